	.target	sm_103a

	.elftype	@"ET_EXEC"


//--------------------- .note.nv.tkinfo           --------------------------
	.section	.note.nv.tkinfo,"",@"SHT_NOTE"
	.sectionflags	@"SHF_NOTE_NV_TKINFO"
	.tkinfo
        /*0018*/ 	.word	0x00000002
        /*0030*/ 	.string	""
        /*0030*/ 	.string	"ptxas"
        /*0030*/ 	.string	"Cuda compilation tools, release 13.0, V13.0.88"
        /*0030*/ 	.string	"Build cuda_13.0.r13.0/compiler.36424714_0"
        /*0030*/ 	.string	"-arch sm_103a -m 64 "



//--------------------- .note.nv.cuinfo           --------------------------
	.section	.note.nv.cuinfo,"",@"SHT_NOTE"
	.sectionflags	@"SHF_NOTE_NV_CUINFO"
        /*0018*/ 	.short	0x0002
        /*001a*/ 	.short	0x0067
        /*001c*/ 	.short	0x0082
	.zero		2


//--------------------- .nv.info                  --------------------------
	.section	.nv.info,"",@"SHT_CUDA_INFO"
	.align	4


	//----- nvinfo : EIATTR_REGCOUNT
	.align		4
        /*0000*/ 	.byte	0x04, 0x2f
        /*0002*/ 	.short	(.L_12 - .L_11)
	.align		4
.L_11:
        /*0004*/ 	.word	index@(_ZN5flash16flash_fwd_kernelI23Flash_fwd_kernel_traitsILi32ELi128ELi128ELi4ELb0ELb0EN7cutlass6half_tE19Flash_kernel_traitsILi32ELi128ELi128ELi4ES3_EELb0ELb0ELb1ELb1ELb0ELb0ELb1ELb0EEEvNS_16Flash_fwd_paramsE)
        /*0008*/ 	.word	0x000000ff


	//----- nvinfo : EIATTR_FRAME_SIZE
	.align		4
.L_12:
        /*000c*/ 	.byte	0x04, 0x11
        /*000e*/ 	.short	(.L_14 - .L_13)
	.align		4
.L_13:
        /*0010*/ 	.word	index@(_ZN5flash16flash_fwd_kernelI23Flash_fwd_kernel_traitsILi32ELi128ELi128ELi4ELb0ELb0EN7cutlass6half_tE19Flash_kernel_traitsILi32ELi128ELi128ELi4ES3_EELb0ELb0ELb1ELb1ELb0ELb0ELb1ELb0EEEvNS_16Flash_fwd_paramsE)
        /*0014*/ 	.word	0x00000040


	//----- nvinfo : EIATTR_REGCOUNT
	.align		4
.L_14:
        /*0018*/ 	.byte	0x04, 0x2f
        /*001a*/ 	.short	(.L_16 - .L_15)
	.align		4
.L_15:
        /*001c*/ 	.word	index@(_ZN5flash16flash_fwd_kernelI23Flash_fwd_kernel_traitsILi32ELi128ELi128ELi4ELb0ELb0EN7cutlass6half_tE19Flash_kernel_traitsILi32ELi128ELi128ELi4ES3_EELb1ELb0ELb1ELb1ELb0ELb0ELb0ELb1EEEvNS_16Flash_fwd_paramsE)
        /*0020*/ 	.word	0x000000ff


	//----- nvinfo : EIATTR_FRAME_SIZE
	.align		4
.L_16:
        /*0024*/ 	.byte	0x04, 0x11
        /*0026*/ 	.short	(.L_18 - .L_17)
	.align		4
.L_17:
        /*0028*/ 	.word	index@(_ZN5flash16flash_fwd_kernelI23Flash_fwd_kernel_traitsILi32ELi128ELi128ELi4ELb0ELb0EN7cutlass6half_tE19Flash_kernel_traitsILi32ELi128ELi128ELi4ES3_EELb1ELb0ELb1ELb1ELb0ELb0ELb0ELb1EEEvNS_16Flash_fwd_paramsE)
        /*002c*/ 	.word	0x00000468


	//----- nvinfo : EIATTR_REGCOUNT
	.align		4
.L_18:
        /*0030*/ 	.byte	0x04, 0x2f
        /*0032*/ 	.short	(.L_20 - .L_19)
	.align		4
.L_19:
        /*0034*/ 	.word	index@(_ZN5flash16flash_fwd_kernelI23Flash_fwd_kernel_traitsILi32ELi128ELi128ELi4ELb0ELb0EN7cutlass6half_tE19Flash_kernel_traitsILi32ELi128ELi128ELi4ES3_EELb0ELb0ELb1ELb0ELb0ELb0ELb1ELb0EEEvNS_16Flash_fwd_paramsE)
        /*0038*/ 	.word	0x000000ff


	//----- nvinfo : EIATTR_FRAME_SIZE
	.align		4
.L_20:
        /*003c*/ 	.byte	0x04, 0x11
        /*003e*/ 	.short	(.L_22 - .L_21)
	.align		4
.L_21:
        /*0040*/ 	.word	index@(_ZN5flash16flash_fwd_kernelI23Flash_fwd_kernel_traitsILi32ELi128ELi128ELi4ELb0ELb0EN7cutlass6half_tE19Flash_kernel_traitsILi32ELi128ELi128ELi4ES3_EELb0ELb0ELb1ELb0ELb0ELb0ELb1ELb0EEEvNS_16Flash_fwd_paramsE)
        /*0044*/ 	.word	0x00000008


	//----- nvinfo : EIATTR_REGCOUNT
	.align		4
.L_22:
        /*0048*/ 	.byte	0x04, 0x2f
        /*004a*/ 	.short	(.L_24 - .L_23)
	.align		4
.L_23:
        /*004c*/ 	.word	index@(_ZN5flash16flash_fwd_kernelI23Flash_fwd_kernel_traitsILi32ELi128ELi128ELi4ELb0ELb0EN7cutlass6half_tE19Flash_kernel_traitsILi32ELi128ELi128ELi4ES3_EELb1ELb0ELb1ELb0ELb0ELb0ELb0ELb1EEEvNS_16Flash_fwd_paramsE)
        /*0050*/ 	.word	0x000000ff


	//----- nvinfo : EIATTR_FRAME_SIZE
	.align		4
.L_24:
        /*0054*/ 	.byte	0x04, 0x11
        /*0056*/ 	.short	(.L_26 - .L_25)
	.align		4
.L_25:
        /*0058*/ 	.word	index@(_ZN5flash16flash_fwd_kernelI23Flash_fwd_kernel_traitsILi32ELi128ELi128ELi4ELb0ELb0EN7cutlass6half_tE19Flash_kernel_traitsILi32ELi128ELi128ELi4ES3_EELb1ELb0ELb1ELb0ELb0ELb0ELb0ELb1EEEvNS_16Flash_fwd_paramsE)
        /*005c*/ 	.word	0x000004c0


	//----- nvinfo : EIATTR_REGCOUNT
	.align		4
.L_26:
        /*0060*/ 	.byte	0x04, 0x2f
        /*0062*/ 	.short	(.L_28 - .L_27)
	.align		4
.L_27:
        /*0064*/ 	.word	index@(_ZN5flash16flash_fwd_kernelI23Flash_fwd_kernel_traitsILi32ELi128ELi128ELi4ELb0ELb0EN7cutlass6half_tE19Flash_kernel_traitsILi32ELi128ELi128ELi4ES3_EELb1ELb0ELb1ELb1ELb0ELb0ELb0ELb0EEEvNS_16Flash_fwd_paramsE)
        /*0068*/ 	.word	0x000000ff


	//----- nvinfo : EIATTR_FRAME_SIZE
	.align		4
.L_28:
        /*006c*/ 	.byte	0x04, 0x11
        /*006e*/ 	.short	(.L_30 - .L_29)
	.align		4
.L_29:
        /*0070*/ 	.word	index@(_ZN5flash16flash_fwd_kernelI23Flash_fwd_kernel_traitsILi32ELi128ELi128ELi4ELb0ELb0EN7cutlass6half_tE19Flash_kernel_traitsILi32ELi128ELi128ELi4ES3_EELb1ELb0ELb1ELb1ELb0ELb0ELb0ELb0EEEvNS_16Flash_fwd_paramsE)
        /*0074*/ 	.word	0x00000070


	//----- nvinfo : EIATTR_REGCOUNT
	.align		4
.L_30:
        /*0078*/ 	.byte	0x04, 0x2f
        /*007a*/ 	.short	(.L_32 - .L_31)
	.align		4
.L_31:
        /*007c*/ 	.word	index@(_ZN5flash16flash_fwd_kernelI23Flash_fwd_kernel_traitsILi32ELi128ELi128ELi4ELb0ELb0EN7cutlass6half_tE19Flash_kernel_traitsILi32ELi128ELi128ELi4ES3_EELb0ELb0ELb1ELb0ELb0ELb1ELb1ELb0EEEvNS_16Flash_fwd_paramsE)
        /*0080*/ 	.word	0x000000ff


	//----- nvinfo : EIATTR_FRAME_SIZE
	.align		4
.L_32:
        /*0084*/ 	.byte	0x04, 0x11
        /*0086*/ 	.short	(.L_34 - .L_33)
	.align		4
.L_33:
        /*0088*/ 	.word	index@(_ZN5flash16flash_fwd_kernelI23Flash_fwd_kernel_traitsILi32ELi128ELi128ELi4ELb0ELb0EN7cutlass6half_tE19Flash_kernel_traitsILi32ELi128ELi128ELi4ES3_EELb0ELb0ELb1ELb0ELb0ELb1ELb1ELb0EEEvNS_16Flash_fwd_paramsE)
        /*008c*/ 	.word	0x00000000


	//----- nvinfo : EIATTR_REGCOUNT
	.align		4
.L_34:
        /*0090*/ 	.byte	0x04, 0x2f
        /*0092*/ 	.short	(.L_36 - .L_35)
	.align		4
.L_35:
        /*0094*/ 	.word	index@(_ZN5flash16flash_fwd_kernelI23Flash_fwd_kernel_traitsILi32ELi128ELi128ELi4ELb0ELb0EN7cutlass6half_tE19Flash_kernel_traitsILi32ELi128ELi128ELi4ES3_EELb1ELb0ELb1ELb0ELb0ELb1ELb0ELb0EEEvNS_16Flash_fwd_paramsE)
        /*0098*/ 	.word	0x000000ff


	//----- nvinfo : EIATTR_FRAME_SIZE
	.align		4
.L_36:
        /*009c*/ 	.byte	0x04, 0x11
        /*009e*/ 	.short	(.L_38 - .L_37)
	.align		4
.L_37:
        /*00a0*/ 	.word	index@(_ZN5flash16flash_fwd_kernelI23Flash_fwd_kernel_traitsILi32ELi128ELi128ELi4ELb0ELb0EN7cutlass6half_tE19Flash_kernel_traitsILi32ELi128ELi128ELi4ES3_EELb1ELb0ELb1ELb0ELb0ELb1ELb0ELb0EEEvNS_16Flash_fwd_paramsE)
        /*00a4*/ 	.word	0x00000078


	//----- nvinfo : EIATTR_REGCOUNT
	.align		4
.L_38:
        /*00a8*/ 	.byte	0x04, 0x2f
        /*00aa*/ 	.short	(.L_40 - .L_39)
	.align		4
.L_39:
        /*00ac*/ 	.word	index@(_ZN5flash16flash_fwd_kernelI23Flash_fwd_kernel_traitsILi32ELi128ELi128ELi4ELb0ELb0EN7cutlass6half_tE19Flash_kernel_traitsILi32ELi128ELi128ELi4ES3_EELb0ELb0ELb0ELb1ELb0ELb0ELb1ELb0EEEvNS_16Flash_fwd_paramsE)
        /*00b0*/ 	.word	0x000000ff


	//----- nvinfo : EIATTR_FRAME_SIZE
	.align		4
.L_40:
        /*00b4*/ 	.byte	0x04, 0x11
        /*00b6*/ 	.short	(.L_42 - .L_41)
	.align		4
.L_41:
        /*00b8*/ 	.word	index@(_ZN5flash16flash_fwd_kernelI23Flash_fwd_kernel_traitsILi32ELi128ELi128ELi4ELb0ELb0EN7cutlass6half_tE19Flash_kernel_traitsILi32ELi128ELi128ELi4ES3_EELb0ELb0ELb0ELb1ELb0ELb0ELb1ELb0EEEvNS_16Flash_fwd_paramsE)
        /*00bc*/ 	.word	0x00000000


	//----- nvinfo : EIATTR_REGCOUNT
	.align		4
.L_42:
        /*00c0*/ 	.byte	0x04, 0x2f
        /*00c2*/ 	.short	(.L_44 - .L_43)
	.align		4
.L_43:
        /*00c4*/ 	.word	index@(_ZN5flash16flash_fwd_kernelI23Flash_fwd_kernel_traitsILi32ELi128ELi128ELi4ELb0ELb0EN7cutlass6half_tE19Flash_kernel_traitsILi32ELi128ELi128ELi4ES3_EELb1ELb0ELb0ELb1ELb0ELb0ELb0ELb1EEEvNS_16Flash_fwd_paramsE)
        /*00c8*/ 	.word	0x000000ff


	//----- nvinfo : EIATTR_FRAME_SIZE
	.align		4
.L_44:
        /*00cc*/ 	.byte	0x04, 0x11
        /*00ce*/ 	.short	(.L_46 - .L_45)
	.align		4
.L_45:
        /*00d0*/ 	.word	index@(_ZN5flash16flash_fwd_kernelI23Flash_fwd_kernel_traitsILi32ELi128ELi128ELi4ELb0ELb0EN7cutlass6half_tE19Flash_kernel_traitsILi32ELi128ELi128ELi4ES3_EELb1ELb0ELb0ELb1ELb0ELb0ELb0ELb1EEEvNS_16Flash_fwd_paramsE)
        /*00d4*/ 	.word	0x000003d8


	//----- nvinfo : EIATTR_REGCOUNT
	.align		4
.L_46:
        /*00d8*/ 	.byte	0x04, 0x2f
        /*00da*/ 	.short	(.L_48 - .L_47)
	.align		4
.L_47:
        /*00dc*/ 	.word	index@(_ZN5flash16flash_fwd_kernelI23Flash_fwd_kernel_traitsILi32ELi128ELi128ELi4ELb0ELb0EN7cutlass6half_tE19Flash_kernel_traitsILi32ELi128ELi128ELi4ES3_EELb0ELb0ELb0ELb0ELb0ELb0ELb1ELb0EEEvNS_16Flash_fwd_paramsE)
        /*00e0*/ 	.word	0x000000ff


	//----- nvinfo : EIATTR_FRAME_SIZE
	.align		4
.L_48:
        /*00e4*/ 	.byte	0x04, 0x11
        /*00e6*/ 	.short	(.L_50 - .L_49)
	.align		4
.L_49:
        /*00e8*/ 	.word	index@(_ZN5flash16flash_fwd_kernelI23Flash_fwd_kernel_traitsILi32ELi128ELi128ELi4ELb0ELb0EN7cutlass6half_tE19Flash_kernel_traitsILi32ELi128ELi128ELi4ES3_EELb0ELb0ELb0ELb0ELb0ELb0ELb1ELb0EEEvNS_16Flash_fwd_paramsE)
        /*00ec*/ 	.word	0x00000030


	//----- nvinfo : EIATTR_REGCOUNT
	.align		4
.L_50:
        /*00f0*/ 	.byte	0x04, 0x2f
        /*00f2*/ 	.short	(.L_52 - .L_51)
	.align		4
.L_51:
        /*00f4*/ 	.word	index@(_ZN5flash16flash_fwd_kernelI23Flash_fwd_kernel_traitsILi32ELi128ELi128ELi4ELb0ELb0EN7cutlass6half_tE19Flash_kernel_traitsILi32ELi128ELi128ELi4ES3_EELb1ELb0ELb0ELb0ELb0ELb0ELb0ELb1EEEvNS_16Flash_fwd_paramsE)
        /*00f8*/ 	.word	0x000000ff


	//----- nvinfo : EIATTR_FRAME_SIZE
	.align		4
.L_52:
        /*00fc*/ 	.byte	0x04, 0x11
        /*00fe*/ 	.short	(.L_54 - .L_53)
	.align		4
.L_53:
        /*0100*/ 	.word	index@(_ZN5flash16flash_fwd_kernelI23Flash_fwd_kernel_traitsILi32ELi128ELi128ELi4ELb0ELb0EN7cutlass6half_tE19Flash_kernel_traitsILi32ELi128ELi128ELi4ES3_EELb1ELb0ELb0ELb0ELb0ELb0ELb0ELb1EEEvNS_16Flash_fwd_paramsE)
        /*0104*/ 	.word	0x00000390


	//----- nvinfo : EIATTR_REGCOUNT
	.align		4
.L_54:
        /*0108*/ 	.byte	0x04, 0x2f
        /*010a*/ 	.short	(.L_56 - .L_55)
	.align		4
.L_55:
        /*010c*/ 	.word	index@(_ZN5flash16flash_fwd_kernelI23Flash_fwd_kernel_traitsILi32ELi128ELi128ELi4ELb0ELb0EN7cutlass6half_tE19Flash_kernel_traitsILi32ELi128ELi128ELi4ES3_EELb1ELb0ELb0ELb1ELb0ELb0ELb0ELb0EEEvNS_16Flash_fwd_paramsE)
        /*0110*/ 	.word	0x000000ff


	//----- nvinfo : EIATTR_FRAME_SIZE
	.align		4
.L_56:
        /*0114*/ 	.byte	0x04, 0x11
        /*0116*/ 	.short	(.L_58 - .L_57)
	.align		4
.L_57:
        /*0118*/ 	.word	index@(_ZN5flash16flash_fwd_kernelI23Flash_fwd_kernel_traitsILi32ELi128ELi128ELi4ELb0ELb0EN7cutlass6half_tE19Flash_kernel_traitsILi32ELi128ELi128ELi4ES3_EELb1ELb0ELb0ELb1ELb0ELb0ELb0ELb0EEEvNS_16Flash_fwd_paramsE)
        /*011c*/ 	.word	0x000000b8


	//----- nvinfo : EIATTR_REGCOUNT
	.align		4
.L_58:
        /*0120*/ 	.byte	0x04, 0x2f
        /*0122*/ 	.short	(.L_60 - .L_59)
	.align		4
.L_59:
        /*0124*/ 	.word	index@(_ZN5flash16flash_fwd_kernelI23Flash_fwd_kernel_traitsILi32ELi128ELi128ELi4ELb0ELb0EN7cutlass6half_tE19Flash_kernel_traitsILi32ELi128ELi128ELi4ES3_EELb0ELb0ELb0ELb0ELb1ELb1ELb1ELb0EEEvNS_16Flash_fwd_paramsE)
        /*0128*/ 	.word	0x000000ff


	//----- nvinfo : EIATTR_FRAME_SIZE
	.align		4
.L_60:
        /*012c*/ 	.byte	0x04, 0x11
        /*012e*/ 	.short	(.L_62 - .L_61)
	.align		4
.L_61:
        /*0130*/ 	.word	index@(_ZN5flash16flash_fwd_kernelI23Flash_fwd_kernel_traitsILi32ELi128ELi128ELi4ELb0ELb0EN7cutlass6half_tE19Flash_kernel_traitsILi32ELi128ELi128ELi4ES3_EELb0ELb0ELb0ELb0ELb1ELb1ELb1ELb0EEEvNS_16Flash_fwd_paramsE)
        /*0134*/ 	.word	0x00000000


	//----- nvinfo : EIATTR_REGCOUNT
	.align		4
.L_62:
        /*0138*/ 	.byte	0x04, 0x2f
        /*013a*/ 	.short	(.L_64 - .L_63)
	.align		4
.L_63:
        /*013c*/ 	.word	index@(_ZN5flash16flash_fwd_kernelI23Flash_fwd_kernel_traitsILi32ELi128ELi128ELi4ELb0ELb0EN7cutlass6half_tE19Flash_kernel_traitsILi32ELi128ELi128ELi4ES3_EELb1ELb0ELb0ELb0ELb1ELb1ELb0ELb0EEEvNS_16Flash_fwd_paramsE)
        /*0140*/ 	.word	0x000000ff


	//----- nvinfo : EIATTR_FRAME_SIZE
	.align		4
.L_64:
        /*0144*/ 	.byte	0x04, 0x11
        /*0146*/ 	.short	(.L_66 - .L_65)
	.align		4
.L_65:
        /*0148*/ 	.word	index@(_ZN5flash16flash_fwd_kernelI23Flash_fwd_kernel_traitsILi32ELi128ELi128ELi4ELb0ELb0EN7cutlass6half_tE19Flash_kernel_traitsILi32ELi128ELi128ELi4ES3_EELb1ELb0ELb0ELb0ELb1ELb1ELb0ELb0EEEvNS_16Flash_fwd_paramsE)
        /*014c*/ 	.word	0x00000150


	//----- nvinfo : EIATTR_REGCOUNT
	.align		4
.L_66:
        /*0150*/ 	.byte	0x04, 0x2f
        /*0152*/ 	.short	(.L_68 - .L_67)
	.align		4
.L_67:
        /*0154*/ 	.word	index@(_ZN5flash16flash_fwd_kernelI23Flash_fwd_kernel_traitsILi32ELi128ELi128ELi4ELb0ELb0EN7cutlass6half_tE19Flash_kernel_traitsILi32ELi128ELi128ELi4ES3_EELb1ELb0ELb1ELb0ELb0ELb0ELb0ELb0EEEvNS_16Flash_fwd_paramsE)
        /*0158*/ 	.word	0x000000ff


	//----- nvinfo : EIATTR_FRAME_SIZE
	.align		4
.L_68:
        /*015c*/ 	.byte	0x04, 0x11
        /*015e*/ 	.short	(.L_70 - .L_69)
	.align		4
.L_69:
        /*0160*/ 	.word	index@(_ZN5flash16flash_fwd_kernelI23Flash_fwd_kernel_traitsILi32ELi128ELi128ELi4ELb0ELb0EN7cutlass6half_tE19Flash_kernel_traitsILi32ELi128ELi128ELi4ES3_EELb1ELb0ELb1ELb0ELb0ELb0ELb0ELb0EEEvNS_16Flash_fwd_paramsE)
        /*0164*/ 	.word	0x000000d0


	//----- nvinfo : EIATTR_REGCOUNT
	.align		4
.L_70:
        /*0168*/ 	.byte	0x04, 0x2f
        /*016a*/ 	.short	(.L_72 - .L_71)
	.align		4
.L_71:
        /*016c*/ 	.word	index@(_ZN5flash16flash_fwd_kernelI23Flash_fwd_kernel_traitsILi32ELi128ELi128ELi4ELb0ELb0EN7cutlass6half_tE19Flash_kernel_traitsILi32ELi128ELi128ELi4ES3_EELb1ELb0ELb0ELb0ELb0ELb0ELb0ELb0EEEvNS_16Flash_fwd_paramsE)
        /*0170*/ 	.word	0x000000ff


	//----- nvinfo : EIATTR_FRAME_SIZE
	.align		4
.L_72:
        /*0174*/ 	.byte	0x04, 0x11
        /*0176*/ 	.short	(.L_74 - .L_73)
	.align		4
.L_73:
        /*0178*/ 	.word	index@(_ZN5flash16flash_fwd_kernelI23Flash_fwd_kernel_traitsILi32ELi128ELi128ELi4ELb0ELb0EN7cutlass6half_tE19Flash_kernel_traitsILi32ELi128ELi128ELi4ES3_EELb1ELb0ELb0ELb0ELb0ELb0ELb0ELb0EEEvNS_16Flash_fwd_paramsE)
        /*017c*/ 	.word	0x000000b0


	//----- nvinfo : EIATTR_REGCOUNT
	.align		4
.L_74:
        /*0180*/ 	.byte	0x04, 0x2f
        /*0182*/ 	.short	(.L_76 - .L_75)
	.align		4
.L_75:
        /*0184*/ 	.word	index@(_ZN5flash16flash_fwd_kernelI23Flash_fwd_kernel_traitsILi32ELi128ELi128ELi4ELb0ELb0EN7cutlass6half_tE19Flash_kernel_traitsILi32ELi128ELi128ELi4ES3_EELb0ELb0ELb0ELb0ELb0ELb1ELb1ELb0EEEvNS_16Flash_fwd_paramsE)
        /*0188*/ 	.word	0x000000ff


	//----- nvinfo : EIATTR_FRAME_SIZE
	.align		4
.L_76:
        /*018c*/ 	.byte	0x04, 0x11
        /*018e*/ 	.short	(.L_78 - .L_77)
	.align		4
.L_77:
        /*0190*/ 	.word	index@(_ZN5flash16flash_fwd_kernelI23Flash_fwd_kernel_traitsILi32ELi128ELi128ELi4ELb0ELb0EN7cutlass6half_tE19Flash_kernel_traitsILi32ELi128ELi128ELi4ES3_EELb0ELb0ELb0ELb0ELb0ELb1ELb1ELb0EEEvNS_16Flash_fwd_paramsE)
        /*0194*/ 	.word	0x00000040


	//----- nvinfo : EIATTR_REGCOUNT
	.align		4
.L_78:
        /*0198*/ 	.byte	0x04, 0x2f
        /*019a*/ 	.short	(.L_80 - .L_79)
	.align		4
.L_79:
        /*019c*/ 	.word	index@(_ZN5flash16flash_fwd_kernelI23Flash_fwd_kernel_traitsILi32ELi128ELi128ELi4ELb0ELb0EN7cutlass6half_tE19Flash_kernel_traitsILi32ELi128ELi128ELi4ES3_EELb1ELb0ELb0ELb0ELb0ELb1ELb0ELb0EEEvNS_16Flash_fwd_paramsE)
        /*01a0*/ 	.word	0x000000ff


	//----- nvinfo : EIATTR_FRAME_SIZE
	.align		4
.L_80:
        /*01a4*/ 	.byte	0x04, 0x11
        /*01a6*/ 	.short	(.L_82 - .L_81)
	.align		4
.L_81:
        /*01a8*/ 	.word	index@(_ZN5flash16flash_fwd_kernelI23Flash_fwd_kernel_traitsILi32ELi128ELi128ELi4ELb0ELb0EN7cutlass6half_tE19Flash_kernel_traitsILi32ELi128ELi128ELi4ES3_EELb1ELb0ELb0ELb0ELb0ELb1ELb0ELb0EEEvNS_16Flash_fwd_paramsE)
        /*01ac*/ 	.word	0x000000f0


	//----- nvinfo : EIATTR_REGCOUNT
	.align		4
.L_82:
        /*01b0*/ 	.byte	0x04, 0x2f
        /*01b2*/ 	.short	(.L_84 - .L_83)
	.align		4
.L_83:
        /*01b4*/ 	.word	index@(_ZN5flash16flash_fwd_kernelI23Flash_fwd_kernel_traitsILi32ELi128ELi128ELi4ELb0ELb0EN7cutlass6half_tE19Flash_kernel_traitsILi32ELi128ELi128ELi4ES3_EELb0ELb0ELb1ELb1ELb0ELb0ELb0ELb0EEEvNS_16Flash_fwd_paramsE)
        /*01b8*/ 	.word	0x000000ff


	//----- nvinfo : EIATTR_FRAME_SIZE
	.align		4
.L_84:
        /*01bc*/ 	.byte	0x04, 0x11
        /*01be*/ 	.short	(.L_86 - .L_85)
	.align		4
.L_85:
        /*01c0*/ 	.word	index@(_ZN5flash16flash_fwd_kernelI23Flash_fwd_kernel_traitsILi32ELi128ELi128ELi4ELb0ELb0EN7cutlass6half_tE19Flash_kernel_traitsILi32ELi128ELi128ELi4ES3_EELb0ELb0ELb1ELb1ELb0ELb0ELb0ELb0EEEvNS_16Flash_fwd_paramsE)
        /*01c4*/ 	.word	0x00000030


	//----- nvinfo : EIATTR_REGCOUNT
	.align		4
.L_86:
        /*01c8*/ 	.byte	0x04, 0x2f
        /*01ca*/ 	.short	(.L_88 - .L_87)
	.align		4
.L_87:
        /*01cc*/ 	.word	index@(_ZN5flash16flash_fwd_kernelI23Flash_fwd_kernel_traitsILi32ELi128ELi128ELi4ELb0ELb0EN7cutlass6half_tE19Flash_kernel_traitsILi32ELi128ELi128ELi4ES3_EELb0ELb0ELb1ELb0ELb0ELb0ELb0ELb0EEEvNS_16Flash_fwd_paramsE)
        /*01d0*/ 	.word	0x000000ff


	//----- nvinfo : EIATTR_FRAME_SIZE
	.align		4
.L_88:
        /*01d4*/ 	.byte	0x04, 0x11
        /*01d6*/ 	.short	(.L_90 - .L_89)
	.align		4
.L_89:
        /*01d8*/ 	.word	index@(_ZN5flash16flash_fwd_kernelI23Flash_fwd_kernel_traitsILi32ELi128ELi128ELi4ELb0ELb0EN7cutlass6half_tE19Flash_kernel_traitsILi32ELi128ELi128ELi4ES3_EELb0ELb0ELb1ELb0ELb0ELb0ELb0ELb0EEEvNS_16Flash_fwd_paramsE)
        /*01dc*/ 	.word	0x00000038


	//----- nvinfo : EIATTR_REGCOUNT
	.align		4
.L_90:
        /*01e0*/ 	.byte	0x04, 0x2f
        /*01e2*/ 	.short	(.L_92 - .L_91)
	.align		4
.L_91:
        /*01e4*/ 	.word	index@(_ZN5flash16flash_fwd_kernelI23Flash_fwd_kernel_traitsILi32ELi128ELi128ELi4ELb0ELb0EN7cutlass6half_tE19Flash_kernel_traitsILi32ELi128ELi128ELi4ES3_EELb0ELb0ELb1ELb0ELb0ELb1ELb0ELb0EEEvNS_16Flash_fwd_paramsE)
        /*01e8*/ 	.word	0x000000ff


	//----- nvinfo : EIATTR_FRAME_SIZE
	.align		4
.L_92:
        /*01ec*/ 	.byte	0x04, 0x11
        /*01ee*/ 	.short	(.L_94 - .L_93)
	.align		4
.L_93:
        /*01f0*/ 	.word	index@(_ZN5flash16flash_fwd_kernelI23Flash_fwd_kernel_traitsILi32ELi128ELi128ELi4ELb0ELb0EN7cutlass6half_tE19Flash_kernel_traitsILi32ELi128ELi128ELi4ES3_EELb0ELb0ELb1ELb0ELb0ELb1ELb0ELb0EEEvNS_16Flash_fwd_paramsE)
        /*01f4*/ 	.word	0x00000040


	//----- nvinfo : EIATTR_REGCOUNT
	.align		4
.L_94:
        /*01f8*/ 	.byte	0x04, 0x2f
        /*01fa*/ 	.short	(.L_96 - .L_95)
	.align		4
.L_95:
        /*01fc*/ 	.word	index@(_ZN5flash16flash_fwd_kernelI23Flash_fwd_kernel_traitsILi32ELi128ELi128ELi4ELb0ELb0EN7cutlass6half_tE19Flash_kernel_traitsILi32ELi128ELi128ELi4ES3_EELb0ELb0ELb0ELb1ELb0ELb0ELb0ELb0EEEvNS_16Flash_fwd_paramsE)
        /*0200*/ 	.word	0x000000f5


	//----- nvinfo : EIATTR_FRAME_SIZE
	.align		4
.L_96:
        /*0204*/ 	.byte	0x04, 0x11
        /*0206*/ 	.short	(.L_98 - .L_97)
	.align		4
.L_97:
        /*0208*/ 	.word	index@(_ZN5flash16flash_fwd_kernelI23Flash_fwd_kernel_traitsILi32ELi128ELi128ELi4ELb0ELb0EN7cutlass6half_tE19Flash_kernel_traitsILi32ELi128ELi128ELi4ES3_EELb0ELb0ELb0ELb1ELb0ELb0ELb0ELb0EEEvNS_16Flash_fwd_paramsE)
        /*020c*/ 	.word	0x00000000


	//----- nvinfo : EIATTR_REGCOUNT
	.align		4
.L_98:
        /*0210*/ 	.byte	0x04, 0x2f
        /*0212*/ 	.short	(.L_100 - .L_99)
	.align		4
.L_99:
        /*0214*/ 	.word	index@(_ZN5flash16flash_fwd_kernelI23Flash_fwd_kernel_traitsILi32ELi128ELi128ELi4ELb0ELb0EN7cutlass6half_tE19Flash_kernel_traitsILi32ELi128ELi128ELi4ES3_EELb0ELb0ELb0ELb0ELb0ELb0ELb0ELb0EEEvNS_16Flash_fwd_paramsE)
        /*0218*/ 	.word	0x000000fe


	//----- nvinfo : EIATTR_FRAME_SIZE
	.align		4
.L_100:
        /*021c*/ 	.byte	0x04, 0x11
        /*021e*/ 	.short	(.L_102 - .L_101)
	.align		4
.L_101:
        /*0220*/ 	.word	index@(_ZN5flash16flash_fwd_kernelI23Flash_fwd_kernel_traitsILi32ELi128ELi128ELi4ELb0ELb0EN7cutlass6half_tE19Flash_kernel_traitsILi32ELi128ELi128ELi4ES3_EELb0ELb0ELb0ELb0ELb0ELb0ELb0ELb0EEEvNS_16Flash_fwd_paramsE)
        /*0224*/ 	.word	0x00000000


	//----- nvinfo : EIATTR_REGCOUNT
	.align		4
.L_102:
        /*0228*/ 	.byte	0x04, 0x2f
        /*022a*/ 	.short	(.L_104 - .L_103)
	.align		4
.L_103:
        /*022c*/ 	.word	index@(_ZN5flash16flash_fwd_kernelI23Flash_fwd_kernel_traitsILi32ELi128ELi128ELi4ELb0ELb0EN7cutlass6half_tE19Flash_kernel_traitsILi32ELi128ELi128ELi4ES3_EELb0ELb0ELb0ELb0ELb1ELb1ELb0ELb0EEEvNS_16Flash_fwd_paramsE)
        /*0230*/ 	.word	0x000000f0


	//----- nvinfo : EIATTR_FRAME_SIZE
	.align		4
.L_104:
        /*0234*/ 	.byte	0x04, 0x11
        /*0236*/ 	.short	(.L_106 - .L_105)
	.align		4
.L_105:
        /*0238*/ 	.word	index@(_ZN5flash16flash_fwd_kernelI23Flash_fwd_kernel_traitsILi32ELi128ELi128ELi4ELb0ELb0EN7cutlass6half_tE19Flash_kernel_traitsILi32ELi128ELi128ELi4ES3_EELb0ELb0ELb0ELb0ELb1ELb1ELb0ELb0EEEvNS_16Flash_fwd_paramsE)
        /*023c*/ 	.word	0x00000000


	//----- nvinfo : EIATTR_REGCOUNT
	.align		4
.L_106:
        /*0240*/ 	.byte	0x04, 0x2f
        /*0242*/ 	.short	(.L_108 - .L_107)
	.align		4
.L_107:
        /*0244*/ 	.word	index@(_ZN5flash16flash_fwd_kernelI23Flash_fwd_kernel_traitsILi32ELi128ELi128ELi4ELb0ELb0EN7cutlass6half_tE19Flash_kernel_traitsILi32ELi128ELi128ELi4ES3_EELb0ELb0ELb0ELb0ELb0ELb1ELb0ELb0EEEvNS_16Flash_fwd_paramsE)
        /*0248*/ 	.word	0x000000fe


	//----- nvinfo : EIATTR_FRAME_SIZE
	.align		4
.L_108:
        /*024c*/ 	.byte	0x04, 0x11
        /*024e*/ 	.short	(.L_110 - .L_109)
	.align		4
.L_109:
        /*0250*/ 	.word	index@(_ZN5flash16flash_fwd_kernelI23Flash_fwd_kernel_traitsILi32ELi128ELi128ELi4ELb0ELb0EN7cutlass6half_tE19Flash_kernel_traitsILi32ELi128ELi128ELi4ES3_EELb0ELb0ELb0ELb0ELb0ELb1ELb0ELb0EEEvNS_16Flash_fwd_paramsE)
        /*0254*/ 	.word	0x00000000


	//----- nvinfo : EIATTR_MIN_STACK_SIZE
	.align		4
.L_110:
        /*0258*/ 	.byte	0x04, 0x12
        /*025a*/ 	.short	(.L_112 - .L_111)
	.align		4
.L_111:
        /*025c*/ 	.word	index@(_ZN5flash16flash_fwd_kernelI23Flash_fwd_kernel_traitsILi32ELi128ELi128ELi4ELb0ELb0EN7cutlass6half_tE19Flash_kernel_traitsILi32ELi128ELi128ELi4ES3_EELb0ELb0ELb0ELb0ELb0ELb1ELb0ELb0EEEvNS_16Flash_fwd_paramsE)
        /*0260*/ 	.word	0x00000000


	//----- nvinfo : EIATTR_MIN_STACK_SIZE
	.align		4
.L_112:
        /*0264*/ 	.byte	0x04, 0x12
        /*0266*/ 	.short	(.L_114 - .L_113)
	.align		4
.L_113:
        /*0268*/ 	.word	index@(_ZN5flash16flash_fwd_kernelI23Flash_fwd_kernel_traitsILi32ELi128ELi128ELi4ELb0ELb0EN7cutlass6half_tE19Flash_kernel_traitsILi32ELi128ELi128ELi4ES3_EELb0ELb0ELb0ELb0ELb1ELb1ELb0ELb0EEEvNS_16Flash_fwd_paramsE)
        /*026c*/ 	.word	0x00000000


	//----- nvinfo : EIATTR_MIN_STACK_SIZE
	.align		4
.L_114:
        /*0270*/ 	.byte	0x04, 0x12
        /*0272*/ 	.short	(.L_116 - .L_115)
	.align		4
.L_115:
        /*0274*/ 	.word	index@(_ZN5flash16flash_fwd_kernelI23Flash_fwd_kernel_traitsILi32ELi128ELi128ELi4ELb0ELb0EN7cutlass6half_tE19Flash_kernel_traitsILi32ELi128ELi128ELi4ES3_EELb0ELb0ELb0ELb0ELb0ELb0ELb0ELb0EEEvNS_16Flash_fwd_paramsE)
        /*0278*/ 	.word	0x00000000


	//----- nvinfo : EIATTR_MIN_STACK_SIZE
	.align		4
.L_116:
        /*027c*/ 	.byte	0x04, 0x12
        /*027e*/ 	.short	(.L_118 - .L_117)
	.align		4
.L_117:
        /*0280*/ 	.word	index@(_ZN5flash16flash_fwd_kernelI23Flash_fwd_kernel_traitsILi32ELi128ELi128ELi4ELb0ELb0EN7cutlass6half_tE19Flash_kernel_traitsILi32ELi128ELi128ELi4ES3_EELb0ELb0ELb0ELb1ELb0ELb0ELb0ELb0EEEvNS_16Flash_fwd_paramsE)
        /*0284*/ 	.word	0x00000000


	//----- nvinfo : EIATTR_MIN_STACK_SIZE
	.align		4
.L_118:
        /*0288*/ 	.byte	0x04, 0x12
        /*028a*/ 	.short	(.L_120 - .L_119)
	.align		4
.L_119:
        /*028c*/ 	.word	index@(_ZN5flash16flash_fwd_kernelI23Flash_fwd_kernel_traitsILi32ELi128ELi128ELi4ELb0ELb0EN7cutlass6half_tE19Flash_kernel_traitsILi32ELi128ELi128ELi4ES3_EELb0ELb0ELb1ELb0ELb0ELb1ELb0ELb0EEEvNS_16Flash_fwd_paramsE)
        /*0290*/ 	.word	0x00000040


	//----- nvinfo : EIATTR_MIN_STACK_SIZE
	.align		4
.L_120:
        /*0294*/ 	.byte	0x04, 0x12
        /*0296*/ 	.short	(.L_122 - .L_121)
	.align		4
.L_121:
        /*0298*/ 	.word	index@(_ZN5flash16flash_fwd_kernelI23Flash_fwd_kernel_traitsILi32ELi128ELi128ELi4ELb0ELb0EN7cutlass6half_tE19Flash_kernel_traitsILi32ELi128ELi128ELi4ES3_EELb0ELb0ELb1ELb0ELb0ELb0ELb0ELb0EEEvNS_16Flash_fwd_paramsE)
        /*029c*/ 	.word	0x00000038


	//----- nvinfo : EIATTR_MIN_STACK_SIZE
	.align		4
.L_122:
        /*02a0*/ 	.byte	0x04, 0x12
        /*02a2*/ 	.short	(.L_124 - .L_123)
	.align		4
.L_123:
        /*02a4*/ 	.word	index@(_ZN5flash16flash_fwd_kernelI23Flash_fwd_kernel_traitsILi32ELi128ELi128ELi4ELb0ELb0EN7cutlass6half_tE19Flash_kernel_traitsILi32ELi128ELi128ELi4ES3_EELb0ELb0ELb1ELb1ELb0ELb0ELb0ELb0EEEvNS_16Flash_fwd_paramsE)
        /*02a8*/ 	.word	0x00000030


	//----- nvinfo : EIATTR_MIN_STACK_SIZE
	.align		4
.L_124:
        /*02ac*/ 	.byte	0x04, 0x12
        /*02ae*/ 	.short	(.L_126 - .L_125)
	.align		4
.L_125:
        /*02b0*/ 	.word	index@(_ZN5flash16flash_fwd_kernelI23Flash_fwd_kernel_traitsILi32ELi128ELi128ELi4ELb0ELb0EN7cutlass6half_tE19Flash_kernel_traitsILi32ELi128ELi128ELi4ES3_EELb1ELb0ELb0ELb0ELb0ELb1ELb0ELb0EEEvNS_16Flash_fwd_paramsE)
        /*02b4*/ 	.word	0x000000f0


	//----- nvinfo : EIATTR_MIN_STACK_SIZE
	.align		4
.L_126:
        /*02b8*/ 	.byte	0x04, 0x12
        /*02ba*/ 	.short	(.L_128 - .L_127)
	.align		4
.L_127:
        /*02bc*/ 	.word	index@(_ZN5flash16flash_fwd_kernelI23Flash_fwd_kernel_traitsILi32ELi128ELi128ELi4ELb0ELb0EN7cutlass6half_tE19Flash_kernel_traitsILi32ELi128ELi128ELi4ES3_EELb0ELb0ELb0ELb0ELb0ELb1ELb1ELb0EEEvNS_16Flash_fwd_paramsE)
        /*02c0*/ 	.word	0x00000040


	//----- nvinfo : EIATTR_MIN_STACK_SIZE
	.align		4
.L_128:
        /*02c4*/ 	.byte	0x04, 0x12
        /*02c6*/ 	.short	(.L_130 - .L_129)
	.align		4
.L_129:
        /*02c8*/ 	.word	index@(_ZN5flash16flash_fwd_kernelI23Flash_fwd_kernel_traitsILi32ELi128ELi128ELi4ELb0ELb0EN7cutlass6half_tE19Flash_kernel_traitsILi32ELi128ELi128ELi4ES3_EELb1ELb0ELb0ELb0ELb0ELb0ELb0ELb0EEEvNS_16Flash_fwd_paramsE)
        /*02cc*/ 	.word	0x000000b0


	//----- nvinfo : EIATTR_MIN_STACK_SIZE
	.align		4
.L_130:
        /*02d0*/ 	.byte	0x04, 0x12
        /*02d2*/ 	.short	(.L_132 - .L_131)
	.align		4
.L_131:
        /*02d4*/ 	.word	index@(_ZN5flash16flash_fwd_kernelI23Flash_fwd_kernel_traitsILi32ELi128ELi128ELi4ELb0ELb0EN7cutlass6half_tE19Flash_kernel_traitsILi32ELi128ELi128ELi4ES3_EELb1ELb0ELb1ELb0ELb0ELb0ELb0ELb0EEEvNS_16Flash_fwd_paramsE)
        /*02d8*/ 	.word	0x000000d0


	//----- nvinfo : EIATTR_MIN_STACK_SIZE
	.align		4
.L_132:
        /*02dc*/ 	.byte	0x04, 0x12
        /*02de*/ 	.short	(.L_134 - .L_133)
	.align		4
.L_133:
        /*02e0*/ 	.word	index@(_ZN5flash16flash_fwd_kernelI23Flash_fwd_kernel_traitsILi32ELi128ELi128ELi4ELb0ELb0EN7cutlass6half_tE19Flash_kernel_traitsILi32ELi128ELi128ELi4ES3_EELb1ELb0ELb0ELb0ELb1ELb1ELb0ELb0EEEvNS_16Flash_fwd_paramsE)
        /*02e4*/ 	.word	0x00000150


	//----- nvinfo : EIATTR_MIN_STACK_SIZE
	.align		4
.L_134:
        /*02e8*/ 	.byte	0x04, 0x12
        /*02ea*/ 	.short	(.L_136 - .L_135)
	.align		4
.L_135:
        /*02ec*/ 	.word	index@(_ZN5flash16flash_fwd_kernelI23Flash_fwd_kernel_traitsILi32ELi128ELi128ELi4ELb0ELb0EN7cutlass6half_tE19Flash_kernel_traitsILi32ELi128ELi128ELi4ES3_EELb0ELb0ELb0ELb0ELb1ELb1ELb1ELb0EEEvNS_16Flash_fwd_paramsE)
        /*02f0*/ 	.word	0x00000000


	//----- nvinfo : EIATTR_MIN_STACK_SIZE
	.align		4
.L_136:
        /*02f4*/ 	.byte	0x04, 0x12
        /*02f6*/ 	.short	(.L_138 - .L_137)
	.align		4
.L_137:
        /*02f8*/ 	.word	index@(_ZN5flash16flash_fwd_kernelI23Flash_fwd_kernel_traitsILi32ELi128ELi128ELi4ELb0ELb0EN7cutlass6half_tE19Flash_kernel_traitsILi32ELi128ELi128ELi4ES3_EELb1ELb0ELb0ELb1ELb0ELb0ELb0ELb0EEEvNS_16Flash_fwd_paramsE)
        /*02fc*/ 	.word	0x000000b8


	//----- nvinfo : EIATTR_MIN_STACK_SIZE
	.align		4
.L_138:
        /*0300*/ 	.byte	0x04, 0x12
        /*0302*/ 	.short	(.L_140 - .L_139)
	.align		4
.L_139:
        /*0304*/ 	.word	index@(_ZN5flash16flash_fwd_kernelI23Flash_fwd_kernel_traitsILi32ELi128ELi128ELi4ELb0ELb0EN7cutlass6half_tE19Flash_kernel_traitsILi32ELi128ELi128ELi4ES3_EELb1ELb0ELb0ELb0ELb0ELb0ELb0ELb1EEEvNS_16Flash_fwd_paramsE)
        /*0308*/ 	.word	0x00000390


	//----- nvinfo : EIATTR_MIN_STACK_SIZE
	.align		4
.L_140:
        /*030c*/ 	.byte	0x04, 0x12
        /*030e*/ 	.short	(.L_142 - .L_141)
	.align		4
.L_141:
        /*0310*/ 	.word	index@(_ZN5flash16flash_fwd_kernelI23Flash_fwd_kernel_traitsILi32ELi128ELi128ELi4ELb0ELb0EN7cutlass6half_tE19Flash_kernel_traitsILi32ELi128ELi128ELi4ES3_EELb0ELb0ELb0ELb0ELb0ELb0ELb1ELb0EEEvNS_16Flash_fwd_paramsE)
        /*0314*/ 	.word	0x00000030


	//----- nvinfo : EIATTR_MIN_STACK_SIZE
	.align		4
.L_142:
        /*0318*/ 	.byte	0x04, 0x12
        /*031a*/ 	.short	(.L_144 - .L_143)
	.align		4
.L_143:
        /*031c*/ 	.word	index@(_ZN5flash16flash_fwd_kernelI23Flash_fwd_kernel_traitsILi32ELi128ELi128ELi4ELb0ELb0EN7cutlass6half_tE19Flash_kernel_traitsILi32ELi128ELi128ELi4ES3_EELb1ELb0ELb0ELb1ELb0ELb0ELb0ELb1EEEvNS_16Flash_fwd_paramsE)
        /*0320*/ 	.word	0x000003d8


	//----- nvinfo : EIATTR_MIN_STACK_SIZE
	.align		4
.L_144:
        /*0324*/ 	.byte	0x04, 0x12
        /*0326*/ 	.short	(.L_146 - .L_145)
	.align		4
.L_145:
        /*0328*/ 	.word	index@(_ZN5flash16flash_fwd_kernelI23Flash_fwd_kernel_traitsILi32ELi128ELi128ELi4ELb0ELb0EN7cutlass6half_tE19Flash_kernel_traitsILi32ELi128ELi128ELi4ES3_EELb0ELb0ELb0ELb1ELb0ELb0ELb1ELb0EEEvNS_16Flash_fwd_paramsE)
        /*032c*/ 	.word	0x00000000


	//----- nvinfo : EIATTR_MIN_STACK_SIZE
	.align		4
.L_146:
        /*0330*/ 	.byte	0x04, 0x12
        /*0332*/ 	.short	(.L_148 - .L_147)
	.align		4
.L_147:
        /*0334*/ 	.word	index@(_ZN5flash16flash_fwd_kernelI23Flash_fwd_kernel_traitsILi32ELi128ELi128ELi4ELb0ELb0EN7cutlass6half_tE19Flash_kernel_traitsILi32ELi128ELi128ELi4ES3_EELb1ELb0ELb1ELb0ELb0ELb1ELb0ELb0EEEvNS_16Flash_fwd_paramsE)
        /*0338*/ 	.word	0x00000078


	//----- nvinfo : EIATTR_MIN_STACK_SIZE
	.align		4
.L_148:
        /*033c*/ 	.byte	0x04, 0x12
        /*033e*/ 	.short	(.L_150 - .L_149)
	.align		4
.L_149:
        /*0340*/ 	.word	index@(_ZN5flash16flash_fwd_kernelI23Flash_fwd_kernel_traitsILi32ELi128ELi128ELi4ELb0ELb0EN7cutlass6half_tE19Flash_kernel_traitsILi32ELi128ELi128ELi4ES3_EELb0ELb0ELb1ELb0ELb0ELb1ELb1ELb0EEEvNS_16Flash_fwd_paramsE)
        /*0344*/ 	.word	0x00000000


	//----- nvinfo : EIATTR_MIN_STACK_SIZE
	.align		4
.L_150:
        /*0348*/ 	.byte	0x04, 0x12
        /*034a*/ 	.short	(.L_152 - .L_151)
	.align		4
.L_151:
        /*034c*/ 	.word	index@(_ZN5flash16flash_fwd_kernelI23Flash_fwd_kernel_traitsILi32ELi128ELi128ELi4ELb0ELb0EN7cutlass6half_tE19Flash_kernel_traitsILi32ELi128ELi128ELi4ES3_EELb1ELb0ELb1ELb1ELb0ELb0ELb0ELb0EEEvNS_16Flash_fwd_paramsE)
        /*0350*/ 	.word	0x00000070


	//----- nvinfo : EIATTR_MIN_STACK_SIZE
	.align		4
.L_152:
        /*0354*/ 	.byte	0x04, 0x12
        /*0356*/ 	.short	(.L_154 - .L_153)
	.align		4
.L_153:
        /*0358*/ 	.word	index@(_ZN5flash16flash_fwd_kernelI23Flash_fwd_kernel_traitsILi32ELi128ELi128ELi4ELb0ELb0EN7cutlass6half_tE19Flash_kernel_traitsILi32ELi128ELi128ELi4ES3_EELb1ELb0ELb1ELb0ELb0ELb0ELb0ELb1EEEvNS_16Flash_fwd_paramsE)
        /*035c*/ 	.word	0x000004c0


	//----- nvinfo : EIATTR_MIN_STACK_SIZE
	.align		4
.L_154:
        /*0360*/ 	.byte	0x04, 0x12
        /*0362*/ 	.short	(.L_156 - .L_155)
	.align		4
.L_155:
        /*0364*/ 	.word	index@(_ZN5flash16flash_fwd_kernelI23Flash_fwd_kernel_traitsILi32ELi128ELi128ELi4ELb0ELb0EN7cutlass6half_tE19Flash_kernel_traitsILi32ELi128ELi128ELi4ES3_EELb0ELb0ELb1ELb0ELb0ELb0ELb1ELb0EEEvNS_16Flash_fwd_paramsE)
        /*0368*/ 	.word	0x00000008


	//----- nvinfo : EIATTR_MIN_STACK_SIZE
	.align		4
.L_156:
        /*036c*/ 	.byte	0x04, 0x12
        /*036e*/ 	.short	(.L_158 - .L_157)
	.align		4
.L_157:
        /*0370*/ 	.word	index@(_ZN5flash16flash_fwd_kernelI23Flash_fwd_kernel_traitsILi32ELi128ELi128ELi4ELb0ELb0EN7cutlass6half_tE19Flash_kernel_traitsILi32ELi128ELi128ELi4ES3_EELb1ELb0ELb1ELb1ELb0ELb0ELb0ELb1EEEvNS_16Flash_fwd_paramsE)
        /*0374*/ 	.word	0x00000468


	//----- nvinfo : EIATTR_MIN_STACK_SIZE
	.align		4
.L_158:
        /*0378*/ 	.byte	0x04, 0x12
        /*037a*/ 	.short	(.L_160 - .L_159)
	.align		4
.L_159:
        /*037c*/ 	.word	index@(_ZN5flash16flash_fwd_kernelI23Flash_fwd_kernel_traitsILi32ELi128ELi128ELi4ELb0ELb0EN7cutlass6half_tE19Flash_kernel_traitsILi32ELi128ELi128ELi4ES3_EELb0ELb0ELb1ELb1ELb0ELb0ELb1ELb0EEEvNS_16Flash_fwd_paramsE)
        /*0380*/ 	.word	0x00000040
.L_160:


//--------------------- .nv.compat                --------------------------
	.section	.nv.compat,"",@"SHT_CUDA_COMPAT_INFO"
	.align	4
        /*0000*/ 	.byte	0x02, 0x09, 0x01, 0x00, 0x02, 0x02, 0x01, 0x00, 0x02, 0x05, 0x05, 0x00, 0x03, 0x07, 0x01, 0x01
        /*0010*/ 	.byte	0x02, 0x03, 0x00, 0x00, 0x02, 0x06, 0x01, 0x00, 0x04, 0x0b, 0x08, 0x00, 0x00, 0x00, 0x00, 0x00
        /*0020*/ 	.byte	0x00, 0x00, 0x00, 0x00


//--------------------- .nv.info._ZN5flash16flash_fwd_kernelI23Flash_fwd_kernel_traitsILi32ELi128ELi128ELi4ELb0ELb0EN7cutlass6half_tE19Flash_kernel_traitsILi32ELi128ELi128ELi4ES3_EELb0ELb0ELb0ELb0ELb0ELb1ELb0ELb0EEEvNS_16Flash_fwd_paramsE --------------------------
	.section	.nv.info._ZN5flash16flash_fwd_kernelI23Flash_fwd_kernel_traitsILi32ELi128ELi128ELi4ELb0ELb0EN7cutlass6half_tE19Flash_kernel_traitsILi32ELi128ELi128ELi4ES3_EELb0ELb0ELb0ELb0ELb0ELb1ELb0ELb0EEEvNS_16Flash_fwd_paramsE,"",@"SHT_CUDA_INFO"
	.sectionflags	@""
	.align	4


	//----- nvinfo : EIATTR_CUDA_API_VERSION
	.align		4
        /*0000*/ 	.byte	0x04, 0x37
        /*0002*/ 	.short	(.L_162 - .L_161)
.L_161:
        /*0004*/ 	.word	0x00000082


	//----- nvinfo : EIATTR_KPARAM_INFO
	.align		4
.L_162:
        /*0008*/ 	.byte	0x04, 0x17
        /*000a*/ 	.short	(.L_164 - .L_163)
.L_163:
        /*000c*/ 	.word	0x00000000
        /*0010*/ 	.short	0x0000
        /*0012*/ 	.short	0x0000
        /*0014*/ 	.byte	0x00, 0xf0, 0x41, 0x07


	//----- nvinfo : EIATTR_SPARSE_MMA_MASK
	.align		4
.L_164:
        /*0018*/ 	.byte	0x03, 0x50
        /*001a*/ 	.short	0x0000


	//----- nvinfo : EIATTR_MAXREG_COUNT
	.align		4
        /*001c*/ 	.byte	0x03, 0x1b
        /*001e*/ 	.short	0x00ff


	//----- nvinfo : EIATTR_NUM_BARRIERS
	.align		4
        /*0020*/ 	.byte	0x02, 0x4c
        /*0022*/ 	.byte	0x01
	.zero		1


	//----- nvinfo : EIATTR_MERCURY_ISA_VERSION
	.align		4
        /*0024*/ 	.byte	0x03, 0x5f
        /*0026*/ 	.short	0x0101


	//----- nvinfo : EIATTR_COOP_GROUP_MASK_REGIDS
	.align		4
        /*0028*/ 	.byte	0x04, 0x29
        /*002a*/ 	.short	(.L_166 - .L_165)


	//   ....[0]....
.L_165:
        /*002c*/ 	.word	0xffffffff


	//   ....[1]....
        /*0030*/ 	.word	0xffffffff


	//   ....[2]....
        /*0034*/ 	.word	0xffffffff


	//   ....[3]....
        /*0038*/ 	.word	0xffffffff


	//   ....[4]....
        /*003c*/ 	.word	0xffffffff


	//   ....[5]....
        /*0040*/ 	.word	0xffffffff


	//   ....[6]....
        /*0044*/ 	.word	0xffffffff


	//   ....[7]....
        /*0048*/ 	.word	0xffffffff


	//   ....[8]....
        /*004c*/ 	.word	0xffffffff


	//   ....[9]....
        /*0050*/ 	.word	0xffffffff


	//   ....[10]....
        /*0054*/ 	.word	0xffffffff


	//   ....[11]....
        /*0058*/ 	.word	0xffffffff


	//   ....[12]....
        /*005c*/ 	.word	0xffffffff


	//   ....[13]....
        /*0060*/ 	.word	0xffffffff


	//   ....[14]....
        /*0064*/ 	.word	0xffffffff


	//   ....[15]....
        /*0068*/ 	.word	0xffffffff


	//   ....[16]....
        /*006c*/ 	.word	0xffffffff


	//   ....[17]....
        /*0070*/ 	.word	0xffffffff


	//   ....[18]....
        /*0074*/ 	.word	0xffffffff


	//   ....[19]....
        /*0078*/ 	.word	0xffffffff


	//   ....[20]....
        /*007c*/ 	.word	0xffffffff


	//   ....[21]....
        /*0080*/ 	.word	0xffffffff


	//   ....[22]....
        /*0084*/ 	.word	0xffffffff


	//   ....[23]....
        /*0088*/ 	.word	0xffffffff


	//----- nvinfo : EIATTR_COOP_GROUP_INSTR_OFFSETS
	.align		4
.L_166:
        /*008c*/ 	.byte	0x04, 0x28
        /*008e*/ 	.short	(.L_168 - .L_167)


	//   ....[0]....
.L_167:
        /*0090*/ 	.word	0x000035f0


	//   ....[1]....
        /*0094*/ 	.word	0x00003620


	//   ....[2]....
        /*0098*/ 	.word	0x00003790


	//   ....[3]....
        /*009c*/ 	.word	0x000037c0


	//   ....[4]....
        /*00a0*/ 	.word	0x000037e0


	//   ....[5]....
        /*00a4*/ 	.word	0x000037f0


	//   ....[6]....
        /*00a8*/ 	.word	0x00003850


	//   ....[7]....
        /*00ac*/ 	.word	0x00003870


	//   ....[8]....
        /*00b0*/ 	.word	0x000067f0


	//   ....[9]....
        /*00b4*/ 	.word	0x00006800


	//   ....[10]....
        /*00b8*/ 	.word	0x00006810


	//   ....[11]....
        /*00bc*/ 	.word	0x00006820


	//   ....[12]....
        /*00c0*/ 	.word	0x00006850


	//   ....[13]....
        /*00c4*/ 	.word	0x00006870


	//   ....[14]....
        /*00c8*/ 	.word	0x00006890


	//   ....[15]....
        /*00cc*/ 	.word	0x000068a0


	//   ....[16]....
        /*00d0*/ 	.word	0x00008de0


	//   ....[17]....
        /*00d4*/ 	.word	0x00008e20


	//   ....[18]....
        /*00d8*/ 	.word	0x00008e50


	//   ....[19]....
        /*00dc*/ 	.word	0x00008e60


	//   ....[20]....
        /*00e0*/ 	.word	0x00008eb0


	//   ....[21]....
        /*00e4*/ 	.word	0x00008ed0


	//   ....[22]....
        /*00e8*/ 	.word	0x00008ef0


	//   ....[23]....
        /*00ec*/ 	.word	0x00008f10


	//----- nvinfo : EIATTR_VRC_CTA_INIT_COUNT
	.align		4
.L_168:
        /*00f0*/ 	.byte	0x02, 0x4a
	.zero		1
	.zero		1


	//----- nvinfo : EIATTR_EXIT_INSTR_OFFSETS
	.align		4
        /*00f4*/ 	.byte	0x04, 0x1c
        /*00f6*/ 	.short	(.L_170 - .L_169)


	//   ....[0]....
.L_169:
        /*00f8*/ 	.word	0x000003a0


	//   ....[1]....
        /*00fc*/ 	.word	0x00000de0


	//   ....[2]....
        /*0100*/ 	.word	0x00000e70


	//   ....[3]....
        /*0104*/ 	.word	0x00009f20


	//   ....[4]....
        /*0108*/ 	.word	0x0000a000


	//----- nvinfo : EIATTR_CRS_STACK_SIZE
	.align		4
.L_170:
        /*010c*/ 	.byte	0x04, 0x1e
        /*010e*/ 	.short	(.L_172 - .L_171)
.L_171:
        /*0110*/ 	.word	0x00000000


	//----- nvinfo : EIATTR_CBANK_PARAM_SIZE
	.align		4
.L_172:
        /*0114*/ 	.byte	0x03, 0x19
        /*0116*/ 	.short	0x01d0


	//----- nvinfo : EIATTR_PARAM_CBANK
	.align		4
        /*0118*/ 	.byte	0x04, 0x0a
        /*011a*/ 	.short	(.L_174 - .L_173)
	.align		4
.L_173:
        /*011c*/ 	.word	index@(.nv.constant0._ZN5flash16flash_fwd_kernelI23Flash_fwd_kernel_traitsILi32ELi128ELi128ELi4ELb0ELb0EN7cutlass6half_tE19Flash_kernel_traitsILi32ELi128ELi128ELi4ES3_EELb0ELb0ELb0ELb0ELb0ELb1ELb0ELb0EEEvNS_16Flash_fwd_paramsE)
        /*0120*/ 	.short	0x0380
        /*0122*/ 	.short	0x01d0


	//----- nvinfo : EIATTR_SW_WAR
	.align		4
.L_174:
        /*0124*/ 	.byte	0x04, 0x36
        /*0126*/ 	.short	(.L_176 - .L_175)
.L_175:
        /*0128*/ 	.word	0x00000008
.L_176:


//--------------------- .nv.info._ZN5flash16flash_fwd_kernelI23Flash_fwd_kernel_traitsILi32ELi128ELi128ELi4ELb0ELb0EN7cutlass6half_tE19Flash_kernel_traitsILi32ELi128ELi128ELi4ES3_EELb0ELb0ELb0ELb0ELb1ELb1ELb0ELb0EEEvNS_16Flash_fwd_paramsE --------------------------
	.section	.nv.info._ZN5flash16flash_fwd_kernelI23Flash_fwd_kernel_traitsILi32ELi128ELi128ELi4ELb0ELb0EN7cutlass6half_tE19Flash_kernel_traitsILi32ELi128ELi128ELi4ES3_EELb0ELb0ELb0ELb0ELb1ELb1ELb0ELb0EEEvNS_16Flash_fwd_paramsE,"",@"SHT_CUDA_INFO"
	.sectionflags	@""
	.align	4


	//----- nvinfo : EIATTR_CUDA_API_VERSION
	.align		4
        /*0000*/ 	.byte	0x04, 0x37
        /*0002*/ 	.short	(.L_178 - .L_177)
.L_177:
        /*0004*/ 	.word	0x00000082


	//----- nvinfo : EIATTR_KPARAM_INFO
	.align		4
.L_178:
        /*0008*/ 	.byte	0x04, 0x17
        /*000a*/ 	.short	(.L_180 - .L_179)
.L_179:
        /*000c*/ 	.word	0x00000000
        /*0010*/ 	.short	0x0000
        /*0012*/ 	.short	0x0000
        /*0014*/ 	.byte	0x00, 0xf0, 0x41, 0x07


	//----- nvinfo : EIATTR_SPARSE_MMA_MASK
	.align		4
.L_180:
        /*0018*/ 	.byte	0x03, 0x50
        /*001a*/ 	.short	0x0000


	//----- nvinfo : EIATTR_MAXREG_COUNT
	.align		4
        /*001c*/ 	.byte	0x03, 0x1b
        /*001e*/ 	.short	0x00ff


	//----- nvinfo : EIATTR_NUM_BARRIERS
	.align		4
        /*0020*/ 	.byte	0x02, 0x4c
        /*0022*/ 	.byte	0x01
	.zero		1


	//----- nvinfo : EIATTR_MERCURY_ISA_VERSION
	.align		4
        /*0024*/ 	.byte	0x03, 0x5f
        /*0026*/ 	.short	0x0101


	//----- nvinfo : EIATTR_COOP_GROUP_MASK_REGIDS
	.align		4
        /*0028*/ 	.byte	0x04, 0x29
        /*002a*/ 	.short	(.L_182 - .L_181)


	//   ....[0]....
.L_181:
        /*002c*/ 	.word	0xffffffff


	//   ....[1]....
        /*0030*/ 	.word	0xffffffff


	//   ....[2]....
        /*0034*/ 	.word	0xffffffff


	//   ....[3]....
        /*0038*/ 	.word	0xffffffff


	//   ....[4]....
        /*003c*/ 	.word	0xffffffff


	//   ....[5]....
        /*0040*/ 	.word	0xffffffff


	//   ....[6]....
        /*0044*/ 	.word	0xffffffff


	//   ....[7]....
        /*0048*/ 	.word	0xffffffff


	//   ....[8]....
        /*004c*/ 	.word	0xffffffff


	//   ....[9]....
        /*0050*/ 	.word	0xffffffff


	//   ....[10]....
        /*0054*/ 	.word	0xffffffff


	//   ....[11]....
        /*0058*/ 	.word	0xffffffff


	//   ....[12]....
        /*005c*/ 	.word	0xffffffff


	//   ....[13]....
        /*0060*/ 	.word	0xffffffff


	//   ....[14]....
        /*0064*/ 	.word	0xffffffff


	//   ....[15]....
        /*0068*/ 	.word	0xffffffff


	//   ....[16]....
        /*006c*/ 	.word	0xffffffff


	//   ....[17]....
        /*0070*/ 	.word	0xffffffff


	//   ....[18]....
        /*0074*/ 	.word	0xffffffff


	//   ....[19]....
        /*0078*/ 	.word	0xffffffff


	//   ....[20]....
        /*007c*/ 	.word	0xffffffff


	//   ....[21]....
        /*0080*/ 	.word	0xffffffff


	//   ....[22]....
        /*0084*/ 	.word	0xffffffff


	//   ....[23]....
        /*0088*/ 	.word	0xffffffff


	//----- nvinfo : EIATTR_COOP_GROUP_INSTR_OFFSETS
	.align		4
.L_182:
        /*008c*/ 	.byte	0x04, 0x28
        /*008e*/ 	.short	(.L_184 - .L_183)


	//   ....[0]....
.L_183:
        /*0090*/ 	.word	0x00001910


	//   ....[1]....
        /*0094*/ 	.word	0x00001950


	//   ....[2]....
        /*0098*/ 	.word	0x00001990


	//   ....[3]....
        /*009c*/ 	.word	0x000019f0


	//   ....[4]....
        /*00a0*/ 	.word	0x00001a40


	//   ....[5]....
        /*00a4*/ 	.word	0x00001a50


	//   ....[6]....
        /*00a8*/ 	.word	0x00001a60


	//   ....[7]....
        /*00ac*/ 	.word	0x00001b10


	//   ....[8]....
        /*00b0*/ 	.word	0x000049e0


	//   ....[9]....
        /*00b4*/ 	.word	0x000049f0


	//   ....[10]....
        /*00b8*/ 	.word	0x00004a00


	//   ....[11]....
        /*00bc*/ 	.word	0x00004a10


	//   ....[12]....
        /*00c0*/ 	.word	0x00004a40


	//   ....[13]....
        /*00c4*/ 	.word	0x00004a60


	//   ....[14]....
        /*00c8*/ 	.word	0x00004a80


	//   ....[15]....
        /*00cc*/ 	.word	0x00004a90


	//   ....[16]....
        /*00d0*/ 	.word	0x00006fd0


	//   ....[17]....
        /*00d4*/ 	.word	0x00007000


	//   ....[18]....
        /*00d8*/ 	.word	0x00007020


	//   ....[19]....
        /*00dc*/ 	.word	0x00007040


	//   ....[20]....
        /*00e0*/ 	.word	0x000070c0


	//   ....[21]....
        /*00e4*/ 	.word	0x000070e0


	//   ....[22]....
        /*00e8*/ 	.word	0x00007120


	//   ....[23]....
        /*00ec*/ 	.word	0x00007130


	//----- nvinfo : EIATTR_VRC_CTA_INIT_COUNT
	.align		4
.L_184:
        /*00f0*/ 	.byte	0x02, 0x4a
	.zero		1
	.zero		1


	//----- nvinfo : EIATTR_EXIT_INSTR_OFFSETS
	.align		4
        /*00f4*/ 	.byte	0x04, 0x1c
        /*00f6*/ 	.short	(.L_186 - .L_185)


	//   ....[0]....
.L_185:
        /*00f8*/ 	.word	0x00000140


	//   ....[1]....
        /*00fc*/ 	.word	0x00007ef0


	//----- nvinfo : EIATTR_CRS_STACK_SIZE
	.align		4
.L_186:
        /*0100*/ 	.byte	0x04, 0x1e
        /*0102*/ 	.short	(.L_188 - .L_187)
.L_187:
        /*0104*/ 	.word	0x00000000


	//----- nvinfo : EIATTR_CBANK_PARAM_SIZE
	.align		4
.L_188:
        /*0108*/ 	.byte	0x03, 0x19
        /*010a*/ 	.short	0x01d0


	//----- nvinfo : EIATTR_PARAM_CBANK
	.align		4
        /*010c*/ 	.byte	0x04, 0x0a
        /*010e*/ 	.short	(.L_190 - .L_189)
	.align		4
.L_189:
        /*0110*/ 	.word	index@(.nv.constant0._ZN5flash16flash_fwd_kernelI23Flash_fwd_kernel_traitsILi32ELi128ELi128ELi4ELb0ELb0EN7cutlass6half_tE19Flash_kernel_traitsILi32ELi128ELi128ELi4ES3_EELb0ELb0ELb0ELb0ELb1ELb1ELb0ELb0EEEvNS_16Flash_fwd_paramsE)
        /*0114*/ 	.short	0x0380
        /*0116*/ 	.short	0x01d0


	//----- nvinfo : EIATTR_SW_WAR
	.align		4
.L_190:
        /*0118*/ 	.byte	0x04, 0x36
        /*011a*/ 	.short	(.L_192 - .L_191)
.L_191:
        /*011c*/ 	.word	0x00000008
.L_192:


//--------------------- .nv.info._ZN5flash16flash_fwd_kernelI23Flash_fwd_kernel_traitsILi32ELi128ELi128ELi4ELb0ELb0EN7cutlass6half_tE19Flash_kernel_traitsILi32ELi128ELi128ELi4ES3_EELb0ELb0ELb0ELb0ELb0ELb0ELb0ELb0EEEvNS_16Flash_fwd_paramsE --------------------------
	.section	.nv.info._ZN5flash16flash_fwd_kernelI23Flash_fwd_kernel_traitsILi32ELi128ELi128ELi4ELb0ELb0EN7cutlass6half_tE19Flash_kernel_traitsILi32ELi128ELi128ELi4ES3_EELb0ELb0ELb0ELb0ELb0ELb0ELb0ELb0EEEvNS_16Flash_fwd_paramsE,"",@"SHT_CUDA_INFO"
	.sectionflags	@""
	.align	4


	//----- nvinfo : EIATTR_CUDA_API_VERSION
	.align		4
        /*0000*/ 	.byte	0x04, 0x37
        /*0002*/ 	.short	(.L_194 - .L_193)
.L_193:
        /*0004*/ 	.word	0x00000082


	//----- nvinfo : EIATTR_KPARAM_INFO
	.align		4
.L_194:
        /*0008*/ 	.byte	0x04, 0x17
        /*000a*/ 	.short	(.L_196 - .L_195)
.L_195:
        /*000c*/ 	.word	0x00000000
        /*0010*/ 	.short	0x0000
        /*0012*/ 	.short	0x0000
        /*0014*/ 	.byte	0x00, 0xf0, 0x41, 0x07


	//----- nvinfo : EIATTR_SPARSE_MMA_MASK
	.align		4
.L_196:
        /*0018*/ 	.byte	0x03, 0x50
        /*001a*/ 	.short	0x0000


	//----- nvinfo : EIATTR_MAXREG_COUNT
	.align		4
        /*001c*/ 	.byte	0x03, 0x1b
        /*001e*/ 	.short	0x00ff


	//----- nvinfo : EIATTR_NUM_BARRIERS
	.align		4
        /*0020*/ 	.byte	0x02, 0x4c
        /*0022*/ 	.byte	0x01
	.zero		1


	//----- nvinfo : EIATTR_MERCURY_ISA_VERSION
	.align		4
        /*0024*/ 	.byte	0x03, 0x5f
        /*0026*/ 	.short	0x0101


	//----- nvinfo : EIATTR_COOP_GROUP_MASK_REGIDS
	.align		4
        /*0028*/ 	.byte	0x04, 0x29
        /*002a*/ 	.short	(.L_198 - .L_197)


	//   ....[0]....
.L_197:
        /*002c*/ 	.word	0xffffffff


	//   ....[1]....
        /*0030*/ 	.word	0xffffffff


	//   ....[2]....
        /*0034*/ 	.word	0xffffffff


	//   ....[3]....
        /*0038*/ 	.word	0xffffffff


	//   ....[4]....
        /*003c*/ 	.word	0xffffffff


	//   ....[5]....
        /*0040*/ 	.word	0xffffffff


	//   ....[6]....
        /*0044*/ 	.word	0xffffffff


	//   ....[7]....
        /*0048*/ 	.word	0xffffffff


	//   ....[8]....
        /*004c*/ 	.word	0xffffffff


	//   ....[9]....
        /*0050*/ 	.word	0xffffffff


	//   ....[10]....
        /*0054*/ 	.word	0xffffffff


	//   ....[11]....
        /*0058*/ 	.word	0xffffffff


	//   ....[12]....
        /*005c*/ 	.word	0xffffffff


	//   ....[13]....
        /*0060*/ 	.word	0xffffffff


	//   ....[14]....
        /*0064*/ 	.word	0xffffffff


	//   ....[15]....
        /*0068*/ 	.word	0xffffffff


	//   ....[16]....
        /*006c*/ 	.word	0xffffffff


	//   ....[17]....
        /*0070*/ 	.word	0xffffffff


	//   ....[18]....
        /*0074*/ 	.word	0xffffffff


	//   ....[19]....
        /*0078*/ 	.word	0xffffffff


	//   ....[20]....
        /*007c*/ 	.word	0xffffffff


	//   ....[21]....
        /*0080*/ 	.word	0xffffffff


	//   ....[22]....
        /*0084*/ 	.word	0xffffffff


	//   ....[23]....
        /*0088*/ 	.word	0xffffffff


	//----- nvinfo : EIATTR_COOP_GROUP_INSTR_OFFSETS
	.align		4
.L_198:
        /*008c*/ 	.byte	0x04, 0x28
        /*008e*/ 	.short	(.L_200 - .L_199)


	//   ....[0]....
.L_199:
        /*0090*/ 	.word	0x00003e60


	//   ....[1]....
        /*0094*/ 	.word	0x00003ef0


	//   ....[2]....
        /*0098*/ 	.word	0x00003f60


	//   ....[3]....
        /*009c*/ 	.word	0x00003f90


	//   ....[4]....
        /*00a0*/ 	.word	0x00003fc0


	//   ....[5]....
        /*00a4*/ 	.word	0x00003ff0


	//   ....[6]....
        /*00a8*/ 	.word	0x00004040


	//   ....[7]....
        /*00ac*/ 	.word	0x00004090


	//   ....[8]....
        /*00b0*/ 	.word	0x000072e0


	//   ....[9]....
        /*00b4*/ 	.word	0x000072f0


	//   ....[10]....
        /*00b8*/ 	.word	0x00007300


	//   ....[11]....
        /*00bc*/ 	.word	0x00007310


	//   ....[12]....
        /*00c0*/ 	.word	0x00007340


	//   ....[13]....
        /*00c4*/ 	.word	0x00007360


	//   ....[14]....
        /*00c8*/ 	.word	0x00007380


	//   ....[15]....
        /*00cc*/ 	.word	0x00007390


	//   ....[16]....
        /*00d0*/ 	.word	0x000098d0


	//   ....[17]....
        /*00d4*/ 	.word	0x00009910


	//   ....[18]....
        /*00d8*/ 	.word	0x00009920


	//   ....[19]....
        /*00dc*/ 	.word	0x00009940


	//   ....[20]....
        /*00e0*/ 	.word	0x00009990


	//   ....[21]....
        /*00e4*/ 	.word	0x000099b0


	//   ....[22]....
        /*00e8*/ 	.word	0x000099d0


	//   ....[23]....
        /*00ec*/ 	.word	0x000099e0


	//----- nvinfo : EIATTR_VRC_CTA_INIT_COUNT
	.align		4
.L_200:
        /*00f0*/ 	.byte	0x02, 0x4a
	.zero		1
	.zero		1


	//----- nvinfo : EIATTR_EXIT_INSTR_OFFSETS
	.align		4
        /*00f4*/ 	.byte	0x04, 0x1c
        /*00f6*/ 	.short	(.L_202 - .L_201)


	//   ....[0]....
.L_201:
        /*00f8*/ 	.word	0x000003a0


	//   ....[1]....
        /*00fc*/ 	.word	0x00000e00


	//   ....[2]....
        /*0100*/ 	.word	0x00000e90


	//   ....[3]....
        /*0104*/ 	.word	0x0000a9f0


	//   ....[4]....
        /*0108*/ 	.word	0x0000aad0


	//----- nvinfo : EIATTR_CRS_STACK_SIZE
	.align		4
.L_202:
        /*010c*/ 	.byte	0x04, 0x1e
        /*010e*/ 	.short	(.L_204 - .L_203)
.L_203:
        /*0110*/ 	.word	0x00000000


	//----- nvinfo : EIATTR_CBANK_PARAM_SIZE
	.align		4
.L_204:
        /*0114*/ 	.byte	0x03, 0x19
        /*0116*/ 	.short	0x01d0


	//----- nvinfo : EIATTR_PARAM_CBANK
	.align		4
        /*0118*/ 	.byte	0x04, 0x0a
        /*011a*/ 	.short	(.L_206 - .L_205)
	.align		4
.L_205:
        /*011c*/ 	.word	index@(.nv.constant0._ZN5flash16flash_fwd_kernelI23Flash_fwd_kernel_traitsILi32ELi128ELi128ELi4ELb0ELb0EN7cutlass6half_tE19Flash_kernel_traitsILi32ELi128ELi128ELi4ES3_EELb0ELb0ELb0ELb0ELb0ELb0ELb0ELb0EEEvNS_16Flash_fwd_paramsE)
        /*0120*/ 	.short	0x0380
        /*0122*/ 	.short	0x01d0


	//----- nvinfo : EIATTR_SW_WAR
	.align		4
.L_206:
        /*0124*/ 	.byte	0x04, 0x36
        /*0126*/ 	.short	(.L_208 - .L_207)
.L_207:
        /*0128*/ 	.word	0x00000008
.L_208:


//--------------------- .nv.info._ZN5flash16flash_fwd_kernelI23Flash_fwd_kernel_traitsILi32ELi128ELi128ELi4ELb0ELb0EN7cutlass6half_tE19Flash_kernel_traitsILi32ELi128ELi128ELi4ES3_EELb0ELb0ELb0ELb1ELb0ELb0ELb0ELb0EEEvNS_16Flash_fwd_paramsE --------------------------
	.section	.nv.info._ZN5flash16flash_fwd_kernelI23Flash_fwd_kernel_traitsILi32ELi128ELi128ELi4ELb0ELb0EN7cutlass6half_tE19Flash_kernel_traitsILi32ELi128ELi128ELi4ES3_EELb0ELb0ELb0ELb1ELb0ELb0ELb0ELb0EEEvNS_16Flash_fwd_paramsE,"",@"SHT_CUDA_INFO"
	.sectionflags	@""
	.align	4


	//----- nvinfo : EIATTR_CUDA_API_VERSION
	.align		4
        /*0000*/ 	.byte	0x04, 0x37
        /*0002*/ 	.short	(.L_210 - .L_209)
.L_209:
        /*0004*/ 	.word	0x00000082


	//----- nvinfo : EIATTR_KPARAM_INFO
	.align		4
.L_210:
        /*0008*/ 	.byte	0x04, 0x17
        /*000a*/ 	.short	(.L_212 - .L_211)
.L_211:
        /*000c*/ 	.word	0x00000000
        /*0010*/ 	.short	0x0000
        /*0012*/ 	.short	0x0000
        /*0014*/ 	.byte	0x00, 0xf0, 0x41, 0x07


	//----- nvinfo : EIATTR_SPARSE_MMA_MASK
	.align		4
.L_212:
        /*0018*/ 	.byte	0x03, 0x50
        /*001a*/ 	.short	0x0000


	//----- nvinfo : EIATTR_MAXREG_COUNT
	.align		4
        /*001c*/ 	.byte	0x03, 0x1b
        /*001e*/ 	.short	0x00ff


	//----- nvinfo : EIATTR_NUM_BARRIERS
	.align		4
        /*0020*/ 	.byte	0x02, 0x4c
        /*0022*/ 	.byte	0x01
	.zero		1


	//----- nvinfo : EIATTR_MERCURY_ISA_VERSION
	.align		4
        /*0024*/ 	.byte	0x03, 0x5f
        /*0026*/ 	.short	0x0101


	//----- nvinfo : EIATTR_COOP_GROUP_MASK_REGIDS
	.align		4
        /*0028*/ 	.byte	0x04, 0x29
        /*002a*/ 	.short	(.L_214 - .L_213)


	//   ....[0]....
.L_213:
        /*002c*/ 	.word	0xffffffff


	//   ....[1]....
        /*0030*/ 	.word	0xffffffff


	//   ....[2]....
        /*0034*/ 	.word	0xffffffff


	//   ....[3]....
        /*0038*/ 	.word	0xffffffff


	//   ....[4]....
        /*003c*/ 	.word	0xffffffff


	//   ....[5]....
        /*0040*/ 	.word	0xffffffff


	//   ....[6]....
        /*0044*/ 	.word	0xffffffff


	//   ....[7]....
        /*0048*/ 	.word	0xffffffff


	//   ....[8]....
        /*004c*/ 	.word	0xffffffff


	//   ....[9]....
        /*0050*/ 	.word	0xffffffff


	//   ....[10]....
        /*0054*/ 	.word	0xffffffff


	//   ....[11]....
        /*0058*/ 	.word	0xffffffff


	//   ....[12]....
        /*005c*/ 	.word	0xffffffff


	//   ....[13]....
        /*0060*/ 	.word	0xffffffff


	//   ....[14]....
        /*0064*/ 	.word	0xffffffff


	//   ....[15]....
        /*0068*/ 	.word	0xffffffff


	//   ....[16]....
        /*006c*/ 	.word	0xffffffff


	//   ....[17]....
        /*0070*/ 	.word	0xffffffff


	//   ....[18]....
        /*0074*/ 	.word	0xffffffff


	//   ....[19]....
        /*0078*/ 	.word	0xffffffff


	//   ....[20]....
        /*007c*/ 	.word	0xffffffff


	//   ....[21]....
        /*0080*/ 	.word	0xffffffff


	//   ....[22]....
        /*0084*/ 	.word	0xffffffff


	//   ....[23]....
        /*0088*/ 	.word	0xffffffff


	//----- nvinfo : EIATTR_COOP_GROUP_INSTR_OFFSETS
	.align		4
.L_214:
        /*008c*/ 	.byte	0x04, 0x28
        /*008e*/ 	.short	(.L_216 - .L_215)


	//   ....[0]....
.L_215:
        /*0090*/ 	.word	0x00006010


	//   ....[1]....
        /*0094*/ 	.word	0x00006060


	//   ....[2]....
        /*0098*/ 	.word	0x000060f0


	//   ....[3]....
        /*009c*/ 	.word	0x00006130


	//   ....[4]....
        /*00a0*/ 	.word	0x00006150


	//   ....[5]....
        /*00a4*/ 	.word	0x00006170


	//   ....[6]....
        /*00a8*/ 	.word	0x000061c0


	//   ....[7]....
        /*00ac*/ 	.word	0x000061f0


	//   ....[8]....
        /*00b0*/ 	.word	0x0000a5d0


	//   ....[9]....
        /*00b4*/ 	.word	0x0000a5e0


	//   ....[10]....
        /*00b8*/ 	.word	0x0000a5f0


	//   ....[11]....
        /*00bc*/ 	.word	0x0000a600


	//   ....[12]....
        /*00c0*/ 	.word	0x0000a640


	//   ....[13]....
        /*00c4*/ 	.word	0x0000a660


	//   ....[14]....
        /*00c8*/ 	.word	0x0000a670


	//   ....[15]....
        /*00cc*/ 	.word	0x0000a680


	//   ....[16]....
        /*00d0*/ 	.word	0x0000cbd0


	//   ....[17]....
        /*00d4*/ 	.word	0x0000cc10


	//   ....[18]....
        /*00d8*/ 	.word	0x0000cc40


	//   ....[19]....
        /*00dc*/ 	.word	0x0000cc80


	//   ....[20]....
        /*00e0*/ 	.word	0x0000ccc0


	//   ....[21]....
        /*00e4*/ 	.word	0x0000cce0


	//   ....[22]....
        /*00e8*/ 	.word	0x0000cd00


	//   ....[23]....
        /*00ec*/ 	.word	0x0000cd10


	//----- nvinfo : EIATTR_VRC_CTA_INIT_COUNT
	.align		4
.L_216:
        /*00f0*/ 	.byte	0x02, 0x4a
	.zero		1
	.zero		1


	//----- nvinfo : EIATTR_EXIT_INSTR_OFFSETS
	.align		4
        /*00f4*/ 	.byte	0x04, 0x1c
        /*00f6*/ 	.short	(.L_218 - .L_217)


	//   ....[0]....
.L_217:
        /*00f8*/ 	.word	0x000003a0


	//   ....[1]....
        /*00fc*/ 	.word	0x00000de0


	//   ....[2]....
        /*0100*/ 	.word	0x00000e70


	//   ....[3]....
        /*0104*/ 	.word	0x0000dcf0


	//   ....[4]....
        /*0108*/ 	.word	0x0000ddd0


	//----- nvinfo : EIATTR_CRS_STACK_SIZE
	.align		4
.L_218:
        /*010c*/ 	.byte	0x04, 0x1e
        /*010e*/ 	.short	(.L_220 - .L_219)
.L_219:
        /*0110*/ 	.word	0x00000000


	//----- nvinfo : EIATTR_CBANK_PARAM_SIZE
	.align		4
.L_220:
        /*0114*/ 	.byte	0x03, 0x19
        /*0116*/ 	.short	0x01d0


	//----- nvinfo : EIATTR_PARAM_CBANK
	.align		4
        /*0118*/ 	.byte	0x04, 0x0a
        /*011a*/ 	.short	(.L_222 - .L_221)
	.align		4
.L_221:
        /*011c*/ 	.word	index@(.nv.constant0._ZN5flash16flash_fwd_kernelI23Flash_fwd_kernel_traitsILi32ELi128ELi128ELi4ELb0ELb0EN7cutlass6half_tE19Flash_kernel_traitsILi32ELi128ELi128ELi4ES3_EELb0ELb0ELb0ELb1ELb0ELb0ELb0ELb0EEEvNS_16Flash_fwd_paramsE)
        /*0120*/ 	.short	0x0380
        /*0122*/ 	.short	0x01d0


	//----- nvinfo : EIATTR_SW_WAR
	.align		4
.L_222:
        /*0124*/ 	.byte	0x04, 0x36
        /*0126*/ 	.short	(.L_224 - .L_223)
.L_223:
        /*0128*/ 	.word	0x00000008
.L_224:


//--------------------- .nv.info._ZN5flash16flash_fwd_kernelI23Flash_fwd_kernel_traitsILi32ELi128ELi128ELi4ELb0ELb0EN7cutlass6half_tE19Flash_kernel_traitsILi32ELi128ELi128ELi4ES3_EELb0ELb0ELb1ELb0ELb0ELb1ELb0ELb0EEEvNS_16Flash_fwd_paramsE --------------------------
	.section	.nv.info._ZN5flash16flash_fwd_kernelI23Flash_fwd_kernel_traitsILi32ELi128ELi128ELi4ELb0ELb0EN7cutlass6half_tE19Flash_kernel_traitsILi32ELi128ELi128ELi4ES3_EELb0ELb0ELb1ELb0ELb0ELb1ELb0ELb0EEEvNS_16Flash_fwd_paramsE,"",@"SHT_CUDA_INFO"
	.sectionflags	@""
	.align	4


	//----- nvinfo : EIATTR_CUDA_API_VERSION
	.align		4
        /*0000*/ 	.byte	0x04, 0x37
        /*0002*/ 	.short	(.L_226 - .L_225)
.L_225:
        /*0004*/ 	.word	0x00000082


	//----- nvinfo : EIATTR_KPARAM_INFO
	.align		4
.L_226:
        /*0008*/ 	.byte	0x04, 0x17
        /*000a*/ 	.short	(.L_228 - .L_227)
.L_227:
        /*000c*/ 	.word	0x00000000
        /*0010*/ 	.short	0x0000
        /*0012*/ 	.short	0x0000
        /*0014*/ 	.byte	0x00, 0xf0, 0x41, 0x07


	//----- nvinfo : EIATTR_SPARSE_MMA_MASK
	.align		4
.L_228:
        /*0018*/ 	.byte	0x03, 0x50
        /*001a*/ 	.short	0x0000


	//----- nvinfo : EIATTR_MAXREG_COUNT
	.align		4
        /*001c*/ 	.byte	0x03, 0x1b
        /*001e*/ 	.short	0x00ff


	//----- nvinfo : EIATTR_NUM_BARRIERS
	.align		4
        /*0020*/ 	.byte	0x02, 0x4c
        /*0022*/ 	.byte	0x01
	.zero		1


	//----- nvinfo : EIATTR_ANNOTATIONS
	.align		4
        /*0024*/ 	.byte	0x04, 0x55
        /*0026*/ 	.short	(.L_230 - .L_229)


	//   ....[0]....
.L_229:
        /*0028*/ 	.word	0x00000001
        /*002c*/ 	.byte	0x60, 0x05, 0x00, 0x00, 0x01, 0x00, 0x00, 0x00, 0x70, 0x05, 0x00, 0x00, 0x01, 0x00, 0x00, 0x00
        /* <DEDUP_REMOVED lines=29> */
        /*020c*/ 	.byte	0xd0, 0x3c, 0x01, 0x00


	//----- nvinfo : EIATTR_MERCURY_ISA_VERSION
	.align		4
.L_230:
        /*0210*/ 	.byte	0x03, 0x5f
        /*0212*/ 	.short	0x0101


	//----- nvinfo : EIATTR_COOP_GROUP_MASK_REGIDS
	.align		4
        /*0214*/ 	.byte	0x04, 0x29
        /*0216*/ 	.short	(.L_232 - .L_231)


	//   ....[0]....
.L_231:
        /*0218*/ 	.word	0xffffffff


	//   ....[1]....
        /*021c*/ 	.word	0xffffffff


	//   ....[2]....
        /*0220*/ 	.word	0xffffffff


	//   ....[3]....
        /*0224*/ 	.word	0xffffffff


	//   ....[4]....
        /*0228*/ 	.word	0xffffffff


	//   ....[5]....
        /*022c*/ 	.word	0xffffffff


	//   ....[6]....
        /*0230*/ 	.word	0xffffffff


	//   ....[7]....
        /*0234*/ 	.word	0xffffffff


	//   ....[8]....
        /*0238*/ 	.word	0xffffffff


	//   ....[9]....
        /*023c*/ 	.word	0xffffffff


	//   ....[10]....
        /*0240*/ 	.word	0xffffffff


	//   ....[11]....
        /*0244*/ 	.word	0xffffffff


	//   ....[12]....
        /*0248*/ 	.word	0xffffffff


	//   ....[13]....
        /*024c*/ 	.word	0xffffffff


	//   ....[14]....
        /*0250*/ 	.word	0xffffffff


	//   ....[15]....
        /*0254*/ 	.word	0xffffffff


	//   ....[16]....
        /*0258*/ 	.word	0xffffffff


	//   ....[17]....
        /*025c*/ 	.word	0xffffffff


	//   ....[18]....
        /*0260*/ 	.word	0xffffffff


	//   ....[19]....
        /*0264*/ 	.word	0xffffffff


	//   ....[20]....
        /*0268*/ 	.word	0xffffffff


	//   ....[21]....
        /*026c*/ 	.word	0xffffffff


	//   ....[22]....
        /*0270*/ 	.word	0xffffffff


	//   ....[23]....
        /*0274*/ 	.word	0xffffffff


	//   ....[24]....
        /*0278*/ 	.word	0xffffffff


	//   ....[25]....
        /*027c*/ 	.word	0xffffffff


	//   ....[26]....
        /*0280*/ 	.word	0xffffffff


	//   ....[27]....
        /*0284*/ 	.word	0xffffffff


	//   ....[28]....
        /*0288*/ 	.word	0xffffffff


	//   ....[29]....
        /*028c*/ 	.word	0xffffffff


	//   ....[30]....
        /*0290*/ 	.word	0xffffffff


	//   ....[31]....
        /*0294*/ 	.word	0xffffffff


	//----- nvinfo : EIATTR_COOP_GROUP_INSTR_OFFSETS
	.align		4
.L_232:
        /*0298*/ 	.byte	0x04, 0x28
        /*029a*/ 	.short	(.L_234 - .L_233)


	//   ....[0]....
.L_233:
        /*029c*/ 	.word	0x00004f00


	//   ....[1]....
        /*02a0*/ 	.word	0x00004f60


	//   ....[2]....
        /*02a4*/ 	.word	0x00005010


	//   ....[3]....
        /*02a8*/ 	.word	0x000050e0


	//   ....[4]....
        /*02ac*/ 	.word	0x00005110


	//   ....[5]....
        /*02b0*/ 	.word	0x00005130


	//   ....[6]....
        /*02b4*/ 	.word	0x00005150


	//   ....[7]....
        /*02b8*/ 	.word	0x00005200


	//   ....[8]....
        /*02bc*/ 	.word	0x0000a760


	//   ....[9]....
        /*02c0*/ 	.word	0x0000a850


	//   ....[10]....
        /*02c4*/ 	.word	0x0000a870


	//   ....[11]....
        /*02c8*/ 	.word	0x0000a880


	//   ....[12]....
        /*02cc*/ 	.word	0x0000a890


	//   ....[13]....
        /*02d0*/ 	.word	0x0000a8c0


	//   ....[14]....
        /*02d4*/ 	.word	0x0000a8e0


	//   ....[15]....
        /*02d8*/ 	.word	0x0000a900


	//   ....[16]....
        /*02dc*/ 	.word	0x000104b0


	//   ....[17]....
        /*02e0*/ 	.word	0x000104e0


	//   ....[18]....
        /*02e4*/ 	.word	0x00010580


	//   ....[19]....
        /*02e8*/ 	.word	0x00010640


	//   ....[20]....
        /*02ec*/ 	.word	0x00010680


	//   ....[21]....
        /*02f0*/ 	.word	0x000106a0


	//   ....[22]....
        /*02f4*/ 	.word	0x000106b0


	//   ....[23]....
        /*02f8*/ 	.word	0x000106c0


	//   ....[24]....
        /*02fc*/ 	.word	0x00012e90


	//   ....[25]....
        /*0300*/ 	.word	0x00012ea0


	//   ....[26]....
        /*0304*/ 	.word	0x00012eb0


	//   ....[27]....
        /*0308*/ 	.word	0x00012ec0


	//   ....[28]....
        /*030c*/ 	.word	0x00012f10


	//   ....[29]....
        /*0310*/ 	.word	0x00012f40


	//   ....[30]....
        /*0314*/ 	.word	0x00012f50


	//   ....[31]....
        /*0318*/ 	.word	0x00012f90


	//----- nvinfo : EIATTR_VRC_CTA_INIT_COUNT
	.align		4
.L_234:
        /*031c*/ 	.byte	0x02, 0x4a
	.zero		1
	.zero		1


	//----- nvinfo : EIATTR_EXIT_INSTR_OFFSETS
	.align		4
        /*0320*/ 	.byte	0x04, 0x1c
        /*0322*/ 	.short	(.L_236 - .L_235)


	//   ....[0]....
.L_235:
        /*0324*/ 	.word	0x000003d0


	//   ....[1]....
        /*0328*/ 	.word	0x00000f90


	//   ....[2]....
        /*032c*/ 	.word	0x00001020


	//   ....[3]....
        /*0330*/ 	.word	0x00013ff0


	//   ....[4]....
        /*0334*/ 	.word	0x000140d0


	//----- nvinfo : EIATTR_CRS_STACK_SIZE
	.align		4
.L_236:
        /*0338*/ 	.byte	0x04, 0x1e
        /*033a*/ 	.short	(.L_238 - .L_237)
.L_237:
        /*033c*/ 	.word	0x00000000


	//----- nvinfo : EIATTR_CBANK_PARAM_SIZE
	.align		4
.L_238:
        /*0340*/ 	.byte	0x03, 0x19
        /*0342*/ 	.short	0x01d0


	//----- nvinfo : EIATTR_PARAM_CBANK
	.align		4
        /*0344*/ 	.byte	0x04, 0x0a
        /*0346*/ 	.short	(.L_240 - .L_239)
	.align		4
.L_239:
        /*0348*/ 	.word	index@(.nv.constant0._ZN5flash16flash_fwd_kernelI23Flash_fwd_kernel_traitsILi32ELi128ELi128ELi4ELb0ELb0EN7cutlass6half_tE19Flash_kernel_traitsILi32ELi128ELi128ELi4ES3_EELb0ELb0ELb1ELb0ELb0ELb1ELb0ELb0EEEvNS_16Flash_fwd_paramsE)
        /*034c*/ 	.short	0x0380
        /*034e*/ 	.short	0x01d0


	//----- nvinfo : EIATTR_SW_WAR
	.align		4
.L_240:
        /*0350*/ 	.byte	0x04, 0x36
        /*0352*/ 	.short	(.L_242 - .L_241)
.L_241:
        /*0354*/ 	.word	0x00000008
.L_242:


//--------------------- .nv.info._ZN5flash16flash_fwd_kernelI23Flash_fwd_kernel_traitsILi32ELi128ELi128ELi4ELb0ELb0EN7cutlass6half_tE19Flash_kernel_traitsILi32ELi128ELi128ELi4ES3_EELb0ELb0ELb1ELb0ELb0ELb0ELb0ELb0EEEvNS_16Flash_fwd_paramsE --------------------------
	.section	.nv.info._ZN5flash16flash_fwd_kernelI23Flash_fwd_kernel_traitsILi32ELi128ELi128ELi4ELb0ELb0EN7cutlass6half_tE19Flash_kernel_traitsILi32ELi128ELi128ELi4ES3_EELb0ELb0ELb1ELb0ELb0ELb0ELb0ELb0EEEvNS_16Flash_fwd_paramsE,"",@"SHT_CUDA_INFO"
	.sectionflags	@""
	.align	4


	//----- nvinfo : EIATTR_CUDA_API_VERSION
	.align		4
        /*0000*/ 	.byte	0x04, 0x37
        /*0002*/ 	.short	(.L_244 - .L_243)
.L_243:
        /*0004*/ 	.word	0x00000082


	//----- nvinfo : EIATTR_KPARAM_INFO
	.align		4
.L_244:
        /*0008*/ 	.byte	0x04, 0x17
        /*000a*/ 	.short	(.L_246 - .L_245)
.L_245:
        /*000c*/ 	.word	0x00000000
        /*0010*/ 	.short	0x0000
        /*0012*/ 	.short	0x0000
        /*0014*/ 	.byte	0x00, 0xf0, 0x41, 0x07


	//----- nvinfo : EIATTR_SPARSE_MMA_MASK
	.align		4
.L_246:
        /*0018*/ 	.byte	0x03, 0x50
        /*001a*/ 	.short	0x0000


	//----- nvinfo : EIATTR_MAXREG_COUNT
	.align		4
        /*001c*/ 	.byte	0x03, 0x1b
        /*001e*/ 	.short	0x00ff


	//----- nvinfo : EIATTR_NUM_BARRIERS
	.align		4
        /*0020*/ 	.byte	0x02, 0x4c
        /*0022*/ 	.byte	0x01
	.zero		1


	//----- nvinfo : EIATTR_ANNOTATIONS
	.align		4
        /*0024*/ 	.byte	0x04, 0x55
        /*0026*/ 	.short	(.L_248 - .L_247)


	//   ....[0]....
.L_247:
        /* <DEDUP_REMOVED lines=14> */
        /*00fc*/ 	.byte	0x30, 0x05, 0x01, 0x00, 0x01, 0x00, 0x00, 0x00, 0x70, 0x05, 0x01, 0x00


	//----- nvinfo : EIATTR_MERCURY_ISA_VERSION
	.align		4
.L_248:
        /*0108*/ 	.byte	0x03, 0x5f
        /*010a*/ 	.short	0x0101


	//----- nvinfo : EIATTR_COOP_GROUP_MASK_REGIDS
	.align		4
        /*010c*/ 	.byte	0x04, 0x29
        /*010e*/ 	.short	(.L_250 - .L_249)


	//   ....[0]....
.L_249:
        /*0110*/ 	.word	0xffffffff


	//   ....[1]....
        /*0114*/ 	.word	0xffffffff


	//   ....[2]....
        /*0118*/ 	.word	0xffffffff


	//   ....[3]....
        /*011c*/ 	.word	0xffffffff


	//   ....[4]....
        /*0120*/ 	.word	0xffffffff


	//   ....[5]....
        /*0124*/ 	.word	0xffffffff


	//   ....[6]....
        /*0128*/ 	.word	0xffffffff


	//   ....[7]....
        /*012c*/ 	.word	0xffffffff


	//   ....[8]....
        /*0130*/ 	.word	0xffffffff


	//   ....[9]....
        /*0134*/ 	.word	0xffffffff


	//   ....[10]....
        /*0138*/ 	.word	0xffffffff


	//   ....[11]....
        /*013c*/ 	.word	0xffffffff


	//   ....[12]....
        /*0140*/ 	.word	0xffffffff


	//   ....[13]....
        /*0144*/ 	.word	0xffffffff


	//   ....[14]....
        /*0148*/ 	.word	0xffffffff


	//   ....[15]....
        /*014c*/ 	.word	0xffffffff


	//   ....[16]....
        /*0150*/ 	.word	0xffffffff


	//   ....[17]....
        /*0154*/ 	.word	0xffffffff


	//   ....[18]....
        /*0158*/ 	.word	0xffffffff


	//   ....[19]....
        /*015c*/ 	.word	0xffffffff


	//   ....[20]....
        /*0160*/ 	.word	0xffffffff


	//   ....[21]....
        /*0164*/ 	.word	0xffffffff


	//   ....[22]....
        /*0168*/ 	.word	0xffffffff


	//   ....[23]....
        /*016c*/ 	.word	0xffffffff


	//   ....[24]....
        /*0170*/ 	.word	0xffffffff


	//   ....[25]....
        /*0174*/ 	.word	0xffffffff


	//   ....[26]....
        /*0178*/ 	.word	0xffffffff


	//   ....[27]....
        /*017c*/ 	.word	0xffffffff


	//   ....[28]....
        /*0180*/ 	.word	0xffffffff


	//   ....[29]....
        /*0184*/ 	.word	0xffffffff


	//   ....[30]....
        /*0188*/ 	.word	0xffffffff


	//   ....[31]....
        /*018c*/ 	.word	0xffffffff


	//----- nvinfo : EIATTR_COOP_GROUP_INSTR_OFFSETS
	.align		4
.L_250:
        /*0190*/ 	.byte	0x04, 0x28
        /*0192*/ 	.short	(.L_252 - .L_251)


	//   ....[0]....
.L_251:
        /*0194*/ 	.word	0x00005620


	//   ....[1]....
        /*0198*/ 	.word	0x000056a0


	//   ....[2]....
        /*019c*/ 	.word	0x00005720


	//   ....[3]....
        /*01a0*/ 	.word	0x00005820


	//   ....[4]....
        /*01a4*/ 	.word	0x00005850


	//   ....[5]....
        /*01a8*/ 	.word	0x00005860


	//   ....[6]....
        /*01ac*/ 	.word	0x00005880


	//   ....[7]....
        /*01b0*/ 	.word	0x00005920


	//   ....[8]....
        /*01b4*/ 	.word	0x0000acf0


	//   ....[9]....
        /*01b8*/ 	.word	0x0000ad10


	//   ....[10]....
        /*01bc*/ 	.word	0x0000ad30


	//   ....[11]....
        /*01c0*/ 	.word	0x0000ad50


	//   ....[12]....
        /*01c4*/ 	.word	0x0000ad80


	//   ....[13]....
        /*01c8*/ 	.word	0x0000ada0


	//   ....[14]....
        /*01cc*/ 	.word	0x0000adb0


	//   ....[15]....
        /*01d0*/ 	.word	0x0000add0


	//   ....[16]....
        /*01d4*/ 	.word	0x00010b30


	//   ....[17]....
        /*01d8*/ 	.word	0x00010ba0


	//   ....[18]....
        /*01dc*/ 	.word	0x00010bd0


	//   ....[19]....
        /*01e0*/ 	.word	0x00010bf0


	//   ....[20]....
        /*01e4*/ 	.word	0x00010c20


	//   ....[21]....
        /*01e8*/ 	.word	0x00010c40


	//   ....[22]....
        /*01ec*/ 	.word	0x00010ca0


	//   ....[23]....
        /*01f0*/ 	.word	0x00010d50


	//   ....[24]....
        /*01f4*/ 	.word	0x00013240


	//   ....[25]....
        /*01f8*/ 	.word	0x00013280


	//   ....[26]....
        /*01fc*/ 	.word	0x000132a0


	//   ....[27]....
        /*0200*/ 	.word	0x000132c0


	//   ....[28]....
        /*0204*/ 	.word	0x00013300


	//   ....[29]....
        /*0208*/ 	.word	0x00013320


	//   ....[30]....
        /*020c*/ 	.word	0x00013340


	//   ....[31]....
        /*0210*/ 	.word	0x00013350


	//----- nvinfo : EIATTR_VRC_CTA_INIT_COUNT
	.align		4
.L_252:
        /*0214*/ 	.byte	0x02, 0x4a
	.zero		1
	.zero		1


	//----- nvinfo : EIATTR_EXIT_INSTR_OFFSETS
	.align		4
        /*0218*/ 	.byte	0x04, 0x1c
        /*021a*/ 	.short	(.L_254 - .L_253)


	//   ....[0]....
.L_253:
        /*021c*/ 	.word	0x000003e0


	//   ....[1]....
        /*0220*/ 	.word	0x00000f90


	//   ....[2]....
        /*0224*/ 	.word	0x00001020


	//   ....[3]....
        /*0228*/ 	.word	0x000143a0


	//   ....[4]....
        /*022c*/ 	.word	0x00014480


	//----- nvinfo : EIATTR_CRS_STACK_SIZE
	.align		4
.L_254:
        /*0230*/ 	.byte	0x04, 0x1e
        /*0232*/ 	.short	(.L_256 - .L_255)
.L_255:
        /*0234*/ 	.word	0x00000000


	//----- nvinfo : EIATTR_CBANK_PARAM_SIZE
	.align		4
.L_256:
        /*0238*/ 	.byte	0x03, 0x19
        /*023a*/ 	.short	0x01d0


	//----- nvinfo : EIATTR_PARAM_CBANK
	.align		4
        /*023c*/ 	.byte	0x04, 0x0a
        /*023e*/ 	.short	(.L_258 - .L_257)
	.align		4
.L_257:
        /*0240*/ 	.word	index@(.nv.constant0._ZN5flash16flash_fwd_kernelI23Flash_fwd_kernel_traitsILi32ELi128ELi128ELi4ELb0ELb0EN7cutlass6half_tE19Flash_kernel_traitsILi32ELi128ELi128ELi4ES3_EELb0ELb0ELb1ELb0ELb0ELb0ELb0ELb0EEEvNS_16Flash_fwd_paramsE)
        /*0244*/ 	.short	0x0380
        /*0246*/ 	.short	0x01d0


	//----- nvinfo : EIATTR_SW_WAR
	.align		4
.L_258:
        /*0248*/ 	.byte	0x04, 0x36
        /*024a*/ 	.short	(.L_260 - .L_259)
.L_259:
        /*024c*/ 	.word	0x00000008
.L_260:


//--------------------- .nv.info._ZN5flash16flash_fwd_kernelI23Flash_fwd_kernel_traitsILi32ELi128ELi128ELi4ELb0ELb0EN7cutlass6half_tE19Flash_kernel_traitsILi32ELi128ELi128ELi4ES3_EELb0ELb0ELb1ELb1ELb0ELb0ELb0ELb0EEEvNS_16Flash_fwd_paramsE --------------------------
	.section	.nv.info._ZN5flash16flash_fwd_kernelI23Flash_fwd_kernel_traitsILi32ELi128ELi128ELi4ELb0ELb0EN7cutlass6half_tE19Flash_kernel_traitsILi32ELi128ELi128ELi4ES3_EELb0ELb0ELb1ELb1ELb0ELb0ELb0ELb0EEEvNS_16Flash_fwd_paramsE,"",@"SHT_CUDA_INFO"
	.sectionflags	@""
	.align	4


	//----- nvinfo : EIATTR_CUDA_API_VERSION
	.align		4
        /*0000*/ 	.byte	0x04, 0x37
        /*0002*/ 	.short	(.L_262 - .L_261)
.L_261:
        /*0004*/ 	.word	0x00000082


	//----- nvinfo : EIATTR_KPARAM_INFO
	.align		4
.L_262:
        /*0008*/ 	.byte	0x04, 0x17
        /*000a*/ 	.short	(.L_264 - .L_263)
.L_263:
        /*000c*/ 	.word	0x00000000
        /*0010*/ 	.short	0x0000
        /*0012*/ 	.short	0x0000
        /*0014*/ 	.byte	0x00, 0xf0, 0x41, 0x07


	//----- nvinfo : EIATTR_SPARSE_MMA_MASK
	.align		4
.L_264:
        /*0018*/ 	.byte	0x03, 0x50
        /*001a*/ 	.short	0x0000


	//----- nvinfo : EIATTR_MAXREG_COUNT
	.align		4
        /*001c*/ 	.byte	0x03, 0x1b
        /*001e*/ 	.short	0x00ff


	//----- nvinfo : EIATTR_NUM_BARRIERS
	.align		4
        /*0020*/ 	.byte	0x02, 0x4c
        /*0022*/ 	.byte	0x01
	.zero		1


	//----- nvinfo : EIATTR_ANNOTATIONS
	.align		4
        /*0024*/ 	.byte	0x04, 0x55
        /*0026*/ 	.short	(.L_266 - .L_265)


	//   ....[0]....
.L_265:
        /* <DEDUP_REMOVED lines=29> */


	//----- nvinfo : EIATTR_MERCURY_ISA_VERSION
	.align		4
.L_266:
        /*01e0*/ 	.byte	0x03, 0x5f
        /*01e2*/ 	.short	0x0101


	//----- nvinfo : EIATTR_COOP_GROUP_MASK_REGIDS
	.align		4
        /*01e4*/ 	.byte	0x04, 0x29
        /*01e6*/ 	.short	(.L_268 - .L_267)


	//   ....[0]....
.L_267:
        /*01e8*/ 	.word	0xffffffff


	//   ....[1]....
        /*01ec*/ 	.word	0xffffffff


	//   ....[2]....
        /*01f0*/ 	.word	0xffffffff


	//   ....[3]....
        /*01f4*/ 	.word	0xffffffff


	//   ....[4]....
        /*01f8*/ 	.word	0xffffffff


	//   ....[5]....
        /*01fc*/ 	.word	0xffffffff


	//   ....[6]....
        /*0200*/ 	.word	0xffffffff


	//   ....[7]....
        /*0204*/ 	.word	0xffffffff


	//   ....[8]....
        /*0208*/ 	.word	0xffffffff


	//   ....[9]....
        /*020c*/ 	.word	0xffffffff


	//   ....[10]....
        /*0210*/ 	.word	0xffffffff


	//   ....[11]....
        /*0214*/ 	.word	0xffffffff


	//   ....[12]....
        /*0218*/ 	.word	0xffffffff


	//   ....[13]....
        /*021c*/ 	.word	0xffffffff


	//   ....[14]....
        /*0220*/ 	.word	0xffffffff


	//   ....[15]....
        /*0224*/ 	.word	0xffffffff


	//   ....[16]....
        /*0228*/ 	.word	0xffffffff


	//   ....[17]....
        /*022c*/ 	.word	0xffffffff


	//   ....[18]....
        /*0230*/ 	.word	0xffffffff


	//   ....[19]....
        /*0234*/ 	.word	0xffffffff


	//   ....[20]....
        /*0238*/ 	.word	0xffffffff


	//   ....[21]....
        /*023c*/ 	.word	0xffffffff


	//   ....[22]....
        /*0240*/ 	.word	0xffffffff


	//   ....[23]....
        /*0244*/ 	.word	0xffffffff


	//   ....[24]....
        /*0248*/ 	.word	0xffffffff


	//   ....[25]....
        /*024c*/ 	.word	0xffffffff


	//   ....[26]....
        /*0250*/ 	.word	0xffffffff


	//   ....[27]....
        /*0254*/ 	.word	0xffffffff


	//   ....[28]....
        /*0258*/ 	.word	0xffffffff


	//   ....[29]....
        /*025c*/ 	.word	0xffffffff


	//   ....[30]....
        /*0260*/ 	.word	0xffffffff


	//   ....[31]....
        /*0264*/ 	.word	0xffffffff


	//----- nvinfo : EIATTR_COOP_GROUP_INSTR_OFFSETS
	.align		4
.L_268:
        /*0268*/ 	.byte	0x04, 0x28
        /*026a*/ 	.short	(.L_270 - .L_269)


	//   ....[0]....
.L_269:
        /*026c*/ 	.word	0x00008750


	//   ....[1]....
        /*0270*/ 	.word	0x00008780


	//   ....[2]....
        /*0274*/ 	.word	0x00008800


	//   ....[3]....
        /*0278*/ 	.word	0x00008870


	//   ....[4]....
        /*027c*/ 	.word	0x00008880


	//   ....[5]....
        /*0280*/ 	.word	0x00008890


	//   ....[6]....
        /*0284*/ 	.word	0x000088d0


	//   ....[7]....
        /*0288*/ 	.word	0x00008980


	//   ....[8]....
        /*028c*/ 	.word	0x000112d0


	//   ....[9]....
        /*0290*/ 	.word	0x00011310


	//   ....[10]....
        /*0294*/ 	.word	0x00011330


	//   ....[11]....
        /*0298*/ 	.word	0x00011340


	//   ....[12]....
        /*029c*/ 	.word	0x000113b0


	//   ....[13]....
        /*02a0*/ 	.word	0x000113d0


	//   ....[14]....
        /*02a4*/ 	.word	0x000113f0


	//   ....[15]....
        /*02a8*/ 	.word	0x00011400


	//   ....[16]....
        /*02ac*/ 	.word	0x00019530


	//   ....[17]....
        /*02b0*/ 	.word	0x00019640


	//   ....[18]....
        /*02b4*/ 	.word	0x00019670


	//   ....[19]....
        /*02b8*/ 	.word	0x00019750


	//   ....[20]....
        /*02bc*/ 	.word	0x00019780


	//   ....[21]....
        /*02c0*/ 	.word	0x00019900


	//   ....[22]....
        /*02c4*/ 	.word	0x00019940


	//   ....[23]....
        /*02c8*/ 	.word	0x00019a10


	//   ....[24]....
        /*02cc*/ 	.word	0x0001c040


	//   ....[25]....
        /*02d0*/ 	.word	0x0001c050


	//   ....[26]....
        /*02d4*/ 	.word	0x0001c060


	//   ....[27]....
        /*02d8*/ 	.word	0x0001c070


	//   ....[28]....
        /*02dc*/ 	.word	0x0001c0a0


	//   ....[29]....
        /*02e0*/ 	.word	0x0001c0c0


	//   ....[30]....
        /*02e4*/ 	.word	0x0001c0e0


	//   ....[31]....
        /*02e8*/ 	.word	0x0001c100


	//----- nvinfo : EIATTR_VRC_CTA_INIT_COUNT
	.align		4
.L_270:
        /*02ec*/ 	.byte	0x02, 0x4a
	.zero		1
	.zero		1


	//----- nvinfo : EIATTR_EXIT_INSTR_OFFSETS
	.align		4
        /*02f0*/ 	.byte	0x04, 0x1c
        /*02f2*/ 	.short	(.L_272 - .L_271)


	//   ....[0]....
.L_271:
        /*02f4*/ 	.word	0x000004a0


	//   ....[1]....
        /*02f8*/ 	.word	0x00001090


	//   ....[2]....
        /*02fc*/ 	.word	0x00001120


	//   ....[3]....
        /*0300*/ 	.word	0x0001d070


	//   ....[4]....
        /*0304*/ 	.word	0x0001d150


	//----- nvinfo : EIATTR_CRS_STACK_SIZE
	.align		4
.L_272:
        /*0308*/ 	.byte	0x04, 0x1e
        /*030a*/ 	.short	(.L_274 - .L_273)
.L_273:
        /*030c*/ 	.word	0x00000000


	//----- nvinfo : EIATTR_CBANK_PARAM_SIZE
	.align		4
.L_274:
        /*0310*/ 	.byte	0x03, 0x19
        /*0312*/ 	.short	0x01d0


	//----- nvinfo : EIATTR_PARAM_CBANK
	.align		4
        /*0314*/ 	.byte	0x04, 0x0a
        /*0316*/ 	.short	(.L_276 - .L_275)
	.align		4
.L_275:
        /*0318*/ 	.word	index@(.nv.constant0._ZN5flash16flash_fwd_kernelI23Flash_fwd_kernel_traitsILi32ELi128ELi128ELi4ELb0ELb0EN7cutlass6half_tE19Flash_kernel_traitsILi32ELi128ELi128ELi4ES3_EELb0ELb0ELb1ELb1ELb0ELb0ELb0ELb0EEEvNS_16Flash_fwd_paramsE)
        /*031c*/ 	.short	0x0380
        /*031e*/ 	.short	0x01d0


	//----- nvinfo : EIATTR_SW_WAR
	.align		4
.L_276:
        /*0320*/ 	.byte	0x04, 0x36
        /*0322*/ 	.short	(.L_278 - .L_277)
.L_277:
        /*0324*/ 	.word	0x00000008
.L_278:


//--------------------- .nv.info._ZN5flash16flash_fwd_kernelI23Flash_fwd_kernel_traitsILi32ELi128ELi128ELi4ELb0ELb0EN7cutlass6half_tE19Flash_kernel_traitsILi32ELi128ELi128ELi4ES3_EELb1ELb0ELb0ELb0ELb0ELb1ELb0ELb0EEEvNS_16Flash_fwd_paramsE --------------------------
	.section	.nv.info._ZN5flash16flash_fwd_kernelI23Flash_fwd_kernel_traitsILi32ELi128ELi128ELi4ELb0ELb0EN7cutlass6half_tE19Flash_kernel_traitsILi32ELi128ELi128ELi4ES3_EELb1ELb0ELb0ELb0ELb0ELb1ELb0ELb0EEEvNS_16Flash_fwd_paramsE,"",@"SHT_CUDA_INFO"
	.sectionflags	@""
	.align	4


	//----- nvinfo : EIATTR_CUDA_API_VERSION
	.align		4
        /*0000*/ 	.byte	0x04, 0x37
        /*0002*/ 	.short	(.L_280 - .L_279)
.L_279:
        /*0004*/ 	.word	0x00000082


	//----- nvinfo : EIATTR_KPARAM_INFO
	.align		4
.L_280:
        /*0008*/ 	.byte	0x04, 0x17
        /*000a*/ 	.short	(.L_282 - .L_281)
.L_281:
        /*000c*/ 	.word	0x00000000
        /*0010*/ 	.short	0x0000
        /*0012*/ 	.short	0x0000
        /*0014*/ 	.byte	0x00, 0xf0, 0x41, 0x07


	//----- nvinfo : EIATTR_SPARSE_MMA_MASK
	.align		4
.L_282:
        /*0018*/ 	.byte	0x03, 0x50
        /*001a*/ 	.short	0x0000


	//----- nvinfo : EIATTR_MAXREG_COUNT
	.align		4
        /*001c*/ 	.byte	0x03, 0x1b
        /*001e*/ 	.short	0x00ff


	//----- nvinfo : EIATTR_NUM_BARRIERS
	.align		4
        /*0020*/ 	.byte	0x02, 0x4c
        /*0022*/ 	.byte	0x01
	.zero		1


	//----- nvinfo : EIATTR_ANNOTATIONS
	.align		4
        /*0024*/ 	.byte	0x04, 0x55
        /*0026*/ 	.short	(.L_284 - .L_283)


	//   ....[0]....
.L_283:
        /* <DEDUP_REMOVED lines=51> */


	//----- nvinfo : EIATTR_MERCURY_ISA_VERSION
	.align		4
.L_284:
        /*0340*/ 	.byte	0x03, 0x5f
        /*0342*/ 	.short	0x0101


	//----- nvinfo : EIATTR_COOP_GROUP_MASK_REGIDS
	.align		4
        /*0344*/ 	.byte	0x04, 0x29
        /*0346*/ 	.short	(.L_286 - .L_285)


	//   ....[0]....
.L_285:
        /*0348*/ 	.word	0xffffffff


	//   ....[1]....
        /*034c*/ 	.word	0xffffffff


	//   ....[2]....
        /*0350*/ 	.word	0xffffffff


	//   ....[3]....
        /*0354*/ 	.word	0xffffffff


	//   ....[4]....
        /*0358*/ 	.word	0xffffffff


	//   ....[5]....
        /*035c*/ 	.word	0xffffffff


	//   ....[6]....
        /*0360*/ 	.word	0xffffffff


	//   ....[7]....
        /*0364*/ 	.word	0xffffffff


	//   ....[8]....
        /*0368*/ 	.word	0xffffffff


	//   ....[9]....
        /*036c*/ 	.word	0xffffffff


	//   ....[10]....
        /*0370*/ 	.word	0xffffffff


	//   ....[11]....
        /*0374*/ 	.word	0xffffffff


	//   ....[12]....
        /*0378*/ 	.word	0xffffffff


	//   ....[13]....
        /*037c*/ 	.word	0xffffffff


	//   ....[14]....
        /*0380*/ 	.word	0xffffffff


	//   ....[15]....
        /*0384*/ 	.word	0xffffffff


	//   ....[16]....
        /*0388*/ 	.word	0xffffffff


	//   ....[17]....
        /*038c*/ 	.word	0xffffffff


	//   ....[18]....
        /*0390*/ 	.word	0xffffffff


	//   ....[19]....
        /*0394*/ 	.word	0xffffffff


	//   ....[20]....
        /*0398*/ 	.word	0xffffffff


	//   ....[21]....
        /*039c*/ 	.word	0xffffffff


	//   ....[22]....
        /*03a0*/ 	.word	0xffffffff


	//   ....[23]....
        /*03a4*/ 	.word	0xffffffff


	//----- nvinfo : EIATTR_COOP_GROUP_INSTR_OFFSETS
	.align		4
.L_286:
        /*03a8*/ 	.byte	0x04, 0x28
        /*03aa*/ 	.short	(.L_288 - .L_287)


	//   ....[0]....
.L_287:
        /*03ac*/ 	.word	0x00005520


	//   ....[1]....
        /*03b0*/ 	.word	0x00005610


	//   ....[2]....
        /*03b4*/ 	.word	0x00005640


	//   ....[3]....
        /*03b8*/ 	.word	0x000057e0


	//   ....[4]....
        /*03bc*/ 	.word	0x00005810


	//   ....[5]....
        /*03c0*/ 	.word	0x00005890


	//   ....[6]....
        /*03c4*/ 	.word	0x00005970


	//   ....[7]....
        /*03c8*/ 	.word	0x00005a50


	//   ....[8]....
        /*03cc*/ 	.word	0x0000a2c0


	//   ....[9]....
        /*03d0*/ 	.word	0x0000a370


	//   ....[10]....
        /*03d4*/ 	.word	0x0000a3a0


	//   ....[11]....
        /*03d8*/ 	.word	0x0000a3e0


	//   ....[12]....
        /*03dc*/ 	.word	0x0000a4e0


	//   ....[13]....
        /*03e0*/ 	.word	0x0000a510


	//   ....[14]....
        /*03e4*/ 	.word	0x0000a590


	//   ....[15]....
        /*03e8*/ 	.word	0x0000a5b0


	//   ....[16]....
        /*03ec*/ 	.word	0x0000ef80


	//   ....[17]....
        /*03f0*/ 	.word	0x0000ef90


	//   ....[18]....
        /*03f4*/ 	.word	0x0000efe0


	//   ....[19]....
        /*03f8*/ 	.word	0x0000eff0


	//   ....[20]....
        /*03fc*/ 	.word	0x0000f0f0


	//   ....[21]....
        /*0400*/ 	.word	0x0000f100


	//   ....[22]....
        /*0404*/ 	.word	0x0000f130


	//   ....[23]....
        /*0408*/ 	.word	0x0000f140


	//----- nvinfo : EIATTR_VRC_CTA_INIT_COUNT
	.align		4
.L_288:
        /*040c*/ 	.byte	0x02, 0x4a
	.zero		1
	.zero		1


	//----- nvinfo : EIATTR_EXIT_INSTR_OFFSETS
	.align		4
        /*0410*/ 	.byte	0x04, 0x1c
        /*0412*/ 	.short	(.L_290 - .L_289)


	//   ....[0]....
.L_289:
        /*0414*/ 	.word	0x00000510


	//   ....[1]....
        /*0418*/ 	.word	0x00000f60


	//   ....[2]....
        /*041c*/ 	.word	0x00000ff0


	//   ....[3]....
        /*0420*/ 	.word	0x000101d0


	//   ....[4]....
        /*0424*/ 	.word	0x000102b0


	//----- nvinfo : EIATTR_CRS_STACK_SIZE
	.align		4
.L_290:
        /*0428*/ 	.byte	0x04, 0x1e
        /*042a*/ 	.short	(.L_292 - .L_291)
.L_291:
        /*042c*/ 	.word	0x00000000


	//----- nvinfo : EIATTR_CBANK_PARAM_SIZE
	.align		4
.L_292:
        /*0430*/ 	.byte	0x03, 0x19
        /*0432*/ 	.short	0x01d0


	//----- nvinfo : EIATTR_PARAM_CBANK
	.align		4
        /*0434*/ 	.byte	0x04, 0x0a
        /*0436*/ 	.short	(.L_294 - .L_293)
	.align		4
.L_293:
        /*0438*/ 	.word	index@(.nv.constant0._ZN5flash16flash_fwd_kernelI23Flash_fwd_kernel_traitsILi32ELi128ELi128ELi4ELb0ELb0EN7cutlass6half_tE19Flash_kernel_traitsILi32ELi128ELi128ELi4ES3_EELb1ELb0ELb0ELb0ELb0ELb1ELb0ELb0EEEvNS_16Flash_fwd_paramsE)
        /*043c*/ 	.short	0x0380
        /*043e*/ 	.short	0x01d0


	//----- nvinfo : EIATTR_SW_WAR
	.align		4
.L_294:
        /*0440*/ 	.byte	0x04, 0x36
        /*0442*/ 	.short	(.L_296 - .L_295)
.L_295:
        /*0444*/ 	.word	0x00000008
.L_296:


//--------------------- .nv.info._ZN5flash16flash_fwd_kernelI23Flash_fwd_kernel_traitsILi32ELi128ELi128ELi4ELb0ELb0EN7cutlass6half_tE19Flash_kernel_traitsILi32ELi128ELi128ELi4ES3_EELb0ELb0ELb0ELb0ELb0ELb1ELb1ELb0EEEvNS_16Flash_fwd_paramsE --------------------------
	.section	.nv.info._ZN5flash16flash_fwd_kernelI23Flash_fwd_kernel_traitsILi32ELi128ELi128ELi4ELb0ELb0EN7cutlass6half_tE19Flash_kernel_traitsILi32ELi128ELi128ELi4ES3_EELb0ELb0ELb0ELb0ELb0ELb1ELb1ELb0EEEvNS_16Flash_fwd_paramsE,"",@"SHT_CUDA_INFO"
	.sectionflags	@""
	.align	4


	//----- nvinfo : EIATTR_CUDA_API_VERSION
	.align		4
        /*0000*/ 	.byte	0x04, 0x37
        /*0002*/ 	.short	(.L_298 - .L_297)
.L_297:
        /*0004*/ 	.word	0x00000082


	//----- nvinfo : EIATTR_KPARAM_INFO
	.align		4
.L_298:
        /*0008*/ 	.byte	0x04, 0x17
        /*000a*/ 	.short	(.L_300 - .L_299)
.L_299:
        /*000c*/ 	.word	0x00000000
        /*0010*/ 	.short	0x0000
        /*0012*/ 	.short	0x0000
        /*0014*/ 	.byte	0x00, 0xf0, 0x41, 0x07


	//----- nvinfo : EIATTR_SPARSE_MMA_MASK
	.align		4
.L_300:
        /*0018*/ 	.byte	0x03, 0x50
        /*001a*/ 	.short	0x0000


	//----- nvinfo : EIATTR_MAXREG_COUNT
	.align		4
        /*001c*/ 	.byte	0x03, 0x1b
        /*001e*/ 	.short	0x00ff


	//----- nvinfo : EIATTR_NUM_BARRIERS
	.align		4
        /*0020*/ 	.byte	0x02, 0x4c
        /*0022*/ 	.byte	0x01
	.zero		1


	//----- nvinfo : EIATTR_ANNOTATIONS
	.align		4
        /*0024*/ 	.byte	0x04, 0x55
        /*0026*/ 	.short	(.L_302 - .L_301)


	//   ....[0]....
.L_301:
        /* <DEDUP_REMOVED lines=22> */


	//----- nvinfo : EIATTR_MERCURY_ISA_VERSION
	.align		4
.L_302:
        /*0170*/ 	.byte	0x03, 0x5f
        /*0172*/ 	.short	0x0101


	//----- nvinfo : EIATTR_COOP_GROUP_MASK_REGIDS
	.align		4
        /*0174*/ 	.byte	0x04, 0x29
        /*0176*/ 	.short	(.L_304 - .L_303)


	//   ....[0]....
.L_303:
        /*0178*/ 	.word	0xffffffff


	//   ....[1]....
        /*017c*/ 	.word	0xffffffff


	//   ....[2]....
        /*0180*/ 	.word	0xffffffff


	//   ....[3]....
        /*0184*/ 	.word	0xffffffff


	//   ....[4]....
        /*0188*/ 	.word	0xffffffff


	//   ....[5]....
        /*018c*/ 	.word	0xffffffff


	//   ....[6]....
        /*0190*/ 	.word	0xffffffff


	//   ....[7]....
        /*0194*/ 	.word	0xffffffff


	//   ....[8]....
        /*0198*/ 	.word	0xffffffff


	//   ....[9]....
        /*019c*/ 	.word	0xffffffff


	//   ....[10]....
        /*01a0*/ 	.word	0xffffffff


	//   ....[11]....
        /*01a4*/ 	.word	0xffffffff


	//   ....[12]....
        /*01a8*/ 	.word	0xffffffff


	//   ....[13]....
        /*01ac*/ 	.word	0xffffffff


	//   ....[14]....
        /*01b0*/ 	.word	0xffffffff


	//   ....[15]....
        /*01b4*/ 	.word	0xffffffff


	//   ....[16]....
        /*01b8*/ 	.word	0xffffffff


	//   ....[17]....
        /*01bc*/ 	.word	0xffffffff


	//   ....[18]....
        /*01c0*/ 	.word	0xffffffff


	//   ....[19]....
        /*01c4*/ 	.word	0xffffffff


	//   ....[20]....
        /*01c8*/ 	.word	0xffffffff


	//   ....[21]....
        /*01cc*/ 	.word	0xffffffff


	//   ....[22]....
        /*01d0*/ 	.word	0xffffffff


	//   ....[23]....
        /*01d4*/ 	.word	0xffffffff


	//----- nvinfo : EIATTR_COOP_GROUP_INSTR_OFFSETS
	.align		4
.L_304:
        /*01d8*/ 	.byte	0x04, 0x28
        /*01da*/ 	.short	(.L_306 - .L_305)


	//   ....[0]....
.L_305:
        /*01dc*/ 	.word	0x000046f0


	//   ....[1]....
        /*01e0*/ 	.word	0x00004740


	//   ....[2]....
        /*01e4*/ 	.word	0x000047e0


	//   ....[3]....
        /*01e8*/ 	.word	0x000048a0


	//   ....[4]....
        /*01ec*/ 	.word	0x000048d0


	//   ....[5]....
        /*01f0*/ 	.word	0x000048f0


	//   ....[6]....
        /*01f4*/ 	.word	0x00004910


	//   ....[7]....
        /*01f8*/ 	.word	0x000049a0


	//   ....[8]....
        /*01fc*/ 	.word	0x000089d0


	//   ....[9]....
        /*0200*/ 	.word	0x000089e0


	//   ....[10]....
        /*0204*/ 	.word	0x000089f0


	//   ....[11]....
        /*0208*/ 	.word	0x00008a00


	//   ....[12]....
        /*020c*/ 	.word	0x00008a80


	//   ....[13]....
        /*0210*/ 	.word	0x00008a90


	//   ....[14]....
        /*0214*/ 	.word	0x00008aa0


	//   ....[15]....
        /*0218*/ 	.word	0x00008ab0


	//   ....[16]....
        /*021c*/ 	.word	0x0000b1e0


	//   ....[17]....
        /*0220*/ 	.word	0x0000b1f0


	//   ....[18]....
        /*0224*/ 	.word	0x0000b200


	//   ....[19]....
        /*0228*/ 	.word	0x0000b210


	//   ....[20]....
        /*022c*/ 	.word	0x0000b250


	//   ....[21]....
        /*0230*/ 	.word	0x0000b270


	//   ....[22]....
        /*0234*/ 	.word	0x0000b290


	//   ....[23]....
        /*0238*/ 	.word	0x0000b2c0


	//----- nvinfo : EIATTR_VRC_CTA_INIT_COUNT
	.align		4
.L_306:
        /*023c*/ 	.byte	0x02, 0x4a
	.zero		1
	.zero		1


	//----- nvinfo : EIATTR_EXIT_INSTR_OFFSETS
	.align		4
        /*0240*/ 	.byte	0x04, 0x1c
        /*0242*/ 	.short	(.L_308 - .L_307)


	//   ....[0]....
.L_307:
        /*0244*/ 	.word	0x000003c0


	//   ....[1]....
        /*0248*/ 	.word	0x00000e00


	//   ....[2]....
        /*024c*/ 	.word	0x00000e90


	//   ....[3]....
        /*0250*/ 	.word	0x0000c3c0


	//   ....[4]....
        /*0254*/ 	.word	0x0000c4a0


	//----- nvinfo : EIATTR_CRS_STACK_SIZE
	.align		4
.L_308:
        /*0258*/ 	.byte	0x04, 0x1e
        /*025a*/ 	.short	(.L_310 - .L_309)
.L_309:
        /*025c*/ 	.word	0x00000000


	//----- nvinfo : EIATTR_CBANK_PARAM_SIZE
	.align		4
.L_310:
        /*0260*/ 	.byte	0x03, 0x19
        /*0262*/ 	.short	0x01d0


	//----- nvinfo : EIATTR_PARAM_CBANK
	.align		4
        /*0264*/ 	.byte	0x04, 0x0a
        /*0266*/ 	.short	(.L_312 - .L_311)
	.align		4
.L_311:
        /*0268*/ 	.word	index@(.nv.constant0._ZN5flash16flash_fwd_kernelI23Flash_fwd_kernel_traitsILi32ELi128ELi128ELi4ELb0ELb0EN7cutlass6half_tE19Flash_kernel_traitsILi32ELi128ELi128ELi4ES3_EELb0ELb0ELb0ELb0ELb0ELb1ELb1ELb0EEEvNS_16Flash_fwd_paramsE)
        /*026c*/ 	.short	0x0380
        /*026e*/ 	.short	0x01d0


	//----- nvinfo : EIATTR_SW_WAR
	.align		4
.L_312:
        /*0270*/ 	.byte	0x04, 0x36
        /*0272*/ 	.short	(.L_314 - .L_313)
.L_313:
        /*0274*/ 	.word	0x00000008
.L_314:


//--------------------- .nv.info._ZN5flash16flash_fwd_kernelI23Flash_fwd_kernel_traitsILi32ELi128ELi128ELi4ELb0ELb0EN7cutlass6half_tE19Flash_kernel_traitsILi32ELi128ELi128ELi4ES3_EELb1ELb0ELb0ELb0ELb0ELb0ELb0ELb0EEEvNS_16Flash_fwd_paramsE --------------------------
	.section	.nv.info._ZN5flash16flash_fwd_kernelI23Flash_fwd_kernel_traitsILi32ELi128ELi128ELi4ELb0ELb0EN7cutlass6half_tE19Flash_kernel_traitsILi32ELi128ELi128ELi4ES3_EELb1ELb0ELb0ELb0ELb0ELb0ELb0ELb0EEEvNS_16Flash_fwd_paramsE,"",@"SHT_CUDA_INFO"
	.sectionflags	@""
	.align	4


	//----- nvinfo : EIATTR_CUDA_API_VERSION
	.align		4
        /*0000*/ 	.byte	0x04, 0x37
        /*0002*/ 	.short	(.L_316 - .L_315)
.L_315:
        /*0004*/ 	.word	0x00000082


	//----- nvinfo : EIATTR_KPARAM_INFO
	.align		4
.L_316:
        /*0008*/ 	.byte	0x04, 0x17
        /*000a*/ 	.short	(.L_318 - .L_317)
.L_317:
        /*000c*/ 	.word	0x00000000
        /*0010*/ 	.short	0x0000
        /*0012*/ 	.short	0x0000
        /*0014*/ 	.byte	0x00, 0xf0, 0x41, 0x07


	//----- nvinfo : EIATTR_SPARSE_MMA_MASK
	.align		4
.L_318:
        /*0018*/ 	.byte	0x03, 0x50
        /*001a*/ 	.short	0x0000


	//----- nvinfo : EIATTR_MAXREG_COUNT
	.align		4
        /*001c*/ 	.byte	0x03, 0x1b
        /*001e*/ 	.short	0x00ff


	//----- nvinfo : EIATTR_NUM_BARRIERS
	.align		4
        /*0020*/ 	.byte	0x02, 0x4c
        /*0022*/ 	.byte	0x01
	.zero		1


	//----- nvinfo : EIATTR_ANNOTATIONS
	.align		4
        /*0024*/ 	.byte	0x04, 0x55
        /*0026*/ 	.short	(.L_320 - .L_319)


	//   ....[0]....
.L_319:
        /* <DEDUP_REMOVED lines=51> */


	//----- nvinfo : EIATTR_MERCURY_ISA_VERSION
	.align		4
.L_320:
        /*0348*/ 	.byte	0x03, 0x5f
        /*034a*/ 	.short	0x0101


	//----- nvinfo : EIATTR_COOP_GROUP_MASK_REGIDS
	.align		4
        /*034c*/ 	.byte	0x04, 0x29
        /*034e*/ 	.short	(.L_322 - .L_321)


	//   ....[0]....
.L_321:
        /*0350*/ 	.word	0xffffffff


	//   ....[1]....
        /*0354*/ 	.word	0xffffffff


	//   ....[2]....
        /*0358*/ 	.word	0xffffffff


	//   ....[3]....
        /*035c*/ 	.word	0xffffffff


	//   ....[4]....
        /*0360*/ 	.word	0xffffffff


	//   ....[5]....
        /*0364*/ 	.word	0xffffffff


	//   ....[6]....
        /*0368*/ 	.word	0xffffffff


	//   ....[7]....
        /*036c*/ 	.word	0xffffffff


	//   ....[8]....
        /*0370*/ 	.word	0xffffffff


	//   ....[9]....
        /*0374*/ 	.word	0xffffffff


	//   ....[10]....
        /*0378*/ 	.word	0xffffffff


	//   ....[11]....
        /*037c*/ 	.word	0xffffffff


	//   ....[12]....
        /*0380*/ 	.word	0xffffffff


	//   ....[13]....
        /*0384*/ 	.word	0xffffffff


	//   ....[14]....
        /*0388*/ 	.word	0xffffffff


	//   ....[15]....
        /*038c*/ 	.word	0xffffffff


	//   ....[16]....
        /*0390*/ 	.word	0xffffffff


	//   ....[17]....
        /*0394*/ 	.word	0xffffffff


	//   ....[18]....
        /*0398*/ 	.word	0xffffffff


	//   ....[19]....
        /*039c*/ 	.word	0xffffffff


	//   ....[20]....
        /*03a0*/ 	.word	0xffffffff


	//   ....[21]....
        /*03a4*/ 	.word	0xffffffff


	//   ....[22]....
        /*03a8*/ 	.word	0xffffffff


	//   ....[23]....
        /*03ac*/ 	.word	0xffffffff


	//----- nvinfo : EIATTR_COOP_GROUP_INSTR_OFFSETS
	.align		4
.L_322:
        /*03b0*/ 	.byte	0x04, 0x28
        /*03b2*/ 	.short	(.L_324 - .L_323)


	//   ....[0]....
.L_323:
        /*03b4*/ 	.word	0x000045c0


	//   ....[1]....
        /*03b8*/ 	.word	0x00004600


	//   ....[2]....
        /*03bc*/ 	.word	0x00004630


	//   ....[3]....
        /*03c0*/ 	.word	0x000046a0


	//   ....[4]....
        /*03c4*/ 	.word	0x00004770


	//   ....[5]....
        /*03c8*/ 	.word	0x000047b0


	//   ....[6]....
        /*03cc*/ 	.word	0x000047e0


	//   ....[7]....
        /*03d0*/ 	.word	0x00004860


	//   ....[8]....
        /*03d4*/ 	.word	0x0000b0f0


	//   ....[9]....
        /*03d8*/ 	.word	0x0000b170


	//   ....[10]....
        /*03dc*/ 	.word	0x0000b1b0


	//   ....[11]....
        /*03e0*/ 	.word	0x0000b1e0


	//   ....[12]....
        /*03e4*/ 	.word	0x0000b2b0


	//   ....[13]....
        /*03e8*/ 	.word	0x0000b2e0


	//   ....[14]....
        /*03ec*/ 	.word	0x0000b390


	//   ....[15]....
        /*03f0*/ 	.word	0x0000b400


	//   ....[16]....
        /*03f4*/ 	.word	0x0000ffd0


	//   ....[17]....
        /*03f8*/ 	.word	0x0000ffe0


	//   ....[18]....
        /*03fc*/ 	.word	0x00010030


	//   ....[19]....
        /*0400*/ 	.word	0x00010040


	//   ....[20]....
        /*0404*/ 	.word	0x00010160


	//   ....[21]....
        /*0408*/ 	.word	0x00010170


	//   ....[22]....
        /*040c*/ 	.word	0x000101a0


	//   ....[23]....
        /*0410*/ 	.word	0x000101b0


	//----- nvinfo : EIATTR_VRC_CTA_INIT_COUNT
	.align		4
.L_324:
        /*0414*/ 	.byte	0x02, 0x4a
	.zero		1
	.zero		1


	//----- nvinfo : EIATTR_EXIT_INSTR_OFFSETS
	.align		4
        /*0418*/ 	.byte	0x04, 0x1c
        /*041a*/ 	.short	(.L_326 - .L_325)


	//   ....[0]....
.L_325:
        /*041c*/ 	.word	0x00000510


	//   ....[1]....
        /*0420*/ 	.word	0x00000f60


	//   ....[2]....
        /*0424*/ 	.word	0x00000ff0


	//   ....[3]....
        /*0428*/ 	.word	0x00011210


	//   ....[4]....
        /*042c*/ 	.word	0x000112f0


	//----- nvinfo : EIATTR_CRS_STACK_SIZE
	.align		4
.L_326:
        /*0430*/ 	.byte	0x04, 0x1e
        /*0432*/ 	.short	(.L_328 - .L_327)
.L_327:
        /*0434*/ 	.word	0x00000000


	//----- nvinfo : EIATTR_CBANK_PARAM_SIZE
	.align		4
.L_328:
        /*0438*/ 	.byte	0x03, 0x19
        /*043a*/ 	.short	0x01d0


	//----- nvinfo : EIATTR_PARAM_CBANK
	.align		4
        /*043c*/ 	.byte	0x04, 0x0a
        /*043e*/ 	.short	(.L_330 - .L_329)
	.align		4
.L_329:
        /*0440*/ 	.word	index@(.nv.constant0._ZN5flash16flash_fwd_kernelI23Flash_fwd_kernel_traitsILi32ELi128ELi128ELi4ELb0ELb0EN7cutlass6half_tE19Flash_kernel_traitsILi32ELi128ELi128ELi4ES3_EELb1ELb0ELb0ELb0ELb0ELb0ELb0ELb0EEEvNS_16Flash_fwd_paramsE)
        /*0444*/ 	.short	0x0380
        /*0446*/ 	.short	0x01d0


	//----- nvinfo : EIATTR_SW_WAR
	.align		4
.L_330:
        /*0448*/ 	.byte	0x04, 0x36
        /*044a*/ 	.short	(.L_332 - .L_331)
.L_331:
        /*044c*/ 	.word	0x00000008
.L_332:


//--------------------- .nv.info._ZN5flash16flash_fwd_kernelI23Flash_fwd_kernel_traitsILi32ELi128ELi128ELi4ELb0ELb0EN7cutlass6half_tE19Flash_kernel_traitsILi32ELi128ELi128ELi4ES3_EELb1ELb0ELb1ELb0ELb0ELb0ELb0ELb0EEEvNS_16Flash_fwd_paramsE --------------------------
	.section	.nv.info._ZN5flash16flash_fwd_kernelI23Flash_fwd_kernel_traitsILi32ELi128ELi128ELi4ELb0ELb0EN7cutlass6half_tE19Flash_kernel_traitsILi32ELi128ELi128ELi4ES3_EELb1ELb0ELb1ELb0ELb0ELb0ELb0ELb0EEEvNS_16Flash_fwd_paramsE,"",@"SHT_CUDA_INFO"
	.sectionflags	@""
	.align	4


	//----- nvinfo : EIATTR_CUDA_API_VERSION
	.align		4
        /*0000*/ 	.byte	0x04, 0x37
        /*0002*/ 	.short	(.L_334 - .L_333)
.L_333:
        /*0004*/ 	.word	0x00000082


	//----- nvinfo : EIATTR_KPARAM_INFO
	.align		4
.L_334:
        /*0008*/ 	.byte	0x04, 0x17
        /*000a*/ 	.short	(.L_336 - .L_335)
.L_335:
        /*000c*/ 	.word	0x00000000
        /*0010*/ 	.short	0x0000
        /*0012*/ 	.short	0x0000
        /*0014*/ 	.byte	0x00, 0xf0, 0x41, 0x07


	//----- nvinfo : EIATTR_SPARSE_MMA_MASK
	.align		4
.L_336:
        /*0018*/ 	.byte	0x03, 0x50
        /*001a*/ 	.short	0x0000


	//----- nvinfo : EIATTR_MAXREG_COUNT
	.align		4
        /*001c*/ 	.byte	0x03, 0x1b
        /*001e*/ 	.short	0x00ff


	//----- nvinfo : EIATTR_NUM_BARRIERS
	.align		4
        /*0020*/ 	.byte	0x02, 0x4c
        /*0022*/ 	.byte	0x01
	.zero		1


	//----- nvinfo : EIATTR_ANNOTATIONS
	.align		4
        /*0024*/ 	.byte	0x04, 0x55
        /*0026*/ 	.short	(.L_338 - .L_337)


	//   ....[0]....
.L_337:
        /* <DEDUP_REMOVED lines=68> */


	//----- nvinfo : EIATTR_MERCURY_ISA_VERSION
	.align		4
.L_338:
        /*0458*/ 	.byte	0x03, 0x5f
        /*045a*/ 	.short	0x0101


	//----- nvinfo : EIATTR_COOP_GROUP_MASK_REGIDS
	.align		4
        /*045c*/ 	.byte	0x04, 0x29
        /*045e*/ 	.short	(.L_340 - .L_339)


	//   ....[0]....
.L_339:
        /*0460*/ 	.word	0xffffffff


	//   ....[1]....
        /*0464*/ 	.word	0xffffffff


	//   ....[2]....
        /*0468*/ 	.word	0xffffffff


	//   ....[3]....
        /*046c*/ 	.word	0xffffffff


	//   ....[4]....
        /*0470*/ 	.word	0xffffffff


	//   ....[5]....
        /*0474*/ 	.word	0xffffffff


	//   ....[6]....
        /*0478*/ 	.word	0xffffffff


	//   ....[7]....
        /*047c*/ 	.word	0xffffffff


	//   ....[8]....
        /*0480*/ 	.word	0xffffffff


	//   ....[9]....
        /*0484*/ 	.word	0xffffffff


	//   ....[10]....
        /*0488*/ 	.word	0xffffffff


	//   ....[11]....
        /*048c*/ 	.word	0xffffffff


	//   ....[12]....
        /*0490*/ 	.word	0xffffffff


	//   ....[13]....
        /*0494*/ 	.word	0xffffffff


	//   ....[14]....
        /*0498*/ 	.word	0xffffffff


	//   ....[15]....
        /*049c*/ 	.word	0xffffffff


	//   ....[16]....
        /*04a0*/ 	.word	0xffffffff


	//   ....[17]....
        /*04a4*/ 	.word	0xffffffff


	//   ....[18]....
        /*04a8*/ 	.word	0xffffffff


	//   ....[19]....
        /*04ac*/ 	.word	0xffffffff


	//   ....[20]....
        /*04b0*/ 	.word	0xffffffff


	//   ....[21]....
        /*04b4*/ 	.word	0xffffffff


	//   ....[22]....
        /*04b8*/ 	.word	0xffffffff


	//   ....[23]....
        /*04bc*/ 	.word	0xffffffff


	//   ....[24]....
        /*04c0*/ 	.word	0xffffffff


	//   ....[25]....
        /*04c4*/ 	.word	0xffffffff


	//   ....[26]....
        /*04c8*/ 	.word	0xffffffff


	//   ....[27]....
        /*04cc*/ 	.word	0xffffffff


	//   ....[28]....
        /*04d0*/ 	.word	0xffffffff


	//   ....[29]....
        /*04d4*/ 	.word	0xffffffff


	//   ....[30]....
        /*04d8*/ 	.word	0xffffffff


	//   ....[31]....
        /*04dc*/ 	.word	0xffffffff


	//----- nvinfo : EIATTR_COOP_GROUP_INSTR_OFFSETS
	.align		4
.L_340:
        /*04e0*/ 	.byte	0x04, 0x28
        /*04e2*/ 	.short	(.L_342 - .L_341)


	//   ....[0]....
.L_341:
        /*04e4*/ 	.word	0x00007d50


	//   ....[1]....
        /*04e8*/ 	.word	0x00007de0


	//   ....[2]....
        /*04ec*/ 	.word	0x00007ed0


	//   ....[3]....
        /*04f0*/ 	.word	0x00007f40


	//   ....[4]....
        /*04f4*/ 	.word	0x00007fc0


	//   ....[5]....
        /*04f8*/ 	.word	0x00007fd0


	//   ....[6]....
        /*04fc*/ 	.word	0x00007fe0


	//   ....[7]....
        /*0500*/ 	.word	0x00008060


	//   ....[8]....
        /*0504*/ 	.word	0x0000e720


	//   ....[9]....
        /*0508*/ 	.word	0x0000e730


	//   ....[10]....
        /*050c*/ 	.word	0x0000e7a0


	//   ....[11]....
        /*0510*/ 	.word	0x0000e880


	//   ....[12]....
        /*0514*/ 	.word	0x0000f1b0


	//   ....[13]....
        /*0518*/ 	.word	0x0000f1f0


	//   ....[14]....
        /*051c*/ 	.word	0x0000f2d0


	//   ....[15]....
        /*0520*/ 	.word	0x0000f300


	//   ....[16]....
        /*0524*/ 	.word	0x00018310


	//   ....[17]....
        /*0528*/ 	.word	0x00018340


	//   ....[18]....
        /*052c*/ 	.word	0x00018400


	//   ....[19]....
        /*0530*/ 	.word	0x00018450


	//   ....[20]....
        /*0534*/ 	.word	0x000184b0


	//   ....[21]....
        /*0538*/ 	.word	0x000184d0


	//   ....[22]....
        /*053c*/ 	.word	0x00018500


	//   ....[23]....
        /*0540*/ 	.word	0x00018540


	//   ....[24]....
        /*0544*/ 	.word	0x0001d6c0


	//   ....[25]....
        /*0548*/ 	.word	0x0001d6d0


	//   ....[26]....
        /*054c*/ 	.word	0x0001d6e0


	//   ....[27]....
        /*0550*/ 	.word	0x0001d700


	//   ....[28]....
        /*0554*/ 	.word	0x0001d720


	//   ....[29]....
        /*0558*/ 	.word	0x0001d740


	//   ....[30]....
        /*055c*/ 	.word	0x0001d750


	//   ....[31]....
        /*0560*/ 	.word	0x0001d770


	//----- nvinfo : EIATTR_VRC_CTA_INIT_COUNT
	.align		4
.L_342:
        /*0564*/ 	.byte	0x02, 0x4a
	.zero		1
	.zero		1


	//----- nvinfo : EIATTR_EXIT_INSTR_OFFSETS
	.align		4
        /*0568*/ 	.byte	0x04, 0x1c
        /*056a*/ 	.short	(.L_344 - .L_343)


	//   ....[0]....
.L_343:
        /*056c*/ 	.word	0x000005a0


	//   ....[1]....
        /*0570*/ 	.word	0x00001150


	//   ....[2]....
        /*0574*/ 	.word	0x000011e0


	//   ....[3]....
        /*0578*/ 	.word	0x0001e880


	//   ....[4]....
        /*057c*/ 	.word	0x0001e960


	//----- nvinfo : EIATTR_CRS_STACK_SIZE
	.align		4
.L_344:
        /*0580*/ 	.byte	0x04, 0x1e
        /*0582*/ 	.short	(.L_346 - .L_345)
.L_345:
        /*0584*/ 	.word	0x00000000


	//----- nvinfo : EIATTR_CBANK_PARAM_SIZE
	.align		4
.L_346:
        /*0588*/ 	.byte	0x03, 0x19
        /*058a*/ 	.short	0x01d0


	//----- nvinfo : EIATTR_PARAM_CBANK
	.align		4
        /*058c*/ 	.byte	0x04, 0x0a
        /*058e*/ 	.short	(.L_348 - .L_347)
	.align		4
.L_347:
        /*0590*/ 	.word	index@(.nv.constant0._ZN5flash16flash_fwd_kernelI23Flash_fwd_kernel_traitsILi32ELi128ELi128ELi4ELb0ELb0EN7cutlass6half_tE19Flash_kernel_traitsILi32ELi128ELi128ELi4ES3_EELb1ELb0ELb1ELb0ELb0ELb0ELb0ELb0EEEvNS_16Flash_fwd_paramsE)
        /*0594*/ 	.short	0x0380
        /*0596*/ 	.short	0x01d0


	//----- nvinfo : EIATTR_SW_WAR
	.align		4
.L_348:
        /*0598*/ 	.byte	0x04, 0x36
        /*059a*/ 	.short	(.L_350 - .L_349)
.L_349:
        /*059c*/ 	.word	0x00000008
.L_350:


//--------------------- .nv.info._ZN5flash16flash_fwd_kernelI23Flash_fwd_kernel_traitsILi32ELi128ELi128ELi4ELb0ELb0EN7cutlass6half_tE19Flash_kernel_traitsILi32ELi128ELi128ELi4ES3_EELb1ELb0ELb0ELb0ELb1ELb1ELb0ELb0EEEvNS_16Flash_fwd_paramsE --------------------------
	.section	.nv.info._ZN5flash16flash_fwd_kernelI23Flash_fwd_kernel_traitsILi32ELi128ELi128ELi4ELb0ELb0EN7cutlass6half_tE19Flash_kernel_traitsILi32ELi128ELi128ELi4ES3_EELb1ELb0ELb0ELb0ELb1ELb1ELb0ELb0EEEvNS_16Flash_fwd_paramsE,"",@"SHT_CUDA_INFO"
	.sectionflags	@""
	.align	4


	//----- nvinfo : EIATTR_CUDA_API_VERSION
	.align		4
        /*0000*/ 	.byte	0x04, 0x37
        /*0002*/ 	.short	(.L_352 - .L_351)
.L_351:
        /*0004*/ 	.word	0x00000082


	//----- nvinfo : EIATTR_KPARAM_INFO
	.align		4
.L_352:
        /*0008*/ 	.byte	0x04, 0x17
        /*000a*/ 	.short	(.L_354 - .L_353)
.L_353:
        /*000c*/ 	.word	0x00000000
        /*0010*/ 	.short	0x0000
        /*0012*/ 	.short	0x0000
        /*0014*/ 	.byte	0x00, 0xf0, 0x41, 0x07


	//----- nvinfo : EIATTR_SPARSE_MMA_MASK
	.align		4
.L_354:
        /*0018*/ 	.byte	0x03, 0x50
        /*001a*/ 	.short	0x0000


	//----- nvinfo : EIATTR_MAXREG_COUNT
	.align		4
        /*001c*/ 	.byte	0x03, 0x1b
        /*001e*/ 	.short	0x00ff


	//----- nvinfo : EIATTR_NUM_BARRIERS
	.align		4
        /*0020*/ 	.byte	0x02, 0x4c
        /*0022*/ 	.byte	0x01
	.zero		1


	//----- nvinfo : EIATTR_ANNOTATIONS
	.align		4
        /*0024*/ 	.byte	0x04, 0x55
        /*0026*/ 	.short	(.L_356 - .L_355)


	//   ....[0]....
.L_355:
        /* <DEDUP_REMOVED lines=83> */


	//----- nvinfo : EIATTR_MERCURY_ISA_VERSION
	.align		4
.L_356:
        /*0548*/ 	.byte	0x03, 0x5f
        /*054a*/ 	.short	0x0101


	//----- nvinfo : EIATTR_COOP_GROUP_MASK_REGIDS
	.align		4
        /*054c*/ 	.byte	0x04, 0x29
        /*054e*/ 	.short	(.L_358 - .L_357)


	//   ....[0]....
.L_357:
        /*0550*/ 	.word	0xffffffff


	//   ....[1]....
        /*0554*/ 	.word	0xffffffff


	//   ....[2]....
        /*0558*/ 	.word	0xffffffff


	//   ....[3]....
        /*055c*/ 	.word	0xffffffff


	//   ....[4]....
        /*0560*/ 	.word	0xffffffff


	//   ....[5]....
        /*0564*/ 	.word	0xffffffff


	//   ....[6]....
        /*0568*/ 	.word	0xffffffff


	//   ....[7]....
        /*056c*/ 	.word	0xffffffff


	//   ....[8]....
        /*0570*/ 	.word	0xffffffff


	//   ....[9]....
        /*0574*/ 	.word	0xffffffff


	//   ....[10]....
        /*0578*/ 	.word	0xffffffff


	//   ....[11]....
        /*057c*/ 	.word	0xffffffff


	//   ....[12]....
        /*0580*/ 	.word	0xffffffff


	//   ....[13]....
        /*0584*/ 	.word	0xffffffff


	//   ....[14]....
        /*0588*/ 	.word	0xffffffff


	//   ....[15]....
        /*058c*/ 	.word	0xffffffff


	//   ....[16]....
        /*0590*/ 	.word	0xffffffff


	//   ....[17]....
        /*0594*/ 	.word	0xffffffff


	//   ....[18]....
        /*0598*/ 	.word	0xffffffff


	//   ....[19]....
        /*059c*/ 	.word	0xffffffff


	//   ....[20]....
        /*05a0*/ 	.word	0xffffffff


	//   ....[21]....
        /*05a4*/ 	.word	0xffffffff


	//   ....[22]....
        /*05a8*/ 	.word	0xffffffff


	//   ....[23]....
        /*05ac*/ 	.word	0xffffffff


	//----- nvinfo : EIATTR_COOP_GROUP_INSTR_OFFSETS
	.align		4
.L_358:
        /*05b0*/ 	.byte	0x04, 0x28
        /*05b2*/ 	.short	(.L_360 - .L_359)


	//   ....[0]....
.L_359:
        /*05b4*/ 	.word	0x00003600


	//   ....[1]....
        /*05b8*/ 	.word	0x00003620


	//   ....[2]....
        /*05bc*/ 	.word	0x00003690


	//   ....[3]....
        /*05c0*/ 	.word	0x000036a0


	//   ....[4]....
        /*05c4*/ 	.word	0x00003900


	//   ....[5]....
        /*05c8*/ 	.word	0x00003980


	//   ....[6]....
        /*05cc*/ 	.word	0x000039a0


	//   ....[7]....
        /*05d0*/ 	.word	0x000039c0


	//   ....[8]....
        /*05d4*/ 	.word	0x00008d60


	//   ....[9]....
        /*05d8*/ 	.word	0x00008dd0


	//   ....[10]....
        /*05dc*/ 	.word	0x00008e00


	//   ....[11]....
        /*05e0*/ 	.word	0x00008e30


	//   ....[12]....
        /*05e4*/ 	.word	0x00008f40


	//   ....[13]....
        /*05e8*/ 	.word	0x00008f70


	//   ....[14]....
        /*05ec*/ 	.word	0x00008ff0


	//   ....[15]....
        /*05f0*/ 	.word	0x00009010


	//   ....[16]....
        /*05f4*/ 	.word	0x0000d9e0


	//   ....[17]....
        /*05f8*/ 	.word	0x0000d9f0


	//   ....[18]....
        /*05fc*/ 	.word	0x0000da60


	//   ....[19]....
        /*0600*/ 	.word	0x0000da70


	//   ....[20]....
        /*0604*/ 	.word	0x0000dbd0


	//   ....[21]....
        /*0608*/ 	.word	0x0000dbe0


	//   ....[22]....
        /*060c*/ 	.word	0x0000dc10


	//   ....[23]....
        /*0610*/ 	.word	0x0000dc20


	//----- nvinfo : EIATTR_VRC_CTA_INIT_COUNT
	.align		4
.L_360:
        /*0614*/ 	.byte	0x02, 0x4a
	.zero		1
	.zero		1


	//----- nvinfo : EIATTR_EXIT_INSTR_OFFSETS
	.align		4
        /*0618*/ 	.byte	0x04, 0x1c
        /*061a*/ 	.short	(.L_362 - .L_361)


	//   ....[0]....
.L_361:
        /*061c*/ 	.word	0x000002c0


	//   ....[1]....
        /*0620*/ 	.word	0x0000e970


	//----- nvinfo : EIATTR_CRS_STACK_SIZE
	.align		4
.L_362:
        /*0624*/ 	.byte	0x04, 0x1e
        /*0626*/ 	.short	(.L_364 - .L_363)
.L_363:
        /*0628*/ 	.word	0x00000000


	//----- nvinfo : EIATTR_CBANK_PARAM_SIZE
	.align		4
.L_364:
        /*062c*/ 	.byte	0x03, 0x19
        /*062e*/ 	.short	0x01d0


	//----- nvinfo : EIATTR_PARAM_CBANK
	.align		4
        /*0630*/ 	.byte	0x04, 0x0a
        /*0632*/ 	.short	(.L_366 - .L_365)
	.align		4
.L_365:
        /*0634*/ 	.word	index@(.nv.constant0._ZN5flash16flash_fwd_kernelI23Flash_fwd_kernel_traitsILi32ELi128ELi128ELi4ELb0ELb0EN7cutlass6half_tE19Flash_kernel_traitsILi32ELi128ELi128ELi4ES3_EELb1ELb0ELb0ELb0ELb1ELb1ELb0ELb0EEEvNS_16Flash_fwd_paramsE)
        /*0638*/ 	.short	0x0380
        /*063a*/ 	.short	0x01d0


	//----- nvinfo : EIATTR_SW_WAR
	.align		4
.L_366:
        /*063c*/ 	.byte	0x04, 0x36
        /*063e*/ 	.short	(.L_368 - .L_367)
.L_367:
        /*0640*/ 	.word	0x00000008
.L_368:


//--------------------- .nv.info._ZN5flash16flash_fwd_kernelI23Flash_fwd_kernel_traitsILi32ELi128ELi128ELi4ELb0ELb0EN7cutlass6half_tE19Flash_kernel_traitsILi32ELi128ELi128ELi4ES3_EELb0ELb0ELb0ELb0ELb1ELb1ELb1ELb0EEEvNS_16Flash_fwd_paramsE --------------------------
	.section	.nv.info._ZN5flash16flash_fwd_kernelI23Flash_fwd_kernel_traitsILi32ELi128ELi128ELi4ELb0ELb0EN7cutlass6half_tE19Flash_kernel_traitsILi32ELi128ELi128ELi4ES3_EELb0ELb0ELb0ELb0ELb1ELb1ELb1ELb0EEEvNS_16Flash_fwd_paramsE,"",@"SHT_CUDA_INFO"
	.sectionflags	@""
	.align	4


	//----- nvinfo : EIATTR_CUDA_API_VERSION
	.align		4
        /*0000*/ 	.byte	0x04, 0x37
        /*0002*/ 	.short	(.L_370 - .L_369)
.L_369:
        /*0004*/ 	.word	0x00000082


	//----- nvinfo : EIATTR_KPARAM_INFO
	.align		4
.L_370:
        /*0008*/ 	.byte	0x04, 0x17
        /*000a*/ 	.short	(.L_372 - .L_371)
.L_371:
        /*000c*/ 	.word	0x00000000
        /*0010*/ 	.short	0x0000
        /*0012*/ 	.short	0x0000
        /*0014*/ 	.byte	0x00, 0xf0, 0x41, 0x07


	//----- nvinfo : EIATTR_SPARSE_MMA_MASK
	.align		4
.L_372:
        /*0018*/ 	.byte	0x03, 0x50
        /*001a*/ 	.short	0x0000


	//----- nvinfo : EIATTR_MAXREG_COUNT
	.align		4
        /*001c*/ 	.byte	0x03, 0x1b
        /*001e*/ 	.short	0x00ff


	//----- nvinfo : EIATTR_NUM_BARRIERS
	.align		4
        /*0020*/ 	.byte	0x02, 0x4c
        /*0022*/ 	.byte	0x01
	.zero		1


	//----- nvinfo : EIATTR_MERCURY_ISA_VERSION
	.align		4
        /*0024*/ 	.byte	0x03, 0x5f
        /*0026*/ 	.short	0x0101


	//----- nvinfo : EIATTR_COOP_GROUP_MASK_REGIDS
	.align		4
        /*0028*/ 	.byte	0x04, 0x29
        /*002a*/ 	.short	(.L_374 - .L_373)


	//   ....[0]....
.L_373:
        /*002c*/ 	.word	0xffffffff


	//   ....[1]....
        /*0030*/ 	.word	0xffffffff


	//   ....[2]....
        /*0034*/ 	.word	0xffffffff


	//   ....[3]....
        /*0038*/ 	.word	0xffffffff


	//   ....[4]....
        /*003c*/ 	.word	0xffffffff


	//   ....[5]....
        /*0040*/ 	.word	0xffffffff


	//   ....[6]....
        /*0044*/ 	.word	0xffffffff


	//   ....[7]....
        /*0048*/ 	.word	0xffffffff


	//   ....[8]....
        /*004c*/ 	.word	0xffffffff


	//   ....[9]....
        /*0050*/ 	.word	0xffffffff


	//   ....[10]....
        /*0054*/ 	.word	0xffffffff


	//   ....[11]....
        /*0058*/ 	.word	0xffffffff


	//   ....[12]....
        /*005c*/ 	.word	0xffffffff


	//   ....[13]....
        /*0060*/ 	.word	0xffffffff


	//   ....[14]....
        /*0064*/ 	.word	0xffffffff


	//   ....[15]....
        /*0068*/ 	.word	0xffffffff


	//   ....[16]....
        /*006c*/ 	.word	0xffffffff


	//   ....[17]....
        /*0070*/ 	.word	0xffffffff


	//   ....[18]....
        /*0074*/ 	.word	0xffffffff


	//   ....[19]....
        /*0078*/ 	.word	0xffffffff


	//   ....[20]....
        /*007c*/ 	.word	0xffffffff


	//   ....[21]....
        /*0080*/ 	.word	0xffffffff


	//   ....[22]....
        /*0084*/ 	.word	0xffffffff


	//   ....[23]....
        /*0088*/ 	.word	0xffffffff


	//----- nvinfo : EIATTR_COOP_GROUP_INSTR_OFFSETS
	.align		4
.L_374:
        /*008c*/ 	.byte	0x04, 0x28
        /*008e*/ 	.short	(.L_376 - .L_375)


	//   ....[0]....
.L_375:
        /*0090*/ 	.word	0x00002910


	//   ....[1]....
        /*0094*/ 	.word	0x00002950


	//   ....[2]....
        /*0098*/ 	.word	0x000029f0


	//   ....[3]....
        /*009c*/ 	.word	0x00002a70


	//   ....[4]....
        /*00a0*/ 	.word	0x00002a90


	//   ....[5]....
        /*00a4*/ 	.word	0x00002aa0


	//   ....[6]....
        /*00a8*/ 	.word	0x00002ad0


	//   ....[7]....
        /*00ac*/ 	.word	0x00002b30


	//   ....[8]....
        /*00b0*/ 	.word	0x00006ab0


	//   ....[9]....
        /*00b4*/ 	.word	0x00006ac0


	//   ....[10]....
        /*00b8*/ 	.word	0x00006ad0


	//   ....[11]....
        /*00bc*/ 	.word	0x00006ae0


	//   ....[12]....
        /*00c0*/ 	.word	0x00006b70


	//   ....[13]....
        /*00c4*/ 	.word	0x00006b80


	//   ....[14]....
        /*00c8*/ 	.word	0x00006b90


	//   ....[15]....
        /*00cc*/ 	.word	0x00006ba0


	//   ....[16]....
        /*00d0*/ 	.word	0x000090b0


	//   ....[17]....
        /*00d4*/ 	.word	0x000090e0


	//   ....[18]....
        /*00d8*/ 	.word	0x00009100


	//   ....[19]....
        /*00dc*/ 	.word	0x00009120


	//   ....[20]....
        /*00e0*/ 	.word	0x00009190


	//   ....[21]....
        /*00e4*/ 	.word	0x000091b0


	//   ....[22]....
        /*00e8*/ 	.word	0x000091d0


	//   ....[23]....
        /*00ec*/ 	.word	0x000091e0


	//----- nvinfo : EIATTR_VRC_CTA_INIT_COUNT
	.align		4
.L_376:
        /*00f0*/ 	.byte	0x02, 0x4a
	.zero		1
	.zero		1


	//----- nvinfo : EIATTR_EXIT_INSTR_OFFSETS
	.align		4
        /*00f4*/ 	.byte	0x04, 0x1c
        /*00f6*/ 	.short	(.L_378 - .L_377)


	//   ....[0]....
.L_377:
        /*00f8*/ 	.word	0x00000140


	//   ....[1]....
        /*00fc*/ 	.word	0x00009fe0


	//----- nvinfo : EIATTR_CRS_STACK_SIZE
	.align		4
.L_378:
        /*0100*/ 	.byte	0x04, 0x1e
        /*0102*/ 	.short	(.L_380 - .L_379)
.L_379:
        /*0104*/ 	.word	0x00000000


	//----- nvinfo : EIATTR_CBANK_PARAM_SIZE
	.align		4
.L_380:
        /*0108*/ 	.byte	0x03, 0x19
        /*010a*/ 	.short	0x01d0


	//----- nvinfo : EIATTR_PARAM_CBANK
	.align		4
        /*010c*/ 	.byte	0x04, 0x0a
        /*010e*/ 	.short	(.L_382 - .L_381)
	.align		4
.L_381:
        /*0110*/ 	.word	index@(.nv.constant0._ZN5flash16flash_fwd_kernelI23Flash_fwd_kernel_traitsILi32ELi128ELi128ELi4ELb0ELb0EN7cutlass6half_tE19Flash_kernel_traitsILi32ELi128ELi128ELi4ES3_EELb0ELb0ELb0ELb0ELb1ELb1ELb1ELb0EEEvNS_16Flash_fwd_paramsE)
        /*0114*/ 	.short	0x0380
        /*0116*/ 	.short	0x01d0


	//----- nvinfo : EIATTR_SW_WAR
	.align		4
.L_382:
        /*0118*/ 	.byte	0x04, 0x36
        /*011a*/ 	.short	(.L_384 - .L_383)
.L_383:
        /*011c*/ 	.word	0x00000008
.L_384:


//--------------------- .nv.info._ZN5flash16flash_fwd_kernelI23Flash_fwd_kernel_traitsILi32ELi128ELi128ELi4ELb0ELb0EN7cutlass6half_tE19Flash_kernel_traitsILi32ELi128ELi128ELi4ES3_EELb1ELb0ELb0ELb1ELb0ELb0ELb0ELb0EEEvNS_16Flash_fwd_paramsE --------------------------
	.section	.nv.info._ZN5flash16flash_fwd_kernelI23Flash_fwd_kernel_traitsILi32ELi128ELi128ELi4ELb0ELb0EN7cutlass6half_tE19Flash_kernel_traitsILi32ELi128ELi128ELi4ES3_EELb1ELb0ELb0ELb1ELb0ELb0ELb0ELb0EEEvNS_16Flash_fwd_paramsE,"",@"SHT_CUDA_INFO"
	.sectionflags	@""
	.align	4


	//----- nvinfo : EIATTR_CUDA_API_VERSION
	.align		4
        /*0000*/ 	.byte	0x04, 0x37
        /*0002*/ 	.short	(.L_386 - .L_385)
.L_385:
        /*0004*/ 	.word	0x00000082


	//----- nvinfo : EIATTR_KPARAM_INFO
	.align		4
.L_386:
        /*0008*/ 	.byte	0x04, 0x17
        /*000a*/ 	.short	(.L_388 - .L_387)
.L_387:
        /*000c*/ 	.word	0x00000000
        /*0010*/ 	.short	0x0000
        /*0012*/ 	.short	0x0000
        /*0014*/ 	.byte	0x00, 0xf0, 0x41, 0x07


	//----- nvinfo : EIATTR_SPARSE_MMA_MASK
	.align		4
.L_388:
        /*0018*/ 	.byte	0x03, 0x50
        /*001a*/ 	.short	0x0000


	//----- nvinfo : EIATTR_MAXREG_COUNT
	.align		4
        /*001c*/ 	.byte	0x03, 0x1b
        /*001e*/ 	.short	0x00ff


	//----- nvinfo : EIATTR_NUM_BARRIERS
	.align		4
        /*0020*/ 	.byte	0x02, 0x4c
        /*0022*/ 	.byte	0x01
	.zero		1


	//----- nvinfo : EIATTR_ANNOTATIONS
	.align		4
        /*0024*/ 	.byte	0x04, 0x55
        /*0026*/ 	.short	(.L_390 - .L_389)


	//   ....[0]....
.L_389:
        /* <DEDUP_REMOVED lines=48> */


	//----- nvinfo : EIATTR_MERCURY_ISA_VERSION
	.align		4
.L_390:
        /*0318*/ 	.byte	0x03, 0x5f
        /*031a*/ 	.short	0x0101


	//----- nvinfo : EIATTR_COOP_GROUP_MASK_REGIDS
	.align		4
        /*031c*/ 	.byte	0x04, 0x29
        /*031e*/ 	.short	(.L_392 - .L_391)


	//   ....[0]....
.L_391:
        /*0320*/ 	.word	0xffffffff


	//   ....[1]....
        /*0324*/ 	.word	0xffffffff


	//   ....[2]....
        /*0328*/ 	.word	0xffffffff


	//   ....[3]....
        /*032c*/ 	.word	0xffffffff


	//   ....[4]....
        /*0330*/ 	.word	0xffffffff


	//   ....[5]....
        /*0334*/ 	.word	0xffffffff


	//   ....[6]....
        /*0338*/ 	.word	0xffffffff


	//   ....[7]....
        /*033c*/ 	.word	0xffffffff


	//   ....[8]....
        /*0340*/ 	.word	0xffffffff


	//   ....[9]....
        /*0344*/ 	.word	0xffffffff


	//   ....[10]....
        /*0348*/ 	.word	0xffffffff


	//   ....[11]....
        /*034c*/ 	.word	0xffffffff


	//   ....[12]....
        /*0350*/ 	.word	0xffffffff


	//   ....[13]....
        /*0354*/ 	.word	0xffffffff


	//   ....[14]....
        /*0358*/ 	.word	0xffffffff


	//   ....[15]....
        /*035c*/ 	.word	0xffffffff


	//   ....[16]....
        /*0360*/ 	.word	0xffffffff


	//   ....[17]....
        /*0364*/ 	.word	0xffffffff


	//   ....[18]....
        /*0368*/ 	.word	0xffffffff


	//   ....[19]....
        /*036c*/ 	.word	0xffffffff


	//   ....[20]....
        /*0370*/ 	.word	0xffffffff


	//   ....[21]....
        /*0374*/ 	.word	0xffffffff


	//   ....[22]....
        /*0378*/ 	.word	0xffffffff


	//   ....[23]....
        /*037c*/ 	.word	0xffffffff


	//----- nvinfo : EIATTR_COOP_GROUP_INSTR_OFFSETS
	.align		4
.L_392:
        /*0380*/ 	.byte	0x04, 0x28
        /*0382*/ 	.short	(.L_394 - .L_393)


	//   ....[0]....
.L_393:
        /*0384*/ 	.word	0x00006a20


	//   ....[1]....
        /*0388*/ 	.word	0x00006aa0


	//   ....[2]....
        /*038c*/ 	.word	0x00006b50


	//   ....[3]....
        /*0390*/ 	.word	0x00006b80


	//   ....[4]....
        /*0394*/ 	.word	0x00006bc0


	//   ....[5]....
        /*0398*/ 	.word	0x00006c00


	//   ....[6]....
        /*039c*/ 	.word	0x00007190


	//   ....[7]....
        /*03a0*/ 	.word	0x00007470


	//   ....[8]....
        /*03a4*/ 	.word	0x0000f180


	//   ....[9]....
        /*03a8*/ 	.word	0x0000f1a0


	//   ....[10]....
        /*03ac*/ 	.word	0x0000f1c0


	//   ....[11]....
        /*03b0*/ 	.word	0x0000f290


	//   ....[12]....
        /*03b4*/ 	.word	0x0000f2c0


	//   ....[13]....
        /*03b8*/ 	.word	0x0000f2e0


	//   ....[14]....
        /*03bc*/ 	.word	0x0000f370


	//   ....[15]....
        /*03c0*/ 	.word	0x0000f3d0


	//   ....[16]....
        /*03c4*/ 	.word	0x00013bf0


	//   ....[17]....
        /*03c8*/ 	.word	0x00013c00


	//   ....[18]....
        /*03cc*/ 	.word	0x00013c10


	//   ....[19]....
        /*03d0*/ 	.word	0x00013c90


	//   ....[20]....
        /*03d4*/ 	.word	0x00013cc0


	//   ....[21]....
        /*03d8*/ 	.word	0x00013cd0


	//   ....[22]....
        /*03dc*/ 	.word	0x00013e20


	//   ....[23]....
        /*03e0*/ 	.word	0x00013e40


	//----- nvinfo : EIATTR_VRC_CTA_INIT_COUNT
	.align		4
.L_394:
        /*03e4*/ 	.byte	0x02, 0x4a
	.zero		1
	.zero		1


	//----- nvinfo : EIATTR_EXIT_INSTR_OFFSETS
	.align		4
        /*03e8*/ 	.byte	0x04, 0x1c
        /*03ea*/ 	.short	(.L_396 - .L_395)


	//   ....[0]....
.L_395:
        /*03ec*/ 	.word	0x00000510


	//   ....[1]....
        /*03f0*/ 	.word	0x00000f30


	//   ....[2]....
        /*03f4*/ 	.word	0x00000fc0


	//   ....[3]....
        /*03f8*/ 	.word	0x00014e30


	//   ....[4]....
        /*03fc*/ 	.word	0x00014f10


	//----- nvinfo : EIATTR_CRS_STACK_SIZE
	.align		4
.L_396:
        /*0400*/ 	.byte	0x04, 0x1e
        /*0402*/ 	.short	(.L_398 - .L_397)
.L_397:
        /*0404*/ 	.word	0x00000000


	//----- nvinfo : EIATTR_CBANK_PARAM_SIZE
	.align		4
.L_398:
        /*0408*/ 	.byte	0x03, 0x19
        /*040a*/ 	.short	0x01d0


	//----- nvinfo : EIATTR_PARAM_CBANK
	.align		4
        /*040c*/ 	.byte	0x04, 0x0a
        /*040e*/ 	.short	(.L_400 - .L_399)
	.align		4
.L_399:
        /*0410*/ 	.word	index@(.nv.constant0._ZN5flash16flash_fwd_kernelI23Flash_fwd_kernel_traitsILi32ELi128ELi128ELi4ELb0ELb0EN7cutlass6half_tE19Flash_kernel_traitsILi32ELi128ELi128ELi4ES3_EELb1ELb0ELb0ELb1ELb0ELb0ELb0ELb0EEEvNS_16Flash_fwd_paramsE)
        /*0414*/ 	.short	0x0380
        /*0416*/ 	.short	0x01d0


	//----- nvinfo : EIATTR_SW_WAR
	.align		4
.L_400:
        /*0418*/ 	.byte	0x04, 0x36
        /*041a*/ 	.short	(.L_402 - .L_401)
.L_401:
        /*041c*/ 	.word	0x00000008
.L_402:


//--------------------- .nv.info._ZN5flash16flash_fwd_kernelI23Flash_fwd_kernel_traitsILi32ELi128ELi128ELi4ELb0ELb0EN7cutlass6half_tE19Flash_kernel_traitsILi32ELi128ELi128ELi4ES3_EELb1ELb0ELb0ELb0ELb0ELb0ELb0ELb1EEEvNS_16Flash_fwd_paramsE --------------------------
	.section	.nv.info._ZN5flash16flash_fwd_kernelI23Flash_fwd_kernel_traitsILi32ELi128ELi128ELi4ELb0ELb0EN7cutlass6half_tE19Flash_kernel_traitsILi32ELi128ELi128ELi4ES3_EELb1ELb0ELb0ELb0ELb0ELb0ELb0ELb1EEEvNS_16Flash_fwd_paramsE,"",@"SHT_CUDA_INFO"
	.sectionflags	@""
	.align	4


	//----- nvinfo : EIATTR_CUDA_API_VERSION
	.align		4
        /*0000*/ 	.byte	0x04, 0x37
        /*0002*/ 	.short	(.L_404 - .L_403)
.L_403:
        /*0004*/ 	.word	0x00000082


	//----- nvinfo : EIATTR_KPARAM_INFO
	.align		4
.L_404:
        /*0008*/ 	.byte	0x04, 0x17
        /*000a*/ 	.short	(.L_406 - .L_405)
.L_405:
        /*000c*/ 	.word	0x00000000
        /*0010*/ 	.short	0x0000
        /*0012*/ 	.short	0x0000
        /*0014*/ 	.byte	0x00, 0xf0, 0x41, 0x07


	//----- nvinfo : EIATTR_SPARSE_MMA_MASK
	.align		4
.L_406:
        /*0018*/ 	.byte	0x03, 0x50
        /*001a*/ 	.short	0x0000


	//----- nvinfo : EIATTR_MAXREG_COUNT
	.align		4
        /*001c*/ 	.byte	0x03, 0x1b
        /*001e*/ 	.short	0x00ff


	//----- nvinfo : EIATTR_NUM_BARRIERS
	.align		4
        /*0020*/ 	.byte	0x02, 0x4c
        /*0022*/ 	.byte	0x01
	.zero		1


	//----- nvinfo : EIATTR_ANNOTATIONS
	.align		4
        /*0024*/ 	.byte	0x04, 0x55
        /*0026*/ 	.short	(.L_408 - .L_407)


	//   ....[0]....
.L_407:
        /* <DEDUP_REMOVED lines=262> */


	//----- nvinfo : EIATTR_MERCURY_ISA_VERSION
	.align		4
.L_408:
        /*1078*/ 	.byte	0x03, 0x5f
        /*107a*/ 	.short	0x0101


	//----- nvinfo : EIATTR_INT_WARP_WIDE_INSTR_OFFSETS
	.align		4
        /*107c*/ 	.byte	0x04, 0x31
        /*107e*/ 	.short	(.L_410 - .L_409)


	//   ....[0]....
.L_409:
        /*1080*/ 	.word	0x00003e50


	//----- nvinfo : EIATTR_COOP_GROUP_MASK_REGIDS
	.align		4
.L_410:
        /*1084*/ 	.byte	0x04, 0x29
        /*1086*/ 	.short	(.L_412 - .L_411)


	//   ....[0]....
.L_411:
        /*1088*/ 	.word	0xffffffff


	//   ....[1]....
        /*108c*/ 	.word	0xffffffff


	//   ....[2]....
        /*1090*/ 	.word	0xffffffff


	//   ....[3]....
        /*1094*/ 	.word	0xffffffff


	//   ....[4]....
        /*1098*/ 	.word	0xffffffff


	//   ....[5]....
        /*109c*/ 	.word	0xffffffff


	//   ....[6]....
        /*10a0*/ 	.word	0xffffffff


	//   ....[7]....
        /*10a4*/ 	.word	0xffffffff


	//   ....[8]....
        /*10a8*/ 	.word	0xffffffff


	//   ....[9]....
        /*10ac*/ 	.word	0xffffffff


	//   ....[10]....
        /*10b0*/ 	.word	0xffffffff


	//   ....[11]....
        /*10b4*/ 	.word	0xffffffff


	//   ....[12]....
        /*10b8*/ 	.word	0xffffffff


	//   ....[13]....
        /*10bc*/ 	.word	0xffffffff


	//   ....[14]....
        /*10c0*/ 	.word	0xffffffff


	//   ....[15]....
        /*10c4*/ 	.word	0xffffffff


	//   ....[16]....
        /*10c8*/ 	.word	0xffffffff


	//   ....[17]....
        /*10cc*/ 	.word	0xffffffff


	//   ....[18]....
        /*10d0*/ 	.word	0xffffffff


	//   ....[19]....
        /*10d4*/ 	.word	0xffffffff


	//   ....[20]....
        /*10d8*/ 	.word	0xffffffff


	//   ....[21]....
        /*10dc*/ 	.word	0xffffffff


	//   ....[22]....
        /*10e0*/ 	.word	0xffffffff


	//   ....[23]....
        /*10e4*/ 	.word	0xffffffff


	//----- nvinfo : EIATTR_COOP_GROUP_INSTR_OFFSETS
	.align		4
.L_412:
        /*10e8*/ 	.byte	0x04, 0x28
        /*10ea*/ 	.short	(.L_414 - .L_413)


	//   ....[0]....
.L_413:
        /*10ec*/ 	.word	0x000047c0


	//   ....[1]....
        /*10f0*/ 	.word	0x00004880


	//   ....[2]....
        /*10f4*/ 	.word	0x00004960


	//   ....[3]....
        /*10f8*/ 	.word	0x00004990


	//   ....[4]....
        /*10fc*/ 	.word	0x00004a70


	//   ....[5]....
        /*1100*/ 	.word	0x00004ad0


	//   ....[6]....
        /*1104*/ 	.word	0x00004b90


	//   ....[7]....
        /*1108*/ 	.word	0x00004c40


	//   ....[8]....
        /*110c*/ 	.word	0x000105a0


	//   ....[9]....
        /*1110*/ 	.word	0x000105b0


	//   ....[10]....
        /*1114*/ 	.word	0x000105c0


	//   ....[11]....
        /*1118*/ 	.word	0x000105d0


	//   ....[12]....
        /*111c*/ 	.word	0x00010670


	//   ....[13]....
        /*1120*/ 	.word	0x00010870


	//   ....[14]....
        /*1124*/ 	.word	0x00010890


	//   ....[15]....
        /*1128*/ 	.word	0x000108f0


	//   ....[16]....
        /*112c*/ 	.word	0x00019f10


	//   ....[17]....
        /*1130*/ 	.word	0x0001a000


	//   ....[18]....
        /*1134*/ 	.word	0x0001a0d0


	//   ....[19]....
        /*1138*/ 	.word	0x0001a0e0


	//   ....[20]....
        /*113c*/ 	.word	0x0001a0f0


	//   ....[21]....
        /*1140*/ 	.word	0x0001a120


	//   ....[22]....
        /*1144*/ 	.word	0x0001a140


	//   ....[23]....
        /*1148*/ 	.word	0x0001a150


	//----- nvinfo : EIATTR_VRC_CTA_INIT_COUNT
	.align		4
.L_414:
        /*114c*/ 	.byte	0x02, 0x4a
	.zero		1
	.zero		1


	//----- nvinfo : EIATTR_EXIT_INSTR_OFFSETS
	.align		4
        /*1150*/ 	.byte	0x04, 0x1c
        /*1152*/ 	.short	(.L_416 - .L_415)


	//   ....[0]....
.L_415:
        /*1154*/ 	.word	0x000006b0


	//   ....[1]....
        /*1158*/ 	.word	0x00001110


	//   ....[2]....
        /*115c*/ 	.word	0x000011a0


	//   ....[3]....
        /*1160*/ 	.word	0x0001b180


	//   ....[4]....
        /*1164*/ 	.word	0x0001b260


	//----- nvinfo : EIATTR_CRS_STACK_SIZE
	.align		4
.L_416:
        /*1168*/ 	.byte	0x04, 0x1e
        /*116a*/ 	.short	(.L_418 - .L_417)
.L_417:
        /*116c*/ 	.word	0x00000000


	//----- nvinfo : EIATTR_CBANK_PARAM_SIZE
	.align		4
.L_418:
        /*1170*/ 	.byte	0x03, 0x19
        /*1172*/ 	.short	0x01d0


	//----- nvinfo : EIATTR_PARAM_CBANK
	.align		4
        /*1174*/ 	.byte	0x04, 0x0a
        /*1176*/ 	.short	(.L_420 - .L_419)
	.align		4
.L_419:
        /*1178*/ 	.word	index@(.nv.constant0._ZN5flash16flash_fwd_kernelI23Flash_fwd_kernel_traitsILi32ELi128ELi128ELi4ELb0ELb0EN7cutlass6half_tE19Flash_kernel_traitsILi32ELi128ELi128ELi4ES3_EELb1ELb0ELb0ELb0ELb0ELb0ELb0ELb1EEEvNS_16Flash_fwd_paramsE)
        /*117c*/ 	.short	0x0380
        /*117e*/ 	.short	0x01d0


	//----- nvinfo : EIATTR_SW_WAR
	.align		4
.L_420:
        /*1180*/ 	.byte	0x04, 0x36
        /*1182*/ 	.short	(.L_422 - .L_421)
.L_421:
        /*1184*/ 	.word	0x00000008
.L_422:


//--------------------- .nv.info._ZN5flash16flash_fwd_kernelI23Flash_fwd_kernel_traitsILi32ELi128ELi128ELi4ELb0ELb0EN7cutlass6half_tE19Flash_kernel_traitsILi32ELi128ELi128ELi4ES3_EELb0ELb0ELb0ELb0ELb0ELb0ELb1ELb0EEEvNS_16Flash_fwd_paramsE --------------------------
	.section	.nv.info._ZN5flash16flash_fwd_kernelI23Flash_fwd_kernel_traitsILi32ELi128ELi128ELi4ELb0ELb0EN7cutlass6half_tE19Flash_kernel_traitsILi32ELi128ELi128ELi4ES3_EELb0ELb0ELb0ELb0ELb0ELb0ELb1ELb0EEEvNS_16Flash_fwd_paramsE,"",@"SHT_CUDA_INFO"
	.sectionflags	@""
	.align	4


	//----- nvinfo : EIATTR_CUDA_API_VERSION
	.align		4
        /*0000*/ 	.byte	0x04, 0x37
        /*0002*/ 	.short	(.L_424 - .L_423)
.L_423:
        /*0004*/ 	.word	0x00000082


	//----- nvinfo : EIATTR_KPARAM_INFO
	.align		4
.L_424:
        /*0008*/ 	.byte	0x04, 0x17
        /*000a*/ 	.short	(.L_426 - .L_425)
.L_425:
        /*000c*/ 	.word	0x00000000
        /*0010*/ 	.short	0x0000
        /*0012*/ 	.short	0x0000
        /*0014*/ 	.byte	0x00, 0xf0, 0x41, 0x07


	//----- nvinfo : EIATTR_SPARSE_MMA_MASK
	.align		4
.L_426:
        /*0018*/ 	.byte	0x03, 0x50
        /*001a*/ 	.short	0x0000


	//----- nvinfo : EIATTR_MAXREG_COUNT
	.align		4
        /*001c*/ 	.byte	0x03, 0x1b
        /*001e*/ 	.short	0x00ff


	//----- nvinfo : EIATTR_NUM_BARRIERS
	.align		4
        /*0020*/ 	.byte	0x02, 0x4c
        /*0022*/ 	.byte	0x01
	.zero		1


	//----- nvinfo : EIATTR_ANNOTATIONS
	.align		4
        /*0024*/ 	.byte	0x04, 0x55
        /*0026*/ 	.short	(.L_428 - .L_427)


	//   ....[0]....
.L_427:
        /* <DEDUP_REMOVED lines=18> */


	//----- nvinfo : EIATTR_MERCURY_ISA_VERSION
	.align		4
.L_428:
        /*0130*/ 	.byte	0x03, 0x5f
        /*0132*/ 	.short	0x0101


	//----- nvinfo : EIATTR_COOP_GROUP_MASK_REGIDS
	.align		4
        /*0134*/ 	.byte	0x04, 0x29
        /*0136*/ 	.short	(.L_430 - .L_429)


	//   ....[0]....
.L_429:
        /*0138*/ 	.word	0xffffffff


	//   ....[1]....
        /*013c*/ 	.word	0xffffffff


	//   ....[2]....
        /*0140*/ 	.word	0xffffffff


	//   ....[3]....
        /*0144*/ 	.word	0xffffffff


	//   ....[4]....
        /*0148*/ 	.word	0xffffffff


	//   ....[5]....
        /*014c*/ 	.word	0xffffffff


	//   ....[6]....
        /*0150*/ 	.word	0xffffffff


	//   ....[7]....
        /*0154*/ 	.word	0xffffffff


	//   ....[8]....
        /*0158*/ 	.word	0xffffffff


	//   ....[9]....
        /*015c*/ 	.word	0xffffffff


	//   ....[10]....
        /*0160*/ 	.word	0xffffffff


	//   ....[11]....
        /*0164*/ 	.word	0xffffffff


	//   ....[12]....
        /*0168*/ 	.word	0xffffffff


	//   ....[13]....
        /*016c*/ 	.word	0xffffffff


	//   ....[14]....
        /*0170*/ 	.word	0xffffffff


	//   ....[15]....
        /*0174*/ 	.word	0xffffffff


	//   ....[16]....
        /*0178*/ 	.word	0xffffffff


	//   ....[17]....
        /*017c*/ 	.word	0xffffffff


	//   ....[18]....
        /*0180*/ 	.word	0xffffffff


	//   ....[19]....
        /*0184*/ 	.word	0xffffffff


	//   ....[20]....
        /*0188*/ 	.word	0xffffffff


	//   ....[21]....
        /*018c*/ 	.word	0xffffffff


	//   ....[22]....
        /*0190*/ 	.word	0xffffffff


	//   ....[23]....
        /*0194*/ 	.word	0xffffffff


	//----- nvinfo : EIATTR_COOP_GROUP_INSTR_OFFSETS
	.align		4
.L_430:
        /*0198*/ 	.byte	0x04, 0x28
        /*019a*/ 	.short	(.L_432 - .L_431)


	//   ....[0]....
.L_431:
        /*019c*/ 	.word	0x00004f90


	//   ....[1]....
        /*01a0*/ 	.word	0x00004fc0


	//   ....[2]....
        /*01a4*/ 	.word	0x00005030


	//   ....[3]....
        /*01a8*/ 	.word	0x000050e0


	//   ....[4]....
        /*01ac*/ 	.word	0x000050f0


	//   ....[5]....
        /*01b0*/ 	.word	0x00005100


	//   ....[6]....
        /*01b4*/ 	.word	0x00005130


	//   ....[7]....
        /*01b8*/ 	.word	0x000051a0


	//   ....[8]....
        /*01bc*/ 	.word	0x00009440


	//   ....[9]....
        /*01c0*/ 	.word	0x00009450


	//   ....[10]....
        /*01c4*/ 	.word	0x00009460


	//   ....[11]....
        /*01c8*/ 	.word	0x00009470


	//   ....[12]....
        /*01cc*/ 	.word	0x000094c0


	//   ....[13]....
        /*01d0*/ 	.word	0x000094e0


	//   ....[14]....
        /*01d4*/ 	.word	0x00009500


	//   ....[15]....
        /*01d8*/ 	.word	0x00009510


	//   ....[16]....
        /*01dc*/ 	.word	0x0000bc80


	//   ....[17]....
        /*01e0*/ 	.word	0x0000bc90


	//   ....[18]....
        /*01e4*/ 	.word	0x0000bca0


	//   ....[19]....
        /*01e8*/ 	.word	0x0000bcb0


	//   ....[20]....
        /*01ec*/ 	.word	0x0000bce0


	//   ....[21]....
        /*01f0*/ 	.word	0x0000bd00


	//   ....[22]....
        /*01f4*/ 	.word	0x0000bd20


	//   ....[23]....
        /*01f8*/ 	.word	0x0000bd30


	//----- nvinfo : EIATTR_VRC_CTA_INIT_COUNT
	.align		4
.L_432:
        /*01fc*/ 	.byte	0x02, 0x4a
	.zero		1
	.zero		1


	//----- nvinfo : EIATTR_EXIT_INSTR_OFFSETS
	.align		4
        /*0200*/ 	.byte	0x04, 0x1c
        /*0202*/ 	.short	(.L_434 - .L_433)


	//   ....[0]....
.L_433:
        /*0204*/ 	.word	0x000003c0


	//   ....[1]....
        /*0208*/ 	.word	0x00000e10


	//   ....[2]....
        /*020c*/ 	.word	0x00000ea0


	//   ....[3]....
        /*0210*/ 	.word	0x0000cde0


	//   ....[4]....
        /*0214*/ 	.word	0x0000cec0


	//----- nvinfo : EIATTR_CRS_STACK_SIZE
	.align		4
.L_434:
        /*0218*/ 	.byte	0x04, 0x1e
        /*021a*/ 	.short	(.L_436 - .L_435)
.L_435:
        /*021c*/ 	.word	0x00000000


	//----- nvinfo : EIATTR_CBANK_PARAM_SIZE
	.align		4
.L_436:
        /*0220*/ 	.byte	0x03, 0x19
        /*0222*/ 	.short	0x01d0


	//----- nvinfo : EIATTR_PARAM_CBANK
	.align		4
        /*0224*/ 	.byte	0x04, 0x0a
        /*0226*/ 	.short	(.L_438 - .L_437)
	.align		4
.L_437:
        /*0228*/ 	.word	index@(.nv.constant0._ZN5flash16flash_fwd_kernelI23Flash_fwd_kernel_traitsILi32ELi128ELi128ELi4ELb0ELb0EN7cutlass6half_tE19Flash_kernel_traitsILi32ELi128ELi128ELi4ES3_EELb0ELb0ELb0ELb0ELb0ELb0ELb1ELb0EEEvNS_16Flash_fwd_paramsE)
        /*022c*/ 	.short	0x0380
        /*022e*/ 	.short	0x01d0


	//----- nvinfo : EIATTR_SW_WAR
	.align		4
.L_438:
        /*0230*/ 	.byte	0x04, 0x36
        /*0232*/ 	.short	(.L_440 - .L_439)
.L_439:
        /*0234*/ 	.word	0x00000008
.L_440:


//--------------------- .nv.info._ZN5flash16flash_fwd_kernelI23Flash_fwd_kernel_traitsILi32ELi128ELi128ELi4ELb0ELb0EN7cutlass6half_tE19Flash_kernel_traitsILi32ELi128ELi128ELi4ES3_EELb1ELb0ELb0ELb1ELb0ELb0ELb0ELb1EEEvNS_16Flash_fwd_paramsE --------------------------
	.section	.nv.info._ZN5flash16flash_fwd_kernelI23Flash_fwd_kernel_traitsILi32ELi128ELi128ELi4ELb0ELb0EN7cutlass6half_tE19Flash_kernel_traitsILi32ELi128ELi128ELi4ES3_EELb1ELb0ELb0ELb1ELb0ELb0ELb0ELb1EEEvNS_16Flash_fwd_paramsE,"",@"SHT_CUDA_INFO"
	.sectionflags	@""
	.align	4


	//----- nvinfo : EIATTR_CUDA_API_VERSION
	.align		4
        /*0000*/ 	.byte	0x04, 0x37
        /*0002*/ 	.short	(.L_442 - .L_441)
.L_441:
        /*0004*/ 	.word	0x00000082


	//----- nvinfo : EIATTR_KPARAM_INFO
	.align		4
.L_442:
        /*0008*/ 	.byte	0x04, 0x17
        /*000a*/ 	.short	(.L_444 - .L_443)
.L_443:
        /*000c*/ 	.word	0x00000000
        /*0010*/ 	.short	0x0000
        /*0012*/ 	.short	0x0000
        /*0014*/ 	.byte	0x00, 0xf0, 0x41, 0x07


	//----- nvinfo : EIATTR_SPARSE_MMA_MASK
	.align		4
.L_444:
        /*0018*/ 	.byte	0x03, 0x50
        /*001a*/ 	.short	0x0000


	//----- nvinfo : EIATTR_MAXREG_COUNT
	.align		4
        /*001c*/ 	.byte	0x03, 0x1b
        /*001e*/ 	.short	0x00ff


	//----- nvinfo : EIATTR_NUM_BARRIERS
	.align		4
        /*0020*/ 	.byte	0x02, 0x4c
        /*0022*/ 	.byte	0x01
	.zero		1


	//----- nvinfo : EIATTR_ANNOTATIONS
	.align		4
        /*0024*/ 	.byte	0x04, 0x55
        /*0026*/ 	.short	(.L_446 - .L_445)


	//   ....[0]....
.L_445:
        /* <DEDUP_REMOVED lines=277> */


	//----- nvinfo : EIATTR_MERCURY_ISA_VERSION
	.align		4
.L_446:
        /*1160*/ 	.byte	0x03, 0x5f
        /*1162*/ 	.short	0x0101


	//----- nvinfo : EIATTR_COOP_GROUP_MASK_REGIDS
	.align		4
        /*1164*/ 	.byte	0x04, 0x29
        /*1166*/ 	.short	(.L_448 - .L_447)


	//   ....[0]....
.L_447:
        /*1168*/ 	.word	0xffffffff


	//   ....[1]....
        /*116c*/ 	.word	0xffffffff


	//   ....[2]....
        /*1170*/ 	.word	0xffffffff


	//   ....[3]....
        /*1174*/ 	.word	0xffffffff


	//   ....[4]....
        /*1178*/ 	.word	0xffffffff


	//   ....[5]....
        /*117c*/ 	.word	0xffffffff


	//   ....[6]....
        /*1180*/ 	.word	0xffffffff


	//   ....[7]....
        /*1184*/ 	.word	0xffffffff


	//   ....[8]....
        /*1188*/ 	.word	0xffffffff


	//   ....[9]....
        /*118c*/ 	.word	0xffffffff


	//   ....[10]....
        /*1190*/ 	.word	0xffffffff


	//   ....[11]....
        /*1194*/ 	.word	0xffffffff


	//   ....[12]....
        /*1198*/ 	.word	0xffffffff


	//   ....[13]....
        /*119c*/ 	.word	0xffffffff


	//   ....[14]....
        /*11a0*/ 	.word	0xffffffff


	//   ....[15]....
        /*11a4*/ 	.word	0xffffffff


	//   ....[16]....
        /*11a8*/ 	.word	0xffffffff


	//   ....[17]....
        /*11ac*/ 	.word	0xffffffff


	//   ....[18]....
        /*11b0*/ 	.word	0xffffffff


	//   ....[19]....
        /*11b4*/ 	.word	0xffffffff


	//   ....[20]....
        /*11b8*/ 	.word	0xffffffff


	//   ....[21]....
        /*11bc*/ 	.word	0xffffffff


	//   ....[22]....
        /*11c0*/ 	.word	0xffffffff


	//   ....[23]....
        /*11c4*/ 	.word	0xffffffff


	//----- nvinfo : EIATTR_COOP_GROUP_INSTR_OFFSETS
	.align		4
.L_448:
        /*11c8*/ 	.byte	0x04, 0x28
        /*11ca*/ 	.short	(.L_450 - .L_449)


	//   ....[0]....
.L_449:
        /*11cc*/ 	.word	0x00006c70


	//   ....[1]....
        /*11d0*/ 	.word	0x00006e60


	//   ....[2]....
        /*11d4*/ 	.word	0x00006ed0


	//   ....[3]....
        /*11d8*/ 	.word	0x00007040


	//   ....[4]....
        /*11dc*/ 	.word	0x00007700


	//   ....[5]....
        /*11e0*/ 	.word	0x00007760


	//   ....[6]....
        /*11e4*/ 	.word	0x00007990


	//   ....[7]....
        /*11e8*/ 	.word	0x000079b0


	//   ....[8]....
        /*11ec*/ 	.word	0x00013f60


	//   ....[9]....
        /*11f0*/ 	.word	0x00013f70


	//   ....[10]....
        /*11f4*/ 	.word	0x00013f90


	//   ....[11]....
        /*11f8*/ 	.word	0x00013fa0


	//   ....[12]....
        /*11fc*/ 	.word	0x000140b0


	//   ....[13]....
        /*1200*/ 	.word	0x000140e0


	//   ....[14]....
        /*1204*/ 	.word	0x00014130


	//   ....[15]....
        /*1208*/ 	.word	0x00014150


	//   ....[16]....
        /*120c*/ 	.word	0x0001da90


	//   ....[17]....
        /*1210*/ 	.word	0x0001daa0


	//   ....[18]....
        /*1214*/ 	.word	0x0001dab0


	//   ....[19]....
        /*1218*/ 	.word	0x0001dac0


	//   ....[20]....
        /*121c*/ 	.word	0x0001daf0


	//   ....[21]....
        /*1220*/ 	.word	0x0001db00


	//   ....[22]....
        /*1224*/ 	.word	0x0001db50


	//   ....[23]....
        /*1228*/ 	.word	0x0001db60


	//----- nvinfo : EIATTR_VRC_CTA_INIT_COUNT
	.align		4
.L_450:
        /*122c*/ 	.byte	0x02, 0x4a
	.zero		1
	.zero		1


	//----- nvinfo : EIATTR_EXIT_INSTR_OFFSETS
	.align		4
        /*1230*/ 	.byte	0x04, 0x1c
        /*1232*/ 	.short	(.L_452 - .L_451)


	//   ....[0]....
.L_451:
        /*1234*/ 	.word	0x000006b0


	//   ....[1]....
        /*1238*/ 	.word	0x00001100


	//   ....[2]....
        /*123c*/ 	.word	0x00001190


	//   ....[3]....
        /*1240*/ 	.word	0x0001ebb0


	//   ....[4]....
        /*1244*/ 	.word	0x0001ec90


	//----- nvinfo : EIATTR_CRS_STACK_SIZE
	.align		4
.L_452:
        /*1248*/ 	.byte	0x04, 0x1e
        /*124a*/ 	.short	(.L_454 - .L_453)
.L_453:
        /*124c*/ 	.word	0x00000000


	//----- nvinfo : EIATTR_CBANK_PARAM_SIZE
	.align		4
.L_454:
        /*1250*/ 	.byte	0x03, 0x19
        /*1252*/ 	.short	0x01d0


	//----- nvinfo : EIATTR_PARAM_CBANK
	.align		4
        /*1254*/ 	.byte	0x04, 0x0a
        /*1256*/ 	.short	(.L_456 - .L_455)
	.align		4
.L_455:
        /*1258*/ 	.word	index@(.nv.constant0._ZN5flash16flash_fwd_kernelI23Flash_fwd_kernel_traitsILi32ELi128ELi128ELi4ELb0ELb0EN7cutlass6half_tE19Flash_kernel_traitsILi32ELi128ELi128ELi4ES3_EELb1ELb0ELb0ELb1ELb0ELb0ELb0ELb1EEEvNS_16Flash_fwd_paramsE)
        /*125c*/ 	.short	0x0380
        /*125e*/ 	.short	0x01d0


	//----- nvinfo : EIATTR_SW_WAR
	.align		4
.L_456:
        /*1260*/ 	.byte	0x04, 0x36
        /*1262*/ 	.short	(.L_458 - .L_457)
.L_457:
        /*1264*/ 	.word	0x00000008
.L_458:


//--------------------- .nv.info._ZN5flash16flash_fwd_kernelI23Flash_fwd_kernel_traitsILi32ELi128ELi128ELi4ELb0ELb0EN7cutlass6half_tE19Flash_kernel_traitsILi32ELi128ELi128ELi4ES3_EELb0ELb0ELb0ELb1ELb0ELb0ELb1ELb0EEEvNS_16Flash_fwd_paramsE --------------------------
	.section	.nv.info._ZN5flash16flash_fwd_kernelI23Flash_fwd_kernel_traitsILi32ELi128ELi128ELi4ELb0ELb0EN7cutlass6half_tE19Flash_kernel_traitsILi32ELi128ELi128ELi4ES3_EELb0ELb0ELb0ELb1ELb0ELb0ELb1ELb0EEEvNS_16Flash_fwd_paramsE,"",@"SHT_CUDA_INFO"
	.sectionflags	@""
	.align	4


	//----- nvinfo : EIATTR_CUDA_API_VERSION
	.align		4
        /*0000*/ 	.byte	0x04, 0x37
        /*0002*/ 	.short	(.L_460 - .L_459)
.L_459:
        /*0004*/ 	.word	0x00000082


	//----- nvinfo : EIATTR_KPARAM_INFO
	.align		4
.L_460:
        /*0008*/ 	.byte	0x04, 0x17
        /*000a*/ 	.short	(.L_462 - .L_461)
.L_461:
        /*000c*/ 	.word	0x00000000
        /*0010*/ 	.short	0x0000
        /*0012*/ 	.short	0x0000
        /*0014*/ 	.byte	0x00, 0xf0, 0x41, 0x07


	//----- nvinfo : EIATTR_SPARSE_MMA_MASK
	.align		4
.L_462:
        /*0018*/ 	.byte	0x03, 0x50
        /*001a*/ 	.short	0x0000


	//----- nvinfo : EIATTR_MAXREG_COUNT
	.align		4
        /*001c*/ 	.byte	0x03, 0x1b
        /*001e*/ 	.short	0x00ff


	//----- nvinfo : EIATTR_NUM_BARRIERS
	.align		4
        /*0020*/ 	.byte	0x02, 0x4c
        /*0022*/ 	.byte	0x01
	.zero		1


	//----- nvinfo : EIATTR_MERCURY_ISA_VERSION
	.align		4
        /*0024*/ 	.byte	0x03, 0x5f
        /*0026*/ 	.short	0x0101


	//----- nvinfo : EIATTR_COOP_GROUP_MASK_REGIDS
	.align		4
        /*0028*/ 	.byte	0x04, 0x29
        /*002a*/ 	.short	(.L_464 - .L_463)


	//   ....[0]....
.L_463:
        /*002c*/ 	.word	0xffffffff


	//   ....[1]....
        /*0030*/ 	.word	0xffffffff


	//   ....[2]....
        /*0034*/ 	.word	0xffffffff


	//   ....[3]....
        /*0038*/ 	.word	0xffffffff


	//   ....[4]....
        /*003c*/ 	.word	0xffffffff


	//   ....[5]....
        /*0040*/ 	.word	0xffffffff


	//   ....[6]....
        /*0044*/ 	.word	0xffffffff


	//   ....[7]....
        /*0048*/ 	.word	0xffffffff


	//   ....[8]....
        /*004c*/ 	.word	0xffffffff


	//   ....[9]....
        /*0050*/ 	.word	0xffffffff


	//   ....[10]....
        /*0054*/ 	.word	0xffffffff


	//   ....[11]....
        /*0058*/ 	.word	0xffffffff


	//   ....[12]....
        /*005c*/ 	.word	0xffffffff


	//   ....[13]....
        /*0060*/ 	.word	0xffffffff


	//   ....[14]....
        /*0064*/ 	.word	0xffffffff


	//   ....[15]....
        /*0068*/ 	.word	0xffffffff


	//   ....[16]....
        /*006c*/ 	.word	0xffffffff


	//   ....[17]....
        /*0070*/ 	.word	0xffffffff


	//   ....[18]....
        /*0074*/ 	.word	0xffffffff


	//   ....[19]....
        /*0078*/ 	.word	0xffffffff


	//   ....[20]....
        /*007c*/ 	.word	0xffffffff


	//   ....[21]....
        /*0080*/ 	.word	0xffffffff


	//   ....[22]....
        /*0084*/ 	.word	0xffffffff


	//   ....[23]....
        /*0088*/ 	.word	0xffffffff


	//----- nvinfo : EIATTR_COOP_GROUP_INSTR_OFFSETS
	.align		4
.L_464:
        /*008c*/ 	.byte	0x04, 0x28
        /*008e*/ 	.short	(.L_466 - .L_465)


	//   ....[0]....
.L_465:
        /*0090*/ 	.word	0x00006fb0


	//   ....[1]....
        /*0094*/ 	.word	0x00007000


	//   ....[2]....
        /*0098*/ 	.word	0x00007040


	//   ....[3]....
        /*009c*/ 	.word	0x000070e0


	//   ....[4]....
        /*00a0*/ 	.word	0x00007100


	//   ....[5]....
        /*00a4*/ 	.word	0x00007110


	//   ....[6]....
        /*00a8*/ 	.word	0x00007130


	//   ....[7]....
        /*00ac*/ 	.word	0x00007190


	//   ....[8]....
        /*00b0*/ 	.word	0x0000c570


	//   ....[9]....
        /*00b4*/ 	.word	0x0000c5a0


	//   ....[10]....
        /*00b8*/ 	.word	0x0000c5b0


	//   ....[11]....
        /*00bc*/ 	.word	0x0000c5c0


	//   ....[12]....
        /*00c0*/ 	.word	0x0000c600


	//   ....[13]....
        /*00c4*/ 	.word	0x0000c620


	//   ....[14]....
        /*00c8*/ 	.word	0x0000c630


	//   ....[15]....
        /*00cc*/ 	.word	0x0000c640


	//   ....[16]....
        /*00d0*/ 	.word	0x0000eb80


	//   ....[17]....
        /*00d4*/ 	.word	0x0000ebc0


	//   ....[18]....
        /*00d8*/ 	.word	0x0000ebd0


	//   ....[19]....
        /*00dc*/ 	.word	0x0000ebf0


	//   ....[20]....
        /*00e0*/ 	.word	0x0000ec40


	//   ....[21]....
        /*00e4*/ 	.word	0x0000ec60


	//   ....[22]....
        /*00e8*/ 	.word	0x0000ec80


	//   ....[23]....
        /*00ec*/ 	.word	0x0000ec90


	//----- nvinfo : EIATTR_VRC_CTA_INIT_COUNT
	.align		4
.L_466:
        /*00f0*/ 	.byte	0x02, 0x4a
	.zero		1
	.zero		1


	//----- nvinfo : EIATTR_EXIT_INSTR_OFFSETS
	.align		4
        /*00f4*/ 	.byte	0x04, 0x1c
        /*00f6*/ 	.short	(.L_468 - .L_467)


	//   ....[0]....
.L_467:
        /*00f8*/ 	.word	0x000003a0


	//   ....[1]....
        /*00fc*/ 	.word	0x00000dd0


	//   ....[2]....
        /*0100*/ 	.word	0x00000e60


	//   ....[3]....
        /*0104*/ 	.word	0x0000fca0


	//   ....[4]....
        /*0108*/ 	.word	0x0000fd80


	//----- nvinfo : EIATTR_CRS_STACK_SIZE
	.align		4
.L_468:
        /*010c*/ 	.byte	0x04, 0x1e
        /*010e*/ 	.short	(.L_470 - .L_469)
.L_469:
        /*0110*/ 	.word	0x00000000


	//----- nvinfo : EIATTR_CBANK_PARAM_SIZE
	.align		4
.L_470:
        /*0114*/ 	.byte	0x03, 0x19
        /*0116*/ 	.short	0x01d0


	//----- nvinfo : EIATTR_PARAM_CBANK
	.align		4
        /*0118*/ 	.byte	0x04, 0x0a
        /*011a*/ 	.short	(.L_472 - .L_471)
	.align		4
.L_471:
        /*011c*/ 	.word	index@(.nv.constant0._ZN5flash16flash_fwd_kernelI23Flash_fwd_kernel_traitsILi32ELi128ELi128ELi4ELb0ELb0EN7cutlass6half_tE19Flash_kernel_traitsILi32ELi128ELi128ELi4ES3_EELb0ELb0ELb0ELb1ELb0ELb0ELb1ELb0EEEvNS_16Flash_fwd_paramsE)
        /*0120*/ 	.short	0x0380
        /*0122*/ 	.short	0x01d0


	//----- nvinfo : EIATTR_SW_WAR
	.align		4
.L_472:
        /*0124*/ 	.byte	0x04, 0x36
        /*0126*/ 	.short	(.L_474 - .L_473)
.L_473:
        /*0128*/ 	.word	0x00000008
.L_474:


//--------------------- .nv.info._ZN5flash16flash_fwd_kernelI23Flash_fwd_kernel_traitsILi32ELi128ELi128ELi4ELb0ELb0EN7cutlass6half_tE19Flash_kernel_traitsILi32ELi128ELi128ELi4ES3_EELb1ELb0ELb1ELb0ELb0ELb1ELb0ELb0EEEvNS_16Flash_fwd_paramsE --------------------------
	.section	.nv.info._ZN5flash16flash_fwd_kernelI23Flash_fwd_kernel_traitsILi32ELi128ELi128ELi4ELb0ELb0EN7cutlass6half_tE19Flash_kernel_traitsILi32ELi128ELi128ELi4ES3_EELb1ELb0ELb1ELb0ELb0ELb1ELb0ELb0EEEvNS_16Flash_fwd_paramsE,"",@"SHT_CUDA_INFO"
	.sectionflags	@""
	.align	4


	//----- nvinfo : EIATTR_CUDA_API_VERSION
	.align		4
        /*0000*/ 	.byte	0x04, 0x37
        /*0002*/ 	.short	(.L_476 - .L_475)
.L_475:
        /*0004*/ 	.word	0x00000082


	//----- nvinfo : EIATTR_KPARAM_INFO
	.align		4
.L_476:
        /*0008*/ 	.byte	0x04, 0x17
        /*000a*/ 	.short	(.L_478 - .L_477)
.L_477:
        /*000c*/ 	.word	0x00000000
        /*0010*/ 	.short	0x0000
        /*0012*/ 	.short	0x0000
        /*0014*/ 	.byte	0x00, 0xf0, 0x41, 0x07


	//----- nvinfo : EIATTR_SPARSE_MMA_MASK
	.align		4
.L_478:
        /*0018*/ 	.byte	0x03, 0x50
        /*001a*/ 	.short	0x0000


	//----- nvinfo : EIATTR_MAXREG_COUNT
	.align		4
        /*001c*/ 	.byte	0x03, 0x1b
        /*001e*/ 	.short	0x00ff


	//----- nvinfo : EIATTR_NUM_BARRIERS
	.align		4
        /*0020*/ 	.byte	0x02, 0x4c
        /*0022*/ 	.byte	0x01
	.zero		1


	//----- nvinfo : EIATTR_ANNOTATIONS
	.align		4
        /*0024*/ 	.byte	0x04, 0x55
        /*0026*/ 	.short	(.L_480 - .L_479)


	//   ....[0]....
.L_479:
        /* <DEDUP_REMOVED lines=38> */


	//----- nvinfo : EIATTR_MERCURY_ISA_VERSION
	.align		4
.L_480:
        /*0270*/ 	.byte	0x03, 0x5f
        /*0272*/ 	.short	0x0101


	//----- nvinfo : EIATTR_COOP_GROUP_MASK_REGIDS
	.align		4
        /*0274*/ 	.byte	0x04, 0x29
        /*0276*/ 	.short	(.L_482 - .L_481)


	//   ....[0]....
.L_481:
        /*0278*/ 	.word	0xffffffff


	//   ....[1]....
        /*027c*/ 	.word	0xffffffff


	//   ....[2]....
        /*0280*/ 	.word	0xffffffff


	//   ....[3]....
        /*0284*/ 	.word	0xffffffff


	//   ....[4]....
        /*0288*/ 	.word	0xffffffff


	//   ....[5]....
        /*028c*/ 	.word	0xffffffff


	//   ....[6]....
        /*0290*/ 	.word	0xffffffff


	//   ....[7]....
        /*0294*/ 	.word	0xffffffff


	//   ....[8]....
        /*0298*/ 	.word	0xffffffff


	//   ....[9]....
        /*029c*/ 	.word	0xffffffff


	//   ....[10]....
        /*02a0*/ 	.word	0xffffffff


	//   ....[11]....
        /*02a4*/ 	.word	0xffffffff


	//   ....[12]....
        /*02a8*/ 	.word	0xffffffff


	//   ....[13]....
        /*02ac*/ 	.word	0xffffffff


	//   ....[14]....
        /*02b0*/ 	.word	0xffffffff


	//   ....[15]....
        /*02b4*/ 	.word	0xffffffff


	//   ....[16]....
        /*02b8*/ 	.word	0xffffffff


	//   ....[17]....
        /*02bc*/ 	.word	0xffffffff


	//   ....[18]....
        /*02c0*/ 	.word	0xffffffff


	//   ....[19]....
        /*02c4*/ 	.word	0xffffffff


	//   ....[20]....
        /*02c8*/ 	.word	0xffffffff


	//   ....[21]....
        /*02cc*/ 	.word	0xffffffff


	//   ....[22]....
        /*02d0*/ 	.word	0xffffffff


	//   ....[23]....
        /*02d4*/ 	.word	0xffffffff


	//   ....[24]....
        /*02d8*/ 	.word	0xffffffff


	//   ....[25]....
        /*02dc*/ 	.word	0xffffffff


	//   ....[26]....
        /*02e0*/ 	.word	0xffffffff


	//   ....[27]....
        /*02e4*/ 	.word	0xffffffff


	//   ....[28]....
        /*02e8*/ 	.word	0xffffffff


	//   ....[29]....
        /*02ec*/ 	.word	0xffffffff


	//   ....[30]....
        /*02f0*/ 	.word	0xffffffff


	//   ....[31]....
        /*02f4*/ 	.word	0xffffffff


	//----- nvinfo : EIATTR_COOP_GROUP_INSTR_OFFSETS
	.align		4
.L_482:
        /*02f8*/ 	.byte	0x04, 0x28
        /*02fa*/ 	.short	(.L_484 - .L_483)


	//   ....[0]....
.L_483:
        /*02fc*/ 	.word	0x00006720


	//   ....[1]....
        /*0300*/ 	.word	0x000068f0


	//   ....[2]....
        /*0304*/ 	.word	0x00006930


	//   ....[3]....
        /*0308*/ 	.word	0x00006d60


	//   ....[4]....
        /*030c*/ 	.word	0x00006df0


	//   ....[5]....
        /*0310*/ 	.word	0x00006e30


	//   ....[6]....
        /*0314*/ 	.word	0x00006f80


	//   ....[7]....
        /*0318*/ 	.word	0x00007940


	//   ....[8]....
        /*031c*/ 	.word	0x0000c660


	//   ....[9]....
        /*0320*/ 	.word	0x0000c690


	//   ....[10]....
        /*0324*/ 	.word	0x0000c770


	//   ....[11]....
        /*0328*/ 	.word	0x0000c7a0


	//   ....[12]....
        /*032c*/ 	.word	0x0000d2a0


	//   ....[13]....
        /*0330*/ 	.word	0x0000d300


	//   ....[14]....
        /*0334*/ 	.word	0x0000d3a0


	//   ....[15]....
        /*0338*/ 	.word	0x0000d3e0


	//   ....[16]....
        /*033c*/ 	.word	0x00015250


	//   ....[17]....
        /*0340*/ 	.word	0x00015290


	//   ....[18]....
        /*0344*/ 	.word	0x000154b0


	//   ....[19]....
        /*0348*/ 	.word	0x000154f0


	//   ....[20]....
        /*034c*/ 	.word	0x00015530


	//   ....[21]....
        /*0350*/ 	.word	0x00015600


	//   ....[22]....
        /*0354*/ 	.word	0x00015650


	//   ....[23]....
        /*0358*/ 	.word	0x00015680


	//   ....[24]....
        /*035c*/ 	.word	0x00019990


	//   ....[25]....
        /*0360*/ 	.word	0x00019a60


	//   ....[26]....
        /*0364*/ 	.word	0x00019b80


	//   ....[27]....
        /*0368*/ 	.word	0x00019b90


	//   ....[28]....
        /*036c*/ 	.word	0x00019ba0


	//   ....[29]....
        /*0370*/ 	.word	0x00019bc0


	//   ....[30]....
        /*0374*/ 	.word	0x00019bf0


	//   ....[31]....
        /*0378*/ 	.word	0x00019c00


	//----- nvinfo : EIATTR_VRC_CTA_INIT_COUNT
	.align		4
.L_484:
        /*037c*/ 	.byte	0x02, 0x4a
	.zero		1
	.zero		1


	//----- nvinfo : EIATTR_EXIT_INSTR_OFFSETS
	.align		4
        /*0380*/ 	.byte	0x04, 0x1c
        /*0382*/ 	.short	(.L_486 - .L_485)


	//   ....[0]....
.L_485:
        /*0384*/ 	.word	0x00000540


	//   ....[1]....
        /*0388*/ 	.word	0x000010f0


	//   ....[2]....
        /*038c*/ 	.word	0x00001180


	//   ....[3]....
        /*0390*/ 	.word	0x0001abc0


	//   ....[4]....
        /*0394*/ 	.word	0x0001aca0


	//----- nvinfo : EIATTR_CRS_STACK_SIZE
	.align		4
.L_486:
        /*0398*/ 	.byte	0x04, 0x1e
        /*039a*/ 	.short	(.L_488 - .L_487)
.L_487:
        /*039c*/ 	.word	0x00000000


	//----- nvinfo : EIATTR_CBANK_PARAM_SIZE
	.align		4
.L_488:
        /*03a0*/ 	.byte	0x03, 0x19
        /*03a2*/ 	.short	0x01d0


	//----- nvinfo : EIATTR_PARAM_CBANK
	.align		4
        /*03a4*/ 	.byte	0x04, 0x0a
        /*03a6*/ 	.short	(.L_490 - .L_489)
	.align		4
.L_489:
        /*03a8*/ 	.word	index@(.nv.constant0._ZN5flash16flash_fwd_kernelI23Flash_fwd_kernel_traitsILi32ELi128ELi128ELi4ELb0ELb0EN7cutlass6half_tE19Flash_kernel_traitsILi32ELi128ELi128ELi4ES3_EELb1ELb0ELb1ELb0ELb0ELb1ELb0ELb0EEEvNS_16Flash_fwd_paramsE)
        /*03ac*/ 	.short	0x0380
        /*03ae*/ 	.short	0x01d0


	//----- nvinfo : EIATTR_SW_WAR
	.align		4
.L_490:
        /*03b0*/ 	.byte	0x04, 0x36
        /*03b2*/ 	.short	(.L_492 - .L_491)
.L_491:
        /*03b4*/ 	.word	0x00000008
.L_492:


//--------------------- .nv.info._ZN5flash16flash_fwd_kernelI23Flash_fwd_kernel_traitsILi32ELi128ELi128ELi4ELb0ELb0EN7cutlass6half_tE19Flash_kernel_traitsILi32ELi128ELi128ELi4ES3_EELb0ELb0ELb1ELb0ELb0ELb1ELb1ELb0EEEvNS_16Flash_fwd_paramsE --------------------------
	.section	.nv.info._ZN5flash16flash_fwd_kernelI23Flash_fwd_kernel_traitsILi32ELi128ELi128ELi4ELb0ELb0EN7cutlass6half_tE19Flash_kernel_traitsILi32ELi128ELi128ELi4ES3_EELb0ELb0ELb1ELb0ELb0ELb1ELb1ELb0EEEvNS_16Flash_fwd_paramsE,"",@"SHT_CUDA_INFO"
	.sectionflags	@""
	.align	4


	//----- nvinfo : EIATTR_CUDA_API_VERSION
	.align		4
        /*0000*/ 	.byte	0x04, 0x37
        /*0002*/ 	.short	(.L_494 - .L_493)
.L_493:
        /*0004*/ 	.word	0x00000082


	//----- nvinfo : EIATTR_KPARAM_INFO
	.align		4
.L_494:
        /*0008*/ 	.byte	0x04, 0x17
        /*000a*/ 	.short	(.L_496 - .L_495)
.L_495:
        /*000c*/ 	.word	0x00000000
        /*0010*/ 	.short	0x0000
        /*0012*/ 	.short	0x0000
        /*0014*/ 	.byte	0x00, 0xf0, 0x41, 0x07


	//----- nvinfo : EIATTR_SPARSE_MMA_MASK
	.align		4
.L_496:
        /*0018*/ 	.byte	0x03, 0x50
        /*001a*/ 	.short	0x0000


	//----- nvinfo : EIATTR_MAXREG_COUNT
	.align		4
        /*001c*/ 	.byte	0x03, 0x1b
        /*001e*/ 	.short	0x00ff


	//----- nvinfo : EIATTR_NUM_BARRIERS
	.align		4
        /*0020*/ 	.byte	0x02, 0x4c
        /*0022*/ 	.byte	0x01
	.zero		1


	//----- nvinfo : EIATTR_MERCURY_ISA_VERSION
	.align		4
        /*0024*/ 	.byte	0x03, 0x5f
        /*0026*/ 	.short	0x0101


	//----- nvinfo : EIATTR_COOP_GROUP_MASK_REGIDS
	.align		4
        /*0028*/ 	.byte	0x04, 0x29
        /*002a*/ 	.short	(.L_498 - .L_497)


	//   ....[0]....
.L_497:
        /*002c*/ 	.word	0xffffffff


	//   ....[1]....
        /*0030*/ 	.word	0xffffffff


	//   ....[2]....
        /*0034*/ 	.word	0xffffffff


	//   ....[3]....
        /*0038*/ 	.word	0xffffffff


	//   ....[4]....
        /*003c*/ 	.word	0xffffffff


	//   ....[5]....
        /*0040*/ 	.word	0xffffffff


	//   ....[6]....
        /*0044*/ 	.word	0xffffffff


	//   ....[7]....
        /*0048*/ 	.word	0xffffffff


	//   ....[8]....
        /*004c*/ 	.word	0xffffffff


	//   ....[9]....
        /*0050*/ 	.word	0xffffffff


	//   ....[10]....
        /*0054*/ 	.word	0xffffffff


	//   ....[11]....
        /*0058*/ 	.word	0xffffffff


	//   ....[12]....
        /*005c*/ 	.word	0xffffffff


	//   ....[13]....
        /*0060*/ 	.word	0xffffffff


	//   ....[14]....
        /*0064*/ 	.word	0xffffffff


	//   ....[15]....
        /*0068*/ 	.word	0xffffffff


	//   ....[16]....
        /*006c*/ 	.word	0xffffffff


	//   ....[17]....
        /*0070*/ 	.word	0xffffffff


	//   ....[18]....
        /*0074*/ 	.word	0xffffffff


	//   ....[19]....
        /*0078*/ 	.word	0xffffffff


	//   ....[20]....
        /*007c*/ 	.word	0xffffffff


	//   ....[21]....
        /*0080*/ 	.word	0xffffffff


	//   ....[22]....
        /*0084*/ 	.word	0xffffffff


	//   ....[23]....
        /*0088*/ 	.word	0xffffffff


	//   ....[24]....
        /*008c*/ 	.word	0xffffffff


	//   ....[25]....
        /*0090*/ 	.word	0xffffffff


	//   ....[26]....
        /*0094*/ 	.word	0xffffffff


	//   ....[27]....
        /*0098*/ 	.word	0xffffffff


	//   ....[28]....
        /*009c*/ 	.word	0xffffffff


	//   ....[29]....
        /*00a0*/ 	.word	0xffffffff


	//   ....[30]....
        /*00a4*/ 	.word	0xffffffff


	//   ....[31]....
        /*00a8*/ 	.word	0xffffffff


	//----- nvinfo : EIATTR_COOP_GROUP_INSTR_OFFSETS
	.align		4
.L_498:
        /*00ac*/ 	.byte	0x04, 0x28
        /*00ae*/ 	.short	(.L_500 - .L_499)


	//   ....[0]....
.L_499:
        /*00b0*/ 	.word	0x00005ea0


	//   ....[1]....
        /*00b4*/ 	.word	0x00005fc0


	//   ....[2]....
        /*00b8*/ 	.word	0x00006020


	//   ....[3]....
        /*00bc*/ 	.word	0x000060e0


	//   ....[4]....
        /*00c0*/ 	.word	0x00006120


	//   ....[5]....
        /*00c4*/ 	.word	0x00006140


	//   ....[6]....
        /*00c8*/ 	.word	0x00006160


	//   ....[7]....
        /*00cc*/ 	.word	0x000061f0


	//   ....[8]....
        /*00d0*/ 	.word	0x0000c260


	//   ....[9]....
        /*00d4*/ 	.word	0x0000c2b0


	//   ....[10]....
        /*00d8*/ 	.word	0x0000c2f0


	//   ....[11]....
        /*00dc*/ 	.word	0x0000c310


	//   ....[12]....
        /*00e0*/ 	.word	0x0000c330


	//   ....[13]....
        /*00e4*/ 	.word	0x0000c350


	//   ....[14]....
        /*00e8*/ 	.word	0x0000c370


	//   ....[15]....
        /*00ec*/ 	.word	0x0000c390


	//   ....[16]....
        /*00f0*/ 	.word	0x00012920


	//   ....[17]....
        /*00f4*/ 	.word	0x000129f0


	//   ....[18]....
        /*00f8*/ 	.word	0x00012a20


	//   ....[19]....
        /*00fc*/ 	.word	0x00012a60


	//   ....[20]....
        /*0100*/ 	.word	0x00012ab0


	//   ....[21]....
        /*0104*/ 	.word	0x00012ac0


	//   ....[22]....
        /*0108*/ 	.word	0x00012ad0


	//   ....[23]....
        /*010c*/ 	.word	0x00012af0


	//   ....[24]....
        /*0110*/ 	.word	0x00015050


	//   ....[25]....
        /*0114*/ 	.word	0x00015090


	//   ....[26]....
        /*0118*/ 	.word	0x000150d0


	//   ....[27]....
        /*011c*/ 	.word	0x00015110


	//   ....[28]....
        /*0120*/ 	.word	0x000151f0


	//   ....[29]....
        /*0124*/ 	.word	0x00015210


	//   ....[30]....
        /*0128*/ 	.word	0x00015240


	//   ....[31]....
        /*012c*/ 	.word	0x00015280


	//----- nvinfo : EIATTR_VRC_CTA_INIT_COUNT
	.align		4
.L_500:
        /*0130*/ 	.byte	0x02, 0x4a
	.zero		1
	.zero		1


	//----- nvinfo : EIATTR_EXIT_INSTR_OFFSETS
	.align		4
        /*0134*/ 	.byte	0x04, 0x1c
        /*0136*/ 	.short	(.L_502 - .L_501)


	//   ....[0]....
.L_501:
        /*0138*/ 	.word	0x00000410


	//   ....[1]....
        /*013c*/ 	.word	0x00000fc0


	//   ....[2]....
        /*0140*/ 	.word	0x00001050


	//   ....[3]....
        /*0144*/ 	.word	0x00016200


	//   ....[4]....
        /*0148*/ 	.word	0x000162e0


	//----- nvinfo : EIATTR_CRS_STACK_SIZE
	.align		4
.L_502:
        /*014c*/ 	.byte	0x04, 0x1e
        /*014e*/ 	.short	(.L_504 - .L_503)
.L_503:
        /*0150*/ 	.word	0x00000000


	//----- nvinfo : EIATTR_CBANK_PARAM_SIZE
	.align		4
.L_504:
        /*0154*/ 	.byte	0x03, 0x19
        /*0156*/ 	.short	0x01d0


	//----- nvinfo : EIATTR_PARAM_CBANK
	.align		4
        /*0158*/ 	.byte	0x04, 0x0a
        /*015a*/ 	.short	(.L_506 - .L_505)
	.align		4
.L_505:
        /*015c*/ 	.word	index@(.nv.constant0._ZN5flash16flash_fwd_kernelI23Flash_fwd_kernel_traitsILi32ELi128ELi128ELi4ELb0ELb0EN7cutlass6half_tE19Flash_kernel_traitsILi32ELi128ELi128ELi4ES3_EELb0ELb0ELb1ELb0ELb0ELb1ELb1ELb0EEEvNS_16Flash_fwd_paramsE)
        /*0160*/ 	.short	0x0380
        /*0162*/ 	.short	0x01d0


	//----- nvinfo : EIATTR_SW_WAR
	.align		4
.L_506:
        /*0164*/ 	.byte	0x04, 0x36
        /*0166*/ 	.short	(.L_508 - .L_507)
.L_507:
        /*0168*/ 	.word	0x00000008
.L_508:


//--------------------- .nv.info._ZN5flash16flash_fwd_kernelI23Flash_fwd_kernel_traitsILi32ELi128ELi128ELi4ELb0ELb0EN7cutlass6half_tE19Flash_kernel_traitsILi32ELi128ELi128ELi4ES3_EELb1ELb0ELb1ELb1ELb0ELb0ELb0ELb0EEEvNS_16Flash_fwd_paramsE --------------------------
	.section	.nv.info._ZN5flash16flash_fwd_kernelI23Flash_fwd_kernel_traitsILi32ELi128ELi128ELi4ELb0ELb0EN7cutlass6half_tE19Flash_kernel_traitsILi32ELi128ELi128ELi4ES3_EELb1ELb0ELb1ELb1ELb0ELb0ELb0ELb0EEEvNS_16Flash_fwd_paramsE,"",@"SHT_CUDA_INFO"
	.sectionflags	@""
	.align	4


	//----- nvinfo : EIATTR_CUDA_API_VERSION
	.align		4
        /*0000*/ 	.byte	0x04, 0x37
        /*0002*/ 	.short	(.L_510 - .L_509)
.L_509:
        /*0004*/ 	.word	0x00000082


	//----- nvinfo : EIATTR_KPARAM_INFO
	.align		4
.L_510:
        /*0008*/ 	.byte	0x04, 0x17
        /*000a*/ 	.short	(.L_512 - .L_511)
.L_511:
        /*000c*/ 	.word	0x00000000
        /*0010*/ 	.short	0x0000
        /*0012*/ 	.short	0x0000
        /*0014*/ 	.byte	0x00, 0xf0, 0x41, 0x07


	//----- nvinfo : EIATTR_SPARSE_MMA_MASK
	.align		4
.L_512:
        /*0018*/ 	.byte	0x03, 0x50
        /*001a*/ 	.short	0x0000


	//----- nvinfo : EIATTR_MAXREG_COUNT
	.align		4
        /*001c*/ 	.byte	0x03, 0x1b
        /*001e*/ 	.short	0x00ff


	//----- nvinfo : EIATTR_NUM_BARRIERS
	.align		4
        /*0020*/ 	.byte	0x02, 0x4c
        /*0022*/ 	.byte	0x01
	.zero		1


	//----- nvinfo : EIATTR_ANNOTATIONS
	.align		4
        /*0024*/ 	.byte	0x04, 0x55
        /*0026*/ 	.short	(.L_514 - .L_513)


	//   ....[0]....
.L_513:
        /* <DEDUP_REMOVED lines=43> */


	//----- nvinfo : EIATTR_MERCURY_ISA_VERSION
	.align		4
.L_514:
        /*02c8*/ 	.byte	0x03, 0x5f
        /*02ca*/ 	.short	0x0101


	//----- nvinfo : EIATTR_COOP_GROUP_MASK_REGIDS
	.align		4
        /*02cc*/ 	.byte	0x04, 0x29
        /*02ce*/ 	.short	(.L_516 - .L_515)


	//   ....[0]....
.L_515:
        /*02d0*/ 	.word	0xffffffff


	//   ....[1]....
        /*02d4*/ 	.word	0xffffffff


	//   ....[2]....
        /*02d8*/ 	.word	0xffffffff


	//   ....[3]....
        /*02dc*/ 	.word	0xffffffff


	//   ....[4]....
        /*02e0*/ 	.word	0xffffffff


	//   ....[5]....
        /*02e4*/ 	.word	0xffffffff


	//   ....[6]....
        /*02e8*/ 	.word	0xffffffff


	//   ....[7]....
        /*02ec*/ 	.word	0xffffffff


	//   ....[8]....
        /*02f0*/ 	.word	0xffffffff


	//   ....[9]....
        /*02f4*/ 	.word	0xffffffff


	//   ....[10]....
        /*02f8*/ 	.word	0xffffffff


	//   ....[11]....
        /*02fc*/ 	.word	0xffffffff


	//   ....[12]....
        /*0300*/ 	.word	0xffffffff


	//   ....[13]....
        /*0304*/ 	.word	0xffffffff


	//   ....[14]....
        /*0308*/ 	.word	0xffffffff


	//   ....[15]....
        /*030c*/ 	.word	0xffffffff


	//   ....[16]....
        /*0310*/ 	.word	0xffffffff


	//   ....[17]....
        /*0314*/ 	.word	0xffffffff


	//   ....[18]....
        /*0318*/ 	.word	0xffffffff


	//   ....[19]....
        /*031c*/ 	.word	0xffffffff


	//   ....[20]....
        /*0320*/ 	.word	0xffffffff


	//   ....[21]....
        /*0324*/ 	.word	0xffffffff


	//   ....[22]....
        /*0328*/ 	.word	0xffffffff


	//   ....[23]....
        /*032c*/ 	.word	0xffffffff


	//   ....[24]....
        /*0330*/ 	.word	0xffffffff


	//   ....[25]....
        /*0334*/ 	.word	0xffffffff


	//   ....[26]....
        /*0338*/ 	.word	0xffffffff


	//   ....[27]....
        /*033c*/ 	.word	0xffffffff


	//   ....[28]....
        /*0340*/ 	.word	0xffffffff


	//   ....[29]....
        /*0344*/ 	.word	0xffffffff


	//   ....[30]....
        /*0348*/ 	.word	0xffffffff


	//   ....[31]....
        /*034c*/ 	.word	0xffffffff


	//----- nvinfo : EIATTR_COOP_GROUP_INSTR_OFFSETS
	.align		4
.L_516:
        /*0350*/ 	.byte	0x04, 0x28
        /*0352*/ 	.short	(.L_518 - .L_517)


	//   ....[0]....
.L_517:
        /*0354*/ 	.word	0x00008670


	//   ....[1]....
        /*0358*/ 	.word	0x000086d0


	//   ....[2]....
        /*035c*/ 	.word	0x00008700


	//   ....[3]....
        /*0360*/ 	.word	0x00008760


	//   ....[4]....
        /*0364*/ 	.word	0x000087f0


	//   ....[5]....
        /*0368*/ 	.word	0x00008860


	//   ....[6]....
        /*036c*/ 	.word	0x00008890


	//   ....[7]....
        /*0370*/ 	.word	0x000088c0


	//   ....[8]....
        /*0374*/ 	.word	0x000122e0


	//   ....[9]....
        /*0378*/ 	.word	0x000123d0


	//   ....[10]....
        /*037c*/ 	.word	0x00012430


	//   ....[11]....
        /*0380*/ 	.word	0x00012550


	//   ....[12]....
        /*0384*/ 	.word	0x00012800


	//   ....[13]....
        /*0388*/ 	.word	0x000129d0


	//   ....[14]....
        /*038c*/ 	.word	0x00012ab0


	//   ....[15]....
        /*0390*/ 	.word	0x00012b70


	//   ....[16]....
        /*0394*/ 	.word	0x0001d070


	//   ....[17]....
        /*0398*/ 	.word	0x0001d1d0


	//   ....[18]....
        /*039c*/ 	.word	0x0001d200


	//   ....[19]....
        /*03a0*/ 	.word	0x0001d280


	//   ....[20]....
        /*03a4*/ 	.word	0x0001d2c0


	//   ....[21]....
        /*03a8*/ 	.word	0x0001d320


	//   ....[22]....
        /*03ac*/ 	.word	0x0001d400


	//   ....[23]....
        /*03b0*/ 	.word	0x0001d7d0


	//   ....[24]....
        /*03b4*/ 	.word	0x00021cd0


	//   ....[25]....
        /*03b8*/ 	.word	0x00021ce0


	//   ....[26]....
        /*03bc*/ 	.word	0x00021cf0


	//   ....[27]....
        /*03c0*/ 	.word	0x00021d00


	//   ....[28]....
        /*03c4*/ 	.word	0x00021d30


	//   ....[29]....
        /*03c8*/ 	.word	0x00021d50


	//   ....[30]....
        /*03cc*/ 	.word	0x00021d70


	//   ....[31]....
        /*03d0*/ 	.word	0x00021d80


	//----- nvinfo : EIATTR_VRC_CTA_INIT_COUNT
	.align		4
.L_518:
        /*03d4*/ 	.byte	0x02, 0x4a
	.zero		1
	.zero		1


	//----- nvinfo : EIATTR_EXIT_INSTR_OFFSETS
	.align		4
        /*03d8*/ 	.byte	0x04, 0x1c
        /*03da*/ 	.short	(.L_520 - .L_519)


	//   ....[0]....
.L_519:
        /*03dc*/ 	.word	0x00000640


	//   ....[1]....
        /*03e0*/ 	.word	0x00001200


	//   ....[2]....
        /*03e4*/ 	.word	0x00001290


	//   ....[3]....
        /*03e8*/ 	.word	0x00022e20


	//   ....[4]....
        /*03ec*/ 	.word	0x00022f00


	//----- nvinfo : EIATTR_CRS_STACK_SIZE
	.align		4
.L_520:
        /*03f0*/ 	.byte	0x04, 0x1e
        /*03f2*/ 	.short	(.L_522 - .L_521)
.L_521:
        /*03f4*/ 	.word	0x00000000


	//----- nvinfo : EIATTR_CBANK_PARAM_SIZE
	.align		4
.L_522:
        /*03f8*/ 	.byte	0x03, 0x19
        /*03fa*/ 	.short	0x01d0


	//----- nvinfo : EIATTR_PARAM_CBANK
	.align		4
        /*03fc*/ 	.byte	0x04, 0x0a
        /*03fe*/ 	.short	(.L_524 - .L_523)
	.align		4
.L_523:
        /*0400*/ 	.word	index@(.nv.constant0._ZN5flash16flash_fwd_kernelI23Flash_fwd_kernel_traitsILi32ELi128ELi128ELi4ELb0ELb0EN7cutlass6half_tE19Flash_kernel_traitsILi32ELi128ELi128ELi4ES3_EELb1ELb0ELb1ELb1ELb0ELb0ELb0ELb0EEEvNS_16Flash_fwd_paramsE)
        /*0404*/ 	.short	0x0380
        /*0406*/ 	.short	0x01d0


	//----- nvinfo : EIATTR_SW_WAR
	.align		4
.L_524:
        /*0408*/ 	.byte	0x04, 0x36
        /*040a*/ 	.short	(.L_526 - .L_525)
.L_525:
        /*040c*/ 	.word	0x00000008
.L_526:


//--------------------- .nv.info._ZN5flash16flash_fwd_kernelI23Flash_fwd_kernel_traitsILi32ELi128ELi128ELi4ELb0ELb0EN7cutlass6half_tE19Flash_kernel_traitsILi32ELi128ELi128ELi4ES3_EELb1ELb0ELb1ELb0ELb0ELb0ELb0ELb1EEEvNS_16Flash_fwd_paramsE --------------------------
	.section	.nv.info._ZN5flash16flash_fwd_kernelI23Flash_fwd_kernel_traitsILi32ELi128ELi128ELi4ELb0ELb0EN7cutlass6half_tE19Flash_kernel_traitsILi32ELi128ELi128ELi4ES3_EELb1ELb0ELb1ELb0ELb0ELb0ELb0ELb1EEEvNS_16Flash_fwd_paramsE,"",@"SHT_CUDA_INFO"
	.sectionflags	@""
	.align	4


	//----- nvinfo : EIATTR_CUDA_API_VERSION
	.align		4
        /*0000*/ 	.byte	0x04, 0x37
        /*0002*/ 	.short	(.L_528 - .L_527)
.L_527:
        /*0004*/ 	.word	0x00000082


	//----- nvinfo : EIATTR_KPARAM_INFO
	.align		4
.L_528:
        /*0008*/ 	.byte	0x04, 0x17
        /*000a*/ 	.short	(.L_530 - .L_529)
.L_529:
        /*000c*/ 	.word	0x00000000
        /*0010*/ 	.short	0x0000
        /*0012*/ 	.short	0x0000
        /*0014*/ 	.byte	0x00, 0xf0, 0x41, 0x07


	//----- nvinfo : EIATTR_SPARSE_MMA_MASK
	.align		4
.L_530:
        /*0018*/ 	.byte	0x03, 0x50
        /*001a*/ 	.short	0x0000


	//----- nvinfo : EIATTR_MAXREG_COUNT
	.align		4
        /*001c*/ 	.byte	0x03, 0x1b
        /*001e*/ 	.short	0x00ff


	//----- nvinfo : EIATTR_NUM_BARRIERS
	.align		4
        /*0020*/ 	.byte	0x02, 0x4c
        /*0022*/ 	.byte	0x01
	.zero		1


	//----- nvinfo : EIATTR_ANNOTATIONS
	.align		4
        /*0024*/ 	.byte	0x04, 0x55
        /*0026*/ 	.short	(.L_532 - .L_531)


	//   ....[0]....
.L_531:
        /* <DEDUP_REMOVED lines=405> */


	//----- nvinfo : EIATTR_MERCURY_ISA_VERSION
	.align		4
.L_532:
        /*1968*/ 	.byte	0x03, 0x5f
        /*196a*/ 	.short	0x0101


	//----- nvinfo : EIATTR_INT_WARP_WIDE_INSTR_OFFSETS
	.align		4
        /*196c*/ 	.byte	0x04, 0x31
        /*196e*/ 	.short	(.L_534 - .L_533)


	//   ....[0]....
.L_533:
        /*1970*/ 	.word	0x000034e0


	//----- nvinfo : EIATTR_COOP_GROUP_MASK_REGIDS
	.align		4
.L_534:
        /*1974*/ 	.byte	0x04, 0x29
        /*1976*/ 	.short	(.L_536 - .L_535)


	//   ....[0]....
.L_535:
        /*1978*/ 	.word	0xffffffff


	//   ....[1]....
        /*197c*/ 	.word	0xffffffff


	//   ....[2]....
        /*1980*/ 	.word	0xffffffff


	//   ....[3]....
        /*1984*/ 	.word	0xffffffff


	//   ....[4]....
        /*1988*/ 	.word	0xffffffff


	//   ....[5]....
        /*198c*/ 	.word	0xffffffff


	//   ....[6]....
        /*1990*/ 	.word	0xffffffff


	//   ....[7]....
        /*1994*/ 	.word	0xffffffff


	//   ....[8]....
        /*1998*/ 	.word	0xffffffff


	//   ....[9]....
        /*199c*/ 	.word	0xffffffff


	//   ....[10]....
        /*19a0*/ 	.word	0xffffffff


	//   ....[11]....
        /*19a4*/ 	.word	0xffffffff


	//   ....[12]....
        /*19a8*/ 	.word	0xffffffff


	//   ....[13]....
        /*19ac*/ 	.word	0xffffffff


	//   ....[14]....
        /*19b0*/ 	.word	0xffffffff


	//   ....[15]....
        /*19b4*/ 	.word	0xffffffff


	//   ....[16]....
        /*19b8*/ 	.word	0xffffffff


	//   ....[17]....
        /*19bc*/ 	.word	0xffffffff


	//   ....[18]....
        /*19c0*/ 	.word	0xffffffff


	//   ....[19]....
        /*19c4*/ 	.word	0xffffffff


	//   ....[20]....
        /*19c8*/ 	.word	0xffffffff


	//   ....[21]....
        /*19cc*/ 	.word	0xffffffff


	//   ....[22]....
        /*19d0*/ 	.word	0xffffffff


	//   ....[23]....
        /*19d4*/ 	.word	0xffffffff


	//   ....[24]....
        /*19d8*/ 	.word	0xffffffff


	//   ....[25]....
        /*19dc*/ 	.word	0xffffffff


	//   ....[26]....
        /*19e0*/ 	.word	0xffffffff


	//   ....[27]....
        /*19e4*/ 	.word	0xffffffff


	//   ....[28]....
        /*19e8*/ 	.word	0xffffffff


	//   ....[29]....
        /*19ec*/ 	.word	0xffffffff


	//   ....[30]....
        /*19f0*/ 	.word	0xffffffff


	//   ....[31]....
        /*19f4*/ 	.word	0xffffffff


	//----- nvinfo : EIATTR_COOP_GROUP_INSTR_OFFSETS
	.align		4
.L_536:
        /*19f8*/ 	.byte	0x04, 0x28
        /*19fa*/ 	.short	(.L_538 - .L_537)


	//   ....[0]....
.L_537:
        /*19fc*/ 	.word	0x00006070


	//   ....[1]....
        /*1a00*/ 	.word	0x00006180


	//   ....[2]....
        /*1a04*/ 	.word	0x000061b0


	//   ....[3]....
        /*1a08*/ 	.word	0x000061e0


	//   ....[4]....
        /*1a0c*/ 	.word	0x00006210


	//   ....[5]....
        /*1a10*/ 	.word	0x000062d0


	//   ....[6]....
        /*1a14*/ 	.word	0x00006300


	//   ....[7]....
        /*1a18*/ 	.word	0x00006360


	//   ....[8]....
        /*1a1c*/ 	.word	0x00013640


	//   ....[9]....
        /*1a20*/ 	.word	0x000136d0


	//   ....[10]....
        /*1a24*/ 	.word	0x00013710


	//   ....[11]....
        /*1a28*/ 	.word	0x00013890


	//   ....[12]....
        /*1a2c*/ 	.word	0x000147d0


	//   ....[13]....
        /*1a30*/ 	.word	0x00014990


	//   ....[14]....
        /*1a34*/ 	.word	0x00014e80


	//   ....[15]....
        /*1a38*/ 	.word	0x00014ff0


	//   ....[16]....
        /*1a3c*/ 	.word	0x000217e0


	//   ....[17]....
        /*1a40*/ 	.word	0x00021820


	//   ....[18]....
        /*1a44*/ 	.word	0x00021860


	//   ....[19]....
        /*1a48*/ 	.word	0x000218a0


	//   ....[20]....
        /*1a4c*/ 	.word	0x00021c60


	//   ....[21]....
        /*1a50*/ 	.word	0x00021c80


	//   ....[22]....
        /*1a54*/ 	.word	0x00021cb0


	//   ....[23]....
        /*1a58*/ 	.word	0x00021cd0


	//   ....[24]....
        /*1a5c*/ 	.word	0x0002b640


	//   ....[25]....
        /*1a60*/ 	.word	0x0002b650


	//   ....[26]....
        /*1a64*/ 	.word	0x0002b660


	//   ....[27]....
        /*1a68*/ 	.word	0x0002b670


	//   ....[28]....
        /*1a6c*/ 	.word	0x0002b6c0


	//   ....[29]....
        /*1a70*/ 	.word	0x0002b6e0


	//   ....[30]....
        /*1a74*/ 	.word	0x0002b6f0


	//   ....[31]....
        /*1a78*/ 	.word	0x0002b710


	//----- nvinfo : EIATTR_VRC_CTA_INIT_COUNT
	.align		4
.L_538:
        /*1a7c*/ 	.byte	0x02, 0x4a
	.zero		1
	.zero		1


	//----- nvinfo : EIATTR_EXIT_INSTR_OFFSETS
	.align		4
        /*1a80*/ 	.byte	0x04, 0x1c
        /*1a82*/ 	.short	(.L_540 - .L_539)


	//   ....[0]....
.L_539:
        /*1a84*/ 	.word	0x00000660


	//   ....[1]....
        /*1a88*/ 	.word	0x00001230


	//   ....[2]....
        /*1a8c*/ 	.word	0x000012c0


	//   ....[3]....
        /*1a90*/ 	.word	0x0002c730


	//   ....[4]....
        /*1a94*/ 	.word	0x0002c810


	//----- nvinfo : EIATTR_CRS_STACK_SIZE
	.align		4
.L_540:
        /*1a98*/ 	.byte	0x04, 0x1e
        /*1a9a*/ 	.short	(.L_542 - .L_541)
.L_541:
        /*1a9c*/ 	.word	0x00000000


	//----- nvinfo : EIATTR_CBANK_PARAM_SIZE
	.align		4
.L_542:
        /*1aa0*/ 	.byte	0x03, 0x19
        /*1aa2*/ 	.short	0x01d0


	//----- nvinfo : EIATTR_PARAM_CBANK
	.align		4
        /*1aa4*/ 	.byte	0x04, 0x0a
        /*1aa6*/ 	.short	(.L_544 - .L_543)
	.align		4
.L_543:
        /*1aa8*/ 	.word	index@(.nv.constant0._ZN5flash16flash_fwd_kernelI23Flash_fwd_kernel_traitsILi32ELi128ELi128ELi4ELb0ELb0EN7cutlass6half_tE19Flash_kernel_traitsILi32ELi128ELi128ELi4ES3_EELb1ELb0ELb1ELb0ELb0ELb0ELb0ELb1EEEvNS_16Flash_fwd_paramsE)
        /*1aac*/ 	.short	0x0380
        /*1aae*/ 	.short	0x01d0


	//----- nvinfo : EIATTR_SW_WAR
	.align		4
.L_544:
        /*1ab0*/ 	.byte	0x04, 0x36
        /*1ab2*/ 	.short	(.L_546 - .L_545)
.L_545:
        /*1ab4*/ 	.word	0x00000008
.L_546:


//--------------------- .nv.info._ZN5flash16flash_fwd_kernelI23Flash_fwd_kernel_traitsILi32ELi128ELi128ELi4ELb0ELb0EN7cutlass6half_tE19Flash_kernel_traitsILi32ELi128ELi128ELi4ES3_EELb0ELb0ELb1ELb0ELb0ELb0ELb1ELb0EEEvNS_16Flash_fwd_paramsE --------------------------
	.section	.nv.info._ZN5flash16flash_fwd_kernelI23Flash_fwd_kernel_traitsILi32ELi128ELi128ELi4ELb0ELb0EN7cutlass6half_tE19Flash_kernel_traitsILi32ELi128ELi128ELi4ES3_EELb0ELb0ELb1ELb0ELb0ELb0ELb1ELb0EEEvNS_16Flash_fwd_paramsE,"",@"SHT_CUDA_INFO"
	.sectionflags	@""
	.align	4


	//----- nvinfo : EIATTR_CUDA_API_VERSION
	.align		4
        /*0000*/ 	.byte	0x04, 0x37
        /*0002*/ 	.short	(.L_548 - .L_547)
.L_547:
        /*0004*/ 	.word	0x00000082


	//----- nvinfo : EIATTR_KPARAM_INFO
	.align		4
.L_548:
        /*0008*/ 	.byte	0x04, 0x17
        /*000a*/ 	.short	(.L_550 - .L_549)
.L_549:
        /*000c*/ 	.word	0x00000000
        /*0010*/ 	.short	0x0000
        /*0012*/ 	.short	0x0000
        /*0014*/ 	.byte	0x00, 0xf0, 0x41, 0x07


	//----- nvinfo : EIATTR_SPARSE_MMA_MASK
	.align		4
.L_550:
        /*0018*/ 	.byte	0x03, 0x50
        /*001a*/ 	.short	0x0000


	//----- nvinfo : EIATTR_MAXREG_COUNT
	.align		4
        /*001c*/ 	.byte	0x03, 0x1b
        /*001e*/ 	.short	0x00ff


	//----- nvinfo : EIATTR_NUM_BARRIERS
	.align		4
        /*0020*/ 	.byte	0x02, 0x4c
        /*0022*/ 	.byte	0x01
	.zero		1


	//----- nvinfo : EIATTR_ANNOTATIONS
	.align		4
        /*0024*/ 	.byte	0x04, 0x55
        /*0026*/ 	.short	(.L_552 - .L_551)


	//   ....[0]....
.L_551:
        /*0028*/ 	.word	0x00000001
        /*002c*/ 	.byte	0x80, 0xb3, 0x00, 0x00, 0x01, 0x00, 0x00, 0x00, 0x00, 0xc8, 0x00, 0x00


	//----- nvinfo : EIATTR_MERCURY_ISA_VERSION
	.align		4
.L_552:
        /*0038*/ 	.byte	0x03, 0x5f
        /*003a*/ 	.short	0x0101


	//----- nvinfo : EIATTR_COOP_GROUP_MASK_REGIDS
	.align		4
        /*003c*/ 	.byte	0x04, 0x29
        /*003e*/ 	.short	(.L_554 - .L_553)


	//   ....[0]....
.L_553:
        /*0040*/ 	.word	0xffffffff


	//   ....[1]....
        /*0044*/ 	.word	0xffffffff


	//   ....[2]....
        /*0048*/ 	.word	0xffffffff


	//   ....[3]....
        /*004c*/ 	.word	0xffffffff


	//   ....[4]....
        /*0050*/ 	.word	0xffffffff


	//   ....[5]....
        /*0054*/ 	.word	0xffffffff


	//   ....[6]....
        /*0058*/ 	.word	0xffffffff


	//   ....[7]....
        /*005c*/ 	.word	0xffffffff


	//   ....[8]....
        /*0060*/ 	.word	0xffffffff


	//   ....[9]....
        /*0064*/ 	.word	0xffffffff


	//   ....[10]....
        /*0068*/ 	.word	0xffffffff


	//   ....[11]....
        /*006c*/ 	.word	0xffffffff


	//   ....[12]....
        /*0070*/ 	.word	0xffffffff


	//   ....[13]....
        /*0074*/ 	.word	0xffffffff


	//   ....[14]....
        /*0078*/ 	.word	0xffffffff


	//   ....[15]....
        /*007c*/ 	.word	0xffffffff


	//   ....[16]....
        /*0080*/ 	.word	0xffffffff


	//   ....[17]....
        /*0084*/ 	.word	0xffffffff


	//   ....[18]....
        /*0088*/ 	.word	0xffffffff


	//   ....[19]....
        /*008c*/ 	.word	0xffffffff


	//   ....[20]....
        /*0090*/ 	.word	0xffffffff


	//   ....[21]....
        /*0094*/ 	.word	0xffffffff


	//   ....[22]....
        /*0098*/ 	.word	0xffffffff


	//   ....[23]....
        /*009c*/ 	.word	0xffffffff


	//   ....[24]....
        /*00a0*/ 	.word	0xffffffff


	//   ....[25]....
        /*00a4*/ 	.word	0xffffffff


	//   ....[26]....
        /*00a8*/ 	.word	0xffffffff


	//   ....[27]....
        /*00ac*/ 	.word	0xffffffff


	//   ....[28]....
        /*00b0*/ 	.word	0xffffffff


	//   ....[29]....
        /*00b4*/ 	.word	0xffffffff


	//   ....[30]....
        /*00b8*/ 	.word	0xffffffff


	//   ....[31]....
        /*00bc*/ 	.word	0xffffffff


	//----- nvinfo : EIATTR_COOP_GROUP_INSTR_OFFSETS
	.align		4
.L_554:
        /*00c0*/ 	.byte	0x04, 0x28
        /*00c2*/ 	.short	(.L_556 - .L_555)


	//   ....[0]....
.L_555:
        /*00c4*/ 	.word	0x00006570


	//   ....[1]....
        /*00c8*/ 	.word	0x000065b0


	//   ....[2]....
        /*00cc*/ 	.word	0x000066e0


	//   ....[3]....
        /*00d0*/ 	.word	0x00006750


	//   ....[4]....
        /*00d4*/ 	.word	0x00006790


	//   ....[5]....
        /*00d8*/ 	.word	0x000067a0


	//   ....[6]....
        /*00dc*/ 	.word	0x000067e0


	//   ....[7]....
        /*00e0*/ 	.word	0x00006880


	//   ....[8]....
        /*00e4*/ 	.word	0x0000cba0


	//   ....[9]....
        /*00e8*/ 	.word	0x0000cbc0


	//   ....[10]....
        /*00ec*/ 	.word	0x0000cbe0


	//   ....[11]....
        /*00f0*/ 	.word	0x0000cc10


	//   ....[12]....
        /*00f4*/ 	.word	0x0000cc20


	//   ....[13]....
        /*00f8*/ 	.word	0x0000cc40


	//   ....[14]....
        /*00fc*/ 	.word	0x0000d4c0


	//   ....[15]....
        /*0100*/ 	.word	0x0000d520


	//   ....[16]....
        /*0104*/ 	.word	0x000136d0


	//   ....[17]....
        /*0108*/ 	.word	0x00013720


	//   ....[18]....
        /*010c*/ 	.word	0x00013770


	//   ....[19]....
        /*0110*/ 	.word	0x00013780


	//   ....[20]....
        /*0114*/ 	.word	0x000137a0


	//   ....[21]....
        /*0118*/ 	.word	0x000137c0


	//   ....[22]....
        /*011c*/ 	.word	0x000137f0


	//   ....[23]....
        /*0120*/ 	.word	0x00013800


	//   ....[24]....
        /*0124*/ 	.word	0x00015df0


	//   ....[25]....
        /*0128*/ 	.word	0x00015e30


	//   ....[26]....
        /*012c*/ 	.word	0x00015e60


	//   ....[27]....
        /*0130*/ 	.word	0x00015e80


	//   ....[28]....
        /*0134*/ 	.word	0x00015ed0


	//   ....[29]....
        /*0138*/ 	.word	0x00015ef0


	//   ....[30]....
        /*013c*/ 	.word	0x00015f10


	//   ....[31]....
        /*0140*/ 	.word	0x00015f20


	//----- nvinfo : EIATTR_VRC_CTA_INIT_COUNT
	.align		4
.L_556:
        /*0144*/ 	.byte	0x02, 0x4a
	.zero		1
	.zero		1


	//----- nvinfo : EIATTR_EXIT_INSTR_OFFSETS
	.align		4
        /*0148*/ 	.byte	0x04, 0x1c
        /*014a*/ 	.short	(.L_558 - .L_557)


	//   ....[0]....
.L_557:
        /*014c*/ 	.word	0x00000350


	//   ....[1]....
        /*0150*/ 	.word	0x00000f00


	//   ....[2]....
        /*0154*/ 	.word	0x00000f90


	//   ....[3]....
        /*0158*/ 	.word	0x00016ef0


	//   ....[4]....
        /*015c*/ 	.word	0x00016fd0


	//----- nvinfo : EIATTR_CRS_STACK_SIZE
	.align		4
.L_558:
        /*0160*/ 	.byte	0x04, 0x1e
        /*0162*/ 	.short	(.L_560 - .L_559)
.L_559:
        /*0164*/ 	.word	0x00000000


	//----- nvinfo : EIATTR_CBANK_PARAM_SIZE
	.align		4
.L_560:
        /*0168*/ 	.byte	0x03, 0x19
        /*016a*/ 	.short	0x01d0


	//----- nvinfo : EIATTR_PARAM_CBANK
	.align		4
        /*016c*/ 	.byte	0x04, 0x0a
        /*016e*/ 	.short	(.L_562 - .L_561)
	.align		4
.L_561:
        /*0170*/ 	.word	index@(.nv.constant0._ZN5flash16flash_fwd_kernelI23Flash_fwd_kernel_traitsILi32ELi128ELi128ELi4ELb0ELb0EN7cutlass6half_tE19Flash_kernel_traitsILi32ELi128ELi128ELi4ES3_EELb0ELb0ELb1ELb0ELb0ELb0ELb1ELb0EEEvNS_16Flash_fwd_paramsE)
        /*0174*/ 	.short	0x0380
        /*0176*/ 	.short	0x01d0


	//----- nvinfo : EIATTR_SW_WAR
	.align		4
.L_562:
        /*0178*/ 	.byte	0x04, 0x36
        /*017a*/ 	.short	(.L_564 - .L_563)
.L_563:
        /*017c*/ 	.word	0x00000008
.L_564:


//--------------------- .nv.info._ZN5flash16flash_fwd_kernelI23Flash_fwd_kernel_traitsILi32ELi128ELi128ELi4ELb0ELb0EN7cutlass6half_tE19Flash_kernel_traitsILi32ELi128ELi128ELi4ES3_EELb1ELb0ELb1ELb1ELb0ELb0ELb0ELb1EEEvNS_16Flash_fwd_paramsE --------------------------
	.section	.nv.info._ZN5flash16flash_fwd_kernelI23Flash_fwd_kernel_traitsILi32ELi128ELi128ELi4ELb0ELb0EN7cutlass6half_tE19Flash_kernel_traitsILi32ELi128ELi128ELi4ES3_EELb1ELb0ELb1ELb1ELb0ELb0ELb0ELb1EEEvNS_16Flash_fwd_paramsE,"",@"SHT_CUDA_INFO"
	.sectionflags	@""
	.align	4


	//----- nvinfo : EIATTR_CUDA_API_VERSION
	.align		4
        /*0000*/ 	.byte	0x04, 0x37
        /*0002*/ 	.short	(.L_566 - .L_565)
.L_565:
        /*0004*/ 	.word	0x00000082


	//----- nvinfo : EIATTR_KPARAM_INFO
	.align		4
.L_566:
        /*0008*/ 	.byte	0x04, 0x17
        /*000a*/ 	.short	(.L_568 - .L_567)
.L_567:
        /*000c*/ 	.word	0x00000000
        /*0010*/ 	.short	0x0000
        /*0012*/ 	.short	0x0000
        /*0014*/ 	.byte	0x00, 0xf0, 0x41, 0x07


	//----- nvinfo : EIATTR_SPARSE_MMA_MASK
	.align		4
.L_568:
        /*0018*/ 	.byte	0x03, 0x50
        /*001a*/ 	.short	0x0000


	//----- nvinfo : EIATTR_MAXREG_COUNT
	.align		4
        /*001c*/ 	.byte	0x03, 0x1b
        /*001e*/ 	.short	0x00ff


	//----- nvinfo : EIATTR_NUM_BARRIERS
	.align		4
        /*0020*/ 	.byte	0x02, 0x4c
        /*0022*/ 	.byte	0x01
	.zero		1


	//----- nvinfo : EIATTR_ANNOTATIONS
	.align		4
        /*0024*/ 	.byte	0x04, 0x55
        /*0026*/ 	.short	(.L_570 - .L_569)


	//   ....[0]....
.L_569:
        /* <DEDUP_REMOVED lines=460> */


	//----- nvinfo : EIATTR_MERCURY_ISA_VERSION
	.align		4
.L_570:
        /*1cd8*/ 	.byte	0x03, 0x5f
        /*1cda*/ 	.short	0x0101


	//----- nvinfo : EIATTR_COOP_GROUP_MASK_REGIDS
	.align		4
        /*1cdc*/ 	.byte	0x04, 0x29
        /*1cde*/ 	.short	(.L_572 - .L_571)


	//   ....[0]....
.L_571:
        /*1ce0*/ 	.word	0xffffffff


	//   ....[1]....
        /*1ce4*/ 	.word	0xffffffff


	//   ....[2]....
        /*1ce8*/ 	.word	0xffffffff


	//   ....[3]....
        /*1cec*/ 	.word	0xffffffff


	//   ....[4]....
        /*1cf0*/ 	.word	0xffffffff


	//   ....[5]....
        /*1cf4*/ 	.word	0xffffffff


	//   ....[6]....
        /*1cf8*/ 	.word	0xffffffff


	//   ....[7]....
        /*1cfc*/ 	.word	0xffffffff


	//   ....[8]....
        /*1d00*/ 	.word	0xffffffff


	//   ....[9]....
        /*1d04*/ 	.word	0xffffffff


	//   ....[10]....
        /*1d08*/ 	.word	0xffffffff


	//   ....[11]....
        /*1d0c*/ 	.word	0xffffffff


	//   ....[12]....
        /*1d10*/ 	.word	0xffffffff


	//   ....[13]....
        /*1d14*/ 	.word	0xffffffff


	//   ....[14]....
        /*1d18*/ 	.word	0xffffffff


	//   ....[15]....
        /*1d1c*/ 	.word	0xffffffff


	//   ....[16]....
        /*1d20*/ 	.word	0xffffffff


	//   ....[17]....
        /*1d24*/ 	.word	0xffffffff


	//   ....[18]....
        /*1d28*/ 	.word	0xffffffff


	//   ....[19]....
        /*1d2c*/ 	.word	0xffffffff


	//   ....[20]....
        /*1d30*/ 	.word	0xffffffff


	//   ....[21]....
        /*1d34*/ 	.word	0xffffffff


	//   ....[22]....
        /*1d38*/ 	.word	0xffffffff


	//   ....[23]....
        /*1d3c*/ 	.word	0xffffffff


	//   ....[24]....
        /*1d40*/ 	.word	0xffffffff


	//   ....[25]....
        /*1d44*/ 	.word	0xffffffff


	//   ....[26]....
        /*1d48*/ 	.word	0xffffffff


	//   ....[27]....
        /*1d4c*/ 	.word	0xffffffff


	//   ....[28]....
        /*1d50*/ 	.word	0xffffffff


	//   ....[29]....
        /*1d54*/ 	.word	0xffffffff


	//   ....[30]....
        /*1d58*/ 	.word	0xffffffff


	//   ....[31]....
        /*1d5c*/ 	.word	0xffffffff


	//----- nvinfo : EIATTR_COOP_GROUP_INSTR_OFFSETS
	.align		4
.L_572:
        /*1d60*/ 	.byte	0x04, 0x28
        /*1d62*/ 	.short	(.L_574 - .L_573)


	//   ....[0]....
.L_573:
        /*1d64*/ 	.word	0x00009400


	//   ....[1]....
        /*1d68*/ 	.word	0x00009530


	//   ....[2]....
        /*1d6c*/ 	.word	0x00009590


	//   ....[3]....
        /*1d70*/ 	.word	0x000095d0


	//   ....[4]....
        /*1d74*/ 	.word	0x00009610


	//   ....[5]....
        /*1d78*/ 	.word	0x00009690


	//   ....[6]....
        /*1d7c*/ 	.word	0x00009730


	//   ....[7]....
        /*1d80*/ 	.word	0x00009760


	//   ....[8]....
        /*1d84*/ 	.word	0x0001a080


	//   ....[9]....
        /*1d88*/ 	.word	0x0001a0d0


	//   ....[10]....
        /*1d8c*/ 	.word	0x0001a0f0


	//   ....[11]....
        /*1d90*/ 	.word	0x0001a110


	//   ....[12]....
        /*1d94*/ 	.word	0x0001bf70


	//   ....[13]....
        /*1d98*/ 	.word	0x0001c000


	//   ....[14]....
        /*1d9c*/ 	.word	0x0001c020


	//   ....[15]....
        /*1da0*/ 	.word	0x0001c0e0


	//   ....[16]....
        /*1da4*/ 	.word	0x0002a770


	//   ....[17]....
        /*1da8*/ 	.word	0x0002a990


	//   ....[18]....
        /*1dac*/ 	.word	0x0002aa00


	//   ....[19]....
        /*1db0*/ 	.word	0x0002aa40


	//   ....[20]....
        /*1db4*/ 	.word	0x0002aa80


	//   ....[21]....
        /*1db8*/ 	.word	0x0002abf0


	//   ....[22]....
        /*1dbc*/ 	.word	0x0002ac70


	//   ....[23]....
        /*1dc0*/ 	.word	0x0002ad50


	//   ....[24]....
        /*1dc4*/ 	.word	0x000346e0


	//   ....[25]....
        /*1dc8*/ 	.word	0x000346f0


	//   ....[26]....
        /*1dcc*/ 	.word	0x00034700


	//   ....[27]....
        /*1dd0*/ 	.word	0x00034710


	//   ....[28]....
        /*1dd4*/ 	.word	0x00034740


	//   ....[29]....
        /*1dd8*/ 	.word	0x00034750


	//   ....[30]....
        /*1ddc*/ 	.word	0x00034780


	//   ....[31]....
        /*1de0*/ 	.word	0x00034790


	//----- nvinfo : EIATTR_VRC_CTA_INIT_COUNT
	.align		4
.L_574:
        /*1de4*/ 	.byte	0x02, 0x4a
	.zero		1
	.zero		1


	//----- nvinfo : EIATTR_EXIT_INSTR_OFFSETS
	.align		4
        /*1de8*/ 	.byte	0x04, 0x1c
        /*1dea*/ 	.short	(.L_576 - .L_575)


	//   ....[0]....
.L_575:
        /*1dec*/ 	.word	0x00000660


	//   ....[1]....
        /*1df0*/ 	.word	0x00001250


	//   ....[2]....
        /*1df4*/ 	.word	0x000012e0


	//   ....[3]....
        /*1df8*/ 	.word	0x000357f0


	//   ....[4]....
        /*1dfc*/ 	.word	0x000358d0


	//----- nvinfo : EIATTR_CRS_STACK_SIZE
	.align		4
.L_576:
        /*1e00*/ 	.byte	0x04, 0x1e
        /*1e02*/ 	.short	(.L_578 - .L_577)
.L_577:
        /*1e04*/ 	.word	0x00000000


	//----- nvinfo : EIATTR_CBANK_PARAM_SIZE
	.align		4
.L_578:
        /*1e08*/ 	.byte	0x03, 0x19
        /*1e0a*/ 	.short	0x01d0


	//----- nvinfo : EIATTR_PARAM_CBANK
	.align		4
        /*1e0c*/ 	.byte	0x04, 0x0a
        /*1e0e*/ 	.short	(.L_580 - .L_579)
	.align		4
.L_579:
        /*1e10*/ 	.word	index@(.nv.constant0._ZN5flash16flash_fwd_kernelI23Flash_fwd_kernel_traitsILi32ELi128ELi128ELi4ELb0ELb0EN7cutlass6half_tE19Flash_kernel_traitsILi32ELi128ELi128ELi4ES3_EELb1ELb0ELb1ELb1ELb0ELb0ELb0ELb1EEEvNS_16Flash_fwd_paramsE)
        /*1e14*/ 	.short	0x0380
        /*1e16*/ 	.short	0x01d0


	//----- nvinfo : EIATTR_SW_WAR
	.align		4
.L_580:
        /*1e18*/ 	.byte	0x04, 0x36
        /*1e1a*/ 	.short	(.L_582 - .L_581)
.L_581:
        /*1e1c*/ 	.word	0x00000008
.L_582:


//--------------------- .nv.info._ZN5flash16flash_fwd_kernelI23Flash_fwd_kernel_traitsILi32ELi128ELi128ELi4ELb0ELb0EN7cutlass6half_tE19Flash_kernel_traitsILi32ELi128ELi128ELi4ES3_EELb0ELb0ELb1ELb1ELb0ELb0ELb1ELb0EEEvNS_16Flash_fwd_paramsE --------------------------
	.section	.nv.info._ZN5flash16flash_fwd_kernelI23Flash_fwd_kernel_traitsILi32ELi128ELi128ELi4ELb0ELb0EN7cutlass6half_tE19Flash_kernel_traitsILi32ELi128ELi128ELi4ES3_EELb0ELb0ELb1ELb1ELb0ELb0ELb1ELb0EEEvNS_16Flash_fwd_paramsE,"",@"SHT_CUDA_INFO"
	.sectionflags	@""
	.align	4


	//----- nvinfo : EIATTR_CUDA_API_VERSION
	.align		4
        /*0000*/ 	.byte	0x04, 0x37
        /*0002*/ 	.short	(.L_584 - .L_583)
.L_583:
        /*0004*/ 	.word	0x00000082


	//----- nvinfo : EIATTR_KPARAM_INFO
	.align		4
.L_584:
        /*0008*/ 	.byte	0x04, 0x17
        /*000a*/ 	.short	(.L_586 - .L_585)
.L_585:
        /*000c*/ 	.word	0x00000000
        /*0010*/ 	.short	0x0000
        /*0012*/ 	.short	0x0000
        /*0014*/ 	.byte	0x00, 0xf0, 0x41, 0x07


	//----- nvinfo : EIATTR_SPARSE_MMA_MASK
	.align		4
.L_586:
        /*0018*/ 	.byte	0x03, 0x50
        /*001a*/ 	.short	0x0000


	//----- nvinfo : EIATTR_MAXREG_COUNT
	.align		4
        /*001c*/ 	.byte	0x03, 0x1b
        /*001e*/ 	.short	0x00ff


	//----- nvinfo : EIATTR_NUM_BARRIERS
	.align		4
        /*0020*/ 	.byte	0x02, 0x4c
        /*0022*/ 	.byte	0x01
	.zero		1


	//----- nvinfo : EIATTR_ANNOTATIONS
	.align		4
        /*0024*/ 	.byte	0x04, 0x55
        /*0026*/ 	.short	(.L_588 - .L_587)


	//   ....[0]....
.L_587:
        /* <DEDUP_REMOVED lines=31> */


	//----- nvinfo : EIATTR_MERCURY_ISA_VERSION
	.align		4
.L_588:
        /*0200*/ 	.byte	0x03, 0x5f
        /*0202*/ 	.short	0x0101


	//----- nvinfo : EIATTR_COOP_GROUP_MASK_REGIDS
	.align		4
        /*0204*/ 	.byte	0x04, 0x29
        /*0206*/ 	.short	(.L_590 - .L_589)


	//   ....[0]....
.L_589:
        /*0208*/ 	.word	0xffffffff


	//   ....[1]....
        /*020c*/ 	.word	0xffffffff


	//   ....[2]....
        /*0210*/ 	.word	0xffffffff


	//   ....[3]....
        /*0214*/ 	.word	0xffffffff


	//   ....[4]....
        /*0218*/ 	.word	0xffffffff


	//   ....[5]....
        /*021c*/ 	.word	0xffffffff


	//   ....[6]....
        /*0220*/ 	.word	0xffffffff


	//   ....[7]....
        /*0224*/ 	.word	0xffffffff


	//   ....[8]....
        /*0228*/ 	.word	0xffffffff


	//   ....[9]....
        /*022c*/ 	.word	0xffffffff


	//   ....[10]....
        /*0230*/ 	.word	0xffffffff


	//   ....[11]....
        /*0234*/ 	.word	0xffffffff


	//   ....[12]....
        /*0238*/ 	.word	0xffffffff


	//   ....[13]....
        /*023c*/ 	.word	0xffffffff


	//   ....[14]....
        /*0240*/ 	.word	0xffffffff


	//   ....[15]....
        /*0244*/ 	.word	0xffffffff


	//   ....[16]....
        /*0248*/ 	.word	0xffffffff


	//   ....[17]....
        /*024c*/ 	.word	0xffffffff


	//   ....[18]....
        /*0250*/ 	.word	0xffffffff


	//   ....[19]....
        /*0254*/ 	.word	0xffffffff


	//   ....[20]....
        /*0258*/ 	.word	0xffffffff


	//   ....[21]....
        /*025c*/ 	.word	0xffffffff


	//   ....[22]....
        /*0260*/ 	.word	0xffffffff


	//   ....[23]....
        /*0264*/ 	.word	0xffffffff


	//   ....[24]....
        /*0268*/ 	.word	0xffffffff


	//   ....[25]....
        /*026c*/ 	.word	0xffffffff


	//   ....[26]....
        /*0270*/ 	.word	0xffffffff


	//   ....[27]....
        /*0274*/ 	.word	0xffffffff


	//   ....[28]....
        /*0278*/ 	.word	0xffffffff


	//   ....[29]....
        /*027c*/ 	.word	0xffffffff


	//   ....[30]....
        /*0280*/ 	.word	0xffffffff


	//   ....[31]....
        /*0284*/ 	.word	0xffffffff


	//----- nvinfo : EIATTR_COOP_GROUP_INSTR_OFFSETS
	.align		4
.L_590:
        /*0288*/ 	.byte	0x04, 0x28
        /*028a*/ 	.short	(.L_592 - .L_591)


	//   ....[0]....
.L_591:
        /*028c*/ 	.word	0x00009270


	//   ....[1]....
        /*0290*/ 	.word	0x000092a0


	//   ....[2]....
        /*0294*/ 	.word	0x00009310


	//   ....[3]....
        /*0298*/ 	.word	0x00009370


	//   ....[4]....
        /*029c*/ 	.word	0x00009380


	//   ....[5]....
        /*02a0*/ 	.word	0x00009390


	//   ....[6]....
        /*02a4*/ 	.word	0x000093c0


	//   ....[7]....
        /*02a8*/ 	.word	0x00009450


	//   ....[8]....
        /*02ac*/ 	.word	0x00012a50


	//   ....[9]....
        /*02b0*/ 	.word	0x00012b70


	//   ....[10]....
        /*02b4*/ 	.word	0x00012b90


	//   ....[11]....
        /*02b8*/ 	.word	0x00012ba0


	//   ....[12]....
        /*02bc*/ 	.word	0x00012bd0


	//   ....[13]....
        /*02c0*/ 	.word	0x00012bf0


	//   ....[14]....
        /*02c4*/ 	.word	0x00012c10


	//   ....[15]....
        /*02c8*/ 	.word	0x00012c20


	//   ....[16]....
        /*02cc*/ 	.word	0x0001bd40


	//   ....[17]....
        /*02d0*/ 	.word	0x0001be10


	//   ....[18]....
        /*02d4*/ 	.word	0x0001be60


	//   ....[19]....
        /*02d8*/ 	.word	0x0001bf20


	//   ....[20]....
        /*02dc*/ 	.word	0x0001bfc0


	//   ....[21]....
        /*02e0*/ 	.word	0x0001c180


	//   ....[22]....
        /*02e4*/ 	.word	0x0001c1c0


	//   ....[23]....
        /*02e8*/ 	.word	0x0001c310


	//   ....[24]....
        /*02ec*/ 	.word	0x0001e890


	//   ....[25]....
        /*02f0*/ 	.word	0x0001e8a0


	//   ....[26]....
        /*02f4*/ 	.word	0x0001e8b0


	//   ....[27]....
        /*02f8*/ 	.word	0x0001e8c0


	//   ....[28]....
        /*02fc*/ 	.word	0x0001e8f0


	//   ....[29]....
        /*0300*/ 	.word	0x0001e910


	//   ....[30]....
        /*0304*/ 	.word	0x0001e930


	//   ....[31]....
        /*0308*/ 	.word	0x0001e950


	//----- nvinfo : EIATTR_VRC_CTA_INIT_COUNT
	.align		4
.L_592:
        /*030c*/ 	.byte	0x02, 0x4a
	.zero		1
	.zero		1


	//----- nvinfo : EIATTR_EXIT_INSTR_OFFSETS
	.align		4
        /*0310*/ 	.byte	0x04, 0x1c
        /*0312*/ 	.short	(.L_594 - .L_593)


	//   ....[0]....
.L_593:
        /*0314*/ 	.word	0x000004a0


	//   ....[1]....
        /*0318*/ 	.word	0x00001090


	//   ....[2]....
        /*031c*/ 	.word	0x00001120


	//   ....[3]....
        /*0320*/ 	.word	0x0001f8c0


	//   ....[4]....
        /*0324*/ 	.word	0x0001f9a0


	//----- nvinfo : EIATTR_CRS_STACK_SIZE
	.align		4
.L_594:
        /*0328*/ 	.byte	0x04, 0x1e
        /*032a*/ 	.short	(.L_596 - .L_595)
.L_595:
        /*032c*/ 	.word	0x00000000


	//----- nvinfo : EIATTR_CBANK_PARAM_SIZE
	.align		4
.L_596:
        /*0330*/ 	.byte	0x03, 0x19
        /*0332*/ 	.short	0x01d0


	//----- nvinfo : EIATTR_PARAM_CBANK
	.align		4
        /*0334*/ 	.byte	0x04, 0x0a
        /*0336*/ 	.short	(.L_598 - .L_597)
	.align		4
.L_597:
        /*0338*/ 	.word	index@(.nv.constant0._ZN5flash16flash_fwd_kernelI23Flash_fwd_kernel_traitsILi32ELi128ELi128ELi4ELb0ELb0EN7cutlass6half_tE19Flash_kernel_traitsILi32ELi128ELi128ELi4ES3_EELb0ELb0ELb1ELb1ELb0ELb0ELb1ELb0EEEvNS_16Flash_fwd_paramsE)
        /*033c*/ 	.short	0x0380
        /*033e*/ 	.short	0x01d0


	//----- nvinfo : EIATTR_SW_WAR
	.align		4
.L_598:
        /*0340*/ 	.byte	0x04, 0x36
        /*0342*/ 	.short	(.L_600 - .L_599)
.L_599:
        /*0344*/ 	.word	0x00000008
.L_600:


//--------------------- .nv.callgraph             --------------------------
	.section	.nv.callgraph,"",@"SHT_CUDA_CALLGRAPH"
	.align	4
	.sectionentsize	8
	.align		4
        /*0000*/ 	.word	0x00000000
	.align		4
        /*0004*/ 	.word	0xffffffff
	.align		4
        /*0008*/ 	.word	0x00000000
	.align		4
        /*000c*/ 	.word	0xfffffffe
	.align		4
        /*0010*/ 	.word	0x00000000
	.align		4
        /*0014*/ 	.word	0xfffffffd
	.align		4
        /*0018*/ 	.word	0x00000000
	.align		4
        /*001c*/ 	.word	0xfffffffc


//--------------------- .nv.constant4             --------------------------
	.section	.nv.constant4,"a",@progbits
	.align	8
	.align		8
.nv.constant4:
        /*0000*/ 	.dword	_ZN65_INTERNAL_adb80482_29_flash_fwd_hdim32_fp16_sm80_cu_e763cb1e_28404cuda3std3__45__cpo5beginE
	.align		8
        /*0008*/ 	.dword	_ZN65_INTERNAL_adb80482_29_flash_fwd_hdim32_fp16_sm80_cu_e763cb1e_28404cuda3std3__45__cpo3endE
	.align		8
        /*0010*/ 	.dword	_ZN65_INTERNAL_adb80482_29_flash_fwd_hdim32_fp16_sm80_cu_e763cb1e_28404cuda3std3__45__cpo6cbeginE
	.align		8
        /*0018*/ 	.dword	_ZN65_INTERNAL_adb80482_29_flash_fwd_hdim32_fp16_sm80_cu_e763cb1e_28404cuda3std3__45__cpo4cendE
	.align		8
        /*0020*/ 	.dword	_ZN65_INTERNAL_adb80482_29_flash_fwd_hdim32_fp16_sm80_cu_e763cb1e_28404cuda3std3__467_GLOBAL__N__adb80482_29_flash_fwd_hdim32_fp16_sm80_cu_e763cb1e_28406ignoreE
	.align		8
        /*0028*/ 	.dword	_ZN65_INTERNAL_adb80482_29_flash_fwd_hdim32_fp16_sm80_cu_e763cb1e_28404cuda3std3__419piecewise_constructE
	.align		8
        /*0030*/ 	.dword	_ZN65_INTERNAL_adb80482_29_flash_fwd_hdim32_fp16_sm80_cu_e763cb1e_28404cuda3std3__48in_placeE
	.align		8
        /*0038*/ 	.dword	_ZN65_INTERNAL_adb80482_29_flash_fwd_hdim32_fp16_sm80_cu_e763cb1e_28404cuda3std6ranges3__45__cpo4swapE
	.align		8
        /*0040*/ 	.dword	_ZN65_INTERNAL_adb80482_29_flash_fwd_hdim32_fp16_sm80_cu_e763cb1e_28404cuda3std6ranges3__45__cpo9iter_moveE
	.align		8
        /*0048*/ 	.dword	_ZN65_INTERNAL_adb80482_29_flash_fwd_hdim32_fp16_sm80_cu_e763cb1e_28404cute7productE
	.align		8
        /*0050*/ 	.dword	_ZN65_INTERNAL_adb80482_29_flash_fwd_hdim32_fp16_sm80_cu_e763cb1e_28404cute1_E


//--------------------- .text._ZN5flash16flash_fwd_kernelI23Flash_fwd_kernel_traitsILi32ELi128ELi128ELi4ELb0ELb0EN7cutlass6half_tE19Flash_kernel_traitsILi32ELi128ELi128ELi4ES3_EELb0ELb0ELb0ELb0ELb0ELb1ELb0ELb0EEEvNS_16Flash_fwd_paramsE --------------------------
	.section	.text._ZN5flash16flash_fwd_kernelI23Flash_fwd_kernel_traitsILi32ELi128ELi128ELi4ELb0ELb0EN7cutlass6half_tE19Flash_kernel_traitsILi32ELi128ELi128ELi4ES3_EELb0ELb0ELb0ELb0ELb0ELb1ELb0ELb0EEEvNS_16Flash_fwd_paramsE,"ax",@progbits
	.align	128
        .global         _ZN5flash16flash_fwd_kernelI23Flash_fwd_kernel_traitsILi32ELi128ELi128ELi4ELb0ELb0EN7cutlass6half_tE19Flash_kernel_traitsILi32ELi128ELi128ELi4ES3_EELb0ELb0ELb0ELb0ELb0ELb1ELb0ELb0EEEvNS_16Flash_fwd_paramsE
        .type           _ZN5flash16flash_fwd_kernelI23Flash_fwd_kernel_traitsILi32ELi128ELi128ELi4ELb0ELb0EN7cutlass6half_tE19Flash_kernel_traitsILi32ELi128ELi128ELi4ES3_EELb0ELb0ELb0ELb0ELb0ELb1ELb0ELb0EEEvNS_16Flash_fwd_paramsE,@function
        .size           _ZN5flash16flash_fwd_kernelI23Flash_fwd_kernel_traitsILi32ELi128ELi128ELi4ELb0ELb0EN7cutlass6half_tE19Flash_kernel_traitsILi32ELi128ELi128ELi4ES3_EELb0ELb0ELb0ELb0ELb0ELb1ELb0ELb0EEEvNS_16Flash_fwd_paramsE,(.L_x_1348 - _ZN5flash16flash_fwd_kernelI23Flash_fwd_kernel_traitsILi32ELi128ELi128ELi4ELb0ELb0EN7cutlass6half_tE19Flash_kernel_traitsILi32ELi128ELi128ELi4ES3_EELb0ELb0ELb0ELb0ELb0ELb1ELb0ELb0EEEvNS_16Flash_fwd_paramsE)
        .other          _ZN5flash16flash_fwd_kernelI23Flash_fwd_kernel_traitsILi32ELi128ELi128ELi4ELb0ELb0EN7cutlass6half_tE19Flash_kernel_traitsILi32ELi128ELi128ELi4ES3_EELb0ELb0ELb0ELb0ELb0ELb1ELb0ELb0EEEvNS_16Flash_fwd_paramsE,@"STO_CUDA_ENTRY STV_DEFAULT"
_ZN5flash16flash_fwd_kernelI23Flash_fwd_kernel_traitsILi32ELi128ELi128ELi4ELb0ELb0EN7cutlass6half_tE19Flash_kernel_traitsILi32ELi128ELi128ELi4ES3_EELb0ELb0ELb0ELb0ELb0ELb1ELb0ELb0EEEvNS_16Flash_fwd_paramsE:
.text._ZN5flash16flash_fwd_kernelI23Flash_fwd_kernel_traitsILi32ELi128ELi128ELi4ELb0ELb0EN7cutlass6half_tE19Flash_kernel_traitsILi32ELi128ELi128ELi4ES3_EELb0ELb0ELb0ELb0ELb0ELb1ELb0ELb0EEEvNS_16Flash_fwd_paramsE:
[----:B------:R-:W-:Y:S01]  /*0000*/  LDC R1, c[0x0][0x37c] ;  /* 0x0000df00ff017b82 */ /* 0x000fe20000000800 */
[----:B------:R-:W1:Y:S01]  /*0010*/  S2R R235, SR_CTAID.Y ;  /* 0x0000000000eb7919 */ /* 0x000e620000002600 */
[----:B------:R-:W2:Y:S06]  /*0020*/  LDCU.64 UR8, c[0x0][0x460] ;  /* 0x00008c00ff0877ac */ /* 0x000eac0008000a00 */
[----:B------:R-:W1:Y:S01]  /*0030*/  LDC.64 R14, c[0x0][0x460] ;  /* 0x00011800ff0e7b82 */ /* 0x000e620000000a00 */
[----:B------:R-:W-:Y:S01]  /*0040*/  IMAD.MOV.U32 R234, RZ, RZ, -0x1 ;  /* 0xffffffffffea7424 */ /* 0x000fe200078e00ff */
[----:B------:R-:W3:Y:S01]  /*0050*/  LDCU.64 UR6, c[0x0][0x470] ;  /* 0x00008e00ff0677ac */ /* 0x000ee20008000a00 */
[----:B------:R-:W4:Y:S05]  /*0060*/  LDCU.64 UR4, c[0x0][0x478] ;  /* 0x00008f00ff0477ac */ /* 0x000f2a0008000a00 */
[----:B------:R-:W1:Y:S01]  /*0070*/  LDC.64 R8, c[0x0][0x468] ;  /* 0x00011a00ff087b82 */ /* 0x000e620000000a00 */
[----:B------:R-:W1:Y:S01]  /*0080*/  LDCU.64 UR12, c[0x0][0x358] ;  /* 0x00006b00ff0c77ac */ /* 0x000e620008000a00 */
[----:B--2---:R-:W-:-:S02]  /*0090*/  ISETP.NE.U32.AND P1, PT, RZ, UR8, PT ;  /* 0x00000008ff007c0c */ /* 0x004fc4000bf25070 */
[----:B------:R-:W-:Y:S02]  /*00a0*/  ISETP.NE.U32.AND P0, PT, RZ, UR8, PT ;  /* 0x00000008ff007c0c */ /* 0x000fe4000bf05070 */
[----:B------:R-:W-:Y:S02]  /*00b0*/  ISETP.NE.AND.EX P1, PT, RZ, UR9, PT, P1 ;  /* 0x00000009ff007c0c */ /* 0x000fe4000bf25310 */
[----:B------:R-:W-:Y:S02]  /*00c0*/  ISETP.NE.AND.EX P0, PT, RZ, UR9, PT, P0 ;  /* 0x00000009ff007c0c */ /* 0x000fe4000bf05300 */
[----:B---3--:R-:W-:Y:S02]  /*00d0*/  ISETP.NE.U32.AND P4, PT, RZ, UR6, PT ;  /* 0x00000006ff007c0c */ /* 0x008fe4000bf85070 */
[----:B----4-:R-:W-:Y:S02]  /*00e0*/  ISETP.NE.U32.AND P2, PT, RZ, UR4, PT ;  /* 0x00000004ff007c0c */ /* 0x010fe4000bf45070 */
[----:B------:R-:W-:Y:S01]  /*00f0*/  ISETP.NE.AND.EX P4, PT, RZ, UR7, PT, P4 ;  /* 0x00000007ff007c0c */ /* 0x000fe2000bf85340 */
[----:B-1----:R-:W-:Y:S01]  /*0100*/  IMAD.WIDE.U32 R14, R235, 0x4, R14 ;  /* 0x00000004eb0e7825 */ /* 0x002fe200078e000e */
[----:B------:R-:W-:-:S03]  /*0110*/  ISETP.NE.AND.EX P2, PT, RZ, UR5, PT, P2 ;  /* 0x00000005ff007c0c */ /* 0x000fc6000bf45320 */
[----:B------:R-:W-:Y:S01]  /*0120*/  IMAD.SHL.U32 R13, R235, 0x4, RZ ;  /* 0x00000004eb0d7824 */ /* 0x000fe200078e00ff */
[----:B------:R-:W2:Y:S04]  /*0130*/  @P1 LDG.E R234, desc[UR12][R14.64] ;  /* 0x0000000c0eea1981 */ /* 0x000ea8000c1e1900 */
[----:B------:R-:W2:Y:S01]  /*0140*/  @P0 LDG.E R11, desc[UR12][R14.64+0x4] ;  /* 0x0000040c0e0b0981 */ /* 0x000ea2000c1e1900 */
[----:B------:R-:W-:Y:S01]  /*0150*/  SHF.R.U32.HI R0, RZ, 0x1e, R235 ;  /* 0x0000001eff007819 */ /* 0x000fe200000116eb */
[----:B------:R-:W-:Y:S01]  /*0160*/  IMAD.MOV.U32 R7, RZ, RZ, RZ ;  /* 0x000000ffff077224 */ /* 0x000fe200078e00ff */
[C---:B------:R-:W-:Y:S02]  /*0170*/  @P4 IADD3 R4, P3, PT, R13.reuse, UR6, RZ ;  /* 0x000000060d044c10 */ /* 0x040fe4000ff7e0ff */
[----:B------:R-:W-:Y:S01]  /*0180*/  @P2 IADD3 R2, P1, PT, R13, UR4, RZ ;  /* 0x000000040d022c10 */ /* 0x000fe2000ff3e0ff */
[----:B------:R-:W1:Y:S01]  /*0190*/  LDCU.U8 UR4, c[0x0][0x532] ;  /* 0x0000a640ff0477ac */ /* 0x000e620008000000 */
[----:B------:R-:W-:-:S02]  /*01a0*/  @P4 IADD3.X R5, PT, PT, R0, UR7, RZ, P3, !PT ;  /* 0x0000000700054c10 */ /* 0x000fc40009ffe4ff */
[----:B------:R-:W-:-:S03]  /*01b0*/  @P2 IADD3.X R3, PT, PT, R0, UR5, RZ, P1, !PT ;  /* 0x0000000500032c10 */ /* 0x000fc60008ffe4ff */
[----:B------:R3:W4:Y:S04]  /*01c0*/  @P4 LDG.E R7, desc[UR12][R4.64] ;  /* 0x0000000c04074981 */ /* 0x000728000c1e1900 */
[----:B------:R3:W4:Y:S01]  /*01d0*/  @P2 LDG.E R2, desc[UR12][R2.64] ;  /* 0x0000000c02022981 */ /* 0x000722000c1e1900 */
[----:B------:R-:W-:Y:S01]  /*01e0*/  ISETP.EQ.U32.AND P3, PT, R8, RZ, PT ;  /* 0x000000ff0800720c */ /* 0x000fe20003f62070 */
[----:B------:R-:W2:Y:S01]  /*01f0*/  @!P0 LDC R6, c[0x0][0x434] ;  /* 0x00010d00ff068b82 */ /* 0x000ea20000000800 */
[----:B------:R-:W-:Y:S01]  /*0200*/  IADD3 R12, P1, PT, R13, R8, RZ ;  /* 0x000000080d0c7210 */ /* 0x000fe20007f3e0ff */
[----:B------:R-:W-:Y:S01]  /*0210*/  IMAD.MOV.U32 R10, RZ, RZ, -0x1 ;  /* 0xffffffffff0a7424 */ /* 0x000fe200078e00ff */
[----:B-1----:R-:W-:-:S03]  /*0220*/  ISETP.NE.AND P4, PT, RZ, UR4, PT ;  /* 0x00000004ff007c0c */ /* 0x002fc6000bf85270 */
[----:B------:R-:W-:Y:S01]  /*0230*/  IMAD.X R13, R0, 0x1, R9, P1 ;  /* 0x00000001000d7824 */ /* 0x000fe200008e0609 */
[----:B------:R-:W1:Y:S01]  /*0240*/  S2R R233, SR_CTAID.X ;  /* 0x0000000000e97919 */ /* 0x000e620000002500 */
[----:B------:R-:W2:Y:S01]  /*0250*/  @!P2 LDC R0, c[0x0][0x43c] ;  /* 0x00010f00ff00ab82 */ /* 0x000ea20000000800 */
[----:B------:R-:W-:-:S07]  /*0260*/  ISETP.EQ.OR.EX P3, PT, R9, RZ, !P4, P3 ;  /* 0x000000ff0900720c */ /* 0x000fce0006762730 */
[----:B---3--:R-:W3:Y:S06]  /*0270*/  @!P2 LDC.64 R4, c[0x0][0x488] ;  /* 0x00012200ff04ab82 */ /* 0x008eec0000000a00 */
[----:B------:R2:W5:Y:S01]  /*0280*/  @!P3 LDG.E R10, desc[UR12][R12.64] ;  /* 0x0000000c0c0ab981 */ /* 0x000562000c1e1900 */
[----:B------:R-:W-:Y:S01]  /*0290*/  ISETP.NE.U32.AND P3, PT, R8, RZ, PT ;  /* 0x000000ff0800720c */ /* 0x000fe20003f65070 */
[----:B------:R-:W2:Y:S03]  /*02a0*/  S2R R3, SR_CTAID.Z ;  /* 0x0000000000037919 */ /* 0x000ea60000002700 */
[----:B------:R-:W-:Y:S01]  /*02b0*/  ISETP.NE.AND.EX P3, PT, R9, RZ, PT, P3 ;  /* 0x000000ff0900720c */ /* 0x000fe20003f65330 */
[----:B------:R-:W2:Y:S01]  /*02c0*/  S2R R174, SR_TID.X ;  /* 0x0000000000ae7919 */ /* 0x000ea20000002100 */
[----:B-1----:R-:W-:-:S02]  /*02d0*/  IMAD.SHL.U32 R237, R233, 0x80, RZ ;  /* 0x00000080e9ed7824 */ /* 0x002fc400078e00ff */
[----:B--2---:R-:W-:Y:S01]  /*02e0*/  @P0 IMAD.IADD R6, R11, 0x1, -R234 ;  /* 0x000000010b060824 */ /* 0x004fe200078e0aea */
[----:B---3--:R-:W-:-:S04]  /*02f0*/  @!P2 ISETP.NE.U32.AND P0, PT, R4, RZ, PT ;  /* 0x000000ff0400a20c */ /* 0x008fc80003f05070 */
[----:B------:R-:W-:-:S04]  /*0300*/  @!P2 ISETP.NE.AND.EX P0, PT, R5, RZ, PT, P0 ;  /* 0x000000ff0500a20c */ /* 0x000fc80003f05300 */
[----:B------:R-:W1:Y:S01]  /*0310*/  @!P3 LDC R5, c[0x0][0x438] ;  /* 0x00010e00ff05bb82 */ /* 0x000e620000000800 */
[----:B------:R-:W-:Y:S02]  /*0320*/  ISETP.GT.AND P1, PT, R6, R237, PT ;  /* 0x000000ed0600720c */ /* 0x000fe40003f24270 */
[----:B------:R-:W-:Y:S01]  /*0330*/  @!P2 SEL R0, R0, RZ, P0 ;  /* 0x000000ff0000a207 */ /* 0x000fe20000000000 */
[----:B----4-:R-:W-:Y:S01]  /*0340*/  @P2 IMAD.IADD R199, R2, 0x1, -R7 ;  /* 0x0000000102c72824 */ /* 0x010fe200078e0a07 */
[----:B------:R-:W-:Y:S09]  /*0350*/  @!P3 BRA `(.L_x_0) ;  /* 0x00000000000cb947 */ /* 0x000ff20003800000 */
[----:B-1----:R-:W2:Y:S02]  /*0360*/  @P4 LDG.E R5, desc[UR12][R12.64+0x4] ;  /* 0x0000040c0c054981 */ /* 0x002ea4000c1e1900 */
[----:B--2--5:R-:W-:-:S06]  /*0370*/  @P4 IADD3 R5, PT, PT, R5, -R10, RZ ;  /* 0x8000000a05054210 */ /* 0x024fcc0007ffe0ff */
[----:B------:R2:W5:Y:S02]  /*0380*/  @!P4 LDG.E R5, desc[UR12][R12.64] ;  /* 0x0000000c0c05c981 */ /* 0x000564000c1e1900 */
.L_x_0:
[----:B-1---5:R-:W-:Y:S01]  /*0390*/  @!P2 IADD3 R199, PT, PT, R0, R5, -R7 ;  /* 0x0000000500c7a210 */ /* 0x022fe20007ffe807 */
[----:B------:R-:W-:Y:S06]  /*03a0*/  @!P1 EXIT ;  /* 0x000000000000994d */ /* 0x000fec0003800000 */
[C---:B------:R-:W-:Y:S01]  /*03b0*/  ISETP.GT.AND P0, PT, R199.reuse, RZ, PT ;  /* 0x000000ffc700720c */ /* 0x040fe20003f04270 */
[----:B------:R-:W-:-:S05]  /*03c0*/  VIADD R5, R199, 0x7f ;  /* 0x0000007fc7057836 */ /* 0x000fca0000000000 */
[----:B------:R-:W-:-:S04]  /*03d0*/  SHF.R.S32.HI R172, RZ, 0x1f, R5 ;  /* 0x0000001fffac7819 */ /* 0x000fc80000011405 */
[----:B------:R-:W-:-:S03]  /*03e0*/  LEA.HI R172, R172, R5, RZ, 0x7 ;  /* 0x00000005acac7211 */ /* 0x000fc600078f38ff */
[----:B------:R-:W-:Y:S05]  /*03f0*/  @P0 BRA `(.L_x_1) ;  /* 0x0000000800a00947 */ /* 0x000fea0003800000 */
[----:B------:R-:W-:Y:S01]  /*0400*/  ISETP.NE.AND P1, PT, R234, -0x1, PT ;  /* 0xffffffffea00780c */ /* 0x000fe20003f25270 */
[----:B------:R-:W1:Y:S08]  /*0410*/  LDC.U8 R0, c[0x0][0x549] ;  /* 0x00015240ff007b82 */ /* 0x000e700000000000 */
[----:B------:R-:W3:Y:S08]  /*0420*/  LDC.U8 R2, c[0x0][0x548] ;  /* 0x00015200ff027b82 */ /* 0x000ef00000000000 */
[----:B------:R-:W2:Y:S08]  /*0430*/  @!P1 LDC.64 R10, c[0x0][0x400] ;  /* 0x00010000ff0a9b82 */ /* 0x000eb00000000a00 */
[----:B------:R-:W4:Y:S01]  /*0440*/  @P1 LDC.64 R8, c[0x0][0x408] ;  /* 0x00010200ff081b82 */ /* 0x000f220000000a00 */
[----:B-1----:R-:W-:-:S07]  /*0450*/  ISETP.NE.AND P0, PT, R0, RZ, PT ;  /* 0x000000ff0000720c */ /* 0x002fce0003f05270 */
[----:B------:R-:W1:Y:S01]  /*0460*/  LDC R0, c[0x0][0x434] ;  /* 0x00010d00ff007b82 */ /* 0x000e620000000800 */
[----:B---3--:R-:W-:Y:S01]  /*0470*/  ISETP.NE.AND P5, PT, R2, RZ, !P0 ;  /* 0x000000ff0200720c */ /* 0x008fe200047a5270 */
[----:B--2---:R-:W-:-:S06]  /*0480*/  @!P1 IMAD.WIDE.U32 R12, R235, R10, RZ ;  /* 0x0000000aeb0c9225 */ /* 0x004fcc00078e00ff */
[----:B------:R-:W2:Y:S01]  /*0490*/  @P0 LDC.64 R4, c[0x0][0x430] ;  /* 0x00010c00ff040b82 */ /* 0x000ea20000000a00 */
[----:B------:R-:W-:Y:S01]  /*04a0*/  @!P1 IMAD R11, R235, R11, R13 ;  /* 0x0000000beb0b9224 */ /* 0x000fe200078e020d */
[----:B------:R-:W-:Y:S01]  /*04b0*/  @!P1 MOV R10, R12 ;  /* 0x0000000c000a9202 */ /* 0x000fe20000000f00 */
[----:B----4-:R-:W-:-:S04]  /*04c0*/  @P1 IMAD.WIDE.U32 R12, R234, R8, RZ ;  /* 0x00000008ea0c1225 */ /* 0x010fc800078e00ff */
[----:B------:R-:W-:Y:S01]  /*04d0*/  @P1 IMAD R11, R234, R9, R13 ;  /* 0x00000009ea0b1224 */ /* 0x000fe200078e020d */
[----:B------:R-:W-:Y:S02]  /*04e0*/  @P1 MOV R10, R12 ;  /* 0x0000000c000a1202 */ /* 0x000fe40000000f00 */
[----:B------:R-:W3:Y:S01]  /*04f0*/  @P0 LDC R12, c[0x0][0x430] ;  /* 0x00010c00ff0c0b82 */ /* 0x000ee20000000800 */
[----:B--2---:R-:W-:Y:S01]  /*0500*/  @P0 IMAD R8, R4, R5, RZ ;  /* 0x0000000504080224 */ /* 0x004fe200078e02ff */
[----:B------:R-:W-:Y:S01]  /*0510*/  @P0 MOV R4, 0x1 ;  /* 0x0000000100040802 */ /* 0x000fe20000000f00 */
[----:B-1----:R-:W-:Y:S06]  /*0520*/  @P0 BRA `(.L_x_2) ;  /* 0x0000000000280947 */ /* 0x002fec0003800000 */
[----:B------:R-:W-:Y:S01]  /*0530*/  ISETP.NE.AND P0, PT, R2, RZ, PT ;  /* 0x000000ff0200720c */ /* 0x000fe20003f05270 */
[----:B------:R-:W1:-:S12]  /*0540*/  LDC R5, c[0x0][0x3e0] ;  /* 0x0000f800ff057b82 */ /* 0x000e580000000800 */
[----:B------:R-:W2:Y:S01]  /*0550*/  @P0 LDC R8, c[0x0][0x454] ;  /* 0x00011500ff080b82 */ /* 0x000ea20000000800 */
[----:B---3--:R-:W-:Y:S02]  /*0560*/  @P0 MOV R12, 0x1 ;  /* 0x00000001000c0802 */ /* 0x008fe40000000f00 */
[----:B------:R-:W-:-:S05]  /*0570*/  @!P0 MOV R12, 0x1 ;  /* 0x00000001000c8802 */ /* 0x000fca0000000f00 */
[----:B------:R-:W1:Y:S08]  /*0580*/  @P0 LDC R4, c[0x0][0x454] ;  /* 0x00011500ff040b82 */ /* 0x000e700000000800 */
[----:B------:R-:W3:Y:S08]  /*0590*/  @!P0 LDC R2, c[0x0][0x434] ;  /* 0x00010d00ff028b82 */ /* 0x000ef00000000800 */
[----:B------:R-:W4:Y:S01]  /*05a0*/  @!P0 LDC R8, c[0x0][0x434] ;  /* 0x00010d00ff088b82 */ /* 0x000f220000000800 */
[----:B-1----:R-:W-:-:S02]  /*05b0*/  @P0 IMAD R4, R4, R5, RZ ;  /* 0x0000000504040224 */ /* 0x002fc400078e02ff */
[----:B--23--:R-:W-:-:S07]  /*05c0*/  @!P0 IMAD R4, R2, R5, RZ ;  /* 0x0000000502048224 */ /* 0x00cfce00078e02ff */
.L_x_2:
[----:B------:R-:W-:Y:S01]  /*05d0*/  IMAD.SHL.U32 R13, R174, 0x8, RZ ;  /* 0x00000008ae0d7824 */ /* 0x000fe200078e00ff */
[----:B------:R-:W1:Y:S01]  /*05e0*/  LDCU.64 UR4, c[0x0][0x410] ;  /* 0x00008200ff0477ac */ /* 0x000e620008000a00 */
[----:B------:R-:W-:Y:S01]  /*05f0*/  IMAD.IADD R6, R6, 0x1, -R237 ;  /* 0x0000000106067824 */ /* 0x000fe200078e0aed */
[----:B------:R-:W-:Y:S01]  /*0600*/  SHF.R.U32.HI R14, RZ, 0x2, R174 ;  /* 0x00000002ff0e7819 */ /* 0x000fe200000116ae */
[----:B------:R-:W-:Y:S01]  /*0610*/  IMAD R5, R235, R0, RZ ;  /* 0x00000000eb057224 */ /* 0x000fe200078e02ff */
[----:B------:R-:W-:Y:S01]  /*0620*/  LOP3.LUT R13, R13, 0x18, RZ, 0xc0, !PT ;  /* 0x000000180d0d7812 */ /* 0x000fe200078ec0ff */
[----:B----4-:R-:W-:Y:S01]  /*0630*/  IMAD R8, R3, R8, RZ ;  /* 0x0000000803087224 */ /* 0x010fe200078e02ff */
[C---:B------:R-:W-:Y:S01]  /*0640*/  ISETP.GE.AND P3, PT, R14.reuse, R6, PT ;  /* 0x000000060e00720c */ /* 0x040fe20003f66270 */
[C---:B------:R-:W-:Y:S01]  /*0650*/  VIADD R9, R14.reuse, 0x20 ;  /* 0x000000200e097836 */ /* 0x040fe20000000000 */
[----:B------:R-:W-:Y:S01]  /*0660*/  IADD3 R10, P4, PT, R13, R10, RZ ;  /* 0x0000000a0d0a7210 */ /* 0x000fe20007f9e0ff */
[----:B------:R-:W-:Y:S01]  /*0670*/  VIADD R7, R14, 0x40 ;  /* 0x000000400e077836 */ /* 0x000fe20000000000 */
[----:B------:R-:W-:Y:S01]  /*0680*/  ISETP.NE.AND P0, PT, R234, -0x1, PT ;  /* 0xffffffffea00780c */ /* 0x000fe20003f05270 */
[----:B------:R-:W-:Y:S01]  /*0690*/  IMAD.MOV.U32 R15, RZ, RZ, RZ ;  /* 0x000000ffff0f7224 */ /* 0x000fe200078e00ff */
[----:B------:R-:W-:Y:S01]  /*06a0*/  LOP3.LUT P6, R174, R174, 0x3, RZ, 0xc0, !PT ;  /* 0x00000003aeae7812 */ /* 0x000fe200078cc0ff */
[----:B------:R-:W-:Y:S01]  /*06b0*/  IMAD.X R11, RZ, RZ, R11, P4 ;  /* 0x000000ffff0b7224 */ /* 0x000fe200020e060b */
[----:B------:R-:W-:Y:S01]  /*06c0*/  SEL R234, R5, R234, !P0 ;  /* 0x000000ea05ea7207 */ /* 0x000fe20004000000 */
[----:B------:R-:W-:Y:S01]  /*06d0*/  VIADD R5, R14, 0x60 ;  /* 0x000000600e057836 */ /* 0x000fe20000000000 */
[----:B------:R-:W-:Y:S01]  /*06e0*/  ISETP.GE.AND P1, PT, R9, R6, PT ;  /* 0x000000060900720c */ /* 0x000fe20003f26270 */
[----:B------:R-:W-:Y:S01]  /*06f0*/  BSSY.RECONVERGENT B0, `(.L_x_3) ;  /* 0x0000018000007945 */ /* 0x000fe20003800200 */
[----:B-1----:R-:W-:Y:S01]  /*0700*/  IMAD.WIDE.U32 R10, R3, UR4, R10 ;  /* 0x00000004030a7c25 */ /* 0x002fe2000f8e000a */
[----:B------:R-:W-:-:S02]  /*0710*/  SHF.R.S32.HI R0, RZ, 0x1f, R234 ;  /* 0x0000001fff007819 */ /* 0x000fc400000114ea */
[----:B------:R-:W-:Y:S01]  /*0720*/  ISETP.GE.AND P2, PT, R7, R6, PT ;  /* 0x000000060700720c */ /* 0x000fe20003f46270 */
[----:B------:R-:W-:Y:S01]  /*0730*/  IMAD R19, R3, UR5, R11 ;  /* 0x0000000503137c24 */ /* 0x000fe2000f8e020b */
[----:B------:R-:W-:Y:S01]  /*0740*/  SEL R13, R234, RZ, P5 ;  /* 0x000000ffea0d7207 */ /* 0x000fe20002800000 */
[----:B------:R-:W-:Y:S01]  /*0750*/  @!P5 IMAD R8, R235, R4, R8 ;  /* 0x00000004eb08d224 */ /* 0x000fe200078e0208 */
[----:B------:R-:W-:Y:S01]  /*0760*/  SEL R0, R0, RZ, P5 ;  /* 0x000000ff00007207 */ /* 0x000fe20002800000 */
[----:B------:R-:W-:Y:S01]  /*0770*/  IMAD.WIDE.U32 R16, R233, 0x80, R14 ;  /* 0x00000080e9107825 */ /* 0x000fe200078e000e */
[-C--:B------:R-:W-:Y:S02]  /*0780*/  ISETP.GE.OR P6, PT, R14, R6.reuse, P6 ;  /* 0x000000060e00720c */ /* 0x080fe400037c6670 */
[----:B------:R-:W-:Y:S02]  /*0790*/  ISETP.GE.AND P0, PT, R5, R6, PT ;  /* 0x000000060500720c */ /* 0x000fe40003f06270 */
[----:B------:R-:W-:-:S02]  /*07a0*/  ISETP.NE.OR P5, PT, R174, RZ, P1 ;  /* 0x000000ffae00720c */ /* 0x000fc40000fa5670 */
[----:B------:R-:W-:Y:S01]  /*07b0*/  ISETP.NE.OR P4, PT, R174, RZ, P2 ;  /* 0x000000ffae00720c */ /* 0x000fe20001785670 */
[----:B------:R-:W-:-:S12]  /*07c0*/  @P3 BRA `(.L_x_4) ;  /* 0x0000000000283947 */ /* 0x000fd80003800000 */
[----:B------:R-:W1:Y:S01]  /*07d0*/  LDCU.64 UR4, c[0x0][0x408] ;  /* 0x00008100ff0477ac */ /* 0x000e620008000a00 */
[----:B------:R-:W-:Y:S01]  /*07e0*/  MOV R18, R10 ;  /* 0x0000000a00127202 */ /* 0x000fe20000000f00 */
[----:B------:R-:W2:Y:S01]  /*07f0*/  LDCU.64 UR6, c[0x0][0x3f0] ;  /* 0x00007e00ff0677ac */ /* 0x000ea20008000a00 */
[----:B-1----:R-:W-:-:S03]  /*0800*/  IMAD R2, R17, UR4, RZ ;  /* 0x0000000411027c24 */ /* 0x002fc6000f8e02ff */
[----:B------:R-:W-:-:S04]  /*0810*/  IMAD.WIDE.U32 R20, R16, UR4, R18 ;  /* 0x0000000410147c25 */ /* 0x000fc8000f8e0012 */
[----:B------:R-:W-:Y:S01]  /*0820*/  IMAD R2, R16, UR5, R2 ;  /* 0x0000000510027c24 */ /* 0x000fe2000f8e0202 */
[----:B--2---:R-:W-:-:S04]  /*0830*/  LEA R22, P3, R20, UR6, 0x1 ;  /* 0x0000000614167c11 */ /* 0x004fc8000f8608ff */
[----:B------:R-:W-:-:S04]  /*0840*/  IADD3 R2, PT, PT, R21, R2, RZ ;  /* 0x0000000215027210 */ /* 0x000fc80007ffe0ff */
[----:B------:R-:W-:-:S05]  /*0850*/  LEA.HI.X R23, R20, UR7, R2, 0x1, P3 ;  /* 0x0000000714177c11 */ /* 0x000fca00098f0c02 */
[----:B------:R1:W-:Y:S02]  /*0860*/  STG.E.128 desc[UR12][R22.64], RZ ;  /* 0x000000ff16007986 */ /* 0x0003e4000c101d0c */
.L_x_4:
[----:B------:R-:W-:Y:S05]  /*0870*/  BSYNC.RECONVERGENT B0 ;  /* 0x0000000000007941 */ /* 0x000fea0003800200 */
.L_x_3:
[----:B------:R-:W-:Y:S01]  /*0880*/  BSSY.RECONVERGENT B0, `(.L_x_5) ;  /* 0x0000011000007945 */ /* 0x000fe20003800200 */
[----:B------:R-:W-:Y:S01]  /*0890*/  ISETP.NE.OR P3, PT, R174, RZ, P0 ;  /* 0x000000ffae00720c */ /* 0x000fe20000765670 */
[----:B---3--:R-:W-:Y:S02]  /*08a0*/  IMAD R237, R237, R12, RZ ;  /* 0x0000000ceded7224 */ /* 0x008fe400078e02ff */
[----:B------:R-:W-:Y:S10]  /*08b0*/  @P1 BRA `(.L_x_6) ;  /* 0x0000000000341947 */ /* 0x000ff40003800000 */
[----:B------:R-:W2:Y:S01]  /*08c0*/  LDCU.64 UR6, c[0x0][0x408] ;  /* 0x00008100ff0677ac */ /* 0x000ea20008000a00 */
[----:B------:R-:W-:Y:S01]  /*08d0*/  IADD3 R3, P1, PT, R16, 0x20, RZ ;  /* 0x0000002010037810 */ /* 0x000fe20007f3e0ff */
[----:B------:R-:W-:Y:S01]  /*08e0*/  IMAD.MOV.U32 R20, RZ, RZ, R10 ;  /* 0x000000ffff147224 */ /* 0x000fe200078e000a */
[----:B------:R-:W-:Y:S01]  /*08f0*/  MOV R21, R19 ;  /* 0x0000001300157202 */ /* 0x000fe20000000f00 */
[----:B------:R-:W1:Y:S02]  /*0900*/  LDCU.64 UR4, c[0x0][0x3f0] ;  /* 0x00007e00ff0477ac */ /* 0x000e640008000a00 */
[----:B------:R-:W-:-:S04]  /*0910*/  IMAD.X R2, RZ, RZ, R17, P1 ;  /* 0x000000ffff027224 */ /* 0x000fc800008e0611 */
[----:B--2---:R-:W-:Y:S02]  /*0920*/  IMAD R2, R2, UR6, RZ ;  /* 0x0000000602027c24 */ /* 0x004fe4000f8e02ff */
[----:B------:R-:W-:-:S04]  /*0930*/  IMAD.WIDE.U32 R20, R3, UR6, R20 ;  /* 0x0000000603147c25 */ /* 0x000fc8000f8e0014 */
[----:B------:R-:W-:Y:S01]  /*0940*/  IMAD R2, R3, UR7, R2 ;  /* 0x0000000703027c24 */ /* 0x000fe2000f8e0202 */
[----:B-1----:R-:W-:-:S04]  /*0950*/  LEA R22, P1, R20, UR4, 0x1 ;  /* 0x0000000414167c11 */ /* 0x002fc8000f8208ff */
[----:B------:R-:W-:-:S04]  /*0960*/  IADD3 R2, PT, PT, R21, R2, RZ ;  /* 0x0000000215027210 */ /* 0x000fc80007ffe0ff */
[----:B------:R-:W-:-:S05]  /*0970*/  LEA.HI.X R23, R20, UR5, R2, 0x1, P1 ;  /* 0x0000000514177c11 */ /* 0x000fca00088f0c02 */
[----:B------:R2:W-:Y:S02]  /*0980*/  STG.E.128 desc[UR12][R22.64], RZ ;  /* 0x000000ff16007986 */ /* 0x0005e4000c101d0c */
.L_x_6:
[----:B------:R-:W-:Y:S05]  /*0990*/  BSYNC.RECONVERGENT B0 ;  /* 0x0000000000007941 */ /* 0x000fea0003800200 */
.L_x_5:
[----:B------:R-:W-:Y:S04]  /*09a0*/  BSSY.RECONVERGENT B0, `(.L_x_7) ;  /* 0x000000f000007945 */ /* 0x000fe80003800200 */
[----:B------:R-:W-:Y:S05]  /*09b0*/  @P2 BRA `(.L_x_8) ;  /* 0x0000000000342947 */ /* 0x000fea0003800000 */
[----:B------:R-:W3:Y:S01]  /*09c0*/  LDCU.64 UR6, c[0x0][0x408] ;  /* 0x00008100ff0677ac */ /* 0x000ee20008000a00 */
[----:B------:R-:W-:Y:S01]  /*09d0*/  IADD3 R3, P1, PT, R16, 0x40, RZ ;  /* 0x0000004010037810 */ /* 0x000fe20007f3e0ff */
[----:B------:R-:W-:Y:S01]  /*09e0*/  IMAD.MOV.U32 R20, RZ, RZ, R10 ;  /* 0x000000ffff147224 */ /* 0x000fe200078e000a */
[----:B------:R-:W-:Y:S01]  /*09f0*/  MOV R21, R19 ;  /* 0x0000001300157202 */ /* 0x000fe20000000f00 */
[----:B------:R-:W1:Y:S02]  /*0a00*/  LDCU.64 UR4, c[0x0][0x3f0] ;  /* 0x00007e00ff0477ac */ /* 0x000e640008000a00 */
[----:B------:R-:W-:-:S04]  /*0a10*/  IMAD.X R2, RZ, RZ, R17, P1 ;  /* 0x000000ffff027224 */ /* 0x000fc800008e0611 */
[----:B---3--:R-:W-:Y:S02]  /*0a20*/  IMAD R2, R2, UR6, RZ ;  /* 0x0000000602027c24 */ /* 0x008fe4000f8e02ff */
[----:B------:R-:W-:-:S04]  /*0a30*/  IMAD.WIDE.U32 R20, R3, UR6, R20 ;  /* 0x0000000603147c25 */ /* 0x000fc8000f8e0014 */
[----:B------:R-:W-:Y:S01]  /*0a40*/  IMAD R2, R3, UR7, R2 ;  /* 0x0000000703027c24 */ /* 0x000fe2000f8e0202 */
[----:B-12---:R-:W-:-:S04]  /*0a50*/  LEA R22, P1, R20, UR4, 0x1 ;  /* 0x0000000414167c11 */ /* 0x006fc8000f8208ff */
[----:B------:R-:W-:-:S04]  /*0a60*/  IADD3 R2, PT, PT, R21, R2, RZ ;  /* 0x0000000215027210 */ /* 0x000fc80007ffe0ff */
[----:B------:R-:W-:-:S05]  /*0a70*/  LEA.HI.X R23, R20, UR5, R2, 0x1, P1 ;  /* 0x0000000514177c11 */ /* 0x000fca00088f0c02 */
[----:B------:R3:W-:Y:S02]  /*0a80*/  STG.E.128 desc[UR12][R22.64], RZ ;  /* 0x000000ff16007986 */ /* 0x0007e4000c101d0c */
.L_x_8:
[----:B------:R-:W-:Y:S05]  /*0a90*/  BSYNC.RECONVERGENT B0 ;  /* 0x0000000000007941 */ /* 0x000fea0003800200 */
.L_x_7:
[----:B------:R-:W-:Y:S01]  /*0aa0*/  BSSY.RECONVERGENT B0, `(.L_x_9) ;  /* 0x0000011000007945 */ /* 0x000fe20003800200 */
[--C-:B------:R-:W-:Y:S02]  /*0ab0*/  IADD3 R13, P2, P1, R237, R13, R8.reuse ;  /* 0x0000000ded0d7210 */ /* 0x100fe4000795e008 */
[----:B------:R-:W-:Y:S02]  /*0ac0*/  SHF.R.S32.HI R237, RZ, 0x1f, R237 ;  /* 0x0000001fffed7819 */ /* 0x000fe400000114ed */
[----:B------:R-:W-:Y:S01]  /*0ad0*/  SHF.R.S32.HI R8, RZ, 0x1f, R8 ;  /* 0x0000001fff087819 */ /* 0x000fe20000011408 */
[----:B------:R-:W-:Y:S05]  /*0ae0*/  @P0 BRA `(.L_x_10) ;  /* 0x0000000000300947 */ /* 0x000fea0003800000 */
[----:B------:R-:W4:Y:S01]  /*0af0*/  LDCU.64 UR6, c[0x0][0x408] ;  /* 0x00008100ff0677ac */ /* 0x000f220008000a00 */
[----:B------:R-:W-:Y:S02]  /*0b00*/  IADD3 R2, P0, PT, R16, 0x60, RZ ;  /* 0x0000006010027810 */ /* 0x000fe40007f1e0ff */
[----:B------:R-:W-:Y:S01]  /*0b10*/  MOV R11, R19 ;  /* 0x00000013000b7202 */ /* 0x000fe20000000f00 */
[----:B------:R-:W5:Y:S01]  /*0b20*/  LDCU.64 UR4, c[0x0][0x3f0] ;  /* 0x00007e00ff0477ac */ /* 0x000f620008000a00 */
[----:B------:R-:W-:-:S05]  /*0b30*/  IADD3.X R3, PT, PT, RZ, R17, RZ, P0, !PT ;  /* 0x00000011ff037210 */ /* 0x000fca00007fe4ff */
[----:B----4-:R-:W-:Y:S02]  /*0b40*/  IMAD R3, R3, UR6, RZ ;  /* 0x0000000603037c24 */ /* 0x010fe4000f8e02ff */
[----:B------:R-:W-:-:S04]  /*0b50*/  IMAD.WIDE.U32 R10, R2, UR6, R10 ;  /* 0x00000006020a7c25 */ /* 0x000fc8000f8e000a */
[----:B------:R-:W-:Y:S01]  /*0b60*/  IMAD R3, R2, UR7, R3 ;  /* 0x0000000702037c24 */ /* 0x000fe2000f8e0203 */
[----:B-----5:R-:W-:-:S04]  /*0b70*/  LEA R2, P0, R10, UR4, 0x1 ;  /* 0x000000040a027c11 */ /* 0x020fc8000f8008ff */
[----:B------:R-:W-:-:S04]  /*0b80*/  IADD3 R3, PT, PT, R11, R3, RZ ;  /* 0x000000030b037210 */ /* 0x000fc80007ffe0ff */
[----:B------:R-:W-:-:S05]  /*0b90*/  LEA.HI.X R3, R10, UR5, R3, 0x1, P0 ;  /* 0x000000050a037c11 */ /* 0x000fca00080f0c03 */
[----:B------:R4:W-:Y:S02]  /*0ba0*/  STG.E.128 desc[UR12][R2.64], RZ ;  /* 0x000000ff02007986 */ /* 0x0009e4000c101d0c */
.L_x_10:
[----:B------:R-:W-:Y:S05]  /*0bb0*/  BSYNC.RECONVERGENT B0 ;  /* 0x0000000000007941 */ /* 0x000fea0003800200 */
.L_x_9:
[----:B------:R-:W-:Y:S01]  /*0bc0*/  BSSY.RECONVERGENT B0, `(.L_x_11) ;  /* 0x000000b000007945 */ /* 0x000fe20003800200 */
[----:B------:R-:W-:-:S03]  /*0bd0*/  IADD3.X R0, PT, PT, R237, R0, R8, P2, P1 ;  /* 0x00000000ed007210 */ /* 0x000fc600017e2408 */
[----:B------:R-:W-:Y:S05]  /*0be0*/  @P6 BRA `(.L_x_12) ;  /* 0x0000000000206947 */ /* 0x000fea0003800000 */
[----:B------:R-:W5:Y:S01]  /*0bf0*/  LDCU.64 UR4, c[0x0][0x420] ;  /* 0x00008400ff0477ac */ /* 0x000f620008000a00 */
[----:B----4-:R-:W-:-:S05]  /*0c00*/  IMAD R2, R14, R12, RZ ;  /* 0x0000000c0e027224 */ /* 0x010fca00078e02ff */
[----:B------:R-:W-:-:S04]  /*0c10*/  IADD3 R3, P0, PT, R2, R13, RZ ;  /* 0x0000000d02037210 */ /* 0x000fc80007f1e0ff */
[----:B------:R-:W-:Y:S02]  /*0c20*/  LEA.HI.X.SX32 R2, R2, R0, 0x1, P0 ;  /* 0x0000000002027211 */ /* 0x000fe400000f0eff */
[----:B-----5:R-:W-:-:S04]  /*0c30*/  LEA R10, P0, R3, UR4, 0x2 ;  /* 0x00000004030a7c11 */ /* 0x020fc8000f8010ff */
[----:B------:R-:W-:Y:S01]  /*0c40*/  LEA.HI.X R11, R3, UR5, R2, 0x2, P0 ;  /* 0x00000005030b7c11 */ /* 0x000fe200080f1402 */
[----:B------:R-:W-:-:S05]  /*0c50*/  IMAD.MOV.U32 R3, RZ, RZ, 0x7f800000 ;  /* 0x7f800000ff037424 */ /* 0x000fca00078e00ff */
[----:B------:R4:W-:Y:S03]  /*0c60*/  STG.E desc[UR12][R10.64], R3 ;  /* 0x000000030a007986 */ /* 0x0009e6000c10190c */
.L_x_12:
[----:B------:R-:W-:Y:S05]  /*0c70*/  BSYNC.RECONVERGENT B0 ;  /* 0x0000000000007941 */ /* 0x000fea0003800200 */
.L_x_11:
[----:B------:R-:W-:Y:S04]  /*0c80*/  BSSY.RECONVERGENT B0, `(.L_x_13) ;  /* 0x000000a000007945 */ /* 0x000fe80003800200 */
        /* <DEDUP_REMOVED lines=9> */
.L_x_14:
[----:B------:R-:W-:Y:S05]  /*0d20*/  BSYNC.RECONVERGENT B0 ;  /* 0x0000000000007941 */ /* 0x000fea0003800200 */
.L_x_13:
        /* <DEDUP_REMOVED lines=10> */
.L_x_16:
[----:B------:R-:W-:Y:S05]  /*0dd0*/  BSYNC.RECONVERGENT B0 ;  /* 0x0000000000007941 */ /* 0x000fea0003800200 */
.L_x_15:
[----:B------:R-:W-:Y:S05]  /*0de0*/  @P3 EXIT ;  /* 0x000000000000394d */ /* 0x000fea0003800000 */
[----:B------:R-:W4:Y:S01]  /*0df0*/  LDCU.64 UR4, c[0x0][0x420] ;  /* 0x00008400ff0477ac */ /* 0x000f220008000a00 */
[----:B------:R-:W-:-:S05]  /*0e00*/  IMAD R5, R5, R12, RZ ;  /* 0x0000000c05057224 */ /* 0x000fca00078e02ff */
[----:B------:R-:W-:-:S04]  /*0e10*/  IADD3 R13, P0, PT, R5, R13, RZ ;  /* 0x0000000d050d7210 */ /* 0x000fc80007f1e0ff */
[----:B------:R-:W-:Y:S01]  /*0e20*/  LEA.HI.X.SX32 R0, R5, R0, 0x1, P0 ;  /* 0x0000000005007211 */ /* 0x000fe200000f0eff */
[----:B------:R-:W-:Y:S01]  /*0e30*/  IMAD.MOV.U32 R5, RZ, RZ, 0x7f800000 ;  /* 0x7f800000ff057424 */ /* 0x000fe200078e00ff */
[----:B----4-:R-:W-:-:S04]  /*0e40*/  LEA R2, P0, R13, UR4, 0x2 ;  /* 0x000000040d027c11 */ /* 0x010fc8000f8010ff */
[----:B------:R-:W-:-:S05]  /*0e50*/  LEA.HI.X R3, R13, UR5, R0, 0x2, P0 ;  /* 0x000000050d037c11 */ /* 0x000fca00080f1400 */
[----:B------:R-:W-:Y:S01]  /*0e60*/  STG.E desc[UR12][R2.64], R5 ;  /* 0x0000000502007986 */ /* 0x000fe2000c10190c */
[----:B------:R-:W-:Y:S05]  /*0e70*/  EXIT ;  /* 0x000000000000794d */ /* 0x000fea0003800000 */
.L_x_1:
[----:B------:R-:W-:Y:S02]  /*0e80*/  ISETP.NE.AND P0, PT, R234, -0x1, PT ;  /* 0xffffffffea00780c */ /* 0x000fe40003f05270 */
[----:B------:R-:W-:-:S11]  /*0e90*/  ISETP.NE.AND P2, PT, R10, -0x1, PT ;  /* 0xffffffff0a00780c */ /* 0x000fd60003f45270 */
[----:B------:R-:W1:Y:S08]  /*0ea0*/  @!P0 LDC.64 R8, c[0x0][0x398] ;  /* 0x0000e600ff088b82 */ /* 0x000e700000000a00 */
[----:B------:R-:W2:Y:S01]  /*0eb0*/  @P0 LDC.64 R4, c[0x0][0x3b0] ;  /* 0x0000ec00ff040b82 */ /* 0x000ea20000000a00 */
[----:B-1----:R-:W-:-:S04]  /*0ec0*/  @!P0 IMAD.WIDE.U32 R16, R235, R8, RZ ;  /* 0x00000008eb108225 */ /* 0x002fc800078e00ff */
[----:B------:R-:W-:Y:S02]  /*0ed0*/  @!P0 IMAD R2, R235, R9, R17 ;  /* 0x00000009eb028224 */ /* 0x000fe400078e0211 */
[----:B--2---:R-:W-:-:S04]  /*0ee0*/  @P0 IMAD.WIDE.U32 R12, R234, R4, RZ ;  /* 0x00000004ea0c0225 */ /* 0x004fc800078e00ff */
[----:B------:R-:W-:Y:S01]  /*0ef0*/  @P0 IMAD R2, R234, R5, R13 ;  /* 0x00000005ea020224 */ /* 0x000fe200078e020d */
[----:B------:R-:W-:Y:S01]  /*0f00*/  @P0 MOV R16, R12 ;  /* 0x0000000c00100202 */ /* 0x000fe20000000f00 */
[----:B------:R-:W-:Y:S06]  /*0f10*/  @P2 BRA `(.L_x_17) ;  /* 0x0000000000302947 */ /* 0x000fec0003800000 */
[----:B------:R-:W1:Y:S01]  /*0f20*/  LDCU.64 UR4, c[0x0][0x3b8] ;  /* 0x00007700ff0477ac */ /* 0x000e620008000a00 */
[----:B------:R-:W-:Y:S01]  /*0f30*/  SHF.R.S32.HI R5, RZ, 0x1f, R7 ;  /* 0x0000001fff057819 */ /* 0x000fe20000011407 */
[----:B------:R-:W2:Y:S01]  /*0f40*/  LDCU.64 UR6, c[0x0][0x3a0] ;  /* 0x00007400ff0677ac */ /* 0x000ea20008000a00 */
[----:B-1----:R-:W-:Y:S02]  /*0f50*/  MOV R170, UR4 ;  /* 0x0000000400aa7c02 */ /* 0x002fe40008000f00 */
[----:B------:R-:W-:-:S03]  /*0f60*/  MOV R171, UR5 ;  /* 0x0000000500ab7c02 */ /* 0x000fc60008000f00 */
[-C--:B------:R-:W-:Y:S02]  /*0f70*/  IMAD R0, R5, R170.reuse, RZ ;  /* 0x000000aa05007224 */ /* 0x080fe400078e02ff */
[----:B------:R-:W-:-:S04]  /*0f80*/  IMAD.WIDE.U32 R4, R7, R170, RZ ;  /* 0x000000aa07047225 */ /* 0x000fc800078e00ff */
[----:B------:R-:W-:-:S05]  /*0f90*/  IMAD R0, R7, R171, R0 ;  /* 0x000000ab07007224 */ /* 0x000fca00078e0200 */
[----:B------:R-:W-:-:S03]  /*0fa0*/  IADD3 R5, PT, PT, R5, R0, RZ ;  /* 0x0000000005057210 */ /* 0x000fc60007ffe0ff */
[----:B--2---:R-:W-:-:S04]  /*0fb0*/  IMAD.WIDE.U32 R22, R235, UR6, R4 ;  /* 0x00000006eb167c25 */ /* 0x004fc8000f8e0004 */
[----:B------:R-:W-:Y:S01]  /*0fc0*/  IMAD R0, R235, UR7, R23 ;  /* 0x00000007eb007c24 */ /* 0x000fe2000f8e0217 */
[----:B------:R-:W-:Y:S06]  /*0fd0*/  BRA `(.L_x_18) ;  /* 0x0000000000147947 */ /* 0x000fec0003800000 */
.L_x_17:
[----:B------:R-:W1:Y:S01]  /*0fe0*/  LDC.64 R170, c[0x0][0x3b8] ;  /* 0x0000ee00ffaa7b82 */ /* 0x000e620000000a00 */
[----:B------:R-:W-:-:S05]  /*0ff0*/  IADD3 R22, PT, PT, R7, R10, RZ ;  /* 0x0000000a07167210 */ /* 0x000fca0007ffe0ff */
[C---:B-1----:R-:W-:Y:S02]  /*1000*/  IMAD R0, R22.reuse, R171, RZ ;  /* 0x000000ab16007224 */ /* 0x042fe400078e02ff */
[----:B------:R-:W-:-:S05]  /*1010*/  IMAD.WIDE.U32 R22, R22, R170, RZ ;  /* 0x000000aa16167225 */ /* 0x000fca00078e00ff */
[----:B------:R-:W-:Y:S02]  /*1020*/  IADD3 R0, PT, PT, R23, R0, RZ ;  /* 0x0000000017007210 */ /* 0x000fe40007ffe0ff */
.L_x_18:
[----:B------:R-:W1:Y:S02]  /*1030*/  LDC R4, c[0x0][0x3e8] ;  /* 0x0000fa00ff047b82 */ /* 0x000e640000000800 */
[----:B-1----:R-:W-:-:S04]  /*1040*/  IABS R9, R4 ;  /* 0x0000000400097213 */ /* 0x002fc80000000000 */
[----:B------:R-:W1:Y:S08]  /*1050*/  I2F.RP R14, R9 ;  /* 0x00000009000e7306 */ /* 0x000e700000209400 */
[----:B-1----:R-:W1:Y:S02]  /*1060*/  MUFU.RCP R12, R14 ;  /* 0x0000000e000c7308 */ /* 0x002e640000001000 */
[----:B-1----:R-:W-:-:S06]  /*1070*/  VIADD R12, R12, 0xffffffe ;  /* 0x0ffffffe0c0c7836 */ /* 0x002fcc0000000000 */
[----:B------:R-:W1:Y:S02]  /*1080*/  F2I.FTZ.U32.TRUNC.NTZ R13, R12 ;  /* 0x0000000c000d7305 */ /* 0x000e64000021f000 */
[----:B-1----:R-:W-:Y:S01]  /*1090*/  IMAD.MOV R5, RZ, RZ, -R13 ;  /* 0x000000ffff057224 */ /* 0x002fe200078e0a0d */
[----:B------:R-:W-:-:S03]  /*10a0*/  MOV R12, RZ ;  /* 0x000000ff000c7202 */ /* 0x000fc60000000f00 */
[----:B------:R-:W-:Y:S01]  /*10b0*/  IMAD R8, R5, R9, RZ ;  /* 0x0000000905087224 */ /* 0x000fe200078e02ff */
[----:B------:R-:W-:-:S03]  /*10c0*/  IABS R5, R3 ;  /* 0x0000000300057213 */ /* 0x000fc60000000000 */
[----:B------:R-:W-:-:S06]  /*10d0*/  IMAD.HI.U32 R8, R13, R8, R12 ;  /* 0x000000080d087227 */ /* 0x000fcc00078e000c */
[----:B------:R-:W-:-:S04]  /*10e0*/  IMAD.HI.U32 R11, R8, R5, RZ ;  /* 0x00000005080b7227 */ /* 0x000fc800078e00ff */
[----:B------:R-:W-:-:S04]  /*10f0*/  IMAD.MOV R8, RZ, RZ, -R11 ;  /* 0x000000ffff087224 */ /* 0x000fc800078e0a0b */
[----:B------:R-:W-:Y:S01]  /*1100*/  IMAD R8, R9, R8, R5 ;  /* 0x0000000809087224 */ /* 0x000fe200078e0205 */
[----:B------:R-:W-:-:S04]  /*1110*/  LOP3.LUT R5, R3, R4, RZ, 0x3c, !PT ;  /* 0x0000000403057212 */ /* 0x000fc800078e3cff */
[----:B------:R-:W-:Y:S02]  /*1120*/  ISETP.GT.U32.AND P1, PT, R9, R8, PT ;  /* 0x000000080900720c */ /* 0x000fe40003f24070 */
[----:B------:R-:W-:-:S11]  /*1130*/  ISETP.GE.AND P0, PT, R5, RZ, PT ;  /* 0x000000ff0500720c */ /* 0x000fd60003f06270 */
[-C--:B------:R-:W-:Y:S01]  /*1140*/  @!P1 IADD3 R8, PT, PT, R8, -R9.reuse, RZ ;  /* 0x8000000908089210 */ /* 0x080fe20007ffe0ff */
[----:B------:R-:W-:Y:S01]  /*1150*/  @!P1 VIADD R11, R11, 0x1 ;  /* 0x000000010b0b9836 */ /* 0x000fe20000000000 */
[----:B------:R-:W-:Y:S02]  /*1160*/  ISETP.NE.AND P1, PT, R4, RZ, PT ;  /* 0x000000ff0400720c */ /* 0x000fe40003f25270 */
[----:B------:R-:W-:-:S13]  /*1170*/  ISETP.GE.U32.AND P3, PT, R8, R9, PT ;  /* 0x000000090800720c */ /* 0x000fda0003f66070 */
[----:B------:R-:W-:-:S05]  /*1180*/  @P3 IADD3 R11, PT, PT, R11, 0x1, RZ ;  /* 0x000000010b0b3810 */ /* 0x000fca0007ffe0ff */
[----:B------:R-:W-:-:S05]  /*1190*/  IMAD.MOV.U32 R8, RZ, RZ, R11 ;  /* 0x000000ffff087224 */ /* 0x000fca00078e000b */
[----:B------:R-:W-:Y:S02]  /*11a0*/  @!P0 IADD3 R8, PT, PT, -R8, RZ, RZ ;  /* 0x000000ff08088210 */ /* 0x000fe40007ffe1ff */
[----:B------:R-:W-:Y:S01]  /*11b0*/  @!P1 LOP3.LUT R8, RZ, R4, RZ, 0x33, !PT ;  /* 0x00000004ff089212 */ /* 0x000fe200078e33ff */
        /* <DEDUP_REMOVED lines=13> */
.L_x_19:
[----:B------:R-:W1:Y:S01]  /*1290*/  LDC.64 R168, c[0x0][0x3c0] ;  /* 0x0000f000ffa87b82 */ /* 0x000e620000000a00 */
[----:B------:R-:W-:-:S05]  /*12a0*/  IADD3 R10, PT, PT, R7, R10, RZ ;  /* 0x0000000a070a7210 */ /* 0x000fca0007ffe0ff */
[C---:B-1----:R-:W-:Y:S02]  /*12b0*/  IMAD R4, R10.reuse, R169, RZ ;  /* 0x000000a90a047224 */ /* 0x042fe400078e02ff */
[----:B------:R-:W-:-:S05]  /*12c0*/  IMAD.WIDE.U32 R10, R10, R168, RZ ;  /* 0x000000a80a0a7225 */ /* 0x000fca00078e00ff */
[----:B------:R-:W-:-:S07]  /*12d0*/  IADD3 R4, PT, PT, R11, R4, RZ ;  /* 0x000000040b047210 */ /* 0x000fce0007ffe0ff */
.L_x_20:
[----:B------:R-:W-:Y:S01]  /*12e0*/  IMAD.SHL.U32 R173, R174, 0x8, RZ ;  /* 0x00000008aead7824 */ /* 0x000fe200078e00ff */
[----:B------:R-:W1:Y:S01]  /*12f0*/  LDCU.64 UR8, c[0x0][0x3c8] ;  /* 0x00007900ff0877ac */ /* 0x000e620008000a00 */
[----:B------:R-:W-:Y:S01]  /*1300*/  IMAD.IADD R225, R6, 0x1, -R237 ;  /* 0x0000000106e17824 */ /* 0x000fe200078e0aed */
[----:B------:R-:W-:Y:S01]  /*1310*/  SHF.R.U32.HI R228, RZ, 0x2, R174 ;  /* 0x00000002ffe47819 */ /* 0x000fe200000116ae */
[----:B------:R-:W-:Y:S01]  /*1320*/  IMAD.SHL.U32 R180, R170, 0x80, RZ ;  /* 0x00000080aab47824 */ /* 0x000fe200078e00ff */
[----:B------:R-:W-:Y:S01]  /*1330*/  LOP3.LUT R226, R173, 0x18, RZ, 0xc0, !PT ;  /* 0x00000018ade27812 */ /* 0x000fe200078ec0ff */
[----:B------:R-:W2:Y:S01]  /*1340*/  LDCU.128 UR4, c[0x0][0x3d0] ;  /* 0x00007a00ff0477ac */ /* 0x000ea20008000c00 */
[CC--:B------:R-:W-:Y:S01]  /*1350*/  ISETP.GE.AND P6, PT, R228.reuse, R225.reuse, PT ;  /* 0x000000e1e400720c */ /* 0x0c0fe20003fc6270 */
[----:B------:R-:W-:Y:S01]  /*1360*/  VIADD R224, R228, 0x20 ;  /* 0x00000020e4e07836 */ /* 0x000fe20000000000 */
[----:B------:R-:W-:Y:S01]  /*1370*/  IADD3 R16, P0, PT, R226, R16, RZ ;  /* 0x00000010e2107210 */ /* 0x000fe20007f1e0ff */
[----:B------:R-:W-:Y:S01]  /*1380*/  VIADD R223, R228, 0x40 ;  /* 0x00000040e4df7836 */ /* 0x000fe20000000000 */
[----:B------:R-:W-:Y:S01]  /*1390*/  IADD3 R22, P1, PT, R226, R22, RZ ;  /* 0x00000016e2167210 */ /* 0x000fe20007f3e0ff */
[----:B------:R-:W-:Y:S01]  /*13a0*/  VIADD R222, R228, 0x60 ;  /* 0x00000060e4de7836 */ /* 0x000fe20000000000 */
[-C--:B------:R-:W-:Y:S01]  /*13b0*/  ISETP.GE.AND P4, PT, R224, R225.reuse, PT ;  /* 0x000000e1e000720c */ /* 0x080fe20003f86270 */
[----:B------:R-:W-:Y:S01]  /*13c0*/  IMAD.X R17, RZ, RZ, R2, P0 ;  /* 0x000000ffff117224 */ /* 0x000fe200000e0602 */
[----:B------:R-:W-:Y:S01]  /*13d0*/  IADD3 R10, P0, PT, R226, R10, RZ ;  /* 0x0000000ae20a7210 */ /* 0x000fe20007f1e0ff */
[----:B------:R-:W-:Y:S01]  /*13e0*/  IMAD.X R23, RZ, RZ, R0, P1 ;  /* 0x000000ffff177224 */ /* 0x000fe200008e0600 */
[----:B------:R-:W-:Y:S01]  /*13f0*/  SHF.R.S32.HI R227, RZ, 0x1f, R8 ;  /* 0x0000001fffe37819 */ /* 0x000fe20000011408 */
[----:B------:R-:W3:Y:S01]  /*1400*/  LDCU.64 UR10, c[0x0][0x388] ;  /* 0x00007100ff0a77ac */ /* 0x000ee20008000a00 */
[----:B-1----:R-:W-:Y:S01]  /*1410*/  IMAD.WIDE.U32 R16, R3, UR8, R16 ;  /* 0x0000000803107c25 */ /* 0x002fe2000f8e0010 */
[----:B------:R-:W1:Y:S01]  /*1420*/  @!P6 LDC.64 R6, c[0x0][0x380] ;  /* 0x0000e000ff06eb82 */ /* 0x000e620000000a00 */
[----:B------:R-:W-:-:S02]  /*1430*/  ISETP.GE.AND P5, PT, R223, R225, PT ;  /* 0x000000e1df00720c */ /* 0x000fc40003fa6270 */
[----:B------:R-:W-:Y:S01]  /*1440*/  IMAD R17, R3, UR9, R17 ;  /* 0x0000000903117c24 */ /* 0x000fe2000f8e0211 */
[----:B------:R-:W-:Y:S01]  /*1450*/  ISETP.GE.AND P3, PT, R222, R225, PT ;  /* 0x000000e1de00720c */ /* 0x000fe20003f66270 */
[----:B------:R-:W-:Y:S01]  /*1460*/  IMAD.X R11, RZ, RZ, R4, P0 ;  /* 0x000000ffff0b7224 */ /* 0x000fe200000e0604 */
[----:B------:R-:W4:Y:S01]  /*1470*/  LDCU.64 UR8, c[0x0][0x390] ;  /* 0x00007200ff0877ac */ /* 0x000f220008000a00 */
[C---:B------:R-:W-:Y:S01]  /*1480*/  IMAD.WIDE.U32 R22, R228.reuse, R170, R22 ;  /* 0x000000aae4167225 */ /* 0x040fe200078e0016 */
[----:B------:R-:W5:Y:S01]  /*1490*/  @!P6 LDC.64 R2, c[0x0][0x3b0] ;  /* 0x0000ec00ff02eb82 */ /* 0x000f620000000a00 */
[C---:B------:R-:W-:Y:S02]  /*14a0*/  LEA R232, P0, R233.reuse, R228, 0x7 ;  /* 0x000000e4e9e87211 */ /* 0x040fe400078038ff */
[----:B------:R-:W-:Y:S01]  /*14b0*/  IMAD.WIDE.U32 R10, R228, R168, R10 ;  /* 0x000000a8e40a7225 */ /* 0x000fe200078e000a */
[----:B------:R-:W-:Y:S02]  /*14c0*/  LEA.HI.SX32 R175, R172, 0xffffffff, 0x19 ;  /* 0xffffffffacaf7811 */ /* 0x000fe400078fcaff */
[----:B------:R-:W-:Y:S01]  /*14d0*/  LEA.HI.X R233, R233, RZ, RZ, 0x7, P0 ;  /* 0x000000ffe9e97211 */ /* 0x000fe200000f3cff */
[C---:B--2---:R-:W-:Y:S01]  /*14e0*/  IMAD R9, R227.reuse, UR4, RZ ;  /* 0x00000004e3097c24 */ /* 0x044fe2000f8e02ff */
[----:B------:R-:W2:Y:S01]  /*14f0*/  @!P4 LDC.64 R4, c[0x0][0x3b0] ;  /* 0x0000ec00ff04cb82 */ /* 0x000ea20000000a00 */
[----:B------:R-:W-:Y:S01]  /*1500*/  IMAD R227, R227, UR6, RZ ;  /* 0x00000006e3e37c24 */ /* 0x000fe2000f8e02ff */
[----:B------:R-:W-:Y:S01]  /*1510*/  @!P4 IADD3 R26, P0, PT, R232, 0x20, RZ ;  /* 0x00000020e81ac810 */ /* 0x000fe20007f1e0ff */
[----:B------:R-:W-:Y:S01]  /*1520*/  IMAD R23, R228, R171, R23 ;  /* 0x000000abe4177224 */ /* 0x000fe200078e0217 */
[----:B------:R-:W-:Y:S01]  /*1530*/  SHF.L.U64.HI R196, R170, 0x5, R171 ;  /* 0x00000005aac47819 */ /* 0x000fe200000102ab */
[----:B------:R-:W-:-:S02]  /*1540*/  IMAD R11, R228, R169, R11 ;  /* 0x000000a9e40b7224 */ /* 0x000fc400078e020b */
[C---:B------:R-:W-:Y:S01]  /*1550*/  IMAD R230, R8.reuse, UR5, R9 ;  /* 0x0000000508e67c24 */ /* 0x040fe2000f8e0209 */
[----:B------:R-:W-:Y:S01]  /*1560*/  UMOV UR5, 0x400 ;  /* 0x0000040000057882 */ /* 0x000fe20000000000 */
[C---:B------:R-:W-:Y:S02]  /*1570*/  IMAD R227, R8.reuse, UR7, R227 ;  /* 0x0000000708e37c24 */ /* 0x040fe4000f8e02e3 */
[C---:B------:R-:W-:Y:S01]  /*1580*/  IMAD.WIDE.U32 R22, R8.reuse, UR4, R22 ;  /* 0x0000000408167c25 */ /* 0x040fe2000f8e0016 */
[----:B------:R-:W1:Y:S03]  /*1590*/  S2UR UR4, SR_CgaCtaId ;  /* 0x00000000000479c3 */ /* 0x000e660000008800 */
[----:B------:R-:W-:Y:S01]  /*15a0*/  IMAD.WIDE.U32 R8, R8, UR6, R10 ;  /* 0x0000000608087c25 */ /* 0x000fe2000f8e000a */
[----:B---3--:R-:W-:-:S03]  /*15b0*/  LEA R231, P2, R22, UR10, 0x1 ;  /* 0x0000000a16e77c11 */ /* 0x008fc6000f8408ff */
[----:B-----5:R-:W-:Y:S01]  /*15c0*/  @!P6 IMAD R21, R233, R2, RZ ;  /* 0x00000002e915e224 */ /* 0x020fe200078e02ff */
[----:B------:R-:W3:Y:S01]  /*15d0*/  @!P4 LDC.64 R10, c[0x0][0x380] ;  /* 0x0000e000ff0acb82 */ /* 0x000ee20000000a00 */
[--C-:B------:R-:W-:Y:S01]  /*15e0*/  @!P4 IMAD.MOV.U32 R18, RZ, RZ, R16.reuse ;  /* 0x000000ffff12c224 */ /* 0x100fe200078e0010 */
[----:B----4-:R-:W-:Y:S01]  /*15f0*/  LEA R229, P1, R8, UR8, 0x1 ;  /* 0x0000000808e57c11 */ /* 0x010fe2000f8208ff */
[--C-:B------:R-:W-:Y:S02]  /*1600*/  @!P4 IMAD.MOV.U32 R19, RZ, RZ, R17.reuse ;  /* 0x000000ffff13c224 */ /* 0x100fe400078e0011 */
[--C-:B------:R-:W-:Y:S02]  /*1610*/  @!P5 IMAD.MOV.U32 R14, RZ, RZ, R16.reuse ;  /* 0x000000ffff0ed224 */ /* 0x100fe400078e0010 */
[----:B------:R-:W-:Y:S02]  /*1620*/  @!P5 IMAD.MOV.U32 R15, RZ, RZ, R17 ;  /* 0x000000ffff0fd224 */ /* 0x000fe400078e0011 */
[----:B------:R-:W-:-:S02]  /*1630*/  @!P3 IMAD.MOV.U32 R12, RZ, RZ, R16 ;  /* 0x000000ffff0cb224 */ /* 0x000fc400078e0010 */
[----:B------:R-:W-:Y:S02]  /*1640*/  @!P3 IMAD.MOV.U32 R13, RZ, RZ, R17 ;  /* 0x000000ffff0db224 */ /* 0x000fe400078e0011 */
[C---:B------:R-:W-:Y:S02]  /*1650*/  @!P6 IMAD R21, R232.reuse, R3, R21 ;  /* 0x00000003e815e224 */ /* 0x040fe400078e0215 */
[----:B------:R-:W-:Y:S01]  /*1660*/  @!P6 IMAD.WIDE.U32 R16, R232, R2, R16 ;  /* 0x00000002e810e225 */ /* 0x000fe200078e0010 */
[----:B-1----:R-:W-:Y:S01]  /*1670*/  ULEA UR4, UR4, UR5, 0x18 ;  /* 0x0000000504047291 */ /* 0x002fe2000f8ec0ff */
[----:B------:R-:W1:Y:S02]  /*1680*/  @!P5 LDC.64 R2, c[0x0][0x3b0] ;  /* 0x0000ec00ff02db82 */ /* 0x000e640000000a00 */
[----:B------:R-:W-:Y:S02]  /*1690*/  IMAD.IADD R227, R9, 0x1, R227 ;  /* 0x0000000109e37824 */ /* 0x000fe400078e02e3 */
[----:B------:R-:W-:Y:S01]  /*16a0*/  @!P4 IMAD.X R9, RZ, RZ, R233, P0 ;  /* 0x000000ffff09c224 */ /* 0x000fe200000e06e9 */
[----:B------:R-:W-:Y:S01]  /*16b0*/  @!P6 LEA R20, P0, R16, R6, 0x1 ;  /* 0x000000061014e211 */ /* 0x000fe200078008ff */
[----:B------:R-:W-:Y:S01]  /*16c0*/  @!P6 IMAD.IADD R0, R17, 0x1, R21 ;  /* 0x000000011100e824 */ /* 0x000fe200078e0215 */
[----:B------:R-:W-:Y:S01]  /*16d0*/  LEA.HI.X R227, R8, UR9, R227, 0x1, P1 ;  /* 0x0000000908e37c11 */ /* 0x000fe200088f0ce3 */
[-C--:B--2---:R-:W-:Y:S01]  /*16e0*/  @!P4 IMAD R6, R9, R4.reuse, RZ ;  /* 0x000000040906c224 */ /* 0x084fe200078e02ff */
[----:B------:R-:W-:Y:S01]  /*16f0*/  LOP3.LUT R17, R173, 0xd8, RZ, 0xc0, !PT ;  /* 0x000000d8ad117812 */ /* 0x000fe200078ec0ff */
[----:B------:R-:W2:Y:S01]  /*1700*/  @!P3 LDC.64 R8, c[0x0][0x3b0] ;  /* 0x0000ec00ff08bb82 */ /* 0x000ea20000000a00 */
[----:B------:R-:W-:Y:S01]  /*1710*/  @!P6 LEA.HI.X R21, R16, R7, R0, 0x1, P0 ;  /* 0x000000071015e211 */ /* 0x000fe200000f0c00 */
[C---:B------:R-:W-:Y:S01]  /*1720*/  @!P4 IMAD R5, R26.reuse, R5, R6 ;  /* 0x000000051a05c224 */ /* 0x040fe200078e0206 */
[----:B------:R-:W-:Y:S01]  /*1730*/  LOP3.LUT R236, R17, 0x18, R174, 0x78, !PT ;  /* 0x0000001811ec7812 */ /* 0x000fe200078e78ae */
[----:B------:R-:W-:Y:S01]  /*1740*/  @!P4 IMAD.WIDE.U32 R26, R26, R4, R18 ;  /* 0x000000041a1ac225 */ /* 0x000fe200078e0012 */
[----:B------:R-:W-:-:S02]  /*1750*/  @!P5 IADD3 R19, P1, PT, R232, 0x40, RZ ;  /* 0x00000040e813d810 */ /* 0x000fc40007f3e0ff */
[----:B------:R-:W-:Y:S01]  /*1760*/  @!P3 IADD3 R17, P0, PT, R232, 0x60, RZ ;  /* 0x00000060e811b810 */ /* 0x000fe20007f1e0ff */
[----:B------:R-:W-:Y:S01]  /*1770*/  IMAD.IADD R230, R23, 0x1, R230 ;  /* 0x0000000117e67824 */ /* 0x000fe200078e02e6 */
[----:B------:R-:W4:Y:S01]  /*1780*/  @!P5 LDC.64 R6, c[0x0][0x380] ;  /* 0x0000e000ff06db82 */ /* 0x000f220000000a00 */
[----:B------:R-:W-:Y:S01]  /*1790*/  @!P4 IMAD.IADD R0, R27, 0x1, R5 ;  /* 0x000000011b00c824 */ /* 0x000fe200078e0205 */
[----:B------:R-:W-:Y:S01]  /*17a0*/  LOP3.LUT R236, R236, 0x1f20, R173, 0xf8, !PT ;  /* 0x00001f20ecec7812 */ /* 0x000fe200078ef8ad */
[--C-:B------:R-:W-:Y:S01]  /*17b0*/  @!P5 IMAD.X R23, RZ, RZ, R233.reuse, P1 ;  /* 0x000000ffff17d224 */ /* 0x100fe200008e06e9 */
[----:B---3--:R-:W-:Y:S01]  /*17c0*/  @!P4 LEA R24, P1, R26, R10, 0x1 ;  /* 0x0000000a1a18c211 */ /* 0x008fe200078208ff */
[----:B------:R-:W-:Y:S01]  /*17d0*/  IMAD.SHL.U32 R198, R170, 0x20, RZ ;  /* 0x00000020aac67824 */ /* 0x000fe200078e00ff */
[----:B------:R-:W-:Y:S01]  /*17e0*/  LEA R236, R236, UR4, 0x1 ;  /* 0x00000004ecec7c11 */ /* 0x000fe2000f8e08ff */
[----:B------:R-:W-:Y:S01]  /*17f0*/  IMAD.SHL.U32 R189, R174, 0x20, RZ ;  /* 0x00000020aebd7824 */ /* 0x000fe200078e00ff */
[----:B------:R-:W3:Y:S01]  /*1800*/  @!P3 LDC.64 R4, c[0x0][0x380] ;  /* 0x0000e000ff04bb82 */ /* 0x000ee20000000a00 */
[----:B------:R-:W-:Y:S01]  /*1810*/  @!P4 LEA.HI.X R25, R26, R11, R0, 0x1, P1 ;  /* 0x0000000b1a19c211 */ /* 0x000fe200008f0c00 */
[----:B-1----:R-:W-:Y:S01]  /*1820*/  @!P5 IMAD R0, R23, R2, RZ ;  /* 0x000000021700d224 */ /* 0x002fe200078e02ff */
[----:B------:R-:W-:Y:S01]  /*1830*/  @!PT LDS RZ, [RZ] ;  /* 0x00000000fffff984 */ /* 0x000fe20000000800 */
[----:B------:R-:W-:Y:S01]  /*1840*/  @!PT LDS RZ, [RZ] ;  /* 0x00000000fffff984 */ /* 0x000fe20000000800 */
[----:B------:R-:W-:Y:S01]  /*1850*/  @!PT LDS RZ, [RZ] ;  /* 0x00000000fffff984 */ /* 0x000fe20000000800 */
[----:B------:R1:W-:Y:S01]  /*1860*/  @!P6 LDGSTS.E.BYPASS.LTC128B.128 [R236], desc[UR12][R20.64] ;  /* 0x0000000014ecefae */ /* 0x0003e2000b981a0c */
[----:B------:R-:W-:Y:S01]  /*1870*/  @!P3 IMAD.X R11, RZ, RZ, R233, P0 ;  /* 0x000000ffff0bb224 */ /* 0x000fe200000e06e9 */
[----:B------:R-:W-:Y:S01]  /*1880*/  LEA.HI.X R230, R22, UR11, R230, 0x1, P2 ;  /* 0x0000000b16e67c11 */ /* 0x000fe200090f0ce6 */
[----:B------:R-:W-:Y:S01]  /*1890*/  @!P5 IMAD R0, R19, R3, R0 ;  /* 0x000000031300d224 */ /* 0x000fe200078e0200 */
[----:B------:R5:W-:Y:S01]  /*18a0*/  @!P4 LDGSTS.E.BYPASS.LTC128B.128 [R236+0x800], desc[UR12][R24.64] ;  /* 0x0080000018eccfae */ /* 0x000be2000b981a0c */
[----:B------:R-:W-:-:S02]  /*18b0*/  IMAD R3, R175, -0x80, R199 ;  /* 0xffffff80af037824 */ /* 0x000fc400078e02c7 */
[----:B--2---:R-:W-:Y:S02]  /*18c0*/  @!P3 IMAD R10, R11, R8, RZ ;  /* 0x000000080b0ab224 */ /* 0x004fe400078e02ff */
[----:B------:R-:W-:Y:S01]  /*18d0*/  @!P5 IMAD.WIDE.U32 R18, R19, R2, R14 ;  /* 0x000000021312d225 */ /* 0x000fe200078e000e */
[----:B------:R-:W-:Y:S02]  /*18e0*/  SHF.L.U64.HI R2, R170, 0x7, R171 ;  /* 0x00000007aa027819 */ /* 0x000fe400000102ab */
[----:B------:R-:W-:Y:S01]  /*18f0*/  ISETP.GE.AND P6, PT, R228, R3, PT ;  /* 0x00000003e400720c */ /* 0x000fe20003fc6270 */
[C---:B------:R-:W-:Y:S01]  /*1900*/  @!P3 IMAD R10, R17.reuse, R9, R10 ;  /* 0x00000009110ab224 */ /* 0x040fe200078e020a */
[----:B------:R-:W-:Y:S01]  /*1910*/  ISETP.GE.AND P0, PT, R224, R3, PT ;  /* 0x00000003e000720c */ /* 0x000fe20003f06270 */
[----:B------:R-:W-:Y:S01]  /*1920*/  @!P3 IMAD.WIDE.U32 R16, R17, R8, R12 ;  /* 0x000000081110b225 */ /* 0x000fe200078e000c */
[----:B------:R-:W-:Y:S02]  /*1930*/  SHF.R.S32.HI R9, RZ, 0x1f, R175 ;  /* 0x0000001fff097819 */ /* 0x000fe400000114af */
[----:B----4-:R-:W-:Y:S01]  /*1940*/  @!P5 LEA R6, P2, R18, R6, 0x1 ;  /* 0x000000061206d211 */ /* 0x010fe200078408ff */
[----:B------:R-:W-:-:S02]  /*1950*/  IMAD R8, R2, R175, RZ ;  /* 0x000000af02087224 */ /* 0x000fc400078e02ff */
[----:B------:R-:W-:Y:S01]  /*1960*/  @!P5 IMAD.IADD R0, R19, 0x1, R0 ;  /* 0x000000011300d824 */ /* 0x000fe200078e0200 */
[----:B---3--:R-:W-:Y:S01]  /*1970*/  @!P3 LEA R12, P1, R16, R4, 0x1 ;  /* 0x00000004100cb211 */ /* 0x008fe200078208ff */
[----:B------:R-:W-:Y:S02]  /*1980*/  @!P3 IMAD.IADD R10, R17, 0x1, R10 ;  /* 0x00000001110ab824 */ /* 0x000fe400078e020a */
[----:B------:R-:W-:Y:S01]  /*1990*/  IMAD.WIDE.U32 R14, R180, R175, RZ ;  /* 0x000000afb40e7225 */ /* 0x000fe200078e00ff */
[----:B------:R-:W-:Y:S02]  /*19a0*/  @!P5 LEA.HI.X R7, R18, R7, R0, 0x1, P2 ;  /* 0x000000071207d211 */ /* 0x000fe400010f0c00 */
[----:B------:R-:W-:Y:S01]  /*19b0*/  @!P3 LEA.HI.X R13, R16, R5, R10, 0x1, P1 ;  /* 0x00000005100db211 */ /* 0x000fe200008f0c0a */
[----:B------:R-:W-:Y:S01]  /*19c0*/  IMAD R11, R9, R180, R8 ;  /* 0x000000b4090b7224 */ /* 0x000fe200078e0208 */
[----:B------:R-:W-:Y:S01]  /*19d0*/  ISETP.GE.AND P2, PT, R223, R3, PT ;  /* 0x00000003df00720c */ /* 0x000fe20003f46270 */
[----:B------:R2:W-:Y:S01]  /*19e0*/  @!P5 LDGSTS.E.BYPASS.LTC128B.128 [R236+0x1000], desc[UR12][R6.64] ;  /* 0x0100000006ecdfae */ /* 0x0005e2000b981a0c */
[----:B------:R-:W-:Y:S01]  /*19f0*/  @!P6 LEA R18, P1, R14, R231, 0x1 ;  /* 0x000000e70e12e211 */ /* 0x000fe200078208ff */
[----:B------:R-:W-:Y:S01]  /*1a00*/  IMAD.IADD R15, R15, 0x1, R11 ;  /* 0x000000010f0f7824 */ /* 0x000fe200078e020b */
[----:B------:R-:W-:Y:S01]  /*1a10*/  @!P0 IADD3 R0, P4, PT, R198, R14, RZ ;  /* 0x0000000ec6008210 */ /* 0x000fe20007f9e0ff */
[----:B------:R-:W-:Y:S01]  /*1a20*/  IMAD.WIDE.U32 R10, R170, 0x40, RZ ;  /* 0x00000040aa0a7825 */ /* 0x000fe200078e00ff */
[----:B------:R3:W-:Y:S01]  /*1a30*/  @!P3 LDGSTS.E.BYPASS.LTC128B.128 [R236+0x1800], desc[UR12][R12.64] ;  /* 0x018000000cecbfae */ /* 0x0007e2000b981a0c */
[----:B------:R-:W-:-:S02]  /*1a40*/  ISETP.GE.AND P3, PT, R222, R3, PT ;  /* 0x00000003de00720c */ /* 0x000fc40003f66270 */
[-CC-:B------:R-:W-:Y:S01]  /*1a50*/  @!P6 LEA.HI.X R19, R14, R230.reuse, R15.reuse, 0x1, P1 ;  /* 0x000000e60e13e211 */ /* 0x180fe200008f0c0f */
[----:B------:R-:W-:Y:S01]  /*1a60*/  @!P0 IMAD.X R5, R196, 0x1, R15, P4 ;  /* 0x00000001c4058824 */ /* 0x000fe200020e060f */
[----:B------:R-:W-:Y:S01]  /*1a70*/  ISETP.GE.AND P1, PT, R222, R3, PT ;  /* 0x00000003de00720c */ /* 0x000fe20003f26270 */
[----:B------:R-:W-:Y:S01]  /*1a80*/  IMAD.WIDE.U32 R22, R168, 0x40, RZ ;  /* 0x00000040a8167825 */ /* 0x000fe200078e00ff */
[----:B------:R-:W-:Y:S01]  /*1a90*/  @!P0 LEA R16, P4, R0, R231, 0x1 ;  /* 0x000000e700108211 */ /* 0x000fe200078808ff */
[----:B------:R-:W-:Y:S01]  /*1aa0*/  @!P6 LDGSTS.E.BYPASS.LTC128B.128 [R236+0x2000], desc[UR12][R18.64] ;  /* 0x0200000012ecefae */ /* 0x000fe2000b981a0c */
[----:B------:R-:W-:Y:S02]  /*1ab0*/  ISETP.GE.AND P5, PT, R224, R3, PT ;  /* 0x00000003e000720c */ /* 0x000fe40003fa6270 */
[----:B------:R-:W-:Y:S01]  /*1ac0*/  @!P0 LEA.HI.X R17, R0, R230, R5, 0x1, P4 ;  /* 0x000000e600118211 */ /* 0x000fe200020f0c05 */
[----:B------:R-:W-:Y:S01]  /*1ad0*/  IMAD.SHL.U32 R5, R171, 0x40, RZ ;  /* 0x00000040ab057824 */ /* 0x000fe200078e00ff */
[----:B------:R-:W-:-:S02]  /*1ae0*/  @!P2 IADD3 R8, P4, PT, R14, R10, RZ ;  /* 0x0000000a0e08a210 */ /* 0x000fc40007f9e0ff */
[----:B------:R-:W-:Y:S01]  /*1af0*/  SHF.L.U64.HI R10, R168, 0x7, R169 ;  /* 0x00000007a80a7819 */ /* 0x000fe200000102a9 */
[----:B------:R4:W-:Y:S01]  /*1b00*/  @!P0 LDGSTS.E.BYPASS.LTC128B.128 [R236+0x2800], desc[UR12][R16.64] ;  /* 0x0280000010ec8fae */ /* 0x0009e2000b981a0c */
[----:B------:R-:W-:Y:S01]  /*1b10*/  @!P2 IADD3.X R5, PT, PT, R15, R11, R5, P4, !PT ;  /* 0x0000000b0f05a210 */ /* 0x000fe200027fe405 */
[----:B------:R-:W-:Y:S01]  /*1b20*/  @!P1 IMAD R0, R171, 0x60, RZ ;  /* 0x00000060ab009824 */ /* 0x000fe200078e02ff */
[-C--:B------:R-:W-:Y:S01]  /*1b30*/  @!P2 LEA R4, P4, R8, R231.reuse, 0x1 ;  /* 0x000000e70804a211 */ /* 0x080fe200078808ff */
[----:B------:R-:W-:Y:S01]  /*1b40*/  @!P1 IMAD.WIDE.U32 R14, R170, 0x60, R14 ;  /* 0x00000060aa0e9825 */ /* 0x000fe200078e000e */
[----:B-1----:R-:W-:Y:S02]  /*1b50*/  LOP3.LUT R21, R189, 0xc0, RZ, 0xc0, !PT ;  /* 0x000000c0bd157812 */ /* 0x002fe400078ec0ff */
[----:B------:R-:W-:Y:S01]  /*1b60*/  @!P2 LEA.HI.X R5, R8, R230, R5, 0x1, P4 ;  /* 0x000000e60805a211 */ /* 0x000fe200020f0c05 */
[----:B------:R-:W-:Y:S01]  /*1b70*/  @!P1 IMAD.IADD R11, R15, 0x1, R0 ;  /* 0x000000010f0b9824 */ /* 0x000fe200078e0200 */
[----:B-----5:R-:W-:Y:S01]  /*1b80*/  @!P1 LEA R24, P4, R14, R231, 0x1 ;  /* 0x000000e70e189211 */ /* 0x020fe200078808ff */
[----:B------:R-:W-:-:S02]  /*1b90*/  IMAD.SHL.U32 R8, R168, 0x80, RZ ;  /* 0x00000080a8087824 */ /* 0x000fc400078e00ff */
[----:B------:R1:W-:Y:S01]  /*1ba0*/  @!P2 LDGSTS.E.BYPASS.LTC128B.128 [R236+0x3000], desc[UR12][R4.64] ;  /* 0x0300000004ecafae */ /* 0x0003e2000b981a0c */
[----:B------:R-:W-:Y:S01]  /*1bb0*/  @!P1 LEA.HI.X R25, R14, R230, R11, 0x1, P4 ;  /* 0x000000e60e199211 */ /* 0x000fe200020f0c0b */
[----:B------:R-:W-:Y:S01]  /*1bc0*/  IMAD R10, R10, R175, RZ ;  /* 0x000000af0a0a7224 */ /* 0x000fe200078e02ff */
[----:B------:R-:W-:Y:S01]  /*1bd0*/  ISETP.GE.AND P4, PT, R223, R3, PT ;  /* 0x00000003df00720c */ /* 0x000fe20003f86270 */
[----:B------:R-:W-:Y:S02]  /*1be0*/  IMAD.SHL.U32 R15, R169, 0x40, RZ ;  /* 0x00000040a90f7824 */ /* 0x000fe400078e00ff */
[----:B------:R-:W-:Y:S01]  /*1bf0*/  @!P1 LDGSTS.E.BYPASS.LTC128B.128 [R236+0x3800], desc[UR12][R24.64] ;  /* 0x0380000018ec9fae */ /* 0x000fe2000b981a0c */
[----:B------:R-:W-:Y:S02]  /*1c00*/  IMAD R10, R9, R8, R10 ;  /* 0x00000008090a7224 */ /* 0x000fe400078e020a */
[----:B------:R-:W-:Y:S01]  /*1c10*/  IMAD.WIDE.U32 R8, R8, R175, RZ ;  /* 0x000000af08087225 */ /* 0x000fe200078e00ff */
[----:B------:R-:W0:Y:S03]  /*1c20*/  LDGDEPBAR ;  /* 0x00000000000079af */ /* 0x000e260000000000 */
[----:B------:R-:W-:-:S02]  /*1c30*/  IMAD.SHL.U32 R0, R174, 0x4, RZ ;  /* 0x00000004ae007824 */ /* 0x000fc400078e00ff */
[----:B------:R-:W-:Y:S01]  /*1c40*/  IMAD.IADD R11, R9, 0x1, R10 ;  /* 0x00000001090b7824 */ /* 0x000fe200078e020a */
[----:B------:R-:W-:Y:S01]  /*1c50*/  @!P4 IADD3 R14, P0, PT, R8, R22, RZ ;  /* 0x00000016080ec210 */ /* 0x000fe20007f1e0ff */
[----:B------:R-:W-:Y:S01]  /*1c60*/  IMAD.SHL.U32 R3, R174, 0x10, RZ ;  /* 0x00000010ae037824 */ /* 0x000fe200078e00ff */
[----:B--2---:R-:W-:Y:S01]  /*1c70*/  LOP3.LUT R7, R21, 0x18, R0, 0xf8, !PT ;  /* 0x0000001815077812 */ /* 0x004fe200078ef800 */
[----:B------:R-:W-:Y:S01]  /*1c80*/  @!P3 IMAD.MOV.U32 R10, RZ, RZ, R8 ;  /* 0x000000ffff0ab224 */ /* 0x000fe200078e0008 */
[----:B---3--:R-:W-:Y:S01]  /*1c90*/  @!P4 IADD3.X R12, PT, PT, R11, R23, R15, P0, !PT ;  /* 0x000000170b0cc210 */ /* 0x008fe200007fe40f */
[----:B------:R-:W-:Y:S01]  /*1ca0*/  @!P3 IMAD R9, R169, 0x60, RZ ;  /* 0x00000060a909b824 */ /* 0x000fe200078e02ff */
[----:B------:R-:W-:Y:S01]  /*1cb0*/  LOP3.LUT R220, R3, 0x100, RZ, 0xc0, !PT ;  /* 0x0000010003dc7812 */ /* 0x000fe200078ec0ff */
[C---:B------:R-:W-:Y:S01]  /*1cc0*/  @!P3 IMAD.WIDE.U32 R20, R168.reuse, 0x60, R10 ;  /* 0x00000060a814b825 */ /* 0x040fe200078e000a */
[----:B------:R-:W-:Y:S02]  /*1cd0*/  @!P5 LEA R6, P0, R168, R8, 0x5 ;  /* 0x00000008a806d211 */ /* 0x000fe400078028ff */
[----:B------:R-:W-:Y:S01]  /*1ce0*/  SHF.R.U32.HI R0, RZ, 0x1, R174 ;  /* 0x00000001ff007819 */ /* 0x000fe200000116ae */
[----:B----4-:R-:W-:Y:S01]  /*1cf0*/  @!P3 IMAD.IADD R16, R21, 0x1, R9 ;  /* 0x000000011510b824 */ /* 0x010fe200078e0209 */
[----:B------:R-:W-:-:S02]  /*1d00*/  @!P6 LEA R22, P1, R8, R229, 0x1 ;  /* 0x000000e50816e211 */ /* 0x000fc400078208ff */
[----:B------:R-:W-:Y:S02]  /*1d10*/  LOP3.LUT R220, R220, 0x20, R189, 0xf8, !PT ;  /* 0x00000020dcdc7812 */ /* 0x000fe400078ef8bd */
[----:B-1----:R-:W-:Y:S01]  /*1d20*/  LOP3.LUT R5, R7, 0x8, R174, 0x78, !PT ;  /* 0x0000000807057812 */ /* 0x002fe200078e78ae */
[----:B------:R-:W-:-:S04]  /*1d30*/  DEPBAR.LE SB0, 0x0 ;  /* 0x000080000000791a */ /* 0x000fc80000000000 */
[----:B------:R-:W-:Y:S01]  /*1d40*/  @!P5 LEA.HI.X R4, R168, R11, R169, 0x5, P0 ;  /* 0x0000000ba804d211 */ /* 0x000fe200000f2ca9 */
[----:B------:R-:W-:Y:S01]  /*1d50*/  IMAD.IADD R220, R5, 0x1, R220 ;  /* 0x0000000105dc7824 */ /* 0x000fe200078e02dc */
[----:B------:R-:W-:Y:S01]  /*1d60*/  BAR.SYNC.DEFER_BLOCKING 0x0 ;  /* 0x0000000000007b1d */ /* 0x000fe20000010000 */
[----:B------:R-:W-:Y:S02]  /*1d70*/  @!P5 LEA R18, P2, R6, R229, 0x1 ;  /* 0x000000e50612d211 */ /* 0x000fe400078408ff */
[----:B------:R-:W-:Y:S02]  /*1d80*/  @!P6 LEA.HI.X R23, R8, R227, R11, 0x1, P1 ;  /* 0x000000e30817e211 */ /* 0x000fe400008f0c0b */
[----:B------:R-:W-:Y:S02]  /*1d90*/  LOP3.LUT R0, R7, 0x8, R0, 0x78, !PT ;  /* 0x0000000807007812 */ /* 0x000fe400078e7800 */
[----:B------:R-:W-:Y:S01]  /*1da0*/  LOP3.LUT R221, R3, 0x3e00, RZ, 0xc0, !PT ;  /* 0x00003e0003dd7812 */ /* 0x000fe200078ec0ff */
[----:B------:R-:W-:Y:S01]  /*1db0*/  IMAD.MOV.U32 R3, RZ, RZ, 0x20 ;  /* 0x00000020ff037424 */ /* 0x000fe200078e00ff */
[----:B------:R-:W-:-:S02]  /*1dc0*/  LOP3.LUT R189, R189, 0x120, RZ, 0xc0, !PT ;  /* 0x00000120bdbd7812 */ /* 0x000fc400078ec0ff */
[-C--:B------:R-:W-:Y:S02]  /*1dd0*/  @!P4 LEA R10, P1, R14, R229.reuse, 0x1 ;  /* 0x000000e50e0ac211 */ /* 0x080fe400078208ff */
[----:B------:R-:W-:Y:S02]  /*1de0*/  @!P3 LEA R8, P0, R20, R229, 0x1 ;  /* 0x000000e51408b211 */ /* 0x000fe400078008ff */
[----:B------:R-:W-:Y:S02]  /*1df0*/  @!P5 LEA.HI.X R19, R6, R227, R4, 0x1, P2 ;  /* 0x000000e30613d211 */ /* 0x000fe400010f0c04 */
[----:B------:R-:W-:Y:S02]  /*1e00*/  IADD3 R221, PT, PT, R0, R189, R221 ;  /* 0x000000bd00dd7210 */ /* 0x000fe40007ffe0dd */
[-C--:B------:R-:W-:Y:S02]  /*1e10*/  @!P4 LEA.HI.X R11, R14, R227.reuse, R12, 0x1, P1 ;  /* 0x000000e30e0bc211 */ /* 0x080fe400008f0c0c */
[----:B------:R-:W-:-:S02]  /*1e20*/  @!P3 LEA.HI.X R9, R20, R227, R16, 0x1, P0 ;  /* 0x000000e31409b211 */ /* 0x000fc400000f0c10 */
[----:B------:R-:W-:Y:S01]  /*1e30*/  LEA R221, R221, UR4, 0x1 ;  /* 0x00000004dddd7c11 */ /* 0x000fe2000f8e08ff */
[----:B------:R-:W-:Y:S01]  /*1e40*/  @!PT LDS RZ, [RZ] ;  /* 0x00000000fffff984 */ /* 0x000fe20000000800 */
[----:B------:R-:W-:Y:S01]  /*1e50*/  @!PT LDS RZ, [RZ] ;  /* 0x00000000fffff984 */ /* 0x000fe20000000800 */
[----:B------:R-:W-:Y:S01]  /*1e60*/  @!PT LDS RZ, [RZ] ;  /* 0x00000000fffff984 */ /* 0x000fe20000000800 */
[----:B------:R-:W-:Y:S01]  /*1e70*/  @!P6 LDGSTS.E.BYPASS.LTC128B.128 [R236+0x4000], desc[UR12][R22.64] ;  /* 0x0400000016ecefae */ /* 0x000fe2000b981a0c */
[----:B------:R-:W-:Y:S02]  /*1e80*/  LEA R220, R220, UR4, 0x1 ;  /* 0x00000004dcdc7c11 */ /* 0x000fe4000f8e08ff */
[C---:B------:R-:W-:Y:S01]  /*1e90*/  LOP3.LUT P0, RZ, R174.reuse, 0x4, RZ, 0xc0, !PT ;  /* 0x00000004aeff7812 */ /* 0x040fe2000780c0ff */
[----:B------:R-:W-:Y:S01]  /*1ea0*/  @P6 STS.128 [R236+0x4000], RZ ;  /* 0x004000ffec006388 */ /* 0x000fe20000000c00 */
[----:B------:R-:W-:Y:S02]  /*1eb0*/  IMAD.SHL.U32 R174, R174, 0x2, RZ ;  /* 0x00000002aeae7824 */ /* 0x000fe400078e00ff */
[----:B------:R-:W-:Y:S01]  /*1ec0*/  SEL R3, R3, 0xffffffe0, !P0 ;  /* 0xffffffe003037807 */ /* 0x000fe20004000000 */
[----:B------:R-:W-:Y:S04]  /*1ed0*/  @P5 STS.128 [R236+0x4800], RZ ;  /* 0x004800ffec005388 */ /* 0x000fe80000000c00 */
[----:B------:R-:W-:Y:S01]  /*1ee0*/  @!PT LDS RZ, [RZ] ;  /* 0x00000000fffff984 */ /* 0x000fe20000000800 */
[----:B------:R-:W-:Y:S01]  /*1ef0*/  @!PT LDS RZ, [RZ] ;  /* 0x00000000fffff984 */ /* 0x000fe20000000800 */
[----:B------:R-:W-:Y:S01]  /*1f00*/  @!PT LDS RZ, [RZ] ;  /* 0x00000000fffff984 */ /* 0x000fe20000000800 */
[----:B------:R1:W-:Y:S01]  /*1f10*/  @!P5 LDGSTS.E.BYPASS.LTC128B.128 [R236+0x4800], desc[UR12][R18.64] ;  /* 0x0480000012ecdfae */ /* 0x0003e2000b981a0c */
[----:B------:R-:W-:-:S02]  /*1f20*/  IMAD.IADD R219, R221, 0x1, R3 ;  /* 0x00000001dddb7824 */ /* 0x000fc400078e0203 */
[----:B------:R-:W-:Y:S01]  /*1f30*/  IMAD.IADD R217, R220, 0x1, R3 ;  /* 0x00000001dcd97824 */ /* 0x000fe200078e0203 */
[----:B------:R-:W-:Y:S04]  /*1f40*/  @P4 STS.128 [R236+0x5000], RZ ;  /* 0x005000ffec004388 */ /* 0x000fe80000000c00 */
[----:B------:R-:W-:Y:S01]  /*1f50*/  @!PT LDS RZ, [RZ] ;  /* 0x00000000fffff984 */ /* 0x000fe20000000800 */
[----:B------:R-:W-:Y:S01]  /*1f60*/  @!PT LDS RZ, [RZ] ;  /* 0x00000000fffff984 */ /* 0x000fe20000000800 */
[----:B------:R-:W-:Y:S01]  /*1f70*/  @!PT LDS RZ, [RZ] ;  /* 0x00000000fffff984 */ /* 0x000fe20000000800 */
[----:B------:R-:W-:Y:S04]  /*1f80*/  @!P4 LDGSTS.E.BYPASS.LTC128B.128 [R236+0x5000], desc[UR12][R10.64] ;  /* 0x050000000aeccfae */ /* 0x000fe8000b981a0c */
[----:B------:R-:W-:Y:S04]  /*1f90*/  @P3 STS.128 [R236+0x5800], RZ ;  /* 0x005800ffec003388 */ /* 0x000fe80000000c00 */
[----:B------:R-:W-:Y:S01]  /*1fa0*/  @!PT LDS RZ, [RZ] ;  /* 0x00000000fffff984 */ /* 0x000fe20000000800 */
[----:B------:R-:W-:Y:S01]  /*1fb0*/  @!PT LDS RZ, [RZ] ;  /* 0x00000000fffff984 */ /* 0x000fe20000000800 */
[----:B------:R-:W-:Y:S01]  /*1fc0*/  @!PT LDS RZ, [RZ] ;  /* 0x00000000fffff984 */ /* 0x000fe20000000800 */
[----:B------:R2:W-:Y:S04]  /*1fd0*/  @!P3 LDGSTS.E.BYPASS.LTC128B.128 [R236+0x5800], desc[UR12][R8.64] ;  /* 0x0580000008ecbfae */ /* 0x0005e8000b981a0c */
[----:B------:R-:W-:Y:S04]  /*1fe0*/  LDSM.16.M88.4 R112, [R220+0x2000] ;  /* 0x00200000dc70783b */ /* 0x000fe80000000200 */
[----:B------:R-:W3:Y:S04]  /*1ff0*/  LDSM.16.M88.4 R4, [R221+0x1000] ;  /* 0x00100000dd04783b */ /* 0x000ee80000000200 */
[----:B------:R-:W4:Y:S04]  /*2000*/  LDSM.16.M88.4 R160, [R221] ;  /* 0x00000000dda0783b */ /* 0x000f280000000200 */
[----:B------:R-:W5:Y:S04]  /*2010*/  LDSM.16.M88.4 R48, [R220+0x3000] ;  /* 0x00300000dc30783b */ /* 0x000f680000000200 */
[----:B------:R-:W2:Y:S04]  /*2020*/  LDSM.16.M88.4 R80, [R220+0x2800] ;  /* 0x00280000dc50783b */ /* 0x000ea80000000200 */
[----:B------:R-:W2:Y:S04]  /*2030*/  LDSM.16.M88.4 R32, [R220+0x3400] ;  /* 0x00340000dc20783b */ /* 0x000ea80000000200 */
[----:B------:R-:W2:Y:S04]  /*2040*/  LDSM.16.M88.4 R96, [R220+0x2400] ;  /* 0x00240000dc60783b */ /* 0x000ea80000000200 */
[----:B------:R-:W-:Y:S04]  /*2050*/  LDSM.16.M88.4 R148, [R217+0x2000] ;  /* 0x00200000d994783b */ /* 0x000fe80000000200 */
[----:B------:R-:W2:Y:S04]  /*2060*/  LDSM.16.M88.4 R152, [R219+0x1000] ;  /* 0x00100000db98783b */ /* 0x000ea80000000200 */
[----:B------:R-:W2:Y:S04]  /*2070*/  LDSM.16.M88.4 R164, [R220+0x3c00] ;  /* 0x003c0000dca4783b */ /* 0x000ea80000000200 */
[----:B------:R-:W2:Y:S04]  /*2080*/  LDSM.16.M88.4 R156, [R219] ;  /* 0x00000000db9c783b */ /* 0x000ea80000000200 */
[----:B------:R-:W2:Y:S01]  /*2090*/  LDSM.16.M88.4 R64, [R220+0x2c00] ;  /* 0x002c0000dc40783b */ /* 0x000ea20000000200 */
[-C--:B---3--:R-:W-:Y:S03]  /*20a0*/  HMMA.16816.F32 R120, R4, R112.reuse, RZ ;  /* 0x000000700478723c */ /* 0x088fe600000018ff */
[----:B------:R-:W3:Y:S04]  /*20b0*/  LDSM.16.M88.4 R132, [R217+0x3000] ;  /* 0x00300000d984783b */ /* 0x000ee80000000200 */
[----:B------:R-:W3:Y:S01]  /*20c0*/  LDSM.16.M88.4 R140, [R217+0x2800] ;  /* 0x00280000d98c783b */ /* 0x000ee20000000200 */
[----:B----4-:R-:W-:Y:S03]  /*20d0*/  HMMA.16816.F32 R124, R160, R112, RZ ;  /* 0x00000070a07c723c */ /* 0x010fe600000018ff */
[----:B------:R-:W4:Y:S04]  /*20e0*/  LDSM.16.M88.4 R128, [R217+0x3400] ;  /* 0x00340000d980783b */ /* 0x000f280000000200 */
[----:B------:R-:W4:Y:S01]  /*20f0*/  LDSM.16.M88.4 R144, [R217+0x2400] ;  /* 0x00240000d990783b */ /* 0x000f220000000200 */
[-C--:B------:R-:W-:Y:S03]  /*2100*/  HMMA.16816.F32 R116, R4, R114.reuse, RZ ;  /* 0x000000720474723c */ /* 0x080fe600000018ff */
[----:B------:R-:W4:Y:S04]  /*2110*/  LDSM.16.M88.4 R136, [R217+0x2c00] ;  /* 0x002c0000d988783b */ /* 0x000f280000000200 */
[----:B-1----:R-:W1:Y:S01]  /*2120*/  LDSM.16.M88.4 R16, [R220+0x3800] ;  /* 0x00380000dc10783b */ /* 0x002e620000000200 */
[----:B------:R-:W-:Y:S03]  /*2130*/  HMMA.16816.F32 R112, R160, R114, RZ ;  /* 0x00000072a070723c */ /* 0x000fe600000018ff */
[----:B------:R-:W0:Y:S05]  /*2140*/  LDGDEPBAR ;  /* 0x00000000000079af */ /* 0x000e2a0000000000 */
[-C--:B-----5:R-:W-:Y:S08]  /*2150*/  HMMA.16816.F32 R56, R4, R48.reuse, RZ ;  /* 0x000000300438723c */ /* 0x0a0ff000000018ff */
[----:B------:R-:W-:Y:S08]  /*2160*/  HMMA.16816.F32 R60, R160, R48, RZ ;  /* 0x00000030a03c723c */ /* 0x000ff000000018ff */
[-C--:B--2---:R-:W-:Y:S08]  /*2170*/  HMMA.16816.F32 R88, R4, R80.reuse, RZ ;  /* 0x000000500458723c */ /* 0x084ff000000018ff */
[----:B------:R-:W-:Y:S08]  /*2180*/  HMMA.16816.F32 R92, R160, R80, RZ ;  /* 0x00000050a05c723c */ /* 0x000ff000000018ff */
[-C--:B------:R-:W-:Y:S08]  /*2190*/  HMMA.16816.F32 R40, R4, R32.reuse, RZ ;  /* 0x000000200428723c */ /* 0x080ff000000018ff */
[----:B------:R-:W-:Y:S08]  /*21a0*/  HMMA.16816.F32 R44, R160, R32, RZ ;  /* 0x00000020a02c723c */ /* 0x000ff000000018ff */
[C---:B------:R-:W-:Y:S08]  /*21b0*/  HMMA.16816.F32 R84, R4.reuse, R82, RZ ;  /* 0x000000520454723c */ /* 0x040ff000000018ff */
[-C--:B------:R-:W-:Y:S08]  /*21c0*/  HMMA.16816.F32 R104, R4, R96.reuse, RZ ;  /* 0x000000600468723c */ /* 0x080ff000000018ff */
[C---:B------:R-:W-:Y:S08]  /*21d0*/  HMMA.16816.F32 R108, R160.reuse, R96, RZ ;  /* 0x00000060a06c723c */ /* 0x040ff000000018ff */
[----:B------:R-:W-:Y:S08]  /*21e0*/  HMMA.16816.F32 R80, R160, R82, RZ ;  /* 0x00000052a050723c */ /* 0x000ff000000018ff */
[----:B------:R-:W-:Y:S08]  /*21f0*/  HMMA.16816.F32 R120, R152, R148, R120 ;  /* 0x000000949878723c */ /* 0x000ff00000001878 */
[C---:B------:R-:W-:Y:S08]  /*2200*/  HMMA.16816.F32 R8, R4.reuse, R164, RZ ;  /* 0x000000a40408723c */ /* 0x040ff000000018ff */
[----:B------:R-:W-:Y:S08]  /*2210*/  HMMA.16816.F32 R100, R4, R98, RZ ;  /* 0x000000620464723c */ /* 0x000ff000000018ff */
[----:B------:R-:W-:Y:S01]  /*2220*/  HMMA.16816.F32 R12, R160, R164, RZ ;  /* 0x000000a4a00c723c */ /* 0x000fe200000018ff */
[----:B------:R-:W-:-:S05]  /*2230*/  LOP3.LUT R164, R174, 0x6, RZ, 0xc0, !PT ;  /* 0x00000006aea47812 */ /* 0x000fca00078ec0ff */
[----:B------:R-:W-:Y:S02]  /*2240*/  IMAD R164, R175, 0x80, R164 ;  /* 0x00000080afa47824 */ /* 0x000fe400078e02a4 */
[----:B------:R-:W-:Y:S03]  /*2250*/  HMMA.16816.F32 R124, R156, R148, R124 ;  /* 0x000000949c7c723c */ /* 0x000fe6000000187c */
[----:B------:R-:W-:-:S04]  /*2260*/  ISETP.GE.AND P4, PT, R164, R199, PT ;  /* 0x000000c7a400720c */ /* 0x000fc80003f86270 */
[----:B------:R-:W-:Y:S01]  /*2270*/  FSEL R216, R120, -INF , !P4 ;  /* 0xff80000078d87808 */ /* 0x000fe20006000000 */
[----:B------:R-:W-:Y:S01]  /*2280*/  HMMA.16816.F32 R72, R4, R64, RZ ;  /* 0x000000400448723c */ /* 0x000fe200000018ff */
[----:B------:R-:W-:Y:S01]  /*2290*/  VIADD R120, R164, 0x20 ;  /* 0x00000020a4787836 */ /* 0x000fe20000000000 */
[----:B------:R-:W-:-:S06]  /*22a0*/  FSEL R243, R122, -INF , !P4 ;  /* 0xff8000007af37808 */ /* 0x000fcc0006000000 */
[----:B------:R-:W-:Y:S03]  /*22b0*/  HMMA.16816.F32 R76, R160, R64, RZ ;  /* 0x00000040a04c723c */ /* 0x000fe600000018ff */
[----:B------:R-:W-:-:S05]  /*22c0*/  FSEL R240, R124, -INF , !P4 ;  /* 0xff8000007cf07808 */ /* 0x000fca0006000000 */
[C---:B------:R-:W-:Y:S08]  /*22d0*/  HMMA.16816.F32 R112, R156.reuse, R150, R112 ;  /* 0x000000969c70723c */ /* 0x040ff00000001870 */
[-C--:B---3--:R-:W-:Y:S08]  /*22e0*/  HMMA.16816.F32 R60, R156, R132.reuse, R60 ;  /* 0x000000849c3c723c */ /* 0x088ff0000000183c */
[----:B------:R-:W-:Y:S01]  /*22f0*/  HMMA.16816.F32 R56, R152, R132, R56 ;  /* 0x000000849838723c */ /* 0x000fe20000001838 */
[----:B------:R-:W-:Y:S01]  /*2300*/  VIADD R132, R164, 0x1 ;  /* 0x00000001a4847836 */ /* 0x000fe20000000000 */
[----:B------:R-:W-:-:S04]  /*2310*/  FSEL R133, R126, -INF , !P4 ;  /* 0xff8000007e857808 */ /* 0x000fc80006000000 */
[-C--:B------:R-:W-:Y:S01]  /*2320*/  ISETP.GE.AND P3, PT, R132, R199.reuse, PT ;  /* 0x000000c78400720c */ /* 0x080fe20003f66270 */
[----:B------:R-:W-:Y:S01]  /*2330*/  VIADD R132, R164, 0x11 ;  /* 0x00000011a4847836 */ /* 0x000fe20000000000 */
[C---:B------:R-:W-:Y:S01]  /*2340*/  HMMA.16816.F32 R116, R152.reuse, R150, R116 ;  /* 0x000000969874723c */ /* 0x040fe20000001874 */
[----:B------:R-:W2:Y:S01]  /*2350*/  LDSM.16.M88.4 R148, [R217+0x3800] ;  /* 0x00380000d994783b */ /* 0x000ea20000000200 */
[----:B------:R-:W-:Y:S02]  /*2360*/  FSEL R245, R123, -INF , !P3 ;  /* 0xff8000007bf57808 */ /* 0x000fe40005800000 */
[----:B------:R-:W-:Y:S02]  /*2370*/  ISETP.GE.AND P6, PT, R132, R199, PT ;  /* 0x000000c78400720c */ /* 0x000fe40003fc6270 */
[----:B------:R-:W-:Y:S02]  /*2380*/  FSEL R238, R121, -INF , !P3 ;  /* 0xff80000079ee7808 */ /* 0x000fe40005800000 */
[----:B------:R-:W-:Y:S01]  /*2390*/  HMMA.16816.F32 R88, R152, R140, R88 ;  /* 0x0000008c9858723c */ /* 0x000fe20000001858 */
[----:B------:R-:W-:-:S07]  /*23a0*/  FSEL R132, R125, -INF , !P3 ;  /* 0xff8000007d847808 */ /* 0x000fce0005800000 */
[----:B------:R-:W-:Y:S01]  /*23b0*/  HMMA.16816.F32 R92, R156, R140, R92 ;  /* 0x0000008c9c5c723c */ /* 0x000fe2000000185c */
[----:B------:R-:W-:Y:S01]  /*23c0*/  VIADD R140, R164, 0x9 ;  /* 0x00000009a48c7836 */ /* 0x000fe20000000000 */
[----:B------:R-:W-:Y:S02]  /*23d0*/  FSEL R141, R127, -INF , !P3 ;  /* 0xff8000007f8d7808 */ /* 0x000fe40005800000 */
[-C--:B------:R-:W-:Y:S01]  /*23e0*/  ISETP.GE.AND P3, PT, R120, R199.reuse, PT ;  /* 0x000000c77800720c */ /* 0x080fe20003f66270 */
[----:B------:R-:W-:Y:S01]  /*23f0*/  VIADD R120, R164, 0x21 ;  /* 0x00000021a4787836 */ /* 0x000fe20000000000 */
[----:B------:R-:W-:Y:S02]  /*2400*/  ISETP.GE.AND P2, PT, R140, R199, PT ;  /* 0x000000c78c00720c */ /* 0x000fe40003f46270 */
[----:B------:R-:W-:Y:S02]  /*2410*/  HMMA.16816.F32 R96, R160, R98, RZ ;  /* 0x00000062a060723c */ /* 0x000fe400000018ff */
[----:B------:R-:W-:-:S02]  /*2420*/  FSEL R249, R119, -INF , !P2 ;  /* 0xff80000077f97808 */ /* 0x000fc40005000000 */
[----:B------:R-:W-:Y:S01]  /*2430*/  FSEL R205, R90, -INF , !P3 ;  /* 0xff8000005acd7808 */ /* 0x000fe20005800000 */
[----:B------:R-:W-:Y:S01]  /*2440*/  VIADD R90, R164, 0x40 ;  /* 0x00000040a45a7836 */ /* 0x000fe20000000000 */
[----:B------:R-:W-:Y:S02]  /*2450*/  FSEL R246, R117, -INF , !P2 ;  /* 0xff80000075f67808 */ /* 0x000fe40005000000 */
[----:B----4-:R-:W-:Y:S01]  /*2460*/  HMMA.16816.F32 R44, R156, R128, R44 ;  /* 0x000000809c2c723c */ /* 0x010fe2000000182c */
[----:B------:R-:W-:Y:S02]  /*2470*/  FSEL R241, R115, -INF , !P2 ;  /* 0xff80000073f17808 */ /* 0x000fe40005000000 */
[----:B------:R-:W-:Y:S02]  /*2480*/  FSEL R204, R88, -INF , !P3 ;  /* 0xff80000058cc7808 */ /* 0x000fe40005800000 */
[----:B------:R-:W-:-:S03]  /*2490*/  FSEL R92, R92, -INF , !P3 ;  /* 0xff8000005c5c7808 */ /* 0x000fc60005800000 */
[----:B------:R-:W-:Y:S01]  /*24a0*/  HMMA.16816.F32 R40, R152, R128, R40 ;  /* 0x000000809828723c */ /* 0x000fe20000001828 */
[----:B------:R-:W-:-:S05]  /*24b0*/  VIADD R128, R164, 0x8 ;  /* 0x00000008a4807836 */ /* 0x000fca0000000000 */
[----:B------:R-:W-:Y:S01]  /*24c0*/  ISETP.GE.AND P1, PT, R128, R199, PT ;  /* 0x000000c78000720c */ /* 0x000fe20003f26270 */
[----:B------:R-:W-:Y:S01]  /*24d0*/  VIADD R128, R164, 0x18 ;  /* 0x00000018a4807836 */ /* 0x000fe20000000000 */
[----:B------:R-:W-:Y:S02]  /*24e0*/  HMMA.16816.F32 R84, R152, R142, R84 ;  /* 0x0000008e9854723c */ /* 0x000fe40000001854 */
[----:B------:R-:W-:Y:S01]  /*24f0*/  FSEL R140, R112, -INF , !P1 ;  /* 0xff800000708c7808 */ /* 0x000fe20004800000 */
[----:B------:R-:W-:Y:S01]  /*2500*/  VIADD R112, R164, 0x28 ;  /* 0x00000028a4707836 */ /* 0x000fe20000000000 */
[----:B------:R-:W-:Y:S02]  /*2510*/  FSEL R247, R118, -INF , !P1 ;  /* 0xff80000076f77808 */ /* 0x000fe40004800000 */
[----:B------:R-:W-:Y:S02]  /*2520*/  FSEL R248, R116, -INF , !P1 ;  /* 0xff80000074f87808 */ /* 0x000fe40004800000 */
[----:B------:R-:W-:Y:S01]  /*2530*/  HMMA.16816.F32 R108, R156, R144, R108 ;  /* 0x000000909c6c723c */ /* 0x000fe2000000186c */
[----:B------:R-:W-:-:S02]  /*2540*/  FSEL R239, R114, -INF , !P1 ;  /* 0xff80000072ef7808 */ /* 0x000fc40004800000 */
[-C--:B------:R-:W-:Y:S01]  /*2550*/  ISETP.GE.AND P5, PT, R128, R199.reuse, PT ;  /* 0x000000c78000720c */ /* 0x080fe20003fa6270 */
[----:B------:R-:W-:Y:S01]  /*2560*/  VIADD R128, R164, 0x19 ;  /* 0x00000019a4807836 */ /* 0x000fe20000000000 */
[----:B------:R-:W-:-:S03]  /*2570*/  ISETP.GE.AND P1, PT, R120, R199, PT ;  /* 0x000000c77800720c */ /* 0x000fc60003f26270 */
[----:B------:R-:W-:Y:S01]  /*2580*/  HMMA.16816.F32 R104, R152, R144, R104 ;  /* 0x000000909868723c */ /* 0x000fe20000001868 */
[----:B------:R-:W-:Y:S02]  /*2590*/  FSEL R144, R113, -INF , !P2 ;  /* 0xff80000071907808 */ /* 0x000fe40005000000 */
[----:B------:R-:W-:Y:S01]  /*25a0*/  ISETP.GE.AND P2, PT, R112, R199, PT ;  /* 0x000000c77000720c */ /* 0x000fe20003f46270 */
[----:B------:R-:W-:Y:S01]  /*25b0*/  VIADD R112, R164, 0x29 ;  /* 0x00000029a4707836 */ /* 0x000fe20000000000 */
[----:B------:R-:W-:Y:S02]  /*25c0*/  FSEL R201, R91, -INF , !P1 ;  /* 0xff8000005bc97808 */ /* 0x000fe40004800000 */
[----:B------:R-:W-:Y:S01]  /*25d0*/  FSEL R208, R89, -INF , !P1 ;  /* 0xff80000059d07808 */ /* 0x000fe20004800000 */
[----:B------:R-:W-:Y:S01]  /*25e0*/  HMMA.16816.F32 R80, R156, R142, R80 ;  /* 0x0000008e9c50723c */ /* 0x000fe20000001850 */
[----:B------:R-:W-:Y:S02]  /*25f0*/  FSEL R91, R95, -INF , !P1 ;  /* 0xff8000005f5b7808 */ /* 0x000fe40004800000 */
[----:B------:R-:W-:-:S02]  /*2600*/  FSEL R88, R93, -INF , !P1 ;  /* 0xff8000005d587808 */ /* 0x000fc40004800000 */
[-C--:B------:R-:W-:Y:S02]  /*2610*/  ISETP.GE.AND P4, PT, R128, R199.reuse, PT ;  /* 0x000000c78000720c */ /* 0x080fe40003f86270 */
[----:B------:R-:W-:Y:S01]  /*2620*/  ISETP.GE.AND P1, PT, R90, R199, PT ;  /* 0x000000c75a00720c */ /* 0x000fe20003f26270 */
[----:B------:R-:W-:Y:S01]  /*2630*/  HMMA.16816.F32 R100, R152, R146, R100 ;  /* 0x000000929864723c */ /* 0x000fe20000001864 */
[----:B------:R-:W-:Y:S01]  /*2640*/  VIADD R90, R164, 0x41 ;  /* 0x00000041a45a7836 */ /* 0x000fe20000000000 */
[----:B------:R-:W-:Y:S02]  /*2650*/  FSEL R207, R86, -INF , !P2 ;  /* 0xff80000056cf7808 */ /* 0x000fe40005000000 */
[----:B------:R-:W-:Y:S01]  /*2660*/  FSEL R206, R84, -INF , !P2 ;  /* 0xff80000054ce7808 */ /* 0x000fe20005000000 */
[----:B------:R-:W-:Y:S01]  /*2670*/  VIADD R84, R164, 0x49 ;  /* 0x00000049a4547836 */ /* 0x000fe20000000000 */
[----:B------:R-:W-:Y:S02]  /*2680*/  FSEL R202, R109, -INF , !P6 ;  /* 0xff8000006dca7808 */ /* 0x000fe40007000000 */
[----:B------:R-:W-:Y:S01]  /*2690*/  HMMA.16816.F32 R76, R156, R136, R76 ;  /* 0x000000889c4c723c */ /* 0x000fe2000000184c */
[----:B------:R-:W-:-:S02]  /*26a0*/  FSEL R209, R111, -INF , !P6 ;  /* 0xff8000006fd17808 */ /* 0x000fc40007000000 */
[----:B------:R-:W-:Y:S01]  /*26b0*/  FSEL R86, R80, -INF , !P2 ;  /* 0xff80000050567808 */ /* 0x000fe20005000000 */
[----:B------:R-:W-:Y:S01]  /*26c0*/  VIADD R80, R164, 0x48 ;  /* 0x00000048a4507836 */ /* 0x000fe20000000000 */
[----:B------:R-:W-:Y:S02]  /*26d0*/  FSEL R177, R58, -INF , !P1 ;  /* 0xff8000003ab17808 */ /* 0x000fe40004800000 */
[----:B------:R-:W-:Y:S01]  /*26e0*/  FSEL R186, R56, -INF , !P1 ;  /* 0xff80000038ba7808 */ /* 0x000fe20004800000 */
[----:B------:R-:W-:Y:S01]  /*26f0*/  HMMA.16816.F32 R72, R152, R136, R72 ;  /* 0x000000889848723c */ /* 0x000fe20000001848 */
[C---:B------:R-:W-:Y:S01]  /*2700*/  VIADD R136, R164.reuse, 0x10 ;  /* 0x00000010a4887836 */ /* 0x040fe20000000000 */
[----:B------:R-:W-:Y:S01]  /*2710*/  FSEL R137, R107, -INF , !P6 ;  /* 0xff8000006b897808 */ /* 0x000fe20007000000 */
[----:B------:R-:W-:Y:S01]  /*2720*/  VIADD R56, R164, 0x60 ;  /* 0x00000060a4387836 */ /* 0x000fe20000000000 */
[----:B------:R-:W-:Y:S02]  /*2730*/  FSEL R242, R101, -INF , !P4 ;  /* 0xff80000065f27808 */ /* 0x000fe40006000000 */
[----:B------:R-:W-:-:S02]  /*2740*/  ISETP.GE.AND P0, PT, R136, R199, PT ;  /* 0x000000c78800720c */ /* 0x000fc40003f06270 */
[-C--:B------:R-:W-:Y:S01]  /*2750*/  HMMA.16816.F32 R68, R4, R66.reuse, RZ ;  /* 0x000000420444723c */ /* 0x080fe200000018ff */
[----:B------:R-:W-:Y:S02]  /*2760*/  FSEL R101, R82, -INF , !P2 ;  /* 0xff80000052657808 */ /* 0x000fe40005000000 */
[----:B------:R-:W-:Y:S02]  /*2770*/  FSEL R203, R110, -INF , !P0 ;  /* 0xff8000006ecb7808 */ /* 0x000fe40004000000 */
[----:B------:R-:W-:Y:S01]  /*2780*/  FSEL R136, R104, -INF , !P0 ;  /* 0xff80000068887808 */ /* 0x000fe20004000000 */
[----:B------:R-:W-:Y:S01]  /*2790*/  VIADD R104, R164, 0x30 ;  /* 0x00000030a4687836 */ /* 0x000fe20000000000 */
[----:B------:R-:W-:Y:S01]  /*27a0*/  FSEL R200, R108, -INF , !P0 ;  /* 0xff8000006cc87808 */ /* 0x000fe20004000000 */
[----:B------:R-:W-:Y:S01]  /*27b0*/  HMMA.16816.F32 R64, R160, R66, RZ ;  /* 0x00000042a040723c */ /* 0x000fe200000018ff */
[----:B------:R-:W-:Y:S02]  /*27c0*/  ISETP.GE.AND P2, PT, R90, R199, PT ;  /* 0x000000c75a00720c */ /* 0x000fe40003f46270 */
[----:B------:R-:W-:-:S02]  /*27d0*/  FSEL R215, R103, -INF , !P4 ;  /* 0xff80000067d77808 */ /* 0x000fc40006000000 */
[----:B------:R-:W-:Y:S02]  /*27e0*/  FSEL R145, R102, -INF , !P5 ;  /* 0xff80000066917808 */ /* 0x000fe40006800000 */
[----:B------:R-:W-:Y:S01]  /*27f0*/  FSEL R244, R100, -INF , !P5 ;  /* 0xff80000064f47808 */ /* 0x000fe20006800000 */
[----:B------:R-:W-:Y:S01]  /*2800*/  HMMA.16816.F32 R96, R156, R146, R96 ;  /* 0x000000929c60723c */ /* 0x000fe20000001860 */
[----:B------:R-:W-:Y:S02]  /*2810*/  FSEL R147, R106, -INF , !P0 ;  /* 0xff8000006a937808 */ /* 0x000fe40004000000 */
[----:B------:R-:W-:Y:S02]  /*2820*/  ISETP.GE.AND P0, PT, R112, R199, PT ;  /* 0x000000c77000720c */ /* 0x000fe40003f06270 */
[----:B------:R-:W-:Y:S02]  /*2830*/  FSEL R146, R105, -INF , !P6 ;  /* 0xff80000069927808 */ /* 0x000fe40007000000 */
[----:B------:R-:W-:Y:S01]  /*2840*/  FSEL R87, R87, -INF , !P0 ;  /* 0xff80000057577808 */ /* 0x000fe20004000000 */
[----:B------:R-:W-:Y:S01]  /*2850*/  HMMA.16816.F32 R36, R4, R34, RZ ;  /* 0x000000220424723c */ /* 0x000fe200000018ff */
[----:B------:R-:W-:-:S02]  /*2860*/  FSEL R214, R85, -INF , !P0 ;  /* 0xff80000055d67808 */ /* 0x000fc40004000000 */
[----:B------:R-:W-:Y:S02]  /*2870*/  FSEL R109, R83, -INF , !P0 ;  /* 0xff800000536d7808 */ /* 0x000fe40004000000 */
[----:B------:R-:W-:Y:S02]  /*2880*/  FSEL R90, R81, -INF , !P0 ;  /* 0xff800000515a7808 */ /* 0x000fe40004000000 */
[-C--:B------:R-:W-:Y:S01]  /*2890*/  ISETP.GE.AND P0, PT, R80, R199.reuse, PT ;  /* 0x000000c75000720c */ /* 0x080fe20003f06270 */
[----:B------:R-:W-:Y:S01]  /*28a0*/  HMMA.16816.F32 R32, R160, R34, RZ ;  /* 0x00000022a020723c */ /* 0x000fe200000018ff */
[----:B------:R-:W3:Y:S01]  /*28b0*/  LDSM.16.M88.4 R80, [R217+0x3c00] ;  /* 0x003c0000d950783b */ /* 0x000ee20000000200 */
[----:B------:R-:W-:Y:S01]  /*28c0*/  ISETP.GE.AND P6, PT, R104, R199, PT ;  /* 0x000000c76800720c */ /* 0x000fe20003fc6270 */
[----:B------:R-:W-:Y:S01]  /*28d0*/  VIADD R104, R164, 0x31 ;  /* 0x00000031a4687836 */ /* 0x000fe20000000000 */
[----:B------:R-:W-:Y:S01]  /*28e0*/  FSEL R212, R96, -INF , !P5 ;  /* 0xff80000060d47808 */ /* 0x000fe20006800000 */
[----:B------:R-:W-:Y:S01]  /*28f0*/  VIADD R96, R164, 0x38 ;  /* 0x00000038a4607836 */ /* 0x000fe20000000000 */
[----:B------:R-:W-:Y:S01]  /*2900*/  FSEL R213, R99, -INF , !P4 ;  /* 0xff80000063d57808 */ /* 0x000fe20006000000 */
[----:B------:R-:W-:-:S04]  /*2910*/  DEPBAR.LE SB0, 0x0 ;  /* 0x000080000000791a */ /* 0x000fc80000000000 */
[-C--:B------:R-:W-:Y:S01]  /*2920*/  HMMA.16816.F32 R52, R4, R50.reuse, RZ ;  /* 0x000000320434723c */ /* 0x080fe200000018ff */
[----:B------:R-:W-:Y:S02]  /*2930*/  FSEL R210, R97, -INF , !P4 ;  /* 0xff80000061d27808 */ /* 0x000fe40006000000 */
[-C--:B------:R-:W-:Y:S01]  /*2940*/  ISETP.GE.AND P4, PT, R96, R199.reuse, PT ;  /* 0x000000c76000720c */ /* 0x080fe20003f86270 */
[----:B------:R-:W-:Y:S01]  /*2950*/  VIADD R96, R164, 0x39 ;  /* 0x00000039a4607836 */ /* 0x000fe20000000000 */
[----:B------:R-:W-:Y:S02]  /*2960*/  FSEL R99, R94, -INF , !P3 ;  /* 0xff8000005e637808 */ /* 0x000fe40005800000 */
[----:B------:R-:W-:Y:S01]  /*2970*/  FSEL R211, R98, -INF , !P5 ;  /* 0xff80000062d37808 */ /* 0x000fe20006800000 */
[----:B------:R-:W-:Y:S01]  /*2980*/  HMMA.16816.F32 R48, R160, R50, RZ ;  /* 0x00000032a030723c */ /* 0x000fe200000018ff */
[-C--:B------:R-:W-:Y:S02]  /*2990*/  ISETP.GE.AND P3, PT, R96, R199.reuse, PT ;  /* 0x000000c76000720c */ /* 0x080fe40003f66270 */
[----:B------:R-:W-:-:S02]  /*29a0*/  ISETP.GE.AND P5, PT, R104, R199, PT ;  /* 0x000000c76800720c */ /* 0x000fc40003fa6270 */
[----:B------:R-:W-:Y:S01]  /*29b0*/  FSEL R104, R72, -INF , !P6 ;  /* 0xff80000048687808 */ /* 0x000fe20007000000 */
[----:B------:R-:W-:Y:S01]  /*29c0*/  VIADD R72, R164, 0x50 ;  /* 0x00000050a4487836 */ /* 0x000fe20000000000 */
[----:B------:R-:W-:Y:S01]  /*29d0*/  FSEL R193, R75, -INF , !P5 ;  /* 0xff8000004bc17808 */ /* 0x000fe20006800000 */
[-C--:B------:R-:W-:Y:S01]  /*29e0*/  HMMA.16816.F32 R64, R156, R138.reuse, R64 ;  /* 0x0000008a9c40723c */ /* 0x080fe20000001840 */
[----:B------:R-:W-:Y:S02]  /*29f0*/  FSEL R94, R73, -INF , !P5 ;  /* 0xff800000495e7808 */ /* 0x000fe40006800000 */
[----:B------:R-:W-:Y:S02]  /*2a00*/  FSEL R175, R79, -INF , !P5 ;  /* 0xff8000004faf7808 */ /* 0x000fe40006800000 */
[----:B------:R-:W-:Y:S02]  /*2a10*/  FSEL R107, R62, -INF , !P1 ;  /* 0xff8000003e6b7808 */ /* 0x000fe40004800000 */
[----:B------:R-:W-:Y:S01]  /*2a20*/  FSEL R112, R60, -INF , !P1 ;  /* 0xff8000003c707808 */ /* 0x000fe20004800000 */
[----:B------:R-:W-:Y:S01]  /*2a30*/  HMMA.16816.F32 R68, R152, R138, R68 ;  /* 0x0000008a9844723c */ /* 0x000fe20000001844 */
[----:B------:R-:W-:-:S02]  /*2a40*/  FSEL R121, R74, -INF , !P6 ;  /* 0xff8000004a797808 */ /* 0x000fc40007000000 */
[----:B------:R-:W-:Y:S02]  /*2a50*/  FSEL R174, R76, -INF , !P6 ;  /* 0xff8000004cae7808 */ /* 0x000fe40007000000 */
[----:B------:R-:W-:Y:S02]  /*2a60*/  FSEL R181, R59, -INF , !P2 ;  /* 0xff8000003bb57808 */ /* 0x000fe40005000000 */
[----:B------:R-:W-:Y:S01]  /*2a70*/  FSEL R188, R57, -INF , !P2 ;  /* 0xff80000039bc7808 */ /* 0x000fe20005000000 */
[----:B-1----:R-:W-:Y:S01]  /*2a80*/  HMMA.16816.F32 R24, R4, R16, RZ ;  /* 0x000000100418723c */ /* 0x002fe200000018ff */
[----:B------:R-:W-:Y:S02]  /*2a90*/  FSEL R115, R63, -INF , !P2 ;  /* 0xff8000003f737808 */ /* 0x000fe40005000000 */
[----:B------:R-:W-:Y:S01]  /*2aa0*/  FSEL R184, R64, -INF , !P4 ;  /* 0xff80000040b87808 */ /* 0x000fe20006000000 */
[----:B------:R-:W-:Y:S01]  /*2ab0*/  VIADD R64, R164, 0x58 ;  /* 0x00000058a4407836 */ /* 0x000fe20000000000 */
[----:B------:R-:W-:-:S02]  /*2ac0*/  FSEL R183, R67, -INF , !P3 ;  /* 0xff80000043b77808 */ /* 0x000fc40005800000 */
[----:B------:R-:W-:Y:S01]  /*2ad0*/  FSEL R182, R65, -INF , !P3 ;  /* 0xff80000041b67808 */ /* 0x000fe20005800000 */
[----:B------:R-:W-:Y:S01]  /*2ae0*/  HMMA.16816.F32 R28, R160, R16, RZ ;  /* 0x00000010a01c723c */ /* 0x000fe200000018ff */
[----:B------:R-:W-:Y:S02]  /*2af0*/  FSEL R120, R61, -INF , !P2 ;  /* 0xff8000003d787808 */ /* 0x000fe40005000000 */
[----:B------:R-:W-:Y:S02]  /*2b00*/  FSEL R195, R71, -INF , !P3 ;  /* 0xff80000047c37808 */ /* 0x000fe40005800000 */
[----:B------:R-:W-:Y:S02]  /*2b10*/  FSEL R106, R69, -INF , !P3 ;  /* 0xff800000456a7808 */ /* 0x000fe40005800000 */
[----:B------:R-:W-:Y:S01]  /*2b20*/  ISETP.GE.AND P3, PT, R64, R199, PT ;  /* 0x000000c74000720c */ /* 0x000fe20003f66270 */
[----:B------:R-:W-:Y:S01]  /*2b30*/  HMMA.16816.F32 R36, R152, R130, R36 ;  /* 0x000000829824723c */ /* 0x000fe20000001824 */
[----:B------:R-:W-:Y:S01]  /*2b40*/  VIADD R64, R164, 0x59 ;  /* 0x00000059a4407836 */ /* 0x000fe20000000000 */
[----:B------:R-:W-:-:S02]  /*2b50*/  FSEL R197, R70, -INF , !P4 ;  /* 0xff80000046c57808 */ /* 0x000fc40006000000 */
[----:B------:R-:W-:Y:S02]  /*2b60*/  FSEL R116, R68, -INF , !P4 ;  /* 0xff80000044747808 */ /* 0x000fe40006000000 */
[-C--:B------:R-:W-:Y:S02]  /*2b70*/  ISETP.GE.AND P1, PT, R64, R199.reuse, PT ;  /* 0x000000c74000720c */ /* 0x080fe40003f26270 */
[----:B------:R-:W-:Y:S01]  /*2b80*/  HMMA.16816.F32 R32, R156, R130, R32 ;  /* 0x000000829c20723c */ /* 0x000fe20000001820 */
[----:B------:R-:W-:Y:S02]  /*2b90*/  FSEL R179, R66, -INF , !P4 ;  /* 0xff80000042b37808 */ /* 0x000fe40006000000 */
[----:B------:R-:W-:Y:S01]  /*2ba0*/  ISETP.GE.AND P2, PT, R56, R199, PT ;  /* 0x000000c73800720c */ /* 0x000fe20003f46270 */
[----:B------:R-:W-:-:S04]  /*2bb0*/  VIADD R56, R164, 0x61 ;  /* 0x00000061a4387836 */ /* 0x000fc80000000000 */
[-C--:B------:R-:W-:Y:S03]  /*2bc0*/  HMMA.16816.F32 R48, R156, R134.reuse, R48 ;  /* 0x000000869c30723c */ /* 0x080fe60000001830 */
[----:B------:R-:W-:Y:S02]  /*2bd0*/  FSEL R191, R39, -INF , !P1 ;  /* 0xff80000027bf7808 */ /* 0x000fe40004800000 */
[----:B------:R-:W-:Y:S02]  /*2be0*/  FSEL R190, R37, -INF , !P1 ;  /* 0xff80000025be7808 */ /* 0x000fe40004800000 */
[----:B------:R-:W-:Y:S01]  /*2bf0*/  FSEL R131, R38, -INF , !P3 ;  /* 0xff80000026837808 */ /* 0x000fe20005800000 */
[----:B------:R-:W-:Y:S01]  /*2c00*/  HMMA.16816.F32 R52, R152, R134, R52 ;  /* 0x000000869834723c */ /* 0x000fe20000001834 */
[----:B------:R-:W-:Y:S02]  /*2c10*/  FSEL R178, R36, -INF , !P3 ;  /* 0xff80000024b27808 */ /* 0x000fe40005800000 */
[----:B------:R-:W-:-:S02]  /*2c20*/  FSEL R127, R35, -INF , !P1 ;  /* 0xff800000237f7808 */ /* 0x000fc40004800000 */
[----:B------:R-:W-:Y:S02]  /*2c30*/  FSEL R124, R33, -INF , !P1 ;  /* 0xff800000217c7808 */ /* 0x000fe40004800000 */
[----:B------:R-:W-:Y:S01]  /*2c40*/  ISETP.GE.U32.AND P1, PT, R199, 0x81, PT ;  /* 0x00000081c700780c */ /* 0x000fe20003f26070 */
[-C--:B------:R-:W-:Y:S01]  /*2c50*/  HMMA.16816.F32 R20, R4, R18.reuse, RZ ;  /* 0x000000120414723c */ /* 0x080fe200000018ff */
[----:B------:R-:W-:Y:S01]  /*2c60*/  FSEL R108, R32, -INF , !P3 ;  /* 0xff800000206c7808 */ /* 0x000fe20005800000 */
[----:B------:R-:W-:Y:S01]  /*2c70*/  VIADD R32, R164, 0x78 ;  /* 0x00000078a4207836 */ /* 0x000fe20000000000 */
[----:B------:R-:W-:Y:S01]  /*2c80*/  FSEL R128, R48, -INF , !P0 ;  /* 0xff80000030807808 */ /* 0x000fe20004000000 */
[----:B------:R-:W-:Y:S01]  /*2c90*/  VIADD R48, R164, 0x68 ;  /* 0x00000068a4307836 */ /* 0x000fe20000000000 */
[----:B------:R-:W-:Y:S02]  /*2ca0*/  FSEL R125, R50, -INF , !P0 ;  /* 0xff800000327d7808 */ /* 0x000fe40004000000 */
[----:B------:R-:W-:Y:S01]  /*2cb0*/  FSEL R103, R34, -INF , !P3 ;  /* 0xff80000022677808 */ /* 0x000fe20005800000 */
[----:B------:R-:W-:Y:S01]  /*2cc0*/  HMMA.16816.F32 R16, R160, R18, RZ ;  /* 0x00000012a010723c */ /* 0x000fe200000018ff */
[----:B------:R-:W-:-:S02]  /*2cd0*/  ISETP.GE.AND P3, PT, R32, R199, PT ;  /* 0x000000c72000720c */ /* 0x000fc40003f66270 */
[----:B------:R-:W-:Y:S02]  /*2ce0*/  FSEL R187, R54, -INF , !P0 ;  /* 0xff80000036bb7808 */ /* 0x000fe40004000000 */
[----:B------:R-:W-:Y:S02]  /*2cf0*/  FSEL R194, R52, -INF , !P0 ;  /* 0xff80000034c27808 */ /* 0x000fe40004000000 */
[----:B------:R-:W-:Y:S01]  /*2d00*/  ISETP.GE.AND P0, PT, R56, R199, PT ;  /* 0x000000c73800720c */ /* 0x000fe20003f06270 */
[-C--:B------:R-:W-:Y:S08]  /*2d10*/  HMMA.16816.F32 R4, R4, R166.reuse, RZ ;  /* 0x000000a60404723c */ /* 0x080ff000000018ff */
[----:B------:R-:W-:Y:S01]  /*2d20*/  HMMA.16816.F32 R160, R160, R166, RZ ;  /* 0x000000a6a0a0723c */ /* 0x000fe200000018ff */
[----:B------:R-:W-:-:S02]  /*2d30*/  FSEL R166, R77, -INF , !P5 ;  /* 0xff8000004da67808 */ /* 0x000fc40006800000 */
[-C--:B------:R-:W-:Y:S01]  /*2d40*/  ISETP.GE.AND P5, PT, R72, R199.reuse, PT ;  /* 0x000000c74800720c */ /* 0x080fe20003fa6270 */
[----:B------:R-:W-:Y:S01]  /*2d50*/  VIADD R72, R164, 0x51 ;  /* 0x00000051a4487836 */ /* 0x000fe20000000000 */
[----:B------:R-:W-:Y:S02]  /*2d60*/  FSEL R167, R78, -INF , !P6 ;  /* 0xff8000004ea77808 */ /* 0x000fe40007000000 */
[----:B------:R-:W-:Y:S01]  /*2d70*/  FSEL R130, R40, -INF , !P5 ;  /* 0xff80000028827808 */ /* 0x000fe20006800000 */
[----:B--2---:R-:W-:Y:S01]  /*2d80*/  HMMA.16816.F32 R28, R156, R148, R28 ;  /* 0x000000949c1c723c */ /* 0x004fe2000000181c */
[----:B------:R-:W-:Y:S01]  /*2d90*/  VIADD R40, R164, 0x70 ;  /* 0x00000070a4287836 */ /* 0x000fe20000000000 */
[----:B------:R-:W-:Y:S02]  /*2da0*/  ISETP.GE.AND P6, PT, R84, R199, PT ;  /* 0x000000c75400720c */ /* 0x000fe40003fc6270 */
[----:B------:R-:W-:Y:S02]  /*2db0*/  FSEL R93, R46, -INF , !P5 ;  /* 0xff8000002e5d7808 */ /* 0x000fe40006800000 */
[----:B------:R-:W-:-:S02]  /*2dc0*/  FSEL R113, R42, -INF , !P5 ;  /* 0xff8000002a717808 */ /* 0x000fc40006800000 */
[C---:B------:R-:W-:Y:S01]  /*2dd0*/  HMMA.16816.F32 R24, R152.reuse, R148, R24 ;  /* 0x000000949818723c */ /* 0x040fe20000001818 */
[----:B------:R-:W-:Y:S02]  /*2de0*/  FSEL R96, R44, -INF , !P5 ;  /* 0xff8000002c607808 */ /* 0x000fe40006800000 */
[-C--:B------:R-:W-:Y:S01]  /*2df0*/  ISETP.GE.AND P5, PT, R40, R199.reuse, PT ;  /* 0x000000c72800720c */ /* 0x080fe20003fa6270 */
[----:B------:R-:W-:Y:S01]  /*2e00*/  VIADD R40, R164, 0x71 ;  /* 0x00000071a4287836 */ /* 0x000fe20000000000 */
[----:B------:R-:W-:Y:S02]  /*2e10*/  ISETP.GE.AND P4, PT, R72, R199, PT ;  /* 0x000000c74800720c */ /* 0x000fe40003f86270 */
[----:B------:R-:W-:Y:S01]  /*2e20*/  FSEL R185, R55, -INF , !P6 ;  /* 0xff80000037b97808 */ /* 0x000fe20007000000 */
[----:B---3--:R-:W-:Y:S01]  /*2e30*/  HMMA.16816.F32 R8, R152, R80, R8 ;  /* 0x000000509808723c */ /* 0x008fe20000001808 */
[----:B------:R-:W-:Y:S02]  /*2e40*/  FSEL R192, R53, -INF , !P6 ;  /* 0xff80000035c07808 */ /* 0x000fe40007000000 */
[----:B------:R-:W-:-:S02]  /*2e50*/  FSEL R129, R51, -INF , !P6 ;  /* 0xff80000033817808 */ /* 0x000fc40007000000 */
[----:B------:R-:W-:Y:S02]  /*2e60*/  FSEL R126, R49, -INF , !P6 ;  /* 0xff800000317e7808 */ /* 0x000fe40007000000 */
[----:B------:R-:W-:Y:S01]  /*2e70*/  ISETP.GE.AND P6, PT, R48, R199, PT ;  /* 0x000000c73000720c */ /* 0x000fe20003fc6270 */
[C---:B------:R-:W-:Y:S01]  /*2e80*/  VIADD R48, R164.reuse, 0x69 ;  /* 0x00000069a4307836 */ /* 0x040fe20000000000 */
[----:B------:R-:W-:Y:S01]  /*2e90*/  FSEL R165, R43, -INF , !P4 ;  /* 0xff8000002ba57808 */ /* 0x000fe20006000000 */
[----:B------:R-:W-:Y:S01]  /*2ea0*/  VIADD R164, R164, 0x79 ;  /* 0x00000079a4a47836 */ /* 0x000fe20000000000 */
[----:B------:R-:W-:Y:S01]  /*2eb0*/  FSEL R176, R41, -INF , !P4 ;  /* 0xff80000029b07808 */ /* 0x000fe20006000000 */
[----:B------:R-:W-:Y:S01]  /*2ec0*/  HMMA.16816.F32 R20, R152, R150, R20 ;  /* 0x000000969814723c */ /* 0x000fe20000001814 */
[----:B------:R-:W-:Y:S02]  /*2ed0*/  FSEL R105, R47, -INF , !P4 ;  /* 0xff8000002f697808 */ /* 0x000fe40006000000 */
[----:B------:R-:W-:-:S02]  /*2ee0*/  FSEL R100, R45, -INF , !P4 ;  /* 0xff8000002d647808 */ /* 0x000fc40006000000 */
[-C--:B------:R-:W-:Y:S02]  /*2ef0*/  ISETP.GE.AND P4, PT, R40, R199.reuse, PT ;  /* 0x000000c72800720c */ /* 0x080fe40003f86270 */
[----:B------:R-:W-:Y:S01]  /*2f00*/  P2R R46, PR, RZ, 0x40 ;  /* 0x00000040ff2e7803 */ /* 0x000fe20000000000 */
[----:B------:R-:W-:Y:S01]  /*2f10*/  HMMA.16816.F32 R4, R152, R82, R4 ;  /* 0x000000529804723c */ /* 0x000fe20000001804 */
[----:B------:R-:W-:Y:S02]  /*2f20*/  FSEL R85, R30, -INF , !P2 ;  /* 0xff8000001e557808 */ /* 0x000fe40005000000 */
[----:B------:R-:W-:Y:S02]  /*2f30*/  FSEL R89, R26, -INF , !P2 ;  /* 0xff8000001a597808 */ /* 0x000fe40005000000 */
[----:B------:R-:W-:Y:S02]  /*2f40*/  FSEL R98, R24, -INF , !P2 ;  /* 0xff80000018627808 */ /* 0x000fe40005000000 */
[----:B------:R-:W-:Y:S01]  /*2f50*/  FSEL R110, R28, -INF , !P2 ;  /* 0xff8000001c6e7808 */ /* 0x000fe20005000000 */
[----:B------:R-:W-:Y:S01]  /*2f60*/  HMMA.16816.F32 R12, R156, R80, R12 ;  /* 0x000000509c0c723c */ /* 0x000fe2000000180c */
[----:B------:R-:W-:-:S02]  /*2f70*/  ISETP.GE.AND P6, PT, R48, R199, PT ;  /* 0x000000c73000720c */ /* 0x000fc40003fc6270 */
[----:B------:R-:W-:Y:S02]  /*2f80*/  FSEL R97, R27, -INF , !P0 ;  /* 0xff8000001b617808 */ /* 0x000fe40004000000 */
[----:B------:R-:W-:Y:S02]  /*2f90*/  FSEL R102, R25, -INF , !P0 ;  /* 0xff80000019667808 */ /* 0x000fe40004000000 */
[----:B------:R-:W-:Y:S01]  /*2fa0*/  FSEL R95, R31, -INF , !P0 ;  /* 0xff8000001f5f7808 */ /* 0x000fe20004000000 */
[----:B------:R-:W-:Y:S01]  /*2fb0*/  HMMA.16816.F32 R16, R156, R150, R16 ;  /* 0x000000969c10723c */ /* 0x000fe20000001810 */
[----:B------:R-:W-:Y:S01]  /*2fc0*/  FSEL R114, R29, -INF , !P0 ;  /* 0xff8000001d727808 */ /* 0x000fe20004000000 */
[----:B------:R-:W-:Y:S01]  /*2fd0*/  BAR.SYNC.DEFER_BLOCKING 0x0 ;  /* 0x0000000000007b1d */ /* 0x000fe20000010000 */
[----:B------:R-:W-:Y:S02]  /*2fe0*/  ISETP.GE.AND P2, PT, R164, R199, PT ;  /* 0x000000c7a400720c */ /* 0x000fe40003f46270 */
[----:B------:R-:W-:-:S02]  /*2ff0*/  FSEL R79, R10, -INF , !P5 ;  /* 0xff8000000a4f7808 */ /* 0x000fc40006800000 */
[----:B------:R-:W-:Y:S01]  /*3000*/  FSEL R84, R8, -INF , !P5 ;  /* 0xff80000008547808 */ /* 0x000fe20006800000 */
[----:B------:R-:W-:Y:S01]  /*3010*/  HMMA.16816.F32 R160, R156, R82, R160 ;  /* 0x000000529ca0723c */ /* 0x000fe200000018a0 */
[----:B------:R-:W-:Y:S02]  /*3020*/  FSEL R77, R11, -INF , !P4 ;  /* 0xff8000000b4d7808 */ /* 0x000fe40006000000 */
[----:B------:R-:W-:Y:S01]  /*3030*/  FSEL R82, R9, -INF , !P4 ;  /* 0xff80000009527808 */ /* 0x000fe20006000000 */
[----:B------:R-:W-:-:S01]  /*3040*/  NOP ;  /* 0x0000000000007918 */ /* 0x000fc20000000000 */
[----:B------:R-:W-:-:S15]  /*3050*/  @!P1 BRA `(.L_x_21) ;  /* 0x0000000000689947 */ /* 0x000fde0003800000 */
[----:B------:R-:W-:-:S05]  /*3060*/  LEA.HI.SX32 R11, R172, 0xfffffffe, 0x19 ;  /* 0xfffffffeac0b7811 */ /* 0x000fca00078fcaff */
[-C--:B------:R-:W-:Y:S02]  /*3070*/  IMAD R9, R2, R11.reuse, RZ ;  /* 0x0000000b02097224 */ /* 0x080fe400078e02ff */
[----:B------:R-:W-:-:S04]  /*3080*/  IMAD.WIDE.U32 R10, R180, R11, RZ ;  /* 0x0000000bb40a7225 */ /* 0x000fc800078e00ff */
[----:B------:R-:W-:Y:S01]  /*3090*/  IMAD.IADD R9, R11, 0x1, R9 ;  /* 0x000000010b097824 */ /* 0x000fe200078e0209 */
[----:B------:R-:W-:-:S04]  /*30a0*/  LEA R24, P0, R10, R231, 0x1 ;  /* 0x000000e70a187211 */ /* 0x000fc800078008ff */
[----:B------:R-:W-:Y:S02]  /*30b0*/  LEA.HI.X R25, R10, R230, R9, 0x1, P0 ;  /* 0x000000e60a197211 */ /* 0x000fe400000f0c09 */
[----:B------:R-:W-:-:S03]  /*30c0*/  IADD3 R11, P0, PT, R198, R10, RZ ;  /* 0x0000000ac60b7210 */ /* 0x000fc60007f1e0ff */
[----:B------:R-:W-:Y:S01]  /*30d0*/  @!PT LDS RZ, [RZ] ;  /* 0x00000000fffff984 */ /* 0x000fe20000000800 */
[----:B------:R-:W-:Y:S01]  /*30e0*/  @!PT LDS RZ, [RZ] ;  /* 0x00000000fffff984 */ /* 0x000fe20000000800 */
[----:B------:R-:W-:Y:S01]  /*30f0*/  @!PT LDS RZ, [RZ] ;  /* 0x00000000fffff984 */ /* 0x000fe20000000800 */
[----:B------:R1:W-:Y:S02]  /*3100*/  LDGSTS.E.BYPASS.LTC128B.128 [R236+0x2000], desc[UR12][R24.64] ;  /* 0x0200000018ec7fae */ /* 0x0003e4000b981a0c */
[----:B------:R-:W-:Y:S01]  /*3110*/  IMAD.X R9, R196, 0x1, R9, P0 ;  /* 0x00000001c4097824 */ /* 0x000fe200000e0609 */
[----:B------:R-:W-:-:S04]  /*3120*/  LEA R2, P0, R170, R11, 0x6 ;  /* 0x0000000baa027211 */ /* 0x000fc800078030ff */
[----:B------:R-:W-:Y:S02]  /*3130*/  LEA.HI.X R171, R170, R9, R171, 0x6, P0 ;  /* 0x00000009aaab7211 */ /* 0x000fe400000f34ab */
[----:B------:R-:W-:-:S05]  /*3140*/  IADD3 R198, P0, PT, R198, R11, RZ ;  /* 0x0000000bc6c67210 */ /* 0x000fca0007f1e0ff */
[----:B------:R-:W-:Y:S01]  /*3150*/  IMAD.X R27, R196, 0x1, R9, P0 ;  /* 0x00000001c41b7824 */ /* 0x000fe200000e0609 */
[----:B------:R-:W-:-:S04]  /*3160*/  LEA R8, P0, R11, R231, 0x1 ;  /* 0x000000e70b087211 */ /* 0x000fc800078008ff */
[----:B------:R-:W-:Y:S02]  /*3170*/  LEA.HI.X R9, R11, R230, R9, 0x1, P0 ;  /* 0x000000e60b097211 */ /* 0x000fe400000f0c09 */
[----:B------:R-:W-:-:S03]  /*3180*/  LEA R10, P0, R198, R231, 0x1 ;  /* 0x000000e7c60a7211 */ /* 0x000fc600078008ff */
[----:B------:R1:W-:Y:S01]  /*3190*/  LDGSTS.E.BYPASS.LTC128B.128 [R236+0x2800], desc[UR12][R8.64] ;  /* 0x0280000008ec7fae */ /* 0x0003e2000b981a0c */
[----:B------:R-:W-:Y:S02]  /*31a0*/  LEA.HI.X R11, R198, R230, R27, 0x1, P0 ;  /* 0x000000e6c60b7211 */ /* 0x000fe400000f0c1b */
[----:B------:R-:W-:-:S03]  /*31b0*/  LEA R26, P0, R2, R231, 0x1 ;  /* 0x000000e7021a7211 */ /* 0x000fc600078008ff */
[----:B------:R1:W-:Y:S01]  /*31c0*/  LDGSTS.E.BYPASS.LTC128B.128 [R236+0x3000], desc[UR12][R10.64] ;  /* 0x030000000aec7fae */ /* 0x0003e2000b981a0c */
[----:B------:R-:W-:-:S05]  /*31d0*/  LEA.HI.X R27, R2, R230, R171, 0x1, P0 ;  /* 0x000000e6021b7211 */ /* 0x000fca00000f0cab */
[----:B------:R1:W-:Y:S04]  /*31e0*/  LDGSTS.E.BYPASS.LTC128B.128 [R236+0x3800], desc[UR12][R26.64] ;  /* 0x038000001aec7fae */ /* 0x0003e8000b981a0c */
[----:B------:R-:W0:Y:S02]  /*31f0*/  LDGDEPBAR ;  /* 0x00000000000079af */ /* 0x000e240000000000 */
.L_x_21:
[----:B-1----:R-:W-:Y:S01]  /*3200*/  FMNMX3.FTZ R11, R216, R238, R248, !PT ;  /* 0x000000eed80b7276 */ /* 0x002fe200078100f8 */
[----:B------:R-:W1:Y:S01]  /*3210*/  LDCU UR5, c[0x0][0x45c] ;  /* 0x00008b80ff0577ac */ /* 0x000e620008000800 */
[----:B------:R-:W-:Y:S02]  /*3220*/  FMNMX3.FTZ R9, R240, R132, R140, !PT ;  /* 0x00000084f0097276 */ /* 0x000fe4000781008c */
[----:B------:R-:W-:Y:S02]  /*3230*/  FMNMX3.FTZ R11, R11, R246, R136, !PT ;  /* 0x000000f60b0b7276 */ /* 0x000fe40007810088 */
[----:B------:R-:W-:Y:S02]  /*3240*/  FMNMX3.FTZ R9, R9, R144, R200, !PT ;  /* 0x0000009009097276 */ /* 0x000fe400078100c8 */
[----:B------:R-:W-:Y:S02]  /*3250*/  FMNMX3.FTZ R11, R11, R146, R244, !PT ;  /* 0x000000920b0b7276 */ /* 0x000fe400078100f4 */
[----:B------:R-:W-:-:S02]  /*3260*/  FMNMX3.FTZ R9, R9, R202, R212, !PT ;  /* 0x000000ca09097276 */ /* 0x000fc400078100d4 */
[----:B------:R-:W-:Y:S02]  /*3270*/  FSEL R78, R5, -INF , !P2 ;  /* 0xff800000054e7808 */ /* 0x000fe40005000000 */
[----:B------:R-:W-:Y:S02]  /*3280*/  FMNMX3.FTZ R5, R11, R242, R204, !PT ;  /* 0x000000f20b057276 */ /* 0x000fe400078100cc */
[----:B------:R-:W-:Y:S02]  /*3290*/  FMNMX3.FTZ R9, R9, R210, R92, !PT ;  /* 0x000000d209097276 */ /* 0x000fe4000781005c */
[----:B------:R-:W-:Y:S02]  /*32a0*/  FMNMX3.FTZ R5, R5, R208, R206, !PT ;  /* 0x000000d005057276 */ /* 0x000fe400078100ce */
[----:B------:R-:W-:Y:S02]  /*32b0*/  FMNMX3.FTZ R9, R9, R88, R86, !PT ;  /* 0x0000005809097276 */ /* 0x000fe40007810056 */
[----:B------:R-:W-:-:S02]  /*32c0*/  FMNMX3.FTZ R5, R5, R214, R104, !PT ;  /* 0x000000d605057276 */ /* 0x000fc40007810068 */
[----:B------:R-:W-:Y:S02]  /*32d0*/  FMNMX3.FTZ R9, R9, R90, R174, !PT ;  /* 0x0000005a09097276 */ /* 0x000fe400078100ae */
        /* <DEDUP_REMOVED lines=14> */
[----:B------:R-:W-:Y:S02]  /*33c0*/  ISETP.NE.AND P0, PT, R46, RZ, PT ;  /* 0x000000ff2e00720c */ /* 0x000fe40003f05270 */
[----:B------:R-:W-:Y:S02]  /*33d0*/  FMNMX3.FTZ R5, R5, R176, R178, !PT ;  /* 0x000000b005057276 */ /* 0x000fe400078100b2 */
[----:B------:R-:W-:-:S02]  /*33e0*/  FMNMX3.FTZ R8, R8, R215, R205, !PT ;  /* 0x000000d708087276 */ /* 0x000fc400078100cd */
[----:B------:R-:W-:Y:S02]  /*33f0*/  FMNMX3.FTZ R10, R10, R213, R99, !PT ;  /* 0x000000d50a0a7276 */ /* 0x000fe40007810063 */
[----:B------:R-:W-:Y:S02]  /*3400*/  FMNMX3.FTZ R9, R9, R100, R108, !PT ;  /* 0x0000006409097276 */ /* 0x000fe4000781006c */
[----:B------:R-:W-:Y:S02]  /*3410*/  FSEL R122, R20, -INF , !P0 ;  /* 0xff800000147a7808 */ /* 0x000fe40004000000 */
[----:B------:R-:W-:Y:S02]  /*3420*/  FMNMX3.FTZ R5, R5, R190, R98, !PT ;  /* 0x000000be05057276 */ /* 0x000fe40007810062 */
[----:B------:R-:W-:Y:S02]  /*3430*/  FMNMX3.FTZ R8, R8, R201, R207, !PT ;  /* 0x000000c908087276 */ /* 0x000fe400078100cf */
[----:B------:R-:W-:-:S02]  /*3440*/  FMNMX3.FTZ R10, R10, R91, R101, !PT ;  /* 0x0000005b0a0a7276 */ /* 0x000fc40007810065 */
[----:B------:R-:W-:Y:S02]  /*3450*/  FSEL R170, R16, -INF , !P0 ;  /* 0xff80000010aa7808 */ /* 0x000fe40004000000 */
[----:B------:R-:W-:Y:S02]  /*3460*/  FMNMX3.FTZ R9, R9, R124, R110, !PT ;  /* 0x0000007c09097276 */ /* 0x000fe4000781006e */
[----:B------:R-:W-:Y:S02]  /*3470*/  FSEL R118, R21, -INF , !P6 ;  /* 0xff80000015767808 */ /* 0x000fe40007000000 */
[----:B------:R-:W-:Y:S02]  /*3480*/  FMNMX3.FTZ R5, R5, R102, R122, !PT ;  /* 0x0000006605057276 */ /* 0x000fe4000781007a */
[----:B------:R-:W-:Y:S02]  /*3490*/  FMNMX3.FTZ R8, R8, R87, R121, !PT ;  /* 0x0000005708087276 */ /* 0x000fe40007810079 */
[----:B------:R-:W-:-:S02]  /*34a0*/  FMNMX3.FTZ R10, R10, R109, R167, !PT ;  /* 0x0000006d0a0a7276 */ /* 0x000fc400078100a7 */
[----:B------:R-:W-:Y:S02]  /*34b0*/  FSEL R72, R12, -INF , !P5 ;  /* 0xff8000000c487808 */ /* 0x000fe40006800000 */
[----:B------:R-:W-:Y:S02]  /*34c0*/  FSEL R180, R17, -INF , !P6 ;  /* 0xff80000011b47808 */ /* 0x000fe40007000000 */
[----:B------:R-:W-:Y:S02]  /*34d0*/  FMNMX3.FTZ R9, R9, R114, R170, !PT ;  /* 0x0000007209097276 */ /* 0x000fe400078100aa */
[----:B------:R-:W-:Y:S02]  /*34e0*/  FSEL R80, R4, -INF , !P3 ;  /* 0xff80000004507808 */ /* 0x000fe40005800000 */
[----:B------:R-:W-:Y:S02]  /*34f0*/  FMNMX3.FTZ R5, R5, R118, R84, !PT ;  /* 0x0000007605057276 */ /* 0x000fe40007810054 */
[----:B------:R-:W-:-:S02]  /*3500*/  FMNMX3.FTZ R8, R8, R193, R197, !PT ;  /* 0x000000c108087276 */ /* 0x000fc400078100c5 */
[----:B------:R-:W-:Y:S02]  /*3510*/  FMNMX3.FTZ R10, R10, R175, R179, !PT ;  /* 0x000000af0a0a7276 */ /* 0x000fe400078100b3 */
[----:B------:R-:W-:Y:S02]  /*3520*/  FSEL R71, R13, -INF , !P4 ;  /* 0xff8000000d477808 */ /* 0x000fe40006000000 */
[----:B------:R-:W-:Y:S02]  /*3530*/  FSEL R70, R160, -INF , !P3 ;  /* 0xff800000a0467808 */ /* 0x000fe40005800000 */
[----:B------:R-:W-:Y:S02]  /*3540*/  FMNMX3.FTZ R9, R9, R180, R72, !PT ;  /* 0x000000b409097276 */ /* 0x000fe40007810048 */
[----:B------:R-:W-:Y:S02]  /*3550*/  FMNMX3.FTZ R5, R5, R82, R80, !PT ;  /* 0x0000005205057276 */ /* 0x000fe40007810050 */
[----:B------:R-:W-:-:S02]  /*3560*/  FMNMX3.FTZ R8, R8, R195, R177, !PT ;  /* 0x000000c308087276 */ /* 0x000fc400078100b1 */
[----:B------:R-:W-:Y:S02]  /*3570*/  FMNMX3.FTZ R10, R10, R183, R107, !PT ;  /* 0x000000b70a0a7276 */ /* 0x000fe4000781006b */
[----:B------:R-:W-:Y:S02]  /*3580*/  FMNMX3.FTZ R9, R9, R71, R70, !PT ;  /* 0x0000004709097276 */ /* 0x000fe40007810046 */
[----:B------:R-:W-:Y:S02]  /*3590*/  FSEL R68, R161, -INF , !P2 ;  /* 0xff800000a1447808 */ /* 0x000fe40005000000 */
[----:B------:R-:W-:Y:S02]  /*35a0*/  FMNMX.FTZ R4, R78, R5, !PT ;  /* 0x000000054e047209 */ /* 0x000fe40007810000 */
[----:B------:R-:W-:Y:S02]  /*35b0*/  FMNMX3.FTZ R8, R8, R181, R187, !PT ;  /* 0x000000b508087276 */ /* 0x000fe400078100bb */
[----:B------:R-:W-:-:S02]  /*35c0*/  FMNMX3.FTZ R10, R10, R115, R125, !PT ;  /* 0x000000730a0a7276 */ /* 0x000fc4000781007d */
[----:B------:R-:W-:Y:S02]  /*35d0*/  FMNMX.FTZ R2, R68, R9, !PT ;  /* 0x0000000944027209 */ /* 0x000fe40007810000 */
[----:B------:R-:W-:Y:S01]  /*35e0*/  FMNMX3.FTZ R8, R8, R185, R113, !PT ;  /* 0x000000b908087276 */ /* 0x000fe20007810071 */
[----:B------:R-:W2:Y:S01]  /*35f0*/  SHFL.BFLY PT, R9, R4, 0x2, 0x1f ;  /* 0x0c401f0004097f89 */ /* 0x000ea200000e0000 */
[----:B------:R-:W-:Y:S02]  /*3600*/  FMNMX3.FTZ R10, R10, R129, R93, !PT ;  /* 0x000000810a0a7276 */ /* 0x000fe4000781005d */
[----:B------:R-:W-:Y:S01]  /*3610*/  FMNMX3.FTZ R8, R8, R165, R131, !PT ;  /* 0x000000a508087276 */ /* 0x000fe20007810083 */
[----:B------:R-:W3:Y:S01]  /*3620*/  SHFL.BFLY PT, R5, R2, 0x2, 0x1f ;  /* 0x0c401f0002057f89 */ /* 0x000ee200000e0000 */
[----:B------:R-:W-:Y:S02]  /*3630*/  FMNMX3.FTZ R10, R10, R105, R103, !PT ;  /* 0x000000690a0a7276 */ /* 0x000fe40007810067 */
[----:B------:R-:W-:-:S02]  /*3640*/  FSEL R111, R22, -INF , !P0 ;  /* 0xff800000166f7808 */ /* 0x000fc40004000000 */
[----:B------:R-:W-:Y:S02]  /*3650*/  FMNMX3.FTZ R8, R8, R191, R89, !PT ;  /* 0x000000bf08087276 */ /* 0x000fe40007810059 */
[----:B------:R-:W-:Y:S02]  /*3660*/  FSEL R119, R18, -INF , !P0 ;  /* 0xff80000012777808 */ /* 0x000fe40004000000 */
[----:B------:R-:W-:Y:S02]  /*3670*/  FMNMX3.FTZ R10, R10, R127, R85, !PT ;  /* 0x0000007f0a0a7276 */ /* 0x000fe40007810055 */
[----:B------:R-:W-:Y:S02]  /*3680*/  FSEL R123, R23, -INF , !P6 ;  /* 0xff800000177b7808 */ /* 0x000fe40007000000 */
[----:B------:R-:W-:Y:S02]  /*3690*/  FMNMX3.FTZ R8, R8, R97, R111, !PT ;  /* 0x0000006108087276 */ /* 0x000fe4000781006f */
[----:B------:R-:W-:-:S02]  /*36a0*/  FSEL R117, R19, -INF , !P6 ;  /* 0xff80000013757808 */ /* 0x000fc40007000000 */
[----:B------:R-:W-:Y:S02]  /*36b0*/  FSEL R69, R14, -INF , !P5 ;  /* 0xff8000000e457808 */ /* 0x000fe40006800000 */
[----:B------:R-:W-:Y:S02]  /*36c0*/  FMNMX3.FTZ R10, R10, R95, R119, !PT ;  /* 0x0000005f0a0a7276 */ /* 0x000fe40007810077 */
[----:B------:R-:W-:Y:S02]  /*36d0*/  FSEL R75, R6, -INF , !P3 ;  /* 0xff800000064b7808 */ /* 0x000fe40005800000 */
[----:B------:R-:W-:Y:S02]  /*36e0*/  FMNMX3.FTZ R6, R8, R123, R79, !PT ;  /* 0x0000007b08067276 */ /* 0x000fe4000781004f */
[----:B------:R-:W-:Y:S02]  /*36f0*/  FSEL R67, R15, -INF , !P4 ;  /* 0xff8000000f437808 */ /* 0x000fe40006000000 */
[----:B------:R-:W-:-:S02]  /*3700*/  FSEL R64, R162, -INF , !P3 ;  /* 0xff800000a2407808 */ /* 0x000fc40005800000 */
[----:B------:R-:W-:Y:S02]  /*3710*/  FMNMX3.FTZ R10, R10, R117, R69, !PT ;  /* 0x000000750a0a7276 */ /* 0x000fe40007810045 */
[----:B------:R-:W-:Y:S02]  /*3720*/  FSEL R74, R7, -INF , !P2 ;  /* 0xff800000074a7808 */ /* 0x000fe40005000000 */
[----:B------:R-:W-:Y:S02]  /*3730*/  FMNMX3.FTZ R7, R6, R77, R75, !PT ;  /* 0x0000004d06077276 */ /* 0x000fe4000781004b */
[----:B------:R-:W-:Y:S02]  /*3740*/  FSEL R63, R163, -INF , !P2 ;  /* 0xff800000a33f7808 */ /* 0x000fe40005000000 */
[----:B------:R-:W-:Y:S02]  /*3750*/  FMNMX3.FTZ R10, R10, R67, R64, !PT ;  /* 0x000000430a0a7276 */ /* 0x000fe40007810040 */
[----:B------:R-:W-:-:S02]  /*3760*/  FMNMX.FTZ R6, R74, R7, !PT ;  /* 0x000000074a067209 */ /* 0x000fc40007810000 */
[----:B--2---:R-:W-:Y:S02]  /*3770*/  FMNMX.FTZ R9, R4, R9, !PT ;  /* 0x0000000904097209 */ /* 0x004fe40007810000 */
[----:B------:R-:W-:Y:S01]  /*3780*/  FMNMX.FTZ R4, R63, R10, !PT ;  /* 0x0000000a3f047209 */ /* 0x000fe20007810000 */
[----:B------:R-:W2:Y:S01]  /*3790*/  SHFL.BFLY PT, R7, R6, 0x2, 0x1f ;  /* 0x0c401f0006077f89 */ /* 0x000ea200000e0000 */
[----:B---3--:R-:W-:Y:S02]  /*37a0*/  FMNMX.FTZ R8, R2, R5, !PT ;  /* 0x0000000502087209 */ /* 0x008fe40007810000 */
[----:B------:R-:W-:Y:S01]  /*37b0*/  IADD3 R218, PT, PT, R189, R0, RZ ;  /* 0x00000000bdda7210 */ /* 0x000fe20007ffe0ff */
[----:B------:R-:W3:Y:S03]  /*37c0*/  SHFL.BFLY PT, R5, R4, 0x2, 0x1f ;  /* 0x0c401f0004057f89 */ /* 0x000ee600000e0000 */
[----:B------:R-:W-:Y:S01]  /*37d0*/  LEA R218, R218, UR4, 0x1 ;  /* 0x00000004dada7c11 */ /* 0x000fe2000f8e08ff */
[----:B------:R-:W4:Y:S04]  /*37e0*/  SHFL.BFLY PT, R2, R9, 0x1, 0x1f ;  /* 0x0c201f0009027f89 */ /* 0x000f2800000e0000 */
[----:B------:R-:W5:Y:S04]  /*37f0*/  SHFL.BFLY PT, R11, R8, 0x1, 0x1f ;  /* 0x0c201f00080b7f89 */ /* 0x000f6800000e0000 */
[----:B------:R-:W-:Y:S04]  /*3800*/  LDSM.16.MT88.4 R148, [R218+0x4000] ;  /* 0x00400000da94783b */ /* 0x000fe80000004200 */
[----:B------:R-:W-:Y:S01]  /*3810*/  LDSM.16.MT88.4 R20, [R218+0x4400] ;  /* 0x00440000da14783b */ /* 0x000fe20000004200 */
[----:B--2---:R-:W-:-:S03]  /*3820*/  FMNMX.FTZ R7, R6, R7, !PT ;  /* 0x0000000706077209 */ /* 0x004fc60007810000 */
[----:B------:R-:W-:Y:S01]  /*3830*/  LDSM.16.MT88.4 R16, [R218+0x4800] ;  /* 0x00480000da10783b */ /* 0x000fe20000004200 */
[----:B---3--:R-:W-:-:S03]  /*3840*/  FMNMX.FTZ R5, R4, R5, !PT ;  /* 0x0000000504057209 */ /* 0x008fc60007810000 */
[----:B------:R-:W2:Y:S01]  /*3850*/  SHFL.BFLY PT, R6, R7, 0x1, 0x1f ;  /* 0x0c201f0007067f89 */ /* 0x000ea200000e0000 */
[----:B----4-:R-:W-:-:S03]  /*3860*/  FMNMX.FTZ R2, R9, R2, !PT ;  /* 0x0000000209027209 */ /* 0x010fc60007810000 */
[----:B------:R-:W3:Y:S01]  /*3870*/  SHFL.BFLY PT, R4, R5, 0x1, 0x1f ;  /* 0x0c201f0005047f89 */ /* 0x000ee200000e0000 */
[C---:B------:R-:W-:Y:S01]  /*3880*/  FSETP.NEU.FTZ.AND P0, PT, R2.reuse, -INF , PT ;  /* 0xff8000000200780b */ /* 0x040fe20003f1d000 */
[----:B-1----:R-:W-:Y:S01]  /*3890*/  FMUL.FTZ R81, R2, UR5 ;  /* 0x0000000502517c20 */ /* 0x002fe20008410000 */
[----:B-----5:R-:W-:-:S04]  /*38a0*/  FMNMX.FTZ R164, R8, R11, !PT ;  /* 0x0000000b08a47209 */ /* 0x020fc80007810000 */
[----:B------:R-:W-:Y:S01]  /*38b0*/  FSEL R81, R81, RZ, P0 ;  /* 0x000000ff51517208 */ /* 0x000fe20000000000 */
[C---:B------:R-:W-:Y:S01]  /*38c0*/  FMUL.FTZ R73, R164.reuse, UR5 ;  /* 0x00000005a4497c20 */ /* 0x040fe20008410000 */
[----:B------:R-:W-:-:S03]  /*38d0*/  FSETP.NEU.FTZ.AND P2, PT, R164, -INF , PT ;  /* 0xff800000a400780b */ /* 0x000fc60003f5d000 */
[--C-:B------:R-:W-:Y:S01]  /*38e0*/  FFMA.FTZ R55, R216, UR5, -R81.reuse ;  /* 0x00000005d8377c23 */ /* 0x100fe20008010851 */
[----:B------:R-:W-:Y:S01]  /*38f0*/  IADD3 R216, PT, PT, R3, R218, RZ ;  /* 0x000000da03d87210 */ /* 0x000fe20007ffe0ff */
[--C-:B------:R-:W-:Y:S01]  /*3900*/  FFMA.FTZ R54, R238, UR5, -R81.reuse ;  /* 0x00000005ee367c23 */ /* 0x100fe20008010851 */
[--C-:B------:R-:W-:Y:S01]  /*3910*/  FFMA.FTZ R46, R248, UR5, -R81.reuse ;  /* 0x00000005f82e7c23 */ /* 0x100fe20008010851 */
[--C-:B------:R-:W-:Y:S01]  /*3920*/  FFMA.FTZ R49, R246, UR5, -R81.reuse ;  /* 0x00000005f6317c23 */ /* 0x100fe20008010851 */
[----:B------:R-:W-:Y:S01]  /*3930*/  FSEL R73, R73, RZ, P2 ;  /* 0x000000ff49497208 */ /* 0x000fe20001000000 */
[----:B------:R-:W-:Y:S01]  /*3940*/  MUFU.EX2 R55, R55 ;  /* 0x0000003700377308 */ /* 0x000fe20000000800 */
[----:B--2---:R-:W-:Y:S01]  /*3950*/  FMNMX.FTZ R0, R7, R6, !PT ;  /* 0x0000000607007209 */ /* 0x004fe20007810000 */
[----:B------:R-:W-:Y:S01]  /*3960*/  LDSM.16.MT88.4 R12, [R216+0x4400] ;  /* 0x00440000d80c783b */ /* 0x000fe20000004200 */
[----:B------:R-:W-:Y:S01]  /*3970*/  FFMA.FTZ R43, R136, UR5, -R81 ;  /* 0x00000005882b7c23 */ /* 0x000fe20008010851 */
[----:B---3--:R-:W-:Y:S01]  /*3980*/  FMNMX.FTZ R3, R5, R4, !PT ;  /* 0x0000000405037209 */ /* 0x008fe20007810000 */
[----:B------:R-:W1:Y:S01]  /*3990*/  MUFU.EX2 R54, R54 ;  /* 0x0000003600367308 */ /* 0x000e620000000800 */
[----:B------:R-:W2:Y:S01]  /*39a0*/  LDSM.16.MT88.4 R4, [R216+0x4000] ;  /* 0x00400000d804783b */ /* 0x000ea20000004200 */
[C---:B------:R-:W-:Y:S01]  /*39b0*/  FMUL.FTZ R76, R0.reuse, UR5 ;  /* 0x00000005004c7c20 */ /* 0x040fe20008410000 */
[----:B------:R-:W-:Y:S01]  /*39c0*/  FSETP.NEU.FTZ.AND P0, PT, R0, -INF , PT ;  /* 0xff8000000000780b */ /* 0x000fe20003f1d000 */
[C---:B------:R-:W-:Y:S01]  /*39d0*/  FMUL.FTZ R66, R3.reuse, UR5 ;  /* 0x0000000503427c20 */ /* 0x040fe20008410000 */
[----:B------:R-:W-:Y:S01]  /*39e0*/  MUFU.EX2 R46, R46 ;  /* 0x0000002e002e7308 */ /* 0x000fe20000000800 */
[--C-:B------:R-:W-:Y:S01]  /*39f0*/  FFMA.FTZ R53, R240, UR5, -R73.reuse ;  /* 0x00000005f0357c23 */ /* 0x100fe20008010849 */
[----:B------:R-:W-:Y:S01]  /*3a00*/  FSEL R76, R76, RZ, P0 ;  /* 0x000000ff4c4c7208 */ /* 0x000fe20000000000 */
[--C-:B------:R-:W-:Y:S01]  /*3a10*/  FFMA.FTZ R60, R132, UR5, -R73.reuse ;  /* 0x00000005843c7c23 */ /* 0x100fe20008010849 */
[----:B------:R-:W-:Y:S01]  /*3a20*/  FSETP.NEU.FTZ.AND P0, PT, R3, -INF , PT ;  /* 0xff8000000300780b */ /* 0x000fe20003f1d000 */
[----:B------:R-:W3:Y:S01]  /*3a30*/  MUFU.EX2 R49, R49 ;  /* 0x0000003100317308 */ /* 0x000ee20000000800 */
[--C-:B------:R-:W-:Y:S01]  /*3a40*/  FFMA.FTZ R61, R140, UR5, -R73.reuse ;  /* 0x000000058c3d7c23 */ /* 0x100fe20008010849 */
[--C-:B------:R-:W-:Y:S01]  /*3a50*/  FFMA.FTZ R57, R243, UR5, -R76.reuse ;  /* 0x00000005f3397c23 */ /* 0x100fe2000801084c */
[--C-:B------:R-:W-:Y:S01]  /*3a60*/  FFMA.FTZ R56, R245, UR5, -R76.reuse ;  /* 0x00000005f5387c23 */ /* 0x100fe2000801084c */
[--C-:B------:R-:W-:Y:S01]  /*3a70*/  FFMA.FTZ R48, R247, UR5, -R76.reuse ;  /* 0x00000005f7307c23 */ /* 0x100fe2000801084c */
[----:B------:R-:W-:Y:S01]  /*3a80*/  FFMA.FTZ R41, R249, UR5, -R76 ;  /* 0x00000005f9297c23 */ /* 0x000fe2000801084c */
[----:B------:R-:W-:Y:S01]  /*3a90*/  FSEL R66, R66, RZ, P0 ;  /* 0x000000ff42427208 */ /* 0x000fe20000000000 */
[----:B------:R-:W-:Y:S01]  /*3aa0*/  FFMA.FTZ R52, R144, UR5, -R73 ;  /* 0x0000000590347c23 */ /* 0x000fe20008010849 */
[----:B------:R-:W-:Y:S01]  /*3ab0*/  MUFU.EX2 R57, R57 ;  /* 0x0000003900397308 */ /* 0x000fe20000000800 */
[----:B-1----:R-:W-:Y:S01]  /*3ac0*/  F2FP.F16.F32.PACK_AB R140, R54, R55 ;  /* 0x00000037368c723e */ /* 0x002fe200000000ff */
[--C-:B------:R-:W-:Y:S01]  /*3ad0*/  FFMA.FTZ R36, R146, UR5, -R81.reuse ;  /* 0x0000000592247c23 */ /* 0x100fe20008010851 */
[--C-:B------:R-:W-:Y:S01]  /*3ae0*/  FFMA.FTZ R59, R133, UR5, -R66.reuse ;  /* 0x00000005853b7c23 */ /* 0x100fe20008010842 */
[----:B------:R-:W1:Y:S01]  /*3af0*/  MUFU.EX2 R56, R56 ;  /* 0x0000003800387308 */ /* 0x000e620000000800 */
[--C-:B------:R-:W-:Y:S01]  /*3b00*/  FFMA.FTZ R58, R141, UR5, -R66.reuse ;  /* 0x000000058d3a7c23 */ /* 0x100fe20008010842 */
[--C-:B------:R-:W-:Y:S01]  /*3b10*/  FFMA.FTZ R51, R239, UR5, -R66.reuse ;  /* 0x00000005ef337c23 */ /* 0x100fe20008010842 */
[----:B------:R-:W-:Y:S01]  /*3b20*/  FFMA.FTZ R50, R241, UR5, -R66 ;  /* 0x00000005f1327c23 */ /* 0x000fe20008010842 */
[----:B------:R-:W-:Y:S01]  /*3b30*/  MUFU.EX2 R48, R48 ;  /* 0x0000003000307308 */ /* 0x000fe20000000800 */
[----:B---3--:R-:W-:Y:S01]  /*3b40*/  F2FP.F16.F32.PACK_AB R142, R49, R46 ;  /* 0x0000002e318e723e */ /* 0x008fe200000000ff */
[--C-:B------:R-:W-:Y:S01]  /*3b50*/  FFMA.FTZ R35, R244, UR5, -R81.reuse ;  /* 0x00000005f4237c23 */ /* 0x100fe20008010851 */
[----:B------:R-:W-:Y:S01]  /*3b60*/  FFMA.FTZ R30, R242, UR5, -R81 ;  /* 0x00000005f21e7c23 */ /* 0x000fe20008010851 */
[----:B------:R-:W3:Y:S01]  /*3b70*/  MUFU.EX2 R41, R41 ;  /* 0x0000002900297308 */ /* 0x000ee20000000800 */
[--C-:B------:R-:W-:Y:S01]  /*3b80*/  FFMA.FTZ R40, R147, UR5, -R76.reuse ;  /* 0x0000000593287c23 */ /* 0x100fe2000801084c */
[--C-:B------:R-:W-:Y:S01]  /*3b90*/  FFMA.FTZ R33, R137, UR5, -R76.reuse ;  /* 0x0000000589217c23 */ /* 0x100fe2000801084c */
[--C-:B------:R-:W-:Y:S01]  /*3ba0*/  FFMA.FTZ R34, R145, UR5, -R76.reuse ;  /* 0x0000000591227c23 */ /* 0x100fe2000801084c */
[----:B------:R-:W-:Y:S01]  /*3bb0*/  MUFU.EX2 R53, R53 ;  /* 0x0000003500357308 */ /* 0x000fe20000000800 */
[----:B------:R-:W-:Y:S01]  /*3bc0*/  FFMA.FTZ R29, R215, UR5, -R76 ;  /* 0x00000005d71d7c23 */ /* 0x000fe2000801084c */
[----:B-1----:R-:W-:Y:S01]  /*3bd0*/  F2FP.F16.F32.PACK_AB R141, R56, R57 ;  /* 0x00000039388d723e */ /* 0x002fe200000000ff */
[--C-:B------:R-:W-:Y:S01]  /*3be0*/  FFMA.FTZ R47, R200, UR5, -R73.reuse ;  /* 0x00000005c82f7c23 */ /* 0x100fe20008010849 */
[----:B------:R-:W1:Y:S01]  /*3bf0*/  MUFU.EX2 R60, R60 ;  /* 0x0000003c003c7308 */ /* 0x000e620000000800 */
[--C-:B------:R-:W-:Y:S01]  /*3c00*/  FFMA.FTZ R44, R202, UR5, -R73.reuse ;  /* 0x00000005ca2c7c23 */ /* 0x100fe20008010849 */
[--C-:B------:R-:W-:Y:S01]  /*3c10*/  FFMA.FTZ R39, R212, UR5, -R73.reuse ;  /* 0x00000005d4277c23 */ /* 0x100fe20008010849 */
[----:B------:R-:W-:Y:S01]  /*3c20*/  FFMA.FTZ R38, R210, UR5, -R73 ;  /* 0x00000005d2267c23 */ /* 0x000fe20008010849 */
[----:B------:R-:W-:Y:S01]  /*3c30*/  MUFU.EX2 R61, R61 ;  /* 0x0000003d003d7308 */ /* 0x000fe20000000800 */
[--C-:B------:R-:W-:Y:S01]  /*3c40*/  FFMA.FTZ R45, R203, UR5, -R66.reuse ;  /* 0x00000005cb2d7c23 */ /* 0x100fe20008010842 */
[----:B---3--:R-:W-:Y:S01]  /*3c50*/  F2FP.F16.F32.PACK_AB R143, R41, R48 ;  /* 0x00000030298f723e */ /* 0x008fe200000000ff */
[--C-:B------:R-:W-:Y:S01]  /*3c60*/  FFMA.FTZ R42, R209, UR5, -R66.reuse ;  /* 0x00000005d12a7c23 */ /* 0x100fe20008010842 */
[----:B------:R-:W3:Y:S01]  /*3c70*/  MUFU.EX2 R52, R52 ;  /* 0x0000003400347308 */ /* 0x000ee20000000800 */
[--C-:B------:R-:W-:Y:S01]  /*3c80*/  FFMA.FTZ R37, R211, UR5, -R66.reuse ;  /* 0x00000005d3257c23 */ /* 0x100fe20008010842 */
[----:B------:R-:W-:Y:S01]  /*3c90*/  FFMA.FTZ R32, R213, UR5, -R66 ;  /* 0x00000005d5207c23 */ /* 0x000fe20008010842 */
[----:B------:R-:W4:Y:S01]  /*3ca0*/  LDSM.16.MT88.4 R8, [R216+0x4800] ;  /* 0x00480000d808783b */ /* 0x000f220000004200 */
[----:B------:R-:W-:Y:S01]  /*3cb0*/  MUFU.EX2 R59, R59 ;  /* 0x0000003b003b7308 */ /* 0x000fe20000000800 */
[C---:B------:R-:W-:Y:S01]  /*3cc0*/  HMMA.16816.F32 R156, R140.reuse, R148, RZ ;  /* 0x000000948c9c723c */ /* 0x040fe200000018ff */
[----:B-1----:R-:W-:Y:S01]  /*3cd0*/  F2FP.F16.F32.PACK_AB R136, R60, R53 ;  /* 0x000000353c88723e */ /* 0x002fe200000000ff */
[--C-:B------:R-:W-:Y:S01]  /*3ce0*/  FFMA.FTZ R31, R204, UR5, -R81.reuse ;  /* 0x00000005cc1f7c23 */ /* 0x100fe20008010851 */
[----:B------:R-:W1:Y:S01]  /*3cf0*/  MUFU.EX2 R58, R58 ;  /* 0x0000003a003a7308 */ /* 0x000e620000000800 */
[--C-:B------:R-:W-:Y:S01]  /*3d00*/  FFMA.FTZ R28, R208, UR5, -R81.reuse ;  /* 0x00000005d01c7c23 */ /* 0x100fe20008010851 */
[--C-:B------:R-:W-:Y:S01]  /*3d10*/  FFMA.FTZ R27, R206, UR5, -R81.reuse ;  /* 0x00000005ce1b7c23 */ /* 0x100fe20008010851 */
[----:B------:R-:W-:Y:S01]  /*3d20*/  FFMA.FTZ R26, R214, UR5, -R81 ;  /* 0x00000005d61a7c23 */ /* 0x000fe20008010851 */
[----:B------:R-:W-:Y:S01]  /*3d30*/  MUFU.EX2 R51, R51 ;  /* 0x0000003300337308 */ /* 0x000fe20000000800 */
[C---:B--2---:R-:W-:Y:S01]  /*3d40*/  HMMA.16816.F32 R132, R140.reuse, R4, RZ ;  /* 0x000000048c84723c */ /* 0x044fe200000018ff */
[----:B---3--:R-:W-:Y:S01]  /*3d50*/  F2FP.F16.F32.PACK_AB R138, R52, R61 ;  /* 0x0000003d348a723e */ /* 0x008fe200000000ff */
[--C-:B------:R-:W-:Y:S01]  /*3d60*/  FFMA.FTZ R62, R205, UR5, -R76.reuse ;  /* 0x00000005cd3e7c23 */ /* 0x100fe2000801084c */
[----:B------:R-:W2:Y:S01]  /*3d70*/  MUFU.EX2 R50, R50 ;  /* 0x0000003200327308 */ /* 0x000ea20000000800 */
[--C-:B------:R-:W-:Y:S01]  /*3d80*/  FFMA.FTZ R25, R201, UR5, -R76.reuse ;  /* 0x00000005c9197c23 */ /* 0x100fe2000801084c */
[--C-:B------:R-:W-:Y:S01]  /*3d90*/  FFMA.FTZ R24, R207, UR5, -R76.reuse ;  /* 0x00000005cf187c23 */ /* 0x100fe2000801084c */
[----:B------:R-:W-:Y:S01]  /*3da0*/  FFMA.FTZ R65, R87, UR5, -R76 ;  /* 0x0000000557417c23 */ /* 0x000fe2000801084c */
        /* <DEDUP_REMOVED lines=9> */
[----:B------:R-:W-:Y:S01]  /*3e40*/  HMMA.16816.F32 R140, R140, R6, RZ ;  /* 0x000000068c8c723c */ /* 0x000fe200000018ff */
[----:B--2---:R-:W-:Y:S01]  /*3e50*/  F2FP.F16.F32.PACK_AB R139, R50, R51 ;  /* 0x00000033328b723e */ /* 0x004fe200000000ff */
[--C-:B------:R-:W-:Y:S01]  /*3e60*/  FFMA.FTZ R91, R91, UR5, -R66.reuse ;  /* 0x000000055b5b7c23 */ /* 0x100fe20008010842 */
[----:B------:R-:W-:Y:S01]  /*3e70*/  MUFU.EX2 R30, R30 ;  /* 0x0000001e001e7308 */ /* 0x000fe20000000800 */
[----:B------:R-:W-:Y:S01]  /*3e80*/  FFMA.FTZ R101, R109, UR5, -R66 ;  /* 0x000000056d657c23 */ /* 0x000fe20008010842 */
[--C-:B------:R-:W-:Y:S01]  /*3e90*/  FFMA.FTZ R109, R116, UR5, -R81.reuse ;  /* 0x00000005746d7c23 */ /* 0x100fe20008010851 */
[--C-:B------:R-:W-:Y:S01]  /*3ea0*/  FFMA.FTZ R94, R94, UR5, -R81.reuse ;  /* 0x000000055e5e7c23 */ /* 0x100fe20008010851 */
[----:B------:R-:W-:Y:S01]  /*3eb0*/  MUFU.EX2 R40, R40 ;  /* 0x0000002800287308 */ /* 0x000fe20000000800 */
[C---:B------:R-:W-:Y:S01]  /*3ec0*/  HMMA.16816.F32 R144, R136.reuse, R4, RZ ;  /* 0x000000048890723c */ /* 0x040fe200000018ff */
[----:B-1----:R-:W-:Y:S01]  /*3ed0*/  F2FP.F16.F32.PACK_AB R4, R36, R43 ;  /* 0x0000002b2404723e */ /* 0x002fe200000000ff */
[----:B------:R-:W-:Y:S01]  /*3ee0*/  FFMA.FTZ R106, R106, UR5, -R81 ;  /* 0x000000056a6a7c23 */ /* 0x000fe20008010851 */
[----:B------:R-:W1:Y:S01]  /*3ef0*/  MUFU.EX2 R33, R33 ;  /* 0x0000002100217308 */ /* 0x000e620000000800 */
[--C-:B------:R-:W-:Y:S01]  /*3f00*/  FFMA.FTZ R116, R197, UR5, -R76.reuse ;  /* 0x00000005c5747c23 */ /* 0x100fe2000801084c */
[----:B------:R-:W-:Y:S01]  /*3f10*/  FFMA.FTZ R171, R195, UR5, -R76 ;  /* 0x00000005c3ab7c23 */ /* 0x000fe2000801084c */
[----:B------:R-:W-:Y:S01]  /*3f20*/  FFMA.FTZ R189, R166, UR5, -R73 ;  /* 0x00000005a6bd7c23 */ /* 0x000fe20008010849 */
[----:B------:R-:W-:Y:S01]  /*3f30*/  MUFU.EX2 R34, R34 ;  /* 0x0000002200227308 */ /* 0x000fe20000000800 */
[C---:B------:R-:W-:Y:S01]  /*3f40*/  HMMA.16816.F32 R160, R136.reuse, R148, RZ ;  /* 0x0000009488a0723c */ /* 0x040fe200000018ff */
[----:B------:R-:W-:Y:S01]  /*3f50*/  FFMA.FTZ R179, R179, UR5, -R66 ;  /* 0x00000005b3b37c23 */ /* 0x000fe20008010842 */
[----:B------:R-:W-:Y:S01]  /*3f60*/  FFMA.FTZ R195, R192, UR5, -R81 ;  /* 0x00000005c0c37c23 */ /* 0x000fe20008010851 */
[----:B------:R-:W2:Y:S01]  /*3f70*/  MUFU.EX2 R29, R29 ;  /* 0x0000001d001d7308 */ /* 0x000ea20000000800 */
[--C-:B------:R-:W-:Y:S01]  /*3f80*/  FFMA.FTZ R192, R181, UR5, -R76.reuse ;  /* 0x00000005b5c07c23 */ /* 0x100fe2000801084c */
[----:B------:R-:W-:Y:S01]  /*3f90*/  FFMA.FTZ R187, R187, UR5, -R76 ;  /* 0x00000005bbbb7c23 */ /* 0x000fe2000801084c */
[--C-:B------:R-:W-:Y:S01]  /*3fa0*/  FFMA.FTZ R112, R112, UR5, -R73.reuse ;  /* 0x0000000570707c23 */ /* 0x100fe20008010849 */
[----:B------:R-:W-:Y:S01]  /*3fb0*/  MUFU.EX2 R47, R47 ;  /* 0x0000002f002f7308 */ /* 0x000fe20000000800 */
[C---:B------:R-:W-:Y:S01]  /*3fc0*/  HMMA.16816.F32 R148, R136.reuse, R150, RZ ;  /* 0x000000968894723c */ /* 0x040fe200000018ff */
[----:B-1----:R-:W-:Y:S01]  /*3fd0*/  F2FP.F16.F32.PACK_AB R5, R33, R40 ;  /* 0x000000282105723e */ /* 0x002fe200000000ff */
[----:B------:R-:W-:Y:S01]  /*3fe0*/  FFMA.FTZ R125, R125, UR5, -R66 ;  /* 0x000000057d7d7c23 */ /* 0x000fe20008010842 */
[----:B------:R-:W1:Y:S01]  /*3ff0*/  MUFU.EX2 R44, R44 ;  /* 0x0000002c002c7308 */ /* 0x000e620000000800 */
[----:B------:R-:W-:Y:S01]  /*4000*/  FFMA.FTZ R131, R131, UR5, -R76 ;  /* 0x0000000583837c23 */ /* 0x000fe2000801084c */
[----:B------:R-:W-:Y:S01]  /*4010*/  FADD.FTZ R60, R53, R60 ;  /* 0x0000003c353c7221 */ /* 0x000fe20000010000 */
[----:B------:R-:W-:Y:S01]  /*4020*/  FADD.FTZ R58, R59, R58 ;  /* 0x0000003a3b3a7221 */ /* 0x000fe20000010000 */
[----:B------:R-:W-:Y:S01]  /*4030*/  MUFU.EX2 R39, R39 ;  /* 0x0000002700277308 */ /* 0x000fe20000000800 */
[----:B------:R-:W-:Y:S01]  /*4040*/  HMMA.16816.F32 R136, R136, R6, RZ ;  /* 0x000000068888723c */ /* 0x000fe200000018ff */
[----:B------:R-:W-:Y:S01]  /*4050*/  F2FP.F16.F32.PACK_AB R6, R30, R35 ;  /* 0x000000231e06723e */ /* 0x000fe200000000ff */
[----:B------:R-:W-:Y:S01]  /*4060*/  FADD.FTZ R55, R55, R54 ;  /* 0x0000003637377221 */ /* 0x000fe20000010000 */
[----:B------:R-:W-:Y:S01]  /*4070*/  MUFU.EX2 R38, R38 ;  /* 0x0000002600267308 */ /* 0x000fe20000000800 */
[----:B--2---:R-:W-:Y:S01]  /*4080*/  F2FP.F16.F32.PACK_AB R7, R29, R34 ;  /* 0x000000221d07723e */ /* 0x004fe200000000ff */
[----:B------:R-:W-:Y:S01]  /*4090*/  FADD.FTZ R57, R57, R56 ;  /* 0x0000003839397221 */ /* 0x000fe20000010000 */
[--C-:B------:R-:W-:Y:S01]  /*40a0*/  FFMA.FTZ R96, R96, UR5, -R73.reuse ;  /* 0x0000000560607c23 */ /* 0x100fe20008010849 */
[----:B------:R-:W-:Y:S01]  /*40b0*/  MUFU.EX2 R45, R45 ;  /* 0x0000002d002d7308 */ /* 0x000fe20000000800 */
[----:B------:R-:W-:Y:S01]  /*40c0*/  FFMA.FTZ R103, R103, UR5, -R66 ;  /* 0x0000000567677c23 */ /* 0x000fe20008010842 */
[----:B------:R-:W-:Y:S01]  /*40d0*/  FFMA.FTZ R124, R124, UR5, -R73 ;  /* 0x000000057c7c7c23 */ /* 0x000fe20008010849 */
[----:B------:R-:W-:Y:S01]  /*40e0*/  FADD.FTZ R61, R61, R60 ;  /* 0x0000003c3d3d7221 */ /* 0x000fe20000010000 */
[----:B------:R-:W2:Y:S01]  /*40f0*/  MUFU.EX2 R42, R42 ;  /* 0x0000002a002a7308 */ /* 0x000ea20000000800 */
[C---:B------:R-:W-:Y:S01]  /*4100*/  HMMA.16816.F32 R156, R4.reuse, R20, R156 ;  /* 0x00000014049c723c */ /* 0x040fe2000000189c */
[----:B------:R-:W-:Y:S01]  /*4110*/  FADD.FTZ R51, R51, R58 ;  /* 0x0000003a33337221 */ /* 0x000fe20000010000 */
[----:B------:R-:W-:Y:S01]  /*4120*/  FADD.FTZ R46, R46, R55 ;  /* 0x000000372e2e7221 */ /* 0x000fe20000010000 */
[----:B------:R-:W-:Y:S01]  /*4130*/  MUFU.EX2 R37, R37 ;  /* 0x0000002500257308 */ /* 0x000fe20000000800 */
[----:B------:R-:W-:Y:S01]  /*4140*/  FADD.FTZ R48, R48, R57 ;  /* 0x0000003930307221 */ /* 0x000fe20000010000 */
[----:B------:R-:W-:Y:S01]  /*4150*/  FADD.FTZ R52, R52, R61 ;  /* 0x0000003d34347221 */ /* 0x000fe20000010000 */
[----:B------:R-:W-:Y:S01]  /*4160*/  FADD.FTZ R50, R50, R51 ;  /* 0x0000003332327221 */ /* 0x000fe20000010000 */
[----:B------:R-:W3:Y:S01]  /*4170*/  MUFU.EX2 R32, R32 ;  /* 0x0000002000207308 */ /* 0x000ee20000000800 */
[C---:B------:R-:W-:Y:S01]  /*4180*/  HMMA.16816.F32 R132, R4.reuse, R12, R132 ;  /* 0x0000000c0484723c */ /* 0x040fe20000001884 */
[----:B------:R-:W-:Y:S01]  /*4190*/  FADD.FTZ R46, R49, R46 ;  /* 0x0000002e312e7221 */ /* 0x000fe20000010000 */
[----:B------:R-:W-:Y:S01]  /*41a0*/  FADD.FTZ R41, R41, R48 ;  /* 0x0000003029297221 */ /* 0x000fe20000010000 */
[----:B------:R-:W-:Y:S01]  /*41b0*/  MUFU.EX2 R31, R31 ;  /* 0x0000001f001f7308 */ /* 0x000fe20000000800 */
[----:B------:R-:W-:Y:S01]  /*41c0*/  FFMA.FTZ R98, R98, UR5, -R81 ;  /* 0x0000000562627c23 */ /* 0x000fe20008010851 */
[----:B------:R-:W-:Y:S01]  /*41d0*/  FADD.FTZ R43, R43, R46 ;  /* 0x0000002e2b2b7221 */ /* 0x000fe20000010000 */
[----:B------:R-:W-:Y:S01]  /*41e0*/  FADD.FTZ R40, R40, R41 ;  /* 0x0000002928287221 */ /* 0x000fe20000010000 */
[----:B------:R-:W5:Y:S01]  /*41f0*/  MUFU.EX2 R28, R28 ;  /* 0x0000001c001c7308 */ /* 0x000f620000000800 */
[C---:B------:R-:W-:Y:S01]  /*4200*/  HMMA.16816.F32 R152, R4.reuse, R22, R152 ;  /* 0x000000160498723c */ /* 0x040fe20000001898 */
[----:B------:R-:W-:Y:S01]  /*4210*/  FADD.FTZ R36, R36, R43 ;  /* 0x0000002b24247221 */ /* 0x000fe20000010000 */
[----:B------:R-:W-:Y:S01]  /*4220*/  FADD.FTZ R33, R33, R40 ;  /* 0x0000002821217221 */ /* 0x000fe20000010000 */
[----:B------:R-:W-:Y:S01]  /*4230*/  MUFU.EX2 R27, R27 ;  /* 0x0000001b001b7308 */ /* 0x000fe20000000800 */
[----:B------:R-:W-:Y:S01]  /*4240*/  FFMA.FTZ R89, R89, UR5, -R76 ;  /* 0x0000000559597c23 */ /* 0x000fe2000801084c */
[----:B------:R-:W-:Y:S01]  /*4250*/  FADD.FTZ R35, R35, R36 ;  /* 0x0000002423237221 */ /* 0x000fe20000010000 */
[----:B------:R-:W-:Y:S01]  /*4260*/  FADD.FTZ R34, R34, R33 ;  /* 0x0000002122227221 */ /* 0x000fe20000010000 */
[----:B------:R-:W-:Y:S01]  /*4270*/  MUFU.EX2 R26, R26 ;  /* 0x0000001a001a7308 */ /* 0x000fe20000000800 */
[----:B------:R-:W-:Y:S01]  /*4280*/  HMMA.16816.F32 R140, R4, R14, R140 ;  /* 0x0000000e048c723c */ /* 0x000fe2000000188c */
[----:B-1----:R-:W-:Y:S01]  /*4290*/  F2FP.F16.F32.PACK_AB R4, R44, R47 ;  /* 0x0000002f2c04723e */ /* 0x002fe200000000ff */
[----:B------:R-:W-:Y:S01]  /*42a0*/  FADD.FTZ R47, R47, R52 ;  /* 0x000000342f2f7221 */ /* 0x000fe20000010000 */
[----:B--2---:R-:W-:Y:S01]  /*42b0*/  F2FP.F16.F32.PACK_AB R5, R42, R45 ;  /* 0x0000002d2a05723e */ /* 0x004fe200000000ff */
[----:B------:R-:W-:Y:S01]  /*42c0*/  MUFU.EX2 R62, R62 ;  /* 0x0000003e003e7308 */ /* 0x000fe20000000800 */
[----:B------:R-:W-:Y:S01]  /*42d0*/  F2FP.F16.F32.PACK_AB R6, R38, R39 ;  /* 0x000000272606723e */ /* 0x000fe200000000ff */
[----:B------:R-:W-:Y:S01]  /*42e0*/  FADD.FTZ R45, R45, R50 ;  /* 0x000000322d2d7221 */ /* 0x000fe20000010000 */
[----:B---3--:R-:W-:Y:S01]  /*42f0*/  F2FP.F16.F32.PACK_AB R7, R32, R37 ;  /* 0x000000252007723e */ /* 0x008fe200000000ff */
[----:B------:R-:W1:Y:S01]  /*4300*/  MUFU.EX2 R25, R25 ;  /* 0x0000001900197308 */ /* 0x000e620000000800 */
[----:B------:R-:W-:Y:S01]  /*4310*/  FADD.FTZ R44, R44, R47 ;  /* 0x0000002f2c2c7221 */ /* 0x000fe20000010000 */
[----:B------:R-:W-:Y:S01]  /*4320*/  FADD.FTZ R42, R42, R45 ;  /* 0x0000002d2a2a7221 */ /* 0x000fe20000010000 */
[----:B------:R-:W-:Y:S01]  /*4330*/  FADD.FTZ R30, R30, R35 ;  /* 0x000000231e1e7221 */ /* 0x000fe20000010000 */
[----:B------:R-:W-:Y:S01]  /*4340*/  MUFU.EX2 R24, R24 ;  /* 0x0000001800187308 */ /* 0x000fe20000000800 */
[----:B------:R-:W-:Y:S01]  /*4350*/  FADD.FTZ R39, R39, R44 ;  /* 0x0000002c27277221 */ /* 0x000fe20000010000 */
[C---:B------:R-:W-:Y:S01]  /*4360*/  HMMA.16816.F32 R144, R4.reuse, R12, R144 ;  /* 0x0000000c0490723c */ /* 0x040fe20000001890 */
[----:B------:R-:W-:Y:S01]  /*4370*/  FFMA.FTZ R12, R92, UR5, -R73 ;  /* 0x000000055c0c7c23 */ /* 0x000fe20008010849 */
[----:B------:R-:W2:Y:S01]  /*4380*/  MUFU.EX2 R65, R65 ;  /* 0x0000004100417308 */ /* 0x000ea20000000800 */
[----:B------:R-:W-:Y:S01]  /*4390*/  FFMA.FTZ R92, R99, UR5, -R66 ;  /* 0x00000005635c7c23 */ /* 0x000fe20008010842 */
[----:B------:R-:W-:Y:S01]  /*43a0*/  FFMA.FTZ R99, R104, UR5, -R81 ;  /* 0x0000000568637c23 */ /* 0x000fe20008010851 */
[--C-:B------:R-:W-:Y:S01]  /*43b0*/  FFMA.FTZ R104, R121, UR5, -R76.reuse ;  /* 0x0000000579687c23 */ /* 0x100fe2000801084c */
[----:B------:R3:W-:Y:S01]  /*43c0*/  MUFU.EX2 R88, R12 ;  /* 0x0000000c00587308 */ /* 0x0007e20000000800 */
[--C-:B------:R-:W-:Y:S01]  /*43d0*/  FFMA.FTZ R121, R193, UR5, -R76.reuse ;  /* 0x00000005c1797c23 */ /* 0x100fe2000801084c */
[C---:B------:R-:W-:Y:S01]  /*43e0*/  HMMA.16816.F32 R136, R4.reuse, R14, R136 ;  /* 0x0000000e0488723c */ /* 0x040fe20000001888 */
[----:B------:R-:W-:Y:S01]  /*43f0*/  FFMA.FTZ R193, R177, UR5, -R76 ;  /* 0x00000005b1c17c23 */ /* 0x000fe2000801084c */
[----:B------:R-:W4:Y:S01]  /*4400*/  MUFU.EX2 R83, R83 ;  /* 0x0000005300537308 */ /* 0x000f220000000800 */
[----:B------:R-:W-:Y:S01]  /*4410*/  FADD.FTZ R37, R37, R42 ;  /* 0x0000002a25257221 */ /* 0x000fe20000010000 */
[----:B------:R-:W-:Y:S01]  /*4420*/  FADD.FTZ R39, R38, R39 ;  /* 0x0000002726277221 */ /* 0x000fe20000010000 */
[----:B------:R-:W-:Y:S01]  /*4430*/  FADD.FTZ R29, R29, R34 ;  /* 0x000000221d1d7221 */ /* 0x000fe20000010000 */
[----:B------:R-:W-:Y:S01]  /*4440*/  MUFU.EX2 R87, R87 ;  /* 0x0000005700577308 */ /* 0x000fe20000000800 */
[----:B------:R-:W-:Y:S01]  /*4450*/  FADD.FTZ R37, R32, R37 ;  /* 0x0000002520257221 */ /* 0x000fe20000010000 */
[C---:B------:R-:W-:Y:S01]  /*4460*/  HMMA.16816.F32 R160, R4.reuse, R20, R160 ;  /* 0x0000001404a0723c */ /* 0x040fe200000018a0 */
[--C-:B------:R-:W-:Y:S01]  /*4470*/  FFMA.FTZ R122, R122, UR5, -R81.reuse ;  /* 0x000000057a7a7c23 */ /* 0x100fe20008010851 */
[----:B------:R-:W-:Y:S01]  /*4480*/  MUFU.EX2 R86, R86 ;  /* 0x0000005600567308 */ /* 0x000fe20000000800 */
[----:B------:R-:W-:Y:S01]  /*4490*/  FFMA.FTZ R97, R97, UR5, -R76 ;  /* 0x0000000561617c23 */ /* 0x000fe2000801084c */
[----:B---3--:R-:W-:Y:S01]  /*44a0*/  LDSM.16.MT88.4 R12, [R216+0x4c00] ;  /* 0x004c0000d80c783b */ /* 0x008fe20000004200 */
[----:B------:R-:W-:Y:S01]  /*44b0*/  FFMA.FTZ R85, R85, UR5, -R66 ;  /* 0x0000000555557c23 */ /* 0x000fe20008010842 */
[----:B------:R-:W-:Y:S01]  /*44c0*/  MUFU.EX2 R92, R92 ;  /* 0x0000005c005c7308 */ /* 0x000fe20000000800 */
[----:B------:R-:W-:Y:S01]  /*44d0*/  FFMA.FTZ R245, R78, UR5, -R81 ;  /* 0x000000054ef57c23 */ /* 0x000fe20008010851 */
[----:B------:R-:W-:Y:S01]  /*44e0*/  HMMA.16816.F32 R148, R4, R22, R148 ;  /* 0x000000160494723c */ /* 0x000fe20000001894 */
[----:B------:R-:W3:Y:S01]  /*44f0*/  LDSM.16.MT88.4 R20, [R218+0x4c00] ;  /* 0x004c0000da14783b */ /* 0x000ee20000004200 */
[----:B------:R-:W4:Y:S01]  /*4500*/  MUFU.EX2 R91, R91 ;  /* 0x0000005b005b7308 */ /* 0x000f220000000800 */
[----:B-----5:R-:W-:Y:S01]  /*4510*/  F2FP.F16.F32.PACK_AB R4, R28, R31 ;  /* 0x0000001f1c04723e */ /* 0x020fe200000000ff */
[----:B------:R-:W-:Y:S01]  /*4520*/  FADD.FTZ R31, R31, R30 ;  /* 0x0000001e1f1f7221 */ /* 0x000fe20000010000 */
[----:B-1----:R-:W-:Y:S01]  /*4530*/  F2FP.F16.F32.PACK_AB R5, R25, R62 ;  /* 0x0000003e1905723e */ /* 0x002fe200000000ff */
[----:B------:R-:W-:Y:S01]  /*4540*/  MUFU.EX2 R90, R90 ;  /* 0x0000005a005a7308 */ /* 0x000fe20000000800 */
[----:B------:R-:W-:Y:S01]  /*4550*/  F2FP.F16.F32.PACK_AB R6, R26, R27 ;  /* 0x0000001b1a06723e */ /* 0x000fe200000000ff */
[----:B------:R-:W-:Y:S01]  /*4560*/  FADD.FTZ R62, R62, R29 ;  /* 0x0000001d3e3e7221 */ /* 0x000fe20000010000 */
[----:B--2---:R-:W-:Y:S01]  /*4570*/  F2FP.F16.F32.PACK_AB R7, R65, R24 ;  /* 0x000000184107723e */ /* 0x004fe200000000ff */
[----:B------:R-:W1:Y:S01]  /*4580*/  MUFU.EX2 R101, R101 ;  /* 0x0000006500657308 */ /* 0x000e620000000800 */
[----:B------:R-:W-:Y:S01]  /*4590*/  FADD.FTZ R28, R28, R31 ;  /* 0x0000001f1c1c7221 */ /* 0x000fe20000010000 */
[----:B------:R-:W-:Y:S01]  /*45a0*/  FADD.FTZ R25, R25, R62 ;  /* 0x0000003e19197221 */ /* 0x000fe20000010000 */
[----:B------:R-:W-:Y:S01]  /*45b0*/  FFMA.FTZ R79, R79, UR5, -R76 ;  /* 0x000000054f4f7c23 */ /* 0x000fe2000801084c */
[----:B------:R-:W-:Y:S01]  /*45c0*/  MUFU.EX2 R99, R99 ;  /* 0x0000006300637308 */ /* 0x000fe20000000800 */
[----:B------:R-:W-:Y:S01]  /*45d0*/  FADD.FTZ R27, R27, R28 ;  /* 0x0000001c1b1b7221 */ /* 0x000fe20000010000 */
[C---:B------:R-:W-:Y:S01]  /*45e0*/  HMMA.16816.F32 R156, R4.reuse, R16, R156 ;  /* 0x00000010049c723c */ /* 0x040fe2000000189c */
[----:B------:R-:W-:Y:S01]  /*45f0*/  FADD.FTZ R24, R24, R25 ;  /* 0x0000001918187221 */ /* 0x000fe20000010000 */
[----:B------:R-:W2:Y:S01]  /*4600*/  MUFU.EX2 R94, R94 ;  /* 0x0000005e005e7308 */ /* 0x000ea20000000800 */
[----:B------:R-:W-:Y:S01]  /*4610*/  FADD.FTZ R26, R26, R27 ;  /* 0x0000001b1a1a7221 */ /* 0x000fe20000010000 */
[----:B------:R-:W-:Y:S01]  /*4620*/  FFMA.FTZ R75, R75, UR5, -R76 ;  /* 0x000000054b4b7c23 */ /* 0x000fe2000801084c */
[----:B------:R-:W-:Y:S01]  /*4630*/  FADD.FTZ R65, R65, R24 ;  /* 0x0000001841417221 */ /* 0x000fe20000010000 */
[----:B------:R-:W-:Y:S01]  /*4640*/  MUFU.EX2 R109, R109 ;  /* 0x0000006d006d7308 */ /* 0x000fe20000000800 */
[--C-:B------:R-:W-:Y:S01]  /*4650*/  FFMA.FTZ R71, R71, UR5, -R73.reuse ;  /* 0x0000000547477c23 */ /* 0x100fe20008010849 */
[C---:B----4-:R-:W-:Y:S01]  /*4660*/  HMMA.16816.F32 R132, R4.reuse, R8, R132 ;  /* 0x000000080484723c */ /* 0x050fe20000001884 */
[--C-:B------:R-:W-:Y:S01]  /*4670*/  FFMA.FTZ R67, R67, UR5, -R66.reuse ;  /* 0x0000000543437c23 */ /* 0x100fe20008010842 */
[----:B------:R-:W-:Y:S01]  /*4680*/  MUFU.EX2 R106, R106 ;  /* 0x0000006a006a7308 */ /* 0x000fe20000000800 */
[--C-:B------:R-:W-:Y:S01]  /*4690*/  FFMA.FTZ R247, R68, UR5, -R73.reuse ;  /* 0x0000000544f77c23 */ /* 0x100fe20008010849 */
[--C-:B------:R-:W-:Y:S01]  /*46a0*/  FFMA.FTZ R246, R63, UR5, -R66.reuse ;  /* 0x000000053ff67c23 */ /* 0x100fe20008010842 */
[----:B------:R-:W-:Y:S01]  /*46b0*/  FFMA.FTZ R70, R70, UR5, -R73 ;  /* 0x0000000546467c23 */ /* 0x000fe20008010849 */
[----:B------:R-:W-:Y:S01]  /*46c0*/  MUFU.EX2 R104, R104 ;  /* 0x0000006800687308 */ /* 0x000fe20000000800 */
[----:B------:R-:W-:Y:S01]  /*46d0*/  FFMA.FTZ R68, R64, UR5, -R66 ;  /* 0x0000000540447c23 */ /* 0x000fe20008010842 */
[C---:B------:R-:W-:Y:S01]  /*46e0*/  HMMA.16816.F32 R152, R4.reuse, R18, R152 ;  /* 0x000000120498723c */ /* 0x040fe20000001898 */
[----:B------:R-:W-:Y:S01]  /*46f0*/  LOP3.LUT R243, R173, 0x20, RZ, 0xc0, !PT ;  /* 0x00000020adf37812 */ /* 0x000fe200078ec0ff */
[----:B------:R-:W4:Y:S04]  /*4700*/  MUFU.EX2 R121, R121 ;  /* 0x0000007900797308 */ /* 0x000f280000000800 */
[----:B------:R-:W-:Y:S02]  /*4710*/  MUFU.EX2 R116, R116 ;  /* 0x0000007400747308 */ /* 0x000fe40000000800 */
[-C--:B------:R-:W-:Y:S01]  /*4720*/  HMMA.16816.F32 R140, R4, R10.reuse, R140 ;  /* 0x0000000a048c723c */ /* 0x080fe2000000188c */
[----:B------:R-:W-:Y:S01]  /*4730*/  F2FP.F16.F32.PACK_AB R4, R83, R88 ;  /* 0x000000585304723e */ /* 0x000fe200000000ff */
[----:B------:R-:W5:Y:S01]  /*4740*/  MUFU.EX2 R171, R171 ;  /* 0x000000ab00ab7308 */ /* 0x000f620000000800 */
[----:B------:R-:W-:Y:S01]  /*4750*/  F2FP.F16.F32.PACK_AB R5, R91, R92 ;  /* 0x0000005c5b05723e */ /* 0x000fe200000000ff */
[----:B------:R-:W-:Y:S01]  /*4760*/  FADD.FTZ R88, R88, R39 ;  /* 0x0000002758587221 */ /* 0x000fe20000010000 */
[----:B------:R-:W-:Y:S01]  /*4770*/  F2FP.F16.F32.PACK_AB R6, R86, R87 ;  /* 0x000000575606723e */ /* 0x000fe200000000ff */
[----:B------:R-:W-:Y:S01]  /*4780*/  MUFU.EX2 R189, R189 ;  /* 0x000000bd00bd7308 */ /* 0x000fe20000000800 */
[----:B-1----:R-:W-:Y:S01]  /*4790*/  F2FP.F16.F32.PACK_AB R7, R101, R90 ;  /* 0x0000005a6507723e */ /* 0x002fe200000000ff */
[----:B------:R-:W-:Y:S01]  /*47a0*/  FADD.FTZ R92, R92, R37 ;  /* 0x000000255c5c7221 */ /* 0x000fe20000010000 */
[----:B------:R-:W-:Y:S01]  /*47b0*/  FADD.FTZ R88, R83, R88 ;  /* 0x0000005853587221 */ /* 0x000fe20000010000 */
[----:B------:R-:W-:Y:S02]  /*47c0*/  MUFU.EX2 R179, R179 ;  /* 0x000000b300b37308 */ /* 0x000fe40000000800 */
[----:B------:R-:W-:Y:S01]  /*47d0*/  FADD.FTZ R91, R91, R92 ;  /* 0x0000005c5b5b7221 */ /* 0x000fe20000010000 */
[----:B------:R-:W-:Y:S01]  /*47e0*/  FADD.FTZ R87, R87, R88 ;  /* 0x0000005857577221 */ /* 0x000fe20000010000 */
[C---:B------:R-:W-:Y:S01]  /*47f0*/  HMMA.16816.F32 R136, R4.reuse, R10, R136 ;  /* 0x0000000a0488723c */ /* 0x040fe20000001888 */
[--C-:B------:R-:W-:Y:S01]  /*4800*/  FFMA.FTZ R10, R174, UR5, -R73.reuse ;  /* 0x00000005ae0a7c23 */ /* 0x100fe20008010849 */
[----:B------:R-:W-:Y:S01]  /*4810*/  FFMA.FTZ R174, R184, UR5, -R73 ;  /* 0x00000005b8ae7c23 */ /* 0x000fe20008010849 */
[--C-:B------:R-:W-:Y:S01]  /*4820*/  FFMA.FTZ R184, R183, UR5, -R66.reuse ;  /* 0x00000005b7b87c23 */ /* 0x100fe20008010842 */
[--C-:B------:R-:W-:Y:S01]  /*4830*/  FFMA.FTZ R183, R186, UR5, -R81.reuse ;  /* 0x00000005bab77c23 */ /* 0x100fe20008010851 */
[----:B------:R-:W1:Y:S01]  /*4840*/  MUFU.EX2 R166, R10 ;  /* 0x0000000a00a67308 */ /* 0x000e620000000800 */
[--C-:B------:R-:W-:Y:S01]  /*4850*/  FFMA.FTZ R186, R188, UR5, -R81.reuse ;  /* 0x00000005bcba7c23 */ /* 0x100fe20008010851 */
[----:B------:R-:W-:Y:S01]  /*4860*/  FFMA.FTZ R188, R194, UR5, -R81 ;  /* 0x00000005c2bc7c23 */ /* 0x000fe20008010851 */
[C---:B------:R-:W-:Y:S01]  /*4870*/  HMMA.16816.F32 R144, R4.reuse, R8, R144 ;  /* 0x000000080490723c */ /* 0x040fe20000001890 */
[----:B------:R-:W-:Y:S01]  /*4880*/  FFMA.FTZ R9, R182, UR5, -R73 ;  /* 0x00000005b6097c23 */ /* 0x000fe20008010849 */
[--C-:B------:R-:W-:Y:S01]  /*4890*/  FFMA.FTZ R182, R175, UR5, -R66.reuse ;  /* 0x00000005afb67c23 */ /* 0x100fe20008010842 */
[----:B------:R-:W-:Y:S01]  /*48a0*/  FFMA.FTZ R8, R167, UR5, -R66 ;  /* 0x00000005a7087c23 */ /* 0x000fe20008010842 */
[----:B------:R-:W-:Y:S01]  /*48b0*/  MUFU.EX2 R174, R174 ;  /* 0x000000ae00ae7308 */ /* 0x000fe20000000800 */
[----:B------:R-:W-:Y:S01]  /*48c0*/  FFMA.FTZ R194, R185, UR5, -R76 ;  /* 0x00000005b9c27c23 */ /* 0x000fe2000801084c */
[----:B------:R-:W-:Y:S01]  /*48d0*/  FADD.FTZ R90, R90, R91 ;  /* 0x0000005b5a5a7221 */ /* 0x000fe20000010000 */
[----:B------:R-:W-:Y:S01]  /*48e0*/  FADD.FTZ R87, R86, R87 ;  /* 0x0000005756577221 */ /* 0x000fe20000010000 */
[----:B------:R-:W-:Y:S01]  /*48f0*/  MUFU.EX2 R167, R9 ;  /* 0x0000000900a77308 */ /* 0x000fe20000000800 */
[----:B------:R-:W-:Y:S01]  /*4900*/  HMMA.16816.F32 R160, R4, R16, R160 ;  /* 0x0000001004a0723c */ /* 0x000fe200000018a0 */
[----:B------:R-:W-:-:S02]  /*4910*/  FADD.FTZ R90, R101, R90 ;  /* 0x0000005a655a7221 */ /* 0x000fc40000010000 */
[----:B------:R3:W-:Y:S04]  /*4920*/  MUFU.EX2 R175, R8 ;  /* 0x0000000800af7308 */ /* 0x0007e80000000800 */
[----:B------:R-:W1:Y:S01]  /*4930*/  MUFU.EX2 R182, R182 ;  /* 0x000000b600b67308 */ /* 0x000e620000000800 */
[----:B------:R-:W-:Y:S01]  /*4940*/  HMMA.16816.F32 R148, R4, R18, R148 ;  /* 0x000000120494723c */ /* 0x000fe20000001894 */
[----:B------:R-:W1:Y:S01]  /*4950*/  LDSM.16.MT88.4 R16, [R218+0x5000] ;  /* 0x00500000da10783b */ /* 0x000e620000004200 */
[----:B--2---:R-:W-:Y:S01]  /*4960*/  F2FP.F16.F32.PACK_AB R4, R94, R99 ;  /* 0x000000635e04723e */ /* 0x004fe200000000ff */
[----:B------:R-:W2:Y:S01]  /*4970*/  MUFU.EX2 R184, R184 ;  /* 0x000000b800b87308 */ /* 0x000ea20000000800 */
[----:B----4-:R-:W-:Y:S01]  /*4980*/  F2FP.F16.F32.PACK_AB R5, R121, R104 ;  /* 0x000000687905723e */ /* 0x010fe200000000ff */
[----:B------:R-:W-:Y:S01]  /*4990*/  FADD.FTZ R99, R99, R26 ;  /* 0x0000001a63637221 */ /* 0x000fe20000010000 */
[----:B------:R-:W-:Y:S01]  /*49a0*/  F2FP.F16.F32.PACK_AB R6, R106, R109 ;  /* 0x0000006d6a06723e */ /* 0x000fe200000000ff */
[----:B------:R-:W-:Y:S01]  /*49b0*/  MUFU.EX2 R183, R183 ;  /* 0x000000b700b77308 */ /* 0x000fe20000000800 */
[----:B-----5:R-:W-:Y:S01]  /*49c0*/  F2FP.F16.F32.PACK_AB R7, R171, R116 ;  /* 0x00000074ab07723e */ /* 0x020fe200000000ff */
[----:B---3--:R-:W3:Y:S01]  /*49d0*/  LDSM.16.MT88.4 R8, [R216+0x5000] ;  /* 0x00500000d808783b */ /* 0x008ee20000004200 */
[----:B------:R-:W-:Y:S01]  /*49e0*/  FADD.FTZ R104, R104, R65 ;  /* 0x0000004168687221 */ /* 0x000fe20000010000 */
[----:B------:R-:W4:Y:S01]  /*49f0*/  MUFU.EX2 R186, R186 ;  /* 0x000000ba00ba7308 */ /* 0x000f220000000800 */
[----:B------:R-:W-:-:S02]  /*4a00*/  FADD.FTZ R94, R94, R99 ;  /* 0x000000635e5e7221 */ /* 0x000fc40000010000 */
[----:B------:R-:W-:Y:S01]  /*4a10*/  FADD.FTZ R121, R121, R104 ;  /* 0x0000006879797221 */ /* 0x000fe20000010000 */
[C---:B------:R-:W-:Y:S01]  /*4a20*/  HMMA.16816.F32 R156, R4.reuse, R20, R156 ;  /* 0x00000014049c723c */ /* 0x040fe2000000189c */
[----:B------:R-:W-:Y:S01]  /*4a30*/  MUFU.EX2 R188, R188 ;  /* 0x000000bc00bc7308 */ /* 0x000fe20000000800 */
[----:B------:R-:W-:Y:S01]  /*4a40*/  FADD.FTZ R109, R109, R94 ;  /* 0x0000005e6d6d7221 */ /* 0x000fe20000010000 */
[----:B------:R-:W-:Y:S02]  /*4a50*/  FADD.FTZ R116, R116, R121 ;  /* 0x0000007974747221 */ /* 0x000fe40000010000 */
[----:B------:R5:W-:Y:S01]  /*4a60*/  MUFU.EX2 R177, R195 ;  /* 0x000000c300b17308 */ /* 0x000be20000000800 */
[----:B------:R-:W-:Y:S01]  /*4a70*/  FADD.FTZ R106, R106, R109 ;  /* 0x0000006d6a6a7221 */ /* 0x000fe20000010000 */
[----:B------:R-:W-:Y:S01]  /*4a80*/  FADD.FTZ R116, R171, R116 ;  /* 0x00000074ab747221 */ /* 0x000fe20000010000 */
[C---:B------:R-:W-:Y:S01]  /*4a90*/  HMMA.16816.F32 R152, R4.reuse, R22, R152 ;  /* 0x000000160498723c */ /* 0x040fe20000001898 */
[----:B------:R2:W-:Y:S04]  /*4aa0*/  MUFU.EX2 R181, R193 ;  /* 0x000000c100b57308 */ /* 0x0005e80000000800 */
[----:B------:R-:W4:Y:S03]  /*4ab0*/  MUFU.EX2 R192, R192 ;  /* 0x000000c000c07308 */ /* 0x000f260000000800 */
[----:B------:R-:W-:Y:S01]  /*4ac0*/  HMMA.16816.F32 R132, R4, R12, R132 ;  /* 0x0000000c0484723c */ /* 0x000fe20000001884 */
[----:B------:R-:W-:Y:S01]  /*4ad0*/  MUFU.EX2 R185, R187 ;  /* 0x000000bb00b97308 */ /* 0x000fe20000000800 */
[----:B-----5:R-:W-:Y:S01]  /*4ae0*/  FFMA.FTZ R195, R190, UR5, -R81 ;  /* 0x00000005bec37c23 */ /* 0x020fe20008010851 */
[----:B------:R-:W-:-:S02]  /*4af0*/  FFMA.FTZ R190, R191, UR5, -R76 ;  /* 0x00000005bfbe7c23 */ /* 0x000fc4000801084c */
[----:B------:R-:W5:Y:S01]  /*4b00*/  MUFU.EX2 R194, R194 ;  /* 0x000000c200c27308 */ /* 0x000f620000000800 */
[--C-:B------:R-:W-:Y:S01]  /*4b10*/  FFMA.FTZ R191, R100, UR5, -R73.reuse ;  /* 0x0000000564bf7c23 */ /* 0x100fe20008010849 */
[----:B--2---:R-:W-:Y:S01]  /*4b20*/  FFMA.FTZ R193, R113, UR5, -R76 ;  /* 0x0000000571c17c23 */ /* 0x004fe2000801084c */
[----:B------:R-:W-:Y:S01]  /*4b30*/  HMMA.16816.F32 R140, R4, R14, R140 ;  /* 0x0000000e048c723c */ /* 0x000fe2000000188c */
[----:B-1----:R-:W-:Y:S01]  /*4b40*/  F2FP.F16.F32.PACK_AB R4, R189, R166 ;  /* 0x000000a6bd04723e */ /* 0x002fe200000000ff */
[----:B------:R-:W-:Y:S01]  /*4b50*/  MUFU.EX2 R112, R112 ;  /* 0x0000007000707308 */ /* 0x000fe20000000800 */
[----:B------:R-:W-:Y:S01]  /*4b60*/  F2FP.F16.F32.PACK_AB R5, R182, R175 ;  /* 0x000000afb605723e */ /* 0x000fe200000000ff */
[----:B------:R-:W-:Y:S01]  /*4b70*/  FFMA.FTZ R100, R108, UR5, -R73 ;  /* 0x000000056c647c23 */ /* 0x000fe20008010849 */
[----:B------:R-:W-:Y:S01]  /*4b80*/  F2FP.F16.F32.PACK_AB R6, R167, R174 ;  /* 0x000000aea706723e */ /* 0x000fe200000000ff */
[----:B------:R-:W-:Y:S01]  /*4b90*/  MUFU.EX2 R125, R125 ;  /* 0x0000007d007d7308 */ /* 0x000fe20000000800 */
[----:B------:R-:W-:Y:S01]  /*4ba0*/  F2FP.F16.F32.PACK_AB R7, R184, R179 ;  /* 0x000000b3b807723e */ /* 0x000fe200000000ff */
[----:B------:R-:W-:Y:S01]  /*4bb0*/  FFMA.FTZ R108, R105, UR5, -R66 ;  /* 0x00000005696c7c23 */ /* 0x000fe20008010842 */
[----:B------:R-:W-:Y:S01]  /*4bc0*/  FADD.FTZ R166, R166, R87 ;  /* 0x00000057a6a67221 */ /* 0x000fe20000010000 */
[----:B------:R1:W-:Y:S01]  /*4bd0*/  MUFU.EX2 R113, R195 ;  /* 0x000000c300717308 */ /* 0x0003e20000000800 */
[----:B------:R-:W-:-:S02]  /*4be0*/  FADD.FTZ R175, R175, R90 ;  /* 0x0000005aafaf7221 */ /* 0x000fc40000010000 */
[----:B------:R-:W-:Y:S01]  /*4bf0*/  FADD.FTZ R189, R189, R166 ;  /* 0x000000a6bdbd7221 */ /* 0x000fe20000010000 */
[C---:B------:R-:W-:Y:S01]  /*4c00*/  HMMA.16816.F32 R136, R4.reuse, R14, R136 ;  /* 0x0000000e0488723c */ /* 0x040fe20000001888 */
[--C-:B------:R-:W-:Y:S01]  /*4c10*/  FFMA.FTZ R14, R120, UR5, -R73.reuse ;  /* 0x00000005780e7c23 */ /* 0x100fe20008010849 */
[----:B------:R-:W-:Y:S01]  /*4c20*/  FFMA.FTZ R120, R128, UR5, -R73 ;  /* 0x0000000580787c23 */ /* 0x000fe20008010849 */
[--C-:B------:R-:W-:Y:S01]  /*4c30*/  FFMA.FTZ R128, R129, UR5, -R66.reuse ;  /* 0x0000000581807c23 */ /* 0x100fe20008010842 */
[--C-:B------:R-:W-:Y:S01]  /*4c40*/  FFMA.FTZ R129, R130, UR5, -R81.reuse ;  /* 0x0000000582817c23 */ /* 0x100fe20008010851 */
[----:B------:R-:W2:Y:S01]  /*4c50*/  MUFU.EX2 R187, R14 ;  /* 0x0000000e00bb7308 */ /* 0x000ea20000000800 */
[--C-:B------:R-:W-:Y:S01]  /*4c60*/  FFMA.FTZ R130, R176, UR5, -R81.reuse ;  /* 0x00000005b0827c23 */ /* 0x100fe20008010851 */
[----:B------:R-:W-:Y:S01]  /*4c70*/  FFMA.FTZ R176, R178, UR5, -R81 ;  /* 0x00000005b2b07c23 */ /* 0x000fe20008010851 */
[C---:B------:R-:W-:Y:S01]  /*4c80*/  HMMA.16816.F32 R144, R4.reuse, R12, R144 ;  /* 0x0000000c0490723c */ /* 0x040fe20000001890 */
[----:B------:R-:W-:Y:S01]  /*4c90*/  FFMA.FTZ R13, R126, UR5, -R73 ;  /* 0x000000057e0d7c23 */ /* 0x000fe20008010849 */
[--C-:B------:R-:W-:Y:S01]  /*4ca0*/  FFMA.FTZ R12, R107, UR5, -R66.reuse ;  /* 0x000000056b0c7c23 */ /* 0x100fe20008010842 */
[----:B------:R-:W-:Y:S01]  /*4cb0*/  FFMA.FTZ R126, R115, UR5, -R66 ;  /* 0x00000005737e7c23 */ /* 0x000fe20008010842 */
[----:B------:R-:W-:Y:S01]  /*4cc0*/  MUFU.EX2 R120, R120 ;  /* 0x0000007800787308 */ /* 0x000fe20000000800 */
[--C-:B------:R-:W-:Y:S01]  /*4cd0*/  FFMA.FTZ R178, R165, UR5, -R76.reuse ;  /* 0x00000005a5b27c23 */ /* 0x100fe2000801084c */
[----:B-1----:R-:W-:Y:S01]  /*4ce0*/  FFMA.FTZ R195, R102, UR5, -R81 ;  /* 0x0000000566c37c23 */ /* 0x002fe20008010851 */
[----:B------:R-:W-:Y:S01]  /*4cf0*/  FFMA.FTZ R102, R123, UR5, -R76 ;  /* 0x000000057b667c23 */ /* 0x000fe2000801084c */
[----:B------:R-:W-:Y:S01]  /*4d00*/  HMMA.16816.F32 R160, R4, R20, R160 ;  /* 0x0000001404a0723c */ /* 0x000fe200000018a0 */
[----:B------:R-:W-:Y:S01]  /*4d10*/  MUFU.EX2 R107, R13 ;  /* 0x0000000d006b7308 */ /* 0x000fe20000000800 */
[----:B------:R-:W-:Y:S01]  /*4d20*/  FADD.FTZ R182, R182, R175 ;  /* 0x000000afb6b67221 */ /* 0x000fe20000010000 */
[----:B------:R-:W-:-:S02]  /*4d30*/  FADD.FTZ R174, R174, R189 ;  /* 0x000000bdaeae7221 */ /* 0x000fc40000010000 */
[----:B------:R1:W-:Y:S01]  /*4d40*/  MUFU.EX2 R115, R12 ;  /* 0x0000000c00737308 */ /* 0x0003e20000000800 */
[----:B------:R-:W-:Y:S01]  /*4d50*/  FADD.FTZ R179, R179, R182 ;  /* 0x000000b6b3b37221 */ /* 0x000fe20000010000 */
[----:B------:R-:W-:Y:S01]  /*4d60*/  FADD.FTZ R167, R167, R174 ;  /* 0x000000aea7a77221 */ /* 0x000fe20000010000 */
[----:B------:R-:W-:Y:S01]  /*4d70*/  HMMA.16816.F32 R148, R4, R22, R148 ;  /* 0x000000160494723c */ /* 0x000fe20000001894 */
[----:B------:R-:W2:Y:S01]  /*4d80*/  LDSM.16.MT88.4 R20, [R218+0x5400] ;  /* 0x00540000da14783b */ /* 0x000ea20000004200 */
[----:B------:R-:W2:Y:S01]  /*4d90*/  MUFU.EX2 R126, R126 ;  /* 0x0000007e007e7308 */ /* 0x000ea20000000800 */
[----:B----4-:R-:W-:Y:S01]  /*4da0*/  F2FP.F16.F32.PACK_AB R4, R186, R183 ;  /* 0x000000b7ba04723e */ /* 0x010fe200000000ff */
[----:B------:R-:W-:Y:S01]  /*4db0*/  FADD.FTZ R184, R184, R179 ;  /* 0x000000b3b8b87221 */ /* 0x000fe20000010000 */
[----:B------:R-:W-:Y:S01]  /*4dc0*/  F2FP.F16.F32.PACK_AB R5, R192, R181 ;  /* 0x000000b5c005723e */ /* 0x000fe200000000ff */
[----:B------:R-:W4:Y:S01]  /*4dd0*/  MUFU.EX2 R128, R128 ;  /* 0x0000008000807308 */ /* 0x000f220000000800 */
[----:B------:R-:W-:Y:S01]  /*4de0*/  F2FP.F16.F32.PACK_AB R6, R177, R188 ;  /* 0x000000bcb106723e */ /* 0x000fe200000000ff */
[----:B------:R-:W-:Y:S01]  /*4df0*/  FADD.FTZ R183, R183, R106 ;  /* 0x0000006ab7b77221 */ /* 0x000fe20000010000 */
[----:B-----5:R-:W-:Y:S01]  /*4e00*/  F2FP.F16.F32.PACK_AB R7, R194, R185 ;  /* 0x000000b9c207723e */ /* 0x020fe200000000ff */
[----:B------:R-:W-:Y:S01]  /*4e10*/  MUFU.EX2 R129, R129 ;  /* 0x0000008100817308 */ /* 0x000fe20000000800 */
[----:B-1----:R-:W1:Y:S01]  /*4e20*/  LDSM.16.MT88.4 R12, [R216+0x5400] ;  /* 0x00540000d80c783b */ /* 0x002e620000004200 */
[----:B------:R-:W-:Y:S01]  /*4e30*/  FADD.FTZ R181, R181, R116 ;  /* 0x00000074b5b57221 */ /* 0x000fe20000010000 */
[----:B------:R-:W-:Y:S01]  /*4e40*/  FADD.FTZ R183, R186, R183 ;  /* 0x000000b7bab77221 */ /* 0x000fe20000010000 */
[----:B------:R-:W5:Y:S02]  /*4e50*/  MUFU.EX2 R130, R130 ;  /* 0x0000008200827308 */ /* 0x000f640000000800 */
[----:B------:R-:W-:Y:S01]  /*4e60*/  HMMA.16816.F32 R156, R4, R16, R156 ;  /* 0x00000010049c723c */ /* 0x000fe2000000189c */
[----:B------:R-:W-:Y:S01]  /*4e70*/  FADD.FTZ R192, R192, R181 ;  /* 0x000000b5c0c07221 */ /* 0x000fe20000010000 */
[----:B------:R-:W-:Y:S01]  /*4e80*/  MUFU.EX2 R176, R176 ;  /* 0x000000b000b07308 */ /* 0x000fe20000000800 */
[----:B------:R-:W-:-:S02]  /*4e90*/  FADD.FTZ R188, R188, R183 ;  /* 0x000000b7bcbc7221 */ /* 0x000fc40000010000 */
[----:B------:R-:W-:Y:S01]  /*4ea0*/  FADD.FTZ R185, R185, R192 ;  /* 0x000000c0b9b97221 */ /* 0x000fe20000010000 */
[----:B------:R4:W-:Y:S01]  /*4eb0*/  MUFU.EX2 R165, R193 ;  /* 0x000000c100a57308 */ /* 0x0009e20000000800 */
[----:B------:R-:W-:Y:S01]  /*4ec0*/  FADD.FTZ R188, R177, R188 ;  /* 0x000000bcb1bc7221 */ /* 0x000fe20000010000 */
[C---:B------:R-:W-:Y:S01]  /*4ed0*/  HMMA.16816.F32 R152, R4.reuse, R18, R152 ;  /* 0x000000120498723c */ /* 0x040fe20000001898 */
[----:B------:R-:W-:Y:S01]  /*4ee0*/  FADD.FTZ R194, R194, R185 ;  /* 0x000000b9c2c27221 */ /* 0x000fe20000010000 */
[----:B------:R-:W5:Y:S04]  /*4ef0*/  MUFU.EX2 R178, R178 ;  /* 0x000000b200b27308 */ /* 0x000f680000000800 */
[----:B------:R-:W-:Y:S02]  /*4f00*/  MUFU.EX2 R131, R131 ;  /* 0x0000008300837308 */ /* 0x000fe40000000800 */
[----:B---3--:R-:W-:Y:S02]  /*4f10*/  HMMA.16816.F32 R132, R4, R8, R132 ;  /* 0x000000080484723c */ /* 0x008fe40000001884 */
[----:B------:R-:W3:Y:S01]  /*4f20*/  MUFU.EX2 R190, R190 ;  /* 0x000000be00be7308 */ /* 0x000ee20000000800 */
[----:B----4-:R-:W-:-:S03]  /*4f30*/  FFMA.FTZ R193, R180, UR5, -R73 ;  /* 0x00000005b4c17c23 */ /* 0x010fc60008010849 */
[----:B------:R-:W-:Y:S02]  /*4f40*/  MUFU.EX2 R96, R96 ;  /* 0x0000006000607308 */ /* 0x000fe40000000800 */
[----:B------:R-:W-:Y:S01]  /*4f50*/  HMMA.16816.F32 R140, R4, R10, R140 ;  /* 0x0000000a048c723c */ /* 0x000fe2000000188c */
[----:B--2---:R-:W-:Y:S01]  /*4f60*/  F2FP.F16.F32.PACK_AB R4, R187, R112 ;  /* 0x00000070bb04723e */ /* 0x004fe200000000ff */
[----:B------:R-:W2:Y:S01]  /*4f70*/  MUFU.EX2 R191, R191 ;  /* 0x000000bf00bf7308 */ /* 0x000ea20000000800 */
[----:B------:R-:W-:Y:S01]  /*4f80*/  F2FP.F16.F32.PACK_AB R5, R126, R115 ;  /* 0x000000737e05723e */ /* 0x000fe200000000ff */
[----:B------:R-:W-:Y:S01]  /*4f90*/  FADD.FTZ R112, R112, R167 ;  /* 0x000000a770707221 */ /* 0x000fe20000010000 */
[----:B------:R-:W-:Y:S01]  /*4fa0*/  F2FP.F16.F32.PACK_AB R6, R107, R120 ;  /* 0x000000786b06723e */ /* 0x000fe200000000ff */
[----:B------:R-:W-:Y:S01]  /*4fb0*/  MUFU.EX2 R100, R100 ;  /* 0x0000006400647308 */ /* 0x000fe20000000800 */
[----:B------:R-:W-:Y:S01]  /*4fc0*/  F2FP.F16.F32.PACK_AB R7, R128, R125 ;  /* 0x0000007d8007723e */ /* 0x000fe200000000ff */
[----:B------:R-:W-:Y:S01]  /*4fd0*/  FADD.FTZ R115, R115, R184 ;  /* 0x000000b873737221 */ /* 0x000fe20000010000 */
[----:B------:R-:W-:Y:S01]  /*4fe0*/  FADD.FTZ R187, R187, R112 ;  /* 0x00000070bbbb7221 */ /* 0x000fe20000010000 */
[----:B------:R-:W-:Y:S02]  /*4ff0*/  MUFU.EX2 R108, R108 ;  /* 0x0000006c006c7308 */ /* 0x000fe40000000800 */
[----:B------:R-:W-:Y:S01]  /*5000*/  FADD.FTZ R126, R126, R115 ;  /* 0x000000737e7e7221 */ /* 0x000fe20000010000 */
[----:B------:R-:W-:Y:S01]  /*5010*/  FADD.FTZ R120, R120, R187 ;  /* 0x000000bb78787221 */ /* 0x000fe20000010000 */
[C---:B------:R-:W-:Y:S01]  /*5020*/  HMMA.16816.F32 R144, R4.reuse, R8, R144 ;  /* 0x000000080490723c */ /* 0x040fe20000001890 */
[----:B------:R-:W-:Y:S01]  /*5030*/  FFMA.FTZ R9, R127, UR5, -R66 ;  /* 0x000000057f097c23 */ /* 0x000fe20008010842 */
[--C-:B------:R-:W-:Y:S01]  /*5040*/  FFMA.FTZ R8, R110, UR5, -R73.reuse ;  /* 0x000000056e087c23 */ /* 0x100fe20008010849 */
[----:B------:R-:W-:Y:S01]  /*5050*/  MUFU.EX2 R103, R103 ;  /* 0x0000006700677308 */ /* 0x000fe20000000800 */
[----:B------:R-:W-:Y:S01]  /*5060*/  FFMA.FTZ R127, R114, UR5, -R73 ;  /* 0x00000005727f7c23 */ /* 0x000fe20008010849 */
[----:B------:R-:W-:Y:S01]  /*5070*/  FADD.FTZ R125, R125, R126 ;  /* 0x0000007e7d7d7221 */ /* 0x000fe20000010000 */
[----:B------:R-:W-:Y:S01]  /*5080*/  FADD.FTZ R107, R107, R120 ;  /* 0x000000786b6b7221 */ /* 0x000fe20000010000 */
[----:B------:R-:W-:Y:S01]  /*5090*/  MUFU.EX2 R110, R9 ;  /* 0x00000009006e7308 */ /* 0x000fe20000000800 */
[C---:B------:R-:W-:Y:S01]  /*50a0*/  HMMA.16816.F32 R136, R4.reuse, R10, R136 ;  /* 0x0000000a0488723c */ /* 0x040fe20000001888 */
[----:B------:R-:W-:Y:S01]  /*50b0*/  FFMA.FTZ R10, R93, UR5, -R66 ;  /* 0x000000055d0a7c23 */ /* 0x000fe20008010842 */
[----:B------:R-:W-:Y:S01]  /*50c0*/  FADD.FTZ R128, R128, R125 ;  /* 0x0000007d80807221 */ /* 0x000fe20000010000 */
[----:B------:R4:W-:Y:S04]  /*50d0*/  MUFU.EX2 R93, R124 ;  /* 0x0000007c005d7308 */ /* 0x0009e80000000800 */
[----:B------:R-:W2:Y:S01]  /*50e0*/  MUFU.EX2 R105, R10 ;  /* 0x0000000a00697308 */ /* 0x000ea20000000800 */
[C---:B------:R-:W-:Y:S03]  /*50f0*/  HMMA.16816.F32 R160, R4.reuse, R16, R160 ;  /* 0x0000001004a0723c */ /* 0x040fe600000018a0 */
[----:B------:R1:W-:Y:S04]  /*5100*/  MUFU.EX2 R114, R8 ;  /* 0x0000000800727308 */ /* 0x0003e80000000800 */
[----:B------:R-:W-:Y:S01]  /*5110*/  MUFU.EX2 R98, R98 ;  /* 0x0000006200627308 */ /* 0x000fe20000000800 */
[----:B------:R-:W-:Y:S01]  /*5120*/  HMMA.16816.F32 R148, R4, R18, R148 ;  /* 0x000000120494723c */ /* 0x000fe20000001894 */
[----:B-----5:R-:W-:Y:S01]  /*5130*/  F2FP.F16.F32.PACK_AB R4, R130, R129 ;  /* 0x000000818204723e */ /* 0x020fe200000000ff */
[----:B------:R-:W-:Y:S01]  /*5140*/  LDSM.16.MT88.4 R16, [R216+0x5800] ;  /* 0x00580000d810783b */ /* 0x000fe20000004200 */
[----:B------:R-:W-:Y:S01]  /*5150*/  F2FP.F16.F32.PACK_AB R5, R178, R165 ;  /* 0x000000a5b205723e */ /* 0x000fe200000000ff */
[----:B------:R-:W5:Y:S01]  /*5160*/  MUFU.EX2 R195, R195 ;  /* 0x000000c300c37308 */ /* 0x000f620000000800 */
[----:B------:R-:W-:Y:S01]  /*5170*/  F2FP.F16.F32.PACK_AB R6, R113, R176 ;  /* 0x000000b07106723e */ /* 0x000fe200000000ff */
[----:B----4-:R-:W-:Y:S01]  /*5180*/  FFMA.FTZ R124, R170, UR5, -R73 ;  /* 0x00000005aa7c7c23 */ /* 0x010fe20008010849 */
[----:B---3--:R-:W-:Y:S01]  /*5190*/  F2FP.F16.F32.PACK_AB R7, R190, R131 ;  /* 0x00000083be07723e */ /* 0x008fe200000000ff */
[----:B------:R-:W-:Y:S01]  /*51a0*/  MUFU.EX2 R89, R89 ;  /* 0x0000005900597308 */ /* 0x000fe20000000800 */
[----:B-1----:R-:W1:Y:S01]  /*51b0*/  LDSM.16.MT88.4 R8, [R218+0x5800] ;  /* 0x00580000da08783b */ /* 0x002e620000004200 */
[----:B------:R-:W-:Y:S01]  /*51c0*/  FADD.FTZ R129, R129, R188 ;  /* 0x000000bc81817221 */ /* 0x000fe20000010000 */
[----:B------:R-:W-:Y:S01]  /*51d0*/  FADD.FTZ R165, R165, R194 ;  /* 0x000000c2a5a57221 */ /* 0x000fe20000010000 */
[----:B------:R-:W-:Y:S02]  /*51e0*/  MUFU.EX2 R102, R102 ;  /* 0x0000006600667308 */ /* 0x000fe40000000800 */
[----:B------:R-:W-:Y:S01]  /*51f0*/  HMMA.16816.F32 R156, R4, R20, R156 ;  /* 0x00000014049c723c */ /* 0x000fe2000000189c */
[----:B------:R-:W-:Y:S01]  /*5200*/  FADD.FTZ R129, R130, R129 ;  /* 0x0000008182817221 */ /* 0x000fe20000010000 */
[----:B------:R-:W-:Y:S01]  /*5210*/  MUFU.EX2 R127, R127 ;  /* 0x0000007f007f7308 */ /* 0x000fe20000000800 */
[----:B------:R-:W-:-:S02]  /*5220*/  FADD.FTZ R178, R178, R165 ;  /* 0x000000a5b2b27221 */ /* 0x000fc40000010000 */
[----:B------:R-:W-:Y:S01]  /*5230*/  FADD.FTZ R176, R176, R129 ;  /* 0x00000081b0b07221 */ /* 0x000fe20000010000 */
[----:B------:R-:W-:Y:S01]  /*5240*/  MUFU.EX2 R124, R124 ;  /* 0x0000007c007c7308 */ /* 0x000fe20000000800 */
[----:B------:R-:W-:Y:S01]  /*5250*/  FADD.FTZ R131, R131, R178 ;  /* 0x000000b283837221 */ /* 0x000fe20000010000 */
[----:B------:R-:W-:Y:S01]  /*5260*/  HMMA.16816.F32 R152, R4, R22, R152 ;  /* 0x000000160498723c */ /* 0x000fe20000001898 */
[----:B------:R-:W-:Y:S01]  /*5270*/  FADD.FTZ R113, R113, R176 ;  /* 0x000000b071717221 */ /* 0x000fe20000010000 */
[----:B------:R-:W-:Y:S01]  /*5280*/  MUFU.EX2 R193, R193 ;  /* 0x000000c100c17308 */ /* 0x000fe20000000800 */
[----:B------:R-:W-:-:S03]  /*5290*/  FADD.FTZ R190, R190, R131 ;  /* 0x00000083bebe7221 */ /* 0x000fc60000010000 */
[----:B------:R-:W-:Y:S02]  /*52a0*/  MUFU.EX2 R85, R85 ;  /* 0x0000005500557308 */ /* 0x000fe40000000800 */
[C---:B------:R-:W-:Y:S02]  /*52b0*/  HMMA.16816.F32 R132, R4.reuse, R12, R132 ;  /* 0x0000000c0484723c */ /* 0x040fe40000001884 */
[----:B------:R-:W-:Y:S04]  /*52c0*/  MUFU.EX2 R245, R245 ;  /* 0x000000f500f57308 */ /* 0x000fe80000000800 */
[----:B------:R-:W-:Y:S02]  /*52d0*/  MUFU.EX2 R71, R71 ;  /* 0x0000004700477308 */ /* 0x000fe40000000800 */
[----:B------:R-:W-:Y:S01]  /*52e0*/  HMMA.16816.F32 R140, R4, R14, R140 ;  /* 0x0000000e048c723c */ /* 0x000fe2000000188c */
[----:B--2---:R-:W-:Y:S01]  /*52f0*/  F2FP.F16.F32.PACK_AB R4, R191, R96 ;  /* 0x00000060bf04723e */ /* 0x004fe200000000ff */
[----:B------:R-:W-:Y:S01]  /*5300*/  FADD.FTZ R96, R96, R107 ;  /* 0x0000006b60607221 */ /* 0x000fe20000010000 */
[----:B------:R-:W-:Y:S01]  /*5310*/  F2FP.F16.F32.PACK_AB R5, R108, R105 ;  /* 0x000000696c05723e */ /* 0x000fe200000000ff */
[----:B------:R-:W-:Y:S01]  /*5320*/  FADD.FTZ R105, R105, R128 ;  /* 0x0000008069697221 */ /* 0x000fe20000010000 */
[----:B------:R-:W-:Y:S01]  /*5330*/  F2FP.F16.F32.PACK_AB R6, R93, R100 ;  /* 0x000000645d06723e */ /* 0x000fe200000000ff */
[----:B------:R-:W-:Y:S01]  /*5340*/  FADD.FTZ R191, R191, R96 ;  /* 0x00000060bfbf7221 */ /* 0x000fe20000010000 */
[----:B------:R-:W-:Y:S01]  /*5350*/  F2FP.F16.F32.PACK_AB R7, R110, R103 ;  /* 0x000000676e07723e */ /* 0x000fe200000000ff */
[----:B------:R-:W-:Y:S01]  /*5360*/  FADD.FTZ R108, R108, R105 ;  /* 0x000000696c6c7221 */ /* 0x000fe20000010000 */
[----:B------:R-:W-:Y:S01]  /*5370*/  MUFU.EX2 R64, R67 ;  /* 0x0000004300407308 */ /* 0x000fe20000000800 */
[----:B------:R-:W-:-:S02]  /*5380*/  FADD.FTZ R100, R100, R191 ;  /* 0x000000bf64647221 */ /* 0x000fc40000010000 */
[----:B------:R-:W-:Y:S01]  /*5390*/  FADD.FTZ R103, R103, R108 ;  /* 0x0000006c67677221 */ /* 0x000fe20000010000 */
[----:B------:R-:W-:Y:S01]  /*53a0*/  MUFU.EX2 R247, R247 ;  /* 0x000000f700f77308 */ /* 0x000fe20000000800 */
[C---:B------:R-:W-:Y:S01]  /*53b0*/  HMMA.16816.F32 R160, R4.reuse, R20, R160 ;  /* 0x0000001404a0723c */ /* 0x040fe200000018a0 */
[----:B------:R-:W-:Y:S01]  /*53c0*/  FFMA.FTZ R21, R118, UR5, -R81 ;  /* 0x0000000576157c23 */ /* 0x000fe20008010851 */
[--C-:B------:R-:W-:Y:S01]  /*53d0*/  FFMA.FTZ R118, R95, UR5, -R66.reuse ;  /* 0x000000055f767c23 */ /* 0x100fe20008010842 */
[----:B------:R2:W-:Y:S01]  /*53e0*/  MUFU.EX2 R20, R122 ;  /* 0x0000007a00147308 */ /* 0x0005e20000000800 */
[----:B------:R-:W-:Y:S01]  /*53f0*/  FFMA.FTZ R95, R119, UR5, -R66 ;  /* 0x00000005775f7c23 */ /* 0x000fe20008010842 */
[----:B------:R-:W-:Y:S01]  /*5400*/  FADD.FTZ R93, R93, R100 ;  /* 0x000000645d5d7221 */ /* 0x000fe20000010000 */
[----:B------:R-:W-:Y:S01]  /*5410*/  FADD.FTZ R110, R110, R103 ;  /* 0x000000676e6e7221 */ /* 0x000fe20000010000 */
[----:B------:R-:W-:Y:S01]  /*5420*/  MUFU.EX2 R21, R21 ;  /* 0x0000001500157308 */ /* 0x000fe20000000800 */
[C---:B------:R-:W-:Y:S01]  /*5430*/  HMMA.16816.F32 R148, R4.reuse, R22, R148 ;  /* 0x000000160494723c */ /* 0x040fe20000001894 */
[--C-:B------:R-:W-:Y:S01]  /*5440*/  FFMA.FTZ R23, R111, UR5, -R76.reuse ;  /* 0x000000056f177c23 */ /* 0x100fe2000801084c */
[--C-:B------:R-:W-:Y:S01]  /*5450*/  FFMA.FTZ R111, R84, UR5, -R81.reuse ;  /* 0x00000005546f7c23 */ /* 0x100fe20008010851 */
[----:B------:R-:W3:Y:S01]  /*5460*/  MUFU.EX2 R22, R97 ;  /* 0x0000006100167308 */ /* 0x000ee20000000800 */
[----:B------:R-:W-:Y:S01]  /*5470*/  FFMA.FTZ R84, R80, UR5, -R81 ;  /* 0x0000000550547c23 */ /* 0x000fe20008010851 */
[--C-:B------:R-:W-:Y:S01]  /*5480*/  FFMA.FTZ R80, R77, UR5, -R76.reuse ;  /* 0x000000054d507c23 */ /* 0x100fe2000801084c */
[----:B------:R-:W-:Y:S01]  /*5490*/  FFMA.FTZ R76, R74, UR5, -R76 ;  /* 0x000000054a4c7c23 */ /* 0x000fe2000801084c */
[----:B------:R-:W4:Y:S01]  /*54a0*/  MUFU.EX2 R23, R23 ;  /* 0x0000001700177308 */ /* 0x000f220000000800 */
[----:B------:R-:W-:Y:S01]  /*54b0*/  HMMA.16816.F32 R144, R4, R12, R144 ;  /* 0x0000000c0490723c */ /* 0x000fe20000001890 */
[----:B--2---:R-:W-:-:S02]  /*54c0*/  FFMA.FTZ R122, R117, UR5, -R66 ;  /* 0x00000005757a7c23 */ /* 0x004fc40008010842 */
[----:B------:R-:W2:Y:S04]  /*54d0*/  MUFU.EX2 R118, R118 ;  /* 0x0000007600767308 */ /* 0x000ea80000000800 */
[----:B------:R-:W-:Y:S01]  /*54e0*/  MUFU.EX2 R95, R95 ;  /* 0x0000005f005f7308 */ /* 0x000fe20000000800 */
[----:B------:R-:W-:Y:S01]  /*54f0*/  HMMA.16816.F32 R136, R4, R14, R136 ;  /* 0x0000000e0488723c */ /* 0x000fe20000001888 */
[----:B-----5:R-:W-:Y:S01]  /*5500*/  F2FP.F16.F32.PACK_AB R4, R195, R98 ;  /* 0x00000062c304723e */ /* 0x020fe200000000ff */
[----:B------:R-:W5:Y:S01]  /*5510*/  LDSM.16.MT88.4 R12, [R218+0x5c00] ;  /* 0x005c0000da0c783b */ /* 0x000f620000004200 */
[----:B------:R-:W2:Y:S01]  /*5520*/  MUFU.EX2 R122, R122 ;  /* 0x0000007a007a7308 */ /* 0x000ea20000000800 */
[----:B---3--:R-:W-:Y:S01]  /*5530*/  F2FP.F16.F32.PACK_AB R5, R22, R89 ;  /* 0x000000591605723e */ /* 0x008fe200000000ff */
[----:B------:R-:W-:Y:S01]  /*5540*/  FFMA.FTZ R97, R82, UR5, -R81 ;  /* 0x0000000552617c23 */ /* 0x000fe20008010851 */
[----:B------:R-:W-:Y:S01]  /*5550*/  F2FP.F16.F32.PACK_AB R6, R21, R20 ;  /* 0x000000141506723e */ /* 0x000fe200000000ff */
[----:B------:R-:W-:Y:S01]  /*5560*/  MUFU.EX2 R82, R111 ;  /* 0x0000006f00527308 */ /* 0x000fe20000000800 */
[----:B----4-:R-:W-:Y:S01]  /*5570*/  F2FP.F16.F32.PACK_AB R7, R102, R23 ;  /* 0x000000176607723e */ /* 0x010fe200000000ff */
[----:B------:R-:W-:Y:S01]  /*5580*/  FADD.FTZ R98, R98, R113 ;  /* 0x0000007162627221 */ /* 0x000fe20000010000 */
[----:B------:R-:W-:Y:S01]  /*5590*/  FADD.FTZ R89, R89, R190 ;  /* 0x000000be59597221 */ /* 0x000fe20000010000 */
[----:B------:R-:W3:Y:S02]  /*55a0*/  MUFU.EX2 R97, R97 ;  /* 0x0000006100617308 */ /* 0x000ee40000000800 */
[----:B------:R-:W-:Y:S01]  /*55b0*/  FADD.FTZ R195, R195, R98 ;  /* 0x00000062c3c37221 */ /* 0x000fe20000010000 */
[----:B------:R-:W-:Y:S01]  /*55c0*/  FADD.FTZ R22, R22, R89 ;  /* 0x0000005916167221 */ /* 0x000fe20000010000 */
[----:B-1----:R-:W-:Y:S01]  /*55d0*/  HMMA.16816.F32 R156, R4, R8, R156 ;  /* 0x00000008049c723c */ /* 0x002fe2000000189c */
[----:B------:R-:W-:Y:S01]  /*55e0*/  MUFU.EX2 R78, R84 ;  /* 0x00000054004e7308 */ /* 0x000fe20000000800 */
[----:B------:R-:W-:Y:S01]  /*55f0*/  FADD.FTZ R20, R20, R195 ;  /* 0x000000c314147221 */ /* 0x000fe20000010000 */
[----:B------:R-:W-:-:S02]  /*5600*/  FADD.FTZ R23, R23, R22 ;  /* 0x0000001617177221 */ /* 0x000fc40000010000 */
[----:B------:R-:W-:Y:S01]  /*5610*/  MUFU.EX2 R77, R79 ;  /* 0x0000004f004d7308 */ /* 0x000fe20000000800 */
[----:B------:R-:W-:Y:S01]  /*5620*/  FADD.FTZ R21, R21, R20 ;  /* 0x0000001415157221 */ /* 0x000fe20000010000 */
[----:B------:R-:W-:Y:S01]  /*5630*/  FADD.FTZ R102, R102, R23 ;  /* 0x0000001766667221 */ /* 0x000fe20000010000 */
[C---:B------:R-:W-:Y:S01]  /*5640*/  HMMA.16816.F32 R152, R4.reuse, R10, R152 ;  /* 0x0000000a0498723c */ /* 0x040fe20000001898 */
[----:B------:R-:W1:Y:S04]  /*5650*/  MUFU.EX2 R80, R80 ;  /* 0x0000005000507308 */ /* 0x000e680000000800 */
[----:B------:R-:W-:Y:S03]  /*5660*/  MUFU.EX2 R74, R75 ;  /* 0x0000004b004a7308 */ /* 0x000fe60000000800 */
[C---:B------:R-:W-:Y:S01]  /*5670*/  HMMA.16816.F32 R132, R4.reuse, R16, R132 ;  /* 0x000000100484723c */ /* 0x040fe20000001884 */
[----:B------:R-:W-:Y:S04]  /*5680*/  MUFU.EX2 R63, R68 ;  /* 0x00000044003f7308 */ /* 0x000fe80000000800 */
[----:B------:R-:W-:Y:S03]  /*5690*/  MUFU.EX2 R246, R246 ;  /* 0x000000f600f67308 */ /* 0x000fe60000000800 */
[----:B------:R-:W-:Y:S01]  /*56a0*/  HMMA.16816.F32 R140, R4, R18, R140 ;  /* 0x00000012048c723c */ /* 0x000fe2000000188c */
[----:B------:R-:W-:Y:S01]  /*56b0*/  F2FP.F16.F32.PACK_AB R4, R127, R114 ;  /* 0x000000727f04723e */ /* 0x000fe200000000ff */
[----:B------:R-:W-:Y:S01]  /*56c0*/  FADD.FTZ R114, R114, R93 ;  /* 0x0000005d72727221 */ /* 0x000fe20000010000 */
[----:B--2---:R-:W-:Y:S01]  /*56d0*/  F2FP.F16.F32.PACK_AB R5, R118, R85 ;  /* 0x000000557605723e */ /* 0x004fe200000000ff */
[----:B------:R-:W-:Y:S01]  /*56e0*/  FADD.FTZ R85, R85, R110 ;  /* 0x0000006e55557221 */ /* 0x000fe20000010000 */
[----:B------:R-:W-:Y:S01]  /*56f0*/  F2FP.F16.F32.PACK_AB R6, R193, R124 ;  /* 0x0000007cc106723e */ /* 0x000fe200000000ff */
[----:B------:R-:W-:Y:S01]  /*5700*/  FADD.FTZ R127, R127, R114 ;  /* 0x000000727f7f7221 */ /* 0x000fe20000010000 */
[----:B------:R-:W-:Y:S01]  /*5710*/  F2FP.F16.F32.PACK_AB R7, R122, R95 ;  /* 0x0000005f7a07723e */ /* 0x000fe200000000ff */
[----:B------:R-:W-:-:S02]  /*5720*/  FADD.FTZ R118, R118, R85 ;  /* 0x0000005576767221 */ /* 0x000fc40000010000 */
[----:B------:R-:W-:Y:S02]  /*5730*/  FADD.FTZ R124, R124, R127 ;  /* 0x0000007f7c7c7221 */ /* 0x000fe40000010000 */
[----:B------:R-:W-:Y:S02]  /*5740*/  FADD.FTZ R95, R95, R118 ;  /* 0x000000765f5f7221 */ /* 0x000fe40000010000 */
[----:B------:R-:W-:Y:S01]  /*5750*/  HMMA.16816.F32 R160, R4, R8, R160 ;  /* 0x0000000804a0723c */ /* 0x000fe200000018a0 */
[----:B------:R-:W-:Y:S01]  /*5760*/  FADD.FTZ R193, R193, R124 ;  /* 0x0000007cc1c17221 */ /* 0x000fe20000010000 */
[----:B------:R-:W-:-:S06]  /*5770*/  FADD.FTZ R122, R122, R95 ;  /* 0x0000005f7a7a7221 */ /* 0x000fcc0000010000 */
[C---:B------:R-:W-:Y:S01]  /*5780*/  HMMA.16816.F32 R148, R4.reuse, R10, R148 ;  /* 0x0000000a0494723c */ /* 0x040fe20000001894 */
[----:B------:R-:W2:Y:S07]  /*5790*/  LDSM.16.MT88.4 R8, [R216+0x5c00] ;  /* 0x005c0000d808783b */ /* 0x000eae0000004200 */
[----:B------:R-:W-:Y:S01]  /*57a0*/  HMMA.16816.F32 R144, R4, R16, R144 ;  /* 0x000000100490723c */ /* 0x000fe20000001890 */
[----:B------:R-:W4:Y:S01]  /*57b0*/  MUFU.EX2 R17, R76 ;  /* 0x0000004c00117308 */ /* 0x000f220000000800 */
[----:B------:R-:W-:-:S06]  /*57c0*/  FFMA.FTZ R16, R72, UR5, -R73 ;  /* 0x0000000548107c23 */ /* 0x000fcc0008010849 */
[----:B------:R-:W-:Y:S01]  /*57d0*/  HMMA.16816.F32 R136, R4, R18, R136 ;  /* 0x000000120488723c */ /* 0x000fe20000001888 */
[----:B------:R-:W-:Y:S01]  /*57e0*/  FFMA.FTZ R19, R69, UR5, -R66 ;  /* 0x0000000545137c23 */ /* 0x000fe20008010842 */
[----:B------:R-:W2:Y:S01]  /*57f0*/  MUFU.EX2 R16, R16 ;  /* 0x0000001000107308 */ /* 0x000ea20000000800 */
[----:B---3--:R-:W-:Y:S01]  /*5800*/  F2FP.F16.F32.PACK_AB R4, R97, R82 ;  /* 0x000000526104723e */ /* 0x008fe200000000ff */
[----:B------:R-:W-:Y:S01]  /*5810*/  FADD.FTZ R82, R82, R21 ;  /* 0x0000001552527221 */ /* 0x000fe20000010000 */
[C---:B-1----:R-:W-:Y:S01]  /*5820*/  F2FP.F16.F32.PACK_AB R5, R80.reuse, R77 ;  /* 0x0000004d5005723e */ /* 0x042fe200000000ff */
[----:B------:R-:W-:Y:S01]  /*5830*/  MUFU.EX2 R18, R70 ;  /* 0x0000004600127308 */ /* 0x000fe20000000800 */
[----:B------:R-:W-:Y:S01]  /*5840*/  F2FP.F16.F32.PACK_AB R6, R245, R78 ;  /* 0x0000004ef506723e */ /* 0x000fe200000000ff */
[----:B------:R-:W-:Y:S01]  /*5850*/  FADD.FTZ R77, R77, R102 ;  /* 0x000000664d4d7221 */ /* 0x000fe20000010000 */
[----:B----4-:R-:W-:Y:S01]  /*5860*/  F2FP.F16.F32.PACK_AB R7, R17, R74 ;  /* 0x0000004a1107723e */ /* 0x010fe200000000ff */
[----:B------:R-:W1:Y:S01]  /*5870*/  MUFU.EX2 R19, R19 ;  /* 0x0000001300137308 */ /* 0x000e620000000800 */
[----:B------:R-:W-:Y:S01]  /*5880*/  FADD.FTZ R97, R97, R82 ;  /* 0x0000005261617221 */ /* 0x000fe20000010000 */
[----:B------:R-:W-:-:S03]  /*5890*/  FADD.FTZ R77, R80, R77 ;  /* 0x0000004d504d7221 */ /* 0x000fc60000010000 */
[----:B------:R-:W-:Y:S01]  /*58a0*/  FADD.FTZ R78, R78, R97 ;  /* 0x000000614e4e7221 */ /* 0x000fe20000010000 */
[----:B-----5:R-:W-:Y:S01]  /*58b0*/  HMMA.16816.F32 R156, R4, R12, R156 ;  /* 0x0000000c049c723c */ /* 0x020fe2000000189c */
[----:B------:R-:W-:Y:S02]  /*58c0*/  FADD.FTZ R74, R74, R77 ;  /* 0x0000004d4a4a7221 */ /* 0x000fe40000010000 */
[----:B------:R-:W-:Y:S02]  /*58d0*/  FADD.FTZ R245, R245, R78 ;  /* 0x0000004ef5f57221 */ /* 0x000fe40000010000 */
[----:B------:R-:W-:-:S03]  /*58e0*/  FADD.FTZ R244, R17, R74 ;  /* 0x0000004a11f47221 */ /* 0x000fc60000010000 */
[C---:B------:R-:W-:Y:S08]  /*58f0*/  HMMA.16816.F32 R152, R4.reuse, R14, R152 ;  /* 0x0000000e0498723c */ /* 0x040ff00000001898 */
[C---:B--2---:R-:W-:Y:S08]  /*5900*/  HMMA.16816.F32 R132, R4.reuse, R8, R132 ;  /* 0x000000080484723c */ /* 0x044ff00000001884 */
[----:B------:R-:W-:Y:S01]  /*5910*/  HMMA.16816.F32 R140, R4, R10, R140 ;  /* 0x0000000a048c723c */ /* 0x000fe2000000188c */
[----:B------:R-:W-:Y:S01]  /*5920*/  F2FP.F16.F32.PACK_AB R4, R71, R16 ;  /* 0x000000104704723e */ /* 0x000fe200000000ff */
[----:B------:R-:W-:Y:S01]  /*5930*/  FADD.FTZ R16, R16, R193 ;  /* 0x000000c110107221 */ /* 0x000fe20000010000 */
[----:B-1----:R-:W-:Y:S01]  /*5940*/  F2FP.F16.F32.PACK_AB R5, R64, R19 ;  /* 0x000000134005723e */ /* 0x002fe200000000ff */
        /* <DEDUP_REMOVED lines=10> */
[C---:B------:R-:W-:Y:S08]  /*59f0*/  HMMA.16816.F32 R148, R4.reuse, R14, R148 ;  /* 0x0000000e0494723c */ /* 0x040ff00000001894 */
[C---:B------:R-:W-:Y:S08]  /*5a00*/  HMMA.16816.F32 R144, R4.reuse, R8, R144 ;  /* 0x000000080490723c */ /* 0x040ff00000001890 */
[----:B------:R-:W-:Y:S01]  /*5a10*/  HMMA.16816.F32 R136, R4, R10, R136 ;  /* 0x0000000a0488723c */ /* 0x000fe20000001888 */
[----:B------:R-:W-:-:S04]  /*5a20*/  NOP ;  /* 0x0000000000007918 */ /* 0x000fc80000000000 */
[----:B------:R-:W-:-:S15]  /*5a30*/  @!P1 BRA `(.L_x_22) ;  /* 0x0000003000e89947 */ /* 0x000fde0003800000 */
[C-C-:B------:R-:W-:Y:S01]  /*5a40*/  SHF.L.U64.HI R238, R168.reuse, 0x5, R169.reuse ;  /* 0x00000005a8ee7819 */ /* 0x140fe200000102a9 */
[C---:B------:R-:W-:Y:S01]  /*5a50*/  IMAD.SHL.U32 R239, R168.reuse, 0x20, RZ ;  /* 0x00000020a8ef7824 */ /* 0x040fe200078e00ff */
[C---:B------:R-:W-:Y:S01]  /*5a60*/  SHF.L.U64.HI R240, R168.reuse, 0x6, R169 ;  /* 0x00000006a8f07819 */ /* 0x040fe200000102a9 */
[----:B------:R-:W-:Y:S01]  /*5a70*/  IMAD.SHL.U32 R241, R168, 0x40, RZ ;  /* 0x00000040a8f17824 */ /* 0x000fe200078e00ff */
[----:B------:R-:W-:Y:S01]  /*5a80*/  LEA.HI.SX32 R242, R172, 0xfffffffe, 0x19 ;  /* 0xfffffffeacf27811 */ /* 0x000fe200078fcaff */
[----:B------:R-:W-:Y:S01]  /*5a90*/  IMAD.MOV.U32 R167, RZ, RZ, R2 ;  /* 0x000000ffffa77224 */ /* 0x000fe200078e0002 */
[----:B------:R-:W-:Y:S01]  /*5aa0*/  MOV R169, R0 ;  /* 0x0000000000a97202 */ /* 0x000fe20000000f00 */
[----:B------:R-:W-:Y:S01]  /*5ab0*/  IMAD.MOV.U32 R165, RZ, RZ, R164 ;  /* 0x000000ffffa57224 */ /* 0x000fe200078e00a4 */
[----:B------:R-:W-:Y:S01]  /*5ac0*/  MOV R166, R3 ;  /* 0x0000000300a67202 */ /* 0x000fe20000000f00 */
[----:B------:R-:W1:Y:S01]  /*5ad0*/  LDCU UR4, c[0x0][0x45c] ;  /* 0x00008b80ff0477ac */ /* 0x000e620008000800 */
[----:B------:R-:W2:Y:S01]  /*5ae0*/  LDCU.64 UR6, c[0x0][0x3c0] ;  /* 0x00007800ff0677ac */ /* 0x000ea20008000a00 */
[----:B------:R-:W-:Y:S05]  /*5af0*/  BRA `(.L_x_23) ;  /* 0x0000000000747947 */ /* 0x000fea0003800000 */
.L_x_25:
[----:B------:R-:W1:Y:S01]  /*5b00*/  LDC.64 R2, c[0x0][0x3b8] ;  /* 0x0000ee00ff027b82 */ /* 0x000e620000000a00 */
[----:B------:R-:W-:Y:S01]  /*5b10*/  VIADD R175, R242, 0xffffffff ;  /* 0xfffffffff2af7836 */ /* 0x000fe20000000000 */
[C---:B-1----:R-:W-:Y:S03]  /*5b20*/  SHF.L.U64.HI R171, R2.reuse, 0x5, R3 ;  /* 0x0000000502ab7819 */ /* 0x042fe60000010203 */
[C---:B------:R-:W-:Y:S04]  /*5b30*/  IMAD.WIDE.U32 R180, R175.reuse, R2, RZ ;  /* 0x00000002afb47225 */ /* 0x040fe800078e00ff */
[----:B------:R-:W-:Y:S01]  /*5b40*/  IMAD.SHL.U32 R0, R2, 0x20, RZ ;  /* 0x0000002002007824 */ /* 0x000fe200078e00ff */
[C---:B------:R-:W-:Y:S01]  /*5b50*/  LEA R178, P2, R180.reuse, R231, 0x8 ;  /* 0x000000e7b4b27211 */ /* 0x040fe200078440ff */
[----:B------:R-:W-:Y:S03]  /*5b60*/  IMAD R172, R175, R3, R181 ;  /* 0x00000003afac7224 */ /* 0x000fe600078e02b5 */
[C---:B------:R-:W-:Y:S02]  /*5b70*/  LEA R175, P0, R180.reuse, R0, 0x7 ;  /* 0x00000000b4af7211 */ /* 0x040fe400078038ff */
[C-C-:B------:R-:W-:Y:S02]  /*5b80*/  LEA.HI.X R179, R180.reuse, R230, R172.reuse, 0x8, P2 ;  /* 0x000000e6b4b37211 */ /* 0x140fe400010f44ac */
[----:B------:R-:W-:Y:S02]  /*5b90*/  LEA.HI.X R174, R180, R171, R172, 0x7, P0 ;  /* 0x000000abb4ae7211 */ /* 0x000fe400000f3cac */
[-C--:B------:R-:W-:Y:S01]  /*5ba0*/  IADD3 R0, P0, PT, R0, R175.reuse, RZ ;  /* 0x000000af00007210 */ /* 0x080fe20007f1e0ff */
[----:B------:R-:W-:Y:S01]  /*5bb0*/  @!PT LDS RZ, [RZ] ;  /* 0x00000000fffff984 */ /* 0x000fe20000000800 */
[----:B------:R-:W-:Y:S01]  /*5bc0*/  @!PT LDS RZ, [RZ] ;  /* 0x00000000fffff984 */ /* 0x000fe20000000800 */
[----:B------:R-:W-:Y:S01]  /*5bd0*/  @!PT LDS RZ, [RZ] ;  /* 0x00000000fffff984 */ /* 0x000fe20000000800 */
[----:B------:R1:W-:Y:S01]  /*5be0*/  LDGSTS.E.BYPASS.LTC128B.128 [R236+0x2000], desc[UR12][R178.64] ;  /* 0x02000000b2ec7fae */ /* 0x0003e2000b981a0c */
[C---:B------:R-:W-:Y:S02]  /*5bf0*/  LEA R176, P1, R2.reuse, R175, 0x6 ;  /* 0x000000af02b07211 */ /* 0x040fe400078230ff */
[-C--:B------:R-:W-:Y:S01]  /*5c00*/  LEA R180, P2, R175, R231.reuse, 0x1 ;  /* 0x000000e7afb47211 */ /* 0x080fe200078408ff */
[--C-:B------:R-:W-:Y:S01]  /*5c10*/  IMAD.X R171, R171, 0x1, R174.reuse, P0 ;  /* 0x00000001abab7824 */ /* 0x100fe200000e06ae */
[----:B------:R-:W-:Y:S02]  /*5c20*/  LEA.HI.X R3, R2, R174, R3, 0x6, P1 ;  /* 0x000000ae02037211 */ /* 0x000fe400008f3403 */
[-C--:B------:R-:W-:Y:S02]  /*5c30*/  LEA R182, P1, R0, R231.reuse, 0x1 ;  /* 0x000000e700b67211 */ /* 0x080fe400078208ff */
[-C--:B------:R-:W-:Y:S02]  /*5c40*/  LEA.HI.X R181, R175, R230.reuse, R174, 0x1, P2 ;  /* 0x000000e6afb57211 */ /* 0x080fe400010f0cae */
[----:B------:R-:W-:Y:S02]  /*5c50*/  LEA R2, P0, R176, R231, 0x1 ;  /* 0x000000e7b0027211 */ /* 0x000fe400078008ff */
[-C--:B------:R-:W-:Y:S01]  /*5c60*/  LEA.HI.X R183, R0, R230.reuse, R171, 0x1, P1 ;  /* 0x000000e600b77211 */ /* 0x080fe200008f0cab */
[----:B------:R1:W-:Y:S01]  /*5c70*/  LDGSTS.E.BYPASS.LTC128B.128 [R236+0x2800], desc[UR12][R180.64] ;  /* 0x02800000b4ec7fae */ /* 0x0003e2000b981a0c */
[----:B------:R-:W-:Y:S03]  /*5c80*/  LEA.HI.X R3, R176, R230, R3, 0x1, P0 ;  /* 0x000000e6b0037211 */ /* 0x000fe600000f0c03 */
[----:B------:R1:W-:Y:S04]  /*5c90*/  LDGSTS.E.BYPASS.LTC128B.128 [R236+0x3000], desc[UR12][R182.64] ;  /* 0x03000000b6ec7fae */ /* 0x0003e8000b981a0c */
[----:B------:R1:W-:Y:S04]  /*5ca0*/  LDGSTS.E.BYPASS.LTC128B.128 [R236+0x3800], desc[UR12][R2.64] ;  /* 0x0380000002ec7fae */ /* 0x0003e8000b981a0c */
[----:B------:R-:W0:Y:S01]  /*5cb0*/  LDGDEPBAR ;  /* 0x00000000000079af */ /* 0x000e220000000000 */
[----:B------:R-:W-:Y:S05]  /*5cc0*/  BRA `(.L_x_24) ;  /* 0x0000000800c87947 */ /* 0x000fea0003800000 */
.L_x_23:
[----:B------:R-:W-:Y:S04]  /*5cd0*/  DEPBAR.LE SB0, 0x0 ;  /* 0x000080000000791a */ /* 0x000fe80000000000 */
[----:B------:R-:W-:Y:S01]  /*5ce0*/  BAR.SYNC.DEFER_BLOCKING 0x0 ;  /* 0x0000000000007b1d */ /* 0x000fe20000010000 */
[C---:B--2---:R-:W-:Y:S04]  /*5cf0*/  IMAD.WIDE.U32 R250, R242.reuse, UR6, RZ ;  /* 0x00000006f2fa7c25 */ /* 0x044fe8000f8e00ff */
[----:B------:R-:W-:Y:S01]  /*5d00*/  IMAD R0, R242, UR7, R251 ;  /* 0x00000007f2007c24 */ /* 0x000fe2000f8e02fb */
[C---:B------:R-:W-:Y:S02]  /*5d10*/  LEA R248, P3, R250.reuse, R229, 0x8 ;  /* 0x000000e5faf87211 */ /* 0x040fe400078640ff */
[C---:B------:R-:W-:Y:S02]  /*5d20*/  LEA R2, P0, R250.reuse, R239, 0x7 ;  /* 0x000000effa027211 */ /* 0x040fe400078038ff */
[--C-:B------:R-:W-:Y:S02]  /*5d30*/  LEA.HI.X R249, R250, R227, R0.reuse, 0x8, P3 ;  /* 0x000000e3faf97211 */ /* 0x100fe400018f4400 */
[----:B------:R-:W-:Y:S02]  /*5d40*/  LEA R174, P2, R2, R229, 0x1 ;  /* 0x000000e502ae7211 */ /* 0x000fe400078408ff */
[----:B------:R-:W-:Y:S02]  /*5d50*/  LEA.HI.X R3, R250, R238, R0, 0x7, P0 ;  /* 0x000000eefa037211 */ /* 0x000fe400000f3c00 */
[C---:B------:R-:W-:Y:S02]  /*5d60*/  IADD3 R126, P1, PT, R2.reuse, R239, RZ ;  /* 0x000000ef027e7210 */ /* 0x040fe40007f3e0ff */
[C---:B------:R-:W-:Y:S02]  /*5d70*/  LEA.HI.X R175, R2.reuse, R227, R3, 0x1, P2 ;  /* 0x000000e302af7211 */ /* 0x040fe400010f0c03 */
[----:B------:R-:W-:Y:S01]  /*5d80*/  IADD3 R130, P0, PT, R2, R241, RZ ;  /* 0x000000f102827210 */ /* 0x000fe20007f1e0ff */
[C---:B------:R-:W-:Y:S01]  /*5d90*/  IMAD.X R124, R3.reuse, 0x1, R238, P1 ;  /* 0x00000001037c7824 */ /* 0x040fe200008e06ee */
[C---:B------:R-:W-:Y:S01]  /*5da0*/  LEA R172, P1, R126.reuse, R229, 0x1 ;  /* 0x000000e57eac7211 */ /* 0x040fe200078208ff */
[----:B------:R-:W-:Y:S01]  /*5db0*/  @!PT LDS RZ, [RZ] ;  /* 0x00000000fffff984 */ /* 0x000fe20000000800 */
[----:B------:R-:W-:Y:S01]  /*5dc0*/  @!PT LDS RZ, [RZ] ;  /* 0x00000000fffff984 */ /* 0x000fe20000000800 */
[----:B------:R-:W-:Y:S01]  /*5dd0*/  @!PT LDS RZ, [RZ] ;  /* 0x00000000fffff984 */ /* 0x000fe20000000800 */
[----:B------:R-:W-:Y:S02]  /*5de0*/  LDGSTS.E.BYPASS.LTC128B.128 [R236+0x4000], desc[UR12][R248.64] ;  /* 0x04000000f8ec7fae */ /* 0x000fe4000b981a0c */
[----:B------:R-:W-:Y:S01]  /*5df0*/  IMAD.X R128, R3, 0x1, R240, P0 ;  /* 0x0000000103807824 */ /* 0x000fe200000e06f0 */
[----:B------:R-:W-:Y:S02]  /*5e00*/  LEA.HI.X R173, R126, R227, R124, 0x1, P1 ;  /* 0x000000e37ead7211 */ /* 0x000fe400008f0c7c */
[C---:B------:R-:W-:Y:S03]  /*5e10*/  LEA R170, P0, R130.reuse, R229, 0x1 ;  /* 0x000000e582aa7211 */ /* 0x040fe600078008ff */
[----:B------:R-:W-:Y:S01]  /*5e20*/  LDGSTS.E.BYPASS.LTC128B.128 [R236+0x4800], desc[UR12][R174.64] ;  /* 0x04800000aeec7fae */ /* 0x000fe2000b981a0c */
[----:B------:R-:W-:Y:S02]  /*5e30*/  LEA.HI.X R171, R130, R227, R128, 0x1, P0 ;  /* 0x000000e382ab7211 */ /* 0x000fe400000f0c80 */
[----:B------:R-:W-:Y:S05]  /*5e40*/  ISETP.NE.AND P0, PT, R242, RZ, PT ;  /* 0x000000fff200720c */ /* 0x000fea0003f05270 */
[----:B------:R2:W-:Y:S08]  /*5e50*/  LDGSTS.E.BYPASS.LTC128B.128 [R236+0x5000], desc[UR12][R172.64] ;  /* 0x05000000acec7fae */ /* 0x0005f0000b981a0c */
[----:B------:R3:W-:Y:S08]  /*5e60*/  LDGSTS.E.BYPASS.LTC128B.128 [R236+0x5800], desc[UR12][R170.64] ;  /* 0x05800000aaec7fae */ /* 0x0007f0000b981a0c */
[----:B------:R-:W-:Y:S08]  /*5e70*/  LDSM.16.M88.4 R176, [R221] ;  /* 0x00000000ddb0783b */ /* 0x000ff00000000200 */
[----:B------:R-:W4:Y:S08]  /*5e80*/  LDSM.16.M88.4 R180, [R220+0x2000] ;  /* 0x00200000dcb4783b */ /* 0x000f300000000200 */
[----:B------:R-:W5:Y:S08]  /*5e90*/  LDSM.16.M88.4 R184, [R221+0x1000] ;  /* 0x00100000ddb8783b */ /* 0x000f700000000200 */
[----:B------:R-:W1:Y:S08]  /*5ea0*/  LDSM.16.M88.4 R188, [R220+0x2400] ;  /* 0x00240000dcbc783b */ /* 0x000e700000000200 */
[----:B------:R-:W0:Y:S08]  /*5eb0*/  LDGDEPBAR ;  /* 0x00000000000079af */ /* 0x000e300000000000 */
[----:B------:R-:W3:Y:S08]  /*5ec0*/  LDSM.16.M88.4 R192, [R220+0x2800] ;  /* 0x00280000dcc0783b */ /* 0x000ef00000000200 */
[----:B------:R-:W3:Y:S01]  /*5ed0*/  LDSM.16.M88.4 R196, [R220+0x2c00] ;  /* 0x002c0000dcc4783b */ /* 0x000ee20000000200 */
[-C--:B----4-:R-:W-:Y:S07]  /*5ee0*/  HMMA.16816.F32 R4, R176, R180.reuse, RZ ;  /* 0x000000b4b004723c */ /* 0x090fee00000018ff */
[----:B------:R-:W4:Y:S01]  /*5ef0*/  LDSM.16.M88.4 R200, [R220+0x3000] ;  /* 0x00300000dcc8783b */ /* 0x000f220000000200 */
[C---:B-----5:R-:W-:Y:S07]  /*5f00*/  HMMA.16816.F32 R8, R184.reuse, R180, RZ ;  /* 0x000000b4b808723c */ /* 0x060fee00000018ff */
[----:B------:R-:W5:Y:S01]  /*5f10*/  LDSM.16.M88.4 R204, [R220+0x3400] ;  /* 0x00340000dccc783b */ /* 0x000f620000000200 */
[-C--:B------:R-:W-:Y:S07]  /*5f20*/  HMMA.16816.F32 R12, R184, R182.reuse, RZ ;  /* 0x000000b6b80c723c */ /* 0x080fee00000018ff */
[----:B------:R-:W-:Y:S01]  /*5f30*/  LDSM.16.M88.4 R208, [R217+0x2c00] ;  /* 0x002c0000d9d0783b */ /* 0x000fe20000000200 */
[C---:B------:R-:W-:Y:S07]  /*5f40*/  HMMA.16816.F32 R16, R176.reuse, R182, RZ ;  /* 0x000000b6b010723c */ /* 0x040fee00000018ff */
[----:B------:R-:W5:Y:S01]  /*5f50*/  LDSM.16.M88.4 R180, [R220+0x3800] ;  /* 0x00380000dcb4783b */ /* 0x000f620000000200 */
[-C--:B-1----:R-:W-:Y:S07]  /*5f60*/  HMMA.16816.F32 R20, R176, R188.reuse, RZ ;  /* 0x000000bcb014723c */ /* 0x082fee00000018ff */
[----:B------:R-:W-:Y:S01]  /*5f70*/  LDSM.16.M88.4 R212, [R217+0x3000] ;  /* 0x00300000d9d4783b */ /* 0x000fe20000000200 */
[C---:B------:R-:W-:Y:S07]  /*5f80*/  HMMA.16816.F32 R24, R184.reuse, R188, RZ ;  /* 0x000000bcb818723c */ /* 0x040fee00000018ff */
[----:B--2---:R-:W-:Y:S01]  /*5f90*/  LDSM.16.M88.4 R172, [R217+0x3400] ;  /* 0x00340000d9ac783b */ /* 0x004fe20000000200 */
[-C--:B------:R-:W-:Y:S08]  /*5fa0*/  HMMA.16816.F32 R28, R184, R190.reuse, RZ ;  /* 0x000000beb81c723c */ /* 0x080ff000000018ff */
[C---:B------:R-:W-:Y:S01]  /*5fb0*/  HMMA.16816.F32 R32, R176.reuse, R190, RZ ;  /* 0x000000beb020723c */ /* 0x040fe200000018ff */
[----:B------:R-:W1:Y:S07]  /*5fc0*/  LDSM.16.M88.4 R188, [R220+0x3c00] ;  /* 0x003c0000dcbc783b */ /* 0x000e6e0000000200 */
[-C--:B---3--:R-:W-:Y:S08]  /*5fd0*/  HMMA.16816.F32 R36, R176, R192.reuse, RZ ;  /* 0x000000c0b024723c */ /* 0x088ff000000018ff */
[C---:B------:R-:W-:Y:S08]  /*5fe0*/  HMMA.16816.F32 R40, R184.reuse, R192, RZ ;  /* 0x000000c0b828723c */ /* 0x040ff000000018ff */
[-C--:B------:R-:W-:Y:S08]  /*5ff0*/  HMMA.16816.F32 R44, R184, R194.reuse, RZ ;  /* 0x000000c2b82c723c */ /* 0x080ff000000018ff */
[C---:B------:R-:W-:Y:S01]  /*6000*/  HMMA.16816.F32 R48, R176.reuse, R194, RZ ;  /* 0x000000c2b030723c */ /* 0x040fe200000018ff */
[----:B------:R-:W-:Y:S07]  /*6010*/  LDSM.16.M88.4 R192, [R219] ;  /* 0x00000000dbc0783b */ /* 0x000fee0000000200 */
[-C--:B------:R-:W-:Y:S08]  /*6020*/  HMMA.16816.F32 R52, R176, R196.reuse, RZ ;  /* 0x000000c4b034723c */ /* 0x080ff000000018ff */
[C---:B------:R-:W-:Y:S08]  /*6030*/  HMMA.16816.F32 R56, R184.reuse, R196, RZ ;  /* 0x000000c4b838723c */ /* 0x040ff000000018ff */
[-C--:B------:R-:W-:Y:S08]  /*6040*/  HMMA.16816.F32 R60, R184, R198.reuse, RZ ;  /* 0x000000c6b83c723c */ /* 0x080ff000000018ff */
[C---:B------:R-:W-:Y:S01]  /*6050*/  HMMA.16816.F32 R64, R176.reuse, R198, RZ ;  /* 0x000000c6b040723c */ /* 0x040fe200000018ff */
[----:B------:R-:W2:Y:S07]  /*6060*/  LDSM.16.M88.4 R196, [R217+0x2000] ;  /* 0x00200000d9c4783b */ /* 0x000eae0000000200 */
[-C--:B----4-:R-:W-:Y:S08]  /*6070*/  HMMA.16816.F32 R68, R176, R200.reuse, RZ ;  /* 0x000000c8b044723c */ /* 0x090ff000000018ff */
[C---:B------:R-:W-:Y:S08]  /*6080*/  HMMA.16816.F32 R72, R184.reuse, R200, RZ ;  /* 0x000000c8b848723c */ /* 0x040ff000000018ff */
[-C--:B------:R-:W-:Y:S08]  /*6090*/  HMMA.16816.F32 R76, R184, R202.reuse, RZ ;  /* 0x000000cab84c723c */ /* 0x080ff000000018ff */
[C---:B------:R-:W-:Y:S01]  /*60a0*/  HMMA.16816.F32 R80, R176.reuse, R202, RZ ;  /* 0x000000cab050723c */ /* 0x040fe200000018ff */
[----:B------:R-:W3:Y:S07]  /*60b0*/  LDSM.16.M88.4 R200, [R219+0x1000] ;  /* 0x00100000dbc8783b */ /* 0x000eee0000000200 */
[-C--:B-----5:R-:W-:Y:S08]  /*60c0*/  HMMA.16816.F32 R84, R176, R204.reuse, RZ ;  /* 0x000000ccb054723c */ /* 0x0a0ff000000018ff */
[C---:B------:R-:W-:Y:S08]  /*60d0*/  HMMA.16816.F32 R88, R184.reuse, R204, RZ ;  /* 0x000000ccb858723c */ /* 0x040ff000000018ff */
[-C--:B------:R-:W-:Y:S08]  /*60e0*/  HMMA.16816.F32 R92, R184, R206.reuse, RZ ;  /* 0x000000ceb85c723c */ /* 0x080ff000000018ff */
[C---:B------:R-:W-:Y:S01]  /*60f0*/  HMMA.16816.F32 R96, R176.reuse, R206, RZ ;  /* 0x000000ceb060723c */ /* 0x040fe200000018ff */
[----:B------:R-:W4:Y:S07]  /*6100*/  LDSM.16.M88.4 R204, [R217+0x2400] ;  /* 0x00240000d9cc783b */ /* 0x000f2e0000000200 */
[-C--:B------:R-:W-:Y:S08]  /*6110*/  HMMA.16816.F32 R100, R176, R180.reuse, RZ ;  /* 0x000000b4b064723c */ /* 0x080ff000000018ff */
[C---:B------:R-:W-:Y:S08]  /*6120*/  HMMA.16816.F32 R104, R184.reuse, R180, RZ ;  /* 0x000000b4b868723c */ /* 0x040ff000000018ff */
[-C--:B------:R-:W-:Y:S08]  /*6130*/  HMMA.16816.F32 R108, R184, R182.reuse, RZ ;  /* 0x000000b6b86c723c */ /* 0x080ff000000018ff */
[C---:B------:R-:W-:Y:S01]  /*6140*/  HMMA.16816.F32 R112, R176.reuse, R182, RZ ;  /* 0x000000b6b070723c */ /* 0x040fe200000018ff */
[----:B------:R-:W5:Y:S07]  /*6150*/  LDSM.16.M88.4 R180, [R217+0x2800] ;  /* 0x00280000d9b4783b */ /* 0x000f6e0000000200 */
[-C--:B-1----:R-:W-:Y:S08]  /*6160*/  HMMA.16816.F32 R116, R176, R188.reuse, RZ ;  /* 0x000000bcb074723c */ /* 0x082ff000000018ff */
[C---:B------:R-:W-:Y:S08]  /*6170*/  HMMA.16816.F32 R120, R184.reuse, R188, RZ ;  /* 0x000000bcb878723c */ /* 0x040ff000000018ff */
[-C--:B------:R-:W-:Y:S01]  /*6180*/  HMMA.16816.F32 R124, R184, R190.reuse, RZ ;  /* 0x000000beb87c723c */ /* 0x080fe200000018ff */
[----:B------:R-:W-:Y:S07]  /*6190*/  LDSM.16.M88.4 R184, [R217+0x3c00] ;  /* 0x003c0000d9b8783b */ /* 0x000fee0000000200 */
[----:B------:R-:W-:Y:S01]  /*61a0*/  HMMA.16816.F32 R128, R176, R190, RZ ;  /* 0x000000beb080723c */ /* 0x000fe200000018ff */
[----:B------:R-:W1:Y:S01]  /*61b0*/  LDSM.16.M88.4 R176, [R217+0x3800] ;  /* 0x00380000d9b0783b */ /* 0x000e620000000200 */
[----:B------:R-:W-:Y:S06]  /*61c0*/  DEPBAR.LE SB0, 0x0 ;  /* 0x000080000000791a */ /* 0x000fec0000000000 */
[-C--:B--2---:R-:W-:Y:S01]  /*61d0*/  HMMA.16816.F32 R4, R192, R196.reuse, R4 ;  /* 0x000000c4c004723c */ /* 0x084fe20000001804 */
[----:B------:R-:W-:Y:S07]  /*61e0*/  BAR.SYNC.DEFER_BLOCKING 0x0 ;  /* 0x0000000000007b1d */ /* 0x000fee0000010000 */
[C---:B---3--:R-:W-:Y:S08]  /*61f0*/  HMMA.16816.F32 R8, R200.reuse, R196, R8 ;  /* 0x000000c4c808723c */ /* 0x048ff00000001808 */
[-C--:B------:R-:W-:Y:S03]  /*6200*/  HMMA.16816.F32 R12, R200, R198.reuse, R12 ;  /* 0x000000c6c80c723c */ /* 0x080fe6000000180c */
[----:B------:R-:W-:Y:S02]  /*6210*/  FMNMX3.FTZ R170, R165, R4, R5, !PT ;  /* 0x00000004a5aa7276 */ /* 0x000fe40007810005 */
[----:B------:R-:W-:Y:S03]  /*6220*/  FMNMX3.FTZ R164, R166, R6, R7, !PT ;  /* 0x00000006a6a47276 */ /* 0x000fe60007810007 */
[C---:B------:R-:W-:Y:S04]  /*6230*/  HMMA.16816.F32 R16, R192.reuse, R198, R16 ;  /* 0x000000c6c010723c */ /* 0x040fe80000001810 */
[----:B------:R-:W-:Y:S04]  /*6240*/  FMNMX3.FTZ R168, R167, R8, R9, !PT ;  /* 0x00000008a7a87276 */ /* 0x000fe80007810009 */
[-C--:B----4-:R-:W-:Y:S03]  /*6250*/  HMMA.16816.F32 R20, R192, R204.reuse, R20 ;  /* 0x000000ccc014723c */ /* 0x090fe60000001814 */
[----:B------:R-:W-:Y:S05]  /*6260*/  FMNMX3.FTZ R168, R168, R12, R13, !PT ;  /* 0x0000000ca8a87276 */ /* 0x000fea000781000d */
[C---:B------:R-:W-:Y:S04]  /*6270*/  HMMA.16816.F32 R24, R200.reuse, R204, R24 ;  /* 0x000000ccc818723c */ /* 0x040fe80000001818 */
[----:B------:R-:W-:Y:S02]  /*6280*/  FMNMX3.FTZ R170, R170, R16, R17, !PT ;  /* 0x00000010aaaa7276 */ /* 0x000fe40007810011 */
[----:B------:R-:W-:Y:S02]  /*6290*/  FMNMX3.FTZ R164, R164, R18, R19, !PT ;  /* 0x00000012a4a47276 */ /* 0x000fe40007810013 */
[-C--:B------:R-:W-:Y:S03]  /*62a0*/  HMMA.16816.F32 R28, R200, R206.reuse, R28 ;  /* 0x000000cec81c723c */ /* 0x080fe6000000181c */
[----:B------:R-:W-:Y:S02]  /*62b0*/  FMNMX3.FTZ R170, R170, R20, R21, !PT ;  /* 0x00000014aaaa7276 */ /* 0x000fe40007810015 */
[----:B------:R-:W-:Y:S03]  /*62c0*/  FMNMX3.FTZ R164, R164, R22, R23, !PT ;  /* 0x00000016a4a47276 */ /* 0x000fe60007810017 */
[C---:B------:R-:W-:Y:S04]  /*62d0*/  HMMA.16816.F32 R32, R192.reuse, R206, R32 ;  /* 0x000000cec020723c */ /* 0x040fe80000001820 */
[----:B------:R-:W-:Y:S04]  /*62e0*/  FMNMX3.FTZ R168, R168, R24, R25, !PT ;  /* 0x00000018a8a87276 */ /* 0x000fe80007810019 */
[-C--:B-----5:R-:W-:Y:S03]  /*62f0*/  HMMA.16816.F32 R36, R192, R180.reuse, R36 ;  /* 0x000000b4c024723c */ /* 0x0a0fe60000001824 */
        /* <DEDUP_REMOVED lines=9> */
[-C--:B------:R-:W-:Y:S03]  /*6390*/  HMMA.16816.F32 R52, R192, R208.reuse, R52 ;  /* 0x000000d0c034723c */ /* 0x080fe60000001834 */
        /* <DEDUP_REMOVED lines=26> */
[----:B------:R-:W-:Y:S02]  /*6540*/  FMNMX3.FTZ R164, R164, R82, R83, !PT ;  /* 0x00000052a4a47276 */ /* 0x000fe40007810053 */
[----:B------:R-:W-:Y:S01]  /*6550*/  FMNMX3.FTZ R173, R173, R26, R27, !PT ;  /* 0x0000001aadad7276 */ /* 0x000fe2000781001b */
[C---:B------:R-:W-:Y:S04]  /*6560*/  HMMA.16816.F32 R96, R192.reuse, R174, R96 ;  /* 0x000000aec060723c */ /* 0x040fe80000001860 */
[----:B------:R-:W-:Y:S02]  /*6570*/  FMNMX3.FTZ R173, R173, R30, R31, !PT ;  /* 0x0000001eadad7276 */ /* 0x000fe4000781001f */
[----:B------:R-:W-:Y:S02]  /*6580*/  FMNMX3.FTZ R168, R168, R88, R89, !PT ;  /* 0x00000058a8a87276 */ /* 0x000fe40007810059 */
[-C--:B-1----:R-:W-:Y:S03]  /*6590*/  HMMA.16816.F32 R100, R192, R176.reuse, R100 ;  /* 0x000000b0c064723c */ /* 0x082fe60000001864 */
[----:B------:R-:W-:Y:S02]  /*65a0*/  FMNMX3.FTZ R173, R173, R42, R43, !PT ;  /* 0x0000002aadad7276 */ /* 0x000fe4000781002b */
[----:B------:R-:W-:Y:S02]  /*65b0*/  FMNMX3.FTZ R170, R170, R84, R85, !PT ;  /* 0x00000054aaaa7276 */ /* 0x000fe40007810055 */
[----:B------:R-:W-:Y:S01]  /*65c0*/  FMNMX3.FTZ R173, R173, R46, R47, !PT ;  /* 0x0000002eadad7276 */ /* 0x000fe2000781002f */
        /* <DEDUP_REMOVED lines=10> */
[----:B------:R-:W-:Y:S01]  /*6670*/  FMNMX3.FTZ R173, R173, R90, R91, !PT ;  /* 0x0000005aadad7276 */ /* 0x000fe2000781005b */
        /* <DEDUP_REMOVED lines=12> */
[----:B------:R-:W-:Y:S04]  /*6740*/  HMMA.16816.F32 R128, R192, R186, R128 ;  /* 0x000000bac080723c */ /* 0x000fe80000001880 */
[----:B------:R-:W-:Y:S02]  /*6750*/  FMNMX3.FTZ R164, R164, R114, R115, !PT ;  /* 0x00000072a4a47276 */ /* 0x000fe40007810073 */
[----:B------:R-:W-:Y:S02]  /*6760*/  FMNMX3.FTZ R168, R168, R120, R121, !PT ;  /* 0x00000078a8a87276 */ /* 0x000fe40007810079 */
[----:B------:R-:W-:Y:S02]  /*6770*/  FMNMX3.FTZ R173, R173, R122, R123, !PT ;  /* 0x0000007aadad7276 */ /* 0x000fe4000781007b */
[----:B------:R-:W-:Y:S02]  /*6780*/  FMNMX3.FTZ R170, R170, R116, R117, !PT ;  /* 0x00000074aaaa7276 */ /* 0x000fe40007810075 */
[----:B------:R-:W-:Y:S02]  /*6790*/  FMNMX3.FTZ R164, R164, R118, R119, !PT ;  /* 0x00000076a4a47276 */ /* 0x000fe40007810077 */
[----:B------:R-:W-:Y:S02]  /*67a0*/  FMNMX3.FTZ R168, R168, R124, R125, !PT ;  /* 0x0000007ca8a87276 */ /* 0x000fe4000781007d */
[----:B------:R-:W-:Y:S03]  /*67b0*/  FMNMX3.FTZ R173, R173, R126, R127, !PT ;  /* 0x0000007eadad7276 */ /* 0x000fe6000781007f */
[----:B------:R-:W-:Y:S02]  /*67c0*/  FMNMX3.FTZ R170, R170, R128, R129, !PT ;  /* 0x00000080aaaa7276 */ /* 0x000fe40007810081 */
[----:B------:R-:W-:Y:S01]  /*67d0*/  FMNMX3.FTZ R164, R164, R130, R131, !PT ;  /* 0x00000082a4a47276 */ /* 0x000fe20007810083 */
[----:B------:R-:W-:Y:S06]  /*67e0*/  @P0 BRA `(.L_x_25) ;  /* 0xfffffff000c40947 */ /* 0x000fec000383ffff */
.L_x_24:
[----:B------:R-:W2:Y:S08]  /*67f0*/  SHFL.BFLY PT, R171, R170, 0x2, 0x1f ;  /* 0x0c401f00aaab7f89 */ /* 0x000eb000000e0000 */
[----:B------:R-:W3:Y:S08]  /*6800*/  SHFL.BFLY PT, R177, R164, 0x2, 0x1f ;  /* 0x0c401f00a4b17f89 */ /* 0x000ef000000e0000 */
[----:B-1----:R-:W1:Y:S08]  /*6810*/  SHFL.BFLY PT, R3, R168, 0x2, 0x1f ;  /* 0x0c401f00a8037f89 */ /* 0x002e7000000e0000 */
[----:B------:R-:W4:Y:S01]  /*6820*/  SHFL.BFLY PT, R0, R173, 0x2, 0x1f ;  /* 0x0c401f00ad007f89 */ /* 0x000f2200000e0000 */
[----:B--2---:R-:W-:Y:S02]  /*6830*/  FMNMX.FTZ R175, R170, R171, !PT ;  /* 0x000000abaaaf7209 */ /* 0x004fe40007810000 */
[----:B---3--:R-:W-:Y:S05]  /*6840*/  FMNMX.FTZ R174, R164, R177, !PT ;  /* 0x000000b1a4ae7209 */ /* 0x008fea0007810000 */
[----:B------:R-:W2:Y:S01]  /*6850*/  SHFL.BFLY PT, R2, R175, 0x1, 0x1f ;  /* 0x0c201f00af027f89 */ /* 0x000ea200000e0000 */
[----:B-1----:R-:W-:Y:S07]  /*6860*/  FMNMX.FTZ R172, R168, R3, !PT ;  /* 0x00000003a8ac7209 */ /* 0x002fee0007810000 */
[----:B------:R-:W1:Y:S01]  /*6870*/  SHFL.BFLY PT, R3, R174, 0x1, 0x1f ;  /* 0x0c201f00ae037f89 */ /* 0x000e6200000e0000 */
[----:B----4-:R-:W-:Y:S07]  /*6880*/  FMNMX.FTZ R171, R173, R0, !PT ;  /* 0x00000000adab7209 */ /* 0x010fee0007810000 */
[----:B------:R-:W3:Y:S08]  /*6890*/  SHFL.BFLY PT, R177, R172, 0x1, 0x1f ;  /* 0x0c201f00acb17f89 */ /* 0x000ef000000e0000 */
[----:B------:R-:W4:Y:S01]  /*68a0*/  SHFL.BFLY PT, R0, R171, 0x1, 0x1f ;  /* 0x0c201f00ab007f89 */ /* 0x000f2200000e0000 */
[----:B--2---:R-:W-:Y:S04]  /*68b0*/  FMNMX.FTZ R164, R175, R2, !PT ;  /* 0x00000002afa47209 */ /* 0x004fe80007810000 */
[C---:B------:R-:W-:Y:S01]  /*68c0*/  FSETP.NEU.FTZ.AND P1, PT, R164.reuse, -INF , PT ;  /* 0xff800000a400780b */ /* 0x040fe20003f3d000 */
[----:B------:R-:W-:Y:S01]  /*68d0*/  FADD.FTZ R165, -R164, R165 ;  /* 0x000000a5a4a57221 */ /* 0x000fe20000010100 */
[----:B-1----:R-:W-:Y:S01]  /*68e0*/  FMNMX.FTZ R3, R174, R3, !PT ;  /* 0x00000003ae037209 */ /* 0x002fe20007810000 */
[----:B------:R-:W-:Y:S01]  /*68f0*/  FMUL.FTZ R196, R164, UR4 ;  /* 0x00000004a4c47c20 */ /* 0x000fe20008410000 */
[----:B---3--:R-:W-:Y:S01]  /*6900*/  FMNMX.FTZ R2, R172, R177, !PT ;  /* 0x000000b1ac027209 */ /* 0x008fe20007810000 */
[----:B------:R-:W-:Y:S02]  /*6910*/  FMUL.FTZ R170, R165, UR4 ;  /* 0x00000004a5aa7c20 */ /* 0x000fe40008410000 */
[C---:B------:R-:W-:Y:S01]  /*6920*/  FADD.FTZ R168, -R3.reuse, R166 ;  /* 0x000000a603a87221 */ /* 0x040fe20000010100 */
[----:B------:R-:W1:Y:S01]  /*6930*/  LDSM.16.MT88.4 R172, [R218+0x4000] ;  /* 0x00400000daac783b */ /* 0x000e620000004200 */
[C---:B------:R-:W-:Y:S01]  /*6940*/  FMUL.FTZ R195, R3.reuse, UR4 ;  /* 0x0000000403c37c20 */ /* 0x040fe20008410000 */
[----:B------:R-:W-:Y:S01]  /*6950*/  FADD.FTZ R166, -R2, R167 ;  /* 0x000000a702a67221 */ /* 0x000fe20000010100 */
[----:B------:R-:W-:Y:S01]  /*6960*/  FMUL.FTZ R167, R168, UR4 ;  /* 0x00000004a8a77c20 */ /* 0x000fe20008410000 */
[----:B------:R-:W-:Y:S01]  /*6970*/  FSEL R196, R196, RZ, P1 ;  /* 0x000000ffc4c47208 */ /* 0x000fe20000800000 */
[----:B------:R2:W3:Y:S01]  /*6980*/  MUFU.EX2 R168, R170 ;  /* 0x000000aa00a87308 */ /* 0x0004e20000000800 */
[----:B------:R-:W-:Y:S01]  /*6990*/  FSETP.NEU.FTZ.AND P0, PT, R3, -INF , PT ;  /* 0xff8000000300780b */ /* 0x000fe20003f1d000 */
[----:B------:R-:W-:Y:S01]  /*69a0*/  FMUL.FTZ R194, R2, UR4 ;  /* 0x0000000402c27c20 */ /* 0x000fe20008410000 */
[----:B----4-:R-:W-:Y:S07]  /*69b0*/  FMNMX.FTZ R0, R171, R0, !PT ;  /* 0x00000000ab007209 */ /* 0x010fee0007810000 */
[----:B------:R-:W4:Y:S01]  /*69c0*/  MUFU.EX2 R167, R167 ;  /* 0x000000a700a77308 */ /* 0x000f220000000800 */
[----:B------:R-:W-:Y:S01]  /*69d0*/  FSEL R195, R195, RZ, P0 ;  /* 0x000000ffc3c37208 */ /* 0x000fe20000000000 */
[--C-:B------:R-:W-:Y:S01]  /*69e0*/  FFMA.FTZ R191, R4, UR4, -R196.reuse ;  /* 0x0000000404bf7c23 */ /* 0x100fe200080108c4 */
[----:B------:R-:W-:Y:S01]  /*69f0*/  FSETP.NEU.FTZ.AND P1, PT, R2, -INF , PT ;  /* 0xff8000000200780b */ /* 0x000fe20003f3d000 */
[C---:B------:R-:W-:Y:S01]  /*6a00*/  FMUL.FTZ R193, R0.reuse, UR4 ;  /* 0x0000000400c17c20 */ /* 0x040fe20008410000 */
[C---:B------:R-:W-:Y:S01]  /*6a10*/  FSETP.NEU.FTZ.AND P0, PT, R0.reuse, -INF , PT ;  /* 0xff8000000000780b */ /* 0x040fe20003f1d000 */
[----:B------:R-:W-:Y:S01]  /*6a20*/  FADD.FTZ R165, -R0, R169 ;  /* 0x000000a900a57221 */ /* 0x000fe20000010100 */
[--C-:B------:R-:W-:Y:S03]  /*6a30*/  FFMA.FTZ R180, R5, UR4, -R196.reuse ;  /* 0x0000000405b47c23 */ /* 0x100fe600080108c4 */
[----:B------:R-:W-:Y:S01]  /*6a40*/  MUFU.EX2 R191, R191 ;  /* 0x000000bf00bf7308 */ /* 0x000fe20000000800 */
[--C-:B------:R-:W-:Y:S01]  /*6a50*/  FFMA.FTZ R192, R6, UR4, -R195.reuse ;  /* 0x0000000406c07c23 */ /* 0x100fe200080108c3 */
[--C-:B------:R-:W-:Y:S01]  /*6a60*/  FFMA.FTZ R181, R7, UR4, -R195.reuse ;  /* 0x0000000407b57c23 */ /* 0x100fe200080108c3 */
[--C-:B--2---:R-:W-:Y:S01]  /*6a70*/  FFMA.FTZ R170, R16, UR4, -R196.reuse ;  /* 0x0000000410aa7c23 */ /* 0x104fe200080108c4 */
[----:B------:R-:W-:Y:S06]  /*6a80*/  FFMA.FTZ R171, R17, UR4, -R196 ;  /* 0x0000000411ab7c23 */ /* 0x000fec00080108c4 */
[----:B------:R-:W2:Y:S01]  /*6a90*/  MUFU.EX2 R180, R180 ;  /* 0x000000b400b47308 */ /* 0x000ea20000000800 */
[--C-:B------:R-:W-:Y:S01]  /*6aa0*/  FFMA.FTZ R182, R18, UR4, -R195.reuse ;  /* 0x0000000412b67c23 */ /* 0x100fe200080108c3 */
[----:B------:R-:W-:Y:S01]  /*6ab0*/  FFMA.FTZ R169, R19, UR4, -R195 ;  /* 0x0000000413a97c23 */ /* 0x000fe200080108c3 */
[----:B------:R-:W-:Y:S07]  /*6ac0*/  FSEL R194, R194, RZ, P1 ;  /* 0x000000ffc2c27208 */ /* 0x000fee0000800000 */
[----:B------:R-:W-:Y:S01]  /*6ad0*/  MUFU.EX2 R192, R192 ;  /* 0x000000c000c07308 */ /* 0x000fe20000000800 */
[----:B------:R-:W-:Y:S01]  /*6ae0*/  FSEL R193, R193, RZ, P0 ;  /* 0x000000ffc1c17208 */ /* 0x000fe20000000000 */
[----:B------:R-:W-:Y:S01]  /*6af0*/  FMUL.FTZ R166, R166, UR4 ;  /* 0x00000004a6a67c20 */ /* 0x000fe20008410000 */
[----:B------:R-:W-:Y:S07]  /*6b00*/  FMUL.FTZ R165, R165, UR4 ;  /* 0x00000004a5a57c20 */ /* 0x000fee0008410000 */
[----:B------:R-:W5:Y:S01]  /*6b10*/  MUFU.EX2 R181, R181 ;  /* 0x000000b500b57308 */ /* 0x000f620000000800 */
[--C-:B------:R-:W-:Y:S01]  /*6b20*/  FFMA.FTZ R189, R8, UR4, -R194.reuse ;  /* 0x0000000408bd7c23 */ /* 0x100fe200080108c2 */
[--C-:B------:R-:W-:Y:S01]  /*6b30*/  FFMA.FTZ R186, R9, UR4, -R194.reuse ;  /* 0x0000000409ba7c23 */ /* 0x100fe200080108c2 */
[--C-:B------:R-:W-:Y:S07]  /*6b40*/  FFMA.FTZ R190, R10, UR4, -R193.reuse ;  /* 0x000000040abe7c23 */ /* 0x100fee00080108c1 */
[----:B------:R-:W-:Y:S01]  /*6b50*/  MUFU.EX2 R170, R170 ;  /* 0x000000aa00aa7308 */ /* 0x000fe20000000800 */
[--C-:B------:R-:W-:Y:S01]  /*6b60*/  FFMA.FTZ R187, R11, UR4, -R193.reuse ;  /* 0x000000040bbb7c23 */ /* 0x100fe200080108c1 */
[--C-:B------:R-:W-:Y:S01]  /*6b70*/  FFMA.FTZ R184, R12, UR4, -R194.reuse ;  /* 0x000000040cb87c23 */ /* 0x100fe200080108c2 */
[----:B------:R-:W-:Y:S07]  /*6b80*/  FFMA.FTZ R183, R13, UR4, -R194 ;  /* 0x000000040db77c23 */ /* 0x000fee00080108c2 */
[----:B------:R-:W1:Y:S01]  /*6b90*/  MUFU.EX2 R171, R171 ;  /* 0x000000ab00ab7308 */ /* 0x000e620000000800 */
[--C-:B------:R-:W-:Y:S01]  /*6ba0*/  FFMA.FTZ R188, R14, UR4, -R193.reuse ;  /* 0x000000040ebc7c23 */ /* 0x100fe200080108c1 */
[----:B------:R-:W-:Y:S01]  /*6bb0*/  FFMA.FTZ R185, R15, UR4, -R193 ;  /* 0x000000040fb97c23 */ /* 0x000fe200080108c1 */
[----:B------:R-:W1:Y:S07]  /*6bc0*/  LDSM.16.MT88.4 R176, [R216+0x4000] ;  /* 0x00400000d8b0783b */ /* 0x000e6e0000004200 */
[----:B------:R-:W-:Y:S01]  /*6bd0*/  MUFU.EX2 R182, R182 ;  /* 0x000000b600b67308 */ /* 0x000fe20000000800 */
[C---:B---3--:R-:W-:Y:S01]  /*6be0*/  FMUL.FTZ R4, R168.reuse, R160 ;  /* 0x000000a0a8047220 */ /* 0x048fe20000410000 */
[----:B------:R-:W-:Y:S01]  /*6bf0*/  FMUL.FTZ R5, R168, R161 ;  /* 0x000000a1a8057220 */ /* 0x000fe20000410000 */
[C---:B----4-:R-:W-:Y:S07]  /*6c00*/  FMUL.FTZ R6, R167.reuse, R162 ;  /* 0x000000a2a7067220 */ /* 0x050fee0000410000 */
[----:B------:R-:W3:Y:S01]  /*6c10*/  MUFU.EX2 R169, R169 ;  /* 0x000000a900a97308 */ /* 0x000ee20000000800 */
[----:B------:R-:W-:Y:S01]  /*6c20*/  FMUL.FTZ R7, R167, R163 ;  /* 0x000000a3a7077220 */ /* 0x000fe20000410000 */
[----:B--2---:R-:W-:Y:S01]  /*6c30*/  F2FP.F16.F32.PACK_AB R160, R180, R191 ;  /* 0x000000bfb4a0723e */ /* 0x004fe200000000ff */
[C---:B------:R-:W-:Y:S07]  /*6c40*/  FMUL.FTZ R16, R168.reuse, R148 ;  /* 0x00000094a8107220 */ /* 0x040fee0000410000 */
[----:B------:R-:W2:Y:S01]  /*6c50*/  MUFU.EX2 R166, R166 ;  /* 0x000000a600a67308 */ /* 0x000ea20000000800 */
[----:B-----5:R-:W-:Y:S01]  /*6c60*/  F2FP.F16.F32.PACK_AB R161, R181, R192 ;  /* 0x000000c0b5a1723e */ /* 0x020fe200000000ff */
[----:B------:R-:W-:Y:S01]  /*6c70*/  FMUL.FTZ R17, R168, R149 ;  /* 0x00000095a8117220 */ /* 0x000fe20000410000 */
[----:B-1----:R-:W-:Y:S07]  /*6c80*/  F2FP.F16.F32.PACK_AB R162, R171, R170 ;  /* 0x000000aaaba2723e */ /* 0x002fee00000000ff */
[----:B------:R-:W1:Y:S01]  /*6c90*/  MUFU.EX2 R165, R165 ;  /* 0x000000a500a57308 */ /* 0x000e620000000800 */
[C---:B------:R-:W-:Y:S01]  /*6ca0*/  FMUL.FTZ R18, R167.reuse, R150 ;  /* 0x00000096a7127220 */ /* 0x040fe20000410000 */
[----:B------:R-:W-:Y:S01]  /*6cb0*/  FMUL.FTZ R19, R167, R151 ;  /* 0x00000097a7137220 */ /* 0x000fe20000410000 */
[--C-:B------:R-:W-:Y:S07]  /*6cc0*/  FFMA.FTZ R148, R20, UR4, -R196.reuse ;  /* 0x0000000414947c23 */ /* 0x100fee00080108c4 */
[----:B------:R-:W-:Y:S01]  /*6cd0*/  MUFU.EX2 R190, R190 ;  /* 0x000000be00be7308 */ /* 0x000fe20000000800 */
[--C-:B------:R-:W-:Y:S01]  /*6ce0*/  FFMA.FTZ R149, R21, UR4, -R196.reuse ;  /* 0x0000000415957c23 */ /* 0x100fe200080108c4 */
[----:B---3--:R-:W-:Y:S01]  /*6cf0*/  F2FP.F16.F32.PACK_AB R163, R169, R182 ;  /* 0x000000b6a9a3723e */ /* 0x008fe200000000ff */
[C---:B------:R-:W-:Y:S07]  /*6d00*/  FMUL.FTZ R20, R168.reuse, R144 ;  /* 0x00000090a8147220 */ /* 0x040fee0000410000 */
[----:B------:R-:W3:Y:S01]  /*6d10*/  MUFU.EX2 R187, R187 ;  /* 0x000000bb00bb7308 */ /* 0x000ee20000000800 */
[----:B------:R-:W-:Y:S01]  /*6d20*/  FMUL.FTZ R21, R168, R145 ;  /* 0x00000091a8157220 */ /* 0x000fe20000410000 */
[--C-:B------:R-:W-:Y:S01]  /*6d30*/  FFMA.FTZ R151, R23, UR4, -R195.reuse ;  /* 0x0000000417977c23 */ /* 0x100fe200080108c3 */
[----:B------:R-:W-:Y:S07]  /*6d40*/  FMUL.FTZ R23, R167, R147 ;  /* 0x00000093a7177220 */ /* 0x000fee0000410000 */
[----:B------:R-:W-:Y:S01]  /*6d50*/  MUFU.EX2 R189, R189 ;  /* 0x000000bd00bd7308 */ /* 0x000fe20000000800 */
[-C--:B------:R-:W-:Y:S09]  /*6d60*/  HMMA.16816.F32 R4, R160, R172.reuse, R4 ;  /* 0x000000aca004723c */ /* 0x080ff20000001804 */
[----:B------:R-:W4:Y:S01]  /*6d70*/  MUFU.EX2 R186, R186 ;  /* 0x000000ba00ba7308 */ /* 0x000f220000000800 */
[C---:B--2---:R-:W-:Y:S01]  /*6d80*/  FMUL.FTZ R8, R166.reuse, R156 ;  /* 0x0000009ca6087220 */ /* 0x044fe20000410000 */
[C---:B------:R-:W-:Y:S08]  /*6d90*/  FMUL.FTZ R9, R166.reuse, R157 ;  /* 0x0000009da6097220 */ /* 0x040ff00000410000 */
[----:B------:R-:W-:Y:S01]  /*6da0*/  MUFU.EX2 R184, R184 ;  /* 0x000000b800b87308 */ /* 0x000fe20000000800 */
[C---:B-1----:R-:W-:Y:S01]  /*6db0*/  FMUL.FTZ R10, R165.reuse, R158 ;  /* 0x0000009ea50a7220 */ /* 0x042fe20000410000 */
[----:B------:R-:W-:Y:S01]  /*6dc0*/  FMUL.FTZ R11, R165, R159 ;  /* 0x0000009fa50b7220 */ /* 0x000fe20000410000 */
[----:B---3--:R-:W-:Y:S07]  /*6dd0*/  F2FP.F16.F32.PACK_AB R157, R187, R190 ;  /* 0x000000bebb9d723e */ /* 0x008fee00000000ff */
[----:B------:R-:W1:Y:S01]  /*6de0*/  MUFU.EX2 R183, R183 ;  /* 0x000000b700b77308 */ /* 0x000e620000000800 */
[C---:B------:R-:W-:Y:S01]  /*6df0*/  FMUL.FTZ R12, R166.reuse, R152 ;  /* 0x00000098a60c7220 */ /* 0x040fe20000410000 */
[----:B------:R-:W-:Y:S01]  /*6e00*/  FMUL.FTZ R13, R166, R153 ;  /* 0x00000099a60d7220 */ /* 0x000fe20000410000 */
[C---:B------:R-:W-:Y:S07]  /*6e10*/  FMUL.FTZ R14, R165.reuse, R154 ;  /* 0x0000009aa50e7220 */ /* 0x040fee0000410000 */
[----:B------:R-:W-:Y:S01]  /*6e20*/  MUFU.EX2 R188, R188 ;  /* 0x000000bc00bc7308 */ /* 0x000fe20000000800 */
[----:B------:R-:W-:Y:S01]  /*6e30*/  FMUL.FTZ R15, R165, R155 ;  /* 0x0000009ba50f7220 */ /* 0x000fe20000410000 */
[----:B----4-:R-:W-:Y:S01]  /*6e40*/  F2FP.F16.F32.PACK_AB R156, R186, R189 ;  /* 0x000000bdba9c723e */ /* 0x010fe200000000ff */
[--C-:B------:R-:W-:Y:S07]  /*6e50*/  FFMA.FTZ R152, R22, UR4, -R195.reuse ;  /* 0x0000000416987c23 */ /* 0x100fee00080108c3 */
[----:B------:R-:W2:Y:S01]  /*6e60*/  MUFU.EX2 R185, R185 ;  /* 0x000000b900b97308 */ /* 0x000ea20000000800 */
[----:B------:R-:W-:Y:S01]  /*6e70*/  FMUL.FTZ R22, R167, R146 ;  /* 0x00000092a7167220 */ /* 0x000fe20000410000 */
[C---:B------:R-:W-:Y:S01]  /*6e80*/  FMUL.FTZ R132, R166.reuse, R132 ;  /* 0x00000084a6847220 */ /* 0x040fe20000410000 */
[----:B------:R-:W3:Y:S01]  /*6e90*/  LDSM.16.MT88.4 R144, [R218+0x4400] ;  /* 0x00440000da90783b */ /* 0x000ee20000004200 */
[----:B------:R-:W-:Y:S01]  /*6ea0*/  FMUL.FTZ R133, R166, R133 ;  /* 0x00000085a6857220 */ /* 0x000fe20000410000 */
[----:B------:R-:W-:Y:S01]  /*6eb0*/  FMUL.FTZ R134, R165, R134 ;  /* 0x00000086a5867220 */ /* 0x000fe20000410000 */
[----:B-1----:R-:W-:Y:S01]  /*6ec0*/  F2FP.F16.F32.PACK_AB R158, R183, R184 ;  /* 0x000000b8b79e723e */ /* 0x002fe200000000ff */
[----:B------:R-:W-:Y:S01]  /*6ed0*/  FMUL.FTZ R135, R165, R135 ;  /* 0x00000087a5877220 */ /* 0x000fe20000410000 */
[--C-:B------:R-:W-:Y:S01]  /*6ee0*/  FFMA.FTZ R150, R33, UR4, -R196.reuse ;  /* 0x0000000421967c23 */ /* 0x100fe200080108c4 */
[--C-:B------:R-:W-:Y:S01]  /*6ef0*/  FFMA.FTZ R155, R34, UR4, -R195.reuse ;  /* 0x00000004229b7c23 */ /* 0x100fe200080108c3 */
[----:B------:R-:W-:Y:S01]  /*6f00*/  FFMA.FTZ R154, R35, UR4, -R195 ;  /* 0x00000004239a7c23 */ /* 0x000fe200080108c3 */
[--C-:B------:R-:W-:Y:S01]  /*6f10*/  FFMA.FTZ R153, R32, UR4, -R196.reuse ;  /* 0x0000000420997c23 */ /* 0x100fe200080108c4 */
[C---:B------:R-:W-:Y:S01]  /*6f20*/  FMUL.FTZ R33, R166.reuse, R141 ;  /* 0x0000008da6217220 */ /* 0x040fe20000410000 */
[----:B------:R-:W-:Y:S01]  /*6f30*/  FMUL.FTZ R34, R165, R142 ;  /* 0x0000008ea5227220 */ /* 0x000fe20000410000 */
[----:B--2---:R-:W-:Y:S01]  /*6f40*/  F2FP.F16.F32.PACK_AB R159, R185, R188 ;  /* 0x000000bcb99f723e */ /* 0x004fe200000000ff */
[----:B------:R-:W-:Y:S01]  /*6f50*/  FMUL.FTZ R35, R165, R143 ;  /* 0x0000008fa5237220 */ /* 0x000fe20000410000 */
[----:B------:R-:W-:Y:S01]  /*6f60*/  MUFU.EX2 R149, R149 ;  /* 0x0000009500957308 */ /* 0x000fe20000000800 */
[----:B------:R-:W-:Y:S01]  /*6f70*/  FMUL.FTZ R32, R166, R140 ;  /* 0x0000008ca6207220 */ /* 0x000fe20000410000 */
[----:B------:R-:W-:Y:S01]  /*6f80*/  FFMA.FTZ R140, R27, UR4, -R193 ;  /* 0x000000041b8c7c23 */ /* 0x000fe200080108c1 */
[----:B------:R-:W-:Y:S07]  /*6f90*/  FMUL.FTZ R27, R167, R139 ;  /* 0x0000008ba71b7220 */ /* 0x000fee0000410000 */
[----:B------:R-:W-:Y:S01]  /*6fa0*/  MUFU.EX2 R151, R151 ;  /* 0x0000009700977308 */ /* 0x000fe20000000800 */
[C---:B------:R-:W-:Y:S09]  /*6fb0*/  HMMA.16816.F32 R8, R156.reuse, R172, R8 ;  /* 0x000000ac9c08723c */ /* 0x040ff20000001808 */
[----:B------:R-:W1:Y:S01]  /*6fc0*/  MUFU.EX2 R148, R148 ;  /* 0x0000009400947308 */ /* 0x000e620000000800 */
[--C-:B------:R-:W-:Y:S01]  /*6fd0*/  FFMA.FTZ R112, R112, UR4, -R196.reuse ;  /* 0x0000000470707c23 */ /* 0x100fe200080108c4 */
[----:B------:R-:W-:Y:S01]  /*6fe0*/  FFMA.FTZ R113, R113, UR4, -R196 ;  /* 0x0000000471717c23 */ /* 0x000fe200080108c4 */
[--C-:B------:R-:W-:Y:S07]  /*6ff0*/  FFMA.FTZ R114, R114, UR4, -R195.reuse ;  /* 0x0000000472727c23 */ /* 0x100fee00080108c3 */
[----:B------:R-:W2:Y:S01]  /*7000*/  MUFU.EX2 R152, R152 ;  /* 0x0000009800987308 */ /* 0x000ea20000000800 */
[-C--:B------:R-:W-:Y:S09]  /*7010*/  HMMA.16816.F32 R12, R156, R174.reuse, R12 ;  /* 0x000000ae9c0c723c */ /* 0x080ff2000000180c */
[----:B------:R-:W-:Y:S01]  /*7020*/  MUFU.EX2 R153, R153 ;  /* 0x0000009900997308 */ /* 0x000fe20000000800 */
[----:B------:R-:W-:Y:S01]  /*7030*/  FFMA.FTZ R115, R115, UR4, -R195 ;  /* 0x0000000473737c23 */ /* 0x000fe200080108c3 */
[--C-:B------:R-:W-:Y:S01]  /*7040*/  FFMA.FTZ R173, R24, UR4, -R194.reuse ;  /* 0x0000000418ad7c23 */ /* 0x100fe200080108c2 */
[----:B------:R-:W-:Y:S07]  /*7050*/  FMUL.FTZ R24, R168, R136 ;  /* 0x00000088a8187220 */ /* 0x000fee0000410000 */
[----:B------:R-:W4:Y:S01]  /*7060*/  MUFU.EX2 R150, R150 ;  /* 0x0000009600967308 */ /* 0x000f220000000800 */
[C---:B------:R-:W-:Y:S09]  /*7070*/  HMMA.16816.F32 R16, R160.reuse, R174, R16 ;  /* 0x000000aea010723c */ /* 0x040ff20000001810 */
[----:B------:R-:W-:Y:S01]  /*7080*/  MUFU.EX2 R112, R112 ;  /* 0x0000007000707308 */ /* 0x000fe20000000800 */
[--C-:B------:R-:W-:Y:S01]  /*7090*/  FFMA.FTZ R175, R28, UR4, -R194.reuse ;  /* 0x000000041caf7c23 */ /* 0x100fe200080108c2 */
[----:B-1----:R-:W-:Y:S01]  /*70a0*/  F2FP.F16.F32.PACK_AB R28, R149, R148 ;  /* 0x00000094951c723e */ /* 0x002fe200000000ff */
[----:B------:R-:W-:Y:S07]  /*70b0*/  FFMA.FTZ R172, R25, UR4, -R194 ;  /* 0x0000000419ac7c23 */ /* 0x000fee00080108c2 */
[----:B------:R-:W-:Y:S01]  /*70c0*/  MUFU.EX2 R113, R113 ;  /* 0x0000007100717308 */ /* 0x000fe20000000800 */
[-C--:B------:R-:W-:Y:S09]  /*70d0*/  HMMA.16816.F32 R20, R160, R176.reuse, R20 ;  /* 0x000000b0a014723c */ /* 0x080ff20000001814 */
[----:B------:R-:W-:Y:S01]  /*70e0*/  MUFU.EX2 R114, R114 ;  /* 0x0000007200727308 */ /* 0x000fe20000000800 */
[----:B------:R-:W-:Y:S01]  /*70f0*/  FMUL.FTZ R25, R168, R137 ;  /* 0x00000089a8197220 */ /* 0x000fe20000410000 */
[----:B------:R-:W-:Y:S01]  /*7100*/  FFMA.FTZ R174, R26, UR4, -R193 ;  /* 0x000000041aae7c23 */ /* 0x000fe200080108c1 */
[----:B------:R-:W-:Y:S07]  /*7110*/  FMUL.FTZ R26, R167, R138 ;  /* 0x0000008aa71a7220 */ /* 0x000fee0000410000 */
[----:B------:R-:W-:Y:S01]  /*7120*/  MUFU.EX2 R115, R115 ;  /* 0x0000007300737308 */ /* 0x000fe20000000800 */
[C---:B------:R-:W-:Y:S09]  /*7130*/  HMMA.16816.F32 R132, R156.reuse, R176, R132 ;  /* 0x000000b09c84723c */ /* 0x040ff20000001884 */
[----:B------:R-:W-:Y:S01]  /*7140*/  MUFU.EX2 R174, R174 ;  /* 0x000000ae00ae7308 */ /* 0x000fe20000000800 */
[--C-:B------:R-:W-:Y:S01]  /*7150*/  FFMA.FTZ R48, R48, UR4, -R196.reuse ;  /* 0x0000000430307c23 */ /* 0x100fe200080108c4 */
[----:B------:R-:W-:Y:S01]  /*7160*/  FFMA.FTZ R49, R49, UR4, -R196 ;  /* 0x0000000431317c23 */ /* 0x000fe200080108c4 */
[----:B------:R-:W-:Y:S07]  /*7170*/  FFMA.FTZ R50, R50, UR4, -R195 ;  /* 0x0000000432327c23 */ /* 0x000fee00080108c3 */
[----:B------:R-:W-:Y:S01]  /*7180*/  MUFU.EX2 R175, R175 ;  /* 0x000000af00af7308 */ /* 0x000fe20000000800 */
[-C--:B------:R-:W-:Y:S09]  /*7190*/  HMMA.16816.F32 R32, R156, R178.reuse, R32 ;  /* 0x000000b29c20723c */ /* 0x080ff20000001820 */
[----:B------:R1:W5:Y:S01]  /*71a0*/  MUFU.EX2 R157, R140 ;  /* 0x0000008c009d7308 */ /* 0x0003620000000800 */
[----:B------:R-:W-:Y:S01]  /*71b0*/  FFMA.FTZ R156, R29, UR4, -R194 ;  /* 0x000000041d9c7c23 */ /* 0x000fe200080108c2 */
[--C-:B------:R-:W-:Y:S01]  /*71c0*/  FFMA.FTZ R159, R30, UR4, -R193.reuse ;  /* 0x000000041e9f7c23 */ /* 0x100fe200080108c1 */
[----:B------:R-:W-:Y:S07]  /*71d0*/  FFMA.FTZ R158, R31, UR4, -R193 ;  /* 0x000000041f9e7c23 */ /* 0x000fee00080108c1 */
[----:B------:R-:W-:Y:S01]  /*71e0*/  MUFU.EX2 R155, R155 ;  /* 0x0000009b009b7308 */ /* 0x000fe20000000800 */
[----:B------:R-:W-:Y:S09]  /*71f0*/  HMMA.16816.F32 R24, R160, R178, R24 ;  /* 0x000000b2a018723c */ /* 0x000ff20000001818 */
[----:B------:R-:W3:Y:S01]  /*7200*/  MUFU.EX2 R154, R154 ;  /* 0x0000009a009a7308 */ /* 0x000ee20000000800 */
[----:B--2---:R-:W-:Y:S01]  /*7210*/  F2FP.F16.F32.PACK_AB R29, R151, R152 ;  /* 0x00000098971d723e */ /* 0x004fe200000000ff */
[--C-:B------:R-:W-:Y:S01]  /*7220*/  FFMA.FTZ R160, R37, UR4, -R196.reuse ;  /* 0x0000000425a07c23 */ /* 0x100fe200080108c4 */
[----:B----4-:R-:W-:Y:S07]  /*7230*/  F2FP.F16.F32.PACK_AB R30, R150, R153 ;  /* 0x00000099961e723e */ /* 0x010fee00000000ff */
[----:B------:R-:W2:Y:S01]  /*7240*/  MUFU.EX2 R156, R156 ;  /* 0x0000009c009c7308 */ /* 0x000ea20000000800 */
[--C-:B------:R-:W-:Y:S01]  /*7250*/  FFMA.FTZ R161, R38, UR4, -R195.reuse ;  /* 0x0000000426a17c23 */ /* 0x100fe200080108c3 */
[----:B-1----:R-:W1:Y:S01]  /*7260*/  LDSM.16.MT88.4 R140, [R216+0x4400] ;  /* 0x00440000d88c783b */ /* 0x002e620000004200 */
[----:B-----5:R-:W-:Y:S07]  /*7270*/  F2FP.F16.F32.PACK_AB R137, R157, R174 ;  /* 0x000000ae9d89723e */ /* 0x020fee00000000ff */
[----:B------:R-:W-:Y:S01]  /*7280*/  MUFU.EX2 R173, R173 ;  /* 0x000000ad00ad7308 */ /* 0x000fe20000000800 */
[----:B------:R-:W-:Y:S01]  /*7290*/  FFMA.FTZ R162, R70, UR4, -R195 ;  /* 0x0000000446a27c23 */ /* 0x000fe200080108c3 */
[----:B------:R-:W-:Y:S01]  /*72a0*/  FFMA.FTZ R163, R42, UR4, -R193 ;  /* 0x000000042aa37c23 */ /* 0x000fe200080108c1 */
[--C-:B------:R-:W-:Y:S07]  /*72b0*/  FFMA.FTZ R51, R51, UR4, -R195.reuse ;  /* 0x0000000433337c23 */ /* 0x100fee00080108c3 */
[----:B------:R-:W4:Y:S01]  /*72c0*/  MUFU.EX2 R172, R172 ;  /* 0x000000ac00ac7308 */ /* 0x000f220000000800 */
[--C-:B------:R-:W-:Y:S01]  /*72d0*/  FFMA.FTZ R55, R55, UR4, -R195.reuse ;  /* 0x0000000437377c23 */ /* 0x100fe200080108c3 */
[----:B---3--:R-:W-:Y:S01]  /*72e0*/  F2FP.F16.F32.PACK_AB R31, R154, R155 ;  /* 0x0000009b9a1f723e */ /* 0x008fe200000000ff */
[--C-:B------:R-:W-:Y:S07]  /*72f0*/  FFMA.FTZ R65, R65, UR4, -R196.reuse ;  /* 0x0000000441417c23 */ /* 0x100fee00080108c4 */
[----:B------:R-:W-:Y:S01]  /*7300*/  MUFU.EX2 R159, R159 ;  /* 0x0000009f009f7308 */ /* 0x000fe20000000800 */
[----:B------:R-:W-:Y:S01]  /*7310*/  FFMA.FTZ R67, R67, UR4, -R195 ;  /* 0x0000000443437c23 */ /* 0x000fe200080108c3 */
[----:B--2---:R-:W-:Y:S01]  /*7320*/  F2FP.F16.F32.PACK_AB R138, R156, R175 ;  /* 0x000000af9c8a723e */ /* 0x004fe200000000ff */
[----:B------:R-:W-:Y:S07]  /*7330*/  FFMA.FTZ R62, R62, UR4, -R193 ;  /* 0x000000043e3e7c23 */ /* 0x000fee00080108c1 */
[----:B------:R-:W2:Y:S01]  /*7340*/  MUFU.EX2 R158, R158 ;  /* 0x0000009e009e7308 */ /* 0x000ea20000000800 */
[-C--:B------:R-:W-:Y:S09]  /*7350*/  HMMA.16816.F32 R4, R28, R144.reuse, R4 ;  /* 0x000000901c04723c */ /* 0x080ff20000001804 */
[----:B------:R-:W-:Y:S01]  /*7360*/  MUFU.EX2 R160, R160 ;  /* 0x000000a000a07308 */ /* 0x000fe20000000800 */
[----:B----4-:R-:W-:Y:S01]  /*7370*/  F2FP.F16.F32.PACK_AB R136, R172, R173 ;  /* 0x000000adac88723e */ /* 0x010fe200000000ff */
[----:B------:R-:W-:Y:S08]  /*7380*/  FFMA.FTZ R68, R68, UR4, -R196 ;  /* 0x0000000444447c23 */ /* 0x000ff000080108c4 */
[----:B------:R-:W-:Y:S01]  /*7390*/  MUFU.EX2 R161, R161 ;  /* 0x000000a100a17308 */ /* 0x000fe20000000800 */
[----:B------:R-:W-:Y:S01]  /*73a0*/  FFMA.FTZ R71, R71, UR4, -R195 ;  /* 0x0000000447477c23 */ /* 0x000fe200080108c3 */
[--C-:B------:R-:W-:Y:S01]  /*73b0*/  FFMA.FTZ R72, R72, UR4, -R194.reuse ;  /* 0x0000000448487c23 */ /* 0x100fe200080108c2 */
[--C-:B------:R-:W-:Y:S07]  /*73c0*/  FFMA.FTZ R76, R76, UR4, -R194.reuse ;  /* 0x000000044c4c7c23 */ /* 0x100fee00080108c2 */
[----:B------:R-:W-:Y:S01]  /*73d0*/  MUFU.EX2 R48, R48 ;  /* 0x0000003000307308 */ /* 0x000fe20000000800 */
[--C-:B------:R-:W-:Y:S01]  /*73e0*/  FFMA.FTZ R88, R88, UR4, -R194.reuse ;  /* 0x0000000458587c23 */ /* 0x100fe200080108c2 */
[----:B--2---:R-:W-:Y:S01]  /*73f0*/  F2FP.F16.F32.PACK_AB R139, R158, R159 ;  /* 0x0000009f9e8b723e */ /* 0x004fe200000000ff */
[----:B------:R-:W-:Y:S07]  /*7400*/  FFMA.FTZ R89, R89, UR4, -R194 ;  /* 0x0000000459597c23 */ /* 0x000fee00080108c2 */
[----:B------:R-:W-:Y:S01]  /*7410*/  MUFU.EX2 R49, R49 ;  /* 0x0000003100317308 */ /* 0x000fe20000000800 */
[--C-:B------:R-:W-:Y:S01]  /*7420*/  FFMA.FTZ R90, R90, UR4, -R193.reuse ;  /* 0x000000045a5a7c23 */ /* 0x100fe200080108c1 */
[--C-:B------:R-:W-:Y:S01]  /*7430*/  FFMA.FTZ R94, R94, UR4, -R193.reuse ;  /* 0x000000045e5e7c23 */ /* 0x100fe200080108c1 */
[----:B------:R-:W-:Y:S07]  /*7440*/  FFMA.FTZ R95, R95, UR4, -R193 ;  /* 0x000000045f5f7c23 */ /* 0x000fee00080108c1 */
[----:B------:R-:W-:Y:S01]  /*7450*/  MUFU.EX2 R50, R50 ;  /* 0x0000003200327308 */ /* 0x000fe20000000800 */
[C---:B------:R-:W-:Y:S09]  /*7460*/  HMMA.16816.F32 R8, R136.reuse, R144, R8 ;  /* 0x000000908808723c */ /* 0x040ff20000001808 */
[----:B------:R-:W-:Y:S01]  /*7470*/  MUFU.EX2 R51, R51 ;  /* 0x0000003300337308 */ /* 0x000fe20000000800 */
[----:B------:R-:W-:Y:S01]  /*7480*/  FFMA.FTZ R145, R36, UR4, -R196 ;  /* 0x0000000424917c23 */ /* 0x000fe200080108c4 */
[----:B------:R-:W-:Y:S01]  /*7490*/  FFMA.FTZ R144, R39, UR4, -R195 ;  /* 0x0000000427907c23 */ /* 0x000fe200080108c3 */
[--C-:B------:R-:W-:Y:S01]  /*74a0*/  FFMA.FTZ R104, R104, UR4, -R194.reuse ;  /* 0x0000000468687c23 */ /* 0x100fe200080108c2 */
[----:B------:R-:W2:Y:S01]  /*74b0*/  LDSM.16.MT88.4 R36, [R218+0x4800] ;  /* 0x00480000da24783b */ /* 0x000ea20000004200 */
[-C--:B------:R-:W-:Y:S05]  /*74c0*/  HMMA.16816.F32 R12, R136, R146.reuse, R12 ;  /* 0x00000092880c723c */ /* 0x080fea000000180c */
[----:B------:R-:W-:Y:S01]  /*74d0*/  MUFU.EX2 R163, R163 ;  /* 0x000000a300a37308 */ /* 0x000fe20000000800 */
[--C-:B------:R-:W-:Y:S01]  /*74e0*/  FFMA.FTZ R105, R105, UR4, -R194.reuse ;  /* 0x0000000469697c23 */ /* 0x100fe200080108c2 */
[--C-:B------:R-:W-:Y:S08]  /*74f0*/  FFMA.FTZ R108, R108, UR4, -R194.reuse ;  /* 0x000000046c6c7c23 */ /* 0x100ff000080108c2 */
[----:B------:R-:W-:Y:S01]  /*7500*/  MUFU.EX2 R145, R145 ;  /* 0x0000009100917308 */ /* 0x000fe20000000800 */
[--C-:B------:R-:W-:Y:S01]  /*7510*/  FFMA.FTZ R109, R109, UR4, -R194.reuse ;  /* 0x000000046d6d7c23 */ /* 0x100fe200080108c2 */
[--C-:B------:R-:W-:Y:S01]  /*7520*/  FFMA.FTZ R106, R106, UR4, -R193.reuse ;  /* 0x000000046a6a7c23 */ /* 0x100fe200080108c1 */
[C---:B------:R-:W-:Y:S07]  /*7530*/  HMMA.16816.F32 R16, R28.reuse, R146, R16 ;  /* 0x000000921c10723c */ /* 0x040fee0000001810 */
[----:B------:R-:W-:Y:S01]  /*7540*/  MUFU.EX2 R144, R144 ;  /* 0x0000009000907308 */ /* 0x000fe20000000800 */
[--C-:B------:R-:W-:Y:S01]  /*7550*/  FFMA.FTZ R146, R41, UR4, -R194.reuse ;  /* 0x0000000429927c23 */ /* 0x100fe200080108c2 */
[--C-:B------:R-:W-:Y:S01]  /*7560*/  FFMA.FTZ R41, R45, UR4, -R194.reuse ;  /* 0x000000042d297c23 */ /* 0x100fe200080108c2 */
[--C-:B------:R-:W-:Y:S07]  /*7570*/  FFMA.FTZ R147, R40, UR4, -R194.reuse ;  /* 0x0000000428937c23 */ /* 0x100fee00080108c2 */
[----:B------:R-:W-:Y:S01]  /*7580*/  MUFU.EX2 R55, R55 ;  /* 0x0000003700377308 */ /* 0x000fe20000000800 */
[-C--:B-1----:R-:W-:Y:S09]  /*7590*/  HMMA.16816.F32 R20, R28, R140.reuse, R20 ;  /* 0x0000008c1c14723c */ /* 0x082ff20000001814 */
[----:B------:R-:W-:Y:S01]  /*75a0*/  MUFU.EX2 R146, R146 ;  /* 0x0000009200927308 */ /* 0x000fe20000000800 */
[--C-:B------:R-:W-:Y:S01]  /*75b0*/  FFMA.FTZ R107, R107, UR4, -R193.reuse ;  /* 0x000000046b6b7c23 */ /* 0x100fe200080108c1 */
[--C-:B------:R-:W-:Y:S01]  /*75c0*/  FFMA.FTZ R110, R110, UR4, -R193.reuse ;  /* 0x000000046e6e7c23 */ /* 0x100fe200080108c1 */
[--C-:B------:R-:W-:Y:S07]  /*75d0*/  FFMA.FTZ R111, R111, UR4, -R193.reuse ;  /* 0x000000046f6f7c23 */ /* 0x100fee00080108c1 */
[----:B------:R-:W1:Y:S01]  /*75e0*/  MUFU.EX2 R147, R147 ;  /* 0x0000009300937308 */ /* 0x000e620000000800 */
[C---:B------:R-:W-:Y:S09]  /*75f0*/  HMMA.16816.F32 R132, R136.reuse, R140, R132 ;  /* 0x0000008c8884723c */ /* 0x040ff20000001884 */
[----:B------:R-:W-:Y:S01]  /*7600*/  MUFU.EX2 R65, R65 ;  /* 0x0000004100417308 */ /* 0x000fe20000000800 */
[--C-:B------:R-:W-:Y:S01]  /*7610*/  FFMA.FTZ R141, R44, UR4, -R194.reuse ;  /* 0x000000042c8d7c23 */ /* 0x100fe200080108c2 */
[----:B------:R-:W-:Y:S01]  /*7620*/  FFMA.FTZ R140, R43, UR4, -R193 ;  /* 0x000000042b8c7c23 */ /* 0x000fe200080108c1 */
[----:B------:R-:W-:Y:S07]  /*7630*/  FFMA.FTZ R191, R168, R247, R191 ;  /* 0x000000f7a8bf7223 */ /* 0x000fee00000100bf */
[----:B------:R-:W-:Y:S01]  /*7640*/  MUFU.EX2 R67, R67 ;  /* 0x0000004300437308 */ /* 0x000fe20000000800 */
[-C--:B------:R-:W-:Y:S03]  /*7650*/  HMMA.16816.F32 R32, R136, R142.reuse, R32 ;  /* 0x0000008e8820723c */ /* 0x080fe60000001820 */
[--C-:B------:R-:W-:Y:S01]  /*7660*/  FFMA.FTZ R138, R46, UR4, -R193.reuse ;  /* 0x000000042e8a7c23 */ /* 0x100fe200080108c1 */
[----:B------:R-:W-:Y:S05]  /*7670*/  FFMA.FTZ R137, R47, UR4, -R193 ;  /* 0x000000042f897c23 */ /* 0x000fea00080108c1 */
[----:B------:R-:W3:Y:S01]  /*7680*/  MUFU.EX2 R140, R140 ;  /* 0x0000008c008c7308 */ /* 0x000ee20000000800 */
[----:B------:R-:W4:Y:S01]  /*7690*/  LDSM.16.MT88.4 R44, [R216+0x4800] ;  /* 0x00480000d82c783b */ /* 0x000f220000004200 */
[----:B-1----:R-:W-:Y:S01]  /*76a0*/  F2FP.F16.F32.PACK_AB R40, R146, R147 ;  /* 0x000000939228723e */ /* 0x002fe200000000ff */
[----:B------:R-:W-:Y:S07]  /*76b0*/  HMMA.16816.F32 R24, R28, R142, R24 ;  /* 0x0000008e1c18723c */ /* 0x000fee0000001818 */
[----:B------:R-:W-:Y:S01]  /*76c0*/  MUFU.EX2 R141, R141 ;  /* 0x0000008d008d7308 */ /* 0x000fe20000000800 */
[----:B------:R-:W-:Y:S09]  /*76d0*/  F2FP.F16.F32.PACK_AB R28, R160, R145 ;  /* 0x00000091a01c723e */ /* 0x000ff200000000ff */
[----:B------:R3:W1:Y:S01]  /*76e0*/  MUFU.EX2 R136, R41 ;  /* 0x0000002900887308 */ /* 0x0006620000000800 */
[----:B------:R-:W-:Y:S01]  /*76f0*/  F2FP.F16.F32.PACK_AB R29, R144, R161 ;  /* 0x000000a1901d723e */ /* 0x000fe200000000ff */
[----:B------:R-:W-:Y:S01]  /*7700*/  FFMA.FTZ R142, R54, UR4, -R195 ;  /* 0x00000004368e7c23 */ /* 0x000fe200080108c3 */
[----:B------:R-:W-:Y:S07]  /*7710*/  F2FP.F16.F32.PACK_AB R30, R49, R48 ;  /* 0x00000030311e723e */ /* 0x000fee00000000ff */
[----:B------:R-:W-:Y:S01]  /*7720*/  MUFU.EX2 R138, R138 ;  /* 0x0000008a008a7308 */ /* 0x000fe20000000800 */
[----:B------:R-:W-:Y:S01]  /*7730*/  F2FP.F16.F32.PACK_AB R31, R51, R50 ;  /* 0x00000032331f723e */ /* 0x000fe200000000ff */
[--C-:B------:R-:W-:Y:S01]  /*7740*/  FFMA.FTZ R139, R56, UR4, -R194.reuse ;  /* 0x00000004388b7c23 */ /* 0x100fe200080108c2 */
[--C-:B------:R-:W-:Y:S07]  /*7750*/  FFMA.FTZ R56, R57, UR4, -R194.reuse ;  /* 0x0000000439387c23 */ /* 0x100fee00080108c2 */
[----:B------:R-:W5:Y:S01]  /*7760*/  MUFU.EX2 R137, R137 ;  /* 0x0000008900897308 */ /* 0x000f620000000800 */
[--C-:B------:R-:W-:Y:S01]  /*7770*/  FFMA.FTZ R143, R58, UR4, -R193.reuse ;  /* 0x000000043a8f7c23 */ /* 0x100fe200080108c1 */
[--C-:B------:R-:W-:Y:S01]  /*7780*/  FFMA.FTZ R58, R59, UR4, -R193.reuse ;  /* 0x000000043b3a7c23 */ /* 0x100fe200080108c1 */
[--C-:B------:R-:W-:Y:S01]  /*7790*/  FFMA.FTZ R57, R60, UR4, -R194.reuse ;  /* 0x000000043c397c23 */ /* 0x100fe200080108c2 */
[-C--:B--2---:R-:W-:Y:S06]  /*77a0*/  HMMA.16816.F32 R4, R28, R36.reuse, R4 ;  /* 0x000000241c04723c */ /* 0x084fec0000001804 */
[----:B------:R-:W-:Y:S01]  /*77b0*/  MUFU.EX2 R142, R142 ;  /* 0x0000008e008e7308 */ /* 0x000fe20000000800 */
[----:B---3--:R-:W-:Y:S01]  /*77c0*/  F2FP.F16.F32.PACK_AB R41, R140, R163 ;  /* 0x000000a38c29723e */ /* 0x008fe200000000ff */
[----:B------:R-:W-:Y:S01]  /*77d0*/  FFMA.FTZ R60, R61, UR4, -R194 ;  /* 0x000000043d3c7c23 */ /* 0x000fe200080108c2 */
[----:B-1----:R-:W-:Y:S07]  /*77e0*/  F2FP.F16.F32.PACK_AB R42, R136, R141 ;  /* 0x0000008d882a723e */ /* 0x002fee00000000ff */
[----:B------:R-:W-:Y:S01]  /*77f0*/  MUFU.EX2 R139, R139 ;  /* 0x0000008b008b7308 */ /* 0x000fe20000000800 */
[----:B------:R-:W-:Y:S01]  /*7800*/  FFMA.FTZ R59, R63, UR4, -R193 ;  /* 0x000000043f3b7c23 */ /* 0x000fe200080108c1 */
[----:B------:R-:W-:Y:S01]  /*7810*/  FFMA.FTZ R61, R81, UR4, -R196 ;  /* 0x00000004513d7c23 */ /* 0x000fe200080108c4 */
[----:B------:R-:W-:Y:S01]  /*7820*/  FFMA.FTZ R63, R83, UR4, -R195 ;  /* 0x00000004533f7c23 */ /* 0x000fe200080108c3 */
[----:B-----5:R-:W-:Y:S06]  /*7830*/  F2FP.F16.F32.PACK_AB R43, R137, R138 ;  /* 0x0000008a892b723e */ /* 0x020fec00000000ff */
[----:B------:R-:W1:Y:S01]  /*7840*/  MUFU.EX2 R56, R56 ;  /* 0x0000003800387308 */ /* 0x000e620000000800 */
[--C-:B------:R-:W-:Y:S01]  /*7850*/  FFMA.FTZ R81, R73, UR4, -R194.reuse ;  /* 0x0000000449517c23 */ /* 0x100fe200080108c2 */
[----:B------:R-:W-:Y:S01]  /*7860*/  FFMA.FTZ R73, R77, UR4, -R194 ;  /* 0x000000044d497c23 */ /* 0x000fe200080108c2 */
[----:B------:R-:W-:Y:S07]  /*7870*/  FFMA.FTZ R77, R79, UR4, -R193 ;  /* 0x000000044f4d7c23 */ /* 0x000fee00080108c1 */
[----:B------:R-:W-:Y:S01]  /*7880*/  MUFU.EX2 R143, R143 ;  /* 0x0000008f008f7308 */ /* 0x000fe20000000800 */
[--C-:B------:R-:W-:Y:S01]  /*7890*/  FFMA.FTZ R79, R85, UR4, -R196.reuse ;  /* 0x00000004554f7c23 */ /* 0x100fe200080108c4 */
[C---:B------:R-:W-:Y:S08]  /*78a0*/  HMMA.16816.F32 R8, R40.reuse, R36, R8 ;  /* 0x000000242808723c */ /* 0x040ff00000001808 */
[----:B------:R-:W2:Y:S01]  /*78b0*/  MUFU.EX2 R58, R58 ;  /* 0x0000003a003a7308 */ /* 0x000ea20000000800 */
[--C-:B------:R-:W-:Y:S01]  /*78c0*/  FFMA.FTZ R37, R52, UR4, -R196.reuse ;  /* 0x0000000434257c23 */ /* 0x100fe200080108c4 */
[--C-:B------:R-:W-:Y:S08]  /*78d0*/  FFMA.FTZ R36, R53, UR4, -R196.reuse ;  /* 0x0000000435247c23 */ /* 0x100ff000080108c4 */
[----:B------:R-:W-:Y:S01]  /*78e0*/  MUFU.EX2 R57, R57 ;  /* 0x0000003900397308 */ /* 0x000fe20000000800 */
[--C-:B------:R-:W-:Y:S01]  /*78f0*/  FFMA.FTZ R52, R64, UR4, -R196.reuse ;  /* 0x0000000440347c23 */ /* 0x100fe200080108c4 */
[-C--:B------:R-:W-:Y:S08]  /*7900*/  HMMA.16816.F32 R12, R40, R38.reuse, R12 ;  /* 0x00000026280c723c */ /* 0x080ff0000000180c */
[----:B------:R-:W-:Y:S01]  /*7910*/  MUFU.EX2 R53, R37 ;  /* 0x0000002500357308 */ /* 0x000fe20000000800 */
[--C-:B------:R-:W-:Y:S01]  /*7920*/  FFMA.FTZ R64, R66, UR4, -R195.reuse ;  /* 0x0000000442407c23 */ /* 0x100fe200080108c3 */
[--C-:B------:R-:W-:Y:S01]  /*7930*/  FFMA.FTZ R66, R80, UR4, -R196.reuse ;  /* 0x0000000450427c23 */ /* 0x100fe200080108c4 */
[--C-:B------:R-:W-:Y:S07]  /*7940*/  FFMA.FTZ R80, R84, UR4, -R196.reuse ;  /* 0x0000000454507c23 */ /* 0x100fee00080108c4 */
[----:B------:R3:W-:Y:S01]  /*7950*/  MUFU.EX2 R54, R36 ;  /* 0x0000002400367308 */ /* 0x0007e20000000800 */
[--C-:B------:R-:W-:Y:S01]  /*7960*/  FFMA.FTZ R84, R97, UR4, -R196.reuse ;  /* 0x0000000461547c23 */ /* 0x100fe200080108c4 */
[C---:B------:R-:W-:Y:S08]  /*7970*/  HMMA.16816.F32 R16, R28.reuse, R38, R16 ;  /* 0x000000261c10723c */ /* 0x040ff00000001810 */
[----:B------:R-:W-:Y:S01]  /*7980*/  MUFU.EX2 R52, R52 ;  /* 0x0000003400347308 */ /* 0x000fe20000000800 */
[--C-:B------:R-:W-:Y:S01]  /*7990*/  FFMA.FTZ R97, R101, UR4, -R196.reuse ;  /* 0x0000000465617c23 */ /* 0x100fe200080108c4 */
[--C-:B------:R-:W-:Y:S08]  /*79a0*/  FFMA.FTZ R85, R87, UR4, -R195.reuse ;  /* 0x0000000457557c23 */ /* 0x100ff000080108c3 */
[----:B------:R-:W-:Y:S01]  /*79b0*/  MUFU.EX2 R64, R64 ;  /* 0x0000004000407308 */ /* 0x000fe20000000800 */
[--C-:B------:R-:W-:Y:S01]  /*79c0*/  FFMA.FTZ R83, R96, UR4, -R196.reuse ;  /* 0x0000000460537c23 */ /* 0x100fe200080108c4 */
[-C--:B----4-:R-:W-:Y:S08]  /*79d0*/  HMMA.16816.F32 R20, R28, R44.reuse, R20 ;  /* 0x0000002c1c14723c */ /* 0x090ff00000001814 */
[----:B------:R-:W-:Y:S01]  /*79e0*/  MUFU.EX2 R97, R97 ;  /* 0x0000006100617308 */ /* 0x000fe20000000800 */
[----:B------:R-:W-:Y:S01]  /*79f0*/  FFMA.FTZ R96, R100, UR4, -R196 ;  /* 0x0000000464607c23 */ /* 0x000fe200080108c4 */
[----:B---3--:R-:W3:Y:S01]  /*7a00*/  LDSM.16.MT88.4 R36, [R218+0x4c00] ;  /* 0x004c0000da24783b */ /* 0x008ee20000004200 */
[--C-:B------:R-:W-:Y:S07]  /*7a10*/  FFMA.FTZ R87, R99, UR4, -R195.reuse ;  /* 0x0000000463577c23 */ /* 0x100fee00080108c3 */
[----:B------:R-:W4:Y:S01]  /*7a20*/  MUFU.EX2 R60, R60 ;  /* 0x0000003c003c7308 */ /* 0x000f220000000800 */
[----:B------:R-:W-:Y:S01]  /*7a30*/  FFMA.FTZ R99, R103, UR4, -R195 ;  /* 0x0000000467637c23 */ /* 0x000fe200080108c3 */
[C---:B------:R-:W-:Y:S08]  /*7a40*/  HMMA.16816.F32 R132, R40.reuse, R44, R132 ;  /* 0x0000002c2884723c */ /* 0x040ff00000001884 */
[----:B------:R-:W-:Y:S01]  /*7a50*/  MUFU.EX2 R96, R96 ;  /* 0x0000006000607308 */ /* 0x000fe20000000800 */
[----:B------:R-:W-:Y:S01]  /*7a60*/  FFMA.FTZ R100, R91, UR4, -R193 ;  /* 0x000000045b647c23 */ /* 0x000fe200080108c1 */
[--C-:B------:R-:W-:Y:S08]  /*7a70*/  FFMA.FTZ R91, R92, UR4, -R194.reuse ;  /* 0x000000045c5b7c23 */ /* 0x100ff000080108c2 */
[----:B------:R-:W-:Y:S01]  /*7a80*/  MUFU.EX2 R99, R99 ;  /* 0x0000006300637308 */ /* 0x000fe20000000800 */
[----:B------:R-:W-:Y:S01]  /*7a90*/  FFMA.FTZ R92, R93, UR4, -R194 ;  /* 0x000000045d5c7c23 */ /* 0x000fe200080108c2 */
[-C--:B------:R-:W-:Y:S08]  /*7aa0*/  HMMA.16816.F32 R32, R40, R46.reuse, R32 ;  /* 0x0000002e2820723c */ /* 0x080ff00000001820 */
[----:B------:R-:W-:Y:S01]  /*7ab0*/  MUFU.EX2 R62, R62 ;  /* 0x0000003e003e7308 */ /* 0x000fe20000000800 */
[----:B-1----:R-:W-:Y:S01]  /*7ac0*/  F2FP.F16.F32.PACK_AB R40, R56, R139 ;  /* 0x0000008b3828723e */ /* 0x002fe200000000ff */
[----:B------:R-:W-:Y:S01]  /*7ad0*/  FADD.FTZ R191, R180, R191 ;  /* 0x000000bfb4bf7221 */ /* 0x000fe20000010000 */
[----:B--2---:R-:W-:Y:S07]  /*7ae0*/  F2FP.F16.F32.PACK_AB R41, R58, R143 ;  /* 0x0000008f3a29723e */ /* 0x004fee00000000ff */
[----:B------:R-:W1:Y:S01]  /*7af0*/  MUFU.EX2 R59, R59 ;  /* 0x0000003b003b7308 */ /* 0x000e620000000800 */
[----:B----4-:R-:W-:Y:S01]  /*7b00*/  F2FP.F16.F32.PACK_AB R42, R60, R57 ;  /* 0x000000393c2a723e */ /* 0x010fe200000000ff */
[----:B------:R-:W-:Y:S01]  /*7b10*/  HMMA.16816.F32 R24, R28, R46, R24 ;  /* 0x0000002e1c18723c */ /* 0x000fe20000001818 */
[----:B------:R-:W2:Y:S07]  /*7b20*/  LDSM.16.MT88.4 R44, [R216+0x4c00] ;  /* 0x004c0000d82c783b */ /* 0x000eae0000004200 */
[----:B------:R-:W-:Y:S01]  /*7b30*/  MUFU.EX2 R162, R162 ;  /* 0x000000a200a27308 */ /* 0x000fe20000000800 */
[----:B------:R-:W-:Y:S01]  /*7b40*/  F2FP.F16.F32.PACK_AB R28, R54, R53 ;  /* 0x00000035361c723e */ /* 0x000fe200000000ff */
[----:B------:R-:W-:Y:S01]  /*7b50*/  FADD.FTZ R170, R170, R191 ;  /* 0x000000bfaaaa7221 */ /* 0x000fe20000010000 */
[----:B------:R-:W-:Y:S07]  /*7b60*/  F2FP.F16.F32.PACK_AB R29, R55, R142 ;  /* 0x0000008e371d723e */ /* 0x000fee00000000ff */
[----:B------:R-:W-:Y:S01]  /*7b70*/  MUFU.EX2 R71, R71 ;  /* 0x0000004700477308 */ /* 0x000fe20000000800 */
[----:B------:R-:W-:Y:S01]  /*7b80*/  F2FP.F16.F32.PACK_AB R30, R65, R52 ;  /* 0x00000034411e723e */ /* 0x000fe200000000ff */
[----:B------:R-:W-:Y:S01]  /*7b90*/  FADD.FTZ R171, R171, R170 ;  /* 0x000000aaabab7221 */ /* 0x000fe20000010000 */
[----:B------:R-:W-:Y:S07]  /*7ba0*/  F2FP.F16.F32.PACK_AB R31, R67, R64 ;  /* 0x00000040431f723e */ /* 0x000fee00000000ff */
[----:B------:R-:W-:Y:S01]  /*7bb0*/  MUFU.EX2 R66, R66 ;  /* 0x0000004200427308 */ /* 0x000fe20000000800 */
[----:B-1----:R-:W-:Y:S01]  /*7bc0*/  F2FP.F16.F32.PACK_AB R43, R59, R62 ;  /* 0x0000003e3b2b723e */ /* 0x002fe200000000ff */
[----:B------:R-:W-:Y:S01]  /*7bd0*/  FADD.FTZ R148, R148, R171 ;  /* 0x000000ab94947221 */ /* 0x000fe20000010000 */
[----:B------:R-:W-:Y:S07]  /*7be0*/  FFMA.FTZ R192, R167, R246, R192 ;  /* 0x000000f6a7c07223 */ /* 0x000fee00000100c0 */
[----:B------:R-:W-:Y:S01]  /*7bf0*/  MUFU.EX2 R61, R61 ;  /* 0x0000003d003d7308 */ /* 0x000fe20000000800 */
[----:B------:R-:W-:Y:S01]  /*7c00*/  FFMA.FTZ R189, R166, R245, R189 ;  /* 0x000000f5a6bd7223 */ /* 0x000fe200000100bd */
[----:B------:R-:W-:Y:S01]  /*7c10*/  FADD.FTZ R148, R149, R148 ;  /* 0x0000009495947221 */ /* 0x000fe20000010000 */
[----:B------:R-:W-:Y:S07]  /*7c20*/  FADD.FTZ R181, R181, R192 ;  /* 0x000000c0b5b57221 */ /* 0x000fee0000010000 */
[----:B------:R-:W-:Y:S01]  /*7c30*/  MUFU.EX2 R63, R63 ;  /* 0x0000003f003f7308 */ /* 0x000fe20000000800 */
[-C--:B---3--:R-:W-:Y:S03]  /*7c40*/  HMMA.16816.F32 R4, R28, R36.reuse, R4 ;  /* 0x000000241c04723c */ /* 0x088fe60000001804 */
[----:B------:R-:W-:Y:S06]  /*7c50*/  FADD.FTZ R153, R153, R148 ;  /* 0x0000009499997221 */ /* 0x000fec0000010000 */
[----:B------:R-:W-:Y:S01]  /*7c60*/  MUFU.EX2 R72, R72 ;  /* 0x0000004800487308 */ /* 0x000fe20000000800 */
[----:B------:R-:W-:Y:S01]  /*7c70*/  FADD.FTZ R182, R182, R181 ;  /* 0x000000b5b6b67221 */ /* 0x000fe20000010000 */
[----:B------:R-:W-:Y:S01]  /*7c80*/  FFMA.FTZ R190, R165, R244, R190 ;  /* 0x000000f4a5be7223 */ /* 0x000fe200000100be */
[----:B------:R-:W-:Y:S01]  /*7c90*/  FADD.FTZ R150, R150, R153 ;  /* 0x0000009996967221 */ /* 0x000fe20000010000 */
[C---:B------:R-:W-:Y:S06]  /*7ca0*/  HMMA.16816.F32 R8, R40.reuse, R36, R8 ;  /* 0x000000242808723c */ /* 0x040fec0000001808 */
[----:B------:R-:W1:Y:S01]  /*7cb0*/  MUFU.EX2 R81, R81 ;  /* 0x0000005100517308 */ /* 0x000e620000000800 */
[----:B------:R-:W-:Y:S01]  /*7cc0*/  FFMA.FTZ R36, R69, UR4, -R196 ;  /* 0x0000000445247c23 */ /* 0x000fe200080108c4 */
[----:B------:R-:W-:Y:S08]  /*7cd0*/  FADD.FTZ R101, R145, R150 ;  /* 0x0000009691657221 */ /* 0x000ff00000010000 */
[----:B------:R3:W-:Y:S01]  /*7ce0*/  MUFU.EX2 R69, R68 ;  /* 0x0000004400457308 */ /* 0x0007e20000000800 */
[----:B------:R-:W-:Y:S01]  /*7cf0*/  FADD.FTZ R169, R169, R182 ;  /* 0x000000b6a9a97221 */ /* 0x000fe20000010000 */
[-C--:B------:R-:W-:Y:S08]  /*7d00*/  HMMA.16816.F32 R12, R40, R38.reuse, R12 ;  /* 0x00000026280c723c */ /* 0x080ff0000000180c */
[----:B------:R4:W-:Y:S01]  /*7d10*/  MUFU.EX2 R70, R36 ;  /* 0x0000002400467308 */ /* 0x0009e20000000800 */
[----:B------:R-:W-:Y:S01]  /*7d20*/  FADD.FTZ R152, R152, R169 ;  /* 0x000000a998987221 */ /* 0x000fe20000010000 */
[----:B------:R-:W-:Y:S01]  /*7d30*/  FADD.FTZ R189, R186, R189 ;  /* 0x000000bdbabd7221 */ /* 0x000fe20000010000 */
[----:B------:R-:W-:Y:S07]  /*7d40*/  ISETP.GT.AND P0, PT, R242, RZ, PT ;  /* 0x000000fff200720c */ /* 0x000fee0003f04270 */
[----:B------:R-:W-:Y:S01]  /*7d50*/  MUFU.EX2 R76, R76 ;  /* 0x0000004c004c7308 */ /* 0x000fe20000000800 */
[----:B------:R-:W-:Y:S01]  /*7d60*/  FADD.FTZ R152, R151, R152 ;  /* 0x0000009897987221 */ /* 0x000fe20000010000 */
[C---:B------:R-:W-:Y:S01]  /*7d70*/  HMMA.16816.F32 R16, R28.reuse, R38, R16 ;  /* 0x000000261c10723c */ /* 0x040fe20000001810 */
[----:B------:R-:W-:Y:S07]  /*7d80*/  LDSM.16.MT88.4 R148, [R218+0x5c00] ;  /* 0x005c0000da94783b */ /* 0x000fee0000004200 */
[----:B------:R-:W5:Y:S01]  /*7d90*/  MUFU.EX2 R73, R73 ;  /* 0x0000004900497308 */ /* 0x000f620000000800 */
[--C-:B---3--:R-:W-:Y:S01]  /*7da0*/  FFMA.FTZ R68, R82, UR4, -R195.reuse ;  /* 0x0000000452447c23 */ /* 0x108fe200080108c3 */
[--C-:B------:R-:W-:Y:S08]  /*7db0*/  FFMA.FTZ R82, R86, UR4, -R195.reuse ;  /* 0x0000000456527c23 */ /* 0x100ff000080108c3 */
[----:B------:R-:W-:Y:S01]  /*7dc0*/  MUFU.EX2 R77, R77 ;  /* 0x0000004d004d7308 */ /* 0x000fe20000000800 */
[--C-:B------:R-:W-:Y:S01]  /*7dd0*/  FFMA.FTZ R86, R98, UR4, -R195.reuse ;  /* 0x0000000462567c23 */ /* 0x100fe200080108c3 */
[-C--:B--2---:R-:W-:Y:S01]  /*7de0*/  HMMA.16816.F32 R20, R28, R44.reuse, R20 ;  /* 0x0000002c1c14723c */ /* 0x084fe20000001814 */
[----:B----4-:R-:W2:Y:S07]  /*7df0*/  LDSM.16.MT88.4 R36, [R218+0x5000] ;  /* 0x00500000da24783b */ /* 0x010eae0000004200 */
[----:B------:R-:W3:Y:S01]  /*7e00*/  MUFU.EX2 R68, R68 ;  /* 0x0000004400447308 */ /* 0x000ee20000000800 */
[----:B------:R-:W-:Y:S01]  /*7e10*/  FFMA.FTZ R98, R102, UR4, -R195 ;  /* 0x0000000466627c23 */ /* 0x000fe200080108c3 */
[----:B------:R-:W-:Y:S01]  /*7e20*/  FADD.FTZ R187, R187, R190 ;  /* 0x000000bebbbb7221 */ /* 0x000fe20000010000 */
[----:B------:R-:W-:Y:S07]  /*7e30*/  FADD.FTZ R184, R184, R189 ;  /* 0x000000bdb8b87221 */ /* 0x000fee0000010000 */
[----:B------:R-:W-:Y:S01]  /*7e40*/  MUFU.EX2 R80, R80 ;  /* 0x0000005000507308 */ /* 0x000fe20000000800 */
[----:B------:R-:W-:Y:S01]  /*7e50*/  FADD.FTZ R155, R155, R152 ;  /* 0x000000989b9b7221 */ /* 0x000fe20000010000 */
[C---:B------:R-:W-:Y:S08]  /*7e60*/  HMMA.16816.F32 R132, R40.reuse, R44, R132 ;  /* 0x0000002c2884723c */ /* 0x040ff00000001884 */
[----:B------:R-:W-:Y:S01]  /*7e70*/  MUFU.EX2 R98, R98 ;  /* 0x0000006200627308 */ /* 0x000fe20000000800 */
[--C-:B------:R-:W-:Y:S01]  /*7e80*/  FFMA.FTZ R45, R74, UR4, -R193.reuse ;  /* 0x000000044a2d7c23 */ /* 0x100fe200080108c1 */
[--C-:B------:R-:W-:Y:S01]  /*7e90*/  FFMA.FTZ R44, R75, UR4, -R193.reuse ;  /* 0x000000044b2c7c23 */ /* 0x100fe200080108c1 */
[----:B------:R-:W-:Y:S07]  /*7ea0*/  FFMA.FTZ R74, R78, UR4, -R193 ;  /* 0x000000044e4a7c23 */ /* 0x000fee00080108c1 */
[----:B------:R-:W-:Y:S01]  /*7eb0*/  MUFU.EX2 R79, R79 ;  /* 0x0000004f004f7308 */ /* 0x000fe20000000800 */
[-C--:B------:R-:W-:Y:S09]  /*7ec0*/  HMMA.16816.F32 R32, R40, R46.reuse, R32 ;  /* 0x0000002e2820723c */ /* 0x080ff20000001820 */
[----:B------:R-:W-:Y:S01]  /*7ed0*/  MUFU.EX2 R75, R45 ;  /* 0x0000002d004b7308 */ /* 0x000fe20000000800 */
[----:B-1----:R-:W-:Y:S01]  /*7ee0*/  F2FP.F16.F32.PACK_AB R40, R81, R72 ;  /* 0x000000485128723e */ /* 0x002fe200000000ff */
[----:B------:R-:W-:Y:S01]  /*7ef0*/  FADD.FTZ R188, R188, R187 ;  /* 0x000000bbbcbc7221 */ /* 0x000fe20000010000 */
[----:B-----5:R-:W-:Y:S07]  /*7f00*/  F2FP.F16.F32.PACK_AB R42, R73, R76 ;  /* 0x0000004c492a723e */ /* 0x020fee00000000ff */
[----:B------:R1:W4:Y:S01]  /*7f10*/  MUFU.EX2 R78, R44 ;  /* 0x0000002c004e7308 */ /* 0x0003220000000800 */
[----:B------:R-:W-:Y:S09]  /*7f20*/  HMMA.16816.F32 R24, R28, R46, R24 ;  /* 0x0000002e1c18723c */ /* 0x000ff20000001818 */
[----:B------:R-:W5:Y:S01]  /*7f30*/  MUFU.EX2 R74, R74 ;  /* 0x0000004a004a7308 */ /* 0x000f620000000800 */
[----:B------:R-:W-:Y:S01]  /*7f40*/  F2FP.F16.F32.PACK_AB R28, R70, R69 ;  /* 0x00000045461c723e */ /* 0x000fe200000000ff */
[----:B------:R-:W-:Y:S01]  /*7f50*/  FADD.FTZ R184, R183, R184 ;  /* 0x000000b8b7b87221 */ /* 0x000fe20000010000 */
[----:B------:R-:W-:Y:S07]  /*7f60*/  F2FP.F16.F32.PACK_AB R29, R71, R162 ;  /* 0x000000a2471d723e */ /* 0x000fee00000000ff */
[----:B------:R-:W-:Y:S01]  /*7f70*/  MUFU.EX2 R82, R82 ;  /* 0x0000005200527308 */ /* 0x000fe20000000800 */
[----:B------:R-:W-:Y:S01]  /*7f80*/  F2FP.F16.F32.PACK_AB R30, R61, R66 ;  /* 0x000000423d1e723e */ /* 0x000fe200000000ff */
[----:B------:R-:W-:Y:S01]  /*7f90*/  FADD.FTZ R185, R185, R188 ;  /* 0x000000bcb9b97221 */ /* 0x000fe20000010000 */
[----:B---3--:R-:W-:Y:S07]  /*7fa0*/  F2FP.F16.F32.PACK_AB R31, R63, R68 ;  /* 0x000000443f1f723e */ /* 0x008fee00000000ff */
[----:B------:R-:W-:Y:S01]  /*7fb0*/  MUFU.EX2 R85, R85 ;  /* 0x0000005500557308 */ /* 0x000fe20000000800 */
[----:B------:R-:W-:Y:S01]  /*7fc0*/  IADD3 R242, PT, PT, R242, -0x1, RZ ;  /* 0xfffffffff2f27810 */ /* 0x000fe20007ffe0ff */
[----:B-1----:R-:W1:Y:S01]  /*7fd0*/  LDSM.16.MT88.4 R44, [R216+0x5000] ;  /* 0x00500000d82c783b */ /* 0x002e620000004200 */
[----:B----4-:R-:W-:Y:S07]  /*7fe0*/  F2FP.F16.F32.PACK_AB R41, R78, R75 ;  /* 0x0000004b4e29723e */ /* 0x010fee00000000ff */
[----:B------:R-:W-:Y:S01]  /*7ff0*/  MUFU.EX2 R83, R83 ;  /* 0x0000005300537308 */ /* 0x000fe20000000800 */
[----:B------:R-:W-:Y:S01]  /*8000*/  MOV R169, R0 ;  /* 0x0000000000a97202 */ /* 0x000fe20000000f00 */
[-C--:B--2---:R-:W-:Y:S08]  /*8010*/  HMMA.16816.F32 R4, R28, R36.reuse, R4 ;  /* 0x000000241c04723c */ /* 0x084ff00000001804 */
[----:B------:R-:W-:Y:S01]  /*8020*/  MUFU.EX2 R84, R84 ;  /* 0x0000005400547308 */ /* 0x000fe20000000800 */
[----:B-----5:R-:W-:Y:S01]  /*8030*/  F2FP.F16.F32.PACK_AB R43, R77, R74 ;  /* 0x0000004a4d2b723e */ /* 0x020fe200000000ff */
[----:B------:R-:W-:Y:S01]  /*8040*/  FADD.FTZ R173, R173, R184 ;  /* 0x000000b8adad7221 */ /* 0x000fe20000010000 */
[----:B------:R-:W-:Y:S07]  /*8050*/  MOV R167, R2 ;  /* 0x0000000200a77202 */ /* 0x000fee0000000f00 */
[----:B------:R-:W-:Y:S01]  /*8060*/  MUFU.EX2 R86, R86 ;  /* 0x0000005600567308 */ /* 0x000fe20000000800 */
[----:B------:R-:W-:Y:S01]  /*8070*/  FADD.FTZ R154, R154, R155 ;  /* 0x0000009b9a9a7221 */ /* 0x000fe20000010000 */
[----:B------:R-:W-:Y:S01]  /*8080*/  FADD.FTZ R174, R174, R185 ;  /* 0x000000b9aeae7221 */ /* 0x000fe20000010000 */
[----:B------:R-:W-:Y:S01]  /*8090*/  FADD.FTZ R172, R172, R173 ;  /* 0x000000adacac7221 */ /* 0x000fe20000010000 */
[C---:B------:R-:W-:Y:S06]  /*80a0*/  HMMA.16816.F32 R8, R40.reuse, R36, R8 ;  /* 0x000000242808723c */ /* 0x040fec0000001808 */
[----:B------:R-:W-:Y:S01]  /*80b0*/  MUFU.EX2 R87, R87 ;  /* 0x0000005700577308 */ /* 0x000fe20000000800 */
[----:B------:R-:W-:Y:S09]  /*80c0*/  FADD.FTZ R161, R161, R154 ;  /* 0x0000009aa1a17221 */ /* 0x000ff20000010000 */
[----:B------:R-:W-:Y:S01]  /*80d0*/  MUFU.EX2 R88, R88 ;  /* 0x0000005800587308 */ /* 0x000fe20000000800 */
[----:B------:R-:W-:Y:S01]  /*80e0*/  FADD.FTZ R174, R157, R174 ;  /* 0x000000ae9dae7221 */ /* 0x000fe20000010000 */
[----:B------:R-:W-:Y:S01]  /*80f0*/  FADD.FTZ R175, R175, R172 ;  /* 0x000000acafaf7221 */ /* 0x000fe20000010000 */
[-C--:B------:R-:W-:Y:S07]  /*8100*/  HMMA.16816.F32 R12, R40, R38.reuse, R12 ;  /* 0x00000026280c723c */ /* 0x080fee000000180c */
[----:B------:R-:W2:Y:S01]  /*8110*/  MUFU.EX2 R89, R89 ;  /* 0x0000005900597308 */ /* 0x000ea20000000800 */
[----:B------:R-:W-:Y:S01]  /*8120*/  FADD.FTZ R161, R144, R161 ;  /* 0x000000a190a17221 */ /* 0x000fe20000010000 */
[----:B------:R-:W-:Y:S08]  /*8130*/  FADD.FTZ R159, R159, R174 ;  /* 0x000000ae9f9f7221 */ /* 0x000ff00000010000 */
[----:B------:R-:W-:Y:S01]  /*8140*/  MUFU.EX2 R90, R90 ;  /* 0x0000005a005a7308 */ /* 0x000fe20000000800 */
[----:B------:R-:W-:Y:S01]  /*8150*/  FADD.FTZ R156, R156, R175 ;  /* 0x000000af9c9c7221 */ /* 0x000fe20000010000 */
[----:B------:R-:W-:Y:S01]  /*8160*/  FADD.FTZ R50, R50, R161 ;  /* 0x000000a132327221 */ /* 0x000fe20000010000 */
[C---:B------:R-:W-:Y:S01]  /*8170*/  HMMA.16816.F32 R16, R28.reuse, R38, R16 ;  /* 0x000000261c10723c */ /* 0x040fe20000001810 */
[----:B------:R-:W3:Y:S06]  /*8180*/  LDSM.16.MT88.4 R36, [R218+0x5400] ;  /* 0x00540000da24783b */ /* 0x000eec0000004200 */
[----:B------:R-:W4:Y:S01]  /*8190*/  MUFU.EX2 R93, R100 ;  /* 0x00000064005d7308 */ /* 0x000f220000000800 */
[--C-:B------:R-:W-:Y:S01]  /*81a0*/  FFMA.FTZ R116, R116, UR4, -R196.reuse ;  /* 0x0000000474747c23 */ /* 0x100fe200080108c4 */
[--C-:B------:R-:W-:Y:S08]  /*81b0*/  FFMA.FTZ R117, R117, UR4, -R196.reuse ;  /* 0x0000000475757c23 */ /* 0x100ff000080108c4 */
[----:B------:R-:W-:Y:S01]  /*81c0*/  MUFU.EX2 R91, R91 ;  /* 0x0000005b005b7308 */ /* 0x000fe20000000800 */
[----:B------:R-:W-:Y:S01]  /*81d0*/  FFMA.FTZ R128, R128, UR4, -R196 ;  /* 0x0000000480807c23 */ /* 0x000fe200080108c4 */
[--C-:B------:R-:W-:Y:S01]  /*81e0*/  FFMA.FTZ R118, R118, UR4, -R195.reuse ;  /* 0x0000000476767c23 */ /* 0x100fe200080108c3 */
[--C-:B------:R-:W-:Y:S01]  /*81f0*/  FFMA.FTZ R119, R119, UR4, -R195.reuse ;  /* 0x0000000477777c23 */ /* 0x100fe200080108c3 */
[-C--:B-1----:R-:W-:Y:S06]  /*8200*/  HMMA.16816.F32 R20, R28, R44.reuse, R20 ;  /* 0x0000002c1c14723c */ /* 0x082fec0000001814 */
[----:B------:R-:W1:Y:S01]  /*8210*/  MUFU.EX2 R92, R92 ;  /* 0x0000005c005c7308 */ /* 0x000e620000000800 */
[----:B------:R-:W-:Y:S01]  /*8220*/  FFMA.FTZ R130, R130, UR4, -R195 ;  /* 0x0000000482827c23 */ /* 0x000fe200080108c3 */
[----:B------:R-:W-:Y:S08]  /*8230*/  FADD.FTZ R158, R158, R159 ;  /* 0x0000009f9e9e7221 */ /* 0x000ff00000010000 */
[----:B------:R-:W-:Y:S01]  /*8240*/  MUFU.EX2 R94, R94 ;  /* 0x0000005e005e7308 */ /* 0x000fe20000000800 */
[----:B------:R-:W-:Y:S01]  /*8250*/  FADD.FTZ R147, R147, R156 ;  /* 0x0000009c93937221 */ /* 0x000fe20000010000 */
[----:B------:R-:W-:Y:S01]  /*8260*/  FFMA.FTZ R196, R129, UR4, -R196 ;  /* 0x0000000481c47c23 */ /* 0x000fe200080108c4 */
[C---:B------:R-:W-:Y:S07]  /*8270*/  HMMA.16816.F32 R132, R40.reuse, R44, R132 ;  /* 0x0000002c2884723c */ /* 0x040fee0000001884 */
[----:B------:R-:W5:Y:S01]  /*8280*/  MUFU.EX2 R95, R95 ;  /* 0x0000005f005f7308 */ /* 0x000f620000000800 */
[----:B------:R-:W-:Y:S09]  /*8290*/  FFMA.FTZ R195, R131, UR4, -R195 ;  /* 0x0000000483c37c23 */ /* 0x000ff200080108c3 */
[----:B------:R-:W-:Y:S01]  /*82a0*/  MUFU.EX2 R104, R104 ;  /* 0x0000006800687308 */ /* 0x000fe20000000800 */
[----:B------:R-:W-:Y:S01]  /*82b0*/  FADD.FTZ R51, R51, R50 ;  /* 0x0000003233337221 */ /* 0x000fe20000010000 */
[----:B------:R-:W-:Y:S01]  /*82c0*/  FADD.FTZ R163, R163, R158 ;  /* 0x0000009ea3a37221 */ /* 0x000fe20000010000 */
[-C--:B------:R-:W-:Y:S07]  /*82d0*/  HMMA.16816.F32 R32, R40, R46.reuse, R32 ;  /* 0x0000002e2820723c */ /* 0x080fee0000001820 */
[----:B------:R-:W-:Y:S01]  /*82e0*/  MUFU.EX2 R105, R105 ;  /* 0x0000006900697308 */ /* 0x000fe20000000800 */
[----:B--2---:R-:W-:Y:S01]  /*82f0*/  F2FP.F16.F32.PACK_AB R40, R89, R88 ;  /* 0x000000585928723e */ /* 0x004fe200000000ff */
[----:B------:R-:W-:Y:S01]  /*8300*/  FADD.FTZ R146, R146, R147 ;  /* 0x0000009392927221 */ /* 0x000fe20000010000 */
[----:B----4-:R-:W-:Y:S07]  /*8310*/  F2FP.F16.F32.PACK_AB R41, R93, R90 ;  /* 0x0000005a5d29723e */ /* 0x010fee00000000ff */
[----:B------:R-:W-:Y:S01]  /*8320*/  MUFU.EX2 R106, R106 ;  /* 0x0000006a006a7308 */ /* 0x000fe20000000800 */
[----:B-1----:R-:W-:Y:S01]  /*8330*/  F2FP.F16.F32.PACK_AB R42, R92, R91 ;  /* 0x0000005b5c2a723e */ /* 0x002fe200000000ff */
[----:B------:R-:W-:Y:S01]  /*8340*/  HMMA.16816.F32 R24, R28, R46, R24 ;  /* 0x0000002e1c18723c */ /* 0x000fe20000001818 */
[----:B------:R-:W1:Y:S07]  /*8350*/  LDSM.16.MT88.4 R44, [R216+0x5400] ;  /* 0x00540000d82c783b */ /* 0x000e6e0000004200 */
[----:B------:R-:W-:Y:S01]  /*8360*/  MUFU.EX2 R107, R107 ;  /* 0x0000006b006b7308 */ /* 0x000fe20000000800 */
[----:B------:R-:W-:Y:S01]  /*8370*/  F2FP.F16.F32.PACK_AB R28, R79, R80 ;  /* 0x000000504f1c723e */ /* 0x000fe200000000ff */
[----:B------:R-:W-:Y:S01]  /*8380*/  FADD.FTZ R142, R142, R51 ;  /* 0x000000338e8e7221 */ /* 0x000fe20000010000 */
[----:B------:R-:W-:Y:S07]  /*8390*/  F2FP.F16.F32.PACK_AB R29, R85, R82 ;  /* 0x00000052551d723e */ /* 0x000fee00000000ff */
[----:B------:R-:W-:Y:S01]  /*83a0*/  MUFU.EX2 R108, R108 ;  /* 0x0000006c006c7308 */ /* 0x000fe20000000800 */
[----:B------:R-:W-:Y:S01]  /*83b0*/  F2FP.F16.F32.PACK_AB R30, R84, R83 ;  /* 0x00000053541e723e */ /* 0x000fe200000000ff */
[--C-:B------:R-:W-:Y:S01]  /*83c0*/  FFMA.FTZ R120, R120, UR4, -R194.reuse ;  /* 0x0000000478787c23 */ /* 0x100fe200080108c2 */
[----:B------:R-:W-:Y:S07]  /*83d0*/  F2FP.F16.F32.PACK_AB R31, R87, R86 ;  /* 0x00000056571f723e */ /* 0x000fee00000000ff */
[----:B------:R-:W-:Y:S01]  /*83e0*/  MUFU.EX2 R109, R109 ;  /* 0x0000006d006d7308 */ /* 0x000fe20000000800 */
[----:B-----5:R-:W-:Y:S01]  /*83f0*/  F2FP.F16.F32.PACK_AB R43, R95, R94 ;  /* 0x0000005e5f2b723e */ /* 0x020fe200000000ff */
[--C-:B------:R-:W-:Y:S01]  /*8400*/  FFMA.FTZ R121, R121, UR4, -R194.reuse ;  /* 0x0000000479797c23 */ /* 0x100fe200080108c2 */
[----:B------:R-:W-:Y:S07]  /*8410*/  MOV R166, R3 ;  /* 0x0000000300a67202 */ /* 0x000fee0000000f00 */
[----:B------:R-:W-:Y:S01]  /*8420*/  MUFU.EX2 R110, R110 ;  /* 0x0000006e006e7308 */ /* 0x000fe20000000800 */
[----:B------:R-:W-:Y:S01]  /*8430*/  FFMA.FTZ R124, R124, UR4, -R194 ;  /* 0x000000047c7c7c23 */ /* 0x000fe200080108c2 */
[-C--:B---3--:R-:W-:Y:S08]  /*8440*/  HMMA.16816.F32 R4, R28, R36.reuse, R4 ;  /* 0x000000241c04723c */ /* 0x088ff00000001804 */
[----:B------:R-:W-:Y:S01]  /*8450*/  MUFU.EX2 R111, R111 ;  /* 0x0000006f006f7308 */ /* 0x000fe20000000800 */
[--C-:B------:R-:W-:Y:S01]  /*8460*/  FFMA.FTZ R122, R122, UR4, -R193.reuse ;  /* 0x000000047a7a7c23 */ /* 0x100fe200080108c1 */
[--C-:B------:R-:W-:Y:S01]  /*8470*/  FFMA.FTZ R123, R123, UR4, -R193.reuse ;  /* 0x000000047b7b7c23 */ /* 0x100fe200080108c1 */
[----:B------:R-:W-:Y:S07]  /*8480*/  FFMA.FTZ R126, R126, UR4, -R193 ;  /* 0x000000047e7e7c23 */ /* 0x000fee00080108c1 */
[----:B------:R-:W-:Y:S01]  /*8490*/  MUFU.EX2 R116, R116 ;  /* 0x0000007400747308 */ /* 0x000fe20000000800 */
[----:B------:R-:W-:Y:S01]  /*84a0*/  FADD.FTZ R163, R140, R163 ;  /* 0x000000a38ca37221 */ /* 0x000fe20000010000 */
[C---:B------:R-:W-:Y:S08]  /*84b0*/  HMMA.16816.F32 R8, R40.reuse, R36, R8 ;  /* 0x000000242808723c */ /* 0x040ff00000001808 */
[----:B------:R-:W2:Y:S01]  /*84c0*/  MUFU.EX2 R117, R117 ;  /* 0x0000007500757308 */ /* 0x000ea20000000800 */
[----:B------:R-:W-:Y:S01]  /*84d0*/  FADD.FTZ R141, R141, R146 ;  /* 0x000000928d8d7221 */ /* 0x000fe20000010000 */
[----:B------:R-:W-:Y:S08]  /*84e0*/  FFMA.FTZ R194, R125, UR4, -R194 ;  /* 0x000000047dc27c23 */ /* 0x000ff000080108c2 */
[----:B------:R-:W-:Y:S01]  /*84f0*/  MUFU.EX2 R118, R118 ;  /* 0x0000007600767308 */ /* 0x000fe20000000800 */
[----:B------:R-:W-:Y:S01]  /*8500*/  FFMA.FTZ R193, R127, UR4, -R193 ;  /* 0x000000047fc17c23 */ /* 0x000fe200080108c1 */
[-C--:B------:R-:W-:Y:S08]  /*8510*/  HMMA.16816.F32 R12, R40, R38.reuse, R12 ;  /* 0x00000026280c723c */ /* 0x080ff0000000180c */
[----:B------:R-:W3:Y:S01]  /*8520*/  MUFU.EX2 R119, R119 ;  /* 0x0000007700777308 */ /* 0x000ee20000000800 */
[----:B------:R-:W-:Y:S01]  /*8530*/  FADD.FTZ R55, R55, R142 ;  /* 0x0000008e37377221 */ /* 0x000fe20000010000 */
[----:B------:R-:W-:Y:S01]  /*8540*/  FADD.FTZ R138, R138, R163 ;  /* 0x000000a38a8a7221 */ /* 0x000fe20000010000 */
[----:B------:R-:W-:Y:S07]  /*8550*/  FADD.FTZ R136, R136, R141 ;  /* 0x0000008d88887221 */ /* 0x000fee0000010000 */
[----:B------:R-:W-:Y:S01]  /*8560*/  MUFU.EX2 R196, R196 ;  /* 0x000000c400c47308 */ /* 0x000fe20000000800 */
[----:B------:R-:W-:Y:S01]  /*8570*/  FADD.FTZ R101, R160, R101 ;  /* 0x00000065a0657221 */ /* 0x000fe20000010000 */
[C---:B------:R-:W-:Y:S01]  /*8580*/  HMMA.16816.F32 R16, R28.reuse, R38, R16 ;  /* 0x000000261c10723c */ /* 0x040fe20000001810 */
[----:B------:R-:W4:Y:S07]  /*8590*/  LDSM.16.MT88.4 R36, [R218+0x5800] ;  /* 0x00580000da24783b */ /* 0x000f2e0000004200 */
[----:B------:R-:W-:Y:S01]  /*85a0*/  MUFU.EX2 R130, R130 ;  /* 0x0000008200827308 */ /* 0x000fe20000000800 */
[----:B------:R-:W-:Y:S01]  /*85b0*/  FADD.FTZ R64, R64, R55 ;  /* 0x0000003740407221 */ /* 0x000fe20000010000 */
[----:B------:R-:W-:Y:S08]  /*85c0*/  FADD.FTZ R138, R137, R138 ;  /* 0x0000008a898a7221 */ /* 0x000ff00000010000 */
[----:B------:R-:W5:Y:S01]  /*85d0*/  MUFU.EX2 R195, R195 ;  /* 0x000000c300c37308 */ /* 0x000f620000000800 */
[----:B------:R-:W-:Y:S01]  /*85e0*/  FADD.FTZ R139, R139, R136 ;  /* 0x000000888b8b7221 */ /* 0x000fe20000010000 */
[-C--:B-1----:R-:W-:Y:S08]  /*85f0*/  HMMA.16816.F32 R20, R28, R44.reuse, R20 ;  /* 0x0000002c1c14723c */ /* 0x082ff00000001814 */
[----:B------:R-:W-:Y:S01]  /*8600*/  MUFU.EX2 R120, R120 ;  /* 0x0000007800787308 */ /* 0x000fe20000000800 */
[----:B------:R-:W-:Y:S01]  /*8610*/  FADD.FTZ R48, R48, R101 ;  /* 0x0000006530307221 */ /* 0x000fe20000010000 */
[----:B------:R-:W-:Y:S01]  /*8620*/  FADD.FTZ R67, R67, R64 ;  /* 0x0000004043437221 */ /* 0x000fe20000010000 */
[----:B------:R-:W-:Y:S07]  /*8630*/  FADD.FTZ R143, R143, R138 ;  /* 0x0000008a8f8f7221 */ /* 0x000fee0000010000 */
[----:B------:R-:W1:Y:S01]  /*8640*/  MUFU.EX2 R121, R121 ;  /* 0x0000007900797308 */ /* 0x000e620000000800 */
[----:B------:R-:W-:Y:S01]  /*8650*/  FADD.FTZ R56, R56, R139 ;  /* 0x0000008b38387221 */ /* 0x000fe20000010000 */
[C---:B------:R-:W-:Y:S08]  /*8660*/  HMMA.16816.F32 R132, R40.reuse, R44, R132 ;  /* 0x0000002c2884723c */ /* 0x040ff00000001884 */
[----:B------:R-:W-:Y:S01]  /*8670*/  MUFU.EX2 R122, R122 ;  /* 0x0000007a007a7308 */ /* 0x000fe20000000800 */
[----:B--2---:R-:W-:Y:S01]  /*8680*/  F2FP.F16.F32.PACK_AB R136, R117, R116 ;  /* 0x000000747588723e */ /* 0x004fe200000000ff */
[----:B------:R-:W-:Y:S08]  /*8690*/  FADD.FTZ R48, R49, R48 ;  /* 0x0000003031307221 */ /* 0x000ff00000010000 */
[----:B------:R-:W2:Y:S01]  /*86a0*/  MUFU.EX2 R123, R123 ;  /* 0x0000007b007b7308 */ /* 0x000ea20000000800 */
[----:B---3--:R-:W-:Y:S01]  /*86b0*/  F2FP.F16.F32.PACK_AB R137, R119, R118 ;  /* 0x000000767789723e */ /* 0x008fe200000000ff */
[-C--:B------:R-:W-:Y:S08]  /*86c0*/  HMMA.16816.F32 R32, R40, R46.reuse, R32 ;  /* 0x0000002e2820723c */ /* 0x080ff00000001820 */
[----:B------:R-:W-:Y:S01]  /*86d0*/  MUFU.EX2 R194, R194 ;  /* 0x000000c200c27308 */ /* 0x000fe20000000800 */
[----:B------:R-:W-:Y:S01]  /*86e0*/  F2FP.F16.F32.PACK_AB R40, R105, R104 ;  /* 0x000000686928723e */ /* 0x000fe200000000ff */
[----:B------:R-:W-:Y:S01]  /*86f0*/  FADD.FTZ R162, R162, R67 ;  /* 0x00000043a2a27221 */ /* 0x000fe20000010000 */
[----:B------:R-:W-:Y:S07]  /*8700*/  F2FP.F16.F32.PACK_AB R41, R107, R106 ;  /* 0x0000006a6b29723e */ /* 0x000fee00000000ff */
[----:B------:R-:W-:Y:S01]  /*8710*/  MUFU.EX2 R126, R126 ;  /* 0x0000007e007e7308 */ /* 0x000fe20000000800 */
[----:B------:R-:W-:Y:S01]  /*8720*/  F2FP.F16.F32.PACK_AB R42, R109, R108 ;  /* 0x0000006c6d2a723e */ /* 0x000fe200000000ff */
[----:B------:R-:W-:Y:S01]  /*8730*/  HMMA.16816.F32 R24, R28, R46, R24 ;  /* 0x0000002e1c18723c */ /* 0x000fe20000001818 */
[----:B------:R-:W3:Y:S07]  /*8740*/  LDSM.16.MT88.4 R44, [R216+0x5800] ;  /* 0x00580000d82c783b */ /* 0x000eee0000004200 */
[----:B------:R-:W2:Y:S01]  /*8750*/  MUFU.EX2 R193, R193 ;  /* 0x000000c100c17308 */ /* 0x000ea20000000800 */
[----:B------:R-:W-:Y:S01]  /*8760*/  F2FP.F16.F32.PACK_AB R28, R97, R96 ;  /* 0x00000060611c723e */ /* 0x000fe200000000ff */
[----:B------:R-:W-:Y:S01]  /*8770*/  FADD.FTZ R143, R58, R143 ;  /* 0x0000008f3a8f7221 */ /* 0x000fe20000010000 */
        /* <DEDUP_REMOVED lines=8> */
[----:B-----5:R-:W-:Y:S01]  /*8800*/  F2FP.F16.F32.PACK_AB R139, R195, R130 ;  /* 0x00000082c38b723e */ /* 0x020fe200000000ff */
[----:B------:R-:W-:Y:S01]  /*8810*/  FADD.FTZ R57, R57, R56 ;  /* 0x0000003839397221 */ /* 0x000fe20000010000 */
[----:B-1----:R-:W-:Y:S01]  /*8820*/  F2FP.F16.F32.PACK_AB R140, R121, R120 ;  /* 0x00000078798c723e */ /* 0x002fe200000000ff */
[-C--:B----4-:R-:W-:Y:S03]  /*8830*/  HMMA.16816.F32 R4, R28, R36.reuse, R4 ;  /* 0x000000241c04723c */ /* 0x090fe60000001804 */
[----:B--2---:R-:W-:Y:S01]  /*8840*/  F2FP.F16.F32.PACK_AB R141, R123, R122 ;  /* 0x0000007a7b8d723e */ /* 0x004fe200000000ff */
[----:B------:R-:W-:Y:S01]  /*8850*/  FADD.FTZ R52, R52, R49 ;  /* 0x0000003134347221 */ /* 0x000fe20000010000 */
[----:B------:R-:W-:Y:S01]  /*8860*/  F2FP.F16.F32.PACK_AB R143, R193, R126 ;  /* 0x0000007ec18f723e */ /* 0x000fe200000000ff */
[----:B------:R-:W-:Y:S01]  /*8870*/  FADD.FTZ R57, R60, R57 ;  /* 0x000000393c397221 */ /* 0x000fe20000010000 */
[----:B------:R-:W-:Y:S01]  /*8880*/  FADD.FTZ R62, R59, R62 ;  /* 0x0000003e3b3e7221 */ /* 0x000fe20000010000 */
[C---:B------:R-:W-:Y:S01]  /*8890*/  HMMA.16816.F32 R8, R40.reuse, R36, R8 ;  /* 0x000000242808723c */ /* 0x040fe20000001808 */
[----:B------:R-:W1:Y:S03]  /*88a0*/  MUFU.EX2 R37, R128 ;  /* 0x0000008000257308 */ /* 0x000e660000000800 */
[----:B------:R-:W-:Y:S01]  /*88b0*/  FADD.FTZ R52, R65, R52 ;  /* 0x0000003441347221 */ /* 0x000fe20000010000 */
[----:B------:R-:W-:Y:S01]  /*88c0*/  FADD.FTZ R72, R72, R57 ;  /* 0x0000003948487221 */ /* 0x000fe20000010000 */
[----:B------:R-:W-:Y:S01]  /*88d0*/  FADD.FTZ R68, R68, R71 ;  /* 0x0000004744447221 */ /* 0x000fe20000010000 */
[----:B------:R-:W-:Y:S01]  /*88e0*/  MOV R165, R164 ;  /* 0x000000a400a57202 */ /* 0x000fe20000000f00 */
[-C--:B------:R-:W-:Y:S03]  /*88f0*/  HMMA.16816.F32 R12, R40, R38.reuse, R12 ;  /* 0x00000026280c723c */ /* 0x080fe6000000180c */
[----:B------:R-:W-:Y:S01]  /*8900*/  FADD.FTZ R69, R69, R52 ;  /* 0x0000003445457221 */ /* 0x000fe20000010000 */
[----:B------:R-:W-:Y:S01]  /*8910*/  FADD.FTZ R81, R81, R72 ;  /* 0x0000004851517221 */ /* 0x000fe20000010000 */
[----:B------:R-:W-:Y:S01]  /*8920*/  FADD.FTZ R63, R63, R68 ;  /* 0x000000443f3f7221 */ /* 0x000fe20000010000 */
[----:B-1----:R-:W-:Y:S02]  /*8930*/  F2FP.F16.F32.PACK_AB R138, R196, R37 ;  /* 0x00000025c48a723e */ /* 0x002fe400000000ff */
[C---:B------:R-:W-:Y:S01]  /*8940*/  HMMA.16816.F32 R16, R28.reuse, R38, R16 ;  /* 0x000000261c10723c */ /* 0x040fe20000001810 */
[----:B------:R-:W1:Y:S03]  /*8950*/  MUFU.EX2 R39, R124 ;  /* 0x0000007c00277308 */ /* 0x000e660000000800 */
[----:B------:R-:W-:Y:S01]  /*8960*/  FADD.FTZ R69, R70, R69 ;  /* 0x0000004546457221 */ /* 0x000fe20000010000 */
[----:B------:R-:W-:Y:S01]  /*8970*/  FADD.FTZ R76, R76, R81 ;  /* 0x000000514c4c7221 */ /* 0x000fe20000010000 */
[----:B------:R-:W-:Y:S02]  /*8980*/  FADD.FTZ R82, R82, R63 ;  /* 0x0000003f52527221 */ /* 0x000fe40000010000 */
[-C--:B---3--:R-:W-:Y:S03]  /*8990*/  HMMA.16816.F32 R20, R28, R44.reuse, R20 ;  /* 0x0000002c1c14723c */ /* 0x088fe60000001814 */
[----:B------:R-:W-:Y:S01]  /*89a0*/  FADD.FTZ R66, R66, R69 ;  /* 0x0000004542427221 */ /* 0x000fe20000010000 */
[----:B------:R-:W-:Y:S01]  /*89b0*/  FADD.FTZ R73, R73, R76 ;  /* 0x0000004c49497221 */ /* 0x000fe20000010000 */
[----:B------:R-:W-:Y:S01]  /*89c0*/  FADD.FTZ R85, R85, R82 ;  /* 0x0000005255557221 */ /* 0x000fe20000010000 */
[----:B-1----:R-:W-:Y:S02]  /*89d0*/  F2FP.F16.F32.PACK_AB R142, R194, R39 ;  /* 0x00000027c28e723e */ /* 0x002fe400000000ff */
[C---:B------:R-:W-:Y:S04]  /*89e0*/  HMMA.16816.F32 R132, R40.reuse, R44, R132 ;  /* 0x0000002c2884723c */ /* 0x040fe80000001884 */
[----:B------:R-:W-:Y:S01]  /*89f0*/  FADD.FTZ R61, R61, R66 ;  /* 0x000000423d3d7221 */ /* 0x000fe20000010000 */
[----:B------:R-:W-:Y:S01]  /*8a00*/  FADD.FTZ R88, R88, R73 ;  /* 0x0000004958587221 */ /* 0x000fe20000010000 */
[----:B------:R-:W-:Y:S02]  /*8a10*/  FADD.FTZ R86, R86, R85 ;  /* 0x0000005556567221 */ /* 0x000fe40000010000 */
[-C--:B------:R-:W-:Y:S03]  /*8a20*/  HMMA.16816.F32 R32, R40, R46.reuse, R32 ;  /* 0x0000002e2820723c */ /* 0x080fe60000001820 */
[----:B------:R-:W-:Y:S01]  /*8a30*/  FADD.FTZ R41, R75, R62 ;  /* 0x0000003e4b297221 */ /* 0x000fe20000010000 */
[----:B------:R-:W-:Y:S01]  /*8a40*/  FADD.FTZ R80, R80, R61 ;  /* 0x0000003d50507221 */ /* 0x000fe20000010000 */
[----:B------:R-:W-:Y:S01]  /*8a50*/  FADD.FTZ R88, R89, R88 ;  /* 0x0000005859587221 */ /* 0x000fe20000010000 */
[----:B------:R-:W-:Y:S01]  /*8a60*/  FADD.FTZ R87, R87, R86 ;  /* 0x0000005657577221 */ /* 0x000fe20000010000 */
[----:B------:R-:W-:Y:S01]  /*8a70*/  FADD.FTZ R41, R78, R41 ;  /* 0x000000294e297221 */ /* 0x000fe20000010000 */
[----:B------:R-:W-:Y:S01]  /*8a80*/  HMMA.16816.F32 R24, R28, R46, R24 ;  /* 0x0000002e1c18723c */ /* 0x000fe20000001818 */
[----:B------:R-:W1:Y:S03]  /*8a90*/  LDSM.16.MT88.4 R28, [R216+0x5c00] ;  /* 0x005c0000d81c783b */ /* 0x000e660000004200 */
[----:B------:R-:W-:Y:S01]  /*8aa0*/  FADD.FTZ R74, R74, R41 ;  /* 0x000000294a4a7221 */ /* 0x000fe20000010000 */
[----:B------:R-:W-:Y:S01]  /*8ab0*/  FADD.FTZ R80, R79, R80 ;  /* 0x000000504f507221 */ /* 0x000fe20000010000 */
[----:B------:R-:W-:Y:S01]  /*8ac0*/  FADD.FTZ R91, R91, R88 ;  /* 0x000000585b5b7221 */ /* 0x000fe20000010000 */
[----:B------:R-:W-:Y:S01]  /*8ad0*/  FADD.FTZ R98, R98, R87 ;  /* 0x0000005762627221 */ /* 0x000fe20000010000 */
[-C--:B------:R-:W-:Y:S05]  /*8ae0*/  HMMA.16816.F32 R160, R136, R148.reuse, R4 ;  /* 0x0000009488a0723c */ /* 0x080fea0000001804 */
[----:B------:R-:W-:Y:S01]  /*8af0*/  FADD.FTZ R77, R77, R74 ;  /* 0x0000004a4d4d7221 */ /* 0x000fe20000010000 */
[----:B------:R-:W-:Y:S01]  /*8b00*/  FADD.FTZ R83, R83, R80 ;  /* 0x0000005053537221 */ /* 0x000fe20000010000 */
[----:B------:R-:W-:Y:S01]  /*8b10*/  FADD.FTZ R91, R92, R91 ;  /* 0x0000005b5c5b7221 */ /* 0x000fe20000010000 */
[C---:B------:R-:W-:Y:S04]  /*8b20*/  HMMA.16816.F32 R156, R140.reuse, R148, R8 ;  /* 0x000000948c9c723c */ /* 0x040fe80000001808 */
[----:B------:R-:W-:Y:S01]  /*8b30*/  FADD.FTZ R90, R90, R77 ;  /* 0x0000004d5a5a7221 */ /* 0x000fe20000010000 */
[----:B------:R-:W-:Y:S01]  /*8b40*/  FADD.FTZ R83, R84, R83 ;  /* 0x0000005354537221 */ /* 0x000fe20000010000 */
[----:B------:R-:W-:Y:S01]  /*8b50*/  FADD.FTZ R104, R104, R91 ;  /* 0x0000005b68687221 */ /* 0x000fe20000010000 */
[----:B------:R-:W-:Y:S01]  /*8b60*/  FADD.FTZ R99, R99, R98 ;  /* 0x0000006263637221 */ /* 0x000fe20000010000 */
[-C--:B------:R-:W-:Y:S03]  /*8b70*/  HMMA.16816.F32 R152, R140, R150.reuse, R12 ;  /* 0x000000968c98723c */ /* 0x080fe6000000180c */
[----:B------:R-:W-:Y:S01]  /*8b80*/  FADD.FTZ R93, R93, R90 ;  /* 0x0000005a5d5d7221 */ /* 0x000fe20000010000 */
[----:B------:R-:W-:Y:S01]  /*8b90*/  FADD.FTZ R96, R96, R83 ;  /* 0x0000005360607221 */ /* 0x000fe20000010000 */
        /* <DEDUP_REMOVED lines=8> */
[----:B------:R-:W-:Y:S01]  /*8c20*/  FADD.FTZ R106, R106, R95 ;  /* 0x0000005f6a6a7221 */ /* 0x000fe20000010000 */
[-C--:B-1----:R-:W-:Y:S03]  /*8c30*/  HMMA.16816.F32 R144, R136, R28.reuse, R20 ;  /* 0x0000001c8890723c */ /* 0x082fe60000001814 */
        /* <DEDUP_REMOVED lines=16> */
[----:B------:R-:W-:Y:S04]  /*8d40*/  HMMA.16816.F32 R136, R136, R30, R24 ;  /* 0x0000001e8888723c */ /* 0x000fe80000001818 */
[----:B------:R-:W-:Y:S01]  /*8d50*/  FADD.FTZ R123, R123, R122 ;  /* 0x0000007a7b7b7221 */ /* 0x000fe20000010000 */
[----:B------:R-:W-:Y:S01]  /*8d60*/  FADD.FTZ R37, R37, R116 ;  /* 0x0000007425257221 */ /* 0x000fe20000010000 */
[----:B------:R-:W-:Y:S01]  /*8d70*/  FADD.FTZ R39, R39, R120 ;  /* 0x0000007827277221 */ /* 0x000fe20000010000 */
[----:B------:R-:W-:Y:S01]  /*8d80*/  FADD.FTZ R246, R195, R130 ;  /* 0x00000082c3f67221 */ /* 0x000fe20000010000 */
[----:B------:R-:W-:Y:S01]  /*8d90*/  FADD.FTZ R126, R126, R123 ;  /* 0x0000007b7e7e7221 */ /* 0x000fe20000010000 */
[----:B------:R-:W-:Y:S01]  /*8da0*/  FADD.FTZ R247, R196, R37 ;  /* 0x00000025c4f77221 */ /* 0x000fe20000010000 */
[----:B------:R-:W-:Y:S02]  /*8db0*/  FADD.FTZ R245, R194, R39 ;  /* 0x00000027c2f57221 */ /* 0x000fe40000010000 */
[----:B------:R-:W-:Y:S01]  /*8dc0*/  FADD.FTZ R244, R193, R126 ;  /* 0x0000007ec1f47221 */ /* 0x000fe20000010000 */
[----:B------:R-:W-:Y:S07]  /*8dd0*/  @P0 BRA `(.L_x_23) ;  /* 0xffffffcc00bc0947 */ /* 0x000fee000383ffff */
.L_x_22:
[----:B------:R-:W1:Y:S01]  /*8de0*/  SHFL.BFLY PT, R5, R246, 0x2, 0x1f ;  /* 0x0c401f00f6057f89 */ /* 0x000e6200000e0000 */
[----:B------:R-:W2:Y:S01]  /*8df0*/  S2UR UR5, SR_CgaCtaId ;  /* 0x00000000000579c3 */ /* 0x000ea20000008800 */
[----:B------:R-:W-:Y:S01]  /*8e00*/  UMOV UR4, 0x400 ;  /* 0x0000040000047882 */ /* 0x000fe20000000000 */
[----:B------:R-:W-:Y:S01]  /*8e10*/  MOV R17, 0x7f800000 ;  /* 0x7f80000000117802 */ /* 0x000fe20000000f00 */
[----:B------:R-:W3:Y:S01]  /*8e20*/  SHFL.BFLY PT, R6, R245, 0x2, 0x1f ;  /* 0x0c401f00f5067f89 */ /* 0x000ee200000e0000 */
[-C--:B------:R-:W-:Y:S02]  /*8e30*/  ISETP.GE.AND P2, PT, R224, R225.reuse, PT ;  /* 0x000000e1e000720c */ /* 0x080fe40003f46270 */
[----:B------:R-:W-:Y:S01]  /*8e40*/  ISETP.GE.AND P1, PT, R223, R225, PT ;  /* 0x000000e1df00720c */ /* 0x000fe20003f26270 */
[----:B------:R-:W4:Y:S04]  /*8e50*/  SHFL.BFLY PT, R4, R247, 0x2, 0x1f ;  /* 0x0c401f00f7047f89 */ /* 0x000f2800000e0000 */
[----:B------:R-:W5:Y:S01]  /*8e60*/  SHFL.BFLY PT, R9, R244, 0x2, 0x1f ;  /* 0x0c401f00f4097f89 */ /* 0x000f6200000e0000 */
[----:B-1----:R-:W-:Y:S01]  /*8e70*/  FADD.FTZ R16, R5, R246 ;  /* 0x000000f605107221 */ /* 0x002fe20000010000 */
[----:B--2---:R-:W-:Y:S01]  /*8e80*/  ULEA UR5, UR5, UR4, 0x18 ;  /* 0x0000000405057291 */ /* 0x004fe2000f8ec0ff */
[----:B------:R-:W1:Y:S01]  /*8e90*/  S2UR UR4, SR_CTAID.Z ;  /* 0x00000000000479c3 */ /* 0x000e620000002700 */
[----:B---3--:R-:W-:-:S02]  /*8ea0*/  FADD.FTZ R5, R6, R245 ;  /* 0x000000f506057221 */ /* 0x008fc40000010000 */
[----:B------:R-:W2:Y:S01]  /*8eb0*/  SHFL.BFLY PT, R7, R16, 0x1, 0x1f ;  /* 0x0c201f0010077f89 */ /* 0x000ea200000e0000 */
[----:B----4-:R-:W-:-:S03]  /*8ec0*/  FADD.FTZ R13, R4, R247 ;  /* 0x000000f7040d7221 */ /* 0x010fc60000010000 */
[----:B------:R-:W3:Y:S01]  /*8ed0*/  SHFL.BFLY PT, R14, R5, 0x1, 0x1f ;  /* 0x0c201f00050e7f89 */ /* 0x000ee200000e0000 */
[----:B-----5:R-:W-:-:S03]  /*8ee0*/  FADD.FTZ R12, R9, R244 ;  /* 0x000000f4090c7221 */ /* 0x020fc60000010000 */
[----:B------:R-:W4:Y:S01]  /*8ef0*/  SHFL.BFLY PT, R8, R13, 0x1, 0x1f ;  /* 0x0c201f000d087f89 */ /* 0x000f2200000e0000 */
[----:B------:R-:W5:Y:S03]  /*8f00*/  S2R R4, SR_TID.X ;  /* 0x0000000000047919 */ /* 0x000f660000002100 */
[----:B------:R-:W1:Y:S01]  /*8f10*/  SHFL.BFLY PT, R11, R12, 0x1, 0x1f ;  /* 0x0c201f000c0b7f89 */ /* 0x000e6200000e0000 */
[----:B--2---:R-:W-:Y:S02]  /*8f20*/  FADD.FTZ R7, R16, R7 ;  /* 0x0000000710077221 */ /* 0x004fe40000010000 */
[----:B------:R-:W2:Y:S01]  /*8f30*/  LDC R16, c[0x0][0x434] ;  /* 0x00010d00ff107b82 */ /* 0x000ea20000000800 */
[----:B---3--:R-:W-:Y:S01]  /*8f40*/  FADD.FTZ R14, R5, R14 ;  /* 0x0000000e050e7221 */ /* 0x008fe20000010000 */
[----:B------:R-:W-:Y:S01]  /*8f50*/  MUFU.RCP R9, R7 ;  /* 0x0000000700097308 */ /* 0x000fe20000001000 */
[----:B------:R-:W-:Y:S01]  /*8f60*/  FSETP.NE.FTZ.AND P3, PT, R7, RZ, PT ;  /* 0x000000ff0700720b */ /* 0x000fe20003f75000 */
[----:B----4-:R-:W-:-:S02]  /*8f70*/  FADD.FTZ R8, R13, R8 ;  /* 0x000000080d087221 */ /* 0x010fc40000010000 */
[----:B------:R-:W-:Y:S02]  /*8f80*/  FSETP.NE.FTZ.AND P0, PT, R14, RZ, PT ;  /* 0x000000ff0e00720b */ /* 0x000fe40003f15000 */
[----:B------:R-:W3:Y:S02]  /*8f90*/  LDC.U8 R5, c[0x0][0x549] ;  /* 0x00015240ff057b82 */ /* 0x000ee40000000000 */
[----:B------:R-:W4:Y:S01]  /*8fa0*/  MUFU.RCP R10, R8 ;  /* 0x00000008000a7308 */ /* 0x000f220000001000 */
[----:B------:R-:W-:Y:S01]  /*8fb0*/  FSETP.NE.FTZ.AND P5, PT, R8, RZ, PT ;  /* 0x000000ff0800720b */ /* 0x000fe20003fb5000 */
[----:B-1----:R-:W-:Y:S01]  /*8fc0*/  FADD.FTZ R11, R12, R11 ;  /* 0x0000000b0c0b7221 */ /* 0x002fe20000010000 */
[C---:B-----5:R-:W-:Y:S02]  /*8fd0*/  SHF.L.U32 R15, R4.reuse, 0x3, RZ ;  /* 0x00000003040f7819 */ /* 0x060fe400000006ff */
[----:B------:R-:W-:Y:S02]  /*8fe0*/  SHF.L.U32 R6, R4, 0x1, RZ ;  /* 0x0000000104067819 */ /* 0x000fe400000006ff */
[----:B------:R-:W-:-:S02]  /*8ff0*/  LOP3.LUT R15, R15, 0xc0, RZ, 0xc0, !PT ;  /* 0x000000c00f0f7812 */ /* 0x000fc400078ec0ff */
[----:B------:R-:W-:-:S05]  /*9000*/  SHF.L.U32 R13, R4, 0x4, RZ ;  /* 0x00000004040d7819 */ /* 0x000fca00000006ff */
[----:B------:R-:W1:Y:S01]  /*9010*/  @P5 MUFU.LG2 R8, R8 ;  /* 0x0000000800085308 */ /* 0x000e620000000c00 */
[----:B------:R-:W-:Y:S02]  /*9020*/  LOP3.LUT R6, R6, 0x6, RZ, 0xc0, !PT ;  /* 0x0000000606067812 */ /* 0x000fe400078ec0ff */
[----:B------:R-:W-:Y:S02]  /*9030*/  LOP3.LUT R12, R15, 0x18, R4, 0xf8, !PT ;  /* 0x000000180f0c7812 */ /* 0x000fe400078ef804 */
[----:B----4-:R-:W-:Y:S01]  /*9040*/  FSEL R10, R10, 1, P5 ;  /* 0x3f8000000a0a7808 */ /* 0x010fe20002800000 */
[----:B------:R-:W4:Y:S01]  /*9050*/  @P5 LDC R15, c[0x0][0x458] ;  /* 0x00011600ff0f5b82 */ /* 0x000f220000000800 */
[----:B---3--:R-:W-:Y:S02]  /*9060*/  ISETP.NE.AND P4, PT, R5, RZ, PT ;  /* 0x000000ff0500720c */ /* 0x008fe40003f85270 */
[----:B------:R-:W-:Y:S01]  /*9070*/  LOP3.LUT R6, R6, 0x3e00, R13, 0xf8, !PT ;  /* 0x00003e0006067812 */ /* 0x000fe200078ef80d */
[C---:B------:R-:W-:Y:S01]  /*9080*/  FMUL.FTZ R160, R10.reuse, R160 ;  /* 0x000000a00aa07220 */ /* 0x040fe20000410000 */
[C---:B------:R-:W-:Y:S01]  /*9090*/  FMUL.FTZ R161, R10.reuse, R161 ;  /* 0x000000a10aa17220 */ /* 0x040fe20000410000 */
[C---:B------:R-:W-:Y:S01]  /*90a0*/  FMUL.FTZ R148, R10.reuse, R148 ;  /* 0x000000940a947220 */ /* 0x040fe20000410000 */
[C---:B------:R-:W-:Y:S01]  /*90b0*/  FMUL.FTZ R149, R10.reuse, R149 ;  /* 0x000000950a957220 */ /* 0x040fe20000410000 */
[C---:B------:R-:W-:Y:S01]  /*90c0*/  FMUL.FTZ R144, R10.reuse, R144 ;  /* 0x000000900a907220 */ /* 0x040fe20000410000 */
[C---:B------:R-:W-:Y:S01]  /*90d0*/  FMUL.FTZ R145, R10.reuse, R145 ;  /* 0x000000910a917220 */ /* 0x040fe20000410000 */
[C---:B------:R-:W-:Y:S01]  /*90e0*/  FMUL.FTZ R136, R10.reuse, R136 ;  /* 0x000000880a887220 */ /* 0x040fe20000410000 */
[----:B------:R-:W-:Y:S01]  /*90f0*/  FMUL.FTZ R137, R10, R137 ;  /* 0x000000890a897220 */ /* 0x000fe20000410000 */
[----:B------:R-:W-:Y:S01]  /*9100*/  IADD3 R6, PT, PT, R12, R6, R243 ;  /* 0x000000060c067210 */ /* 0x000fe20007ffe0f3 */
[----:B------:R-:W2:Y:S01]  /*9110*/  LDC R10, c[0x0][0x434] ;  /* 0x00010d00ff0a7b82 */ /* 0x000ea20000000800 */
[----:B------:R-:W3:Y:S01]  /*9120*/  MUFU.RCP R13, R14 ;  /* 0x0000000e000d7308 */ /* 0x000ee20000001000 */
[----:B------:R-:W-:Y:S01]  /*9130*/  FSETP.NE.FTZ.AND P6, PT, R11, RZ, PT ;  /* 0x000000ff0b00720b */ /* 0x000fe20003fd5000 */
[----:B-1----:R-:W-:Y:S01]  /*9140*/  @P5 FMUL.FTZ R19, R8, 0.69314718246459960938 ;  /* 0x3f31721808135820 */ /* 0x002fe20000410000 */
[----:B------:R-:W-:-:S02]  /*9150*/  FSEL R9, R9, 1, P3 ;  /* 0x3f80000009097808 */ /* 0x000fc40001800000 */
[----:B------:R-:W-:Y:S02]  /*9160*/  SHF.L.U32 R8, R4, 0x2, RZ ;  /* 0x0000000204087819 */ /* 0x000fe400000006ff */
[----:B------:R-:W2:Y:S01]  /*9170*/  @P4 LDC R5, c[0x0][0x430] ;  /* 0x00010c00ff054b82 */ /* 0x000ea20000000800 */
[----:B------:R-:W1:Y:S01]  /*9180*/  MUFU.RCP R12, R11 ;  /* 0x0000000b000c7308 */ /* 0x000e620000001000 */
[C---:B------:R-:W-:Y:S01]  /*9190*/  FMUL.FTZ R162, R9.reuse, R162 ;  /* 0x000000a209a27220 */ /* 0x040fe20000410000 */
[C---:B------:R-:W-:Y:S01]  /*91a0*/  FMUL.FTZ R163, R9.reuse, R163 ;  /* 0x000000a309a37220 */ /* 0x040fe20000410000 */
[C---:B------:R-:W-:Y:S01]  /*91b0*/  FMUL.FTZ R150, R9.reuse, R150 ;  /* 0x0000009609967220 */ /* 0x040fe20000410000 */
[C---:B------:R-:W-:Y:S01]  /*91c0*/  FMUL.FTZ R151, R9.reuse, R151 ;  /* 0x0000009709977220 */ /* 0x040fe20000410000 */
[C---:B------:R-:W-:Y:S01]  /*91d0*/  FMUL.FTZ R146, R9.reuse, R146 ;  /* 0x0000009209927220 */ /* 0x040fe20000410000 */
[C---:B------:R-:W-:Y:S01]  /*91e0*/  FMUL.FTZ R147, R9.reuse, R147 ;  /* 0x0000009309937220 */ /* 0x040fe20000410000 */
[----:B------:R-:W2:Y:S01]  /*91f0*/  @P4 LDC R24, c[0x0][0x430] ;  /* 0x00010c00ff184b82 */ /* 0x000ea20000000800 */
[C---:B------:R-:W-:Y:S01]  /*9200*/  FMUL.FTZ R138, R9.reuse, R138 ;  /* 0x0000008a098a7220 */ /* 0x040fe20000410000 */
[----:B------:R-:W-:Y:S01]  /*9210*/  FMUL.FTZ R9, R9, R139 ;  /* 0x0000008b09097220 */ /* 0x000fe20000410000 */
[----:B---3--:R-:W-:Y:S01]  /*9220*/  FSEL R13, R13, 1, P0 ;  /* 0x3f8000000d0d7808 */ /* 0x008fe20000000000 */
[----:B----4-:R-:W-:Y:S01]  /*9230*/  @P5 FFMA.FTZ R17, R164, R15, R19 ;  /* 0x0000000fa4115223 */ /* 0x010fe20000010013 */
[----:B------:R-:W-:-:S02]  /*9240*/  LEA R19, R6, UR5, 0x1 ;  /* 0x0000000506137c11 */ /* 0x000fc4000f8e08ff */
[----:B------:R-:W-:Y:S01]  /*9250*/  F2FP.F16.F32.PACK_AB R160, R161, R160 ;  /* 0x000000a0a1a0723e */ /* 0x000fe200000000ff */
[C---:B------:R-:W-:Y:S01]  /*9260*/  FMUL.FTZ R156, R13.reuse, R156 ;  /* 0x0000009c0d9c7220 */ /* 0x040fe20000410000 */
[C---:B------:R-:W-:Y:S01]  /*9270*/  FMUL.FTZ R157, R13.reuse, R157 ;  /* 0x0000009d0d9d7220 */ /* 0x040fe20000410000 */
[C---:B------:R-:W-:Y:S01]  /*9280*/  FMUL.FTZ R152, R13.reuse, R152 ;  /* 0x000000980d987220 */ /* 0x040fe20000410000 */
[----:B-1----:R-:W-:Y:S01]  /*9290*/  FSEL R12, R12, 1, P6 ;  /* 0x3f8000000c0c7808 */ /* 0x002fe20003000000 */
[C---:B------:R-:W-:Y:S01]  /*92a0*/  FMUL.FTZ R153, R13.reuse, R153 ;  /* 0x000000990d997220 */ /* 0x040fe20000410000 */
[C---:B------:R-:W-:Y:S01]  /*92b0*/  FMUL.FTZ R132, R13.reuse, R132 ;  /* 0x000000840d847220 */ /* 0x040fe20000410000 */
[C---:B------:R-:W-:Y:S01]  /*92c0*/  FMUL.FTZ R133, R13.reuse, R133 ;  /* 0x000000850d857220 */ /* 0x040fe20000410000 */
[----:B------:R-:W-:Y:S01]  /*92d0*/  FMUL.FTZ R140, R13, R140 ;  /* 0x0000008c0d8c7220 */ /* 0x000fe20000410000 */
[----:B--2---:R-:W-:Y:S02]  /*92e0*/  @P4 IMAD R16, R5, R10, RZ ;  /* 0x0000000a05104224 */ /* 0x004fe400078e02ff */
[C---:B------:R-:W-:Y:S01]  /*92f0*/  FMUL.FTZ R158, R12.reuse, R158 ;  /* 0x0000009e0c9e7220 */ /* 0x040fe20000410000 */
[----:B------:R-:W1:Y:S01]  /*9300*/  LDC.U8 R5, c[0x0][0x548] ;  /* 0x00015200ff057b82 */ /* 0x000e620000000000 */
[C---:B------:R-:W-:Y:S01]  /*9310*/  FMUL.FTZ R159, R12.reuse, R159 ;  /* 0x0000009f0c9f7220 */ /* 0x040fe20000410000 */
[C---:B------:R-:W-:Y:S01]  /*9320*/  FMUL.FTZ R154, R12.reuse, R154 ;  /* 0x0000009a0c9a7220 */ /* 0x040fe20000410000 */
[C---:B------:R-:W-:Y:S01]  /*9330*/  FMUL.FTZ R155, R12.reuse, R155 ;  /* 0x0000009b0c9b7220 */ /* 0x040fe20000410000 */
[C---:B------:R-:W-:Y:S01]  /*9340*/  FMUL.FTZ R134, R12.reuse, R134 ;  /* 0x000000860c867220 */ /* 0x040fe20000410000 */
[C---:B------:R-:W-:Y:S01]  /*9350*/  FMUL.FTZ R135, R12.reuse, R135 ;  /* 0x000000870c877220 */ /* 0x040fe20000410000 */
[C---:B------:R-:W-:Y:S01]  /*9360*/  FMUL.FTZ R142, R12.reuse, R142 ;  /* 0x0000008e0c8e7220 */ /* 0x040fe20000410000 */
[----:B------:R-:W-:Y:S01]  /*9370*/  FMUL.FTZ R143, R12, R143 ;  /* 0x0000008f0c8f7220 */ /* 0x000fe20000410000 */
[----:B------:R-:W-:Y:S01]  /*9380*/  FMUL.FTZ R13, R13, R141 ;  /* 0x0000008d0d0d7220 */ /* 0x000fe20000410000 */
[----:B------:R-:W-:-:S02]  /*9390*/  F2FP.F16.F32.PACK_AB R162, R163, R162 ;  /* 0x000000a2a3a2723e */ /* 0x000fc400000000ff */
[----:B------:R-:W-:Y:S02]  /*93a0*/  F2FP.F16.F32.PACK_AB R156, R157, R156 ;  /* 0x0000009c9d9c723e */ /* 0x000fe400000000ff */
[----:B------:R-:W-:Y:S02]  /*93b0*/  F2FP.F16.F32.PACK_AB R158, R159, R158 ;  /* 0x0000009e9f9e723e */ /* 0x000fe400000000ff */
[----:B------:R-:W-:Y:S02]  /*93c0*/  F2FP.F16.F32.PACK_AB R148, R149, R148 ;  /* 0x000000949594723e */ /* 0x000fe400000000ff */
[----:B------:R-:W-:Y:S02]  /*93d0*/  F2FP.F16.F32.PACK_AB R150, R151, R150 ;  /* 0x000000969796723e */ /* 0x000fe400000000ff */
[----:B------:R-:W-:Y:S02]  /*93e0*/  F2FP.F16.F32.PACK_AB R152, R153, R152 ;  /* 0x000000989998723e */ /* 0x000fe400000000ff */
[----:B------:R-:W-:-:S02]  /*93f0*/  F2FP.F16.F32.PACK_AB R154, R155, R154 ;  /* 0x0000009a9b9a723e */ /* 0x000fc400000000ff */
[----:B------:R-:W-:Y:S02]  /*9400*/  F2FP.F16.F32.PACK_AB R144, R145, R144 ;  /* 0x000000909190723e */ /* 0x000fe400000000ff */
[----:B------:R-:W-:Y:S02]  /*9410*/  F2FP.F16.F32.PACK_AB R146, R147, R146 ;  /* 0x000000929392723e */ /* 0x000fe400000000ff */
[----:B------:R-:W-:Y:S02]  /*9420*/  F2FP.F16.F32.PACK_AB R132, R133, R132 ;  /* 0x000000848584723e */ /* 0x000fe400000000ff */
[----:B------:R-:W-:Y:S02]  /*9430*/  F2FP.F16.F32.PACK_AB R134, R135, R134 ;  /* 0x000000868786723e */ /* 0x000fe400000000ff */
[----:B------:R-:W-:Y:S02]  /*9440*/  F2FP.F16.F32.PACK_AB R136, R137, R136 ;  /* 0x000000888988723e */ /* 0x000fe400000000ff */
[----:B------:R-:W-:-:S02]  /*9450*/  F2FP.F16.F32.PACK_AB R138, R9, R138 ;  /* 0x0000008a098a723e */ /* 0x000fc400000000ff */
[----:B------:R-:W-:Y:S02]  /*9460*/  LOP3.LUT R12, R8, 0x20, RZ, 0xc0, !PT ;  /* 0x00000020080c7812 */ /* 0x000fe400078ec0ff */
[----:B------:R-:W-:Y:S01]  /*9470*/  @P4 MOV R18, 0x1 ;  /* 0x0000000100124802 */ /* 0x000fe20000000f00 */
[----:B------:R-:W-:Y:S06]  /*9480*/  @P4 BRA `(.L_x_26) ;  /* 0x0000000000204947 */ /* 0x000fec0003800000 */
[----:B-1----:R-:W-:Y:S01]  /*9490*/  ISETP.NE.AND P5, PT, R5, RZ, PT ;  /* 0x000000ff0500720c */ /* 0x002fe20003fa5270 */
[----:B------:R-:W1:-:S12]  /*94a0*/  LDC R9, c[0x0][0x3e0] ;  /* 0x0000f800ff097b82 */ /* 0x000e580000000800 */
[----:B------:R-:W1:Y:S01]  /*94b0*/  @P5 LDC R18, c[0x0][0x454] ;  /* 0x00011500ff125b82 */ /* 0x000e620000000800 */
[----:B------:R-:W-:Y:S02]  /*94c0*/  @P5 MOV R24, 0x1 ;  /* 0x0000000100185802 */ /* 0x000fe40000000f00 */
[----:B------:R-:W-:-:S05]  /*94d0*/  @!P5 MOV R24, 0x1 ;  /* 0x000000010018d802 */ /* 0x000fca0000000f00 */
[----:B------:R-:W2:Y:S01]  /*94e0*/  @P5 LDC R16, c[0x0][0x454] ;  /* 0x00011500ff105b82 */ /* 0x000ea20000000800 */
[-C--:B-1----:R-:W-:Y:S02]  /*94f0*/  @P5 IMAD R18, R18, R9.reuse, RZ ;  /* 0x0000000912125224 */ /* 0x082fe400078e02ff */
[----:B------:R-:W-:-:S07]  /*9500*/  @!P5 IMAD R18, R10, R9, RZ ;  /* 0x000000090a12d224 */ /* 0x000fce00078e02ff */
.L_x_26:
[----:B------:R-:W-:Y:S01]  /*9510*/  LOP3.LUT R8, R8, 0x40, RZ, 0xc0, !PT ;  /* 0x0000004008087812 */ /* 0x000fe200078ec0ff */
[----:B------:R-:W-:Y:S01]  /*9520*/  IMAD.IADD R15, R19, 0x1, -R12 ;  /* 0x00000001130f7824 */ /* 0x000fe200078e0a0c */
[----:B------:R-:W-:Y:S01]  /*9530*/  STS [R19], R160 ;  /* 0x000000a013007388 */ /* 0x000fe20000000800 */
[----:B------:R-:W-:Y:S01]  /*9540*/  F2FP.F16.F32.PACK_AB R140, R13, R140 ;  /* 0x0000008c0d8c723e */ /* 0x000fe200000000ff */
[----:B------:R-:W3:Y:S01]  /*9550*/  @P3 LDC R6, c[0x0][0x458] ;  /* 0x00011600ff063b82 */ /* 0x000ee20000000800 */
[----:B------:R-:W-:Y:S01]  /*9560*/  IMAD.IADD R27, R19, 0x1, -R8 ;  /* 0x00000001131b7824 */ /* 0x000fe200078e0a08 */
[----:B------:R-:W-:Y:S01]  /*9570*/  STS [R19+0x200], R162 ;  /* 0x000200a213007388 */ /* 0x000fe20000000800 */
[----:B------:R-:W-:Y:S01]  /*9580*/  F2FP.F16.F32.PACK_AB R142, R143, R142 ;  /* 0x0000008e8f8e723e */ /* 0x000fe200000000ff */
[----:B------:R-:W4:Y:S01]  /*9590*/  @P3 MUFU.LG2 R7, R7 ;  /* 0x0000000700073308 */ /* 0x000f220000000c00 */
[----:B------:R-:W-:Y:S01]  /*95a0*/  ISETP.NE.AND P5, PT, R234, -0x1, PT ;  /* 0xffffffffea00780c */ /* 0x000fe20003fa5270 */
[----:B------:R-:W-:Y:S01]  /*95b0*/  STS [R15+0x10], R148 ;  /* 0x000010940f007388 */ /* 0x000fe20000000800 */
[----:B------:R-:W-:Y:S01]  /*95c0*/  IADD3 R29, PT, PT, -R12, R27, RZ ;  /* 0x0000001b0c1d7210 */ /* 0x000fe20007ffe1ff */
[----:B------:R-:W5:Y:S01]  /*95d0*/  @P0 LDC R25, c[0x0][0x458] ;  /* 0x00011600ff190b82 */ /* 0x000f620000000800 */
[----:B------:R-:W-:Y:S01]  /*95e0*/  IMAD.MOV.U32 R26, RZ, RZ, 0x7f800000 ;  /* 0x7f800000ff1a7424 */ /* 0x000fe200078e00ff */
[----:B------:R-:W-:Y:S01]  /*95f0*/  STS [R15+0x210], R150 ;  /* 0x000210960f007388 */ /* 0x000fe20000000800 */
[----:B-1----:R-:W-:Y:S01]  /*9600*/  ISETP.NE.AND P4, PT, R5, RZ, !P4 ;  /* 0x000000ff0500720c */ /* 0x002fe20006785270 */
[----:B------:R-:W1:Y:S01]  /*9610*/  @P0 MUFU.LG2 R14, R14 ;  /* 0x0000000e000e0308 */ /* 0x000e620000000c00 */
[----:B------:R-:W-:Y:S01]  /*9620*/  IMAD.MOV.U32 R5, RZ, RZ, 0x7f800000 ;  /* 0x7f800000ff057424 */ /* 0x000fe200078e00ff */
[----:B------:R-:W-:Y:S01]  /*9630*/  STS [R19+0x1000], R156 ;  /* 0x0010009c13007388 */ /* 0x000fe20000000800 */
[----:B--2---:R-:W-:Y:S01]  /*9640*/  IMAD R16, R16, UR4, RZ ;  /* 0x0000000410107c24 */ /* 0x004fe2000f8e02ff */
[----:B------:R-:W-:Y:S01]  /*9650*/  BSSY.RECONVERGENT B0, `(.L_x_27) ;  /* 0x000005b000007945 */ /* 0x000fe20003800200 */
[----:B------:R-:W-:Y:S01]  /*9660*/  IMAD R237, R237, R24, RZ ;  /* 0x00000018eded7224 */ /* 0x000fe200078e02ff */
[----:B------:R2:W-:Y:S01]  /*9670*/  STS [R19+0x1200], R158 ;  /* 0x0012009e13007388 */ /* 0x0005e20000000800 */
[----:B------:R-:W5:Y:S01]  /*9680*/  @!P5 LDC.64 R8, c[0x0][0x400] ;  /* 0x00010000ff08db82 */ /* 0x000f620000000a00 */
[----:B------:R-:W2:Y:S02]  /*9690*/  @P6 MUFU.LG2 R11, R11 ;  /* 0x0000000b000b6308 */ /* 0x000ea40000000c00 */
[----:B------:R-:W-:Y:S01]  /*96a0*/  STS [R15+0x1010], R152 ;  /* 0x001010980f007388 */ /* 0x000fe20000000800 */
[----:B----4-:R-:W-:Y:S01]  /*96b0*/  @P3 FMUL.FTZ R28, R7, 0.69314718246459960938 ;  /* 0x3f317218071c3820 */ /* 0x010fe20000410000 */
[----:B------:R-:W-:-:S02]  /*96c0*/  @!P4 IMAD R16, R235, R18, R16 ;  /* 0x00000012eb10c224 */ /* 0x000fc400078e0210 */
[----:B------:R4:W-:Y:S01]  /*96d0*/  STS [R15+0x1210], R154 ;  /* 0x0012109a0f007388 */ /* 0x0009e20000000800 */
[----:B------:R-:W4:Y:S01]  /*96e0*/  @P5 LDC.64 R12, c[0x0][0x408] ;  /* 0x00010200ff0c5b82 */ /* 0x000f220000000a00 */
[----:B---3--:R-:W-:Y:S01]  /*96f0*/  @P3 FFMA.FTZ R26, R3, R6, R28 ;  /* 0x00000006031a3223 */ /* 0x008fe2000001001c */
[----:B------:R-:W-:Y:S01]  /*9700*/  ISETP.NE.AND P3, PT, R234, -0x1, PT ;  /* 0xffffffffea00780c */ /* 0x000fe20003f65270 */
[----:B------:R3:W-:Y:S01]  /*9710*/  STS [R27+0x20], R144 ;  /* 0x000020901b007388 */ /* 0x0007e20000000800 */
[----:B-1----:R-:W-:-:S03]  /*9720*/  @P0 FMUL.FTZ R7, R14, 0.69314718246459960938 ;  /* 0x3f3172180e070820 */ /* 0x002fc60000410000 */
[----:B------:R3:W-:Y:S04]  /*9730*/  STS [R27+0x220], R146 ;  /* 0x000220921b007388 */ /* 0x0007e80000000800 */
[----:B------:R3:W-:Y:S01]  /*9740*/  STS [R29+0x30], R136 ;  /* 0x000030881d007388 */ /* 0x0007e20000000800 */
[----:B--2---:R-:W-:-:S03]  /*9750*/  @P6 FMUL.FTZ R11, R11, 0.69314718246459960938 ;  /* 0x3f3172180b0b6820 */ /* 0x004fc60000410000 */
[----:B------:R3:W-:Y:S01]  /*9760*/  STS [R29+0x230], R138 ;  /* 0x0002308a1d007388 */ /* 0x0007e20000000800 */
[----:B------:R-:W1:Y:S01]  /*9770*/  @P6 LDC R19, c[0x0][0x458] ;  /* 0x00011600ff136b82 */ /* 0x000e620000000800 */
[C---:B-----5:R-:W-:Y:S02]  /*9780*/  @!P5 IMAD.WIDE.U32 R30, R235.reuse, R8, RZ ;  /* 0x00000008eb1ed225 */ /* 0x060fe400078e00ff */
[----:B------:R3:W-:Y:S02]  /*9790*/  STS [R27+0x1020], R132 ;  /* 0x001020841b007388 */ /* 0x0007e40000000800 */
[C---:B------:R-:W-:Y:S02]  /*97a0*/  @!P5 IMAD R9, R235.reuse, R9, R31 ;  /* 0x00000009eb09d224 */ /* 0x040fe400078e021f */
[----:B------:R3:W-:Y:S01]  /*97b0*/  STS [R27+0x1220], R134 ;  /* 0x001220861b007388 */ /* 0x0007e20000000800 */
[----:B----4-:R-:W-:Y:S01]  /*97c0*/  MOV R15, 0x7f800000 ;  /* 0x7f800000000f7802 */ /* 0x010fe20000000f00 */
[----:B------:R-:W-:Y:S01]  /*97d0*/  @P0 FFMA.FTZ R15, R2, R25, R7 ;  /* 0x00000019020f0223 */ /* 0x000fe20000010007 */
[----:B------:R-:W-:Y:S01]  /*97e0*/  @P5 IMAD.WIDE.U32 R6, R234, R12, RZ ;  /* 0x0000000cea065225 */ /* 0x000fe200078e00ff */
[----:B------:R3:W-:Y:S01]  /*97f0*/  STS [R29+0x1030], R140 ;  /* 0x0010308c1d007388 */ /* 0x0007e20000000800 */
[----:B------:R-:W2:Y:S01]  /*9800*/  LDC.64 R2, c[0x0][0x410] ;  /* 0x00010400ff027b82 */ /* 0x000ea20000000a00 */
[----:B------:R-:W-:Y:S01]  /*9810*/  ISETP.GE.AND P0, PT, R222, R225, PT ;  /* 0x000000e1de00720c */ /* 0x000fe20003f06270 */
[----:B------:R-:W-:Y:S01]  /*9820*/  @P5 IMAD R9, R234, R13, R7 ;  /* 0x0000000dea095224 */ /* 0x000fe200078e0207 */
[----:B------:R3:W-:Y:S01]  /*9830*/  STS [R29+0x1230], R142 ;  /* 0x0012308e1d007388 */ /* 0x0007e20000000800 */
[----:B------:R-:W-:Y:S01]  /*9840*/  @P5 MOV R30, R6 ;  /* 0x00000006001e5202 */ /* 0x000fe20000000f00 */
[----:B------:R-:W-:Y:S01]  /*9850*/  @!P3 IMAD R234, R235, R10, RZ ;  /* 0x0000000aebeab224 */ /* 0x000fe200078e02ff */
[----:B------:R-:W-:-:S02]  /*9860*/  SHF.R.S32.HI R10, RZ, 0x1f, R16 ;  /* 0x0000001fff0a7819 */ /* 0x000fc40000011410 */
[----:B------:R-:W-:Y:S01]  /*9870*/  BAR.SYNC.DEFER_BLOCKING 0x0 ;  /* 0x0000000000007b1d */ /* 0x000fe20000010000 */
[----:B------:R-:W-:Y:S02]  /*9880*/  IADD3 R8, P5, PT, R226, R30, RZ ;  /* 0x0000001ee2087210 */ /* 0x000fe40007fbe0ff */
[----:B------:R-:W-:Y:S01]  /*9890*/  SEL R13, R234, RZ, P4 ;  /* 0x000000ffea0d7207 */ /* 0x000fe20002000000 */
[----:B-1----:R-:W-:Y:S01]  /*98a0*/  @P6 FFMA.FTZ R5, R0, R19, R11 ;  /* 0x0000001300056223 */ /* 0x002fe2000001000b */
[----:B------:R-:W-:Y:S01]  /*98b0*/  LOP3.LUT P6, RZ, R4, 0x3, RZ, 0xc0, !PT ;  /* 0x0000000304ff7812 */ /* 0x000fe200078cc0ff */
[----:B------:R-:W-:Y:S01]  /*98c0*/  IMAD.X R9, RZ, RZ, R9, P5 ;  /* 0x000000ffff097224 */ /* 0x000fe200028e0609 */
[----:B------:R-:W-:Y:S02]  /*98d0*/  SHF.R.S32.HI R0, RZ, 0x1f, R234 ;  /* 0x0000001fff007819 */ /* 0x000fe400000114ea */
[----:B------:R-:W-:Y:S02]  /*98e0*/  ISETP.GE.AND P3, PT, R228, R225, PT ;  /* 0x000000e1e400720c */ /* 0x000fe40003f66270 */
[----:B------:R-:W-:-:S02]  /*98f0*/  SEL R0, R0, RZ, P4 ;  /* 0x000000ff00007207 */ /* 0x000fc40002000000 */
[----:B------:R-:W-:Y:S02]  /*9900*/  IADD3 R13, P5, P4, R237, R13, R16 ;  /* 0x0000000ded0d7210 */ /* 0x000fe40007cbe010 */
[----:B------:R-:W-:Y:S01]  /*9910*/  SHF.R.S32.HI R237, RZ, 0x1f, R237 ;  /* 0x0000001fffed7819 */ /* 0x000fe200000114ed */
[----:B--2---:R-:W-:-:S03]  /*9920*/  IMAD.WIDE.U32 R8, R2, UR4, R8 ;  /* 0x0000000402087c25 */ /* 0x004fc6000f8e0008 */
[----:B------:R-:W-:Y:S01]  /*9930*/  IADD3.X R10, PT, PT, R237, R0, R10, P5, P4 ;  /* 0x00000000ed0a7210 */ /* 0x000fe20002fe840a */
[----:B------:R3:W1:Y:S01]  /*9940*/  LDS.128 R20, [R236+0x1800] ;  /* 0x00180000ec147984 */ /* 0x0006620000000c00 */
[----:B------:R-:W-:Y:S05]  /*9950*/  @P6 BRA `(.L_x_28) ;  /* 0x0000000000a86947 */ /* 0x000fea0003800000 */
[----:B------:R-:W-:Y:S02]  /*9960*/  SHF.R.U32.HI R4, RZ, 0x1, R4 ;  /* 0x00000001ff047819 */ /* 0x000fe40000011604 */
[----:B------:R-:W-:Y:S02]  /*9970*/  P2R R2, PR, RZ, 0x2 ;  /* 0x00000002ff027803 */ /* 0x000fe40000000000 */
[----:B------:R-:W-:Y:S02]  /*9980*/  LOP3.LUT R7, R4, 0x30, RZ, 0xc0, !PT ;  /* 0x0000003004077812 */ /* 0x000fe400078ec0ff */
[----:B------:R-:W-:Y:S02]  /*9990*/  P2R R0, PR, RZ, 0x1 ;  /* 0x00000001ff007803 */ /* 0x000fe40000000000 */
[----:B------:R-:W-:-:S04]  /*99a0*/  LOP3.LUT R6, R7, 0x7, R228, 0xf8, !PT ;  /* 0x0000000707067812 */ /* 0x000fc800078ef8e4 */
[C---:B------:R-:W-:Y:S01]  /*99b0*/  ISETP.GE.AND P1, PT, R6.reuse, R225, PT ;  /* 0x000000e10600720c */ /* 0x040fe20003f26270 */
[C---:B------:R-:W-:Y:S01]  /*99c0*/  VIADD R12, R6.reuse, 0x8 ;  /* 0x00000008060c7836 */ /* 0x040fe20000000000 */
[----:B------:R-:W-:-:S04]  /*99d0*/  LOP3.LUT R4, R6, 0x40, RZ, 0xfc, !PT ;  /* 0x0000004006047812 */ /* 0x000fc800078efcff */
[-C--:B------:R-:W-:Y:S02]  /*99e0*/  ISETP.GE.AND P0, PT, R12, R225.reuse, PT ;  /* 0x000000e10c00720c */ /* 0x080fe40003f06270 */
[----:B------:R-:W-:-:S05]  /*99f0*/  ISETP.GE.AND P6, PT, R4, R225, PT ;  /* 0x000000e10400720c */ /* 0x000fca0003fc6270 */
[C---:B------:R-:W-:Y:S02]  /*9a00*/  @!P1 IMAD R14, R6.reuse, R24, RZ ;  /* 0x00000018060e9224 */ /* 0x040fe400078e02ff */
[----:B------:R-:W-:-:S03]  /*9a10*/  VIADD R6, R6, 0x48 ;  /* 0x0000004806067836 */ /* 0x000fc60000000000 */
[----:B------:R-:W-:Y:S01]  /*9a20*/  @!P1 IADD3 R25, P4, PT, R14, R13, RZ ;  /* 0x0000000d0e199210 */ /* 0x000fe20007f9e0ff */
[-C--:B------:R-:W-:Y:S01]  /*9a30*/  @!P0 IMAD R12, R12, R24.reuse, RZ ;  /* 0x000000180c0c8224 */ /* 0x080fe200078e02ff */
[----:B------:R-:W-:Y:S01]  /*9a40*/  ISETP.GE.AND P5, PT, R6, R225, PT ;  /* 0x000000e10600720c */ /* 0x000fe20003fa6270 */
[----:B------:R-:W-:Y:S01]  /*9a50*/  @!P6 IMAD R4, R4, R24, RZ ;  /* 0x000000180404e224 */ /* 0x000fe200078e02ff */
[----:B------:R-:W-:Y:S02]  /*9a60*/  @!P1 LEA.HI.X.SX32 R14, R14, R10, 0x1, P4 ;  /* 0x0000000a0e0e9211 */ /* 0x000fe400020f0eff */
[----:B------:R-:W-:-:S04]  /*9a70*/  @!P0 IADD3 R19, P4, PT, R12, R13, RZ ;  /* 0x0000000d0c138210 */ /* 0x000fc80007f9e0ff */
[----:B------:R-:W-:Y:S02]  /*9a80*/  @!P0 LEA.HI.X.SX32 R12, R12, R10, 0x1, P4 ;  /* 0x0000000a0c0c8211 */ /* 0x000fe400020f0eff */
[----:B------:R-:W-:-:S03]  /*9a90*/  @!P6 IADD3 R11, P4, PT, R4, R13, RZ ;  /* 0x0000000d040be210 */ /* 0x000fc60007f9e0ff */
[----:B------:R-:W-:Y:S01]  /*9aa0*/  @!P5 IMAD R6, R6, R24, RZ ;  /* 0x000000180606d224 */ /* 0x000fe200078e02ff */
[----:B------:R-:W-:-:S04]  /*9ab0*/  @!P6 LEA.HI.X.SX32 R4, R4, R10, 0x1, P4 ;  /* 0x0000000a0404e211 */ /* 0x000fc800020f0eff */
[----:B------:R-:W-:-:S04]  /*9ac0*/  @!P5 IADD3 R13, P4, PT, R6, R13, RZ ;  /* 0x0000000d060dd210 */ /* 0x000fc80007f9e0ff */
[----:B------:R-:W-:Y:S02]  /*9ad0*/  @!P5 LEA.HI.X.SX32 R10, R6, R10, 0x1, P4 ;  /* 0x0000000a060ad211 */ /* 0x000fe400020f0eff */
[----:B------:R-:W2:Y:S02]  /*9ae0*/  @!P1 LDC.64 R6, c[0x0][0x420] ;  /* 0x00010800ff069b82 */ /* 0x000ea40000000a00 */
[----:B--2---:R-:W-:-:S04]  /*9af0*/  @!P1 LEA R24, P4, R25, R6, 0x2 ;  /* 0x0000000619189211 */ /* 0x004fc800078810ff */
[----:B------:R-:W-:Y:S02]  /*9b00*/  @!P1 LEA.HI.X R25, R25, R7, R14, 0x2, P4 ;  /* 0x0000000719199211 */ /* 0x000fe400020f140e */
[----:B------:R-:W2:Y:S03]  /*9b10*/  @!P0 LDC.64 R6, c[0x0][0x420] ;  /* 0x00010800ff068b82 */ /* 0x000ea60000000a00 */
[----:B------:R4:W-:Y:S01]  /*9b20*/  @!P1 STG.E desc[UR12][R24.64], R17 ;  /* 0x0000001118009986 */ /* 0x0009e2000c10190c */
[----:B------:R-:W-:Y:S02]  /*9b30*/  ISETP.NE.AND P1, PT, R2, RZ, PT ;  /* 0x000000ff0200720c */ /* 0x000fe40003f25270 */
[----:B--2---:R-:W-:-:S04]  /*9b40*/  @!P0 LEA R18, P4, R19, R6, 0x2 ;  /* 0x0000000613128211 */ /* 0x004fc800078810ff */
[----:B------:R-:W-:Y:S02]  /*9b50*/  @!P0 LEA.HI.X R19, R19, R7, R12, 0x2, P4 ;  /* 0x0000000713138211 */ /* 0x000fe400020f140c */
[----:B------:R-:W2:Y:S03]  /*9b60*/  @!P6 LDC.64 R6, c[0x0][0x420] ;  /* 0x00010800ff06eb82 */ /* 0x000ea60000000a00 */
[----:B------:R4:W-:Y:S01]  /*9b70*/  @!P0 STG.E desc[UR12][R18.64], R26 ;  /* 0x0000001a12008986 */ /* 0x0009e2000c10190c */
[----:B------:R-:W-:Y:S02]  /*9b80*/  ISETP.NE.AND P0, PT, R0, RZ, PT ;  /* 0x000000ff0000720c */ /* 0x000fe40003f05270 */
[----:B--2---:R-:W-:-:S04]  /*9b90*/  @!P6 LEA R28, P4, R11, R6, 0x2 ;  /* 0x000000060b1ce211 */ /* 0x004fc800078810ff */
[----:B---3--:R-:W-:Y:S02]  /*9ba0*/  @!P6 LEA.HI.X R29, R11, R7, R4, 0x2, P4 ;  /* 0x000000070b1de211 */ /* 0x008fe400020f1404 */
[----:B------:R-:W2:Y:S03]  /*9bb0*/  @!P5 LDC.64 R6, c[0x0][0x420] ;  /* 0x00010800ff06db82 */ /* 0x000ea60000000a00 */
[----:B------:R4:W-:Y:S01]  /*9bc0*/  @!P6 STG.E desc[UR12][R28.64], R15 ;  /* 0x0000000f1c00e986 */ /* 0x0009e2000c10190c */
[----:B--2---:R-:W-:-:S04]  /*9bd0*/  @!P5 LEA R6, P4, R13, R6, 0x2 ;  /* 0x000000060d06d211 */ /* 0x004fc800078810ff */
[----:B------:R-:W-:-:S05]  /*9be0*/  @!P5 LEA.HI.X R7, R13, R7, R10, 0x2, P4 ;  /* 0x000000070d07d211 */ /* 0x000fca00020f140a */
[----:B------:R4:W-:Y:S04]  /*9bf0*/  @!P5 STG.E desc[UR12][R6.64], R5 ;  /* 0x000000050600d986 */ /* 0x0009e8000c10190c */
.L_x_28:
[----:B------:R-:W-:Y:S05]  /*9c00*/  BSYNC.RECONVERGENT B0 ;  /* 0x0000000000007941 */ /* 0x000fea0003800200 */
.L_x_27:
[----:B----4-:R2:W4:Y:S01]  /*9c10*/  LDS.128 R4, [R236] ;  /* 0x00000000ec047984 */ /* 0x0105220000000c00 */
[----:B------:R-:W-:Y:S01]  /*9c20*/  BSSY.RECONVERGENT B0, `(.L_x_29) ;  /* 0x000000d000007945 */ /* 0x000fe20003800200 */
[----:B------:R-:W-:-:S03]  /*9c30*/  IMAD R11, R3, UR4, R9 ;  /* 0x00000004030b7c24 */ /* 0x000fc6000f8e0209 */
[----:B------:R-:W-:Y:S05]  /*9c40*/  @P3 BRA `(.L_x_30) ;  /* 0x0000000000283947 */ /* 0x000fea0003800000 */
[----:B------:R-:W5:Y:S01]  /*9c50*/  LDCU.64 UR6, c[0x0][0x408] ;  /* 0x00008100ff0677ac */ /* 0x000f620008000a00 */
[----:B------:R-:W-:Y:S01]  /*9c60*/  MOV R10, R8 ;  /* 0x00000008000a7202 */ /* 0x000fe20000000f00 */
[----:B------:R-:W3:Y:S01]  /*9c70*/  LDCU.64 UR4, c[0x0][0x3f0] ;  /* 0x00007e00ff0477ac */ /* 0x000ee20008000a00 */
[----:B-----5:R-:W-:-:S03]  /*9c80*/  IMAD R3, R233, UR6, RZ ;  /* 0x00000006e9037c24 */ /* 0x020fc6000f8e02ff */
[----:B------:R-:W-:-:S04]  /*9c90*/  IMAD.WIDE.U32 R12, R232, UR6, R10 ;  /* 0x00000006e80c7c25 */ /* 0x000fc8000f8e000a */
[----:B------:R-:W-:Y:S01]  /*9ca0*/  IMAD R0, R232, UR7, R3 ;  /* 0x00000007e8007c24 */ /* 0x000fe2000f8e0203 */
[----:B---3--:R-:W-:-:S04]  /*9cb0*/  LEA R2, P3, R12, UR4, 0x1 ;  /* 0x000000040c027c11 */ /* 0x008fc8000f8608ff */
[----:B------:R-:W-:-:S04]  /*9cc0*/  IADD3 R0, PT, PT, R13, R0, RZ ;  /* 0x000000000d007210 */ /* 0x000fc80007ffe0ff */
[----:B------:R-:W-:-:S05]  /*9cd0*/  LEA.HI.X R3, R12, UR5, R0, 0x1, P3 ;  /* 0x000000050c037c11 */ /* 0x000fca00098f0c00 */
[----:B----4-:R3:W-:Y:S02]  /*9ce0*/  STG.E.128 desc[UR12][R2.64], R4 ;  /* 0x0000000402007986 */ /* 0x0107e4000c101d0c */
.L_x_30:
[----:B------:R-:W-:Y:S05]  /*9cf0*/  BSYNC.RECONVERGENT B0 ;  /* 0x0000000000007941 */ /* 0x000fea0003800200 */
.L_x_29:
[----:B---34-:R3:W4:Y:S01]  /*9d00*/  LDS.128 R4, [R236+0x800] ;  /* 0x00080000ec047984 */ /* 0x0187220000000c00 */
[----:B------:R-:W-:Y:S04]  /*9d10*/  BSSY.RECONVERGENT B0, `(.L_x_31) ;  /* 0x000000f000007945 */ /* 0x000fe80003800200 */
[----:B------:R-:W-:Y:S05]  /*9d20*/  @P2 BRA `(.L_x_32) ;  /* 0x0000000000342947 */ /* 0x000fea0003800000 */
[----:B------:R-:W5:Y:S01]  /*9d30*/  LDCU.64 UR6, c[0x0][0x408] ;  /* 0x00008100ff0677ac */ /* 0x000f620008000a00 */
[----:B------:R-:W-:Y:S01]  /*9d40*/  IADD3 R2, P2, PT, R232, 0x20, RZ ;  /* 0x00000020e8027810 */ /* 0x000fe20007f5e0ff */
[----:B------:R-:W-:Y:S01]  /*9d50*/  IMAD.MOV.U32 R12, RZ, RZ, R8 ;  /* 0x000000ffff0c7224 */ /* 0x000fe200078e0008 */
[----:B------:R-:W-:Y:S01]  /*9d60*/  MOV R13, R11 ;  /* 0x0000000b000d7202 */ /* 0x000fe20000000f00 */
[----:B------:R-:W2:Y:S02]  /*9d70*/  LDCU.64 UR4, c[0x0][0x3f0] ;  /* 0x00007e00ff0477ac */ /* 0x000ea40008000a00 */
[----:B------:R-:W-:-:S04]  /*9d80*/  IMAD.X R0, RZ, RZ, R233, P2 ;  /* 0x000000ffff007224 */ /* 0x000fc800010e06e9 */
[----:B-----5:R-:W-:Y:S02]  /*9d90*/  IMAD R3, R0, UR6, RZ ;  /* 0x0000000600037c24 */ /* 0x020fe4000f8e02ff */
[----:B------:R-:W-:-:S04]  /*9da0*/  IMAD.WIDE.U32 R12, R2, UR6, R12 ;  /* 0x00000006020c7c25 */ /* 0x000fc8000f8e000c */
[----:B------:R-:W-:Y:S01]  /*9db0*/  IMAD R3, R2, UR7, R3 ;  /* 0x0000000702037c24 */ /* 0x000fe2000f8e0203 */
[----:B--2---:R-:W-:-:S04]  /*9dc0*/  LEA R2, P2, R12, UR4, 0x1 ;  /* 0x000000040c027c11 */ /* 0x004fc8000f8408ff */
[----:B------:R-:W-:-:S04]  /*9dd0*/  IADD3 R3, PT, PT, R13, R3, RZ ;  /* 0x000000030d037210 */ /* 0x000fc80007ffe0ff */
[----:B------:R-:W-:-:S05]  /*9de0*/  LEA.HI.X R3, R12, UR5, R3, 0x1, P2 ;  /* 0x000000050c037c11 */ /* 0x000fca00090f0c03 */
[----:B----4-:R2:W-:Y:S02]  /*9df0*/  STG.E.128 desc[UR12][R2.64], R4 ;  /* 0x0000000402007986 */ /* 0x0105e4000c101d0c */
.L_x_32:
[----:B------:R-:W-:Y:S05]  /*9e00*/  BSYNC.RECONVERGENT B0 ;  /* 0x0000000000007941 */ /* 0x000fea0003800200 */
.L_x_31:
[----:B--23--:R-:W2:Y:S01]  /*9e10*/  LDS.128 R236, [R236+0x1000] ;  /* 0x00100000ecec7984 */ /* 0x00cea20000000c00 */
[----:B------:R-:W-:Y:S04]  /*9e20*/  BSSY.RECONVERGENT B0, `(.L_x_33) ;  /* 0x000000f000007945 */ /* 0x000fe80003800200 */
[----:B------:R-:W-:Y:S05]  /*9e30*/  @P1 BRA `(.L_x_34) ;  /* 0x0000000000341947 */ /* 0x000fea0003800000 */
[----:B------:R-:W3:Y:S01]  /*9e40*/  LDCU.64 UR6, c[0x0][0x408] ;  /* 0x00008100ff0677ac */ /* 0x000ee20008000a00 */
[----:B------:R-:W-:Y:S01]  /*9e50*/  IADD3 R2, P1, PT, R232, 0x40, RZ ;  /* 0x00000040e8027810 */ /* 0x000fe20007f3e0ff */
[----:B----4-:R-:W-:Y:S01]  /*9e60*/  IMAD.MOV.U32 R4, RZ, RZ, R8 ;  /* 0x000000ffff047224 */ /* 0x010fe200078e0008 */
[----:B------:R-:W-:Y:S01]  /*9e70*/  MOV R5, R11 ;  /* 0x0000000b00057202 */ /* 0x000fe20000000f00 */
[----:B------:R-:W4:Y:S02]  /*9e80*/  LDCU.64 UR4, c[0x0][0x3f0] ;  /* 0x00007e00ff0477ac */ /* 0x000f240008000a00 */
[----:B------:R-:W-:-:S04]  /*9e90*/  IMAD.X R0, RZ, RZ, R233, P1 ;  /* 0x000000ffff007224 */ /* 0x000fc800008e06e9 */
[----:B---3--:R-:W-:Y:S02]  /*9ea0*/  IMAD R3, R0, UR6, RZ ;  /* 0x0000000600037c24 */ /* 0x008fe4000f8e02ff */
[----:B------:R-:W-:-:S04]  /*9eb0*/  IMAD.WIDE.U32 R4, R2, UR6, R4 ;  /* 0x0000000602047c25 */ /* 0x000fc8000f8e0004 */
[----:B------:R-:W-:Y:S01]  /*9ec0*/  IMAD R3, R2, UR7, R3 ;  /* 0x0000000702037c24 */ /* 0x000fe2000f8e0203 */
[----:B----4-:R-:W-:-:S04]  /*9ed0*/  LEA R2, P1, R4, UR4, 0x1 ;  /* 0x0000000404027c11 */ /* 0x010fc8000f8208ff */
[----:B------:R-:W-:-:S04]  /*9ee0*/  IADD3 R3, PT, PT, R5, R3, RZ ;  /* 0x0000000305037210 */ /* 0x000fc80007ffe0ff */
[----:B------:R-:W-:-:S05]  /*9ef0*/  LEA.HI.X R3, R4, UR5, R3, 0x1, P1 ;  /* 0x0000000504037c11 */ /* 0x000fca00088f0c03 */
[----:B--2---:R3:W-:Y:S02]  /*9f00*/  STG.E.128 desc[UR12][R2.64], R236 ;  /* 0x000000ec02007986 */ /* 0x0047e4000c101d0c */
.L_x_34:
[----:B------:R-:W-:Y:S05]  /*9f10*/  BSYNC.RECONVERGENT B0 ;  /* 0x0000000000007941 */ /* 0x000fea0003800200 */
.L_x_33:
[----:B------:R-:W-:Y:S05]  /*9f20*/  @P0 EXIT ;  /* 0x000000000000094d */ /* 0x000fea0003800000 */
[----:B------:R-:W5:Y:S01]  /*9f30*/  LDCU.64 UR6, c[0x0][0x408] ;  /* 0x00008100ff0677ac */ /* 0x000f620008000a00 */
[----:B------:R-:W-:Y:S01]  /*9f40*/  IADD3 R232, P0, PT, R232, 0x60, RZ ;  /* 0x00000060e8e87810 */ /* 0x000fe20007f1e0ff */
[----:B---3--:R-:W-:Y:S01]  /*9f50*/  IMAD.MOV.U32 R2, RZ, RZ, R8 ;  /* 0x000000ffff027224 */ /* 0x008fe200078e0008 */
[----:B------:R-:W-:Y:S01]  /*9f60*/  MOV R3, R11 ;  /* 0x0000000b00037202 */ /* 0x000fe20000000f00 */
[----:B------:R-:W4:Y:S02]  /*9f70*/  LDCU.64 UR4, c[0x0][0x3f0] ;  /* 0x00007e00ff0477ac */ /* 0x000f240008000a00 */
[----:B------:R-:W-:-:S04]  /*9f80*/  IMAD.X R233, RZ, RZ, R233, P0 ;  /* 0x000000ffffe97224 */ /* 0x000fc800000e06e9 */
[----:B-----5:R-:W-:Y:S02]  /*9f90*/  IMAD R233, R233, UR6, RZ ;  /* 0x00000006e9e97c24 */ /* 0x020fe4000f8e02ff */
[----:B------:R-:W-:-:S04]  /*9fa0*/  IMAD.WIDE.U32 R2, R232, UR6, R2 ;  /* 0x00000006e8027c25 */ /* 0x000fc8000f8e0002 */
[----:B------:R-:W-:Y:S01]  /*9fb0*/  IMAD R233, R232, UR7, R233 ;  /* 0x00000007e8e97c24 */ /* 0x000fe2000f8e02e9 */
[----:B----4-:R-:W-:-:S04]  /*9fc0*/  LEA R4, P0, R2, UR4, 0x1 ;  /* 0x0000000402047c11 */ /* 0x010fc8000f8008ff */
[----:B------:R-:W-:-:S04]  /*9fd0*/  IADD3 R233, PT, PT, R3, R233, RZ ;  /* 0x000000e903e97210 */ /* 0x000fc80007ffe0ff */
[----:B------:R-:W-:-:S05]  /*9fe0*/  LEA.HI.X R5, R2, UR5, R233, 0x1, P0 ;  /* 0x0000000502057c11 */ /* 0x000fca00080f0ce9 */
[----:B-1----:R-:W-:Y:S01]  /*9ff0*/  STG.E.128 desc[UR12][R4.64], R20 ;  /* 0x0000001404007986 */ /* 0x002fe2000c101d0c */
[----:B------:R-:W-:Y:S05]  /*a000*/  EXIT ;  /* 0x000000000000794d */ /* 0x000fea0003800000 */
.L_x_35:
[----:B------:R-:W-:-:S00]  /*a010*/  BRA `(.L_x_35) ;  /* 0xfffffffc00fc7947 */ /* 0x000fc0000383ffff */
[----:B------:R-:W-:-:S00]  /*a020*/  NOP ;  /* 0x0000000000007918 */ /* 0x000fc00000000000 */
        /* <DEDUP_REMOVED lines=13> */
.L_x_1348:


//--------------------- .text._ZN5flash16flash_fwd_kernelI23Flash_fwd_kernel_traitsILi32ELi128ELi128ELi4ELb0ELb0EN7cutlass6half_tE19Flash_kernel_traitsILi32ELi128ELi128ELi4ES3_EELb0ELb0ELb0ELb0ELb1ELb1ELb0ELb0EEEvNS_16Flash_fwd_paramsE --------------------------
	.section	.text._ZN5flash16flash_fwd_kernelI23Flash_fwd_kernel_traitsILi32ELi128ELi128ELi4ELb0ELb0EN7cutlass6half_tE19Flash_kernel_traitsILi32ELi128ELi128ELi4ES3_EELb0ELb0ELb0ELb0ELb1ELb1ELb0ELb0EEEvNS_16Flash_fwd_paramsE,"ax",@progbits
	.align	128
        .global         _ZN5flash16flash_fwd_kernelI23Flash_fwd_kernel_traitsILi32ELi128ELi128ELi4ELb0ELb0EN7cutlass6half_tE19Flash_kernel_traitsILi32ELi128ELi128ELi4ES3_EELb0ELb0ELb0ELb0ELb1ELb1ELb0ELb0EEEvNS_16Flash_fwd_paramsE
        .type           _ZN5flash16flash_fwd_kernelI23Flash_fwd_kernel_traitsILi32ELi128ELi128ELi4ELb0ELb0EN7cutlass6half_tE19Flash_kernel_traitsILi32ELi128ELi128ELi4ES3_EELb0ELb0ELb0ELb0ELb1ELb1ELb0ELb0EEEvNS_16Flash_fwd_paramsE,@function
        .size           _ZN5flash16flash_fwd_kernelI23Flash_fwd_kernel_traitsILi32ELi128ELi128ELi4ELb0ELb0EN7cutlass6half_tE19Flash_kernel_traitsILi32ELi128ELi128ELi4ES3_EELb0ELb0ELb0ELb0ELb1ELb1ELb0ELb0EEEvNS_16Flash_fwd_paramsE,(.L_x_1349 - _ZN5flash16flash_fwd_kernelI23Flash_fwd_kernel_traitsILi32ELi128ELi128ELi4ELb0ELb0EN7cutlass6half_tE19Flash_kernel_traitsILi32ELi128ELi128ELi4ES3_EELb0ELb0ELb0ELb0ELb1ELb1ELb0ELb0EEEvNS_16Flash_fwd_paramsE)
        .other          _ZN5flash16flash_fwd_kernelI23Flash_fwd_kernel_traitsILi32ELi128ELi128ELi4ELb0ELb0EN7cutlass6half_tE19Flash_kernel_traitsILi32ELi128ELi128ELi4ES3_EELb0ELb0ELb0ELb0ELb1ELb1ELb0ELb0EEEvNS_16Flash_fwd_paramsE,@"STO_CUDA_ENTRY STV_DEFAULT"
_ZN5flash16flash_fwd_kernelI23Flash_fwd_kernel_traitsILi32ELi128ELi128ELi4ELb0ELb0EN7cutlass6half_tE19Flash_kernel_traitsILi32ELi128ELi128ELi4ES3_EELb0ELb0ELb0ELb0ELb1ELb1ELb0ELb0EEEvNS_16Flash_fwd_paramsE:
.text._ZN5flash16flash_fwd_kernelI23Flash_fwd_kernel_traitsILi32ELi128ELi128ELi4ELb0ELb0EN7cutlass6half_tE19Flash_kernel_traitsILi32ELi128ELi128ELi4ES3_EELb0ELb0ELb0ELb0ELb1ELb1ELb0ELb0EEEvNS_16Flash_fwd_paramsE:
[----:B------:R-:W-:Y:S08]  /*0000*/  LDC R1, c[0x0][0x37c] ;  /* 0x0000df00ff017b82 */ /* 0x000ff00000000800 */
[----:B------:R-:W1:Y:S01]  /*0010*/  LDC.64 R2, c[0x0][0x470] ;  /* 0x00011c00ff027b82 */ /* 0x000e620000000a00 */
[----:B------:R-:W2:Y:S01]  /*0020*/  S2R R17, SR_CTAID.Y ;  /* 0x0000000000117919 */ /* 0x000ea20000002600 */
[----:B------:R-:W3:Y:S01]  /*0030*/  LDCU.64 UR6, c[0x0][0x358] ;  /* 0x00006b00ff0677ac */ /* 0x000ee20008000a00 */
[----:B------:R-:W-:Y:S01]  /*0040*/  IMAD.MOV.U32 R11, RZ, RZ, RZ ;  /* 0x000000ffff0b7224 */ /* 0x000fe200078e00ff */
[----:B------:R-:W4:Y:S01]  /*0050*/  S2R R231, SR_CTAID.X ;  /* 0x0000000000e77919 */ /* 0x000f220000002500 */
[----:B------:R-:W3:Y:S01]  /*0060*/  LDCU UR4, c[0x0][0x434] ;  /* 0x00008680ff0477ac */ /* 0x000ee20008000800 */
[----:B-1----:R-:W-:-:S04]  /*0070*/  ISETP.NE.U32.AND P0, PT, R2, RZ, PT ;  /* 0x000000ff0200720c */ /* 0x002fc80003f05070 */
[----:B------:R-:W-:Y:S02]  /*0080*/  ISETP.NE.AND.EX P0, PT, R3, RZ, PT, P0 ;  /* 0x000000ff0300720c */ /* 0x000fe40003f05300 */
[----:B------:R-:W1:Y:S11]  /*0090*/  LDC.64 R2, c[0x0][0x478] ;  /* 0x00011e00ff027b82 */ /* 0x000e760000000a00 */
[----:B------:R-:W2:Y:S01]  /*00a0*/  @P0 LDC.64 R4, c[0x0][0x470] ;  /* 0x00011c00ff040b82 */ /* 0x000ea20000000a00 */
[----:B-1----:R-:W-:-:S04]  /*00b0*/  ISETP.NE.U32.AND P4, PT, R2, RZ, PT ;  /* 0x000000ff0200720c */ /* 0x002fc80003f85070 */
[----:B------:R-:W-:Y:S01]  /*00c0*/  ISETP.NE.AND.EX P4, PT, R3, RZ, PT, P4 ;  /* 0x000000ff0300720c */ /* 0x000fe20003f85340 */
[----:B----4-:R-:W-:Y:S02]  /*00d0*/  IMAD.SHL.U32 R227, R231, 0x80, RZ ;  /* 0x00000080e7e37824 */ /* 0x010fe400078e00ff */
[----:B--2---:R-:W-:-:S05]  /*00e0*/  @P0 IMAD.WIDE.U32 R4, R17, 0x4, R4 ;  /* 0x0000000411040825 */ /* 0x004fca00078e0004 */
[----:B---3--:R1:W5:Y:S05]  /*00f0*/  @P0 LDG.E R11, desc[UR6][R4.64] ;  /* 0x00000006040b0981 */ /* 0x00836a000c1e1900 */
[----:B------:R-:W2:Y:S02]  /*0100*/  @P4 LDC.64 R2, c[0x0][0x478] ;  /* 0x00011e00ff024b82 */ /* 0x000ea40000000a00 */
[----:B--2---:R-:W-:-:S05]  /*0110*/  @P4 IMAD.WIDE.U32 R2, R17, 0x4, R2 ;  /* 0x0000000411024825 */ /* 0x004fca00078e0002 */
[----:B------:R1:W5:Y:S01]  /*0120*/  @P4 LDG.E R10, desc[UR6][R2.64] ;  /* 0x00000006020a4981 */ /* 0x000362000c1e1900 */
[----:B------:R-:W-:-:S13]  /*0130*/  ISETP.GE.AND P0, PT, R227, UR4, PT ;  /* 0x00000004e3007c0c */ /* 0x000fda000bf06270 */
[----:B------:R-:W-:Y:S05]  /*0140*/  @P0 EXIT ;  /* 0x000000000000094d */ /* 0x000fea0003800000 */
[----:B------:R-:W2:Y:S01]  /*0150*/  LDC R0, c[0x0][0x3e8] ;  /* 0x0000fa00ff007b82 */ /* 0x000ea20000000800 */
[----:B-1----:R-:W1:Y:S01]  /*0160*/  S2R R3, SR_TID.X ;  /* 0x0000000000037919 */ /* 0x002e620000002100 */
[----:B------:R-:W3:Y:S01]  /*0170*/  LDCU.128 UR16, c[0x0][0x390] ;  /* 0x00007200ff1077ac */ /* 0x000ee20008000c00 */
[----:B------:R-:W-:Y:S01]  /*0180*/  IMAD.MOV.U32 R229, RZ, RZ, RZ ;  /* 0x000000ffffe57224 */ /* 0x000fe200078e00ff */
[----:B------:R-:W4:Y:S01]  /*0190*/  S2R R15, SR_CTAID.Z ;  /* 0x00000000000f7919 */ /* 0x000f220000002700 */
[----:B------:R-:W3:Y:S01]  /*01a0*/  LDCU.128 UR12, c[0x0][0x3b0] ;  /* 0x00007600ff0c77ac */ /* 0x000ee20008000c00 */
[----:B------:R-:W-:Y:S01]  /*01b0*/  IMAD.MOV.U32 R19, RZ, RZ, RZ ;  /* 0x000000ffff137224 */ /* 0x000fe200078e00ff */
[----:B------:R-:W4:Y:S01]  /*01c0*/  LDCU.128 UR20, c[0x0][0x3c0] ;  /* 0x00007800ff1477ac */ /* 0x000f220008000c00 */
[----:B------:R-:W4:Y:S01]  /*01d0*/  LDCU.128 UR8, c[0x0][0x380] ;  /* 0x00007000ff0877ac */ /* 0x000f220008000c00 */
[----:B------:R-:W4:Y:S01]  /*01e0*/  LDCU.128 UR24, c[0x0][0x3a0] ;  /* 0x00007400ff1877ac */ /* 0x000f220008000c00 */
[----:B--2---:R-:W-:Y:S01]  /*01f0*/  IABS R2, R0 ;  /* 0x0000000000027213 */ /* 0x004fe20000000000 */
[----:B---3--:R-:W-:-:S02]  /*0200*/  USHF.L.U64.HI UR5, UR12, 0x5, UR13 ;  /* 0x000000050c057899 */ /* 0x008fc4000801020d */
[----:B------:R-:W-:Y:S01]  /*0210*/  USHF.L.U64.HI UR4, UR12, 0x6, UR13 ;  /* 0x000000060c047899 */ /* 0x000fe2000801020d */
[----:B------:R-:W2:Y:S03]  /*0220*/  I2F.RP R26, R2 ;  /* 0x00000002001a7306 */ /* 0x000ea60000209400 */
[----:B------:R-:W-:Y:S02]  /*0230*/  IMAD.U32 R21, RZ, RZ, UR5 ;  /* 0x00000005ff157e24 */ /* 0x000fe4000f8e00ff */
[C---:B-1----:R-:W-:Y:S01]  /*0240*/  IMAD.SHL.U32 R177, R3.reuse, 0x8, RZ ;  /* 0x0000000803b17824 */ /* 0x042fe200078e00ff */
[----:B------:R-:W-:Y:S01]  /*0250*/  SHF.R.U32.HI R18, RZ, 0x2, R3 ;  /* 0x00000002ff127819 */ /* 0x000fe20000011603 */
[----:B------:R-:W-:Y:S02]  /*0260*/  IMAD.U32 R7, RZ, RZ, UR4 ;  /* 0x00000004ff077e24 */ /* 0x000fe4000f8e00ff */
[----:B------:R-:W-:Y:S01]  /*0270*/  IMAD.SHL.U32 R179, R3, 0x20, RZ ;  /* 0x0000002003b37824 */ /* 0x000fe200078e00ff */
[----:B------:R-:W-:Y:S01]  /*0280*/  LOP3.LUT R228, R177, 0x18, RZ, 0xc0, !PT ;  /* 0x00000018b1e47812 */ /* 0x000fe200078ec0ff */
[----:B------:R-:W-:Y:S01]  /*0290*/  IMAD.WIDE.U32 R230, R231, 0x80, R18 ;  /* 0x00000080e7e67825 */ /* 0x000fe200078e0012 */
[----:B------:R-:W1:Y:S01]  /*02a0*/  S2UR UR4, SR_CgaCtaId ;  /* 0x00000000000479c3 */ /* 0x000e620000008800 */
[----:B------:R-:W-:Y:S01]  /*02b0*/  LOP3.LUT R226, R177, 0xd8, RZ, 0xc0, !PT ;  /* 0x000000d8b1e27812 */ /* 0x000fe200078ec0ff */
[----:B--2---:R-:W2:Y:S01]  /*02c0*/  MUFU.RCP R26, R26 ;  /* 0x0000001a001a7308 */ /* 0x004ea20000001000 */
[----:B------:R-:W-:Y:S01]  /*02d0*/  IMAD.WIDE.U32 R24, R17, UR18, R228 ;  /* 0x0000001211187c25 */ /* 0x000fe2000f8e00e4 */
[----:B------:R-:W-:Y:S01]  /*02e0*/  USHF.L.U32 UR18, UR12, 0x5, URZ ;  /* 0x000000050c127899 */ /* 0x000fe200080006ff */
[----:B------:R-:W-:-:S02]  /*02f0*/  LOP3.LUT R5, R179, 0xc0, RZ, 0xc0, !PT ;  /* 0x000000c0b3057812 */ /* 0x000fc400078ec0ff */
[----:B------:R-:W-:Y:S01]  /*0300*/  IMAD R25, R17, UR19, R25 ;  /* 0x0000001311197c24 */ /* 0x000fe2000f8e0219 */
[----:B------:R-:W-:Y:S01]  /*0310*/  USHF.L.U32 UR19, UR12, 0x6, URZ ;  /* 0x000000060c137899 */ /* 0x000fe200080006ff */
[----:B------:R-:W-:Y:S01]  /*0320*/  IMAD R9, R231, UR12, RZ ;  /* 0x0000000ce7097c24 */ /* 0x000fe2000f8e02ff */
[----:B------:R-:W-:Y:S01]  /*0330*/  LOP3.LUT R226, R226, 0x18, R3, 0x78, !PT ;  /* 0x00000018e2e27812 */ /* 0x000fe200078e7803 */
[----:B------:R-:W-:Y:S01]  /*0340*/  IMAD.U32 R20, RZ, RZ, UR18 ;  /* 0x00000012ff147e24 */ /* 0x000fe2000f8e00ff */
[----:B------:R-:W-:Y:S01]  /*0350*/  LOP3.LUT R221, R179, 0x120, RZ, 0xc0, !PT ;  /* 0x00000120b3dd7812 */ /* 0x000fe200078ec0ff */
[----:B------:R-:W-:Y:S01]  /*0360*/  IMAD R16, R230, UR13, R9 ;  /* 0x0000000de6107c24 */ /* 0x000fe2000f8e0209 */
[----:B------:R-:W-:Y:S01]  /*0370*/  LOP3.LUT R226, R226, 0x1f20, R177, 0xf8, !PT ;  /* 0x00001f20e2e27812 */ /* 0x000fe200078ef8b1 */
[----:B------:R-:W-:Y:S01]  /*0380*/  IMAD.U32 R6, RZ, RZ, UR19 ;  /* 0x00000013ff067e24 */ /* 0x000fe2000f8e00ff */
[----:B------:R-:W-:Y:S01]  /*0390*/  USHF.L.U64.HI UR13, UR14, 0x6, UR15 ;  /* 0x000000060e0d7899 */ /* 0x000fe2000801020f */
[----:B------:R-:W-:Y:S01]  /*03a0*/  IMAD.WIDE.U32 R20, R230, UR12, R20 ;  /* 0x0000000ce6147c25 */ /* 0x000fe2000f8e0014 */
[----:B----4-:R-:W-:-:S03]  /*03b0*/  USHF.L.U64.HI UR19, UR20, 0x5, UR21 ;  /* 0x0000000514137899 */ /* 0x010fc60008010215 */
[----:B--2---:R-:W-:Y:S02]  /*03c0*/  VIADD R26, R26, 0xffffffe ;  /* 0x0ffffffe1a1a7836 */ /* 0x004fe40000000000 */
[----:B------:R-:W-:Y:S02]  /*03d0*/  IMAD.WIDE.U32 R6, R230, UR12, R6 ;  /* 0x0000000ce6067c25 */ /* 0x000fe4000f8e0006 */
[----:B------:R-:W2:Y:S02]  /*03e0*/  F2I.FTZ.U32.TRUNC.NTZ R27, R26 ;  /* 0x0000001a001b7305 */ /* 0x000ea4000021f000 */
[----:B------:R-:W-:Y:S01]  /*03f0*/  IMAD.WIDE.U32 R24, R15, UR22, R24 ;  /* 0x000000160f187c25 */ /* 0x000fe2000f8e0018 */
[----:B------:R-:W-:-:S03]  /*0400*/  USHF.L.U32 UR22, UR20, 0x5, URZ ;  /* 0x0000000514167899 */ /* 0x000fc600080006ff */
[----:B------:R-:W-:Y:S01]  /*0410*/  IMAD.SHL.U32 R8, R3, 0x4, RZ ;  /* 0x0000000403087824 */ /* 0x000fe200078e00ff */
[----:B------:R-:W-:Y:S01]  /*0420*/  IADD3 R9, P2, PT, R24, R6, RZ ;  /* 0x0000000618097210 */ /* 0x000fe20007f5e0ff */
[----:B------:R-:W-:Y:S01]  /*0430*/  IMAD.IADD R13, R16, 0x1, R7 ;  /* 0x00000001100d7824 */ /* 0x000fe200078e0207 */
[C---:B------:R-:W-:Y:S01]  /*0440*/  IADD3 R7, P3, PT, R24.reuse, R20, RZ ;  /* 0x0000001418077210 */ /* 0x040fe20007f7e0ff */
[----:B------:R-:W-:Y:S01]  /*0450*/  IMAD R25, R15, UR23, R25 ;  /* 0x000000170f197c24 */ /* 0x000fe2000f8e0219 */
[----:B------:R-:W-:Y:S01]  /*0460*/  LOP3.LUT R8, R5, 0x18, R8, 0xf8, !PT ;  /* 0x0000001805087812 */ /* 0x000fe200078ef808 */
[----:B-----5:R-:W-:Y:S01]  /*0470*/  IMAD.WIDE.U32 R30, R11, UR14, R228 ;  /* 0x0000000e0b1e7c25 */ /* 0x020fe2000f8e00e4 */
[----:B------:R-:W-:Y:S01]  /*0480*/  IADD3 R14, P1, P0, R24, UR18, R6 ;  /* 0x00000012180e7c10 */ /* 0x000fe2000f83e006 */
[----:B------:R-:W-:Y:S01]  /*0490*/  USHF.L.U32 UR18, UR20, 0x7, URZ ;  /* 0x0000000714127899 */ /* 0x000fe200080006ff */
[----:B------:R-:W-:Y:S01]  /*04a0*/  IADD3.X R4, PT, PT, R25, R16, R21, P3, !PT ;  /* 0x0000001019047210 */ /* 0x000fe20001ffe415 */
[----:B--2---:R-:W-:Y:S01]  /*04b0*/  IMAD.MOV R5, RZ, RZ, -R27 ;  /* 0x000000ffff057224 */ /* 0x004fe200078e0a1b */
[----:B------:R-:W-:Y:S01]  /*04c0*/  LEA R22, P3, R7, UR8, 0x1 ;  /* 0x0000000807167c11 */ /* 0x000fe2000f8608ff */
[----:B------:R-:W-:Y:S01]  /*04d0*/  IMAD.X R6, R13, 0x1, R25, P2 ;  /* 0x000000010d067824 */ /* 0x000fe200010e0619 */
[----:B------:R-:W-:Y:S01]  /*04e0*/  LEA R20, P2, R9, UR8, 0x1 ;  /* 0x0000000809147c11 */ /* 0x000fe2000f8408ff */
[----:B------:R-:W-:Y:S01]  /*04f0*/  IMAD R5, R5, R2, RZ ;  /* 0x0000000205057224 */ /* 0x000fe200078e02ff */
[----:B------:R-:W-:Y:S01]  /*0500*/  IADD3.X R13, PT, PT, R25, UR5, R13, P1, P0 ;  /* 0x00000005190d7c10 */ /* 0x000fe20008fe040d */
[----:B------:R-:W-:Y:S01]  /*0510*/  IMAD.MOV.U32 R26, RZ, RZ, RZ ;  /* 0x000000ffff1a7224 */ /* 0x000fe200078e00ff */
[----:B------:R-:W-:Y:S01]  /*0520*/  LEA R12, P0, R14, UR8, 0x1 ;  /* 0x000000080e0c7c11 */ /* 0x000fe2000f8008ff */
[----:B------:R-:W-:Y:S01]  /*0530*/  IMAD.WIDE.U32 R28, R11, UR20, R228 ;  /* 0x000000140b1c7c25 */ /* 0x000fe2000f8e00e4 */
[----:B------:R-:W-:Y:S01]  /*0540*/  LEA.HI.X R23, R7, UR9, R4, 0x1, P3 ;  /* 0x0000000907177c11 */ /* 0x000fe200098f0c04 */
[----:B------:R-:W-:Y:S01]  /*0550*/  UMOV UR5, 0x400 ;  /* 0x0000040000057882 */ /* 0x000fe20000000000 */
[----:B------:R-:W-:Y:S01]  /*0560*/  SHF.R.S32.HI R4, RZ, 0x1f, R11 ;  /* 0x0000001fff047819 */ /* 0x000fe2000001140b */
[----:B------:R-:W-:Y:S01]  /*0570*/  IMAD.WIDE.U32 R24, R230, UR12, R24 ;  /* 0x0000000ce6187c25 */ /* 0x000fe2000f8e0018 */
[----:B------:R-:W-:Y:S01]  /*0580*/  LEA.HI.X R21, R9, UR9, R6, 0x1, P2 ;  /* 0x0000000909157c11 */ /* 0x000fe200090f0c06 */
[----:B-1----:R-:W-:Y:S01]  /*0590*/  ULEA UR4, UR4, UR5, 0x18 ;  /* 0x0000000504047291 */ /* 0x002fe2000f8ec0ff */
[----:B------:R-:W-:Y:S01]  /*05a0*/  LEA.HI.X R13, R14, UR9, R13, 0x1, P0 ;  /* 0x000000090e0d7c11 */ /* 0x000fe200080f0c0d */
[----:B------:R-:W-:Y:S01]  /*05b0*/  IMAD.HI.U32 R9, R27, R5, R26 ;  /* 0x000000051b097227 */ /* 0x000fe200078e001a */
[----:B------:R-:W-:Y:S01]  /*05c0*/  IABS R14, R15 ;  /* 0x0000000f000e7213 */ /* 0x000fe20000000000 */
[----:B------:R-:W1:Y:S01]  /*05d0*/  @!P4 LDC.64 R6, c[0x0][0x488] ;  /* 0x00012200ff06cb82 */ /* 0x000e620000000a00 */
[----:B------:R-:W-:Y:S01]  /*05e0*/  LOP3.LUT R15, R15, R0, RZ, 0x3c, !PT ;  /* 0x000000000f0f7212 */ /* 0x000fe200078e3cff */
[C---:B------:R-:W-:Y:S01]  /*05f0*/  IMAD R26, R4.reuse, UR14, RZ ;  /* 0x0000000e041a7c24 */ /* 0x040fe2000f8e02ff */
[----:B------:R-:W-:Y:S01]  /*0600*/  USHF.L.U64.HI UR5, UR14, 0x7, UR15 ;  /* 0x000000070e057899 */ /* 0x000fe2000801020f */
[----:B------:R-:W-:Y:S01]  /*0610*/  IMAD R4, R4, UR20, RZ ;  /* 0x0000001404047c24 */ /* 0x000fe2000f8e02ff */
[----:B------:R-:W-:Y:S01]  /*0620*/  LEA R226, R226, UR4, 0x1 ;  /* 0x00000004e2e27c11 */ /* 0x000fe2000f8e08ff */
[----:B------:R-:W-:Y:S01]  /*0630*/  IMAD.HI.U32 R9, R9, R14, RZ ;  /* 0x0000000e09097227 */ /* 0x000fe200078e00ff */
[----:B------:R-:W-:-:S02]  /*0640*/  USHF.L.U32 UR12, UR14, 0x5, URZ ;  /* 0x000000050e0c7899 */ /* 0x000fc400080006ff */
[----:B------:R-:W-:Y:S01]  /*0650*/  USHF.L.U64.HI UR23, UR20, 0x6, UR21 ;  /* 0x0000000614177899 */ /* 0x000fe20008010215 */
[C---:B------:R-:W-:Y:S01]  /*0660*/  IMAD R5, R11.reuse, UR15, R26 ;  /* 0x0000000f0b057c24 */ /* 0x040fe2000f8e021a */
[----:B------:R-:W-:Y:S01]  /*0670*/  LEA R26, P0, R24, UR8, 0x1 ;  /* 0x00000008181a7c11 */ /* 0x000fe2000f8008ff */
[----:B------:R-:W-:Y:S01]  /*0680*/  IMAD R4, R11, UR21, R4 ;  /* 0x000000150b047c24 */ /* 0x000fe2000f8e0204 */
[----:B------:R-:W-:Y:S01]  /*0690*/  USHF.L.U32 UR8, UR14, 0x7, URZ ;  /* 0x000000070e087899 */ /* 0x000fe200080006ff */
[----:B------:R-:W-:Y:S02]  /*06a0*/  IMAD.MOV R19, RZ, RZ, -R9 ;  /* 0x000000ffff137224 */ /* 0x000fe400078e0a09 */
[----:B------:R-:W-:Y:S02]  /*06b0*/  IMAD.IADD R31, R31, 0x1, R5 ;  /* 0x000000011f1f7824 */ /* 0x000fe400078e0205 */
[----:B------:R-:W-:Y:S02]  /*06c0*/  IMAD.IADD R29, R29, 0x1, R4 ;  /* 0x000000011d1d7824 */ /* 0x000fe400078e0204 */
[----:B------:R-:W-:Y:S01]  /*06d0*/  IMAD R19, R2, R19, R14 ;  /* 0x0000001302137224 */ /* 0x000fe200078e020e */
[----:B------:R-:W2:Y:S01]  /*06e0*/  @!P4 LDC.64 R4, c[0x0][0x438] ;  /* 0x00010e00ff04cb82 */ /* 0x000ea20000000a00 */
[----:B------:R-:W-:Y:S01]  /*06f0*/  IMAD.IADD R16, R25, 0x1, R16 ;  /* 0x0000000119107824 */ /* 0x000fe200078e0210 */
[----:B-1----:R-:W-:Y:S01]  /*0700*/  @!P4 ISETP.NE.U32.AND P2, PT, R6, RZ, PT ;  /* 0x000000ff0600c20c */ /* 0x002fe20003f45070 */
[----:B------:R-:W-:Y:S01]  /*0710*/  IMAD.WIDE.U32 R28, R17, UR26, R28 ;  /* 0x0000001a111c7c25 */ /* 0x000fe2000f8e001c */
[----:B------:R-:W-:-:S02]  /*0720*/  ISETP.GT.U32.AND P1, PT, R2, R19, PT ;  /* 0x000000130200720c */ /* 0x000fc40003f24070 */
[----:B------:R-:W-:Y:S01]  /*0730*/  @!P4 ISETP.NE.AND.EX P2, PT, R7, RZ, PT, P2 ;  /* 0x000000ff0700c20c */ /* 0x000fe20003f45320 */
[----:B------:R-:W-:Y:S01]  /*0740*/  IMAD.SHL.U32 R220, R3, 0x10, RZ ;  /* 0x0000001003dc7824 */ /* 0x000fe200078e00ff */
[----:B------:R-:W-:Y:S01]  /*0750*/  LEA.HI.X R27, R24, UR9, R16, 0x1, P0 ;  /* 0x00000009181b7c11 */ /* 0x000fe200080f0c10 */
[----:B------:R-:W-:Y:S01]  /*0760*/  IMAD.WIDE.U32 R24, R17, UR24, R30 ;  /* 0x0000001811187c25 */ /* 0x000fe2000f8e001e */
[----:B------:R-:W-:Y:S01]  /*0770*/  ISETP.GE.AND P0, PT, R15, RZ, PT ;  /* 0x000000ff0f00720c */ /* 0x000fe20003f06270 */
[----:B------:R-:W-:Y:S01]  /*0780*/  USHF.L.U64.HI UR9, UR14, 0x5, UR15 ;  /* 0x000000050e097899 */ /* 0x000fe2000801020f */
[----:B------:R-:W-:Y:S01]  /*0790*/  LOP3.LUT R221, R221, 0x3e00, R220, 0xf8, !PT ;  /* 0x00003e00dddd7812 */ /* 0x000fe200078ef8dc */
[C---:B------:R-:W-:Y:S01]  /*07a0*/  IMAD R25, R17.reuse, UR25, R25 ;  /* 0x0000001911197c24 */ /* 0x040fe2000f8e0219 */
[----:B------:R-:W-:Y:S01]  /*07b0*/  @!PT LDS RZ, [RZ] ;  /* 0x00000000fffff984 */ /* 0x000fe20000000800 */
[----:B------:R-:W-:Y:S01]  /*07c0*/  @!PT LDS RZ, [RZ] ;  /* 0x00000000fffff984 */ /* 0x000fe20000000800 */
[----:B------:R-:W-:Y:S01]  /*07d0*/  @!PT LDS RZ, [RZ] ;  /* 0x00000000fffff984 */ /* 0x000fe20000000800 */
[----:B------:R-:W-:Y:S01]  /*07e0*/  LDGSTS.E.BYPASS.LTC128B.128 [R226], desc[UR6][R26.64] ;  /* 0x000000001ae27fae */ /* 0x000fe2000b981a06 */
[----:B------:R-:W-:Y:S01]  /*07f0*/  IMAD R17, R17, UR27, R29 ;  /* 0x0000001b11117c24 */ /* 0x000fe2000f8e021d */
[----:B------:R-:W1:Y:S01]  /*0800*/  LDCU.128 UR24, c[0x0][0x3d0] ;  /* 0x00007a00ff1877ac */ /* 0x000e620008000c00 */
[----:B------:R-:W-:Y:S01]  /*0810*/  @!P1 IMAD.IADD R19, R19, 0x1, -R2 ;  /* 0x0000000113139824 */ /* 0x000fe200078e0a02 */
[----:B------:R3:W-:Y:S01]  /*0820*/  LDGSTS.E.BYPASS.LTC128B.128 [R226+0x800], desc[UR6][R22.64] ;  /* 0x0080000016e27fae */ /* 0x0007e2000b981a06 */
[----:B------:R-:W-:Y:S01]  /*0830*/  @!P1 VIADD R9, R9, 0x1 ;  /* 0x0000000109099836 */ /* 0x000fe20000000000 */
[----:B------:R-:W-:Y:S01]  /*0840*/  ISETP.NE.AND P1, PT, R0, RZ, PT ;  /* 0x000000ff0000720c */ /* 0x000fe20003f25270 */
[----:B------:R-:W-:Y:S01]  /*0850*/  IMAD.WIDE.U32 R24, R18, UR14, R24 ;  /* 0x0000000e12187c25 */ /* 0x000fe2000f8e0018 */
[----:B------:R-:W-:Y:S01]  /*0860*/  ISETP.GE.U32.AND P3, PT, R19, R2, PT ;  /* 0x000000021300720c */ /* 0x000fe20003f66070 */
[----:B------:R4:W-:Y:S01]  /*0870*/  LDGSTS.E.BYPASS.LTC128B.128 [R226+0x1000], desc[UR6][R20.64] ;  /* 0x0100000014e27fae */ /* 0x0009e2000b981a06 */
[----:B--2---:R-:W-:Y:S01]  /*0880*/  @!P4 SEL R5, R5, RZ, P2 ;  /* 0x000000ff0505c207 */ /* 0x004fe20001000000 */
[----:B------:R-:W-:Y:S01]  /*0890*/  @P4 IMAD.IADD R2, R10, 0x1, -R11 ;  /* 0x000000010a024824 */ /* 0x000fe200078e0a0b */
[----:B------:R-:W-:Y:S01]  /*08a0*/  USHF.L.U32 UR14, UR14, 0x6, URZ ;  /* 0x000000060e0e7899 */ /* 0x000fe200080006ff */
[----:B------:R-:W-:Y:S01]  /*08b0*/  IMAD R25, R18, UR15, R25 ;  /* 0x0000000f12197c24 */ /* 0x000fe2000f8e0219 */
[----:B------:R-:W-:Y:S01]  /*08c0*/  @!P4 IADD3 R2, PT, PT, R5, R4, -R11 ;  /* 0x000000040502c210 */ /* 0x000fe20007ffe80b */
[----:B------:R-:W-:Y:S01]  /*08d0*/  IMAD.MOV.U32 R16, RZ, RZ, R28 ;  /* 0x000000ffff107224 */ /* 0x000fe200078e001c */
[----:B------:R-:W-:Y:S01]  /*08e0*/  USHF.L.U64.HI UR15, UR20, 0x7, UR21 ;  /* 0x00000007140f7899 */ /* 0x000fe20008010215 */
[----:B------:R2:W-:Y:S01]  /*08f0*/  LDGSTS.E.BYPASS.LTC128B.128 [R226+0x1800], desc[UR6][R12.64] ;  /* 0x018000000ce27fae */ /* 0x0005e2000b981a06 */
[----:B------:R-:W-:Y:S01]  /*0900*/  LOP3.LUT R220, R220, 0x100, RZ, 0xc0, !PT ;  /* 0x00000100dcdc7812 */ /* 0x000fe200078ec0ff */
[----:B------:R-:W-:-:S02]  /*0910*/  VIADD R5, R2, 0x7f ;  /* 0x0000007f02057836 */ /* 0x000fc40000000000 */
[----:B------:R-:W-:Y:S01]  /*0920*/  @P3 VIADD R9, R9, 0x1 ;  /* 0x0000000109093836 */ /* 0x000fe20000000000 */
[----:B------:R-:W-:Y:S02]  /*0930*/  LOP3.LUT R220, R220, 0x20, R179, 0xf8, !PT ;  /* 0x00000020dcdc7812 */ /* 0x000fe400078ef8b3 */
[----:B------:R-:W-:Y:S01]  /*0940*/  SHF.R.S32.HI R176, RZ, 0x1f, R5 ;  /* 0x0000001fffb07819 */ /* 0x000fe20000011405 */
[----:B------:R-:W-:Y:S01]  /*0950*/  @!P0 IMAD.MOV R9, RZ, RZ, -R9 ;  /* 0x000000ffff098224 */ /* 0x000fe200078e0a09 */
[----:B------:R-:W-:Y:S02]  /*0960*/  @!P1 LOP3.LUT R9, RZ, R0, RZ, 0x33, !PT ;  /* 0x00000000ff099212 */ /* 0x000fe400078e33ff */
[----:B------:R-:W-:Y:S02]  /*0970*/  LEA.HI R176, R176, R5, RZ, 0x7 ;  /* 0x00000005b0b07211 */ /* 0x000fe400078f38ff */
[----:B------:R-:W-:Y:S01]  /*0980*/  SHF.R.S32.HI R0, RZ, 0x1f, R9 ;  /* 0x0000001fff007819 */ /* 0x000fe20000011409 */
[----:B-1----:R-:W-:Y:S01]  /*0990*/  IMAD.WIDE.U32 R6, R9, UR24, R24 ;  /* 0x0000001809067c25 */ /* 0x002fe2000f8e0018 */
[----:B------:R-:W-:-:S03]  /*09a0*/  LEA.HI.SX32 R10, R176, 0xffffffff, 0x19 ;  /* 0xffffffffb00a7811 */ /* 0x000fc600078fcaff */
[----:B------:R-:W-:Y:S01]  /*09b0*/  IMAD R224, R0, UR24, RZ ;  /* 0x0000001800e07c24 */ /* 0x000fe2000f8e02ff */
[----:B------:R-:W-:Y:S01]  /*09c0*/  SHF.R.S32.HI R5, RZ, 0x1f, R10 ;  /* 0x0000001fff057819 */ /* 0x000fe2000001140a */
[----:B------:R-:W-:Y:S01]  /*09d0*/  IMAD R4, R10, UR5, RZ ;  /* 0x000000050a047c24 */ /* 0x000fe2000f8e02ff */
[----:B------:R-:W-:Y:S01]  /*09e0*/  LEA R225, P1, R6, UR10, 0x1 ;  /* 0x0000000a06e17c11 */ /* 0x000fe2000f8208ff */
[----:B------:R-:W-:Y:S02]  /*09f0*/  IMAD R224, R9, UR25, R224 ;  /* 0x0000001909e07c24 */ /* 0x000fe4000f8e02e0 */
[----:B---3--:R-:W-:-:S04]  /*0a00*/  IMAD.WIDE.U32 R22, R10, UR8, RZ ;  /* 0x000000080a167c25 */ /* 0x008fc8000f8e00ff */
[----:B------:R-:W-:Y:S01]  /*0a10*/  IMAD R11, R5, UR8, R4 ;  /* 0x00000008050b7c24 */ /* 0x000fe2000f8e0204 */
[----:B------:R-:W-:Y:S01]  /*0a20*/  IADD3 R4, P0, PT, R22, UR12, RZ ;  /* 0x0000000c16047c10 */ /* 0x000fe2000ff1e0ff */
[----:B----4-:R-:W-:Y:S01]  /*0a30*/  IMAD.WIDE.U32 R20, R18, UR20, R16 ;  /* 0x0000001412147c25 */ /* 0x010fe2000f8e0010 */
[----:B------:R-:W-:-:S03]  /*0a40*/  USHF.L.U32 UR20, UR20, 0x6, URZ ;  /* 0x0000000614147899 */ /* 0x000fc600080006ff */
[----:B------:R-:W-:Y:S02]  /*0a50*/  IMAD.IADD R224, R7, 0x1, R224 ;  /* 0x0000000107e07824 */ /* 0x000fe400078e02e0 */
[----:B------:R-:W-:Y:S02]  /*0a60*/  IMAD.IADD R11, R23, 0x1, R11 ;  /* 0x00000001170b7824 */ /* 0x000fe400078e020b */
[----:B------:R-:W-:Y:S01]  /*0a70*/  IMAD R21, R18, UR21, R21 ;  /* 0x0000001512157c24 */ /* 0x000fe2000f8e0215 */
[----:B------:R-:W-:Y:S01]  /*0a80*/  LEA.HI.X R224, R6, UR11, R224, 0x1, P1 ;  /* 0x0000000b06e07c11 */ /* 0x000fe200088f0ce0 */
[----:B------:R-:W-:Y:S01]  /*0a90*/  IMAD R16, R10, UR15, RZ ;  /* 0x0000000f0a107c24 */ /* 0x000fe2000f8e02ff */
[----:B------:R-:W-:Y:S01]  /*0aa0*/  LEA R18, P2, R22, R225, 0x1 ;  /* 0x000000e116127211 */ /* 0x000fe200078408ff */
[----:B--2---:R-:W-:Y:S01]  /*0ab0*/  IMAD.WIDE.U32 R12, R9, UR26, R20 ;  /* 0x0000001a090c7c25 */ /* 0x004fe2000f8e0014 */
[C---:B------:R-:W-:Y:S02]  /*0ac0*/  IADD3 R6, P1, PT, R4.reuse, UR12, RZ ;  /* 0x0000000c04067c10 */ /* 0x040fe4000ff3e0ff */
[----:B------:R-:W-:Y:S01]  /*0ad0*/  IADD3.X R7, PT, PT, R11, UR9, RZ, P0, !PT ;  /* 0x000000090b077c10 */ /* 0x000fe200087fe4ff */
[----:B------:R-:W-:Y:S01]  /*0ae0*/  IMAD R5, R5, UR18, R16 ;  /* 0x0000001205057c24 */ /* 0x000fe2000f8e0210 */
[----:B------:R-:W-:Y:S01]  /*0af0*/  IADD3 R14, P0, PT, R4, UR14, RZ ;  /* 0x0000000e040e7c10 */ /* 0x000fe2000ff1e0ff */
[----:B------:R-:W-:Y:S01]  /*0b00*/  IMAD R222, R0, UR26, RZ ;  /* 0x0000001a00de7c24 */ /* 0x000fe2000f8e02ff */
[----:B------:R-:W-:-:S02]  /*0b10*/  LEA.HI.X R19, R22, R224, R11, 0x1, P2 ;  /* 0x000000e016137211 */ /* 0x000fc400010f0c0b */
[----:B------:R-:W-:Y:S01]  /*0b20*/  IADD3.X R11, PT, PT, R7, UR9, RZ, P1, !PT ;  /* 0x00000009070b7c10 */ /* 0x000fe20008ffe4ff */
[----:B------:R-:W-:Y:S01]  /*0b30*/  IMAD R222, R9, UR27, R222 ;  /* 0x0000001b09de7c24 */ /* 0x000fe2000f8e02de */
[-C--:B------:R-:W-:Y:S01]  /*0b40*/  LEA R22, P2, R4, R225.reuse, 0x1 ;  /* 0x000000e104167211 */ /* 0x080fe200078408ff */
[----:B------:R1:W-:Y:S01]  /*0b50*/  LDGSTS.E.BYPASS.LTC128B.128 [R226+0x2000], desc[UR6][R18.64] ;  /* 0x0200000012e27fae */ /* 0x0003e2000b981a06 */
[----:B------:R-:W-:Y:S01]  /*0b60*/  IADD3.X R15, PT, PT, R7, UR13, RZ, P0, !PT ;  /* 0x0000000d070f7c10 */ /* 0x000fe200087fe4ff */
[----:B------:R-:W-:Y:S01]  /*0b70*/  IMAD.IADD R222, R13, 0x1, R222 ;  /* 0x000000010dde7824 */ /* 0x000fe200078e02de */
[-C--:B------:R-:W-:Y:S02]  /*0b80*/  LEA R20, P1, R6, R225.reuse, 0x1 ;  /* 0x000000e106147211 */ /* 0x080fe400078208ff */
[----:B------:R-:W-:Y:S02]  /*0b90*/  LEA R16, P0, R14, R225, 0x1 ;  /* 0x000000e10e107211 */ /* 0x000fe400078008ff */
[----:B------:R-:W-:-:S02]  /*0ba0*/  LEA.HI.X R23, R4, R224, R7, 0x1, P2 ;  /* 0x000000e004177211 */ /* 0x000fc400010f0c07 */
[-C--:B------:R-:W-:Y:S01]  /*0bb0*/  LEA.HI.X R21, R6, R224.reuse, R11, 0x1, P1 ;  /* 0x000000e006157211 */ /* 0x080fe200008f0c0b */
[----:B------:R-:W-:Y:S01]  /*0bc0*/  IMAD.WIDE.U32 R10, R10, UR18, RZ ;  /* 0x000000120a0a7c25 */ /* 0x000fe2000f8e00ff */
[----:B------:R-:W-:Y:S01]  /*0bd0*/  LEA.HI.X R17, R14, R224, R15, 0x1, P0 ;  /* 0x000000e00e117211 */ /* 0x000fe200000f0c0f */
[----:B------:R-:W-:Y:S01]  /*0be0*/  LDGSTS.E.BYPASS.LTC128B.128 [R226+0x2800], desc[UR6][R22.64] ;  /* 0x0280000016e27fae */ /* 0x000fe2000b981a06 */
[----:B------:R-:W-:Y:S01]  /*0bf0*/  SHF.R.U32.HI R7, RZ, 0x1, R3 ;  /* 0x00000001ff077819 */ /* 0x000fe20000011603 */
[----:B------:R-:W-:Y:S01]  /*0c00*/  IMAD.IADD R5, R11, 0x1, R5 ;  /* 0x000000010b057824 */ /* 0x000fe200078e0205 */
[----:B------:R-:W-:Y:S01]  /*0c10*/  IADD3 R4, P0, PT, R10, UR22, RZ ;  /* 0x000000160a047c10 */ /* 0x000fe2000ff1e0ff */
[----:B------:R-:W-:Y:S01]  /*0c20*/  LDGSTS.E.BYPASS.LTC128B.128 [R226+0x3000], desc[UR6][R20.64] ;  /* 0x0300000014e27fae */ /* 0x000fe2000b981a06 */
[C---:B------:R-:W-:Y:S02]  /*0c30*/  LOP3.LUT R0, R8.reuse, 0x8, R7, 0x78, !PT ;  /* 0x0000000808007812 */ /* 0x040fe400078e7807 */
[----:B------:R-:W-:Y:S01]  /*0c40*/  LOP3.LUT R9, R8, 0x8, R3, 0x78, !PT ;  /* 0x0000000808097812 */ /* 0x000fe200078e7803 */
[----:B------:R2:W-:Y:S01]  /*0c50*/  LDGSTS.E.BYPASS.LTC128B.128 [R226+0x3800], desc[UR6][R16.64] ;  /* 0x0380000010e27fae */ /* 0x0005e2000b981a06 */
[----:B------:R-:W-:-:S02]  /*0c60*/  LEA R223, P2, R12, UR16, 0x1 ;  /* 0x000000100cdf7c11 */ /* 0x000fc4000f8408ff */
[C---:B------:R-:W-:Y:S01]  /*0c70*/  IADD3 R6, P1, PT, R4.reuse, UR22, RZ ;  /* 0x0000001604067c10 */ /* 0x040fe2000ff3e0ff */
[----:B------:R-:W0:Y:S01]  /*0c80*/  LDGDEPBAR ;  /* 0x00000000000079af */ /* 0x000e220000000000 */
[----:B------:R-:W-:Y:S02]  /*0c90*/  IADD3.X R7, PT, PT, R5, UR19, RZ, P0, !PT ;  /* 0x0000001305077c10 */ /* 0x000fe400087fe4ff */
[----:B------:R-:W-:Y:S02]  /*0ca0*/  IADD3 R8, P0, PT, R4, UR20, RZ ;  /* 0x0000001404087c10 */ /* 0x000fe4000ff1e0ff */
[----:B------:R-:W-:Y:S02]  /*0cb0*/  LOP3.LUT R220, R220, R9, RZ, 0xfc, !PT ;  /* 0x00000009dcdc7212 */ /* 0x000fe400078efcff */
[----:B------:R-:W-:Y:S02]  /*0cc0*/  LEA.HI.X R222, R12, UR17, R222, 0x1, P2 ;  /* 0x000000110cde7c11 */ /* 0x000fe400090f0cde */
[----:B-1----:R-:W-:-:S02]  /*0cd0*/  LEA R18, P3, R10, R223, 0x1 ;  /* 0x000000df0a127211 */ /* 0x002fc400078608ff */
[C---:B------:R-:W-:Y:S02]  /*0ce0*/  IADD3.X R9, PT, PT, R7.reuse, UR19, RZ, P1, !PT ;  /* 0x0000001307097c10 */ /* 0x040fe40008ffe4ff */
[----:B------:R-:W-:Y:S02]  /*0cf0*/  IADD3.X R11, PT, PT, R7, UR23, RZ, P0, !PT ;  /* 0x00000017070b7c10 */ /* 0x000fe400087fe4ff */
[-C--:B------:R-:W-:Y:S02]  /*0d00*/  LEA R14, P1, R6, R223.reuse, 0x1 ;  /* 0x000000df060e7211 */ /* 0x080fe400078208ff */
[----:B------:R-:W-:Y:S02]  /*0d10*/  LEA R12, P0, R8, R223, 0x1 ;  /* 0x000000df080c7211 */ /* 0x000fe400078008ff */
[----:B------:R-:W-:Y:S02]  /*0d20*/  LEA.HI.X R19, R10, R222, R5, 0x1, P3 ;  /* 0x000000de0a137211 */ /* 0x000fe400018f0c05 */
[----:B------:R-:W-:-:S02]  /*0d30*/  LOP3.LUT R221, R221, R0, RZ, 0xfc, !PT ;  /* 0x00000000dddd7212 */ /* 0x000fc400078efcff */
[----:B--2---:R-:W-:Y:S01]  /*0d40*/  LEA R16, P2, R4, R223, 0x1 ;  /* 0x000000df04107211 */ /* 0x004fe200078408ff */
[----:B------:R-:W-:-:S04]  /*0d50*/  DEPBAR.LE SB0, 0x0 ;  /* 0x000080000000791a */ /* 0x000fc80000000000 */
[----:B------:R-:W-:Y:S01]  /*0d60*/  BAR.SYNC.DEFER_BLOCKING 0x0 ;  /* 0x0000000000007b1d */ /* 0x000fe20000010000 */
[-C--:B------:R-:W-:Y:S02]  /*0d70*/  LEA.HI.X R17, R4, R222.reuse, R7, 0x1, P2 ;  /* 0x000000de04117211 */ /* 0x080fe400010f0c07 */
[-C--:B------:R-:W-:Y:S02]  /*0d80*/  LEA.HI.X R15, R6, R222.reuse, R9, 0x1, P1 ;  /* 0x000000de060f7211 */ /* 0x080fe400008f0c09 */
[----:B------:R-:W-:Y:S02]  /*0d90*/  LEA.HI.X R13, R8, R222, R11, 0x1, P0 ;  /* 0x000000de080d7211 */ /* 0x000fe400000f0c0b */
[----:B------:R-:W-:Y:S02]  /*0da0*/  LEA R221, R221, UR4, 0x1 ;  /* 0x00000004dddd7c11 */ /* 0x000fe4000f8e08ff */
[----:B------:R-:W-:Y:S02]  /*0db0*/  LEA R220, R220, UR4, 0x1 ;  /* 0x00000004dcdc7c11 */ /* 0x000fe4000f8e08ff */
[----:B------:R-:W-:Y:S01]  /*0dc0*/  LOP3.LUT P0, RZ, R3, 0x4, RZ, 0xc0, !PT ;  /* 0x0000000403ff7812 */ /* 0x000fe2000780c0ff */
[----:B------:R-:W-:Y:S01]  /*0dd0*/  IMAD.MOV.U32 R3, RZ, RZ, 0x20 ;  /* 0x00000020ff037424 */ /* 0x000fe200078e00ff */
[----:B------:R-:W-:-:S04]  /*0de0*/  ISETP.GE.AND P3, PT, R2, 0x81, PT ;  /* 0x000000810200780c */ /* 0x000fc80003f66270 */
[----:B------:R-:W-:-:S05]  /*0df0*/  SEL R3, R3, 0xffffffe0, !P0 ;  /* 0xffffffe003037807 */ /* 0x000fca0004000000 */
[C---:B------:R-:W-:Y:S01]  /*0e00*/  IMAD.IADD R217, R3.reuse, 0x1, R220 ;  /* 0x0000000103d97824 */ /* 0x040fe200078e02dc */
[----:B------:R-:W-:Y:S01]  /*0e10*/  @!PT LDS RZ, [RZ] ;  /* 0x00000000fffff984 */ /* 0x000fe20000000800 */
[----:B------:R-:W-:Y:S01]  /*0e20*/  @!PT LDS RZ, [RZ] ;  /* 0x00000000fffff984 */ /* 0x000fe20000000800 */
[----:B------:R-:W-:Y:S01]  /*0e30*/  @!PT LDS RZ, [RZ] ;  /* 0x00000000fffff984 */ /* 0x000fe20000000800 */
[----:B------:R-:W-:Y:S01]  /*0e40*/  LDGSTS.E.BYPASS.LTC128B.128 [R226+0x4000], desc[UR6][R18.64] ;  /* 0x0400000012e27fae */ /* 0x000fe2000b981a06 */
[----:B------:R-:W-:-:S03]  /*0e50*/  IMAD.IADD R219, R3, 0x1, R221 ;  /* 0x0000000103db7824 */ /* 0x000fc600078e02dd */
[----:B------:R-:W-:Y:S04]  /*0e60*/  LDGSTS.E.BYPASS.LTC128B.128 [R226+0x4800], desc[UR6][R16.64] ;  /* 0x0480000010e27fae */ /* 0x000fe8000b981a06 */
[----:B------:R-:W-:Y:S04]  /*0e70*/  LDGSTS.E.BYPASS.LTC128B.128 [R226+0x5000], desc[UR6][R14.64] ;  /* 0x050000000ee27fae */ /* 0x000fe8000b981a06 */
[----:B------:R1:W-:Y:S04]  /*0e80*/  LDGSTS.E.BYPASS.LTC128B.128 [R226+0x5800], desc[UR6][R12.64] ;  /* 0x058000000ce27fae */ /* 0x0003e8000b981a06 */
[----:B------:R-:W-:Y:S04]  /*0e90*/  LDSM.16.M88.4 R4, [R221] ;  /* 0x00000000dd04783b */ /* 0x000fe80000000200 */
[----:B------:R-:W2:Y:S04]  /*0ea0*/  LDSM.16.M88.4 R124, [R220+0x2000] ;  /* 0x00200000dc7c783b */ /* 0x000ea80000000200 */
[----:B------:R-:W3:Y:S04]  /*0eb0*/  LDSM.16.M88.4 R8, [R221+0x1000] ;  /* 0x00100000dd08783b */ /* 0x000ee80000000200 */
[----:B------:R-:W4:Y:S04]  /*0ec0*/  LDSM.16.M88.4 R116, [R220+0x2400] ;  /* 0x00240000dc74783b */ /* 0x000f280000000200 */
[----:B------:R-:W1:Y:S04]  /*0ed0*/  LDSM.16.M88.4 R108, [R220+0x2800] ;  /* 0x00280000dc6c783b */ /* 0x000e680000000200 */
[----:B------:R-:W1:Y:S04]  /*0ee0*/  LDSM.16.M88.4 R172, [R220+0x3c00] ;  /* 0x003c0000dcac783b */ /* 0x000e680000000200 */
[----:B------:R-:W1:Y:S04]  /*0ef0*/  LDSM.16.M88.4 R100, [R220+0x2c00] ;  /* 0x002c0000dc64783b */ /* 0x000e680000000200 */
[----:B------:R-:W-:Y:S04]  /*0f00*/  LDSM.16.M88.4 R160, [R217+0x2000] ;  /* 0x00200000d9a0783b */ /* 0x000fe80000000200 */
[----:B------:R-:W1:Y:S04]  /*0f10*/  LDSM.16.M88.4 R164, [R219] ;  /* 0x00000000dba4783b */ /* 0x000e680000000200 */
[----:B------:R-:W1:Y:S04]  /*0f20*/  LDSM.16.M88.4 R76, [R220+0x3800] ;  /* 0x00380000dc4c783b */ /* 0x000e680000000200 */
[----:B------:R-:W1:Y:S04]  /*0f30*/  LDSM.16.M88.4 R168, [R219+0x1000] ;  /* 0x00100000dba8783b */ /* 0x000e680000000200 */
[----:B------:R-:W1:Y:S01]  /*0f40*/  LDSM.16.M88.4 R156, [R217+0x2400] ;  /* 0x00240000d99c783b */ /* 0x000e620000000200 */
[-C--:B--2---:R-:W-:Y:S03]  /*0f50*/  HMMA.16816.F32 R128, R4, R124.reuse, RZ ;  /* 0x0000007c0480723c */ /* 0x084fe600000018ff */
[----:B------:R-:W2:Y:S04]  /*0f60*/  LDSM.16.M88.4 R92, [R220+0x3000] ;  /* 0x00300000dc5c783b */ /* 0x000ea80000000200 */
[----:B------:R-:W2:Y:S01]  /*0f70*/  LDSM.16.M88.4 R152, [R217+0x2800] ;  /* 0x00280000d998783b */ /* 0x000ea20000000200 */
[C---:B---3--:R-:W-:Y:S03]  /*0f80*/  HMMA.16816.F32 R68, R8.reuse, R124, RZ ;  /* 0x0000007c0844723c */ /* 0x048fe600000018ff */
[----:B------:R-:W3:Y:S04]  /*0f90*/  LDSM.16.M88.4 R84, [R220+0x3400] ;  /* 0x00340000dc54783b */ /* 0x000ee80000000200 */
[----:B------:R-:W3:Y:S01]  /*0fa0*/  LDSM.16.M88.4 R132, [R217+0x3c00] ;  /* 0x003c0000d984783b */ /* 0x000ee20000000200 */
[-C--:B------:R-:W-:Y:S03]  /*0fb0*/  HMMA.16816.F32 R64, R8, R126.reuse, RZ ;  /* 0x0000007e0840723c */ /* 0x080fe600000018ff */
[----:B------:R-:W3:Y:S04]  /*0fc0*/  LDSM.16.M88.4 R148, [R217+0x2c00] ;  /* 0x002c0000d994783b */ /* 0x000ee80000000200 */
[----:B------:R-:W3:Y:S01]  /*0fd0*/  LDSM.16.M88.4 R136, [R217+0x3800] ;  /* 0x00380000d988783b */ /* 0x000ee20000000200 */
[C---:B------:R-:W-:Y:S03]  /*0fe0*/  HMMA.16816.F32 R124, R4.reuse, R126, RZ ;  /* 0x0000007e047c723c */ /* 0x040fe600000018ff */
[----:B------:R-:W3:Y:S04]  /*0ff0*/  LDSM.16.M88.4 R144, [R217+0x3000] ;  /* 0x00300000d990783b */ /* 0x000ee80000000200 */
[----:B------:R-:W3:Y:S01]  /*1000*/  LDSM.16.M88.4 R140, [R217+0x3400] ;  /* 0x00340000d98c783b */ /* 0x000ee20000000200 */
[-C--:B----4-:R-:W-:Y:S03]  /*1010*/  HMMA.16816.F32 R120, R4, R116.reuse, RZ ;  /* 0x000000740478723c */ /* 0x090fe600000018ff */
[----:B------:R-:W0:Y:S05]  /*1020*/  LDGDEPBAR ;  /* 0x00000000000079af */ /* 0x000e2a0000000000 */
[C---:B------:R-:W-:Y:S08]  /*1030*/  HMMA.16816.F32 R60, R8.reuse, R116, RZ ;  /* 0x00000074083c723c */ /* 0x040ff000000018ff */
[-C--:B------:R-:W-:Y:S08]  /*1040*/  HMMA.16816.F32 R56, R8, R118.reuse, RZ ;  /* 0x000000760838723c */ /* 0x080ff000000018ff */
[----:B------:R-:W-:Y:S01]  /*1050*/  HMMA.16816.F32 R116, R4, R118, RZ ;  /* 0x000000760474723c */ /* 0x000fe200000018ff */
[----:B------:R-:W-:-:S07]  /*1060*/  DEPBAR.LE SB0, 0x0 ;  /* 0x000080000000791a */ /* 0x000fce0000000000 */
[-C--:B-1----:R-:W-:Y:S08]  /*1070*/  HMMA.16816.F32 R112, R4, R108.reuse, RZ ;  /* 0x0000006c0470723c */ /* 0x082ff000000018ff */
[C---:B------:R-:W-:Y:S08]  /*1080*/  HMMA.16816.F32 R52, R8.reuse, R108, RZ ;  /* 0x0000006c0834723c */ /* 0x040ff000000018ff */
[-C--:B------:R-:W-:Y:S08]  /*1090*/  HMMA.16816.F32 R48, R8, R110.reuse, RZ ;  /* 0x0000006e0830723c */ /* 0x080ff000000018ff */
[----:B------:R-:W-:Y:S08]  /*10a0*/  HMMA.16816.F32 R108, R4, R110, RZ ;  /* 0x0000006e046c723c */ /* 0x000ff000000018ff */
[-C--:B------:R-:W-:Y:S08]  /*10b0*/  HMMA.16816.F32 R12, R8, R172.reuse, RZ ;  /* 0x000000ac080c723c */ /* 0x080ff000000018ff */
[C---:B------:R-:W-:Y:S08]  /*10c0*/  HMMA.16816.F32 R72, R4.reuse, R172, RZ ;  /* 0x000000ac0448723c */ /* 0x040ff000000018ff */
[----:B------:R-:W-:Y:S08]  /*10d0*/  HMMA.16816.F32 R104, R4, R100, RZ ;  /* 0x000000640468723c */ /* 0x000ff000000018ff */
[C---:B------:R-:W-:Y:S08]  /*10e0*/  HMMA.16816.F32 R128, R164.reuse, R160, R128 ;  /* 0x000000a0a480723c */ /* 0x040ff00000001880 */
[----:B------:R-:W-:Y:S08]  /*10f0*/  HMMA.16816.F32 R124, R164, R162, R124 ;  /* 0x000000a2a47c723c */ /* 0x000ff0000000187c */
[-C--:B------:R-:W-:Y:S08]  /*1100*/  HMMA.16816.F32 R20, R8, R76.reuse, RZ ;  /* 0x0000004c0814723c */ /* 0x080ff000000018ff */
[----:B------:R-:W-:Y:S08]  /*1110*/  HMMA.16816.F32 R80, R4, R76, RZ ;  /* 0x0000004c0450723c */ /* 0x000ff000000018ff */
[C---:B------:R-:W-:Y:S08]  /*1120*/  HMMA.16816.F32 R44, R8.reuse, R100, RZ ;  /* 0x00000064082c723c */ /* 0x040ff000000018ff */
[----:B------:R-:W-:Y:S08]  /*1130*/  HMMA.16816.F32 R40, R8, R102, RZ ;  /* 0x000000660828723c */ /* 0x000ff000000018ff */
[C---:B------:R-:W-:Y:S08]  /*1140*/  HMMA.16816.F32 R68, R168.reuse, R160, R68 ;  /* 0x000000a0a844723c */ /* 0x040ff00000001844 */
[----:B------:R-:W-:Y:S08]  /*1150*/  HMMA.16816.F32 R64, R168, R162, R64 ;  /* 0x000000a2a840723c */ /* 0x000ff00000001840 */
[----:B------:R-:W-:Y:S08]  /*1160*/  HMMA.16816.F32 R100, R4, R102, RZ ;  /* 0x000000660464723c */ /* 0x000ff000000018ff */
[-C--:B------:R-:W-:Y:S08]  /*1170*/  HMMA.16816.F32 R120, R164, R156.reuse, R120 ;  /* 0x0000009ca478723c */ /* 0x080ff00000001878 */
[----:B------:R-:W-:Y:S08]  /*1180*/  HMMA.16816.F32 R60, R168, R156, R60 ;  /* 0x0000009ca83c723c */ /* 0x000ff0000000183c */
[----:B--2---:R-:W-:Y:S08]  /*1190*/  HMMA.16816.F32 R96, R4, R92, RZ ;  /* 0x0000005c0460723c */ /* 0x004ff000000018ff */
[----:B------:R-:W-:Y:S08]  /*11a0*/  HMMA.16816.F32 R116, R164, R158, R116 ;  /* 0x0000009ea474723c */ /* 0x000ff00000001874 */
[C---:B------:R-:W-:Y:S08]  /*11b0*/  HMMA.16816.F32 R36, R8.reuse, R92, RZ ;  /* 0x0000005c0824723c */ /* 0x040ff000000018ff */
[----:B------:R-:W-:Y:S08]  /*11c0*/  HMMA.16816.F32 R32, R8, R94, RZ ;  /* 0x0000005e0820723c */ /* 0x000ff000000018ff */
[----:B------:R-:W-:Y:S08]  /*11d0*/  HMMA.16816.F32 R56, R168, R158, R56 ;  /* 0x0000009ea838723c */ /* 0x000ff00000001838 */
[----:B------:R-:W-:Y:S08]  /*11e0*/  HMMA.16816.F32 R92, R4, R94, RZ ;  /* 0x0000005e045c723c */ /* 0x000ff000000018ff */
[-C--:B------:R-:W-:Y:S08]  /*11f0*/  HMMA.16816.F32 R112, R164, R152.reuse, R112 ;  /* 0x00000098a470723c */ /* 0x080ff00000001870 */
[----:B------:R-:W-:Y:S08]  /*1200*/  HMMA.16816.F32 R52, R168, R152, R52 ;  /* 0x00000098a834723c */ /* 0x000ff00000001834 */
[----:B---3--:R-:W-:Y:S08]  /*1210*/  HMMA.16816.F32 R88, R4, R84, RZ ;  /* 0x000000540458723c */ /* 0x008ff000000018ff */
[----:B------:R-:W-:Y:S08]  /*1220*/  HMMA.16816.F32 R108, R164, R154, R108 ;  /* 0x0000009aa46c723c */ /* 0x000ff0000000186c */
[-C--:B------:R-:W-:Y:S08]  /*1230*/  HMMA.16816.F32 R12, R168, R132.reuse, R12 ;  /* 0x00000084a80c723c */ /* 0x080ff0000000180c */
[----:B------:R-:W-:Y:S01]  /*1240*/  HMMA.16816.F32 R72, R164, R132, R72 ;  /* 0x00000084a448723c */ /* 0x000fe20000001848 */
[----:B------:R-:W-:-:S02]  /*1250*/  FMNMX3.FTZ R132, R128, R129, R124, !PT ;  /* 0x0000008180847276 */ /* 0x000fc4000781007c */
[----:B------:R-:W-:-:S05]  /*1260*/  FMNMX3.FTZ R133, R68, R69, R64, !PT ;  /* 0x0000004544857276 */ /* 0x000fca0007810040 */
[C---:B------:R-:W-:Y:S08]  /*1270*/  HMMA.16816.F32 R28, R8.reuse, R84, RZ ;  /* 0x00000054081c723c */ /* 0x040ff000000018ff */
[-C--:B------:R-:W-:Y:S08]  /*1280*/  HMMA.16816.F32 R24, R8, R86.reuse, RZ ;  /* 0x000000560818723c */ /* 0x080ff000000018ff */
[----:B------:R-:W-:Y:S08]  /*1290*/  HMMA.16816.F32 R84, R4, R86, RZ ;  /* 0x000000560454723c */ /* 0x000ff000000018ff */
[----:B------:R-:W-:Y:S08]  /*12a0*/  HMMA.16816.F32 R48, R168, R154, R48 ;  /* 0x0000009aa830723c */ /* 0x000ff00000001830 */
[----:B------:R-:W-:Y:S08]  /*12b0*/  HMMA.16816.F32 R104, R164, R148, R104 ;  /* 0x00000094a468723c */ /* 0x000ff00000001868 */
[-C--:B------:R-:W-:Y:S08]  /*12c0*/  HMMA.16816.F32 R20, R168, R136.reuse, R20 ;  /* 0x00000088a814723c */ /* 0x080ff00000001814 */
[----:B------:R-:W-:Y:S01]  /*12d0*/  HMMA.16816.F32 R80, R164, R136, R80 ;  /* 0x00000088a450723c */ /* 0x000fe20000001850 */
[----:B------:R-:W-:-:S02]  /*12e0*/  FMNMX3.FTZ R136, R132, R125, R120, !PT ;  /* 0x0000007d84887276 */ /* 0x000fc40007810078 */
[----:B------:R-:W-:Y:S02]  /*12f0*/  FMNMX3.FTZ R132, R133, R65, R60, !PT ;  /* 0x0000004185847276 */ /* 0x000fe4000781003c */
[----:B------:R-:W-:Y:S02]  /*1300*/  FMNMX3.FTZ R133, R136, R121, R116, !PT ;  /* 0x0000007988857276 */ /* 0x000fe40007810074 */
[----:B------:R-:W-:Y:S01]  /*1310*/  FMNMX3.FTZ R136, R132, R61, R56, !PT ;  /* 0x0000003d84887276 */ /* 0x000fe20007810038 */
[----:B------:R-:W-:Y:S01]  /*1320*/  HMMA.16816.F32 R44, R168, R148, R44 ;  /* 0x00000094a82c723c */ /* 0x000fe2000000182c */
[----:B------:R-:W-:Y:S02]  /*1330*/  FMNMX3.FTZ R137, R133, R117, R112, !PT ;  /* 0x0000007585897276 */ /* 0x000fe40007810070 */
[----:B------:R-:W-:Y:S02]  /*1340*/  FMNMX3.FTZ R133, R136, R57, R52, !PT ;  /* 0x0000003988857276 */ /* 0x000fe40007810034 */
[----:B------:R-:W-:-:S02]  /*1350*/  FMNMX3.FTZ R132, R70, R71, R66, !PT ;  /* 0x0000004746847276 */ /* 0x000fc40007810042 */
[----:B------:R-:W-:Y:S01]  /*1360*/  FMNMX3.FTZ R136, R137, R113, R108, !PT ;  /* 0x0000007189887276 */ /* 0x000fe2000781006c */
[----:B------:R-:W-:Y:S01]  /*1370*/  HMMA.16816.F32 R100, R164, R150, R100 ;  /* 0x00000096a464723c */ /* 0x000fe20000001864 */
[----:B------:R-:W-:Y:S02]  /*1380*/  FMNMX3.FTZ R132, R132, R67, R62, !PT ;  /* 0x0000004384847276 */ /* 0x000fe4000781003e */
[----:B------:R-:W-:Y:S02]  /*1390*/  FMNMX3.FTZ R133, R133, R53, R48, !PT ;  /* 0x0000003585857276 */ /* 0x000fe40007810030 */
[----:B------:R-:W-:Y:S02]  /*13a0*/  FMNMX3.FTZ R137, R136, R109, R104, !PT ;  /* 0x0000006d88897276 */ /* 0x000fe40007810068 */
[----:B------:R-:W-:Y:S01]  /*13b0*/  FMNMX3.FTZ R2, R132, R63, R58, !PT ;  /* 0x0000003f84027276 */ /* 0x000fe2000781003a */
[----:B------:R-:W-:Y:S03]  /*13c0*/  HMMA.16816.F32 R16, R8, R78, RZ ;  /* 0x0000004e0810723c */ /* 0x000fe600000018ff */
[----:B------:R-:W-:-:S02]  /*13d0*/  FMNMX3.FTZ R136, R133, R49, R44, !PT ;  /* 0x0000003185887276 */ /* 0x000fc4000781002c */
[----:B------:R-:W-:-:S03]  /*13e0*/  FMNMX3.FTZ R2, R2, R59, R54, !PT ;  /* 0x0000003b02027276 */ /* 0x000fc60007810036 */
[----:B------:R-:W-:Y:S03]  /*13f0*/  HMMA.16816.F32 R76, R4, R78, RZ ;  /* 0x0000004e044c723c */ /* 0x000fe600000018ff */
[----:B------:R-:W-:-:S05]  /*1400*/  FMNMX3.FTZ R137, R137, R105, R100, !PT ;  /* 0x0000006989897276 */ /* 0x000fca0007810064 */
[----:B------:R-:W-:Y:S08]  /*1410*/  HMMA.16816.F32 R40, R168, R150, R40 ;  /* 0x00000096a828723c */ /* 0x000ff00000001828 */
[-C--:B------:R-:W-:Y:S08]  /*1420*/  HMMA.16816.F32 R96, R164, R144.reuse, R96 ;  /* 0x00000090a460723c */ /* 0x080ff00000001860 */
[----:B------:R-:W-:Y:S08]  /*1430*/  HMMA.16816.F32 R36, R168, R144, R36 ;  /* 0x00000090a824723c */ /* 0x000ff00000001824 */
[----:B------:R-:W-:Y:S03]  /*1440*/  HMMA.16816.F32 R92, R164, R146, R92 ;  /* 0x00000092a45c723c */ /* 0x000fe6000000185c */
[----:B------:R-:W-:-:S05]  /*1450*/  FMNMX3.FTZ R137, R137, R101, R96, !PT ;  /* 0x0000006589897276 */ /* 0x000fca0007810060 */
[-C--:B------:R-:W-:Y:S08]  /*1460*/  HMMA.16816.F32 R8, R8, R174.reuse, RZ ;  /* 0x000000ae0808723c */ /* 0x080ff000000018ff */
[----:B------:R-:W-:Y:S08]  /*1470*/  HMMA.16816.F32 R4, R4, R174, RZ ;  /* 0x000000ae0404723c */ /* 0x000ff000000018ff */
[----:B------:R-:W-:Y:S08]  /*1480*/  HMMA.16816.F32 R32, R168, R146, R32 ;  /* 0x00000092a820723c */ /* 0x000ff00000001820 */
[-C--:B------:R-:W-:Y:S08]  /*1490*/  HMMA.16816.F32 R88, R164, R140.reuse, R88 ;  /* 0x0000008ca458723c */ /* 0x080ff00000001858 */
[----:B------:R-:W-:Y:S01]  /*14a0*/  HMMA.16816.F32 R28, R168, R140, R28 ;  /* 0x0000008ca81c723c */ /* 0x000fe2000000181c */
[----:B------:R-:W-:-:S07]  /*14b0*/  FMNMX3.FTZ R140, R137, R97, R92, !PT ;  /* 0x00000061898c7276 */ /* 0x000fce000781005c */
[----:B------:R-:W-:Y:S03]  /*14c0*/  HMMA.16816.F32 R84, R164, R142, R84 ;  /* 0x0000008ea454723c */ /* 0x000fe60000001854 */
[----:B------:R-:W-:-:S05]  /*14d0*/  FMNMX3.FTZ R140, R140, R93, R88, !PT ;  /* 0x0000005d8c8c7276 */ /* 0x000fca0007810058 */
[C---:B------:R-:W-:Y:S08]  /*14e0*/  HMMA.16816.F32 R24, R168.reuse, R142, R24 ;  /* 0x0000008ea818723c */ /* 0x040ff00000001818 */
[----:B------:R-:W-:Y:S03]  /*14f0*/  HMMA.16816.F32 R16, R168, R138, R16 ;  /* 0x0000008aa810723c */ /* 0x000fe60000001810 */
[----:B------:R-:W-:-:S04]  /*1500*/  FMNMX3.FTZ R140, R140, R89, R84, !PT ;  /* 0x000000598c8c7276 */ /* 0x000fc80007810054 */
[----:B------:R-:W-:Y:S01]  /*1510*/  FMNMX3.FTZ R140, R140, R85, R80, !PT ;  /* 0x000000558c8c7276 */ /* 0x000fe20007810050 */
[----:B------:R-:W-:Y:S01]  /*1520*/  HMMA.16816.F32 R76, R164, R138, R76 ;  /* 0x0000008aa44c723c */ /* 0x000fe2000000184c */
[----:B------:R-:W-:Y:S02]  /*1530*/  FMNMX3.FTZ R138, R136, R45, R40, !PT ;  /* 0x0000002d888a7276 */ /* 0x000fe40007810028 */
[----:B------:R-:W-:Y:S02]  /*1540*/  FMNMX3.FTZ R136, R2, R55, R50, !PT ;  /* 0x0000003702887276 */ /* 0x000fe40007810032 */
[----:B------:R-:W-:Y:S02]  /*1550*/  FMNMX3.FTZ R138, R138, R41, R36, !PT ;  /* 0x000000298a8a7276 */ /* 0x000fe40007810024 */
[----:B------:R-:W-:Y:S01]  /*1560*/  FMNMX3.FTZ R139, R130, R131, R126, !PT ;  /* 0x00000083828b7276 */ /* 0x000fe2000781007e */
        /* <DEDUP_REMOVED lines=25> */
[----:B------:R-:W-:Y:S01]  /*1700*/  FMNMX.FTZ R140, R133, R140, !PT ;  /* 0x0000008c858c7209 */ /* 0x000fe20007810000 */
[----:B------:R-:W-:Y:S06]  /*1710*/  BAR.SYNC.DEFER_BLOCKING 0x0 ;  /* 0x0000000000007b1d */ /* 0x000fec0000010000 */
[----:B------:R-:W-:Y:S05]  /*1720*/  @!P3 BRA `(.L_x_36) ;  /* 0x000000000068b947 */ /* 0x000fea0003800000 */
[----:B------:R-:W-:-:S05]  /*1730*/  LEA.HI.SX32 R142, R176, 0xfffffffe, 0x19 ;  /* 0xfffffffeb08e7811 */ /* 0x000fca00078fcaff */
[C---:B------:R-:W-:Y:S02]  /*1740*/  IMAD R7, R142.reuse, UR5, RZ ;  /* 0x000000058e077c24 */ /* 0x040fe4000f8e02ff */
[----:B------:R-:W-:-:S04]  /*1750*/  IMAD.WIDE.U32 R142, R142, UR8, RZ ;  /* 0x000000088e8e7c25 */ /* 0x000fc8000f8e00ff */
[----:B------:R-:W-:Y:S01]  /*1760*/  IMAD.IADD R7, R143, 0x1, R7 ;  /* 0x000000018f077824 */ /* 0x000fe200078e0207 */
[C---:B------:R-:W-:Y:S02]  /*1770*/  IADD3 R2, P0, PT, R142.reuse, UR12, RZ ;  /* 0x0000000c8e027c10 */ /* 0x040fe4000ff1e0ff */
[----:B------:R-:W-:Y:S02]  /*1780*/  LEA R148, P2, R142, R225, 0x1 ;  /* 0x000000e18e947211 */ /* 0x000fe400078408ff */
[----:B------:R-:W-:Y:S02]  /*1790*/  IADD3.X R5, PT, PT, R7, UR9, RZ, P0, !PT ;  /* 0x0000000907057c10 */ /* 0x000fe400087fe4ff */
[C---:B------:R-:W-:Y:S02]  /*17a0*/  IADD3 R4, P1, PT, R2.reuse, UR12, RZ ;  /* 0x0000000c02047c10 */ /* 0x040fe4000ff3e0ff */
[----:B------:R-:W-:Y:S02]  /*17b0*/  IADD3 R6, P0, PT, R2, UR14, RZ ;  /* 0x0000000e02067c10 */ /* 0x000fe4000ff1e0ff */
[----:B------:R-:W-:-:S02]  /*17c0*/  LEA.HI.X R149, R142, R224, R7, 0x1, P2 ;  /* 0x000000e08e957211 */ /* 0x000fc400010f0c07 */
[-C--:B------:R-:W-:Y:S02]  /*17d0*/  LEA R146, P2, R2, R225.reuse, 0x1 ;  /* 0x000000e102927211 */ /* 0x080fe400078408ff */
[C---:B------:R-:W-:Y:S01]  /*17e0*/  IADD3.X R7, PT, PT, R5.reuse, UR9, RZ, P1, !PT ;  /* 0x0000000905077c10 */ /* 0x040fe20008ffe4ff */
[----:B------:R-:W-:Y:S01]  /*17f0*/  @!PT LDS RZ, [RZ] ;  /* 0x00000000fffff984 */ /* 0x000fe20000000800 */
[----:B------:R-:W-:Y:S01]  /*1800*/  @!PT LDS RZ, [RZ] ;  /* 0x00000000fffff984 */ /* 0x000fe20000000800 */
[----:B------:R-:W-:Y:S01]  /*1810*/  @!PT LDS RZ, [RZ] ;  /* 0x00000000fffff984 */ /* 0x000fe20000000800 */
[----:B------:R1:W-:Y:S01]  /*1820*/  LDGSTS.E.BYPASS.LTC128B.128 [R226+0x2000], desc[UR6][R148.64] ;  /* 0x0200000094e27fae */ /* 0x0003e2000b981a06 */
[----:B------:R-:W-:Y:S02]  /*1830*/  IADD3.X R137, PT, PT, R5, UR13, RZ, P0, !PT ;  /* 0x0000000d05897c10 */ /* 0x000fe400087fe4ff */
[-C--:B------:R-:W-:Y:S02]  /*1840*/  LEA R144, P1, R4, R225.reuse, 0x1 ;  /* 0x000000e104907211 */ /* 0x080fe400078208ff */
[----:B------:R-:W-:Y:S02]  /*1850*/  LEA R142, P0, R6, R225, 0x1 ;  /* 0x000000e1068e7211 */ /* 0x000fe400078008ff */
[----:B------:R-:W-:-:S02]  /*1860*/  LEA.HI.X R147, R2, R224, R5, 0x1, P2 ;  /* 0x000000e002937211 */ /* 0x000fc400010f0c05 */
[-C--:B------:R-:W-:Y:S02]  /*1870*/  LEA.HI.X R145, R4, R224.reuse, R7, 0x1, P1 ;  /* 0x000000e004917211 */ /* 0x080fe400008f0c07 */
[----:B------:R-:W-:Y:S01]  /*1880*/  LEA.HI.X R143, R6, R224, R137, 0x1, P0 ;  /* 0x000000e0068f7211 */ /* 0x000fe200000f0c89 */
[----:B------:R1:W-:Y:S04]  /*1890*/  LDGSTS.E.BYPASS.LTC128B.128 [R226+0x2800], desc[UR6][R146.64] ;  /* 0x0280000092e27fae */ /* 0x0003e8000b981a06 */
[----:B------:R1:W-:Y:S04]  /*18a0*/  LDGSTS.E.BYPASS.LTC128B.128 [R226+0x3000], desc[UR6][R144.64] ;  /* 0x0300000090e27fae */ /* 0x0003e8000b981a06 */
[----:B------:R1:W-:Y:S04]  /*18b0*/  LDGSTS.E.BYPASS.LTC128B.128 [R226+0x3800], desc[UR6][R142.64] ;  /* 0x038000008ee27fae */ /* 0x0003e8000b981a06 */
[----:B------:R-:W0:Y:S02]  /*18c0*/  LDGDEPBAR ;  /* 0x00000000000079af */ /* 0x000e240000000000 */
.L_x_36:
[----:B------:R-:W-:Y:S01]  /*18d0*/  FMNMX3.FTZ R4, R136, R23, R18, !PT ;  /* 0x0000001788047276 */ /* 0x000fe20007810012 */
[----:B------:R-:W2:Y:S01]  /*18e0*/  LDCU UR10, c[0x0][0x45c] ;  /* 0x00008b80ff0a77ac */ /* 0x000ea20008000800 */
[----:B------:R-:W-:Y:S02]  /*18f0*/  FMNMX3.FTZ R2, R139, R103, R98, !PT ;  /* 0x000000678b027276 */ /* 0x000fe40007810062 */
[----:B------:R-:W-:Y:S01]  /*1900*/  FMNMX3.FTZ R4, R4, R19, R14, !PT ;  /* 0x0000001304047276 */ /* 0x000fe2000781000e */
[----:B------:R-:W3:Y:S01]  /*1910*/  SHFL.BFLY PT, R139, R140, 0x2, 0x1f ;  /* 0x0c401f008c8b7f89 */ /* 0x000ee200000e0000 */
[----:B------:R-:W-:Y:S02]  /*1920*/  FMNMX.FTZ R138, R9, R138, !PT ;  /* 0x0000008a098a7209 */ /* 0x000fe40007810000 */
[----:B------:R-:W-:Y:S02]  /*1930*/  FMNMX3.FTZ R4, R4, R15, R10, !PT ;  /* 0x0000000f04047276 */ /* 0x000fe4000781000a */
[----:B------:R-:W-:Y:S01]  /*1940*/  FMNMX3.FTZ R2, R2, R99, R94, !PT ;  /* 0x0000006302027276 */ /* 0x000fe2000781005e */
[----:B------:R-:W4:Y:S01]  /*1950*/  SHFL.BFLY PT, R7, R138, 0x2, 0x1f ;  /* 0x0c401f008a077f89 */ /* 0x000f2200000e0000 */
[----:B------:R-:W-:-:S02]  /*1960*/  FMNMX.FTZ R5, R11, R4, !PT ;  /* 0x000000040b057209 */ /* 0x000fc40007810000 */
[----:B------:R-:W-:Y:S02]  /*1970*/  FMNMX3.FTZ R2, R2, R95, R90, !PT ;  /* 0x0000005f02027276 */ /* 0x000fe4000781005a */
[----:B------:R-:W-:Y:S01]  /*1980*/  LOP3.LUT R233, R177, 0x20, RZ, 0xc0, !PT ;  /* 0x00000020b1e97812 */ /* 0x000fe200078ec0ff */
[----:B------:R-:W5:Y:S01]  /*1990*/  SHFL.BFLY PT, R6, R5, 0x2, 0x1f ;  /* 0x0c401f0005067f89 */ /* 0x000f6200000e0000 */
[----:B------:R-:W-:-:S04]  /*19a0*/  FMNMX3.FTZ R2, R2, R91, R86, !PT ;  /* 0x0000005b02027276 */ /* 0x000fc80007810056 */
[----:B------:R-:W-:-:S04]  /*19b0*/  FMNMX3.FTZ R2, R2, R87, R82, !PT ;  /* 0x0000005702027276 */ /* 0x000fc80007810052 */
[----:B------:R-:W-:Y:S02]  /*19c0*/  FMNMX3.FTZ R2, R2, R83, R78, !PT ;  /* 0x0000005302027276 */ /* 0x000fe4000781004e */
[----:B---3--:R-:W-:Y:S02]  /*19d0*/  FMNMX.FTZ R139, R140, R139, !PT ;  /* 0x0000008b8c8b7209 */ /* 0x008fe40007810000 */
[----:B------:R-:W-:-:S03]  /*19e0*/  FMNMX3.FTZ R2, R2, R79, R74, !PT ;  /* 0x0000004f02027276 */ /* 0x000fc6000781004a */
[----:B------:R-:W3:Y:S01]  /*19f0*/  SHFL.BFLY PT, R164, R139, 0x1, 0x1f ;  /* 0x0c201f008ba47f89 */ /* 0x000ee200000e0000 */
[----:B------:R-:W-:Y:S02]  /*1a00*/  FMNMX3.FTZ R2, R2, R75, R134, !PT ;  /* 0x0000004b02027276 */ /* 0x000fe40007810086 */
[----:B----4-:R-:W-:Y:S02]  /*1a10*/  FMNMX.FTZ R7, R138, R7, !PT ;  /* 0x000000078a077209 */ /* 0x010fe40007810000 */
[----:B------:R-:W-:Y:S02]  /*1a20*/  FMNMX.FTZ R4, R135, R2, !PT ;  /* 0x0000000287047209 */ /* 0x000fe40007810000 */
[----:B-----5:R-:W-:Y:S01]  /*1a30*/  FMNMX.FTZ R6, R5, R6, !PT ;  /* 0x0000000605067209 */ /* 0x020fe20007810000 */
[----:B------:R-:W4:Y:S04]  /*1a40*/  SHFL.BFLY PT, R2, R7, 0x1, 0x1f ;  /* 0x0c201f0007027f89 */ /* 0x000f2800000e0000 */
[----:B------:R-:W5:Y:S04]  /*1a50*/  SHFL.BFLY PT, R137, R4, 0x2, 0x1f ;  /* 0x0c401f0004897f89 */ /* 0x000f6800000e0000 */
[----:B------:R-:W1:Y:S01]  /*1a60*/  SHFL.BFLY PT, R5, R6, 0x1, 0x1f ;  /* 0x0c201f0006057f89 */ /* 0x000e6200000e0000 */
[----:B---3--:R-:W-:-:S04]  /*1a70*/  FMNMX.FTZ R164, R139, R164, !PT ;  /* 0x000000a48ba47209 */ /* 0x008fc80007810000 */
[C---:B------:R-:W-:Y:S01]  /*1a80*/  FSETP.NEU.FTZ.AND P1, PT, R164.reuse, -INF , PT ;  /* 0xff800000a400780b */ /* 0x040fe20003f3d000 */
[----:B--2---:R-:W-:Y:S01]  /*1a90*/  FMUL.FTZ R152, R164, UR10 ;  /* 0x0000000aa4987c20 */ /* 0x004fe20008410000 */
[----:B----4-:R-:W-:-:S04]  /*1aa0*/  FMNMX.FTZ R2, R7, R2, !PT ;  /* 0x0000000207027209 */ /* 0x010fc80007810000 */
[----:B------:R-:W-:Y:S02]  /*1ab0*/  FSEL R152, R152, RZ, P1 ;  /* 0x000000ff98987208 */ /* 0x000fe40000800000 */
[----:B-----5:R-:W-:Y:S01]  /*1ac0*/  FMNMX.FTZ R137, R4, R137, !PT ;  /* 0x0000008904897209 */ /* 0x020fe20007810000 */
[----:B------:R-:W-:Y:S01]  /*1ad0*/  FMUL.FTZ R155, R2, UR10 ;  /* 0x0000000a029b7c20 */ /* 0x000fe20008410000 */
[----:B------:R-:W-:Y:S01]  /*1ae0*/  LOP3.LUT R4, R0, 0x120, R179, 0xf8, !PT ;  /* 0x0000012000047812 */ /* 0x000fe200078ef8b3 */
[--C-:B------:R-:W-:Y:S01]  /*1af0*/  FFMA.FTZ R161, R128, UR10, -R152.reuse ;  /* 0x0000000a80a17c23 */ /* 0x100fe20008010898 */
[----:B-1----:R-:W-:Y:S01]  /*1b00*/  FMNMX.FTZ R0, R6, R5, !PT ;  /* 0x0000000506007209 */ /* 0x002fe20007810000 */
[----:B------:R-:W1:Y:S01]  /*1b10*/  SHFL.BFLY PT, R136, R137, 0x1, 0x1f ;  /* 0x0c201f0089887f89 */ /* 0x000e6200000e0000 */
[----:B------:R-:W-:Y:S01]  /*1b20*/  FSETP.NEU.FTZ.AND P0, PT, R2, -INF , PT ;  /* 0xff8000000200780b */ /* 0x000fe20003f1d000 */
[--C-:B------:R-:W-:Y:S01]  /*1b30*/  FFMA.FTZ R174, R129, UR10, -R152.reuse ;  /* 0x0000000a81ae7c23 */ /* 0x100fe20008010898 */
[----:B------:R-:W-:Y:S01]  /*1b40*/  LEA R218, R4, UR4, 0x1 ;  /* 0x0000000404da7c11 */ /* 0x000fe2000f8e08ff */
[----:B------:R-:W-:Y:S01]  /*1b50*/  FMUL.FTZ R153, R0, UR10 ;  /* 0x0000000a00997c20 */ /* 0x000fe20008410000 */
[----:B------:R-:W-:Y:S01]  /*1b60*/  FSEL R155, R155, RZ, P0 ;  /* 0x000000ff9b9b7208 */ /* 0x000fe20000000000 */
[--C-:B------:R-:W-:Y:S01]  /*1b70*/  FFMA.FTZ R180, R124, UR10, -R152.reuse ;  /* 0x0000000a7cb47c23 */ /* 0x100fe20008010898 */
[----:B------:R-:W-:Y:S01]  /*1b80*/  FSETP.NEU.FTZ.AND P0, PT, R0, -INF , PT ;  /* 0xff8000000000780b */ /* 0x000fe20003f1d000 */
[----:B------:R-:W2:Y:S01]  /*1b90*/  LDSM.16.MT88.4 R4, [R218+0x4000] ;  /* 0x00400000da04783b */ /* 0x000ea20000004200 */
[----:B------:R-:W-:Y:S01]  /*1ba0*/  IADD3 R216, PT, PT, R3, R218, RZ ;  /* 0x000000da03d87210 */ /* 0x000fe20007ffe0ff */
[--C-:B------:R-:W-:Y:S01]  /*1bb0*/  FFMA.FTZ R162, R68, UR10, -R155.reuse ;  /* 0x0000000a44a27c23 */ /* 0x100fe2000801089b */
[----:B------:R-:W-:Y:S01]  /*1bc0*/  FSEL R153, R153, RZ, P0 ;  /* 0x000000ff99997208 */ /* 0x000fe20000000000 */
[--C-:B------:R-:W-:Y:S01]  /*1bd0*/  FFMA.FTZ R167, R69, UR10, -R155.reuse ;  /* 0x0000000a45a77c23 */ /* 0x100fe2000801089b */
[--C-:B------:R-:W-:Y:S01]  /*1be0*/  FFMA.FTZ R160, R64, UR10, -R155.reuse ;  /* 0x0000000a40a07c23 */ /* 0x100fe2000801089b */
[--C-:B------:R-:W-:Y:S01]  /*1bf0*/  FFMA.FTZ R163, R65, UR10, -R155.reuse ;  /* 0x0000000a41a37c23 */ /* 0x100fe2000801089b */
[----:B------:R-:W-:Y:S01]  /*1c00*/  FFMA.FTZ R175, R60, UR10, -R155 ;  /* 0x0000000a3caf7c23 */ /* 0x000fe2000801089b */
[--C-:B------:R-:W-:Y:S01]  /*1c10*/  FFMA.FTZ R169, R70, UR10, -R153.reuse ;  /* 0x0000000a46a97c23 */ /* 0x100fe20008010899 */
[--C-:B------:R-:W-:Y:S01]  /*1c20*/  FFMA.FTZ R172, R71, UR10, -R153.reuse ;  /* 0x0000000a47ac7c23 */ /* 0x100fe20008010899 */
[--C-:B------:R-:W-:Y:S01]  /*1c30*/  FFMA.FTZ R166, R66, UR10, -R153.reuse ;  /* 0x0000000a42a67c23 */ /* 0x100fe20008010899 */
[----:B------:R-:W3:Y:S01]  /*1c40*/  LDSM.16.MT88.4 R68, [R216+0x4000] ;  /* 0x00400000d844783b */ /* 0x000ee20000004200 */
[----:B------:R-:W-:Y:S01]  /*1c50*/  FFMA.FTZ R165, R67, UR10, -R153 ;  /* 0x0000000a43a57c23 */ /* 0x000fe20008010899 */
[----:B------:R-:W-:Y:S01]  /*1c60*/  MUFU.EX2 R162, R162 ;  /* 0x000000a200a27308 */ /* 0x000fe20000000800 */
[----:B------:R-:W-:Y:S01]  /*1c70*/  FFMA.FTZ R170, R61, UR10, -R155 ;  /* 0x0000000a3daa7c23 */ /* 0x000fe2000801089b */
[--C-:B------:R-:W-:Y:S01]  /*1c80*/  FFMA.FTZ R182, R62, UR10, -R153.reuse ;  /* 0x0000000a3eb67c23 */ /* 0x100fe20008010899 */
[----:B-1----:R-:W-:Y:S01]  /*1c90*/  FMNMX.FTZ R3, R137, R136, !PT ;  /* 0x0000008889037209 */ /* 0x002fe20007810000 */
[----:B------:R-:W1:Y:S01]  /*1ca0*/  MUFU.EX2 R167, R167 ;  /* 0x000000a700a77308 */ /* 0x000e620000000800 */
[----:B------:R-:W-:Y:S01]  /*1cb0*/  FFMA.FTZ R185, R63, UR10, -R153 ;  /* 0x0000000a3fb97c23 */ /* 0x000fe20008010899 */
[----:B------:R-:W4:Y:S01]  /*1cc0*/  LDSM.16.MT88.4 R136, [R218+0x4400] ;  /* 0x00440000da88783b */ /* 0x000f220000004200 */
[C---:B------:R-:W-:Y:S01]  /*1cd0*/  FSETP.NEU.FTZ.AND P0, PT, R3.reuse, -INF , PT ;  /* 0xff8000000300780b */ /* 0x040fe20003f1d000 */
[----:B------:R-:W-:Y:S01]  /*1ce0*/  FMUL.FTZ R154, R3, UR10 ;  /* 0x0000000a039a7c20 */ /* 0x000fe20008410000 */
[----:B------:R-:W-:Y:S01]  /*1cf0*/  MUFU.EX2 R160, R160 ;  /* 0x000000a000a07308 */ /* 0x000fe20000000800 */
[----:B------:R-:W5:Y:S01]  /*1d00*/  LDSM.16.MT88.4 R60, [R216+0x4400] ;  /* 0x00440000d83c783b */ /* 0x000f620000004200 */
[----:B------:R-:W-:Y:S01]  /*1d10*/  FFMA.FTZ R173, R125, UR10, -R152 ;  /* 0x0000000a7dad7c23 */ /* 0x000fe20008010898 */
[--C-:B------:R-:W-:Y:S01]  /*1d20*/  FFMA.FTZ R171, R56, UR10, -R155.reuse ;  /* 0x0000000a38ab7c23 */ /* 0x100fe2000801089b */
[----:B------:R-:W2:Y:S01]  /*1d30*/  MUFU.EX2 R163, R163 ;  /* 0x000000a300a37308 */ /* 0x000ea20000000800 */
[----:B------:R-:W-:Y:S01]  /*1d40*/  FSEL R154, R154, RZ, P0 ;  /* 0x000000ff9a9a7208 */ /* 0x000fe20000000000 */
[----:B------:R-:W-:Y:S01]  /*1d50*/  FFMA.FTZ R168, R57, UR10, -R155 ;  /* 0x0000000a39a87c23 */ /* 0x000fe2000801089b */
[--C-:B------:R-:W-:Y:S01]  /*1d60*/  FFMA.FTZ R186, R58, UR10, -R153.reuse ;  /* 0x0000000a3aba7c23 */ /* 0x100fe20008010899 */
[----:B------:R-:W-:Y:S01]  /*1d70*/  MUFU.EX2 R169, R169 ;  /* 0x000000a900a97308 */ /* 0x000fe20000000800 */
[----:B-1----:R-:W-:Y:S01]  /*1d80*/  F2FP.F16.F32.PACK_AB R64, R167, R162 ;  /* 0x000000a2a740723e */ /* 0x002fe200000000ff */
[--C-:B------:R-:W-:Y:S01]  /*1d90*/  FFMA.FTZ R183, R130, UR10, -R154.reuse ;  /* 0x0000000a82b77c23 */ /* 0x100fe2000801089a */
[--C-:B------:R-:W-:Y:S01]  /*1da0*/  FFMA.FTZ R184, R131, UR10, -R154.reuse ;  /* 0x0000000a83b87c23 */ /* 0x100fe2000801089a */
[----:B------:R-:W1:Y:S01]  /*1db0*/  MUFU.EX2 R172, R172 ;  /* 0x000000ac00ac7308 */ /* 0x000e620000000800 */
[--C-:B------:R-:W-:Y:S01]  /*1dc0*/  FFMA.FTZ R178, R126, UR10, -R154.reuse ;  /* 0x0000000a7eb27c23 */ /* 0x100fe2000801089a */
[----:B------:R-:W-:Y:S01]  /*1dd0*/  FFMA.FTZ R179, R127, UR10, -R154 ;  /* 0x0000000a7fb37c23 */ /* 0x000fe2000801089a */
[----:B------:R-:W-:Y:S01]  /*1de0*/  FFMA.FTZ R181, R59, UR10, -R153 ;  /* 0x0000000a3bb57c23 */ /* 0x000fe20008010899 */
[----:B------:R-:W-:Y:S01]  /*1df0*/  MUFU.EX2 R166, R166 ;  /* 0x000000a600a67308 */ /* 0x000fe20000000800 */
[--C-:B------:R-:W-:Y:S01]  /*1e00*/  FFMA.FTZ R187, R120, UR10, -R152.reuse ;  /* 0x0000000a78bb7c23 */ /* 0x100fe20008010898 */
[----:B--2---:R-:W-:Y:S01]  /*1e10*/  F2FP.F16.F32.PACK_AB R66, R163, R160 ;  /* 0x000000a0a342723e */ /* 0x004fe200000000ff */
[--C-:B------:R-:W-:Y:S01]  /*1e20*/  FFMA.FTZ R188, R121, UR10, -R152.reuse ;  /* 0x0000000a79bc7c23 */ /* 0x100fe20008010898 */
[----:B------:R-:W2:Y:S01]  /*1e30*/  MUFU.EX2 R165, R165 ;  /* 0x000000a500a57308 */ /* 0x000ea20000000800 */
[--C-:B------:R-:W-:Y:S01]  /*1e40*/  FFMA.FTZ R189, R116, UR10, -R152.reuse ;  /* 0x0000000a74bd7c23 */ /* 0x100fe20008010898 */
[----:B------:R-:W-:Y:S01]  /*1e50*/  FFMA.FTZ R190, R117, UR10, -R152 ;  /* 0x0000000a75be7c23 */ /* 0x000fe20008010898 */
[--C-:B------:R-:W-:Y:S01]  /*1e60*/  FFMA.FTZ R191, R122, UR10, -R154.reuse ;  /* 0x0000000a7abf7c23 */ /* 0x100fe2000801089a */
[----:B------:R-:W-:Y:S01]  /*1e70*/  MUFU.EX2 R161, R161 ;  /* 0x000000a100a17308 */ /* 0x000fe20000000800 */
[--C-:B------:R-:W-:Y:S01]  /*1e80*/  FFMA.FTZ R196, R123, UR10, -R154.reuse ;  /* 0x0000000a7bc47c23 */ /* 0x100fe2000801089a */
[----:B-1----:R-:W-:Y:S01]  /*1e90*/  F2FP.F16.F32.PACK_AB R65, R172, R169 ;  /* 0x000000a9ac41723e */ /* 0x002fe200000000ff */
[--C-:B------:R-:W-:Y:S01]  /*1ea0*/  FFMA.FTZ R193, R118, UR10, -R154.reuse ;  /* 0x0000000a76c17c23 */ /* 0x100fe2000801089a */
[----:B------:R-:W1:Y:S01]  /*1eb0*/  MUFU.EX2 R174, R174 ;  /* 0x000000ae00ae7308 */ /* 0x000e620000000800 */
[----:B------:R-:W-:Y:S01]  /*1ec0*/  FFMA.FTZ R192, R119, UR10, -R154 ;  /* 0x0000000a77c07c23 */ /* 0x000fe2000801089a */
[----:B------:R-:W-:Y:S01]  /*1ed0*/  LDSM.16.MT88.4 R120, [R216+0x4800] ;  /* 0x00480000d878783b */ /* 0x000fe20000004200 */
[--C-:B------:R-:W-:Y:S01]  /*1ee0*/  FFMA.FTZ R194, R52, UR10, -R155.reuse ;  /* 0x0000000a34c27c23 */ /* 0x100fe2000801089b */
[----:B------:R-:W-:Y:S01]  /*1ef0*/  MUFU.EX2 R180, R180 ;  /* 0x000000b400b47308 */ /* 0x000fe20000000800 */
[--C-:B------:R-:W-:Y:S01]  /*1f00*/  FFMA.FTZ R195, R53, UR10, -R155.reuse ;  /* 0x0000000a35c37c23 */ /* 0x100fe2000801089b */
[----:B--2---:R-:W-:Y:S01]  /*1f10*/  F2FP.F16.F32.PACK_AB R67, R165, R166 ;  /* 0x000000a6a543723e */ /* 0x004fe200000000ff */
[--C-:B------:R-:W-:Y:S01]  /*1f20*/  FFMA.FTZ R197, R48, UR10, -R155.reuse ;  /* 0x0000000a30c57c23 */ /* 0x100fe2000801089b */
[----:B------:R-:W2:Y:S01]  /*1f30*/  MUFU.EX2 R173, R173 ;  /* 0x000000ad00ad7308 */ /* 0x000ea20000000800 */
[----:B------:R-:W-:Y:S01]  /*1f40*/  FFMA.FTZ R198, R49, UR10, -R155 ;  /* 0x0000000a31c67c23 */ /* 0x000fe2000801089b */
[--C-:B------:R-:W-:Y:S01]  /*1f50*/  FFMA.FTZ R202, R54, UR10, -R153.reuse ;  /* 0x0000000a36ca7c23 */ /* 0x100fe20008010899 */
[--C-:B------:R-:W-:Y:S01]  /*1f60*/  FFMA.FTZ R199, R55, UR10, -R153.reuse ;  /* 0x0000000a37c77c23 */ /* 0x100fe20008010899 */
[----:B------:R-:W-:Y:S01]  /*1f70*/  MUFU.EX2 R183, R183 ;  /* 0x000000b700b77308 */ /* 0x000fe20000000800 */
[C---:B------:R-:W-:Y:S01]  /*1f80*/  HMMA.16816.F32 R124, R64.reuse, R4, RZ ;  /* 0x00000004407c723c */ /* 0x040fe200000018ff */
[----:B-1----:R-:W-:Y:S01]  /*1f90*/  F2FP.F16.F32.PACK_AB R144, R174, R161 ;  /* 0x000000a1ae90723e */ /* 0x002fe200000000ff */
[--C-:B------:R-:W-:Y:S01]  /*1fa0*/  FFMA.FTZ R200, R50, UR10, -R153.reuse ;  /* 0x0000000a32c87c23 */ /* 0x100fe20008010899 */
[----:B------:R-:W1:Y:S01]  /*1fb0*/  MUFU.EX2 R184, R184 ;  /* 0x000000b800b87308 */ /* 0x000e620000000800 */
[----:B------:R-:W-:Y:S01]  /*1fc0*/  FFMA.FTZ R109, R109, UR10, -R152 ;  /* 0x0000000a6d6d7c23 */ /* 0x000fe20008010898 */
[--C-:B------:R-:W-:Y:S01]  /*1fd0*/  FFMA.FTZ R110, R110, UR10, -R154.reuse ;  /* 0x0000000a6e6e7c23 */ /* 0x100fe2000801089a */
[----:B------:R-:W-:Y:S01]  /*1fe0*/  FFMA.FTZ R111, R111, UR10, -R154 ;  /* 0x0000000a6f6f7c23 */ /* 0x000fe2000801089a */
[----:B------:R-:W-:Y:S01]  /*1ff0*/  MUFU.EX2 R178, R178 ;  /* 0x000000b200b27308 */ /* 0x000fe20000000800 */
[C---:B---3--:R-:W-:Y:S01]  /*2000*/  HMMA.16816.F32 R128, R64.reuse, R68, RZ ;  /* 0x000000444080723c */ /* 0x048fe200000018ff */
[----:B--2---:R-:W-:Y:S01]  /*2010*/  F2FP.F16.F32.PACK_AB R146, R173, R180 ;  /* 0x000000b4ad92723e */ /* 0x004fe200000000ff */
        /* <DEDUP_REMOVED lines=12> */
[--C-:B------:R-:W-:Y:S01]  /*20e0*/  FFMA.FTZ R47, R47, UR10, -R153.reuse ;  /* 0x0000000a2f2f7c23 */ /* 0x100fe20008010899 */
[----:B------:R-:W-:Y:S01]  /*20f0*/  MUFU.EX2 R171, R171 ;  /* 0x000000ab00ab7308 */ /* 0x000fe20000000800 */
[----:B------:R-:W-:Y:S01]  /*2100*/  HMMA.16816.F32 R64, R64, R70, RZ ;  /* 0x000000464040723c */ /* 0x000fe200000018ff */
[----:B--2---:R-:W-:Y:S01]  /*2110*/  F2FP.F16.F32.PACK_AB R147, R179, R178 ;  /* 0x000000b2b393723e */ /* 0x004fe200000000ff */
[----:B------:R-:W-:Y:S01]  /*2120*/  FFMA.FTZ R95, R95, UR10, -R154 ;  /* 0x0000000a5f5f7c23 */ /* 0x000fe2000801089a */
[----:B------:R-:W-:Y:S01]  /*2130*/  MUFU.EX2 R168, R168 ;  /* 0x000000a800a87308 */ /* 0x000fe20000000800 */
[--C-:B------:R-:W-:Y:S01]  /*2140*/  FFMA.FTZ R39, R39, UR10, -R153.reuse ;  /* 0x0000000a27277c23 */ /* 0x100fe20008010899 */
[--C-:B------:R-:W-:Y:S01]  /*2150*/  FFMA.FTZ R31, R31, UR10, -R153.reuse ;  /* 0x0000000a1f1f7c23 */ /* 0x100fe20008010899 */
[--C-:B------:R-:W-:Y:S01]  /*2160*/  FFMA.FTZ R89, R89, UR10, -R152.reuse ;  /* 0x0000000a59597c23 */ /* 0x100fe20008010898 */
[----:B------:R-:W-:Y:S01]  /*2170*/  MUFU.EX2 R182, R182 ;  /* 0x000000b600b67308 */ /* 0x000fe20000000800 */
[C---:B------:R-:W-:Y:S01]  /*2180*/  HMMA.16816.F32 R56, R144.reuse, R4, RZ ;  /* 0x000000049038723c */ /* 0x040fe200000018ff */
[--C-:B------:R-:W-:Y:S01]  /*2190*/  FFMA.FTZ R84, R84, UR10, -R152.reuse ;  /* 0x0000000a54547c23 */ /* 0x100fe20008010898 */
[----:B------:R-:W-:Y:S01]  /*21a0*/  FFMA.FTZ R85, R85, UR10, -R152 ;  /* 0x0000000a55557c23 */ /* 0x000fe20008010898 */
[----:B------:R-:W2:Y:S01]  /*21b0*/  MUFU.EX2 R185, R185 ;  /* 0x000000b900b97308 */ /* 0x000ea20000000800 */
[--C-:B------:R-:W-:Y:S01]  /*21c0*/  FFMA.FTZ R91, R91, UR10, -R154.reuse ;  /* 0x0000000a5b5b7c23 */ /* 0x100fe2000801089a */
[--C-:B------:R-:W-:Y:S01]  /*21d0*/  FFMA.FTZ R86, R86, UR10, -R154.reuse ;  /* 0x0000000a56567c23 */ /* 0x100fe2000801089a */
[----:B------:R-:W-:Y:S01]  /*21e0*/  FFMA.FTZ R87, R87, UR10, -R154 ;  /* 0x0000000a57577c23 */ /* 0x000fe2000801089a */
[----:B------:R-:W-:Y:S01]  /*21f0*/  MUFU.EX2 R186, R186 ;  /* 0x000000ba00ba7308 */ /* 0x000fe20000000800 */
[C---:B------:R-:W-:Y:S01]  /*2200*/  HMMA.16816.F32 R4, R144.reuse, R6, RZ ;  /* 0x000000069004723c */ /* 0x040fe200000018ff */
[----:B------:R-:W-:Y:S01]  /*2210*/  FFMA.FTZ R201, R19, UR10, -R153 ;  /* 0x0000000a13c97c23 */ /* 0x000fe20008010899 */
[----:B------:R-:W-:Y:S01]  /*2220*/  FFMA.FTZ R16, R16, UR10, -R155 ;  /* 0x0000000a10107c23 */ /* 0x000fe2000801089b */
[----:B------:R-:W3:Y:S01]  /*2230*/  MUFU.EX2 R181, R181 ;  /* 0x000000b500b57308 */ /* 0x000ee20000000800 */
        /* <DEDUP_REMOVED lines=8> */
[----:B--2---:R-:W-:Y:S01]  /*22c0*/  F2FP.F16.F32.PACK_AB R69, R185, R182 ;  /* 0x000000b6b945723e */ /* 0x004fe200000000ff */
[----:B------:R-:W-:Y:S01]  /*22d0*/  FFMA.FTZ R77, R77, UR10, -R152 ;  /* 0x0000000a4d4d7c23 */ /* 0x000fe20008010898 */
[--C-:B------:R-:W-:Y:S01]  /*22e0*/  FFMA.FTZ R78, R78, UR10, -R154.reuse ;  /* 0x0000000a4e4e7c23 */ /* 0x100fe2000801089a */
[----:B------:R-:W-:Y:S01]  /*22f0*/  MUFU.EX2 R189, R189 ;  /* 0x000000bd00bd7308 */ /* 0x000fe20000000800 */
[----:B------:R-:W-:Y:S01]  /*2300*/  HMMA.16816.F32 R144, R144, R70, RZ ;  /* 0x000000469090723c */ /* 0x000fe200000018ff */
[----:B------:R-:W-:Y:S01]  /*2310*/  F2FP.F16.F32.PACK_AB R70, R168, R171 ;  /* 0x000000aba846723e */ /* 0x000fe200000000ff */
[--C-:B------:R-:W-:Y:S01]  /*2320*/  FFMA.FTZ R82, R82, UR10, -R154.reuse ;  /* 0x0000000a52527c23 */ /* 0x100fe2000801089a */
[----:B------:R-:W2:Y:S01]  /*2330*/  MUFU.EX2 R190, R190 ;  /* 0x000000be00be7308 */ /* 0x000ea20000000800 */
[----:B---3--:R-:W-:Y:S01]  /*2340*/  F2FP.F16.F32.PACK_AB R71, R181, R186 ;  /* 0x000000bab547723e */ /* 0x008fe200000000ff */
[--C-:B------:R-:W-:Y:S01]  /*2350*/  FFMA.FTZ R83, R83, UR10, -R154.reuse ;  /* 0x0000000a53537c23 */ /* 0x100fe2000801089a */
[----:B------:R-:W-:Y:S01]  /*2360*/  FFMA.FTZ R79, R79, UR10, -R154 ;  /* 0x0000000a4f4f7c23 */ /* 0x000fe2000801089a */
[----:B------:R-:W-:Y:S01]  /*2370*/  MUFU.EX2 R191, R191 ;  /* 0x000000bf00bf7308 */ /* 0x000fe20000000800 */
[----:B------:R-:W-:Y:S01]  /*2380*/  FFMA.FTZ R235, R9, UR10, -R155 ;  /* 0x0000000a09eb7c23 */ /* 0x000fe2000801089b */
[----:B-1----:R-:W-:Y:S01]  /*2390*/  F2FP.F16.F32.PACK_AB R116, R188, R187 ;  /* 0x000000bbbc74723e */ /* 0x002fe200000000ff */
[----:B------:R-:W-:Y:S01]  /*23a0*/  FADD.FTZ R161, R161, R174 ;  /* 0x000000aea1a17221 */ /* 0x000fe20000010000 */
[----:B------:R-:W1:Y:S01]  /*23b0*/  MUFU.EX2 R196, R196 ;  /* 0x000000c400c47308 */ /* 0x000e620000000800 */
[C---:B----4-:R-:W-:Y:S01]  /*23c0*/  HMMA.16816.F32 R124, R68.reuse, R136, R124 ;  /* 0x00000088447c723c */ /* 0x050fe2000000187c */
[----:B------:R-:W-:Y:S01]  /*23d0*/  FADD.FTZ R183, R183, R184 ;  /* 0x000000b8b7b77221 */ /* 0x000fe20000010000 */
[----:B------:R-:W-:Y:S01]  /*23e0*/  FADD.FTZ R167, R162, R167 ;  /* 0x000000a7a2a77221 */ /* 0x000fe20000010000 */
[----:B------:R-:W-:Y:S01]  /*23f0*/  MUFU.EX2 R193, R193 ;  /* 0x000000c100c17308 */ /* 0x000fe20000000800 */
[----:B------:R-:W-:Y:S01]  /*2400*/  FADD.FTZ R169, R169, R172 ;  /* 0x000000aca9a97221 */ /* 0x000fe20000010000 */
[----:B--2---:R-:W-:Y:S01]  /*2410*/  F2FP.F16.F32.PACK_AB R118, R190, R189 ;  /* 0x000000bdbe76723e */ /* 0x004fe200000000ff */
[----:B------:R-:W-:Y:S01]  /*2420*/  FADD.FTZ R180, R180, R161 ;  /* 0x000000a1b4b47221 */ /* 0x000fe20000010000 */
[----:B------:R-:W2:Y:S01]  /*2430*/  MUFU.EX2 R192, R192 ;  /* 0x000000c000c07308 */ /* 0x000ea20000000800 */
[C---:B-----5:R-:W-:Y:S01]  /*2440*/  HMMA.16816.F32 R128, R68.reuse, R60, R128 ;  /* 0x0000003c4480723c */ /* 0x060fe20000001880 */
[----:B------:R-:W-:Y:S01]  /*2450*/  FADD.FTZ R178, R178, R183 ;  /* 0x000000b7b2b27221 */ /* 0x000fe20000010000 */
[----:B------:R-:W-:Y:S01]  /*2460*/  FADD.FTZ R160, R160, R167 ;  /* 0x000000a7a0a07221 */ /* 0x000fe20000010000 */
[----:B------:R-:W-:Y:S01]  /*2470*/  MUFU.EX2 R194, R194 ;  /* 0x000000c200c27308 */ /* 0x000fe20000000800 */
[----:B------:R-:W-:Y:S01]  /*2480*/  FADD.FTZ R166, R166, R169 ;  /* 0x000000a9a6a67221 */ /* 0x000fe20000010000 */
[----:B-1----:R-:W-:Y:S01]  /*2490*/  F2FP.F16.F32.PACK_AB R117, R196, R191 ;  /* 0x000000bfc475723e */ /* 0x002fe200000000ff */
[--C-:B------:R-:W-:Y:S01]  /*24a0*/  FFMA.FTZ R132, R132, UR10, -R152.reuse ;  /* 0x0000000a84847c23 */ /* 0x100fe20008010898 */
[----:B------:R-:W1:Y:S01]  /*24b0*/  MUFU.EX2 R195, R195 ;  /* 0x000000c300c37308 */ /* 0x000e620000000800 */
[C---:B------:R-:W-:Y:S01]  /*24c0*/  HMMA.16816.F32 R140, R68.reuse, R138, R140 ;  /* 0x0000008a448c723c */ /* 0x040fe2000000188c */
[----:B------:R-:W-:Y:S01]  /*24d0*/  FFMA.FTZ R237, R133, UR10, -R152 ;  /* 0x0000000a85ed7c23 */ /* 0x000fe20008010898 */
[----:B------:R-:W-:Y:S01]  /*24e0*/  FFMA.FTZ R236, R135, UR10, -R154 ;  /* 0x0000000a87ec7c23 */ /* 0x000fe2000801089a */
[----:B------:R-:W-:Y:S01]  /*24f0*/  MUFU.EX2 R197, R197 ;  /* 0x000000c500c57308 */ /* 0x000fe20000000800 */
[----:B------:R-:W-:Y:S01]  /*2500*/  FADD.FTZ R180, R173, R180 ;  /* 0x000000b4adb47221 */ /* 0x000fe20000010000 */
[----:B--2---:R-:W-:Y:S01]  /*2510*/  F2FP.F16.F32.PACK_AB R119, R192, R193 ;  /* 0x000000c1c077723e */ /* 0x004fe200000000ff */
[----:B------:R-:W-:Y:S01]  /*2520*/  FADD.FTZ R178, R179, R178 ;  /* 0x000000b2b3b27221 */ /* 0x000fe20000010000 */
[----:B------:R-:W2:Y:S01]  /*2530*/  MUFU.EX2 R198, R198 ;  /* 0x000000c600c67308 */ /* 0x000ea20000000800 */
[----:B------:R-:W-:Y:S01]  /*2540*/  HMMA.16816.F32 R64, R68, R62, R64 ;  /* 0x0000003e4440723c */ /* 0x000fe20000001840 */
[----:B------:R-:W3:Y:S01]  /*2550*/  LDSM.16.MT88.4 R68, [R218+0x4800] ;  /* 0x00480000da44783b */ /* 0x000ee20000004200 */
[----:B------:R-:W-:Y:S01]  /*2560*/  FADD.FTZ R165, R165, R166 ;  /* 0x000000a6a5a57221 */ /* 0x000fe20000010000 */
[----:B------:R-:W-:Y:S01]  /*2570*/  MUFU.EX2 R202, R202 ;  /* 0x000000ca00ca7308 */ /* 0x000fe20000000800 */
[----:B------:R-:W-:Y:S01]  /*2580*/  FADD.FTZ R187, R187, R180 ;  /* 0x000000b4bbbb7221 */ /* 0x000fe20000010000 */
[----:B-1----:R-:W-:Y:S01]  /*2590*/  F2FP.F16.F32.PACK_AB R48, R195, R194 ;  /* 0x000000c2c330723e */ /* 0x002fe200000000ff */
[----:B------:R-:W-:Y:S01]  /*25a0*/  FADD.FTZ R191, R191, R178 ;  /* 0x000000b2bfbf7221 */ /* 0x000fe20000010000 */
[----:B------:R-:W1:Y:S01]  /*25b0*/  MUFU.EX2 R199, R199 ;  /* 0x000000c700c77308 */ /* 0x000e620000000800 */
[C---:B------:R-:W-:Y:S01]  /*25c0*/  HMMA.16816.F32 R148, R116.reuse, R60, R148 ;  /* 0x0000003c7494723c */ /* 0x040fe20000001894 */
[----:B------:R-:W-:Y:S01]  /*25d0*/  FFMA.FTZ R60, R113, UR10, -R152 ;  /* 0x0000000a713c7c23 */ /* 0x000fe20008010898 */
[----:B------:R-:W-:Y:S01]  /*25e0*/  FFMA.FTZ R113, R115, UR10, -R154 ;  /* 0x0000000a73717c23 */ /* 0x000fe2000801089a */
[----:B------:R-:W-:Y:S01]  /*25f0*/  MUFU.EX2 R200, R200 ;  /* 0x000000c800c87308 */ /* 0x000fe20000000800 */
[----:B------:R-:W-:Y:S01]  /*2600*/  FFMA.FTZ R115, R45, UR10, -R155 ;  /* 0x0000000a2d737c23 */ /* 0x000fe2000801089b */
[----:B--2---:R-:W-:Y:S01]  /*2610*/  F2FP.F16.F32.PACK_AB R50, R198, R197 ;  /* 0x000000c5c632723e */ /* 0x004fe200000000ff */
[----:B------:R-:W-:Y:S01]  /*2620*/  FADD.FTZ R182, R182, R165 ;  /* 0x000000a5b6b67221 */ /* 0x000fe20000010000 */
[----:B------:R-:W2:Y:S01]  /*2630*/  MUFU.EX2 R61, R52 ;  /* 0x00000034003d7308 */ /* 0x000ea20000000800 */
[C---:B------:R-:W-:Y:S01]  /*2640*/  HMMA.16816.F32 R144, R116.reuse, R62, R144 ;  /* 0x0000003e7490723c */ /* 0x040fe20000001890 */
[--C-:B------:R-:W-:Y:S01]  /*2650*/  FFMA.FTZ R62, R108, UR10, -R152.reuse ;  /* 0x0000000a6c3e7c23 */ /* 0x100fe20008010898 */
[----:B------:R-:W-:Y:S01]  /*2660*/  FFMA.FTZ R63, R112, UR10, -R152 ;  /* 0x0000000a703f7c23 */ /* 0x000fe20008010898 */
[----:B------:R-:W-:Y:S01]  /*2670*/  FFMA.FTZ R108, R114, UR10, -R154 ;  /* 0x0000000a726c7c23 */ /* 0x000fe2000801089a */
[----:B------:R-:W-:Y:S01]  /*2680*/  MUFU.EX2 R60, R60 ;  /* 0x0000003c003c7308 */ /* 0x000fe20000000800 */
[----:B-1----:R-:W-:Y:S01]  /*2690*/  F2FP.F16.F32.PACK_AB R49, R199, R202 ;  /* 0x000000cac731723e */ /* 0x002fe200000000ff */
[--C-:B------:R-:W-:Y:S01]  /*26a0*/  FFMA.FTZ R114, R40, UR10, -R155.reuse ;  /* 0x0000000a28727c23 */ /* 0x100fe2000801089b */
[----:B------:R-:W-:Y:S01]  /*26b0*/  FFMA.FTZ R112, R44, UR10, -R155 ;  /* 0x0000000a2c707c23 */ /* 0x000fe2000801089b */
[----:B------:R-:W1:Y:S01]  /*26c0*/  MUFU.EX2 R63, R63 ;  /* 0x0000003f003f7308 */ /* 0x000e620000000800 */
[C---:B------:R-:W-:Y:S01]  /*26d0*/  HMMA.16816.F32 R56, R116.reuse, R136, R56 ;  /* 0x000000887438723c */ /* 0x040fe20000001838 */
[----:B------:R-:W-:Y:S01]  /*26e0*/  FADD.FTZ R188, R188, R187 ;  /* 0x000000bbbcbc7221 */ /* 0x000fe20000010000 */
[----:B------:R-:W-:Y:S01]  /*26f0*/  FADD.FTZ R196, R196, R191 ;  /* 0x000000bfc4c47221 */ /* 0x000fe20000010000 */
[----:B------:R-:W-:Y:S01]  /*2700*/  MUFU.EX2 R62, R62 ;  /* 0x0000003e003e7308 */ /* 0x000fe20000000800 */
[----:B--2---:R-:W-:Y:S01]  /*2710*/  F2FP.F16.F32.PACK_AB R51, R61, R200 ;  /* 0x000000c83d33723e */ /* 0x004fe200000000ff */
[----:B------:R-:W-:Y:S01]  /*2720*/  FADD.FTZ R185, R185, R182 ;  /* 0x000000b6b9b97221 */ /* 0x000fe20000010000 */
[----:B------:R-:W-:Y:S01]  /*2730*/  FADD.FTZ R189, R189, R188 ;  /* 0x000000bcbdbd7221 */ /* 0x000fe20000010000 */
[----:B------:R-:W2:Y:S01]  /*2740*/  MUFU.EX2 R109, R109 ;  /* 0x0000006d006d7308 */ /* 0x000ea20000000800 */
[----:B------:R-:W-:Y:S01]  /*2750*/  HMMA.16816.F32 R4, R116, R138, R4 ;  /* 0x0000008a7404723c */ /* 0x000fe20000001804 */
[----:B------:R-:W-:Y:S01]  /*2760*/  FFMA.FTZ R117, R41, UR10, -R155 ;  /* 0x0000000a29757c23 */ /* 0x000fe2000801089b */
[--C-:B------:R-:W-:Y:S01]  /*2770*/  FFMA.FTZ R118, R43, UR10, -R153.reuse ;  /* 0x0000000a2b767c23 */ /* 0x100fe20008010899 */
[----:B------:R-:W-:Y:S01]  /*2780*/  MUFU.EX2 R108, R108 ;  /* 0x0000006c006c7308 */ /* 0x000fe20000000800 */
[----:B------:R-:W-:Y:S01]  /*2790*/  FFMA.FTZ R116, R46, UR10, -R153 ;  /* 0x0000000a2e747c23 */ /* 0x000fe20008010899 */
[----:B-1----:R-:W-:Y:S01]  /*27a0*/  F2FP.F16.F32.PACK_AB R52, R60, R63 ;  /* 0x0000003f3c34723e */ /* 0x002fe200000000ff */
[----:B------:R-:W-:Y:S01]  /*27b0*/  FFMA.FTZ R119, R37, UR10, -R155 ;  /* 0x0000000a25777c23 */ /* 0x000fe2000801089b */
[----:B------:R-:W1:Y:S01]  /*27c0*/  MUFU.EX2 R113, R113 ;  /* 0x0000007100717308 */ /* 0x000e620000000800 */
[C---:B---3--:R-:W-:Y:S01]  /*27d0*/  HMMA.16816.F32 R124, R48.reuse, R68, R124 ;  /* 0x00000044307c723c */ /* 0x048fe2000000187c */
[----:B------:R-:W-:Y:S01]  /*27e0*/  LDSM.16.MT88.4 R136, [R216+0x5c00] ;  /* 0x005c0000d888783b */ /* 0x000fe20000004200 */
[----:B------:R-:W-:Y:S01]  /*27f0*/  FADD.FTZ R193, R193, R196 ;  /* 0x000000c4c1c17221 */ /* 0x000fe20000010000 */
[----:B------:R-:W-:Y:S01]  /*2800*/  MUFU.EX2 R110, R110 ;  /* 0x0000006e006e7308 */ /* 0x000fe20000000800 */
[----:B------:R-:W-:Y:S01]  /*2810*/  FADD.FTZ R186, R186, R185 ;  /* 0x000000b9baba7221 */ /* 0x000fe20000010000 */
[----:B--2---:R-:W-:Y:S01]  /*2820*/  F2FP.F16.F32.PACK_AB R54, R109, R62 ;  /* 0x0000003e6d36723e */ /* 0x004fe200000000ff */
[----:B------:R-:W-:Y:S01]  /*2830*/  FADD.FTZ R190, R190, R189 ;  /* 0x000000bdbebe7221 */ /* 0x000fe20000010000 */
[----:B------:R-:W2:Y:S01]  /*2840*/  MUFU.EX2 R111, R111 ;  /* 0x0000006f006f7308 */ /* 0x000ea20000000800 */
[C---:B------:R-:W-:Y:S01]  /*2850*/  HMMA.16816.F32 R128, R48.reuse, R120, R128 ;  /* 0x000000783080723c */ /* 0x040fe20000001880 */
[----:B------:R-:W-:Y:S01]  /*2860*/  FADD.FTZ R193, R192, R193 ;  /* 0x000000c1c0c17221 */ /* 0x000fe20000010000 */
[----:B------:R-:W-:Y:S01]  /*2870*/  FADD.FTZ R181, R181, R186 ;  /* 0x000000bab5b57221 */ /* 0x000fe20000010000 */
[----:B------:R-:W-:Y:S01]  /*2880*/  MUFU.EX2 R112, R112 ;  /* 0x0000007000707308 */ /* 0x000fe20000000800 */
[----:B------:R-:W-:Y:S01]  /*2890*/  FADD.FTZ R63, R63, R190 ;  /* 0x000000be3f3f7221 */ /* 0x000fe20000010000 */
[C---:B-1----:R-:W-:Y:S01]  /*28a0*/  F2FP.F16.F32.PACK_AB R53, R113.reuse, R108 ;  /* 0x0000006c7135723e */ /* 0x042fe200000000ff */
[----:B------:R-:W-:Y:S01]  /*28b0*/  FADD.FTZ R108, R108, R193 ;  /* 0x000000c16c6c7221 */ /* 0x000fe20000010000 */
[----:B------:R-:W1:Y:S01]  /*28c0*/  MUFU.EX2 R115, R115 ;  /* 0x0000007300737308 */ /* 0x000e620000000800 */
[C---:B------:R-:W-:Y:S01]  /*28d0*/  HMMA.16816.F32 R140, R48.reuse, R70, R140 ;  /* 0x00000046308c723c */ /* 0x040fe2000000188c */
[----:B------:R-:W-:Y:S01]  /*28e0*/  FADD.FTZ R202, R202, R181 ;  /* 0x000000b5caca7221 */ /* 0x000fe20000010000 */
[----:B------:R-:W-:Y:S01]  /*28f0*/  FADD.FTZ R63, R60, R63 ;  /* 0x0000003f3c3f7221 */ /* 0x000fe20000010000 */
        /* <DEDUP_REMOVED lines=12> */
[----:B------:R-:W-:Y:S01]  /*29c0*/  MUFU.EX2 R105, R105 ;  /* 0x0000006900697308 */ /* 0x000fe20000000800 */
[C---:B------:R-:W-:Y:S01]  /*29d0*/  HMMA.16816.F32 R56, R52.reuse, R68, R56 ;  /* 0x000000443438723c */ /* 0x040fe20000001838 */
[----:B------:R-:W-:Y:S01]  /*29e0*/  FFMA.FTZ R68, R42, UR10, -R153 ;  /* 0x0000000a2a447c23 */ /* 0x000fe20008010899 */
[----:B------:R-:W-:Y:S01]  /*29f0*/  FADD.FTZ R109, R109, R62 ;  /* 0x0000003e6d6d7221 */ /* 0x000fe20000010000 */
[----:B------:R-:W1:Y:S01]  /*2a00*/  LDSM.16.MT88.4 R40, [R216+0x4c00] ;  /* 0x004c0000d828783b */ /* 0x000e620000004200 */
[----:B------:R-:W4:Y:S01]  /*2a10*/  MUFU.EX2 R69, R47 ;  /* 0x0000002f00457308 */ /* 0x000f220000000800 */
[----:B--2---:R-:W-:Y:S01]  /*2a20*/  F2FP.F16.F32.PACK_AB R46, R117, R114 ;  /* 0x00000072752e723e */ /* 0x004fe200000000ff */
[----:B------:R-:W-:Y:S01]  /*2a30*/  FADD.FTZ R111, R111, R110 ;  /* 0x0000006e6f6f7221 */ /* 0x000fe20000010000 */
[----:B------:R-:W-:Y:S01]  /*2a40*/  FADD.FTZ R61, R61, R200 ;  /* 0x000000c83d3d7221 */ /* 0x000fe20000010000 */
[----:B------:R-:W-:Y:S01]  /*2a50*/  HMMA.16816.F32 R4, R52, R70, R4 ;  /* 0x000000463404723c */ /* 0x000fe20000001804 */
[----:B------:R-:W-:Y:S01]  /*2a60*/  FFMA.FTZ R70, R104, UR10, -R152 ;  /* 0x0000000a68467c23 */ /* 0x000fe20008010898 */
[----:B------:R-:W-:Y:S01]  /*2a70*/  FFMA.FTZ R104, R106, UR10, -R154 ;  /* 0x0000000a6a687c23 */ /* 0x000fe2000801089a */
[----:B------:R-:W-:Y:S01]  /*2a80*/  MUFU.EX2 R68, R68 ;  /* 0x0000004400447308 */ /* 0x000fe20000000800 */
[----:B------:R-:W-:-:S03]  /*2a90*/  FFMA.FTZ R106, R36, UR10, -R155 ;  /* 0x0000000a246a7c23 */ /* 0x000fc6000801089b */
[----:B------:R-:W2:Y:S01]  /*2aa0*/  MUFU.EX2 R71, R118 ;  /* 0x0000007600477308 */ /* 0x000ea20000000800 */
[C---:B------:R-:W-:Y:S01]  /*2ab0*/  HMMA.16816.F32 R148, R52.reuse, R120, R148 ;  /* 0x000000783494723c */ /* 0x040fe20000001894 */
[----:B------:R-:W-:Y:S01]  /*2ac0*/  FFMA.FTZ R121, R33, UR10, -R155 ;  /* 0x0000000a21797c23 */ /* 0x000fe2000801089b */
[----:B----4-:R-:W-:Y:S01]  /*2ad0*/  F2FP.F16.F32.PACK_AB R45, R69, R116 ;  /* 0x00000074452d723e */ /* 0x010fe200000000ff */
[----:B------:R-:W4:Y:S01]  /*2ae0*/  MUFU.EX2 R70, R70 ;  /* 0x0000004600467308 */ /* 0x000f220000000800 */
[----:B------:R-:W-:Y:S01]  /*2af0*/  FFMA.FTZ R120, R38, UR10, -R153 ;  /* 0x0000000a26787c23 */ /* 0x000fe20008010899 */
[----:B------:R-:W-:Y:S02]  /*2b00*/  FADD.FTZ R116, R116, R61 ;  /* 0x0000003d74747221 */ /* 0x000fe40000010000 */
[----:B------:R-:W-:Y:S01]  /*2b10*/  MUFU.EX2 R100, R100 ;  /* 0x0000006400647308 */ /* 0x000fe20000000800 */
[----:B------:R-:W-:Y:S01]  /*2b20*/  HMMA.16816.F32 R144, R52, R122, R144 ;  /* 0x0000007a3490723c */ /* 0x000fe20000001890 */
[----:B------:R-:W-:Y:S01]  /*2b30*/  FFMA.FTZ R122, R35, UR10, -R153 ;  /* 0x0000000a237a7c23 */ /* 0x000fe20008010899 */
[--C-:B------:R-:W-:Y:S01]  /*2b40*/  FFMA.FTZ R123, R21, UR10, -R155.reuse ;  /* 0x0000000a157b7c23 */ /* 0x100fe2000801089b */
[----:B------:R-:W5:Y:S01]  /*2b50*/  MUFU.EX2 R101, R101 ;  /* 0x0000006500657308 */ /* 0x000f620000000800 */
[----:B------:R-:W-:Y:S01]  /*2b60*/  FADD.FTZ R69, R69, R116 ;  /* 0x0000007445457221 */ /* 0x000fe20000010000 */
[----:B--2---:R-:W-:Y:S01]  /*2b70*/  F2FP.F16.F32.PACK_AB R47, R71, R68 ;  /* 0x00000044472f723e */ /* 0x004fe200000000ff */
[----:B------:R-:W-:Y:S01]  /*2b80*/  FFMA.FTZ R118, R32, UR10, -R155 ;  /* 0x0000000a20767c23 */ /* 0x000fe2000801089b */
[----:B------:R-:W-:Y:S01]  /*2b90*/  MUFU.EX2 R104, R104 ;  /* 0x0000006800687308 */ /* 0x000fe20000000800 */
[----:B------:R-:W-:Y:S01]  /*2ba0*/  FADD.FTZ R68, R68, R69 ;  /* 0x0000004544447221 */ /* 0x000fe20000010000 */
[----:B----4-:R-:W-:Y:S01]  /*2bb0*/  F2FP.F16.F32.PACK_AB R52, R105, R70 ;  /* 0x000000466934723e */ /* 0x010fe200000000ff */
[----:B------:R-:W-:Y:S01]  /*2bc0*/  FADD.FTZ R70, R70, R109 ;  /* 0x0000006d46467221 */ /* 0x000fe20000010000 */
[----:B------:R-:W2:Y:S01]  /*2bd0*/  MUFU.EX2 R107, R107 ;  /* 0x0000006b006b7308 */ /* 0x000ea20000000800 */
[----:B---3--:R-:W-:Y:S01]  /*2be0*/  HMMA.16816.F32 R124, R44, R48, R124 ;  /* 0x000000302c7c723c */ /* 0x008fe2000000187c */
[----:B------:R-:W-:Y:S01]  /*2bf0*/  FADD.FTZ R71, R71, R68 ;  /* 0x0000004447477221 */ /* 0x000fe20000010000 */
[----:B------:R-:W-:Y:S01]  /*2c00*/  FADD.FTZ R105, R105, R70 ;  /* 0x0000004669697221 */ /* 0x000fe20000010000 */
[----:B------:R-:W-:Y:S01]  /*2c10*/  MUFU.EX2 R102, R102 ;  /* 0x0000006600667308 */ /* 0x000fe20000000800 */
[----:B-----5:R-:W-:-:S02]  /*2c20*/  F2FP.F16.F32.PACK_AB R54, R101, R100 ;  /* 0x000000646536723e */ /* 0x020fc400000000ff */
[----:B------:R-:W-:Y:S01]  /*2c30*/  FADD.FTZ R100, R100, R105 ;  /* 0x0000006964647221 */ /* 0x000fe20000010000 */
[----:B------:R-:W3:Y:S01]  /*2c40*/  MUFU.EX2 R103, R103 ;  /* 0x0000006700677308 */ /* 0x000ee20000000800 */
[C---:B------:R-:W-:Y:S02]  /*2c50*/  HMMA.16816.F32 R140, R44.reuse, R50, R140 ;  /* 0x000000322c8c723c */ /* 0x040fe4000000188c */
[----:B------:R-:W-:Y:S01]  /*2c60*/  FADD.FTZ R101, R101, R100 ;  /* 0x0000006465657221 */ /* 0x000fe20000010000 */
[----:B------:R-:W-:Y:S01]  /*2c70*/  MUFU.EX2 R106, R106 ;  /* 0x0000006a006a7308 */ /* 0x000fe20000000800 */
[C---:B--2---:R-:W-:Y:S01]  /*2c80*/  F2FP.F16.F32.PACK_AB R53, R107.reuse, R104 ;  /* 0x000000686b35723e */ /* 0x044fe200000000ff */
[----:B------:R-:W-:Y:S02]  /*2c90*/  FADD.FTZ R104, R104, R111 ;  /* 0x0000006f68687221 */ /* 0x000fe40000010000 */
[----:B------:R-:W2:Y:S01]  /*2ca0*/  MUFU.EX2 R119, R119 ;  /* 0x0000007700777308 */ /* 0x000ea20000000800 */
[----:B-1----:R-:W-:Y:S01]  /*2cb0*/  HMMA.16816.F32 R128, R44, R40, R128 ;  /* 0x000000282c80723c */ /* 0x002fe20000001880 */
[----:B------:R-:W-:-:S02]  /*2cc0*/  FADD.FTZ R107, R107, R104 ;  /* 0x000000686b6b7221 */ /* 0x000fc40000010000 */
[----:B------:R-:W-:Y:S01]  /*2cd0*/  MUFU.EX2 R118, R118 ;  /* 0x0000007600767308 */ /* 0x000fe20000000800 */
[C---:B---3--:R-:W-:Y:S01]  /*2ce0*/  F2FP.F16.F32.PACK_AB R55, R103.reuse, R102 ;  /* 0x000000666737723e */ /* 0x048fe200000000ff */
[----:B------:R-:W-:Y:S02]  /*2cf0*/  FADD.FTZ R102, R102, R107 ;  /* 0x0000006b66667221 */ /* 0x000fe40000010000 */
[----:B------:R-:W1:Y:S01]  /*2d00*/  MUFU.EX2 R121, R121 ;  /* 0x0000007900797308 */ /* 0x000e620000000800 */
[----:B------:R-:W-:Y:S01]  /*2d10*/  HMMA.16816.F32 R64, R44, R42, R64 ;  /* 0x0000002a2c40723c */ /* 0x000fe20000001840 */
[----:B------:R-:W3:Y:S01]  /*2d20*/  LDSM.16.MT88.4 R44, [R218+0x5000] ;  /* 0x00500000da2c783b */ /* 0x000ee20000004200 */
[----:B------:R-:W-:Y:S01]  /*2d30*/  FADD.FTZ R103, R103, R102 ;  /* 0x0000006667677221 */ /* 0x000fe20000010000 */
[----:B------:R-:W-:Y:S01]  /*2d40*/  MUFU.EX2 R120, R120 ;  /* 0x0000007800787308 */ /* 0x000fe20000000800 */
[----:B--2---:R-:W-:-:S03]  /*2d50*/  F2FP.F16.F32.PACK_AB R36, R119, R106 ;  /* 0x0000006a7724723e */ /* 0x004fc600000000ff */
[----:B------:R-:W-:Y:S01]  /*2d60*/  MUFU.EX2 R95, R95 ;  /* 0x0000005f005f7308 */ /* 0x000fe20000000800 */
[----:B------:R-:W-:Y:S01]  /*2d70*/  HMMA.16816.F32 R56, R52, R48, R56 ;  /* 0x000000303438723c */ /* 0x000fe20000001838 */
[----:B------:R-:W-:Y:S02]  /*2d80*/  FFMA.FTZ R48, R34, UR10, -R153 ;  /* 0x0000000a22307c23 */ /* 0x000fe40008010899 */
[----:B------:R-:W2:Y:S01]  /*2d90*/  LDSM.16.MT88.4 R32, [R216+0x5000] ;  /* 0x00500000d820783b */ /* 0x000ea20000004200 */
[----:B------:R-:W4:Y:S01]  /*2da0*/  MUFU.EX2 R49, R39 ;  /* 0x0000002700317308 */ /* 0x000f220000000800 */
[----:B-1----:R-:W-:-:S03]  /*2db0*/  F2FP.F16.F32.PACK_AB R38, R121, R118 ;  /* 0x000000767926723e */ /* 0x002fc600000000ff */
[----:B------:R-:W-:Y:S01]  /*2dc0*/  HMMA.16816.F32 R4, R52, R50, R4 ;  /* 0x000000323404723c */ /* 0x000fe20000001804 */
[----:B------:R-:W-:Y:S01]  /*2dd0*/  FFMA.FTZ R50, R96, UR10, -R152 ;  /* 0x0000000a60327c23 */ /* 0x000fe20008010898 */
[----:B------:R-:W-:Y:S01]  /*2de0*/  MUFU.EX2 R48, R48 ;  /* 0x0000003000307308 */ /* 0x000fe20000000800 */
[----:B------:R-:W-:-:S03]  /*2df0*/  FFMA.FTZ R96, R24, UR10, -R155 ;  /* 0x0000000a18607c23 */ /* 0x000fc6000801089b */
[----:B------:R-:W1:Y:S02]  /*2e00*/  MUFU.EX2 R51, R122 ;  /* 0x0000007a00337308 */ /* 0x000e640000000800 */
[C---:B------:R-:W-:Y:S02]  /*2e10*/  HMMA.16816.F32 R148, R52.reuse, R40, R148 ;  /* 0x000000283494723c */ /* 0x040fe40000001894 */
[----:B------:R-:W-:Y:S01]  /*2e20*/  MUFU.EX2 R50, R50 ;  /* 0x0000003200327308 */ /* 0x000fe20000000800 */
[----:B----4-:R-:W-:Y:S01]  /*2e30*/  F2FP.F16.F32.PACK_AB R37, R49, R120 ;  /* 0x000000783125723e */ /* 0x010fe200000000ff */
[----:B------:R-:W-:Y:S02]  /*2e40*/  FADD.FTZ R120, R120, R71 ;  /* 0x0000004778787221 */ /* 0x000fe40000010000 */
[----:B------:R-:W-:Y:S02]  /*2e50*/  MUFU.EX2 R96, R96 ;  /* 0x0000006000607308 */ /* 0x000fe40000000800 */
[----:B------:R-:W-:Y:S01]  /*2e60*/  HMMA.16816.F32 R144, R52, R42, R144 ;  /* 0x0000002a3490723c */ /* 0x000fe20000001890 */
[--C-:B------:R-:W-:Y:S01]  /*2e70*/  FFMA.FTZ R52, R92, UR10, -R152.reuse ;  /* 0x0000000a5c347c23 */ /* 0x100fe20008010898 */
[--C-:B------:R-:W-:Y:S01]  /*2e80*/  FFMA.FTZ R55, R93, UR10, -R152.reuse ;  /* 0x0000000a5d377c23 */ /* 0x100fe20008010898 */
[----:B------:R-:W-:Y:S01]  /*2e90*/  FFMA.FTZ R53, R97, UR10, -R152 ;  /* 0x0000000a61357c23 */ /* 0x000fe20008010898 */
[--C-:B------:R-:W-:Y:S01]  /*2ea0*/  FFMA.FTZ R54, R98, UR10, -R154.reuse ;  /* 0x0000000a62367c23 */ /* 0x100fe2000801089a */
[--C-:B------:R-:W-:Y:S01]  /*2eb0*/  FFMA.FTZ R93, R99, UR10, -R154.reuse ;  /* 0x0000000a635d7c23 */ /* 0x100fe2000801089a */
[----:B------:R-:W-:Y:S01]  /*2ec0*/  FFMA.FTZ R92, R94, UR10, -R154 ;  /* 0x0000000a5e5c7c23 */ /* 0x000fe2000801089a */
[----:B------:R-:W-:Y:S01]  /*2ed0*/  MUFU.EX2 R52, R52 ;  /* 0x0000003400347308 */ /* 0x000fe20000000800 */
[----:B-1----:R-:W-:Y:S01]  /*2ee0*/  F2FP.F16.F32.PACK_AB R39, R51, R48 ;  /* 0x000000303327723e */ /* 0x002fe200000000ff */
[----:B------:R-:W-:Y:S01]  /*2ef0*/  FFMA.FTZ R99, R25, UR10, -R155 ;  /* 0x0000000a19637c23 */ /* 0x000fe2000801089b */
[----:B------:R-:W-:Y:S01]  /*2f00*/  FFMA.FTZ R122, R27, UR10, -R153 ;  /* 0x0000000a1b7a7c23 */ /* 0x000fe20008010899 */
[----:B------:R-:W1:Y:S01]  /*2f10*/  MUFU.EX2 R53, R53 ;  /* 0x0000003500357308 */ /* 0x000e620000000800 */
[--C-:B------:R-:W-:Y:S01]  /*2f20*/  FFMA.FTZ R94, R28, UR10, -R155.reuse ;  /* 0x0000000a1c5e7c23 */ /* 0x100fe2000801089b */
[----:B------:R-:W-:Y:S01]  /*2f30*/  FFMA.FTZ R97, R29, UR10, -R155 ;  /* 0x0000000a1d617c23 */ /* 0x000fe2000801089b */
[----:B------:R-:W-:Y:S01]  /*2f40*/  FFMA.FTZ R98, R30, UR10, -R153 ;  /* 0x0000000a1e627c23 */ /* 0x000fe20008010899 */
[----:B------:R-:W4:Y:S01]  /*2f50*/  MUFU.EX2 R55, R55 ;  /* 0x0000003700377308 */ /* 0x000f220000000800 */
[----:B---3--:R-:W-:Y:S01]  /*2f60*/  HMMA.16816.F32 R124, R36, R44, R124 ;  /* 0x0000002c247c723c */ /* 0x008fe2000000187c */
[----:B------:R-:W-:-:S02]  /*2f70*/  FADD.FTZ R49, R49, R120 ;  /* 0x0000007831317221 */ /* 0x000fc40000010000 */
[----:B------:R-:W-:Y:S02]  /*2f80*/  MUFU.EX2 R54, R54 ;  /* 0x0000003600367308 */ /* 0x000fe40000000800 */
[----:B------:R-:W-:Y:S02]  /*2f90*/  FADD.FTZ R48, R48, R49 ;  /* 0x0000003130307221 */ /* 0x000fe40000010000 */
[----:B------:R-:W3:Y:S01]  /*2fa0*/  MUFU.EX2 R93, R93 ;  /* 0x0000005d005d7308 */ /* 0x000ee20000000800 */
[C---:B------:R-:W-:Y:S01]  /*2fb0*/  HMMA.16816.F32 R140, R36.reuse, R46, R140 ;  /* 0x0000002e248c723c */ /* 0x040fe2000000188c */
[----:B-1----:R-:W-:Y:S01]  /*2fc0*/  F2FP.F16.F32.PACK_AB R40, R53, R50 ;  /* 0x000000323528723e */ /* 0x002fe200000000ff */
[----:B------:R-:W-:Y:S01]  /*2fd0*/  FADD.FTZ R50, R50, R101 ;  /* 0x0000006532327221 */ /* 0x000fe20000010000 */
[----:B------:R-:W1:Y:S01]  /*2fe0*/  MUFU.EX2 R92, R92 ;  /* 0x0000005c005c7308 */ /* 0x000e620000000800 */
[----:B------:R-:W-:Y:S01]  /*2ff0*/  FADD.FTZ R51, R51, R48 ;  /* 0x0000003033337221 */ /* 0x000fe20000010000 */
[----:B----4-:R-:W-:Y:S01]  /*3000*/  F2FP.F16.F32.PACK_AB R42, R55, R52 ;  /* 0x00000034372a723e */ /* 0x010fe200000000ff */
[----:B------:R-:W-:Y:S01]  /*3010*/  FADD.FTZ R53, R53, R50 ;  /* 0x0000003235357221 */ /* 0x000fe20000010000 */
[----:B------:R-:W-:Y:S01]  /*3020*/  MUFU.EX2 R94, R94 ;  /* 0x0000005e005e7308 */ /* 0x000fe20000000800 */
[----:B--2---:R-:W-:Y:S02]  /*3030*/  HMMA.16816.F32 R128, R36, R32, R128 ;  /* 0x000000202480723c */ /* 0x004fe40000001880 */
[----:B------:R-:W-:Y:S01]  /*3040*/  FADD.FTZ R52, R52, R53 ;  /* 0x0000003534347221 */ /* 0x000fe20000010000 */
[----:B------:R-:W2:Y:S01]  /*3050*/  MUFU.EX2 R97, R97 ;  /* 0x0000006100617308 */ /* 0x000ea20000000800 */
[----:B---3--:R-:W-:Y:S01]  /*3060*/  F2FP.F16.F32.PACK_AB R41, R93, R54 ;  /* 0x000000365d29723e */ /* 0x008fe200000000ff */
[----:B------:R-:W-:-:S02]  /*3070*/  FADD.FTZ R54, R54, R103 ;  /* 0x0000006736367221 */ /* 0x000fc40000010000 */
[----:B------:R-:W3:Y:S01]  /*3080*/  MUFU.EX2 R99, R99 ;  /* 0x0000006300637308 */ /* 0x000ee20000000800 */
[----:B------:R-:W-:Y:S01]  /*3090*/  HMMA.16816.F32 R64, R36, R34, R64 ;  /* 0x000000222440723c */ /* 0x000fe20000001840 */
[----:B-1----:R-:W-:Y:S01]  /*30a0*/  F2FP.F16.F32.PACK_AB R43, R95, R92 ;  /* 0x0000005c5f2b723e */ /* 0x002fe200000000ff */
[----:B------:R-:W1:Y:S01]  /*30b0*/  LDSM.16.MT88.4 R36, [R218+0x5400] ;  /* 0x00540000da24783b */ /* 0x000e620000004200 */
[----:B------:R-:W-:Y:S01]  /*30c0*/  MUFU.EX2 R98, R98 ;  /* 0x0000006200627308 */ /* 0x000fe20000000800 */
[----:B------:R-:W-:Y:S01]  /*30d0*/  FADD.FTZ R93, R93, R54 ;  /* 0x000000365d5d7221 */ /* 0x000fe20000010000 */
[----:B------:R-:W-:Y:S02]  /*30e0*/  FADD.FTZ R55, R55, R52 ;  /* 0x0000003437377221 */ /* 0x000fe40000010000 */
[----:B------:R-:W-:Y:S01]  /*30f0*/  MUFU.EX2 R89, R89 ;  /* 0x0000005900597308 */ /* 0x000fe20000000800 */
[----:B------:R-:W-:Y:S01]  /*3100*/  HMMA.16816.F32 R56, R40, R44, R56 ;  /* 0x0000002c2838723c */ /* 0x000fe20000001838 */
[----:B------:R-:W-:Y:S01]  /*3110*/  FFMA.FTZ R44, R26, UR10, -R153 ;  /* 0x0000000a1a2c7c23 */ /* 0x000fe20008010899 */
[----:B--2---:R-:W-:Y:S01]  /*3120*/  F2FP.F16.F32.PACK_AB R28, R97, R94 ;  /* 0x0000005e611c723e */ /* 0x004fe200000000ff */
[----:B------:R-:W2:Y:S01]  /*3130*/  LDSM.16.MT88.4 R24, [R216+0x5400] ;  /* 0x00540000d818783b */ /* 0x000ea20000004200 */
[----:B------:R-:W4:Y:S01]  /*3140*/  MUFU.EX2 R45, R31 ;  /* 0x0000001f002d7308 */ /* 0x000f220000000800 */
[----:B---3--:R-:W-:Y:S01]  /*3150*/  F2FP.F16.F32.PACK_AB R30, R99, R96 ;  /* 0x00000060631e723e */ /* 0x008fe200000000ff */
[----:B------:R-:W-:-:S02]  /*3160*/  FADD.FTZ R92, R92, R93 ;  /* 0x0000005d5c5c7221 */ /* 0x000fc40000010000 */
[C---:B------:R-:W-:Y:S01]  /*3170*/  HMMA.16816.F32 R4, R40.reuse, R46, R4 ;  /* 0x0000002e2804723c */ /* 0x040fe20000001804 */
[----:B------:R-:W-:Y:S01]  /*3180*/  MUFU.EX2 R44, R44 ;  /* 0x0000002c002c7308 */ /* 0x000fe20000000800 */
[----:B------:R-:W-:Y:S01]  /*3190*/  FFMA.FTZ R46, R88, UR10, -R152 ;  /* 0x0000000a582e7c23 */ /* 0x000fe20008010898 */
[----:B------:R-:W-:Y:S01]  /*31a0*/  FFMA.FTZ R88, R90, UR10, -R154 ;  /* 0x0000000a5a587c23 */ /* 0x000fe2000801089a */
[----:B------:R-:W-:Y:S01]  /*31b0*/  FFMA.FTZ R90, R20, UR10, -R155 ;  /* 0x0000000a145a7c23 */ /* 0x000fe2000801089b */
[----:B------:R-:W3:Y:S01]  /*31c0*/  MUFU.EX2 R47, R122 ;  /* 0x0000007a002f7308 */ /* 0x000ee20000000800 */
[----:B------:R-:W-:Y:S02]  /*31d0*/  FADD.FTZ R95, R95, R92 ;  /* 0x0000005c5f5f7221 */ /* 0x000fe40000010000 */
[----:B------:R-:W-:Y:S01]  /*31e0*/  HMMA.16816.F32 R148, R40, R32, R148 ;  /* 0x000000202894723c */ /* 0x000fe20000001894 */
[----:B------:R-:W5:Y:S01]  /*31f0*/  MUFU.EX2 R46, R46 ;  /* 0x0000002e002e7308 */ /* 0x000f620000000800 */
[----:B----4-:R-:W-:Y:S01]  /*3200*/  F2FP.F16.F32.PACK_AB R29, R45, R98 ;  /* 0x000000622d1d723e */ /* 0x010fe200000000ff */
[----:B------:R-:W-:-:S02]  /*3210*/  FADD.FTZ R98, R98, R51 ;  /* 0x0000003362627221 */ /* 0x000fc40000010000 */
[----:B------:R-:W-:Y:S02]  /*3220*/  MUFU.EX2 R84, R84 ;  /* 0x0000005400547308 */ /* 0x000fe40000000800 */
[----:B------:R-:W-:Y:S01]  /*3230*/  FADD.FTZ R45, R45, R98 ;  /* 0x000000622d2d7221 */ /* 0x000fe20000010000 */
[----:B------:R-:W-:Y:S01]  /*3240*/  HMMA.16816.F32 R144, R40, R34, R144 ;  /* 0x000000222890723c */ /* 0x000fe20000001890 */
[----:B------:R-:W-:Y:S01]  /*3250*/  MUFU.EX2 R85, R85 ;  /* 0x0000005500557308 */ /* 0x000fe20000000800 */
[----:B------:R-:W4:Y:S01]  /*3260*/  LDSM.16.MT88.4 R40, [R218+0x5800] ;  /* 0x00580000da28783b */ /* 0x000f220000004200 */
[----:B---3--:R-:W-:Y:S01]  /*3270*/  F2FP.F16.F32.PACK_AB R31, R47, R44 ;  /* 0x0000002c2f1f723e */ /* 0x008fe200000000ff */
[----:B------:R-:W-:Y:S01]  /*3280*/  FFMA.FTZ R122, R22, UR10, -R153 ;  /* 0x0000000a167a7c23 */ /* 0x000fe20008010899 */
[----:B------:R-:W-:Y:S01]  /*3290*/  MUFU.EX2 R88, R88 ;  /* 0x0000005800587308 */ /* 0x000fe20000000800 */
[----:B------:R-:W3:Y:S01]  /*32a0*/  LDSM.16.MT88.4 R32, [R216+0x5800] ;  /* 0x00580000d820783b */ /* 0x000ee20000004200 */
[----:B------:R-:W-:-:S02]  /*32b0*/  FADD.FTZ R44, R44, R45 ;  /* 0x0000002d2c2c7221 */ /* 0x000fc40000010000 */
[----:B------:R-:W5:Y:S01]  /*32c0*/  MUFU.EX2 R91, R91 ;  /* 0x0000005b005b7308 */ /* 0x000f620000000800 */
[C---:B-1----:R-:W-:Y:S01]  /*32d0*/  HMMA.16816.F32 R124, R28.reuse, R36, R124 ;  /* 0x000000241c7c723c */ /* 0x042fe2000000187c */
[----:B------:R-:W-:Y:S02]  /*32e0*/  FADD.FTZ R47, R47, R44 ;  /* 0x0000002c2f2f7221 */ /* 0x000fe40000010000 */
[----:B------:R-:W-:Y:S04]  /*32f0*/  MUFU.EX2 R86, R86 ;  /* 0x0000005600567308 */ /* 0x000fe80000000800 */
[----:B------:R-:W1:Y:S01]  /*3300*/  MUFU.EX2 R87, R87 ;  /* 0x0000005700577308 */ /* 0x000e620000000800 */
[C---:B------:R-:W-:Y:S03]  /*3310*/  HMMA.16816.F32 R140, R28.reuse, R38, R140 ;  /* 0x000000261c8c723c */ /* 0x040fe6000000188c */
[----:B------:R-:W-:Y:S04]  /*3320*/  MUFU.EX2 R90, R90 ;  /* 0x0000005a005a7308 */ /* 0x000fe80000000800 */
[----:B------:R-:W-:Y:S01]  /*3330*/  MUFU.EX2 R123, R123 ;  /* 0x0000007b007b7308 */ /* 0x000fe20000000800 */
[C---:B--2---:R-:W-:Y:S03]  /*3340*/  HMMA.16816.F32 R128, R28.reuse, R24, R128 ;  /* 0x000000181c80723c */ /* 0x044fe60000001880 */
[----:B------:R-:W-:Y:S04]  /*3350*/  MUFU.EX2 R122, R122 ;  /* 0x0000007a007a7308 */ /* 0x000fe80000000800 */
[----:B------:R-:W-:Y:S01]  /*3360*/  MUFU.EX2 R201, R201 ;  /* 0x000000c900c97308 */ /* 0x000fe20000000800 */
[----:B------:R-:W-:Y:S01]  /*3370*/  HMMA.16816.F32 R64, R28, R26, R64 ;  /* 0x0000001a1c40723c */ /* 0x000fe20000001840 */
[----:B-----5:R-:W-:Y:S01]  /*3380*/  F2FP.F16.F32.PACK_AB R28, R89, R46 ;  /* 0x0000002e591c723e */ /* 0x020fe200000000ff */
[----:B------:R-:W-:Y:S01]  /*3390*/  FADD.FTZ R46, R46, R55 ;  /* 0x000000372e2e7221 */ /* 0x000fe20000010000 */
[----:B------:R-:W-:Y:S01]  /*33a0*/  F2FP.F16.F32.PACK_AB R29, R91, R88 ;  /* 0x000000585b1d723e */ /* 0x000fe200000000ff */
[----:B------:R-:W-:Y:S01]  /*33b0*/  MUFU.EX2 R80, R80 ;  /* 0x0000005000507308 */ /* 0x000fe20000000800 */
[----:B------:R-:W-:Y:S01]  /*33c0*/  F2FP.F16.F32.PACK_AB R30, R85, R84 ;  /* 0x00000054551e723e */ /* 0x000fe200000000ff */
[----:B------:R-:W-:Y:S01]  /*33d0*/  FADD.FTZ R88, R88, R95 ;  /* 0x0000005f58587221 */ /* 0x000fe20000010000 */
[----:B-1----:R-:W-:Y:S01]  /*33e0*/  F2FP.F16.F32.PACK_AB R31, R87, R86 ;  /* 0x00000056571f723e */ /* 0x002fe200000000ff */
[----:B------:R-:W1:Y:S01]  /*33f0*/  MUFU.EX2 R81, R81 ;  /* 0x0000005100517308 */ /* 0x000e620000000800 */
[----:B------:R-:W-:Y:S01]  /*3400*/  FADD.FTZ R89, R89, R46 ;  /* 0x0000002e59597221 */ /* 0x000fe20000010000 */
[----:B------:R-:W-:-:S02]  /*3410*/  FADD.FTZ R91, R91, R88 ;  /* 0x000000585b5b7221 */ /* 0x000fc40000010000 */
[----:B------:R-:W-:Y:S01]  /*3420*/  MUFU.EX2 R76, R76 ;  /* 0x0000004c004c7308 */ /* 0x000fe20000000800 */
[----:B------:R-:W-:Y:S01]  /*3430*/  FADD.FTZ R84, R84, R89 ;  /* 0x0000005954547221 */ /* 0x000fe20000010000 */
[C---:B------:R-:W-:Y:S01]  /*3440*/  HMMA.16816.F32 R56, R28.reuse, R36, R56 ;  /* 0x000000241c38723c */ /* 0x040fe20000001838 */
[----:B------:R-:W-:Y:S01]  /*3450*/  FFMA.FTZ R37, R17, UR10, -R155 ;  /* 0x0000000a11257c23 */ /* 0x000fe2000801089b */
[----:B------:R2:W-:Y:S01]  /*3460*/  MUFU.EX2 R36, R16 ;  /* 0x0000001000247308 */ /* 0x0005e20000000800 */
[----:B------:R-:W-:Y:S01]  /*3470*/  FADD.FTZ R86, R86, R91 ;  /* 0x0000005b56567221 */ /* 0x000fe20000010000 */
[----:B------:R-:W-:Y:S02]  /*3480*/  FADD.FTZ R85, R85, R84 ;  /* 0x0000005455557221 */ /* 0x000fe40000010000 */
[----:B------:R-:W5:Y:S01]  /*3490*/  MUFU.EX2 R77, R77 ;  /* 0x0000004d004d7308 */ /* 0x000f620000000800 */
[----:B------:R-:W-:Y:S01]  /*34a0*/  FADD.FTZ R87, R87, R86 ;  /* 0x0000005657577221 */ /* 0x000fe20000010000 */
[----:B------:R-:W-:Y:S01]  /*34b0*/  HMMA.16816.F32 R4, R28, R38, R4 ;  /* 0x000000261c04723c */ /* 0x000fe20000001804 */
[----:B------:R-:W-:Y:S01]  /*34c0*/  FFMA.FTZ R38, R18, UR10, -R153 ;  /* 0x0000000a12267c23 */ /* 0x000fe20008010899 */
[----:B------:R-:W4:Y:S01]  /*34d0*/  MUFU.EX2 R37, R37 ;  /* 0x0000002500257308 */ /* 0x000f220000000800 */
[----:B-1----:R-:W-:Y:S01]  /*34e0*/  F2FP.F16.F32.PACK_AB R20, R81, R80 ;  /* 0x000000505114723e */ /* 0x002fe200000000ff */
[----:B------:R-:W-:-:S02]  /*34f0*/  FADD.FTZ R80, R80, R85 ;  /* 0x0000005550507221 */ /* 0x000fc40000010000 */
[----:B------:R-:W1:Y:S02]  /*3500*/  MUFU.EX2 R39, R23 ;  /* 0x0000001700277308 */ /* 0x000e640000000800 */
[C---:B------:R-:W-:Y:S01]  /*3510*/  HMMA.16816.F32 R148, R28.reuse, R24, R148 ;  /* 0x000000181c94723c */ /* 0x040fe20000001894 */
[----:B--2---:R-:W-:Y:S01]  /*3520*/  F2FP.F16.F32.PACK_AB R16, R123, R90 ;  /* 0x0000005a7b10723e */ /* 0x004fe200000000ff */
[----:B------:R-:W2:Y:S01]  /*3530*/  MUFU.EX2 R38, R38 ;  /* 0x0000002600267308 */ /* 0x000ea20000000800 */
[----:B------:R-:W-:Y:S01]  /*3540*/  FADD.FTZ R81, R81, R80 ;  /* 0x0000005051517221 */ /* 0x000fe20000010000 */
[----:B-----5:R-:W-:Y:S02]  /*3550*/  F2FP.F16.F32.PACK_AB R22, R77, R76 ;  /* 0x0000004c4d16723e */ /* 0x020fe400000000ff */
[----:B------:R-:W-:Y:S01]  /*3560*/  MUFU.EX2 R24, R82 ;  /* 0x0000005200187308 */ /* 0x000fe20000000800 */
[----:B------:R-:W-:Y:S01]  /*3570*/  FADD.FTZ R76, R76, R81 ;  /* 0x000000514c4c7221 */ /* 0x000fe20000010000 */
[----:B------:R-:W-:Y:S01]  /*3580*/  HMMA.16816.F32 R144, R28, R26, R144 ;  /* 0x0000001a1c90723c */ /* 0x000fe20000001890 */
[----:B----4-:R-:W-:Y:S01]  /*3590*/  F2FP.F16.F32.PACK_AB R18, R37, R36 ;  /* 0x000000242512723e */ /* 0x010fe200000000ff */
[----:B------:R-:W4:Y:S01]  /*35a0*/  MUFU.EX2 R25, R83 ;  /* 0x0000005300197308 */ /* 0x000f220000000800 */
[--C-:B------:R-:W-:Y:S01]  /*35b0*/  FFMA.FTZ R26, R12, UR10, -R155.reuse ;  /* 0x0000000a0c1a7c23 */ /* 0x100fe2000801089b */
[----:B-1----:R-:W-:Y:S01]  /*35c0*/  F2FP.F16.F32.PACK_AB R17, R39, R122 ;  /* 0x0000007a2711723e */ /* 0x002fe200000000ff */
[--C-:B------:R-:W-:Y:S01]  /*35d0*/  FFMA.FTZ R29, R13, UR10, -R155.reuse ;  /* 0x0000000a0d1d7c23 */ /* 0x100fe2000801089b */
[----:B------:R-:W-:Y:S01]  /*35e0*/  MUFU.EX2 R78, R78 ;  /* 0x0000004e004e7308 */ /* 0x000fe20000000800 */
[----:B------:R-:W-:Y:S01]  /*35f0*/  FFMA.FTZ R28, R8, UR10, -R155 ;  /* 0x0000000a081c7c23 */ /* 0x000fe2000801089b */
[----:B--2---:R-:W-:Y:S01]  /*3600*/  F2FP.F16.F32.PACK_AB R19, R201, R38 ;  /* 0x00000026c913723e */ /* 0x004fe200000000ff */
[--C-:B------:R-:W-:Y:S01]  /*3610*/  FFMA.FTZ R30, R14, UR10, -R153.reuse ;  /* 0x0000000a0e1e7c23 */ /* 0x100fe20008010899 */
[----:B------:R-:W1:Y:S01]  /*3620*/  MUFU.EX2 R27, R79 ;  /* 0x0000004f001b7308 */ /* 0x000e620000000800 */
[----:B------:R-:W-:Y:S01]  /*3630*/  FFMA.FTZ R31, R15, UR10, -R153 ;  /* 0x0000000a0f1f7c23 */ /* 0x000fe20008010899 */
[----:B------:R-:W-:Y:S01]  /*3640*/  FADD.FTZ R122, R122, R47 ;  /* 0x0000002f7a7a7221 */ /* 0x000fe20000010000 */
[----:B------:R-:W-:Y:S01]  /*3650*/  FADD.FTZ R77, R77, R76 ;  /* 0x0000004c4d4d7221 */ /* 0x000fe20000010000 */
[----:B------:R-:W-:Y:S01]  /*3660*/  MUFU.EX2 R26, R26 ;  /* 0x0000001a001a7308 */ /* 0x000fe20000000800 */
[----:B------:R-:W-:Y:S01]  /*3670*/  HMMA.16816.F32 R124, R16, R40, R124 ;  /* 0x00000028107c723c */ /* 0x000fe2000000187c */
[----:B----4-:R-:W-:Y:S01]  /*3680*/  F2FP.F16.F32.PACK_AB R21, R25, R24 ;  /* 0x000000181915723e */ /* 0x010fe200000000ff */
[----:B------:R-:W-:Y:S01]  /*3690*/  FADD.FTZ R24, R24, R87 ;  /* 0x0000005718187221 */ /* 0x000fe20000010000 */
[----:B------:R-:W2:Y:S01]  /*36a0*/  MUFU.EX2 R29, R29 ;  /* 0x0000001d001d7308 */ /* 0x000ea20000000800 */
[----:B------:R-:W-:-:S02]  /*36b0*/  FADD.FTZ R39, R39, R122 ;  /* 0x0000007a27277221 */ /* 0x000fc40000010000 */
[----:B------:R-:W-:Y:S01]  /*36c0*/  FADD.FTZ R25, R25, R24 ;  /* 0x0000001819197221 */ /* 0x000fe20000010000 */
[----:B------:R-:W-:Y:S01]  /*36d0*/  MUFU.EX2 R28, R28 ;  /* 0x0000001c001c7308 */ /* 0x000fe20000000800 */
[C---:B------:R-:W-:Y:S01]  /*36e0*/  HMMA.16816.F32 R140, R16.reuse, R42, R140 ;  /* 0x0000002a108c723c */ /* 0x040fe2000000188c */
[C---:B-1----:R-:W-:Y:S01]  /*36f0*/  F2FP.F16.F32.PACK_AB R23, R27.reuse, R78 ;  /* 0x0000004e1b17723e */ /* 0x042fe200000000ff */
[----:B------:R-:W-:Y:S01]  /*3700*/  FADD.FTZ R78, R78, R25 ;  /* 0x000000194e4e7221 */ /* 0x000fe20000010000 */
[----:B------:R-:W1:Y:S01]  /*3710*/  MUFU.EX2 R235, R235 ;  /* 0x000000eb00eb7308 */ /* 0x000e620000000800 */
[----:B------:R-:W-:Y:S02]  /*3720*/  FADD.FTZ R38, R38, R39 ;  /* 0x0000002726267221 */ /* 0x000fe40000010000 */
[----:B------:R-:W-:Y:S01]  /*3730*/  FADD.FTZ R78, R27, R78 ;  /* 0x0000004e1b4e7221 */ /* 0x000fe20000010000 */
[----:B------:R-:W-:Y:S01]  /*3740*/  MUFU.EX2 R30, R30 ;  /* 0x0000001e001e7308 */ /* 0x000fe20000000800 */
[C---:B---3--:R-:W-:Y:S01]  /*3750*/  HMMA.16816.F32 R128, R16.reuse, R32, R128 ;  /* 0x000000201080723c */ /* 0x048fe20000001880 */
[----:B--2---:R-:W-:Y:S01]  /*3760*/  F2FP.F16.F32.PACK_AB R12, R29, R26 ;  /* 0x0000001a1d0c723e */ /* 0x004fe200000000ff */
[----:B------:R-:W-:Y:S01]  /*3770*/  FADD.FTZ R201, R201, R38 ;  /* 0x00000026c9c97221 */ /* 0x000fe20000010000 */
[----:B------:R-:W2:Y:S04]  /*3780*/  MUFU.EX2 R31, R31 ;  /* 0x0000001f001f7308 */ /* 0x000ea80000000800 */
[----:B------:R-:W-:Y:S01]  /*3790*/  MUFU.EX2 R237, R237 ;  /* 0x000000ed00ed7308 */ /* 0x000fe20000000800 */
[----:B------:R-:W-:Y:S01]  /*37a0*/  HMMA.16816.F32 R64, R16, R34, R64 ;  /* 0x000000221040723c */ /* 0x000fe20000001840 */
[----:B------:R-:W3:Y:S01]  /*37b0*/  LDSM.16.MT88.4 R16, [R218+0x5c00] ;  /* 0x005c0000da10783b */ /* 0x000ee20000004200 */
[----:B-1----:R-:W-:Y:S01]  /*37c0*/  F2FP.F16.F32.PACK_AB R14, R235, R28 ;  /* 0x0000001ceb0e723e */ /* 0x002fe200000000ff */
[----:B------:R-:W-:Y:S05]  /*37d0*/  MUFU.EX2 R236, R236 ;  /* 0x000000ec00ec7308 */ /* 0x000fea0000000800 */
[----:B------:R-:W-:Y:S01]  /*37e0*/  HMMA.16816.F32 R56, R20, R40, R56 ;  /* 0x000000281438723c */ /* 0x000fe20000001838 */
[--C-:B------:R-:W-:Y:S01]  /*37f0*/  FFMA.FTZ R40, R10, UR10, -R153.reuse ;  /* 0x0000000a0a287c23 */ /* 0x100fe20008010899 */
[----:B------:R-:W-:Y:S01]  /*3800*/  FFMA.FTZ R153, R11, UR10, -R153 ;  /* 0x0000000a0b997c23 */ /* 0x000fe20008010899 */
[----:B--2---:R-:W-:Y:S01]  /*3810*/  F2FP.F16.F32.PACK_AB R13, R31, R30 ;  /* 0x0000001e1f0d723e */ /* 0x004fe200000000ff */
[----:B------:R-:W-:Y:S01]  /*3820*/  FFMA.FTZ R41, R73, UR10, -R152 ;  /* 0x0000000a49297c23 */ /* 0x000fe20008010898 */
[----:B------:R-:W-:-:S02]  /*3830*/  FADD.FTZ R30, R30, R201 ;  /* 0x000000c91e1e7221 */ /* 0x000fc40000010000 */
[----:B------:R-:W-:Y:S01]  /*3840*/  MUFU.EX2 R40, R40 ;  /* 0x0000002800287308 */ /* 0x000fe20000000800 */
[C---:B------:R-:W-:Y:S01]  /*3850*/  HMMA.16816.F32 R8, R20.reuse, R32, R148 ;  /* 0x000000201408723c */ /* 0x040fe20000001894 */
[----:B------:R-:W-:Y:S01]  /*3860*/  FFMA.FTZ R32, R72, UR10, -R152 ;  /* 0x0000000a48207c23 */ /* 0x000fe20008010898 */
[----:B------:R-:W-:Y:S01]  /*3870*/  FADD.FTZ R31, R31, R30 ;  /* 0x0000001e1f1f7221 */ /* 0x000fe20000010000 */
[----:B------:R-:W1:Y:S04]  /*3880*/  MUFU.EX2 R33, R153 ;  /* 0x0000009900217308 */ /* 0x000e680000000800 */
[----:B------:R-:W-:Y:S01]  /*3890*/  MUFU.EX2 R32, R32 ;  /* 0x0000002000207308 */ /* 0x000fe20000000800 */
[C---:B------:R-:W-:Y:S01]  /*38a0*/  HMMA.16816.F32 R4, R20.reuse, R42, R4 ;  /* 0x0000002a1404723c */ /* 0x040fe20000001804 */
[--C-:B------:R-:W-:Y:S01]  /*38b0*/  FFMA.FTZ R42, R75, UR10, -R154.reuse ;  /* 0x0000000a4b2a7c23 */ /* 0x100fe2000801089a */
[--C-:B------:R-:W-:Y:S01]  /*38c0*/  FFMA.FTZ R43, R134, UR10, -R154.reuse ;  /* 0x0000000a862b7c23 */ /* 0x100fe2000801089a */
[----:B------:R-:W2:Y:S04]  /*38d0*/  MUFU.EX2 R41, R41 ;  /* 0x0000002900297308 */ /* 0x000ea80000000800 */
[----:B------:R-:W-:Y:S01]  /*38e0*/  MUFU.EX2 R42, R42 ;  /* 0x0000002a002a7308 */ /* 0x000fe20000000800 */
[----:B------:R-:W-:Y:S01]  /*38f0*/  HMMA.16816.F32 R20, R20, R34, R144 ;  /* 0x000000221414723c */ /* 0x000fe20000001890 */
[----:B-1----:R-:W-:Y:S01]  /*3900*/  F2FP.F16.F32.PACK_AB R15, R33, R40 ;  /* 0x00000028210f723e */ /* 0x002fe200000000ff */
[----:B------:R-:W-:Y:S01]  /*3910*/  FFMA.FTZ R35, R74, UR10, -R154 ;  /* 0x0000000a4a237c23 */ /* 0x000fe2000801089a */
[----:B------:R1:W-:Y:S01]  /*3920*/  MUFU.EX2 R34, R132 ;  /* 0x0000008400227308 */ /* 0x0003e20000000800 */
[----:B------:R-:W-:-:S03]  /*3930*/  FADD.FTZ R40, R40, R31 ;  /* 0x0000001f28287221 */ /* 0x000fc60000010000 */
[----:B------:R-:W-:Y:S01]  /*3940*/  MUFU.EX2 R43, R43 ;  /* 0x0000002b002b7308 */ /* 0x000fe20000000800 */
[----:B------:R-:W-:Y:S01]  /*3950*/  FADD.FTZ R234, R33, R40 ;  /* 0x0000002821ea7221 */ /* 0x000fe20000010000 */
[C---:B---3--:R-:W-:Y:S02]  /*3960*/  HMMA.16816.F32 R152, R12.reuse, R18, R140 ;  /* 0x000000120c98723c */ /* 0x048fe4000000188c */
[----:B------:R-:W3:Y:S06]  /*3970*/  MUFU.EX2 R35, R35 ;  /* 0x0000002300237308 */ /* 0x000eec0000000800 */
[----:B------:R-:W-:Y:S01]  /*3980*/  HMMA.16816.F32 R140, R12, R138, R64 ;  /* 0x0000008a0c8c723c */ /* 0x000fe20000001840 */
[----:B------:R-:W-:-:S04]  /*3990*/  FADD.FTZ R64, R163, R160 ;  /* 0x000000a0a3407221 */ /* 0x000fc80000010000 */
[----:B------:R-:W-:-:S03]  /*39a0*/  FADD.FTZ R175, R175, R64 ;  /* 0x00000040afaf7221 */ /* 0x000fc60000010000 */
[----:B------:R-:W-:Y:S01]  /*39b0*/  HMMA.16816.F32 R156, R12, R16, R124 ;  /* 0x000000100c9c723c */ /* 0x000fe2000000187c */
[----:B------:R-:W-:-:S04]  /*39c0*/  FADD.FTZ R170, R170, R175 ;  /* 0x000000afaaaa7221 */ /* 0x000fc80000010000 */
[----:B------:R-:W-:-:S03]  /*39d0*/  FADD.FTZ R171, R171, R170 ;  /* 0x000000aaabab7221 */ /* 0x000fc60000010000 */
[----:B-1----:R-:W-:Y:S01]  /*39e0*/  HMMA.16816.F32 R132, R12, R136, R128 ;  /* 0x000000880c84723c */ /* 0x002fe20000001880 */
[----:B------:R-:W-:Y:S01]  /*39f0*/  FADD.FTZ R171, R168, R171 ;  /* 0x000000aba8ab7221 */ /* 0x000fe20000010000 */
[----:B--2---:R-:W-:Y:S01]  /*3a00*/  F2FP.F16.F32.PACK_AB R12, R41, R32 ;  /* 0x00000020290c723e */ /* 0x004fe200000000ff */
[----:B------:R-:W-:Y:S01]  /*3a10*/  FADD.FTZ R32, R32, R77 ;  /* 0x0000004d20207221 */ /* 0x000fe20000010000 */
[----:B---3--:R-:W-:Y:S01]  /*3a20*/  F2FP.F16.F32.PACK_AB R13, R42, R35 ;  /* 0x000000232a0d723e */ /* 0x008fe200000000ff */
[----:B------:R-:W-:Y:S01]  /*3a30*/  FADD.FTZ R194, R194, R171 ;  /* 0x000000abc2c27221 */ /* 0x000fe20000010000 */
[----:B------:R-:W-:Y:S01]  /*3a40*/  FADD.FTZ R35, R35, R78 ;  /* 0x0000004e23237221 */ /* 0x000fe20000010000 */
[----:B------:R-:W-:Y:S01]  /*3a50*/  F2FP.F16.F32.PACK_AB R14, R237, R34 ;  /* 0x00000022ed0e723e */ /* 0x000fe200000000ff */
[----:B------:R-:W-:Y:S01]  /*3a60*/  FADD.FTZ R41, R41, R32 ;  /* 0x0000002029297221 */ /* 0x000fe20000010000 */
[----:B------:R-:W-:Y:S01]  /*3a70*/  FADD.FTZ R194, R195, R194 ;  /* 0x000000c2c3c27221 */ /* 0x000fe20000010000 */
[----:B------:R-:W-:Y:S01]  /*3a80*/  F2FP.F16.F32.PACK_AB R15, R236, R43 ;  /* 0x0000002bec0f723e */ /* 0x000fe200000000ff */
[----:B------:R-:W-:Y:S01]  /*3a90*/  FADD.FTZ R42, R42, R35 ;  /* 0x000000232a2a7221 */ /* 0x000fe20000010000 */
[----:B------:R-:W-:Y:S01]  /*3aa0*/  FADD.FTZ R34, R34, R41 ;  /* 0x0000002922227221 */ /* 0x000fe20000010000 */
[----:B------:R-:W-:-:S02]  /*3ab0*/  FADD.FTZ R197, R197, R194 ;  /* 0x000000c2c5c57221 */ /* 0x000fc40000010000 */
[----:B------:R-:W-:Y:S01]  /*3ac0*/  FADD.FTZ R43, R43, R42 ;  /* 0x0000002a2b2b7221 */ /* 0x000fe20000010000 */
[----:B------:R-:W-:Y:S01]  /*3ad0*/  FADD.FTZ R237, R237, R34 ;  /* 0x00000022eded7221 */ /* 0x000fe20000010000 */
[----:B------:R-:W-:Y:S01]  /*3ae0*/  FADD.FTZ R197, R198, R197 ;  /* 0x000000c5c6c57221 */ /* 0x000fe20000010000 */
[----:B------:R-:W-:Y:S01]  /*3af0*/  HMMA.16816.F32 R144, R12, R136, R8 ;  /* 0x000000880c90723c */ /* 0x000fe20000001808 */
[----:B------:R-:W-:Y:S02]  /*3b00*/  FADD.FTZ R236, R236, R43 ;  /* 0x0000002becec7221 */ /* 0x000fe40000010000 */
[----:B------:R-:W-:-:S04]  /*3b10*/  FADD.FTZ R112, R112, R197 ;  /* 0x000000c570707221 */ /* 0x000fc80000010000 */
[----:B------:R-:W-:Y:S01]  /*3b20*/  FADD.FTZ R115, R115, R112 ;  /* 0x0000007073737221 */ /* 0x000fe20000010000 */
[----:B------:R-:W-:Y:S03]  /*3b30*/  HMMA.16816.F32 R160, R12, R16, R56 ;  /* 0x000000100ca0723c */ /* 0x000fe60000001838 */
[----:B------:R-:W-:-:S04]  /*3b40*/  FADD.FTZ R114, R114, R115 ;  /* 0x0000007372727221 */ /* 0x000fc80000010000 */
[----:B------:R-:W-:Y:S01]  /*3b50*/  FADD.FTZ R117, R117, R114 ;  /* 0x0000007275757221 */ /* 0x000fe20000010000 */
[----:B------:R-:W-:Y:S03]  /*3b60*/  HMMA.16816.F32 R148, R12, R18, R4 ;  /* 0x000000120c94723c */ /* 0x000fe60000001804 */
[----:B------:R-:W-:-:S04]  /*3b70*/  FADD.FTZ R106, R106, R117 ;  /* 0x000000756a6a7221 */ /* 0x000fc80000010000 */
[----:B------:R-:W-:Y:S01]  /*3b80*/  FADD.FTZ R119, R119, R106 ;  /* 0x0000006a77777221 */ /* 0x000fe20000010000 */
[----:B------:R-:W-:Y:S03]  /*3b90*/  HMMA.16816.F32 R136, R12, R138, R20 ;  /* 0x0000008a0c88723c */ /* 0x000fe60000001814 */
[----:B------:R-:W-:-:S04]  /*3ba0*/  FADD.FTZ R118, R118, R119 ;  /* 0x0000007776767221 */ /* 0x000fc80000010000 */
        /* <DEDUP_REMOVED lines=12> */
[----:B------:R-:W-:Y:S01]  /*3c70*/  FADD.FTZ R235, R235, R28 ;  /* 0x0000001cebeb7221 */ /* 0x000fe20000010000 */
[----:B------:R-:W-:Y:S06]  /*3c80*/  @!P3 BRA `(.L_x_37) ;  /* 0x0000003000d0b947 */ /* 0x000fec0003800000 */
[----:B------:R-:W-:Y:S01]  /*3c90*/  LEA.HI.SX32 R232, R176, 0xfffffffe, 0x19 ;  /* 0xfffffffeb0e87811 */ /* 0x000fe200078fcaff */
[----:B------:R-:W-:Y:S01]  /*3ca0*/  IMAD.MOV.U32 R169, RZ, RZ, R0 ;  /* 0x000000ffffa97224 */ /* 0x000fe200078e0000 */
[----:B------:R-:W-:Y:S01]  /*3cb0*/  MOV R166, R3 ;  /* 0x0000000300a67202 */ /* 0x000fe20000000f00 */
[----:B------:R-:W-:Y:S01]  /*3cc0*/  IMAD.MOV.U32 R167, RZ, RZ, R2 ;  /* 0x000000ffffa77224 */ /* 0x000fe200078e0002 */
[----:B------:R-:W-:Y:S01]  /*3cd0*/  MOV R165, R164 ;  /* 0x000000a400a57202 */ /* 0x000fe20000000f00 */
[----:B------:R-:W1:Y:S01]  /*3ce0*/  LDCU UR4, c[0x0][0x45c] ;  /* 0x00008b80ff0477ac */ /* 0x000e620008000800 */
[----:B------:R-:W-:Y:S05]  /*3cf0*/  BRA `(.L_x_38) ;  /* 0x00000000006c7947 */ /* 0x000fea0003800000 */
.L_x_40:
[----:B------:R-:W-:Y:S04]  /*3d00*/  VIADD R170, R232, 0xffffffff ;  /* 0xffffffffe8aa7836 */ /* 0x000fe80000000000 */
[C---:B------:R-:W-:Y:S02]  /*3d10*/  IMAD R175, R170.reuse, UR5, RZ ;  /* 0x00000005aaaf7c24 */ /* 0x040fe4000f8e02ff */
[----:B------:R-:W-:Y:S04]  /*3d20*/  IMAD.WIDE.U32 R170, R170, UR8, RZ ;  /* 0x00000008aaaa7c25 */ /* 0x000fe8000f8e00ff */
[----:B------:R-:W-:Y:S01]  /*3d30*/  IMAD.IADD R175, R171, 0x1, R175 ;  /* 0x00000001abaf7824 */ /* 0x000fe200078e02af */
[C---:B------:R-:W-:Y:S02]  /*3d40*/  IADD3 R0, P1, PT, R170.reuse, UR12, RZ ;  /* 0x0000000caa007c10 */ /* 0x040fe4000ff3e0ff */
[-C--:B------:R-:W-:Y:S02]  /*3d50*/  LEA R184, P0, R170, R225.reuse, 0x1 ;  /* 0x000000e1aab87211 */ /* 0x080fe400078008ff */
[----:B------:R-:W-:Y:S02]  /*3d60*/  IADD3.X R171, PT, PT, R175, UR9, RZ, P1, !PT ;  /* 0x00000009afab7c10 */ /* 0x000fe40008ffe4ff */
[----:B------:R-:W-:Y:S02]  /*3d70*/  IADD3 R168, P1, PT, R0, UR12, RZ ;  /* 0x0000000c00a87c10 */ /* 0x000fe4000ff3e0ff */
[-C--:B------:R-:W-:Y:S02]  /*3d80*/  LEA.HI.X R185, R170, R224.reuse, R175, 0x1, P0 ;  /* 0x000000e0aab97211 */ /* 0x080fe400000f0caf */
[CC--:B------:R-:W-:Y:S02]  /*3d90*/  LEA R182, P2, R0.reuse, R225.reuse, 0x1 ;  /* 0x000000e100b67211 */ /* 0x0c0fe400078408ff */
[----:B------:R-:W-:Y:S01]  /*3da0*/  IADD3 R170, P0, PT, R0, UR14, RZ ;  /* 0x0000000e00aa7c10 */ /* 0x000fe2000ff1e0ff */
[----:B------:R-:W-:Y:S01]  /*3db0*/  @!PT LDS RZ, [RZ] ;  /* 0x00000000fffff984 */ /* 0x000fe20000000800 */
[----:B------:R-:W-:Y:S01]  /*3dc0*/  @!PT LDS RZ, [RZ] ;  /* 0x00000000fffff984 */ /* 0x000fe20000000800 */
[----:B------:R-:W-:Y:S01]  /*3dd0*/  @!PT LDS RZ, [RZ] ;  /* 0x00000000fffff984 */ /* 0x000fe20000000800 */
[----:B------:R1:W-:Y:S01]  /*3de0*/  LDGSTS.E.BYPASS.LTC128B.128 [R226+0x2000], desc[UR6][R184.64] ;  /* 0x02000000b8e27fae */ /* 0x0003e2000b981a06 */
[C---:B------:R-:W-:Y:S02]  /*3df0*/  IADD3.X R175, PT, PT, R171.reuse, UR9, RZ, P1, !PT ;  /* 0x00000009abaf7c10 */ /* 0x040fe40008ffe4ff */
[-C--:B------:R-:W-:Y:S02]  /*3e00*/  LEA R180, P1, R168, R225.reuse, 0x1 ;  /* 0x000000e1a8b47211 */ /* 0x080fe400078208ff */
[-C--:B------:R-:W-:Y:S02]  /*3e10*/  LEA.HI.X R183, R0, R224.reuse, R171, 0x1, P2 ;  /* 0x000000e000b77211 */ /* 0x080fe400010f0cab */
[----:B------:R-:W-:Y:S02]  /*3e20*/  IADD3.X R177, PT, PT, R171, UR13, RZ, P0, !PT ;  /* 0x0000000dabb17c10 */ /* 0x000fe400087fe4ff */
[----:B------:R-:W-:Y:S01]  /*3e30*/  LEA R178, P0, R170, R225, 0x1 ;  /* 0x000000e1aab27211 */ /* 0x000fe200078008ff */
[----:B------:R1:W-:Y:S01]  /*3e40*/  LDGSTS.E.BYPASS.LTC128B.128 [R226+0x2800], desc[UR6][R182.64] ;  /* 0x02800000b6e27fae */ /* 0x0003e2000b981a06 */
[-C--:B------:R-:W-:Y:S02]  /*3e50*/  LEA.HI.X R181, R168, R224.reuse, R175, 0x1, P1 ;  /* 0x000000e0a8b57211 */ /* 0x080fe400008f0caf */
[----:B------:R-:W-:Y:S03]  /*3e60*/  LEA.HI.X R179, R170, R224, R177, 0x1, P0 ;  /* 0x000000e0aab37211 */ /* 0x000fe600000f0cb1 */
[----:B------:R1:W-:Y:S04]  /*3e70*/  LDGSTS.E.BYPASS.LTC128B.128 [R226+0x3000], desc[UR6][R180.64] ;  /* 0x03000000b4e27fae */ /* 0x0003e8000b981a06 */
[----:B------:R1:W-:Y:S04]  /*3e80*/  LDGSTS.E.BYPASS.LTC128B.128 [R226+0x3800], desc[UR6][R178.64] ;  /* 0x03800000b2e27fae */ /* 0x0003e8000b981a06 */
[----:B------:R-:W0:Y:S01]  /*3e90*/  LDGDEPBAR ;  /* 0x00000000000079af */ /* 0x000e220000000000 */
[----:B------:R-:W-:Y:S05]  /*3ea0*/  BRA `(.L_x_39) ;  /* 0x0000000800cc7947 */ /* 0x000fea0003800000 */
.L_x_38:
[----:B------:R-:W-:Y:S04]  /*3eb0*/  DEPBAR.LE SB0, 0x0 ;  /* 0x000080000000791a */ /* 0x000fe80000000000 */
[----:B------:R-:W-:Y:S01]  /*3ec0*/  BAR.SYNC.DEFER_BLOCKING 0x0 ;  /* 0x0000000000007b1d */ /* 0x000fe20000010000 */
[C---:B------:R-:W-:Y:S04]  /*3ed0*/  IMAD.WIDE.U32 R128, R232.reuse, UR18, RZ ;  /* 0x00000012e8807c25 */ /* 0x040fe8000f8e00ff */
[----:B------:R-:W-:Y:S01]  /*3ee0*/  IMAD R3, R232, UR15, RZ ;  /* 0x0000000fe8037c24 */ /* 0x000fe2000f8e02ff */
[CC--:B------:R-:W-:Y:S02]  /*3ef0*/  LEA R172, P3, R128.reuse, R223.reuse, 0x1 ;  /* 0x000000df80ac7211 */ /* 0x0c0fe400078608ff */
[----:B------:R-:W-:Y:S01]  /*3f00*/  IADD3 R0, P0, PT, R128, UR22, RZ ;  /* 0x0000001680007c10 */ /* 0x000fe2000ff1e0ff */
[----:B------:R-:W-:Y:S03]  /*3f10*/  IMAD.IADD R3, R129, 0x1, R3 ;  /* 0x0000000181037824 */ /* 0x000fe600078e0203 */
[-C--:B------:R-:W-:Y:S02]  /*3f20*/  LEA R170, P2, R0, R223.reuse, 0x1 ;  /* 0x000000df00aa7211 */ /* 0x080fe400078408ff */
[-C--:B------:R-:W-:Y:S02]  /*3f30*/  LEA.HI.X R173, R128, R222.reuse, R3, 0x1, P3 ;  /* 0x000000de80ad7211 */ /* 0x080fe400018f0c03 */
[----:B------:R-:W-:Y:S02]  /*3f40*/  IADD3.X R125, PT, PT, R3, UR19, RZ, P0, !PT ;  /* 0x00000013037d7c10 */ /* 0x000fe400087fe4ff */
[C---:B------:R-:W-:Y:S02]  /*3f50*/  IADD3 R2, P1, PT, R0.reuse, UR22, RZ ;  /* 0x0000001600027c10 */ /* 0x040fe4000ff3e0ff */
[-C--:B------:R-:W-:Y:S02]  /*3f60*/  LEA.HI.X R171, R0, R222.reuse, R125, 0x1, P2 ;  /* 0x000000de00ab7211 */ /* 0x080fe400010f0c7d */
[C---:B------:R-:W-:Y:S01]  /*3f70*/  IADD3.X R127, PT, PT, R125.reuse, UR19, RZ, P1, !PT ;  /* 0x000000137d7f7c10 */ /* 0x040fe20008ffe4ff */
[----:B------:R-:W-:Y:S01]  /*3f80*/  @!PT LDS RZ, [RZ] ;  /* 0x00000000fffff984 */ /* 0x000fe20000000800 */
[----:B------:R-:W-:Y:S01]  /*3f90*/  @!PT LDS RZ, [RZ] ;  /* 0x00000000fffff984 */ /* 0x000fe20000000800 */
[----:B------:R-:W-:Y:S01]  /*3fa0*/  @!PT LDS RZ, [RZ] ;  /* 0x00000000fffff984 */ /* 0x000fe20000000800 */
[----:B------:R2:W-:Y:S01]  /*3fb0*/  LDGSTS.E.BYPASS.LTC128B.128 [R226+0x4000], desc[UR6][R172.64] ;  /* 0x04000000ace27fae */ /* 0x0005e2000b981a06 */
[-C--:B------:R-:W-:Y:S02]  /*3fc0*/  LEA R130, P1, R2, R223.reuse, 0x1 ;  /* 0x000000df02827211 */ /* 0x080fe400078208ff */
[----:B------:R-:W-:Y:S02]  /*3fd0*/  IADD3 R124, P0, PT, R0, UR20, RZ ;  /* 0x00000014007c7c10 */ /* 0x000fe4000ff1e0ff */
[-C--:B------:R-:W-:Y:S02]  /*3fe0*/  LEA.HI.X R131, R2, R222.reuse, R127, 0x1, P1 ;  /* 0x000000de02837211 */ /* 0x080fe400008f0c7f */
[----:B------:R-:W-:Y:S01]  /*3ff0*/  IADD3.X R129, PT, PT, R125, UR23, RZ, P0, !PT ;  /* 0x000000177d817c10 */ /* 0x000fe200087fe4ff */
[----:B------:R-:W-:Y:S01]  /*4000*/  LDGSTS.E.BYPASS.LTC128B.128 [R226+0x4800], desc[UR6][R170.64] ;  /* 0x04800000aae27fae */ /* 0x000fe2000b981a06 */
[C---:B------:R-:W-:Y:S04]  /*4010*/  LEA R126, P0, R124.reuse, R223, 0x1 ;  /* 0x000000df7c7e7211 */ /* 0x040fe800078008ff */
[----:B------:R-:W-:Y:S02]  /*4020*/  LEA.HI.X R127, R124, R222, R129, 0x1, P0 ;  /* 0x000000de7c7f7211 */ /* 0x000fe400000f0c81 */
[----:B------:R-:W-:Y:S01]  /*4030*/  ISETP.NE.AND P0, PT, R232, RZ, PT ;  /* 0x000000ffe800720c */ /* 0x000fe20003f05270 */
[----:B------:R-:W-:Y:S08]  /*4040*/  LDGSTS.E.BYPASS.LTC128B.128 [R226+0x5000], desc[UR6][R130.64] ;  /* 0x0500000082e27fae */ /* 0x000ff0000b981a06 */
        /* <DEDUP_REMOVED lines=153> */
.L_x_39:
[----:B------:R-:W2:Y:S08]  /*49e0*/  SHFL.BFLY PT, R171, R164, 0x2, 0x1f ;  /* 0x0c401f00a4ab7f89 */ /* 0x000eb000000e0000 */
[----:B------:R-:W3:Y:S08]  /*49f0*/  SHFL.BFLY PT, R168, R3, 0x2, 0x1f ;  /* 0x0c401f0003a87f89 */ /* 0x000ef000000e0000 */
[----:B------:R-:W4:Y:S08]  /*4a00*/  SHFL.BFLY PT, R175, R2, 0x2, 0x1f ;  /* 0x0c401f0002af7f89 */ /* 0x000f3000000e0000 */
[----:B------:R-:W5:Y:S01]  /*4a10*/  SHFL.BFLY PT, R0, R173, 0x2, 0x1f ;  /* 0x0c401f00ad007f89 */ /* 0x000f6200000e0000 */
[----:B--2---:R-:W-:Y:S02]  /*4a20*/  FMNMX.FTZ R174, R164, R171, !PT ;  /* 0x000000aba4ae7209 */ /* 0x004fe40007810000 */
[----:B---3--:R-:W-:Y:S05]  /*4a30*/  FMNMX.FTZ R170, R3, R168, !PT ;  /* 0x000000a803aa7209 */ /* 0x008fea0007810000 */
[----:B-1----:R-:W1:Y:S01]  /*4a40*/  SHFL.BFLY PT, R179, R174, 0x1, 0x1f ;  /* 0x0c201f00aeb37f89 */ /* 0x002e6200000e0000 */
[----:B----4-:R-:W-:Y:S07]  /*4a50*/  FMNMX.FTZ R172, R2, R175, !PT ;  /* 0x000000af02ac7209 */ /* 0x010fee0007810000 */
[----:B------:R-:W2:Y:S01]  /*4a60*/  SHFL.BFLY PT, R177, R170, 0x1, 0x1f ;  /* 0x0c201f00aab17f89 */ /* 0x000ea200000e0000 */
[----:B-----5:R-:W-:Y:S07]  /*4a70*/  FMNMX.FTZ R171, R173, R0, !PT ;  /* 0x00000000adab7209 */ /* 0x020fee0007810000 */
[----:B------:R-:W3:Y:S08]  /*4a80*/  SHFL.BFLY PT, R175, R172, 0x1, 0x1f ;  /* 0x0c201f00acaf7f89 */ /* 0x000ef000000e0000 */
[----:B------:R-:W4:Y:S01]  /*4a90*/  SHFL.BFLY PT, R0, R171, 0x1, 0x1f ;  /* 0x0c201f00ab007f89 */ /* 0x000f2200000e0000 */
[----:B-1----:R-:W-:Y:S02]  /*4aa0*/  FMNMX.FTZ R164, R174, R179, !PT ;  /* 0x000000b3aea47209 */ /* 0x002fe40007810000 */
[----:B--2---:R-:W-:Y:S03]  /*4ab0*/  FMNMX.FTZ R3, R170, R177, !PT ;  /* 0x000000b1aa037209 */ /* 0x004fe60007810000 */
[C---:B------:R-:W-:Y:S01]  /*4ac0*/  FADD.FTZ R165, -R164.reuse, R165 ;  /* 0x000000a5a4a57221 */ /* 0x040fe20000010100 */
[C---:B------:R-:W-:Y:S01]  /*4ad0*/  FMUL.FTZ R196, R164.reuse, UR4 ;  /* 0x00000004a4c47c20 */ /* 0x040fe20008410000 */
[----:B------:R-:W-:Y:S01]  /*4ae0*/  FSETP.NEU.FTZ.AND P1, PT, R164, -INF , PT ;  /* 0xff800000a400780b */ /* 0x000fe20003f3d000 */
[----:B------:R-:W-:Y:S01]  /*4af0*/  LDSM.16.MT88.4 R176, [R216+0x4000] ;  /* 0x00400000d8b0783b */ /* 0x000fe20000004200 */
[----:B---3--:R-:W-:Y:S01]  /*4b00*/  FMNMX.FTZ R2, R172, R175, !PT ;  /* 0x000000afac027209 */ /* 0x008fe20007810000 */
[----:B------:R-:W-:Y:S01]  /*4b10*/  FADD.FTZ R168, -R3, R166 ;  /* 0x000000a603a87221 */ /* 0x000fe20000010100 */
[----:B------:R-:W-:Y:S01]  /*4b20*/  FMUL.FTZ R170, R165, UR4 ;  /* 0x00000004a5aa7c20 */ /* 0x000fe20008410000 */
[C---:B------:R-:W-:Y:S01]  /*4b30*/  FMUL.FTZ R195, R3.reuse, UR4 ;  /* 0x0000000403c37c20 */ /* 0x040fe20008410000 */
[----:B------:R-:W-:Y:S01]  /*4b40*/  FSETP.NEU.FTZ.AND P0, PT, R3, -INF , PT ;  /* 0xff8000000300780b */ /* 0x000fe20003f1d000 */
[----:B------:R-:W-:Y:S01]  /*4b50*/  FADD.FTZ R166, -R2, R167 ;  /* 0x000000a702a67221 */ /* 0x000fe20000010100 */
[----:B------:R-:W-:Y:S01]  /*4b60*/  FMUL.FTZ R167, R168, UR4 ;  /* 0x00000004a8a77c20 */ /* 0x000fe20008410000 */
[----:B------:R-:W1:Y:S01]  /*4b70*/  LDSM.16.MT88.4 R172, [R218+0x4000] ;  /* 0x00400000daac783b */ /* 0x000e620000004200 */
[----:B------:R2:W3:Y:S01]  /*4b80*/  MUFU.EX2 R168, R170 ;  /* 0x000000aa00a87308 */ /* 0x0004e20000000800 */
[----:B----4-:R-:W-:Y:S01]  /*4b90*/  FMNMX.FTZ R0, R171, R0, !PT ;  /* 0x00000000ab007209 */ /* 0x010fe20007810000 */
[----:B------:R-:W-:Y:S01]  /*4ba0*/  FMUL.FTZ R194, R2, UR4 ;  /* 0x0000000402c27c20 */ /* 0x000fe20008410000 */
[----:B------:R-:W-:Y:S07]  /*4bb0*/  FSEL R196, R196, RZ, P1 ;  /* 0x000000ffc4c47208 */ /* 0x000fee0000800000 */
[----:B------:R-:W4:Y:S01]  /*4bc0*/  MUFU.EX2 R167, R167 ;  /* 0x000000a700a77308 */ /* 0x000f220000000800 */
[----:B------:R-:W-:Y:S01]  /*4bd0*/  FSEL R195, R195, RZ, P0 ;  /* 0x000000ffc3c37208 */ /* 0x000fe20000000000 */
[----:B------:R-:W-:Y:S01]  /*4be0*/  FMUL.FTZ R193, R0, UR4 ;  /* 0x0000000400c17c20 */ /* 0x000fe20008410000 */
[----:B------:R-:W-:Y:S01]  /*4bf0*/  FSETP.NEU.FTZ.AND P1, PT, R2, -INF , PT ;  /* 0xff8000000200780b */ /* 0x000fe20003f3d000 */
[C---:B------:R-:W-:Y:S01]  /*4c00*/  FADD.FTZ R165, -R0.reuse, R169 ;  /* 0x000000a900a57221 */ /* 0x040fe20000010100 */
[----:B------:R-:W-:Y:S01]  /*4c10*/  FSETP.NEU.FTZ.AND P0, PT, R0, -INF , PT ;  /* 0xff8000000000780b */ /* 0x000fe20003f1d000 */
[--C-:B------:R-:W-:Y:S01]  /*4c20*/  FFMA.FTZ R191, R4, UR4, -R196.reuse ;  /* 0x0000000404bf7c23 */ /* 0x100fe200080108c4 */
[--C-:B------:R-:W-:Y:S01]  /*4c30*/  FFMA.FTZ R180, R5, UR4, -R196.reuse ;  /* 0x0000000405b47c23 */ /* 0x100fe200080108c4 */
[--C-:B------:R-:W-:Y:S01]  /*4c40*/  FFMA.FTZ R192, R6, UR4, -R195.reuse ;  /* 0x0000000406c07c23 */ /* 0x100fe200080108c3 */
[--C-:B------:R-:W-:Y:S01]  /*4c50*/  FFMA.FTZ R181, R7, UR4, -R195.reuse ;  /* 0x0000000407b57c23 */ /* 0x100fe200080108c3 */
[--C-:B--2---:R-:W-:Y:S01]  /*4c60*/  FFMA.FTZ R170, R16, UR4, -R196.reuse ;  /* 0x0000000410aa7c23 */ /* 0x104fe200080108c4 */
[----:B------:R-:W-:Y:S01]  /*4c70*/  FFMA.FTZ R171, R17, UR4, -R196 ;  /* 0x0000000411ab7c23 */ /* 0x000fe200080108c4 */
[----:B------:R-:W-:Y:S01]  /*4c80*/  MUFU.EX2 R191, R191 ;  /* 0x000000bf00bf7308 */ /* 0x000fe20000000800 */
[--C-:B------:R-:W-:Y:S01]  /*4c90*/  FFMA.FTZ R182, R18, UR4, -R195.reuse ;  /* 0x0000000412b67c23 */ /* 0x100fe200080108c3 */
[----:B------:R-:W-:Y:S01]  /*4ca0*/  FFMA.FTZ R169, R19, UR4, -R195 ;  /* 0x0000000413a97c23 */ /* 0x000fe200080108c3 */
[----:B------:R-:W-:Y:S07]  /*4cb0*/  FSEL R194, R194, RZ, P1 ;  /* 0x000000ffc2c27208 */ /* 0x000fee0000800000 */
[----:B------:R-:W2:Y:S01]  /*4cc0*/  MUFU.EX2 R180, R180 ;  /* 0x000000b400b47308 */ /* 0x000ea20000000800 */
[----:B------:R-:W-:Y:S01]  /*4cd0*/  FSEL R193, R193, RZ, P0 ;  /* 0x000000ffc1c17208 */ /* 0x000fe20000000000 */
[----:B------:R-:W-:Y:S01]  /*4ce0*/  FMUL.FTZ R166, R166, UR4 ;  /* 0x00000004a6a67c20 */ /* 0x000fe20008410000 */
[----:B------:R-:W-:Y:S07]  /*4cf0*/  FMUL.FTZ R165, R165, UR4 ;  /* 0x00000004a5a57c20 */ /* 0x000fee0008410000 */
[----:B------:R-:W-:Y:S01]  /*4d00*/  MUFU.EX2 R192, R192 ;  /* 0x000000c000c07308 */ /* 0x000fe20000000800 */
[--C-:B------:R-:W-:Y:S01]  /*4d10*/  FFMA.FTZ R189, R8, UR4, -R194.reuse ;  /* 0x0000000408bd7c23 */ /* 0x100fe200080108c2 */
[--C-:B------:R-:W-:Y:S01]  /*4d20*/  FFMA.FTZ R186, R9, UR4, -R194.reuse ;  /* 0x0000000409ba7c23 */ /* 0x100fe200080108c2 */
[--C-:B------:R-:W-:Y:S07]  /*4d30*/  FFMA.FTZ R190, R10, UR4, -R193.reuse ;  /* 0x000000040abe7c23 */ /* 0x100fee00080108c1 */
[----:B------:R-:W5:Y:S01]  /*4d40*/  MUFU.EX2 R181, R181 ;  /* 0x000000b500b57308 */ /* 0x000f620000000800 */
[--C-:B------:R-:W-:Y:S01]  /*4d50*/  FFMA.FTZ R187, R11, UR4, -R193.reuse ;  /* 0x000000040bbb7c23 */ /* 0x100fe200080108c1 */
[--C-:B------:R-:W-:Y:S01]  /*4d60*/  FFMA.FTZ R184, R12, UR4, -R194.reuse ;  /* 0x000000040cb87c23 */ /* 0x100fe200080108c2 */
[----:B------:R-:W-:Y:S07]  /*4d70*/  FFMA.FTZ R183, R13, UR4, -R194 ;  /* 0x000000040db77c23 */ /* 0x000fee00080108c2 */
[----:B------:R-:W-:Y:S01]  /*4d80*/  MUFU.EX2 R170, R170 ;  /* 0x000000aa00aa7308 */ /* 0x000fe20000000800 */
[--C-:B------:R-:W-:Y:S01]  /*4d90*/  FFMA.FTZ R188, R14, UR4, -R193.reuse ;  /* 0x000000040ebc7c23 */ /* 0x100fe200080108c1 */
[----:B------:R-:W-:Y:S01]  /*4da0*/  FFMA.FTZ R185, R15, UR4, -R193 ;  /* 0x000000040fb97c23 */ /* 0x000fe200080108c1 */
[C---:B---3--:R-:W-:Y:S07]  /*4db0*/  FMUL.FTZ R4, R168.reuse, R160 ;  /* 0x000000a0a8047220 */ /* 0x048fee0000410000 */
[----:B------:R-:W3:Y:S01]  /*4dc0*/  MUFU.EX2 R171, R171 ;  /* 0x000000ab00ab7308 */ /* 0x000ee20000000800 */
[----:B------:R-:W-:Y:S01]  /*4dd0*/  FMUL.FTZ R5, R168, R161 ;  /* 0x000000a1a8057220 */ /* 0x000fe20000410000 */
[C---:B----4-:R-:W-:Y:S01]  /*4de0*/  FMUL.FTZ R6, R167.reuse, R162 ;  /* 0x000000a2a7067220 */ /* 0x050fe20000410000 */
[----:B------:R-:W-:Y:S07]  /*4df0*/  FMUL.FTZ R7, R167, R163 ;  /* 0x000000a3a7077220 */ /* 0x000fee0000410000 */
[----:B------:R-:W-:Y:S01]  /*4e00*/  MUFU.EX2 R182, R182 ;  /* 0x000000b600b67308 */ /* 0x000fe20000000800 */
[----:B--2---:R-:W-:Y:S01]  /*4e10*/  F2FP.F16.F32.PACK_AB R160, R180, R191 ;  /* 0x000000bfb4a0723e */ /* 0x004fe200000000ff */
[C---:B------:R-:W-:Y:S01]  /*4e20*/  FMUL.FTZ R16, R168.reuse, R148 ;  /* 0x00000094a8107220 */ /* 0x040fe20000410000 */
[----:B-----5:R-:W-:Y:S07]  /*4e30*/  F2FP.F16.F32.PACK_AB R161, R181, R192 ;  /* 0x000000c0b5a1723e */ /* 0x020fee00000000ff */
[----:B------:R-:W2:Y:S01]  /*4e40*/  MUFU.EX2 R169, R169 ;  /* 0x000000a900a97308 */ /* 0x000ea20000000800 */
[----:B------:R-:W-:Y:S01]  /*4e50*/  FMUL.FTZ R17, R168, R149 ;  /* 0x00000095a8117220 */ /* 0x000fe20000410000 */
[C---:B------:R-:W-:Y:S01]  /*4e60*/  FMUL.FTZ R18, R167.reuse, R150 ;  /* 0x00000096a7127220 */ /* 0x040fe20000410000 */
[----:B------:R-:W-:Y:S07]  /*4e70*/  FMUL.FTZ R19, R167, R151 ;  /* 0x00000097a7137220 */ /* 0x000fee0000410000 */
[----:B------:R-:W4:Y:S01]  /*4e80*/  MUFU.EX2 R166, R166 ;  /* 0x000000a600a67308 */ /* 0x000f220000000800 */
[--C-:B------:R-:W-:Y:S01]  /*4e90*/  FFMA.FTZ R148, R20, UR4, -R196.reuse ;  /* 0x0000000414947c23 */ /* 0x100fe200080108c4 */
[----:B---3--:R-:W-:Y:S01]  /*4ea0*/  F2FP.F16.F32.PACK_AB R162, R171, R170 ;  /* 0x000000aaaba2723e */ /* 0x008fe200000000ff */
[--C-:B------:R-:W-:Y:S07]  /*4eb0*/  FFMA.FTZ R149, R21, UR4, -R196.reuse ;  /* 0x0000000415957c23 */ /* 0x100fee00080108c4 */
[----:B------:R-:W3:Y:S01]  /*4ec0*/  MUFU.EX2 R165, R165 ;  /* 0x000000a500a57308 */ /* 0x000ee20000000800 */
[--C-:B------:R-:W-:Y:S01]  /*4ed0*/  FFMA.FTZ R151, R23, UR4, -R195.reuse ;  /* 0x0000000417977c23 */ /* 0x100fe200080108c3 */
[C---:B------:R-:W-:Y:S01]  /*4ee0*/  FMUL.FTZ R20, R168.reuse, R144 ;  /* 0x00000090a8147220 */ /* 0x040fe20000410000 */
[----:B------:R-:W-:Y:S07]  /*4ef0*/  FMUL.FTZ R21, R168, R145 ;  /* 0x00000091a8157220 */ /* 0x000fee0000410000 */
[----:B------:R-:W-:Y:S01]  /*4f00*/  MUFU.EX2 R190, R190 ;  /* 0x000000be00be7308 */ /* 0x000fe20000000800 */
[----:B------:R-:W-:Y:S01]  /*4f10*/  FMUL.FTZ R23, R167, R147 ;  /* 0x00000093a7177220 */ /* 0x000fe20000410000 */
[----:B--2---:R-:W-:Y:S01]  /*4f20*/  F2FP.F16.F32.PACK_AB R163, R169, R182 ;  /* 0x000000b6a9a3723e */ /* 0x004fe200000000ff */
[--C-:B------:R-:W-:Y:S07]  /*4f30*/  FFMA.FTZ R150, R33, UR4, -R196.reuse ;  /* 0x0000000421967c23 */ /* 0x100fee00080108c4 */
[----:B------:R-:W2:Y:S01]  /*4f40*/  MUFU.EX2 R187, R187 ;  /* 0x000000bb00bb7308 */ /* 0x000ea20000000800 */
[--C-:B------:R-:W-:Y:S01]  /*4f50*/  FFMA.FTZ R112, R112, UR4, -R196.reuse ;  /* 0x0000000470707c23 */ /* 0x100fe200080108c4 */
[C---:B----4-:R-:W-:Y:S01]  /*4f60*/  FMUL.FTZ R33, R166.reuse, R141 ;  /* 0x0000008da6217220 */ /* 0x050fe20000410000 */
[C---:B------:R-:W-:Y:S07]  /*4f70*/  FMUL.FTZ R8, R166.reuse, R156 ;  /* 0x0000009ca6087220 */ /* 0x040fee0000410000 */
[----:B------:R-:W-:Y:S01]  /*4f80*/  MUFU.EX2 R189, R189 ;  /* 0x000000bd00bd7308 */ /* 0x000fe20000000800 */
[-C--:B-1----:R-:W-:Y:S09]  /*4f90*/  HMMA.16816.F32 R4, R160, R172.reuse, R4 ;  /* 0x000000aca004723c */ /* 0x082ff20000001804 */
[----:B------:R-:W1:Y:S01]  /*4fa0*/  MUFU.EX2 R186, R186 ;  /* 0x000000ba00ba7308 */ /* 0x000e620000000800 */
[C---:B------:R-:W-:Y:S01]  /*4fb0*/  FMUL.FTZ R9, R166.reuse, R157 ;  /* 0x0000009da6097220 */ /* 0x040fe20000410000 */
[C---:B---3--:R-:W-:Y:S08]  /*4fc0*/  FMUL.FTZ R10, R165.reuse, R158 ;  /* 0x0000009ea50a7220 */ /* 0x048ff00000410000 */
[----:B------:R-:W-:Y:S01]  /*4fd0*/  MUFU.EX2 R184, R184 ;  /* 0x000000b800b87308 */ /* 0x000fe20000000800 */
[----:B------:R-:W-:Y:S01]  /*4fe0*/  FMUL.FTZ R11, R165, R159 ;  /* 0x0000009fa50b7220 */ /* 0x000fe20000410000 */
[----:B--2---:R-:W-:Y:S01]  /*4ff0*/  F2FP.F16.F32.PACK_AB R157, R187, R190 ;  /* 0x000000bebb9d723e */ /* 0x004fe200000000ff */
[C---:B------:R-:W-:Y:S07]  /*5000*/  FMUL.FTZ R12, R166.reuse, R152 ;  /* 0x00000098a60c7220 */ /* 0x040fee0000410000 */
[----:B------:R-:W2:Y:S01]  /*5010*/  MUFU.EX2 R183, R183 ;  /* 0x000000b700b77308 */ /* 0x000ea20000000800 */
[----:B------:R-:W-:Y:S01]  /*5020*/  FMUL.FTZ R13, R166, R153 ;  /* 0x00000099a60d7220 */ /* 0x000fe20000410000 */
[C---:B------:R-:W-:Y:S01]  /*5030*/  FMUL.FTZ R14, R165.reuse, R154 ;  /* 0x0000009aa50e7220 */ /* 0x040fe20000410000 */
[----:B------:R-:W-:Y:S07]  /*5040*/  FMUL.FTZ R15, R165, R155 ;  /* 0x0000009ba50f7220 */ /* 0x000fee0000410000 */
[----:B------:R-:W-:Y:S01]  /*5050*/  MUFU.EX2 R188, R188 ;  /* 0x000000bc00bc7308 */ /* 0x000fe20000000800 */
[--C-:B------:R-:W-:Y:S01]  /*5060*/  FFMA.FTZ R152, R22, UR4, -R195.reuse ;  /* 0x0000000416987c23 */ /* 0x100fe200080108c3 */
[----:B-1----:R-:W-:Y:S01]  /*5070*/  F2FP.F16.F32.PACK_AB R156, R186, R189 ;  /* 0x000000bdba9c723e */ /* 0x002fe200000000ff */
[----:B------:R-:W-:Y:S07]  /*5080*/  FMUL.FTZ R22, R167, R146 ;  /* 0x00000092a7167220 */ /* 0x000fee0000410000 */
[----:B------:R-:W1:Y:S01]  /*5090*/  MUFU.EX2 R185, R185 ;  /* 0x000000b900b97308 */ /* 0x000e620000000800 */
[----:B------:R-:W3:Y:S01]  /*50a0*/  LDSM.16.MT88.4 R144, [R218+0x4400] ;  /* 0x00440000da90783b */ /* 0x000ee20000004200 */
[C---:B------:R-:W-:Y:S01]  /*50b0*/  FMUL.FTZ R132, R166.reuse, R132 ;  /* 0x00000084a6847220 */ /* 0x040fe20000410000 */
[----:B------:R-:W-:Y:S01]  /*50c0*/  FMUL.FTZ R133, R166, R133 ;  /* 0x00000085a6857220 */ /* 0x000fe20000410000 */
[C---:B------:R-:W-:Y:S01]  /*50d0*/  FMUL.FTZ R134, R165.reuse, R134 ;  /* 0x00000086a5867220 */ /* 0x040fe20000410000 */
[----:B------:R-:W-:Y:S01]  /*50e0*/  FMUL.FTZ R135, R165, R135 ;  /* 0x00000087a5877220 */ /* 0x000fe20000410000 */
[----:B--2---:R-:W-:Y:S01]  /*50f0*/  F2FP.F16.F32.PACK_AB R158, R183, R184 ;  /* 0x000000b8b79e723e */ /* 0x004fe200000000ff */
[--C-:B------:R-:W-:Y:S01]  /*5100*/  FFMA.FTZ R155, R34, UR4, -R195.reuse ;  /* 0x00000004229b7c23 */ /* 0x100fe200080108c3 */
[----:B------:R-:W-:Y:S01]  /*5110*/  FFMA.FTZ R154, R35, UR4, -R195 ;  /* 0x00000004239a7c23 */ /* 0x000fe200080108c3 */
[--C-:B------:R-:W-:Y:S01]  /*5120*/  FFMA.FTZ R153, R32, UR4, -R196.reuse ;  /* 0x0000000420997c23 */ /* 0x100fe200080108c4 */
[C---:B------:R-:W-:Y:S01]  /*5130*/  FMUL.FTZ R34, R165.reuse, R142 ;  /* 0x0000008ea5227220 */ /* 0x040fe20000410000 */
[----:B------:R-:W-:Y:S01]  /*5140*/  FMUL.FTZ R35, R165, R143 ;  /* 0x0000008fa5237220 */ /* 0x000fe20000410000 */
[----:B------:R-:W-:Y:S01]  /*5150*/  FMUL.FTZ R32, R166, R140 ;  /* 0x0000008ca6207220 */ /* 0x000fe20000410000 */
[----:B------:R-:W-:Y:S01]  /*5160*/  FFMA.FTZ R140, R27, UR4, -R193 ;  /* 0x000000041b8c7c23 */ /* 0x000fe200080108c1 */
[----:B-1----:R-:W-:Y:S01]  /*5170*/  F2FP.F16.F32.PACK_AB R159, R185, R188 ;  /* 0x000000bcb99f723e */ /* 0x002fe200000000ff */
[----:B------:R-:W-:Y:S01]  /*5180*/  MUFU.EX2 R149, R149 ;  /* 0x0000009500957308 */ /* 0x000fe20000000800 */
[----:B------:R-:W-:Y:S01]  /*5190*/  FMUL.FTZ R27, R167, R139 ;  /* 0x0000008ba71b7220 */ /* 0x000fe20000410000 */
[----:B------:R-:W-:Y:S01]  /*51a0*/  FFMA.FTZ R113, R113, UR4, -R196 ;  /* 0x0000000471717c23 */ /* 0x000fe200080108c4 */
[--C-:B------:R-:W-:Y:S07]  /*51b0*/  FFMA.FTZ R114, R114, UR4, -R195.reuse ;  /* 0x0000000472727c23 */ /* 0x100fee00080108c3 */
[----:B------:R-:W-:Y:S01]  /*51c0*/  MUFU.EX2 R151, R151 ;  /* 0x0000009700977308 */ /* 0x000fe20000000800 */
[--C-:B------:R-:W-:Y:S01]  /*51d0*/  FFMA.FTZ R115, R115, UR4, -R195.reuse ;  /* 0x0000000473737c23 */ /* 0x100fe200080108c3 */
[C---:B------:R-:W-:Y:S08]  /*51e0*/  HMMA.16816.F32 R8, R156.reuse, R172, R8 ;  /* 0x000000ac9c08723c */ /* 0x040ff00000001808 */
[----:B------:R-:W1:Y:S01]  /*51f0*/  MUFU.EX2 R148, R148 ;  /* 0x0000009400947308 */ /* 0x000e620000000800 */
[--C-:B------:R-:W-:Y:S01]  /*5200*/  FFMA.FTZ R173, R24, UR4, -R194.reuse ;  /* 0x0000000418ad7c23 */ /* 0x100fe200080108c2 */
[C---:B------:R-:W-:Y:S08]  /*5210*/  FMUL.FTZ R24, R168.reuse, R136 ;  /* 0x00000088a8187220 */ /* 0x040ff00000410000 */
[----:B------:R-:W2:Y:S01]  /*5220*/  MUFU.EX2 R152, R152 ;  /* 0x0000009800987308 */ /* 0x000ea20000000800 */
[----:B------:R-:W-:Y:S01]  /*5230*/  FFMA.FTZ R172, R25, UR4, -R194 ;  /* 0x0000000419ac7c23 */ /* 0x000fe200080108c2 */
[-C--:B------:R-:W-:Y:S08]  /*5240*/  HMMA.16816.F32 R12, R156, R174.reuse, R12 ;  /* 0x000000ae9c0c723c */ /* 0x080ff0000000180c */
[----:B------:R-:W-:Y:S01]  /*5250*/  MUFU.EX2 R153, R153 ;  /* 0x0000009900997308 */ /* 0x000fe20000000800 */
[----:B------:R-:W-:Y:S01]  /*5260*/  FMUL.FTZ R25, R168, R137 ;  /* 0x00000089a8197220 */ /* 0x000fe20000410000 */
[--C-:B------:R-:W-:Y:S01]  /*5270*/  FFMA.FTZ R48, R48, UR4, -R196.reuse ;  /* 0x0000000430307c23 */ /* 0x100fe200080108c4 */
[----:B------:R-:W-:Y:S07]  /*5280*/  FFMA.FTZ R49, R49, UR4, -R196 ;  /* 0x0000000431317c23 */ /* 0x000fee00080108c4 */
[----:B------:R-:W4:Y:S01]  /*5290*/  MUFU.EX2 R150, R150 ;  /* 0x0000009600967308 */ /* 0x000f220000000800 */
[----:B------:R-:W-:Y:S01]  /*52a0*/  FFMA.FTZ R50, R50, UR4, -R195 ;  /* 0x0000000432327c23 */ /* 0x000fe200080108c3 */
[C---:B------:R-:W-:Y:S08]  /*52b0*/  HMMA.16816.F32 R16, R160.reuse, R174, R16 ;  /* 0x000000aea010723c */ /* 0x040ff00000001810 */
[----:B------:R-:W-:Y:S01]  /*52c0*/  MUFU.EX2 R112, R112 ;  /* 0x0000007000707308 */ /* 0x000fe20000000800 */
[----:B------:R-:W-:Y:S01]  /*52d0*/  FFMA.FTZ R175, R28, UR4, -R194 ;  /* 0x000000041caf7c23 */ /* 0x000fe200080108c2 */
[----:B-1----:R-:W-:Y:S08]  /*52e0*/  F2FP.F16.F32.PACK_AB R28, R149, R148 ;  /* 0x00000094951c723e */ /* 0x002ff000000000ff */
[----:B------:R-:W-:Y:S01]  /*52f0*/  MUFU.EX2 R113, R113 ;  /* 0x0000007100717308 */ /* 0x000fe20000000800 */
[----:B------:R-:W-:Y:S01]  /*5300*/  FFMA.FTZ R174, R26, UR4, -R193 ;  /* 0x000000041aae7c23 */ /* 0x000fe200080108c1 */
[-C--:B------:R-:W-:Y:S08]  /*5310*/  HMMA.16816.F32 R20, R160, R176.reuse, R20 ;  /* 0x000000b0a014723c */ /* 0x080ff00000001814 */
[----:B------:R-:W-:Y:S01]  /*5320*/  MUFU.EX2 R114, R114 ;  /* 0x0000007200727308 */ /* 0x000fe20000000800 */
[----:B------:R-:W-:Y:S01]  /*5330*/  FMUL.FTZ R26, R167, R138 ;  /* 0x0000008aa71a7220 */ /* 0x000fe20000410000 */
[--C-:B------:R-:W-:Y:S01]  /*5340*/  FFMA.FTZ R51, R51, UR4, -R195.reuse ;  /* 0x0000000433337c23 */ /* 0x100fe200080108c3 */
[--C-:B------:R-:W-:Y:S07]  /*5350*/  FFMA.FTZ R55, R55, UR4, -R195.reuse ;  /* 0x0000000437377c23 */ /* 0x100fee00080108c3 */
[----:B------:R-:W-:Y:S01]  /*5360*/  MUFU.EX2 R115, R115 ;  /* 0x0000007300737308 */ /* 0x000fe20000000800 */
[--C-:B------:R-:W-:Y:S01]  /*5370*/  FFMA.FTZ R65, R65, UR4, -R196.reuse ;  /* 0x0000000441417c23 */ /* 0x100fe200080108c4 */
[C---:B------:R-:W-:Y:S08]  /*5380*/  HMMA.16816.F32 R132, R156.reuse, R176, R132 ;  /* 0x000000b09c84723c */ /* 0x040ff00000001884 */
[----:B------:R-:W-:Y:S01]  /*5390*/  MUFU.EX2 R174, R174 ;  /* 0x000000ae00ae7308 */ /* 0x000fe20000000800 */
[----:B------:R-:W-:Y:S01]  /*53a0*/  FFMA.FTZ R67, R67, UR4, -R195 ;  /* 0x0000000443437c23 */ /* 0x000fe200080108c3 */
[--C-:B------:R-:W-:Y:S08]  /*53b0*/  FFMA.FTZ R62, R62, UR4, -R193.reuse ;  /* 0x000000043e3e7c23 */ /* 0x100ff000080108c1 */
[----:B------:R-:W-:Y:S01]  /*53c0*/  MUFU.EX2 R175, R175 ;  /* 0x000000af00af7308 */ /* 0x000fe20000000800 */
[----:B------:R-:W-:Y:S01]  /*53d0*/  FFMA.FTZ R68, R68, UR4, -R196 ;  /* 0x0000000444447c23 */ /* 0x000fe200080108c4 */
[-C--:B------:R-:W-:Y:S08]  /*53e0*/  HMMA.16816.F32 R32, R156, R178.reuse, R32 ;  /* 0x000000b29c20723c */ /* 0x080ff00000001820 */
[----:B------:R1:W5:Y:S01]  /*53f0*/  MUFU.EX2 R157, R140 ;  /* 0x0000008c009d7308 */ /* 0x0003620000000800 */
[----:B------:R-:W-:Y:S01]  /*5400*/  FFMA.FTZ R156, R29, UR4, -R194 ;  /* 0x000000041d9c7c23 */ /* 0x000fe200080108c2 */
[--C-:B------:R-:W-:Y:S01]  /*5410*/  FFMA.FTZ R159, R30, UR4, -R193.reuse ;  /* 0x000000041e9f7c23 */ /* 0x100fe200080108c1 */
[----:B------:R-:W-:Y:S07]  /*5420*/  FFMA.FTZ R158, R31, UR4, -R193 ;  /* 0x000000041f9e7c23 */ /* 0x000fee00080108c1 */
[----:B------:R-:W-:Y:S01]  /*5430*/  MUFU.EX2 R155, R155 ;  /* 0x0000009b009b7308 */ /* 0x000fe20000000800 */
[----:B--2---:R-:W-:Y:S01]  /*5440*/  F2FP.F16.F32.PACK_AB R29, R151, R152 ;  /* 0x00000098971d723e */ /* 0x004fe200000000ff */
[----:B------:R-:W-:Y:S08]  /*5450*/  HMMA.16816.F32 R24, R160, R178, R24 ;  /* 0x000000b2a018723c */ /* 0x000ff00000001818 */
[----:B------:R-:W2:Y:S01]  /*5460*/  MUFU.EX2 R154, R154 ;  /* 0x0000009a009a7308 */ /* 0x000ea20000000800 */
[----:B----4-:R-:W-:Y:S01]  /*5470*/  F2FP.F16.F32.PACK_AB R30, R150, R153 ;  /* 0x00000099961e723e */ /* 0x010fe200000000ff */
[----:B------:R-:W-:Y:S08]  /*5480*/  FFMA.FTZ R160, R37, UR4, -R196 ;  /* 0x0000000425a07c23 */ /* 0x000ff000080108c4 */
[----:B------:R-:W4:Y:S01]  /*5490*/  MUFU.EX2 R156, R156 ;  /* 0x0000009c009c7308 */ /* 0x000f220000000800 */
[--C-:B------:R-:W-:Y:S01]  /*54a0*/  FFMA.FTZ R161, R38, UR4, -R195.reuse ;  /* 0x0000000426a17c23 */ /* 0x100fe200080108c3 */
[----:B-1----:R-:W1:Y:S01]  /*54b0*/  LDSM.16.MT88.4 R140, [R216+0x4400] ;  /* 0x00440000d88c783b */ /* 0x002e620000004200 */
[----:B-----5:R-:W-:Y:S07]  /*54c0*/  F2FP.F16.F32.PACK_AB R137, R157, R174 ;  /* 0x000000ae9d89723e */ /* 0x020fee00000000ff */
[----:B------:R-:W-:Y:S01]  /*54d0*/  MUFU.EX2 R173, R173 ;  /* 0x000000ad00ad7308 */ /* 0x000fe20000000800 */
[----:B------:R-:W-:Y:S01]  /*54e0*/  FFMA.FTZ R162, R70, UR4, -R195 ;  /* 0x0000000446a27c23 */ /* 0x000fe200080108c3 */
[----:B------:R-:W-:Y:S01]  /*54f0*/  FFMA.FTZ R163, R42, UR4, -R193 ;  /* 0x000000042aa37c23 */ /* 0x000fe200080108c1 */
[----:B------:R-:W-:Y:S07]  /*5500*/  FFMA.FTZ R71, R71, UR4, -R195 ;  /* 0x0000000447477c23 */ /* 0x000fee00080108c3 */
[----:B------:R-:W5:Y:S01]  /*5510*/  MUFU.EX2 R172, R172 ;  /* 0x000000ac00ac7308 */ /* 0x000f620000000800 */
[--C-:B------:R-:W-:Y:S01]  /*5520*/  FFMA.FTZ R72, R72, UR4, -R194.reuse ;  /* 0x0000000448487c23 */ /* 0x100fe200080108c2 */
[----:B--2---:R-:W-:Y:S01]  /*5530*/  F2FP.F16.F32.PACK_AB R31, R154, R155 ;  /* 0x0000009b9a1f723e */ /* 0x004fe200000000ff */
[--C-:B------:R-:W-:Y:S07]  /*5540*/  FFMA.FTZ R76, R76, UR4, -R194.reuse ;  /* 0x000000044c4c7c23 */ /* 0x100fee00080108c2 */
[----:B------:R-:W-:Y:S01]  /*5550*/  MUFU.EX2 R159, R159 ;  /* 0x0000009f009f7308 */ /* 0x000fe20000000800 */
[--C-:B------:R-:W-:Y:S01]  /*5560*/  FFMA.FTZ R88, R88, UR4, -R194.reuse ;  /* 0x0000000458587c23 */ /* 0x100fe200080108c2 */
[----:B----4-:R-:W-:Y:S01]  /*5570*/  F2FP.F16.F32.PACK_AB R138, R156, R175 ;  /* 0x000000af9c8a723e */ /* 0x010fe200000000ff */
[--C-:B------:R-:W-:Y:S07]  /*5580*/  FFMA.FTZ R89, R89, UR4, -R194.reuse ;  /* 0x0000000459597c23 */ /* 0x100fee00080108c2 */
[----:B------:R-:W2:Y:S01]  /*5590*/  MUFU.EX2 R158, R158 ;  /* 0x0000009e009e7308 */ /* 0x000ea20000000800 */
[-C--:B---3--:R-:W-:Y:S09]  /*55a0*/  HMMA.16816.F32 R4, R28, R144.reuse, R4 ;  /* 0x000000901c04723c */ /* 0x088ff20000001804 */
[----:B------:R-:W-:Y:S01]  /*55b0*/  MUFU.EX2 R160, R160 ;  /* 0x000000a000a07308 */ /* 0x000fe20000000800 */
[----:B-----5:R-:W-:Y:S01]  /*55c0*/  F2FP.F16.F32.PACK_AB R136, R172, R173 ;  /* 0x000000adac88723e */ /* 0x020fe200000000ff */
[--C-:B------:R-:W-:Y:S08]  /*55d0*/  FFMA.FTZ R90, R90, UR4, -R193.reuse ;  /* 0x000000045a5a7c23 */ /* 0x100ff000080108c1 */
[----:B------:R-:W-:Y:S01]  /*55e0*/  MUFU.EX2 R161, R161 ;  /* 0x000000a100a17308 */ /* 0x000fe20000000800 */
[--C-:B------:R-:W-:Y:S01]  /*55f0*/  FFMA.FTZ R94, R94, UR4, -R193.reuse ;  /* 0x000000045e5e7c23 */ /* 0x100fe200080108c1 */
[--C-:B------:R-:W-:Y:S01]  /*5600*/  FFMA.FTZ R95, R95, UR4, -R193.reuse ;  /* 0x000000045f5f7c23 */ /* 0x100fe200080108c1 */
[--C-:B------:R-:W-:Y:S07]  /*5610*/  FFMA.FTZ R104, R104, UR4, -R194.reuse ;  /* 0x0000000468687c23 */ /* 0x100fee00080108c2 */
[----:B------:R-:W-:Y:S01]  /*5620*/  MUFU.EX2 R48, R48 ;  /* 0x0000003000307308 */ /* 0x000fe20000000800 */
[--C-:B------:R-:W-:Y:S01]  /*5630*/  FFMA.FTZ R105, R105, UR4, -R194.reuse ;  /* 0x0000000469697c23 */ /* 0x100fe200080108c2 */
[----:B--2---:R-:W-:Y:S01]  /*5640*/  F2FP.F16.F32.PACK_AB R139, R158, R159 ;  /* 0x0000009f9e8b723e */ /* 0x004fe200000000ff */
[--C-:B------:R-:W-:Y:S07]  /*5650*/  FFMA.FTZ R108, R108, UR4, -R194.reuse ;  /* 0x000000046c6c7c23 */ /* 0x100fee00080108c2 */
[----:B------:R-:W-:Y:S01]  /*5660*/  MUFU.EX2 R49, R49 ;  /* 0x0000003100317308 */ /* 0x000fe20000000800 */
[----:B------:R-:W-:Y:S01]  /*5670*/  FFMA.FTZ R109, R109, UR4, -R194 ;  /* 0x000000046d6d7c23 */ /* 0x000fe200080108c2 */
        /* <DEDUP_REMOVED lines=11> */
[----:B------:R-:W-:Y:S01]  /*5730*/  FFMA.FTZ R111, R111, UR4, -R193 ;  /* 0x000000046f6f7c23 */ /* 0x000fe200080108c1 */
[----:B------:R-:W-:Y:S08]  /*5740*/  FFMA.FTZ R191, R168, R237, R191 ;  /* 0x000000eda8bf7223 */ /* 0x000ff000000100bf */
[----:B------:R-:W-:Y:S01]  /*5750*/  MUFU.EX2 R145, R145 ;  /* 0x0000009100917308 */ /* 0x000fe20000000800 */
[----:B------:R-:W-:Y:S01]  /*5760*/  FFMA.FTZ R192, R167, R236, R192 ;  /* 0x000000eca7c07223 */ /* 0x000fe200000100c0 */
[----:B------:R-:W-:Y:S01]  /*5770*/  FFMA.FTZ R189, R166, R235, R189 ;  /* 0x000000eba6bd7223 */ /* 0x000fe200000100bd */
[C---:B------:R-:W-:Y:S07]  /*5780*/  HMMA.16816.F32 R16, R28.reuse, R146, R16 ;  /* 0x000000921c10723c */ /* 0x040fee0000001810 */
[----:B------:R-:W-:Y:S01]  /*5790*/  MUFU.EX2 R144, R144 ;  /* 0x0000009000907308 */ /* 0x000fe20000000800 */
[--C-:B------:R-:W-:Y:S01]  /*57a0*/  FFMA.FTZ R146, R41, UR4, -R194.reuse ;  /* 0x0000000429927c23 */ /* 0x100fe200080108c2 */
[--C-:B------:R-:W-:Y:S01]  /*57b0*/  FFMA.FTZ R41, R45, UR4, -R194.reuse ;  /* 0x000000042d297c23 */ /* 0x100fe200080108c2 */
[----:B------:R-:W-:Y:S07]  /*57c0*/  FFMA.FTZ R147, R40, UR4, -R194 ;  /* 0x0000000428937c23 */ /* 0x000fee00080108c2 */
[----:B------:R-:W-:Y:S01]  /*57d0*/  MUFU.EX2 R55, R55 ;  /* 0x0000003700377308 */ /* 0x000fe20000000800 */
[-C--:B-1----:R-:W-:Y:S09]  /*57e0*/  HMMA.16816.F32 R20, R28, R140.reuse, R20 ;  /* 0x0000008c1c14723c */ /* 0x082ff20000001814 */
[----:B------:R-:W-:Y:S01]  /*57f0*/  MUFU.EX2 R146, R146 ;  /* 0x0000009200927308 */ /* 0x000fe20000000800 */
[----:B------:R-:W-:Y:S01]  /*5800*/  FADD.FTZ R191, R180, R191 ;  /* 0x000000bfb4bf7221 */ /* 0x000fe20000010000 */
[----:B------:R-:W-:Y:S01]  /*5810*/  FADD.FTZ R181, R181, R192 ;  /* 0x000000c0b5b57221 */ /* 0x000fe20000010000 */
[----:B------:R-:W-:Y:S07]  /*5820*/  FFMA.FTZ R190, R165, R234, R190 ;  /* 0x000000eaa5be7223 */ /* 0x000fee00000100be */
[----:B------:R-:W1:Y:S01]  /*5830*/  MUFU.EX2 R147, R147 ;  /* 0x0000009300937308 */ /* 0x000e620000000800 */
[C---:B------:R-:W-:Y:S09]  /*5840*/  HMMA.16816.F32 R132, R136.reuse, R140, R132 ;  /* 0x0000008c8884723c */ /* 0x040ff20000001884 */
[----:B------:R-:W-:Y:S01]  /*5850*/  MUFU.EX2 R65, R65 ;  /* 0x0000004100417308 */ /* 0x000fe20000000800 */
[----:B------:R-:W-:Y:S01]  /*5860*/  FFMA.FTZ R141, R44, UR4, -R194 ;  /* 0x000000042c8d7c23 */ /* 0x000fe200080108c2 */
[----:B------:R-:W-:Y:S01]  /*5870*/  FFMA.FTZ R140, R43, UR4, -R193 ;  /* 0x000000042b8c7c23 */ /* 0x000fe200080108c1 */
[----:B------:R-:W-:Y:S07]  /*5880*/  FADD.FTZ R170, R170, R191 ;  /* 0x000000bfaaaa7221 */ /* 0x000fee0000010000 */
        /* <DEDUP_REMOVED lines=16> */
[----:B------:R-:W-:Y:S01]  /*5990*/  FADD.FTZ R171, R171, R170 ;  /* 0x000000aaabab7221 */ /* 0x000fe20000010000 */
[--C-:B------:R-:W-:Y:S07]  /*59a0*/  FFMA.FTZ R139, R56, UR4, -R194.reuse ;  /* 0x00000004388b7c23 */ /* 0x100fee00080108c2 */
[----:B------:R-:W5:Y:S01]  /*59b0*/  MUFU.EX2 R137, R137 ;  /* 0x0000008900897308 */ /* 0x000f620000000800 */
[----:B------:R-:W-:Y:S01]  /*59c0*/  FFMA.FTZ R56, R57, UR4, -R194 ;  /* 0x0000000439387c23 */ /* 0x000fe200080108c2 */
[----:B------:R-:W-:Y:S01]  /*59d0*/  FADD.FTZ R148, R148, R171 ;  /* 0x000000ab94947221 */ /* 0x000fe20000010000 */
[--C-:B------:R-:W-:Y:S01]  /*59e0*/  FFMA.FTZ R143, R58, UR4, -R193.reuse ;  /* 0x000000043a8f7c23 */ /* 0x100fe200080108c1 */
[-C--:B--2---:R-:W-:Y:S06]  /*59f0*/  HMMA.16816.F32 R4, R28, R36.reuse, R4 ;  /* 0x000000241c04723c */ /* 0x084fec0000001804 */
[----:B------:R-:W-:Y:S01]  /*5a00*/  MUFU.EX2 R142, R142 ;  /* 0x0000008e008e7308 */ /* 0x000fe20000000800 */
[----:B---3--:R-:W-:Y:S01]  /*5a10*/  F2FP.F16.F32.PACK_AB R41, R140, R163 ;  /* 0x000000a38c29723e */ /* 0x008fe200000000ff */
[----:B------:R-:W-:Y:S01]  /*5a20*/  FADD.FTZ R148, R149, R148 ;  /* 0x0000009495947221 */ /* 0x000fe20000010000 */
[----:B-1----:R-:W-:Y:S07]  /*5a30*/  F2FP.F16.F32.PACK_AB R42, R136, R141 ;  /* 0x0000008d882a723e */ /* 0x002fee00000000ff */
[----:B------:R-:W-:Y:S01]  /*5a40*/  MUFU.EX2 R139, R139 ;  /* 0x0000008b008b7308 */ /* 0x000fe20000000800 */
[----:B------:R-:W-:Y:S01]  /*5a50*/  FFMA.FTZ R58, R59, UR4, -R193 ;  /* 0x000000043b3a7c23 */ /* 0x000fe200080108c1 */
[----:B------:R-:W-:Y:S01]  /*5a60*/  FADD.FTZ R153, R153, R148 ;  /* 0x0000009499997221 */ /* 0x000fe20000010000 */
[--C-:B------:R-:W-:Y:S01]  /*5a70*/  FFMA.FTZ R57, R60, UR4, -R194.reuse ;  /* 0x000000043c397c23 */ /* 0x100fe200080108c2 */
[----:B-----5:R-:W-:Y:S06]  /*5a80*/  F2FP.F16.F32.PACK_AB R43, R137, R138 ;  /* 0x0000008a892b723e */ /* 0x020fec00000000ff */
[----:B------:R-:W1:Y:S01]  /*5a90*/  MUFU.EX2 R56, R56 ;  /* 0x0000003800387308 */ /* 0x000e620000000800 */
[----:B------:R-:W-:Y:S01]  /*5aa0*/  FADD.FTZ R150, R150, R153 ;  /* 0x0000009996967221 */ /* 0x000fe20000010000 */
        /* <DEDUP_REMOVED lines=13> */
[----:B------:R-:W-:Y:S01]  /*5b80*/  FFMA.FTZ R66, R80, UR4, -R196 ;  /* 0x0000000450427c23 */ /* 0x000fe200080108c4 */
[----:B------:R-:W-:Y:S07]  /*5b90*/  FFMA.FTZ R63, R83, UR4, -R195 ;  /* 0x00000004533f7c23 */ /* 0x000fee00080108c3 */
[----:B------:R3:W-:Y:S01]  /*5ba0*/  MUFU.EX2 R54, R36 ;  /* 0x0000002400367308 */ /* 0x0007e20000000800 */
[--C-:B------:R-:W-:Y:S01]  /*5bb0*/  FFMA.FTZ R81, R73, UR4, -R194.reuse ;  /* 0x0000000449517c23 */ /* 0x100fe200080108c2 */
[C---:B------:R-:W-:Y:S08]  /*5bc0*/  HMMA.16816.F32 R16, R28.reuse, R38, R16 ;  /* 0x000000261c10723c */ /* 0x040ff00000001810 */
[----:B------:R-:W-:Y:S01]  /*5bd0*/  MUFU.EX2 R52, R52 ;  /* 0x0000003400347308 */ /* 0x000fe20000000800 */
[----:B------:R-:W-:Y:S01]  /*5be0*/  FFMA.FTZ R73, R77, UR4, -R194 ;  /* 0x000000044d497c23 */ /* 0x000fe200080108c2 */
[----:B------:R-:W-:Y:S08]  /*5bf0*/  FFMA.FTZ R77, R79, UR4, -R193 ;  /* 0x000000044f4d7c23 */ /* 0x000ff000080108c1 */
[----:B------:R-:W-:Y:S01]  /*5c00*/  MUFU.EX2 R64, R64 ;  /* 0x0000004000407308 */ /* 0x000fe20000000800 */
[--C-:B------:R-:W-:Y:S01]  /*5c10*/  FFMA.FTZ R79, R85, UR4, -R196.reuse ;  /* 0x00000004554f7c23 */ /* 0x100fe200080108c4 */
[-C--:B----4-:R-:W-:Y:S08]  /*5c20*/  HMMA.16816.F32 R20, R28, R44.reuse, R20 ;  /* 0x0000002c1c14723c */ /* 0x090ff00000001814 */
[----:B------:R-:W4:Y:S01]  /*5c30*/  MUFU.EX2 R60, R60 ;  /* 0x0000003c003c7308 */ /* 0x000f220000000800 */
[--C-:B------:R-:W-:Y:S01]  /*5c40*/  FFMA.FTZ R80, R84, UR4, -R196.reuse ;  /* 0x0000000454507c23 */ /* 0x100fe200080108c4 */
[----:B---3--:R-:W3:Y:S01]  /*5c50*/  LDSM.16.MT88.4 R36, [R218+0x4c00] ;  /* 0x004c0000da24783b */ /* 0x008ee20000004200 */
[--C-:B------:R-:W-:Y:S01]  /*5c60*/  FFMA.FTZ R84, R97, UR4, -R196.reuse ;  /* 0x0000000461547c23 */ /* 0x100fe200080108c4 */
[----:B------:R-:W-:Y:S01]  /*5c70*/  FFMA.FTZ R97, R101, UR4, -R196 ;  /* 0x0000000465617c23 */ /* 0x000fe200080108c4 */
[----:B------:R-:W-:Y:S01]  /*5c80*/  FADD.FTZ R101, R145, R150 ;  /* 0x0000009691657221 */ /* 0x000fe20000010000 */
[C---:B------:R-:W-:Y:S04]  /*5c90*/  HMMA.16816.F32 R132, R40.reuse, R44, R132 ;  /* 0x0000002c2884723c */ /* 0x040fe80000001884 */
[----:B------:R-:W-:Y:S01]  /*5ca0*/  MUFU.EX2 R62, R62 ;  /* 0x0000003e003e7308 */ /* 0x000fe20000000800 */
[--C-:B------:R-:W-:Y:S09]  /*5cb0*/  FFMA.FTZ R85, R87, UR4, -R195.reuse ;  /* 0x0000000457557c23 */ /* 0x100ff200080108c3 */
[----:B------:R-:W-:Y:S01]  /*5cc0*/  MUFU.EX2 R97, R97 ;  /* 0x0000006100617308 */ /* 0x000fe20000000800 */
[--C-:B------:R-:W-:Y:S01]  /*5cd0*/  FFMA.FTZ R83, R96, UR4, -R196.reuse ;  /* 0x0000000460537c23 */ /* 0x100fe200080108c4 */
[----:B------:R-:W-:Y:S01]  /*5ce0*/  FFMA.FTZ R96, R100, UR4, -R196 ;  /* 0x0000000464607c23 */ /* 0x000fe200080108c4 */
[-C--:B------:R-:W-:Y:S07]  /*5cf0*/  HMMA.16816.F32 R32, R40, R46.reuse, R32 ;  /* 0x0000002e2820723c */ /* 0x080fee0000001820 */
[----:B------:R-:W5:Y:S01]  /*5d00*/  MUFU.EX2 R59, R59 ;  /* 0x0000003b003b7308 */ /* 0x000f620000000800 */
[----:B-1----:R-:W-:Y:S01]  /*5d10*/  F2FP.F16.F32.PACK_AB R40, R56, R139 ;  /* 0x0000008b3828723e */ /* 0x002fe200000000ff */
[--C-:B------:R-:W-:Y:S01]  /*5d20*/  FFMA.FTZ R87, R99, UR4, -R195.reuse ;  /* 0x0000000463577c23 */ /* 0x100fe200080108c3 */
[----:B--2---:R-:W-:Y:S07]  /*5d30*/  F2FP.F16.F32.PACK_AB R41, R58, R143 ;  /* 0x0000008f3a29723e */ /* 0x004fee00000000ff */
[----:B------:R-:W-:Y:S01]  /*5d40*/  MUFU.EX2 R96, R96 ;  /* 0x0000006000607308 */ /* 0x000fe20000000800 */
[----:B----4-:R-:W-:Y:S01]  /*5d50*/  F2FP.F16.F32.PACK_AB R42, R60, R57 ;  /* 0x000000393c2a723e */ /* 0x010fe200000000ff */
[----:B------:R-:W-:Y:S01]  /*5d60*/  HMMA.16816.F32 R24, R28, R46, R24 ;  /* 0x0000002e1c18723c */ /* 0x000fe20000001818 */
[----:B------:R-:W1:Y:S07]  /*5d70*/  LDSM.16.MT88.4 R44, [R216+0x4c00] ;  /* 0x004c0000d82c783b */ /* 0x000e6e0000004200 */
[----:B------:R-:W-:Y:S01]  /*5d80*/  MUFU.EX2 R162, R162 ;  /* 0x000000a200a27308 */ /* 0x000fe20000000800 */
[----:B------:R-:W-:Y:S01]  /*5d90*/  F2FP.F16.F32.PACK_AB R28, R54, R53 ;  /* 0x00000035361c723e */ /* 0x000fe200000000ff */
[----:B------:R-:W-:Y:S01]  /*5da0*/  FFMA.FTZ R99, R103, UR4, -R195 ;  /* 0x0000000467637c23 */ /* 0x000fe200080108c3 */
[----:B------:R-:W-:Y:S07]  /*5db0*/  F2FP.F16.F32.PACK_AB R29, R55, R142 ;  /* 0x0000008e371d723e */ /* 0x000fee00000000ff */
[----:B------:R-:W-:Y:S01]  /*5dc0*/  MUFU.EX2 R71, R71 ;  /* 0x0000004700477308 */ /* 0x000fe20000000800 */
[----:B------:R-:W-:Y:S01]  /*5dd0*/  F2FP.F16.F32.PACK_AB R30, R65, R52 ;  /* 0x00000034411e723e */ /* 0x000fe200000000ff */
[----:B------:R-:W-:Y:S01]  /*5de0*/  FFMA.FTZ R100, R91, UR4, -R193 ;  /* 0x000000045b647c23 */ /* 0x000fe200080108c1 */
[----:B------:R-:W-:Y:S07]  /*5df0*/  F2FP.F16.F32.PACK_AB R31, R67, R64 ;  /* 0x00000040431f723e */ /* 0x000fee00000000ff */
[----:B------:R-:W-:Y:S01]  /*5e00*/  MUFU.EX2 R99, R99 ;  /* 0x0000006300637308 */ /* 0x000fe20000000800 */
[----:B-----5:R-:W-:Y:S01]  /*5e10*/  F2FP.F16.F32.PACK_AB R43, R59, R62 ;  /* 0x0000003e3b2b723e */ /* 0x020fe200000000ff */
[--C-:B------:R-:W-:Y:S01]  /*5e20*/  FFMA.FTZ R91, R92, UR4, -R194.reuse ;  /* 0x000000045c5b7c23 */ /* 0x100fe200080108c2 */
[----:B------:R-:W-:Y:S07]  /*5e30*/  FFMA.FTZ R92, R93, UR4, -R194 ;  /* 0x000000045d5c7c23 */ /* 0x000fee00080108c2 */
[----:B------:R-:W-:Y:S01]  /*5e40*/  MUFU.EX2 R66, R66 ;  /* 0x0000004200427308 */ /* 0x000fe20000000800 */
[----:B------:R-:W-:Y:S01]  /*5e50*/  FADD.FTZ R182, R182, R181 ;  /* 0x000000b5b6b67221 */ /* 0x000fe20000010000 */
[----:B------:R-:W-:Y:S01]  /*5e60*/  FADD.FTZ R189, R186, R189 ;  /* 0x000000bdbabd7221 */ /* 0x000fe20000010000 */
[----:B------:R-:W-:Y:S07]  /*5e70*/  ISETP.GT.AND P0, PT, R232, RZ, PT ;  /* 0x000000ffe800720c */ /* 0x000fee0003f04270 */
[----:B------:R-:W-:Y:S01]  /*5e80*/  MUFU.EX2 R61, R61 ;  /* 0x0000003d003d7308 */ /* 0x000fe20000000800 */
[-C--:B---3--:R-:W-:Y:S03]  /*5e90*/  HMMA.16816.F32 R4, R28, R36.reuse, R4 ;  /* 0x000000241c04723c */ /* 0x088fe60000001804 */
[----:B------:R-:W-:Y:S06]  /*5ea0*/  FADD.FTZ R169, R169, R182 ;  /* 0x000000b6a9a97221 */ /* 0x000fec0000010000 */
[----:B------:R-:W-:Y:S01]  /*5eb0*/  MUFU.EX2 R63, R63 ;  /* 0x0000003f003f7308 */ /* 0x000fe20000000800 */
[----:B------:R-:W-:Y:S01]  /*5ec0*/  FADD.FTZ R187, R187, R190 ;  /* 0x000000bebbbb7221 */ /* 0x000fe20000010000 */
[----:B------:R-:W-:Y:S01]  /*5ed0*/  FADD.FTZ R184, R184, R189 ;  /* 0x000000bdb8b87221 */ /* 0x000fe20000010000 */
[----:B------:R-:W-:Y:S01]  /*5ee0*/  FADD.FTZ R152, R152, R169 ;  /* 0x000000a998987221 */ /* 0x000fe20000010000 */
[C---:B------:R-:W-:Y:S06]  /*5ef0*/  HMMA.16816.F32 R8, R40.reuse, R36, R8 ;  /* 0x000000242808723c */ /* 0x040fec0000001808 */
[----:B------:R-:W-:Y:S01]  /*5f00*/  MUFU.EX2 R72, R72 ;  /* 0x0000004800487308 */ /* 0x000fe20000000800 */
[----:B------:R-:W-:Y:S01]  /*5f10*/  FFMA.FTZ R36, R69, UR4, -R196 ;  /* 0x0000000445247c23 */ /* 0x000fe200080108c4 */
[----:B------:R-:W-:Y:S08]  /*5f20*/  FADD.FTZ R152, R151, R152 ;  /* 0x0000009897987221 */ /* 0x000ff00000010000 */
[----:B------:R2:W-:Y:S01]  /*5f30*/  MUFU.EX2 R69, R68 ;  /* 0x0000004400457308 */ /* 0x0005e20000000800 */
[----:B------:R-:W-:Y:S01]  /*5f40*/  LDSM.16.MT88.4 R148, [R218+0x5c00] ;  /* 0x005c0000da94783b */ /* 0x000fe20000004200 */
[-C--:B------:R-:W-:Y:S08]  /*5f50*/  HMMA.16816.F32 R12, R40, R38.reuse, R12 ;  /* 0x00000026280c723c */ /* 0x080ff0000000180c */
[----:B------:R3:W-:Y:S01]  /*5f60*/  MUFU.EX2 R70, R36 ;  /* 0x0000002400467308 */ /* 0x0007e20000000800 */
[----:B------:R-:W-:Y:S01]  /*5f70*/  FADD.FTZ R188, R188, R187 ;  /* 0x000000bbbcbc7221 */ /* 0x000fe20000010000 */
[----:B------:R-:W-:Y:S01]  /*5f80*/  FADD.FTZ R184, R183, R184 ;  /* 0x000000b8b7b87221 */ /* 0x000fe20000010000 */
[----:B------:R-:W-:Y:S07]  /*5f90*/  FADD.FTZ R155, R155, R152 ;  /* 0x000000989b9b7221 */ /* 0x000fee0000010000 */
[----:B------:R-:W4:Y:S01]  /*5fa0*/  MUFU.EX2 R81, R81 ;  /* 0x0000005100517308 */ /* 0x000f220000000800 */
[----:B------:R-:W-:Y:S01]  /*5fb0*/  FADD.FTZ R185, R185, R188 ;  /* 0x000000bcb9b97221 */ /* 0x000fe20000010000 */
[C---:B------:R-:W-:Y:S08]  /*5fc0*/  HMMA.16816.F32 R16, R28.reuse, R38, R16 ;  /* 0x000000261c10723c */ /* 0x040ff00000001810 */
[----:B------:R-:W-:Y:S01]  /*5fd0*/  MUFU.EX2 R76, R76 ;  /* 0x0000004c004c7308 */ /* 0x000fe20000000800 */
[--C-:B--2---:R-:W-:Y:S01]  /*5fe0*/  FFMA.FTZ R68, R82, UR4, -R195.reuse ;  /* 0x0000000452447c23 */ /* 0x104fe200080108c3 */
[--C-:B------:R-:W-:Y:S08]  /*5ff0*/  FFMA.FTZ R82, R86, UR4, -R195.reuse ;  /* 0x0000000456527c23 */ /* 0x100ff000080108c3 */
[----:B------:R-:W2:Y:S01]  /*6000*/  MUFU.EX2 R73, R73 ;  /* 0x0000004900497308 */ /* 0x000ea20000000800 */
[--C-:B------:R-:W-:Y:S01]  /*6010*/  FFMA.FTZ R86, R98, UR4, -R195.reuse ;  /* 0x0000000462567c23 */ /* 0x100fe200080108c3 */
[-C--:B-1----:R-:W-:Y:S01]  /*6020*/  HMMA.16816.F32 R20, R28, R44.reuse, R20 ;  /* 0x0000002c1c14723c */ /* 0x082fe20000001814 */
[----:B---3--:R-:W1:Y:S07]  /*6030*/  LDSM.16.MT88.4 R36, [R218+0x5000] ;  /* 0x00500000da24783b */ /* 0x008e6e0000004200 */
        /* <DEDUP_REMOVED lines=14> */
[----:B----4-:R-:W-:Y:S01]  /*6120*/  F2FP.F16.F32.PACK_AB R40, R81, R72 ;  /* 0x000000485128723e */ /* 0x010fe200000000ff */
[----:B------:R-:W-:Y:S01]  /*6130*/  FADD.FTZ R172, R172, R173 ;  /* 0x000000adacac7221 */ /* 0x000fe20000010000 */
[----:B--2---:R-:W-:Y:S07]  /*6140*/  F2FP.F16.F32.PACK_AB R42, R73, R76 ;  /* 0x0000004c492a723e */ /* 0x004fee00000000ff */
        /* <DEDUP_REMOVED lines=12> */
[----:B--2---:R-:W2:Y:S01]  /*6210*/  LDSM.16.MT88.4 R44, [R216+0x5000] ;  /* 0x00500000d82c783b */ /* 0x004ea20000004200 */
[----:B----4-:R-:W-:Y:S07]  /*6220*/  F2FP.F16.F32.PACK_AB R41, R78, R75 ;  /* 0x0000004b4e29723e */ /* 0x010fee00000000ff */
[----:B------:R-:W-:Y:S01]  /*6230*/  MUFU.EX2 R85, R85 ;  /* 0x0000005500557308 */ /* 0x000fe20000000800 */
[----:B------:R-:W-:Y:S01]  /*6240*/  MOV R169, R0 ;  /* 0x0000000000a97202 */ /* 0x000fe20000000f00 */
[-C--:B-1----:R-:W-:Y:S08]  /*6250*/  HMMA.16816.F32 R4, R28, R36.reuse, R4 ;  /* 0x000000241c04723c */ /* 0x082ff00000001804 */
        /* <DEDUP_REMOVED lines=12> */
[--C-:B------:R-:W-:Y:S01]  /*6320*/  FFMA.FTZ R116, R116, UR4, -R196.reuse ;  /* 0x0000000474747c23 */ /* 0x100fe200080108c4 */
[--C-:B------:R-:W-:Y:S01]  /*6330*/  FFMA.FTZ R117, R117, UR4, -R196.reuse ;  /* 0x0000000475757c23 */ /* 0x100fe200080108c4 */
[-C--:B------:R-:W-:Y:S07]  /*6340*/  HMMA.16816.F32 R12, R40, R38.reuse, R12 ;  /* 0x00000026280c723c */ /* 0x080fee000000180c */
[----:B------:R-:W-:Y:S01]  /*6350*/  MUFU.EX2 R88, R88 ;  /* 0x0000005800587308 */ /* 0x000fe20000000800 */
[----:B------:R-:W-:Y:S01]  /*6360*/  FFMA.FTZ R128, R128, UR4, -R196 ;  /* 0x0000000480807c23 */ /* 0x000fe200080108c4 */
[--C-:B------:R-:W-:Y:S08]  /*6370*/  FFMA.FTZ R118, R118, UR4, -R195.reuse ;  /* 0x0000000476767c23 */ /* 0x100ff000080108c3 */
[----:B------:R-:W1:Y:S01]  /*6380*/  MUFU.EX2 R89, R89 ;  /* 0x0000005900597308 */ /* 0x000e620000000800 */
[--C-:B------:R-:W-:Y:S01]  /*6390*/  FFMA.FTZ R119, R119, UR4, -R195.reuse ;  /* 0x0000000477777c23 */ /* 0x100fe200080108c3 */
[----:B------:R-:W-:Y:S01]  /*63a0*/  FFMA.FTZ R130, R130, UR4, -R195 ;  /* 0x0000000482827c23 */ /* 0x000fe200080108c3 */
[C---:B------:R-:W-:Y:S01]  /*63b0*/  HMMA.16816.F32 R16, R28.reuse, R38, R16 ;  /* 0x000000261c10723c */ /* 0x040fe20000001810 */
[----:B------:R-:W3:Y:S06]  /*63c0*/  LDSM.16.MT88.4 R36, [R218+0x5400] ;  /* 0x00540000da24783b */ /* 0x000eec0000004200 */
[----:B------:R-:W-:Y:S01]  /*63d0*/  MUFU.EX2 R90, R90 ;  /* 0x0000005a005a7308 */ /* 0x000fe20000000800 */
[----:B------:R-:W-:Y:S01]  /*63e0*/  FADD.FTZ R158, R158, R159 ;  /* 0x0000009f9e9e7221 */ /* 0x000fe20000010000 */
[----:B------:R-:W-:Y:S08]  /*63f0*/  FADD.FTZ R147, R147, R156 ;  /* 0x0000009c93937221 */ /* 0x000ff00000010000 */
[----:B------:R-:W4:Y:S01]  /*6400*/  MUFU.EX2 R93, R100 ;  /* 0x00000064005d7308 */ /* 0x000f220000000800 */
[----:B------:R-:W-:Y:S01]  /*6410*/  FFMA.FTZ R196, R129, UR4, -R196 ;  /* 0x0000000481c47c23 */ /* 0x000fe200080108c4 */
[----:B------:R-:W-:Y:S01]  /*6420*/  FFMA.FTZ R195, R131, UR4, -R195 ;  /* 0x0000000483c37c23 */ /* 0x000fe200080108c3 */
[----:B------:R-:W-:Y:S01]  /*6430*/  FADD.FTZ R51, R51, R50 ;  /* 0x0000003233337221 */ /* 0x000fe20000010000 */
[-C--:B--2---:R-:W-:Y:S06]  /*6440*/  HMMA.16816.F32 R20, R28, R44.reuse, R20 ;  /* 0x0000002c1c14723c */ /* 0x084fec0000001814 */
[----:B------:R-:W-:Y:S01]  /*6450*/  MUFU.EX2 R91, R91 ;  /* 0x0000005b005b7308 */ /* 0x000fe20000000800 */
[----:B------:R-:W-:Y:S01]  /*6460*/  FADD.FTZ R163, R163, R158 ;  /* 0x0000009ea3a37221 */ /* 0x000fe20000010000 */
[----:B------:R-:W-:Y:S08]  /*6470*/  FADD.FTZ R146, R146, R147 ;  /* 0x0000009392927221 */ /* 0x000ff00000010000 */
[----:B------:R-:W2:Y:S01]  /*6480*/  MUFU.EX2 R92, R92 ;  /* 0x0000005c005c7308 */ /* 0x000ea20000000800 */
[----:B------:R-:W-:Y:S01]  /*6490*/  FADD.FTZ R142, R142, R51 ;  /* 0x000000338e8e7221 */ /* 0x000fe20000010000 */
[--C-:B------:R-:W-:Y:S01]  /*64a0*/  FFMA.FTZ R120, R120, UR4, -R194.reuse ;  /* 0x0000000478787c23 */ /* 0x100fe200080108c2 */
[C---:B------:R-:W-:Y:S07]  /*64b0*/  HMMA.16816.F32 R132, R40.reuse, R44, R132 ;  /* 0x0000002c2884723c */ /* 0x040fee0000001884 */
[----:B------:R-:W-:Y:S01]  /*64c0*/  MUFU.EX2 R94, R94 ;  /* 0x0000005e005e7308 */ /* 0x000fe20000000800 */
[--C-:B------:R-:W-:Y:S09]  /*64d0*/  FFMA.FTZ R121, R121, UR4, -R194.reuse ;  /* 0x0000000479797c23 */ /* 0x100ff200080108c2 */
[----:B------:R-:W5:Y:S01]  /*64e0*/  MUFU.EX2 R95, R95 ;  /* 0x0000005f005f7308 */ /* 0x000f620000000800 */
[----:B------:R-:W-:Y:S01]  /*64f0*/  FFMA.FTZ R124, R124, UR4, -R194 ;  /* 0x000000047c7c7c23 */ /* 0x000fe200080108c2 */
[--C-:B------:R-:W-:Y:S01]  /*6500*/  FFMA.FTZ R122, R122, UR4, -R193.reuse ;  /* 0x000000047a7a7c23 */ /* 0x100fe200080108c1 */
[-C--:B------:R-:W-:Y:S07]  /*6510*/  HMMA.16816.F32 R32, R40, R46.reuse, R32 ;  /* 0x0000002e2820723c */ /* 0x080fee0000001820 */
[----:B------:R-:W-:Y:S01]  /*6520*/  MUFU.EX2 R104, R104 ;  /* 0x0000006800687308 */ /* 0x000fe20000000800 */
[----:B-1----:R-:W-:Y:S01]  /*6530*/  F2FP.F16.F32.PACK_AB R40, R89, R88 ;  /* 0x000000585928723e */ /* 0x002fe200000000ff */
[--C-:B------:R-:W-:Y:S01]  /*6540*/  FFMA.FTZ R123, R123, UR4, -R193.reuse ;  /* 0x000000047b7b7c23 */ /* 0x100fe200080108c1 */
[----:B----4-:R-:W-:Y:S07]  /*6550*/  F2FP.F16.F32.PACK_AB R41, R93, R90 ;  /* 0x0000005a5d29723e */ /* 0x010fee00000000ff */
[----:B------:R-:W-:Y:S01]  /*6560*/  MUFU.EX2 R105, R105 ;  /* 0x0000006900697308 */ /* 0x000fe20000000800 */
[----:B--2---:R-:W-:Y:S01]  /*6570*/  F2FP.F16.F32.PACK_AB R42, R92, R91 ;  /* 0x0000005b5c2a723e */ /* 0x004fe200000000ff */
        /* <DEDUP_REMOVED lines=8> */
[----:B------:R-:W-:Y:S01]  /*6600*/  FADD.FTZ R163, R140, R163 ;  /* 0x000000a38ca37221 */ /* 0x000fe20000010000 */
[----:B------:R-:W-:Y:S07]  /*6610*/  F2FP.F16.F32.PACK_AB R31, R87, R86 ;  /* 0x00000056571f723e */ /* 0x000fee00000000ff */
[----:B------:R-:W-:Y:S01]  /*6620*/  MUFU.EX2 R108, R108 ;  /* 0x0000006c006c7308 */ /* 0x000fe20000000800 */
[----:B-----5:R-:W-:Y:S01]  /*6630*/  F2FP.F16.F32.PACK_AB R43, R95, R94 ;  /* 0x0000005e5f2b723e */ /* 0x020fe200000000ff */
[----:B------:R-:W-:Y:S01]  /*6640*/  FADD.FTZ R141, R141, R146 ;  /* 0x000000928d8d7221 */ /* 0x000fe20000010000 */
[----:B------:R-:W-:Y:S07]  /*6650*/  MOV R166, R3 ;  /* 0x0000000300a67202 */ /* 0x000fee0000000f00 */
[----:B------:R-:W-:Y:S01]  /*6660*/  MUFU.EX2 R109, R109 ;  /* 0x0000006d006d7308 */ /* 0x000fe20000000800 */
[----:B------:R-:W-:Y:S01]  /*6670*/  FFMA.FTZ R194, R125, UR4, -R194 ;  /* 0x000000047dc27c23 */ /* 0x000fe200080108c2 */
[-C--:B---3--:R-:W-:Y:S08]  /*6680*/  HMMA.16816.F32 R4, R28, R36.reuse, R4 ;  /* 0x000000241c04723c */ /* 0x088ff00000001804 */
[----:B------:R-:W-:Y:S01]  /*6690*/  MUFU.EX2 R110, R110 ;  /* 0x0000006e006e7308 */ /* 0x000fe20000000800 */
[----:B------:R-:W-:Y:S01]  /*66a0*/  FFMA.FTZ R193, R127, UR4, -R193 ;  /* 0x000000047fc17c23 */ /* 0x000fe200080108c1 */
[----:B------:R-:W-:Y:S01]  /*66b0*/  FADD.FTZ R55, R55, R142 ;  /* 0x0000008e37377221 */ /* 0x000fe20000010000 */
[----:B------:R-:W-:Y:S07]  /*66c0*/  FADD.FTZ R138, R138, R163 ;  /* 0x000000a38a8a7221 */ /* 0x000fee0000010000 */
[----:B------:R-:W-:Y:S01]  /*66d0*/  MUFU.EX2 R111, R111 ;  /* 0x0000006f006f7308 */ /* 0x000fe20000000800 */
[----:B------:R-:W-:Y:S01]  /*66e0*/  FADD.FTZ R136, R136, R141 ;  /* 0x0000008d88887221 */ /* 0x000fe20000010000 */
[C---:B------:R-:W-:Y:S08]  /*66f0*/  HMMA.16816.F32 R8, R40.reuse, R36, R8 ;  /* 0x000000242808723c */ /* 0x040ff00000001808 */
[----:B------:R-:W-:Y:S01]  /*6700*/  MUFU.EX2 R116, R116 ;  /* 0x0000007400747308 */ /* 0x000fe20000000800 */
[----:B------:R-:W-:Y:S01]  /*6710*/  FADD.FTZ R101, R160, R101 ;  /* 0x00000065a0657221 */ /* 0x000fe20000010000 */
[----:B------:R-:W-:Y:S08]  /*6720*/  FADD.FTZ R64, R64, R55 ;  /* 0x0000003740407221 */ /* 0x000ff00000010000 */
[----:B------:R-:W2:Y:S01]  /*6730*/  MUFU.EX2 R117, R117 ;  /* 0x0000007500757308 */ /* 0x000ea20000000800 */
[----:B------:R-:W-:Y:S01]  /*6740*/  FADD.FTZ R138, R137, R138 ;  /* 0x0000008a898a7221 */ /* 0x000fe20000010000 */
[-C--:B------:R-:W-:Y:S08]  /*6750*/  HMMA.16816.F32 R12, R40, R38.reuse, R12 ;  /* 0x00000026280c723c */ /* 0x080ff0000000180c */
[----:B------:R-:W-:Y:S01]  /*6760*/  MUFU.EX2 R118, R118 ;  /* 0x0000007600767308 */ /* 0x000fe20000000800 */
[----:B------:R-:W-:Y:S01]  /*6770*/  FADD.FTZ R139, R139, R136 ;  /* 0x000000888b8b7221 */ /* 0x000fe20000010000 */
[----:B------:R-:W-:Y:S01]  /*6780*/  FADD.FTZ R48, R48, R101 ;  /* 0x0000006530307221 */ /* 0x000fe20000010000 */
[----:B------:R-:W-:Y:S07]  /*6790*/  FADD.FTZ R67, R67, R64 ;  /* 0x0000004043437221 */ /* 0x000fee0000010000 */
[----:B------:R-:W3:Y:S01]  /*67a0*/  MUFU.EX2 R119, R119 ;  /* 0x0000007700777308 */ /* 0x000ee20000000800 */
[----:B------:R-:W-:Y:S01]  /*67b0*/  FADD.FTZ R143, R143, R138 ;  /* 0x0000008a8f8f7221 */ /* 0x000fe20000010000 */
[C---:B------:R-:W-:Y:S01]  /*67c0*/  HMMA.16816.F32 R16, R28.reuse, R38, R16 ;  /* 0x000000261c10723c */ /* 0x040fe20000001810 */
[----:B------:R-:W4:Y:S07]  /*67d0*/  LDSM.16.MT88.4 R36, [R218+0x5800] ;  /* 0x00580000da24783b */ /* 0x000f2e0000004200 */
[----:B------:R-:W-:Y:S01]  /*67e0*/  MUFU.EX2 R196, R196 ;  /* 0x000000c400c47308 */ /* 0x000fe20000000800 */
[----:B------:R-:W-:Y:S01]  /*67f0*/  FADD.FTZ R56, R56, R139 ;  /* 0x0000008b38387221 */ /* 0x000fe20000010000 */
[----:B--2---:R-:W-:Y:S08]  /*6800*/  F2FP.F16.F32.PACK_AB R136, R117, R116 ;  /* 0x000000747588723e */ /* 0x004ff000000000ff */
[----:B------:R-:W-:Y:S01]  /*6810*/  MUFU.EX2 R130, R130 ;  /* 0x0000008200827308 */ /* 0x000fe20000000800 */
[----:B------:R-:W-:Y:S01]  /*6820*/  FADD.FTZ R48, R49, R48 ;  /* 0x0000003031307221 */ /* 0x000fe20000010000 */
[-C--:B-1----:R-:W-:Y:S08]  /*6830*/  HMMA.16816.F32 R20, R28, R44.reuse, R20 ;  /* 0x0000002c1c14723c */ /* 0x082ff00000001814 */
[----:B------:R-:W1:Y:S01]  /*6840*/  MUFU.EX2 R195, R195 ;  /* 0x000000c300c37308 */ /* 0x000e620000000800 */
[----:B------:R-:W-:Y:S01]  /*6850*/  FADD.FTZ R162, R162, R67 ;  /* 0x00000043a2a27221 */ /* 0x000fe20000010000 */
[----:B---3--:R-:W-:Y:S01]  /*6860*/  F2FP.F16.F32.PACK_AB R137, R119, R118 ;  /* 0x000000767789723e */ /* 0x008fe200000000ff */
[----:B------:R-:W-:Y:S07]  /*6870*/  FADD.FTZ R143, R58, R143 ;  /* 0x0000008f3a8f7221 */ /* 0x000fee0000010000 */
[----:B------:R-:W-:Y:S01]  /*6880*/  MUFU.EX2 R120, R120 ;  /* 0x0000007800787308 */ /* 0x000fe20000000800 */
[----:B------:R-:W-:Y:S01]  /*6890*/  FADD.FTZ R49, R53, R48 ;  /* 0x0000003035317221 */ /* 0x000fe20000010000 */
[C---:B------:R-:W-:Y:S08]  /*68a0*/  HMMA.16816.F32 R132, R40.reuse, R44, R132 ;  /* 0x0000002c2884723c */ /* 0x040ff00000001884 */
[----:B------:R-:W2:Y:S01]  /*68b0*/  MUFU.EX2 R121, R121 ;  /* 0x0000007900797308 */ /* 0x000ea20000000800 */
[----:B------:R-:W-:Y:S01]  /*68c0*/  FADD.FTZ R71, R71, R162 ;  /* 0x000000a247477221 */ /* 0x000fe20000010000 */
[----:B------:R-:W-:Y:S08]  /*68d0*/  FADD.FTZ R62, R62, R143 ;  /* 0x0000008f3e3e7221 */ /* 0x000ff00000010000 */
[----:B------:R-:W-:Y:S01]  /*68e0*/  MUFU.EX2 R122, R122 ;  /* 0x0000007a007a7308 */ /* 0x000fe20000000800 */
[----:B------:R-:W-:Y:S01]  /*68f0*/  FADD.FTZ R49, R54, R49 ;  /* 0x0000003136317221 */ /* 0x000fe20000010000 */
[-C--:B------:R-:W-:Y:S08]  /*6900*/  HMMA.16816.F32 R32, R40, R46.reuse, R32 ;  /* 0x0000002e2820723c */ /* 0x080ff00000001820 */
[----:B------:R-:W3:Y:S01]  /*6910*/  MUFU.EX2 R123, R123 ;  /* 0x0000007b007b7308 */ /* 0x000ee20000000800 */
[----:B------:R-:W-:Y:S01]  /*6920*/  F2FP.F16.F32.PACK_AB R40, R105, R104 ;  /* 0x000000686928723e */ /* 0x000fe200000000ff */
[----:B------:R-:W-:Y:S01]  /*6930*/  FADD.FTZ R52, R52, R49 ;  /* 0x0000003134347221 */ /* 0x000fe20000010000 */
[----:B------:R-:W-:Y:S07]  /*6940*/  F2FP.F16.F32.PACK_AB R41, R107, R106 ;  /* 0x0000006a6b29723e */ /* 0x000fee00000000ff */
[----:B------:R-:W-:Y:S01]  /*6950*/  MUFU.EX2 R194, R194 ;  /* 0x000000c200c27308 */ /* 0x000fe20000000800 */
[----:B------:R-:W-:Y:S01]  /*6960*/  F2FP.F16.F32.PACK_AB R42, R109, R108 ;  /* 0x0000006c6d2a723e */ /* 0x000fe200000000ff */
[----:B------:R-:W-:Y:S01]  /*6970*/  HMMA.16816.F32 R24, R28, R46, R24 ;  /* 0x0000002e1c18723c */ /* 0x000fe20000001818 */
[----:B------:R-:W5:Y:S07]  /*6980*/  LDSM.16.MT88.4 R44, [R216+0x5800] ;  /* 0x00580000d82c783b */ /* 0x000f6e0000004200 */
[----:B------:R-:W-:Y:S01]  /*6990*/  MUFU.EX2 R126, R126 ;  /* 0x0000007e007e7308 */ /* 0x000fe20000000800 */
[----:B------:R-:W-:Y:S01]  /*69a0*/  F2FP.F16.F32.PACK_AB R28, R97, R96 ;  /* 0x00000060611c723e */ /* 0x000fe200000000ff */
[----:B------:R-:W-:Y:S01]  /*69b0*/  FADD.FTZ R57, R57, R56 ;  /* 0x0000003839397221 */ /* 0x000fe20000010000 */
[----:B------:R-:W-:Y:S07]  /*69c0*/  F2FP.F16.F32.PACK_AB R29, R99, R98 ;  /* 0x00000062631d723e */ /* 0x000fee00000000ff */
[----:B------:R-:W3:Y:S01]  /*69d0*/  MUFU.EX2 R193, R193 ;  /* 0x000000c100c17308 */ /* 0x000ee20000000800 */
[----:B------:R-:W-:Y:S01]  /*69e0*/  F2FP.F16.F32.PACK_AB R30, R113, R112 ;  /* 0x00000070711e723e */ /* 0x000fe200000000ff */
[----:B------:R-:W-:Y:S01]  /*69f0*/  FADD.FTZ R52, R65, R52 ;  /* 0x0000003441347221 */ /* 0x000fe20000010000 */
[----:B------:R-:W-:Y:S01]  /*6a00*/  F2FP.F16.F32.PACK_AB R31, R115, R114 ;  /* 0x00000072731f723e */ /* 0x000fe200000000ff */
[----:B------:R-:W-:Y:S01]  /*6a10*/  FADD.FTZ R57, R60, R57 ;  /* 0x000000393c397221 */ /* 0x000fe20000010000 */
[----:B------:R-:W-:Y:S01]  /*6a20*/  F2FP.F16.F32.PACK_AB R43, R111, R110 ;  /* 0x0000006e6f2b723e */ /* 0x000fe200000000ff */
[----:B------:R-:W-:Y:S01]  /*6a30*/  FADD.FTZ R62, R59, R62 ;  /* 0x0000003e3b3e7221 */ /* 0x000fe20000010000 */
[----:B-1----:R-:W-:Y:S01]  /*6a40*/  F2FP.F16.F32.PACK_AB R139, R195, R130 ;  /* 0x00000082c38b723e */ /* 0x002fe200000000ff */
[----:B------:R-:W-:Y:S01]  /*6a50*/  FADD.FTZ R69, R69, R52 ;  /* 0x0000003445457221 */ /* 0x000fe20000010000 */
[----:B--2---:R-:W-:Y:S01]  /*6a60*/  F2FP.F16.F32.PACK_AB R140, R121, R120 ;  /* 0x00000078798c723e */ /* 0x004fe200000000ff */
[-C--:B----4-:R-:W-:Y:S03]  /*6a70*/  HMMA.16816.F32 R4, R28, R36.reuse, R4 ;  /* 0x000000241c04723c */ /* 0x090fe60000001804 */
[----:B---3--:R-:W-:Y:S01]  /*6a80*/  F2FP.F16.F32.PACK_AB R141, R123, R122 ;  /* 0x0000007a7b8d723e */ /* 0x008fe200000000ff */
        /* <DEDUP_REMOVED lines=20> */
[-C--:B-----5:R-:W-:Y:S03]  /*6bd0*/  HMMA.16816.F32 R20, R28, R44.reuse, R20 ;  /* 0x0000002c1c14723c */ /* 0x0a0fe60000001814 */
        /* <DEDUP_REMOVED lines=60> */
[----:B------:R-:W-:Y:S03]  /*6fa0*/  FADD.FTZ R235, R194, R39 ;  /* 0x00000027c2eb7221 */ /* 0x000fe60000010000 */
[----:B------:R-:W-:Y:S01]  /*6fb0*/  FADD.FTZ R234, R193, R126 ;  /* 0x0000007ec1ea7221 */ /* 0x000fe20000010000 */
[----:B------:R-:W-:Y:S11]  /*6fc0*/  @P0 BRA `(.L_x_38) ;  /* 0xffffffcc00b80947 */ /* 0x000ff6000383ffff */
.L_x_37:
[----:B------:R-:W1:Y:S01]  /*6fd0*/  SHFL.BFLY PT, R10, R237, 0x2, 0x1f ;  /* 0x0c401f00ed0a7f89 */ /* 0x000e6200000e0000 */
[----:B------:R-:W2:Y:S01]  /*6fe0*/  S2UR UR4, SR_CgaCtaId ;  /* 0x00000000000479c3 */ /* 0x000ea20000008800 */
[----:B------:R-:W3:Y:S02]  /*6ff0*/  LDCU.U8 UR8, c[0x0][0x549] ;  /* 0x0000a920ff0877ac */ /* 0x000ee40008000000 */
[----:B------:R-:W4:Y:S01]  /*7000*/  SHFL.BFLY PT, R5, R236, 0x2, 0x1f ;  /* 0x0c401f00ec057f89 */ /* 0x000f2200000e0000 */
[----:B------:R-:W-:-:S03]  /*7010*/  UMOV UR5, 0x400 ;  /* 0x0000040000057882 */ /* 0x000fc60000000000 */
[----:B------:R-:W5:Y:S01]  /*7020*/  SHFL.BFLY PT, R12, R235, 0x2, 0x1f ;  /* 0x0c401f00eb0c7f89 */ /* 0x000f6200000e0000 */
[----:B------:R-:W5:Y:S03]  /*7030*/  LDC R20, c[0x0][0x434] ;  /* 0x00010d00ff147b82 */ /* 0x000f660000000800 */
[----:B------:R-:W5:Y:S01]  /*7040*/  SHFL.BFLY PT, R15, R234, 0x2, 0x1f ;  /* 0x0c401f00ea0f7f89 */ /* 0x000f6200000e0000 */
[----:B------:R-:W5:Y:S04]  /*7050*/  S2R R4, SR_TID.X ;  /* 0x0000000000047919 */ /* 0x000f680000002100 */
[----:B------:R-:W5:Y:S01]  /*7060*/  S2UR UR9, SR_CTAID.Y ;  /* 0x00000000000979c3 */ /* 0x000f620000002600 */
[----:B---3--:R-:W-:Y:S01]  /*7070*/  ISETP.NE.AND P1, PT, RZ, UR8, PT ;  /* 0x00000008ff007c0c */ /* 0x008fe2000bf25270 */
[----:B-1----:R-:W-:Y:S01]  /*7080*/  FADD.FTZ R10, R10, R237 ;  /* 0x000000ed0a0a7221 */ /* 0x002fe20000010000 */
[----:B--2---:R-:W-:-:S05]  /*7090*/  ULEA UR4, UR4, UR5, 0x18 ;  /* 0x0000000504047291 */ /* 0x004fca000f8ec0ff */
[----:B------:R-:W1:Y:S01]  /*70a0*/  S2UR UR8, SR_CTAID.Z ;  /* 0x00000000000879c3 */ /* 0x000e620000002700 */
[----:B----4-:R-:W-:Y:S01]  /*70b0*/  FADD.FTZ R5, R5, R236 ;  /* 0x000000ec05057221 */ /* 0x010fe20000010000 */
[----:B------:R-:W2:Y:S01]  /*70c0*/  SHFL.BFLY PT, R9, R10, 0x1, 0x1f ;  /* 0x0c201f000a097f89 */ /* 0x000ea200000e0000 */
[----:B-----5:R-:W-:-:S03]  /*70d0*/  FADD.FTZ R12, R12, R235 ;  /* 0x000000eb0c0c7221 */ /* 0x020fc60000010000 */
[----:B------:R-:W3:Y:S02]  /*70e0*/  SHFL.BFLY PT, R8, R5, 0x1, 0x1f ;  /* 0x0c201f0005087f89 */ /* 0x000ee400000e0000 */
[----:B------:R-:W4:Y:S01]  /*70f0*/  @P1 LDC R22, c[0x0][0x430] ;  /* 0x00010c00ff161b82 */ /* 0x000f220000000800 */
[----:B------:R-:W-:Y:S01]  /*7100*/  @P1 MOV R29, 0x1 ;  /* 0x00000001001d1802 */ /* 0x000fe20000000f00 */
[----:B------:R-:W-:Y:S01]  /*7110*/  FADD.FTZ R15, R15, R234 ;  /* 0x000000ea0f0f7221 */ /* 0x000fe20000010000 */
[----:B------:R-:W5:Y:S04]  /*7120*/  SHFL.BFLY PT, R7, R12, 0x1, 0x1f ;  /* 0x0c201f000c077f89 */ /* 0x000f6800000e0000 */
[----:B------:R-:W1:Y:S01]  /*7130*/  SHFL.BFLY PT, R6, R15, 0x1, 0x1f ;  /* 0x0c201f000f067f89 */ /* 0x000e6200000e0000 */
[----:B------:R-:W-:-:S04]  /*7140*/  SHF.L.U32 R11, R4, 0x3, RZ ;  /* 0x00000003040b7819 */ /* 0x000fc800000006ff */
[----:B------:R-:W-:Y:S01]  /*7150*/  LOP3.LUT R11, R11, 0xc0, RZ, 0xc0, !PT ;  /* 0x000000c00b0b7812 */ /* 0x000fe200078ec0ff */
[----:B--2---:R-:W-:Y:S01]  /*7160*/  FADD.FTZ R9, R10, R9 ;  /* 0x000000090a097221 */ /* 0x004fe20000010000 */
[C---:B------:R-:W-:Y:S02]  /*7170*/  SHF.L.U32 R10, R4.reuse, 0x1, RZ ;  /* 0x00000001040a7819 */ /* 0x040fe400000006ff */
[----:B------:R-:W-:Y:S01]  /*7180*/  LOP3.LUT R11, R11, 0x18, R4, 0xf8, !PT ;  /* 0x000000180b0b7812 */ /* 0x000fe200078ef804 */
[----:B---3--:R-:W-:Y:S01]  /*7190*/  FADD.FTZ R8, R5, R8 ;  /* 0x0000000805087221 */ /* 0x008fe20000010000 */
[----:B------:R-:W-:Y:S01]  /*71a0*/  SHF.L.U32 R5, R4, 0x4, RZ ;  /* 0x0000000404057819 */ /* 0x000fe200000006ff */
[----:B------:R-:W2:Y:S01]  /*71b0*/  MUFU.RCP R14, R9 ;  /* 0x00000009000e7308 */ /* 0x000ea20000001000 */
[----:B------:R-:W-:Y:S01]  /*71c0*/  LOP3.LUT R10, R10, 0x6, RZ, 0xc0, !PT ;  /* 0x000000060a0a7812 */ /* 0x000fe200078ec0ff */
[----:B-----5:R-:W-:Y:S01]  /*71d0*/  FADD.FTZ R7, R12, R7 ;  /* 0x000000070c077221 */ /* 0x020fe20000010000 */
[----:B------:R-:W-:-:S02]  /*71e0*/  FSETP.NE.FTZ.AND P5, PT, R9, RZ, PT ;  /* 0x000000ff0900720b */ /* 0x000fc40003fb5000 */
[----:B------:R-:W-:Y:S01]  /*71f0*/  LOP3.LUT R10, R10, 0x3e00, R5, 0xf8, !PT ;  /* 0x00003e000a0a7812 */ /* 0x000fe200078ef805 */
[----:B-1----:R-:W-:Y:S01]  /*7200*/  FADD.FTZ R6, R15, R6 ;  /* 0x000000060f067221 */ /* 0x002fe20000010000 */
[----:B------:R-:W-:Y:S01]  /*7210*/  FSETP.NE.FTZ.AND P4, PT, R8, RZ, PT ;  /* 0x000000ff0800720b */ /* 0x000fe20003f95000 */
[----:B------:R-:W1:Y:S01]  /*7220*/  MUFU.RCP R13, R8 ;  /* 0x00000008000d7308 */ /* 0x000e620000001000 */
[----:B------:R-:W-:Y:S02]  /*7230*/  FSETP.NE.FTZ.AND P3, PT, R7, RZ, PT ;  /* 0x000000ff0700720b */ /* 0x000fe40003f75000 */
[----:B------:R-:W-:Y:S02]  /*7240*/  FSETP.NE.FTZ.AND P2, PT, R6, RZ, PT ;  /* 0x000000ff0600720b */ /* 0x000fe40003f55000 */
[----:B------:R-:W-:Y:S02]  /*7250*/  IADD3 R10, PT, PT, R11, R10, R233 ;  /* 0x0000000a0b0a7210 */ /* 0x000fe40007ffe0e9 */
[----:B------:R-:W-:Y:S01]  /*7260*/  SHF.L.U32 R11, R4, 0x2, RZ ;  /* 0x00000002040b7819 */ /* 0x000fe200000006ff */
[----:B------:R-:W3:Y:S01]  /*7270*/  MUFU.RCP R12, R7 ;  /* 0x00000007000c7308 */ /* 0x000ee20000001000 */
[----:B------:R-:W-:Y:S01]  /*7280*/  LEA R15, R10, UR4, 0x1 ;  /* 0x000000040a0f7c11 */ /* 0x000fe2000f8e08ff */
[----:B------:R-:W4:Y:S01]  /*7290*/  @P5 LDC R27, c[0x0][0x458] ;  /* 0x00011600ff1b5b82 */ /* 0x000f220000000800 */
[----:B--2---:R-:W-:Y:S01]  /*72a0*/  FSEL R14, R14, 1, P5 ;  /* 0x3f8000000e0e7808 */ /* 0x004fe20002800000 */
[----:B------:R-:W2:Y:S01]  /*72b0*/  LDCU.U8 UR4, c[0x0][0x548] ;  /* 0x0000a900ff0477ac */ /* 0x000ea20008000000 */
[----:B------:R-:W-:-:S03]  /*72c0*/  LOP3.LUT R10, R11, 0x40, RZ, 0xc0, !PT ;  /* 0x000000400b0a7812 */ /* 0x000fc600078ec0ff */
[----:B------:R-:W5:Y:S01]  /*72d0*/  MUFU.RCP R5, R6 ;  /* 0x0000000600057308 */ /* 0x000f620000001000 */
[C---:B------:R-:W-:Y:S01]  /*72e0*/  FMUL.FTZ R160, R14.reuse, R160 ;  /* 0x000000a00ea07220 */ /* 0x040fe20000410000 */
[----:B-1----:R-:W-:Y:S01]  /*72f0*/  FSEL R13, R13, 1, P4 ;  /* 0x3f8000000d0d7808 */ /* 0x002fe20002000000 */
[C---:B------:R-:W-:Y:S01]  /*7300*/  FMUL.FTZ R161, R14.reuse, R161 ;  /* 0x000000a10ea17220 */ /* 0x040fe20000410000 */
[C---:B------:R-:W-:Y:S01]  /*7310*/  FMUL.FTZ R148, R14.reuse, R148 ;  /* 0x000000940e947220 */ /* 0x040fe20000410000 */
[C---:B------:R-:W-:Y:S01]  /*7320*/  FMUL.FTZ R149, R14.reuse, R149 ;  /* 0x000000950e957220 */ /* 0x040fe20000410000 */
[----:B------:R-:W-:Y:S01]  /*7330*/  FMUL.FTZ R144, R14, R144 ;  /* 0x000000900e907220 */ /* 0x000fe20000410000 */
[C---:B------:R-:W-:Y:S01]  /*7340*/  FMUL.FTZ R162, R13.reuse, R162 ;  /* 0x000000a20da27220 */ /* 0x040fe20000410000 */
[C---:B------:R-:W-:Y:S01]  /*7350*/  FMUL.FTZ R163, R13.reuse, R163 ;  /* 0x000000a30da37220 */ /* 0x040fe20000410000 */
[C---:B------:R-:W-:Y:S01]  /*7360*/  FMUL.FTZ R150, R13.reuse, R150 ;  /* 0x000000960d967220 */ /* 0x040fe20000410000 */
[----:B---3--:R-:W-:Y:S01]  /*7370*/  FSEL R12, R12, 1, P3 ;  /* 0x3f8000000c0c7808 */ /* 0x008fe20001800000 */
[C---:B------:R-:W-:Y:S01]  /*7380*/  FMUL.FTZ R151, R13.reuse, R151 ;  /* 0x000000970d977220 */ /* 0x040fe20000410000 */
[----:B------:R-:W-:Y:S01]  /*7390*/  FMUL.FTZ R145, R14, R145 ;  /* 0x000000910e917220 */ /* 0x000fe20000410000 */
[C---:B------:R-:W-:Y:S01]  /*73a0*/  FMUL.FTZ R146, R13.reuse, R146 ;  /* 0x000000920d927220 */ /* 0x040fe20000410000 */
[----:B------:R-:W-:Y:S01]  /*73b0*/  FMUL.FTZ R147, R13, R147 ;  /* 0x000000930d937220 */ /* 0x000fe20000410000 */
[C---:B------:R-:W-:Y:S01]  /*73c0*/  FMUL.FTZ R156, R12.reuse, R156 ;  /* 0x0000009c0c9c7220 */ /* 0x040fe20000410000 */
[C---:B------:R-:W-:Y:S01]  /*73d0*/  FMUL.FTZ R157, R12.reuse, R157 ;  /* 0x0000009d0c9d7220 */ /* 0x040fe20000410000 */
[C---:B------:R-:W-:Y:S01]  /*73e0*/  FMUL.FTZ R152, R12.reuse, R152 ;  /* 0x000000980c987220 */ /* 0x040fe20000410000 */
[----:B-----5:R-:W-:Y:S01]  /*73f0*/  FSEL R5, R5, 1, P2 ;  /* 0x3f80000005057808 */ /* 0x020fe20001000000 */
[C---:B------:R-:W-:Y:S01]  /*7400*/  FMUL.FTZ R153, R12.reuse, R153 ;  /* 0x000000990c997220 */ /* 0x040fe20000410000 */
[C---:B------:R-:W-:Y:S01]  /*7410*/  FMUL.FTZ R132, R12.reuse, R132 ;  /* 0x000000840c847220 */ /* 0x040fe20000410000 */
[C---:B------:R-:W-:Y:S01]  /*7420*/  FMUL.FTZ R133, R12.reuse, R133 ;  /* 0x000000850c857220 */ /* 0x040fe20000410000 */
[C---:B------:R-:W-:Y:S01]  /*7430*/  FMUL.FTZ R140, R12.reuse, R140 ;  /* 0x0000008c0c8c7220 */ /* 0x040fe20000410000 */
[----:B------:R-:W-:Y:S01]  /*7440*/  FMUL.FTZ R141, R12, R141 ;  /* 0x0000008d0c8d7220 */ /* 0x000fe20000410000 */
[C---:B------:R-:W-:Y:S01]  /*7450*/  FMUL.FTZ R158, R5.reuse, R158 ;  /* 0x0000009e059e7220 */ /* 0x040fe20000410000 */
[----:B------:R-:W-:Y:S01]  /*7460*/  FMUL.FTZ R159, R5, R159 ;  /* 0x0000009f059f7220 */ /* 0x000fe20000410000 */
[----:B------:R-:W-:Y:S01]  /*7470*/  LOP3.LUT R12, R11, 0x20, RZ, 0xc0, !PT ;  /* 0x000000200b0c7812 */ /* 0x000fe200078ec0ff */
[C---:B------:R-:W-:Y:S01]  /*7480*/  FMUL.FTZ R154, R5.reuse, R154 ;  /* 0x0000009a059a7220 */ /* 0x040fe20000410000 */
[----:B------:R-:W-:Y:S01]  /*7490*/  FMUL.FTZ R155, R5, R155 ;  /* 0x0000009b059b7220 */ /* 0x000fe20000410000 */
[C---:B------:R-:W-:Y:S01]  /*74a0*/  FMUL.FTZ R138, R13.reuse, R138 ;  /* 0x0000008a0d8a7220 */ /* 0x040fe20000410000 */
[C---:B------:R-:W-:Y:S01]  /*74b0*/  FMUL.FTZ R136, R14.reuse, R136 ;  /* 0x000000880e887220 */ /* 0x040fe20000410000 */
[----:B------:R-:W-:Y:S01]  /*74c0*/  FMUL.FTZ R137, R14, R137 ;  /* 0x000000890e897220 */ /* 0x000fe20000410000 */
[----:B------:R-:W-:Y:S01]  /*74d0*/  FMUL.FTZ R13, R13, R139 ;  /* 0x0000008b0d0d7220 */ /* 0x000fe20000410000 */
[----:B------:R-:W-:Y:S01]  /*74e0*/  F2FP.F16.F32.PACK_AB R160, R161, R160 ;  /* 0x000000a0a1a0723e */ /* 0x000fe200000000ff */
[----:B------:R-:W-:Y:S01]  /*74f0*/  FMUL.FTZ R134, R5, R134 ;  /* 0x0000008605867220 */ /* 0x000fe20000410000 */
[----:B------:R-:W-:Y:S01]  /*7500*/  F2FP.F16.F32.PACK_AB R162, R163, R162 ;  /* 0x000000a2a3a2723e */ /* 0x000fe200000000ff */
[C---:B------:R-:W-:Y:S01]  /*7510*/  FMUL.FTZ R135, R5.reuse, R135 ;  /* 0x0000008705877220 */ /* 0x040fe20000410000 */
[----:B------:R-:W-:Y:S01]  /*7520*/  FMUL.FTZ R142, R5, R142 ;  /* 0x0000008e058e7220 */ /* 0x000fe20000410000 */
[----:B------:R-:W-:Y:S01]  /*7530*/  F2FP.F16.F32.PACK_AB R148, R149, R148 ;  /* 0x000000949594723e */ /* 0x000fe200000000ff */
[----:B------:R-:W-:Y:S01]  /*7540*/  FMUL.FTZ R5, R5, R143 ;  /* 0x0000008f05057220 */ /* 0x000fe20000410000 */
[----:B------:R-:W-:Y:S01]  /*7550*/  F2FP.F16.F32.PACK_AB R150, R151, R150 ;  /* 0x000000969796723e */ /* 0x000fe200000000ff */
[----:B------:R1:W-:Y:S01]  /*7560*/  STS [R15], R160 ;  /* 0x000000a00f007388 */ /* 0x0003e20000000800 */
[C---:B------:R-:W-:Y:S01]  /*7570*/  IADD3 R17, PT, PT, R15.reuse, -R12, RZ ;  /* 0x8000000c0f117210 */ /* 0x040fe20007ffe0ff */
[----:B------:R-:W3:Y:S01]  /*7580*/  @P4 LDC R26, c[0x0][0x458] ;  /* 0x00011600ff1a4b82 */ /* 0x000ee20000000800 */
[----:B------:R-:W-:Y:S01]  /*7590*/  IADD3 R19, PT, PT, R15, -R10, RZ ;  /* 0x8000000a0f137210 */ /* 0x000fe20007ffe0ff */
[----:B------:R1:W-:Y:S01]  /*75a0*/  STS [R15+0x200], R162 ;  /* 0x000200a20f007388 */ /* 0x0003e20000000800 */
[----:B------:R-:W-:Y:S01]  /*75b0*/  F2FP.F16.F32.PACK_AB R156, R157, R156 ;  /* 0x0000009c9d9c723e */ /* 0x000fe200000000ff */
[----:B------:R-:W1:Y:S01]  /*75c0*/  @P5 MUFU.LG2 R9, R9 ;  /* 0x0000000900095308 */ /* 0x000e620000000c00 */
[----:B------:R-:W-:Y:S01]  /*75d0*/  F2FP.F16.F32.PACK_AB R158, R159, R158 ;  /* 0x0000009e9f9e723e */ /* 0x000fe200000000ff */
[----:B------:R1:W-:Y:S01]  /*75e0*/  STS [R17+0x10], R148 ;  /* 0x0000109411007388 */ /* 0x0003e20000000800 */
[----:B------:R-:W-:Y:S01]  /*75f0*/  F2FP.F16.F32.PACK_AB R152, R153, R152 ;  /* 0x000000989998723e */ /* 0x000fe200000000ff */
[----:B------:R-:W1:Y:S01]  /*7600*/  LDC.64 R10, c[0x0][0x400] ;  /* 0x00010000ff0a7b82 */ /* 0x000e620000000a00 */
[----:B------:R-:W-:Y:S01]  /*7610*/  F2FP.F16.F32.PACK_AB R154, R155, R154 ;  /* 0x0000009a9b9a723e */ /* 0x000fe200000000ff */
[----:B------:R1:W-:Y:S01]  /*7620*/  STS [R17+0x210], R150 ;  /* 0x0002109611007388 */ /* 0x0003e20000000800 */
[----:B------:R-:W-:Y:S01]  /*7630*/  F2FP.F16.F32.PACK_AB R144, R145, R144 ;  /* 0x000000909190723e */ /* 0x000fe200000000ff */
[----:B------:R-:W1:Y:S01]  /*7640*/  @P4 MUFU.LG2 R8, R8 ;  /* 0x0000000800084308 */ /* 0x000e620000000c00 */
[----:B------:R-:W-:Y:S01]  /*7650*/  F2FP.F16.F32.PACK_AB R146, R147, R146 ;  /* 0x000000929392723e */ /* 0x000fe200000000ff */
[----:B------:R1:W-:Y:S01]  /*7660*/  STS [R15+0x1000], R156 ;  /* 0x0010009c0f007388 */ /* 0x0003e20000000800 */
[----:B------:R-:W-:-:S02]  /*7670*/  F2FP.F16.F32.PACK_AB R136, R137, R136 ;  /* 0x000000888988723e */ /* 0x000fc400000000ff */
[----:B------:R-:W-:Y:S01]  /*7680*/  F2FP.F16.F32.PACK_AB R138, R13, R138 ;  /* 0x0000008a0d8a723e */ /* 0x000fe200000000ff */
[----:B------:R1:W-:Y:S01]  /*7690*/  STS [R15+0x1200], R158 ;  /* 0x0012009e0f007388 */ /* 0x0003e20000000800 */
[----:B------:R-:W-:Y:S02]  /*76a0*/  IADD3 R21, PT, PT, -R12, R19, RZ ;  /* 0x000000130c157210 */ /* 0x000fe40007ffe1ff */
[----:B------:R-:W-:Y:S01]  /*76b0*/  F2FP.F16.F32.PACK_AB R132, R133, R132 ;  /* 0x000000848584723e */ /* 0x000fe200000000ff */
[----:B------:R1:W-:Y:S01]  /*76c0*/  STS [R17+0x1010], R152 ;  /* 0x0010109811007388 */ /* 0x0003e20000000800 */
[----:B------:R-:W-:Y:S01]  /*76d0*/  F2FP.F16.F32.PACK_AB R134, R135, R134 ;  /* 0x000000868786723e */ /* 0x000fe200000000ff */
[----:B------:R-:W5:Y:S01]  /*76e0*/  @P1 LDC.64 R12, c[0x0][0x430] ;  /* 0x00010c00ff0c1b82 */ /* 0x000f620000000a00 */
[----:B------:R-:W-:Y:S01]  /*76f0*/  F2FP.F16.F32.PACK_AB R140, R141, R140 ;  /* 0x0000008c8d8c723e */ /* 0x000fe200000000ff */
[----:B------:R1:W-:Y:S01]  /*7700*/  STS [R17+0x1210], R154 ;  /* 0x0012109a11007388 */ /* 0x0003e20000000800 */
[----:B------:R-:W-:-:S02]  /*7710*/  F2FP.F16.F32.PACK_AB R142, R5, R142 ;  /* 0x0000008e058e723e */ /* 0x000fc400000000ff */
[----:B------:R1:W1:Y:S01]  /*7720*/  @P3 MUFU.LG2 R5, R7 ;  /* 0x0000000700053308 */ /* 0x0002620000000c00 */
[----:B------:R1:W-:Y:S04]  /*7730*/  STS [R19+0x20], R144 ;  /* 0x0000209013007388 */ /* 0x0003e80000000800 */
[----:B------:R1:W-:Y:S04]  /*7740*/  STS [R19+0x220], R146 ;  /* 0x0002209213007388 */ /* 0x0003e80000000800 */
[----:B------:R1:W-:Y:S04]  /*7750*/  STS [R21+0x30], R136 ;  /* 0x0000308815007388 */ /* 0x0003e80000000800 */
[----:B------:R1:W-:Y:S04]  /*7760*/  STS [R21+0x230], R138 ;  /* 0x0002308a15007388 */ /* 0x0003e80000000800 */
[----:B------:R1:W-:Y:S01]  /*7770*/  STS [R19+0x1020], R132 ;  /* 0x0010208413007388 */ /* 0x0003e20000000800 */
[----:B-----5:R-:W-:-:S03]  /*7780*/  @P1 IMAD R30, R13, R12, RZ ;  /* 0x0000000c0d1e1224 */ /* 0x020fc600078e02ff */
[----:B------:R1:W-:Y:S04]  /*7790*/  STS [R19+0x1220], R134 ;  /* 0x0012208613007388 */ /* 0x0003e80000000800 */
[----:B------:R1:W-:Y:S04]  /*77a0*/  STS [R21+0x1030], R140 ;  /* 0x0010308c15007388 */ /* 0x0003e80000000800 */
[----:B------:R1:W-:Y:S01]  /*77b0*/  STS [R21+0x1230], R142 ;  /* 0x0012308e15007388 */ /* 0x0003e20000000800 */
[----:B--234-:R-:W-:Y:S05]  /*77c0*/  @P1 BRA `(.L_x_41) ;  /* 0x0000000000281947 */ /* 0x01cfea0003800000 */
[----:B------:R-:W-:Y:S01]  /*77d0*/  ISETP.NE.AND P0, PT, RZ, UR4, PT ;  /* 0x00000004ff007c0c */ /* 0x000fe2000bf05270 */
[----:B------:R-:W2:-:S12]  /*77e0*/  LDC R12, c[0x0][0x3e0] ;  /* 0x0000f800ff0c7b82 */ /* 0x000e980000000800 */
[----:B------:R-:W3:Y:S01]  /*77f0*/  @P0 LDC R30, c[0x0][0x454] ;  /* 0x00011500ff1e0b82 */ /* 0x000ee20000000800 */
[----:B------:R-:W-:Y:S02]  /*7800*/  @P0 MOV R22, 0x1 ;  /* 0x0000000100160802 */ /* 0x000fe40000000f00 */
[----:B------:R-:W-:-:S05]  /*7810*/  @!P0 MOV R22, 0x1 ;  /* 0x0000000100168802 */ /* 0x000fca0000000f00 */
[----:B------:R-:W2:Y:S08]  /*7820*/  @P0 LDC R29, c[0x0][0x454] ;  /* 0x00011500ff1d0b82 */ /* 0x000eb00000000800 */
[----:B-1----:R-:W1:Y:S08]  /*7830*/  @!P0 LDC R7, c[0x0][0x434] ;  /* 0x00010d00ff078b82 */ /* 0x002e700000000800 */
[----:B------:R-:W4:Y:S01]  /*7840*/  @!P0 LDC R30, c[0x0][0x434] ;  /* 0x00010d00ff1e8b82 */ /* 0x000f220000000800 */
[----:B--2---:R-:W-:-:S02]  /*7850*/  @P0 IMAD R29, R29, R12, RZ ;  /* 0x0000000c1d1d0224 */ /* 0x004fc400078e02ff */
[----:B-1-3--:R-:W-:-:S07]  /*7860*/  @!P0 IMAD R29, R7, R12, RZ ;  /* 0x0000000c071d8224 */ /* 0x00afce00078e02ff */
.L_x_41:
[----:B------:R-:W-:Y:S01]  /*7870*/  BAR.SYNC.DEFER_BLOCKING 0x0 ;  /* 0x0000000000007b1d */ /* 0x000fe20000010000 */
[----:B------:R-:W-:Y:S01]  /*7880*/  ISETP.NE.AND P1, PT, RZ, UR4, !P1 ;  /* 0x00000004ff007c0c */ /* 0x000fe2000cf25270 */
[----:B-1----:R-:W-:Y:S01]  /*7890*/  @P5 FMUL.FTZ R9, R9, 0.69314718246459960938 ;  /* 0x3f31721809095820 */ /* 0x002fe20000410000 */
[----:B------:R-:W-:Y:S01]  /*78a0*/  @P4 FMUL.FTZ R8, R8, 0.69314718246459960938 ;  /* 0x3f31721808084820 */ /* 0x000fe20000410000 */
[----:B------:R-:W-:Y:S01]  /*78b0*/  MOV R24, 0x7f800000 ;  /* 0x7f80000000187802 */ /* 0x000fe20000000f00 */
[----:B----4-:R-:W-:-:S03]  /*78c0*/  IMAD R30, R30, UR8, RZ ;  /* 0x000000081e1e7c24 */ /* 0x010fc6000f8e02ff */
[----:B------:R-:W1:Y:S01]  /*78d0*/  @P2 LDC R21, c[0x0][0x458] ;  /* 0x00011600ff152b82 */ /* 0x000e620000000800 */
[----:B------:R-:W2:Y:S01]  /*78e0*/  @P2 MUFU.LG2 R25, R6 ;  /* 0x0000000600192308 */ /* 0x000ea20000000c00 */
[----:B------:R-:W-:Y:S01]  /*78f0*/  MOV R23, 0x7f800000 ;  /* 0x7f80000000177802 */ /* 0x000fe20000000f00 */
[----:B------:R-:W-:Y:S01]  /*7900*/  @P5 FFMA.FTZ R24, R164, R27, R9 ;  /* 0x0000001ba4185223 */ /* 0x000fe20000010009 */
[----:B------:R-:W-:Y:S01]  /*7910*/  @P4 FFMA.FTZ R23, R3, R26, R8 ;  /* 0x0000001a03174223 */ /* 0x000fe20000010008 */
[----:B------:R-:W-:Y:S01]  /*7920*/  MOV R28, R228 ;  /* 0x000000e4001c7202 */ /* 0x000fe20000000f00 */
[----:B------:R-:W-:Y:S01]  /*7930*/  IMAD R3, R20, UR9, RZ ;  /* 0x0000000914037c24 */ /* 0x000fe2000f8e02ff */
[----:B------:R-:W-:Y:S01]  /*7940*/  LOP3.LUT P5, RZ, R4, 0x3, RZ, 0xc0, !PT ;  /* 0x0000000304ff7812 */ /* 0x000fe200078ac0ff */
[----:B------:R-:W3:Y:S01]  /*7950*/  @P3 LDC R31, c[0x0][0x458] ;  /* 0x00011600ff1f3b82 */ /* 0x000ee20000000800 */
[----:B------:R-:W-:Y:S01]  /*7960*/  @!P1 IMAD R30, R29, UR9, R30 ;  /* 0x000000091d1e9c24 */ /* 0x000fe2000f8e021e */
[----:B------:R-:W-:Y:S01]  /*7970*/  MOV R29, RZ ;  /* 0x000000ff001d7202 */ /* 0x000fe20000000f00 */
[----:B------:R-:W-:-:S02]  /*7980*/  IMAD R33, R227, R22, RZ ;  /* 0x00000016e3217224 */ /* 0x000fc400078e02ff */
[----:B------:R-:W-:Y:S01]  /*7990*/  @P3 FMUL.FTZ R5, R5, 0.69314718246459960938 ;  /* 0x3f31721805053820 */ /* 0x000fe20000410000 */
[----:B------:R-:W-:Y:S01]  /*79a0*/  BSSY.RECONVERGENT B0, `(.L_x_42) ;  /* 0x000003c000007945 */ /* 0x000fe20003800200 */
[----:B------:R-:W-:Y:S01]  /*79b0*/  MOV R26, 0x7f800000 ;  /* 0x7f800000001a7802 */ /* 0x000fe20000000f00 */
[----:B------:R-:W-:Y:S01]  /*79c0*/  IMAD.WIDE.U32 R28, R10, UR9, R28 ;  /* 0x000000090a1c7c25 */ /* 0x000fe2000f8e001c */
[----:B------:R-:W4:Y:S01]  /*79d0*/  LDC.64 R8, c[0x0][0x410] ;  /* 0x00010400ff087b82 */ /* 0x000f220000000a00 */
[----:B------:R-:W-:Y:S01]  /*79e0*/  SEL R10, R3, RZ, P1 ;  /* 0x000000ff030a7207 */ /* 0x000fe20000800000 */
[----:B------:R1:W4:Y:S01]  /*79f0*/  LDS.128 R16, [R226] ;  /* 0x00000000e2107984 */ /* 0x0003220000000c00 */
[----:B------:R-:W-:Y:S01]  /*7a00*/  SHF.R.S32.HI R3, RZ, 0x1f, R3 ;  /* 0x0000001fff037819 */ /* 0x000fe20000011403 */
[----:B--2---:R-:W-:Y:S01]  /*7a10*/  @P2 FMUL.FTZ R35, R25, 0.69314718246459960938 ;  /* 0x3f31721819232820 */ /* 0x004fe20000410000 */
[--C-:B------:R-:W-:Y:S01]  /*7a20*/  IADD3 R25, P4, P0, R33, R10, R30.reuse ;  /* 0x0000000a21197210 */ /* 0x100fe2000789e01e */
[----:B------:R2:W2:Y:S01]  /*7a30*/  LDS.128 R12, [R226+0x800] ;  /* 0x00080000e20c7984 */ /* 0x0004a20000000c00 */
[----:B------:R-:W-:Y:S01]  /*7a40*/  SHF.R.S32.HI R10, RZ, 0x1f, R33 ;  /* 0x0000001fff0a7819 */ /* 0x000fe20000011421 */
[----:B------:R-:W2:Y:S01]  /*7a50*/  LDC.64 R6, c[0x0][0x408] ;  /* 0x00010200ff067b82 */ /* 0x000ea20000000a00 */
[----:B------:R-:W-:Y:S01]  /*7a60*/  SEL R3, R3, RZ, P1 ;  /* 0x000000ff03037207 */ /* 0x000fe20000800000 */
[----:B-1----:R-:W-:Y:S01]  /*7a70*/  @P2 FFMA.FTZ R26, R0, R21, R35 ;  /* 0x00000015001a2223 */ /* 0x002fe20000010023 */
[----:B------:R-:W-:Y:S01]  /*7a80*/  SHF.R.S32.HI R30, RZ, 0x1f, R30 ;  /* 0x0000001fff1e7819 */ /* 0x000fe2000001141e */
[----:B------:R-:W-:Y:S01]  /*7a90*/  IMAD R37, R11, UR9, R29 ;  /* 0x000000090b257c24 */ /* 0x000fe2000f8e021d */
[----:B------:R-:W-:-:S02]  /*7aa0*/  MOV R27, 0x7f800000 ;  /* 0x7f800000001b7802 */ /* 0x000fc40000000f00 */
[----:B------:R-:W-:Y:S01]  /*7ab0*/  IADD3.X R0, PT, PT, R10, R3, R30, P4, P0 ;  /* 0x000000030a007210 */ /* 0x000fe200027e041e */
[----:B---3--:R-:W-:Y:S01]  /*7ac0*/  @P3 FFMA.FTZ R27, R2, R31, R5 ;  /* 0x0000001f021b3223 */ /* 0x008fe20000010005 */
[----:B------:R-:W-:Y:S06]  /*7ad0*/  @P5 BRA `(.L_x_43) ;  /* 0x0000000000a05947 */ /* 0x000fec0003800000 */
[--C-:B------:R-:W-:Y:S01]  /*7ae0*/  SHF.R.U32.HI R2, RZ, 0x1, R4.reuse ;  /* 0x00000001ff027819 */ /* 0x100fe20000011604 */
[----:B------:R-:W-:Y:S01]  /*7af0*/  IMAD.IADD R20, R20, 0x1, -R227 ;  /* 0x0000000114147824 */ /* 0x000fe200078e0ae3 */
[----:B------:R-:W-:Y:S02]  /*7b00*/  SHF.R.U32.HI R33, RZ, 0x2, R4 ;  /* 0x00000002ff217819 */ /* 0x000fe40000011604 */
[----:B------:R-:W-:-:S04]  /*7b10*/  LOP3.LUT R2, R2, 0x30, RZ, 0xc0, !PT ;  /* 0x0000003002027812 */ /* 0x000fc800078ec0ff */
[----:B------:R-:W-:-:S04]  /*7b20*/  LOP3.LUT R33, R2, 0x7, R33, 0xf8, !PT ;  /* 0x0000000702217812 */ /* 0x000fc800078ef821 */
[C---:B------:R-:W-:Y:S01]  /*7b30*/  LOP3.LUT R31, R33.reuse, 0x40, RZ, 0xfc, !PT ;  /* 0x00000040211f7812 */ /* 0x040fe200078efcff */
[C---:B------:R-:W-:Y:S01]  /*7b40*/  VIADD R39, R33.reuse, 0x8 ;  /* 0x0000000821277836 */ /* 0x040fe20000000000 */
[CC--:B------:R-:W-:Y:S01]  /*7b50*/  ISETP.GE.AND P6, PT, R33.reuse, R20.reuse, PT ;  /* 0x000000142100720c */ /* 0x0c0fe20003fc6270 */
[----:B------:R-:W-:Y:S01]  /*7b60*/  VIADD R35, R33, 0x48 ;  /* 0x0000004821237836 */ /* 0x000fe20000000000 */
[-C--:B------:R-:W-:Y:S02]  /*7b70*/  ISETP.GE.AND P4, PT, R31, R20.reuse, PT ;  /* 0x000000141f00720c */ /* 0x080fe40003f86270 */
[-C--:B------:R-:W-:Y:S02]  /*7b80*/  ISETP.GE.AND P5, PT, R39, R20.reuse, PT ;  /* 0x000000142700720c */ /* 0x080fe40003fa6270 */
[----:B------:R-:W-:-:S07]  /*7b90*/  ISETP.GE.AND P3, PT, R35, R20, PT ;  /* 0x000000142300720c */ /* 0x000fce0003f66270 */
[----:B------:R-:W1:Y:S01]  /*7ba0*/  @!P6 LDC.64 R20, c[0x0][0x420] ;  /* 0x00010800ff14eb82 */ /* 0x000e620000000a00 */
[-C--:B------:R-:W-:Y:S02]  /*7bb0*/  @!P6 IMAD R34, R33, R22.reuse, RZ ;  /* 0x000000162122e224 */ /* 0x080fe400078e02ff */
[-C--:B------:R-:W-:Y:S02]  /*7bc0*/  @!P4 IMAD R31, R31, R22.reuse, RZ ;  /* 0x000000161f1fc224 */ /* 0x080fe400078e02ff */
[-C--:B------:R-:W-:Y:S01]  /*7bd0*/  @!P5 IMAD R32, R39, R22.reuse, RZ ;  /* 0x000000162720d224 */ /* 0x080fe200078e02ff */
[C---:B------:R-:W-:Y:S01]  /*7be0*/  @!P6 IADD3 R30, P0, PT, R34.reuse, R25, RZ ;  /* 0x00000019221ee210 */ /* 0x040fe20007f1e0ff */
[----:B------:R-:W-:Y:S01]  /*7bf0*/  @!P3 IMAD R35, R35, R22, RZ ;  /* 0x000000162323b224 */ /* 0x000fe200078e02ff */
[----:B------:R-:W3:Y:S02]  /*7c00*/  @!P5 LDC.64 R10, c[0x0][0x420] ;  /* 0x00010800ff0adb82 */ /* 0x000ee40000000a00 */
[----:B------:R-:W-:-:S02]  /*7c10*/  @!P6 LEA.HI.X.SX32 R22, R34, R0, 0x1, P0 ;  /* 0x000000002216e211 */ /* 0x000fc400000f0eff */
[CC--:B------:R-:W-:Y:S02]  /*7c20*/  @!P4 IADD3 R34, P1, PT, R31.reuse, R25.reuse, RZ ;  /* 0x000000191f22c210 */ /* 0x0c0fe40007f3e0ff */
[CC--:B------:R-:W-:Y:S02]  /*7c30*/  @!P5 IADD3 R33, P2, PT, R32.reuse, R25.reuse, RZ ;  /* 0x000000192021d210 */ /* 0x0c0fe40007f5e0ff */
[----:B------:R-:W5:Y:S01]  /*7c40*/  @!P4 LDC.64 R4, c[0x0][0x420] ;  /* 0x00010800ff04cb82 */ /* 0x000f620000000a00 */
[-C--:B------:R-:W-:Y:S02]  /*7c50*/  @!P4 LEA.HI.X.SX32 R31, R31, R0.reuse, 0x1, P1 ;  /* 0x000000001f1fc211 */ /* 0x080fe400008f0eff */
[----:B------:R-:W-:Y:S02]  /*7c60*/  @!P5 LEA.HI.X.SX32 R32, R32, R0, 0x1, P2 ;  /* 0x000000002020d211 */ /* 0x000fe400010f0eff */
[----:B------:R-:W-:-:S03]  /*7c70*/  @!P3 IADD3 R25, P0, PT, R35, R25, RZ ;  /* 0x000000192319b210 */ /* 0x000fc60007f1e0ff */
[----:B------:R-:W4:Y:S01]  /*7c80*/  @!P3 LDC.64 R2, c[0x0][0x420] ;  /* 0x00010800ff02bb82 */ /* 0x000f220000000a00 */
[C---:B-1----:R-:W-:Y:S02]  /*7c90*/  @!P6 LEA R20, P2, R30.reuse, R20, 0x2 ;  /* 0x000000141e14e211 */ /* 0x042fe400078410ff */
[----:B------:R-:W-:Y:S02]  /*7ca0*/  @!P3 LEA.HI.X.SX32 R0, R35, R0, 0x1, P0 ;  /* 0x000000002300b211 */ /* 0x000fe400000f0eff */
[----:B------:R-:W-:Y:S02]  /*7cb0*/  @!P6 LEA.HI.X R21, R30, R21, R22, 0x2, P2 ;  /* 0x000000151e15e211 */ /* 0x000fe400010f1416 */
[----:B---3--:R-:W-:-:S03]  /*7cc0*/  @!P5 LEA R10, P1, R33, R10, 0x2 ;  /* 0x0000000a210ad211 */ /* 0x008fc600078210ff */
[----:B------:R1:W-:Y:S01]  /*7cd0*/  @!P6 STG.E desc[UR6][R20.64], R24 ;  /* 0x000000181400e986 */ /* 0x0003e2000c101906 */
[----:B------:R-:W-:Y:S02]  /*7ce0*/  @!P5 LEA.HI.X R11, R33, R11, R32, 0x2, P1 ;  /* 0x0000000b210bd211 */ /* 0x000fe400008f1420 */
[----:B-----5:R-:W-:-:S03]  /*7cf0*/  @!P4 LEA R4, P1, R34, R4, 0x2 ;  /* 0x000000042204c211 */ /* 0x020fc600078210ff */
[----:B------:R1:W-:Y:S01]  /*7d00*/  @!P5 STG.E desc[UR6][R10.64], R23 ;  /* 0x000000170a00d986 */ /* 0x0003e2000c101906 */
[----:B------:R-:W-:Y:S02]  /*7d10*/  @!P4 LEA.HI.X R5, R34, R5, R31, 0x2, P1 ;  /* 0x000000052205c211 */ /* 0x000fe400008f141f */
[----:B----4-:R-:W-:-:S03]  /*7d20*/  @!P3 LEA R2, P0, R25, R2, 0x2 ;  /* 0x000000021902b211 */ /* 0x010fc600078010ff */
[----:B------:R1:W-:Y:S01]  /*7d30*/  @!P4 STG.E desc[UR6][R4.64], R27 ;  /* 0x0000001b0400c986 */ /* 0x0003e2000c101906 */
[----:B------:R-:W-:-:S05]  /*7d40*/  @!P3 LEA.HI.X R3, R25, R3, R0, 0x2, P0 ;  /* 0x000000031903b211 */ /* 0x000fca00000f1400 */
[----:B------:R1:W-:Y:S04]  /*7d50*/  @!P3 STG.E desc[UR6][R2.64], R26 ;  /* 0x0000001a0200b986 */ /* 0x0003e8000c101906 */
.L_x_43:
[----:B------:R-:W-:Y:S05]  /*7d60*/  BSYNC.RECONVERGENT B0 ;  /* 0x0000000000007941 */ /* 0x000fea0003800200 */
.L_x_42:
[----:B-1----:R-:W1:Y:S01]  /*7d70*/  LDS.128 R20, [R226+0x1000] ;  /* 0x00100000e2147984 */ /* 0x002e620000000c00 */
[----:B------:R-:W3:Y:S01]  /*7d80*/  LDCU.64 UR4, c[0x0][0x3f0] ;  /* 0x00007e00ff0477ac */ /* 0x000ee20008000a00 */
[----:B------:R-:W-:Y:S02]  /*7d90*/  IMAD.MOV.U32 R36, RZ, RZ, R28 ;  /* 0x000000ffff247224 */ /* 0x000fe400078e001c */
[----:B------:R-:W5:Y:S01]  /*7da0*/  LDS.128 R24, [R226+0x1800] ;  /* 0x00180000e2187984 */ /* 0x000f620000000c00 */
[----:B--2---:R-:W-:Y:S02]  /*7db0*/  IMAD R0, R231, R6, RZ ;  /* 0x00000006e7007224 */ /* 0x004fe400078e02ff */
[----:B----4-:R-:W-:-:S04]  /*7dc0*/  IMAD.WIDE.U32 R2, R8, UR8, R36 ;  /* 0x0000000808027c25 */ /* 0x010fc8000f8e0024 */
[----:B------:R-:W-:Y:S02]  /*7dd0*/  IMAD R3, R9, UR8, R3 ;  /* 0x0000000809037c24 */ /* 0x000fe4000f8e0203 */
[C---:B------:R-:W-:Y:S02]  /*7de0*/  IMAD R0, R230.reuse, R7, R0 ;  /* 0x00000007e6007224 */ /* 0x040fe400078e0200 */
[----:B------:R-:W-:-:S04]  /*7df0*/  IMAD.WIDE.U32 R230, R230, R6, R2 ;  /* 0x00000006e6e67225 */ /* 0x000fc800078e0002 */
[----:B------:R-:W-:Y:S01]  /*7e00*/  IMAD.SHL.U32 R2, R6, 0x40, RZ ;  /* 0x0000004006027824 */ /* 0x000fe200078e00ff */
[----:B------:R-:W-:Y:S02]  /*7e10*/  IADD3 R0, PT, PT, R231, R0, RZ ;  /* 0x00000000e7007210 */ /* 0x000fe40007ffe0ff */
[----:B---3--:R-:W-:-:S04]  /*7e20*/  LEA R4, P0, R230, UR4, 0x1 ;  /* 0x00000004e6047c11 */ /* 0x008fc8000f8008ff */
[----:B------:R-:W-:Y:S02]  /*7e30*/  LEA.HI.X R5, R230, UR5, R0, 0x1, P0 ;  /* 0x00000005e6057c11 */ /* 0x000fe400080f0c00 */
[CC--:B------:R-:W-:Y:S02]  /*7e40*/  LEA R8, P0, R6.reuse, R4.reuse, 0x7 ;  /* 0x0000000406087211 */ /* 0x0c0fe400078038ff */
[--C-:B------:R-:W-:Y:S01]  /*7e50*/  SHF.L.U64.HI R0, R6, 0x6, R7.reuse ;  /* 0x0000000606007819 */ /* 0x100fe20000010207 */
[----:B------:R-:W-:Y:S01]  /*7e60*/  STG.E.128 desc[UR6][R4.64], R16 ;  /* 0x0000001004007986 */ /* 0x000fe2000c101d06 */
[----:B------:R-:W-:Y:S02]  /*7e70*/  IADD3 R10, P1, PT, R2, R4, RZ ;  /* 0x00000004020a7210 */ /* 0x000fe40007f3e0ff */
[----:B------:R-:W-:Y:S02]  /*7e80*/  LEA.HI.X R9, R6, R5, R7, 0x7, P0 ;  /* 0x0000000506097211 */ /* 0x000fe400000f3c07 */
[----:B------:R-:W-:-:S02]  /*7e90*/  IADD3 R2, P0, PT, R8, R2, RZ ;  /* 0x0000000208027210 */ /* 0x000fc40007f1e0ff */
[----:B------:R-:W-:-:S03]  /*7ea0*/  IADD3.X R11, PT, PT, R0, R5, RZ, P1, !PT ;  /* 0x00000005000b7210 */ /* 0x000fc60000ffe4ff */
[----:B------:R-:W-:Y:S02]  /*7eb0*/  IMAD.X R3, R9, 0x1, R0, P0 ;  /* 0x0000000109037824 */ /* 0x000fe400000e0600 */
[----:B------:R-:W-:Y:S04]  /*7ec0*/  STG.E.128 desc[UR6][R10.64], R12 ;  /* 0x0000000c0a007986 */ /* 0x000fe8000c101d06 */
[----:B-1----:R-:W-:Y:S04]  /*7ed0*/  STG.E.128 desc[UR6][R8.64], R20 ;  /* 0x0000001408007986 */ /* 0x002fe8000c101d06 */
[----:B-----5:R-:W-:Y:S01]  /*7ee0*/  STG.E.128 desc[UR6][R2.64], R24 ;  /* 0x0000001802007986 */ /* 0x020fe2000c101d06 */
[----:B------:R-:W-:Y:S05]  /*7ef0*/  EXIT ;  /* 0x000000000000794d */ /* 0x000fea0003800000 */
.L_x_44:
        /* <DEDUP_REMOVED lines=16> */
.L_x_1349:


//--------------------- .text._ZN5flash16flash_fwd_kernelI23Flash_fwd_kernel_traitsILi32ELi128ELi128ELi4ELb0ELb0EN7cutlass6half_tE19Flash_kernel_traitsILi32ELi128ELi128ELi4ES3_EELb0ELb0ELb0ELb0ELb0ELb0ELb0ELb0EEEvNS_16Flash_fwd_paramsE --------------------------
	.section	.text._ZN5flash16flash_fwd_kernelI23Flash_fwd_kernel_traitsILi32ELi128ELi128ELi4ELb0ELb0EN7cutlass6half_tE19Flash_kernel_traitsILi32ELi128ELi128ELi4ES3_EELb0ELb0ELb0ELb0ELb0ELb0ELb0ELb0EEEvNS_16Flash_fwd_paramsE,"ax",@progbits
	.align	128
        .global         _ZN5flash16flash_fwd_kernelI23Flash_fwd_kernel_traitsILi32ELi128ELi128ELi4ELb0ELb0EN7cutlass6half_tE19Flash_kernel_traitsILi32ELi128ELi128ELi4ES3_EELb0ELb0ELb0ELb0ELb0ELb0ELb0ELb0EEEvNS_16Flash_fwd_paramsE
        .type           _ZN5flash16flash_fwd_kernelI23Flash_fwd_kernel_traitsILi32ELi128ELi128ELi4ELb0ELb0EN7cutlass6half_tE19Flash_kernel_traitsILi32ELi128ELi128ELi4ES3_EELb0ELb0ELb0ELb0ELb0ELb0ELb0ELb0EEEvNS_16Flash_fwd_paramsE,@function
        .size           _ZN5flash16flash_fwd_kernelI23Flash_fwd_kernel_traitsILi32ELi128ELi128ELi4ELb0ELb0EN7cutlass6half_tE19Flash_kernel_traitsILi32ELi128ELi128ELi4ES3_EELb0ELb0ELb0ELb0ELb0ELb0ELb0ELb0EEEvNS_16Flash_fwd_paramsE,(.L_x_1350 - _ZN5flash16flash_fwd_kernelI23Flash_fwd_kernel_traitsILi32ELi128ELi128ELi4ELb0ELb0EN7cutlass6half_tE19Flash_kernel_traitsILi32ELi128ELi128ELi4ES3_EELb0ELb0ELb0ELb0ELb0ELb0ELb0ELb0EEEvNS_16Flash_fwd_paramsE)
        .other          _ZN5flash16flash_fwd_kernelI23Flash_fwd_kernel_traitsILi32ELi128ELi128ELi4ELb0ELb0EN7cutlass6half_tE19Flash_kernel_traitsILi32ELi128ELi128ELi4ES3_EELb0ELb0ELb0ELb0ELb0ELb0ELb0ELb0EEEvNS_16Flash_fwd_paramsE,@"STO_CUDA_ENTRY STV_DEFAULT"
_ZN5flash16flash_fwd_kernelI23Flash_fwd_kernel_traitsILi32ELi128ELi128ELi4ELb0ELb0EN7cutlass6half_tE19Flash_kernel_traitsILi32ELi128ELi128ELi4ES3_EELb0ELb0ELb0ELb0ELb0ELb0ELb0ELb0EEEvNS_16Flash_fwd_paramsE:
.text._ZN5flash16flash_fwd_kernelI23Flash_fwd_kernel_traitsILi32ELi128ELi128ELi4ELb0ELb0EN7cutlass6half_tE19Flash_kernel_traitsILi32ELi128ELi128ELi4ES3_EELb0ELb0ELb0ELb0ELb0ELb0ELb0ELb0EEEvNS_16Flash_fwd_paramsE:
        /* <DEDUP_REMOVED lines=19> */
[----:B------:R1:W2:Y:S04]  /*0130*/  @P1 LDG.E R236, desc[UR14][R2.64] ;  /* 0x0000000e02ec1981 */ /* 0x0002a8000c1e1900 */
[----:B------:R3:W2:Y:S01]  /*0140*/  @P0 LDG.E R13, desc[UR14][R2.64+0x4] ;  /* 0x0000040e020d0981 */ /* 0x0006a2000c1e1900 */
[----:B------:R-:W-:Y:S01]  /*0150*/  SHF.R.U32.HI R0, RZ, 0x1e, R239 ;  /* 0x0000001eff007819 */ /* 0x000fe200000116ef */
[----:B------:R-:W-:Y:S01]  /*0160*/  IMAD.MOV.U32 R7, RZ, RZ, RZ ;  /* 0x000000ffff077224 */ /* 0x000fe200078e00ff */
[C---:B------:R-:W-:Y:S02]  /*0170*/  @P4 IADD3 R4, P3, PT, R11.reuse, UR6, RZ ;  /* 0x000000060b044c10 */ /* 0x040fe4000ff7e0ff */
[----:B------:R-:W-:Y:S01]  /*0180*/  @P2 IADD3 R14, P1, PT, R11, UR4, RZ ;  /* 0x000000040b0e2c10 */ /* 0x000fe2000ff3e0ff */
[----:B------:R-:W4:Y:S01]  /*0190*/  LDCU.U8 UR4, c[0x0][0x532] ;  /* 0x0000a640ff0477ac */ /* 0x000f220008000000 */
[----:B------:R-:W-:-:S02]  /*01a0*/  @P4 IADD3.X R5, PT, PT, R0, UR7, RZ, P3, !PT ;  /* 0x0000000700054c10 */ /* 0x000fc40009ffe4ff */
[----:B------:R-:W-:-:S03]  /*01b0*/  @P2 IADD3.X R15, PT, PT, R0, UR5, RZ, P1, !PT ;  /* 0x00000005000f2c10 */ /* 0x000fc60008ffe4ff */
[----:B------:R3:W2:Y:S04]  /*01c0*/  @P4 LDG.E R7, desc[UR14][R4.64] ;  /* 0x0000000e04074981 */ /* 0x0006a8000c1e1900 */
[----:B------:R-:W2:Y:S01]  /*01d0*/  @P2 LDG.E R6, desc[UR14][R14.64] ;  /* 0x0000000e0e062981 */ /* 0x000ea2000c1e1900 */
[----:B------:R-:W-:Y:S01]  /*01e0*/  ISETP.EQ.U32.AND P3, PT, R8, RZ, PT ;  /* 0x000000ff0800720c */ /* 0x000fe20003f62070 */
[----:B------:R-:W-:Y:S01]  /*01f0*/  IMAD.MOV.U32 R12, RZ, RZ, -0x1 ;  /* 0xffffffffff0c7424 */ /* 0x000fe200078e00ff */
[----:B------:R-:W-:Y:S02]  /*0200*/  IADD3 R10, P1, PT, R11, R8, RZ ;  /* 0x000000080b0a7210 */ /* 0x000fe40007f3e0ff */
[----:B----4-:R-:W-:Y:S01]  /*0210*/  ISETP.NE.AND P4, PT, RZ, UR4, PT ;  /* 0x00000004ff007c0c */ /* 0x010fe2000bf85270 */
[----:B-1----:R-:W1:Y:S02]  /*0220*/  @!P0 LDC R2, c[0x0][0x434] ;  /* 0x00010d00ff028b82 */ /* 0x002e640000000800 */
[----:B------:R-:W-:Y:S01]  /*0230*/  IMAD.X R11, R0, 0x1, R9, P1 ;  /* 0x00000001000b7824 */ /* 0x000fe200008e0609 */
[C---:B------:R-:W-:Y:S01]  /*0240*/  ISETP.EQ.OR.EX P3, PT, R9.reuse, RZ, !P4, P3 ;  /* 0x000000ff0900720c */ /* 0x040fe20006762730 */
[----:B---3--:R-:W3:Y:S04]  /*0250*/  S2R R3, SR_CTAID.X ;  /* 0x0000000000037919 */ /* 0x008ee80000002500 */
[----:B------:R-:W4:Y:S08]  /*0260*/  @!P2 LDC R0, c[0x0][0x43c] ;  /* 0x00010f00ff00ab82 */ /* 0x000f300000000800 */
[----:B------:R-:W1:Y:S01]  /*0270*/  @!P2 LDC.64 R4, c[0x0][0x488] ;  /* 0x00012200ff04ab82 */ /* 0x000e620000000a00 */
[----:B------:R1:W5:Y:S01]  /*0280*/  @!P3 LDG.E R12, desc[UR14][R10.64] ;  /* 0x0000000e0a0cb981 */ /* 0x000362000c1e1900 */
[----:B------:R-:W-:Y:S01]  /*0290*/  ISETP.NE.U32.AND P3, PT, R8, RZ, PT ;  /* 0x000000ff0800720c */ /* 0x000fe20003f65070 */
[----:B------:R-:W1:Y:S03]  /*02a0*/  S2R R237, SR_TID.X ;  /* 0x0000000000ed7919 */ /* 0x000e660000002100 */
[----:B------:R-:W-:Y:S01]  /*02b0*/  ISETP.NE.AND.EX P3, PT, R9, RZ, PT, P3 ;  /* 0x000000ff0900720c */ /* 0x000fe20003f65330 */
[----:B------:R-:W1:Y:S01]  /*02c0*/  S2R R238, SR_CTAID.Z ;  /* 0x0000000000ee7919 */ /* 0x000e620000002700 */
[----:B---3--:R-:W-:-:S02]  /*02d0*/  IMAD.SHL.U32 R241, R3, 0x80, RZ ;  /* 0x0000008003f17824 */ /* 0x008fc400078e00ff */
[----:B--2---:R-:W-:Y:S01]  /*02e0*/  @P0 IMAD.IADD R2, R13, 0x1, -R236 ;  /* 0x000000010d020824 */ /* 0x004fe200078e0aec */
[----:B-1----:R-:W-:-:S04]  /*02f0*/  @!P2 ISETP.NE.U32.AND P0, PT, R4, RZ, PT ;  /* 0x000000ff0400a20c */ /* 0x002fc80003f05070 */
[----:B------:R-:W-:-:S04]  /*0300*/  @!P2 ISETP.NE.AND.EX P0, PT, R5, RZ, PT, P0 ;  /* 0x000000ff0500a20c */ /* 0x000fc80003f05300 */
[----:B------:R-:W1:Y:S01]  /*0310*/  @!P3 LDC R5, c[0x0][0x438] ;  /* 0x00010e00ff05bb82 */ /* 0x000e620000000800 */
[----:B------:R-:W-:Y:S02]  /*0320*/  ISETP.GT.AND P1, PT, R2, R241, PT ;  /* 0x000000f10200720c */ /* 0x000fe40003f24270 */
[----:B----4-:R-:W-:Y:S01]  /*0330*/  @!P2 SEL R0, R0, RZ, P0 ;  /* 0x000000ff0000a207 */ /* 0x010fe20000000000 */
[----:B------:R-:W-:Y:S01]  /*0340*/  @P2 IMAD.IADD R177, R6, 0x1, -R7 ;  /* 0x0000000106b12824 */ /* 0x000fe200078e0a07 */
[----:B------:R-:W-:Y:S09]  /*0350*/  @!P3 BRA `(.L_x_45) ;  /* 0x00000000000cb947 */ /* 0x000ff20003800000 */
[----:B-1----:R-:W2:Y:S02]  /*0360*/  @P4 LDG.E R5, desc[UR14][R10.64+0x4] ;  /* 0x0000040e0a054981 */ /* 0x002ea4000c1e1900 */
[----:B--2--5:R-:W-:-:S06]  /*0370*/  @P4 IADD3 R5, PT, PT, R5, -R12, RZ ;  /* 0x8000000c05054210 */ /* 0x024fcc0007ffe0ff */
[----:B------:R2:W5:Y:S02]  /*0380*/  @!P4 LDG.E R5, desc[UR14][R10.64] ;  /* 0x0000000e0a05c981 */ /* 0x000564000c1e1900 */
.L_x_45:
[----:B-1---5:R-:W-:Y:S01]  /*0390*/  @!P2 IADD3 R177, PT, PT, R0, R5, -R7 ;  /* 0x0000000500b1a210 */ /* 0x022fe20007ffe807 */
[----:B------:R-:W-:Y:S06]  /*03a0*/  @!P1 EXIT ;  /* 0x000000000000994d */ /* 0x000fec0003800000 */
[C---:B------:R-:W-:Y:S01]  /*03b0*/  ISETP.GT.AND P0, PT, R177.reuse, RZ, PT ;  /* 0x000000ffb100720c */ /* 0x040fe20003f04270 */
[----:B------:R-:W-:-:S05]  /*03c0*/  VIADD R5, R177, 0x7f ;  /* 0x0000007fb1057836 */ /* 0x000fca0000000000 */
[----:B------:R-:W-:-:S04]  /*03d0*/  SHF.R.S32.HI R170, RZ, 0x1f, R5 ;  /* 0x0000001fffaa7819 */ /* 0x000fc80000011405 */
[----:B------:R-:W-:-:S03]  /*03e0*/  LEA.HI R170, R170, R5, RZ, 0x7 ;  /* 0x00000005aaaa7211 */ /* 0x000fc600078f38ff */
[----:B------:R-:W-:Y:S05]  /*03f0*/  @P0 BRA `(.L_x_46) ;  /* 0x0000000800a80947 */ /* 0x000fea0003800000 */
[----:B------:R-:W1:Y:S01]  /*0400*/  LDC.U8 R0, c[0x0][0x549] ;  /* 0x00015240ff007b82 */ /* 0x000e620000000000 */
[----:B------:R-:W-:-:S07]  /*0410*/  ISETP.NE.AND P1, PT, R236, -0x1, PT ;  /* 0xffffffffec00780c */ /* 0x000fce0003f25270 */
[----:B--2---:R-:W2:Y:S08]  /*0420*/  LDC.U8 R11, c[0x0][0x548] ;  /* 0x00015200ff0b7b82 */ /* 0x004eb00000000000 */
[----:B------:R-:W3:Y:S01]  /*0430*/  LDC R10, c[0x0][0x434] ;  /* 0x00010d00ff0a7b82 */ /* 0x000ee20000000800 */
[----:B-1----:R-:W-:-:S07]  /*0440*/  ISETP.NE.AND P0, PT, R0, RZ, PT ;  /* 0x000000ff0000720c */ /* 0x002fce0003f05270 */
[----:B------:R-:W1:Y:S01]  /*0450*/  @!P1 LDC.64 R8, c[0x0][0x400] ;  /* 0x00010000ff089b82 */ /* 0x000e620000000a00 */
[----:B--2---:R-:W-:-:S07]  /*0460*/  ISETP.NE.AND P2, PT, R11, RZ, !P0 ;  /* 0x000000ff0b00720c */ /* 0x004fce0004745270 */
[----:B------:R-:W2:Y:S08]  /*0470*/  @P1 LDC.64 R6, c[0x0][0x408] ;  /* 0x00010200ff061b82 */ /* 0x000eb00000000a00 */
[----:B------:R-:W4:Y:S08]  /*0480*/  @P0 LDC.64 R4, c[0x0][0x430] ;  /* 0x00010c00ff040b82 */ /* 0x000f300000000a00 */
[----:B------:R-:W1:Y:S01]  /*0490*/  @P0 LDC R0, c[0x0][0x430] ;  /* 0x00010c00ff000b82 */ /* 0x000e620000000800 */
[----:B----4-:R-:W-:-:S02]  /*04a0*/  @P0 IMAD R13, R4, R5, RZ ;  /* 0x00000005040d0224 */ /* 0x010fc400078e02ff */
[----:B------:R-:W-:Y:S01]  /*04b0*/  @P0 IMAD.MOV.U32 R5, RZ, RZ, 0x1 ;  /* 0x00000001ff050424 */ /* 0x000fe200078e00ff */
[----:B--23--:R-:W-:Y:S06]  /*04c0*/  @P0 BRA `(.L_x_47) ;  /* 0x0000000000280947 */ /* 0x00cfec0003800000 */
[----:B------:R-:W-:Y:S02]  /*04d0*/  ISETP.NE.AND P0, PT, R11, RZ, PT ;  /* 0x000000ff0b00720c */ /* 0x000fe40003f05270 */
[----:B------:R-:W2:Y:S11]  /*04e0*/  LDC R11, c[0x0][0x3e0] ;  /* 0x0000f800ff0b7b82 */ /* 0x000eb60000000800 */
[----:B------:R-:W3:Y:S01]  /*04f0*/  @P0 LDC R13, c[0x0][0x454] ;  /* 0x00011500ff0d0b82 */ /* 0x000ee20000000800 */
[----:B-1----:R-:W-:-:S02]  /*0500*/  @P0 MOV R0, 0x1 ;  /* 0x0000000100000802 */ /* 0x002fc40000000f00 */
[----:B------:R-:W-:-:S05]  /*0510*/  @!P0 MOV R0, 0x1 ;  /* 0x0000000100008802 */ /* 0x000fca0000000f00 */
[----:B------:R-:W2:Y:S08]  /*0520*/  @P0 LDC R12, c[0x0][0x454] ;  /* 0x00011500ff0c0b82 */ /* 0x000eb00000000800 */
[----:B------:R-:W1:Y:S08]  /*0530*/  @!P0 LDC R4, c[0x0][0x434] ;  /* 0x00010d00ff048b82 */ /* 0x000e700000000800 */
[----:B------:R-:W4:Y:S01]  /*0540*/  @!P0 LDC R13, c[0x0][0x434] ;  /* 0x00010d00ff0d8b82 */ /* 0x000f220000000800 */
[----:B--2---:R-:W-:-:S02]  /*0550*/  @P0 IMAD R5, R12, R11, RZ ;  /* 0x0000000b0c050224 */ /* 0x004fc400078e02ff */
[----:B-1-3--:R-:W-:-:S07]  /*0560*/  @!P0 IMAD R5, R4, R11, RZ ;  /* 0x0000000b04058224 */ /* 0x00afce00078e02ff */
.L_x_47:
[----:B------:R-:W2:Y:S01]  /*0570*/  LDCU UR4, c[0x0][0x440] ;  /* 0x00008800ff0477ac */ /* 0x000ea20008000800 */
[----:B-1----:R-:W-:Y:S01]  /*0580*/  @!P1 IMAD.WIDE.U32 R16, R239, R8, RZ ;  /* 0x00000008ef109225 */ /* 0x002fe200078e00ff */
[C---:B------:R-:W-:Y:S01]  /*0590*/  ISETP.NE.AND P4, PT, R236.reuse, -0x1, PT ;  /* 0xffffffffec00780c */ /* 0x040fe20003f85270 */
[----:B------:R-:W-:Y:S02]  /*05a0*/  BSSY.RECONVERGENT B0, `(.L_x_48) ;  /* 0x000002e000007945 */ /* 0x000fe40003800200 */
[----:B------:R-:W-:-:S04]  /*05b0*/  @P1 IMAD.WIDE.U32 R14, R236, R6, RZ ;  /* 0x00000006ec0e1225 */ /* 0x000fc800078e00ff */
[----:B------:R-:W-:Y:S02]  /*05c0*/  IMAD.SHL.U32 R6, R237, 0x8, RZ ;  /* 0x00000008ed067824 */ /* 0x000fe400078e00ff */
[C---:B------:R-:W-:Y:S02]  /*05d0*/  @!P1 IMAD R9, R239.reuse, R9, R17 ;  /* 0x00000009ef099224 */ /* 0x040fe400078e0211 */
[----:B------:R-:W-:Y:S01]  /*05e0*/  @P1 IMAD R9, R236, R7, R15 ;  /* 0x00000007ec091224 */ /* 0x000fe200078e020f */
[----:B------:R-:W-:Y:S01]  /*05f0*/  LOP3.LUT R7, R6, 0x18, RZ, 0xc0, !PT ;  /* 0x0000001806077812 */ /* 0x000fe200078ec0ff */
[----:B------:R-:W-:Y:S01]  /*0600*/  IMAD R11, R239, R10, RZ ;  /* 0x0000000aef0b7224 */ /* 0x000fe200078e02ff */
[----:B------:R-:W-:Y:S01]  /*0610*/  SHF.R.U32.HI R6, RZ, 0x2, R237 ;  /* 0x00000002ff067819 */ /* 0x000fe200000116ed */
[----:B------:R-:W-:Y:S01]  /*0620*/  @!P1 IMAD.MOV.U32 R12, RZ, RZ, R16 ;  /* 0x000000ffff0c9224 */ /* 0x000fe200078e0010 */
[----:B--2---:R-:W-:Y:S01]  /*0630*/  ISETP.GE.AND P0, PT, R7, UR4, PT ;  /* 0x0000000407007c0c */ /* 0x004fe2000bf06270 */
[----:B------:R-:W-:Y:S01]  /*0640*/  @P1 IMAD.MOV.U32 R12, RZ, RZ, R14 ;  /* 0x000000ffff0c1224 */ /* 0x000fe200078e000e */
[----:B------:R-:W1:Y:S01]  /*0650*/  LDCU.64 UR4, c[0x0][0x410] ;  /* 0x00008200ff0477ac */ /* 0x000e620008000a00 */
[----:B----4-:R-:W-:Y:S01]  /*0660*/  IMAD R4, R238, R13, RZ ;  /* 0x0000000dee047224 */ /* 0x010fe200078e02ff */
[----:B------:R-:W-:Y:S01]  /*0670*/  SEL R11, R11, R236, !P4 ;  /* 0x000000ec0b0b7207 */ /* 0x000fe20006000000 */
[C---:B------:R-:W-:Y:S01]  /*0680*/  VIADD R10, R6.reuse, 0x20 ;  /* 0x00000020060a7836 */ /* 0x040fe20000000000 */
[----:B------:R-:W-:Y:S01]  /*0690*/  IADD3 R12, P1, PT, R7, R12, RZ ;  /* 0x0000000c070c7210 */ /* 0x000fe20007f3e0ff */
[----:B------:R-:W-:Y:S01]  /*06a0*/  @!P2 IMAD R4, R239, R5, R4 ;  /* 0x00000005ef04a224 */ /* 0x000fe200078e0204 */
[----:B------:R-:W-:Y:S01]  /*06b0*/  ISETP.NE.AND P3, PT, R7, RZ, PT ;  /* 0x000000ff0700720c */ /* 0x000fe20003f65270 */
[----:B------:R-:W-:Y:S01]  /*06c0*/  VIADD R8, R6, 0x40 ;  /* 0x0000004006087836 */ /* 0x000fe20000000000 */
[----:B------:R-:W-:Y:S01]  /*06d0*/  SHF.R.S32.HI R7, RZ, 0x1f, R11 ;  /* 0x0000001fff077819 */ /* 0x000fe2000001140b */
[----:B------:R-:W-:Y:S01]  /*06e0*/  IMAD.X R13, RZ, RZ, R9, P1 ;  /* 0x000000ffff0d7224 */ /* 0x000fe200008e0609 */
[----:B------:R-:W-:-:S02]  /*06f0*/  IADD3 R5, PT, PT, -R241, R2, RZ ;  /* 0x00000002f1057210 */ /* 0x000fc40007ffe1ff */
[----:B------:R-:W-:Y:S02]  /*0700*/  SEL R11, R11, RZ, P2 ;  /* 0x000000ff0b0b7207 */ /* 0x000fe40001000000 */
[----:B------:R-:W-:Y:S02]  /*0710*/  SEL R9, R7, RZ, P2 ;  /* 0x000000ff07097207 */ /* 0x000fe40001000000 */
[-C--:B------:R-:W-:Y:S01]  /*0720*/  ISETP.GE.OR P2, PT, R6, R5.reuse, P0 ;  /* 0x000000050600720c */ /* 0x080fe20000746670 */
[----:B-1----:R-:W-:Y:S01]  /*0730*/  IMAD.WIDE.U32 R12, R238, UR4, R12 ;  /* 0x00000004ee0c7c25 */ /* 0x002fe2000f8e000c */
[----:B------:R-:W-:Y:S02]  /*0740*/  MOV R7, RZ ;  /* 0x000000ff00077202 */ /* 0x000fe40000000f00 */
[----:B------:R-:W-:Y:S01]  /*0750*/  IADD3 R2, PT, PT, R6, 0x60, RZ ;  /* 0x0000006006027810 */ /* 0x000fe20007ffe0ff */
[----:B------:R-:W-:Y:S01]  /*0760*/  IMAD R239, R238, UR5, R13 ;  /* 0x00000005eeef7c24 */ /* 0x000fe2000f8e020d */
[-C--:B------:R-:W-:Y:S01]  /*0770*/  ISETP.GE.OR P6, PT, R6, R5.reuse, P3 ;  /* 0x000000050600720c */ /* 0x080fe20001fc6670 */
[----:B------:R-:W-:Y:S01]  /*0780*/  IMAD.WIDE.U32 R14, R3, 0x80, R6 ;  /* 0x00000080030e7825 */ /* 0x000fe200078e0006 */
[----:B------:R-:W-:-:S02]  /*0790*/  ISETP.GE.OR P5, PT, R10, R5, P3 ;  /* 0x000000050a00720c */ /* 0x000fc40001fa6670 */
[-C--:B------:R-:W-:Y:S02]  /*07a0*/  ISETP.GE.OR P4, PT, R8, R5.reuse, P3 ;  /* 0x000000050800720c */ /* 0x080fe40001f86670 */
[-C--:B------:R-:W-:Y:S02]  /*07b0*/  ISETP.GE.OR P3, PT, R2, R5.reuse, P3 ;  /* 0x000000050200720c */ /* 0x080fe40001f66670 */
[----:B------:R-:W-:Y:S01]  /*07c0*/  ISETP.GE.OR P1, PT, R10, R5, P0 ;  /* 0x000000050a00720c */ /* 0x000fe20000726670 */
        /* <DEDUP_REMOVED lines=11> */
.L_x_49:
[----:B------:R-:W-:Y:S05]  /*0880*/  BSYNC.RECONVERGENT B0 ;  /* 0x0000000000007941 */ /* 0x000fea0003800200 */
.L_x_48:
[----:B------:R-:W-:Y:S01]  /*0890*/  BSSY.RECONVERGENT B0, `(.L_x_50) ;  /* 0x0000012000007945 */ /* 0x000fe20003800200 */
[-C--:B------:R-:W-:Y:S01]  /*08a0*/  ISETP.GE.OR P2, PT, R8, R5.reuse, P0 ;  /* 0x000000050800720c */ /* 0x080fe20000746670 */
[----:B------:R-:W-:Y:S01]  /*08b0*/  IMAD R241, R241, R0, RZ ;  /* 0x00000000f1f17224 */ /* 0x000fe200078e02ff */
[----:B------:R-:W-:Y:S01]  /*08c0*/  ISETP.GE.OR P0, PT, R2, R5, P0 ;  /* 0x000000050200720c */ /* 0x000fe20000706670 */
[----:B------:R-:W-:-:S12]  /*08d0*/  @P1 BRA `(.L_x_51) ;  /* 0x0000000000341947 */ /* 0x000fd80003800000 */
[----:B------:R-:W2:Y:S01]  /*08e0*/  LDCU.64 UR6, c[0x0][0x408] ;  /* 0x00008100ff0677ac */ /* 0x000ea20008000a00 */
[----:B------:R-:W-:Y:S01]  /*08f0*/  IADD3 R16, P1, PT, R14, 0x20, RZ ;  /* 0x000000200e107810 */ /* 0x000fe20007f3e0ff */
[----:B-1----:R-:W-:Y:S01]  /*0900*/  IMAD.MOV.U32 R18, RZ, RZ, R12 ;  /* 0x000000ffff127224 */ /* 0x002fe200078e000c */
        /* <DEDUP_REMOVED lines=10> */
.L_x_51:
[----:B------:R-:W-:Y:S05]  /*09b0*/  BSYNC.RECONVERGENT B0 ;  /* 0x0000000000007941 */ /* 0x000fea0003800200 */
.L_x_50:
[----:B------:R-:W-:Y:S04]  /*09c0*/  BSSY.RECONVERGENT B0, `(.L_x_52) ;  /* 0x000000f000007945 */ /* 0x000fe80003800200 */
[----:B------:R-:W-:Y:S05]  /*09d0*/  @P2 BRA `(.L_x_53) ;  /* 0x0000000000342947 */ /* 0x000fea0003800000 */
[----:B------:R-:W3:Y:S01]  /*09e0*/  LDCU.64 UR6, c[0x0][0x408] ;  /* 0x00008100ff0677ac */ /* 0x000ee20008000a00 */
[----:B--2---:R-:W-:Y:S01]  /*09f0*/  IADD3 R16, P1, PT, R14, 0x40, RZ ;  /* 0x000000400e107810 */ /* 0x004fe20007f3e0ff */
[----:B-1----:R-:W-:Y:S01]  /*0a00*/  IMAD.MOV.U32 R18, RZ, RZ, R12 ;  /* 0x000000ffff127224 */ /* 0x002fe200078e000c */
[----:B------:R-:W-:Y:S01]  /*0a10*/  MOV R19, R239 ;  /* 0x000000ef00137202 */ /* 0x000fe20000000f00 */
[----:B------:R-:W1:Y:S02]  /*0a20*/  LDCU.64 UR4, c[0x0][0x3f0] ;  /* 0x00007e00ff0477ac */ /* 0x000e640008000a00 */
[----:B------:R-:W-:-:S04]  /*0a30*/  IMAD.X R3, RZ, RZ, R15, P1 ;  /* 0x000000ffff037224 */ /* 0x000fc800008e060f */
[----:B---3--:R-:W-:Y:S02]  /*0a40*/  IMAD R3, R3, UR6, RZ ;  /* 0x0000000603037c24 */ /* 0x008fe4000f8e02ff */
[----:B------:R-:W-:-:S04]  /*0a50*/  IMAD.WIDE.U32 R18, R16, UR6, R18 ;  /* 0x0000000610127c25 */ /* 0x000fc8000f8e0012 */
[----:B------:R-:W-:Y:S01]  /*0a60*/  IMAD R3, R16, UR7, R3 ;  /* 0x0000000710037c24 */ /* 0x000fe2000f8e0203 */
[----:B-1----:R-:W-:-:S04]  /*0a70*/  LEA R16, P1, R18, UR4, 0x1 ;  /* 0x0000000412107c11 */ /* 0x002fc8000f8208ff */
[----:B------:R-:W-:-:S04]  /*0a80*/  IADD3 R3, PT, PT, R19, R3, RZ ;  /* 0x0000000313037210 */ /* 0x000fc80007ffe0ff */
[----:B------:R-:W-:-:S05]  /*0a90*/  LEA.HI.X R17, R18, UR5, R3, 0x1, P1 ;  /* 0x0000000512117c11 */ /* 0x000fca00088f0c03 */
[----:B------:R3:W-:Y:S02]  /*0aa0*/  STG.E.128 desc[UR14][R16.64], RZ ;  /* 0x000000ff10007986 */ /* 0x0007e4000c101d0e */
.L_x_53:
[----:B------:R-:W-:Y:S05]  /*0ab0*/  BSYNC.RECONVERGENT B0 ;  /* 0x0000000000007941 */ /* 0x000fea0003800200 */
.L_x_52:
[----:B------:R-:W-:Y:S01]  /*0ac0*/  BSSY.RECONVERGENT B0, `(.L_x_54) ;  /* 0x0000011000007945 */ /* 0x000fe20003800200 */
[--C-:B------:R-:W-:Y:S02]  /*0ad0*/  IADD3 R11, P2, P1, R241, R11, R4.reuse ;  /* 0x0000000bf10b7210 */ /* 0x100fe4000795e004 */
[----:B--23--:R-:W-:Y:S02]  /*0ae0*/  SHF.R.S32.HI R16, RZ, 0x1f, R241 ;  /* 0x0000001fff107819 */ /* 0x00cfe400000114f1 */
[----:B------:R-:W-:Y:S01]  /*0af0*/  SHF.R.S32.HI R4, RZ, 0x1f, R4 ;  /* 0x0000001fff047819 */ /* 0x000fe20000011404 */
[----:B------:R-:W-:Y:S05]  /*0b00*/  @P0 BRA `(.L_x_55) ;  /* 0x0000000000300947 */ /* 0x000fea0003800000 */
[----:B------:R-:W2:Y:S01]  /*0b10*/  LDCU.64 UR6, c[0x0][0x408] ;  /* 0x00008100ff0677ac */ /* 0x000ea20008000a00 */
[----:B------:R-:W-:Y:S02]  /*0b20*/  IADD3 R3, P0, PT, R14, 0x60, RZ ;  /* 0x000000600e037810 */ /* 0x000fe40007f1e0ff */
[----:B------:R-:W-:Y:S01]  /*0b30*/  MOV R13, R239 ;  /* 0x000000ef000d7202 */ /* 0x000fe20000000f00 */
[----:B------:R-:W1:Y:S01]  /*0b40*/  LDCU.64 UR4, c[0x0][0x3f0] ;  /* 0x00007e00ff0477ac */ /* 0x000e620008000a00 */
[----:B------:R-:W-:-:S05]  /*0b50*/  IADD3.X R14, PT, PT, RZ, R15, RZ, P0, !PT ;  /* 0x0000000fff0e7210 */ /* 0x000fca00007fe4ff */
[----:B--2---:R-:W-:Y:S02]  /*0b60*/  IMAD R14, R14, UR6, RZ ;  /* 0x000000060e0e7c24 */ /* 0x004fe4000f8e02ff */
[----:B------:R-:W-:-:S04]  /*0b70*/  IMAD.WIDE.U32 R12, R3, UR6, R12 ;  /* 0x00000006030c7c25 */ /* 0x000fc8000f8e000c */
[----:B------:R-:W-:Y:S01]  /*0b80*/  IMAD R14, R3, UR7, R14 ;  /* 0x00000007030e7c24 */ /* 0x000fe2000f8e020e */
[----:B-1----:R-:W-:-:S04]  /*0b90*/  LEA R18, P0, R12, UR4, 0x1 ;  /* 0x000000040c127c11 */ /* 0x002fc8000f8008ff */
[----:B------:R-:W-:-:S04]  /*0ba0*/  IADD3 R3, PT, PT, R13, R14, RZ ;  /* 0x0000000e0d037210 */ /* 0x000fc80007ffe0ff */
[----:B------:R-:W-:-:S05]  /*0bb0*/  LEA.HI.X R19, R12, UR5, R3, 0x1, P0 ;  /* 0x000000050c137c11 */ /* 0x000fca00080f0c03 */
[----:B------:R2:W-:Y:S02]  /*0bc0*/  STG.E.128 desc[UR14][R18.64], RZ ;  /* 0x000000ff12007986 */ /* 0x0005e4000c101d0e */
.L_x_55:
[----:B------:R-:W-:Y:S05]  /*0bd0*/  BSYNC.RECONVERGENT B0 ;  /* 0x0000000000007941 */ /* 0x000fea0003800200 */
.L_x_54:
[----:B------:R-:W-:Y:S01]  /*0be0*/  BSSY.RECONVERGENT B0, `(.L_x_56) ;  /* 0x000000b000007945 */ /* 0x000fe20003800200 */
[----:B------:R-:W-:-:S03]  /*0bf0*/  IADD3.X R4, PT, PT, R16, R9, R4, P2, P1 ;  /* 0x0000000910047210 */ /* 0x000fc600017e2404 */
[----:B------:R-:W-:Y:S05]  /*0c00*/  @P6 BRA `(.L_x_57) ;  /* 0x0000000000206947 */ /* 0x000fea0003800000 */
[----:B------:R-:W3:Y:S01]  /*0c10*/  LDCU.64 UR4, c[0x0][0x420] ;  /* 0x00008400ff0477ac */ /* 0x000ee20008000a00 */
[----:B------:R-:W-:-:S05]  /*0c20*/  IMAD R3, R6, R0, RZ ;  /* 0x0000000006037224 */ /* 0x000fca00078e02ff */
[----:B------:R-:W-:-:S04]  /*0c30*/  IADD3 R6, P0, PT, R3, R11, RZ ;  /* 0x0000000b03067210 */ /* 0x000fc80007f1e0ff */
[----:B------:R-:W-:Y:S02]  /*0c40*/  LEA.HI.X.SX32 R3, R3, R4, 0x1, P0 ;  /* 0x0000000403037211 */ /* 0x000fe400000f0eff */
[----:B---3--:R-:W-:-:S04]  /*0c50*/  LEA R12, P0, R6, UR4, 0x2 ;  /* 0x00000004060c7c11 */ /* 0x008fc8000f8010ff */
[----:B------:R-:W-:Y:S01]  /*0c60*/  LEA.HI.X R13, R6, UR5, R3, 0x2, P0 ;  /* 0x00000005060d7c11 */ /* 0x000fe200080f1403 */
[----:B------:R-:W-:-:S05]  /*0c70*/  IMAD.MOV.U32 R3, RZ, RZ, 0x7f800000 ;  /* 0x7f800000ff037424 */ /* 0x000fca00078e00ff */
[----:B------:R3:W-:Y:S03]  /*0c80*/  STG.E desc[UR14][R12.64], R3 ;  /* 0x000000030c007986 */ /* 0x0007e6000c10190e */
.L_x_57:
[----:B------:R-:W-:Y:S05]  /*0c90*/  BSYNC.RECONVERGENT B0 ;  /* 0x0000000000007941 */ /* 0x000fea0003800200 */
.L_x_56:
[----:B------:R-:W-:Y:S04]  /*0ca0*/  BSSY.RECONVERGENT B0, `(.L_x_58) ;  /* 0x000000a000007945 */ /* 0x000fe80003800200 */
[----:B------:R-:W-:Y:S05]  /*0cb0*/  @P5 BRA `(.L_x_59) ;  /* 0x0000000000205947 */ /* 0x000fea0003800000 */
[----:B------:R-:W4:Y:S01]  /*0cc0*/  LDCU.64 UR4, c[0x0][0x420] ;  /* 0x00008400ff0477ac */ /* 0x000f220008000a00 */
[----:B---3--:R-:W-:-:S05]  /*0cd0*/  IMAD R3, R10, R0, RZ ;  /* 0x000000000a037224 */ /* 0x008fca00078e02ff */
[----:B------:R-:W-:-:S04]  /*0ce0*/  IADD3 R6, P0, PT, R3, R11, RZ ;  /* 0x0000000b03067210 */ /* 0x000fc80007f1e0ff */
[----:B------:R-:W-:Y:S02]  /*0cf0*/  LEA.HI.X.SX32 R3, R3, R4, 0x1, P0 ;  /* 0x0000000403037211 */ /* 0x000fe400000f0eff */
[----:B----4-:R-:W-:-:S04]  /*0d00*/  LEA R12, P0, R6, UR4, 0x2 ;  /* 0x00000004060c7c11 */ /* 0x010fc8000f8010ff */
[----:B------:R-:W-:Y:S01]  /*0d10*/  LEA.HI.X R13, R6, UR5, R3, 0x2, P0 ;  /* 0x00000005060d7c11 */ /* 0x000fe200080f1403 */
[----:B------:R-:W-:-:S05]  /*0d20*/  IMAD.MOV.U32 R3, RZ, RZ, 0x7f800000 ;  /* 0x7f800000ff037424 */ /* 0x000fca00078e00ff */
[----:B------:R4:W-:Y:S03]  /*0d30*/  STG.E desc[UR14][R12.64], R3 ;  /* 0x000000030c007986 */ /* 0x0009e6000c10190e */
.L_x_59:
[----:B------:R-:W-:Y:S05]  /*0d40*/  BSYNC.RECONVERGENT B0 ;  /* 0x0000000000007941 */ /* 0x000fea0003800200 */
.L_x_58:
[----:B------:R-:W-:Y:S04]  /*0d50*/  BSSY.RECONVERGENT B0, `(.L_x_60) ;  /* 0x000000a000007945 */ /* 0x000fe80003800200 */
[----:B------:R-:W-:Y:S05]  /*0d60*/  @P4 BRA `(.L_x_61) ;  /* 0x0000000000204947 */ /* 0x000fea0003800000 */
[----:B------:R-:W5:Y:S01]  /*0d70*/  LDCU.64 UR4, c[0x0][0x420] ;  /* 0x00008400ff0477ac */ /* 0x000f620008000a00 */
[----:B---34-:R-:W-:-:S05]  /*0d80*/  IMAD R3, R8, R0, RZ ;  /* 0x0000000008037224 */ /* 0x018fca00078e02ff */
[----:B------:R-:W-:-:S04]  /*0d90*/  IADD3 R6, P0, PT, R3, R11, RZ ;  /* 0x0000000b03067210 */ /* 0x000fc80007f1e0ff */
[----:B------:R-:W-:Y:S02]  /*0da0*/  LEA.HI.X.SX32 R3, R3, R4, 0x1, P0 ;  /* 0x0000000403037211 */ /* 0x000fe400000f0eff */
[----:B-----5:R-:W-:-:S04]  /*0db0*/  LEA R8, P0, R6, UR4, 0x2 ;  /* 0x0000000406087c11 */ /* 0x020fc8000f8010ff */
[----:B------:R-:W-:Y:S01]  /*0dc0*/  LEA.HI.X R9, R6, UR5, R3, 0x2, P0 ;  /* 0x0000000506097c11 */ /* 0x000fe200080f1403 */
[----:B------:R-:W-:-:S05]  /*0dd0*/  IMAD.MOV.U32 R3, RZ, RZ, 0x7f800000 ;  /* 0x7f800000ff037424 */ /* 0x000fca00078e00ff */
[----:B------:R3:W-:Y:S03]  /*0de0*/  STG.E desc[UR14][R8.64], R3 ;  /* 0x0000000308007986 */ /* 0x0007e6000c10190e */
.L_x_61:
[----:B------:R-:W-:Y:S05]  /*0df0*/  BSYNC.RECONVERGENT B0 ;  /* 0x0000000000007941 */ /* 0x000fea0003800200 */
.L_x_60:
[----:B------:R-:W-:Y:S05]  /*0e00*/  @P3 EXIT ;  /* 0x000000000000394d */ /* 0x000fea0003800000 */
[----:B------:R-:W5:Y:S01]  /*0e10*/  LDCU.64 UR4, c[0x0][0x420] ;  /* 0x00008400ff0477ac */ /* 0x000f620008000a00 */
[----:B------:R-:W-:Y:S02]  /*0e20*/  IMAD R0, R2, R0, RZ ;  /* 0x0000000002007224 */ /* 0x000fe400078e02ff */
[----:B------:R-:W-:-:S03]  /*0e30*/  IMAD.MOV.U32 R5, RZ, RZ, 0x7f800000 ;  /* 0x7f800000ff057424 */ /* 0x000fc600078e00ff */
[----:B------:R-:W-:-:S04]  /*0e40*/  IADD3 R11, P0, PT, R0, R11, RZ ;  /* 0x0000000b000b7210 */ /* 0x000fc80007f1e0ff */
[----:B------:R-:W-:Y:S02]  /*0e50*/  LEA.HI.X.SX32 R0, R0, R4, 0x1, P0 ;  /* 0x0000000400007211 */ /* 0x000fe400000f0eff */
[----:B-----5:R-:W-:-:S04]  /*0e60*/  LEA R2, P0, R11, UR4, 0x2 ;  /* 0x000000040b027c11 */ /* 0x020fc8000f8010ff */
[----:B---34-:R-:W-:-:S05]  /*0e70*/  LEA.HI.X R3, R11, UR5, R0, 0x2, P0 ;  /* 0x000000050b037c11 */ /* 0x018fca00080f1400 */
[----:B------:R-:W-:Y:S01]  /*0e80*/  STG.E desc[UR14][R2.64], R5 ;  /* 0x0000000502007986 */ /* 0x000fe2000c10190e */
[----:B------:R-:W-:Y:S05]  /*0e90*/  EXIT ;  /* 0x000000000000794d */ /* 0x000fea0003800000 */
.L_x_46:
        /* <DEDUP_REMOVED lines=22> */
.L_x_62:
[----:B------:R-:W1:Y:S01]  /*1000*/  LDC.64 R168, c[0x0][0x3b8] ;  /* 0x0000ee00ffa87b82 */ /* 0x000e620000000a00 */
[----:B------:R-:W-:-:S05]  /*1010*/  IADD3 R10, PT, PT, R7, R12, RZ ;  /* 0x0000000c070a7210 */ /* 0x000fca0007ffe0ff */
[C---:B-1----:R-:W-:Y:S02]  /*1020*/  IMAD R0, R10.reuse, R169, RZ ;  /* 0x000000a90a007224 */ /* 0x042fe400078e02ff */
[----:B------:R-:W-:-:S05]  /*1030*/  IMAD.WIDE.U32 R10, R10, R168, RZ ;  /* 0x000000a80a0a7225 */ /* 0x000fca00078e00ff */
[----:B------:R-:W-:-:S07]  /*1040*/  IADD3 R0, PT, PT, R11, R0, RZ ;  /* 0x000000000b007210 */ /* 0x000fce0007ffe0ff */
.L_x_63:
        /* <DEDUP_REMOVED lines=17> */
[----:B------:R-:W-:Y:S01]  /*1160*/  @!P1 IMAD.IADD R11, R11, 0x1, -R8 ;  /* 0x000000010b0b9824 */ /* 0x000fe200078e0a08 */
[----:B------:R-:W-:Y:S02]  /*1170*/  @!P1 IADD3 R6, PT, PT, R6, 0x1, RZ ;  /* 0x0000000106069810 */ /* 0x000fe40007ffe0ff */
[----:B------:R-:W-:Y:S02]  /*1180*/  ISETP.NE.AND P1, PT, R5, RZ, PT ;  /* 0x000000ff0500720c */ /* 0x000fe40003f25270 */
[----:B------:R-:W-:-:S13]  /*1190*/  ISETP.GE.U32.AND P3, PT, R11, R8, PT ;  /* 0x000000080b00720c */ /* 0x000fda0003f66070 */
[----:B------:R-:W-:-:S05]  /*11a0*/  @P3 VIADD R6, R6, 0x1 ;  /* 0x0000000106063836 */ /* 0x000fca0000000000 */
        /* <DEDUP_REMOVED lines=15> */
.L_x_64:
[----:B------:R-:W1:Y:S01]  /*12a0*/  LDC.64 R4, c[0x0][0x3c0] ;  /* 0x0000f000ff047b82 */ /* 0x000e620000000a00 */
[----:B------:R-:W-:-:S05]  /*12b0*/  IADD3 R12, PT, PT, R7, R12, RZ ;  /* 0x0000000c070c7210 */ /* 0x000fca0007ffe0ff */
[C---:B-1----:R-:W-:Y:S02]  /*12c0*/  IMAD R7, R12.reuse, R5, RZ ;  /* 0x000000050c077224 */ /* 0x042fe400078e02ff */
[----:B------:R-:W-:-:S05]  /*12d0*/  IMAD.WIDE.U32 R16, R12, R4, RZ ;  /* 0x000000040c107225 */ /* 0x000fca00078e00ff */
[----:B------:R-:W-:-:S07]  /*12e0*/  IADD3 R7, PT, PT, R17, R7, RZ ;  /* 0x0000000711077210 */ /* 0x000fce0007ffe0ff */
.L_x_65:
[----:B------:R-:W-:Y:S01]  /*12f0*/  IMAD.SHL.U32 R240, R237, 0x8, RZ ;  /* 0x00000008edf07824 */ /* 0x000fe200078e00ff */
[----:B------:R-:W1:Y:S01]  /*1300*/  LDCU.128 UR4, c[0x0][0x3d0] ;  /* 0x00007a00ff0477ac */ /* 0x000e620008000c00 */
[----:B------:R-:W2:Y:S01]  /*1310*/  S2UR UR16, SR_CgaCtaId ;  /* 0x00000000001079c3 */ /* 0x000ea20000008800 */
[----:B------:R-:W-:Y:S01]  /*1320*/  SHF.R.U32.HI R230, RZ, 0x2, R237 ;  /* 0x00000002ffe67819 */ /* 0x000fe200000116ed */
[----:B------:R-:W-:Y:S01]  /*1330*/  IMAD.IADD R227, R2, 0x1, -R241 ;  /* 0x0000000102e37824 */ /* 0x000fe200078e0af1 */
[----:B------:R-:W-:Y:S01]  /*1340*/  LOP3.LUT R228, R240, 0x18, RZ, 0xc0, !PT ;  /* 0x00000018f0e47812 */ /* 0x000fe200078ec0ff */
[----:B------:R-:W3:Y:S01]  /*1350*/  LDCU.64 UR12, c[0x0][0x388] ;  /* 0x00007100ff0c77ac */ /* 0x000ee20008000a00 */
[----:B------:R-:W-:Y:S01]  /*1360*/  SHF.R.S32.HI R229, RZ, 0x1f, R6 ;  /* 0x0000001fffe57819 */ /* 0x000fe20000011406 */
[----:B------:R-:W-:Y:S01]  /*1370*/  BSSY.RECONVERGENT B0, `(.L_x_66) ;  /* 0x000003b000007945 */ /* 0x000fe20003800200 */
[C---:B------:R-:W-:Y:S01]  /*1380*/  IADD3 R10, P1, PT, R228.reuse, R10, RZ ;  /* 0x0000000ae40a7210 */ /* 0x040fe20007f3e0ff */
[----:B------:R-:W4:Y:S01]  /*1390*/  LDCU.64 UR10, c[0x0][0x390] ;  /* 0x00007200ff0a77ac */ /* 0x000f220008000a00 */
[----:B------:R-:W-:-:S02]  /*13a0*/  IADD3 R16, P0, PT, R228, R16, RZ ;  /* 0x00000010e4107210 */ /* 0x000fc40007f1e0ff */
[C---:B------:R-:W-:Y:S01]  /*13b0*/  SHF.L.U32 R8, R237.reuse, 0x2, RZ ;  /* 0x00000002ed087819 */ /* 0x040fe200000006ff */
[----:B------:R-:W-:Y:S01]  /*13c0*/  IMAD.X R11, RZ, RZ, R0, P1 ;  /* 0x000000ffff0b7224 */ /* 0x000fe200008e0600 */
[----:B------:R-:W5:Y:S01]  /*13d0*/  LDCU.64 UR8, c[0x0][0x3c8] ;  /* 0x00007900ff0877ac */ /* 0x000f620008000a00 */
[----:B------:R-:W-:Y:S01]  /*13e0*/  IMAD.X R17, RZ, RZ, R7, P0 ;  /* 0x000000ffff117224 */ /* 0x000fe200000e0607 */
[----:B------:R-:W-:Y:S01]  /*13f0*/  IADD3 R14, P0, PT, R228, R14, RZ ;  /* 0x0000000ee40e7210 */ /* 0x000fe20007f1e0ff */
[----:B------:R-:W-:Y:S01]  /*1400*/  IMAD.SHL.U32 R0, R237, 0x20, RZ ;  /* 0x00000020ed007824 */ /* 0x000fe200078e00ff */
[C---:B------:R-:W-:Y:S01]  /*1410*/  ISETP.GE.AND P3, PT, R230.reuse, R227, PT ;  /* 0x000000e3e600720c */ /* 0x040fe20003f66270 */
[----:B------:R-:W-:Y:S01]  /*1420*/  IMAD.WIDE.U32 R10, R230, R168, R10 ;  /* 0x000000a8e60a7225 */ /* 0x000fe200078e000a */
[----:B------:R-:W-:Y:S02]  /*1430*/  LOP3.LUT R2, R240, 0xd8, RZ, 0xc0, !PT ;  /* 0x000000d8f0027812 */ /* 0x000fe400078ec0ff */
[----:B------:R-:W-:Y:S01]  /*1440*/  LOP3.LUT R7, R0, 0xc0, RZ, 0xc0, !PT ;  /* 0x000000c000077812 */ /* 0x000fe200078ec0ff */
[----:B------:R-:W-:-:S03]  /*1450*/  IMAD.WIDE.U32 R16, R230, R4, R16 ;  /* 0x00000004e6107225 */ /* 0x000fc600078e0010 */
[----:B------:R-:W-:Y:S01]  /*1460*/  LOP3.LUT R8, R7, 0x18, R8, 0xf8, !PT ;  /* 0x0000001807087812 */ /* 0x000fe200078ef808 */
[C---:B-1----:R-:W-:Y:S02]  /*1470*/  IMAD R13, R229.reuse, UR4, RZ ;  /* 0x00000004e50d7c24 */ /* 0x042fe4000f8e02ff */
[C---:B------:R-:W-:Y:S02]  /*1480*/  IMAD R11, R230.reuse, R169, R11 ;  /* 0x000000a9e60b7224 */ /* 0x040fe400078e020b */
[----:B------:R-:W-:Y:S02]  /*1490*/  IMAD R229, R229, UR6, RZ ;  /* 0x00000006e5e57c24 */ /* 0x000fe4000f8e02ff */
[----:B------:R-:W-:Y:S02]  /*14a0*/  IMAD R17, R230, R5, R17 ;  /* 0x00000005e6117224 */ /* 0x000fe400078e0211 */
[C---:B------:R-:W-:Y:S02]  /*14b0*/  IMAD R13, R6.reuse, UR5, R13 ;  /* 0x00000005060d7c24 */ /* 0x040fe4000f8e020d */
[----:B------:R-:W-:-:S02]  /*14c0*/  IMAD R229, R6, UR7, R229 ;  /* 0x0000000706e57c24 */ /* 0x000fc4000f8e02e5 */
[C---:B------:R-:W-:Y:S01]  /*14d0*/  IMAD.WIDE.U32 R10, R6.reuse, UR4, R10 ;  /* 0x00000004060a7c25 */ /* 0x040fe2000f8e000a */
[----:B------:R-:W-:Y:S02]  /*14e0*/  UMOV UR4, 0x400 ;  /* 0x0000040000047882 */ /* 0x000fe40000000000 */
[----:B--2---:R-:W-:Y:S01]  /*14f0*/  ULEA UR4, UR16, UR4, 0x18 ;  /* 0x0000000410047291 */ /* 0x004fe2000f8ec0ff */
[----:B------:R-:W-:Y:S01]  /*1500*/  IMAD.WIDE.U32 R6, R6, UR6, R16 ;  /* 0x0000000606067c25 */ /* 0x000fe2000f8e0010 */
[----:B------:R-:W-:Y:S02]  /*1510*/  IADD3 R232, PT, PT, R11, R13, RZ ;  /* 0x0000000d0be87210 */ /* 0x000fe40007ffe0ff */
[----:B---3--:R-:W-:Y:S01]  /*1520*/  LEA R233, P2, R10, UR12, 0x1 ;  /* 0x0000000c0ae97c11 */ /* 0x008fe2000f8408ff */
[----:B------:R-:W-:Y:S01]  /*1530*/  IMAD.X R15, RZ, RZ, R9, P0 ;  /* 0x000000ffff0f7224 */ /* 0x000fe200000e0609 */
[----:B------:R-:W-:Y:S01]  /*1540*/  LOP3.LUT R9, R2, 0x18, R237, 0x78, !PT ;  /* 0x0000001802097812 */ /* 0x000fe200078e78ed */
[----:B------:R-:W-:Y:S01]  /*1550*/  IMAD.IADD R229, R7, 0x1, R229 ;  /* 0x0000000107e57824 */ /* 0x000fe200078e02e5 */
[----:B----4-:R-:W-:Y:S01]  /*1560*/  LEA R231, P1, R6, UR10, 0x1 ;  /* 0x0000000a06e77c11 */ /* 0x010fe2000f8208ff */
[----:B-----5:R-:W-:Y:S01]  /*1570*/  IMAD.WIDE.U32 R14, R238, UR8, R14 ;  /* 0x00000008ee0e7c25 */ /* 0x020fe2000f8e000e */
[----:B------:R-:W-:-:S02]  /*1580*/  LEA R235, P0, R3, R230, 0x7 ;  /* 0x000000e603eb7211 */ /* 0x000fc400078038ff */
[----:B------:R-:W-:Y:S01]  /*1590*/  LOP3.LUT R240, R9, 0x1f20, R240, 0xf8, !PT ;  /* 0x00001f2009f07812 */ /* 0x000fe200078ef8f0 */
[----:B------:R-:W-:Y:S01]  /*15a0*/  IMAD R19, R238, UR9, R15 ;  /* 0x00000009ee137c24 */ /* 0x000fe2000f8e020f */
[----:B------:R-:W-:Y:S02]  /*15b0*/  LEA.HI.X R232, R10, UR13, R232, 0x1, P2 ;  /* 0x0000000d0ae87c11 */ /* 0x000fe400090f0ce8 */
[----:B------:R-:W-:Y:S02]  /*15c0*/  LEA.HI.X R229, R6, UR11, R229, 0x1, P1 ;  /* 0x0000000b06e57c11 */ /* 0x000fe400088f0ce5 */
[----:B------:R-:W-:Y:S02]  /*15d0*/  LEA.HI.X R234, R3, RZ, RZ, 0x7, P0 ;  /* 0x000000ff03ea7211 */ /* 0x000fe400000f3cff */
[----:B------:R-:W-:Y:S01]  /*15e0*/  LEA R240, R240, UR4, 0x1 ;  /* 0x00000004f0f07c11 */ /* 0x000fe2000f8e08ff */
[----:B------:R-:W-:Y:S06]  /*15f0*/  @P3 BRA `(.L_x_67) ;  /* 0x0000000000483947 */ /* 0x000fec0003800000 */
[----:B------:R-:W1:Y:S02]  /*1600*/  LDCU UR5, c[0x0][0x440] ;  /* 0x00008800ff0577ac */ /* 0x000e640008000800 */
[----:B-1----:R-:W-:-:S13]  /*1610*/  ISETP.GE.AND P0, PT, R228, UR5, PT ;  /* 0x00000005e4007c0c */ /* 0x002fda000bf06270 */
[----:B------:R-:W-:Y:S05]  /*1620*/  @P0 BRA `(.L_x_68) ;  /* 0x0000000000380947 */ /* 0x000fea0003800000 */
        /* <DEDUP_REMOVED lines=9> */
[----:B------:R-:W-:Y:S01]  /*16c0*/  @!PT LDS RZ, [RZ] ;  /* 0x00000000fffff984 */ /* 0x000fe20000000800 */
[----:B------:R-:W-:Y:S01]  /*16d0*/  @!PT LDS RZ, [RZ] ;  /* 0x00000000fffff984 */ /* 0x000fe20000000800 */
[----:B------:R-:W-:Y:S01]  /*16e0*/  @!PT LDS RZ, [RZ] ;  /* 0x00000000fffff984 */ /* 0x000fe20000000800 */
[----:B------:R2:W-:Y:S01]  /*16f0*/  LDGSTS.E.BYPASS.LTC128B.128 [R240], desc[UR14][R10.64] ;  /* 0x000000000af07fae */ /* 0x0005e2000b981a0e */
[----:B------:R-:W-:Y:S05]  /*1700*/  BRA `(.L_x_67) ;  /* 0x0000000000047947 */ /* 0x000fea0003800000 */
.L_x_68:
[----:B------:R1:W-:Y:S02]  /*1710*/  STS.128 [R240], RZ ;  /* 0x000000fff0007388 */ /* 0x0003e40000000c00 */
.L_x_67:
[----:B------:R-:W-:Y:S05]  /*1720*/  BSYNC.RECONVERGENT B0 ;  /* 0x0000000000007941 */ /* 0x000fea0003800200 */
.L_x_66:
[----:B------:R-:W-:Y:S01]  /*1730*/  VIADD R226, R230, 0x20 ;  /* 0x00000020e6e27836 */ /* 0x000fe20000000000 */
[----:B------:R-:W-:Y:S01]  /*1740*/  LEA.HI.SX32 R171, R170, 0xffffffff, 0x19 ;  /* 0xffffffffaaab7811 */ /* 0x000fe200078fcaff */
[----:B------:R-:W-:Y:S01]  /*1750*/  VIADD R225, R230, 0x40 ;  /* 0x00000040e6e17836 */ /* 0x000fe20000000000 */
[C---:B------:R-:W-:Y:S01]  /*1760*/  SHF.L.U64.HI R2, R168.reuse, 0x7, R169 ;  /* 0x00000007a8027819 */ /* 0x040fe200000102a9 */
[----:B------:R-:W-:Y:S01]  /*1770*/  IMAD.SHL.U32 R172, R168, 0x80, RZ ;  /* 0x00000080a8ac7824 */ /* 0x000fe200078e00ff */
[----:B------:R-:W-:Y:S01]  /*1780*/  ISETP.GE.AND P0, PT, R226, R227, PT ;  /* 0x000000e3e200720c */ /* 0x000fe20003f06270 */
[----:B------:R-:W-:Y:S01]  /*1790*/  IMAD R3, R171, -0x80, R177 ;  /* 0xffffff80ab037824 */ /* 0x000fe200078e02b1 */
[----:B------:R-:W-:Y:S01]  /*17a0*/  SHF.R.S32.HI R9, RZ, 0x1f, R171 ;  /* 0x0000001fff097819 */ /* 0x000fe200000114ab */
[----:B--2---:R-:W-:Y:S01]  /*17b0*/  IMAD R11, R2, R171, RZ ;  /* 0x000000ab020b7224 */ /* 0x004fe200078e02ff */
[----:B------:R-:W-:Y:S01]  /*17c0*/  IADD3 R224, PT, PT, R230, 0x60, RZ ;  /* 0x00000060e6e07810 */ /* 0x000fe20007ffe0ff */
[----:B------:R-:W-:Y:S01]  /*17d0*/  BSSY.RECONVERGENT B0, `(.L_x_69) ;  /* 0x000001b000007945 */ /* 0x000fe20003800200 */
[----:B------:R-:W-:Y:S01]  /*17e0*/  ISETP.GE.AND P2, PT, R225, R227, PT ;  /* 0x000000e3e100720c */ /* 0x000fe20003f46270 */
[----:B------:R-:W-:Y:S01]  /*17f0*/  IMAD.WIDE.U32 R6, R172, R171, RZ ;  /* 0x000000abac067225 */ /* 0x000fe200078e00ff */
[----:B------:R-:W-:-:S02]  /*1800*/  ISETP.GE.AND P1, PT, R224, R227, PT ;  /* 0x000000e3e000720c */ /* 0x000fc40003f26270 */
[----:B------:R-:W-:Y:S01]  /*1810*/  ISETP.GE.AND P3, PT, R230, R3, PT ;  /* 0x00000003e600720c */ /* 0x000fe20003f66270 */
[----:B------:R-:W-:Y:S02]  /*1820*/  IMAD R11, R9, R172, R11 ;  /* 0x000000ac090b7224 */ /* 0x000fe400078e020b */
[----:B------:R-:W-:Y:S10]  /*1830*/  @P0 BRA `(.L_x_70) ;  /* 0x0000000000500947 */ /* 0x000ff40003800000 */
[----:B------:R-:W2:Y:S02]  /*1840*/  LDCU UR5, c[0x0][0x440] ;  /* 0x00008800ff0577ac */ /* 0x000ea40008000800 */
[----:B--2---:R-:W-:-:S13]  /*1850*/  ISETP.GE.AND P0, PT, R228, UR5, PT ;  /* 0x00000005e4007c0c */ /* 0x004fda000bf06270 */
[----:B------:R2:W-:Y:S01]  /*1860*/  @P0 STS.128 [R240+0x800], RZ ;  /* 0x000800fff0000388 */ /* 0x0005e20000000c00 */
[----:B------:R-:W-:Y:S05]  /*1870*/  @P0 BRA `(.L_x_70) ;  /* 0x0000000000400947 */ /* 0x000fea0003800000 */
[----:B------:R-:W3:Y:S01]  /*1880*/  LDCU.64 UR8, c[0x0][0x3b0] ;  /* 0x00007600ff0877ac */ /* 0x000ee20008000a00 */
[----:B------:R-:W-:Y:S01]  /*1890*/  IADD3 R13, P0, PT, R235, 0x20, RZ ;  /* 0x00000020eb0d7810 */ /* 0x000fe20007f1e0ff */
[----:B------:R-:W-:Y:S01]  /*18a0*/  IMAD.MOV.U32 R16, RZ, RZ, R14 ;  /* 0x000000ffff107224 */ /* 0x000fe200078e000e */
        /* <DEDUP_REMOVED lines=9> */
[----:B------:R-:W-:Y:S01]  /*1940*/  @!PT LDS RZ, [RZ] ;  /* 0x00000000fffff984 */ /* 0x000fe20000000800 */
[----:B------:R-:W-:Y:S01]  /*1950*/  @!PT LDS RZ, [RZ] ;  /* 0x00000000fffff984 */ /* 0x000fe20000000800 */
[----:B------:R-:W-:Y:S01]  /*1960*/  @!PT LDS RZ, [RZ] ;  /* 0x00000000fffff984 */ /* 0x000fe20000000800 */
[----:B------:R3:W-:Y:S02]  /*1970*/  LDGSTS.E.BYPASS.LTC128B.128 [R240+0x800], desc[UR14][R12.64] ;  /* 0x008000000cf07fae */ /* 0x0007e4000b981a0e */
.L_x_70:
[----:B------:R-:W-:Y:S05]  /*1980*/  BSYNC.RECONVERGENT B0 ;  /* 0x0000000000007941 */ /* 0x000fea0003800200 */
.L_x_69:
[----:B------:R-:W-:Y:S04]  /*1990*/  BSSY.RECONVERGENT B0, `(.L_x_71) ;  /* 0x0000016000007945 */ /* 0x000fe80003800200 */
[----:B------:R-:W-:Y:S05]  /*19a0*/  @P2 BRA `(.L_x_72) ;  /* 0x0000000000502947 */ /* 0x000fea0003800000 */
[----:B------:R-:W4:Y:S02]  /*19b0*/  LDCU UR5, c[0x0][0x440] ;  /* 0x00008800ff0577ac */ /* 0x000f240008000800 */
[----:B----4-:R-:W-:-:S13]  /*19c0*/  ISETP.GE.AND P0, PT, R228, UR5, PT ;  /* 0x00000005e4007c0c */ /* 0x010fda000bf06270 */
[----:B------:R4:W-:Y:S01]  /*19d0*/  @P0 STS.128 [R240+0x1000], RZ ;  /* 0x001000fff0000388 */ /* 0x0009e20000000c00 */
[----:B------:R-:W-:Y:S05]  /*19e0*/  @P0 BRA `(.L_x_72) ;  /* 0x0000000000400947 */ /* 0x000fea0003800000 */
[----:B------:R-:W5:Y:S01]  /*19f0*/  LDCU.64 UR8, c[0x0][0x3b0] ;  /* 0x00007600ff0877ac */ /* 0x000f620008000a00 */
[----:B---3--:R-:W-:Y:S01]  /*1a00*/  IADD3 R13, P0, PT, R235, 0x40, RZ ;  /* 0x00000040eb0d7810 */ /* 0x008fe20007f1e0ff */
[----:B------:R-:W-:Y:S01]  /*1a10*/  IMAD.MOV.U32 R16, RZ, RZ, R14 ;  /* 0x000000ffff107224 */ /* 0x000fe200078e000e */
[----:B------:R-:W-:Y:S01]  /*1a20*/  MOV R17, R19 ;  /* 0x0000001300117202 */ /* 0x000fe20000000f00 */
[----:B------:R-:W3:Y:S02]  /*1a30*/  LDCU.64 UR6, c[0x0][0x380] ;  /* 0x00007000ff0677ac */ /* 0x000ee40008000a00 */
[----:B------:R-:W-:-:S04]  /*1a40*/  IMAD.X R10, RZ, RZ, R234, P0 ;  /* 0x000000ffff0a7224 */ /* 0x000fc800000e06ea */
[----:B-----5:R-:W-:Y:S02]  /*1a50*/  IMAD R10, R10, UR8, RZ ;  /* 0x000000080a0a7c24 */ /* 0x020fe4000f8e02ff */
[----:B------:R-:W-:-:S04]  /*1a60*/  IMAD.WIDE.U32 R16, R13, UR8, R16 ;  /* 0x000000080d107c25 */ /* 0x000fc8000f8e0010 */
[----:B------:R-:W-:Y:S01]  /*1a70*/  IMAD R10, R13, UR9, R10 ;  /* 0x000000090d0a7c24 */ /* 0x000fe2000f8e020a */
[----:B---3--:R-:W-:-:S04]  /*1a80*/  LEA R12, P0, R16, UR6, 0x1 ;  /* 0x00000006100c7c11 */ /* 0x008fc8000f8008ff */
[----:B------:R-:W-:-:S04]  /*1a90*/  IADD3 R13, PT, PT, R17, R10, RZ ;  /* 0x0000000a110d7210 */ /* 0x000fc80007ffe0ff */
[----:B------:R-:W-:-:S05]  /*1aa0*/  LEA.HI.X R13, R16, UR7, R13, 0x1, P0 ;  /* 0x00000007100d7c11 */ /* 0x000fca00080f0c0d */
[----:B------:R-:W-:Y:S01]  /*1ab0*/  @!PT LDS RZ, [RZ] ;  /* 0x00000000fffff984 */ /* 0x000fe20000000800 */
[----:B------:R-:W-:Y:S01]  /*1ac0*/  @!PT LDS RZ, [RZ] ;  /* 0x00000000fffff984 */ /* 0x000fe20000000800 */
[----:B------:R-:W-:Y:S01]  /*1ad0*/  @!PT LDS RZ, [RZ] ;  /* 0x00000000fffff984 */ /* 0x000fe20000000800 */
[----:B------:R3:W-:Y:S02]  /*1ae0*/  LDGSTS.E.BYPASS.LTC128B.128 [R240+0x1000], desc[UR14][R12.64] ;  /* 0x010000000cf07fae */ /* 0x0007e4000b981a0e */
.L_x_72:
[----:B------:R-:W-:Y:S05]  /*1af0*/  BSYNC.RECONVERGENT B0 ;  /* 0x0000000000007941 */ /* 0x000fea0003800200 */
.L_x_71:
[----:B------:R-:W-:Y:S04]  /*1b00*/  BSSY.RECONVERGENT B0, `(.L_x_73) ;  /* 0x0000015000007945 */ /* 0x000fe80003800200 */
[----:B------:R-:W-:Y:S05]  /*1b10*/  @P1 BRA `(.L_x_74) ;  /* 0x00000000004c1947 */ /* 0x000fea0003800000 */
[----:B------:R-:W5:Y:S02]  /*1b20*/  LDCU UR5, c[0x0][0x440] ;  /* 0x00008800ff0577ac */ /* 0x000f640008000800 */
[----:B-----5:R-:W-:-:S13]  /*1b30*/  ISETP.GE.AND P0, PT, R228, UR5, PT ;  /* 0x00000005e4007c0c */ /* 0x020fda000bf06270 */
[----:B------:R1:W-:Y:S01]  /*1b40*/  @P0 STS.128 [R240+0x1800], RZ ;  /* 0x001800fff0000388 */ /* 0x0003e20000000c00 */
[----:B------:R-:W-:Y:S05]  /*1b50*/  @P0 BRA `(.L_x_74) ;  /* 0x00000000003c0947 */ /* 0x000fea0003800000 */
[----:B------:R-:W5:Y:S01]  /*1b60*/  LDCU.64 UR8, c[0x0][0x3b0] ;  /* 0x00007600ff0877ac */ /* 0x000f620008000a00 */
[----:B---3--:R-:W-:Y:S02]  /*1b70*/  IADD3 R13, P0, PT, R235, 0x60, RZ ;  /* 0x00000060eb0d7810 */ /* 0x008fe40007f1e0ff */
[----:B------:R-:W-:Y:S01]  /*1b80*/  MOV R15, R19 ;  /* 0x00000013000f7202 */ /* 0x000fe20000000f00 */
[----:B------:R-:W3:Y:S01]  /*1b90*/  LDCU.64 UR6, c[0x0][0x380] ;  /* 0x00007000ff0677ac */ /* 0x000ee20008000a00 */
[----:B------:R-:W-:-:S05]  /*1ba0*/  IADD3.X R10, PT, PT, RZ, R234, RZ, P0, !PT ;  /* 0x000000eaff0a7210 */ /* 0x000fca00007fe4ff */
        /* <DEDUP_REMOVED lines=10> */
.L_x_74:
[----:B------:R-:W-:Y:S05]  /*1c50*/  BSYNC.RECONVERGENT B0 ;  /* 0x0000000000007941 */ /* 0x000fea0003800200 */
.L_x_73:
[----:B------:R-:W-:Y:S01]  /*1c60*/  BSSY.RECONVERGENT B0, `(.L_x_75) ;  /* 0x000000e000007945 */ /* 0x000fe20003800200 */
[----:B---3--:R-:W-:-:S03]  /*1c70*/  IADD3 R13, PT, PT, R7, R11, RZ ;  /* 0x0000000b070d7210 */ /* 0x008fc60007ffe0ff */
[----:B------:R-:W-:Y:S05]  /*1c80*/  @P3 BRA `(.L_x_76) ;  /* 0x00000000002c3947 */ /* 0x000fea0003800000 */
[----:B------:R-:W3:Y:S02]  /*1c90*/  LDCU UR5, c[0x0][0x440] ;  /* 0x00008800ff0577ac */ /* 0x000ee40008000800 */
[----:B---3--:R-:W-:-:S13]  /*1ca0*/  ISETP.GE.AND P0, PT, R228, UR5, PT ;  /* 0x00000005e4007c0c */ /* 0x008fda000bf06270 */
[----:B------:R-:W-:Y:S05]  /*1cb0*/  @P0 BRA `(.L_x_77) ;  /* 0x00000000001c0947 */ /* 0x000fea0003800000 */
[----:B------:R-:W-:-:S04]  /*1cc0*/  LEA R10, P0, R6, R233, 0x1 ;  /* 0x000000e9060a7211 */ /* 0x000fc800078008ff */
[----:B------:R-:W-:-:S05]  /*1cd0*/  LEA.HI.X R11, R6, R232, R13, 0x1, P0 ;  /* 0x000000e8060b7211 */ /* 0x000fca00000f0c0d */
[----:B------:R-:W-:Y:S01]  /*1ce0*/  @!PT LDS RZ, [RZ] ;  /* 0x00000000fffff984 */ /* 0x000fe20000000800 */
[----:B------:R-:W-:Y:S01]  /*1cf0*/  @!PT LDS RZ, [RZ] ;  /* 0x00000000fffff984 */ /* 0x000fe20000000800 */
[----:B------:R-:W-:Y:S01]  /*1d00*/  @!PT LDS RZ, [RZ] ;  /* 0x00000000fffff984 */ /* 0x000fe20000000800 */
[----:B------:R3:W-:Y:S01]  /*1d10*/  LDGSTS.E.BYPASS.LTC128B.128 [R240+0x2000], desc[UR14][R10.64] ;  /* 0x020000000af07fae */ /* 0x0007e2000b981a0e */
[----:B------:R-:W-:Y:S05]  /*1d20*/  BRA `(.L_x_76) ;  /* 0x0000000000047947 */ /* 0x000fea0003800000 */
.L_x_77:
[----:B------:R3:W-:Y:S02]  /*1d30*/  STS.128 [R240+0x2000], RZ ;  /* 0x002000fff0007388 */ /* 0x0007e40000000c00 */
.L_x_76:
[----:B------:R-:W-:Y:S05]  /*1d40*/  BSYNC.RECONVERGENT B0 ;  /* 0x0000000000007941 */ /* 0x000fea0003800200 */
.L_x_75:
[-C--:B------:R-:W-:Y:S01]  /*1d50*/  ISETP.GE.AND P0, PT, R226, R3.reuse, PT ;  /* 0x00000003e200720c */ /* 0x080fe20003f06270 */
[----:B------:R-:W-:Y:S01]  /*1d60*/  BSSY.RECONVERGENT B0, `(.L_x_78) ;  /* 0x0000012000007945 */ /* 0x000fe20003800200 */
[-C--:B------:R-:W-:Y:S01]  /*1d70*/  ISETP.GE.AND P2, PT, R225, R3.reuse, PT ;  /* 0x00000003e100720c */ /* 0x080fe20003f46270 */
[----:B------:R-:W-:Y:S01]  /*1d80*/  IMAD.SHL.U32 R176, R168, 0x20, RZ ;  /* 0x00000020a8b07824 */ /* 0x000fe200078e00ff */
[----:B------:R-:W-:Y:S02]  /*1d90*/  ISETP.GE.AND P1, PT, R224, R3, PT ;  /* 0x00000003e000720c */ /* 0x000fe40003f26270 */
[----:B------:R-:W-:-:S07]  /*1da0*/  SHF.L.U64.HI R174, R168, 0x5, R169 ;  /* 0x00000005a8ae7819 */ /* 0x000fce00000102a9 */
[----:B------:R-:W-:Y:S05]  /*1db0*/  @P0 BRA `(.L_x_79) ;  /* 0x0000000000300947 */ /* 0x000fea0003800000 */
[----:B------:R-:W5:Y:S02]  /*1dc0*/  LDCU UR5, c[0x0][0x440] ;  /* 0x00008800ff0577ac */ /* 0x000f640008000800 */
[----:B-----5:R-:W-:-:S13]  /*1dd0*/  ISETP.GE.AND P0, PT, R228, UR5, PT ;  /* 0x00000005e4007c0c */ /* 0x020fda000bf06270 */
[----:B------:R1:W-:Y:S01]  /*1de0*/  @P0 STS.128 [R240+0x2800], RZ ;  /* 0x002800fff0000388 */ /* 0x0003e20000000c00 */
[----:B------:R-:W-:Y:S05]  /*1df0*/  @P0 BRA `(.L_x_79) ;  /* 0x0000000000200947 */ /* 0x000fea0003800000 */
[----:B---3--:R-:W-:-:S05]  /*1e00*/  IADD3 R10, P0, PT, R176, R6, RZ ;  /* 0x00000006b00a7210 */ /* 0x008fca0007f1e0ff */
[----:B------:R-:W-:Y:S01]  /*1e10*/  IMAD.X R11, R174, 0x1, R13, P0 ;  /* 0x00000001ae0b7824 */ /* 0x000fe200000e060d */
[----:B------:R-:W-:-:S04]  /*1e20*/  LEA R14, P0, R10, R233, 0x1 ;  /* 0x000000e90a0e7211 */ /* 0x000fc800078008ff */
[----:B------:R-:W-:-:S05]  /*1e30*/  LEA.HI.X R15, R10, R232, R11, 0x1, P0 ;  /* 0x000000e80a0f7211 */ /* 0x000fca00000f0c0b */
[----:B------:R-:W-:Y:S01]  /*1e40*/  @!PT LDS RZ, [RZ] ;  /* 0x00000000fffff984 */ /* 0x000fe20000000800 */
[----:B------:R-:W-:Y:S01]  /*1e50*/  @!PT LDS RZ, [RZ] ;  /* 0x00000000fffff984 */ /* 0x000fe20000000800 */
[----:B------:R-:W-:Y:S01]  /*1e60*/  @!PT LDS RZ, [RZ] ;  /* 0x00000000fffff984 */ /* 0x000fe20000000800 */
[----:B------:R3:W-:Y:S04]  /*1e70*/  LDGSTS.E.BYPASS.LTC128B.128 [R240+0x2800], desc[UR14][R14.64] ;  /* 0x028000000ef07fae */ /* 0x0007e8000b981a0e */
.L_x_79:
[----:B------:R-:W-:Y:S05]  /*1e80*/  BSYNC.RECONVERGENT B0 ;  /* 0x0000000000007941 */ /* 0x000fea0003800200 */
.L_x_78:
[----:B------:R-:W-:Y:S04]  /*1e90*/  BSSY.RECONVERGENT B0, `(.L_x_80) ;  /* 0x000000e000007945 */ /* 0x000fe80003800200 */
[----:B------:R-:W-:Y:S05]  /*1ea0*/  @P2 BRA `(.L_x_81) ;  /* 0x0000000000302947 */ /* 0x000fea0003800000 */
[----:B------:R-:W5:Y:S02]  /*1eb0*/  LDCU UR5, c[0x0][0x440] ;  /* 0x00008800ff0577ac */ /* 0x000f640008000800 */
[----:B-----5:R-:W-:-:S13]  /*1ec0*/  ISETP.GE.AND P0, PT, R228, UR5, PT ;  /* 0x00000005e4007c0c */ /* 0x020fda000bf06270 */
[----:B------:R1:W-:Y:S01]  /*1ed0*/  @P0 STS.128 [R240+0x3000], RZ ;  /* 0x003000fff0000388 */ /* 0x0003e20000000c00 */
[----:B------:R-:W-:Y:S05]  /*1ee0*/  @P0 BRA `(.L_x_81) ;  /* 0x0000000000200947 */ /* 0x000fea0003800000 */
[----:B---3--:R-:W-:-:S04]  /*1ef0*/  LEA R10, P0, R168, R6, 0x6 ;  /* 0x00000006a80a7211 */ /* 0x008fc800078030ff */
[----:B------:R-:W-:Y:S02]  /*1f00*/  LEA.HI.X R11, R168, R13, R169, 0x6, P0 ;  /* 0x0000000da80b7211 */ /* 0x000fe400000f34a9 */
[----:B------:R-:W-:-:S04]  /*1f10*/  LEA R14, P0, R10, R233, 0x1 ;  /* 0x000000e90a0e7211 */ /* 0x000fc800078008ff */
[----:B------:R-:W-:-:S05]  /*1f20*/  LEA.HI.X R15, R10, R232, R11, 0x1, P0 ;  /* 0x000000e80a0f7211 */ /* 0x000fca00000f0c0b */
[----:B------:R-:W-:Y:S01]  /*1f30*/  @!PT LDS RZ, [RZ] ;  /* 0x00000000fffff984 */ /* 0x000fe20000000800 */
[----:B------:R-:W-:Y:S01]  /*1f40*/  @!PT LDS RZ, [RZ] ;  /* 0x00000000fffff984 */ /* 0x000fe20000000800 */
[----:B------:R-:W-:Y:S01]  /*1f50*/  @!PT LDS RZ, [RZ] ;  /* 0x00000000fffff984 */ /* 0x000fe20000000800 */
[----:B------:R3:W-:Y:S04]  /*1f60*/  LDGSTS.E.BYPASS.LTC128B.128 [R240+0x3000], desc[UR14][R14.64] ;  /* 0x030000000ef07fae */ /* 0x0007e8000b981a0e */
.L_x_81:
[----:B------:R-:W-:Y:S05]  /*1f70*/  BSYNC.RECONVERGENT B0 ;  /* 0x0000000000007941 */ /* 0x000fea0003800200 */
.L_x_80:
[----:B------:R-:W-:Y:S04]  /*1f80*/  BSSY.RECONVERGENT B0, `(.L_x_82) ;  /* 0x0000010000007945 */ /* 0x000fe80003800200 */
[----:B------:R-:W-:Y:S05]  /*1f90*/  @P1 BRA `(.L_x_83) ;  /* 0x0000000000381947 */ /* 0x000fea0003800000 */
[----:B------:R-:W5:Y:S02]  /*1fa0*/  LDCU UR5, c[0x0][0x440] ;  /* 0x00008800ff0577ac */ /* 0x000f640008000800 */
[----:B-----5:R-:W-:-:S13]  /*1fb0*/  ISETP.GE.AND P0, PT, R228, UR5, PT ;  /* 0x00000005e4007c0c */ /* 0x020fda000bf06270 */
[----:B------:R1:W-:Y:S01]  /*1fc0*/  @P0 STS.128 [R240+0x3800], RZ ;  /* 0x003800fff0000388 */ /* 0x0003e20000000c00 */
[----:B------:R-:W-:Y:S05]  /*1fd0*/  @P0 BRA `(.L_x_83) ;  /* 0x0000000000280947 */ /* 0x000fea0003800000 */
[----:B------:R-:W-:Y:S01]  /*1fe0*/  MOV R12, R6 ;  /* 0x00000006000c7202 */ /* 0x000fe20000000f00 */
[----:B------:R-:W-:-:S04]  /*1ff0*/  IMAD R6, R169, 0x60, RZ ;  /* 0x00000060a9067824 */ /* 0x000fc800078e02ff */
[----:B------:R-:W-:-:S05]  /*2000*/  IMAD.WIDE.U32 R12, R168, 0x60, R12 ;  /* 0x00000060a80c7825 */ /* 0x000fca00078e000c */
[----:B------:R-:W-:Y:S02]  /*2010*/  IADD3 R7, PT, PT, R13, R6, RZ ;  /* 0x000000060d077210 */ /* 0x000fe40007ffe0ff */
[----:B------:R-:W-:-:S04]  /*2020*/  LEA R6, P0, R12, R233, 0x1 ;  /* 0x000000e90c067211 */ /* 0x000fc800078008ff */
[----:B------:R-:W-:-:S05]  /*2030*/  LEA.HI.X R7, R12, R232, R7, 0x1, P0 ;  /* 0x000000e80c077211 */ /* 0x000fca00000f0c07 */
[----:B------:R-:W-:Y:S01]  /*2040*/  @!PT LDS RZ, [RZ] ;  /* 0x00000000fffff984 */ /* 0x000fe20000000800 */
[----:B------:R-:W-:Y:S01]  /*2050*/  @!PT LDS RZ, [RZ] ;  /* 0x00000000fffff984 */ /* 0x000fe20000000800 */
[----:B------:R-:W-:Y:S01]  /*2060*/  @!PT LDS RZ, [RZ] ;  /* 0x00000000fffff984 */ /* 0x000fe20000000800 */
[----:B------:R1:W-:Y:S04]  /*2070*/  LDGSTS.E.BYPASS.LTC128B.128 [R240+0x3800], desc[UR14][R6.64] ;  /* 0x0380000006f07fae */ /* 0x0003e8000b981a0e */
.L_x_83:
[----:B------:R-:W-:Y:S05]  /*2080*/  BSYNC.RECONVERGENT B0 ;  /* 0x0000000000007941 */ /* 0x000fea0003800200 */
.L_x_82:
[----:B------:R-:W0:Y:S01]  /*2090*/  LDGDEPBAR ;  /* 0x00000000000079af */ /* 0x000e220000000000 */
[C---:B---3--:R-:W-:Y:S01]  /*20a0*/  SHF.L.U64.HI R10, R4.reuse, 0x7, R5 ;  /* 0x00000007040a7819 */ /* 0x048fe20000010205 */
[----:B------:R-:W-:Y:S01]  /*20b0*/  BSSY.RECONVERGENT B0, `(.L_x_84) ;  /* 0x0000016000007945 */ /* 0x000fe20003800200 */
[----:B------:R-:W-:-:S03]  /*20c0*/  SHF.L.U32 R12, R4, 0x7, RZ ;  /* 0x00000007040c7819 */ /* 0x000fc600000006ff */
[-C--:B------:R-:W-:Y:S02]  /*20d0*/  IMAD R10, R10, R171.reuse, RZ ;  /* 0x000000ab0a0a7224 */ /* 0x080fe400078e02ff */
[----:B-1----:R-:W-:-:S04]  /*20e0*/  IMAD.WIDE.U32 R6, R12, R171, RZ ;  /* 0x000000ab0c067225 */ /* 0x002fc800078e00ff */
[----:B------:R-:W-:-:S05]  /*20f0*/  IMAD R9, R9, R12, R10 ;  /* 0x0000000c09097224 */ /* 0x000fca00078e020a */
[----:B------:R-:W-:Y:S01]  /*2100*/  IADD3 R9, PT, PT, R7, R9, RZ ;  /* 0x0000000907097210 */ /* 0x000fe20007ffe0ff */
[----:B------:R-:W-:-:S04]  /*2110*/  DEPBAR.LE SB0, 0x0 ;  /* 0x000080000000791a */ /* 0x000fc80000000000 */
[----:B------:R-:W-:Y:S06]  /*2120*/  BAR.SYNC.DEFER_BLOCKING 0x0 ;  /* 0x0000000000007b1d */ /* 0x000fec0000010000 */
[----:B------:R-:W-:Y:S05]  /*2130*/  @P3 BRA `(.L_x_85) ;  /* 0x0000000000303947 */ /* 0x000fea0003800000 */
[----:B------:R-:W1:Y:S02]  /*2140*/  LDCU UR5, c[0x0][0x440] ;  /* 0x00008800ff0577ac */ /* 0x000e640008000800 */
[----:B-1----:R-:W-:-:S13]  /*2150*/  ISETP.GE.AND P0, PT, R228, UR5, PT ;  /* 0x00000005e4007c0c */ /* 0x002fda000bf06270 */
        /* <DEDUP_REMOVED lines=8> */
.L_x_86:
[----:B------:R3:W-:Y:S01]  /*21e0*/  STS.128 [R240+0x4000], RZ ;  /* 0x004000fff0007388 */ /* 0x0007e20000000c00 */
[----:B------:R-:W-:Y:S05]  /*21f0*/  BRA `(.L_x_87) ;  /* 0x0000000000047947 */ /* 0x000fea0003800000 */
.L_x_85:
[----:B------:R1:W-:Y:S02]  /*2200*/  STS.128 [R240+0x4000], RZ ;  /* 0x004000fff0007388 */ /* 0x0003e40000000c00 */
.L_x_87:
[----:B------:R-:W-:Y:S05]  /*2210*/  BSYNC.RECONVERGENT B0 ;  /* 0x0000000000007941 */ /* 0x000fea0003800200 */
.L_x_84:
[----:B------:R-:W-:Y:S01]  /*2220*/  ISETP.GE.AND P0, PT, R226, R3, PT ;  /* 0x00000003e200720c */ /* 0x000fe20003f06270 */
[----:B-1----:R-:W-:Y:S01]  /*2230*/  IMAD.SHL.U32 R10, R237, 0x10, RZ ;  /* 0x00000010ed0a7824 */ /* 0x002fe200078e00ff */
[--C-:B------:R-:W-:Y:S01]  /*2240*/  SHF.R.U32.HI R11, RZ, 0x1, R237.reuse ;  /* 0x00000001ff0b7819 */ /* 0x100fe200000116ed */
[----:B------:R-:W-:Y:S01]  /*2250*/  BSSY.RECONVERGENT B0, `(.L_x_88) ;  /* 0x000001b000007945 */ /* 0x000fe20003800200 */
[----:B------:R-:W-:Y:S02]  /*2260*/  LOP3.LUT R199, R0, 0x120, RZ, 0xc0, !PT ;  /* 0x0000012000c77812 */ /* 0x000fe400078ec0ff */
[----:B------:R-:W-:Y:S02]  /*2270*/  LOP3.LUT R13, R10, 0x100, RZ, 0xc0, !PT ;  /* 0x000001000a0d7812 */ /* 0x000fe400078ec0ff */
[----:B------:R-:W-:Y:S02]  /*2280*/  LOP3.LUT R220, R8, 0x8, R237, 0x78, !PT ;  /* 0x0000000808dc7812 */ /* 0x000fe400078e78ed */
[----:B------:R-:W-:-:S02]  /*2290*/  LOP3.LUT R13, R13, 0x20, R0, 0xf8, !PT ;  /* 0x000000200d0d7812 */ /* 0x000fc400078ef800 */
[----:B------:R-:W-:Y:S01]  /*22a0*/  LOP3.LUT R0, R8, 0x8, R11, 0x78, !PT ;  /* 0x0000000808007812 */ /* 0x000fe200078e780b */
[----:B------:R1:W-:Y:S01]  /*22b0*/  @P0 STS.128 [R240+0x4800], RZ ;  /* 0x004800fff0000388 */ /* 0x0003e20000000c00 */
[----:B------:R-:W-:Y:S01]  /*22c0*/  LOP3.LUT R221, R199, 0x3e00, R10, 0xf8, !PT ;  /* 0x00003e00c7dd7812 */ /* 0x000fe200078ef80a */
[----:B------:R-:W-:Y:S01]  /*22d0*/  IMAD.IADD R220, R220, 0x1, R13 ;  /* 0x00000001dcdc7824 */ /* 0x000fe200078e020d */
[-C--:B------:R-:W-:Y:S02]  /*22e0*/  ISETP.GE.AND P2, PT, R225, R3.reuse, PT ;  /* 0x00000003e100720c */ /* 0x080fe40003f46270 */
[----:B------:R-:W-:Y:S01]  /*22f0*/  ISETP.GE.AND P1, PT, R224, R3, PT ;  /* 0x00000003e000720c */ /* 0x000fe20003f26270 */
[----:B------:R-:W-:Y:S01]  /*2300*/  IMAD.IADD R221, R221, 0x1, R0 ;  /* 0x00000001dddd7824 */ /* 0x000fe200078e0200 */
[----:B------:R-:W-:Y:S11]  /*2310*/  @P0 BRA `(.L_x_89) ;  /* 0x0000000000380947 */ /* 0x000ff60003800000 */
[----:B------:R-:W5:Y:S02]  /*2320*/  LDCU UR5, c[0x0][0x440] ;  /* 0x00008800ff0577ac */ /* 0x000f640008000800 */
[----:B-----5:R-:W-:-:S13]  /*2330*/  ISETP.GE.AND P0, PT, R228, UR5, PT ;  /* 0x00000005e4007c0c */ /* 0x020fda000bf06270 */
[----:B------:R1:W-:Y:S01]  /*2340*/  @P0 STS.128 [R240+0x4800], RZ ;  /* 0x004800fff0000388 */ /* 0x0003e20000000c00 */
[----:B------:R-:W-:Y:S05]  /*2350*/  @P0 BRA `(.L_x_89) ;  /* 0x0000000000280947 */ /* 0x000fea0003800000 */
[----:B------:R-:W-:-:S04]  /*2360*/  IMAD.WIDE.U32 R10, R4, 0x20, RZ ;  /* 0x00000020040a7825 */ /* 0x000fc800078e00ff */
[----:B------:R-:W-:Y:S01]  /*2370*/  IMAD.SHL.U32 R3, R5, 0x20, RZ ;  /* 0x0000002005037824 */ /* 0x000fe200078e00ff */
[----:B------:R-:W-:-:S04]  /*2380*/  IADD3 R10, P0, PT, R6, R10, RZ ;  /* 0x0000000a060a7210 */ /* 0x000fc80007f1e0ff */
[----:B------:R-:W-:Y:S02]  /*2390*/  IADD3.X R3, PT, PT, R9, R11, R3, P0, !PT ;  /* 0x0000000b09037210 */ /* 0x000fe400007fe403 */
[----:B------:R-:W-:-:S04]  /*23a0*/  LEA R12, P0, R10, R231, 0x1 ;  /* 0x000000e70a0c7211 */ /* 0x000fc800078008ff */
[----:B------:R-:W-:-:S05]  /*23b0*/  LEA.HI.X R13, R10, R229, R3, 0x1, P0 ;  /* 0x000000e50a0d7211 */ /* 0x000fca00000f0c03 */
[----:B------:R-:W-:Y:S01]  /*23c0*/  @!PT LDS RZ, [RZ] ;  /* 0x00000000fffff984 */ /* 0x000fe20000000800 */
[----:B------:R-:W-:Y:S01]  /*23d0*/  @!PT LDS RZ, [RZ] ;  /* 0x00000000fffff984 */ /* 0x000fe20000000800 */
[----:B------:R-:W-:Y:S01]  /*23e0*/  @!PT LDS RZ, [RZ] ;  /* 0x00000000fffff984 */ /* 0x000fe20000000800 */
[----:B------:R1:W-:Y:S04]  /*23f0*/  LDGSTS.E.BYPASS.LTC128B.128 [R240+0x4800], desc[UR14][R12.64] ;  /* 0x048000000cf07fae */ /* 0x0003e8000b981a0e */
.L_x_89:
[----:B------:R-:W-:Y:S05]  /*2400*/  BSYNC.RECONVERGENT B0 ;  /* 0x0000000000007941 */ /* 0x000fea0003800200 */
.L_x_88:
[----:B------:R1:W-:Y:S01]  /*2410*/  @P2 STS.128 [R240+0x5000], RZ ;  /* 0x005000fff0002388 */ /* 0x0003e20000000c00 */
[----:B------:R-:W-:Y:S01]  /*2420*/  BSSY.RECONVERGENT B0, `(.L_x_90) ;  /* 0x0000010000007945 */ /* 0x000fe20003800200 */
[----:B------:R-:W-:Y:S02]  /*2430*/  LEA R221, R221, UR4, 0x1 ;  /* 0x00000004dddd7c11 */ /* 0x000fe4000f8e08ff */
[----:B------:R-:W-:Y:S01]  /*2440*/  LEA R220, R220, UR4, 0x1 ;  /* 0x00000004dcdc7c11 */ /* 0x000fe2000f8e08ff */
[----:B------:R-:W-:Y:S05]  /*2450*/  @P2 BRA `(.L_x_91) ;  /* 0x0000000000302947 */ /* 0x000fea0003800000 */
[----:B------:R-:W5:Y:S02]  /*2460*/  LDCU UR5, c[0x0][0x440] ;  /* 0x00008800ff0577ac */ /* 0x000f640008000800 */
[----:B-----5:R-:W-:-:S13]  /*2470*/  ISETP.GE.AND P0, PT, R228, UR5, PT ;  /* 0x00000005e4007c0c */ /* 0x020fda000bf06270 */
[----:B------:R1:W-:Y:S01]  /*2480*/  @P0 STS.128 [R240+0x5000], RZ ;  /* 0x005000fff0000388 */ /* 0x0003e20000000c00 */
[----:B------:R-:W-:Y:S05]  /*2490*/  @P0 BRA `(.L_x_91) ;  /* 0x0000000000200947 */ /* 0x000fea0003800000 */
[----:B-1----:R-:W-:-:S04]  /*24a0*/  LEA R12, P0, R4, R6, 0x6 ;  /* 0x00000006040c7211 */ /* 0x002fc800078030ff */
[----:B------:R-:W-:Y:S02]  /*24b0*/  LEA.HI.X R10, R4, R9, R5, 0x6, P0 ;  /* 0x00000009040a7211 */ /* 0x000fe400000f3405 */
[----:B------:R-:W-:-:S04]  /*24c0*/  LEA R14, P0, R12, R231, 0x1 ;  /* 0x000000e70c0e7211 */ /* 0x000fc800078008ff */
[----:B------:R-:W-:-:S05]  /*24d0*/  LEA.HI.X R15, R12, R229, R10, 0x1, P0 ;  /* 0x000000e50c0f7211 */ /* 0x000fca00000f0c0a */
[----:B------:R-:W-:Y:S01]  /*24e0*/  @!PT LDS RZ, [RZ] ;  /* 0x00000000fffff984 */ /* 0x000fe20000000800 */
[----:B------:R-:W-:Y:S01]  /*24f0*/  @!PT LDS RZ, [RZ] ;  /* 0x00000000fffff984 */ /* 0x000fe20000000800 */
[----:B------:R-:W-:Y:S01]  /*2500*/  @!PT LDS RZ, [RZ] ;  /* 0x00000000fffff984 */ /* 0x000fe20000000800 */
[----:B------:R1:W-:Y:S04]  /*2510*/  LDGSTS.E.BYPASS.LTC128B.128 [R240+0x5000], desc[UR14][R14.64] ;  /* 0x050000000ef07fae */ /* 0x0003e8000b981a0e */
.L_x_91:
[----:B------:R-:W-:Y:S05]  /*2520*/  BSYNC.RECONVERGENT B0 ;  /* 0x0000000000007941 */ /* 0x000fea0003800200 */
.L_x_90:
[----:B------:R1:W-:Y:S01]  /*2530*/  @P1 STS.128 [R240+0x5800], RZ ;  /* 0x005800fff0001388 */ /* 0x0003e20000000c00 */
        /* <DEDUP_REMOVED lines=16> */
.L_x_93:
[----:B------:R-:W-:Y:S05]  /*2640*/  BSYNC.RECONVERGENT B0 ;  /* 0x0000000000007941 */ /* 0x000fea0003800200 */
.L_x_92:
[----:B------:R-:W-:Y:S01]  /*2650*/  LDSM.16.M88.4 R160, [R221] ;  /* 0x00000000dda0783b */ /* 0x000fe20000000200 */
[----:B------:R-:W-:Y:S01]  /*2660*/  IMAD.MOV.U32 R3, RZ, RZ, 0x20 ;  /* 0x00000020ff037424 */ /* 0x000fe200078e00ff */
[----:B------:R-:W-:Y:S02]  /*2670*/  LOP3.LUT P0, RZ, R237, 0x4, RZ, 0xc0, !PT ;  /* 0x00000004edff7812 */ /* 0x000fe4000780c0ff */
[----:B-1----:R-:W-:Y:S02]  /*2680*/  LDSM.16.M88.4 R4, [R221+0x1000] ;  /* 0x00100000dd04783b */ /* 0x002fe40000000200 */
[----:B------:R-:W-:Y:S02]  /*2690*/  SEL R3, R3, 0xffffffe0, !P0 ;  /* 0xffffffe003037807 */ /* 0x000fe40004000000 */
[----:B------:R-:W1:Y:S03]  /*26a0*/  LDSM.16.M88.4 R48, [R220+0x3000] ;  /* 0x00300000dc30783b */ /* 0x000e660000000200 */
[--C-:B------:R-:W-:Y:S01]  /*26b0*/  IMAD.IADD R219, R221, 0x1, R3.reuse ;  /* 0x00000001dddb7824 */ /* 0x100fe200078e0203 */
[----:B------:R-:W5:Y:S01]  /*26c0*/  LDSM.16.M88.4 R112, [R220+0x2000] ;  /* 0x00200000dc70783b */ /* 0x000f620000000200 */
[----:B------:R-:W-:-:S03]  /*26d0*/  IMAD.IADD R217, R220, 0x1, R3 ;  /* 0x00000001dcd97824 */ /* 0x000fc600078e0203 */
[----:B------:R-:W2:Y:S04]  /*26e0*/  LDSM.16.M88.4 R32, [R220+0x3400] ;  /* 0x00340000dc20783b */ /* 0x000ea80000000200 */
[----:B------:R-:W3:Y:S04]  /*26f0*/  LDSM.16.M88.4 R64, [R220+0x2c00] ;  /* 0x002c0000dc40783b */ /* 0x000ee80000000200 */
[----:B------:R-:W4:Y:S04]  /*2700*/  LDSM.16.M88.4 R80, [R220+0x2800] ;  /* 0x00280000dc50783b */ /* 0x000f280000000200 */
[----:B------:R-:W4:Y:S04]  /*2710*/  LDSM.16.M88.4 R96, [R220+0x2400] ;  /* 0x00240000dc60783b */ /* 0x000f280000000200 */
[----:B------:R-:W-:Y:S04]  /*2720*/  LDSM.16.M88.4 R156, [R219] ;  /* 0x00000000db9c783b */ /* 0x000fe80000000200 */
[----:B------:R-:W-:Y:S04]  /*2730*/  LDSM.16.M88.4 R152, [R219+0x1000] ;  /* 0x00100000db98783b */ /* 0x000fe80000000200 */
[----:B------:R-:W4:Y:S04]  /*2740*/  LDSM.16.M88.4 R132, [R217+0x3000] ;  /* 0x00300000d984783b */ /* 0x000f280000000200 */
[----:B------:R-:W4:Y:S04]  /*2750*/  LDSM.16.M88.4 R148, [R217+0x2000] ;  /* 0x00200000d994783b */ /* 0x000f280000000200 */
[----:B------:R-:W4:Y:S01]  /*2760*/  LDSM.16.M88.4 R128, [R217+0x3400] ;  /* 0x00340000d980783b */ /* 0x000f220000000200 */
[-C--:B-1----:R-:W-:Y:S03]  /*2770*/  HMMA.16816.F32 R56, R4, R48.reuse, RZ ;  /* 0x000000300438723c */ /* 0x082fe600000018ff */
[----:B------:R-:W1:Y:S04]  /*2780*/  LDSM.16.M88.4 R136, [R217+0x2c00] ;  /* 0x002c0000d988783b */ /* 0x000e680000000200 */
[----:B------:R-:W1:Y:S01]  /*2790*/  LDSM.16.M88.4 R140, [R217+0x2800] ;  /* 0x00280000d98c783b */ /* 0x000e620000000200 */
[----:B------:R-:W-:Y:S03]  /*27a0*/  HMMA.16816.F32 R60, R160, R48, RZ ;  /* 0x00000030a03c723c */ /* 0x000fe600000018ff */
[----:B------:R-:W1:Y:S04]  /*27b0*/  LDSM.16.M88.4 R144, [R217+0x2400] ;  /* 0x00240000d990783b */ /* 0x000e680000000200 */
[----:B------:R-:W1:Y:S01]  /*27c0*/  LDSM.16.M88.4 R16, [R220+0x3800] ;  /* 0x00380000dc10783b */ /* 0x000e620000000200 */
[-C--:B-----5:R-:W-:Y:S03]  /*27d0*/  HMMA.16816.F32 R120, R4, R112.reuse, RZ ;  /* 0x000000700478723c */ /* 0x0a0fe600000018ff */
[----:B------:R-:W5:Y:S04]  /*27e0*/  LDSM.16.M88.4 R164, [R220+0x3c00] ;  /* 0x003c0000dca4783b */ /* 0x000f680000000200 */
[----:B------:R-:W0:Y:S01]  /*27f0*/  LDGDEPBAR ;  /* 0x00000000000079af */ /* 0x000e220000000000 */
[----:B------:R-:W-:Y:S08]  /*2800*/  HMMA.16816.F32 R124, R160, R112, RZ ;  /* 0x00000070a07c723c */ /* 0x000ff000000018ff */
[-C--:B------:R-:W-:Y:S08]  /*2810*/  HMMA.16816.F32 R116, R4, R114.reuse, RZ ;  /* 0x000000720474723c */ /* 0x080ff000000018ff */
[----:B------:R-:W-:Y:S08]  /*2820*/  HMMA.16816.F32 R112, R160, R114, RZ ;  /* 0x00000072a070723c */ /* 0x000ff000000018ff */
[-C--:B--2---:R-:W-:Y:S08]  /*2830*/  HMMA.16816.F32 R40, R4, R32.reuse, RZ ;  /* 0x000000200428723c */ /* 0x084ff000000018ff */
[----:B------:R-:W-:Y:S08]  /*2840*/  HMMA.16816.F32 R44, R160, R32, RZ ;  /* 0x00000020a02c723c */ /* 0x000ff000000018ff */
[-C--:B---3--:R-:W-:Y:S08]  /*2850*/  HMMA.16816.F32 R72, R4, R64.reuse, RZ ;  /* 0x000000400448723c */ /* 0x088ff000000018ff */
[----:B------:R-:W-:Y:S08]  /*2860*/  HMMA.16816.F32 R76, R160, R64, RZ ;  /* 0x00000040a04c723c */ /* 0x000ff000000018ff */
[C---:B----4-:R-:W-:Y:S08]  /*2870*/  HMMA.16816.F32 R88, R4.reuse, R80, RZ ;  /* 0x000000500458723c */ /* 0x050ff000000018ff */
[----:B------:R-:W-:Y:S08]  /*2880*/  HMMA.16816.F32 R84, R4, R82, RZ ;  /* 0x000000520454723c */ /* 0x000ff000000018ff */
[----:B------:R-:W-:Y:S08]  /*2890*/  HMMA.16816.F32 R92, R160, R80, RZ ;  /* 0x00000050a05c723c */ /* 0x000ff000000018ff */
[-C--:B------:R-:W-:Y:S08]  /*28a0*/  HMMA.16816.F32 R104, R4, R96.reuse, RZ ;  /* 0x000000600468723c */ /* 0x080ff000000018ff */
[C---:B------:R-:W-:Y:S08]  /*28b0*/  HMMA.16816.F32 R108, R160.reuse, R96, RZ ;  /* 0x00000060a06c723c */ /* 0x040ff000000018ff */
[----:B------:R-:W-:Y:S08]  /*28c0*/  HMMA.16816.F32 R80, R160, R82, RZ ;  /* 0x00000052a050723c */ /* 0x000ff000000018ff */
[-C--:B------:R-:W-:Y:S08]  /*28d0*/  HMMA.16816.F32 R60, R156, R132.reuse, R60 ;  /* 0x000000849c3c723c */ /* 0x080ff0000000183c */
[----:B------:R-:W-:Y:S01]  /*28e0*/  HMMA.16816.F32 R56, R152, R132, R56 ;  /* 0x000000849838723c */ /* 0x000fe20000001838 */
[----:B------:R-:W-:-:S07]  /*28f0*/  IMAD.SHL.U32 R132, R237, 0x2, RZ ;  /* 0x00000002ed847824 */ /* 0x000fce00078e00ff */
[----:B------:R-:W-:Y:S08]  /*2900*/  HMMA.16816.F32 R120, R152, R148, R120 ;  /* 0x000000949878723c */ /* 0x000ff00000001878 */
[-C--:B------:R-:W-:Y:S08]  /*2910*/  HMMA.16816.F32 R44, R156, R128.reuse, R44 ;  /* 0x000000809c2c723c */ /* 0x080ff0000000182c */
[----:B------:R-:W-:Y:S01]  /*2920*/  HMMA.16816.F32 R40, R152, R128, R40 ;  /* 0x000000809828723c */ /* 0x000fe20000001828 */
[----:B------:R-:W-:-:S05]  /*2930*/  LOP3.LUT R128, R132, 0x6, RZ, 0xc0, !PT ;  /* 0x0000000684807812 */ /* 0x000fca00078ec0ff */
[----:B------:R-:W-:Y:S02]  /*2940*/  IMAD R128, R171, 0x80, R128 ;  /* 0x00000080ab807824 */ /* 0x000fe400078e0280 */
[----:B------:R-:W-:Y:S02]  /*2950*/  HMMA.16816.F32 R112, R156, R150, R112 ;  /* 0x000000969c70723c */ /* 0x000fe40000001870 */
[C---:B------:R-:W-:Y:S01]  /*2960*/  VIADD R132, R128.reuse, 0x8 ;  /* 0x0000000880847836 */ /* 0x040fe20000000000 */
[----:B------:R-:W-:-:S04]  /*2970*/  ISETP.GE.AND P5, PT, R128, R177, PT ;  /* 0x000000b18000720c */ /* 0x000fc80003fa6270 */
[----:B------:R-:W-:Y:S01]  /*2980*/  ISETP.GE.AND P6, PT, R132, R177, PT ;  /* 0x000000b18400720c */ /* 0x000fe20003fc6270 */
[----:B------:R-:W-:Y:S01]  /*2990*/  HMMA.16816.F32 R100, R4, R98, RZ ;  /* 0x000000620464723c */ /* 0x000fe200000018ff */
[----:B------:R-:W-:Y:S01]  /*29a0*/  VIADD R132, R128, 0x18 ;  /* 0x0000001880847836 */ /* 0x000fe20000000000 */
[----:B------:R-:W-:Y:S01]  /*29b0*/  FSEL R210, R120, -INF , !P5 ;  /* 0xff80000078d27808 */ /* 0x000fe20006800000 */
[----:B------:R-:W-:-:S03]  /*29c0*/  VIADD R120, R128, 0x20 ;  /* 0x0000002080787836 */ /* 0x000fc60000000000 */
[----:B------:R-:W-:Y:S01]  /*29d0*/  ISETP.GE.AND P3, PT, R132, R177, PT ;  /* 0x000000b18400720c */ /* 0x000fe20003f66270 */
[----:B------:R-:W-:Y:S01]  /*29e0*/  VIADD R132, R128, 0x19 ;  /* 0x0000001980847836 */ /* 0x000fe20000000000 */
[----:B------:R-:W-:Y:S03]  /*29f0*/  HMMA.16816.F32 R96, R160, R98, RZ ;  /* 0x00000062a060723c */ /* 0x000fe600000018ff */
[----:B------:R-:W-:Y:S01]  /*2a00*/  FSEL R200, R112, -INF , !P6 ;  /* 0xff80000070c87808 */ /* 0x000fe20007000000 */
[----:B------:R-:W-:-:S04]  /*2a10*/  VIADD R112, R128, 0x28 ;  /* 0x0000002880707836 */ /* 0x000fc80000000000 */
[----:B------:R-:W-:Y:S08]  /*2a20*/  HMMA.16816.F32 R124, R156, R148, R124 ;  /* 0x000000949c7c723c */ /* 0x000ff0000000187c */
[----:B------:R-:W-:Y:S01]  /*2a30*/  HMMA.16816.F32 R116, R152, R150, R116 ;  /* 0x000000969874723c */ /* 0x000fe20000001874 */
[----:B------:R-:W2:Y:S07]  /*2a40*/  LDSM.16.M88.4 R148, [R217+0x3800] ;  /* 0x00380000d994783b */ /* 0x000eae0000000200 */
[----:B-1----:R-:W-:Y:S03]  /*2a50*/  HMMA.16816.F32 R76, R156, R136, R76 ;  /* 0x000000889c4c723c */ /* 0x002fe6000000184c */
[----:B------:R-:W-:-:S02]  /*2a60*/  FSEL R133, R126, -INF , !P5 ;  /* 0xff8000007e857808 */ /* 0x000fc40006800000 */
[----:B------:R-:W-:-:S03]  /*2a70*/  FSEL R214, R124, -INF , !P5 ;  /* 0xff8000007cd67808 */ /* 0x000fc60006800000 */
[C---:B------:R-:W-:Y:S01]  /*2a80*/  HMMA.16816.F32 R72, R152.reuse, R136, R72 ;  /* 0x000000889848723c */ /* 0x040fe20000001848 */
[----:B------:R-:W-:Y:S02]  /*2a90*/  VIADD R136, R128, 0x1 ;  /* 0x0000000180887836 */ /* 0x000fe40000000000 */
[----:B------:R-:W-:Y:S02]  /*2aa0*/  FSEL R202, R118, -INF , !P6 ;  /* 0xff80000076ca7808 */ /* 0x000fe40007000000 */
[----:B------:R-:W-:Y:S02]  /*2ab0*/  FSEL R244, R116, -INF , !P6 ;  /* 0xff80000074f47808 */ /* 0x000fe40007000000 */
[----:B------:R-:W-:Y:S01]  /*2ac0*/  ISETP.GE.AND P4, PT, R136, R177, PT ;  /* 0x000000b18800720c */ /* 0x000fe20003f86270 */
[----:B------:R-:W-:Y:S01]  /*2ad0*/  HMMA.16816.F32 R84, R152, R142, R84 ;  /* 0x0000008e9854723c */ /* 0x000fe20000001854 */
[----:B------:R-:W-:Y:S02]  /*2ae0*/  VIADD R136, R128, 0x11 ;  /* 0x0000001180887836 */ /* 0x000fe40000000000 */
[----:B------:R-:W-:-:S02]  /*2af0*/  FSEL R196, R123, -INF , !P4 ;  /* 0xff8000007bc47808 */ /* 0x000fc40006000000 */
[----:B------:R-:W-:Y:S02]  /*2b00*/  FSEL R212, R121, -INF , !P4 ;  /* 0xff80000079d47808 */ /* 0x000fe40006000000 */
[----:B------:R-:W-:Y:S01]  /*2b10*/  ISETP.GE.AND P1, PT, R136, R177, PT ;  /* 0x000000b18800720c */ /* 0x000fe20003f26270 */
[----:B------:R-:W-:Y:S01]  /*2b20*/  HMMA.16816.F32 R108, R156, R144, R108 ;  /* 0x000000909c6c723c */ /* 0x000fe2000000186c */
[----:B------:R-:W-:-:S07]  /*2b30*/  FSEL R136, R125, -INF , !P4 ;  /* 0xff8000007d887808 */ /* 0x000fce0006000000 */
[----:B------:R-:W-:Y:S01]  /*2b40*/  HMMA.16816.F32 R104, R152, R144, R104 ;  /* 0x000000909868723c */ /* 0x000fe20000001868 */
[----:B------:R-:W-:-:S05]  /*2b50*/  VIADD R144, R128, 0x9 ;  /* 0x0000000980907836 */ /* 0x000fca0000000000 */
[----:B------:R-:W-:Y:S02]  /*2b60*/  ISETP.GE.AND P2, PT, R144, R177, PT ;  /* 0x000000b19000720c */ /* 0x000fe40003f46270 */
[----:B------:R-:W-:Y:S02]  /*2b70*/  HMMA.16816.F32 R80, R156, R142, R80 ;  /* 0x0000008e9c50723c */ /* 0x000fe40000001850 */
[----:B------:R-:W-:Y:S02]  /*2b80*/  FSEL R206, R119, -INF , !P2 ;  /* 0xff80000077ce7808 */ /* 0x000fe40005000000 */
[----:B------:R-:W-:Y:S02]  /*2b90*/  FSEL R216, R117, -INF , !P2 ;  /* 0xff80000075d87808 */ /* 0x000fe40005000000 */
[----:B------:R-:W-:Y:S02]  /*2ba0*/  FSEL R204, R113, -INF , !P2 ;  /* 0xff80000071cc7808 */ /* 0x000fe40005000000 */
[----:B------:R-:W-:Y:S01]  /*2bb0*/  HMMA.16816.F32 R88, R152, R140, R88 ;  /* 0x0000008c9858723c */ /* 0x000fe20000001858 */
[----:B------:R-:W-:-:S02]  /*2bc0*/  FSEL R182, R109, -INF , !P1 ;  /* 0xff8000006db67808 */ /* 0x000fc40004800000 */
[----:B------:R-:W-:Y:S02]  /*2bd0*/  FSEL R208, R105, -INF , !P1 ;  /* 0xff80000069d07808 */ /* 0x000fe40004800000 */
[----:B------:R-:W-:-:S03]  /*2be0*/  FSEL R137, R107, -INF , !P1 ;  /* 0xff8000006b897808 */ /* 0x000fc60004800000 */
[----:B------:R-:W-:Y:S01]  /*2bf0*/  HMMA.16816.F32 R92, R156, R140, R92 ;  /* 0x0000008c9c5c723c */ /* 0x000fe2000000185c */
[----:B------:R-:W-:Y:S01]  /*2c00*/  VIADD R140, R128, 0x10 ;  /* 0x00000010808c7836 */ /* 0x000fe20000000000 */
[----:B------:R-:W-:Y:S02]  /*2c10*/  FSEL R141, R127, -INF , !P4 ;  /* 0xff8000007f8d7808 */ /* 0x000fe40006000000 */
[-C--:B------:R-:W-:Y:S01]  /*2c20*/  ISETP.GE.AND P4, PT, R120, R177.reuse, PT ;  /* 0x000000b17800720c */ /* 0x080fe20003f86270 */
[----:B------:R-:W-:Y:S01]  /*2c30*/  VIADD R120, R128, 0x21 ;  /* 0x0000002180787836 */ /* 0x000fe20000000000 */
[-C--:B------:R-:W-:Y:S02]  /*2c40*/  ISETP.GE.AND P0, PT, R140, R177.reuse, PT ;  /* 0x000000b18c00720c */ /* 0x080fe40003f06270 */
[----:B------:R-:W-:Y:S01]  /*2c50*/  HMMA.16816.F32 R100, R152, R146, R100 ;  /* 0x000000929864723c */ /* 0x000fe20000001864 */
[----:B------:R-:W-:Y:S02]  /*2c60*/  FSEL R140, R122, -INF , !P5 ;  /* 0xff8000007a8c7808 */ /* 0x000fe40006800000 */
[----:B------:R-:W-:-:S02]  /*2c70*/  ISETP.GE.AND P5, PT, R132, R177, PT ;  /* 0x000000b18400720c */ /* 0x000fc40003fa6270 */
[----:B------:R-:W-:Y:S02]  /*2c80*/  FSEL R132, R114, -INF , !P6 ;  /* 0xff80000072847808 */ /* 0x000fe40007000000 */
[-C--:B------:R-:W-:Y:S01]  /*2c90*/  ISETP.GE.AND P6, PT, R120, R177.reuse, PT ;  /* 0x000000b17800720c */ /* 0x080fe20003fc6270 */
[----:B------:R-:W-:Y:S01]  /*2ca0*/  HMMA.16816.F32 R96, R156, R146, R96 ;  /* 0x000000929c60723c */ /* 0x000fe20000001860 */
[----:B------:R-:W-:Y:S02]  /*2cb0*/  FSEL R146, R115, -INF , !P2 ;  /* 0xff80000073927808 */ /* 0x000fe40005000000 */
[----:B------:R-:W-:Y:S01]  /*2cc0*/  ISETP.GE.AND P2, PT, R112, R177, PT ;  /* 0x000000b17000720c */ /* 0x000fe20003f46270 */
[----:B------:R-:W-:Y:S01]  /*2cd0*/  VIADD R112, R128, 0x29 ;  /* 0x0000002980707836 */ /* 0x000fe20000000000 */
[----:B------:R-:W-:Y:S01]  /*2ce0*/  FSEL R147, R106, -INF , !P0 ;  /* 0xff8000006a937808 */ /* 0x000fe20004000000 */
[----:B------:R-:W-:Y:S01]  /*2cf0*/  VIADD R106, R128, 0x30 ;  /* 0x00000030806a7836 */ /* 0x000fe20000000000 */
[----:B------:R-:W-:Y:S01]  /*2d00*/  FSEL R186, R84, -INF , !P2 ;  /* 0xff80000054ba7808 */ /* 0x000fe20005000000 */
[----:B------:R-:W-:Y:S01]  /*2d10*/  HMMA.16816.F32 R24, R4, R16, RZ ;  /* 0x000000100418723c */ /* 0x000fe200000018ff */
[----:B------:R-:W-:-:S02]  /*2d20*/  FSEL R198, R104, -INF , !P0 ;  /* 0xff80000068c67808 */ /* 0x000fc40004000000 */
[----:B------:R-:W-:Y:S02]  /*2d30*/  FSEL R178, R108, -INF , !P0 ;  /* 0xff8000006cb27808 */ /* 0x000fe40004000000 */
[----:B------:R-:W-:Y:S01]  /*2d40*/  FSEL R84, R80, -INF , !P2 ;  /* 0xff80000050547808 */ /* 0x000fe20005000000 */
[----:B------:R-:W-:Y:S01]  /*2d50*/  VIADD R80, R128, 0x48 ;  /* 0x0000004880507836 */ /* 0x000fe20000000000 */
[----:B------:R-:W-:Y:S01]  /*2d60*/  FSEL R188, R89, -INF , !P6 ;  /* 0xff80000059bc7808 */ /* 0x000fe20007000000 */
[----:B------:R-:W-:Y:S01]  /*2d70*/  HMMA.16816.F32 R68, R4, R66, RZ ;  /* 0x000000420444723c */ /* 0x000fe200000018ff */
[----:B------:R-:W-:Y:S02]  /*2d80*/  FSEL R104, R111, -INF , !P1 ;  /* 0xff8000006f687808 */ /* 0x000fe40004800000 */
[----:B------:R-:W-:Y:S02]  /*2d90*/  FSEL R89, R86, -INF , !P2 ;  /* 0xff80000056597808 */ /* 0x000fe40005000000 */
[----:B------:R-:W-:-:S02]  /*2da0*/  FSEL R105, R82, -INF , !P2 ;  /* 0xff80000052697808 */ /* 0x000fc40005000000 */
[----:B------:R-:W-:Y:S01]  /*2db0*/  FSEL R190, R97, -INF , !P5 ;  /* 0xff80000061be7808 */ /* 0x000fe20006800000 */
[C---:B------:R-:W-:Y:S01]  /*2dc0*/  HMMA.16816.F32 R52, R4.reuse, R50, RZ ;  /* 0x000000320434723c */ /* 0x040fe200000018ff */
[----:B------:R-:W-:Y:S01]  /*2dd0*/  FSEL R97, R94, -INF , !P4 ;  /* 0xff8000005e617808 */ /* 0x000fe20006000000 */
[----:B------:R-:W-:Y:S01]  /*2de0*/  VIADD R94, R128, 0x40 ;  /* 0x00000040805e7836 */ /* 0x000fe20000000000 */
[----:B------:R-:W-:Y:S02]  /*2df0*/  FSEL R242, R100, -INF , !P3 ;  /* 0xff80000064f27808 */ /* 0x000fe40005800000 */
[----:B------:R-:W-:Y:S02]  /*2e00*/  FSEL R100, R98, -INF , !P3 ;  /* 0xff80000062647808 */ /* 0x000fe40005800000 */
[----:B------:R-:W-:Y:S01]  /*2e10*/  FSEL R144, R103, -INF , !P5 ;  /* 0xff80000067907808 */ /* 0x000fe20006800000 */
[----:B------:R-:W-:Y:S01]  /*2e20*/  HMMA.16816.F32 R36, R4, R34, RZ ;  /* 0x000000220424723c */ /* 0x000fe200000018ff */
[----:B------:R-:W-:-:S02]  /*2e30*/  FSEL R98, R90, -INF , !P4 ;  /* 0xff8000005a627808 */ /* 0x000fc40006000000 */
[----:B------:R-:W-:Y:S02]  /*2e40*/  FSEL R184, R88, -INF , !P4 ;  /* 0xff80000058b87808 */ /* 0x000fe40006000000 */
[----:B------:R-:W-:Y:S02]  /*2e50*/  FSEL R90, R91, -INF , !P6 ;  /* 0xff8000005b5a7808 */ /* 0x000fe40007000000 */
[----:B------:R-:W-:Y:S01]  /*2e60*/  FSEL R103, R95, -INF , !P6 ;  /* 0xff8000005f677808 */ /* 0x000fe20007000000 */
[----:B------:R-:W-:Y:S01]  /*2e70*/  HMMA.16816.F32 R20, R4, R18, RZ ;  /* 0x000000120414723c */ /* 0x000fe200000018ff */
[----:B------:R-:W-:Y:S02]  /*2e80*/  FSEL R88, R93, -INF , !P6 ;  /* 0xff8000005d587808 */ /* 0x000fe40007000000 */
[-C--:B------:R-:W-:Y:S01]  /*2e90*/  ISETP.GE.AND P6, PT, R94, R177.reuse, PT ;  /* 0x000000b15e00720c */ /* 0x080fe20003fc6270 */
[----:B------:R-:W-:Y:S01]  /*2ea0*/  VIADD R94, R128, 0x41 ;  /* 0x00000041805e7836 */ /* 0x000fe20000000000 */
[-C--:B------:R-:W-:Y:S01]  /*2eb0*/  ISETP.GE.AND P1, PT, R106, R177.reuse, PT ;  /* 0x000000b16a00720c */ /* 0x080fe20003f26270 */
[----:B------:R-:W-:Y:S01]  /*2ec0*/  VIADD R106, R128, 0x31 ;  /* 0x00000031806a7836 */ /* 0x000fe20000000000 */
[----:B------:R-:W-:Y:S01]  /*2ed0*/  FSEL R192, R96, -INF , !P3 ;  /* 0xff80000060c07808 */ /* 0x000fe20005800000 */
[----:B------:R-:W-:Y:S01]  /*2ee0*/  HMMA.16816.F32 R28, R160, R16, RZ ;  /* 0x00000010a01c723c */ /* 0x000fe200000018ff */
[----:B------:R-:W-:Y:S01]  /*2ef0*/  FSEL R203, R56, -INF , !P6 ;  /* 0xff80000038cb7808 */ /* 0x000fe20007000000 */
[----:B------:R-:W-:Y:S01]  /*2f00*/  VIADD R96, R128, 0x38 ;  /* 0x0000003880607836 */ /* 0x000fe20000000000 */
[-C--:B------:R-:W-:Y:S01]  /*2f10*/  ISETP.GE.AND P2, PT, R94, R177.reuse, PT ;  /* 0x000000b15e00720c */ /* 0x080fe20003f46270 */
[----:B------:R-:W-:Y:S01]  /*2f20*/  VIADD R56, R128, 0x60 ;  /* 0x0000006080387836 */ /* 0x000fe20000000000 */
[----:B------:R-:W-:Y:S01]  /*2f30*/  FSEL R145, R102, -INF , !P3 ;  /* 0xff80000066917808 */ /* 0x000fe20005800000 */
[----:B------:R-:W-:Y:S01]  /*2f40*/  VIADD R94, R128, 0x49 ;  /* 0x00000049805e7836 */ /* 0x000fe20000000000 */
[----:B------:R-:W-:Y:S01]  /*2f50*/  FSEL R247, R72, -INF , !P1 ;  /* 0xff80000048f77808 */ /* 0x000fe20004800000 */
[----:B-----5:R-:W-:Y:S01]  /*2f60*/  HMMA.16816.F32 R8, R4, R164, RZ ;  /* 0x000000a40408723c */ /* 0x020fe200000018ff */
[----:B------:R-:W-:Y:S01]  /*2f70*/  ISETP.GE.AND P3, PT, R106, R177, PT ;  /* 0x000000b16a00720c */ /* 0x000fe20003f66270 */
[----:B------:R-:W-:Y:S01]  /*2f80*/  VIADD R72, R128, 0x50 ;  /* 0x0000005080487836 */ /* 0x000fe20000000000 */
[----:B------:R-:W-:-:S02]  /*2f90*/  FSEL R222, R101, -INF , !P5 ;  /* 0xff80000065de7808 */ /* 0x000fc40006800000 */
[----:B------:R-:W-:Y:S02]  /*2fa0*/  FSEL R180, R99, -INF , !P5 ;  /* 0xff80000063b47808 */ /* 0x000fe40006800000 */
[----:B------:R-:W-:Y:S01]  /*2fb0*/  FSEL R191, R59, -INF , !P2 ;  /* 0xff8000003bbf7808 */ /* 0x000fe20005000000 */
[C---:B------:R-:W-:Y:S01]  /*2fc0*/  HMMA.16816.F32 R64, R160.reuse, R66, RZ ;  /* 0x00000042a040723c */ /* 0x040fe200000018ff */
[----:B------:R-:W-:Y:S02]  /*2fd0*/  FSEL R205, R57, -INF , !P2 ;  /* 0xff80000039cd7808 */ /* 0x000fe40005000000 */
[----:B------:R-:W-:Y:S02]  /*2fe0*/  FSEL R127, R63, -INF , !P2 ;  /* 0xff8000003f7f7808 */ /* 0x000fe40005000000 */
[----:B------:R-:W-:Y:S01]  /*2ff0*/  ISETP.GE.AND P5, PT, R96, R177, PT ;  /* 0x000000b16000720c */ /* 0x000fe20003fa6270 */
[----:B------:R-:W-:Y:S01]  /*3000*/  VIADD R96, R128, 0x39 ;  /* 0x0000003980607836 */ /* 0x000fe20000000000 */
[----:B------:R-:W-:Y:S01]  /*3010*/  FSEL R209, R75, -INF , !P3 ;  /* 0xff8000004bd17808 */ /* 0x000fe20005800000 */
[----:B------:R-:W-:Y:S01]  /*3020*/  HMMA.16816.F32 R48, R160, R50, RZ ;  /* 0x00000032a030723c */ /* 0x000fe200000018ff */
[----:B------:R-:W-:-:S02]  /*3030*/  FSEL R245, R73, -INF , !P3 ;  /* 0xff80000049f57808 */ /* 0x000fc40005800000 */
[----:B------:R-:W-:Y:S02]  /*3040*/  FSEL R179, R79, -INF , !P3 ;  /* 0xff8000004fb37808 */ /* 0x000fe40005800000 */
[----:B------:R-:W-:Y:S02]  /*3050*/  FSEL R118, R77, -INF , !P3 ;  /* 0xff8000004d767808 */ /* 0x000fe40005800000 */
[-C--:B------:R-:W-:Y:S01]  /*3060*/  ISETP.GE.AND P3, PT, R72, R177.reuse, PT ;  /* 0x000000b14800720c */ /* 0x080fe20003f66270 */
[----:B------:R-:W-:Y:S01]  /*3070*/  HMMA.16816.F32 R32, R160, R34, RZ ;  /* 0x00000022a020723c */ /* 0x000fe200000018ff */
[----:B------:R-:W-:Y:S01]  /*3080*/  FSEL R92, R92, -INF , !P4 ;  /* 0xff8000005c5c7808 */ /* 0x000fe20006000000 */
[----:B------:R-:W-:Y:S01]  /*3090*/  VIADD R72, R128, 0x51 ;  /* 0x0000005180487836 */ /* 0x000fe20000000000 */
[----:B------:R-:W-:Y:S02]  /*30a0*/  ISETP.GE.AND P4, PT, R96, R177, PT ;  /* 0x000000b16000720c */ /* 0x000fe40003f86270 */
[----:B------:R-:W-:-:S02]  /*30b0*/  FSEL R175, R78, -INF , !P1 ;  /* 0xff8000004eaf7808 */ /* 0x000fc40004800000 */
[----:B------:R-:W-:Y:S01]  /*30c0*/  FSEL R125, R74, -INF , !P1 ;  /* 0xff8000004a7d7808 */ /* 0x000fe20004800000 */
[C---:B------:R-:W-:Y:S01]  /*30d0*/  HMMA.16816.F32 R16, R160.reuse, R18, RZ ;  /* 0x00000012a010723c */ /* 0x040fe200000018ff */
[----:B------:R-:W-:Y:S02]  /*30e0*/  FSEL R120, R76, -INF , !P1 ;  /* 0xff8000004c787808 */ /* 0x000fe40004800000 */
[----:B------:R-:W-:Y:S01]  /*30f0*/  FSEL R185, R40, -INF , !P3 ;  /* 0xff80000028b97808 */ /* 0x000fe20005800000 */
[----:B------:R-:W-:Y:S01]  /*3100*/  VIADD R40, R128, 0x68 ;  /* 0x0000006880287836 */ /* 0x000fe20000000000 */
[----:B------:R-:W-:Y:S02]  /*3110*/  ISETP.GE.AND P1, PT, R94, R177, PT ;  /* 0x000000b15e00720c */ /* 0x000fe40003f26270 */
[----:B------:R-:W-:Y:S01]  /*3120*/  FSEL R113, R62, -INF , !P6 ;  /* 0xff8000003e717808 */ /* 0x000fe20007000000 */
[----:B------:R-:W-:Y:S01]  /*3130*/  HMMA.16816.F32 R12, R160, R164, RZ ;  /* 0x000000a4a00c723c */ /* 0x000fe200000018ff */
[----:B------:R-:W-:-:S02]  /*3140*/  FSEL R183, R58, -INF , !P6 ;  /* 0xff8000003ab77808 */ /* 0x000fc40007000000 */
[----:B------:R-:W-:Y:S02]  /*3150*/  FSEL R108, R60, -INF , !P6 ;  /* 0xff8000003c6c7808 */ /* 0x000fe40007000000 */
[----:B------:R-:W-:Y:S02]  /*3160*/  FSEL R95, R46, -INF , !P3 ;  /* 0xff8000002e5f7808 */ /* 0x000fe40005800000 */
[----:B------:R-:W-:Y:S01]  /*3170*/  FSEL R129, R42, -INF , !P3 ;  /* 0xff8000002a817808 */ /* 0x000fe20005800000 */
[----:B------:R-:W-:Y:S01]  /*3180*/  HMMA.16816.F32 R4, R4, R166, RZ ;  /* 0x000000a60404723c */ /* 0x000fe200000018ff */
[----:B------:R-:W-:-:S07]  /*3190*/  FSEL R96, R44, -INF , !P3 ;  /* 0xff8000002c607808 */ /* 0x000fce0005800000 */
[----:B------:R-:W-:Y:S01]  /*31a0*/  HMMA.16816.F32 R160, R160, R166, RZ ;  /* 0x000000a6a0a0723c */ /* 0x000fe200000018ff */
[----:B------:R-:W-:Y:S02]  /*31b0*/  FSEL R166, R110, -INF , !P0 ;  /* 0xff8000006ea67808 */ /* 0x000fe40004000000 */
[----:B------:R-:W-:Y:S02]  /*31c0*/  ISETP.GE.AND P0, PT, R112, R177, PT ;  /* 0x000000b17000720c */ /* 0x000fe40003f06270 */
[----:B------:R-:W-:Y:S02]  /*31d0*/  FSEL R112, R61, -INF , !P2 ;  /* 0xff8000003d707808 */ /* 0x000fe40005000000 */
[----:B------:R-:W-:Y:S01]  /*31e0*/  FSEL R87, R87, -INF , !P0 ;  /* 0xff80000057577808 */ /* 0x000fe20004000000 */
[----:B------:R-:W-:Y:S01]  /*31f0*/  HMMA.16816.F32 R64, R156, R138, R64 ;  /* 0x0000008a9c40723c */ /* 0x000fe20000001840 */
[----:B------:R-:W-:Y:S02]  /*3200*/  FSEL R194, R85, -INF , !P0 ;  /* 0xff80000055c27808 */ /* 0x000fe40004000000 */
[----:B------:R-:W-:-:S02]  /*3210*/  FSEL R111, R83, -INF , !P0 ;  /* 0xff800000536f7808 */ /* 0x000fc40004000000 */
[----:B------:R-:W-:Y:S02]  /*3220*/  FSEL R86, R81, -INF , !P0 ;  /* 0xff80000051567808 */ /* 0x000fe40004000000 */
[-C--:B------:R-:W-:Y:S01]  /*3230*/  ISETP.GE.AND P0, PT, R80, R177.reuse, PT ;  /* 0x000000b15000720c */ /* 0x080fe20003f06270 */
[----:B------:R-:W-:Y:S01]  /*3240*/  HMMA.16816.F32 R52, R152, R134, R52 ;  /* 0x000000869834723c */ /* 0x000fe20000001834 */
[----:B------:R-:W1:Y:S01]  /*3250*/  LDSM.16.M88.4 R80, [R217+0x3c00] ;  /* 0x003c0000d950783b */ /* 0x000e620000000200 */
[----:B------:R-:W-:Y:S01]  /*3260*/  ISETP.GE.AND P2, PT, R56, R177, PT ;  /* 0x000000b13800720c */ /* 0x000fe20003f46270 */
[----:B------:R-:W-:Y:S01]  /*3270*/  VIADD R56, R128, 0x61 ;  /* 0x0000006180387836 */ /* 0x000fe20000000000 */
[----:B------:R-:W-:-:S04]  /*3280*/  DEPBAR.LE SB0, 0x0 ;  /* 0x000080000000791a */ /* 0x000fc80000000000 */
[----:B------:R-:W-:Y:S03]  /*3290*/  HMMA.16816.F32 R48, R156, R134, R48 ;  /* 0x000000869c30723c */ /* 0x000fe60000001830 */
[----:B------:R-:W-:Y:S01]  /*32a0*/  FSEL R124, R64, -INF , !P5 ;  /* 0xff800000407c7808 */ /* 0x000fe20006800000 */
[----:B------:R-:W-:Y:S01]  /*32b0*/  VIADD R64, R128, 0x58 ;  /* 0x0000005880407836 */ /* 0x000fe20000000000 */
[----:B------:R-:W-:Y:S02]  /*32c0*/  FSEL R187, R66, -INF , !P5 ;  /* 0xff80000042bb7808 */ /* 0x000fe40006800000 */
[----:B------:R-:W-:Y:S01]  /*32d0*/  FSEL R193, R67, -INF , !P4 ;  /* 0xff80000043c17808 */ /* 0x000fe20006000000 */
[----:B------:R-:W-:Y:S01]  /*32e0*/  HMMA.16816.F32 R68, R152, R138, R68 ;  /* 0x0000008a9844723c */ /* 0x000fe20000001844 */
[----:B------:R-:W-:Y:S02]  /*32f0*/  FSEL R122, R65, -INF , !P4 ;  /* 0xff800000417a7808 */ /* 0x000fe40006000000 */
[----:B------:R-:W-:-:S02]  /*3300*/  FSEL R197, R54, -INF , !P0 ;  /* 0xff80000036c57808 */ /* 0x000fc40004000000 */
[----:B------:R-:W-:Y:S02]  /*3310*/  FSEL R211, R52, -INF , !P0 ;  /* 0xff80000034d37808 */ /* 0x000fe40004000000 */
[----:B------:R-:W-:Y:S01]  /*3320*/  FSEL R195, R55, -INF , !P1 ;  /* 0xff80000037c37808 */ /* 0x000fe20004800000 */
[-C--:B--2---:R-:W-:Y:S01]  /*3330*/  HMMA.16816.F32 R28, R156, R148.reuse, R28 ;  /* 0x000000949c1c723c */ /* 0x084fe2000000181c */
[----:B------:R-:W-:Y:S02]  /*3340*/  FSEL R207, R53, -INF , !P1 ;  /* 0xff80000035cf7808 */ /* 0x000fe40004800000 */
[----:B------:R-:W-:Y:S02]  /*3350*/  FSEL R165, R50, -INF , !P0 ;  /* 0xff80000032a57808 */ /* 0x000fe40004000000 */
[----:B------:R-:W-:Y:S01]  /*3360*/  FSEL R116, R48, -INF , !P0 ;  /* 0xff80000030747808 */ /* 0x000fe20004000000 */
[----:B------:R-:W-:Y:S01]  /*3370*/  VIADD R48, R128, 0x70 ;  /* 0x0000007080307836 */ /* 0x000fe20000000000 */
[----:B------:R-:W-:Y:S01]  /*3380*/  ISETP.GE.AND P0, PT, R56, R177, PT ;  /* 0x000000b13800720c */ /* 0x000fe20003f06270 */
[----:B------:R-:W-:Y:S01]  /*3390*/  HMMA.16816.F32 R24, R152, R148, R24 ;  /* 0x000000949818723c */ /* 0x000fe20000001818 */
[----:B------:R-:W-:-:S02]  /*33a0*/  FSEL R173, R51, -INF , !P1 ;  /* 0xff80000033ad7808 */ /* 0x000fc40004800000 */
[----:B------:R-:W-:Y:S02]  /*33b0*/  FSEL R223, R70, -INF , !P5 ;  /* 0xff80000046df7808 */ /* 0x000fe40006800000 */
[----:B------:R-:W-:Y:S02]  /*33c0*/  FSEL R251, R68, -INF , !P5 ;  /* 0xff80000044fb7808 */ /* 0x000fe40006800000 */
[----:B------:R-:W-:Y:S01]  /*33d0*/  ISETP.GE.AND P5, PT, R72, R177, PT ;  /* 0x000000b14800720c */ /* 0x000fe20003fa6270 */
[----:B------:R-:W-:Y:S01]  /*33e0*/  HMMA.16816.F32 R32, R156, R130, R32 ;  /* 0x000000829c20723c */ /* 0x000fe20000001820 */
[----:B------:R-:W-:Y:S02]  /*33f0*/  FSEL R215, R71, -INF , !P4 ;  /* 0xff80000047d77808 */ /* 0x000fe40006000000 */
[----:B------:R-:W-:Y:S02]  /*3400*/  FSEL R249, R69, -INF , !P4 ;  /* 0xff80000045f97808 */ /* 0x000fe40006000000 */
[----:B------:R-:W-:-:S02]  /*3410*/  FSEL R93, R31, -INF , !P0 ;  /* 0xff8000001f5d7808 */ /* 0x000fc40004000000 */
[----:B------:R-:W-:Y:S01]  /*3420*/  FSEL R110, R29, -INF , !P0 ;  /* 0xff8000001d6e7808 */ /* 0x000fe20004000000 */
[----:B------:R-:W-:Y:S01]  /*3430*/  HMMA.16816.F32 R36, R152, R130, R36 ;  /* 0x000000829824723c */ /* 0x000fe20000001824 */
[----:B------:R-:W-:Y:S01]  /*3440*/  ISETP.GE.AND P4, PT, R64, R177, PT ;  /* 0x000000b14000720c */ /* 0x000fe20003f86270 */
[----:B------:R-:W-:Y:S01]  /*3450*/  VIADD R64, R128, 0x59 ;  /* 0x0000005980407836 */ /* 0x000fe20000000000 */
[----:B------:R-:W-:Y:S02]  /*3460*/  FSEL R99, R27, -INF , !P0 ;  /* 0xff8000001b637808 */ /* 0x000fe40004000000 */
[----:B------:R-:W-:Y:S02]  /*3470*/  FSEL R119, R25, -INF , !P0 ;  /* 0xff80000019777808 */ /* 0x000fe40004000000 */
[----:B------:R-:W-:Y:S01]  /*3480*/  ISETP.GE.U32.AND P0, PT, R177, 0x81, PT ;  /* 0x00000081b100780c */ /* 0x000fe20003f06070 */
[----:B-1----:R-:W-:Y:S01]  /*3490*/  HMMA.16816.F32 R12, R156, R80, R12 ;  /* 0x000000509c0c723c */ /* 0x002fe2000000180c */
[----:B------:R-:W-:-:S02]  /*34a0*/  FSEL R114, R49, -INF , !P1 ;  /* 0xff80000031727808 */ /* 0x000fc40004800000 */
[----:B------:R-:W-:Y:S02]  /*34b0*/  FSEL R131, R43, -INF , !P5 ;  /* 0xff8000002b837808 */ /* 0x000fe40006800000 */
[----:B------:R-:W-:Y:S02]  /*34c0*/  FSEL R181, R41, -INF , !P5 ;  /* 0xff80000029b57808 */ /* 0x000fe40006800000 */
[----:B------:R-:W-:Y:S01]  /*34d0*/  FSEL R101, R47, -INF , !P5 ;  /* 0xff8000002f657808 */ /* 0x000fe20006800000 */
[C---:B------:R-:W-:Y:S01]  /*34e0*/  HMMA.16816.F32 R8, R152.reuse, R80, R8 ;  /* 0x000000509808723c */ /* 0x040fe20000001808 */
[----:B------:R-:W-:Y:S02]  /*34f0*/  FSEL R94, R45, -INF , !P5 ;  /* 0xff8000002d5e7808 */ /* 0x000fe40006800000 */
[-C--:B------:R-:W-:Y:S01]  /*3500*/  ISETP.GE.AND P1, PT, R48, R177.reuse, PT ;  /* 0x000000b13000720c */ /* 0x080fe20003f26270 */
[----:B------:R-:W-:Y:S01]  /*3510*/  VIADD R48, R128, 0x71 ;  /* 0x0000007180307836 */ /* 0x000fe20000000000 */
[----:B------:R-:W-:Y:S01]  /*3520*/  ISETP.GE.AND P5, PT, R40, R177, PT ;  /* 0x000000b12800720c */ /* 0x000fe20003fa6270 */
[----:B------:R-:W-:Y:S01]  /*3530*/  VIADD R40, R128, 0x69 ;  /* 0x0000006980287836 */ /* 0x000fe20000000000 */
[----:B------:R-:W-:Y:S01]  /*3540*/  FSEL R102, R32, -INF , !P4 ;  /* 0xff80000020667808 */ /* 0x000fe20006000000 */
[----:B------:R-:W-:Y:S01]  /*3550*/  HMMA.16816.F32 R20, R152, R150, R20 ;  /* 0x000000969814723c */ /* 0x000fe20000001814 */
[----:B------:R-:W-:Y:S01]  /*3560*/  VIADD R32, R128, 0x78 ;  /* 0x0000007880207836 */ /* 0x000fe20000000000 */
[----:B------:R-:W-:Y:S01]  /*3570*/  FSEL R171, R38, -INF , !P4 ;  /* 0xff80000026ab7808 */ /* 0x000fe20006000000 */
[----:B------:R-:W-:Y:S01]  /*3580*/  VIADD R128, R128, 0x79 ;  /* 0x0000007980807836 */ /* 0x000fe20000000000 */
[----:B------:R-:W-:-:S02]  /*3590*/  FSEL R189, R36, -INF , !P4 ;  /* 0xff80000024bd7808 */ /* 0x000fc40006000000 */
[----:B------:R-:W-:Y:S02]  /*35a0*/  FSEL R107, R34, -INF , !P4 ;  /* 0xff800000226b7808 */ /* 0x000fe40006000000 */
[----:B------:R-:W-:Y:S01]  /*35b0*/  HMMA.16816.F32 R4, R152, R82, R4 ;  /* 0x000000529804723c */ /* 0x000fe20000001804 */
        /* <DEDUP_REMOVED lines=9> */
[----:B------:R-:W-:Y:S01]  /*3650*/  HMMA.16816.F32 R160, R156, R82, R160 ;  /* 0x000000529ca0723c */ /* 0x000fe200000018a0 */
[-C--:B------:R-:W-:Y:S02]  /*3660*/  ISETP.GE.AND P6, PT, R64, R177.reuse, PT ;  /* 0x000000b14000720c */ /* 0x080fe40003fc6270 */
[-C--:B------:R-:W-:Y:S02]  /*3670*/  ISETP.GE.AND P3, PT, R48, R177.reuse, PT ;  /* 0x000000b13000720c */ /* 0x080fe40003f66270 */
[----:B------:R-:W-:-:S02]  /*3680*/  ISETP.GE.AND P4, PT, R40, R177, PT ;  /* 0x000000b12800720c */ /* 0x000fc40003f86270 */
[-C--:B------:R-:W-:Y:S02]  /*3690*/  ISETP.GE.AND P2, PT, R32, R177.reuse, PT ;  /* 0x000000b12000720c */ /* 0x080fe40003f46270 */
[----:B------:R-:W-:Y:S02]  /*36a0*/  ISETP.GE.AND P1, PT, R128, R177, PT ;  /* 0x000000b18000720c */ /* 0x000fe40003f26270 */
[----:B------:R-:W-:Y:S02]  /*36b0*/  FSEL R76, R11, -INF , !P3 ;  /* 0xff8000000b4c7808 */ /* 0x000fe40005800000 */
[----:B------:R-:W-:Y:S02]  /*36c0*/  FSEL R83, R9, -INF , !P3 ;  /* 0xff80000009537808 */ /* 0x000fe40005800000 */
[----:B------:R-:W-:Y:S02]  /*36d0*/  FSEL R67, R15, -INF , !P3 ;  /* 0xff8000000f437808 */ /* 0x000fe40005800000 */
[----:B------:R-:W-:-:S02]  /*36e0*/  FSEL R69, R13, -INF , !P3 ;  /* 0xff8000000d457808 */ /* 0x000fc40005800000 */
[----:B------:R-:W-:Y:S02]  /*36f0*/  FSEL R213, R39, -INF , !P6 ;  /* 0xff80000027d57808 */ /* 0x000fe40007000000 */
[----:B------:R-:W-:Y:S02]  /*3700*/  FSEL R243, R37, -INF , !P6 ;  /* 0xff80000025f37808 */ /* 0x000fe40007000000 */
        /* <DEDUP_REMOVED lines=17> */
[----:B------:R-:W-:Y:S01]  /*3820*/  FSEL R70, R161, -INF , !P1 ;  /* 0xff800000a1467808 */ /* 0x000fe20004800000 */
[----:B------:R-:W-:Y:S06]  /*3830*/  BAR.SYNC.DEFER_BLOCKING 0x0 ;  /* 0x0000000000007b1d */ /* 0x000fec0000010000 */
[----:B------:R-:W-:Y:S05]  /*3840*/  @!P0 BRA `(.L_x_94) ;  /* 0x0000000000bc8947 */ /* 0x000fea0003800000 */
[----:B------:R-:W1:Y:S01]  /*3850*/  LDCU UR5, c[0x0][0x440] ;  /* 0x00008800ff0577ac */ /* 0x000e620008000800 */
[----:B------:R-:W-:Y:S01]  /*3860*/  LEA.HI.SX32 R5, R170, 0xfffffffe, 0x19 ;  /* 0xfffffffeaa057811 */ /* 0x000fe200078fcaff */
[----:B------:R-:W-:Y:S04]  /*3870*/  BSSY.RECONVERGENT B0, `(.L_x_95) ;  /* 0x000002b000007945 */ /* 0x000fe80003800200 */
[-C--:B------:R-:W-:Y:S02]  /*3880*/  IMAD R7, R2, R5.reuse, RZ ;  /* 0x0000000502077224 */ /* 0x080fe400078e02ff */
[----:B------:R-:W-:-:S04]  /*3890*/  IMAD.WIDE.U32 R4, R172, R5, RZ ;  /* 0x00000005ac047225 */ /* 0x000fc800078e00ff */
[----:B------:R-:W-:Y:S01]  /*38a0*/  IMAD.IADD R7, R5, 0x1, R7 ;  /* 0x0000000105077824 */ /* 0x000fe200078e0207 */
[C---:B-1----:R-:W-:Y:S02]  /*38b0*/  ISETP.GE.AND P1, PT, R228.reuse, UR5, PT ;  /* 0x00000005e4007c0c */ /* 0x042fe4000bf26270 */
[----:B------:R-:W-:-:S11]  /*38c0*/  ISETP.GE.AND P2, PT, R228, UR5, PT ;  /* 0x00000005e4007c0c */ /* 0x000fd6000bf46270 */
[-C--:B------:R-:W-:Y:S02]  /*38d0*/  @!P1 IADD3 R176, P4, PT, R176, R4.reuse, RZ ;  /* 0x00000004b0b09210 */ /* 0x080fe40007f9e0ff */
[----:B------:R-:W-:Y:S02]  /*38e0*/  @!P1 LEA R2, P3, R168, R4, 0x6 ;  /* 0x00000004a8029211 */ /* 0x000fe400078630ff */
[-C--:B------:R-:W-:Y:S01]  /*38f0*/  @!P2 LEA R12, P5, R4, R233.reuse, 0x1 ;  /* 0x000000e9040ca211 */ /* 0x080fe200078a08ff */
[----:B------:R-:W-:Y:S01]  /*3900*/  @!P1 IMAD.X R9, R174, 0x1, R7, P4 ;  /* 0x00000001ae099824 */ /* 0x000fe200020e0607 */
[----:B------:R-:W-:Y:S02]  /*3910*/  @!P1 LEA R14, P4, R176, R233, 0x1 ;  /* 0x000000e9b00e9211 */ /* 0x000fe400078808ff */
[----:B------:R-:W-:Y:S02]  /*3920*/  @!P1 LEA.HI.X R11, R168, R7, R169, 0x6, P3 ;  /* 0x00000007a80b9211 */ /* 0x000fe400018f34a9 */
[----:B------:R-:W-:-:S02]  /*3930*/  @!P1 LEA R8, P3, R2, R233, 0x1 ;  /* 0x000000e902089211 */ /* 0x000fc400078608ff */
[-C--:B------:R-:W-:Y:S02]  /*3940*/  @!P2 LEA.HI.X R13, R4, R232.reuse, R7, 0x1, P5 ;  /* 0x000000e8040da211 */ /* 0x080fe400028f0c07 */
[-C--:B------:R-:W-:Y:S02]  /*3950*/  @!P1 LEA.HI.X R15, R176, R232.reuse, R9, 0x1, P4 ;  /* 0x000000e8b00f9211 */ /* 0x080fe400020f0c09 */
[----:B------:R-:W-:Y:S01]  /*3960*/  @!P1 LEA.HI.X R9, R2, R232, R11, 0x1, P3 ;  /* 0x000000e802099211 */ /* 0x000fe200018f0c0b */
[----:B------:R-:W-:Y:S01]  /*3970*/  @!PT LDS RZ, [RZ] ;  /* 0x00000000fffff984 */ /* 0x000fe20000000800 */
[----:B------:R-:W-:Y:S01]  /*3980*/  @!PT LDS RZ, [RZ] ;  /* 0x00000000fffff984 */ /* 0x000fe20000000800 */
[----:B------:R-:W-:Y:S01]  /*3990*/  @!PT LDS RZ, [RZ] ;  /* 0x00000000fffff984 */ /* 0x000fe20000000800 */
[----:B------:R1:W-:Y:S04]  /*39a0*/  @!P2 LDGSTS.E.BYPASS.LTC128B.128 [R240+0x2000], desc[UR14][R12.64] ;  /* 0x020000000cf0afae */ /* 0x0003e8000b981a0e */
[----:B------:R1:W-:Y:S04]  /*39b0*/  @P2 STS.128 [R240+0x2000], RZ ;  /* 0x002000fff0002388 */ /* 0x0003e80000000c00 */
[----:B------:R1:W-:Y:S04]  /*39c0*/  @P1 STS.128 [R240+0x2800], RZ ;  /* 0x002800fff0001388 */ /* 0x0003e80000000c00 */
[----:B------:R-:W-:Y:S01]  /*39d0*/  @!PT LDS RZ, [RZ] ;  /* 0x00000000fffff984 */ /* 0x000fe20000000800 */
[----:B------:R-:W-:Y:S01]  /*39e0*/  @!PT LDS RZ, [RZ] ;  /* 0x00000000fffff984 */ /* 0x000fe20000000800 */
[----:B------:R-:W-:Y:S01]  /*39f0*/  @!PT LDS RZ, [RZ] ;  /* 0x00000000fffff984 */ /* 0x000fe20000000800 */
[----:B------:R1:W-:Y:S04]  /*3a00*/  @!P1 LDGSTS.E.BYPASS.LTC128B.128 [R240+0x2800], desc[UR14][R14.64] ;  /* 0x028000000ef09fae */ /* 0x0003e8000b981a0e */
[----:B------:R1:W-:Y:S04]  /*3a10*/  @P1 STS.128 [R240+0x3000], RZ ;  /* 0x003000fff0001388 */ /* 0x0003e80000000c00 */
[----:B------:R-:W-:Y:S01]  /*3a20*/  @!PT LDS RZ, [RZ] ;  /* 0x00000000fffff984 */ /* 0x000fe20000000800 */
[----:B------:R-:W-:Y:S01]  /*3a30*/  @!PT LDS RZ, [RZ] ;  /* 0x00000000fffff984 */ /* 0x000fe20000000800 */
[----:B------:R-:W-:Y:S01]  /*3a40*/  @!PT LDS RZ, [RZ] ;  /* 0x00000000fffff984 */ /* 0x000fe20000000800 */
[----:B------:R1:W-:Y:S04]  /*3a50*/  @!P1 LDGSTS.E.BYPASS.LTC128B.128 [R240+0x3000], desc[UR14][R8.64] ;  /* 0x0300000008f09fae */ /* 0x0003e8000b981a0e */
        /* <DEDUP_REMOVED lines=12> */
.L_x_96:
[----:B------:R-:W-:Y:S05]  /*3b20*/  BSYNC.RECONVERGENT B0 ;  /* 0x0000000000007941 */ /* 0x000fea0003800200 */
.L_x_95:
[----:B------:R-:W0:Y:S02]  /*3b30*/  LDGDEPBAR ;  /* 0x00000000000079af */ /* 0x000e240000000000 */
.L_x_94:
[----:B------:R-:W-:Y:S01]  /*3b40*/  FMNMX3.FTZ R7, R214, R136, R200, !PT ;  /* 0x00000088d6077276 */ /* 0x000fe200078100c8 */
[----:B------:R-:W3:Y:S01]  /*3b50*/  LDCU UR5, c[0x0][0x45c] ;  /* 0x00008b80ff0577ac */ /* 0x000ee20008000800 */
[----:B--2---:R-:W-:Y:S02]  /*3b60*/  FMNMX3.FTZ R5, R210, R212, R244, !PT ;  /* 0x000000d4d2057276 */ /* 0x004fe400078100f4 */
        /* <DEDUP_REMOVED lines=23> */
[----:B-1----:R-:W-:Y:S02]  /*3ce0*/  FMNMX3.FTZ R8, R5, R104, R100, !PT ;  /* 0x0000006805087276 */ /* 0x002fe40007810064 */
        /* <DEDUP_REMOVED lines=20> */
[----:B------:R-:W-:Y:S02]  /*3e30*/  FMNMX.FTZ R4, R70, R7, !PT ;  /* 0x0000000746047209 */ /* 0x000fe40007810000 */
[----:B------:R-:W-:-:S02]  /*3e40*/  FMNMX3.FTZ R6, R6, R131, R171, !PT ;  /* 0x0000008306067276 */ /* 0x000fc400078100ab */
[----:B------:R-:W-:Y:S01]  /*3e50*/  FMNMX3.FTZ R2, R2, R167, R79, !PT ;  /* 0x000000a702027276 */ /* 0x000fe2000781004f */
[----:B------:R-:W1:Y:S01]  /*3e60*/  SHFL.BFLY PT, R11, R4, 0x2, 0x1f ;  /* 0x0c401f00040b7f89 */ /* 0x000e6200000e0000 */
[----:B------:R-:W-:Y:S02]  /*3e70*/  FMNMX3.FTZ R8, R8, R127, R165, !PT ;  /* 0x0000007f08087276 */ /* 0x000fe400078100a5 */
[----:B------:R-:W-:Y:S02]  /*3e80*/  FMNMX3.FTZ R6, R6, R213, R91, !PT ;  /* 0x000000d506067276 */ /* 0x000fe4000781005b */
[----:B------:R-:W-:Y:S02]  /*3e90*/  FMNMX3.FTZ R5, R2, R83, R81, !PT ;  /* 0x0000005302057276 */ /* 0x000fe40007810051 */
[----:B------:R-:W-:Y:S02]  /*3ea0*/  FMNMX3.FTZ R8, R8, R173, R95, !PT ;  /* 0x000000ad08087276 */ /* 0x000fe4000781005f */
[----:B------:R-:W-:-:S02]  /*3eb0*/  FMNMX3.FTZ R6, R6, R99, R123, !PT ;  /* 0x0000006306067276 */ /* 0x000fc4000781007b */
[----:B------:R-:W-:Y:S02]  /*3ec0*/  FMNMX.FTZ R2, R80, R5, !PT ;  /* 0x0000000550027209 */ /* 0x000fe40007810000 */
[----:B------:R-:W-:Y:S02]  /*3ed0*/  FMNMX3.FTZ R8, R8, R101, R107, !PT ;  /* 0x0000006508087276 */ /* 0x000fe4000781006b */
[----:B------:R-:W-:Y:S01]  /*3ee0*/  FMNMX3.FTZ R5, R6, R121, R71, !PT ;  /* 0x0000007906057276 */ /* 0x000fe20007810047 */
[----:B------:R-:W2:Y:S01]  /*3ef0*/  SHFL.BFLY PT, R9, R2, 0x2, 0x1f ;  /* 0x0c401f0002097f89 */ /* 0x000ea200000e0000 */
[----:B------:R-:W-:Y:S02]  /*3f00*/  FMNMX3.FTZ R8, R8, R201, R85, !PT ;  /* 0x000000c908087276 */ /* 0x000fe40007810055 */
[----:B------:R-:W-:Y:S02]  /*3f10*/  FMNMX3.FTZ R5, R5, R76, R75, !PT ;  /* 0x0000004c05057276 */ /* 0x000fe4000781004b */
[----:B------:R-:W-:-:S02]  /*3f20*/  FMNMX3.FTZ R8, R8, R93, R117, !PT ;  /* 0x0000005d08087276 */ /* 0x000fc40007810075 */
[----:B------:R-:W-:Y:S02]  /*3f30*/  FMNMX.FTZ R6, R74, R5, !PT ;  /* 0x000000054a067209 */ /* 0x000fe40007810000 */
[----:B------:R-:W-:Y:S02]  /*3f40*/  FMNMX3.FTZ R5, R8, R115, R53, !PT ;  /* 0x0000007308057276 */ /* 0x000fe40007810035 */
[----:B-1----:R-:W-:Y:S01]  /*3f50*/  FMNMX.FTZ R11, R4, R11, !PT ;  /* 0x0000000b040b7209 */ /* 0x002fe20007810000 */
[----:B------:R-:W1:Y:S01]  /*3f60*/  SHFL.BFLY PT, R7, R6, 0x2, 0x1f ;  /* 0x0c401f0006077f89 */ /* 0x000e6200000e0000 */
[----:B------:R-:W-:Y:S02]  /*3f70*/  FMNMX3.FTZ R5, R5, R67, R64, !PT ;  /* 0x0000004305057276 */ /* 0x000fe40007810040 */
[----:B------:R-:W-:Y:S01]  /*3f80*/  IADD3 R218, PT, PT, R199, R0, RZ ;  /* 0x00000000c7da7210 */ /* 0x000fe20007ffe0ff */
[----:B------:R-:W4:Y:S01]  /*3f90*/  SHFL.BFLY PT, R164, R11, 0x1, 0x1f ;  /* 0x0c201f000ba47f89 */ /* 0x000f2200000e0000 */
[----:B------:R-:W-:-:S02]  /*3fa0*/  FMNMX.FTZ R4, R62, R5, !PT ;  /* 0x000000053e047209 */ /* 0x000fc40007810000 */
[----:B------:R-:W-:-:S03]  /*3fb0*/  LEA R218, R218, UR4, 0x1 ;  /* 0x00000004dada7c11 */ /* 0x000fc6000f8e08ff */
[----:B------:R-:W5:Y:S01]  /*3fc0*/  SHFL.BFLY PT, R5, R4, 0x2, 0x1f ;  /* 0x0c401f0004057f89 */ /* 0x000f6200000e0000 */
[----:B--2---:R-:W-:-:S03]  /*3fd0*/  FMNMX.FTZ R9, R2, R9, !PT ;  /* 0x0000000902097209 */ /* 0x004fc60007810000 */
[----:B------:R-:W-:Y:S04]  /*3fe0*/  LDSM.16.MT88.4 R148, [R218+0x4000] ;  /* 0x00400000da94783b */ /* 0x000fe80000004200 */
[----:B------:R-:W2:Y:S04]  /*3ff0*/  SHFL.BFLY PT, R2, R9, 0x1, 0x1f ;  /* 0x0c201f0009027f89 */ /* 0x000ea800000e0000 */
[----:B------:R-:W-:Y:S01]  /*4000*/  LDSM.16.MT88.4 R20, [R218+0x4400] ;  /* 0x00440000da14783b */ /* 0x000fe20000004200 */
[----:B-1----:R-:W-:-:S03]  /*4010*/  FMNMX.FTZ R7, R6, R7, !PT ;  /* 0x0000000706077209 */ /* 0x002fc60007810000 */
[----:B------:R-:W-:Y:S01]  /*4020*/  LDSM.16.MT88.4 R16, [R218+0x4800] ;  /* 0x00480000da10783b */ /* 0x000fe20000004200 */
[----:B----4-:R-:W-:-:S03]  /*4030*/  FMNMX.FTZ R164, R11, R164, !PT ;  /* 0x000000a40ba47209 */ /* 0x010fc60007810000 */
[----:B------:R-:W1:Y:S01]  /*4040*/  SHFL.BFLY PT, R6, R7, 0x1, 0x1f ;  /* 0x0c201f0007067f89 */ /* 0x000e6200000e0000 */
[C---:B------:R-:W-:Y:S01]  /*4050*/  FSETP.NEU.FTZ.AND P2, PT, R164.reuse, -INF , PT ;  /* 0xff800000a400780b */ /* 0x040fe20003f5d000 */
[----:B---3--:R-:W-:Y:S01]  /*4060*/  FMUL.FTZ R73, R164, UR5 ;  /* 0x00000005a4497c20 */ /* 0x008fe20008410000 */
[----:B-----5:R-:W-:-:S04]  /*4070*/  FMNMX.FTZ R5, R4, R5, !PT ;  /* 0x0000000504057209 */ /* 0x020fc80007810000 */
[----:B------:R-:W-:Y:S01]  /*4080*/  FSEL R73, R73, RZ, P2 ;  /* 0x000000ff49497208 */ /* 0x000fe20001000000 */
[----:B------:R-:W3:Y:S01]  /*4090*/  SHFL.BFLY PT, R4, R5, 0x1, 0x1f ;  /* 0x0c201f0005047f89 */ /* 0x000ee200000e0000 */
[----:B--2---:R-:W-:-:S03]  /*40a0*/  FMNMX.FTZ R2, R9, R2, !PT ;  /* 0x0000000209027209 */ /* 0x004fc60007810000 */
[--C-:B------:R-:W-:Y:S01]  /*40b0*/  FFMA.FTZ R54, R214, UR5, -R73.reuse ;  /* 0x00000005d6367c23 */ /* 0x100fe20008010849 */
[--C-:B------:R-:W-:Y:S01]  /*40c0*/  FFMA.FTZ R63, R136, UR5, -R73.reuse ;  /* 0x00000005883f7c23 */ /* 0x100fe20008010849 */
[--C-:B------:R-:W-:Y:S01]  /*40d0*/  FFMA.FTZ R61, R200, UR5, -R73.reuse ;  /* 0x00000005c83d7c23 */ /* 0x100fe20008010849 */
[C---:B------:R-:W-:Y:S01]  /*40e0*/  FSETP.NEU.FTZ.AND P1, PT, R2.reuse, -INF , PT ;  /* 0xff8000000200780b */ /* 0x040fe20003f3d000 */
[----:B------:R-:W-:Y:S01]  /*40f0*/  FMUL.FTZ R82, R2, UR5 ;  /* 0x0000000502527c20 */ /* 0x000fe20008410000 */
[--C-:B------:R-:W-:Y:S01]  /*4100*/  FFMA.FTZ R52, R204, UR5, -R73.reuse ;  /* 0x00000005cc347c23 */ /* 0x100fe20008010849 */
[----:B------:R-:W-:Y:S01]  /*4110*/  MUFU.EX2 R54, R54 ;  /* 0x0000003600367308 */ /* 0x000fe20000000800 */
[--C-:B------:R-:W-:Y:S01]  /*4120*/  FFMA.FTZ R47, R178, UR5, -R73.reuse ;  /* 0x00000005b22f7c23 */ /* 0x100fe20008010849 */
[--C-:B------:R-:W-:Y:S01]  /*4130*/  FFMA.FTZ R44, R182, UR5, -R73.reuse ;  /* 0x00000005b62c7c23 */ /* 0x100fe20008010849 */
[----:B------:R-:W-:Y:S01]  /*4140*/  FSEL R82, R82, RZ, P1 ;  /* 0x000000ff52527208 */ /* 0x000fe20000800000 */
[----:B------:R-:W-:Y:S01]  /*4150*/  MUFU.EX2 R63, R63 ;  /* 0x0000003f003f7308 */ /* 0x000fe20000000800 */
[----:B-1----:R-:W-:Y:S01]  /*4160*/  FMNMX.FTZ R0, R7, R6, !PT ;  /* 0x0000000607007209 */ /* 0x002fe20007810000 */
[--C-:B------:R-:W-:Y:S01]  /*4170*/  FFMA.FTZ R39, R192, UR5, -R73.reuse ;  /* 0x00000005c0277c23 */ /* 0x100fe20008010849 */
[--C-:B------:R-:W-:Y:S01]  /*4180*/  FFMA.FTZ R38, R190, UR5, -R73.reuse ;  /* 0x00000005be267c23 */ /* 0x100fe20008010849 */
[--C-:B------:R-:W-:Y:S01]  /*4190*/  FFMA.FTZ R49, R216, UR5, -R82.reuse ;  /* 0x00000005d8317c23 */ /* 0x100fe20008010852 */
[----:B------:R-:W-:Y:S01]  /*41a0*/  IADD3 R216, PT, PT, R3, R218, RZ ;  /* 0x000000da03d87210 */ /* 0x000fe20007ffe0ff */
[C---:B------:R-:W-:Y:S01]  /*41b0*/  FMUL.FTZ R78, R0.reuse, UR5 ;  /* 0x00000005004e7c20 */ /* 0x040fe20008410000 */
[----:B------:R-:W-:Y:S01]  /*41c0*/  FSETP.NEU.FTZ.AND P1, PT, R0, -INF , PT ;  /* 0xff8000000000780b */ /* 0x000fe20003f3d000 */
[--C-:B------:R-:W-:Y:S01]  /*41d0*/  FFMA.FTZ R56, R210, UR5, -R82.reuse ;  /* 0x00000005d2387c23 */ /* 0x100fe20008010852 */
[--C-:B------:R-:W-:Y:S01]  /*41e0*/  FFMA.FTZ R55, R212, UR5, -R82.reuse ;  /* 0x00000005d4377c23 */ /* 0x100fe20008010852 */
[----:B---3--:R-:W-:Y:S01]  /*41f0*/  FMNMX.FTZ R3, R5, R4, !PT ;  /* 0x0000000405037209 */ /* 0x008fe20007810000 */
[----:B------:R-:W-:Y:S01]  /*4200*/  FFMA.FTZ R46, R244, UR5, -R82 ;  /* 0x00000005f42e7c23 */ /* 0x000fe20008010852 */
[----:B------:R-:W1:Y:S01]  /*4210*/  LDSM.16.MT88.4 R4, [R216+0x4000] ;  /* 0x00400000d804783b */ /* 0x000e620000004200 */
[----:B------:R-:W-:Y:S01]  /*4220*/  FSEL R78, R78, RZ, P1 ;  /* 0x000000ff4e4e7208 */ /* 0x000fe20000800000 */
[----:B------:R-:W-:Y:S01]  /*4230*/  MUFU.EX2 R56, R56 ;  /* 0x0000003800387308 */ /* 0x000fe20000000800 */
[C---:B------:R-:W-:Y:S01]  /*4240*/  FMUL.FTZ R68, R3.reuse, UR5 ;  /* 0x0000000503447c20 */ /* 0x040fe20008410000 */
[----:B------:R-:W-:Y:S01]  /*4250*/  FSETP.NEU.FTZ.AND P1, PT, R3, -INF , PT ;  /* 0xff8000000300780b */ /* 0x000fe20003f3d000 */
[----:B------:R-:W2:Y:S01]  /*4260*/  LDSM.16.MT88.4 R12, [R216+0x4400] ;  /* 0x00440000d80c783b */ /* 0x000ea20000004200 */
[--C-:B------:R-:W-:Y:S01]  /*4270*/  FFMA.FTZ R58, R140, UR5, -R78.reuse ;  /* 0x000000058c3a7c23 */ /* 0x100fe2000801084e */
[--C-:B------:R-:W-:Y:S01]  /*4280*/  FFMA.FTZ R57, R196, UR5, -R78.reuse ;  /* 0x00000005c4397c23 */ /* 0x100fe2000801084e */
[--C-:B------:R-:W-:Y:S01]  /*4290*/  FFMA.FTZ R48, R202, UR5, -R78.reuse ;  /* 0x00000005ca307c23 */ /* 0x100fe2000801084e */
[----:B------:R-:W-:Y:S01]  /*42a0*/  FFMA.FTZ R41, R206, UR5, -R78 ;  /* 0x00000005ce297c23 */ /* 0x000fe2000801084e */
[----:B------:R-:W-:Y:S01]  /*42b0*/  FSEL R68, R68, RZ, P1 ;  /* 0x000000ff44447208 */ /* 0x000fe20000800000 */
[----:B------:R-:W3:Y:S01]  /*42c0*/  MUFU.EX2 R55, R55 ;  /* 0x0000003700377308 */ /* 0x000ee20000000800 */
[--C-:B------:R-:W-:Y:S01]  /*42d0*/  FFMA.FTZ R43, R198, UR5, -R82.reuse ;  /* 0x00000005c62b7c23 */ /* 0x100fe20008010852 */
[--C-:B------:R-:W-:Y:S01]  /*42e0*/  FFMA.FTZ R36, R208, UR5, -R82.reuse ;  /* 0x00000005d0247c23 */ /* 0x100fe20008010852 */
[----:B------:R-:W-:Y:S01]  /*42f0*/  FFMA.FTZ R35, R242, UR5, -R82 ;  /* 0x00000005f2237c23 */ /* 0x000fe20008010852 */
[----:B------:R-:W-:Y:S01]  /*4300*/  MUFU.EX2 R46, R46 ;  /* 0x0000002e002e7308 */ /* 0x000fe20000000800 */
[--C-:B------:R-:W-:Y:S01]  /*4310*/  FFMA.FTZ R60, R133, UR5, -R68.reuse ;  /* 0x00000005853c7c23 */ /* 0x100fe20008010844 */
[--C-:B------:R-:W-:Y:S01]  /*4320*/  FFMA.FTZ R59, R141, UR5, -R68.reuse ;  /* 0x000000058d3b7c23 */ /* 0x100fe20008010844 */
[--C-:B------:R-:W-:Y:S01]  /*4330*/  FFMA.FTZ R51, R132, UR5, -R68.reuse ;  /* 0x0000000584337c23 */ /* 0x100fe20008010844 */
[----:B------:R-:W4:Y:S01]  /*4340*/  MUFU.EX2 R49, R49 ;  /* 0x0000003100317308 */ /* 0x000f220000000800 */
[----:B------:R-:W-:Y:S01]  /*4350*/  FFMA.FTZ R50, R146, UR5, -R68 ;  /* 0x0000000592327c23 */ /* 0x000fe20008010844 */
[----:B------:R-:W-:Y:S01]  /*4360*/  FFMA.FTZ R30, R222, UR5, -R82 ;  /* 0x00000005de1e7c23 */ /* 0x000fe20008010852 */
[--C-:B------:R-:W-:Y:S01]  /*4370*/  FFMA.FTZ R40, R147, UR5, -R78.reuse ;  /* 0x0000000593287c23 */ /* 0x100fe2000801084e */
[----:B------:R-:W-:Y:S01]  /*4380*/  MUFU.EX2 R58, R58 ;  /* 0x0000003a003a7308 */ /* 0x000fe20000000800 */
[--C-:B------:R-:W-:Y:S01]  /*4390*/  FFMA.FTZ R33, R137, UR5, -R78.reuse ;  /* 0x0000000589217c23 */ /* 0x100fe2000801084e */
[----:B---3--:R-:W-:Y:S01]  /*43a0*/  F2FP.F16.F32.PACK_AB R140, R55, R56 ;  /* 0x00000038378c723e */ /* 0x008fe200000000ff */
[--C-:B------:R-:W-:Y:S01]  /*43b0*/  FFMA.FTZ R34, R145, UR5, -R78.reuse ;  /* 0x0000000591227c23 */ /* 0x100fe2000801084e */
[----:B------:R-:W3:Y:S01]  /*43c0*/  MUFU.EX2 R57, R57 ;  /* 0x0000003900397308 */ /* 0x000ee20000000800 */
[----:B------:R-:W-:Y:S01]  /*43d0*/  FFMA.FTZ R29, R144, UR5, -R78 ;  /* 0x00000005901d7c23 */ /* 0x000fe2000801084e */
[----:B------:R-:W-:Y:S01]  /*43e0*/  F2FP.F16.F32.PACK_AB R136, R63, R54 ;  /* 0x000000363f88723e */ /* 0x000fe200000000ff */
[--C-:B------:R-:W-:Y:S01]  /*43f0*/  FFMA.FTZ R45, R166, UR5, -R68.reuse ;  /* 0x00000005a62d7c23 */ /* 0x100fe20008010844 */
[----:B------:R-:W-:Y:S01]  /*4400*/  MUFU.EX2 R48, R48 ;  /* 0x0000003000307308 */ /* 0x000fe20000000800 */
[--C-:B------:R-:W-:Y:S01]  /*4410*/  FFMA.FTZ R42, R104, UR5, -R68.reuse ;  /* 0x00000005682a7c23 */ /* 0x100fe20008010844 */
[----:B----4-:R-:W-:Y:S01]  /*4420*/  F2FP.F16.F32.PACK_AB R142, R49, R46 ;  /* 0x0000002e318e723e */ /* 0x010fe200000000ff */
[--C-:B------:R-:W-:Y:S01]  /*4430*/  FFMA.FTZ R37, R100, UR5, -R68.reuse ;  /* 0x0000000564257c23 */ /* 0x100fe20008010844 */
[----:B------:R-:W4:Y:S01]  /*4440*/  MUFU.EX2 R41, R41 ;  /* 0x0000002900297308 */ /* 0x000f220000000800 */
[----:B------:R-:W-:Y:S01]  /*4450*/  FFMA.FTZ R32, R180, UR5, -R68 ;  /* 0x00000005b4207c23 */ /* 0x000fe20008010844 */
[----:B------:R-:W5:Y:S01]  /*4460*/  LDSM.16.MT88.4 R8, [R216+0x4800] ;  /* 0x00480000d808783b */ /* 0x000f620000004200 */
[--C-:B------:R-:W-:Y:S01]  /*4470*/  FFMA.FTZ R31, R184, UR5, -R82.reuse ;  /* 0x00000005b81f7c23 */ /* 0x100fe20008010852 */
[----:B------:R-:W-:Y:S01]  /*4480*/  MUFU.EX2 R61, R61 ;  /* 0x0000003d003d7308 */ /* 0x000fe20000000800 */
[--C-:B------:R-:W-:Y:S01]  /*4490*/  FFMA.FTZ R28, R188, UR5, -R82.reuse ;  /* 0x00000005bc1c7c23 */ /* 0x100fe20008010852 */
[----:B---3--:R-:W-:Y:S01]  /*44a0*/  F2FP.F16.F32.PACK_AB R141, R57, R58 ;  /* 0x0000003a398d723e */ /* 0x008fe200000000ff */
[--C-:B------:R-:W-:Y:S01]  /*44b0*/  FFMA.FTZ R27, R186, UR5, -R82.reuse ;  /* 0x00000005ba1b7c23 */ /* 0x100fe20008010852 */
[----:B------:R-:W3:Y:S01]  /*44c0*/  MUFU.EX2 R52, R52 ;  /* 0x0000003400347308 */ /* 0x000ee20000000800 */
[----:B------:R-:W-:Y:S01]  /*44d0*/  FFMA.FTZ R26, R194, UR5, -R82 ;  /* 0x00000005c21a7c23 */ /* 0x000fe20008010852 */
[--C-:B------:R-:W-:Y:S01]  /*44e0*/  FFMA.FTZ R66, R98, UR5, -R78.reuse ;  /* 0x0000000562427c23 */ /* 0x100fe2000801084e */
[--C-:B------:R-:W-:Y:S01]  /*44f0*/  FFMA.FTZ R25, R90, UR5, -R78.reuse ;  /* 0x000000055a197c23 */ /* 0x100fe2000801084e */
[----:B------:R-:W-:Y:S01]  /*4500*/  MUFU.EX2 R60, R60 ;  /* 0x0000003c003c7308 */ /* 0x000fe20000000800 */
[--C-:B------:R-:W-:Y:S01]  /*4510*/  FFMA.FTZ R24, R89, UR5, -R78.reuse ;  /* 0x0000000559187c23 */ /* 0x100fe2000801084e */
[----:B----4-:R-:W-:Y:S01]  /*4520*/  F2FP.F16.F32.PACK_AB R143, R41, R48 ;  /* 0x00000030298f723e */ /* 0x010fe200000000ff */
[----:B------:R-:W-:Y:S01]  /*4530*/  FFMA.FTZ R77, R87, UR5, -R78 ;  /* 0x00000005574d7c23 */ /* 0x000fe2000801084e */
[----:B------:R-:W4:Y:S01]  /*4540*/  MUFU.EX2 R59, R59 ;  /* 0x0000003b003b7308 */ /* 0x000f220000000800 */
[--C-:B------:R-:W-:Y:S01]  /*4550*/  FFMA.FTZ R89, R92, UR5, -R73.reuse ;  /* 0x000000055c597c23 */ /* 0x100fe20008010849 */
[--C-:B------:R-:W-:Y:S01]  /*4560*/  FFMA.FTZ R87, R84, UR5, -R73.reuse ;  /* 0x0000000554577c23 */ /* 0x100fe20008010849 */
[--C-:B------:R-:W-:Y:S01]  /*4570*/  FFMA.FTZ R86, R86, UR5, -R73.reuse ;  /* 0x0000000556567c23 */ /* 0x100fe20008010849 */
[----:B------:R-:W-:Y:S01]  /*4580*/  MUFU.EX2 R51, R51 ;  /* 0x0000003300337308 */ /* 0x000fe20000000800 */
[C---:B------:R-:W-:Y:S01]  /*4590*/  HMMA.16816.F32 R156, R140.reuse, R148, RZ ;  /* 0x000000948c9c723c */ /* 0x040fe200000018ff */
[----:B---3--:R-:W-:Y:S01]  /*45a0*/  F2FP.F16.F32.PACK_AB R138, R52, R61 ;  /* 0x0000003d348a723e */ /* 0x008fe200000000ff */
[--C-:B------:R-:W-:Y:S01]  /*45b0*/  FFMA.FTZ R97, R97, UR5, -R68.reuse ;  /* 0x0000000561617c23 */ /* 0x100fe20008010844 */
[----:B------:R-:W3:Y:S01]  /*45c0*/  MUFU.EX2 R50, R50 ;  /* 0x0000003200327308 */ /* 0x000ee20000000800 */
[----:B------:R-:W-:Y:S01]  /*45d0*/  FFMA.FTZ R90, R103, UR5, -R68 ;  /* 0x00000005675a7c23 */ /* 0x000fe20008010844 */
[----:B------:R-:W-:Y:S01]  /*45e0*/  FFMA.FTZ R98, R125, UR5, -R78 ;  /* 0x000000057d627c23 */ /* 0x000fe2000801084e */
[--C-:B------:R-:W-:Y:S01]  /*45f0*/  FFMA.FTZ R103, R247, UR5, -R82.reuse ;  /* 0x00000005f7677c23 */ /* 0x100fe20008010852 */
[----:B------:R-:W-:Y:S01]  /*4600*/  MUFU.EX2 R43, R43 ;  /* 0x0000002b002b7308 */ /* 0x000fe20000000800 */
[C---:B-1----:R-:W-:Y:S01]  /*4610*/  HMMA.16816.F32 R132, R140.reuse, R4, RZ ;  /* 0x000000048c84723c */ /* 0x042fe200000018ff */
[----:B----4-:R-:W-:Y:S01]  /*4620*/  F2FP.F16.F32.PACK_AB R137, R59, R60 ;  /* 0x0000003c3b89723e */ /* 0x010fe200000000ff */
[--C-:B------:R-:W-:Y:S01]  /*4630*/  FFMA.FTZ R92, R245, UR5, -R82.reuse ;  /* 0x00000005f55c7c23 */ /* 0x100fe20008010852 */
[----:B------:R-:W1:Y:S01]  /*4640*/  MUFU.EX2 R36, R36 ;  /* 0x0000002400247308 */ /* 0x000e620000000800 */
[----:B------:R-:W-:Y:S01]  /*4650*/  FFMA.FTZ R100, R249, UR5, -R82 ;  /* 0x00000005f9647c23 */ /* 0x000fe20008010852 */
[--C-:B------:R-:W-:Y:S01]  /*4660*/  FFMA.FTZ R125, R209, UR5, -R78.reuse ;  /* 0x00000005d17d7c23 */ /* 0x100fe2000801084e */
[--C-:B------:R-:W-:Y:S01]  /*4670*/  FFMA.FTZ R104, R223, UR5, -R78.reuse ;  /* 0x00000005df687c23 */ /* 0x100fe2000801084e */
[----:B------:R-:W-:Y:S01]  /*4680*/  MUFU.EX2 R35, R35 ;  /* 0x0000002300237308 */ /* 0x000fe20000000800 */
[C---:B------:R-:W-:Y:S01]  /*4690*/  HMMA.16816.F32 R152, R140.reuse, R150, RZ ;  /* 0x000000968c98723c */ /* 0x040fe200000018ff */
[----:B---3--:R-:W-:Y:S01]  /*46a0*/  F2FP.F16.F32.PACK_AB R139, R50, R51 ;  /* 0x00000033328b723e */ /* 0x008fe200000000ff */
[----:B------:R-:W-:Y:S01]  /*46b0*/  FFMA.FTZ R169, R215, UR5, -R78 ;  /* 0x00000005d7a97c23 */ /* 0x000fe2000801084e */
[----:B------:R-:W-:Y:S01]  /*46c0*/  MUFU.EX2 R30, R30 ;  /* 0x0000001e001e7308 */ /* 0x000fe20000000800 */
[--C-:B------:R-:W-:Y:S01]  /*46d0*/  FFMA.FTZ R199, R118, UR5, -R73.reuse ;  /* 0x0000000576c77c23 */ /* 0x100fe20008010849 */
[----:B------:R-:W-:Y:S01]  /*46e0*/  FFMA.FTZ R179, R179, UR5, -R68 ;  /* 0x00000005b3b37c23 */ /* 0x000fe20008010844 */
[--C-:B------:R-:W-:Y:S01]  /*46f0*/  FFMA.FTZ R166, R203, UR5, -R82.reuse ;  /* 0x00000005cba67c23 */ /* 0x100fe20008010852 */
[----:B------:R-:W-:Y:S01]  /*4700*/  MUFU.EX2 R40, R40 ;  /* 0x0000002800287308 */ /* 0x000fe20000000800 */
[----:B------:R-:W-:Y:S01]  /*4710*/  HMMA.16816.F32 R140, R140, R6, RZ ;  /* 0x000000068c8c723c */ /* 0x000fe200000018ff */
[----:B------:R-:W-:Y:S01]  /*4720*/  FFMA.FTZ R168, R211, UR5, -R82 ;  /* 0x00000005d3a87c23 */ /* 0x000fe20008010852 */
[--C-:B------:R-:W-:Y:S01]  /*4730*/  FFMA.FTZ R172, R183, UR5, -R78.reuse ;  /* 0x00000005b7ac7c23 */ /* 0x100fe2000801084e */
[----:B------:R-:W3:Y:S01]  /*4740*/  MUFU.EX2 R33, R33 ;  /* 0x0000002100217308 */ /* 0x000ee20000000800 */
[--C-:B------:R-:W-:Y:S01]  /*4750*/  FFMA.FTZ R191, R191, UR5, -R78.reuse ;  /* 0x00000005bfbf7c23 */ /* 0x100fe2000801084e */
[--C-:B------:R-:W-:Y:S01]  /*4760*/  FFMA.FTZ R174, R197, UR5, -R78.reuse ;  /* 0x00000005c5ae7c23 */ /* 0x100fe2000801084e */
[----:B------:R-:W-:Y:S01]  /*4770*/  FFMA.FTZ R195, R195, UR5, -R78 ;  /* 0x00000005c3c37c23 */ /* 0x000fe2000801084e */
[----:B------:R-:W-:Y:S01]  /*4780*/  MUFU.EX2 R34, R34 ;  /* 0x0000002200227308 */ /* 0x000fe20000000800 */
[C---:B------:R-:W-:Y:S01]  /*4790*/  HMMA.16816.F32 R144, R136.reuse, R4, RZ ;  /* 0x000000048890723c */ /* 0x040fe200000018ff */
[----:B-1----:R-:W-:Y:S01]  /*47a0*/  F2FP.F16.F32.PACK_AB R4, R36, R43 ;  /* 0x0000002b2404723e */ /* 0x002fe200000000ff */
[----:B------:R-:W-:Y:S01]  /*47b0*/  FFMA.FTZ R207, R207, UR5, -R82 ;  /* 0x00000005cfcf7c23 */ /* 0x000fe20008010852 */
[----:B------:R-:W1:Y:S01]  /*47c0*/  MUFU.EX2 R29, R29 ;  /* 0x0000001d001d7308 */ /* 0x000e620000000800 */
[--C-:B------:R-:W-:Y:S01]  /*47d0*/  FFMA.FTZ R197, R112, UR5, -R73.reuse ;  /* 0x0000000570c57c23 */ /* 0x100fe20008010849 */
[--C-:B------:R-:W-:Y:S01]  /*47e0*/  FFMA.FTZ R112, R116, UR5, -R73.reuse ;  /* 0x0000000574707c23 */ /* 0x100fe20008010849 */
[--C-:B------:R-:W-:Y:S01]  /*47f0*/  FFMA.FTZ R116, R165, UR5, -R68.reuse ;  /* 0x00000005a5747c23 */ /* 0x100fe20008010844 */
[----:B------:R-:W-:Y:S01]  /*4800*/  MUFU.EX2 R47, R47 ;  /* 0x0000002f002f7308 */ /* 0x000fe20000000800 */
[C---:B------:R-:W-:Y:S01]  /*4810*/  HMMA.16816.F32 R160, R136.reuse, R148, RZ ;  /* 0x0000009488a0723c */ /* 0x040fe200000018ff */
[----:B---3--:R-:W-:Y:S01]  /*4820*/  F2FP.F16.F32.PACK_AB R5, R33, R40 ;  /* 0x000000282105723e */ /* 0x008fe200000000ff */
[----:B------:R-:W-:Y:S01]  /*4830*/  FFMA.FTZ R108, R108, UR5, -R73 ;  /* 0x000000056c6c7c23 */ /* 0x000fe20008010849 */
[----:B------:R-:W3:Y:S01]  /*4840*/  MUFU.EX2 R44, R44 ;  /* 0x0000002c002c7308 */ /* 0x000ee20000000800 */
[--C-:B------:R-:W-:Y:S01]  /*4850*/  FFMA.FTZ R127, R127, UR5, -R68.reuse ;  /* 0x000000057f7f7c23 */ /* 0x100fe20008010844 */
[----:B------:R-:W-:Y:S01]  /*4860*/  FFMA.FTZ R165, R173, UR5, -R68 ;  /* 0x00000005ada57c23 */ /* 0x000fe20008010844 */
[--C-:B------:R-:W-:Y:S01]  /*4870*/  FFMA.FTZ R173, R185, UR5, -R82.reuse ;  /* 0x00000005b9ad7c23 */ /* 0x100fe20008010852 */
[----:B------:R-:W-:Y:S01]  /*4880*/  MUFU.EX2 R39, R39 ;  /* 0x0000002700277308 */ /* 0x000fe20000000800 */
[C---:B------:R-:W-:Y:S01]  /*4890*/  HMMA.16816.F32 R148, R136.reuse, R150, RZ ;  /* 0x000000968894723c */ /* 0x040fe200000018ff */
[--C-:B------:R-:W-:Y:S01]  /*48a0*/  FFMA.FTZ R176, R181, UR5, -R82.reuse ;  /* 0x00000005b5b07c23 */ /* 0x100fe20008010852 */
[----:B------:R-:W-:Y:S01]  /*48b0*/  FFMA.FTZ R178, R189, UR5, -R82 ;  /* 0x00000005bdb27c23 */ /* 0x000fe20008010852 */
[----:B------:R-:W-:Y:S01]  /*48c0*/  MUFU.EX2 R38, R38 ;  /* 0x0000002600267308 */ /* 0x000fe20000000800 */
[--C-:B------:R-:W-:Y:S01]  /*48d0*/  FFMA.FTZ R180, R131, UR5, -R78.reuse ;  /* 0x0000000583b47c23 */ /* 0x100fe2000801084e */
[--C-:B------:R-:W-:Y:S01]  /*48e0*/  FFMA.FTZ R171, R171, UR5, -R78.reuse ;  /* 0x00000005abab7c23 */ /* 0x100fe2000801084e */
[----:B------:R-:W-:Y:S01]  /*48f0*/  FFMA.FTZ R182, R213, UR5, -R78 ;  /* 0x00000005d5b67c23 */ /* 0x000fe2000801084e */
[----:B------:R-:W-:Y:S01]  /*4900*/  MUFU.EX2 R45, R45 ;  /* 0x0000002d002d7308 */ /* 0x000fe20000000800 */
[----:B------:R-:W-:Y:S01]  /*4910*/  HMMA.16816.F32 R136, R136, R6, RZ ;  /* 0x000000068888723c */ /* 0x000fe200000018ff */
[----:B------:R-:W-:Y:S01]  /*4920*/  F2FP.F16.F32.PACK_AB R6, R30, R35 ;  /* 0x000000231e06723e */ /* 0x000fe200000000ff */
[----:B------:R-:W-:Y:S01]  /*4930*/  FFMA.FTZ R243, R243, UR5, -R82 ;  /* 0x00000005f3f37c23 */ /* 0x000fe20008010852 */
[----:B------:R-:W4:Y:S01]  /*4940*/  MUFU.EX2 R42, R42 ;  /* 0x0000002a002a7308 */ /* 0x000f220000000800 */
[----:B-1----:R-:W-:Y:S01]  /*4950*/  F2FP.F16.F32.PACK_AB R7, R29, R34 ;  /* 0x000000221d07723e */ /* 0x002fe200000000ff */
[----:B------:R-:W-:Y:S01]  /*4960*/  FFMA.FTZ R181, R129, UR5, -R78 ;  /* 0x0000000581b57c23 */ /* 0x000fe2000801084e */
[----:B------:R-:W-:Y:S01]  /*4970*/  FADD.FTZ R54, R54, R63 ;  /* 0x0000003f36367221 */ /* 0x000fe20000010000 */
[----:B------:R-:W-:Y:S01]  /*4980*/  MUFU.EX2 R37, R37 ;  /* 0x0000002500257308 */ /* 0x000fe20000000800 */
[----:B------:R-:W-:Y:S01]  /*4990*/  FADD.FTZ R60, R60, R59 ;  /* 0x0000003b3c3c7221 */ /* 0x000fe20000010000 */
[----:B------:R-:W-:Y:S01]  /*49a0*/  FADD.FTZ R55, R56, R55 ;  /* 0x0000003738377221 */ /* 0x000fe20000010000 */
[----:B------:R-:W-:Y:S01]  /*49b0*/  FADD.FTZ R57, R58, R57 ;  /* 0x000000393a397221 */ /* 0x000fe20000010000 */
[----:B------:R-:W1:Y:S01]  /*49c0*/  MUFU.EX2 R32, R32 ;  /* 0x0000002000207308 */ /* 0x000e620000000800 */
[C---:B------:R-:W-:Y:S01]  /*49d0*/  HMMA.16816.F32 R156, R4.reuse, R20, R156 ;  /* 0x00000014049c723c */ /* 0x040fe2000000189c */
[--C-:B------:R-:W-:Y:S01]  /*49e0*/  FFMA.FTZ R107, R107, UR5, -R68.reuse ;  /* 0x000000056b6b7c23 */ /* 0x100fe20008010844 */
[----:B------:R-:W-:Y:S01]  /*49f0*/  FFMA.FTZ R130, R130, UR5, -R73 ;  /* 0x0000000582827c23 */ /* 0x000fe20008010849 */
[----:B------:R-:W-:Y:S01]  /*4a00*/  MUFU.EX2 R31, R31 ;  /* 0x0000001f001f7308 */ /* 0x000fe20000000800 */
[----:B------:R-:W-:Y:S01]  /*4a10*/  FFMA.FTZ R201, R201, UR5, -R68 ;  /* 0x00000005c9c97c23 */ /* 0x000fe20008010844 */
[----:B------:R-:W-:Y:S01]  /*4a20*/  FADD.FTZ R61, R61, R54 ;  /* 0x000000363d3d7221 */ /* 0x000fe20000010000 */
[----:B------:R-:W-:Y:S01]  /*4a30*/  FADD.FTZ R51, R51, R60 ;  /* 0x0000003c33337221 */ /* 0x000fe20000010000 */
[----:B------:R-:W5:Y:S01]  /*4a40*/  MUFU.EX2 R28, R28 ;  /* 0x0000001c001c7308 */ /* 0x000f620000000800 */
[C---:B--2---:R-:W-:Y:S01]  /*4a50*/  HMMA.16816.F32 R132, R4.reuse, R12, R132 ;  /* 0x0000000c0484723c */ /* 0x044fe20000001884 */
[----:B------:R-:W-:Y:S01]  /*4a60*/  FADD.FTZ R46, R46, R55 ;  /* 0x000000372e2e7221 */ /* 0x000fe20000010000 */
[----:B------:R-:W-:Y:S01]  /*4a70*/  FADD.FTZ R48, R48, R57 ;  /* 0x0000003930307221 */ /* 0x000fe20000010000 */
[----:B------:R-:W-:Y:S01]  /*4a80*/  MUFU.EX2 R27, R27 ;  /* 0x0000001b001b7308 */ /* 0x000fe20000000800 */
[----:B------:R-:W-:Y:S01]  /*4a90*/  FADD.FTZ R52, R52, R61 ;  /* 0x0000003d34347221 */ /* 0x000fe20000010000 */
[----:B------:R-:W-:Y:S01]  /*4aa0*/  FADD.FTZ R50, R50, R51 ;  /* 0x0000003332327221 */ /* 0x000fe20000010000 */
[----:B------:R-:W-:Y:S01]  /*4ab0*/  FADD.FTZ R46, R49, R46 ;  /* 0x0000002e312e7221 */ /* 0x000fe20000010000 */
[----:B------:R-:W-:Y:S01]  /*4ac0*/  MUFU.EX2 R26, R26 ;  /* 0x0000001a001a7308 */ /* 0x000fe20000000800 */
[C---:B------:R-:W-:Y:S01]  /*4ad0*/  HMMA.16816.F32 R152, R4.reuse, R22, R152 ;  /* 0x000000160498723c */ /* 0x040fe20000001898 */
[----:B------:R-:W-:Y:S01]  /*4ae0*/  FADD.FTZ R41, R41, R48 ;  /* 0x0000003029297221 */ /* 0x000fe20000010000 */
[----:B------:R-:W-:Y:S01]  /*4af0*/  FADD.FTZ R43, R43, R46 ;  /* 0x0000002e2b2b7221 */ /* 0x000fe20000010000 */
[----:B------:R-:W-:Y:S01]  /*4b00*/  MUFU.EX2 R66, R66 ;  /* 0x0000004200427308 */ /* 0x000fe20000000800 */
[----:B------:R-:W-:Y:S01]  /*4b10*/  FFMA.FTZ R185, R110, UR5, -R73 ;  /* 0x000000056eb97c23 */ /* 0x000fe20008010849 */
[----:B------:R-:W-:Y:S01]  /*4b20*/  FADD.FTZ R40, R40, R41 ;  /* 0x0000002928287221 */ /* 0x000fe20000010000 */
[----:B------:R-:W-:Y:S01]  /*4b30*/  FADD.FTZ R36, R36, R43 ;  /* 0x0000002b24247221 */ /* 0x000fe20000010000 */
[----:B------:R-:W2:Y:S01]  /*4b40*/  MUFU.EX2 R25, R25 ;  /* 0x0000001900197308 */ /* 0x000ea20000000800 */
[----:B------:R-:W-:Y:S01]  /*4b50*/  HMMA.16816.F32 R140, R4, R14, R140 ;  /* 0x0000000e048c723c */ /* 0x000fe2000000188c */
[----:B---3--:R-:W-:Y:S01]  /*4b60*/  F2FP.F16.F32.PACK_AB R4, R44, R47 ;  /* 0x0000002f2c04723e */ /* 0x008fe200000000ff */
[----:B------:R-:W-:Y:S01]  /*4b70*/  FADD.FTZ R47, R47, R52 ;  /* 0x000000342f2f7221 */ /* 0x000fe20000010000 */
[----:B----4-:R-:W-:Y:S01]  /*4b80*/  F2FP.F16.F32.PACK_AB R5, R42, R45 ;  /* 0x0000002d2a05723e */ /* 0x010fe200000000ff */
[----:B------:R-:W-:Y:S01]  /*4b90*/  MUFU.EX2 R24, R24 ;  /* 0x0000001800187308 */ /* 0x000fe20000000800 */
[----:B------:R-:W-:Y:S01]  /*4ba0*/  F2FP.F16.F32.PACK_AB R6, R38, R39 ;  /* 0x000000272606723e */ /* 0x000fe200000000ff */
[----:B------:R-:W-:Y:S01]  /*4bb0*/  FADD.FTZ R45, R45, R50 ;  /* 0x000000322d2d7221 */ /* 0x000fe20000010000 */
[----:B-1----:R-:W-:Y:S01]  /*4bc0*/  F2FP.F16.F32.PACK_AB R7, R32, R37 ;  /* 0x000000252007723e */ /* 0x002fe200000000ff */
        /* <DEDUP_REMOVED lines=14> */
[----:B------:R3:W4:Y:S01]  /*4cb0*/  MUFU.EX2 R84, R12 ;  /* 0x0000000c00547308 */ /* 0x0007220000000800 */
[C---:B------:R-:W-:Y:S01]  /*4cc0*/  HMMA.16816.F32 R160, R4.reuse, R20, R160 ;  /* 0x0000001404a0723c */ /* 0x040fe200000018a0 */
        /* <DEDUP_REMOVED lines=8> */
[----:B------:R-:W4:Y:S01]  /*4d50*/  LDSM.16.MT88.4 R20, [R218+0x4c00] ;  /* 0x004c0000da14783b */ /* 0x000f220000004200 */
[----:B------:R-:W-:Y:S01]  /*4d60*/  FFMA.FTZ R184, R109, UR5, -R82 ;  /* 0x000000056db87c23 */ /* 0x000fe20008010852 */
[----:B------:R-:W4:Y:S01]  /*4d70*/  MUFU.EX2 R90, R90 ;  /* 0x0000005a005a7308 */ /* 0x000f220000000800 */
[----:B------:R-:W-:Y:S01]  /*4d80*/  FFMA.FTZ R91, R91, UR5, -R78 ;  /* 0x000000055b5b7c23 */ /* 0x000fe2000801084e */
[----:B------:R-:W-:Y:S01]  /*4d90*/  FFMA.FTZ R177, R177, UR5, -R82 ;  /* 0x00000005b1b17c23 */ /* 0x000fe20008010852 */
[----:B------:R-:W-:Y:S01]  /*4da0*/  FFMA.FTZ R99, R99, UR5, -R78 ;  /* 0x0000000563637c23 */ /* 0x000fe2000801084e */
[----:B------:R-:W-:Y:S01]  /*4db0*/  MUFU.EX2 R88, R88 ;  /* 0x0000005800587308 */ /* 0x000fe20000000800 */
[----:B------:R-:W-:Y:S01]  /*4dc0*/  HMMA.16816.F32 R136, R4, R14, R136 ;  /* 0x0000000e0488723c */ /* 0x000fe20000001888 */
[----:B---3--:R-:W3:Y:S01]  /*4dd0*/  LDSM.16.MT88.4 R12, [R216+0x4c00] ;  /* 0x004c0000d80c783b */ /* 0x008ee20000004200 */
[----:B-----5:R-:W-:Y:S01]  /*4de0*/  F2FP.F16.F32.PACK_AB R4, R28, R31 ;  /* 0x0000001f1c04723e */ /* 0x020fe200000000ff */
[----:B------:R-:W5:Y:S01]  /*4df0*/  MUFU.EX2 R105, R105 ;  /* 0x0000006900697308 */ /* 0x000f620000000800 */
[----:B--2---:R-:W-:Y:S01]  /*4e00*/  F2FP.F16.F32.PACK_AB R5, R25, R66 ;  /* 0x000000421905723e */ /* 0x004fe200000000ff */
[----:B------:R-:W-:Y:S01]  /*4e10*/  FADD.FTZ R31, R31, R30 ;  /* 0x0000001e1f1f7221 */ /* 0x000fe20000010000 */
[----:B------:R-:W-:Y:S01]  /*4e20*/  F2FP.F16.F32.PACK_AB R6, R26, R27 ;  /* 0x0000001b1a06723e */ /* 0x000fe200000000ff */
[----:B------:R-:W-:Y:S01]  /*4e30*/  MUFU.EX2 R103, R103 ;  /* 0x0000006700677308 */ /* 0x000fe20000000800 */
[----:B-1----:R-:W-:Y:S01]  /*4e40*/  F2FP.F16.F32.PACK_AB R7, R77, R24 ;  /* 0x000000184d07723e */ /* 0x002fe200000000ff */
[----:B------:R-:W-:Y:S01]  /*4e50*/  FADD.FTZ R66, R66, R29 ;  /* 0x0000001d42427221 */ /* 0x000fe20000010000 */
[----:B------:R-:W-:Y:S01]  /*4e60*/  FADD.FTZ R28, R28, R31 ;  /* 0x0000001f1c1c7221 */ /* 0x000fe20000010000 */
[----:B------:R-:W1:Y:S01]  /*4e70*/  MUFU.EX2 R92, R92 ;  /* 0x0000005c005c7308 */ /* 0x000e620000000800 */
[----:B------:R-:W-:Y:S01]  /*4e80*/  FFMA.FTZ R126, R126, UR5, -R73 ;  /* 0x000000057e7e7c23 */ /* 0x000fe20008010849 */
[----:B------:R-:W-:Y:S01]  /*4e90*/  FADD.FTZ R25, R25, R66 ;  /* 0x0000004219197221 */ /* 0x000fe20000010000 */
[----:B------:R-:W-:Y:S01]  /*4ea0*/  FADD.FTZ R27, R27, R28 ;  /* 0x0000001c1b1b7221 */ /* 0x000fe20000010000 */
[C---:B------:R-:W-:Y:S01]  /*4eb0*/  HMMA.16816.F32 R156, R4.reuse, R16, R156 ;  /* 0x00000010049c723c */ /* 0x040fe2000000189c */
[----:B------:R-:W-:Y:S01]  /*4ec0*/  MUFU.EX2 R111, R111 ;  /* 0x0000006f006f7308 */ /* 0x000fe20000000800 */
[----:B------:R-:W-:Y:S01]  /*4ed0*/  FADD.FTZ R24, R24, R25 ;  /* 0x0000001918187221 */ /* 0x000fe20000010000 */
[--C-:B------:R-:W-:Y:S01]  /*4ee0*/  FFMA.FTZ R85, R85, UR5, -R68.reuse ;  /* 0x0000000555557c23 */ /* 0x100fe20008010844 */
[----:B------:R-:W-:Y:S01]  /*4ef0*/  FFMA.FTZ R186, R115, UR5, -R68 ;  /* 0x0000000573ba7c23 */ /* 0x000fe20008010844 */
[----:B------:R-:W-:Y:S01]  /*4f00*/  MUFU.EX2 R100, R100 ;  /* 0x0000006400647308 */ /* 0x000fe20000000800 */
[----:B------:R-:W-:Y:S01]  /*4f10*/  FADD.FTZ R26, R26, R27 ;  /* 0x0000001b1a1a7221 */ /* 0x000fe20000010000 */
[----:B------:R-:W-:Y:S01]  /*4f20*/  FADD.FTZ R77, R77, R24 ;  /* 0x000000184d4d7221 */ /* 0x000fe20000010000 */
[C---:B------:R-:W-:Y:S01]  /*4f30*/  HMMA.16816.F32 R132, R4.reuse, R8, R132 ;  /* 0x000000080484723c */ /* 0x040fe20000001884 */
[----:B------:R-:W-:Y:S01]  /*4f40*/  MUFU.EX2 R98, R98 ;  /* 0x0000006200627308 */ /* 0x000fe20000000800 */
[--C-:B------:R-:W-:Y:S01]  /*4f50*/  FFMA.FTZ R79, R79, UR5, -R82.reuse ;  /* 0x000000054f4f7c23 */ /* 0x100fe20008010852 */
[----:B------:R-:W-:Y:S01]  /*4f60*/  FFMA.FTZ R188, R83, UR5, -R82 ;  /* 0x0000000553bc7c23 */ /* 0x000fe20008010852 */
[--C-:B------:R-:W-:Y:S01]  /*4f70*/  FFMA.FTZ R71, R71, UR5, -R78.reuse ;  /* 0x0000000547477c23 */ /* 0x100fe2000801084e */
[----:B------:R-:W2:Y:S01]  /*4f80*/  MUFU.EX2 R125, R125 ;  /* 0x0000007d007d7308 */ /* 0x000ea20000000800 */
[--C-:B------:R-:W-:Y:S01]  /*4f90*/  FFMA.FTZ R76, R76, UR5, -R78.reuse ;  /* 0x000000054c4c7c23 */ /* 0x100fe2000801084e */
[----:B------:R-:W-:Y:S01]  /*4fa0*/  FFMA.FTZ R75, R75, UR5, -R78 ;  /* 0x000000054b4b7c23 */ /* 0x000fe2000801084e */
[C---:B------:R-:W-:Y:S01]  /*4fb0*/  HMMA.16816.F32 R152, R4.reuse, R18, R152 ;  /* 0x000000120498723c */ /* 0x040fe20000001898 */
[----:B------:R-:W-:Y:S01]  /*4fc0*/  MUFU.EX2 R104, R104 ;  /* 0x0000006800687308 */ /* 0x000fe20000000800 */
[----:B------:R-:W-:Y:S01]  /*4fd0*/  FFMA.FTZ R81, R81, UR5, -R82 ;  /* 0x0000000551517c23 */ /* 0x000fe20008010852 */
[--C-:B------:R-:W-:Y:S01]  /*4fe0*/  FFMA.FTZ R67, R67, UR5, -R68.reuse ;  /* 0x0000000543437c23 */ /* 0x100fe20008010844 */
[--C-:B------:R-:W-:Y:S01]  /*4ff0*/  FFMA.FTZ R245, R70, UR5, -R73.reuse ;  /* 0x0000000546f57c23 */ /* 0x100fe20008010849 */
[----:B------:R-:W3:Y:S01]  /*5000*/  MUFU.EX2 R169, R169 ;  /* 0x000000a900a97308 */ /* 0x000ee20000000800 */
[----:B------:R-:W-:Y:S01]  /*5010*/  FFMA.FTZ R246, R62, UR5, -R68 ;  /* 0x000000053ef67c23 */ /* 0x000fe20008010844 */
[----:B------:R-:W-:Y:S01]  /*5020*/  FFMA.FTZ R72, R72, UR5, -R73 ;  /* 0x0000000548487c23 */ /* 0x000fe20008010849 */
[----:B------:R-:W-:Y:S01]  /*5030*/  HMMA.16816.F32 R140, R4, R10, R140 ;  /* 0x0000000a048c723c */ /* 0x000fe2000000188c */
[----:B----4-:R-:W-:Y:S01]  /*5040*/  F2FP.F16.F32.PACK_AB R4, R84, R89 ;  /* 0x000000595404723e */ /* 0x010fe200000000ff */
[----:B------:R-:W-:Y:S01]  /*5050*/  MUFU.EX2 R199, R199 ;  /* 0x000000c700c77308 */ /* 0x000fe20000000800 */
[----:B------:R-:W-:Y:S01]  /*5060*/  F2FP.F16.F32.PACK_AB R5, R90, R97 ;  /* 0x000000615a05723e */ /* 0x000fe200000000ff */
[----:B------:R-:W-:Y:S01]  /*5070*/  FADD.FTZ R89, R89, R38 ;  /* 0x0000002659597221 */ /* 0x000fe20000010000 */
[----:B------:R-:W-:Y:S01]  /*5080*/  F2FP.F16.F32.PACK_AB R6, R86, R87 ;  /* 0x000000575606723e */ /* 0x000fe200000000ff */
[----:B------:R-:W-:Y:S01]  /*5090*/  MUFU.EX2 R179, R179 ;  /* 0x000000b300b37308 */ /* 0x000fe20000000800 */
[----:B-----5:R-:W-:Y:S01]  /*50a0*/  F2FP.F16.F32.PACK_AB R7, R105, R88 ;  /* 0x000000586907723e */ /* 0x020fe200000000ff */
[----:B------:R-:W-:Y:S01]  /*50b0*/  FADD.FTZ R97, R97, R32 ;  /* 0x0000002061617221 */ /* 0x000fe20000010000 */
[----:B------:R-:W-:Y:S01]  /*50c0*/  FADD.FTZ R84, R84, R89 ;  /* 0x0000005954547221 */ /* 0x000fe20000010000 */
[----:B------:R-:W-:Y:S02]  /*50d0*/  MUFU.EX2 R166, R166 ;  /* 0x000000a600a67308 */ /* 0x000fe40000000800 */
[----:B------:R-:W-:Y:S01]  /*50e0*/  FADD.FTZ R97, R90, R97 ;  /* 0x000000615a617221 */ /* 0x000fe20000010000 */
[----:B------:R-:W-:Y:S01]  /*50f0*/  FADD.FTZ R87, R87, R84 ;  /* 0x0000005457577221 */ /* 0x000fe20000010000 */
[C---:B------:R-:W-:Y:S01]  /*5100*/  HMMA.16816.F32 R144, R4.reuse, R8, R144 ;  /* 0x000000080490723c */ /* 0x040fe20000001890 */
[--C-:B------:R-:W-:Y:S01]  /*5110*/  FFMA.FTZ R9, R120, UR5, -R73.reuse ;  /* 0x0000000578097c23 */ /* 0x100fe20008010849 */
[--C-:B------:R-:W-:Y:S01]  /*5120*/  FFMA.FTZ R120, R124, UR5, -R73.reuse ;  /* 0x000000057c787c23 */ /* 0x100fe20008010849 */
[----:B------:R-:W-:Y:S01]  /*5130*/  FFMA.FTZ R8, R122, UR5, -R73 ;  /* 0x000000057a087c23 */ /* 0x000fe20008010849 */
[--C-:B------:R-:W-:Y:S01]  /*5140*/  FFMA.FTZ R124, R187, UR5, -R68.reuse ;  /* 0x00000005bb7c7c23 */ /* 0x100fe20008010844 */
[--C-:B------:R-:W-:Y:S01]  /*5150*/  FFMA.FTZ R122, R175, UR5, -R68.reuse ;  /* 0x00000005af7a7c23 */ /* 0x100fe20008010844 */
[----:B------:R-:W-:Y:S01]  /*5160*/  FFMA.FTZ R187, R193, UR5, -R68 ;  /* 0x00000005c1bb7c23 */ /* 0x000fe20008010844 */
[----:B------:R-:W4:Y:S01]  /*5170*/  MUFU.EX2 R118, R9 ;  /* 0x0000000900767308 */ /* 0x000f220000000800 */
[----:B------:R-:W-:Y:S01]  /*5180*/  HMMA.16816.F32 R160, R4, R16, R160 ;  /* 0x0000001004a0723c */ /* 0x000fe200000018a0 */
[----:B------:R-:W-:Y:S01]  /*5190*/  FFMA.FTZ R193, R205, UR5, -R82 ;  /* 0x00000005cdc17c23 */ /* 0x000fe20008010852 */
[----:B------:R-:W-:Y:S01]  /*51a0*/  FADD.FTZ R88, R88, R97 ;  /* 0x0000006158587221 */ /* 0x000fe20000010000 */
[----:B------:R-:W-:Y:S01]  /*51b0*/  MUFU.EX2 R120, R120 ;  /* 0x0000007800787308 */ /* 0x000fe20000000800 */
[----:B------:R-:W-:-:S02]  /*51c0*/  FADD.FTZ R87, R86, R87 ;  /* 0x0000005756577221 */ /* 0x000fc40000010000 */
[----:B------:R-:W-:Y:S01]  /*51d0*/  FADD.FTZ R105, R105, R88 ;  /* 0x0000005869697221 */ /* 0x000fe20000010000 */
[----:B------:R5:W-:Y:S01]  /*51e0*/  MUFU.EX2 R175, R8 ;  /* 0x0000000800af7308 */ /* 0x000be20000000800 */
[C---:B------:R-:W-:Y:S01]  /*51f0*/  HMMA.16816.F32 R148, R4.reuse, R18, R148 ;  /* 0x000000120494723c */ /* 0x040fe20000001894 */
[----:B------:R-:W4:Y:S02]  /*5200*/  LDSM.16.MT88.4 R16, [R218+0x5000] ;  /* 0x00500000da10783b */ /* 0x000f240000004200 */
[----:B------:R-:W4:Y:S04]  /*5210*/  MUFU.EX2 R122, R122 ;  /* 0x0000007a007a7308 */ /* 0x000f280000000800 */
[----:B------:R-:W-:Y:S01]  /*5220*/  MUFU.EX2 R124, R124 ;  /* 0x0000007c007c7308 */ /* 0x000fe20000000800 */
[----:B------:R-:W-:Y:S01]  /*5230*/  HMMA.16816.F32 R136, R4, R10, R136 ;  /* 0x0000000a0488723c */ /* 0x000fe20000001888 */
[----:B-1----:R-:W-:Y:S01]  /*5240*/  F2FP.F16.F32.PACK_AB R4, R92, R103 ;  /* 0x000000675c04723e */ /* 0x002fe200000000ff */
[----:B------:R-:W-:Y:S01]  /*5250*/  FADD.FTZ R103, R103, R26 ;  /* 0x0000001a67677221 */ /* 0x000fe20000010000 */
[----:B------:R-:W1:Y:S01]  /*5260*/  MUFU.EX2 R187, R187 ;  /* 0x000000bb00bb7308 */ /* 0x000e620000000800 */
[----:B--2---:R-:W-:Y:S01]  /*5270*/  F2FP.F16.F32.PACK_AB R5, R125, R98 ;  /* 0x000000627d05723e */ /* 0x004fe200000000ff */
[----:B-----5:R-:W2:Y:S01]  /*5280*/  LDSM.16.MT88.4 R8, [R216+0x5000] ;  /* 0x00500000d808783b */ /* 0x020ea20000004200 */
[----:B------:R-:W-:Y:S01]  /*5290*/  F2FP.F16.F32.PACK_AB R6, R100, R111 ;  /* 0x0000006f6406723e */ /* 0x000fe200000000ff */
[----:B------:R-:W5:Y:S01]  /*52a0*/  MUFU.EX2 R193, R193 ;  /* 0x000000c100c17308 */ /* 0x000f620000000800 */
[----:B---3--:R-:W-:Y:S01]  /*52b0*/  F2FP.F16.F32.PACK_AB R7, R169, R104 ;  /* 0x00000068a907723e */ /* 0x008fe200000000ff */
[----:B------:R-:W-:Y:S01]  /*52c0*/  FADD.FTZ R98, R98, R77 ;  /* 0x0000004d62627221 */ /* 0x000fe20000010000 */
[----:B------:R-:W-:Y:S01]  /*52d0*/  FADD.FTZ R92, R92, R103 ;  /* 0x000000675c5c7221 */ /* 0x000fe20000010000 */
[----:B------:R-:W-:Y:S02]  /*52e0*/  MUFU.EX2 R168, R168 ;  /* 0x000000a800a87308 */ /* 0x000fe40000000800 */
[----:B------:R-:W-:Y:S01]  /*52f0*/  FADD.FTZ R125, R125, R98 ;  /* 0x000000627d7d7221 */ /* 0x000fe20000010000 */
[----:B------:R-:W-:Y:S01]  /*5300*/  FADD.FTZ R111, R111, R92 ;  /* 0x0000005c6f6f7221 */ /* 0x000fe20000010000 */
[----:B------:R-:W-:Y:S01]  /*5310*/  HMMA.16816.F32 R156, R4, R20, R156 ;  /* 0x00000014049c723c */ /* 0x000fe2000000189c */
[----:B------:R-:W-:Y:S01]  /*5320*/  MUFU.EX2 R183, R207 ;  /* 0x000000cf00b77308 */ /* 0x000fe20000000800 */
[----:B------:R-:W-:Y:S01]  /*5330*/  FADD.FTZ R104, R104, R125 ;  /* 0x0000007d68687221 */ /* 0x000fe20000010000 */
[----:B------:R-:W-:-:S02]  /*5340*/  FADD.FTZ R111, R100, R111 ;  /* 0x0000006f646f7221 */ /* 0x000fc40000010000 */
[----:B------:R-:W-:Y:S01]  /*5350*/  MUFU.EX2 R172, R172 ;  /* 0x000000ac00ac7308 */ /* 0x000fe20000000800 */
[----:B------:R-:W-:Y:S02]  /*5360*/  FADD.FTZ R169, R169, R104 ;  /* 0x00000068a9a97221 */ /* 0x000fe40000010000 */
[C---:B------:R-:W-:Y:S01]  /*5370*/  HMMA.16816.F32 R152, R4.reuse, R22, R152 ;  /* 0x000000160498723c */ /* 0x040fe20000001898 */
[----:B------:R-:W3:Y:S04]  /*5380*/  MUFU.EX2 R191, R191 ;  /* 0x000000bf00bf7308 */ /* 0x000ee80000000800 */
[----:B------:R-:W-:Y:S03]  /*5390*/  MUFU.EX2 R174, R174 ;  /* 0x000000ae00ae7308 */ /* 0x000fe60000000800 */
[C---:B------:R-:W-:Y:S01]  /*53a0*/  HMMA.16816.F32 R132, R4.reuse, R12, R132 ;  /* 0x0000000c0484723c */ /* 0x040fe20000001884 */
[----:B------:R-:W2:Y:S04]  /*53b0*/  MUFU.EX2 R195, R195 ;  /* 0x000000c300c37308 */ /* 0x000ea80000000800 */
[----:B------:R-:W-:Y:S03]  /*53c0*/  MUFU.EX2 R108, R108 ;  /* 0x0000006c006c7308 */ /* 0x000fe60000000800 */
[----:B------:R-:W-:Y:S01]  /*53d0*/  HMMA.16816.F32 R140, R4, R14, R140 ;  /* 0x0000000e048c723c */ /* 0x000fe2000000188c */
[----:B----4-:R-:W-:Y:S01]  /*53e0*/  F2FP.F16.F32.PACK_AB R4, R199, R118 ;  /* 0x00000076c704723e */ /* 0x010fe200000000ff */
[----:B------:R-:W4:Y:S01]  /*53f0*/  MUFU.EX2 R197, R197 ;  /* 0x000000c500c57308 */ /* 0x000f220000000800 */
        /* <DEDUP_REMOVED lines=10> */
[----:B------:R-:W-:Y:S01]  /*54a0*/  HMMA.16816.F32 R144, R4, R12, R144 ;  /* 0x0000000c0490723c */ /* 0x000fe20000001890 */
[----:B------:R-:W-:Y:S01]  /*54b0*/  FFMA.FTZ R12, R114, UR5, -R73 ;  /* 0x00000005720c7c23 */ /* 0x000fe20008010849 */
[----:B------:R-:W-:Y:S01]  /*54c0*/  FFMA.FTZ R114, R113, UR5, -R68 ;  /* 0x0000000571727c23 */ /* 0x000fe20008010844 */
[----:B------:R-:W-:Y:S01]  /*54d0*/  MUFU.EX2 R116, R116 ;  /* 0x0000007400747308 */ /* 0x000fe20000000800 */
[----:B------:R-:W-:Y:S01]  /*54e0*/  FADD.FTZ R124, R124, R179 ;  /* 0x000000b37c7c7221 */ /* 0x000fe20000010000 */
[----:B------:R-:W-:-:S02]  /*54f0*/  FADD.FTZ R175, R175, R120 ;  /* 0x00000078afaf7221 */ /* 0x000fc40000010000 */
[----:B------:R1:W-:Y:S01]  /*5500*/  MUFU.EX2 R113, R12 ;  /* 0x0000000c00717308 */ /* 0x0003e20000000800 */
[C---:B------:R-:W-:Y:S01]  /*5510*/  HMMA.16816.F32 R160, R4.reuse, R20, R160 ;  /* 0x0000001404a0723c */ /* 0x040fe200000018a0 */
[----:B------:R-:W-:Y:S02]  /*5520*/  FADD.FTZ R187, R187, R124 ;  /* 0x0000007cbbbb7221 */ /* 0x000fe40000010000 */
[----:B------:R-:W4:Y:S04]  /*5530*/  MUFU.EX2 R114, R114 ;  /* 0x0000007200727308 */ /* 0x000f280000000800 */
[----:B------:R-:W4:Y:S01]  /*5540*/  MUFU.EX2 R165, R165 ;  /* 0x000000a500a57308 */ /* 0x000f220000000800 */
[C---:B------:R-:W-:Y:S01]  /*5550*/  HMMA.16816.F32 R148, R4.reuse, R22, R148 ;  /* 0x000000160494723c */ /* 0x040fe20000001894 */
[----:B------:R-:W4:Y:S02]  /*5560*/  LDSM.16.MT88.4 R20, [R218+0x5400] ;  /* 0x00540000da14783b */ /* 0x000f240000004200 */
[----:B------:R-:W-:Y:S04]  /*5570*/  MUFU.EX2 R173, R173 ;  /* 0x000000ad00ad7308 */ /* 0x000fe80000000800 */
[----:B------:R-:W4:Y:S01]  /*5580*/  MUFU.EX2 R176, R176 ;  /* 0x000000b000b07308 */ /* 0x000f220000000800 */
[----:B------:R-:W-:Y:S01]  /*5590*/  HMMA.16816.F32 R136, R4, R14, R136 ;  /* 0x0000000e0488723c */ /* 0x000fe20000001888 */
[----:B-1----:R-:W1:Y:S01]  /*55a0*/  LDSM.16.MT88.4 R12, [R216+0x5400] ;  /* 0x00540000d80c783b */ /* 0x002e620000004200 */
[----:B-----5:R-:W-:Y:S01]  /*55b0*/  F2FP.F16.F32.PACK_AB R4, R193, R166 ;  /* 0x000000a6c104723e */ /* 0x020fe200000000ff */
[----:B------:R-:W-:Y:S01]  /*55c0*/  MUFU.EX2 R178, R178 ;  /* 0x000000b200b27308 */ /* 0x000fe20000000800 */
[----:B---3--:R-:W-:Y:S01]  /*55d0*/  F2FP.F16.F32.PACK_AB R5, R191, R172 ;  /* 0x000000acbf05723e */ /* 0x008fe200000000ff */
[----:B------:R-:W-:Y:S01]  /*55e0*/  FADD.FTZ R166, R166, R111 ;  /* 0x0000006fa6a67221 */ /* 0x000fe20000010000 */
[----:B------:R-:W-:Y:S01]  /*55f0*/  F2FP.F16.F32.PACK_AB R6, R183, R168 ;  /* 0x000000a8b706723e */ /* 0x000fe200000000ff */
[----:B------:R3:W-:Y:S01]  /*5600*/  MUFU.EX2 R129, R243 ;  /* 0x000000f300817308 */ /* 0x0007e20000000800 */
[----:B--2---:R-:W-:Y:S01]  /*5610*/  F2FP.F16.F32.PACK_AB R7, R195, R174 ;  /* 0x000000aec307723e */ /* 0x004fe200000000ff */
[----:B------:R-:W-:Y:S01]  /*5620*/  FADD.FTZ R172, R172, R169 ;  /* 0x000000a9acac7221 */ /* 0x000fe20000010000 */
[----:B------:R-:W-:Y:S01]  /*5630*/  FADD.FTZ R193, R193, R166 ;  /* 0x000000a6c1c17221 */ /* 0x000fe20000010000 */
[----:B------:R2:W-:Y:S02]  /*5640*/  MUFU.EX2 R131, R181 ;  /* 0x000000b500837308 */ /* 0x0005e40000000800 */
[----:B------:R-:W-:Y:S01]  /*5650*/  FADD.FTZ R191, R191, R172 ;  /* 0x000000acbfbf7221 */ /* 0x000fe20000010000 */
[----:B------:R-:W-:Y:S01]  /*5660*/  FADD.FTZ R168, R168, R193 ;  /* 0x000000c1a8a87221 */ /* 0x000fe20000010000 */
[----:B------:R-:W-:Y:S01]  /*5670*/  HMMA.16816.F32 R156, R4, R16, R156 ;  /* 0x00000010049c723c */ /* 0x000fe2000000189c */
[----:B------:R-:W5:Y:S01]  /*5680*/  MUFU.EX2 R180, R180 ;  /* 0x000000b400b47308 */ /* 0x000f620000000800 */
[----:B------:R-:W-:Y:S01]  /*5690*/  FADD.FTZ R174, R174, R191 ;  /* 0x000000bfaeae7221 */ /* 0x000fe20000010000 */
[----:B------:R-:W-:-:S02]  /*56a0*/  FADD.FTZ R168, R183, R168 ;  /* 0x000000a8b7a87221 */ /* 0x000fc40000010000 */
[----:B------:R-:W-:Y:S01]  /*56b0*/  MUFU.EX2 R171, R171 ;  /* 0x000000ab00ab7308 */ /* 0x000fe20000000800 */
[----:B------:R-:W-:Y:S01]  /*56c0*/  FADD.FTZ R174, R195, R174 ;  /* 0x000000aec3ae7221 */ /* 0x000fe20000010000 */
[----:B---3--:R-:W-:Y:S01]  /*56d0*/  FFMA.FTZ R243, R80, UR5, -R82 ;  /* 0x0000000550f37c23 */ /* 0x008fe20008010852 */
[----:B------:R-:W-:Y:S01]  /*56e0*/  HMMA.16816.F32 R152, R4, R18, R152 ;  /* 0x000000120498723c */ /* 0x000fe20000001898 */
[----:B------:R-:W3:Y:S01]  /*56f0*/  MUFU.EX2 R182, R182 ;  /* 0x000000b600b67308 */ /* 0x000ee20000000800 */
[----:B--2---:R-:W-:-:S03]  /*5700*/  FFMA.FTZ R181, R94, UR5, -R73 ;  /* 0x000000055eb57c23 */ /* 0x004fc60008010849 */
[----:B------:R-:W-:Y:S03]  /*5710*/  MUFU.EX2 R107, R107 ;  /* 0x0000006b006b7308 */ /* 0x000fe60000000800 */
[C---:B------:R-:W-:Y:S01]  /*5720*/  HMMA.16816.F32 R132, R4.reuse, R8, R132 ;  /* 0x000000080484723c */ /* 0x040fe20000001884 */
[----:B------:R-:W-:Y:S04]  /*5730*/  MUFU.EX2 R181, R181 ;  /* 0x000000b500b57308 */ /* 0x000fe80000000800 */
[----:B------:R-:W-:Y:S03]  /*5740*/  MUFU.EX2 R91, R91 ;  /* 0x0000005b005b7308 */ /* 0x000fe60000000800 */
[----:B------:R-:W-:Y:S01]  /*5750*/  HMMA.16816.F32 R140, R4, R10, R140 ;  /* 0x0000000a048c723c */ /* 0x000fe2000000188c */
[----:B----4-:R-:W-:Y:S01]  /*5760*/  F2FP.F16.F32.PACK_AB R4, R197, R108 ;  /* 0x0000006cc504723e */ /* 0x010fe200000000ff */
[----:B------:R-:W-:Y:S01]  /*5770*/  MUFU.EX2 R185, R185 ;  /* 0x000000b900b97308 */ /* 0x000fe20000000800 */
        /* <DEDUP_REMOVED lines=14> */
[----:B------:R-:W-:Y:S01]  /*5860*/  FFMA.FTZ R9, R95, UR5, -R68 ;  /* 0x000000055f097c23 */ /* 0x000fe20008010844 */
[----:B------:R2:W4:Y:S01]  /*5870*/  MUFU.EX2 R94, R8 ;  /* 0x00000008005e7308 */ /* 0x0005220000000800 */
[----:B------:R-:W-:Y:S01]  /*5880*/  FADD.FTZ R116, R116, R127 ;  /* 0x0000007f74747221 */ /* 0x000fe20000010000 */
[----:B------:R-:W-:Y:S01]  /*5890*/  FADD.FTZ R113, R113, R112 ;  /* 0x0000007071717221 */ /* 0x000fe20000010000 */
[----:B------:R-:W-:Y:S01]  /*58a0*/  HMMA.16816.F32 R160, R4, R16, R160 ;  /* 0x0000001004a0723c */ /* 0x000fe200000018a0 */
[----:B------:R-:W-:Y:S01]  /*58b0*/  MUFU.EX2 R96, R96 ;  /* 0x0000006000607308 */ /* 0x000fe20000000800 */
[----:B------:R-:W-:-:S03]  /*58c0*/  FADD.FTZ R116, R165, R116 ;  /* 0x00000074a5747221 */ /* 0x000fc60000010000 */
[----:B------:R5:W-:Y:S03]  /*58d0*/  MUFU.EX2 R95, R130 ;  /* 0x00000082005f7308 */ /* 0x000be60000000800 */
[C---:B------:R-:W-:Y:S01]  /*58e0*/  HMMA.16816.F32 R148, R4.reuse, R18, R148 ;  /* 0x000000120494723c */ /* 0x040fe20000001894 */
[----:B------:R-:W-:Y:S01]  /*58f0*/  MUFU.EX2 R101, R9 ;  /* 0x0000000900657308 */ /* 0x000fe20000000800 */
[----:B------:R-:W-:Y:S01]  /*5900*/  LDSM.16.MT88.4 R16, [R216+0x5800] ;  /* 0x00580000d810783b */ /* 0x000fe20000004200 */
[--C-:B--2---:R-:W-:Y:S02]  /*5910*/  FFMA.FTZ R8, R106, UR5, -R73.reuse ;  /* 0x000000056a087c23 */ /* 0x104fe40008010849 */
[----:B------:R-:W2:Y:S03]  /*5920*/  MUFU.EX2 R102, R102 ;  /* 0x0000006600667308 */ /* 0x000ea60000000800 */
[----:B------:R-:W-:Y:S01]  /*5930*/  HMMA.16816.F32 R136, R4, R10, R136 ;  /* 0x0000000a0488723c */ /* 0x000fe20000001888 */
[----:B------:R-:W2:Y:S01]  /*5940*/  MUFU.EX2 R106, R201 ;  /* 0x000000c9006a7308 */ /* 0x000ea20000000800 */
[----:B------:R-:W-:Y:S01]  /*5950*/  F2FP.F16.F32.PACK_AB R4, R176, R173 ;  /* 0x000000adb004723e */ /* 0x000fe200000000ff */
[----:B-----5:R-:W-:Y:S01]  /*5960*/  FFMA.FTZ R130, R128, UR5, -R73 ;  /* 0x0000000580827c23 */ /* 0x020fe20008010849 */
[----:B------:R-:W-:Y:S01]  /*5970*/  F2FP.F16.F32.PACK_AB R5, R180, R131 ;  /* 0x00000083b405723e */ /* 0x000fe200000000ff */
[----:B------:R5:W-:Y:S01]  /*5980*/  MUFU.EX2 R110, R8 ;  /* 0x00000008006e7308 */ /* 0x000be20000000800 */
[----:B------:R-:W-:Y:S01]  /*5990*/  F2FP.F16.F32.PACK_AB R6, R129, R178 ;  /* 0x000000b28106723e */ /* 0x000fe200000000ff */
[----:B------:R-:W-:Y:S01]  /*59a0*/  FFMA.FTZ R128, R119, UR5, -R82 ;  /* 0x0000000577807c23 */ /* 0x000fe20008010852 */
[----:B---3--:R-:W-:Y:S01]  /*59b0*/  F2FP.F16.F32.PACK_AB R7, R182, R171 ;  /* 0x000000abb607723e */ /* 0x008fe200000000ff */
[----:B------:R3:W-:Y:S01]  /*59c0*/  MUFU.EX2 R109, R130 ;  /* 0x00000082006d7308 */ /* 0x0007e20000000800 */
[----:B------:R-:W-:Y:S01]  /*59d0*/  FADD.FTZ R173, R173, R168 ;  /* 0x000000a8adad7221 */ /* 0x000fe20000010000 */
[----:B------:R-:W-:-:S02]  /*59e0*/  FADD.FTZ R131, R131, R174 ;  /* 0x000000ae83837221 */ /* 0x000fc40000010000 */
[----:B------:R1:W-:Y:S01]  /*59f0*/  MUFU.EX2 R119, R184 ;  /* 0x000000b800777308 */ /* 0x0003e20000000800 */
[----:B------:R-:W-:Y:S01]  /*5a00*/  FADD.FTZ R173, R176, R173 ;  /* 0x000000adb0ad7221 */ /* 0x000fe20000010000 */
[C---:B------:R-:W-:Y:S01]  /*5a10*/  HMMA.16816.F32 R156, R4.reuse, R20, R156 ;  /* 0x00000014049c723c */ /* 0x040fe2000000189c */
[----:B------:R-:W-:Y:S01]  /*5a20*/  FADD.FTZ R180, R180, R131 ;  /* 0x00000083b4b47221 */ /* 0x000fe20000010000 */
[----:B------:R-:W2:Y:S01]  /*5a30*/  MUFU.EX2 R128, R128 ;  /* 0x0000008000807308 */ /* 0x000ea20000000800 */
[----:B------:R-:W-:Y:S01]  /*5a40*/  FADD.FTZ R178, R178, R173 ;  /* 0x000000adb2b27221 */ /* 0x000fe20000010000 */
[----:B-----5:R-:W5:Y:S01]  /*5a50*/  LDSM.16.MT88.4 R8, [R218+0x5800] ;  /* 0x00580000da08783b */ /* 0x020f620000004200 */
[----:B------:R-:W-:Y:S01]  /*5a60*/  FADD.FTZ R171, R171, R180 ;  /* 0x000000b4abab7221 */ /* 0x000fe20000010000 */
[----:B------:R-:W-:Y:S01]  /*5a70*/  MUFU.EX2 R186, R186 ;  /* 0x000000ba00ba7308 */ /* 0x000fe20000000800 */
[----:B------:R-:W-:Y:S01]  /*5a80*/  FADD.FTZ R178, R129, R178 ;  /* 0x000000b281b27221 */ /* 0x000fe20000010000 */
[C---:B------:R-:W-:Y:S01]  /*5a90*/  HMMA.16816.F32 R152, R4.reuse, R22, R152 ;  /* 0x000000160498723c */ /* 0x040fe20000001898 */
[----:B---3--:R-:W-:Y:S01]  /*5aa0*/  FFMA.FTZ R130, R121, UR5, -R78 ;  /* 0x0000000579827c23 */ /* 0x008fe2000801084e */
[----:B------:R-:W-:Y:S01]  /*5ab0*/  MUFU.EX2 R79, R79 ;  /* 0x0000004f004f7308 */ /* 0x000fe20000000800 */
[----:B------:R-:W-:Y:S01]  /*5ac0*/  FADD.FTZ R182, R182, R171 ;  /* 0x000000abb6b67221 */ /* 0x000fe20000010000 */
[--C-:B-1----:R-:W-:Y:S01]  /*5ad0*/  FFMA.FTZ R184, R93, UR5, -R68.reuse ;  /* 0x000000055db87c23 */ /* 0x102fe20008010844 */
[----:B------:R-:W-:Y:S01]  /*5ae0*/  FFMA.FTZ R93, R117, UR5, -R68 ;  /* 0x00000005755d7c23 */ /* 0x000fe20008010844 */
[----:B------:R-:W-:Y:S02]  /*5af0*/  MUFU.EX2 R188, R188 ;  /* 0x000000bc00bc7308 */ /* 0x000fe40000000800 */
[C---:B------:R-:W-:Y:S02]  /*5b00*/  HMMA.16816.F32 R132, R4.reuse, R12, R132 ;  /* 0x0000000c0484723c */ /* 0x040fe40000001884 */
[----:B------:R-:W-:Y:S04]  /*5b10*/  MUFU.EX2 R130, R130 ;  /* 0x0000008200827308 */ /* 0x000fe80000000800 */
[----:B------:R-:W-:Y:S02]  /*5b20*/  MUFU.EX2 R184, R184 ;  /* 0x000000b800b87308 */ /* 0x000fe40000000800 */
[----:B------:R-:W-:Y:S01]  /*5b30*/  HMMA.16816.F32 R140, R4, R14, R140 ;  /* 0x0000000e048c723c */ /* 0x000fe2000000188c */
[----:B----4-:R-:W-:Y:S01]  /*5b40*/  F2FP.F16.F32.PACK_AB R4, R181, R94 ;  /* 0x0000005eb504723e */ /* 0x010fe200000000ff */
[----:B------:R-:W-:Y:S01]  /*5b50*/  MUFU.EX2 R93, R93 ;  /* 0x0000005d005d7308 */ /* 0x000fe20000000800 */
[----:B--2---:R-:W-:Y:S01]  /*5b60*/  F2FP.F16.F32.PACK_AB R5, R102, R101 ;  /* 0x000000656605723e */ /* 0x004fe200000000ff */
        /* <DEDUP_REMOVED lines=11> */
[----:B------:R-:W-:Y:S01]  /*5c20*/  FADD.FTZ R107, R107, R102 ;  /* 0x000000666b6b7221 */ /* 0x000fe20000010000 */
[----:B------:R-:W-:Y:S01]  /*5c30*/  MUFU.EX2 R20, R177 ;  /* 0x000000b100147308 */ /* 0x000fe20000000800 */
[----:B------:R-:W-:Y:S02]  /*5c40*/  FADD.FTZ R95, R95, R96 ;  /* 0x000000605f5f7221 */ /* 0x000fe40000010000 */
[----:B------:R-:W-:Y:S01]  /*5c50*/  FADD.FTZ R106, R106, R107 ;  /* 0x0000006b6a6a7221 */ /* 0x000fe20000010000 */
[----:B------:R-:W-:Y:S01]  /*5c60*/  MUFU.EX2 R21, R21 ;  /* 0x0000001500157308 */ /* 0x000fe20000000800 */
[C---:B------:R-:W-:Y:S01]  /*5c70*/  HMMA.16816.F32 R148, R4.reuse, R22, R148 ;  /* 0x000000160494723c */ /* 0x040fe20000001894 */
[--C-:B------:R-:W-:Y:S01]  /*5c80*/  FFMA.FTZ R23, R123, UR5, -R78.reuse ;  /* 0x000000057b177c23 */ /* 0x100fe2000801084e */
[----:B------:R-:W-:Y:S01]  /*5c90*/  FFMA.FTZ R78, R74, UR5, -R78 ;  /* 0x000000054a4e7c23 */ /* 0x000fe2000801084e */
[----:B------:R-:W1:Y:S04]  /*5ca0*/  MUFU.EX2 R22, R99 ;  /* 0x0000006300167308 */ /* 0x000e680000000800 */
[----:B------:R-:W2:Y:S01]  /*5cb0*/  MUFU.EX2 R23, R23 ;  /* 0x0000001700177308 */ /* 0x000ea20000000800 */
[C---:B------:R-:W-:Y:S03]  /*5cc0*/  HMMA.16816.F32 R144, R4.reuse, R12, R144 ;  /* 0x0000000c0490723c */ /* 0x040fe60000001890 */
[----:B------:R-:W-:Y:S04]  /*5cd0*/  MUFU.EX2 R71, R71 ;  /* 0x0000004700477308 */ /* 0x000fe80000000800 */
[----:B------:R-:W3:Y:S01]  /*5ce0*/  MUFU.EX2 R76, R76 ;  /* 0x0000004c004c7308 */ /* 0x000ee20000000800 */
[----:B------:R-:W-:Y:S01]  /*5cf0*/  HMMA.16816.F32 R136, R4, R14, R136 ;  /* 0x0000000e0488723c */ /* 0x000fe20000001888 */
[----:B------:R-:W-:Y:S01]  /*5d00*/  F2FP.F16.F32.PACK_AB R4, R128, R119 ;  /* 0x000000778004723e */ /* 0x000fe200000000ff */
[----:B------:R-:W4:Y:S01]  /*5d10*/  LDSM.16.MT88.4 R12, [R218+0x5c00] ;  /* 0x005c0000da0c783b */ /* 0x000f220000004200 */
[----:B-1----:R-:W-:Y:S01]  /*5d20*/  F2FP.F16.F32.PACK_AB R5, R22, R91 ;  /* 0x0000005b1605723e */ /* 0x002fe200000000ff */
[----:B------:R-:W-:Y:S01]  /*5d30*/  MUFU.EX2 R74, R75 ;  /* 0x0000004b004a7308 */ /* 0x000fe20000000800 */
[----:B------:R-:W-:Y:S01]  /*5d40*/  F2FP.F16.F32.PACK_AB R6, R21, R20 ;  /* 0x000000141506723e */ /* 0x000fe200000000ff */
[----:B------:R-:W-:Y:S01]  /*5d50*/  FADD.FTZ R119, R119, R178 ;  /* 0x000000b277777221 */ /* 0x000fe20000010000 */
[----:B--2---:R-:W-:Y:S01]  /*5d60*/  F2FP.F16.F32.PACK_AB R7, R130, R23 ;  /* 0x000000178207723e */ /* 0x004fe200000000ff */
[----:B------:R-:W-:Y:S01]  /*5d70*/  FADD.FTZ R91, R91, R182 ;  /* 0x000000b65b5b7221 */ /* 0x000fe20000010000 */
[----:B------:R-:W-:Y:S01]  /*5d80*/  MUFU.EX2 R245, R245 ;  /* 0x000000f500f57308 */ /* 0x000fe20000000800 */
[----:B------:R-:W-:-:S02]  /*5d90*/  FADD.FTZ R119, R128, R119 ;  /* 0x0000007780777221 */ /* 0x000fc40000010000 */
[----:B------:R-:W-:Y:S01]  /*5da0*/  FADD.FTZ R22, R22, R91 ;  /* 0x0000005b16167221 */ /* 0x000fe20000010000 */
[----:B------:R-:W-:Y:S01]  /*5db0*/  MUFU.EX2 R246, R246 ;  /* 0x000000f600f67308 */ /* 0x000fe20000000800 */
[----:B-----5:R-:W-:Y:S01]  /*5dc0*/  HMMA.16816.F32 R156, R4, R8, R156 ;  /* 0x00000008049c723c */ /* 0x020fe2000000189c */
[----:B------:R-:W-:Y:S01]  /*5dd0*/  FADD.FTZ R20, R20, R119 ;  /* 0x0000007714147221 */ /* 0x000fe20000010000 */
[----:B------:R-:W-:-:S03]  /*5de0*/  FADD.FTZ R23, R23, R22 ;  /* 0x0000001617177221 */ /* 0x000fc60000010000 */
[----:B------:R-:W-:Y:S01]  /*5df0*/  FADD.FTZ R20, R21, R20 ;  /* 0x0000001415147221 */ /* 0x000fe20000010000 */
[----:B------:R-:W-:Y:S02]  /*5e00*/  FADD.FTZ R130, R130, R23 ;  /* 0x0000001782827221 */ /* 0x000fe40000010000 */
[C---:B------:R-:W-:Y:S08]  /*5e10*/  HMMA.16816.F32 R152, R4.reuse, R10, R152 ;  /* 0x0000000a0498723c */ /* 0x040ff00000001898 */
[C---:B------:R-:W-:Y:S08]  /*5e20*/  HMMA.16816.F32 R132, R4.reuse, R16, R132 ;  /* 0x000000100484723c */ /* 0x040ff00000001884 */
[----:B------:R-:W-:Y:S01]  /*5e30*/  HMMA.16816.F32 R140, R4, R18, R140 ;  /* 0x00000012048c723c */ /* 0x000fe2000000188c */
[----:B------:R-:W-:Y:S01]  /*5e40*/  F2FP.F16.F32.PACK_AB R4, R185, R110 ;  /* 0x0000006eb904723e */ /* 0x000fe200000000ff */
[----:B------:R-:W-:Y:S01]  /*5e50*/  FADD.FTZ R110, R110, R95 ;  /* 0x0000005f6e6e7221 */ /* 0x000fe20000010000 */
[----:B------:R-:W-:Y:S01]  /*5e60*/  F2FP.F16.F32.PACK_AB R5, R184, R85 ;  /* 0x00000055b805723e */ /* 0x000fe200000000ff */
        /* <DEDUP_REMOVED lines=11> */
[----:B------:R-:W1:Y:S07]  /*5f20*/  LDSM.16.MT88.4 R8, [R216+0x5c00] ;  /* 0x005c0000d808783b */ /* 0x000e6e0000004200 */
[----:B------:R-:W-:Y:S01]  /*5f30*/  HMMA.16816.F32 R144, R4, R16, R144 ;  /* 0x000000100490723c */ /* 0x000fe20000001890 */
[----:B------:R-:W2:Y:S01]  /*5f40*/  MUFU.EX2 R17, R78 ;  /* 0x0000004e00117308 */ /* 0x000ea20000000800 */
[--C-:B------:R-:W-:Y:S01]  /*5f50*/  FFMA.FTZ R16, R65, UR5, -R73.reuse ;  /* 0x0000000541107c23 */ /* 0x100fe20008010849 */
[----:B------:R-:W-:-:S05]  /*5f60*/  FFMA.FTZ R65, R69, UR5, -R73 ;  /* 0x0000000545417c23 */ /* 0x000fca0008010849 */
[----:B------:R-:W-:Y:S01]  /*5f70*/  HMMA.16816.F32 R136, R4, R18, R136 ;  /* 0x000000120488723c */ /* 0x000fe20000001888 */
[--C-:B------:R-:W-:Y:S01]  /*5f80*/  FFMA.FTZ R19, R53, UR5, -R68.reuse ;  /* 0x0000000535137c23 */ /* 0x100fe20008010844 */
[----:B------:R-:W-:Y:S01]  /*5f90*/  FFMA.FTZ R53, R64, UR5, -R68 ;  /* 0x0000000540357c23 */ /* 0x000fe20008010844 */
[----:B------:R-:W-:Y:S01]  /*5fa0*/  MUFU.EX2 R16, R16 ;  /* 0x0000001000107308 */ /* 0x000fe20000000800 */
[----:B------:R-:W-:Y:S01]  /*5fb0*/  F2FP.F16.F32.PACK_AB R4, R188, R79 ;  /* 0x0000004fbc04723e */ /* 0x000fe200000000ff */
[----:B------:R-:W-:Y:S01]  /*5fc0*/  FADD.FTZ R79, R79, R20 ;  /* 0x000000144f4f7221 */ /* 0x000fe20000010000 */
[----:B---3--:R-:W-:Y:S01]  /*5fd0*/  F2FP.F16.F32.PACK_AB R5, R76, R71 ;  /* 0x000000474c05723e */ /* 0x008fe200000000ff */
[----:B------:R-:W3:Y:S01]  /*5fe0*/  MUFU.EX2 R65, R65 ;  /* 0x0000004100417308 */ /* 0x000ee20000000800 */
[----:B------:R-:W-:Y:S01]  /*5ff0*/  F2FP.F16.F32.PACK_AB R6, R243, R80 ;  /* 0x00000050f306723e */ /* 0x000fe200000000ff */
[----:B------:R-:W-:Y:S01]  /*6000*/  FADD.FTZ R71, R71, R130 ;  /* 0x0000008247477221 */ /* 0x000fe20000010000 */
[----:B--2---:R-:W-:Y:S01]  /*6010*/  F2FP.F16.F32.PACK_AB R7, R17, R74 ;  /* 0x0000004a1107723e */ /* 0x004fe200000000ff */
[----:B------:R-:W-:Y:S01]  /*6020*/  MUFU.EX2 R19, R19 ;  /* 0x0000001300137308 */ /* 0x000fe20000000800 */
[----:B------:R-:W-:Y:S01]  /*6030*/  FADD.FTZ R79, R188, R79 ;  /* 0x0000004fbc4f7221 */ /* 0x000fe20000010000 */
[----:B------:R-:W-:-:S02]  /*6040*/  FADD.FTZ R71, R76, R71 ;  /* 0x000000474c477221 */ /* 0x000fc40000010000 */
[----:B------:R-:W2:Y:S01]  /*6050*/  MUFU.EX2 R64, R67 ;  /* 0x0000004300407308 */ /* 0x000ea20000000800 */
[----:B------:R-:W-:Y:S01]  /*6060*/  FADD.FTZ R80, R80, R79 ;  /* 0x0000004f50507221 */ /* 0x000fe20000010000 */
[C---:B----4-:R-:W-:Y:S01]  /*6070*/  HMMA.16816.F32 R156, R4.reuse, R12, R156 ;  /* 0x0000000c049c723c */ /* 0x050fe2000000189c */
[----:B------:R-:W-:Y:S01]  /*6080*/  FADD.FTZ R74, R74, R71 ;  /* 0x000000474a4a7221 */ /* 0x000fe20000010000 */
[----:B------:R-:W4:Y:S01]  /*6090*/  MUFU.EX2 R18, R72 ;  /* 0x0000004800127308 */ /* 0x000f220000000800 */
[----:B------:R-:W-:Y:S02]  /*60a0*/  FADD.FTZ R243, R243, R80 ;  /* 0x00000050f3f37221 */ /* 0x000fe40000010000 */
[----:B------:R-:W-:Y:S01]  /*60b0*/  FADD.FTZ R244, R17, R74 ;  /* 0x0000004a11f47221 */ /* 0x000fe20000010000 */
[----:B------:R-:W5:Y:S02]  /*60c0*/  MUFU.EX2 R53, R53 ;  /* 0x0000003500357308 */ /* 0x000f640000000800 */
[C---:B------:R-:W-:Y:S08]  /*60d0*/  HMMA.16816.F32 R152, R4.reuse, R14, R152 ;  /* 0x0000000e0498723c */ /* 0x040ff00000001898 */
[C---:B-1----:R-:W-:Y:S08]  /*60e0*/  HMMA.16816.F32 R132, R4.reuse, R8, R132 ;  /* 0x000000080484723c */ /* 0x042ff00000001884 */
[----:B------:R-:W-:Y:S01]  /*60f0*/  HMMA.16816.F32 R140, R4, R10, R140 ;  /* 0x0000000a048c723c */ /* 0x000fe2000000188c */
[----:B---3--:R-:W-:Y:S01]  /*6100*/  F2FP.F16.F32.PACK_AB R4, R65, R16 ;  /* 0x000000104104723e */ /* 0x008fe200000000ff */
[----:B------:R-:W-:Y:S01]  /*6110*/  FADD.FTZ R16, R16, R109 ;  /* 0x0000006d10107221 */ /* 0x000fe20000010000 */
[----:B--2---:R-:W-:Y:S01]  /*6120*/  F2FP.F16.F32.PACK_AB R5, R64, R19 ;  /* 0x000000134005723e */ /* 0x004fe200000000ff */
[----:B------:R-:W-:Y:S01]  /*6130*/  FADD.FTZ R19, R19, R186 ;  /* 0x000000ba13137221 */ /* 0x000fe20000010000 */
[----:B----4-:R-:W-:Y:S01]  /*6140*/  F2FP.F16.F32.PACK_AB R6, R245, R18 ;  /* 0x00000012f506723e */ /* 0x010fe200000000ff */
[----:B------:R-:W-:Y:S01]  /*6150*/  FADD.FTZ R65, R65, R16 ;  /* 0x0000001041417221 */ /* 0x000fe20000010000 */
[----:B-----5:R-:W-:Y:S01]  /*6160*/  F2FP.F16.F32.PACK_AB R7, R246, R53 ;  /* 0x00000035f607723e */ /* 0x020fe200000000ff */
        /* <DEDUP_REMOVED lines=11> */
[----:B------:R-:W1:Y:S01]  /*6220*/  LDC.64 R222, c[0x0][0x3c0] ;  /* 0x0000f000ffde7b82 */ /* 0x000e620000000a00 */
[----:B------:R-:W2:Y:S01]  /*6230*/  LDCU UR6, c[0x0][0x440] ;  /* 0x00008800ff0677ac */ /* 0x000ea20008000800 */
[----:B------:R-:W-:Y:S01]  /*6240*/  LEA.HI.SX32 R242, R170, 0xfffffffe, 0x19 ;  /* 0xfffffffeaaf27811 */ /* 0x000fe200078fcaff */
[----:B------:R-:W-:Y:S01]  /*6250*/  IMAD.MOV.U32 R169, RZ, RZ, R0 ;  /* 0x000000ffffa97224 */ /* 0x000fe200078e0000 */
[----:B------:R-:W-:Y:S01]  /*6260*/  MOV R166, R3 ;  /* 0x0000000300a67202 */ /* 0x000fe20000000f00 */
[----:B------:R-:W-:Y:S01]  /*6270*/  IMAD.MOV.U32 R167, RZ, RZ, R2 ;  /* 0x000000ffffa77224 */ /* 0x000fe200078e0002 */
[----:B------:R-:W3:Y:S01]  /*6280*/  LDCU UR5, c[0x0][0x440] ;  /* 0x00008800ff0577ac */ /* 0x000ee20008000800 */
[----:B------:R-:W-:Y:S01]  /*6290*/  IMAD.MOV.U32 R165, RZ, RZ, R164 ;  /* 0x000000ffffa57224 */ /* 0x000fe200078e00a4 */
[----:B------:R-:W4:Y:S01]  /*62a0*/  LDCU UR4, c[0x0][0x45c] ;  /* 0x00008b80ff0477ac */ /* 0x000f220008000800 */
[----:B--2---:R-:W-:Y:S01]  /*62b0*/  ISETP.GE.AND P1, PT, R228, UR6, PT ;  /* 0x00000006e4007c0c */ /* 0x004fe2000bf26270 */
[----:B------:R-:W-:-:S12]  /*62c0*/  BRA `(.L_x_98) ;  /* 0x0000000000f47947 */ /* 0x000fd80003800000 */
.L_x_100:
[----:B------:R-:W-:Y:S01]  /*62d0*/  @!P0 VIADD R179, R242, 0xffffffff ;  /* 0xfffffffff2b38836 */ /* 0x000fe20000000000 */
[----:B------:R-:W-:Y:S01]  /*62e0*/  ISETP.GE.AND P1, PT, R228, UR5, PT ;  /* 0x00000005e4007c0c */ /* 0x000fe2000bf26270 */
[C---:B------:R-:W-:Y:S01]  /*62f0*/  @!P0 VIADD R0, R242.reuse, 0xffffffff ;  /* 0xfffffffff2008836 */ /* 0x040fe20000000000 */
[----:B------:R-:W1:Y:S01]  /*6300*/  @!P0 LDC.64 R174, c[0x0][0x3b8] ;  /* 0x0000ee00ffae8b82 */ /* 0x000e620000000a00 */
[C---:B------:R-:W-:Y:S07]  /*6310*/  @!P0 IADD3 R178, PT, PT, R242.reuse, -0x1, RZ ;  /* 0xfffffffff2b28810 */ /* 0x040fee0007ffe0ff */
[----:B------:R-:W2:Y:S03]  /*6320*/  @!P0 LDC.64 R2, c[0x0][0x3b8] ;  /* 0x0000ee00ff028b82 */ /* 0x000ea60000000a00 */
[----:B------:R-:W-:Y:S05]  /*6330*/  @!P1 VIADD R180, R242, 0xffffffff ;  /* 0xfffffffff2b49836 */ /* 0x000fea0000000000 */
[----:B------:R-:W3:Y:S08]  /*6340*/  @!P1 LDC.64 R176, c[0x0][0x3b8] ;  /* 0x0000ee00ffb09b82 */ /* 0x000ef00000000a00 */
[----:B------:R-:W4:Y:S02]  /*6350*/  @!P0 LDC.64 R170, c[0x0][0x3b8] ;  /* 0x0000ee00ffaa8b82 */ /* 0x000f240000000a00 */
[----:B----4-:R-:W-:Y:S04]  /*6360*/  @!P0 IMAD.WIDE.U32 R184, R178, R170, RZ ;  /* 0x000000aab2b88225 */ /* 0x010fe800078e00ff */
[C---:B-1----:R-:W-:Y:S04]  /*6370*/  @!P0 IMAD.WIDE.U32 R182, R179.reuse, R174, RZ ;  /* 0x000000aeb3b68225 */ /* 0x042fe800078e00ff */
[----:B------:R-:W-:Y:S02]  /*6380*/  @!P0 IMAD R179, R179, R175, R183 ;  /* 0x000000afb3b38224 */ /* 0x000fe400078e02b7 */
[----:B------:R-:W-:Y:S02]  /*6390*/  @!P0 IMAD.SHL.U32 R181, R182, 0x80, RZ ;  /* 0x00000080b6b58824 */ /* 0x000fe400078e00ff */
[----:B---3--:R-:W-:Y:S01]  /*63a0*/  @!P1 IMAD.WIDE.U32 R186, R180, R176, RZ ;  /* 0x000000b0b4ba9225 */ /* 0x008fe200078e00ff */
[----:B------:R-:W-:Y:S02]  /*63b0*/  @!P0 SHF.L.U64.HI R179, R182, 0x7, R179 ;  /* 0x00000007b6b38819 */ /* 0x000fe400000102b3 */
[----:B------:R-:W-:Y:S01]  /*63c0*/  @!P0 LEA R181, P2, R174, R181, 0x5 ;  /* 0x000000b5aeb58211 */ /* 0x000fe200078428ff */
[----:B--2---:R-:W-:Y:S03]  /*63d0*/  @!P0 IMAD.WIDE.U32 R182, R0, R2, RZ ;  /* 0x0000000200b68225 */ /* 0x004fe600078e00ff */
[----:B------:R-:W-:Y:S01]  /*63e0*/  @!P0 LEA.HI.X R179, R174, R179, R175, 0x5, P2 ;  /* 0x000000b3aeb38211 */ /* 0x000fe200010f2caf */
[----:B------:R-:W-:Y:S01]  /*63f0*/  @!P1 IMAD R187, R180, R177, R187 ;  /* 0x000000b1b4bb9224 */ /* 0x000fe200078e02bb */
[----:B------:R-:W-:Y:S01]  /*6400*/  @!P0 SHF.L.U32 R175, R184, 0x7, RZ ;  /* 0x00000007b8af8819 */ /* 0x000fe200000006ff */
[----:B------:R-:W-:Y:S01]  /*6410*/  @!P0 IMAD R183, R0, R3, R183 ;  /* 0x0000000300b78224 */ /* 0x000fe200078e02b7 */
[----:B------:R-:W-:Y:S01]  /*6420*/  @!P1 LEA R0, P4, R186, R233, 0x8 ;  /* 0x000000e9ba009211 */ /* 0x000fe200078840ff */
[----:B------:R-:W-:Y:S01]  /*6430*/  @!P0 IMAD R185, R178, R171, R185 ;  /* 0x000000abb2b98224 */ /* 0x000fe200078e02b9 */
[----:B------:R-:W-:Y:S01]  /*6440*/  @!P0 LEA R178, P3, R181, R233, 0x1 ;  /* 0x000000e9b5b28211 */ /* 0x000fe200078608ff */
[----:B------:R-:W-:Y:S01]  /*6450*/  @!P0 IMAD.SHL.U32 R176, R182, 0x80, RZ ;  /* 0x00000080b6b08824 */ /* 0x000fe200078e00ff */
[----:B------:R-:W-:Y:S01]  /*6460*/  @!P1 LEA.HI.X R187, R186, R232, R187, 0x8, P4 ;  /* 0x000000e8babb9211 */ /* 0x000fe200020f44bb */
[----:B------:R-:W-:Y:S01]  /*6470*/  @!P0 IMAD R3, R3, 0x60, RZ ;  /* 0x0000006003038824 */ /* 0x000fe200078e02ff */
[----:B------:R-:W-:Y:S02]  /*6480*/  @!P1 MOV R186, R0 ;  /* 0x0000000000ba9202 */ /* 0x000fe40000000f00 */
[-C--:B------:R-:W-:Y:S02]  /*6490*/  @!P0 LEA.HI.X R179, R181, R232.reuse, R179, 0x1, P3 ;  /* 0x000000e8b5b38211 */ /* 0x080fe400018f0cb3 */
[----:B------:R-:W-:Y:S01]  /*64a0*/  @!P0 LEA R175, P2, R170, R175, 0x6 ;  /* 0x000000afaaaf8211 */ /* 0x000fe200078430ff */
[----:B------:R-:W-:Y:S01]  /*64b0*/  @!PT LDS RZ, [RZ] ;  /* 0x00000000fffff984 */ /* 0x000fe20000000800 */
[----:B------:R-:W-:Y:S01]  /*64c0*/  @!PT LDS RZ, [RZ] ;  /* 0x00000000fffff984 */ /* 0x000fe20000000800 */
[----:B------:R-:W-:Y:S01]  /*64d0*/  @!PT LDS RZ, [RZ] ;  /* 0x00000000fffff984 */ /* 0x000fe20000000800 */
[----:B------:R1:W-:Y:S01]  /*64e0*/  @!P1 LDGSTS.E.BYPASS.LTC128B.128 [R240+0x2000], desc[UR14][R186.64] ;  /* 0x02000000baf09fae */ /* 0x0003e2000b981a0e */
[----:B------:R-:W-:Y:S02]  /*64f0*/  @!P0 SHF.L.U64.HI R177, R182, 0x7, R183 ;  /* 0x00000007b6b18819 */ /* 0x000fe400000102b7 */
[----:B------:R-:W-:Y:S02]  /*6500*/  @!P0 SHF.L.U64.HI R185, R184, 0x7, R185 ;  /* 0x00000007b8b98819 */ /* 0x000fe400000102b9 */
[----:B------:R1:W-:Y:S01]  /*6510*/  @P1 STS.128 [R240+0x2000], RZ ;  /* 0x002000fff0001388 */ /* 0x0003e20000000c00 */
[----:B------:R-:W-:Y:S01]  /*6520*/  @!P0 IMAD.WIDE.U32 R176, R2, 0x60, R176 ;  /* 0x0000006002b08825 */ /* 0x000fe200078e00b0 */
[----:B------:R-:W-:Y:S03]  /*6530*/  @!P0 LEA.HI.X R185, R170, R185, R171, 0x6, P2 ;  /* 0x000000b9aab98211 */ /* 0x000fe600010f34ab */
[----:B------:R1:W-:Y:S01]  /*6540*/  @P0 STS.128 [R240+0x2800], RZ ;  /* 0x002800fff0000388 */ /* 0x0003e20000000c00 */
[-C--:B------:R-:W-:Y:S01]  /*6550*/  @!P0 LEA R2, P2, R175, R233.reuse, 0x1 ;  /* 0x000000e9af028211 */ /* 0x080fe200078408ff */
[----:B------:R-:W-:Y:S01]  /*6560*/  @!P0 IMAD.IADD R171, R3, 0x1, R177 ;  /* 0x0000000103ab8824 */ /* 0x000fe200078e02b1 */
[C---:B------:R-:W-:Y:S02]  /*6570*/  @!P0 LEA R170, P3, R176.reuse, R233, 0x1 ;  /* 0x000000e9b0aa8211 */ /* 0x040fe400078608ff */
[----:B------:R-:W-:Y:S01]  /*6580*/  @!PT LDS RZ, [RZ] ;  /* 0x00000000fffff984 */ /* 0x000fe20000000800 */
[----:B------:R-:W-:Y:S01]  /*6590*/  @!PT LDS RZ, [RZ] ;  /* 0x00000000fffff984 */ /* 0x000fe20000000800 */
[----:B------:R-:W-:Y:S01]  /*65a0*/  @!PT LDS RZ, [RZ] ;  /* 0x00000000fffff984 */ /* 0x000fe20000000800 */
[----:B------:R1:W-:Y:S01]  /*65b0*/  @!P0 LDGSTS.E.BYPASS.LTC128B.128 [R240+0x2800], desc[UR14][R178.64] ;  /* 0x02800000b2f08fae */ /* 0x0003e2000b981a0e */
[-C--:B------:R-:W-:Y:S02]  /*65c0*/  @!P0 LEA.HI.X R3, R175, R232.reuse, R185, 0x1, P2 ;  /* 0x000000e8af038211 */ /* 0x080fe400010f0cb9 */
[----:B------:R-:W-:Y:S02]  /*65d0*/  @!P0 LEA.HI.X R171, R176, R232, R171, 0x1, P3 ;  /* 0x000000e8b0ab8211 */ /* 0x000fe400018f0cab */
[----:B------:R1:W-:Y:S05]  /*65e0*/  @P0 STS.128 [R240+0x3000], RZ ;  /* 0x003000fff0000388 */ /* 0x0003ea0000000c00 */
[----:B------:R-:W-:Y:S01]  /*65f0*/  @!PT LDS RZ, [RZ] ;  /* 0x00000000fffff984 */ /* 0x000fe20000000800 */
[----:B------:R-:W-:Y:S01]  /*6600*/  @!PT LDS RZ, [RZ] ;  /* 0x00000000fffff984 */ /* 0x000fe20000000800 */
[----:B------:R-:W-:Y:S01]  /*6610*/  @!PT LDS RZ, [RZ] ;  /* 0x00000000fffff984 */ /* 0x000fe20000000800 */
[----:B------:R1:W-:Y:S05]  /*6620*/  @!P0 LDGSTS.E.BYPASS.LTC128B.128 [R240+0x3000], desc[UR14][R2.64] ;  /* 0x0300000002f08fae */ /* 0x0003ea000b981a0e */
[----:B------:R1:W-:Y:S05]  /*6630*/  @P0 STS.128 [R240+0x3800], RZ ;  /* 0x003800fff0000388 */ /* 0x0003ea0000000c00 */
[----:B------:R-:W-:Y:S01]  /*6640*/  @!PT LDS RZ, [RZ] ;  /* 0x00000000fffff984 */ /* 0x000fe20000000800 */
[----:B------:R-:W-:Y:S01]  /*6650*/  @!PT LDS RZ, [RZ] ;  /* 0x00000000fffff984 */ /* 0x000fe20000000800 */
[----:B------:R-:W-:Y:S01]  /*6660*/  @!PT LDS RZ, [RZ] ;  /* 0x00000000fffff984 */ /* 0x000fe20000000800 */
[----:B------:R1:W-:Y:S05]  /*6670*/  @!P0 LDGSTS.E.BYPASS.LTC128B.128 [R240+0x3800], desc[UR14][R170.64] ;  /* 0x03800000aaf08fae */ /* 0x0003ea000b981a0e */
[----:B------:R-:W0:Y:S01]  /*6680*/  LDGDEPBAR ;  /* 0x00000000000079af */ /* 0x000e220000000000 */
[----:B------:R-:W-:Y:S05]  /*6690*/  BRA `(.L_x_99) ;  /* 0x0000000c00107947 */ /* 0x000fea0003800000 */
.L_x_98:
[----:B---3--:R-:W-:Y:S01]  /*66a0*/  ISETP.GE.AND P0, PT, R228, UR5, PT ;  /* 0x00000005e4007c0c */ /* 0x008fe2000bf06270 */
[----:B------:R-:W-:Y:S04]  /*66b0*/  DEPBAR.LE SB0, 0x0 ;  /* 0x000080000000791a */ /* 0x000fe80000000000 */
[----:B------:R-:W-:Y:S01]  /*66c0*/  BAR.SYNC.DEFER_BLOCKING 0x0 ;  /* 0x0000000000007b1d */ /* 0x000fe20000010000 */
[----:B-1----:R-:W-:Y:S04]  /*66d0*/  IMAD.WIDE.U32 R2, R242, R222, RZ ;  /* 0x000000def2027225 */ /* 0x002fe800078e00ff */
[----:B------:R-:W-:Y:S02]  /*66e0*/  IMAD.SHL.U32 R126, R2, 0x80, RZ ;  /* 0x00000080027e7824 */ /* 0x000fe400078e00ff */
[----:B------:R-:W-:Y:S02]  /*66f0*/  IMAD R0, R242, R223, R3 ;  /* 0x000000dff2007224 */ /* 0x000fe400078e0203 */
[----:B------:R-:W-:Y:S01]  /*6700*/  @!P0 IMAD R3, R223, 0x60, RZ ;  /* 0x00000060df038824 */ /* 0x000fe200078e02ff */
[-C--:B------:R-:W-:Y:S02]  /*6710*/  @!P0 LEA R120, P3, R222, R126.reuse, 0x5 ;  /* 0x0000007ede788211 */ /* 0x080fe400078628ff */
[----:B------:R-:W-:Y:S02]  /*6720*/  SHF.L.U64.HI R127, R2, 0x7, R0 ;  /* 0x00000007027f7819 */ /* 0x000fe40000010200 */
[----:B------:R-:W-:Y:S02]  /*6730*/  @!P1 LEA R0, P4, R126, R231, 0x1 ;  /* 0x000000e77e009211 */ /* 0x000fe400078808ff */
[----:B------:R-:W-:Y:S02]  /*6740*/  @!P0 LEA.HI.X R2, R222, R127, R223, 0x5, P3 ;  /* 0x0000007fde028211 */ /* 0x000fe400018f2cdf */
[----:B------:R-:W-:Y:S02]  /*6750*/  @!P0 LEA R130, P3, R120, R231, 0x1 ;  /* 0x000000e778828211 */ /* 0x000fe400078608ff */
[-C--:B------:R-:W-:Y:S02]  /*6760*/  @!P1 LEA.HI.X R121, R126, R229.reuse, R127, 0x1, P4 ;  /* 0x000000e57e799211 */ /* 0x080fe400020f0c7f */
[----:B------:R-:W-:Y:S01]  /*6770*/  @!P0 LEA.HI.X R131, R120, R229, R2, 0x1, P3 ;  /* 0x000000e578838211 */ /* 0x000fe200018f0c02 */
[----:B------:R-:W-:Y:S01]  /*6780*/  @!P1 IMAD.MOV.U32 R120, RZ, RZ, R0 ;  /* 0x000000ffff789224 */ /* 0x000fe200078e0000 */
[C---:B------:R-:W-:Y:S04]  /*6790*/  @!P0 LEA R124, P2, R222.reuse, R126, 0x6 ;  /* 0x0000007ede7c8211 */ /* 0x040fe800078430ff */
[----:B------:R-:W-:Y:S01]  /*67a0*/  @!PT LDS RZ, [RZ] ;  /* 0x00000000fffff984 */ /* 0x000fe20000000800 */
[----:B------:R-:W-:Y:S01]  /*67b0*/  @!PT LDS RZ, [RZ] ;  /* 0x00000000fffff984 */ /* 0x000fe20000000800 */
[----:B------:R-:W-:Y:S01]  /*67c0*/  @!PT LDS RZ, [RZ] ;  /* 0x00000000fffff984 */ /* 0x000fe20000000800 */
[----:B------:R1:W-:Y:S01]  /*67d0*/  @!P1 LDGSTS.E.BYPASS.LTC128B.128 [R240+0x4000], desc[UR14][R120.64] ;  /* 0x0400000078f09fae */ /* 0x0003e2000b981a0e */
[C---:B------:R-:W-:Y:S01]  /*67e0*/  @!P0 LEA.HI.X R122, R222.reuse, R127, R223, 0x6, P2 ;  /* 0x0000007fde7a8211 */ /* 0x040fe200010f34df */
[----:B------:R-:W-:Y:S01]  /*67f0*/  @!P0 IMAD.WIDE.U32 R126, R222, 0x60, R126 ;  /* 0x00000060de7e8825 */ /* 0x000fe200078e007e */
[C---:B------:R-:W-:Y:S03]  /*6800*/  @!P0 LEA R128, P2, R124.reuse, R231, 0x1 ;  /* 0x000000e77c808211 */ /* 0x040fe600078408ff */
[----:B------:R-:W-:Y:S01]  /*6810*/  @!P0 IMAD.IADD R3, R3, 0x1, R127 ;  /* 0x0000000103038824 */ /* 0x000fe200078e027f */
[----:B------:R-:W-:Y:S01]  /*6820*/  @!P0 LEA.HI.X R129, R124, R229, R122, 0x1, P2 ;  /* 0x000000e57c818211 */ /* 0x000fe200010f0c7a */
[----:B------:R-:W-:Y:S01]  /*6830*/  @P1 STS.128 [R240+0x4000], RZ ;  /* 0x004000fff0001388 */ /* 0x000fe20000000c00 */
[C---:B------:R-:W-:Y:S04]  /*6840*/  @!P0 LEA R2, P2, R126.reuse, R231, 0x1 ;  /* 0x000000e77e028211 */ /* 0x040fe800078408ff */
[----:B------:R-:W-:Y:S02]  /*6850*/  @!P0 LEA.HI.X R3, R126, R229, R3, 0x1, P2 ;  /* 0x000000e57e038211 */ /* 0x000fe400010f0c03 */
[----:B------:R-:W-:Y:S01]  /*6860*/  ISETP.NE.AND P2, PT, R242, RZ, PT ;  /* 0x000000fff200720c */ /* 0x000fe20003f45270 */
[----:B------:R-:W-:Y:S08]  /*6870*/  @P0 STS.128 [R240+0x4800], RZ ;  /* 0x004800fff0000388 */ /* 0x000ff00000000c00 */
[----:B------:R-:W-:Y:S01]  /*6880*/  @!PT LDS RZ, [RZ] ;  /* 0x00000000fffff984 */ /* 0x000fe20000000800 */
[----:B------:R-:W-:Y:S01]  /*6890*/  @!PT LDS RZ, [RZ] ;  /* 0x00000000fffff984 */ /* 0x000fe20000000800 */
[----:B------:R-:W-:Y:S01]  /*68a0*/  @!PT LDS RZ, [RZ] ;  /* 0x00000000fffff984 */ /* 0x000fe20000000800 */
[----:B------:R-:W-:Y:S08]  /*68b0*/  @!P0 LDGSTS.E.BYPASS.LTC128B.128 [R240+0x4800], desc[UR14][R130.64] ;  /* 0x0480000082f08fae */ /* 0x000ff0000b981a0e */
[----:B------:R-:W-:Y:S08]  /*68c0*/  @P0 STS.128 [R240+0x5000], RZ ;  /* 0x005000fff0000388 */ /* 0x000ff00000000c00 */
[----:B------:R-:W-:Y:S01]  /*68d0*/  @!PT LDS RZ, [RZ] ;  /* 0x00000000fffff984 */ /* 0x000fe20000000800 */
[----:B------:R-:W-:Y:S01]  /*68e0*/  @!PT LDS RZ, [RZ] ;  /* 0x00000000fffff984 */ /* 0x000fe20000000800 */
[----:B------:R-:W-:Y:S01]  /*68f0*/  @!PT LDS RZ, [RZ] ;  /* 0x00000000fffff984 */ /* 0x000fe20000000800 */
[----:B------:R2:W-:Y:S08]  /*6900*/  @!P0 LDGSTS.E.BYPASS.LTC128B.128 [R240+0x5000], desc[UR14][R128.64] ;  /* 0x0500000080f08fae */ /* 0x0005f0000b981a0e */
[----:B------:R-:W-:Y:S08]  /*6910*/  @P0 STS.128 [R240+0x5800], RZ ;  /* 0x005800fff0000388 */ /* 0x000ff00000000c00 */
[----:B------:R-:W-:Y:S01]  /*6920*/  @!PT LDS RZ, [RZ] ;  /* 0x00000000fffff984 */ /* 0x000fe20000000800 */
[----:B------:R-:W-:Y:S01]  /*6930*/  @!PT LDS RZ, [RZ] ;  /* 0x00000000fffff984 */ /* 0x000fe20000000800 */
[----:B------:R-:W-:Y:S01]  /*6940*/  @!PT LDS RZ, [RZ] ;  /* 0x00000000fffff984 */ /* 0x000fe20000000800 */
[----:B------:R3:W-:Y:S08]  /*6950*/  @!P0 LDGSTS.E.BYPASS.LTC128B.128 [R240+0x5800], desc[UR14][R2.64] ;  /* 0x0580000002f08fae */ /* 0x0007f0000b981a0e */
[----:B------:R-:W-:Y:S08]  /*6960*/  LDSM.16.M88.4 R176, [R221] ;  /* 0x00000000ddb0783b */ /* 0x000ff00000000200 */
[----:B------:R-:W5:Y:S08]  /*6970*/  LDSM.16.M88.4 R180, [R220+0x2000] ;  /* 0x00200000dcb4783b */ /* 0x000f700000000200 */
[----:B------:R-:W4:Y:S08]  /*6980*/  LDSM.16.M88.4 R184, [R221+0x1000] ;  /* 0x00100000ddb8783b */ /* 0x000f300000000200 */
[----:B------:R-:W1:Y:S08]  /*6990*/  LDSM.16.M88.4 R188, [R220+0x2400] ;  /* 0x00240000dcbc783b */ /* 0x000e700000000200 */
[----:B------:R-:W0:Y:S08]  /*69a0*/  LDGDEPBAR ;  /* 0x00000000000079af */ /* 0x000e300000000000 */
[----:B------:R-:W2:Y:S08]  /*69b0*/  LDSM.16.M88.4 R192, [R220+0x2800] ;  /* 0x00280000dcc0783b */ /* 0x000eb00000000200 */
[----:B------:R-:W3:Y:S01]  /*69c0*/  LDSM.16.M88.4 R196, [R220+0x2c00] ;  /* 0x002c0000dcc4783b */ /* 0x000ee20000000200 */
[-C--:B-----5:R-:W-:Y:S07]  /*69d0*/  HMMA.16816.F32 R4, R176, R180.reuse, RZ ;  /* 0x000000b4b004723c */ /* 0x0a0fee00000018ff */
[----:B------:R-:W5:Y:S01]  /*69e0*/  LDSM.16.M88.4 R200, [R220+0x3000] ;  /* 0x00300000dcc8783b */ /* 0x000f620000000200 */
[C---:B----4-:R-:W-:Y:S07]  /*69f0*/  HMMA.16816.F32 R8, R184.reuse, R180, RZ ;  /* 0x000000b4b808723c */ /* 0x050fee00000018ff */
[----:B------:R-:W4:Y:S01]  /*6a00*/  LDSM.16.M88.4 R204, [R220+0x3400] ;  /* 0x00340000dccc783b */ /* 0x000f220000000200 */
[-C--:B------:R-:W-:Y:S07]  /*6a10*/  HMMA.16816.F32 R12, R184, R182.reuse, RZ ;  /* 0x000000b6b80c723c */ /* 0x080fee00000018ff */
[----:B------:R-:W-:Y:S01]  /*6a20*/  LDSM.16.M88.4 R208, [R217+0x2c00] ;  /* 0x002c0000d9d0783b */ /* 0x000fe20000000200 */
[C---:B------:R-:W-:Y:S07]  /*6a30*/  HMMA.16816.F32 R16, R176.reuse, R182, RZ ;  /* 0x000000b6b010723c */ /* 0x040fee00000018ff */
[----:B------:R-:W4:Y:S01]  /*6a40*/  LDSM.16.M88.4 R180, [R220+0x3800] ;  /* 0x00380000dcb4783b */ /* 0x000f220000000200 */
[-C--:B-1----:R-:W-:Y:S07]  /*6a50*/  HMMA.16816.F32 R20, R176, R188.reuse, RZ ;  /* 0x000000bcb014723c */ /* 0x082fee00000018ff */
[----:B------:R-:W-:Y:S01]  /*6a60*/  LDSM.16.M88.4 R212, [R217+0x3000] ;  /* 0x00300000d9d4783b */ /* 0x000fe20000000200 */
[C---:B------:R-:W-:Y:S07]  /*6a70*/  HMMA.16816.F32 R24, R184.reuse, R188, RZ ;  /* 0x000000bcb818723c */ /* 0x040fee00000018ff */
[----:B------:R-:W-:Y:S01]  /*6a80*/  LDSM.16.M88.4 R172, [R217+0x3400] ;  /* 0x00340000d9ac783b */ /* 0x000fe20000000200 */
[-C--:B------:R-:W-:Y:S08]  /*6a90*/  HMMA.16816.F32 R28, R184, R190.reuse, RZ ;  /* 0x000000beb81c723c */ /* 0x080ff000000018ff */
[C---:B------:R-:W-:Y:S01]  /*6aa0*/  HMMA.16816.F32 R32, R176.reuse, R190, RZ ;  /* 0x000000beb020723c */ /* 0x040fe200000018ff */
[----:B------:R-:W1:Y:S07]  /*6ab0*/  LDSM.16.M88.4 R188, [R220+0x3c00] ;  /* 0x003c0000dcbc783b */ /* 0x000e6e0000000200 */
[-C--:B--2---:R-:W-:Y:S08]  /*6ac0*/  HMMA.16816.F32 R36, R176, R192.reuse, RZ ;  /* 0x000000c0b024723c */ /* 0x084ff000000018ff */
[C---:B------:R-:W-:Y:S08]  /*6ad0*/  HMMA.16816.F32 R40, R184.reuse, R192, RZ ;  /* 0x000000c0b828723c */ /* 0x040ff000000018ff */
[-C--:B------:R-:W-:Y:S08]  /*6ae0*/  HMMA.16816.F32 R44, R184, R194.reuse, RZ ;  /* 0x000000c2b82c723c */ /* 0x080ff000000018ff */
[C---:B------:R-:W-:Y:S01]  /*6af0*/  HMMA.16816.F32 R48, R176.reuse, R194, RZ ;  /* 0x000000c2b030723c */ /* 0x040fe200000018ff */
[----:B------:R-:W-:Y:S07]  /*6b00*/  LDSM.16.M88.4 R192, [R219] ;  /* 0x00000000dbc0783b */ /* 0x000fee0000000200 */
[-C--:B---3--:R-:W-:Y:S08]  /*6b10*/  HMMA.16816.F32 R52, R176, R196.reuse, RZ ;  /* 0x000000c4b034723c */ /* 0x088ff000000018ff */
[C---:B------:R-:W-:Y:S08]  /*6b20*/  HMMA.16816.F32 R56, R184.reuse, R196, RZ ;  /* 0x000000c4b838723c */ /* 0x040ff000000018ff */
[-C--:B------:R-:W-:Y:S08]  /*6b30*/  HMMA.16816.F32 R60, R184, R198.reuse, RZ ;  /* 0x000000c6b83c723c */ /* 0x080ff000000018ff */
[C---:B------:R-:W-:Y:S01]  /*6b40*/  HMMA.16816.F32 R64, R176.reuse, R198, RZ ;  /* 0x000000c6b040723c */ /* 0x040fe200000018ff */
[----:B------:R-:W2:Y:S07]  /*6b50*/  LDSM.16.M88.4 R196, [R217+0x2000] ;  /* 0x00200000d9c4783b */ /* 0x000eae0000000200 */
[-C--:B-----5:R-:W-:Y:S08]  /*6b60*/  HMMA.16816.F32 R68, R176, R200.reuse, RZ ;  /* 0x000000c8b044723c */ /* 0x0a0ff000000018ff */
[C---:B------:R-:W-:Y:S08]  /*6b70*/  HMMA.16816.F32 R72, R184.reuse, R200, RZ ;  /* 0x000000c8b848723c */ /* 0x040ff000000018ff */
[-C--:B------:R-:W-:Y:S08]  /*6b80*/  HMMA.16816.F32 R76, R184, R202.reuse, RZ ;  /* 0x000000cab84c723c */ /* 0x080ff000000018ff */
[C---:B------:R-:W-:Y:S01]  /*6b90*/  HMMA.16816.F32 R80, R176.reuse, R202, RZ ;  /* 0x000000cab050723c */ /* 0x040fe200000018ff */
[----:B------:R-:W3:Y:S07]  /*6ba0*/  LDSM.16.M88.4 R200, [R219+0x1000] ;  /* 0x00100000dbc8783b */ /* 0x000eee0000000200 */
[-C--:B----4-:R-:W-:Y:S08]  /*6bb0*/  HMMA.16816.F32 R84, R176, R204.reuse, RZ ;  /* 0x000000ccb054723c */ /* 0x090ff000000018ff */
        /* <DEDUP_REMOVED lines=20> */
[----:B------:R-:W-:Y:S05]  /*6d00*/  FMNMX3.FTZ R164, R166, R6, R7, !PT ;  /* 0x00000006a6a47276 */ /* 0x000fea0007810007 */
[C---:B------:R-:W-:Y:S04]  /*6d10*/  HMMA.16816.F32 R16, R192.reuse, R198, R16 ;  /* 0x000000c6c010723c */ /* 0x040fe80000001810 */
[----:B------:R-:W-:Y:S04]  /*6d20*/  FMNMX3.FTZ R168, R167, R8, R9, !PT ;  /* 0x00000008a7a87276 */ /* 0x000fe80007810009 */
[-C--:B----4-:R-:W-:Y:S03]  /*6d30*/  HMMA.16816.F32 R20, R192, R204.reuse, R20 ;  /* 0x000000ccc014723c */ /* 0x090fe60000001814 */
[----:B------:R-:W-:Y:S05]  /*6d40*/  FMNMX3.FTZ R168, R168, R12, R13, !PT ;  /* 0x0000000ca8a87276 */ /* 0x000fea000781000d */
[C---:B------:R-:W-:Y:S04]  /*6d50*/  HMMA.16816.F32 R24, R200.reuse, R204, R24 ;  /* 0x000000ccc818723c */ /* 0x040fe80000001818 */
[----:B------:R-:W-:Y:S04]  /*6d60*/  FMNMX3.FTZ R164, R164, R18, R19, !PT ;  /* 0x00000012a4a47276 */ /* 0x000fe80007810013 */
[-C--:B------:R-:W-:Y:S03]  /*6d70*/  HMMA.16816.F32 R28, R200, R206.reuse, R28 ;  /* 0x000000cec81c723c */ /* 0x080fe6000000181c */
[----:B------:R-:W-:Y:S05]  /*6d80*/  FMNMX3.FTZ R164, R164, R22, R23, !PT ;  /* 0x00000016a4a47276 */ /* 0x000fea0007810017 */
[C---:B------:R-:W-:Y:S04]  /*6d90*/  HMMA.16816.F32 R32, R192.reuse, R206, R32 ;  /* 0x000000cec020723c */ /* 0x040fe80000001820 */
[----:B------:R-:W-:Y:S04]  /*6da0*/  FMNMX3.FTZ R168, R168, R24, R25, !PT ;  /* 0x00000018a8a87276 */ /* 0x000fe80007810019 */
[-C--:B-----5:R-:W-:Y:S03]  /*6db0*/  HMMA.16816.F32 R36, R192, R180.reuse, R36 ;  /* 0x000000b4c024723c */ /* 0x0a0fe60000001824 */
[----:B------:R-:W-:Y:S05]  /*6dc0*/  FMNMX3.FTZ R168, R168, R28, R29, !PT ;  /* 0x0000001ca8a87276 */ /* 0x000fea000781001d */
[C---:B------:R-:W-:Y:S04]  /*6dd0*/  HMMA.16816.F32 R40, R200.reuse, R180, R40 ;  /* 0x000000b4c828723c */ /* 0x040fe80000001828 */
[----:B------:R-:W-:Y:S04]  /*6de0*/  FMNMX3.FTZ R164, R164, R34, R35, !PT ;  /* 0x00000022a4a47276 */ /* 0x000fe80007810023 */
[-C--:B------:R-:W-:Y:S03]  /*6df0*/  HMMA.16816.F32 R44, R200, R182.reuse, R44 ;  /* 0x000000b6c82c723c */ /* 0x080fe6000000182c */
        /* <DEDUP_REMOVED lines=33> */
[-C--:B-1----:R-:W-:Y:S03]  /*7010*/  HMMA.16816.F32 R100, R192, R176.reuse, R100 ;  /* 0x000000b0c064723c */ /* 0x082fe60000001864 */
        /* <DEDUP_REMOVED lines=42> */
[----:B------:R-:W-:Y:S01]  /*72c0*/  FMNMX3.FTZ R164, R164, R130, R131, !PT ;  /* 0x00000082a4a47276 */ /* 0x000fe20007810083 */
[----:B------:R-:W-:Y:S06]  /*72d0*/  @P2 BRA `(.L_x_100) ;  /* 0xffffffec00fc2947 */ /* 0x000fec000383ffff */
.L_x_99:
[----:B-1----:R-:W1:Y:S08]  /*72e0*/  SHFL.BFLY PT, R171, R172, 0x2, 0x1f ;  /* 0x0c401f00acab7f89 */ /* 0x002e7000000e0000 */
[----:B------:R-:W2:Y:S08]  /*72f0*/  SHFL.BFLY PT, R177, R164, 0x2, 0x1f ;  /* 0x0c401f00a4b17f89 */ /* 0x000eb000000e0000 */
[----:B------:R-:W3:Y:S08]  /*7300*/  SHFL.BFLY PT, R3, R168, 0x2, 0x1f ;  /* 0x0c401f00a8037f89 */ /* 0x000ef000000e0000 */
[----:B------:R-:W4:Y:S01]  /*7310*/  SHFL.BFLY PT, R0, R173, 0x2, 0x1f ;  /* 0x0c401f00ad007f89 */ /* 0x000f2200000e0000 */
[----:B-1----:R-:W-:Y:S02]  /*7320*/  FMNMX.FTZ R175, R172, R171, !PT ;  /* 0x000000abacaf7209 */ /* 0x002fe40007810000 */
[----:B--2---:R-:W-:Y:S05]  /*7330*/  FMNMX.FTZ R170, R164, R177, !PT ;  /* 0x000000b1a4aa7209 */ /* 0x004fea0007810000 */
[----:B------:R-:W1:Y:S01]  /*7340*/  SHFL.BFLY PT, R2, R175, 0x1, 0x1f ;  /* 0x0c201f00af027f89 */ /* 0x000e6200000e0000 */
[----:B---3--:R-:W-:Y:S07]  /*7350*/  FMNMX.FTZ R174, R168, R3, !PT ;  /* 0x00000003a8ae7209 */ /* 0x008fee0007810000 */
[----:B------:R-:W2:Y:S01]  /*7360*/  SHFL.BFLY PT, R3, R170, 0x1, 0x1f ;  /* 0x0c201f00aa037f89 */ /* 0x000ea200000e0000 */
[----:B----4-:R-:W-:Y:S07]  /*7370*/  FMNMX.FTZ R171, R173, R0, !PT ;  /* 0x00000000adab7209 */ /* 0x010fee0007810000 */
[----:B------:R-:W3:Y:S08]  /*7380*/  SHFL.BFLY PT, R177, R174, 0x1, 0x1f ;  /* 0x0c201f00aeb17f89 */ /* 0x000ef000000e0000 */
[----:B------:R-:W4:Y:S01]  /*7390*/  SHFL.BFLY PT, R0, R171, 0x1, 0x1f ;  /* 0x0c201f00ab007f89 */ /* 0x000f2200000e0000 */
[----:B-1----:R-:W-:Y:S04]  /*73a0*/  FMNMX.FTZ R164, R175, R2, !PT ;  /* 0x00000002afa47209 */ /* 0x002fe80007810000 */
[C---:B------:R-:W-:Y:S01]  /*73b0*/  FSETP.NEU.FTZ.AND P2, PT, R164.reuse, -INF , PT ;  /* 0xff800000a400780b */ /* 0x040fe20003f5d000 */
[----:B------:R-:W-:Y:S01]  /*73c0*/  FADD.FTZ R165, -R164, R165 ;  /* 0x000000a5a4a57221 */ /* 0x000fe20000010100 */
[----:B--2---:R-:W-:Y:S01]  /*73d0*/  FMNMX.FTZ R3, R170, R3, !PT ;  /* 0x00000003aa037209 */ /* 0x004fe20007810000 */
        /* <DEDUP_REMOVED lines=591> */
.L_x_97:
[----:B------:R-:W1:Y:S01]  /*98d0*/  SHFL.BFLY PT, R4, R245, 0x2, 0x1f ;  /* 0x0c401f00f5047f89 */ /* 0x000e6200000e0000 */
[----:B------:R-:W2:Y:S01]  /*98e0*/  S2UR UR4, SR_CgaCtaId ;  /* 0x00000000000479c3 */ /* 0x000ea20000008800 */
[----:B------:R-:W-:Y:S01]  /*98f0*/  UMOV UR5, 0x400 ;  /* 0x0000040000057882 */ /* 0x000fe20000000000 */
[----:B------:R-:W-:Y:S01]  /*9900*/  ISETP.NE.AND P2, PT, R236, -0x1, PT ;  /* 0xffffffffec00780c */ /* 0x000fe20003f45270 */
[----:B------:R-:W3:Y:S04]  /*9910*/  SHFL.BFLY PT, R8, R243, 0x2, 0x1f ;  /* 0x0c401f00f3087f89 */ /* 0x000ee800000e0000 */
[----:B------:R-:W4:Y:S01]  /*9920*/  SHFL.BFLY PT, R7, R246, 0x2, 0x1f ;  /* 0x0c401f00f6077f89 */ /* 0x000f2200000e0000 */
[----:B------:R-:W5:Y:S03]  /*9930*/  LDC R21, c[0x0][0x434] ;  /* 0x00010d00ff157b82 */ /* 0x000f660000000800 */
[----:B------:R-:W4:Y:S05]  /*9940*/  SHFL.BFLY PT, R9, R244, 0x2, 0x1f ;  /* 0x0c401f00f4097f89 */ /* 0x000f2a00000e0000 */
[----:B------:R-:W5:Y:S01]  /*9950*/  LDC.U8 R24, c[0x0][0x548] ;  /* 0x00015200ff187b82 */ /* 0x000f620000000000 */
[----:B-1----:R-:W-:Y:S01]  /*9960*/  FADD.FTZ R5, R4, R245 ;  /* 0x000000f504057221 */ /* 0x002fe20000010000 */
[----:B--2---:R-:W-:Y:S01]  /*9970*/  ULEA UR4, UR4, UR5, 0x18 ;  /* 0x0000000504047291 */ /* 0x004fe2000f8ec0ff */
[----:B---3--:R-:W-:-:S03]  /*9980*/  FADD.FTZ R8, R8, R243 ;  /* 0x000000f308087221 */ /* 0x008fc60000010000 */
[----:B------:R-:W1:Y:S01]  /*9990*/  SHFL.BFLY PT, R4, R5, 0x1, 0x1f ;  /* 0x0c201f0005047f89 */ /* 0x000e6200000e0000 */
[----:B----4-:R-:W-:-:S03]  /*99a0*/  FADD.FTZ R7, R7, R246 ;  /* 0x000000f607077221 */ /* 0x010fc60000010000 */
[----:B------:R-:W2:Y:S01]  /*99b0*/  SHFL.BFLY PT, R11, R8, 0x1, 0x1f ;  /* 0x0c201f00080b7f89 */ /* 0x000ea200000e0000 */
[----:B------:R-:W-:-:S03]  /*99c0*/  FADD.FTZ R10, R9, R244 ;  /* 0x000000f4090a7221 */ /* 0x000fc60000010000 */
[----:B------:R-:W3:Y:S04]  /*99d0*/  SHFL.BFLY PT, R6, R7, 0x1, 0x1f ;  /* 0x0c201f0007067f89 */ /* 0x000ee800000e0000 */
[----:B------:R-:W4:Y:S01]  /*99e0*/  SHFL.BFLY PT, R9, R10, 0x1, 0x1f ;  /* 0x0c201f000a097f89 */ /* 0x000f2200000e0000 */
[----:B-1----:R-:W-:Y:S01]  /*99f0*/  FADD.FTZ R12, R5, R4 ;  /* 0x00000004050c7221 */ /* 0x002fe20000010000 */
[C---:B------:R-:W-:Y:S02]  /*9a00*/  SHF.L.U32 R4, R237.reuse, 0x1, RZ ;  /* 0x00000001ed047819 */ /* 0x040fe400000006ff */
[----:B------:R-:W-:Y:S01]  /*9a10*/  SHF.L.U32 R5, R237, 0x4, RZ ;  /* 0x00000004ed057819 */ /* 0x000fe200000006ff */
[----:B--2---:R-:W-:Y:S01]  /*9a20*/  FADD.FTZ R11, R8, R11 ;  /* 0x0000000b080b7221 */ /* 0x004fe20000010000 */
[----:B------:R-:W-:Y:S01]  /*9a30*/  LOP3.LUT R4, R4, 0x6, RZ, 0xc0, !PT ;  /* 0x0000000604047812 */ /* 0x000fe200078ec0ff */
[----:B------:R-:W1:Y:S01]  /*9a40*/  MUFU.RCP R13, R12 ;  /* 0x0000000c000d7308 */ /* 0x000e620000001000 */
[----:B------:R-:W-:Y:S01]  /*9a50*/  SHF.L.U32 R8, R230, 0x5, RZ ;  /* 0x00000005e6087819 */ /* 0x000fe200000006ff */
[----:B---3--:R-:W-:Y:S01]  /*9a60*/  FADD.FTZ R6, R7, R6 ;  /* 0x0000000607067221 */ /* 0x008fe20000010000 */
[----:B------:R-:W-:-:S02]  /*9a70*/  LOP3.LUT R5, R4, 0x3e00, R5, 0xf8, !PT ;  /* 0x00003e0004057812 */ /* 0x000fc400078ef805 */
[----:B------:R-:W-:Y:S01]  /*9a80*/  SHF.L.U32 R4, R237, 0x3, RZ ;  /* 0x00000003ed047819 */ /* 0x000fe200000006ff */
[----:B----4-:R-:W-:Y:S01]  /*9a90*/  FADD.FTZ R9, R10, R9 ;  /* 0x000000090a097221 */ /* 0x010fe20000010000 */
[----:B------:R-:W-:Y:S01]  /*9aa0*/  LOP3.LUT R5, R5, 0x20, R8, 0xf8, !PT ;  /* 0x0000002005057812 */ /* 0x000fe200078ef808 */
[----:B------:R-:W2:Y:S01]  /*9ab0*/  MUFU.RCP R10, R11 ;  /* 0x0000000b000a7308 */ /* 0x000ea20000001000 */
[----:B------:R-:W-:Y:S01]  /*9ac0*/  LOP3.LUT R4, R4, 0xc0, RZ, 0xc0, !PT ;  /* 0x000000c004047812 */ /* 0x000fe200078ec0ff */
[----:B------:R-:W3:Y:S01]  /*9ad0*/  LDC.U8 R8, c[0x0][0x549] ;  /* 0x00015240ff087b82 */ /* 0x000ee20000000000 */
[----:B------:R-:W-:Y:S02]  /*9ae0*/  FSETP.NE.FTZ.AND P4, PT, R11, RZ, PT ;  /* 0x000000ff0b00720b */ /* 0x000fe40003f95000 */
[----:B------:R-:W-:Y:S02]  /*9af0*/  LOP3.LUT R4, R4, 0x18, R237, 0xf8, !PT ;  /* 0x0000001804047812 */ /* 0x000fe400078ef8ed */
[----:B------:R-:W-:Y:S01]  /*9b00*/  FSETP.NE.FTZ.AND P6, PT, R12, RZ, PT ;  /* 0x000000ff0c00720b */ /* 0x000fe20003fd5000 */
[----:B------:R-:W4:Y:S01]  /*9b10*/  MUFU.RCP R7, R6 ;  /* 0x0000000600077308 */ /* 0x000f220000001000 */
[----:B------:R-:W-:-:S02]  /*9b20*/  LOP3.LUT R4, R5, R4, RZ, 0xfc, !PT ;  /* 0x0000000405047212 */ /* 0x000fc400078efcff */
[----:B------:R-:W-:Y:S02]  /*9b30*/  FSETP.NE.FTZ.AND P5, PT, R6, RZ, PT ;  /* 0x000000ff0600720b */ /* 0x000fe40003fb5000 */
[----:B------:R-:W-:Y:S02]  /*9b40*/  FSETP.NE.FTZ.AND P3, PT, R9, RZ, PT ;  /* 0x000000ff0900720b */ /* 0x000fe40003f75000 */
[----:B-1----:R-:W-:Y:S01]  /*9b50*/  FSEL R13, R13, 1, P6 ;  /* 0x3f8000000d0d7808 */ /* 0x002fe20003000000 */
[----:B------:R-:W1:Y:S01]  /*9b60*/  MUFU.RCP R5, R9 ;  /* 0x0000000900057308 */ /* 0x000e620000001000 */
[----:B------:R-:W-:Y:S02]  /*9b70*/  LEA R15, R4, UR4, 0x1 ;  /* 0x00000004040f7c11 */ /* 0x000fe4000f8e08ff */
[----:B--2---:R-:W-:Y:S01]  /*9b80*/  FSEL R10, R10, 1, P4 ;  /* 0x3f8000000a0a7808 */ /* 0x004fe20002000000 */
[C---:B------:R-:W-:Y:S01]  /*9b90*/  FMUL.FTZ R160, R13.reuse, R160 ;  /* 0x000000a00da07220 */ /* 0x040fe20000410000 */
[C---:B------:R-:W-:Y:S01]  /*9ba0*/  FMUL.FTZ R161, R13.reuse, R161 ;  /* 0x000000a10da17220 */ /* 0x040fe20000410000 */
[C---:B------:R-:W-:Y:S01]  /*9bb0*/  FMUL.FTZ R148, R13.reuse, R148 ;  /* 0x000000940d947220 */ /* 0x040fe20000410000 */
[----:B------:R-:W-:Y:S01]  /*9bc0*/  FMUL.FTZ R149, R13, R149 ;  /* 0x000000950d957220 */ /* 0x000fe20000410000 */
[C---:B------:R-:W-:Y:S01]  /*9bd0*/  FMUL.FTZ R156, R10.reuse, R156 ;  /* 0x0000009c0a9c7220 */ /* 0x040fe20000410000 */
[C---:B------:R-:W-:Y:S01]  /*9be0*/  FMUL.FTZ R157, R10.reuse, R157 ;  /* 0x0000009d0a9d7220 */ /* 0x040fe20000410000 */
[----:B----4-:R-:W-:Y:S01]  /*9bf0*/  FSEL R7, R7, 1, P5 ;  /* 0x3f80000007077808 */ /* 0x010fe20002800000 */
[C---:B------:R-:W-:Y:S01]  /*9c00*/  FMUL.FTZ R152, R10.reuse, R152 ;  /* 0x000000980a987220 */ /* 0x040fe20000410000 */
[C---:B------:R-:W-:Y:S01]  /*9c10*/  FMUL.FTZ R153, R10.reuse, R153 ;  /* 0x000000990a997220 */ /* 0x040fe20000410000 */
[C---:B------:R-:W-:Y:S01]  /*9c20*/  FMUL.FTZ R132, R10.reuse, R132 ;  /* 0x000000840a847220 */ /* 0x040fe20000410000 */
[C---:B------:R-:W-:Y:S01]  /*9c30*/  FMUL.FTZ R133, R10.reuse, R133 ;  /* 0x000000850a857220 */ /* 0x040fe20000410000 */
[C---:B------:R-:W-:Y:S01]  /*9c40*/  FMUL.FTZ R140, R10.reuse, R140 ;  /* 0x0000008c0a8c7220 */ /* 0x040fe20000410000 */
[----:B------:R-:W-:Y:S01]  /*9c50*/  FMUL.FTZ R141, R10, R141 ;  /* 0x0000008d0a8d7220 */ /* 0x000fe20000410000 */
[----:B------:R-:W-:Y:S01]  /*9c60*/  SHF.L.U32 R10, R237, 0x2, RZ ;  /* 0x00000002ed0a7819 */ /* 0x000fe200000006ff */
[----:B------:R-:W-:Y:S01]  /*9c70*/  FMUL.FTZ R162, R7, R162 ;  /* 0x000000a207a27220 */ /* 0x000fe20000410000 */
[----:B-1----:R-:W-:Y:S01]  /*9c80*/  FSEL R5, R5, 1, P3 ;  /* 0x3f80000005057808 */ /* 0x002fe20001800000 */
[C---:B------:R-:W-:Y:S01]  /*9c90*/  FMUL.FTZ R163, R7.reuse, R163 ;  /* 0x000000a307a37220 */ /* 0x040fe20000410000 */
[----:B---3--:R-:W-:Y:S01]  /*9ca0*/  ISETP.NE.AND P1, PT, R8, RZ, PT ;  /* 0x000000ff0800720c */ /* 0x008fe20003f25270 */
[C---:B------:R-:W-:Y:S01]  /*9cb0*/  FMUL.FTZ R150, R7.reuse, R150 ;  /* 0x0000009607967220 */ /* 0x040fe20000410000 */
[----:B------:R-:W-:Y:S01]  /*9cc0*/  FMUL.FTZ R151, R7, R151 ;  /* 0x0000009707977220 */ /* 0x000fe20000410000 */
[C---:B------:R-:W-:Y:S01]  /*9cd0*/  FMUL.FTZ R158, R5.reuse, R158 ;  /* 0x0000009e059e7220 */ /* 0x040fe20000410000 */
[C---:B------:R-:W-:Y:S01]  /*9ce0*/  FMUL.FTZ R159, R5.reuse, R159 ;  /* 0x0000009f059f7220 */ /* 0x040fe20000410000 */
[C---:B------:R-:W-:Y:S01]  /*9cf0*/  LOP3.LUT R14, R10.reuse, 0x20, RZ, 0xc0, !PT ;  /* 0x000000200a0e7812 */ /* 0x040fe200078ec0ff */
[C---:B------:R-:W-:Y:S01]  /*9d00*/  FMUL.FTZ R154, R5.reuse, R154 ;  /* 0x0000009a059a7220 */ /* 0x040fe20000410000 */
[----:B------:R-:W-:Y:S01]  /*9d10*/  LOP3.LUT R10, R10, 0x40, RZ, 0xc0, !PT ;  /* 0x000000400a0a7812 */ /* 0x000fe200078ec0ff */
[----:B------:R-:W-:Y:S01]  /*9d20*/  FMUL.FTZ R155, R5, R155 ;  /* 0x0000009b059b7220 */ /* 0x000fe20000410000 */
[C---:B------:R-:W-:Y:S01]  /*9d30*/  FMUL.FTZ R144, R13.reuse, R144 ;  /* 0x000000900d907220 */ /* 0x040fe20000410000 */
[C---:B------:R-:W-:Y:S01]  /*9d40*/  FMUL.FTZ R145, R13.reuse, R145 ;  /* 0x000000910d917220 */ /* 0x040fe20000410000 */
[----:B------:R-:W-:Y:S01]  /*9d50*/  FMUL.FTZ R136, R13, R136 ;  /* 0x000000880d887220 */ /* 0x000fe20000410000 */
[C---:B------:R-:W-:Y:S01]  /*9d60*/  FMUL.FTZ R146, R7.reuse, R146 ;  /* 0x0000009207927220 */ /* 0x040fe20000410000 */
[C---:B------:R-:W-:Y:S01]  /*9d70*/  FMUL.FTZ R147, R7.reuse, R147 ;  /* 0x0000009307937220 */ /* 0x040fe20000410000 */
[----:B------:R-:W-:Y:S01]  /*9d80*/  FMUL.FTZ R138, R7, R138 ;  /* 0x0000008a078a7220 */ /* 0x000fe20000410000 */
[----:B------:R-:W-:Y:S01]  /*9d90*/  F2FP.F16.F32.PACK_AB R160, R161, R160 ;  /* 0x000000a0a1a0723e */ /* 0x000fe200000000ff */
[----:B------:R-:W-:Y:S01]  /*9da0*/  FMUL.FTZ R13, R13, R137 ;  /* 0x000000890d0d7220 */ /* 0x000fe20000410000 */
[----:B------:R-:W-:Y:S01]  /*9db0*/  F2FP.F16.F32.PACK_AB R162, R163, R162 ;  /* 0x000000a2a3a2723e */ /* 0x000fe200000000ff */
[----:B------:R-:W-:Y:S01]  /*9dc0*/  FMUL.FTZ R7, R7, R139 ;  /* 0x0000008b07077220 */ /* 0x000fe20000410000 */
[----:B------:R-:W-:Y:S01]  /*9dd0*/  F2FP.F16.F32.PACK_AB R148, R149, R148 ;  /* 0x000000949594723e */ /* 0x000fe200000000ff */
[----:B------:R-:W-:Y:S01]  /*9de0*/  FMUL.FTZ R134, R5, R134 ;  /* 0x0000008605867220 */ /* 0x000fe20000410000 */
[----:B------:R-:W-:Y:S01]  /*9df0*/  F2FP.F16.F32.PACK_AB R150, R151, R150 ;  /* 0x000000969796723e */ /* 0x000fe200000000ff */
[----:B------:R-:W-:Y:S01]  /*9e00*/  FMUL.FTZ R135, R5, R135 ;  /* 0x0000008705877220 */ /* 0x000fe20000410000 */
[----:B------:R-:W-:Y:S01]  /*9e10*/  IADD3 R17, PT, PT, R15, -R14, RZ ;  /* 0x8000000e0f117210 */ /* 0x000fe20007ffe0ff */
[----:B------:R-:W-:Y:S01]  /*9e20*/  FMUL.FTZ R142, R5, R142 ;  /* 0x0000008e058e7220 */ /* 0x000fe20000410000 */
[----:B------:R-:W-:Y:S01]  /*9e30*/  F2FP.F16.F32.PACK_AB R156, R157, R156 ;  /* 0x0000009c9d9c723e */ /* 0x000fe200000000ff */
[----:B------:R-:W-:Y:S01]  /*9e40*/  FMUL.FTZ R5, R5, R143 ;  /* 0x0000008f05057220 */ /* 0x000fe20000410000 */
[----:B------:R-:W-:Y:S01]  /*9e50*/  F2FP.F16.F32.PACK_AB R158, R159, R158 ;  /* 0x0000009e9f9e723e */ /* 0x000fe200000000ff */
[----:B------:R-:W-:Y:S01]  /*9e60*/  STS [R15], R160 ;  /* 0x000000a00f007388 */ /* 0x000fe20000000800 */
[----:B------:R-:W-:Y:S01]  /*9e70*/  IADD3 R19, PT, PT, R15, -R10, RZ ;  /* 0x8000000a0f137210 */ /* 0x000fe20007ffe0ff */
[----:B------:R-:W5:Y:S01]  /*9e80*/  LDC R8, c[0x0][0x434] ;  /* 0x00010d00ff087b82 */ /* 0x000f620000000800 */
[----:B------:R-:W-:Y:S01]  /*9e90*/  F2FP.F16.F32.PACK_AB R152, R153, R152 ;  /* 0x000000989998723e */ /* 0x000fe200000000ff */
[----:B------:R-:W-:Y:S01]  /*9ea0*/  STS [R15+0x200], R162 ;  /* 0x000200a20f007388 */ /* 0x000fe20000000800 */
[----:B------:R-:W-:Y:S01]  /*9eb0*/  F2FP.F16.F32.PACK_AB R154, R155, R154 ;  /* 0x0000009a9b9a723e */ /* 0x000fe200000000ff */
[----:B------:R-:W1:Y:S01]  /*9ec0*/  @P6 MUFU.LG2 R12, R12 ;  /* 0x0000000c000c6308 */ /* 0x000e620000000c00 */
[----:B------:R-:W-:Y:S01]  /*9ed0*/  F2FP.F16.F32.PACK_AB R144, R145, R144 ;  /* 0x000000909190723e */ /* 0x000fe200000000ff */
[----:B------:R-:W-:Y:S01]  /*9ee0*/  STS [R17+0x10], R148 ;  /* 0x0000109411007388 */ /* 0x000fe20000000800 */
[----:B------:R-:W-:Y:S01]  /*9ef0*/  F2FP.F16.F32.PACK_AB R146, R147, R146 ;  /* 0x000000929392723e */ /* 0x000fe200000000ff */
[----:B------:R-:W5:Y:S01]  /*9f00*/  @P1 LDC R23, c[0x0][0x430] ;  /* 0x00010c00ff171b82 */ /* 0x000f620000000800 */
[----:B------:R-:W-:Y:S01]  /*9f10*/  F2FP.F16.F32.PACK_AB R13, R13, R136 ;  /* 0x000000880d0d723e */ /* 0x000fe200000000ff */
[----:B------:R-:W-:Y:S01]  /*9f20*/  STS [R17+0x210], R150 ;  /* 0x0002109611007388 */ /* 0x000fe20000000800 */
[----:B------:R-:W-:Y:S01]  /*9f30*/  F2FP.F16.F32.PACK_AB R7, R7, R138 ;  /* 0x0000008a0707723e */ /* 0x000fe200000000ff */
[----:B------:R-:W2:Y:S01]  /*9f40*/  @P5 MUFU.LG2 R6, R6 ;  /* 0x0000000600065308 */ /* 0x000ea20000000c00 */
[----:B------:R-:W-:Y:S01]  /*9f50*/  IADD3 R16, PT, PT, -R14, R19, RZ ;  /* 0x000000130e107210 */ /* 0x000fe20007ffe1ff */
[----:B------:R-:W-:Y:S01]  /*9f60*/  STS [R15+0x1000], R156 ;  /* 0x0010009c0f007388 */ /* 0x000fe20000000800 */
[----:B------:R-:W-:Y:S01]  /*9f70*/  F2FP.F16.F32.PACK_AB R132, R133, R132 ;  /* 0x000000848584723e */ /* 0x000fe200000000ff */
[----:B------:R-:W3:Y:S01]  /*9f80*/  @P5 LDC R20, c[0x0][0x458] ;  /* 0x00011600ff145b82 */ /* 0x000ee20000000800 */
[----:B------:R-:W-:Y:S01]  /*9f90*/  F2FP.F16.F32.PACK_AB R134, R135, R134 ;  /* 0x000000868786723e */ /* 0x000fe200000000ff */
[----:B------:R4:W-:Y:S01]  /*9fa0*/  STS [R15+0x1200], R158 ;  /* 0x0012009e0f007388 */ /* 0x0009e20000000800 */
[----:B------:R-:W-:-:S02]  /*9fb0*/  F2FP.F16.F32.PACK_AB R140, R141, R140 ;  /* 0x0000008c8d8c723e */ /* 0x000fc400000000ff */
[----:B------:R-:W-:Y:S01]  /*9fc0*/  F2FP.F16.F32.PACK_AB R142, R5, R142 ;  /* 0x0000008e058e723e */ /* 0x000fe200000000ff */
[----:B------:R-:W-:Y:S02]  /*9fd0*/  STS [R17+0x1010], R152 ;  /* 0x0010109811007388 */ /* 0x000fe40000000800 */
[----:B------:R-:W1:Y:S02]  /*9fe0*/  @P2 LDC.64 R4, c[0x0][0x408] ;  /* 0x00010200ff042b82 */ /* 0x000e640000000a00 */
[----:B------:R-:W-:Y:S04]  /*9ff0*/  STS [R17+0x1210], R154 ;  /* 0x0012109a11007388 */ /* 0x000fe80000000800 */
[----:B------:R-:W-:Y:S02]  /*a000*/  STS [R19+0x20], R144 ;  /* 0x0000209013007388 */ /* 0x000fe40000000800 */
[----:B------:R-:W1:Y:S01]  /*a010*/  @P1 LDC R10, c[0x0][0x430] ;  /* 0x00010c00ff0a1b82 */ /* 0x000e620000000800 */
[----:B-----5:R-:W-:Y:S01]  /*a020*/  @P1 IMAD R21, R23, R8, RZ ;  /* 0x0000000817151224 */ /* 0x020fe200078e02ff */
[----:B------:R-:W-:Y:S04]  /*a030*/  STS [R19+0x220], R146 ;  /* 0x0002209213007388 */ /* 0x000fe80000000800 */
[----:B------:R5:W-:Y:S04]  /*a040*/  STS [R16+0x30], R13 ;  /* 0x0000300d10007388 */ /* 0x000be80000000800 */
[----:B------:R2:W-:Y:S01]  /*a050*/  STS [R16+0x230], R7 ;  /* 0x0002300710007388 */ /* 0x0005e20000000800 */
[----:B----4-:R-:W4:Y:S03]  /*a060*/  @!P2 LDC.64 R14, c[0x0][0x400] ;  /* 0x00010000ff0eab82 */ /* 0x010f260000000a00 */
[----:B------:R1:W-:Y:S04]  /*a070*/  STS [R19+0x1020], R132 ;  /* 0x0010208413007388 */ /* 0x0003e80000000800 */
[----:B------:R1:W-:Y:S04]  /*a080*/  STS [R19+0x1220], R134 ;  /* 0x0012208613007388 */ /* 0x0003e80000000800 */
[----:B------:R1:W-:Y:S04]  /*a090*/  STS [R16+0x1030], R140 ;  /* 0x0010308c10007388 */ /* 0x0003e80000000800 */
[----:B------:R1:W-:Y:S01]  /*a0a0*/  STS [R16+0x1230], R142 ;  /* 0x0012308e10007388 */ /* 0x0003e20000000800 */
[----:B-----5:R1:W1:Y:S01]  /*a0b0*/  @P4 MUFU.LG2 R13, R11 ;  /* 0x0000000b000d4308 */ /* 0x0202620000000c00 */
[----:B--2---:R-:W2:Y:S01]  /*a0c0*/  @P6 LDC R7, c[0x0][0x458] ;  /* 0x00011600ff076b82 */ /* 0x004ea20000000800 */
[----:B----4-:R-:W-:Y:S01]  /*a0d0*/  @!P2 IMAD.WIDE.U32 R22, R239, R14, RZ ;  /* 0x0000000eef16a225 */ /* 0x010fe200078e00ff */
[----:B------:R-:W-:Y:S01]  /*a0e0*/  @P1 MOV R14, 0x1 ;  /* 0x00000001000e1802 */ /* 0x000fe20000000f00 */
[----:B-1-3--:R-:W-:Y:S06]  /*a0f0*/  @P1 BRA `(.L_x_101) ;  /* 0x0000000000201947 */ /* 0x00afec0003800000 */
[----:B------:R-:W-:Y:S01]  /*a100*/  ISETP.NE.AND P0, PT, R24, RZ, PT ;  /* 0x000000ff1800720c */ /* 0x000fe20003f05270 */
[----:B------:R-:W1:-:S12]  /*a110*/  LDC R11, c[0x0][0x3e0] ;  /* 0x0000f800ff0b7b82 */ /* 0x000e580000000800 */
[----:B------:R-:W1:Y:S01]  /*a120*/  @P0 LDC R14, c[0x0][0x454] ;  /* 0x00011500ff0e0b82 */ /* 0x000e620000000800 */
[----:B------:R-:W-:Y:S02]  /*a130*/  @P0 MOV R10, 0x1 ;  /* 0x00000001000a0802 */ /* 0x000fe40000000f00 */
[----:B------:R-:W-:-:S05]  /*a140*/  @!P0 MOV R10, 0x1 ;  /* 0x00000001000a8802 */ /* 0x000fca0000000f00 */
[----:B------:R-:W3:Y:S01]  /*a150*/  @P0 LDC R21, c[0x0][0x454] ;  /* 0x00011500ff150b82 */ /* 0x000ee20000000800 */
[-C--:B-1----:R-:W-:Y:S02]  /*a160*/  @P0 IMAD R14, R14, R11.reuse, RZ ;  /* 0x0000000b0e0e0224 */ /* 0x082fe400078e02ff */
[----:B------:R-:W-:-:S07]  /*a170*/  @!P0 IMAD R14, R8, R11, RZ ;  /* 0x0000000b080e8224 */ /* 0x000fce00078e02ff */
.L_x_101:
[----:B------:R-:W-:Y:S01]  /*a180*/  BAR.SYNC.DEFER_BLOCKING 0x0 ;  /* 0x0000000000007b1d */ /* 0x000fe20000010000 */
[----:B------:R-:W-:Y:S01]  /*a190*/  ISETP.NE.AND P0, PT, R236, -0x1, PT ;  /* 0xffffffffec00780c */ /* 0x000fe20003f05270 */
[----:B------:R-:W-:Y:S01]  /*a1a0*/  @!P2 IMAD R15, R239, R15, R23 ;  /* 0x0000000fef0fa224 */ /* 0x000fe200078e0217 */
[----:B------:R-:W-:Y:S01]  /*a1b0*/  ISETP.NE.AND P1, PT, R24, RZ, !P1 ;  /* 0x000000ff1800720c */ /* 0x000fe20004f25270 */
[----:B------:R-:W-:-:S04]  /*a1c0*/  @P2 IMAD.WIDE.U32 R24, R236, R4, RZ ;  /* 0x00000004ec182225 */ /* 0x000fc800078e00ff */
[----:B------:R-:W-:Y:S01]  /*a1d0*/  @P5 FMUL.FTZ R6, R6, 0.69314718246459960938 ;  /* 0x3f31721806065820 */ /* 0x000fe20000410000 */
[----:B------:R-:W1:Y:S01]  /*a1e0*/  @P3 LDC R27, c[0x0][0x458] ;  /* 0x00011600ff1b3b82 */ /* 0x000e620000000800 */
[----:B------:R-:W4:Y:S01]  /*a1f0*/  @P3 MUFU.LG2 R9, R9 ;  /* 0x0000000900093308 */ /* 0x000f220000000c00 */
[----:B------:R-:W-:Y:S02]  /*a200*/  @P2 IMAD R15, R236, R5, R25 ;  /* 0x00000005ec0f2224 */ /* 0x000fe400078e0219 */
[----:B------:R-:W-:Y:S01]  /*a210*/  @P6 FMUL.FTZ R31, R12, 0.69314718246459960938 ;  /* 0x3f3172180c1f6820 */ /* 0x000fe20000410000 */
[----:B---3--:R-:W-:Y:S01]  /*a220*/  IMAD R21, R238, R21, RZ ;  /* 0x00000015ee157224 */ /* 0x008fe200078e02ff */
[----:B------:R-:W-:Y:S01]  /*a230*/  MOV R12, 0x7f800000 ;  /* 0x7f800000000c7802 */ /* 0x000fe20000000f00 */
[----:B------:R-:W-:Y:S01]  /*a240*/  @P5 FFMA.FTZ R12, R3, R20, R6 ;  /* 0x00000014030c5223 */ /* 0x000fe20000010006 */
[----:B------:R-:W-:Y:S01]  /*a250*/  IMAD R4, R241, R10, RZ ;  /* 0x0000000af1047224 */ /* 0x000fe200078e02ff */
[----:B------:R-:W3:Y:S01]  /*a260*/  @P4 LDC R29, c[0x0][0x458] ;  /* 0x00011600ff1d4b82 */ /* 0x000ee20000000800 */
[----:B------:R-:W-:Y:S01]  /*a270*/  @!P0 IMAD R236, R239, R8, RZ ;  /* 0x00000008efec8224 */ /* 0x000fe200078e02ff */
[----:B------:R-:W-:Y:S01]  /*a280*/  LOP3.LUT P0, RZ, R237, 0x3, RZ, 0xc0, !PT ;  /* 0x00000003edff7812 */ /* 0x000fe2000780c0ff */
[----:B------:R-:W-:-:S02]  /*a290*/  @!P1 IMAD R21, R239, R14, R21 ;  /* 0x0000000eef159224 */ /* 0x000fc400078e0215 */
[----:B------:R-:W-:Y:S01]  /*a2a0*/  @P4 FMUL.FTZ R5, R13, 0.69314718246459960938 ;  /* 0x3f3172180d054820 */ /* 0x000fe20000410000 */
[----:B------:R-:W-:Y:S01]  /*a2b0*/  BSSY.RECONVERGENT B0, `(.L_x_102) ;  /* 0x0000037000007945 */ /* 0x000fe20003800200 */
[----:B------:R-:W-:Y:S02]  /*a2c0*/  SHF.R.S32.HI R3, RZ, 0x1f, R236 ;  /* 0x0000001fff037819 */ /* 0x000fe400000114ec */
[----:B------:R-:W-:Y:S01]  /*a2d0*/  SEL R236, R236, RZ, P1 ;  /* 0x000000ffecec7207 */ /* 0x000fe20000800000 */
[----:B------:R1:W3:Y:S01]  /*a2e0*/  LDS.128 R16, [R240+0x1800] ;  /* 0x00180000f0107984 */ /* 0x0002e20000000c00 */
[----:B------:R-:W-:Y:S01]  /*a2f0*/  SEL R3, R3, RZ, P1 ;  /* 0x000000ff03037207 */ /* 0x000fe20000800000 */
[----:B----4-:R-:W-:Y:S01]  /*a300*/  @P3 FMUL.FTZ R9, R9, 0.69314718246459960938 ;  /* 0x3f31721809093820 */ /* 0x010fe20000410000 */
[----:B------:R-:W-:Y:S02]  /*a310*/  IADD3 R13, P5, P1, R4, R236, R21 ;  /* 0x000000ec040d7210 */ /* 0x000fe400079be015 */
[----:B------:R-:W-:-:S02]  /*a320*/  SHF.R.S32.HI R4, RZ, 0x1f, R4 ;  /* 0x0000001fff047819 */ /* 0x000fc40000011404 */
[----:B------:R-:W-:Y:S02]  /*a330*/  SHF.R.S32.HI R21, RZ, 0x1f, R21 ;  /* 0x0000001fff157819 */ /* 0x000fe40000011415 */
[----:B------:R-:W-:Y:S01]  /*a340*/  MOV R14, 0x7f800000 ;  /* 0x7f800000000e7802 */ /* 0x000fe20000000f00 */
[----:B-1----:R-:W-:Y:S01]  /*a350*/  @P3 FFMA.FTZ R14, R0, R27, R9 ;  /* 0x0000001b000e3223 */ /* 0x002fe20000010009 */
[----:B------:R-:W-:Y:S01]  /*a360*/  MOV R11, 0x7f800000 ;  /* 0x7f800000000b7802 */ /* 0x000fe20000000f00 */
[----:B--2---:R-:W-:Y:S01]  /*a370*/  @P6 FFMA.FTZ R11, R164, R7, R31 ;  /* 0x00000007a40b6223 */ /* 0x004fe2000001001f */
[----:B------:R-:W-:Y:S01]  /*a380*/  MOV R20, 0x7f800000 ;  /* 0x7f80000000147802 */ /* 0x000fe20000000f00 */
[----:B---3--:R-:W-:Y:S01]  /*a390*/  @P4 FFMA.FTZ R20, R2, R29, R5 ;  /* 0x0000001d02144223 */ /* 0x008fe20000010005 */
[----:B------:R-:W-:Y:S01]  /*a3a0*/  IADD3.X R0, PT, PT, R4, R3, R21, P5, P1 ;  /* 0x0000000304007210 */ /* 0x000fe20002fe2415 */
[----:B------:R-:W-:Y:S06]  /*a3b0*/  @P0 BRA `(.L_x_103) ;  /* 0x0000000000980947 */ /* 0x000fec0003800000 */
[----:B------:R-:W-:-:S04]  /*a3c0*/  SHF.R.U32.HI R237, RZ, 0x1, R237 ;  /* 0x00000001ffed7819 */ /* 0x000fc800000116ed */
[----:B------:R-:W-:-:S04]  /*a3d0*/  LOP3.LUT R237, R237, 0x30, RZ, 0xc0, !PT ;  /* 0x00000030eded7812 */ /* 0x000fc800078ec0ff */
[----:B------:R-:W-:-:S04]  /*a3e0*/  LOP3.LUT R26, R237, 0x7, R230, 0xf8, !PT ;  /* 0x00000007ed1a7812 */ /* 0x000fc800078ef8e6 */
[C---:B------:R-:W-:Y:S01]  /*a3f0*/  ISETP.GE.AND P6, PT, R26.reuse, R227, PT ;  /* 0x000000e31a00720c */ /* 0x040fe20003fc6270 */
[C---:B------:R-:W-:Y:S01]  /*a400*/  VIADD R29, R26.reuse, 0x8 ;  /* 0x000000081a1d7836 */ /* 0x040fe20000000000 */
[C---:B------:R-:W-:Y:S01]  /*a410*/  LOP3.LUT R28, R26.reuse, 0x40, RZ, 0xfc, !PT ;  /* 0x000000401a1c7812 */ /* 0x040fe200078efcff */
[----:B------:R-:W-:-:S03]  /*a420*/  VIADD R27, R26, 0x48 ;  /* 0x000000481a1b7836 */ /* 0x000fc60000000000 */
[-C--:B------:R-:W-:Y:S02]  /*a430*/  ISETP.GE.AND P5, PT, R29, R227.reuse, PT ;  /* 0x000000e31d00720c */ /* 0x080fe40003fa6270 */
[-C--:B------:R-:W-:Y:S02]  /*a440*/  ISETP.GE.AND P4, PT, R28, R227.reuse, PT ;  /* 0x000000e31c00720c */ /* 0x080fe40003f86270 */
[----:B------:R-:W-:-:S03]  /*a450*/  ISETP.GE.AND P3, PT, R27, R227, PT ;  /* 0x000000e31b00720c */ /* 0x000fc60003f66270 */
[----:B------:R-:W1:Y:S01]  /*a460*/  @!P6 LDC.64 R8, c[0x0][0x420] ;  /* 0x00010800ff08eb82 */ /* 0x000e620000000a00 */
[----:B------:R-:W-:-:S05]  /*a470*/  @!P6 IMAD R26, R26, R10, RZ ;  /* 0x0000000a1a1ae224 */ /* 0x000fca00078e02ff */
[----:B------:R-:W-:Y:S01]  /*a480*/  @!P6 IADD3 R21, P0, PT, R26, R13, RZ ;  /* 0x0000000d1a15e210 */ /* 0x000fe20007f1e0ff */
[-C--:B------:R-:W-:Y:S01]  /*a490*/  @!P5 IMAD R29, R29, R10.reuse, RZ ;  /* 0x0000000a1d1dd224 */ /* 0x080fe200078e02ff */
[----:B------:R-:W2:Y:S01]  /*a4a0*/  @!P5 LDC.64 R6, c[0x0][0x420] ;  /* 0x00010800ff06db82 */ /* 0x000ea20000000a00 */
[----:B------:R-:W-:Y:S01]  /*a4b0*/  @!P4 IMAD R28, R28, R10, RZ ;  /* 0x0000000a1c1cc224 */ /* 0x000fe200078e02ff */
[----:B------:R-:W-:Y:S01]  /*a4c0*/  @!P6 LEA.HI.X.SX32 R26, R26, R0, 0x1, P0 ;  /* 0x000000001a1ae211 */ /* 0x000fe200000f0eff */
[----:B------:R-:W-:-:S05]  /*a4d0*/  @!P3 IMAD R10, R27, R10, RZ ;  /* 0x0000000a1b0ab224 */ /* 0x000fca00078e02ff */
[----:B------:R-:W3:Y:S08]  /*a4e0*/  @!P4 LDC.64 R4, c[0x0][0x420] ;  /* 0x00010800ff04cb82 */ /* 0x000ef00000000a00 */
[----:B------:R-:W4:Y:S01]  /*a4f0*/  @!P3 LDC.64 R2, c[0x0][0x420] ;  /* 0x00010800ff02bb82 */ /* 0x000f220000000a00 */
[----:B-1----:R-:W-:Y:S02]  /*a500*/  @!P6 LEA R30, P1, R21, R8, 0x2 ;  /* 0x00000008151ee211 */ /* 0x002fe400078210ff */
[----:B------:R-:W-:-:S02]  /*a510*/  @!P5 IADD3 R8, P0, PT, R29, R13, RZ ;  /* 0x0000000d1d08d210 */ /* 0x000fc40007f1e0ff */
[----:B------:R-:W-:Y:S02]  /*a520*/  @!P6 LEA.HI.X R31, R21, R9, R26, 0x2, P1 ;  /* 0x00000009151fe211 */ /* 0x000fe400008f141a */
[----:B------:R-:W-:Y:S02]  /*a530*/  @!P5 LEA.HI.X.SX32 R29, R29, R0, 0x1, P0 ;  /* 0x000000001d1dd211 */ /* 0x000fe400000f0eff */
[----:B--2---:R-:W-:Y:S01]  /*a540*/  @!P5 LEA R26, P0, R8, R6, 0x2 ;  /* 0x00000006081ad211 */ /* 0x004fe200078010ff */
[----:B------:R1:W-:Y:S01]  /*a550*/  @!P6 STG.E desc[UR14][R30.64], R11 ;  /* 0x0000000b1e00e986 */ /* 0x0003e2000c10190e */
[----:B------:R-:W-:Y:S02]  /*a560*/  @!P4 IADD3 R6, P1, PT, R28, R13, RZ ;  /* 0x0000000d1c06c210 */ /* 0x000fe40007f3e0ff */
[----:B------:R-:W-:Y:S02]  /*a570*/  @!P5 LEA.HI.X R27, R8, R7, R29, 0x2, P0 ;  /* 0x00000007081bd211 */ /* 0x000fe400000f141d */
[----:B------:R-:W-:-:S02]  /*a580*/  @!P3 IADD3 R13, P0, PT, R10, R13, RZ ;  /* 0x0000000d0a0db210 */ /* 0x000fc40007f1e0ff */
[----:B------:R-:W-:Y:S01]  /*a590*/  @!P4 LEA.HI.X.SX32 R28, R28, R0, 0x1, P1 ;  /* 0x000000001c1cc211 */ /* 0x000fe200008f0eff */
[----:B------:R1:W-:Y:S01]  /*a5a0*/  @!P5 STG.E desc[UR14][R26.64], R12 ;  /* 0x0000000c1a00d986 */ /* 0x0003e2000c10190e */
[----:B---3--:R-:W-:Y:S02]  /*a5b0*/  @!P4 LEA R4, P1, R6, R4, 0x2 ;  /* 0x000000040604c211 */ /* 0x008fe400078210ff */
[----:B------:R-:W-:Y:S02]  /*a5c0*/  @!P3 LEA.HI.X.SX32 R0, R10, R0, 0x1, P0 ;  /* 0x000000000a00b211 */ /* 0x000fe400000f0eff */
[----:B------:R-:W-:Y:S02]  /*a5d0*/  @!P4 LEA.HI.X R5, R6, R5, R28, 0x2, P1 ;  /* 0x000000050605c211 */ /* 0x000fe400008f141c */
[----:B----4-:R-:W-:-:S03]  /*a5e0*/  @!P3 LEA R2, P0, R13, R2, 0x2 ;  /* 0x000000020d02b211 */ /* 0x010fc600078010ff */
[----:B------:R1:W-:Y:S01]  /*a5f0*/  @!P4 STG.E desc[UR14][R4.64], R20 ;  /* 0x000000140400c986 */ /* 0x0003e2000c10190e */
[----:B------:R-:W-:-:S05]  /*a600*/  @!P3 LEA.HI.X R3, R13, R3, R0, 0x2, P0 ;  /* 0x000000030d03b211 */ /* 0x000fca00000f1400 */
[----:B------:R1:W-:Y:S04]  /*a610*/  @!P3 STG.E desc[UR14][R2.64], R14 ;  /* 0x0000000e0200b986 */ /* 0x0003e8000c10190e */
.L_x_103:
[----:B------:R-:W-:Y:S05]  /*a620*/  BSYNC.RECONVERGENT B0 ;  /* 0x0000000000007941 */ /* 0x000fea0003800200 */
.L_x_102:
[----:B------:R-:W2:Y:S01]  /*a630*/  LDCU UR6, c[0x0][0x440] ;  /* 0x00008800ff0677ac */ /* 0x000ea20008000800 */
[----:B-1----:R1:W3:Y:S01]  /*a640*/  LDS.128 R4, [R240] ;  /* 0x00000000f0047984 */ /* 0x0022e20000000c00 */
[----:B------:R-:W-:Y:S01]  /*a650*/  @P2 IMAD.MOV.U32 R22, RZ, RZ, R24 ;  /* 0x000000ffff162224 */ /* 0x000fe200078e0018 */
[----:B------:R-:W-:Y:S01]  /*a660*/  BSSY.RECONVERGENT B0, `(.L_x_104) ;  /* 0x0000016000007945 */ /* 0x000fe20003800200 */
[----:B------:R-:W4:Y:S03]  /*a670*/  LDCU.64 UR4, c[0x0][0x410] ;  /* 0x00008200ff0477ac */ /* 0x000f260008000a00 */
[----:B------:R-:W-:-:S05]  /*a680*/  IADD3 R8, P1, PT, R228, R22, RZ ;  /* 0x00000016e4087210 */ /* 0x000fca0007f3e0ff */
[----:B------:R-:W-:Y:S01]  /*a690*/  IMAD.X R9, RZ, RZ, R15, P1 ;  /* 0x000000ffff097224 */ /* 0x000fe200008e060f */
[----:B--2---:R-:W-:-:S04]  /*a6a0*/  ISETP.GE.AND P0, PT, R228, UR6, PT ;  /* 0x00000006e4007c0c */ /* 0x004fc8000bf06270 */
[-C--:B------:R-:W-:Y:S01]  /*a6b0*/  ISETP.GE.OR P3, PT, R230, R227.reuse, P0 ;  /* 0x000000e3e600720c */ /* 0x080fe20000766670 */
[----:B----4-:R-:W-:Y:S01]  /*a6c0*/  IMAD.WIDE.U32 R8, R238, UR4, R8 ;  /* 0x00000004ee087c25 */ /* 0x010fe2000f8e0008 */
[-C--:B------:R-:W-:Y:S02]  /*a6d0*/  ISETP.GE.OR P2, PT, R226, R227.reuse, P0 ;  /* 0x000000e3e200720c */ /* 0x080fe40000746670 */
[-C--:B------:R-:W-:Y:S01]  /*a6e0*/  ISETP.GE.OR P1, PT, R225, R227.reuse, P0 ;  /* 0x000000e3e100720c */ /* 0x080fe20000726670 */
[----:B------:R-:W-:Y:S01]  /*a6f0*/  IMAD R11, R238, UR5, R9 ;  /* 0x00000005ee0b7c24 */ /* 0x000fe2000f8e0209 */
[----:B------:R-:W-:-:S07]  /*a700*/  ISETP.GE.OR P0, PT, R224, R227, P0 ;  /* 0x000000e3e000720c */ /* 0x000fce0000706670 */
[----:B-1----:R-:W-:Y:S06]  /*a710*/  @P3 BRA `(.L_x_105) ;  /* 0x0000000000283947 */ /* 0x002fec0003800000 */
        /* <DEDUP_REMOVED lines=9> */
[----:B---3--:R1:W-:Y:S02]  /*a7b0*/  STG.E.128 desc[UR14][R12.64], R4 ;  /* 0x000000040c007986 */ /* 0x0083e4000c101d0e */
.L_x_105:
[----:B------:R-:W-:Y:S05]  /*a7c0*/  BSYNC.RECONVERGENT B0 ;  /* 0x0000000000007941 */ /* 0x000fea0003800200 */
.L_x_104:
[----:B-1-3--:R1:W2:Y:S01]  /*a7d0*/  LDS.128 R4, [R240+0x800] ;  /* 0x00080000f0047984 */ /* 0x00a2a20000000c00 */
[----:B------:R-:W-:Y:S04]  /*a7e0*/  BSSY.RECONVERGENT B0, `(.L_x_106) ;  /* 0x000000f000007945 */ /* 0x000fe80003800200 */
        /* <DEDUP_REMOVED lines=14> */
.L_x_107:
[----:B------:R-:W-:Y:S05]  /*a8d0*/  BSYNC.RECONVERGENT B0 ;  /* 0x0000000000007941 */ /* 0x000fea0003800200 */
.L_x_106:
[----:B-1----:R-:W1:Y:S01]  /*a8e0*/  LDS.128 R240, [R240+0x1000] ;  /* 0x00100000f0f07984 */ /* 0x002e620000000c00 */
[----:B------:R-:W-:Y:S04]  /*a8f0*/  BSSY.RECONVERGENT B0, `(.L_x_108) ;  /* 0x000000f000007945 */ /* 0x000fe80003800200 */
[----:B------:R-:W-:Y:S05]  /*a900*/  @P1 BRA `(.L_x_109) ;  /* 0x0000000000341947 */ /* 0x000fea0003800000 */
[----:B------:R-:W4:Y:S01]  /*a910*/  LDCU.64 UR6, c[0x0][0x408] ;  /* 0x00008100ff0677ac */ /* 0x000f220008000a00 */
[----:B---3--:R-:W-:Y:S01]  /*a920*/  IADD3 R2, P1, PT, R235, 0x40, RZ ;  /* 0x00000040eb027810 */ /* 0x008fe20007f3e0ff */
[----:B--2---:R-:W-:Y:S01]  /*a930*/  IMAD.MOV.U32 R4, RZ, RZ, R8 ;  /* 0x000000ffff047224 */ /* 0x004fe200078e0008 */
[----:B------:R-:W-:Y:S01]  /*a940*/  MOV R5, R11 ;  /* 0x0000000b00057202 */ /* 0x000fe20000000f00 */
[----:B------:R-:W2:Y:S02]  /*a950*/  LDCU.64 UR4, c[0x0][0x3f0] ;  /* 0x00007e00ff0477ac */ /* 0x000ea40008000a00 */
[----:B------:R-:W-:-:S04]  /*a960*/  IMAD.X R0, RZ, RZ, R234, P1 ;  /* 0x000000ffff007224 */ /* 0x000fc800008e06ea */
[----:B----4-:R-:W-:Y:S02]  /*a970*/  IMAD R3, R0, UR6, RZ ;  /* 0x0000000600037c24 */ /* 0x010fe4000f8e02ff */
[----:B------:R-:W-:-:S04]  /*a980*/  IMAD.WIDE.U32 R4, R2, UR6, R4 ;  /* 0x0000000602047c25 */ /* 0x000fc8000f8e0004 */
[----:B------:R-:W-:Y:S01]  /*a990*/  IMAD R3, R2, UR7, R3 ;  /* 0x0000000702037c24 */ /* 0x000fe2000f8e0203 */
[----:B--2---:R-:W-:-:S04]  /*a9a0*/  LEA R2, P1, R4, UR4, 0x1 ;  /* 0x0000000404027c11 */ /* 0x004fc8000f8208ff */
[----:B------:R-:W-:-:S04]  /*a9b0*/  IADD3 R3, PT, PT, R5, R3, RZ ;  /* 0x0000000305037210 */ /* 0x000fc80007ffe0ff */
[----:B------:R-:W-:-:S05]  /*a9c0*/  LEA.HI.X R3, R4, UR5, R3, 0x1, P1 ;  /* 0x0000000504037c11 */ /* 0x000fca00088f0c03 */
[----:B-1----:R4:W-:Y:S02]  /*a9d0*/  STG.E.128 desc[UR14][R2.64], R240 ;  /* 0x000000f002007986 */ /* 0x0029e4000c101d0e */
.L_x_109:
[----:B------:R-:W-:Y:S05]  /*a9e0*/  BSYNC.RECONVERGENT B0 ;  /* 0x0000000000007941 */ /* 0x000fea0003800200 */
.L_x_108:
[----:B------:R-:W-:Y:S05]  /*a9f0*/  @P0 EXIT ;  /* 0x000000000000094d */ /* 0x000fea0003800000 */
[----:B------:R-:W5:Y:S01]  /*aa00*/  LDCU.64 UR6, c[0x0][0x408] ;  /* 0x00008100ff0677ac */ /* 0x000f620008000a00 */
[----:B------:R-:W-:Y:S01]  /*aa10*/  IADD3 R235, P0, PT, R235, 0x60, RZ ;  /* 0x00000060ebeb7810 */ /* 0x000fe20007f1e0ff */
[----:B---34-:R-:W-:Y:S01]  /*aa20*/  IMAD.MOV.U32 R2, RZ, RZ, R8 ;  /* 0x000000ffff027224 */ /* 0x018fe200078e0008 */
        /* <DEDUP_REMOVED lines=9> */
[----:B------:R-:W-:Y:S01]  /*aac0*/  STG.E.128 desc[UR14][R4.64], R16 ;  /* 0x0000001004007986 */ /* 0x000fe2000c101d0e */
[----:B------:R-:W-:Y:S05]  /*aad0*/  EXIT ;  /* 0x000000000000794d */ /* 0x000fea0003800000 */
.L_x_110:
        /* <DEDUP_REMOVED lines=10> */
.L_x_1350:


//--------------------- .text._ZN5flash16flash_fwd_kernelI23Flash_fwd_kernel_traitsILi32ELi128ELi128ELi4ELb0ELb0EN7cutlass6half_tE19Flash_kernel_traitsILi32ELi128ELi128ELi4ES3_EELb0ELb0ELb0ELb1ELb0ELb0ELb0ELb0EEEvNS_16Flash_fwd_paramsE --------------------------
	.section	.text._ZN5flash16flash_fwd_kernelI23Flash_fwd_kernel_traitsILi32ELi128ELi128ELi4ELb0ELb0EN7cutlass6half_tE19Flash_kernel_traitsILi32ELi128ELi128ELi4ES3_EELb0ELb0ELb0ELb1ELb0ELb0ELb0ELb0EEEvNS_16Flash_fwd_paramsE,"ax",@progbits
	.align	128
        .global         _ZN5flash16flash_fwd_kernelI23Flash_fwd_kernel_traitsILi32ELi128ELi128ELi4ELb0ELb0EN7cutlass6half_tE19Flash_kernel_traitsILi32ELi128ELi128ELi4ES3_EELb0ELb0ELb0ELb1ELb0ELb0ELb0ELb0EEEvNS_16Flash_fwd_paramsE
        .type           _ZN5flash16flash_fwd_kernelI23Flash_fwd_kernel_traitsILi32ELi128ELi128ELi4ELb0ELb0EN7cutlass6half_tE19Flash_kernel_traitsILi32ELi128ELi128ELi4ES3_EELb0ELb0ELb0ELb1ELb0ELb0ELb0ELb0EEEvNS_16Flash_fwd_paramsE,@function
        .size           _ZN5flash16flash_fwd_kernelI23Flash_fwd_kernel_traitsILi32ELi128ELi128ELi4ELb0ELb0EN7cutlass6half_tE19Flash_kernel_traitsILi32ELi128ELi128ELi4ES3_EELb0ELb0ELb0ELb1ELb0ELb0ELb0ELb0EEEvNS_16Flash_fwd_paramsE,(.L_x_1351 - _ZN5flash16flash_fwd_kernelI23Flash_fwd_kernel_traitsILi32ELi128ELi128ELi4ELb0ELb0EN7cutlass6half_tE19Flash_kernel_traitsILi32ELi128ELi128ELi4ES3_EELb0ELb0ELb0ELb1ELb0ELb0ELb0ELb0EEEvNS_16Flash_fwd_paramsE)
        .other          _ZN5flash16flash_fwd_kernelI23Flash_fwd_kernel_traitsILi32ELi128ELi128ELi4ELb0ELb0EN7cutlass6half_tE19Flash_kernel_traitsILi32ELi128ELi128ELi4ES3_EELb0ELb0ELb0ELb1ELb0ELb0ELb0ELb0EEEvNS_16Flash_fwd_paramsE,@"STO_CUDA_ENTRY STV_DEFAULT"
_ZN5flash16flash_fwd_kernelI23Flash_fwd_kernel_traitsILi32ELi128ELi128ELi4ELb0ELb0EN7cutlass6half_tE19Flash_kernel_traitsILi32ELi128ELi128ELi4ES3_EELb0ELb0ELb0ELb1ELb0ELb0ELb0ELb0EEEvNS_16Flash_fwd_paramsE:
.text._ZN5flash16flash_fwd_kernelI23Flash_fwd_kernel_traitsILi32ELi128ELi128ELi4ELb0ELb0EN7cutlass6half_tE19Flash_kernel_traitsILi32ELi128ELi128ELi4ES3_EELb0ELb0ELb0ELb1ELb0ELb0ELb0ELb0EEEvNS_16Flash_fwd_paramsE:
        /* <DEDUP_REMOVED lines=17> */
[----:B------:R-:W-:-:S02]  /*0110*/  ISETP.NE.AND.EX P2, PT, RZ, UR5, PT, P2 ;  /* 0x00000005ff007c0c */ /* 0x000fc4000bf45320 */
[----:B------:R-:W-:Y:S01]  /*0120*/  SHF.R.U32.HI R0, RZ, 0x1e, R209 ;  /* 0x0000001eff007819 */ /* 0x000fe200000116d1 */
[----:B------:R-:W-:Y:S01]  /*0130*/  IMAD.SHL.U32 R8, R209, 0x4, RZ ;  /* 0x00000004d1087824 */ /* 0x000fe200078e00ff */
[----:B------:R-:W2:Y:S01]  /*0140*/  @P1 LDG.E R207, desc[UR14][R12.64] ;  /* 0x0000000e0ccf1981 */ /* 0x000ea2000c1e1900 */
[----:B------:R-:W-:-:S06]  /*0150*/  IMAD.MOV.U32 R10, RZ, RZ, RZ ;  /* 0x000000ffff0a7224 */ /* 0x000fcc00078e00ff */
[C---:B------:R-:W-:Y:S02]  /*0160*/  @P4 IADD3 R2, P3, PT, R8.reuse, UR6, RZ ;  /* 0x0000000608024c10 */ /* 0x040fe4000ff7e0ff */
[----:B------:R-:W-:Y:S01]  /*0170*/  @P2 IADD3 R6, P1, PT, R8, UR4, RZ ;  /* 0x0000000408062c10 */ /* 0x000fe2000ff3e0ff */
[----:B------:R-:W2:Y:S01]  /*0180*/  @P0 LDG.E R12, desc[UR14][R12.64+0x4] ;  /* 0x0000040e0c0c0981 */ /* 0x000ea2000c1e1900 */
[C---:B------:R-:W-:Y:S02]  /*0190*/  @P4 IADD3.X R3, PT, PT, R0.reuse, UR7, RZ, P3, !PT ;  /* 0x0000000700034c10 */ /* 0x040fe40009ffe4ff */
[----:B------:R-:W-:-:S03]  /*01a0*/  @P2 IADD3.X R7, PT, PT, R0, UR5, RZ, P1, !PT ;  /* 0x0000000500072c10 */ /* 0x000fc60008ffe4ff */
[----:B------:R1:W3:Y:S04]  /*01b0*/  @P4 LDG.E R10, desc[UR14][R2.64] ;  /* 0x0000000e020a4981 */ /* 0x0002e8000c1e1900 */
[----:B------:R4:W3:Y:S01]  /*01c0*/  @P2 LDG.E R6, desc[UR14][R6.64] ;  /* 0x0000000e06062981 */ /* 0x0008e2000c1e1900 */
[----:B------:R-:W1:Y:S01]  /*01d0*/  LDCU.U8 UR4, c[0x0][0x532] ;  /* 0x0000a640ff0477ac */ /* 0x000e620008000000 */
[----:B------:R-:W-:Y:S02]  /*01e0*/  ISETP.EQ.U32.AND P3, PT, R4, RZ, PT ;  /* 0x000000ff0400720c */ /* 0x000fe40003f62070 */
[----:B------:R-:W-:Y:S01]  /*01f0*/  IADD3 R8, P1, PT, R8, R4, RZ ;  /* 0x0000000408087210 */ /* 0x000fe20007f3e0ff */
[----:B------:R-:W-:Y:S01]  /*0200*/  IMAD.MOV.U32 R11, RZ, RZ, -0x1 ;  /* 0xffffffffff0b7424 */ /* 0x000fe200078e00ff */
[----:B-1----:R-:W-:Y:S01]  /*0210*/  ISETP.NE.AND P4, PT, RZ, UR4, PT ;  /* 0x00000004ff007c0c */ /* 0x002fe2000bf85270 */
[----:B------:R-:W1:Y:S03]  /*0220*/  @!P2 LDC.64 R2, c[0x0][0x488] ;  /* 0x00012200ff02ab82 */ /* 0x000e660000000a00 */
[----:B------:R-:W-:Y:S01]  /*0230*/  ISETP.EQ.OR.EX P3, PT, R5, RZ, !P4, P3 ;  /* 0x000000ff0500720c */ /* 0x000fe20006762730 */
[----:B------:R-:W-:-:S04]  /*0240*/  IMAD.X R9, R0, 0x1, R5, P1 ;  /* 0x0000000100097824 */ /* 0x000fc800008e0605 */
[----:B----4-:R-:W4:Y:S01]  /*0250*/  @!P0 LDC R7, c[0x0][0x434] ;  /* 0x00010d00ff078b82 */ /* 0x010f220000000800 */
[----:B------:R-:W1:Y:S07]  /*0260*/  S2R R205, SR_CTAID.X ;  /* 0x0000000000cd7919 */ /* 0x000e6e0000002500 */
[----:B------:R1:W5:Y:S01]  /*0270*/  @!P3 LDG.E R11, desc[UR14][R8.64] ;  /* 0x0000000e080bb981 */ /* 0x000362000c1e1900 */
[----:B------:R-:W-:Y:S01]  /*0280*/  ISETP.NE.U32.AND P3, PT, R4, RZ, PT ;  /* 0x000000ff0400720c */ /* 0x000fe20003f65070 */
[----:B------:R-:W4:Y:S03]  /*0290*/  @!P2 LDC R0, c[0x0][0x43c] ;  /* 0x00010f00ff00ab82 */ /* 0x000f260000000800 */
[----:B------:R-:W-:Y:S01]  /*02a0*/  ISETP.NE.AND.EX P3, PT, R5, RZ, PT, P3 ;  /* 0x000000ff0500720c */ /* 0x000fe20003f65330 */
[----:B------:R-:W2:Y:S01]  /*02b0*/  S2R R208, SR_TID.X ;  /* 0x0000000000d07919 */ /* 0x000ea20000002100 */
[----:B------:R-:W2:Y:S01]  /*02c0*/  S2R R212, SR_CTAID.Z ;  /* 0x0000000000d47919 */ /* 0x000ea20000002700 */
[----:B-1----:R-:W-:-:S02]  /*02d0*/  IMAD.SHL.U32 R211, R205, 0x80, RZ ;  /* 0x00000080cdd37824 */ /* 0x002fc400078e00ff */
[----:B--2---:R-:W-:Y:S01]  /*02e0*/  @P0 IMAD.IADD R7, R12, 0x1, -R207 ;  /* 0x000000010c070824 */ /* 0x004fe200078e0acf */
[----:B------:R-:W-:-:S07]  /*02f0*/  @!P2 ISETP.NE.U32.AND P0, PT, R2, RZ, PT ;  /* 0x000000ff0200a20c */ /* 0x000fce0003f05070 */
[----:B------:R-:W1:Y:S01]  /*0300*/  @!P3 LDC R2, c[0x0][0x438] ;  /* 0x00010e00ff02bb82 */ /* 0x000e620000000800 */
[----:B------:R-:W-:Y:S02]  /*0310*/  @!P2 ISETP.NE.AND.EX P0, PT, R3, RZ, PT, P0 ;  /* 0x000000ff0300a20c */ /* 0x000fe40003f05300 */
[----:B----4-:R-:W-:Y:S02]  /*0320*/  ISETP.GT.AND P1, PT, R7, R211, PT ;  /* 0x000000d30700720c */ /* 0x010fe40003f24270 */
[----:B------:R-:W-:Y:S01]  /*0330*/  @!P2 SEL R0, R0, RZ, P0 ;  /* 0x000000ff0000a207 */ /* 0x000fe20000000000 */
[----:B---3--:R-:W-:Y:S01]  /*0340*/  @P2 IMAD.IADD R6, R6, 0x1, -R10 ;  /* 0x0000000106062824 */ /* 0x008fe200078e0a0a */
[----:B------:R-:W-:Y:S09]  /*0350*/  @!P3 BRA `(.L_x_111) ;  /* 0x00000000000cb947 */ /* 0x000ff20003800000 */
[----:B-1----:R-:W2:Y:S02]  /*0360*/  @P4 LDG.E R2, desc[UR14][R8.64+0x4] ;  /* 0x0000040e08024981 */ /* 0x002ea4000c1e1900 */
[----:B--2--5:R-:W-:-:S06]  /*0370*/  @P4 IADD3 R2, PT, PT, R2, -R11, RZ ;  /* 0x8000000b02024210 */ /* 0x024fcc0007ffe0ff */
[----:B------:R2:W5:Y:S02]  /*0380*/  @!P4 LDG.E R2, desc[UR14][R8.64] ;  /* 0x0000000e0802c981 */ /* 0x000564000c1e1900 */
.L_x_111:
[----:B-1---5:R-:W-:Y:S01]  /*0390*/  @!P2 IADD3 R6, PT, PT, R0, R2, -R10 ;  /* 0x000000020006a210 */ /* 0x022fe20007ffe80a */
[----:B------:R-:W-:Y:S06]  /*03a0*/  @!P1 EXIT ;  /* 0x000000000000994d */ /* 0x000fec0003800000 */
[----:B------:R-:W-:-:S13]  /*03b0*/  ISETP.GT.AND P0, PT, R6, RZ, PT ;  /* 0x000000ff0600720c */ /* 0x000fda0003f04270 */
[----:B------:R-:W-:Y:S05]  /*03c0*/  @P0 BRA `(.L_x_112) ;  /* 0x0000000800ac0947 */ /* 0x000fea0003800000 */
[----:B------:R-:W1:Y:S01]  /*03d0*/  LDC.U8 R0, c[0x0][0x549] ;  /* 0x00015240ff007b82 */ /* 0x000e620000000000 */
[----:B------:R-:W-:-:S07]  /*03e0*/  ISETP.NE.AND P1, PT, R207, -0x1, PT ;  /* 0xffffffffcf00780c */ /* 0x000fce0003f25270 */
[----:B------:R-:W3:Y:S08]  /*03f0*/  LDC.U8 R6, c[0x0][0x548] ;  /* 0x00015200ff067b82 */ /* 0x000ef00000000000 */
[----:B--2---:R-:W2:Y:S01]  /*0400*/  @!P1 LDC.64 R8, c[0x0][0x400] ;  /* 0x00010000ff089b82 */ /* 0x004ea20000000a00 */
[----:B-1----:R-:W-:-:S07]  /*0410*/  ISETP.NE.AND P0, PT, R0, RZ, PT ;  /* 0x000000ff0000720c */ /* 0x002fce0003f05270 */
[----:B------:R-:W1:Y:S01]  /*0420*/  @P1 LDC.64 R4, c[0x0][0x408] ;  /* 0x00010200ff041b82 */ /* 0x000e620000000a00 */
[----:B---3--:R-:W-:-:S07]  /*0430*/  ISETP.NE.AND P2, PT, R6, RZ, !P0 ;  /* 0x000000ff0600720c */ /* 0x008fce0004745270 */
[----:B------:R-:W3:Y:S08]  /*0440*/  LDC R0, c[0x0][0x434] ;  /* 0x00010d00ff007b82 */ /* 0x000ef00000000800 */
[----:B------:R-:W4:Y:S08]  /*0450*/  @P0 LDC.64 R2, c[0x0][0x430] ;  /* 0x00010c00ff020b82 */ /* 0x000f300000000a00 */
[----:B------:R-:W1:Y:S01]  /*0460*/  @P0 LDC R10, c[0x0][0x430] ;  /* 0x00010c00ff0a0b82 */ /* 0x000e620000000800 */
[----:B----4-:R-:W-:-:S02]  /*0470*/  @P0 IMAD R3, R2, R3, RZ ;  /* 0x0000000302030224 */ /* 0x010fc400078e02ff */
[----:B------:R-:W-:Y:S01]  /*0480*/  @P0 IMAD.MOV.U32 R2, RZ, RZ, 0x1 ;  /* 0x00000001ff020424 */ /* 0x000fe200078e00ff */
[----:B--23--:R-:W-:Y:S06]  /*0490*/  @P0 BRA `(.L_x_113) ;  /* 0x0000000000280947 */ /* 0x00cfec0003800000 */
[----:B------:R-:W-:Y:S01]  /*04a0*/  ISETP.NE.AND P0, PT, R6, RZ, PT ;  /* 0x000000ff0600720c */ /* 0x000fe20003f05270 */
[----:B------:R-:W2:-:S12]  /*04b0*/  LDC R11, c[0x0][0x3e0] ;  /* 0x0000f800ff0b7b82 */ /* 0x000e980000000800 */
[----:B------:R-:W3:Y:S01]  /*04c0*/  @P0 LDC R3, c[0x0][0x454] ;  /* 0x00011500ff030b82 */ /* 0x000ee20000000800 */
[----:B-1----:R-:W-:Y:S02]  /*04d0*/  @P0 MOV R10, 0x1 ;  /* 0x00000001000a0802 */ /* 0x002fe40000000f00 */
[----:B------:R-:W-:-:S05]  /*04e0*/  @!P0 MOV R10, 0x1 ;  /* 0x00000001000a8802 */ /* 0x000fca0000000f00 */
[----:B------:R-:W2:Y:S08]  /*04f0*/  @P0 LDC R2, c[0x0][0x454] ;  /* 0x00011500ff020b82 */ /* 0x000eb00000000800 */
[----:B------:R-:W1:Y:S08]  /*0500*/  @!P0 LDC R6, c[0x0][0x434] ;  /* 0x00010d00ff068b82 */ /* 0x000e700000000800 */
[----:B------:R-:W4:Y:S01]  /*0510*/  @!P0 LDC R3, c[0x0][0x434] ;  /* 0x00010d00ff038b82 */ /* 0x000f220000000800 */
[----:B--2---:R-:W-:-:S02]  /*0520*/  @P0 IMAD R2, R2, R11, RZ ;  /* 0x0000000b02020224 */ /* 0x004fc400078e02ff */
[----:B-1-3--:R-:W-:-:S07]  /*0530*/  @!P0 IMAD R2, R6, R11, RZ ;  /* 0x0000000b06028224 */ /* 0x00afce00078e02ff */
.L_x_113:
[----:B------:R-:W2:Y:S01]  /*0540*/  LDCU UR4, c[0x0][0x440] ;  /* 0x00008800ff0477ac */ /* 0x000ea20008000800 */
[C---:B-1----:R-:W-:Y:S01]  /*0550*/  @P1 IMAD.WIDE.U32 R12, R207.reuse, R4, RZ ;  /* 0x00000004cf0c1225 */ /* 0x042fe200078e00ff */
[----:B------:R-:W-:Y:S01]  /*0560*/  ISETP.NE.AND P4, PT, R207, -0x1, PT ;  /* 0xffffffffcf00780c */ /* 0x000fe20003f85270 */
[----:B------:R-:W-:Y:S01]  /*0570*/  BSSY.RECONVERGENT B0, `(.L_x_114) ;  /* 0x000002e000007945 */ /* 0x000fe20003800200 */
[----:B------:R-:W-:Y:S01]  /*0580*/  IADD3 R7, PT, PT, -R211, R7, RZ ;  /* 0x00000007d3077210 */ /* 0x000fe20007ffe1ff */
[----:B------:R-:W-:Y:S01]  /*0590*/  IMAD.SHL.U32 R4, R208, 0x8, RZ ;  /* 0x00000008d0047824 */ /* 0x000fe200078e00ff */
[----:B------:R-:W-:Y:S01]  /*05a0*/  SHF.R.U32.HI R208, RZ, 0x2, R208 ;  /* 0x00000002ffd07819 */ /* 0x000fe200000116d0 */
[C---:B------:R-:W-:Y:S02]  /*05b0*/  IMAD R0, R209.reuse, R0, RZ ;  /* 0x00000000d1007224 */ /* 0x040fe400078e02ff */
[----:B------:R-:W-:Y:S01]  /*05c0*/  @!P1 IMAD.WIDE.U32 R14, R209, R8, RZ ;  /* 0x00000008d10e9225 */ /* 0x000fe200078e00ff */
[----:B------:R-:W-:-:S02]  /*05d0*/  LOP3.LUT R4, R4, 0x18, RZ, 0xc0, !PT ;  /* 0x0000001804047812 */ /* 0x000fc400078ec0ff */
[----:B------:R-:W-:Y:S01]  /*05e0*/  SEL R0, R0, R207, !P4 ;  /* 0x000000cf00007207 */ /* 0x000fe20006000000 */
[----:B------:R-:W-:Y:S01]  /*05f0*/  @!P1 IMAD.MOV.U32 R8, RZ, RZ, R14 ;  /* 0x000000ffff089224 */ /* 0x000fe200078e000e */
[----:B------:R-:W-:Y:S01]  /*0600*/  ISETP.NE.AND P3, PT, R4, RZ, PT ;  /* 0x000000ff0400720c */ /* 0x000fe20003f65270 */
[----:B------:R-:W-:Y:S01]  /*0610*/  @P1 IMAD.MOV.U32 R8, RZ, RZ, R12 ;  /* 0x000000ffff081224 */ /* 0x000fe200078e000c */
[----:B------:R-:W-:Y:S01]  /*0620*/  SHF.R.S32.HI R6, RZ, 0x1f, R0 ;  /* 0x0000001fff067819 */ /* 0x000fe20000011400 */
[----:B----4-:R-:W-:Y:S01]  /*0630*/  IMAD R3, R212, R3, RZ ;  /* 0x00000003d4037224 */ /* 0x010fe200078e02ff */
[----:B--2---:R-:W-:Y:S01]  /*0640*/  ISETP.GE.AND P0, PT, R4, UR4, PT ;  /* 0x0000000404007c0c */ /* 0x004fe2000bf06270 */
[----:B------:R-:W1:Y:S01]  /*0650*/  LDCU.64 UR4, c[0x0][0x410] ;  /* 0x00008200ff0477ac */ /* 0x000e620008000a00 */
[----:B------:R-:W-:Y:S01]  /*0660*/  @!P1 IMAD R9, R209, R9, R15 ;  /* 0x00000009d1099224 */ /* 0x000fe200078e020f */
[----:B------:R-:W-:Y:S01]  /*0670*/  SEL R0, R0, RZ, P2 ;  /* 0x000000ff00007207 */ /* 0x000fe20001000000 */
[----:B------:R-:W-:Y:S01]  /*0680*/  @P1 IMAD R9, R207, R5, R13 ;  /* 0x00000005cf091224 */ /* 0x000fe200078e020d */
[----:B------:R-:W-:Y:S01]  /*0690*/  IADD3 R8, P1, PT, R4, R8, RZ ;  /* 0x0000000804087210 */ /* 0x000fe20007f3e0ff */
[----:B------:R-:W-:Y:S01]  /*06a0*/  @!P2 IMAD R3, R209, R2, R3 ;  /* 0x00000002d103a224 */ /* 0x000fe200078e0203 */
[----:B------:R-:W-:Y:S01]  /*06b0*/  SEL R6, R6, RZ, P2 ;  /* 0x000000ff06067207 */ /* 0x000fe20001000000 */
[C---:B------:R-:W-:Y:S01]  /*06c0*/  VIADD R5, R208.reuse, 0x20 ;  /* 0x00000020d0057836 */ /* 0x040fe20000000000 */
[C---:B------:R-:W-:Y:S01]  /*06d0*/  ISETP.GE.OR P2, PT, R208.reuse, R7, P0 ;  /* 0x00000007d000720c */ /* 0x040fe20000746670 */
[----:B------:R-:W-:Y:S01]  /*06e0*/  IMAD.X R9, RZ, RZ, R9, P1 ;  /* 0x000000ffff097224 */ /* 0x000fe200008e0609 */
[----:B------:R-:W-:Y:S01]  /*06f0*/  MOV R209, RZ ;  /* 0x000000ff00d17202 */ /* 0x000fe20000000f00 */
[C---:B------:R-:W-:Y:S01]  /*0700*/  VIADD R4, R208.reuse, 0x40 ;  /* 0x00000040d0047836 */ /* 0x040fe20000000000 */
[----:B------:R-:W-:-:S02]  /*0710*/  IADD3 R2, PT, PT, R208, 0x60, RZ ;  /* 0x00000060d0027810 */ /* 0x000fc40007ffe0ff */
[-C--:B------:R-:W-:Y:S01]  /*0720*/  ISETP.GE.OR P6, PT, R208, R7.reuse, P3 ;  /* 0x00000007d000720c */ /* 0x080fe20001fc6670 */
[----:B------:R-:W-:Y:S01]  /*0730*/  IMAD.WIDE.U32 R12, R205, 0x80, R208 ;  /* 0x00000080cd0c7825 */ /* 0x000fe200078e00d0 */
[CC--:B------:R-:W-:Y:S02]  /*0740*/  ISETP.GE.OR P5, PT, R5.reuse, R7.reuse, P3 ;  /* 0x000000070500720c */ /* 0x0c0fe40001fa6670 */
[-C--:B------:R-:W-:Y:S01]  /*0750*/  ISETP.GE.OR P4, PT, R4, R7.reuse, P3 ;  /* 0x000000070400720c */ /* 0x080fe20001f86670 */
[----:B-1----:R-:W-:Y:S01]  /*0760*/  IMAD.WIDE.U32 R8, R212, UR4, R8 ;  /* 0x00000004d4087c25 */ /* 0x002fe2000f8e0008 */
[-C--:B------:R-:W-:Y:S02]  /*0770*/  ISETP.GE.OR P3, PT, R2, R7.reuse, P3 ;  /* 0x000000070200720c */ /* 0x080fe40001f66670 */
[----:B------:R-:W-:Y:S01]  /*0780*/  ISETP.GE.OR P1, PT, R5, R7, P0 ;  /* 0x000000070500720c */ /* 0x000fe20000726670 */
[----:B------:R-:W-:Y:S01]  /*0790*/  IMAD R213, R212, UR5, R9 ;  /* 0x00000005d4d57c24 */ /* 0x000fe2000f8e0209 */
[----:B------:R-:W-:Y:S11]  /*07a0*/  @P2 BRA `(.L_x_115) ;  /* 0x0000000000282947 */ /* 0x000ff60003800000 */
        /* <DEDUP_REMOVED lines=10> */
.L_x_115:
[----:B------:R-:W-:Y:S05]  /*0850*/  BSYNC.RECONVERGENT B0 ;  /* 0x0000000000007941 */ /* 0x000fea0003800200 */
.L_x_114:
[----:B------:R-:W-:Y:S01]  /*0860*/  BSSY.RECONVERGENT B0, `(.L_x_116) ;  /* 0x0000012000007945 */ /* 0x000fe20003800200 */
[-C--:B------:R-:W-:Y:S01]  /*0870*/  ISETP.GE.OR P2, PT, R4, R7.reuse, P0 ;  /* 0x000000070400720c */ /* 0x080fe20000746670 */
[----:B------:R-:W-:Y:S01]  /*0880*/  IMAD R211, R211, R10, RZ ;  /* 0x0000000ad3d37224 */ /* 0x000fe200078e02ff */
[----:B------:R-:W-:Y:S01]  /*0890*/  ISETP.GE.OR P0, PT, R2, R7, P0 ;  /* 0x000000070200720c */ /* 0x000fe20000706670 */
[----:B------:R-:W-:-:S12]  /*08a0*/  @P1 BRA `(.L_x_117) ;  /* 0x0000000000341947 */ /* 0x000fd80003800000 */
        /* <DEDUP_REMOVED lines=13> */
.L_x_117:
[----:B------:R-:W-:Y:S05]  /*0980*/  BSYNC.RECONVERGENT B0 ;  /* 0x0000000000007941 */ /* 0x000fea0003800200 */
.L_x_116:
        /* <DEDUP_REMOVED lines=15> */
.L_x_119:
[----:B------:R-:W-:Y:S05]  /*0a80*/  BSYNC.RECONVERGENT B0 ;  /* 0x0000000000007941 */ /* 0x000fea0003800200 */
.L_x_118:
[----:B------:R-:W-:Y:S01]  /*0a90*/  BSSY.RECONVERGENT B0, `(.L_x_120) ;  /* 0x0000012000007945 */ /* 0x000fe20003800200 */
[----:B------:R-:W-:Y:S02]  /*0aa0*/  IADD3 R0, P2, P1, R211, R0, R3 ;  /* 0x00000000d3007210 */ /* 0x000fe4000795e003 */
[----:B------:R-:W-:Y:S02]  /*0ab0*/  SHF.R.S32.HI R211, RZ, 0x1f, R211 ;  /* 0x0000001fffd37819 */ /* 0x000fe400000114d3 */
[----:B------:R-:W-:Y:S01]  /*0ac0*/  SHF.R.S32.HI R7, RZ, 0x1f, R3 ;  /* 0x0000001fff077819 */ /* 0x000fe20000011403 */
[----:B------:R-:W-:Y:S08]  /*0ad0*/  @P0 BRA `(.L_x_121) ;  /* 0x0000000000340947 */ /* 0x000ff00003800000 */
[----:B------:R-:W4:Y:S01]  /*0ae0*/  LDCU.64 UR6, c[0x0][0x408] ;  /* 0x00008100ff0677ac */ /* 0x000f220008000a00 */
[----:B------:R-:W-:Y:S01]  /*0af0*/  IADD3 R3, P0, PT, R12, 0x60, RZ ;  /* 0x000000600c037810 */ /* 0x000fe20007f1e0ff */
[----:B------:R-:W-:Y:S01]  /*0b00*/  IMAD.MOV.U32 R12, RZ, RZ, R8 ;  /* 0x000000ffff0c7224 */ /* 0x000fe200078e0008 */
[----:B------:R-:W5:Y:S03]  /*0b10*/  LDCU.64 UR4, c[0x0][0x3f0] ;  /* 0x00007e00ff0477ac */ /* 0x000f660008000a00 */
[----:B------:R-:W-:Y:S01]  /*0b20*/  IMAD.X R9, RZ, RZ, R13, P0 ;  /* 0x000000ffff097224 */ /* 0x000fe200000e060d */
[----:B------:R-:W-:-:S03]  /*0b30*/  MOV R13, R213 ;  /* 0x000000d5000d7202 */ /* 0x000fc60000000f00 */
[----:B----4-:R-:W-:Y:S02]  /*0b40*/  IMAD R9, R9, UR6, RZ ;  /* 0x0000000609097c24 */ /* 0x010fe4000f8e02ff */
[----:B------:R-:W-:-:S04]  /*0b50*/  IMAD.WIDE.U32 R12, R3, UR6, R12 ;  /* 0x00000006030c7c25 */ /* 0x000fc8000f8e000c */
[----:B------:R-:W-:Y:S01]  /*0b60*/  IMAD R9, R3, UR7, R9 ;  /* 0x0000000703097c24 */ /* 0x000fe2000f8e0209 */
[----:B-----5:R-:W-:-:S04]  /*0b70*/  LEA R8, P0, R12, UR4, 0x1 ;  /* 0x000000040c087c11 */ /* 0x020fc8000f8008ff */
[----:B------:R-:W-:-:S04]  /*0b80*/  IADD3 R9, PT, PT, R13, R9, RZ ;  /* 0x000000090d097210 */ /* 0x000fc80007ffe0ff */
[----:B------:R-:W-:-:S05]  /*0b90*/  LEA.HI.X R9, R12, UR5, R9, 0x1, P0 ;  /* 0x000000050c097c11 */ /* 0x000fca00080f0c09 */
[----:B------:R4:W-:Y:S02]  /*0ba0*/  STG.E.128 desc[UR14][R8.64], RZ ;  /* 0x000000ff08007986 */ /* 0x0009e4000c101d0e */
.L_x_121:
[----:B------:R-:W-:Y:S05]  /*0bb0*/  BSYNC.RECONVERGENT B0 ;  /* 0x0000000000007941 */ /* 0x000fea0003800200 */
.L_x_120:
[----:B------:R-:W-:Y:S01]  /*0bc0*/  BSSY.RECONVERGENT B0, `(.L_x_122) ;  /* 0x000000b000007945 */ /* 0x000fe20003800200 */
[----:B------:R-:W-:-:S03]  /*0bd0*/  IADD3.X R6, PT, PT, R211, R6, R7, P2, P1 ;  /* 0x00000006d3067210 */ /* 0x000fc600017e2407 */
[----:B------:R-:W-:Y:S05]  /*0be0*/  @P6 BRA `(.L_x_123) ;  /* 0x0000000000206947 */ /* 0x000fea0003800000 */
[----:B------:R-:W4:Y:S01]  /*0bf0*/  LDCU.64 UR4, c[0x0][0x420] ;  /* 0x00008400ff0477ac */ /* 0x000f220008000a00 */
[----:B------:R-:W-:-:S05]  /*0c00*/  IMAD R3, R208, R10, RZ ;  /* 0x0000000ad0037224 */ /* 0x000fca00078e02ff */
[----:B------:R-:W-:-:S04]  /*0c10*/  IADD3 R7, P0, PT, R3, R0, RZ ;  /* 0x0000000003077210 */ /* 0x000fc80007f1e0ff */
[----:B------:R-:W-:Y:S02]  /*0c20*/  LEA.HI.X.SX32 R3, R3, R6, 0x1, P0 ;  /* 0x0000000603037211 */ /* 0x000fe400000f0eff */
[----:B----4-:R-:W-:-:S04]  /*0c30*/  LEA R8, P0, R7, UR4, 0x2 ;  /* 0x0000000407087c11 */ /* 0x010fc8000f8010ff */
[----:B------:R-:W-:Y:S01]  /*0c40*/  LEA.HI.X R9, R7, UR5, R3, 0x2, P0 ;  /* 0x0000000507097c11 */ /* 0x000fe200080f1403 */
[----:B------:R-:W-:-:S05]  /*0c50*/  IMAD.MOV.U32 R3, RZ, RZ, 0x7f800000 ;  /* 0x7f800000ff037424 */ /* 0x000fca00078e00ff */
[----:B------:R4:W-:Y:S03]  /*0c60*/  STG.E desc[UR14][R8.64], R3 ;  /* 0x0000000308007986 */ /* 0x0009e6000c10190e */
.L_x_123:
[----:B------:R-:W-:Y:S05]  /*0c70*/  BSYNC.RECONVERGENT B0 ;  /* 0x0000000000007941 */ /* 0x000fea0003800200 */
.L_x_122:
        /* <DEDUP_REMOVED lines=10> */
.L_x_125:
[----:B------:R-:W-:Y:S05]  /*0d20*/  BSYNC.RECONVERGENT B0 ;  /* 0x0000000000007941 */ /* 0x000fea0003800200 */
.L_x_124:
        /* <DEDUP_REMOVED lines=10> */
.L_x_127:
[----:B------:R-:W-:Y:S05]  /*0dd0*/  BSYNC.RECONVERGENT B0 ;  /* 0x0000000000007941 */ /* 0x000fea0003800200 */
.L_x_126:
[----:B------:R-:W-:Y:S05]  /*0de0*/  @P3 EXIT ;  /* 0x000000000000394d */ /* 0x000fea0003800000 */
[----:B------:R-:W5:Y:S01]  /*0df0*/  LDCU.64 UR4, c[0x0][0x420] ;  /* 0x00008400ff0477ac */ /* 0x000f620008000a00 */
[----:B------:R-:W-:-:S05]  /*0e00*/  IMAD R2, R2, R10, RZ ;  /* 0x0000000a02027224 */ /* 0x000fca00078e02ff */
[----:B------:R-:W-:-:S04]  /*0e10*/  IADD3 R0, P0, PT, R2, R0, RZ ;  /* 0x0000000002007210 */ /* 0x000fc80007f1e0ff */
[----:B------:R-:W-:Y:S02]  /*0e20*/  LEA.HI.X.SX32 R2, R2, R6, 0x1, P0 ;  /* 0x0000000602027211 */ /* 0x000fe400000f0eff */
[----:B-----5:R-:W-:-:S04]  /*0e30*/  LEA R4, P0, R0, UR4, 0x2 ;  /* 0x0000000400047c11 */ /* 0x020fc8000f8010ff */
[----:B------:R-:W-:Y:S01]  /*0e40*/  LEA.HI.X R5, R0, UR5, R2, 0x2, P0 ;  /* 0x0000000500057c11 */ /* 0x000fe200080f1402 */
[----:B------:R-:W-:-:S05]  /*0e50*/  IMAD.MOV.U32 R0, RZ, RZ, 0x7f800000 ;  /* 0x7f800000ff007424 */ /* 0x000fca00078e00ff */
[----:B------:R-:W-:Y:S01]  /*0e60*/  STG.E desc[UR14][R4.64], R0 ;  /* 0x0000000004007986 */ /* 0x000fe2000c10190e */
[----:B------:R-:W-:Y:S05]  /*0e70*/  EXIT ;  /* 0x000000000000794d */ /* 0x000fea0003800000 */
.L_x_112:
        /* <DEDUP_REMOVED lines=18> */
[----:B------:R-:W-:Y:S02]  /*0fa0*/  IADD3 R5, PT, PT, R9, R4, RZ ;  /* 0x0000000409057210 */ /* 0x000fe40007ffe0ff */
[----:B------:R-:W-:-:S05]  /*0fb0*/  MOV R4, R8 ;  /* 0x0000000800047202 */ /* 0x000fca0000000f00 */
[----:B--2---:R-:W-:-:S04]  /*0fc0*/  IMAD.WIDE.U32 R16, R209, UR6, R4 ;  /* 0x00000006d1107c25 */ /* 0x004fc8000f8e0004 */
[----:B------:R-:W-:Y:S01]  /*0fd0*/  IMAD R15, R209, UR7, R17 ;  /* 0x00000007d10f7c24 */ /* 0x000fe2000f8e0211 */
[----:B------:R-:W-:Y:S06]  /*0fe0*/  BRA `(.L_x_129) ;  /* 0x0000000000147947 */ /* 0x000fec0003800000 */
.L_x_128:
[----:B------:R-:W1:Y:S01]  /*0ff0*/  LDC.64 R2, c[0x0][0x3b8] ;  /* 0x0000ee00ff027b82 */ /* 0x000e620000000a00 */
[----:B------:R-:W-:-:S05]  /*1000*/  IADD3 R16, PT, PT, R10, R11, RZ ;  /* 0x0000000b0a107210 */ /* 0x000fca0007ffe0ff */
[C---:B-1----:R-:W-:Y:S02]  /*1010*/  IMAD R15, R16.reuse, R3, RZ ;  /* 0x00000003100f7224 */ /* 0x042fe400078e02ff */
[----:B------:R-:W-:-:S05]  /*1020*/  IMAD.WIDE.U32 R16, R16, R2, RZ ;  /* 0x0000000210107225 */ /* 0x000fca00078e00ff */
[----:B------:R-:W-:Y:S02]  /*1030*/  IADD3 R15, PT, PT, R17, R15, RZ ;  /* 0x0000000f110f7210 */ /* 0x000fe40007ffe0ff */
.L_x_129:
        /* <DEDUP_REMOVED lines=10> */
[----:B------:R-:W-:-:S04]  /*10e0*/  IMAD.HI.U32 R12, R13, R8, R12 ;  /* 0x000000080d0c7227 */ /* 0x000fc800078e000c */
[----:B------:R-:W-:-:S04]  /*10f0*/  IMAD.MOV.U32 R8, RZ, RZ, R4 ;  /* 0x000000ffff087224 */ /* 0x000fc800078e0004 */
[----:B------:R-:W-:-:S04]  /*1100*/  IMAD.HI.U32 R12, R12, R8, RZ ;  /* 0x000000080c0c7227 */ /* 0x000fc800078e00ff */
[----:B------:R-:W-:-:S04]  /*1110*/  IMAD.MOV R4, RZ, RZ, -R12 ;  /* 0x000000ffff047224 */ /* 0x000fc800078e0a0c */
[----:B------:R-:W-:-:S05]  /*1120*/  IMAD R4, R9, R4, R8 ;  /* 0x0000000409047224 */ /* 0x000fca00078e0208 */
[----:B------:R-:W-:-:S13]  /*1130*/  ISETP.GT.U32.AND P1, PT, R9, R4, PT ;  /* 0x000000040900720c */ /* 0x000fda0003f24070 */
[-C--:B------:R-:W-:Y:S01]  /*1140*/  @!P1 IADD3 R4, PT, PT, R4, -R9.reuse, RZ ;  /* 0x8000000904049210 */ /* 0x080fe20007ffe0ff */
[----:B------:R-:W-:Y:S01]  /*1150*/  @!P1 VIADD R12, R12, 0x1 ;  /* 0x000000010c0c9836 */ /* 0x000fe20000000000 */
[----:B------:R-:W-:Y:S02]  /*1160*/  ISETP.NE.AND P1, PT, R5, RZ, PT ;  /* 0x000000ff0500720c */ /* 0x000fe40003f25270 */
[----:B------:R-:W-:Y:S02]  /*1170*/  ISETP.GE.U32.AND P3, PT, R4, R9, PT ;  /* 0x000000090400720c */ /* 0x000fe40003f66070 */
[----:B------:R-:W-:-:S04]  /*1180*/  LOP3.LUT R4, R212, R5, RZ, 0x3c, !PT ;  /* 0x00000005d4047212 */ /* 0x000fc800078e3cff */
[----:B------:R-:W-:-:S07]  /*1190*/  ISETP.GE.AND P0, PT, R4, RZ, PT ;  /* 0x000000ff0400720c */ /* 0x000fce0003f06270 */
        /* <DEDUP_REMOVED lines=12> */
[----:B------:R-:W-:Y:S01]  /*1260*/  IMAD R5, R10, R9, R5 ;  /* 0x000000090a057224 */ /* 0x000fe200078e0205 */
[----:B------:R-:W-:-:S04]  /*1270*/  MOV R10, R12 ;  /* 0x0000000c000a7202 */ /* 0x000fc80000000f00 */
[----:B------:R-:W-:-:S03]  /*1280*/  IADD3 R11, PT, PT, R13, R5, RZ ;  /* 0x000000050d0b7210 */ /* 0x000fc60007ffe0ff */
[----:B--2---:R-:W-:-:S04]  /*1290*/  IMAD.WIDE.U32 R10, R209, UR6, R10 ;  /* 0x00000006d10a7c25 */ /* 0x004fc8000f8e000a */
[----:B------:R-:W-:Y:S01]  /*12a0*/  IMAD R5, R209, UR7, R11 ;  /* 0x00000007d1057c24 */ /* 0x000fe2000f8e020b */
[----:B------:R-:W-:Y:S01]  /*12b0*/  MOV R14, R10 ;  /* 0x0000000a000e7202 */ /* 0x000fe20000000f00 */
[----:B------:R-:W-:Y:S06]  /*12c0*/  BRA `(.L_x_131) ;  /* 0x0000000000187947 */ /* 0x000fec0003800000 */
.L_x_130:
[----:B------:R-:W1:Y:S01]  /*12d0*/  LDC.64 R8, c[0x0][0x3c0] ;  /* 0x0000f000ff087b82 */ /* 0x000e620000000a00 */
[----:B------:R-:W-:-:S05]  /*12e0*/  IADD3 R10, PT, PT, R10, R11, RZ ;  /* 0x0000000b0a0a7210 */ /* 0x000fca0007ffe0ff */
[C---:B-1----:R-:W-:Y:S02]  /*12f0*/  IMAD R5, R10.reuse, R9, RZ ;  /* 0x000000090a057224 */ /* 0x042fe400078e02ff */
[----:B------:R-:W-:-:S05]  /*1300*/  IMAD.WIDE.U32 R10, R10, R8, RZ ;  /* 0x000000080a0a7225 */ /* 0x000fca00078e00ff */
[----:B------:R-:W-:Y:S02]  /*1310*/  IADD3 R5, PT, PT, R11, R5, RZ ;  /* 0x000000050b057210 */ /* 0x000fe40007ffe0ff */
[----:B------:R-:W-:-:S07]  /*1320*/  MOV R14, R10 ;  /* 0x0000000a000e7202 */ /* 0x000fce0000000f00 */
.L_x_131:
[C---:B------:R-:W-:Y:S01]  /*1330*/  IMAD.SHL.U32 R210, R208.reuse, 0x8, RZ ;  /* 0x00000008d0d27824 */ /* 0x040fe200078e00ff */
[----:B------:R-:W1:Y:S01]  /*1340*/  LDCU.128 UR4, c[0x0][0x3d0] ;  /* 0x00007a00ff0477ac */ /* 0x000e620008000c00 */
[--C-:B------:R-:W-:Y:S01]  /*1350*/  SHF.R.U32.HI R200, RZ, 0x2, R208.reuse ;  /* 0x00000002ffc87819 */ /* 0x100fe200000116d0 */
[----:B------:R-:W-:Y:S01]  /*1360*/  IMAD.SHL.U32 R13, R208, 0x20, RZ ;  /* 0x00000020d00d7824 */ /* 0x000fe200078e00ff */
[----:B------:R-:W2:Y:S01]  /*1370*/  S2UR UR16, SR_CgaCtaId ;  /* 0x00000000001079c3 */ /* 0x000ea20000008800 */
[C---:B------:R-:W-:Y:S01]  /*1380*/  LOP3.LUT R199, R210.reuse, 0x18, RZ, 0xc0, !PT ;  /* 0x00000018d2c77812 */ /* 0x040fe200078ec0ff */
[----:B------:R-:W3:Y:S01]  /*1390*/  LDCU.64 UR12, c[0x0][0x388] ;  /* 0x00007100ff0c77ac */ /* 0x000ee20008000a00 */
[----:B------:R-:W-:Y:S01]  /*13a0*/  LOP3.LUT R10, R210, 0xd8, RZ, 0xc0, !PT ;  /* 0x000000d8d20a7812 */ /* 0x000fe200078ec0ff */
[----:B------:R-:W-:Y:S01]  /*13b0*/  IMAD.SHL.U32 R12, R208, 0x4, RZ ;  /* 0x00000004d00c7824 */ /* 0x000fe200078e00ff */
[----:B------:R-:W-:Y:S01]  /*13c0*/  IADD3 R16, P0, PT, R199, R16, RZ ;  /* 0x00000010c7107210 */ /* 0x000fe20007f1e0ff */
[----:B------:R-:W4:Y:S01]  /*13d0*/  LDCU.64 UR10, c[0x0][0x390] ;  /* 0x00007200ff0a77ac */ /* 0x000f220008000a00 */
[----:B------:R-:W-:Y:S01]  /*13e0*/  LOP3.LUT R10, R10, 0x18, R208, 0x78, !PT ;  /* 0x000000180a0a7812 */ /* 0x000fe200078e78d0 */
[----:B------:R-:W-:Y:S01]  /*13f0*/  IMAD.IADD R198, R7, 0x1, -R211 ;  /* 0x0000000107c67824 */ /* 0x000fe200078e0ad3 */
[----:B------:R-:W-:Y:S01]  /*1400*/  LOP3.LUT R11, R13, 0xc0, RZ, 0xc0, !PT ;  /* 0x000000c00d0b7812 */ /* 0x000fe200078ec0ff */
[----:B------:R-:W-:Y:S01]  /*1410*/  IMAD.X R17, RZ, RZ, R15, P0 ;  /* 0x000000ffff117224 */ /* 0x000fe200000e060f */
[----:B------:R-:W-:Y:S01]  /*1420*/  IADD3 R14, P0, PT, R199, R14, RZ ;  /* 0x0000000ec70e7210 */ /* 0x000fe20007f1e0ff */
[----:B------:R-:W5:Y:S01]  /*1430*/  LDCU.64 UR8, c[0x0][0x3c8] ;  /* 0x00007900ff0877ac */ /* 0x000f620008000a00 */
[----:B------:R-:W-:Y:S01]  /*1440*/  SHF.R.S32.HI R201, RZ, 0x1f, R4 ;  /* 0x0000001fffc97819 */ /* 0x000fe20000011404 */
[----:B------:R-:W-:Y:S01]  /*1450*/  IMAD.WIDE.U32 R16, R200, R2, R16 ;  /* 0x00000002c8107225 */ /* 0x000fe200078e0010 */
[----:B------:R-:W-:Y:S01]  /*1460*/  LOP3.LUT R210, R10, 0x1f20, R210, 0xf8, !PT ;  /* 0x00001f200ad27812 */ /* 0x000fe200078ef8d2 */
[----:B------:R-:W-:Y:S01]  /*1470*/  BSSY.RECONVERGENT B0, `(.L_x_132) ;  /* 0x0000032000007945 */ /* 0x000fe20003800200 */
[----:B------:R-:W-:Y:S01]  /*1480*/  LOP3.LUT R12, R11, 0x18, R12, 0xf8, !PT ;  /* 0x000000180b0c7812 */ /* 0x000fe200078ef80c */
[----:B------:R-:W-:Y:S01]  /*1490*/  IMAD.X R15, RZ, RZ, R5, P0 ;  /* 0x000000ffff0f7224 */ /* 0x000fe200000e0605 */
[----:B------:R-:W-:Y:S01]  /*14a0*/  MOV R10, R16 ;  /* 0x00000010000a7202 */ /* 0x000fe20000000f00 */
[C---:B------:R-:W-:Y:S01]  /*14b0*/  IMAD R11, R200.reuse, R3, R17 ;  /* 0x00000003c80b7224 */ /* 0x040fe200078e0211 */
[----:B------:R-:W-:Y:S01]  /*14c0*/  IADD3 R18, P0, PT, R199, R18, RZ ;  /* 0x00000012c7127210 */ /* 0x000fe20007f1e0ff */
[----:B-1----:R-:W-:Y:S01]  /*14d0*/  IMAD R203, R201, UR4, RZ ;  /* 0x00000004c9cb7c24 */ /* 0x002fe2000f8e02ff */
[C---:B------:R-:W-:Y:S01]  /*14e0*/  ISETP.GE.AND P2, PT, R200.reuse, R198, PT ;  /* 0x000000c6c800720c */ /* 0x040fe20003f46270 */
[----:B------:R-:W-:Y:S01]  /*14f0*/  IMAD.WIDE.U32 R14, R200, R8, R14 ;  /* 0x00000008c80e7225 */ /* 0x000fe200078e000e */
[----:B------:R-:W-:-:S02]  /*1500*/  IADD3.X R19, PT, PT, RZ, R0, RZ, P0, !PT ;  /* 0x00000000ff137210 */ /* 0x000fc400007fe4ff */
[----:B------:R-:W-:Y:S01]  /*1510*/  LEA R206, P0, R205, R200, 0x7 ;  /* 0x000000c8cdce7211 */ /* 0x000fe200078038ff */
[----:B------:R-:W-:Y:S01]  /*1520*/  IMAD R201, R201, UR6, RZ ;  /* 0x00000006c9c97c24 */ /* 0x000fe2000f8e02ff */
[----:B------:R-:W-:Y:S01]  /*1530*/  SHF.R.U32.HI R185, RZ, 0x1, R208 ;  /* 0x00000001ffb97819 */ /* 0x000fe200000116d0 */
[C---:B------:R-:W-:Y:S01]  /*1540*/  IMAD R203, R4.reuse, UR5, R203 ;  /* 0x0000000504cb7c24 */ /* 0x040fe2000f8e02cb */
[----:B------:R-:W-:Y:S01]  /*1550*/  LEA.HI.X R205, R205, RZ, RZ, 0x7, P0 ;  /* 0x000000ffcdcd7211 */ /* 0x000fe200000f3cff */
[----:B------:R-:W-:Y:S01]  /*1560*/  IMAD.WIDE.U32 R10, R4, UR4, R10 ;  /* 0x00000004040a7c25 */ /* 0x000fe2000f8e000a */
[----:B------:R-:W-:Y:S01]  /*1570*/  UMOV UR4, 0x400 ;  /* 0x0000040000047882 */ /* 0x000fe20000000000 */
[----:B------:R-:W-:Y:S01]  /*1580*/  LOP3.LUT R181, R12, 0x8, R185, 0x78, !PT ;  /* 0x000000080cb57812 */ /* 0x000fe200078e78b9 */
[----:B--2---:R-:W-:Y:S01]  /*1590*/  ULEA UR4, UR16, UR4, 0x18 ;  /* 0x0000000410047291 */ /* 0x004fe2000f8ec0ff */
[----:B------:R-:W-:Y:S01]  /*15a0*/  IMAD R15, R200, R9, R15 ;  /* 0x00000009c80f7224 */ /* 0x000fe200078e020f */
[----:B---3--:R-:W-:Y:S01]  /*15b0*/  LEA R204, P1, R10, UR12, 0x1 ;  /* 0x0000000c0acc7c11 */ /* 0x008fe2000f8208ff */
[----:B------:R-:W-:-:S02]  /*15c0*/  IMAD R201, R4, UR7, R201 ;  /* 0x0000000704c97c24 */ /* 0x000fc4000f8e02c9 */
[----:B------:R-:W-:Y:S01]  /*15d0*/  IMAD.IADD R203, R11, 0x1, R203 ;  /* 0x000000010bcb7824 */ /* 0x000fe200078e02cb */
[----:B------:R-:W-:Y:S01]  /*15e0*/  LEA R210, R210, UR4, 0x1 ;  /* 0x00000004d2d27c11 */ /* 0x000fe2000f8e08ff */
[----:B------:R-:W-:-:S03]  /*15f0*/  IMAD.WIDE.U32 R4, R4, UR6, R14 ;  /* 0x0000000604047c25 */ /* 0x000fc6000f8e000e */
[----:B------:R-:W-:Y:S01]  /*1600*/  LEA.HI.X R203, R10, UR13, R203, 0x1, P1 ;  /* 0x0000000d0acb7c11 */ /* 0x000fe200088f0ccb */
[----:B------:R-:W-:Y:S01]  /*1610*/  IMAD.IADD R201, R5, 0x1, R201 ;  /* 0x0000000105c97824 */ /* 0x000fe200078e02c9 */
[----:B----4-:R-:W-:Y:S01]  /*1620*/  LEA R202, P1, R4, UR10, 0x1 ;  /* 0x0000000a04ca7c11 */ /* 0x010fe2000f8208ff */
[----:B-----5:R-:W-:-:S03]  /*1630*/  IMAD.WIDE.U32 R18, R212, UR8, R18 ;  /* 0x00000008d4127c25 */ /* 0x020fc6000f8e0012 */
[----:B------:R-:W-:Y:S01]  /*1640*/  LEA.HI.X R201, R4, UR11, R201, 0x1, P1 ;  /* 0x0000000b04c97c11 */ /* 0x000fe200088f0cc9 */
[----:B------:R-:W-:Y:S01]  /*1650*/  IMAD R21, R212, UR9, R19 ;  /* 0x00000009d4157c24 */ /* 0x000fe2000f8e0213 */
[----:B------:R-:W-:Y:S07]  /*1660*/  @P2 BRA `(.L_x_133) ;  /* 0x0000000000482947 */ /* 0x000fee0003800000 */
        /* <DEDUP_REMOVED lines=17> */
.L_x_134:
[----:B------:R1:W-:Y:S02]  /*1780*/  STS.128 [R210], RZ ;  /* 0x000000ffd2007388 */ /* 0x0003e40000000c00 */
.L_x_133:
[----:B------:R-:W-:Y:S05]  /*1790*/  BSYNC.RECONVERGENT B0 ;  /* 0x0000000000007941 */ /* 0x000fea0003800200 */
.L_x_132:
[----:B------:R-:W-:Y:S01]  /*17a0*/  VIADD R0, R6, 0x7f ;  /* 0x0000007f06007836 */ /* 0x000fe20000000000 */
[----:B------:R-:W-:Y:S01]  /*17b0*/  SHF.L.U64.HI R14, R2, 0x7, R3 ;  /* 0x00000007020e7819 */ /* 0x000fe20000010203 */
[C---:B------:R-:W-:Y:S01]  /*17c0*/  VIADD R197, R200.reuse, 0x20 ;  /* 0x00000020c8c57836 */ /* 0x040fe20000000000 */
[----:B------:R-:W-:Y:S01]  /*17d0*/  BSSY.RECONVERGENT B0, `(.L_x_135) ;  /* 0x0000025000007945 */ /* 0x000fe20003800200 */
[C---:B------:R-:W-:Y:S01]  /*17e0*/  VIADD R196, R200.reuse, 0x40 ;  /* 0x00000040c8c47836 */ /* 0x040fe20000000000 */
[----:B------:R-:W-:Y:S01]  /*17f0*/  SHF.R.S32.HI R5, RZ, 0x1f, R0 ;  /* 0x0000001fff057819 */ /* 0x000fe20000011400 */
[----:B------:R-:W-:Y:S01]  /*1800*/  VIADD R193, R200, 0x60 ;  /* 0x00000060c8c17836 */ /* 0x000fe20000000000 */
[----:B------:R-:W-:Y:S01]  /*1810*/  ISETP.GE.AND P0, PT, R197, R198, PT ;  /* 0x000000c6c500720c */ /* 0x000fe20003f06270 */
[----:B--2---:R-:W-:Y:S01]  /*1820*/  IMAD.SHL.U32 R10, R2, 0x80, RZ ;  /* 0x00000080020a7824 */ /* 0x004fe200078e00ff */
[----:B------:R-:W-:Y:S02]  /*1830*/  LEA.HI R5, R5, R0, RZ, 0x7 ;  /* 0x0000000005057211 */ /* 0x000fe400078f38ff */
[----:B------:R-:W-:-:S02]  /*1840*/  ISETP.GE.AND P2, PT, R196, R198, PT ;  /* 0x000000c6c400720c */ /* 0x000fc40003f46270 */
[----:B------:R-:W-:Y:S02]  /*1850*/  LEA.HI.SX32 R184, R5, 0xffffffff, 0x19 ;  /* 0xffffffff05b87811 */ /* 0x000fe400078fcaff */
[----:B------:R-:W-:Y:S02]  /*1860*/  ISETP.GE.AND P1, PT, R193, R198, PT ;  /* 0x000000c6c100720c */ /* 0x000fe40003f26270 */
[----:B------:R-:W-:Y:S01]  /*1870*/  SHF.R.S32.HI R0, RZ, 0x1f, R184 ;  /* 0x0000001fff007819 */ /* 0x000fe200000114b8 */
[----:B------:R-:W-:Y:S02]  /*1880*/  IMAD R4, R184, -0x80, R6 ;  /* 0xffffff80b8047824 */ /* 0x000fe400078e0206 */
[----:B------:R-:W-:-:S03]  /*1890*/  IMAD R14, R14, R184, RZ ;  /* 0x000000b80e0e7224 */ /* 0x000fc600078e02ff */
[----:B------:R-:W-:Y:S01]  /*18a0*/  ISETP.GE.AND P3, PT, R200, R4, PT ;  /* 0x00000004c800720c */ /* 0x000fe20003f66270 */
[----:B------:R-:W-:Y:S02]  /*18b0*/  IMAD R14, R0, R10, R14 ;  /* 0x0000000a000e7224 */ /* 0x000fe400078e020e */
[----:B------:R-:W-:Y:S01]  /*18c0*/  IMAD.WIDE.U32 R10, R10, R184, RZ ;  /* 0x000000b80a0a7225 */ /* 0x000fe200078e00ff */
[----:B------:R-:W-:Y:S09]  /*18d0*/  @P0 BRA `(.L_x_136) ;  /* 0x0000000000500947 */ /* 0x000ff20003800000 */
        /* <DEDUP_REMOVED lines=20> */
.L_x_136:
[----:B------:R-:W-:Y:S05]  /*1a20*/  BSYNC.RECONVERGENT B0 ;  /* 0x0000000000007941 */ /* 0x000fea0003800200 */
.L_x_135:
        /* <DEDUP_REMOVED lines=22> */
.L_x_138:
[----:B------:R-:W-:Y:S05]  /*1b90*/  BSYNC.RECONVERGENT B0 ;  /* 0x0000000000007941 */ /* 0x000fea0003800200 */
.L_x_137:
        /* <DEDUP_REMOVED lines=21> */
.L_x_140:
[----:B------:R-:W-:Y:S05]  /*1cf0*/  BSYNC.RECONVERGENT B0 ;  /* 0x0000000000007941 */ /* 0x000fea0003800200 */
.L_x_139:
        /* <DEDUP_REMOVED lines=13> */
.L_x_143:
[----:B------:R3:W-:Y:S02]  /*1dd0*/  STS.128 [R210+0x2000], RZ ;  /* 0x002000ffd2007388 */ /* 0x0007e40000000c00 */
.L_x_142:
[----:B------:R-:W-:Y:S05]  /*1de0*/  BSYNC.RECONVERGENT B0 ;  /* 0x0000000000007941 */ /* 0x000fea0003800200 */
.L_x_141:
[-C--:B------:R-:W-:Y:S01]  /*1df0*/  ISETP.GE.AND P0, PT, R197, R4.reuse, PT ;  /* 0x00000004c500720c */ /* 0x080fe20003f06270 */
[----:B------:R-:W-:Y:S01]  /*1e00*/  BSSY.RECONVERGENT B0, `(.L_x_144) ;  /* 0x0000012000007945 */ /* 0x000fe20003800200 */
[-C--:B------:R-:W-:Y:S01]  /*1e10*/  ISETP.GE.AND P2, PT, R196, R4.reuse, PT ;  /* 0x00000004c400720c */ /* 0x080fe20003f46270 */
[C---:B------:R-:W-:Y:S01]  /*1e20*/  IMAD.SHL.U32 R183, R2.reuse, 0x20, RZ ;  /* 0x0000002002b77824 */ /* 0x040fe200078e00ff */
        /* <DEDUP_REMOVED lines=15> */
.L_x_145:
[----:B------:R-:W-:Y:S05]  /*1f20*/  BSYNC.RECONVERGENT B0 ;  /* 0x0000000000007941 */ /* 0x000fea0003800200 */
.L_x_144:
        /* <DEDUP_REMOVED lines=14> */
.L_x_147:
[----:B------:R-:W-:Y:S05]  /*2010*/  BSYNC.RECONVERGENT B0 ;  /* 0x0000000000007941 */ /* 0x000fea0003800200 */
.L_x_146:
        /* <DEDUP_REMOVED lines=10> */
[----:B---3--:R-:W-:-:S04]  /*20c0*/  LEA R14, P0, R16, R204, 0x1 ;  /* 0x000000cc100e7211 */ /* 0x008fc800078008ff */
[----:B------:R-:W-:-:S05]  /*20d0*/  LEA.HI.X R15, R16, R203, R10, 0x1, P0 ;  /* 0x000000cb100f7211 */ /* 0x000fca00000f0c0a */
[----:B------:R-:W-:Y:S01]  /*20e0*/  @!PT LDS RZ, [RZ] ;  /* 0x00000000fffff984 */ /* 0x000fe20000000800 */
[----:B------:R-:W-:Y:S01]  /*20f0*/  @!PT LDS RZ, [RZ] ;  /* 0x00000000fffff984 */ /* 0x000fe20000000800 */
[----:B------:R-:W-:Y:S01]  /*2100*/  @!PT LDS RZ, [RZ] ;  /* 0x00000000fffff984 */ /* 0x000fe20000000800 */
[----:B------:R3:W-:Y:S04]  /*2110*/  LDGSTS.E.BYPASS.LTC128B.128 [R210+0x3800], desc[UR14][R14.64] ;  /* 0x038000000ed27fae */ /* 0x0007e8000b981a0e */
.L_x_149:
[----:B------:R-:W-:Y:S05]  /*2120*/  BSYNC.RECONVERGENT B0 ;  /* 0x0000000000007941 */ /* 0x000fea0003800200 */
.L_x_148:
[----:B------:R-:W5:Y:S01]  /*2130*/  LDCU.64 UR6, c[0x0][0x538] ;  /* 0x0000a700ff0677ac */ /* 0x000f620008000a00 */
[----:B------:R-:W0:Y:S01]  /*2140*/  LDGDEPBAR ;  /* 0x00000000000079af */ /* 0x000e220000000000 */
[----:B-----5:R-:W-:-:S04]  /*2150*/  ISETP.NE.U32.AND P1, PT, RZ, UR6, PT ;  /* 0x00000006ff007c0c */ /* 0x020fc8000bf25070 */
[----:B------:R-:W-:Y:S01]  /*2160*/  ISETP.NE.AND.EX P1, PT, RZ, UR7, PT, P1 ;  /* 0x00000007ff007c0c */ /* 0x000fe2000bf25310 */
[----:B------:R-:W-:Y:S01]  /*2170*/  BSSY.RECONVERGENT B0, `(.L_x_150) ;  /* 0x0000022000007945 */ /* 0x000fe20003800200 */
[----:B------:R-:W-:-:S11]  /*2180*/  DEPBAR.LE SB0, 0x0 ;  /* 0x000080000000791a */ /* 0x000fd60000000000 */
[----:B------:R-:W3:Y:S01]  /*2190*/  @P1 LDC.64 R10, c[0x0][0x540] ;  /* 0x00015000ff0a1b82 */ /* 0x000ee20000000a00 */
[----:B------:R-:W-:-:S03]  /*21a0*/  @P1 MOV R213, RZ ;  /* 0x000000ff00d51202 */ /* 0x000fc60000000f00 */
[----:B---3--:R-:W-:-:S04]  /*21b0*/  @P1 IMAD.WIDE.U32 R14, R209, R10, R212 ;  /* 0x0000000ad10e1225 */ /* 0x008fc800078e00d4 */
[----:B------:R-:W-:Y:S01]  /*21c0*/  @P1 IMAD R11, R209, R11, R15 ;  /* 0x0000000bd10b1224 */ /* 0x000fe200078e020f */
[----:B------:R-:W-:-:S04]  /*21d0*/  @P1 LEA R16, P0, R14, UR6, 0x2 ;  /* 0x000000060e101c11 */ /* 0x000fc8000f8010ff */
[----:B------:R-:W-:Y:S02]  /*21e0*/  @P1 LEA.HI.X R17, R14, UR7, R11, 0x2, P0 ;  /* 0x000000070e111c11 */ /* 0x000fe400080f140b */
[----:B------:R-:W3:Y:S03]  /*21f0*/  @P1 LDC R14, c[0x0][0x458] ;  /* 0x00011600ff0e1b82 */ /* 0x000ee60000000800 */
[----:B------:R-:W5:Y:S01]  /*2200*/  @P1 LDG.E R16, desc[UR14][R16.64] ;  /* 0x0000000e10101981 */ /* 0x000f62000c1e1900 */
[C---:B------:R-:W-:Y:S02]  /*2210*/  SHF.L.U64.HI R15, R8.reuse, 0x7, R9 ;  /* 0x00000007080f7819 */ /* 0x040fe40000010209 */
[----:B------:R-:W-:-:S03]  /*2220*/  SHF.L.U32 R10, R8, 0x7, RZ ;  /* 0x00000007080a7819 */ /* 0x000fc600000006ff */
[----:B------:R-:W-:-:S04]  /*2230*/  IMAD R15, R15, R184, RZ ;  /* 0x000000b80f0f7224 */ /* 0x000fc800078e02ff */
[----:B------:R-:W-:Y:S01]  /*2240*/  IMAD R15, R0, R10, R15 ;  /* 0x0000000a000f7224 */ /* 0x000fe200078e020f */
[----:B------:R-:W-:Y:S01]  /*2250*/  MOV R0, RZ ;  /* 0x000000ff00007202 */ /* 0x000fe20000000f00 */
[----:B------:R-:W-:-:S05]  /*2260*/  IMAD.WIDE.U32 R10, R10, R184, RZ ;  /* 0x000000b80a0a7225 */ /* 0x000fca00078e00ff */
[----:B------:R-:W-:Y:S01]  /*2270*/  IADD3 R15, PT, PT, R11, R15, RZ ;  /* 0x0000000f0b0f7210 */ /* 0x000fe20007ffe0ff */
[----:B---3--:R-:W5:Y:S01]  /*2280*/  @P1 MUFU.RCP R14, R14 ;  /* 0x0000000e000e1308 */ /* 0x008f620000001000 */
[----:B------:R-:W-:Y:S01]  /*2290*/  BAR.SYNC.DEFER_BLOCKING 0x0 ;  /* 0x0000000000007b1d */ /* 0x000fe20000010000 */
[----:B-----5:R-:W-:-:S05]  /*22a0*/  @P1 FMUL.FTZ R0, R16, R14 ;  /* 0x0000000e10001220 */ /* 0x020fca0000410000 */
        /* <DEDUP_REMOVED lines=11> */
.L_x_152:
[----:B------:R3:W-:Y:S01]  /*2360*/  STS.128 [R210+0x4000], RZ ;  /* 0x004000ffd2007388 */ /* 0x0007e20000000c00 */
[----:B------:R-:W-:Y:S05]  /*2370*/  BRA `(.L_x_153) ;  /* 0x0000000000047947 */ /* 0x000fea0003800000 */
.L_x_151:
[----:B------:R3:W-:Y:S02]  /*2380*/  STS.128 [R210+0x4000], RZ ;  /* 0x004000ffd2007388 */ /* 0x0007e40000000c00 */
.L_x_153:
[----:B------:R-:W-:Y:S05]  /*2390*/  BSYNC.RECONVERGENT B0 ;  /* 0x0000000000007941 */ /* 0x000fea0003800200 */
.L_x_150:
[----:B------:R-:W-:Y:S01]  /*23a0*/  ISETP.GE.AND P0, PT, R197, R4, PT ;  /* 0x00000004c500720c */ /* 0x000fe20003f06270 */
[----:B---3--:R-:W-:Y:S01]  /*23b0*/  IMAD.SHL.U32 R17, R208, 0x10, RZ ;  /* 0x00000010d0117824 */ /* 0x008fe200078e00ff */
[----:B------:R-:W-:Y:S01]  /*23c0*/  LOP3.LUT R180, R13, 0x120, RZ, 0xc0, !PT ;  /* 0x000001200db47812 */ /* 0x000fe200078ec0ff */
[----:B------:R-:W-:Y:S01]  /*23d0*/  BSSY.RECONVERGENT B0, `(.L_x_154) ;  /* 0x0000019000007945 */ /* 0x000fe20003800200 */
[----:B------:R-:W-:Y:S02]  /*23e0*/  LOP3.LUT R191, R12, 0x8, R208, 0x78, !PT ;  /* 0x000000080cbf7812 */ /* 0x000fe400078e78d0 */
[----:B------:R-:W-:Y:S02]  /*23f0*/  LOP3.LUT R16, R17, 0x100, RZ, 0xc0, !PT ;  /* 0x0000010011107812 */ /* 0x000fe400078ec0ff */
[----:B------:R-:W-:Y:S02]  /*2400*/  LOP3.LUT R192, R180, 0x3e00, R17, 0xf8, !PT ;  /* 0x00003e00b4c07812 */ /* 0x000fe400078ef811 */
[----:B------:R-:W-:-:S02]  /*2410*/  LOP3.LUT R16, R16, 0x20, R13, 0xf8, !PT ;  /* 0x0000002010107812 */ /* 0x000fc400078ef80d */
[-C--:B------:R-:W-:Y:S01]  /*2420*/  ISETP.GE.AND P2, PT, R196, R4.reuse, PT ;  /* 0x00000004c400720c */ /* 0x080fe20003f46270 */
[----:B------:R3:W-:Y:S01]  /*2430*/  @P0 STS.128 [R210+0x4800], RZ ;  /* 0x004800ffd2000388 */ /* 0x0007e20000000c00 */
[----:B------:R-:W-:Y:S01]  /*2440*/  ISETP.GE.AND P1, PT, R193, R4, PT ;  /* 0x00000004c100720c */ /* 0x000fe20003f26270 */
[----:B------:R-:W-:Y:S02]  /*2450*/  IMAD.IADD R191, R191, 0x1, R16 ;  /* 0x00000001bfbf7824 */ /* 0x000fe400078e0210 */
[----:B------:R-:W-:Y:S01]  /*2460*/  IMAD.IADD R192, R181, 0x1, R192 ;  /* 0x00000001b5c07824 */ /* 0x000fe200078e02c0 */
[----:B------:R-:W-:Y:S09]  /*2470*/  @P0 BRA `(.L_x_155) ;  /* 0x0000000000380947 */ /* 0x000ff20003800000 */
        /* <DEDUP_REMOVED lines=14> */
.L_x_155:
[----:B------:R-:W-:Y:S05]  /*2560*/  BSYNC.RECONVERGENT B0 ;  /* 0x0000000000007941 */ /* 0x000fea0003800200 */
.L_x_154:
        /* <DEDUP_REMOVED lines=9> */
[----:B------:R-:W-:-:S04]  /*2600*/  LEA R12, P0, R8, R10, 0x6 ;  /* 0x0000000a080c7211 */ /* 0x000fc800078030ff */
[----:B------:R-:W-:Y:S02]  /*2610*/  LEA.HI.X R4, R8, R15, R9, 0x6, P0 ;  /* 0x0000000f08047211 */ /* 0x000fe400000f3409 */
[----:B-1----:R-:W-:-:S04]  /*2620*/  LEA R16, P0, R12, R202, 0x1 ;  /* 0x000000ca0c107211 */ /* 0x002fc800078008ff */
[----:B------:R-:W-:-:S05]  /*2630*/  LEA.HI.X R17, R12, R201, R4, 0x1, P0 ;  /* 0x000000c90c117211 */ /* 0x000fca00000f0c04 */
[----:B------:R-:W-:Y:S01]  /*2640*/  @!PT LDS RZ, [RZ] ;  /* 0x00000000fffff984 */ /* 0x000fe20000000800 */
[----:B------:R-:W-:Y:S01]  /*2650*/  @!PT LDS RZ, [RZ] ;  /* 0x00000000fffff984 */ /* 0x000fe20000000800 */
[----:B------:R-:W-:Y:S01]  /*2660*/  @!PT LDS RZ, [RZ] ;  /* 0x00000000fffff984 */ /* 0x000fe20000000800 */
[----:B------:R1:W-:Y:S04]  /*2670*/  LDGSTS.E.BYPASS.LTC128B.128 [R210+0x5000], desc[UR14][R16.64] ;  /* 0x0500000010d27fae */ /* 0x0003e8000b981a0e */
.L_x_157:
[----:B------:R-:W-:Y:S05]  /*2680*/  BSYNC.RECONVERGENT B0 ;  /* 0x0000000000007941 */ /* 0x000fea0003800200 */
.L_x_156:
        /* <DEDUP_REMOVED lines=17> */
.L_x_159:
[----:B------:R-:W-:Y:S05]  /*27a0*/  BSYNC.RECONVERGENT B0 ;  /* 0x0000000000007941 */ /* 0x000fea0003800200 */
.L_x_158:
[----:B------:R-:W-:Y:S01]  /*27b0*/  LDSM.16.M88.4 R116, [R191+0x2000] ;  /* 0x00200000bf74783b */ /* 0x000fe20000000200 */
[----:B------:R-:W-:Y:S01]  /*27c0*/  IMAD.MOV.U32 R4, RZ, RZ, 0x20 ;  /* 0x00000020ff047424 */ /* 0x000fe200078e00ff */
[----:B------:R-:W-:Y:S02]  /*27d0*/  LOP3.LUT P0, RZ, R208, 0x4, RZ, 0xc0, !PT ;  /* 0x00000004d0ff7812 */ /* 0x000fe4000780c0ff */
[----:B-1----:R-:W1:Y:S01]  /*27e0*/  LDSM.16.M88.4 R8, [R192+0x1000] ;  /* 0x00100000c008783b */ /* 0x002e620000000200 */
[----:B------:R-:W-:Y:S02]  /*27f0*/  LOP3.LUT R185, R185, 0x1f0, RZ, 0xc0, !PT ;  /* 0x000001f0b9b97812 */ /* 0x000fe400078ec0ff */
[----:B------:R-:W-:Y:S01]  /*2800*/  SEL R4, R4, 0xffffffe0, !P0 ;  /* 0xffffffe004047807 */ /* 0x000fe20004000000 */
[----:B------:R-:W5:Y:S04]  /*2810*/  LDSM.16.M88.4 R100, [R191+0x2400] ;  /* 0x00240000bf64783b */ /* 0x000f680000000200 */
[----:B------:R-:W2:Y:S01]  /*2820*/  LDSM.16.M88.4 R84, [R191+0x2800] ;  /* 0x00280000bf54783b */ /* 0x000ea20000000200 */
[----:B------:R-:W-:-:S02]  /*2830*/  IMAD.IADD R188, R191, 0x1, R4 ;  /* 0x00000001bfbc7824 */ /* 0x000fc400078e0204 */
[----:B------:R-:W-:Y:S01]  /*2840*/  IMAD.IADD R190, R192, 0x1, R4 ;  /* 0x00000001c0be7824 */ /* 0x000fe200078e0204 */
[----:B------:R-:W3:Y:S04]  /*2850*/  LDSM.16.M88.4 R68, [R191+0x2c00] ;  /* 0x002c0000bf44783b */ /* 0x000ee80000000200 */
[----:B------:R-:W4:Y:S04]  /*2860*/  LDSM.16.M88.4 R52, [R191+0x3000] ;  /* 0x00300000bf34783b */ /* 0x000f280000000200 */
[----:B------:R-:W4:Y:S04]  /*2870*/  LDSM.16.M88.4 R36, [R191+0x3400] ;  /* 0x00340000bf24783b */ /* 0x000f280000000200 */
[----:B------:R-:W4:Y:S04]  /*2880*/  LDSM.16.M88.4 R20, [R191+0x3800] ;  /* 0x00380000bf14783b */ /* 0x000f280000000200 */
[----:B------:R-:W4:Y:S04]  /*2890*/  LDSM.16.M88.4 R176, [R191+0x3c00] ;  /* 0x003c0000bfb0783b */ /* 0x000f280000000200 */
[----:B------:R-:W4:Y:S04]  /*28a0*/  LDSM.16.M88.4 R172, [R192] ;  /* 0x00000000c0ac783b */ /* 0x000f280000000200 */
[----:B------:R-:W-:Y:S04]  /*28b0*/  LDSM.16.M88.4 R160, [R188+0x2000] ;  /* 0x00200000bca0783b */ /* 0x000fe80000000200 */
[----:B------:R-:W4:Y:S01]  /*28c0*/  LDSM.16.M88.4 R164, [R190+0x1000] ;  /* 0x00100000bea4783b */ /* 0x000f220000000200 */
[C---:B-1----:R-:W-:Y:S03]  /*28d0*/  HMMA.16816.F32 R124, R8.reuse, R116, RZ ;  /* 0x00000074087c723c */ /* 0x042fe600000018ff */
[----:B------:R-:W1:Y:S04]  /*28e0*/  LDSM.16.M88.4 R156, [R188+0x2400] ;  /* 0x00240000bc9c783b */ /* 0x000e680000000200 */
[----:B------:R-:W1:Y:S01]  /*28f0*/  LDSM.16.M88.4 R152, [R188+0x2800] ;  /* 0x00280000bc98783b */ /* 0x000e620000000200 */
[C---:B------:R-:W-:Y:S03]  /*2900*/  HMMA.16816.F32 R120, R8.reuse, R118, RZ ;  /* 0x000000760878723c */ /* 0x040fe600000018ff */
[----:B------:R-:W1:Y:S04]  /*2910*/  LDSM.16.M88.4 R148, [R188+0x2c00] ;  /* 0x002c0000bc94783b */ /* 0x000e680000000200 */
[----:B------:R-:W1:Y:S01]  /*2920*/  LDSM.16.M88.4 R144, [R188+0x3000] ;  /* 0x00300000bc90783b */ /* 0x000e620000000200 */
[C---:B-----5:R-:W-:Y:S03]  /*2930*/  HMMA.16816.F32 R108, R8.reuse, R100, RZ ;  /* 0x00000064086c723c */ /* 0x060fe600000018ff */
[----:B------:R-:W5:Y:S04]  /*2940*/  LDSM.16.M88.4 R140, [R188+0x3400] ;  /* 0x00340000bc8c783b */ /* 0x000f680000000200 */
[----:B------:R-:W5:Y:S01]  /*2950*/  LDSM.16.M88.4 R136, [R188+0x3800] ;  /* 0x00380000bc88783b */ /* 0x000f620000000200 */
[C---:B--2---:R-:W-:Y:S03]  /*2960*/  HMMA.16816.F32 R92, R8.reuse, R84, RZ ;  /* 0x00000054085c723c */ /* 0x044fe600000018ff */
[----:B------:R-:W2:Y:S04]  /*2970*/  LDSM.16.M88.4 R132, [R188+0x3c00] ;  /* 0x003c0000bc84783b */ /* 0x000ea80000000200 */
[----:B------:R-:W2:Y:S01]  /*2980*/  LDSM.16.M88.4 R168, [R190] ;  /* 0x00000000bea8783b */ /* 0x000ea20000000200 */
[C---:B---3--:R-:W-:Y:S03]  /*2990*/  HMMA.16816.F32 R76, R8.reuse, R68, RZ ;  /* 0x00000044084c723c */ /* 0x048fe600000018ff */
[----:B------:R-:W0:Y:S05]  /*29a0*/  LDGDEPBAR ;  /* 0x00000000000079af */ /* 0x000e2a0000000000 */
[C---:B----4-:R-:W-:Y:S08]  /*29b0*/  HMMA.16816.F32 R60, R8.reuse, R52, RZ ;  /* 0x00000034083c723c */ /* 0x050ff000000018ff */
[C---:B------:R-:W-:Y:S08]  /*29c0*/  HMMA.16816.F32 R44, R8.reuse, R36, RZ ;  /* 0x00000024082c723c */ /* 0x040ff000000018ff */
[----:B------:R-:W-:Y:S01]  /*29d0*/  HMMA.16816.F32 R28, R8, R20, RZ ;  /* 0x00000014081c723c */ /* 0x000fe200000018ff */
[----:B------:R-:W-:-:S07]  /*29e0*/  DEPBAR.LE SB0, 0x0 ;  /* 0x000080000000791a */ /* 0x000fce0000000000 */
[C---:B------:R-:W-:Y:S08]  /*29f0*/  HMMA.16816.F32 R12, R8.reuse, R176, RZ ;  /* 0x000000b0080c723c */ /* 0x040ff000000018ff */
[C---:B------:R-:W-:Y:S08]  /*2a00*/  HMMA.16816.F32 R104, R8.reuse, R102, RZ ;  /* 0x000000660868723c */ /* 0x040ff000000018ff */
[C---:B------:R-:W-:Y:S08]  /*2a10*/  HMMA.16816.F32 R88, R8.reuse, R86, RZ ;  /* 0x000000560858723c */ /* 0x040ff000000018ff */
[C---:B------:R-:W-:Y:S08]  /*2a20*/  HMMA.16816.F32 R72, R8.reuse, R70, RZ ;  /* 0x000000460848723c */ /* 0x040ff000000018ff */
[C---:B------:R-:W-:Y:S08]  /*2a30*/  HMMA.16816.F32 R56, R8.reuse, R54, RZ ;  /* 0x000000360838723c */ /* 0x040ff000000018ff */
[C---:B------:R-:W-:Y:S08]  /*2a40*/  HMMA.16816.F32 R40, R8.reuse, R38, RZ ;  /* 0x000000260828723c */ /* 0x040ff000000018ff */
[C---:B------:R-:W-:Y:S08]  /*2a50*/  HMMA.16816.F32 R24, R8.reuse, R22, RZ ;  /* 0x000000160818723c */ /* 0x040ff000000018ff */
[----:B------:R-:W-:Y:S08]  /*2a60*/  HMMA.16816.F32 R8, R8, R178, RZ ;  /* 0x000000b20808723c */ /* 0x000ff000000018ff */
[C---:B------:R-:W-:Y:S08]  /*2a70*/  HMMA.16816.F32 R80, R172.reuse, R68, RZ ;  /* 0x00000044ac50723c */ /* 0x040ff000000018ff */
[C---:B------:R-:W-:Y:S08]  /*2a80*/  HMMA.16816.F32 R16, R172.reuse, R176, RZ ;  /* 0x000000b0ac10723c */ /* 0x040ff000000018ff */
[C---:B------:R-:W-:Y:S08]  /*2a90*/  HMMA.16816.F32 R128, R172.reuse, R116, RZ ;  /* 0x00000074ac80723c */ /* 0x040ff000000018ff */
[----:B------:R-:W-:Y:S08]  /*2aa0*/  HMMA.16816.F32 R116, R172, R118, RZ ;  /* 0x00000076ac74723c */ /* 0x000ff000000018ff */
[C---:B------:R-:W-:Y:S08]  /*2ab0*/  HMMA.16816.F32 R124, R164.reuse, R160, R124 ;  /* 0x000000a0a47c723c */ /* 0x040ff0000000187c */
[C---:B-1----:R-:W-:Y:S08]  /*2ac0*/  HMMA.16816.F32 R108, R164.reuse, R156, R108 ;  /* 0x0000009ca46c723c */ /* 0x042ff0000000186c */
[C---:B------:R-:W-:Y:S08]  /*2ad0*/  HMMA.16816.F32 R92, R164.reuse, R152, R92 ;  /* 0x00000098a45c723c */ /* 0x040ff0000000185c */
[C---:B------:R-:W-:Y:S08]  /*2ae0*/  HMMA.16816.F32 R76, R164.reuse, R148, R76 ;  /* 0x00000094a44c723c */ /* 0x040ff0000000184c */
[C---:B------:R-:W-:Y:S08]  /*2af0*/  HMMA.16816.F32 R60, R164.reuse, R144, R60 ;  /* 0x00000090a43c723c */ /* 0x040ff0000000183c */
[C---:B-----5:R-:W-:Y:S08]  /*2b00*/  HMMA.16816.F32 R44, R164.reuse, R140, R44 ;  /* 0x0000008ca42c723c */ /* 0x060ff0000000182c */
[C---:B------:R-:W-:Y:S08]  /*2b10*/  HMMA.16816.F32 R28, R164.reuse, R136, R28 ;  /* 0x00000088a41c723c */ /* 0x040ff0000000181c */
[C---:B--2---:R-:W-:Y:S08]  /*2b20*/  HMMA.16816.F32 R12, R164.reuse, R132, R12 ;  /* 0x00000084a40c723c */ /* 0x044ff0000000180c */
[C---:B------:R-:W-:Y:S08]  /*2b30*/  HMMA.16816.F32 R120, R164.reuse, R162, R120 ;  /* 0x000000a2a478723c */ /* 0x040ff00000001878 */
[C---:B------:R-:W-:Y:S08]  /*2b40*/  HMMA.16816.F32 R104, R164.reuse, R158, R104 ;  /* 0x0000009ea468723c */ /* 0x040ff00000001868 */
[C---:B------:R-:W-:Y:S08]  /*2b50*/  HMMA.16816.F32 R88, R164.reuse, R154, R88 ;  /* 0x0000009aa458723c */ /* 0x040ff00000001858 */
[C---:B------:R-:W-:Y:S08]  /*2b60*/  HMMA.16816.F32 R72, R164.reuse, R150, R72 ;  /* 0x00000096a448723c */ /* 0x040ff00000001848 */
[C---:B------:R-:W-:Y:S08]  /*2b70*/  HMMA.16816.F32 R56, R164.reuse, R146, R56 ;  /* 0x00000092a438723c */ /* 0x040ff00000001838 */
[C---:B------:R-:W-:Y:S08]  /*2b80*/  HMMA.16816.F32 R40, R164.reuse, R142, R40 ;  /* 0x0000008ea428723c */ /* 0x040ff00000001828 */
[C---:B------:R-:W-:Y:S08]  /*2b90*/  HMMA.16816.F32 R24, R164.reuse, R138, R24 ;  /* 0x0000008aa418723c */ /* 0x040ff00000001818 */
[----:B------:R-:W-:Y:S01]  /*2ba0*/  HMMA.16816.F32 R8, R164, R134, R8 ;  /* 0x00000086a408723c */ /* 0x000fe20000001808 */
[----:B------:R-:W-:Y:S01]  /*2bb0*/  IMAD.SHL.U32 R167, R208, 0x2, RZ ;  /* 0x00000002d0a77824 */ /* 0x000fe200078e00ff */
[----:B------:R-:W-:-:S04]  /*2bc0*/  LOP3.LUT R166, R200, 0x7, RZ, 0xc0, !PT ;  /* 0x00000007c8a67812 */ /* 0x000fc800078ec0ff */
[----:B------:R-:W-:Y:S02]  /*2bd0*/  LOP3.LUT R167, R167, 0x6, RZ, 0xc0, !PT ;  /* 0x00000006a7a77812 */ /* 0x000fe400078ec0ff */
[----:B------:R-:W-:Y:S01]  /*2be0*/  IADD3 R166, PT, PT, R166, R185, R211 ;  /* 0x000000b9a6a67210 */ /* 0x000fe20007ffe0d3 */
[----:B------:R-:W-:Y:S02]  /*2bf0*/  HMMA.16816.F32 R32, R172, R20, RZ ;  /* 0x00000014ac20723c */ /* 0x000fe400000018ff */
[----:B------:R-:W-:-:S05]  /*2c00*/  IMAD R184, R184, 0x80, R167 ;  /* 0x00000080b8b87824 */ /* 0x000fca00078e02a7 */
[----:B------:R-:W-:Y:S01]  /*2c10*/  ISETP.GE.AND P4, PT, R184, R6, PT ;  /* 0x00000006b800720c */ /* 0x000fe20003f86270 */
[----:B------:R-:W-:Y:S01]  /*2c20*/  HMMA.16816.F32 R80, R168, R148, R80 ;  /* 0x00000094a850723c */ /* 0x000fe20000001850 */
[----:B------:R-:W-:Y:S01]  /*2c30*/  IADD3 R148, PT, PT, R6, R166, -R7 ;  /* 0x000000a606947210 */ /* 0x000fe20007ffe807 */
[----:B------:R-:W-:-:S04]  /*2c40*/  VIADD R149, R184, 0x19 ;  /* 0x00000019b8957836 */ /* 0x000fc80000000000 */
[----:B------:R-:W-:Y:S02]  /*2c50*/  IMAD.IADD R239, R148, 0x1, -R149 ;  /* 0x0000000194ef7824 */ /* 0x000fe400078e0a95 */
[----:B------:R-:W-:Y:S03]  /*2c60*/  HMMA.16816.F32 R64, R172, R52, RZ ;  /* 0x00000034ac40723c */ /* 0x000fe600000018ff */
[----:B------:R-:W-:-:S04]  /*2c70*/  IABS R239, R239 ;  /* 0x000000ef00ef7213 */ /* 0x000fc80000000000 */
[----:B------:R-:W-:Y:S01]  /*2c80*/  I2FP.F32.S32 R239, R239 ;  /* 0x000000ef00ef7245 */ /* 0x000fe20000201400 */
[----:B------:R-:W-:Y:S08]  /*2c90*/  HMMA.16816.F32 R52, R172, R54, RZ ;  /* 0x00000036ac34723c */ /* 0x000ff000000018ff */
[----:B------:R-:W-:Y:S01]  /*2ca0*/  HMMA.16816.F32 R16, R168, R132, R16 ;  /* 0x00000084a810723c */ /* 0x000fe20000001810 */
[----:B------:R-:W-:-:S02]  /*2cb0*/  IMAD.IADD R133, R148, 0x1, -R184 ;  /* 0x0000000194857824 */ /* 0x000fc400078e0ab8 */
[----:B------:R-:W-:-:S03]  /*2cc0*/  VIADD R132, R184, 0x1 ;  /* 0x00000001b8847836 */ /* 0x000fc60000000000 */
[----:B------:R-:W-:Y:S02]  /*2cd0*/  IABS R133, R133 ;  /* 0x0000008500857213 */ /* 0x000fe40000000000 */
[----:B------:R-:W-:Y:S01]  /*2ce0*/  HMMA.16816.F32 R112, R172, R100, RZ ;  /* 0x00000064ac70723c */ /* 0x000fe200000018ff */
[----:B------:R-:W-:Y:S02]  /*2cf0*/  ISETP.GE.AND P3, PT, R132, R6, PT ;  /* 0x000000068400720c */ /* 0x000fe40003f66270 */
[----:B------:R-:W-:-:S05]  /*2d00*/  IMAD.MOV.U32 R218, RZ, RZ, R133 ;  /* 0x000000ffffda7224 */ /* 0x000fca00078e0085 */
[----:B------:R-:W-:Y:S01]  /*2d10*/  HMMA.16816.F32 R100, R172, R102, RZ ;  /* 0x00000066ac64723c */ /* 0x000fe200000018ff */
[----:B------:R-:W-:-:S05]  /*2d20*/  I2FP.F32.S32 R218, R218 ;  /* 0x000000da00da7245 */ /* 0x000fca0000201400 */
[----:B------:R-:W-:Y:S01]  /*2d30*/  FFMA.FTZ R228, R218, -R0, R60 ;  /* 0x80000000dae47223 */ /* 0x000fe2000001003c */
[----:B------:R-:W-:Y:S01]  /*2d40*/  VIADD R60, R184, 0x11 ;  /* 0x00000011b83c7836 */ /* 0x000fe20000000000 */
[----:B------:R-:W-:Y:S03]  /*2d50*/  HMMA.16816.F32 R128, R168, R160, R128 ;  /* 0x000000a0a880723c */ /* 0x000fe60000001880 */
[----:B------:R-:W-:Y:S01]  /*2d60*/  IMAD.IADD R242, R148, 0x1, -R60 ;  /* 0x0000000194f27824 */ /* 0x000fe200078e0a3c */
[----:B------:R-:W-:-:S04]  /*2d70*/  ISETP.GE.AND P6, PT, R60, R6, PT ;  /* 0x000000063c00720c */ /* 0x000fc80003fc6270 */
[----:B------:R-:W-:Y:S01]  /*2d80*/  HMMA.16816.F32 R116, R168, R162, R116 ;  /* 0x000000a2a874723c */ /* 0x000fe20000001874 */
[----:B------:R-:W-:-:S04]  /*2d90*/  IABS R242, R242 ;  /* 0x000000f200f27213 */ /* 0x000fc80000000000 */
[----:B------:R-:W-:-:S03]  /*2da0*/  I2FP.F32.S32 R242, R242 ;  /* 0x000000f200f27245 */ /* 0x000fc60000201400 */
[C---:B------:R-:W-:Y:S08]  /*2db0*/  HMMA.16816.F32 R48, R172.reuse, R36, RZ ;  /* 0x00000024ac30723c */ /* 0x040ff000000018ff */
[C---:B------:R-:W-:Y:S08]  /*2dc0*/  HMMA.16816.F32 R96, R172.reuse, R84, RZ ;  /* 0x00000054ac60723c */ /* 0x040ff000000018ff */
[----:B------:R-:W-:Y:S08]  /*2dd0*/  HMMA.16816.F32 R36, R172, R38, RZ ;  /* 0x00000026ac24723c */ /* 0x000ff000000018ff */
[----:B------:R-:W-:Y:S01]  /*2de0*/  HMMA.16816.F32 R32, R168, R136, R32 ;  /* 0x00000088a820723c */ /* 0x000fe20000001820 */
[----:B------:R-:W-:-:S02]  /*2df0*/  IMAD.IADD R136, R148, 0x1, -R132 ;  /* 0x0000000194887824 */ /* 0x000fc400078e0a84 */
[----:B------:R-:W-:-:S03]  /*2e00*/  VIADD R137, R184, 0x31 ;  /* 0x00000031b8897836 */ /* 0x000fc60000000000 */
[----:B------:R-:W-:Y:S01]  /*2e10*/  IABS R133, R136 ;  /* 0x0000008800857213 */ /* 0x000fe20000000000 */
[----:B------:R-:W-:Y:S01]  /*2e20*/  FFMA.FTZ R136, R218, -R0, R118 ;  /* 0x80000000da887223 */ /* 0x000fe20000010076 */
[----:B------:R-:W-:Y:S01]  /*2e30*/  HMMA.16816.F32 R20, R172, R22, RZ ;  /* 0x00000016ac14723c */ /* 0x000fe200000018ff */
[----:B------:R-:W-:Y:S01]  /*2e40*/  VIADD R118, R184, 0x60 ;  /* 0x00000060b8767836 */ /* 0x000fe20000000000 */
[----:B------:R-:W-:-:S06]  /*2e50*/  I2FP.F32.S32 R133, R133 ;  /* 0x0000008500857245 */ /* 0x000fcc0000201400 */
[----:B------:R-:W-:Y:S08]  /*2e60*/  HMMA.16816.F32 R84, R172, R86, RZ ;  /* 0x00000056ac54723c */ /* 0x000ff000000018ff */
[----:B------:R-:W-:Y:S01]  /*2e70*/  HMMA.16816.F32 R52, R168, R146, R52 ;  /* 0x00000092a834723c */ /* 0x000fe20000001834 */
[CC--:B------:R-:W-:Y:S01]  /*2e80*/  FFMA.FTZ R147, R218.reuse, -R0.reuse, R128 ;  /* 0x80000000da937223 */ /* 0x0c0fe20000010080 */
[----:B------:R-:W-:Y:S01]  /*2e90*/  FFMA.FTZ R218, R218, -R0, R58 ;  /* 0x80000000dada7223 */ /* 0x000fe2000001003a */
[----:B------:R-:W-:-:S02]  /*2ea0*/  VIADD R58, R184, 0x18 ;  /* 0x00000018b83a7836 */ /* 0x000fc40000000000 */
[----:B------:R-:W-:Y:S01]  /*2eb0*/  VIADD R146, R184, 0x8 ;  /* 0x00000008b8927836 */ /* 0x000fe20000000000 */
[----:B------:R-:W-:Y:S01]  /*2ec0*/  FSEL R147, R147, -INF , !P4 ;  /* 0xff80000093937808 */ /* 0x000fe20006000000 */
[----:B------:R-:W-:Y:S01]  /*2ed0*/  IMAD.IADD R240, R148, 0x1, -R58 ;  /* 0x0000000194f07824 */ /* 0x000fe200078e0a3a */
[C---:B------:R-:W-:Y:S01]  /*2ee0*/  HMMA.16816.F32 R100, R168.reuse, R158, R100 ;  /* 0x0000009ea864723c */ /* 0x040fe20000001864 */
[----:B------:R-:W-:Y:S01]  /*2ef0*/  VIADD R158, R184, 0x21 ;  /* 0x00000021b89e7836 */ /* 0x000fe20000000000 */
[----:B------:R-:W-:Y:S01]  /*2f00*/  ISETP.GE.AND P5, PT, R58, R6, PT ;  /* 0x000000063a00720c */ /* 0x000fe20003fa6270 */
[----:B------:R-:W-:Y:S01]  /*2f10*/  VIADD R128, R184, 0x59 ;  /* 0x00000059b8807836 */ /* 0x000fe20000000000 */
[----:B------:R-:W-:Y:S02]  /*2f20*/  IABS R240, R240 ;  /* 0x000000f000f07213 */ /* 0x000fe40000000000 */
[----:B------:R-:W-:Y:S02]  /*2f30*/  ISETP.GE.AND P2, PT, R146, R6, PT ;  /* 0x000000069200720c */ /* 0x000fe40003f46270 */
[----:B------:R-:W-:Y:S01]  /*2f40*/  HMMA.16816.F32 R112, R168, R156, R112 ;  /* 0x0000009ca870723c */ /* 0x000fe20000001870 */
[----:B------:R-:W-:Y:S01]  /*2f50*/  I2FP.F32.S32 R240, R240 ;  /* 0x000000f000f07245 */ /* 0x000fe20000201400 */
[----:B------:R-:W-:-:S04]  /*2f60*/  VIADD R157, R184, 0x38 ;  /* 0x00000038b89d7836 */ /* 0x000fc80000000000 */
[----:B------:R-:W-:Y:S02]  /*2f70*/  IMAD.IADD R230, R148, 0x1, -R157 ;  /* 0x0000000194e67824 */ /* 0x000fe400078e0a9d */
[C---:B------:R-:W-:Y:S01]  /*2f80*/  HMMA.16816.F32 R96, R168.reuse, R152, R96 ;  /* 0x00000098a860723c */ /* 0x040fe20000001860 */
[----:B------:R-:W-:Y:S02]  /*2f90*/  VIADD R153, R184, 0x41 ;  /* 0x00000041b8997836 */ /* 0x000fe40000000000 */
[----:B------:R-:W-:Y:S01]  /*2fa0*/  FFMA.FTZ R240, R240, -R0, R100 ;  /* 0x80000000f0f07223 */ /* 0x000fe20000010064 */
[----:B------:R-:W-:Y:S01]  /*2fb0*/  VIADD R152, R184, 0x40 ;  /* 0x00000040b8987836 */ /* 0x000fe20000000000 */
[----:B------:R-:W-:Y:S01]  /*2fc0*/  IABS R230, R230 ;  /* 0x000000e600e67213 */ /* 0x000fe20000000000 */
[----:B------:R-:W-:Y:S02]  /*2fd0*/  IMAD.IADD R214, R148, 0x1, -R153 ;  /* 0x0000000194d67824 */ /* 0x000fe400078e0a99 */
[----:B------:R-:W-:Y:S01]  /*2fe0*/  FFMA.FTZ R239, R239, -R0, R101 ;  /* 0x80000000efef7223 */ /* 0x000fe20000010065 */
[----:B------:R-:W-:Y:S01]  /*2ff0*/  HMMA.16816.F32 R36, R168, R142, R36 ;  /* 0x0000008ea824723c */ /* 0x000fe20000001824 */
[----:B------:R-:W-:Y:S01]  /*3000*/  VIADD R142, R184, 0x10 ;  /* 0x00000010b88e7836 */ /* 0x000fe20000000000 */
[----:B------:R-:W-:Y:S01]  /*3010*/  I2FP.F32.S32 R230, R230 ;  /* 0x000000e600e67245 */ /* 0x000fe20000201400 */
[C---:B------:R-:W-:Y:S01]  /*3020*/  IMAD.IADD R216, R148.reuse, 0x1, -R152 ;  /* 0x0000000194d87824 */ /* 0x040fe200078e0a98 */
[----:B------:R-:W-:Y:S01]  /*3030*/  IABS R214, R214 ;  /* 0x000000d600d67213 */ /* 0x000fe20000000000 */
[----:B------:R-:W-:-:S02]  /*3040*/  IMAD.IADD R241, R148, 0x1, -R142 ;  /* 0x0000000194f17824 */ /* 0x000fc400078e0a8e */
[-C--:B------:R-:W-:Y:S01]  /*3050*/  FFMA.FTZ R242, R242, -R0.reuse, R113 ;  /* 0x80000000f2f27223 */ /* 0x080fe20000010071 */
[C---:B------:R-:W-:Y:S01]  /*3060*/  VIADD R143, R184.reuse, 0x9 ;  /* 0x00000009b88f7836 */ /* 0x040fe20000000000 */
[C---:B------:R-:W-:Y:S01]  /*3070*/  HMMA.16816.F32 R20, R168.reuse, R138, R20 ;  /* 0x0000008aa814723c */ /* 0x040fe20000001814 */
[----:B------:R-:W-:Y:S01]  /*3080*/  FFMA.FTZ R138, R133, -R0, R129 ;  /* 0x80000000858a7223 */ /* 0x000fe20000010081 */
[C---:B------:R-:W-:Y:S01]  /*3090*/  VIADD R133, R184.reuse, 0x29 ;  /* 0x00000029b8857836 */ /* 0x040fe20000000000 */
[----:B------:R-:W-:Y:S01]  /*30a0*/  IABS R241, R241 ;  /* 0x000000f100f17213 */ /* 0x000fe20000000000 */
[----:B------:R-:W-:Y:S01]  /*30b0*/  VIADD R129, R184, 0x58 ;  /* 0x00000058b8817836 */ /* 0x000fe20000000000 */
[----:B------:R-:W-:Y:S01]  /*30c0*/  IABS R216, R216 ;  /* 0x000000d800d87213 */ /* 0x000fe20000000000 */
[C---:B------:R-:W-:Y:S01]  /*30d0*/  IMAD.IADD R100, R148.reuse, 0x1, -R133 ;  /* 0x0000000194647824 */ /* 0x040fe200078e0a85 */
[----:B------:R-:W-:Y:S01]  /*30e0*/  I2FP.F32.S32 R241, R241 ;  /* 0x000000f100f17245 */ /* 0x000fe20000201400 */
[C---:B------:R-:W-:Y:S01]  /*30f0*/  HMMA.16816.F32 R84, R168.reuse, R154, R84 ;  /* 0x0000009aa854723c */ /* 0x040fe20000001854 */
[C---:B------:R-:W-:Y:S01]  /*3100*/  IMAD.IADD R154, R148.reuse, 0x1, -R158 ;  /* 0x00000001949a7824 */ /* 0x040fe200078e0a9e */
[----:B------:R-:W-:Y:S01]  /*3110*/  I2FP.F32.S32 R214, R214 ;  /* 0x000000d600d67245 */ /* 0x000fe20000201400 */
[----:B------:R-:W-:Y:S01]  /*3120*/  IMAD.IADD R139, R148, 0x1, -R143 ;  /* 0x00000001948b7824 */ /* 0x000fe200078e0a8f */
[----:B------:R-:W-:Y:S01]  /*3130*/  IABS R100, R100 ;  /* 0x0000006400647213 */ /* 0x000fe20000000000 */
[----:B------:R-:W-:Y:S01]  /*3140*/  FFMA.FTZ R241, R241, -R0, R112 ;  /* 0x80000000f1f17223 */ /* 0x000fe20000010070 */
[----:B------:R-:W-:Y:S01]  /*3150*/  IABS R154, R154 ;  /* 0x0000009a009a7213 */ /* 0x000fe20000000000 */
[C---:B------:R-:W-:Y:S01]  /*3160*/  VIADD R112, R184.reuse, 0x50 ;  /* 0x00000050b8707836 */ /* 0x040fe20000000000 */
[----:B------:R-:W-:Y:S01]  /*3170*/  HMMA.16816.F32 R64, R168, R144, R64 ;  /* 0x00000090a840723c */ /* 0x000fe20000001840 */
[C---:B------:R-:W-:Y:S01]  /*3180*/  VIADD R144, R184.reuse, 0x30 ;  /* 0x00000030b8907836 */ /* 0x040fe20000000000 */
[----:B------:R-:W-:Y:S01]  /*3190*/  I2FP.F32.S32 R154, R154 ;  /* 0x0000009a009a7245 */ /* 0x000fe20000201400 */
[C---:B------:R-:W-:Y:S01]  /*31a0*/  VIADD R145, R184.reuse, 0x28 ;  /* 0x00000028b8917836 */ /* 0x040fe20000000000 */
[----:B------:R-:W-:Y:S01]  /*31b0*/  I2FP.F32.S32 R100, R100 ;  /* 0x0000006400647245 */ /* 0x000fe20000201400 */
[----:B------:R-:W-:Y:S01]  /*31c0*/  VIADD R155, R184, 0x39 ;  /* 0x00000039b89b7836 */ /* 0x000fe20000000000 */
[----:B------:R-:W-:Y:S01]  /*31d0*/  I2FP.F32.S32 R216, R216 ;  /* 0x000000d800d87245 */ /* 0x000fe20000201400 */
[-C--:B------:R-:W-:Y:S01]  /*31e0*/  FFMA.FTZ R154, R154, -R0.reuse, R97 ;  /* 0x800000009a9a7223 */ /* 0x080fe20000010061 */
[----:B------:R-:W-:Y:S01]  /*31f0*/  HMMA.16816.F32 R68, R172, R70, RZ ;  /* 0x00000046ac44723c */ /* 0x000fe200000018ff */
[----:B------:R-:W-:Y:S01]  /*3200*/  IMAD.IADD R97, R148, 0x1, -R144 ;  /* 0x0000000194617824 */ /* 0x000fe200078e0a90 */
[----:B------:R-:W-:Y:S01]  /*3210*/  IABS R139, R139 ;  /* 0x0000008b008b7213 */ /* 0x000fe20000000000 */
[----:B------:R-:W-:Y:S01]  /*3220*/  FFMA.FTZ R100, R100, -R0, R85 ;  /* 0x8000000064647223 */ /* 0x000fe20000010055 */
[----:B------:R-:W-:Y:S01]  /*3230*/  IMAD.IADD R85, R148, 0x1, -R112 ;  /* 0x0000000194557824 */ /* 0x000fe200078e0a70 */
[----:B------:R-:W-:Y:S01]  /*3240*/  ISETP.GE.AND P0, PT, R142, R6, PT ;  /* 0x000000068e00720c */ /* 0x000fe20003f06270 */
[C---:B------:R-:W-:Y:S01]  /*3250*/  IMAD.IADD R229, R148.reuse, 0x1, -R155 ;  /* 0x0000000194e57824 */ /* 0x040fe200078e0a9b */
[----:B------:R-:W-:Y:S01]  /*3260*/  IABS R97, R97 ;  /* 0x0000006100617213 */ /* 0x000fe20000000000 */
[C---:B------:R-:W-:Y:S01]  /*3270*/  HMMA.16816.F32 R48, R168.reuse, R140, R48 ;  /* 0x0000008ca830723c */ /* 0x040fe20000001830 */
[----:B------:R-:W-:Y:S01]  /*3280*/  IMAD.IADD R140, R148, 0x1, -R146 ;  /* 0x00000001948c7824 */ /* 0x000fe200078e0a92 */
[----:B------:R-:W-:Y:S01]  /*3290*/  IABS R85, R85 ;  /* 0x0000005500557213 */ /* 0x000fe20000000000 */
[----:B------:R-:W-:Y:S01]  /*32a0*/  VIADD R141, R184, 0x20 ;  /* 0x00000020b88d7836 */ /* 0x000fe20000000000 */
[----:B------:R-:W-:Y:S01]  /*32b0*/  I2FP.F32.S32 R97, R97 ;  /* 0x0000006100617245 */ /* 0x000fe20000201400 */
[----:B------:R-:W-:Y:S01]  /*32c0*/  FFMA.FTZ R214, R214, -R0, R65 ;  /* 0x80000000d6d67223 */ /* 0x000fe20000010041 */
[----:B------:R-:W-:Y:S01]  /*32d0*/  IABS R140, R140 ;  /* 0x0000008c008c7213 */ /* 0x000fe20000000000 */
[C---:B------:R-:W-:Y:S01]  /*32e0*/  IMAD.IADD R156, R148.reuse, 0x1, -R141 ;  /* 0x00000001949c7824 */ /* 0x040fe200078e0a8d */
[----:B------:R-:W-:Y:S01]  /*32f0*/  I2FP.F32.S32 R85, R85 ;  /* 0x0000005500557245 */ /* 0x000fe20000201400 */
[----:B------:R-:W-:Y:S01]  /*3300*/  FFMA.FTZ R97, R97, -R0, R80 ;  /* 0x8000000061617223 */ /* 0x000fe20000010050 */
[----:B------:R-:W-:Y:S01]  /*3310*/  I2FP.F32.S32 R140, R140 ;  /* 0x0000008c008c7245 */ /* 0x000fe20000201400 */
[----:B------:R-:W-:Y:S01]  /*3320*/  VIADD R80, R148, 0x40 ;  /* 0x0000004094507836 */ /* 0x000fe20000000000 */
[----:B------:R-:W-:Y:S01]  /*3330*/  IABS R156, R156 ;  /* 0x0000009c009c7213 */ /* 0x000fe20000000000 */
[----:B------:R-:W-:Y:S01]  /*3340*/  HMMA.16816.F32 R68, R168, R150, R68 ;  /* 0x00000096a844723c */ /* 0x000fe20000001844 */
[----:B------:R-:W-:-:S02]  /*3350*/  VIADD R150, R184, 0x48 ;  /* 0x00000048b8967836 */ /* 0x000fc40000000000 */
[----:B------:R-:W-:Y:S01]  /*3360*/  FFMA.FTZ R140, R140, -R0, R116 ;  /* 0x800000008c8c7223 */ /* 0x000fe20000010074 */
[----:B------:R-:W-:Y:S01]  /*3370*/  I2FP.F32.S32 R156, R156 ;  /* 0x0000009c009c7245 */ /* 0x000fe20000201400 */
[----:B------:R-:W-:Y:S02]  /*3380*/  IMAD.IADD R116, R148, 0x1, -R129 ;  /* 0x0000000194747824 */ /* 0x000fe400078e0a81 */
[-C--:B------:R-:W-:Y:S01]  /*3390*/  FFMA.FTZ R216, R216, -R0.reuse, R64 ;  /* 0x80000000d8d87223 */ /* 0x080fe20000010040 */
[-C--:B------:R-:W-:Y:S01]  /*33a0*/  FFMA.FTZ R85, R85, -R0.reuse, R48 ;  /* 0x8000000055557223 */ /* 0x080fe20000010030 */
[----:B------:R-:W-:Y:S02]  /*33b0*/  IMAD.IADD R48, R80, 0x1, -R184 ;  /* 0x0000000150307824 */ /* 0x000fe400078e0ab8 */
[----:B------:R-:W-:Y:S01]  /*33c0*/  FFMA.FTZ R156, R156, -R0, R96 ;  /* 0x800000009c9c7223 */ /* 0x000fe20000010060 */
[C---:B------:R-:W-:Y:S01]  /*33d0*/  IMAD.IADD R96, R148.reuse, 0x1, -R137 ;  /* 0x0000000194607824 */ /* 0x040fe200078e0a89 */
[----:B------:R-:W-:Y:S01]  /*33e0*/  IABS R116, R116 ;  /* 0x0000007400747213 */ /* 0x000fe20000000000 */
[C---:B------:R-:W-:Y:S01]  /*33f0*/  IMAD.IADD R217, R148.reuse, 0x1, -R150 ;  /* 0x0000000194d97824 */ /* 0x040fe200078e0a96 */
[----:B------:R-:W-:Y:S01]  /*3400*/  IABS R48, R48 ;  /* 0x0000003000307213 */ /* 0x000fe20000000000 */
[C---:B------:R-:W-:Y:S01]  /*3410*/  IMAD.IADD R65, R148.reuse, 0x1, -R118 ;  /* 0x0000000194417824 */ /* 0x040fe200078e0a76 */
[----:B------:R-:W-:Y:S01]  /*3420*/  IABS R96, R96 ;  /* 0x0000006000607213 */ /* 0x000fe20000000000 */
[C---:B------:R-:W-:Y:S01]  /*3430*/  VIADD R64, R148.reuse, 0x48 ;  /* 0x0000004894407836 */ /* 0x040fe20000000000 */
[----:B------:R-:W-:Y:S01]  /*3440*/  I2FP.F32.S32 R116, R116 ;  /* 0x0000007400747245 */ /* 0x000fe20000201400 */
[----:B------:R-:W-:Y:S01]  /*3450*/  IMAD.IADD R151, R148, 0x1, -R145 ;  /* 0x0000000194977824 */ /* 0x000fe200078e0a91 */
[----:B------:R-:W-:Y:S01]  /*3460*/  I2FP.F32.S32 R96, R96 ;  /* 0x0000006000607245 */ /* 0x000fe20000201400 */
[----:B------:R-:W-:Y:S01]  /*3470*/  VIADD R113, R184, 0x49 ;  /* 0x00000049b8717836 */ /* 0x000fe20000000000 */
[----:B------:R-:W-:Y:S01]  /*3480*/  IABS R217, R217 ;  /* 0x000000d900d97213 */ /* 0x000fe20000000000 */
[----:B------:R-:W-:Y:S01]  /*3490*/  FFMA.FTZ R116, R116, -R0, R36 ;  /* 0x8000000074747223 */ /* 0x000fe20000010024 */
[----:B------:R-:W-:Y:S01]  /*34a0*/  I2FP.F32.S32 R36, R48 ;  /* 0x0000003000247245 */ /* 0x000fe20000201400 */
[-C--:B------:R-:W-:Y:S01]  /*34b0*/  FFMA.FTZ R96, R96, -R0.reuse, R81 ;  /* 0x8000000060607223 */ /* 0x080fe20000010051 */
[----:B------:R-:W-:Y:S01]  /*34c0*/  I2FP.F32.S32 R217, R217 ;  /* 0x000000d900d97245 */ /* 0x000fe20000201400 */
[----:B------:R-:W-:Y:S01]  /*34d0*/  VIADD R81, R148, 0x8 ;  /* 0x0000000894517836 */ /* 0x000fe20000000000 */
[----:B------:R-:W-:Y:S01]  /*34e0*/  IABS R65, R65 ;  /* 0x0000004100417213 */ /* 0x000fe20000000000 */
[----:B------:R-:W-:Y:S01]  /*34f0*/  FFMA.FTZ R124, R36, -R0, R124 ;  /* 0x80000000247c7223 */ /* 0x000fe2000001007c */
[----:B------:R-:W-:Y:S01]  /*3500*/  I2FP.F32.S32 R139, R139 ;  /* 0x0000008b008b7245 */ /* 0x000fe20000201400 */
[----:B------:R-:W-:-:S02]  /*3510*/  VIADD R101, R184, 0x51 ;  /* 0x00000051b8657836 */ /* 0x000fc40000000000 */
[-C--:B------:R-:W-:Y:S01]  /*3520*/  FFMA.FTZ R230, R230, -R0.reuse, R68 ;  /* 0x80000000e6e67223 */ /* 0x080fe20000010044 */
[C---:B------:R-:W-:Y:S01]  /*3530*/  IMAD.IADD R36, R64.reuse, 0x1, -R132 ;  /* 0x0000000140247824 */ /* 0x040fe200078e0a84 */
[----:B------:R-:W-:Y:S01]  /*3540*/  I2FP.F32.S32 R65, R65 ;  /* 0x0000004100417245 */ /* 0x000fe20000201400 */
[-C--:B------:R-:W-:Y:S01]  /*3550*/  FFMA.FTZ R217, R217, -R0.reuse, R52 ;  /* 0x80000000d9d97223 */ /* 0x080fe20000010034 */
[----:B------:R-:W-:Y:S01]  /*3560*/  IABS R151, R151 ;  /* 0x0000009700977213 */ /* 0x000fe20000000000 */
[--C-:B------:R-:W-:Y:S02]  /*3570*/  IMAD.IADD R68, R81, 0x1, -R60.reuse ;  /* 0x0000000151447824 */ /* 0x100fe400078e0a3c */
[----:B------:R-:W-:Y:S01]  /*3580*/  FFMA.FTZ R139, R139, -R0, R117 ;  /* 0x800000008b8b7223 */ /* 0x000fe20000010075 */
[----:B------:R-:W-:Y:S01]  /*3590*/  IABS R229, R229 ;  /* 0x000000e500e57213 */ /* 0x000fe20000000000 */
[----:B------:R-:W-:Y:S01]  /*35a0*/  IMAD.IADD R52, R64, 0x1, -R60 ;  /* 0x0000000140347824 */ /* 0x000fe200078e0a3c */
[----:B------:R-:W-:Y:S01]  /*35b0*/  IABS R36, R36 ;  /* 0x0000002400247213 */ /* 0x000fe20000000000 */
[C---:B------:R-:W-:Y:S01]  /*35c0*/  IMAD.IADD R215, R148.reuse, 0x1, -R113 ;  /* 0x0000000194d77824 */ /* 0x040fe200078e0a71 */
[----:B------:R-:W-:Y:S01]  /*35d0*/  I2FP.F32.S32 R151, R151 ;  /* 0x0000009700977245 */ /* 0x000fe20000201400 */
[----:B------:R-:W-:-:S02]  /*35e0*/  IMAD.IADD R117, R148, 0x1, -R101 ;  /* 0x0000000194757824 */ /* 0x000fc400078e0a65 */
[----:B------:R-:W-:Y:S01]  /*35f0*/  FFMA.FTZ R65, R65, -R0, R32 ;  /* 0x8000000041417223 */ /* 0x000fe20000010020 */
[----:B------:R-:W-:Y:S01]  /*3600*/  I2FP.F32.S32 R229, R229 ;  /* 0x000000e500e57245 */ /* 0x000fe20000201400 */
[----:B------:R-:W-:Y:S01]  /*3610*/  IMAD.IADD R32, R80, 0x1, -R146 ;  /* 0x0000000150207824 */ /* 0x000fe200078e0a92 */
[----:B------:R-:W-:Y:S01]  /*3620*/  IABS R68, R68 ;  /* 0x0000004400447213 */ /* 0x000fe20000000000 */
[----:B------:R-:W-:Y:S01]  /*3630*/  FFMA.FTZ R151, R151, -R0, R84 ;  /* 0x8000000097977223 */ /* 0x000fe20000010054 */
[----:B------:R-:W-:Y:S01]  /*3640*/  IABS R52, R52 ;  /* 0x0000003400347213 */ /* 0x000fe20000000000 */
[----:B------:R-:W-:Y:S01]  /*3650*/  FFMA.FTZ R229, R229, -R0, R69 ;  /* 0x80000000e5e57223 */ /* 0x000fe20000010045 */
[----:B------:R-:W-:Y:S01]  /*3660*/  IABS R215, R215 ;  /* 0x000000d700d77213 */ /* 0x000fe20000000000 */
[----:B------:R-:W-:Y:S01]  /*3670*/  IMAD.IADD R84, R148, 0x1, -R128 ;  /* 0x0000000194547824 */ /* 0x000fe200078e0a80 */
[----:B------:R-:W-:Y:S01]  /*3680*/  IABS R117, R117 ;  /* 0x0000007500757213 */ /* 0x000fe20000000000 */
[C---:B------:R-:W-:Y:S01]  /*3690*/  IMAD.IADD R69, R80.reuse, 0x1, -R60 ;  /* 0x0000000150457824 */ /* 0x040fe200078e0a3c */
[----:B------:R-:W-:Y:S01]  /*36a0*/  I2FP.F32.S32 R36, R36 ;  /* 0x0000002400247245 */ /* 0x000fe20000201400 */
[----:B------:R-:W-:Y:S01]  /*36b0*/  IMAD.IADD R48, R81, 0x1, -R132 ;  /* 0x0000000151307824 */ /* 0x000fe200078e0a84 */
[----:B------:R-:W-:Y:S01]  /*36c0*/  I2FP.F32.S32 R68, R68 ;  /* 0x0000004400447245 */ /* 0x000fe20000201400 */
[----:B------:R-:W-:Y:S01]  /*36d0*/  IMAD.IADD R233, R80, 0x1, -R141 ;  /* 0x0000000150e97824 */ /* 0x000fe200078e0a8d */
[----:B------:R-:W-:Y:S01]  /*36e0*/  IABS R32, R32 ;  /* 0x0000002000207213 */ /* 0x000fe20000000000 */
[----:B------:R-:W-:Y:S01]  /*36f0*/  FFMA.FTZ R127, R36, -R0, R127 ;  /* 0x80000000247f7223 */ /* 0x000fe2000001007f */
[----:B------:R-:W-:Y:S01]  /*3700*/  I2FP.F32.S32 R52, R52 ;  /* 0x0000003400347245 */ /* 0x000fe20000201400 */
[----:B------:R-:W-:Y:S01]  /*3710*/  IMAD.IADD R36, R64, 0x1, -R146 ;  /* 0x0000000140247824 */ /* 0x000fe200078e0a92 */
[----:B------:R-:W-:Y:S01]  /*3720*/  I2FP.F32.S32 R215, R215 ;  /* 0x000000d700d77245 */ /* 0x000fe20000201400 */
[-C--:B------:R-:W-:Y:S01]  /*3730*/  FFMA.FTZ R115, R68, -R0.reuse, R115 ;  /* 0x8000000044737223 */ /* 0x080fe20000010073 */
[----:B------:R-:W-:Y:S01]  /*3740*/  I2FP.F32.S32 R117, R117 ;  /* 0x0000007500757245 */ /* 0x000fe20000201400 */
[----:B------:R-:W-:Y:S01]  /*3750*/  FFMA.FTZ R111, R52, -R0, R111 ;  /* 0x80000000346f7223 */ /* 0x000fe2000001006f */
[----:B------:R-:W-:Y:S01]  /*3760*/  I2FP.F32.S32 R32, R32 ;  /* 0x0000002000207245 */ /* 0x000fe20000201400 */
[C---:B------:R-:W-:Y:S01]  /*3770*/  IMAD.IADD R68, R80.reuse, 0x1, -R58 ;  /* 0x0000000150447824 */ /* 0x040fe200078e0a3a */
[----:B------:R-:W-:Y:S01]  /*3780*/  IABS R84, R84 ;  /* 0x0000005400547213 */ /* 0x000fe20000000000 */
[-C--:B------:R-:W-:Y:S01]  /*3790*/  FFMA.FTZ R215, R215, -R0.reuse, R53 ;  /* 0x80000000d7d77223 */ /* 0x080fe20000010035 */
[----:B------:R-:W-:Y:S01]  /*37a0*/  FFMA.FTZ R117, R117, -R0, R49 ;  /* 0x8000000075757223 */ /* 0x000fe20000010031 */
[----:B------:R-:W-:Y:S01]  /*37b0*/  IABS R60, R69 ;  /* 0x00000045003c7213 */ /* 0x000fe20000000000 */
[----:B------:R-:W-:Y:S01]  /*37c0*/  IMAD.IADD R52, R80, 0x1, -R149 ;  /* 0x0000000150347824 */ /* 0x000fe200078e0a95 */
[----:B------:R-:W-:Y:S01]  /*37d0*/  IABS R36, R36 ;  /* 0x0000002400247213 */ /* 0x000fe20000000000 */
[--C-:B------:R-:W-:Y:S01]  /*37e0*/  IMAD.IADD R53, R81, 0x1, -R184.reuse ;  /* 0x0000000151357824 */ /* 0x100fe200078e0ab8 */
[----:B------:R-:W-:Y:S01]  /*37f0*/  I2FP.F32.S32 R84, R84 ;  /* 0x0000005400547245 */ /* 0x000fe20000201400 */
[----:B------:R-:W-:-:S02]  /*3800*/  IMAD.IADD R49, R64, 0x1, -R184 ;  /* 0x0000000140317824 */ /* 0x000fc400078e0ab8 */
[----:B------:R-:W-:Y:S01]  /*3810*/  FFMA.FTZ R120, R32, -R0, R120 ;  /* 0x8000000020787223 */ /* 0x000fe20000010078 */
[C---:B------:R-:W-:Y:S01]  /*3820*/  IMAD.IADD R69, R81.reuse, 0x1, -R58 ;  /* 0x0000000151457824 */ /* 0x040fe200078e0a3a */
[----:B------:R-:W-:Y:S01]  /*3830*/  IABS R68, R68 ;  /* 0x0000004400447213 */ /* 0x000fe20000000000 */
[----:B------:R-:W-:Y:S01]  /*3840*/  IMAD.IADD R32, R81, 0x1, -R142 ;  /* 0x0000000151207824 */ /* 0x000fe200078e0a8e */
[----:B------:R-:W-:Y:S01]  /*3850*/  IABS R52, R52 ;  /* 0x0000003400347213 */ /* 0x000fe20000000000 */
[----:B------:R-:W-:Y:S01]  /*3860*/  FFMA.FTZ R84, R84, -R0, R37 ;  /* 0x8000000054547223 */ /* 0x000fe20000010025 */
[----:B------:R-:W-:Y:S01]  /*3870*/  IABS R53, R53 ;  /* 0x0000003500357213 */ /* 0x000fe20000000000 */
[----:B------:R-:W-:Y:S01]  /*3880*/  IMAD.IADD R37, R80, 0x1, -R132 ;  /* 0x0000000150257824 */ /* 0x000fe200078e0a84 */
[----:B------:R-:W-:Y:S01]  /*3890*/  IABS R49, R49 ;  /* 0x0000003100317213 */ /* 0x000fe20000000000 */
[----:B------:R-:W-:Y:S01]  /*38a0*/  IMAD.IADD R231, R64, 0x1, -R133 ;  /* 0x0000000140e77824 */ /* 0x000fe200078e0a85 */
[----:B------:R-:W-:Y:S01]  /*38b0*/  I2FP.F32.S32 R36, R36 ;  /* 0x0000002400247245 */ /* 0x000fe20000201400 */
[----:B------:R-:W-:Y:S01]  /*38c0*/  HMMA.16816.F32 R172, R172, R178, RZ ;  /* 0x000000b2acac723c */ /* 0x000fe200000018ff */
[----:B------:R-:W-:-:S02]  /*38d0*/  I2FP.F32.S32 R60, R60 ;  /* 0x0000003c003c7245 */ /* 0x000fc40000201400 */
[----:B------:R-:W-:Y:S01]  /*38e0*/  IABS R69, R69 ;  /* 0x0000004500457213 */ /* 0x000fe20000000000 */
[----:B------:R-:W-:Y:S01]  /*38f0*/  FFMA.FTZ R122, R36, -R0, R122 ;  /* 0x80000000247a7223 */ /* 0x000fe2000001007a */
[----:B------:R-:W-:Y:S01]  /*3900*/  I2FP.F32.S32 R68, R68 ;  /* 0x0000004400447245 */ /* 0x000fe20000201400 */
[----:B------:R-:W-:Y:S01]  /*3910*/  FFMA.FTZ R109, R60, -R0, R109 ;  /* 0x800000003c6d7223 */ /* 0x000fe2000001006d */
[----:B------:R-:W-:Y:S01]  /*3920*/  IABS R32, R32 ;  /* 0x0000002000207213 */ /* 0x000fe20000000000 */
[----:B------:R-:W-:Y:S01]  /*3930*/  IMAD.IADD R36, R80, 0x1, -R142 ;  /* 0x0000000150247824 */ /* 0x000fe200078e0a8e */
[----:B------:R-:W-:Y:S01]  /*3940*/  I2FP.F32.S32 R52, R52 ;  /* 0x0000003400347245 */ /* 0x000fe20000201400 */
[----:B------:R-:W-:Y:S01]  /*3950*/  IMAD.IADD R60, R64, 0x1, -R58 ;  /* 0x00000001403c7824 */ /* 0x000fe200078e0a3a */
[----:B------:R-:W-:Y:S01]  /*3960*/  I2FP.F32.S32 R53, R53 ;  /* 0x0000003500357245 */ /* 0x000fe20000201400 */
[----:B------:R-:W-:Y:S01]  /*3970*/  IMAD.IADD R58, R81, 0x1, -R149 ;  /* 0x00000001513a7824 */ /* 0x000fe200078e0a95 */
[----:B------:R-:W-:Y:S01]  /*3980*/  I2FP.F32.S32 R49, R49 ;  /* 0x0000003100317245 */ /* 0x000fe20000201400 */
[-C--:B------:R-:W-:Y:S01]  /*3990*/  FFMA.FTZ R104, R68, -R0.reuse, R104 ;  /* 0x8000000044687223 */ /* 0x080fe20000010068 */
[----:B------:R-:W-:Y:S01]  /*39a0*/  I2FP.F32.S32 R69, R69 ;  /* 0x0000004500457245 */ /* 0x000fe20000201400 */
[----:B------:R-:W-:Y:S01]  /*39b0*/  FFMA.FTZ R105, R52, -R0, R105 ;  /* 0x8000000034697223 */ /* 0x000fe20000010069 */
[----:B------:R-:W-:Y:S01]  /*39c0*/  I2FP.F32.S32 R32, R32 ;  /* 0x0000002000207245 */ /* 0x000fe20000201400 */
[--C-:B------:R-:W-:Y:S01]  /*39d0*/  IMAD.IADD R68, R64, 0x1, -R141.reuse ;  /* 0x0000000140447824 */ /* 0x100fe200078e0a8d */
[----:B------:R-:W-:Y:S01]  /*39e0*/  IABS R48, R48 ;  /* 0x0000003000307213 */ /* 0x000fe20000000000 */
[-C--:B------:R-:W-:Y:S01]  /*39f0*/  FFMA.FTZ R53, R53, -R0.reuse, R130 ;  /* 0x8000000035357223 */ /* 0x080fe20000010082 */
[----:B------:R-:W-:Y:S01]  /*3a00*/  IABS R37, R37 ;  /* 0x0000002500257213 */ /* 0x000fe20000000000 */
[-C--:B------:R-:W-:Y:S01]  /*3a10*/  FFMA.FTZ R126, R49, -R0.reuse, R126 ;  /* 0x80000000317e7223 */ /* 0x080fe2000001007e */
[----:B------:R-:W-:Y:S01]  /*3a20*/  FFMA.FTZ R102, R69, -R0, R102 ;  /* 0x8000000045667223 */ /* 0x000fe20000010066 */
[C---:B------:R-:W-:Y:S01]  /*3a30*/  IMAD.IADD R52, R81.reuse, 0x1, -R158 ;  /* 0x0000000151347824 */ /* 0x040fe200078e0a9e */
[----:B------:R-:W-:Y:S01]  /*3a40*/  IABS R36, R36 ;  /* 0x0000002400247213 */ /* 0x000fe20000000000 */
[----:B------:R-:W-:Y:S01]  /*3a50*/  IMAD.IADD R69, R81, 0x1, -R141 ;  /* 0x0000000151457824 */ /* 0x000fe200078e0a8d */
[----:B------:R-:W-:Y:S01]  /*3a60*/  I2FP.F32.S32 R48, R48 ;  /* 0x0000003000307245 */ /* 0x000fe20000201400 */
        /* <DEDUP_REMOVED lines=8> */
[--C-:B------:R-:W-:Y:S01]  /*3af0*/  IMAD.IADD R37, R81, 0x1, -R143.reuse ;  /* 0x0000000151257824 */ /* 0x100fe200078e0a8f */
[----:B------:R-:W-:Y:S01]  /*3b00*/  FSEL R53, R53, -INF , !P4 ;  /* 0xff80000035357808 */ /* 0x000fe20006000000 */
[--C-:B------:R-:W-:Y:S01]  /*3b10*/  IMAD.IADD R48, R80, 0x1, -R143.reuse ;  /* 0x0000000150307824 */ /* 0x100fe200078e0a8f */
[----:B------:R-:W-:Y:S01]  /*3b20*/  FSEL R146, R124, -INF , !P4 ;  /* 0xff8000007c927808 */ /* 0x000fe20006000000 */
[----:B------:R-:W-:Y:S01]  /*3b30*/  IMAD.IADD R49, R64, 0x1, -R143 ;  /* 0x0000000140317824 */ /* 0x000fe200078e0a8f */
[----:B------:R-:W-:Y:S01]  /*3b40*/  FSEL R142, R126, -INF , !P4 ;  /* 0xff8000007e8e7808 */ /* 0x000fe20006000000 */
[----:B------:R-:W-:Y:S01]  /*3b50*/  HMMA.16816.F32 R172, R168, R134, R172 ;  /* 0x00000086a8ac723c */ /* 0x000fe200000018ac */
[----:B------:R-:W-:-:S02]  /*3b60*/  IABS R52, R52 ;  /* 0x0000003400347213 */ /* 0x000fc40000000000 */
[----:B------:R-:W-:Y:S02]  /*3b70*/  I2FP.F32.S32 R36, R36 ;  /* 0x0000002400247245 */ /* 0x000fe40000201400 */
[----:B------:R-:W-:Y:S01]  /*3b80*/  ISETP.GE.AND P4, PT, R149, R6, PT ;  /* 0x000000069500720c */ /* 0x000fe20003f86270 */
[----:B------:R-:W-:Y:S01]  /*3b90*/  IMAD.IADD R149, R64, 0x1, -R149 ;  /* 0x0000000140957824 */ /* 0x000fe200078e0a95 */
[----:B------:R-:W-:Y:S01]  /*3ba0*/  IABS R69, R69 ;  /* 0x0000004500457213 */ /* 0x000fe20000000000 */
[----:B------:R-:W-:Y:S01]  /*3bb0*/  FFMA.FTZ R36, R36, -R0, R108 ;  /* 0x8000000024247223 */ /* 0x000fe2000001006c */
[----:B------:R-:W-:Y:S02]  /*3bc0*/  I2FP.F32.S32 R60, R60 ;  /* 0x0000003c003c7245 */ /* 0x000fe40000201400 */
[----:B------:R-:W-:Y:S02]  /*3bd0*/  I2FP.F32.S32 R58, R58 ;  /* 0x0000003a003a7245 */ /* 0x000fe40000201400 */
[----:B------:R-:W-:Y:S01]  /*3be0*/  I2FP.F32.S32 R68, R68 ;  /* 0x0000004400447245 */ /* 0x000fe20000201400 */
[----:B------:R-:W-:Y:S01]  /*3bf0*/  FFMA.FTZ R106, R60, -R0, R106 ;  /* 0x800000003c6a7223 */ /* 0x000fe2000001006a */
[----:B------:R-:W-:Y:S01]  /*3c00*/  I2FP.F32.S32 R52, R52 ;  /* 0x0000003400347245 */ /* 0x000fe20000201400 */
[-C--:B------:R-:W-:Y:S01]  /*3c10*/  FFMA.FTZ R103, R58, -R0.reuse, R103 ;  /* 0x800000003a677223 */ /* 0x080fe20000010067 */
[----:B------:R-:W-:Y:S01]  /*3c20*/  I2FP.F32.S32 R69, R69 ;  /* 0x0000004500457245 */ /* 0x000fe20000201400 */
[----:B------:R-:W-:Y:S01]  /*3c30*/  FFMA.FTZ R68, R68, -R0, R94 ;  /* 0x8000000044447223 */ /* 0x000fe2000001005e */
[----:B------:R-:W-:Y:S01]  /*3c40*/  ISETP.GE.AND P1, PT, R143, R6, PT ;  /* 0x000000068f00720c */ /* 0x000fe20003f26270 */
[-C--:B------:R-:W-:Y:S01]  /*3c50*/  FFMA.FTZ R94, R52, -R0.reuse, R99 ;  /* 0x80000000345e7223 */ /* 0x080fe20000010063 */
[----:B------:R-:W-:Y:S01]  /*3c60*/  IABS R108, R149 ;  /* 0x00000095006c7213 */ /* 0x000fe20000000000 */
[----:B------:R-:W-:Y:S01]  /*3c70*/  FFMA.FTZ R98, R69, -R0, R98 ;  /* 0x8000000045627223 */ /* 0x000fe20000010062 */
[----:B------:R-:W-:Y:S01]  /*3c80*/  FSEL R138, R138, -INF , !P3 ;  /* 0xff8000008a8a7808 */ /* 0x000fe20005800000 */
[C---:B------:R-:W-:Y:S01]  /*3c90*/  IMAD.IADD R69, R80.reuse, 0x1, -R158 ;  /* 0x0000000150457824 */ /* 0x040fe200078e0a9e */
[----:B------:R-:W-:Y:S01]  /*3ca0*/  FSEL R60, R131, -INF , !P3 ;  /* 0xff800000833c7808 */ /* 0x000fe20005800000 */
[----:B------:R-:W-:Y:S01]  /*3cb0*/  IMAD.IADD R99, R80, 0x1, -R145 ;  /* 0x0000000150637824 */ /* 0x000fe200078e0a91 */
[----:B------:R-:W-:-:S02]  /*3cc0*/  FSEL R143, R125, -INF , !P3 ;  /* 0xff8000007d8f7808 */ /* 0x000fc40005800000 */
[----:B------:R-:W-:Y:S02]  /*3cd0*/  FSEL R58, R127, -INF , !P3 ;  /* 0xff8000007f3a7808 */ /* 0x000fe40005800000 */
[----:B------:R-:W-:Y:S02]  /*3ce0*/  IABS R233, R233 ;  /* 0x000000e900e97213 */ /* 0x000fe40000000000 */
[----:B------:R-:W-:Y:S02]  /*3cf0*/  ISETP.GE.AND P3, PT, R141, R6, PT ;  /* 0x000000068d00720c */ /* 0x000fe40003f66270 */
[----:B------:R-:W-:Y:S02]  /*3d00*/  FSEL R140, R140, -INF , !P2 ;  /* 0xff8000008c8c7808 */ /* 0x000fe40005000000 */
[----:B------:R-:W-:Y:S02]  /*3d10*/  FSEL R52, R136, -INF , !P2 ;  /* 0xff80000088347808 */ /* 0x000fe40005000000 */
[----:B------:R-:W-:-:S02]  /*3d20*/  FSEL R149, R120, -INF , !P2 ;  /* 0xff80000078957808 */ /* 0x000fc40005000000 */
[----:B------:R-:W-:Y:S02]  /*3d30*/  FSEL R141, R122, -INF , !P2 ;  /* 0xff8000007a8d7808 */ /* 0x000fe40005000000 */
[----:B------:R-:W-:Y:S02]  /*3d40*/  I2FP.F32.S32 R108, R108 ;  /* 0x0000006c006c7245 */ /* 0x000fe40000201400 */
[----:B------:R-:W-:Y:S01]  /*3d50*/  ISETP.GE.AND P2, PT, R158, R6, PT ;  /* 0x000000069e00720c */ /* 0x000fe20003f46270 */
[----:B------:R-:W-:Y:S01]  /*3d60*/  IMAD.IADD R158, R64, 0x1, -R158 ;  /* 0x00000001409e7824 */ /* 0x000fe200078e0a9e */
[----:B------:R-:W-:Y:S01]  /*3d70*/  I2FP.F32.S32 R233, R233 ;  /* 0x000000e900e97245 */ /* 0x000fe20000201400 */
[-C--:B------:R-:W-:Y:S01]  /*3d80*/  FFMA.FTZ R107, R108, -R0.reuse, R107 ;  /* 0x800000006c6b7223 */ /* 0x080fe2000001006b */
[----:B------:R-:W-:Y:S01]  /*3d90*/  IABS R236, R69 ;  /* 0x0000004500ec7213 */ /* 0x000fe20000000000 */
[--C-:B------:R-:W-:Y:S01]  /*3da0*/  IMAD.IADD R108, R81, 0x1, -R145.reuse ;  /* 0x00000001516c7824 */ /* 0x100fe200078e0a91 */
[----:B------:R-:W-:Y:S01]  /*3db0*/  IABS R99, R99 ;  /* 0x0000006300637213 */ /* 0x000fe20000000000 */
[----:B------:R-:W-:Y:S01]  /*3dc0*/  FFMA.FTZ R233, R233, -R0, R92 ;  /* 0x80000000e9e97223 */ /* 0x000fe2000001005c */
[----:B------:R-:W-:Y:S01]  /*3dd0*/  IABS R69, R158 ;  /* 0x0000009e00457213 */ /* 0x000fe20000000000 */
[----:B------:R-:W-:Y:S01]  /*3de0*/  IMAD.IADD R92, R64, 0x1, -R145 ;  /* 0x00000001405c7824 */ /* 0x000fe200078e0a91 */
[----:B------:R-:W-:-:S02]  /*3df0*/  I2FP.F32.S32 R99, R99 ;  /* 0x0000006300637245 */ /* 0x000fc40000201400 */
[----:B------:R-:W-:Y:S02]  /*3e00*/  I2FP.F32.S32 R69, R69 ;  /* 0x0000004500457245 */ /* 0x000fe40000201400 */
[----:B------:R-:W-:Y:S01]  /*3e10*/  IABS R108, R108 ;  /* 0x0000006c006c7213 */ /* 0x000fe20000000000 */
[----:B------:R-:W-:Y:S01]  /*3e20*/  FFMA.FTZ R88, R99, -R0, R88 ;  /* 0x8000000063587223 */ /* 0x000fe20000010058 */
[----:B------:R-:W-:Y:S01]  /*3e30*/  IABS R92, R92 ;  /* 0x0000005c005c7213 */ /* 0x000fe20000000000 */
[----:B------:R-:W-:Y:S01]  /*3e40*/  FFMA.FTZ R69, R69, -R0, R95 ;  /* 0x8000000045457223 */ /* 0x000fe2000001005f */
[----:B------:R-:W-:Y:S01]  /*3e50*/  I2FP.F32.S32 R236, R236 ;  /* 0x000000ec00ec7245 */ /* 0x000fe20000201400 */
[C-C-:B------:R-:W-:Y:S01]  /*3e60*/  IMAD.IADD R99, R81.reuse, 0x1, -R133.reuse ;  /* 0x0000000151637824 */ /* 0x140fe200078e0a85 */
[----:B------:R-:W-:Y:S01]  /*3e70*/  I2FP.F32.S32 R108, R108 ;  /* 0x0000006c006c7245 */ /* 0x000fe20000201400 */
[----:B------:R-:W-:Y:S01]  /*3e80*/  IMAD.IADD R95, R80, 0x1, -R133 ;  /* 0x00000001505f7824 */ /* 0x000fe200078e0a85 */
[----:B------:R-:W-:Y:S01]  /*3e90*/  I2FP.F32.S32 R92, R92 ;  /* 0x0000005c005c7245 */ /* 0x000fe20000201400 */
[-C--:B------:R-:W-:Y:S01]  /*3ea0*/  FFMA.FTZ R236, R236, -R0.reuse, R93 ;  /* 0x80000000ecec7223 */ /* 0x080fe2000001005d */
[----:B------:R-:W-:Y:S01]  /*3eb0*/  IABS R99, R99 ;  /* 0x0000006300637213 */ /* 0x000fe20000000000 */
[-C--:B------:R-:W-:Y:S01]  /*3ec0*/  FFMA.FTZ R93, R108, -R0.reuse, R86 ;  /* 0x800000006c5d7223 */ /* 0x080fe20000010056 */
[----:B------:R-:W-:Y:S01]  /*3ed0*/  IABS R95, R95 ;  /* 0x0000005f005f7213 */ /* 0x000fe20000000000 */
[----:B------:R-:W-:Y:S01]  /*3ee0*/  FFMA.FTZ R86, R92, -R0, R90 ;  /* 0x800000005c567223 */ /* 0x000fe2000001005a */
[--C-:B------:R-:W-:Y:S01]  /*3ef0*/  IMAD.IADD R90, R80, 0x1, -R144.reuse ;  /* 0x00000001505a7824 */ /* 0x100fe200078e0a90 */
[----:B------:R-:W-:Y:S01]  /*3f00*/  I2FP.F32.S32 R99, R99 ;  /* 0x0000006300637245 */ /* 0x000fe20000201400 */
[----:B------:R-:W-:Y:S01]  /*3f10*/  IMAD.IADD R92, R81, 0x1, -R144 ;  /* 0x00000001515c7824 */ /* 0x000fe200078e0a90 */
[----:B------:R-:W-:-:S02]  /*3f20*/  I2FP.F32.S32 R95, R95 ;  /* 0x0000005f005f7245 */ /* 0x000fc40000201400 */
[----:B------:R-:W-:Y:S01]  /*3f30*/  IABS R32, R32 ;  /* 0x0000002000207213 */ /* 0x000fe20000000000 */
[----:B------:R-:W-:Y:S01]  /*3f40*/  FFMA.FTZ R99, R99, -R0, R87 ;  /* 0x8000000063637223 */ /* 0x000fe20000010057 */
[----:B------:R-:W-:Y:S01]  /*3f50*/  IABS R90, R90 ;  /* 0x0000005a005a7213 */ /* 0x000fe20000000000 */
[----:B------:R-:W-:Y:S01]  /*3f60*/  FFMA.FTZ R87, R95, -R0, R89 ;  /* 0x800000005f577223 */ /* 0x000fe20000010059 */
[----:B------:R-:W-:Y:S01]  /*3f70*/  IABS R37, R37 ;  /* 0x0000002500257213 */ /* 0x000fe20000000000 */
[----:B------:R-:W-:Y:S01]  /*3f80*/  IMAD.IADD R89, R64, 0x1, -R144 ;  /* 0x0000000140597824 */ /* 0x000fe200078e0a90 */
[----:B------:R-:W-:Y:S01]  /*3f90*/  IABS R48, R48 ;  /* 0x0000003000307213 */ /* 0x000fe20000000000 */
[----:B------:R-:W-:Y:S01]  /*3fa0*/  IMAD.IADD R95, R81, 0x1, -R157 ;  /* 0x00000001515f7824 */ /* 0x000fe200078e0a9d */
[----:B------:R-:W-:Y:S02]  /*3fb0*/  IABS R49, R49 ;  /* 0x0000003100317213 */ /* 0x000fe40000000000 */
[----:B------:R-:W-:-:S02]  /*3fc0*/  I2FP.F32.S32 R32, R32 ;  /* 0x0000002000207245 */ /* 0x000fc40000201400 */
[----:B------:R-:W-:Y:S02]  /*3fd0*/  IABS R231, R231 ;  /* 0x000000e700e77213 */ /* 0x000fe40000000000 */
[----:B------:R-:W-:Y:S01]  /*3fe0*/  I2FP.F32.S32 R90, R90 ;  /* 0x0000005a005a7245 */ /* 0x000fe20000201400 */
[----:B------:R-:W-:Y:S01]  /*3ff0*/  FFMA.FTZ R32, R32, -R0, R110 ;  /* 0x8000000020207223 */ /* 0x000fe2000001006e */
[----:B------:R-:W-:Y:S02]  /*4000*/  I2FP.F32.S32 R37, R37 ;  /* 0x0000002500257245 */ /* 0x000fe40000201400 */
[----:B------:R-:W-:Y:S01]  /*4010*/  I2FP.F32.S32 R48, R48 ;  /* 0x0000003000307245 */ /* 0x000fe20000201400 */
[-C--:B------:R-:W-:Y:S01]  /*4020*/  FFMA.FTZ R76, R90, -R0.reuse, R76 ;  /* 0x800000005a4c7223 */ /* 0x080fe2000001004c */
[----:B------:R-:W-:Y:S01]  /*4030*/  I2FP.F32.S32 R49, R49 ;  /* 0x0000003100317245 */ /* 0x000fe20000201400 */
[----:B------:R-:W-:Y:S01]  /*4040*/  IMAD.IADD R90, R64, 0x1, -R137 ;  /* 0x00000001405a7824 */ /* 0x000fe200078e0a89 */
[----:B------:R-:W-:Y:S01]  /*4050*/  I2FP.F32.S32 R231, R231 ;  /* 0x000000e700e77245 */ /* 0x000fe20000201400 */
[----:B------:R-:W-:Y:S01]  /*4060*/  FFMA.FTZ R37, R37, -R0, R119 ;  /* 0x8000000025257223 */ /* 0x000fe20000010077 */
[----:B------:R-:W-:Y:S01]  /*4070*/  IABS R92, R92 ;  /* 0x0000005c005c7213 */ /* 0x000fe20000000000 */
[-C--:B------:R-:W-:Y:S01]  /*4080*/  FFMA.FTZ R48, R48, -R0.reuse, R121 ;  /* 0x8000000030307223 */ /* 0x080fe20000010079 */
[----:B------:R-:W-:Y:S01]  /*4090*/  FSEL R234, R102, -INF , !P5 ;  /* 0xff80000066ea7808 */ /* 0x000fe20006800000 */
[-C--:B------:R-:W-:Y:S01]  /*40a0*/  FFMA.FTZ R49, R49, -R0.reuse, R123 ;  /* 0x8000000031317223 */ /* 0x080fe2000001007b */
[----:B------:R-:W-:Y:S01]  /*40b0*/  IABS R102, R89 ;  /* 0x0000005900667213 */ /* 0x000fe20000000000 */
[----:B------:R-:W-:Y:S01]  /*40c0*/  FFMA.FTZ R231, R231, -R0, R91 ;  /* 0x80000000e7e77223 */ /* 0x000fe2000001005b */
[----:B------:R-:W-:Y:S01]  /*40d0*/  IABS R89, R95 ;  /* 0x0000005f00597213 */ /* 0x000fe20000000000 */
[----:B------:R-:W-:Y:S01]  /*40e0*/  IMAD.IADD R91, R80, 0x1, -R137 ;  /* 0x00000001505b7824 */ /* 0x000fe200078e0a89 */
[----:B------:R-:W-:-:S02]  /*40f0*/  I2FP.F32.S32 R92, R92 ;  /* 0x0000005c005c7245 */ /* 0x000fc40000201400 */
[----:B------:R-:W-:Y:S02]  /*4100*/  FSEL R241, R241, -INF , !P0 ;  /* 0xff800000f1f17808 */ /* 0x000fe40004000000 */
[----:B------:R-:W-:Y:S01]  /*4110*/  FSEL R235, R114, -INF , !P0 ;  /* 0xff80000072eb7808 */ /* 0x000fe20004000000 */
[----:B------:R-:W-:Y:S01]  /*4120*/  FFMA.FTZ R82, R92, -R0, R82 ;  /* 0x800000005c527223 */ /* 0x000fe20000010052 */
[----:B------:R-:W-:Y:S01]  /*4130*/  FSEL R36, R36, -INF , !P0 ;  /* 0xff80000024247808 */ /* 0x000fe20004000000 */
[----:B------:R-:W-:Y:S01]  /*4140*/  IMAD.IADD R92, R81, 0x1, -R137 ;  /* 0x00000001515c7824 */ /* 0x000fe200078e0a89 */
[----:B------:R-:W-:Y:S02]  /*4150*/  FSEL R32, R32, -INF , !P0 ;  /* 0xff80000020207808 */ /* 0x000fe40004000000 */
[----:B------:R-:W-:Y:S02]  /*4160*/  ISETP.GE.AND P0, PT, R133, R6, PT ;  /* 0x000000068500720c */ /* 0x000fe40003f06270 */
[----:B------:R-:W-:-:S02]  /*4170*/  I2FP.F32.S32 R89, R89 ;  /* 0x0000005900597245 */ /* 0x000fc40000201400 */
[----:B------:R-:W-:Y:S02]  /*4180*/  FSEL R242, R242, -INF , !P6 ;  /* 0xff800000f2f27808 */ /* 0x000fe40007000000 */
[----:B------:R-:W-:Y:S01]  /*4190*/  FSEL R238, R115, -INF , !P6 ;  /* 0xff80000073ee7808 */ /* 0x000fe20007000000 */
[----:B------:R-:W-:Y:S01]  /*41a0*/  FFMA.FTZ R70, R89, -R0, R70 ;  /* 0x8000000059467223 */ /* 0x000fe20000010046 */
[----:B------:R-:W-:Y:S01]  /*41b0*/  FSEL R133, R109, -INF , !P6 ;  /* 0xff8000006d857808 */ /* 0x000fe20007000000 */
[----:B------:R-:W-:Y:S01]  /*41c0*/  IMAD.IADD R89, R80, 0x1, -R157 ;  /* 0x0000000150597824 */ /* 0x000fe200078e0a9d */
[----:B------:R-:W-:Y:S02]  /*41d0*/  FSEL R136, R111, -INF , !P6 ;  /* 0xff8000006f887808 */ /* 0x000fe40007000000 */
[----:B------:R-:W-:Y:S02]  /*41e0*/  IABS R90, R90 ;  /* 0x0000005a005a7213 */ /* 0x000fe40000000000 */
[----:B------:R-:W-:-:S02]  /*41f0*/  ISETP.GE.AND P6, PT, R144, R6, PT ;  /* 0x000000069000720c */ /* 0x000fc40003fc6270 */
[----:B------:R-:W-:Y:S02]  /*4200*/  FSEL R139, R139, -INF , !P1 ;  /* 0xff8000008b8b7808 */ /* 0x000fe40004800000 */
[----:B------:R-:W-:Y:S02]  /*4210*/  FSEL R37, R37, -INF , !P1 ;  /* 0xff80000025257808 */ /* 0x000fe40004800000 */
[----:B------:R-:W-:Y:S02]  /*4220*/  FSEL R48, R48, -INF , !P1 ;  /* 0xff80000030307808 */ /* 0x000fe40004800000 */
[----:B------:R-:W-:Y:S02]  /*4230*/  FSEL R49, R49, -INF , !P1 ;  /* 0xff80000031317808 */ /* 0x000fe40004800000 */
[----:B------:R-:W-:Y:S02]  /*4240*/  FSEL R240, R240, -INF , !P5 ;  /* 0xff800000f0f07808 */ /* 0x000fe40006800000 */
[----:B------:R-:W-:-:S02]  /*4250*/  FSEL R132, R104, -INF , !P5 ;  /* 0xff80000068847808 */ /* 0x000fc40006800000 */
[----:B------:R-:W-:Y:S02]  /*4260*/  FSEL R144, R106, -INF , !P5 ;  /* 0xff8000006a907808 */ /* 0x000fe40006800000 */
[-C--:B------:R-:W-:Y:S02]  /*4270*/  ISETP.GE.AND P1, PT, R145, R6.reuse, PT ;  /* 0x000000069100720c */ /* 0x080fe40003f26270 */
[----:B------:R-:W-:Y:S02]  /*4280*/  ISETP.GE.AND P5, PT, R137, R6, PT ;  /* 0x000000068900720c */ /* 0x000fe40003fa6270 */
[----:B------:R-:W-:Y:S02]  /*4290*/  IABS R91, R91 ;  /* 0x0000005b005b7213 */ /* 0x000fe40000000000 */
[----:B------:R-:W-:Y:S02]  /*42a0*/  I2FP.F32.S32 R102, R102 ;  /* 0x0000006600667245 */ /* 0x000fe40000201400 */
[----:B------:R-:W-:-:S02]  /*42b0*/  I2FP.F32.S32 R90, R90 ;  /* 0x0000005a005a7245 */ /* 0x000fc40000201400 */
[----:B------:R-:W-:Y:S01]  /*42c0*/  FSEL R239, R239, -INF , !P4 ;  /* 0xff800000efef7808 */ /* 0x000fe20006000000 */
[-C--:B------:R-:W-:Y:S01]  /*42d0*/  FFMA.FTZ R102, R102, -R0.reuse, R78 ;  /* 0x8000000066667223 */ /* 0x080fe2000001004e */
[----:B------:R-:W-:Y:S01]  /*42e0*/  FSEL R237, R103, -INF , !P4 ;  /* 0xff80000067ed7808 */ /* 0x000fe20006000000 */
[----:B------:R-:W-:Y:S01]  /*42f0*/  FFMA.FTZ R79, R90, -R0, R79 ;  /* 0x800000005a4f7223 */ /* 0x000fe2000001004f */
[----:B------:R-:W-:Y:S02]  /*4300*/  FSEL R137, R105, -INF , !P4 ;  /* 0xff80000069897808 */ /* 0x000fe40006000000 */
[----:B------:R-:W-:Y:S02]  /*4310*/  FSEL R145, R107, -INF , !P4 ;  /* 0xff8000006b917808 */ /* 0x000fe40006000000 */
[----:B------:R-:W-:Y:S01]  /*4320*/  ISETP.GE.AND P4, PT, R157, R6, PT ;  /* 0x000000069d00720c */ /* 0x000fe20003f86270 */
[----:B------:R-:W-:Y:S01]  /*4330*/  IMAD.IADD R157, R64, 0x1, -R157 ;  /* 0x00000001409d7824 */ /* 0x000fe200078e0a9d */
[----:B------:R-:W-:-:S02]  /*4340*/  I2FP.F32.S32 R91, R91 ;  /* 0x0000005b005b7245 */ /* 0x000fc40000201400 */
[----:B------:R-:W-:Y:S01]  /*4350*/  FSEL R90, R98, -INF , !P3 ;  /* 0xff800000625a7808 */ /* 0x000fe20005800000 */
[--C-:B------:R-:W-:Y:S01]  /*4360*/  IMAD.IADD R98, R80, 0x1, -R155.reuse ;  /* 0x0000000150627824 */ /* 0x100fe200078e0a9b */
[----:B------:R-:W-:Y:S01]  /*4370*/  FSEL R78, R68, -INF , !P3 ;  /* 0xff800000444e7808 */ /* 0x000fe20005800000 */
[----:B------:R-:W-:Y:S01]  /*4380*/  IMAD.IADD R68, R64, 0x1, -R155 ;  /* 0x0000000140447824 */ /* 0x000fe200078e0a9b */
[----:B------:R-:W-:Y:S01]  /*4390*/  IABS R103, R89 ;  /* 0x0000005900677213 */ /* 0x000fe20000000000 */
[----:B------:R-:W-:Y:S01]  /*43a0*/  FFMA.FTZ R77, R91, -R0, R77 ;  /* 0x800000005b4d7223 */ /* 0x000fe2000001004d */
[----:B------:R-:W-:Y:S01]  /*43b0*/  IABS R95, R157 ;  /* 0x0000009d005f7213 */ /* 0x000fe20000000000 */
[----:B------:R-:W-:Y:S01]  /*43c0*/  IMAD.IADD R91, R81, 0x1, -R155 ;  /* 0x00000001515b7824 */ /* 0x000fe200078e0a9b */
[----:B------:R-:W-:Y:S02]  /*43d0*/  I2FP.F32.S32 R103, R103 ;  /* 0x0000006700677245 */ /* 0x000fe40000201400 */
[----:B------:R-:W-:-:S02]  /*43e0*/  I2FP.F32.S32 R95, R95 ;  /* 0x0000005f005f7245 */ /* 0x000fc40000201400 */
[----:B------:R-:W-:Y:S01]  /*43f0*/  IABS R89, R98 ;  /* 0x0000006200597213 */ /* 0x000fe20000000000 */
[----:B------:R-:W-:Y:S01]  /*4400*/  FFMA.FTZ R103, R103, -R0, R72 ;  /* 0x8000000067677223 */ /* 0x000fe20000010048 */
[----:B------:R-:W-:Y:S01]  /*4410*/  IABS R68, R68 ;  /* 0x0000004400447213 */ /* 0x000fe20000000000 */
[----:B------:R-:W-:Y:S01]  /*4420*/  FFMA.FTZ R72, R95, -R0, R74 ;  /* 0x800000005f487223 */ /* 0x000fe2000001004a */
[----:B------:R-:W-:Y:S01]  /*4430*/  IABS R91, R91 ;  /* 0x0000005b005b7213 */ /* 0x000fe20000000000 */
[----:B------:R-:W-:Y:S01]  /*4440*/  IMAD.IADD R74, R81, 0x1, -R152 ;  /* 0x00000001514a7824 */ /* 0x000fe200078e0a98 */
[----:B------:R-:W-:Y:S02]  /*4450*/  I2FP.F32.S32 R89, R89 ;  /* 0x0000005900597245 */ /* 0x000fe40000201400 */
[----:B------:R-:W-:Y:S02]  /*4460*/  I2FP.F32.S32 R68, R68 ;  /* 0x0000004400447245 */ /* 0x000fe40000201400 */
[----:B------:R-:W-:Y:S01]  /*4470*/  FSEL R95, R154, -INF , !P2 ;  /* 0xff8000009a5f7808 */ /* 0x000fe20005000000 */
[-C--:B------:R-:W-:Y:S01]  /*4480*/  FFMA.FTZ R73, R89, -R0.reuse, R73 ;  /* 0x8000000059497223 */ /* 0x080fe20000010049 */
[----:B------:R-:W-:Y:S01]  /*4490*/  FSEL R94, R94, -INF , !P2 ;  /* 0xff8000005e5e7808 */ /* 0x000fe20005000000 */
[----:B------:R-:W-:Y:S01]  /*44a0*/  FFMA.FTZ R75, R68, -R0, R75 ;  /* 0x80000000444b7223 */ /* 0x000fe2000001004b */
[----:B------:R-:W-:-:S02]  /*44b0*/  FSEL R236, R236, -INF , !P2 ;  /* 0xff800000ecec7808 */ /* 0x000fc40005000000 */
[----:B------:R-:W-:Y:S02]  /*44c0*/  FSEL R69, R69, -INF , !P2 ;  /* 0xff80000045457808 */ /* 0x000fe40005000000 */
[----:B------:R-:W-:Y:S02]  /*44d0*/  I2FP.F32.S32 R91, R91 ;  /* 0x0000005b005b7245 */ /* 0x000fe40000201400 */
[----:B------:R-:W-:Y:S01]  /*44e0*/  ISETP.GE.AND P2, PT, R152, R6, PT ;  /* 0x000000069800720c */ /* 0x000fe20003f46270 */
[----:B------:R-:W-:Y:S01]  /*44f0*/  IMAD.IADD R152, R64, 0x1, -R152 ;  /* 0x0000000140987824 */ /* 0x000fe200078e0a98 */
[----:B------:R-:W-:Y:S01]  /*4500*/  FSEL R124, R97, -INF , !P6 ;  /* 0xff800000617c7808 */ /* 0x000fe20007000000 */
[----:B------:R-:W-:Y:S01]  /*4510*/  FFMA.FTZ R71, R91, -R0, R71 ;  /* 0x800000005b477223 */ /* 0x000fe20000010047 */
[----:B------:R-:W-:Y:S02]  /*4520*/  FSEL R89, R151, -INF , !P1 ;  /* 0xff80000097597808 */ /* 0x000fe40004800000 */
[----:B------:R-:W-:-:S02]  /*4530*/  FSEL R93, R93, -INF , !P1 ;  /* 0xff8000005d5d7808 */ /* 0x000fc40004800000 */
[----:B------:R-:W-:Y:S01]  /*4540*/  FSEL R232, R88, -INF , !P1 ;  /* 0xff80000058e87808 */ /* 0x000fe20004800000 */
[--C-:B------:R-:W-:Y:S01]  /*4550*/  IMAD.IADD R88, R81, 0x1, -R153.reuse ;  /* 0x0000000151587824 */ /* 0x100fe200078e0a99 */
[----:B------:R-:W-:Y:S01]  /*4560*/  FSEL R68, R86, -INF , !P1 ;  /* 0xff80000056447808 */ /* 0x000fe20004800000 */
[----:B------:R-:W-:Y:S01]  /*4570*/  IMAD.IADD R86, R80, 0x1, -R153 ;  /* 0x0000000150567824 */ /* 0x000fe200078e0a99 */
[----:B------:R-:W-:Y:S01]  /*4580*/  FSEL R97, R76, -INF , !P6 ;  /* 0xff8000004c617808 */ /* 0x000fe20007000000 */
[C---:B------:R-:W-:Y:S01]  /*4590*/  IMAD.IADD R76, R64.reuse, 0x1, -R113 ;  /* 0x00000001404c7824 */ /* 0x040fe200078e0a71 */
[----:B------:R-:W-:Y:S01]  /*45a0*/  ISETP.GE.AND P1, PT, R153, R6, PT ;  /* 0x000000069900720c */ /* 0x000fe20003f26270 */
[----:B------:R-:W-:Y:S01]  /*45b0*/  IMAD.IADD R153, R64, 0x1, -R153 ;  /* 0x0000000140997824 */ /* 0x000fe200078e0a99 */
[----:B------:R-:W-:Y:S01]  /*45c0*/  FSEL R131, R82, -INF , !P6 ;  /* 0xff80000052837808 */ /* 0x000fe20007000000 */
[----:B------:R-:W-:Y:S01]  /*45d0*/  IMAD.IADD R82, R80, 0x1, -R113 ;  /* 0x0000000150527824 */ /* 0x000fe200078e0a71 */
[----:B------:R-:W-:-:S02]  /*45e0*/  IABS R92, R92 ;  /* 0x0000005c005c7213 */ /* 0x000fc40000000000 */
[----:B------:R-:W-:Y:S02]  /*45f0*/  IABS R91, R152 ;  /* 0x00000098005b7213 */ /* 0x000fe40000000000 */
[----:B------:R-:W-:Y:S02]  /*4600*/  IABS R98, R74 ;  /* 0x0000004a00627213 */ /* 0x000fe40000000000 */
[----:B------:R-:W-:Y:S02]  /*4610*/  I2FP.F32.S32 R92, R92 ;  /* 0x0000005c005c7245 */ /* 0x000fe40000201400 */
[----:B------:R-:W-:Y:S02]  /*4620*/  I2FP.F32.S32 R91, R91 ;  /* 0x0000005b005b7245 */ /* 0x000fe40000201400 */
[----:B------:R-:W-:Y:S01]  /*4630*/  IABS R76, R76 ;  /* 0x0000004c004c7213 */ /* 0x000fe20000000000 */
[-C--:B------:R-:W-:Y:S01]  /*4640*/  FFMA.FTZ R83, R92, -R0.reuse, R83 ;  /* 0x800000005c537223 */ /* 0x080fe20000010053 */
[----:B------:R-:W-:Y:S01]  /*4650*/  IABS R74, R153 ;  /* 0x00000099004a7213 */ /* 0x000fe20000000000 */
[----:B------:R-:W-:Y:S01]  /*4660*/  FFMA.FTZ R62, R91, -R0, R62 ;  /* 0x800000005b3e7223 */ /* 0x000fe2000001003e */
[----:B------:R-:W-:-:S02]  /*4670*/  I2FP.F32.S32 R98, R98 ;  /* 0x0000006200627245 */ /* 0x000fc40000201400 */
[----:B------:R-:W-:Y:S02]  /*4680*/  IABS R82, R82 ;  /* 0x0000005200527213 */ /* 0x000fe40000000000 */
[----:B------:R-:W-:Y:S01]  /*4690*/  IABS R86, R86 ;  /* 0x0000005600567213 */ /* 0x000fe20000000000 */
[----:B------:R-:W-:Y:S01]  /*46a0*/  FFMA.FTZ R66, R98, -R0, R66 ;  /* 0x8000000062427223 */ /* 0x000fe20000010042 */
[----:B------:R-:W-:Y:S02]  /*46b0*/  I2FP.F32.S32 R76, R76 ;  /* 0x0000004c004c7245 */ /* 0x000fe40000201400 */
[----:B------:R-:W-:Y:S02]  /*46c0*/  I2FP.F32.S32 R74, R74 ;  /* 0x0000004a004a7245 */ /* 0x000fe40000201400 */
[----:B------:R-:W-:Y:S01]  /*46d0*/  I2FP.F32.S32 R82, R82 ;  /* 0x0000005200527245 */ /* 0x000fe20000201400 */
[-C--:B------:R-:W-:Y:S01]  /*46e0*/  FFMA.FTZ R59, R76, -R0.reuse, R59 ;  /* 0x800000004c3b7223 */ /* 0x080fe2000001003b */
[----:B------:R-:W-:Y:S01]  /*46f0*/  FSEL R92, R156, -INF , !P3 ;  /* 0xff8000009c5c7808 */ /* 0x000fe20005800000 */
[-C--:B------:R-:W-:Y:S01]  /*4700*/  FFMA.FTZ R63, R74, -R0.reuse, R63 ;  /* 0x800000004a3f7223 */ /* 0x080fe2000001003f */
[----:B------:R-:W-:Y:S01]  /*4710*/  FSEL R233, R233, -INF , !P3 ;  /* 0xff800000e9e97808 */ /* 0x000fe20005800000 */
[----:B------:R-:W-:Y:S01]  /*4720*/  FFMA.FTZ R57, R82, -R0, R57 ;  /* 0x8000000052397223 */ /* 0x000fe20000010039 */
[----:B------:R-:W-:Y:S01]  /*4730*/  I2FP.F32.S32 R86, R86 ;  /* 0x0000005600567245 */ /* 0x000fe20000201400 */
[----:B------:R-:W-:Y:S01]  /*4740*/  IMAD.IADD R76, R80, 0x1, -R101 ;  /* 0x00000001504c7824 */ /* 0x000fe200078e0a65 */
[----:B------:R-:W-:Y:S01]  /*4750*/  FSEL R91, R100, -INF , !P0 ;  /* 0xff800000645b7808 */ /* 0x000fe20004000000 */
[----:B------:R-:W-:Y:S01]  /*4760*/  IMAD.IADD R82, R80, 0x1, -R112 ;  /* 0x0000000150527824 */ /* 0x000fe200078e0a70 */
[----:B------:R-:W-:Y:S01]  /*4770*/  ISETP.GE.AND P3, PT, R155, R6, PT ;  /* 0x000000069b00720c */ /* 0x000fe20003f66270 */
[----:B------:R-:W-:Y:S01]  /*4780*/  FFMA.FTZ R61, R86, -R0, R61 ;  /* 0x80000000563d7223 */ /* 0x000fe2000001003d */
[----:B------:R-:W-:Y:S01]  /*4790*/  FSEL R98, R99, -INF , !P0 ;  /* 0xff80000063627808 */ /* 0x000fe20004000000 */
[C---:B------:R-:W-:Y:S01]  /*47a0*/  IMAD.IADD R99, R81.reuse, 0x1, -R113 ;  /* 0x0000000151637824 */ /* 0x040fe200078e0a71 */
[----:B------:R-:W-:Y:S01]  /*47b0*/  FSEL R100, R102, -INF , !P6 ;  /* 0xff80000066647808 */ /* 0x000fe20007000000 */
[----:B------:R-:W-:Y:S01]  /*47c0*/  IMAD.IADD R86, R81, 0x1, -R150 ;  /* 0x0000000151567824 */ /* 0x000fe200078e0a96 */
[----:B------:R-:W-:Y:S01]  /*47d0*/  FSEL R225, R70, -INF , !P4 ;  /* 0xff80000046e17808 */ /* 0x000fe20006000000 */
[----:B------:R-:W-:Y:S01]  /*47e0*/  IMAD.IADD R70, R64, 0x1, -R101 ;  /* 0x0000000140467824 */ /* 0x000fe200078e0a65 */
[----:B------:R-:W-:-:S02]  /*47f0*/  IABS R88, R88 ;  /* 0x0000005800587213 */ /* 0x000fc40000000000 */
[-C--:B------:R-:W-:Y:S02]  /*4800*/  ISETP.GE.AND P6, PT, R113, R6.reuse, PT ;  /* 0x000000067100720c */ /* 0x080fe40003fc6270 */
[----:B------:R-:W-:Y:S02]  /*4810*/  FSEL R125, R96, -INF , !P5 ;  /* 0xff800000607d7808 */ /* 0x000fe40006800000 */
[----:B------:R-:W-:Y:S01]  /*4820*/  FSEL R96, R77, -INF , !P5 ;  /* 0xff8000004d607808 */ /* 0x000fe20006800000 */
[----:B------:R-:W-:Y:S01]  /*4830*/  IMAD.IADD R77, R81, 0x1, -R101 ;  /* 0x00000001514d7824 */ /* 0x000fe200078e0a65 */
[----:B------:R-:W-:Y:S02]  /*4840*/  FSEL R230, R230, -INF , !P4 ;  /* 0xff800000e6e67808 */ /* 0x000fe40006000000 */
[----:B------:R-:W-:Y:S02]  /*4850*/  FSEL R102, R103, -INF , !P4 ;  /* 0xff80000067667808 */ /* 0x000fe40006000000 */
[----:B------:R-:W-:Y:S01]  /*4860*/  FSEL R113, R72, -INF , !P4 ;  /* 0xff80000048717808 */ /* 0x000fe20006000000 */
[----:B------:R-:W-:Y:S01]  /*4870*/  IMAD.IADD R72, R80, 0x1, -R129 ;  /* 0x0000000150487824 */ /* 0x000fe200078e0a81 */
[----:B------:R-:W-:Y:S01]  /*4880*/  FSEL R226, R83, -INF , !P5 ;  /* 0xff80000053e27808 */ /* 0x000fe20006800000 */
[--C-:B------:R-:W-:Y:S01]  /*4890*/  IMAD.IADD R83, R81, 0x1, -R112.reuse ;  /* 0x0000000151537824 */ /* 0x100fe200078e0a70 */
[----:B------:R-:W-:Y:S01]  /*48a0*/  FSEL R120, R79, -INF , !P5 ;  /* 0xff8000004f787808 */ /* 0x000fe20006800000 */
[----:B------:R-:W-:Y:S01]  /*48b0*/  IMAD.IADD R79, R64, 0x1, -R112 ;  /* 0x00000001404f7824 */ /* 0x000fe200078e0a70 */
[----:B------:R-:W-:-:S02]  /*48c0*/  ISETP.GE.AND P4, PT, R101, R6, PT ;  /* 0x000000066500720c */ /* 0x000fc40003f86270 */
[----:B------:R-:W-:Y:S01]  /*48d0*/  FSEL R221, R62, -INF , !P2 ;  /* 0xff8000003edd7808 */ /* 0x000fe20005000000 */
[----:B------:R-:W-:Y:S01]  /*48e0*/  IMAD.IADD R62, R80, 0x1, -R128 ;  /* 0x00000001503e7824 */ /* 0x000fe200078e0a80 */
[----:B------:R-:W-:Y:S02]  /*48f0*/  FSEL R74, R87, -INF , !P0 ;  /* 0xff800000574a7808 */ /* 0x000fe40004000000 */
[----:B------:R-:W-:Y:S02]  /*4900*/  FSEL R231, R231, -INF , !P0 ;  /* 0xff800000e7e77808 */ /* 0x000fe40004000000 */
[----:B------:R-:W-:Y:S02]  /*4910*/  ISETP.GE.AND P5, PT, R112, R6, PT ;  /* 0x000000067000720c */ /* 0x000fe40003fa6270 */
[----:B------:R-:W-:Y:S01]  /*4920*/  FSEL R101, R73, -INF , !P3 ;  /* 0xff80000049657808 */ /* 0x000fe20005800000 */
[----:B------:R-:W-:Y:S01]  /*4930*/  IMAD.IADD R73, R81, 0x1, -R129 ;  /* 0x0000000151497824 */ /* 0x000fe200078e0a81 */
[----:B------:R-:W-:-:S02]  /*4940*/  I2FP.F32.S32 R88, R88 ;  /* 0x0000005800587245 */ /* 0x000fc40000201400 */
[----:B------:R-:W-:Y:S01]  /*4950*/  ISETP.GE.AND P0, PT, R150, R6, PT ;  /* 0x000000069600720c */ /* 0x000fe20003f06270 */
[----:B------:R-:W-:Y:S01]  /*4960*/  IMAD.IADD R150, R80, 0x1, -R150 ;  /* 0x0000000150967824 */ /* 0x000fe200078e0a96 */
[----:B------:R-:W-:Y:S01]  /*4970*/  FSEL R112, R75, -INF , !P3 ;  /* 0xff8000004b707808 */ /* 0x000fe20005800000 */
[----:B------:R-:W-:Y:S01]  /*4980*/  FFMA.FTZ R67, R88, -R0, R67 ;  /* 0x8000000058437223 */ /* 0x000fe20000010043 */
[----:B------:R-:W-:Y:S02]  /*4990*/  IABS R75, R70 ;  /* 0x00000046004b7213 */ /* 0x000fe40000000000 */
[----:B------:R-:W-:Y:S02]  /*49a0*/  IABS R83, R83 ;  /* 0x0000005300537213 */ /* 0x000fe40000000000 */
[----:B------:R-:W-:Y:S02]  /*49b0*/  IABS R82, R82 ;  /* 0x0000005200527213 */ /* 0x000fe40000000000 */
[----:B------:R-:W-:-:S02]  /*49c0*/  IABS R79, R79 ;  /* 0x0000004f004f7213 */ /* 0x000fc40000000000 */
[----:B------:R-:W-:Y:S02]  /*49d0*/  IABS R76, R76 ;  /* 0x0000004c004c7213 */ /* 0x000fe40000000000 */
[----:B------:R-:W-:Y:S02]  /*49e0*/  IABS R72, R72 ;  /* 0x0000004800487213 */ /* 0x000fe40000000000 */
[----:B------:R-:W-:Y:S02]  /*49f0*/  IABS R62, R62 ;  /* 0x0000003e003e7213 */ /* 0x000fe40000000000 */
[----:B------:R-:W-:Y:S02]  /*4a00*/  IABS R73, R73 ;  /* 0x0000004900497213 */ /* 0x000fe40000000000 */
[----:B------:R-:W-:Y:S01]  /*4a10*/  I2FP.F32.S32 R75, R75 ;  /* 0x0000004b004b7245 */ /* 0x000fe20000201400 */
[----:B------:R-:W-:Y:S01]  /*4a20*/  IMAD.MOV.U32 R178, RZ, RZ, R62 ;  /* 0x000000ffffb27224 */ /* 0x000fe200078e003e */
[----:B------:R-:W-:Y:S01]  /*4a30*/  FSEL R223, R61, -INF , !P1 ;  /* 0xff8000003ddf7808 */ /* 0x000fe20004800000 */
[----:B------:R-:W-:Y:S01]  /*4a40*/  IMAD.IADD R61, R81, 0x1, -R118 ;  /* 0x00000001513d7824 */ /* 0x000fe200078e0a76 */
[----:B------:R-:W-:Y:S01]  /*4a50*/  IABS R88, R86 ;  /* 0x0000005600587213 */ /* 0x000fe20000000000 */
[----:B------:R-:W-:Y:S01]  /*4a60*/  FFMA.FTZ R47, R75, -R0, R47 ;  /* 0x800000004b2f7223 */ /* 0x000fe2000001002f */
[----:B------:R-:W-:Y:S01]  /*4a70*/  IABS R87, R150 ;  /* 0x0000009600577213 */ /* 0x000fe20000000000 */
[C---:B------:R-:W-:Y:S01]  /*4a80*/  VIADD R75, R184.reuse, 0x61 ;  /* 0x00000061b84b7836 */ /* 0x040fe20000000000 */
[----:B------:R-:W-:Y:S01]  /*4a90*/  I2FP.F32.S32 R83, R83 ;  /* 0x0000005300537245 */ /* 0x000fe20000201400 */
[----:B------:R-:W-:Y:S01]  /*4aa0*/  VIADD R62, R184, 0x78 ;  /* 0x00000078b83e7836 */ /* 0x000fe20000000000 */
[----:B------:R-:W-:-:S02]  /*4ab0*/  I2FP.F32.S32 R82, R82 ;  /* 0x0000005200527245 */ /* 0x000fc40000201400 */
[----:B------:R-:W-:Y:S01]  /*4ac0*/  I2FP.F32.S32 R79, R79 ;  /* 0x0000004f004f7245 */ /* 0x000fe20000201400 */
[----:B------:R-:W-:Y:S01]  /*4ad0*/  FFMA.FTZ R50, R83, -R0, R50 ;  /* 0x8000000053327223 */ /* 0x000fe20000010032 */
[----:B------:R-:W-:Y:S01]  /*4ae0*/  I2FP.F32.S32 R76, R76 ;  /* 0x0000004c004c7245 */ /* 0x000fe20000201400 */
[----:B------:R-:W-:Y:S01]  /*4af0*/  FFMA.FTZ R44, R82, -R0, R44 ;  /* 0x80000000522c7223 */ /* 0x000fe2000001002c */
[----:B------:R-:W-:Y:S01]  /*4b00*/  I2FP.F32.S32 R72, R72 ;  /* 0x0000004800487245 */ /* 0x000fe20000201400 */
[-C--:B------:R-:W-:Y:S01]  /*4b10*/  FFMA.FTZ R46, R79, -R0.reuse, R46 ;  /* 0x800000004f2e7223 */ /* 0x080fe2000001002e */
[----:B------:R-:W-:Y:S01]  /*4b20*/  I2FP.F32.S32 R73, R73 ;  /* 0x0000004900497245 */ /* 0x000fe20000201400 */
[----:B------:R-:W-:Y:S01]  /*4b30*/  FFMA.FTZ R45, R76, -R0, R45 ;  /* 0x800000004c2d7223 */ /* 0x000fe2000001002d */
[----:B------:R-:W-:Y:S01]  /*4b40*/  I2FP.F32.S32 R88, R88 ;  /* 0x0000005800587245 */ /* 0x000fe20000201400 */
[-C--:B------:R-:W-:Y:S01]  /*4b50*/  FFMA.FTZ R40, R72, -R0.reuse, R40 ;  /* 0x8000000048287223 */ /* 0x080fe20000010028 */
[----:B------:R-:W-:Y:S01]  /*4b60*/  I2FP.F32.S32 R87, R87 ;  /* 0x0000005700577245 */ /* 0x000fe20000201400 */
[----:B------:R-:W-:Y:S01]  /*4b70*/  IMAD.IADD R76, R81, 0x1, -R128 ;  /* 0x00000001514c7824 */ /* 0x000fe200078e0a80 */
[----:B------:R-:W-:Y:S01]  /*4b80*/  IABS R61, R61 ;  /* 0x0000003d003d7213 */ /* 0x000fe20000000000 */
[-C--:B------:R-:W-:Y:S01]  /*4b90*/  FFMA.FTZ R38, R73, -R0.reuse, R38 ;  /* 0x8000000049267223 */ /* 0x080fe20000010026 */
[----:B------:R-:W-:Y:S01]  /*4ba0*/  FSEL R224, R71, -INF , !P3 ;  /* 0xff80000047e07808 */ /* 0x000fe20005800000 */
[----:B------:R-:W-:Y:S01]  /*4bb0*/  VIADD R72, R184, 0x69 ;  /* 0x00000069b8487836 */ /* 0x000fe20000000000 */
[----:B------:R-:W-:Y:S01]  /*4bc0*/  FSEL R216, R216, -INF , !P2 ;  /* 0xff800000d8d87808 */ /* 0x000fe20005000000 */
[-C--:B------:R-:W-:Y:S01]  /*4bd0*/  FFMA.FTZ R54, R88, -R0.reuse, R54 ;  /* 0x8000000058367223 */ /* 0x080fe20000010036 */
[----:B------:R-:W-:Y:S01]  /*4be0*/  FSEL R186, R66, -INF , !P2 ;  /* 0xff80000042ba7808 */ /* 0x000fe20005000000 */
[----:B------:R-:W-:Y:S01]  /*4bf0*/  FFMA.FTZ R56, R87, -R0, R56 ;  /* 0x8000000057387223 */ /* 0x000fe20000010038 */
[----:B------:R-:W-:Y:S01]  /*4c00*/  FSEL R228, R228, -INF , !P2 ;  /* 0xff800000e4e47808 */ /* 0x000fe20005000000 */
[----:B------:R-:W-:Y:S01]  /*4c10*/  IMAD.IADD R71, R64, 0x1, -R129 ;  /* 0x0000000140477824 */ /* 0x000fe200078e0a81 */
[----:B------:R-:W-:Y:S01]  /*4c20*/  FSEL R185, R67, -INF , !P1 ;  /* 0xff80000043b97808 */ /* 0x000fe20004800000 */
[----:B------:R-:W-:Y:S01]  /*4c30*/  VIADD R73, R184, 0x68 ;  /* 0x00000068b8497836 */ /* 0x000fe20000000000 */
[----:B------:R-:W-:Y:S01]  /*4c40*/  I2FP.F32.S32 R178, R178 ;  /* 0x000000b200b27245 */ /* 0x000fe20000201400 */
[----:B------:R-:W-:Y:S01]  /*4c50*/  IMAD.IADD R67, R148, 0x1, -R75 ;  /* 0x0000000194437824 */ /* 0x000fe200078e0a4b */
[----:B------:R-:W-:Y:S01]  /*4c60*/  IABS R86, R99 ;  /* 0x0000006300567213 */ /* 0x000fe20000000000 */
[----:B------:R-:W-:Y:S01]  /*4c70*/  IMAD.IADD R99, R80, 0x1, -R118 ;  /* 0x0000000150637824 */ /* 0x000fe200078e0a76 */
[----:B------:R-:W-:Y:S01]  /*4c80*/  ISETP.GE.AND P2, PT, R128, R6, PT ;  /* 0x000000068000720c */ /* 0x000fe20003f46270 */
[C---:B------:R-:W-:Y:S01]  /*4c90*/  IMAD.IADD R128, R64.reuse, 0x1, -R128 ;  /* 0x0000000140807824 */ /* 0x040fe200078e0a80 */
[----:B------:R-:W-:Y:S01]  /*4ca0*/  I2FP.F32.S32 R61, R61 ;  /* 0x0000003d003d7245 */ /* 0x000fe20000201400 */
[----:B------:R-:W-:Y:S01]  /*4cb0*/  IMAD.IADD R88, R64, 0x1, -R118 ;  /* 0x0000000140587824 */ /* 0x000fe200078e0a76 */
[----:B------:R-:W-:Y:S01]  /*4cc0*/  FSEL R220, R63, -INF , !P1 ;  /* 0xff8000003fdc7808 */ /* 0x000fe20004800000 */
[----:B------:R-:W-:Y:S01]  /*4cd0*/  FFMA.FTZ R178, R178, -R0, R41 ;  /* 0x80000000b2b27223 */ /* 0x000fe20000010029 */
[----:B------:R-:W-:Y:S01]  /*4ce0*/  FSEL R121, R85, -INF , !P5 ;  /* 0xff80000055797808 */ /* 0x000fe20006800000 */
[----:B------:R-:W-:Y:S01]  /*4cf0*/  IMAD.IADD R66, R148, 0x1, -R73 ;  /* 0x0000000194427824 */ /* 0x000fe200078e0a49 */
[----:B------:R-:W-:Y:S01]  /*4d00*/  FSEL R110, R50, -INF , !P5 ;  /* 0xff800000326e7808 */ /* 0x000fe20006800000 */
[--C-:B------:R-:W-:Y:S01]  /*4d10*/  IMAD.IADD R63, R148, 0x1, -R72.reuse ;  /* 0x00000001943f7824 */ /* 0x100fe200078e0a48 */
[----:B------:R-:W-:Y:S01]  /*4d20*/  FSEL R187, R44, -INF , !P5 ;  /* 0xff8000002cbb7808 */ /* 0x000fe20006800000 */
[--C-:B------:R-:W-:Y:S01]  /*4d30*/  IMAD.IADD R50, R81, 0x1, -R72.reuse ;  /* 0x0000000151327824 */ /* 0x100fe200078e0a48 */
[----:B------:R-:W-:Y:S01]  /*4d40*/  FSEL R177, R46, -INF , !P5 ;  /* 0xff8000002eb17808 */ /* 0x000fe20006800000 */
[--C-:B------:R-:W-:Y:S01]  /*4d50*/  IMAD.IADD R46, R80, 0x1, -R72.reuse ;  /* 0x00000001502e7824 */ /* 0x100fe200078e0a48 */
[----:B------:R-:W-:Y:S01]  /*4d60*/  IABS R70, R76 ;  /* 0x0000004c00467213 */ /* 0x000fe20000000000 */
[----:B------:R-:W-:Y:S01]  /*4d70*/  IMAD.IADD R44, R64, 0x1, -R72 ;  /* 0x00000001402c7824 */ /* 0x000fe200078e0a48 */
[----:B------:R-:W-:Y:S01]  /*4d80*/  ISETP.GE.AND P5, PT, R72, R6, PT ;  /* 0x000000064800720c */ /* 0x000fe20003fa6270 */
[----:B------:R-:W-:Y:S01]  /*4d90*/  FFMA.FTZ R41, R61, -R0, R34 ;  /* 0x800000003d297223 */ /* 0x000fe20000010022 */
[----:B------:R-:W-:Y:S01]  /*4da0*/  IABS R77, R77 ;  /* 0x0000004d004d7213 */ /* 0x000fe20000000000 */
[----:B------:R-:W-:Y:S01]  /*4db0*/  IMAD.IADD R61, R81, 0x1, -R75 ;  /* 0x00000001513d7824 */ /* 0x000fe200078e0a4b */
[----:B------:R-:W-:-:S02]  /*4dc0*/  IABS R71, R71 ;  /* 0x0000004700477213 */ /* 0x000fc40000000000 */
[----:B------:R-:W-:Y:S01]  /*4dd0*/  FSEL R195, R54, -INF , !P0 ;  /* 0xff80000036c37808 */ /* 0x000fe20004000000 */
[--C-:B------:R-:W-:Y:S01]  /*4de0*/  IMAD.IADD R54, R64, 0x1, -R75.reuse ;  /* 0x0000000140367824 */ /* 0x100fe200078e0a4b */
[----:B------:R-:W-:Y:S01]  /*4df0*/  FSEL R227, R56, -INF , !P0 ;  /* 0xff80000038e37808 */ /* 0x000fe20004000000 */
[----:B------:R-:W-:Y:S01]  /*4e00*/  IMAD.IADD R56, R80, 0x1, -R75 ;  /* 0x0000000150387824 */ /* 0x000fe200078e0a4b */
[----:B------:R-:W-:Y:S02]  /*4e10*/  IABS R72, R67 ;  /* 0x0000004300487213 */ /* 0x000fe40000000000 */
[----:B------:R-:W-:Y:S02]  /*4e20*/  IABS R126, R128 ;  /* 0x00000080007e7213 */ /* 0x000fe40000000000 */
[----:B------:R-:W-:Y:S02]  /*4e30*/  IABS R99, R99 ;  /* 0x0000006300637213 */ /* 0x000fe40000000000 */
[----:B------:R-:W-:-:S02]  /*4e40*/  IABS R88, R88 ;  /* 0x0000005800587213 */ /* 0x000fc40000000000 */
[----:B------:R-:W-:Y:S02]  /*4e50*/  I2FP.F32.S32 R70, R70 ;  /* 0x0000004600467245 */ /* 0x000fe40000201400 */
[----:B------:R-:W-:Y:S02]  /*4e60*/  I2FP.F32.S32 R77, R77 ;  /* 0x0000004d004d7245 */ /* 0x000fe40000201400 */
[----:B------:R-:W-:Y:S01]  /*4e70*/  I2FP.F32.S32 R71, R71 ;  /* 0x0000004700477245 */ /* 0x000fe20000201400 */
[----:B------:R-:W-:Y:S01]  /*4e80*/  FFMA.FTZ R39, R70, -R0, R39 ;  /* 0x8000000046277223 */ /* 0x000fe20000010027 */
[----:B------:R-:W-:Y:S01]  /*4e90*/  IABS R67, R66 ;  /* 0x0000004200437213 */ /* 0x000fe20000000000 */
[----:B------:R-:W-:Y:S01]  /*4ea0*/  IMAD.MOV.U32 R66, RZ, RZ, R72 ;  /* 0x000000ffff427224 */ /* 0x000fe200078e0048 */
[----:B------:R-:W-:Y:S01]  /*4eb0*/  I2FP.F32.S32 R126, R126 ;  /* 0x0000007e007e7245 */ /* 0x000fe20000201400 */
[-C--:B------:R-:W-:Y:S01]  /*4ec0*/  FFMA.FTZ R51, R77, -R0.reuse, R51 ;  /* 0x800000004d337223 */ /* 0x080fe20000010033 */
[----:B------:R-:W-:Y:S01]  /*4ed0*/  I2FP.F32.S32 R99, R99 ;  /* 0x0000006300637245 */ /* 0x000fe20000201400 */
[----:B------:R-:W-:Y:S01]  /*4ee0*/  FFMA.FTZ R42, R71, -R0, R42 ;  /* 0x80000000472a7223 */ /* 0x000fe2000001002a */
[----:B------:R-:W-:Y:S01]  /*4ef0*/  I2FP.F32.S32 R88, R88 ;  /* 0x0000005800587245 */ /* 0x000fe20000201400 */
[----:B------:R-:W-:Y:S01]  /*4f00*/  FFMA.FTZ R126, R126, -R0, R43 ;  /* 0x800000007e7e7223 */ /* 0x000fe2000001002b */
[----:B------:R-:W-:Y:S01]  /*4f10*/  I2FP.F32.S32 R86, R86 ;  /* 0x0000005600567245 */ /* 0x000fe20000201400 */
[-C--:B------:R-:W-:Y:S01]  /*4f20*/  FFMA.FTZ R99, R99, -R0.reuse, R28 ;  /* 0x8000000063637223 */ /* 0x080fe2000001001c */
[----:B------:R-:W-:Y:S01]  /*4f30*/  IABS R61, R61 ;  /* 0x0000003d003d7213 */ /* 0x000fe20000000000 */
[----:B------:R-:W-:Y:S01]  /*4f40*/  FFMA.FTZ R88, R88, -R0, R30 ;  /* 0x8000000058587223 */ /* 0x000fe2000001001e */
[----:B------:R-:W-:Y:S01]  /*4f50*/  IABS R56, R56 ;  /* 0x0000003800387213 */ /* 0x000fe20000000000 */
[----:B------:R-:W-:Y:S01]  /*4f60*/  FFMA.FTZ R55, R86, -R0, R55 ;  /* 0x8000000056377223 */ /* 0x000fe20000010037 */
[----:B------:R-:W-:Y:S01]  /*4f70*/  IABS R54, R54 ;  /* 0x0000003600367213 */ /* 0x000fe20000000000 */
[C---:B------:R-:W-:Y:S01]  /*4f80*/  VIADD R71, R184.reuse, 0x70 ;  /* 0x00000070b8477836 */ /* 0x040fe20000000000 */
[----:B------:R-:W-:Y:S01]  /*4f90*/  FSEL R229, R229, -INF , !P3 ;  /* 0xff800000e5e57808 */ /* 0x000fe20005800000 */
[C---:B------:R-:W-:Y:S01]  /*4fa0*/  VIADD R70, R184.reuse, 0x71 ;  /* 0x00000071b8467836 */ /* 0x040fe20000000000 */
[----:B------:R-:W-:Y:S01]  /*4fb0*/  ISETP.GE.AND P3, PT, R129, R6, PT ;  /* 0x000000068100720c */ /* 0x000fe20003f66270 */
[----:B------:R-:W-:Y:S01]  /*4fc0*/  VIADD R43, R184, 0x79 ;  /* 0x00000079b82b7836 */ /* 0x000fe20000000000 */
[----:B------:R-:W-:Y:S01]  /*4fd0*/  FSEL R214, R214, -INF , !P1 ;  /* 0xff800000d6d67808 */ /* 0x000fe20004800000 */
[C---:B------:R-:W-:Y:S01]  /*4fe0*/  IMAD.IADD R34, R148.reuse, 0x1, -R71 ;  /* 0x0000000194227824 */ /* 0x040fe200078e0a47 */
[----:B------:R-:W-:Y:S01]  /*4ff0*/  I2FP.F32.S32 R66, R66 ;  /* 0x0000004200427245 */ /* 0x000fe20000201400 */
[C---:B------:R-:W-:Y:S01]  /*5000*/  IMAD.IADD R30, R148.reuse, 0x1, -R70 ;  /* 0x00000001941e7824 */ /* 0x040fe200078e0a46 */
[----:B------:R-:W-:Y:S01]  /*5010*/  I2FP.F32.S32 R61, R61 ;  /* 0x0000003d003d7245 */ /* 0x000fe20000201400 */
[--C-:B------:R-:W-:Y:S01]  /*5020*/  IMAD.IADD R28, R148, 0x1, -R62.reuse ;  /* 0x00000001941c7824 */ /* 0x100fe200078e0a3e */
[----:B------:R-:W-:Y:S01]  /*5030*/  I2FP.F32.S32 R56, R56 ;  /* 0x0000003800387245 */ /* 0x000fe20000201400 */
[----:B------:R-:W-:Y:S01]  /*5040*/  FFMA.FTZ R33, R66, -R0, R33 ;  /* 0x8000000042217223 */ /* 0x000fe20000010021 */
[----:B------:R-:W-:Y:S01]  /*5050*/  I2FP.F32.S32 R54, R54 ;  /* 0x0000003600367245 */ /* 0x000fe20000201400 */
[----:B------:R-:W-:Y:S01]  /*5060*/  FFMA.FTZ R35, R61, -R0, R35 ;  /* 0x800000003d237223 */ /* 0x000fe20000010023 */
[----:B------:R-:W-:Y:S01]  /*5070*/  ISETP.GE.AND P1, PT, R118, R6, PT ;  /* 0x000000067600720c */ /* 0x000fe20003f26270 */
[-C--:B------:R-:W-:Y:S01]  /*5080*/  FFMA.FTZ R29, R56, -R0.reuse, R29 ;  /* 0x80000000381d7223 */ /* 0x080fe2000001001d */
[----:B------:R-:W-:Y:S01]  /*5090*/  FSEL R103, R39, -INF , !P2 ;  /* 0xff80000027677808 */ /* 0x000fe20005000000 */
[----:B------:R-:W-:Y:S01]  /*50a0*/  FFMA.FTZ R31, R54, -R0, R31 ;  /* 0x80000000361f7223 */ /* 0x000fe2000001001f */
[----:B------:R-:W-:Y:S01]  /*50b0*/  FSEL R222, R57, -INF , !P6 ;  /* 0xff80000039de7808 */ /* 0x000fe20007000000 */
[C-C-:B------:R-:W-:Y:S01]  /*50c0*/  IMAD.IADD R57, R80.reuse, 0x1, -R73.reuse ;  /* 0x0000000150397824 */ /* 0x140fe200078e0a49 */
[----:B------:R-:W-:Y:S01]  /*50d0*/  FSEL R219, R59, -INF , !P6 ;  /* 0xff8000003bdb7808 */ /* 0x000fe20007000000 */
[----:B------:R-:W-:Y:S01]  /*50e0*/  IMAD.IADD R59, R81, 0x1, -R73 ;  /* 0x00000001513b7824 */ /* 0x000fe200078e0a49 */
[----:B------:R-:W-:Y:S01]  /*50f0*/  FSEL R109, R51, -INF , !P4 ;  /* 0xff800000336d7808 */ /* 0x000fe20006000000 */
[C---:B------:R-:W-:Y:S01]  /*5100*/  IMAD.IADD R51, R80.reuse, 0x1, -R62 ;  /* 0x0000000150337824 */ /* 0x040fe200078e0a3e */
[----:B------:R-:W-:Y:S01]  /*5110*/  FSEL R184, R45, -INF , !P4 ;  /* 0xff8000002db87808 */ /* 0x000fe20006000000 */
[--C-:B------:R-:W-:Y:S01]  /*5120*/  IMAD.IADD R45, R80, 0x1, -R71.reuse ;  /* 0x00000001502d7824 */ /* 0x100fe200078e0a47 */
[----:B------:R-:W-:Y:S01]  /*5130*/  FSEL R176, R47, -INF , !P4 ;  /* 0xff8000002fb07808 */ /* 0x000fe20006000000 */
[C---:B------:R-:W-:Y:S01]  /*5140*/  IMAD.IADD R47, R81.reuse, 0x1, -R71 ;  /* 0x00000001512f7824 */ /* 0x040fe200078e0a47 */
[----:B------:R-:W-:Y:S01]  /*5150*/  FSEL R104, R38, -INF , !P3 ;  /* 0xff80000026687808 */ /* 0x000fe20005800000 */
[--C-:B------:R-:W-:Y:S01]  /*5160*/  IMAD.IADD R38, R80, 0x1, -R70.reuse ;  /* 0x0000000150267824 */ /* 0x100fe200078e0a46 */
[----:B------:R-:W-:Y:S01]  /*5170*/  FSEL R179, R40, -INF , !P3 ;  /* 0xff80000028b37808 */ /* 0x000fe20005800000 */
[C---:B------:R-:W-:Y:S01]  /*5180*/  IMAD.IADD R40, R81.reuse, 0x1, -R70 ;  /* 0x0000000151287824 */ /* 0x040fe200078e0a46 */
[----:B------:R-:W-:Y:S01]  /*5190*/  FSEL R127, R42, -INF , !P3 ;  /* 0xff8000002a7f7808 */ /* 0x000fe20005800000 */
[----:B------:R-:W-:Y:S01]  /*51a0*/  IMAD.IADD R42, R81, 0x1, -R62 ;  /* 0x00000001512a7824 */ /* 0x000fe200078e0a3e */
[----:B------:R-:W-:Y:S01]  /*51b0*/  IABS R39, R63 ;  /* 0x0000003f00277213 */ /* 0x000fe20000000000 */
[----:B------:R-:W-:Y:S01]  /*51c0*/  IMAD.MOV.U32 R63, RZ, RZ, R67 ;  /* 0x000000ffff3f7224 */ /* 0x000fe200078e0043 */
[----:B------:R-:W-:Y:S01]  /*51d0*/  FSEL R217, R217, -INF , !P0 ;  /* 0xff800000d9d97808 */ /* 0x000fe20004000000 */
[--C-:B------:R-:W-:Y:S01]  /*51e0*/  IMAD.IADD R148, R148, 0x1, -R43.reuse ;  /* 0x0000000194947824 */ /* 0x100fe200078e0a2b */
[----:B------:R-:W-:Y:S01]  /*51f0*/  FSEL R218, R218, -INF , !P0 ;  /* 0xff800000dada7808 */ /* 0x000fe20004000000 */
[--C-:B------:R-:W-:Y:S01]  /*5200*/  IMAD.IADD R81, R81, 0x1, -R43.reuse ;  /* 0x0000000151517824 */ /* 0x100fe200078e0a2b */
[----:B------:R-:W-:Y:S01]  /*5210*/  FSEL R117, R117, -INF , !P4 ;  /* 0xff80000075757808 */ /* 0x000fe20006000000 */
[----:B------:R-:W-:Y:S01]  /*5220*/  IMAD.IADD R80, R80, 0x1, -R43 ;  /* 0x0000000150507824 */ /* 0x000fe200078e0a2b */
        /* <DEDUP_REMOVED lines=9> */
[----:B------:R-:W-:Y:S01]  /*52c0*/  FSEL R194, R55, -INF , !P6 ;  /* 0xff80000037c27808 */ /* 0x000fe20007000000 */
[C---:B------:R-:W-:Y:S01]  /*52d0*/  IMAD.IADD R55, R64.reuse, 0x1, -R73 ;  /* 0x0000000140377824 */ /* 0x040fe200078e0a49 */
[-C--:B------:R-:W-:Y:S01]  /*52e0*/  ISETP.GE.AND P4, PT, R71, R6.reuse, PT ;  /* 0x000000064700720c */ /* 0x080fe20003f86270 */
[----:B------:R-:W-:Y:S01]  /*52f0*/  IMAD.IADD R71, R64, 0x1, -R71 ;  /* 0x0000000140477824 */ /* 0x000fe200078e0a47 */
[-C--:B------:R-:W-:Y:S01]  /*5300*/  ISETP.GE.AND P3, PT, R70, R6.reuse, PT ;  /* 0x000000064600720c */ /* 0x080fe20003f66270 */
[----:B------:R-:W-:Y:S01]  /*5310*/  IMAD.IADD R70, R64, 0x1, -R70 ;  /* 0x0000000140467824 */ /* 0x000fe200078e0a46 */
[-C--:B------:R-:W-:Y:S01]  /*5320*/  ISETP.GE.AND P2, PT, R62, R6.reuse, PT ;  /* 0x000000063e00720c */ /* 0x080fe20003f46270 */
[C---:B------:R-:W-:Y:S01]  /*5330*/  IMAD.IADD R62, R64.reuse, 0x1, -R62 ;  /* 0x00000001403e7824 */ /* 0x040fe200078e0a3e */
[----:B------:R-:W-:Y:S01]  /*5340*/  ISETP.GE.AND P1, PT, R43, R6, PT ;  /* 0x000000062b00720c */ /* 0x000fe20003f26270 */
[----:B------:R-:W-:Y:S01]  /*5350*/  IMAD.IADD R43, R64, 0x1, -R43 ;  /* 0x00000001402b7824 */ /* 0x000fe200078e0a2b */
[----:B------:R-:W-:-:S02]  /*5360*/  I2FP.F32.S32 R63, R63 ;  /* 0x0000003f003f7245 */ /* 0x000fc40000201400 */
[----:B------:R-:W-:Y:S02]  /*5370*/  FSEL R130, R33, -INF , !P0 ;  /* 0xff80000021827808 */ /* 0x000fe40004000000 */
[----:B------:R-:W-:Y:S01]  /*5380*/  FSEL R108, R35, -INF , !P0 ;  /* 0xff800000236c7808 */ /* 0x000fe20004000000 */
[----:B------:R-:W-:Y:S01]  /*5390*/  FFMA.FTZ R20, R63, -R0, R20 ;  /* 0x800000003f147223 */ /* 0x000fe20000010014 */
[----:B------:R-:W-:Y:S02]  /*53a0*/  FSEL R123, R29, -INF , !P0 ;  /* 0xff8000001d7b7808 */ /* 0x000fe40004000000 */
[----:B------:R-:W-:Y:S02]  /*53b0*/  FSEL R118, R31, -INF , !P0 ;  /* 0xff8000001f767808 */ /* 0x000fe40004000000 */
[----:B------:R-:W-:Y:S02]  /*53c0*/  ISETP.GE.U32.AND P0, PT, R6, 0x81, PT ;  /* 0x000000810600780c */ /* 0x000fe40003f06070 */
[----:B------:R-:W-:-:S02]  /*53d0*/  IABS R34, R34 ;  /* 0x0000002200227213 */ /* 0x000fc40000000000 */
[----:B------:R-:W-:Y:S02]  /*53e0*/  IABS R30, R30 ;  /* 0x0000001e001e7213 */ /* 0x000fe40000000000 */
[----:B------:R-:W-:Y:S02]  /*53f0*/  IABS R28, R28 ;  /* 0x0000001c001c7213 */ /* 0x000fe40000000000 */
        /* <DEDUP_REMOVED lines=19> */
[----:B------:R-:W-:Y:S02]  /*5530*/  I2FP.F32.S32 R39, R39 ;  /* 0x0000002700277245 */ /* 0x000fe40000201400 */
[----:B------:R-:W-:Y:S02]  /*5540*/  I2FP.F32.S32 R34, R34 ;  /* 0x0000002200227245 */ /* 0x000fe40000201400 */
[----:B------:R-:W-:Y:S01]  /*5550*/  I2FP.F32.S32 R30, R30 ;  /* 0x0000001e001e7245 */ /* 0x000fe20000201400 */
[----:B------:R-:W-:Y:S01]  /*5560*/  FFMA.FTZ R21, R39, -R0, R21 ;  /* 0x8000000027157223 */ /* 0x000fe20000010015 */
[----:B------:R-:W-:Y:S01]  /*5570*/  I2FP.F32.S32 R28, R28 ;  /* 0x0000001c001c7245 */ /* 0x000fe20000201400 */
[----:B------:R-:W-:Y:S01]  /*5580*/  FFMA.FTZ R16, R34, -R0, R16 ;  /* 0x8000000022107223 */ /* 0x000fe20000010010 */
[----:B------:R-:W-:Y:S01]  /*5590*/  I2FP.F32.S32 R148, R148 ;  /* 0x0000009400947245 */ /* 0x000fe20000201400 */
[-C--:B------:R-:W-:Y:S01]  /*55a0*/  FFMA.FTZ R17, R30, -R0.reuse, R17 ;  /* 0x800000001e117223 */ /* 0x080fe20000010011 */
[----:B------:R-:W-:Y:S01]  /*55b0*/  I2FP.F32.S32 R59, R59 ;  /* 0x0000003b003b7245 */ /* 0x000fe20000201400 */
[-C--:B------:R-:W-:Y:S01]  /*55c0*/  FFMA.FTZ R172, R28, -R0.reuse, R172 ;  /* 0x800000001cac7223 */ /* 0x080fe200000100ac */
[----:B------:R-:W-:Y:S01]  /*55d0*/  I2FP.F32.S32 R57, R57 ;  /* 0x0000003900397245 */ /* 0x000fe20000201400 */
[-C--:B------:R-:W-:Y:S01]  /*55e0*/  FFMA.FTZ R173, R148, -R0.reuse, R173 ;  /* 0x8000000094ad7223 */ /* 0x080fe200000100ad */
[----:B------:R-:W-:Y:S01]  /*55f0*/  I2FP.F32.S32 R55, R55 ;  /* 0x0000003700377245 */ /* 0x000fe20000201400 */
[----:B------:R-:W-:Y:S01]  /*5600*/  FFMA.FTZ R22, R59, -R0, R22 ;  /* 0x800000003b167223 */ /* 0x000fe20000010016 */
        /* <DEDUP_REMOVED lines=30> */
[----:B------:R-:W-:Y:S01]  /*57f0*/  FSEL R215, R215, -INF , !P6 ;  /* 0xff800000d7d77808 */ /* 0x000fe20007000000 */
[----:B------:R-:W-:Y:S01]  /*5800*/  FFMA.FTZ R10, R62, -R0, R10 ;  /* 0x800000003e0a7223 */ /* 0x000fe2000001000a */
[----:B------:R-:W-:Y:S01]  /*5810*/  ISETP.GE.AND P6, PT, R73, R6, PT ;  /* 0x000000064900720c */ /* 0x000fe20003fc6270 */
[----:B------:R-:W-:Y:S01]  /*5820*/  FFMA.FTZ R11, R43, -R0, R11 ;  /* 0x800000002b0b7223 */ /* 0x000fe2000001000b */
        /* <DEDUP_REMOVED lines=23> */
[----:B------:R-:W-:Y:S01]  /*59a0*/  FSEL R76, R11, -INF , !P1 ;  /* 0xff8000000b4c7808 */ /* 0x000fe20004800000 */
[----:B------:R-:W-:Y:S06]  /*59b0*/  BAR.SYNC.DEFER_BLOCKING 0x0 ;  /* 0x0000000000007b1d */ /* 0x000fec0000010000 */
[----:B------:R-:W-:Y:S05]  /*59c0*/  @!P0 BRA `(.L_x_160) ;  /* 0x0000000000bc8947 */ /* 0x000fea0003800000 */
[----:B------:R-:W1:Y:S01]  /*59d0*/  LDCU UR5, c[0x0][0x440] ;  /* 0x00008800ff0577ac */ /* 0x000e620008000800 */
[----:B------:R-:W-:Y:S01]  /*59e0*/  LEA.HI.SX32 R8, R5, 0xfffffffe, 0x19 ;  /* 0xfffffffe05087811 */ /* 0x000fe200078fcaff */
[----:B------:R-:W-:Y:S04]  /*59f0*/  BSSY.RECONVERGENT B0, `(.L_x_161) ;  /* 0x000002b000007945 */ /* 0x000fe80003800200 */
[----:B------:R-:W-:-:S04]  /*5a00*/  IMAD.WIDE.U32 R12, R8, R2, RZ ;  /* 0x00000002080c7225 */ /* 0x000fc800078e00ff */
[----:B------:R-:W-:Y:S02]  /*5a10*/  IMAD R8, R8, R3, R13 ;  /* 0x0000000308087224 */ /* 0x000fe400078e020d */
[----:B------:R-:W-:-:S03]  /*5a20*/  IMAD.SHL.U32 R10, R12, 0x80, RZ ;  /* 0x000000800c0a7824 */ /* 0x000fc600078e00ff */
[----:B------:R-:W-:Y:S02]  /*5a30*/  SHF.L.U64.HI R11, R12, 0x7, R8 ;  /* 0x000000070c0b7819 */ /* 0x000fe40000010208 */
[C---:B-1----:R-:W-:Y:S02]  /*5a40*/  ISETP.GE.AND P1, PT, R199.reuse, UR5, PT ;  /* 0x00000005c7007c0c */ /* 0x042fe4000bf26270 */
[----:B------:R-:W-:-:S11]  /*5a50*/  ISETP.GE.AND P2, PT, R199, UR5, PT ;  /* 0x00000005c7007c0c */ /* 0x000fd6000bf46270 */
[-C--:B------:R-:W-:Y:S02]  /*5a60*/  @!P1 IADD3 R183, P4, PT, R183, R10.reuse, RZ ;  /* 0x0000000ab7b79210 */ /* 0x080fe40007f9e0ff */
[----:B------:R-:W-:Y:S02]  /*5a70*/  @!P1 LEA R8, P3, R2, R10, 0x6 ;  /* 0x0000000a02089211 */ /* 0x000fe400078630ff */
[-C--:B------:R-:W-:Y:S01]  /*5a80*/  @!P2 LEA R12, P5, R10, R204.reuse, 0x1 ;  /* 0x000000cc0a0ca211 */ /* 0x080fe200078a08ff */
[----:B------:R-:W-:Y:S01]  /*5a90*/  @!P1 IMAD.X R182, R182, 0x1, R11, P4 ;  /* 0x00000001b6b69824 */ /* 0x000fe200020e060b */
[-C--:B------:R-:W-:Y:S02]  /*5aa0*/  @!P1 LEA R16, P4, R183, R204.reuse, 0x1 ;  /* 0x000000ccb7109211 */ /* 0x080fe400078808ff */
        /* <DEDUP_REMOVED lines=22> */
[----:B------:R-:W-:Y:S02]  /*5c10*/  IMAD R3, R3, 0x60, RZ ;  /* 0x0000006003037824 */ /* 0x000fe400078e02ff */
        /* <DEDUP_REMOVED lines=8> */
.L_x_162:
[----:B------:R-:W-:Y:S05]  /*5ca0*/  BSYNC.RECONVERGENT B0 ;  /* 0x0000000000007941 */ /* 0x000fea0003800200 */
.L_x_161:
[----:B------:R-:W0:Y:S02]  /*5cb0*/  LDGDEPBAR ;  /* 0x00000000000079af */ /* 0x000e240000000000 */
.L_x_160:
        /* <DEDUP_REMOVED lines=50> */
[----:B------:R-:W-:Y:S02]  /*5fe0*/  FMNMX.FTZ R8, R70, R8, !PT ;  /* 0x0000000846087209 */ /* 0x000fe40007810000 */
[----:B------:R-:W-:Y:S02]  /*5ff0*/  FMNMX3.FTZ R3, R3, R86, R83, !PT ;  /* 0x0000005603037276 */ /* 0x000fe40007810053 */
[----:B------:R-:W-:Y:S01]  /*6000*/  FMNMX3.FTZ R10, R10, R194, R110, !PT ;  /* 0x000000c20a0a7276 */ /* 0x000fe2000781006e */
[----:B-1----:R-:W1:Y:S01]  /*6010*/  SHFL.BFLY PT, R12, R8, 0x2, 0x1f ;  /* 0x0c401f00080c7f89 */ /* 0x002e6200000e0000 */
[----:B------:R-:W-:Y:S02]  /*6020*/  FMNMX3.FTZ R2, R2, R126, R88, !PT ;  /* 0x0000007e02027276 */ /* 0x000fe40007810058 */
[----:B------:R-:W-:-:S02]  /*6030*/  FMNMX.FTZ R3, R82, R3, !PT ;  /* 0x0000000352037209 */ /* 0x000fc40007810000 */
[----:B------:R-:W-:Y:S02]  /*6040*/  FMNMX3.FTZ R10, R10, R109, R104, !PT ;  /* 0x0000006d0a0a7276 */ /* 0x000fe40007810068 */
[----:B------:R-:W-:Y:S01]  /*6050*/  FMNMX3.FTZ R2, R2, R118, R115, !PT ;  /* 0x0000007602027276 */ /* 0x000fe20007810073 */
[----:B------:R-:W2:Y:S01]  /*6060*/  SHFL.BFLY PT, R11, R3, 0x2, 0x1f ;  /* 0x0c401f00030b7f89 */ /* 0x000ea200000e0000 */
[----:B------:R-:W-:Y:S02]  /*6070*/  FMNMX3.FTZ R10, R10, R103, R85, !PT ;  /* 0x000000670a0a7276 */ /* 0x000fe40007810055 */
[----:B------:R-:W-:Y:S02]  /*6080*/  FMNMX3.FTZ R2, R2, R114, R81, !PT ;  /* 0x0000007202027276 */ /* 0x000fe40007810051 */
[----:B------:R-:W-:Y:S02]  /*6090*/  FMNMX3.FTZ R10, R10, R108, R107, !PT ;  /* 0x0000006c0a0a7276 */ /* 0x000fe4000781006b */
[----:B------:R-:W-:-:S02]  /*60a0*/  FMNMX3.FTZ R2, R2, R80, R77, !PT ;  /* 0x0000005002027276 */ /* 0x000fc4000781004d */
[----:B------:R-:W-:Y:S02]  /*60b0*/  FMNMX3.FTZ R10, R10, R106, R66, !PT ;  /* 0x0000006a0a0a7276 */ /* 0x000fe40007810042 */
[----:B------:R-:W-:Y:S02]  /*60c0*/  FMNMX.FTZ R2, R76, R2, !PT ;  /* 0x000000024c027209 */ /* 0x000fe40007810000 */
[----:B------:R-:W-:Y:S02]  /*60d0*/  FMNMX3.FTZ R10, R10, R65, R64, !PT ;  /* 0x000000410a0a7276 */ /* 0x000fe40007810040 */
[----:B------:R-:W-:Y:S01]  /*60e0*/  IADD3 R189, PT, PT, R181, R180, RZ ;  /* 0x000000b4b5bd7210 */ /* 0x000fe20007ffe0ff */
[----:B------:R-:W4:Y:S01]  /*60f0*/  SHFL.BFLY PT, R9, R2, 0x2, 0x1f ;  /* 0x0c401f0002097f89 */ /* 0x000f2200000e0000 */
[----:B------:R-:W-:Y:S02]  /*6100*/  FMNMX.FTZ R10, R63, R10, !PT ;  /* 0x0000000a3f0a7209 */ /* 0x000fe40007810000 */
[----:B-1----:R-:W-:-:S02]  /*6110*/  FMNMX.FTZ R12, R8, R12, !PT ;  /* 0x0000000c080c7209 */ /* 0x002fc40007810000 */
[----:B------:R-:W-:Y:S01]  /*6120*/  LEA R189, R189, UR4, 0x1 ;  /* 0x00000004bdbd7c11 */ /* 0x000fe2000f8e08ff */
[----:B------:R-:W1:Y:S01]  /*6130*/  SHFL.BFLY PT, R8, R10, 0x2, 0x1f ;  /* 0x0c401f000a087f89 */ /* 0x000e6200000e0000 */
[----:B--2---:R-:W-:-:S03]  /*6140*/  FMNMX.FTZ R11, R3, R11, !PT ;  /* 0x0000000b030b7209 */ /* 0x004fc60007810000 */
[----:B------:R-:W2:Y:S01]  /*6150*/  SHFL.BFLY PT, R165, R12, 0x1, 0x1f ;  /* 0x0c201f000ca57f89 */ /* 0x000ea200000e0000 */
[----:B------:R-:W-:-:S03]  /*6160*/  IADD3 R171, PT, PT, R4, R189, RZ ;  /* 0x000000bd04ab7210 */ /* 0x000fc60007ffe0ff */
[----:B------:R-:W5:Y:S04]  /*6170*/  SHFL.BFLY PT, R3, R11, 0x1, 0x1f ;  /* 0x0c201f000b037f89 */ /* 0x000f6800000e0000 */
[----:B------:R-:W-:Y:S04]  /*6180*/  LDSM.16.MT88.4 R24, [R189+0x4400] ;  /* 0x00440000bd18783b */ /* 0x000fe80000004200 */
[----:B------:R-:W-:Y:S01]  /*6190*/  LDSM.16.MT88.4 R16, [R171+0x4400] ;  /* 0x00440000ab10783b */ /* 0x000fe20000004200 */
[----:B----4-:R-:W-:-:S03]  /*61a0*/  FMNMX.FTZ R9, R2, R9, !PT ;  /* 0x0000000902097209 */ /* 0x010fc60007810000 */
[----:B------:R-:W-:Y:S04]  /*61b0*/  LDSM.16.MT88.4 R20, [R189+0x4800] ;  /* 0x00480000bd14783b */ /* 0x000fe80000004200 */
[----:B------:R-:W4:Y:S01]  /*61c0*/  SHFL.BFLY PT, R2, R9, 0x1, 0x1f ;  /* 0x0c201f0009027f89 */ /* 0x000f2200000e0000 */
[----:B-1----:R-:W-:Y:S02]  /*61d0*/  FMNMX.FTZ R8, R10, R8, !PT ;  /* 0x000000080a087209 */ /* 0x002fe40007810000 */
[----:B--2---:R-:W-:-:S03]  /*61e0*/  FMNMX.FTZ R165, R12, R165, !PT ;  /* 0x000000a50ca57209 */ /* 0x004fc60007810000 */
[----:B------:R-:W1:Y:S01]  /*61f0*/  SHFL.BFLY PT, R164, R8, 0x1, 0x1f ;  /* 0x0c201f0008a47f89 */ /* 0x000e6200000e0000 */
[----:B-----5:R-:W-:Y:S01]  /*6200*/  FMNMX.FTZ R3, R11, R3, !PT ;  /* 0x000000030b037209 */ /* 0x020fe20007810000 */
[C---:B---3--:R-:W-:Y:S01]  /*6210*/  FMUL.FTZ R75, R165.reuse, UR5 ;  /* 0x00000005a54b7c20 */ /* 0x048fe20008410000 */
[----:B------:R-:W-:Y:S01]  /*6220*/  FSETP.NEU.FTZ.AND P2, PT, R165, -INF , PT ;  /* 0xff800000a500780b */ /* 0x000fe20003f5d000 */
[----:B------:R-:W-:Y:S01]  /*6230*/  LDSM.16.MT88.4 R12, [R171+0x4800] ;  /* 0x00480000ab0c783b */ /* 0x000fe20000004200 */
[C---:B------:R-:W-:Y:S01]  /*6240*/  FSETP.NEU.FTZ.AND P1, PT, R3.reuse, -INF , PT ;  /* 0xff8000000300780b */ /* 0x040fe20003f3d000 */
[----:B------:R-:W-:Y:S01]  /*6250*/  FMUL.FTZ R84, R3, UR5 ;  /* 0x0000000503547c20 */ /* 0x000fe20008410000 */
[----:B------:R-:W-:-:S04]  /*6260*/  FSEL R75, R75, RZ, P2 ;  /* 0x000000ff4b4b7208 */ /* 0x000fc80001000000 */
[----:B------:R-:W-:Y:S01]  /*6270*/  FSEL R84, R84, RZ, P1 ;  /* 0x000000ff54547208 */ /* 0x000fe20000800000 */
[--C-:B------:R-:W-:Y:S01]  /*6280*/  FFMA.FTZ R54, R147, UR5, -R75.reuse ;  /* 0x0000000593367c23 */ /* 0x100fe2000801084b */
[--C-:B------:R-:W-:Y:S01]  /*6290*/  FFMA.FTZ R62, R138, UR5, -R75.reuse ;  /* 0x000000058a3e7c23 */ /* 0x100fe2000801084b */
[--C-:B------:R-:W-:Y:S01]  /*62a0*/  FFMA.FTZ R61, R140, UR5, -R75.reuse ;  /* 0x000000058c3d7c23 */ /* 0x100fe2000801084b */
[----:B------:R-:W-:Y:S01]  /*62b0*/  FFMA.FTZ R139, R139, UR5, -R75 ;  /* 0x000000058b8b7c23 */ /* 0x000fe2000801084b */
[--C-:B------:R-:W-:Y:S01]  /*62c0*/  FFMA.FTZ R50, R48, UR5, -R84.reuse ;  /* 0x0000000530327c23 */ /* 0x100fe20008010854 */
[----:B----4-:R-:W-:Y:S01]  /*62d0*/  FMNMX.FTZ R2, R9, R2, !PT ;  /* 0x0000000209027209 */ /* 0x010fe20007810000 */
[--C-:B------:R-:W-:Y:S01]  /*62e0*/  FFMA.FTZ R9, R149, UR5, -R84.reuse ;  /* 0x0000000595097c23 */ /* 0x100fe20008010854 */
[--C-:B------:R-:W-:Y:S01]  /*62f0*/  FFMA.FTZ R56, R146, UR5, -R84.reuse ;  /* 0x0000000592387c23 */ /* 0x100fe20008010854 */
[----:B------:R-:W2:Y:S01]  /*6300*/  LDSM.16.MT88.4 R148, [R189+0x4000] ;  /* 0x00400000bd94783b */ /* 0x000ea20000004200 */
[----:B------:R-:W-:Y:S01]  /*6310*/  FSETP.NEU.FTZ.AND P1, PT, R2, -INF , PT ;  /* 0xff8000000200780b */ /* 0x000fe20003f3d000 */
[----:B------:R3:W-:Y:S01]  /*6320*/  MUFU.EX2 R48, R9 ;  /* 0x0000000900307308 */ /* 0x0007e20000000800 */
[----:B-1----:R-:W-:Y:S01]  /*6330*/  FMNMX.FTZ R164, R8, R164, !PT ;  /* 0x000000a408a47209 */ /* 0x002fe20007810000 */
[----:B------:R-:W-:Y:S01]  /*6340*/  FMUL.FTZ R79, R2, UR5 ;  /* 0x00000005024f7c20 */ /* 0x000fe20008410000 */
[--C-:B------:R-:W-:Y:S01]  /*6350*/  FFMA.FTZ R55, R143, UR5, -R84.reuse ;  /* 0x000000058f377c23 */ /* 0x100fe20008010854 */
[----:B------:R-:W-:Y:S01]  /*6360*/  MUFU.EX2 R56, R56 ;  /* 0x0000003800387308 */ /* 0x000fe20000000800 */
[--C-:B------:R-:W-:Y:S01]  /*6370*/  FFMA.FTZ R43, R36, UR5, -R84.reuse ;  /* 0x00000005242b7c23 */ /* 0x100fe20008010854 */
[C---:B------:R-:W-:Y:S01]  /*6380*/  FMUL.FTZ R67, R164.reuse, UR5 ;  /* 0x00000005a4437c20 */ /* 0x040fe20008410000 */
[----:B------:R-:W-:Y:S01]  /*6390*/  FSEL R79, R79, RZ, P1 ;  /* 0x000000ff4f4f7208 */ /* 0x000fe20000800000 */
[----:B------:R-:W-:Y:S01]  /*63a0*/  MUFU.EX2 R50, R50 ;  /* 0x0000003200327308 */ /* 0x000fe20000000800 */
[----:B------:R-:W-:Y:S01]  /*63b0*/  FSETP.NEU.FTZ.AND P1, PT, R164, -INF , PT ;  /* 0xff800000a400780b */ /* 0x000fe20003f3d000 */
[--C-:B------:R-:W-:Y:S01]  /*63c0*/  FFMA.FTZ R36, R132, UR5, -R84.reuse ;  /* 0x0000000584247c23 */ /* 0x100fe20008010854 */
[--C-:B------:R-:W-:Y:S01]  /*63d0*/  FFMA.FTZ R137, R137, UR5, -R84.reuse ;  /* 0x0000000589897c23 */ /* 0x100fe20008010854 */
[--C-:B------:R-:W-:Y:S01]  /*63e0*/  FFMA.FTZ R57, R58, UR5, -R79.reuse ;  /* 0x000000053a397c23 */ /* 0x100fe2000801084f */
[--C-:B------:R-:W-:Y:S01]  /*63f0*/  FFMA.FTZ R42, R49, UR5, -R79.reuse ;  /* 0x00000005312a7c23 */ /* 0x100fe2000801084f */
[----:B---3--:R-:W1:Y:S01]  /*6400*/  LDSM.16.MT88.4 R8, [R171+0x4000] ;  /* 0x00400000ab08783b */ /* 0x008e620000004200 */
[--C-:B------:R-:W-:Y:S01]  /*6410*/  FFMA.FTZ R142, R142, UR5, -R79.reuse ;  /* 0x000000058e8e7c23 */ /* 0x100fe2000801084f */
[--C-:B------:R-:W-:Y:S01]  /*6420*/  FFMA.FTZ R141, R141, UR5, -R79.reuse ;  /* 0x000000058d8d7c23 */ /* 0x100fe2000801084f */
[----:B------:R-:W-:Y:S01]  /*6430*/  FSEL R67, R67, RZ, P1 ;  /* 0x000000ff43437208 */ /* 0x000fe20000800000 */
[----:B------:R-:W3:Y:S01]  /*6440*/  MUFU.EX2 R55, R55 ;  /* 0x0000003700377308 */ /* 0x000ee20000000800 */
[--C-:B------:R-:W-:Y:S01]  /*6450*/  FFMA.FTZ R41, R32, UR5, -R79.reuse ;  /* 0x0000000520297c23 */ /* 0x100fe2000801084f */
[--C-:B------:R-:W-:Y:S01]  /*6460*/  FFMA.FTZ R35, R136, UR5, -R79.reuse ;  /* 0x0000000588237c23 */ /* 0x100fe2000801084f */
[----:B------:R-:W-:Y:S01]  /*6470*/  FFMA.FTZ R34, R144, UR5, -R79 ;  /* 0x0000000590227c23 */ /* 0x000fe2000801084f */
[----:B------:R4:W-:Y:S01]  /*6480*/  MUFU.EX2 R58, R142 ;  /* 0x0000008e003a7308 */ /* 0x0009e20000000800 */
[--C-:B------:R-:W-:Y:S01]  /*6490*/  FFMA.FTZ R59, R60, UR5, -R67.reuse ;  /* 0x000000053c3b7c23 */ /* 0x100fe20008010843 */
[--C-:B------:R-:W-:Y:S01]  /*64a0*/  FFMA.FTZ R52, R52, UR5, -R67.reuse ;  /* 0x0000000534347c23 */ /* 0x100fe20008010843 */
[--C-:B------:R-:W-:Y:S01]  /*64b0*/  FFMA.FTZ R51, R37, UR5, -R67.reuse ;  /* 0x0000000525337c23 */ /* 0x100fe20008010843 */
[----:B------:R-:W5:Y:S01]  /*64c0*/  MUFU.EX2 R57, R57 ;  /* 0x0000003900397308 */ /* 0x000f620000000800 */
[----:B------:R-:W-:Y:S01]  /*64d0*/  FFMA.FTZ R4, R53, UR5, -R67 ;  /* 0x0000000535047c23 */ /* 0x000fe20008010843 */
[--C-:B------:R-:W-:Y:S01]  /*64e0*/  FFMA.FTZ R37, R133, UR5, -R84.reuse ;  /* 0x0000000585257c23 */ /* 0x100fe20008010854 */
[----:B------:R-:W-:Y:S01]  /*64f0*/  FFMA.FTZ R30, R145, UR5, -R79 ;  /* 0x00000005911e7c23 */ /* 0x000fe2000801084f */
[----:B------:R5:W-:Y:S01]  /*6500*/  MUFU.EX2 R49, R141 ;  /* 0x0000008d00317308 */ /* 0x000be20000000800 */
[--C-:B------:R-:W-:Y:S01]  /*6510*/  FFMA.FTZ R47, R241, UR5, -R75.reuse ;  /* 0x00000005f12f7c23 */ /* 0x100fe2000801084b */
[----:B---3--:R-:W-:Y:S01]  /*6520*/  F2FP.F16.F32.PACK_AB R140, R55, R56 ;  /* 0x00000038378c723e */ /* 0x008fe200000000ff */
[--C-:B------:R-:W-:Y:S01]  /*6530*/  FFMA.FTZ R46, R242, UR5, -R75.reuse ;  /* 0x00000005f22e7c23 */ /* 0x100fe2000801084b */
[----:B------:R-:W3:Y:S01]  /*6540*/  MUFU.EX2 R42, R42 ;  /* 0x0000002a002a7308 */ /* 0x000ee20000000800 */
[--C-:B------:R-:W-:Y:S01]  /*6550*/  FFMA.FTZ R40, R240, UR5, -R75.reuse ;  /* 0x00000005f0287c23 */ /* 0x100fe2000801084b */
[----:B----4-:R-:W-:Y:S01]  /*6560*/  F2FP.F16.F32.PACK_AB R142, R50, R48 ;  /* 0x00000030328e723e */ /* 0x010fe200000000ff */
[----:B------:R-:W-:Y:S01]  /*6570*/  FFMA.FTZ R39, R239, UR5, -R75 ;  /* 0x00000005ef277c23 */ /* 0x000fe2000801084b */
[----:B------:R-:W-:Y:S01]  /*6580*/  MUFU.EX2 R54, R54 ;  /* 0x0000003600367308 */ /* 0x000fe20000000800 */
[--C-:B------:R-:W-:Y:S01]  /*6590*/  FFMA.FTZ R45, R235, UR5, -R67.reuse ;  /* 0x00000005eb2d7c23 */ /* 0x100fe20008010843 */
[--C-:B------:R-:W-:Y:S01]  /*65a0*/  FFMA.FTZ R44, R238, UR5, -R67.reuse ;  /* 0x00000005ee2c7c23 */ /* 0x100fe20008010843 */
[--C-:B------:R-:W-:Y:S01]  /*65b0*/  FFMA.FTZ R38, R234, UR5, -R67.reuse ;  /* 0x00000005ea267c23 */ /* 0x100fe20008010843 */
[----:B------:R-:W4:Y:S01]  /*65c0*/  MUFU.EX2 R62, R62 ;  /* 0x0000003e003e7308 */ /* 0x000f220000000800 */
[----:B------:R-:W-:Y:S01]  /*65d0*/  FFMA.FTZ R33, R237, UR5, -R67 ;  /* 0x00000005ed217c23 */ /* 0x000fe20008010843 */
[----:B-----5:R-:W-:Y:S01]  /*65e0*/  F2FP.F16.F32.PACK_AB R141, R57, R58 ;  /* 0x0000003a398d723e */ /* 0x020fe200000000ff */
[--C-:B------:R-:W-:Y:S01]  /*65f0*/  FFMA.FTZ R31, R233, UR5, -R84.reuse ;  /* 0x00000005e91f7c23 */ /* 0x100fe20008010854 */
[----:B------:R-:W-:Y:S01]  /*6600*/  MUFU.EX2 R61, R61 ;  /* 0x0000003d003d7308 */ /* 0x000fe20000000800 */
[--C-:B------:R-:W-:Y:S01]  /*6610*/  FFMA.FTZ R29, R236, UR5, -R84.reuse ;  /* 0x00000005ec1d7c23 */ /* 0x100fe20008010854 */
[----:B---3--:R-:W-:Y:S01]  /*6620*/  F2FP.F16.F32.PACK_AB R143, R42, R49 ;  /* 0x000000312a8f723e */ /* 0x008fe200000000ff */
[--C-:B------:R-:W-:Y:S01]  /*6630*/  FFMA.FTZ R28, R232, UR5, -R84.reuse ;  /* 0x00000005e81c7c23 */ /* 0x100fe20008010854 */
[----:B------:R-:W3:Y:S01]  /*6640*/  MUFU.EX2 R53, R139 ;  /* 0x0000008b00357308 */ /* 0x000ee20000000800 */
[--C-:B------:R-:W-:Y:S01]  /*6650*/  FFMA.FTZ R69, R69, UR5, -R79.reuse ;  /* 0x0000000545457c23 */ /* 0x100fe2000801084f */
[----:B------:R-:W-:Y:S01]  /*6660*/  FFMA.FTZ R68, R68, UR5, -R79 ;  /* 0x0000000544447c23 */ /* 0x000fe2000801084f */
[--C-:B------:R-:W-:Y:S01]  /*6670*/  FFMA.FTZ R95, R95, UR5, -R75.reuse ;  /* 0x000000055f5f7c23 */ /* 0x100fe2000801084b */
[----:B------:R5:W-:Y:S01]  /*6680*/  MUFU.EX2 R60, R4 ;  /* 0x00000004003c7308 */ /* 0x000be20000000800 */
[C---:B--2---:R-:W-:Y:S01]  /*6690*/  HMMA.16816.F32 R156, R140.reuse, R148, RZ ;  /* 0x000000948c9c723c */ /* 0x044fe200000018ff */
[----:B----4-:R-:W-:Y:S01]  /*66a0*/  F2FP.F16.F32.PACK_AB R136, R62, R54 ;  /* 0x000000363e88723e */ /* 0x010fe200000000ff */
[----:B------:R-:W-:Y:S01]  /*66b0*/  FFMA.FTZ R92, R92, UR5, -R75 ;  /* 0x000000055c5c7c23 */ /* 0x000fe2000801084b */
[----:B------:R-:W-:Y:S01]  /*66c0*/  MUFU.EX2 R59, R59 ;  /* 0x0000003b003b7308 */ /* 0x000fe20000000800 */
[--C-:B------:R-:W-:Y:S01]  /*66d0*/  FFMA.FTZ R94, R94, UR5, -R67.reuse ;  /* 0x000000055e5e7c23 */ /* 0x100fe20008010843 */
[--C-:B------:R-:W-:Y:S01]  /*66e0*/  FFMA.FTZ R93, R93, UR5, -R67.reuse ;  /* 0x000000055d5d7c23 */ /* 0x100fe20008010843 */
[----:B------:R-:W-:Y:S01]  /*66f0*/  FFMA.FTZ R98, R98, UR5, -R67 ;  /* 0x0000000562627c23 */ /* 0x000fe20008010843 */
[----:B------:R-:W-:Y:S01]  /*6700*/  MUFU.EX2 R52, R52 ;  /* 0x0000003400347308 */ /* 0x000fe20000000800 */
[C---:B-1----:R-:W-:Y:S01]  /*6710*/  HMMA.16816.F32 R132, R140.reuse, R8, RZ ;  /* 0x000000088c84723c */ /* 0x042fe200000018ff */
[----:B---3--:R-:W-:Y:S01]  /*6720*/  F2FP.F16.F32.PACK_AB R138, R53, R61 ;  /* 0x0000003d358a723e */ /* 0x008fe200000000ff */
[--C-:B------:R-:W-:Y:S01]  /*6730*/  FFMA.FTZ R120, R120, UR5, -R79.reuse ;  /* 0x0000000578787c23 */ /* 0x100fe2000801084f */
[----:B------:R-:W1:Y:S01]  /*6740*/  MUFU.EX2 R51, R51 ;  /* 0x0000003300337308 */ /* 0x000e620000000800 */
[--C-:B------:R-:W-:Y:S01]  /*6750*/  FFMA.FTZ R97, R97, UR5, -R84.reuse ;  /* 0x0000000561617c23 */ /* 0x100fe20008010854 */
[--C-:B-----5:R-:W-:Y:S01]  /*6760*/  FFMA.FTZ R4, R74, UR5, -R84.reuse ;  /* 0x000000054a047c23 */ /* 0x120fe20008010854 */
[--C-:B------:R-:W-:Y:S01]  /*6770*/  FFMA.FTZ R74, R78, UR5, -R79.reuse ;  /* 0x000000054e4a7c23 */ /* 0x100fe2000801084f */
[----:B------:R-:W-:Y:S01]  /*6780*/  MUFU.EX2 R43, R43 ;  /* 0x0000002b002b7308 */ /* 0x000fe20000000800 */
[C---:B------:R-:W-:Y:S01]  /*6790*/  HMMA.16816.F32 R152, R140.reuse, R150, RZ ;  /* 0x000000968c98723c */ /* 0x040fe200000018ff */
[--C-:B------:R-:W-:Y:S01]  /*67a0*/  FFMA.FTZ R78, R231, UR5, -R79.reuse ;  /* 0x00000005e74e7c23 */ /* 0x100fe2000801084f */
[--C-:B------:R-:W-:Y:S01]  /*67b0*/  FFMA.FTZ R96, R96, UR5, -R84.reuse ;  /* 0x0000000560607c23 */ /* 0x100fe20008010854 */
[----:B------:R-:W2:Y:S01]  /*67c0*/  MUFU.EX2 R37, R37 ;  /* 0x0000002500257308 */ /* 0x000ea20000000800 */
[--C-:B------:R-:W-:Y:S01]  /*67d0*/  FFMA.FTZ R102, R102, UR5, -R84.reuse ;  /* 0x0000000566667c23 */ /* 0x100fe20008010854 */
[--C-:B------:R-:W-:Y:S01]  /*67e0*/  FFMA.FTZ R101, R101, UR5, -R84.reuse ;  /* 0x0000000565657c23 */ /* 0x100fe20008010854 */
[----:B------:R-:W-:Y:S01]  /*67f0*/  FFMA.FTZ R100, R100, UR5, -R79 ;  /* 0x0000000564647c23 */ /* 0x000fe2000801084f */
[----:B------:R-:W-:Y:S01]  /*6800*/  MUFU.EX2 R36, R36 ;  /* 0x0000002400247308 */ /* 0x000fe20000000800 */
[----:B------:R-:W-:Y:S01]  /*6810*/  HMMA.16816.F32 R140, R140, R10, RZ ;  /* 0x0000000a8c8c723c */ /* 0x000fe200000018ff */
[----:B-1----:R-:W-:Y:S01]  /*6820*/  F2FP.F16.F32.PACK_AB R139, R51, R52 ;  /* 0x00000034338b723e */ /* 0x002fe200000000ff */
[--C-:B------:R-:W-:Y:S01]  /*6830*/  FFMA.FTZ R169, R230, UR5, -R75.reuse ;  /* 0x00000005e6a97c23 */ /* 0x100fe2000801084b */
[----:B------:R1:W-:Y:S01]  /*6840*/  MUFU.EX2 R32, R137 ;  /* 0x0000008900207308 */ /* 0x0003e20000000800 */
[----:B------:R-:W-:Y:S01]  /*6850*/  FFMA.FTZ R168, R229, UR5, -R75 ;  /* 0x00000005e5a87c23 */ /* 0x000fe2000801084b */
[--C-:B------:R-:W-:Y:S01]  /*6860*/  FFMA.FTZ R131, R131, UR5, -R67.reuse ;  /* 0x0000000583837c23 */ /* 0x100fe20008010843 */
[--C-:B------:R-:W-:Y:S01]  /*6870*/  FFMA.FTZ R172, R226, UR5, -R67.reuse ;  /* 0x00000005e2ac7c23 */ /* 0x100fe20008010843 */
[----:B------:R-:W-:Y:S01]  /*6880*/  MUFU.EX2 R41, R41 ;  /* 0x0000002900297308 */ /* 0x000fe20000000800 */
[--C-:B------:R-:W-:Y:S01]  /*6890*/  FFMA.FTZ R170, R225, UR5, -R67.reuse ;  /* 0x00000005e1aa7c23 */ /* 0x100fe20008010843 */
[----:B------:R-:W-:Y:S01]  /*68a0*/  FFMA.FTZ R175, R224, UR5, -R67 ;  /* 0x00000005e0af7c23 */ /* 0x000fe20008010843 */
[--C-:B------:R-:W-:Y:S01]  /*68b0*/  FFMA.FTZ R174, R228, UR5, -R84.reuse ;  /* 0x00000005e4ae7c23 */ /* 0x100fe20008010854 */
[----:B------:R-:W3:Y:S01]  /*68c0*/  MUFU.EX2 R35, R35 ;  /* 0x0000002300237308 */ /* 0x000ee20000000800 */
[--C-:B------:R-:W-:Y:S01]  /*68d0*/  FFMA.FTZ R173, R223, UR5, -R84.reuse ;  /* 0x00000005dfad7c23 */ /* 0x100fe20008010854 */
[--C-:B------:R-:W-:Y:S01]  /*68e0*/  FFMA.FTZ R182, R227, UR5, -R84.reuse ;  /* 0x00000005e3b67c23 */ /* 0x100fe20008010854 */
[----:B------:R-:W-:Y:S01]  /*68f0*/  FFMA.FTZ R181, R222, UR5, -R84 ;  /* 0x00000005deb57c23 */ /* 0x000fe20008010854 */
[----:B------:R-:W-:Y:S01]  /*6900*/  MUFU.EX2 R34, R34 ;  /* 0x0000002200227308 */ /* 0x000fe20000000800 */
[--C-:B------:R-:W-:Y:S01]  /*6910*/  FFMA.FTZ R180, R221, UR5, -R79.reuse ;  /* 0x00000005ddb47c23 */ /* 0x100fe2000801084f */
[----:B-1----:R-:W-:Y:S01]  /*6920*/  F2FP.F16.F32.PACK_AB R137, R59, R60 ;  /* 0x0000003c3b89723e */ /* 0x002fe200000000ff */
[--C-:B------:R-:W-:Y:S01]  /*6930*/  FFMA.FTZ R183, R218, UR5, -R79.reuse ;  /* 0x00000005dab77c23 */ /* 0x100fe2000801084f */
[----:B------:R-:W1:Y:S01]  /*6940*/  MUFU.EX2 R30, R30 ;  /* 0x0000001e001e7308 */ /* 0x000e620000000800 */
[--C-:B------:R-:W-:Y:S01]  /*6950*/  FFMA.FTZ R219, R219, UR5, -R79.reuse ;  /* 0x00000005dbdb7c23 */ /* 0x100fe2000801084f */
[----:B------:R-:W-:Y:S01]  /*6960*/  FFMA.FTZ R220, R220, UR5, -R79 ;  /* 0x00000005dcdc7c23 */ /* 0x000fe2000801084f */
[--C-:B------:R-:W-:Y:S01]  /*6970*/  FFMA.FTZ R217, R217, UR5, -R75.reuse ;  /* 0x00000005d9d97c23 */ /* 0x100fe2000801084b */
[----:B------:R-:W4:Y:S01]  /*6980*/  MUFU.EX2 R47, R47 ;  /* 0x0000002f002f7308 */ /* 0x000f220000000800 */
[C---:B------:R-:W-:Y:S01]  /*6990*/  HMMA.16816.F32 R144, R136.reuse, R8, RZ ;  /* 0x000000088890723c */ /* 0x040fe200000018ff */
[----:B--2---:R-:W-:Y:S01]  /*69a0*/  F2FP.F16.F32.PACK_AB R8, R37, R43 ;  /* 0x0000002b2508723e */ /* 0x004fe200000000ff */
[----:B------:R-:W-:Y:S01]  /*69b0*/  FFMA.FTZ R121, R121, UR5, -R75 ;  /* 0x0000000579797c23 */ /* 0x000fe2000801084b */
[----:B------:R-:W-:Y:S01]  /*69c0*/  MUFU.EX2 R46, R46 ;  /* 0x0000002e002e7308 */ /* 0x000fe20000000800 */
[----:B---3--:R-:W-:Y:S01]  /*69d0*/  F2FP.F16.F32.PACK_AB R9, R35, R41 ;  /* 0x000000292309723e */ /* 0x008fe200000000ff */
[----:B------:R-:W-:Y:S01]  /*69e0*/  FADD.FTZ R54, R54, R62 ;  /* 0x0000003e36367221 */ /* 0x000fe20000010000 */
[----:B------:R-:W-:Y:S01]  /*69f0*/  FADD.FTZ R59, R60, R59 ;  /* 0x0000003b3c3b7221 */ /* 0x000fe20000010000 */
[----:B------:R-:W-:Y:S01]  /*6a00*/  MUFU.EX2 R40, R40 ;  /* 0x0000002800287308 */ /* 0x000fe20000000800 */
[C---:B------:R-:W-:Y:S01]  /*6a10*/  HMMA.16816.F32 R160, R136.reuse, R148, RZ ;  /* 0x0000009488a0723c */ /* 0x040fe200000018ff */
[----:B------:R-:W-:Y:S01]  /*6a20*/  FADD.FTZ R55, R56, R55 ;  /* 0x0000003738377221 */ /* 0x000fe20000010000 */
[----:B------:R-:W-:Y:S01]  /*6a30*/  FADD.FTZ R57, R58, R57 ;  /* 0x000000393a397221 */ /* 0x000fe20000010000 */
[----:B------:R-:W-:Y:S01]  /*6a40*/  MUFU.EX2 R39, R39 ;  /* 0x0000002700277308 */ /* 0x000fe20000000800 */
[----:B------:R-:W-:Y:S01]  /*6a50*/  FFMA.FTZ R130, R130, UR5, -R75 ;  /* 0x0000000582827c23 */ /* 0x000fe2000801084b */
[----:B------:R-:W-:Y:S01]  /*6a60*/  FADD.FTZ R61, R61, R54 ;  /* 0x000000363d3d7221 */ /* 0x000fe20000010000 */
[----:B------:R-:W-:Y:S01]  /*6a70*/  FADD.FTZ R59, R52, R59 ;  /* 0x0000003b343b7221 */ /* 0x000fe20000010000 */
[----:B------:R-:W2:Y:S01]  /*6a80*/  MUFU.EX2 R45, R45 ;  /* 0x0000002d002d7308 */ /* 0x000ea20000000800 */
[C---:B------:R-:W-:Y:S01]  /*6a90*/  HMMA.16816.F32 R148, R136.reuse, R150, RZ ;  /* 0x000000968894723c */ /* 0x040fe200000018ff */
[----:B------:R-:W-:Y:S01]  /*6aa0*/  FADD.FTZ R55, R48, R55 ;  /* 0x0000003730377221 */ /* 0x000fe20000010000 */
[----:B------:R-:W-:Y:S01]  /*6ab0*/  FADD.FTZ R57, R49, R57 ;  /* 0x0000003931397221 */ /* 0x000fe20000010000 */
[----:B------:R-:W3:Y:S01]  /*6ac0*/  MUFU.EX2 R44, R44 ;  /* 0x0000002c002c7308 */ /* 0x000ee20000000800 */
[----:B------:R-:W-:Y:S01]  /*6ad0*/  FADD.FTZ R61, R53, R61 ;  /* 0x0000003d353d7221 */ /* 0x000fe20000010000 */
[----:B------:R-:W-:Y:S01]  /*6ae0*/  FADD.FTZ R59, R51, R59 ;  /* 0x0000003b333b7221 */ /* 0x000fe20000010000 */
[----:B------:R-:W-:Y:S01]  /*6af0*/  FADD.FTZ R55, R50, R55 ;  /* 0x0000003732377221 */ /* 0x000fe20000010000 */
[----:B------:R-:W5:Y:S01]  /*6b00*/  MUFU.EX2 R38, R38 ;  /* 0x0000002600267308 */ /* 0x000f620000000800 */
[----:B------:R-:W-:Y:S01]  /*6b10*/  HMMA.16816.F32 R136, R136, R10, RZ ;  /* 0x0000000a8888723c */ /* 0x000fe200000018ff */
[----:B------:R-:W-:Y:S01]  /*6b20*/  F2FP.F16.F32.PACK_AB R10, R32, R36 ;  /* 0x00000024200a723e */ /* 0x000fe200000000ff */
[----:B------:R-:W-:Y:S01]  /*6b30*/  FADD.FTZ R57, R42, R57 ;  /* 0x000000392a397221 */ /* 0x000fe20000010000 */
[----:B------:R-:W5:Y:S01]  /*6b40*/  MUFU.EX2 R33, R33 ;  /* 0x0000002100217308 */ /* 0x000f620000000800 */
[----:B-1----:R-:W-:Y:S01]  /*6b50*/  F2FP.F16.F32.PACK_AB R11, R30, R34 ;  /* 0x000000221e0b723e */ /* 0x002fe200000000ff */
[----:B----4-:R-:W-:Y:S01]  /*6b60*/  FADD.FTZ R61, R47, R61 ;  /* 0x0000003d2f3d7221 */ /* 0x010fe20000010000 */
[----:B--2---:R-:W-:Y:S01]  /*6b70*/  FADD.FTZ R59, R45, R59 ;  /* 0x0000003b2d3b7221 */ /* 0x004fe20000010000 */
[----:B------:R-:W1:Y:S01]  /*6b80*/  MUFU.EX2 R31, R31 ;  /* 0x0000001f001f7308 */ /* 0x000e620000000800 */
[----:B------:R-:W-:Y:S01]  /*6b90*/  FADD.FTZ R55, R43, R55 ;  /* 0x000000372b377221 */ /* 0x000fe20000010000 */
[----:B------:R-:W-:Y:S01]  /*6ba0*/  FADD.FTZ R57, R41, R57 ;  /* 0x0000003929397221 */ /* 0x000fe20000010000 */
[----:B------:R-:W-:Y:S01]  /*6bb0*/  FADD.FTZ R61, R46, R61 ;  /* 0x0000003d2e3d7221 */ /* 0x000fe20000010000 */
[C---:B------:R-:W-:Y:S01]  /*6bc0*/  HMMA.16816.F32 R156, R8.reuse, R24, R156 ;  /* 0x00000018089c723c */ /* 0x040fe2000000189c */
[----:B------:R-:W-:Y:S01]  /*6bd0*/  MUFU.EX2 R29, R29 ;  /* 0x0000001d001d7308 */ /* 0x000fe20000000800 */
[----:B---3--:R-:W-:Y:S01]  /*6be0*/  FADD.FTZ R59, R44, R59 ;  /* 0x0000003b2c3b7221 */ /* 0x008fe20000010000 */
[----:B------:R-:W-:Y:S01]  /*6bf0*/  FADD.FTZ R55, R37, R55 ;  /* 0x0000003725377221 */ /* 0x000fe20000010000 */
[----:B------:R-:W-:Y:S01]  /*6c00*/  FADD.FTZ R57, R35, R57 ;  /* 0x0000003923397221 */ /* 0x000fe20000010000 */
[----:B------:R-:W-:Y:S01]  /*6c10*/  MUFU.EX2 R28, R28 ;  /* 0x0000001c001c7308 */ /* 0x000fe20000000800 */
[----:B------:R-:W-:Y:S01]  /*6c20*/  FADD.FTZ R61, R40, R61 ;  /* 0x0000003d283d7221 */ /* 0x000fe20000010000 */
[----:B-----5:R-:W-:Y:S01]  /*6c30*/  FADD.FTZ R59, R38, R59 ;  /* 0x0000003b263b7221 */ /* 0x020fe20000010000 */
[C---:B------:R-:W-:Y:S01]  /*6c40*/  HMMA.16816.F32 R132, R8.reuse, R16, R132 ;  /* 0x000000100884723c */ /* 0x040fe20000001884 */
[----:B------:R-:W-:Y:S01]  /*6c50*/  MUFU.EX2 R4, R4 ;  /* 0x0000000400047308 */ /* 0x000fe20000000800 */
[----:B------:R-:W-:Y:S01]  /*6c60*/  FADD.FTZ R55, R36, R55 ;  /* 0x0000003724377221 */ /* 0x000fe20000010000 */
[----:B------:R-:W-:Y:S01]  /*6c70*/  FADD.FTZ R57, R34, R57 ;  /* 0x0000003922397221 */ /* 0x000fe20000010000 */
[--C-:B------:R-:W-:Y:S01]  /*6c80*/  FFMA.FTZ R88, R88, UR5, -R79.reuse ;  /* 0x0000000558587c23 */ /* 0x100fe2000801084f */
[----:B------:R-:W2:Y:S01]  /*6c90*/  MUFU.EX2 R74, R74 ;  /* 0x0000004a004a7308 */ /* 0x000ea20000000800 */
[----:B------:R-:W-:Y:S01]  /*6ca0*/  FFMA.FTZ R118, R118, UR5, -R79 ;  /* 0x0000000576767c23 */ /* 0x000fe2000801084f */
[----:B------:R-:W-:Y:S01]  /*6cb0*/  FADD.FTZ R61, R39, R61 ;  /* 0x0000003d273d7221 */ /* 0x000fe20000010000 */
[C---:B------:R-:W-:Y:S01]  /*6cc0*/  HMMA.16816.F32 R152, R8.reuse, R26, R152 ;  /* 0x0000001a0898723c */ /* 0x040fe20000001898 */
[----:B------:R-:W3:Y:S01]  /*6cd0*/  MUFU.EX2 R69, R69 ;  /* 0x0000004500457308 */ /* 0x000ee20000000800 */
[----:B------:R-:W-:Y:S01]  /*6ce0*/  FADD.FTZ R59, R33, R59 ;  /* 0x0000003b213b7221 */ /* 0x000fe20000010000 */
[----:B------:R-:W-:Y:S01]  /*6cf0*/  FADD.FTZ R55, R32, R55 ;  /* 0x0000003720377221 */ /* 0x000fe20000010000 */
[----:B------:R-:W-:Y:S01]  /*6d00*/  FADD.FTZ R57, R30, R57 ;  /* 0x000000391e397221 */ /* 0x000fe20000010000 */
[----:B------:R-:W4:Y:S01]  /*6d10*/  MUFU.EX2 R68, R68 ;  /* 0x0000004400447308 */ /* 0x000f220000000800 */
[----:B------:R-:W-:Y:S01]  /*6d20*/  FFMA.FTZ R65, R65, UR5, -R67 ;  /* 0x0000000541417c23 */ /* 0x000fe20008010843 */
[----:B-1----:R-:W-:Y:S01]  /*6d30*/  FADD.FTZ R55, R31, R55 ;  /* 0x000000371f377221 */ /* 0x002fe20000010000 */
[----:B------:R-:W-:Y:S01]  /*6d40*/  HMMA.16816.F32 R140, R8, R18, R140 ;  /* 0x00000012088c723c */ /* 0x000fe2000000188c */
[----:B------:R-:W-:Y:S01]  /*6d50*/  F2FP.F16.F32.PACK_AB R8, R46, R47 ;  /* 0x0000002f2e08723e */ /* 0x000fe200000000ff */
[----:B------:R-:W1:Y:S01]  /*6d60*/  MUFU.EX2 R78, R78 ;  /* 0x0000004e004e7308 */ /* 0x000e620000000800 */
[----:B------:R-:W-:Y:S01]  /*6d70*/  F2FP.F16.F32.PACK_AB R9, R44, R45 ;  /* 0x0000002d2c09723e */ /* 0x000fe200000000ff */
[----:B--2---:R-:W-:Y:S01]  /*6d80*/  FADD.FTZ R57, R74, R57 ;  /* 0x000000394a397221 */ /* 0x004fe20000010000 */
[----:B------:R-:W-:Y:S01]  /*6d90*/  F2FP.F16.F32.PACK_AB R10, R39, R40 ;  /* 0x00000028270a723e */ /* 0x000fe200000000ff */
[----:B------:R-:W2:Y:S01]  /*6da0*/  MUFU.EX2 R92, R92 ;  /* 0x0000005c005c7308 */ /* 0x000ea20000000800 */
[----:B------:R-:W-:Y:S01]  /*6db0*/  F2FP.F16.F32.PACK_AB R11, R33, R38 ;  /* 0x00000026210b723e */ /* 0x000fe200000000ff */
[----:B------:R-:W-:Y:S01]  /*6dc0*/  FADD.FTZ R55, R29, R55 ;  /* 0x000000371d377221 */ /* 0x000fe20000010000 */
[----:B---3--:R-:W-:Y:S01]  /*6dd0*/  FADD.FTZ R57, R69, R57 ;  /* 0x0000003945397221 */ /* 0x008fe20000010000 */
[----:B------:R-:W-:Y:S02]  /*6de0*/  MUFU.EX2 R94, R94 ;  /* 0x0000005e005e7308 */ /* 0x000fe40000000800 */
[----:B------:R-:W-:Y:S01]  /*6df0*/  FADD.FTZ R55, R28, R55 ;  /* 0x000000371c377221 */ /* 0x000fe20000010000 */
[----:B----4-:R-:W-:Y:S01]  /*6e00*/  FADD.FTZ R57, R68, R57 ;  /* 0x0000003944397221 */ /* 0x010fe20000010000 */
[C---:B------:R-:W-:Y:S01]  /*6e10*/  HMMA.16816.F32 R144, R8.reuse, R16, R144 ;  /* 0x000000100890723c */ /* 0x040fe20000001890 */
[--C-:B------:R-:W-:Y:S01]  /*6e20*/  FFMA.FTZ R16, R89, UR5, -R75.reuse ;  /* 0x0000000559107c23 */ /* 0x100fe2000801084b */
[----:B------:R-:W-:Y:S01]  /*6e30*/  FFMA.FTZ R17, R91, UR5, -R75 ;  /* 0x000000055b117c23 */ /* 0x000fe2000801084b */
[----:B------:R3:W4:Y:S01]  /*6e40*/  MUFU.EX2 R89, R95 ;  /* 0x0000005f00597308 */ /* 0x0007220000000800 */
[----:B------:R-:W-:Y:S01]  /*6e50*/  FADD.FTZ R55, R4, R55 ;  /* 0x0000003704377221 */ /* 0x000fe20000010000 */
[----:B-1----:R-:W-:Y:S01]  /*6e60*/  FADD.FTZ R57, R78, R57 ;  /* 0x000000394e397221 */ /* 0x002fe20000010000 */
[----:B--2---:R-:W-:Y:S01]  /*6e70*/  FADD.FTZ R61, R92, R61 ;  /* 0x0000003d5c3d7221 */ /* 0x004fe20000010000 */
[----:B------:R-:W1:Y:S01]  /*6e80*/  MUFU.EX2 R91, R16 ;  /* 0x00000010005b7308 */ /* 0x000e620000000800 */
[C---:B------:R-:W-:Y:S03]  /*6e90*/  HMMA.16816.F32 R160, R8.reuse, R24, R160 ;  /* 0x0000001808a0723c */ /* 0x040fe600000018a0 */
[----:B------:R-:W-:Y:S04]  /*6ea0*/  MUFU.EX2 R93, R93 ;  /* 0x0000005d005d7308 */ /* 0x000fe80000000800 */
[----:B------:R-:W-:Y:S01]  /*6eb0*/  MUFU.EX2 R98, R98 ;  /* 0x0000006200627308 */ /* 0x000fe20000000800 */
[----:B------:R-:W-:Y:S01]  /*6ec0*/  HMMA.16816.F32 R148, R8, R26, R148 ;  /* 0x0000001a0894723c */ /* 0x000fe20000001894 */
[----:B---3--:R-:W-:Y:S01]  /*6ed0*/  FFMA.FTZ R95, R90, UR5, -R67 ;  /* 0x000000055a5f7c23 */ /* 0x008fe20008010843 */
[----:B------:R-:W2:Y:S01]  /*6ee0*/  LDSM.16.MT88.4 R24, [R189+0x4c00] ;  /* 0x004c0000bd18783b */ /* 0x000ea20000004200 */
[----:B------:R3:W5:Y:S01]  /*6ef0*/  MUFU.EX2 R90, R17 ;  /* 0x00000011005a7308 */ /* 0x0007620000000800 */
[----:B----4-:R-:W-:-:S03]  /*6f00*/  FADD.FTZ R61, R89, R61 ;  /* 0x0000003d593d7221 */ /* 0x010fc60000010000 */
[----:B------:R-:W4:Y:S01]  /*6f10*/  MUFU.EX2 R95, R95 ;  /* 0x0000005f005f7308 */ /* 0x000f220000000800 */
[----:B------:R-:W-:Y:S01]  /*6f20*/  HMMA.16816.F32 R136, R8, R18, R136 ;  /* 0x000000120888723c */ /* 0x000fe20000001888 */
[----:B------:R-:W-:Y:S01]  /*6f30*/  F2FP.F16.F32.PACK_AB R8, R29, R31 ;  /* 0x0000001f1d08723e */ /* 0x000fe200000000ff */
[----:B-1----:R-:W-:Y:S01]  /*6f40*/  FADD.FTZ R61, R91, R61 ;  /* 0x0000003d5b3d7221 */ /* 0x002fe20000010000 */
[----:B------:R-:W-:Y:S01]  /*6f50*/  F2FP.F16.F32.PACK_AB R9, R69, R74 ;  /* 0x0000004a4509723e */ /* 0x000fe200000000ff */
[----:B------:R-:W1:Y:S01]  /*6f60*/  MUFU.EX2 R97, R97 ;  /* 0x0000006100617308 */ /* 0x000e620000000800 */
[----:B------:R-:W-:Y:S02]  /*6f70*/  F2FP.F16.F32.PACK_AB R10, R4, R28 ;  /* 0x0000001c040a723e */ /* 0x000fe400000000ff */
[----:B------:R-:W-:Y:S01]  /*6f80*/  F2FP.F16.F32.PACK_AB R11, R78, R68 ;  /* 0x000000444e0b723e */ /* 0x000fe200000000ff */
[----:B------:R-:W1:Y:S01]  /*6f90*/  MUFU.EX2 R96, R96 ;  /* 0x0000006000607308 */ /* 0x000e620000000800 */
[----:B---3--:R-:W3:Y:S01]  /*6fa0*/  LDSM.16.MT88.4 R16, [R171+0x4c00] ;  /* 0x004c0000ab10783b */ /* 0x008ee20000004200 */
[----:B-----5:R-:W-:-:S02]  /*6fb0*/  FADD.FTZ R61, R90, R61 ;  /* 0x0000003d5a3d7221 */ /* 0x020fc40000010000 */
[----:B------:R-:W5:Y:S01]  /*6fc0*/  MUFU.EX2 R102, R102 ;  /* 0x0000006600667308 */ /* 0x000f620000000800 */
[----:B----4-:R-:W-:Y:S01]  /*6fd0*/  FADD.FTZ R59, R95, R59 ;  /* 0x0000003b5f3b7221 */ /* 0x010fe20000010000 */
[C---:B------:R-:W-:Y:S02]  /*6fe0*/  HMMA.16816.F32 R156, R8.reuse, R20, R156 ;  /* 0x00000014089c723c */ /* 0x040fe4000000189c */
[----:B------:R-:W4:Y:S01]  /*6ff0*/  MUFU.EX2 R101, R101 ;  /* 0x0000006500657308 */ /* 0x000f220000000800 */
[----:B------:R-:W-:Y:S01]  /*7000*/  FADD.FTZ R59, R94, R59 ;  /* 0x0000003b5e3b7221 */ /* 0x000fe20000010000 */
[----:B-1----:R-:W-:Y:S02]  /*7010*/  FADD.FTZ R55, R97, R55 ;  /* 0x0000003761377221 */ /* 0x002fe40000010000 */
[----:B------:R-:W1:Y:S01]  /*7020*/  MUFU.EX2 R100, R100 ;  /* 0x0000006400647308 */ /* 0x000e620000000800 */
[----:B------:R-:W-:Y:S01]  /*7030*/  FADD.FTZ R59, R93, R59 ;  /* 0x0000003b5d3b7221 */ /* 0x000fe20000010000 */
[----:B------:R-:W-:Y:S01]  /*7040*/  HMMA.16816.F32 R132, R8, R12, R132 ;  /* 0x0000000c0884723c */ /* 0x000fe20000001884 */
[----:B------:R-:W-:Y:S01]  /*7050*/  FADD.FTZ R55, R96, R55 ;  /* 0x0000003760377221 */ /* 0x000fe20000010000 */
[----:B------:R-:W-:Y:S01]  /*7060*/  MUFU.EX2 R169, R169 ;  /* 0x000000a900a97308 */ /* 0x000fe20000000800 */
[----:B------:R-:W-:-:S02]  /*7070*/  FADD.FTZ R59, R98, R59 ;  /* 0x0000003b623b7221 */ /* 0x000fc40000010000 */
[----:B-----5:R-:W-:Y:S01]  /*7080*/  FADD.FTZ R55, R102, R55 ;  /* 0x0000003766377221 */ /* 0x020fe20000010000 */
[----:B------:R-:W-:Y:S02]  /*7090*/  MUFU.EX2 R168, R168 ;  /* 0x000000a800a87308 */ /* 0x000fe40000000800 */
[----:B------:R-:W-:Y:S01]  /*70a0*/  HMMA.16816.F32 R152, R8, R22, R152 ;  /* 0x000000160898723c */ /* 0x000fe20000001898 */
[----:B----4-:R-:W-:Y:S01]  /*70b0*/  FADD.FTZ R55, R101, R55 ;  /* 0x0000003765377221 */ /* 0x010fe20000010000 */
[----:B------:R-:W4:Y:S01]  /*70c0*/  MUFU.EX2 R131, R131 ;  /* 0x0000008300837308 */ /* 0x000f220000000800 */
[----:B-1----:R-:W-:-:S03]  /*70d0*/  FADD.FTZ R57, R100, R57 ;  /* 0x0000003964397221 */ /* 0x002fc60000010000 */
[----:B------:R-:W1:Y:S02]  /*70e0*/  MUFU.EX2 R172, R172 ;  /* 0x000000ac00ac7308 */ /* 0x000e640000000800 */
[----:B------:R-:W-:Y:S01]  /*70f0*/  HMMA.16816.F32 R140, R8, R14, R140 ;  /* 0x0000000e088c723c */ /* 0x000fe2000000188c */
[----:B------:R-:W-:Y:S01]  /*7100*/  F2FP.F16.F32.PACK_AB R8, R89, R92 ;  /* 0x0000005c5908723e */ /* 0x000fe200000000ff */
[----:B------:R-:W5:Y:S01]  /*7110*/  MUFU.EX2 R170, R170 ;  /* 0x000000aa00aa7308 */ /* 0x000f620000000800 */
[----:B------:R-:W-:Y:S02]  /*7120*/  F2FP.F16.F32.PACK_AB R9, R94, R95 ;  /* 0x0000005f5e09723e */ /* 0x000fe400000000ff */
[----:B------:R-:W-:Y:S01]  /*7130*/  F2FP.F16.F32.PACK_AB R10, R90, R91 ;  /* 0x0000005b5a0a723e */ /* 0x000fe200000000ff */
[----:B------:R-:W2:Y:S01]  /*7140*/  MUFU.EX2 R175, R175 ;  /* 0x000000af00af7308 */ /* 0x000ea20000000800 */
[----:B------:R-:W-:Y:S01]  /*7150*/  F2FP.F16.F32.PACK_AB R11, R98, R93 ;  /* 0x0000005d620b723e */ /* 0x000fe200000000ff */
[----:B----4-:R-:W-:-:S02]  /*7160*/  FADD.FTZ R59, R131, R59 ;  /* 0x0000003b833b7221 */ /* 0x010fc40000010000 */
[----:B------:R-:W4:Y:S02]  /*7170*/  MUFU.EX2 R174, R174 ;  /* 0x000000ae00ae7308 */ /* 0x000f240000000800 */
[----:B-1----:R-:W-:Y:S02]  /*7180*/  FADD.FTZ R59, R172, R59 ;  /* 0x0000003bac3b7221 */ /* 0x002fe40000010000 */
[----:B------:R-:W-:Y:S01]  /*7190*/  HMMA.16816.F32 R160, R8, R20, R160 ;  /* 0x0000001408a0723c */ /* 0x000fe200000018a0 */
[----:B------:R-:W-:Y:S01]  /*71a0*/  FFMA.FTZ R20, R113, UR5, -R79 ;  /* 0x0000000571147c23 */ /* 0x000fe2000801084f */
[----:B------:R-:W1:Y:S01]  /*71b0*/  MUFU.EX2 R173, R173 ;  /* 0x000000ad00ad7308 */ /* 0x000e620000000800 */
[----:B-----5:R-:W-:-:S03]  /*71c0*/  FADD.FTZ R59, R170, R59 ;  /* 0x0000003baa3b7221 */ /* 0x020fc60000010000 */
[----:B------:R5:W3:Y:S01]  /*71d0*/  MUFU.EX2 R113, R120 ;  /* 0x0000007800717308 */ /* 0x000ae20000000800 */
[----:B--2---:R-:W-:Y:S01]  /*71e0*/  FADD.FTZ R59, R175, R59 ;  /* 0x0000003baf3b7221 */ /* 0x004fe20000010000 */
[----:B------:R-:W-:Y:S01]  /*71f0*/  HMMA.16816.F32 R144, R8, R12, R144 ;  /* 0x0000000c0890723c */ /* 0x000fe20000001890 */
[--C-:B------:R-:W-:Y:S01]  /*7200*/  FFMA.FTZ R12, R124, UR5, -R75.reuse ;  /* 0x000000057c0c7c23 */ /* 0x100fe2000801084b */
[----:B------:R-:W-:Y:S01]  /*7210*/  FFMA.FTZ R124, R125, UR5, -R75 ;  /* 0x000000057d7c7c23 */ /* 0x000fe2000801084b */
[----:B------:R-:W2:Y:S01]  /*7220*/  MUFU.EX2 R182, R182 ;  /* 0x000000b600b67308 */ /* 0x000ea20000000800 */
[----:B----4-:R-:W-:-:S03]  /*7230*/  FADD.FTZ R55, R174, R55 ;  /* 0x00000037ae377221 */ /* 0x010fc60000010000 */
[----:B------:R4:W4:Y:S01]  /*7240*/  MUFU.EX2 R125, R12 ;  /* 0x0000000c007d7308 */ /* 0x0009220000000800 */
[C---:B------:R-:W-:Y:S01]  /*7250*/  HMMA.16816.F32 R148, R8.reuse, R22, R148 ;  /* 0x000000160894723c */ /* 0x040fe20000001894 */
[----:B-1----:R-:W-:Y:S02]  /*7260*/  FADD.FTZ R55, R173, R55 ;  /* 0x00000037ad377221 */ /* 0x002fe40000010000 */
[----:B------:R-:W1:Y:S01]  /*7270*/  MUFU.EX2 R124, R124 ;  /* 0x0000007c007c7308 */ /* 0x000e620000000800 */
[----:B-----5:R-:W-:Y:S01]  /*7280*/  FFMA.FTZ R120, R112, UR5, -R79 ;  /* 0x0000000570787c23 */ /* 0x020fe2000801084f */
[C---:B---3--:R-:W-:Y:S02]  /*7290*/  FADD.FTZ R57, R113.reuse, R57 ;  /* 0x0000003971397221 */ /* 0x048fe40000010000 */
[----:B------:R3:W5:Y:S01]  /*72a0*/  MUFU.EX2 R112, R20 ;  /* 0x0000001400707308 */ /* 0x0007620000000800 */
[----:B------:R-:W-:Y:S01]  /*72b0*/  HMMA.16816.F32 R136, R8, R14, R136 ;  /* 0x0000000e0888723c */ /* 0x000fe20000001888 */
[----:B------:R-:W-:Y:S01]  /*72c0*/  F2FP.F16.F32.PACK_AB R8, R96, R97 ;  /* 0x000000616008723e */ /* 0x000fe200000000ff */
[----:B--2---:R-:W-:Y:S01]  /*72d0*/  FADD.FTZ R55, R182, R55 ;  /* 0x00000037b6377221 */ /* 0x004fe20000010000 */
[----:B------:R-:W2:Y:S01]  /*72e0*/  MUFU.EX2 R120, R120 ;  /* 0x0000007800787308 */ /* 0x000ea20000000800 */
[----:B------:R-:W-:Y:S01]  /*72f0*/  F2FP.F16.F32.PACK_AB R9, R113, R100 ;  /* 0x000000647109723e */ /* 0x000fe200000000ff */
[----:B----4-:R-:W-:Y:S01]  /*7300*/  LDSM.16.MT88.4 R12, [R171+0x5000] ;  /* 0x00500000ab0c783b */ /* 0x010fe20000004200 */
[----:B------:R-:W-:Y:S01]  /*7310*/  F2FP.F16.F32.PACK_AB R10, R101, R102 ;  /* 0x00000066650a723e */ /* 0x000fe200000000ff */
[----:B------:R-:W4:Y:S01]  /*7320*/  MUFU.EX2 R181, R181 ;  /* 0x000000b500b57308 */ /* 0x000f220000000800 */
[----:B------:R-:W-:-:S03]  /*7330*/  FADD.FTZ R61, R125, R61 ;  /* 0x0000003d7d3d7221 */ /* 0x000fc60000010000 */
[----:B------:R-:W4:Y:S01]  /*7340*/  MUFU.EX2 R180, R180 ;  /* 0x000000b400b47308 */ /* 0x000f220000000800 */
[----:B-1----:R-:W-:Y:S01]  /*7350*/  FADD.FTZ R61, R124, R61 ;  /* 0x0000003d7c3d7221 */ /* 0x002fe20000010000 */
[----:B---3--:R-:W1:Y:S01]  /*7360*/  LDSM.16.MT88.4 R20, [R189+0x5000] ;  /* 0x00500000bd14783b */ /* 0x008e620000004200 */
[----:B-----5:R-:W-:Y:S01]  /*7370*/  FADD.FTZ R57, R112, R57 ;  /* 0x0000003970397221 */ /* 0x020fe20000010000 */
[----:B------:R-:W3:Y:S01]  /*7380*/  MUFU.EX2 R218, R220 ;  /* 0x000000dc00da7308 */ /* 0x000ee20000000800 */
[----:B------:R-:W-:Y:S01]  /*7390*/  FADD.FTZ R61, R169, R61 ;  /* 0x0000003da93d7221 */ /* 0x000fe20000010000 */
[C---:B--2---:R-:W-:Y:S01]  /*73a0*/  F2FP.F16.F32.PACK_AB R11, R120.reuse, R112 ;  /* 0x00000070780b723e */ /* 0x044fe200000000ff */
[----:B------:R-:W-:Y:S01]  /*73b0*/  FADD.FTZ R57, R120, R57 ;  /* 0x0000003978397221 */ /* 0x000fe20000010000 */
[----:B------:R-:W2:Y:S01]  /*73c0*/  MUFU.EX2 R183, R183 ;  /* 0x000000b700b77308 */ /* 0x000ea20000000800 */
[----:B------:R-:W-:Y:S01]  /*73d0*/  FADD.FTZ R61, R168, R61 ;  /* 0x0000003da83d7221 */ /* 0x000fe20000010000 */
[----:B----4-:R-:W-:-:S02]  /*73e0*/  FADD.FTZ R55, R181, R55 ;  /* 0x00000037b5377221 */ /* 0x010fc40000010000 */
[----:B------:R-:W4:Y:S01]  /*73f0*/  MUFU.EX2 R219, R219 ;  /* 0x000000db00db7308 */ /* 0x000f220000000800 */
[C---:B------:R-:W-:Y:S01]  /*7400*/  HMMA.16816.F32 R156, R8.reuse, R24, R156 ;  /* 0x00000018089c723c */ /* 0x040fe2000000189c */
[----:B------:R-:W-:Y:S02]  /*7410*/  FADD.FTZ R57, R180, R57 ;  /* 0x00000039b4397221 */ /* 0x000fe40000010000 */
[----:B------:R-:W-:Y:S02]  /*7420*/  MUFU.EX2 R88, R88 ;  /* 0x0000005800587308 */ /* 0x000fe40000000800 */
[----:B---3--:R-:W-:Y:S01]  /*7430*/  FADD.FTZ R57, R218, R57 ;  /* 0x00000039da397221 */ /* 0x008fe20000010000 */
[----:B------:R-:W-:Y:S02]  /*7440*/  FFMA.FTZ R220, R70, UR5, -R75 ;  /* 0x0000000546dc7c23 */ /* 0x000fe4000801084b */
[----:B------:R-:W-:Y:S01]  /*7450*/  HMMA.16816.F32 R152, R8, R26, R152 ;  /* 0x0000001a0898723c */ /* 0x000fe20000001898 */
[----:B--2---:R-:W-:-:S03]  /*7460*/  FADD.FTZ R57, R183, R57 ;  /* 0x00000039b7397221 */ /* 0x004fc60000010000 */
[----:B------:R-:W-:Y:S01]  /*7470*/  MUFU.EX2 R220, R220 ;  /* 0x000000dc00dc7308 */ /* 0x000fe20000000800 */
[----:B----4-:R-:W-:-:S03]  /*7480*/  FADD.FTZ R57, R219, R57 ;  /* 0x00000039db397221 */ /* 0x010fc60000010000 */
[C---:B------:R-:W-:Y:S08]  /*7490*/  HMMA.16816.F32 R132, R8.reuse, R16, R132 ;  /* 0x000000100884723c */ /* 0x040ff00000001884 */
[----:B------:R-:W-:Y:S01]  /*74a0*/  HMMA.16816.F32 R140, R8, R18, R140 ;  /* 0x00000012088c723c */ /* 0x000fe2000000188c */
[----:B------:R-:W-:Y:S02]  /*74b0*/  F2FP.F16.F32.PACK_AB R8, R124, R125 ;  /* 0x0000007d7c08723e */ /* 0x000fe400000000ff */
[----:B------:R-:W-:-:S02]  /*74c0*/  F2FP.F16.F32.PACK_AB R9, R172, R131 ;  /* 0x00000083ac09723e */ /* 0x000fc400000000ff */
[----:B------:R-:W-:Y:S02]  /*74d0*/  F2FP.F16.F32.PACK_AB R10, R168, R169 ;  /* 0x000000a9a80a723e */ /* 0x000fe400000000ff */
[----:B------:R-:W-:-:S07]  /*74e0*/  F2FP.F16.F32.PACK_AB R11, R175, R170 ;  /* 0x000000aaaf0b723e */ /* 0x000fce00000000ff */
[C---:B------:R-:W-:Y:S01]  /*74f0*/  HMMA.16816.F32 R144, R8.reuse, R16, R144 ;  /* 0x000000100890723c */ /* 0x040fe20000001890 */
[--C-:B------:R-:W-:Y:S01]  /*7500*/  FFMA.FTZ R16, R216, UR5, -R75.reuse ;  /* 0x00000005d8107c23 */ /* 0x100fe2000801084b */
[----:B------:R-:W-:Y:S01]  /*7510*/  FFMA.FTZ R216, R214, UR5, -R75 ;  /* 0x00000005d6d87c23 */ /* 0x000fe2000801084b */
[--C-:B------:R-:W-:Y:S02]  /*7520*/  FFMA.FTZ R17, R186, UR5, -R67.reuse ;  /* 0x00000005ba117c23 */ /* 0x100fe40008010843 */
[----:B------:R2:W3:Y:S03]  /*7530*/  MUFU.EX2 R214, R16 ;  /* 0x0000001000d67308 */ /* 0x0004e60000000800 */
[C---:B------:R-:W-:Y:S01]  /*7540*/  HMMA.16816.F32 R136, R8.reuse, R18, R136 ;  /* 0x000000120888723c */ /* 0x040fe20000001888 */
[----:B------:R-:W-:Y:S01]  /*7550*/  FFMA.FTZ R18, R195, UR5, -R67 ;  /* 0x00000005c3127c23 */ /* 0x000fe20008010843 */
[----:B------:R-:W4:Y:S06]  /*7560*/  MUFU.EX2 R216, R216 ;  /* 0x000000d800d87308 */ /* 0x000f2c0000000800 */
[C---:B------:R-:W-:Y:S01]  /*7570*/  HMMA.16816.F32 R160, R8.reuse, R24, R160 ;  /* 0x0000001808a0723c */ /* 0x040fe200000018a0 */
[----:B--2---:R-:W-:Y:S01]  /*7580*/  FFMA.FTZ R16, R215, UR5, -R75 ;  /* 0x00000005d7107c23 */ /* 0x004fe2000801084b */
[----:B---3--:R-:W-:Y:S01]  /*7590*/  FADD.FTZ R61, R214, R61 ;  /* 0x0000003dd63d7221 */ /* 0x008fe20000010000 */
[----:B------:R2:W3:Y:S05]  /*75a0*/  MUFU.EX2 R215, R217 ;  /* 0x000000d900d77308 */ /* 0x0004ea0000000800 */
[----:B------:R-:W-:Y:S01]  /*75b0*/  HMMA.16816.F32 R148, R8, R26, R148 ;  /* 0x0000001a0894723c */ /* 0x000fe20000001894 */
[----:B------:R5:W1:Y:S01]  /*75c0*/  MUFU.EX2 R186, R16 ;  /* 0x0000001000ba7308 */ /* 0x000a620000000800 */
[----:B------:R-:W-:Y:S01]  /*75d0*/  F2FP.F16.F32.PACK_AB R8, R173, R174 ;  /* 0x000000aead08723e */ /* 0x000fe200000000ff */
[----:B------:R-:W1:Y:S01]  /*75e0*/  LDSM.16.MT88.4 R24, [R189+0x5400] ;  /* 0x00540000bd18783b */ /* 0x000e620000004200 */
[----:B------:R-:W-:Y:S01]  /*75f0*/  F2FP.F16.F32.PACK_AB R9, R218, R180 ;  /* 0x000000b4da09723e */ /* 0x000fe200000000ff */
[----:B----4-:R-:W-:Y:S01]  /*7600*/  FADD.FTZ R61, R216, R61 ;  /* 0x0000003dd83d7221 */ /* 0x010fe20000010000 */
[----:B------:R-:W-:-:S02]  /*7610*/  F2FP.F16.F32.PACK_AB R10, R181, R182 ;  /* 0x000000b6b50a723e */ /* 0x000fc400000000ff */
[----:B------:R-:W-:Y:S01]  /*7620*/  F2FP.F16.F32.PACK_AB R11, R219, R183 ;  /* 0x000000b7db0b723e */ /* 0x000fe200000000ff */
[----:B--2---:R-:W-:Y:S01]  /*7630*/  FFMA.FTZ R217, R126, UR5, -R79 ;  /* 0x000000057ed97c23 */ /* 0x004fe2000801084f */
[----:B---3--:R-:W-:Y:S01]  /*7640*/  FADD.FTZ R61, R215, R61 ;  /* 0x0000003dd73d7221 */ /* 0x008fe20000010000 */
[----:B-----5:R-:W-:-:S04]  /*7650*/  FFMA.FTZ R16, R185, UR5, -R67 ;  /* 0x00000005b9107c23 */ /* 0x020fc80008010843 */
[----:B-1----:R-:W-:Y:S01]  /*7660*/  HMMA.16816.F32 R156, R8, R20, R156 ;  /* 0x00000014089c723c */ /* 0x002fe2000000189c */
[----:B------:R1:W2:Y:S01]  /*7670*/  MUFU.EX2 R185, R17 ;  /* 0x0000001100b97308 */ /* 0x0002a20000000800 */
[----:B------:R-:W-:-:S03]  /*7680*/  FADD.FTZ R61, R186, R61 ;  /* 0x0000003dba3d7221 */ /* 0x000fc60000010000 */
[----:B------:R3:W4:Y:S03]  /*7690*/  MUFU.EX2 R195, R16 ;  /* 0x0000001000c37308 */ /* 0x0007260000000800 */
[----:B------:R-:W-:Y:S01]  /*76a0*/  HMMA.16816.F32 R152, R8, R22, R152 ;  /* 0x000000160898723c */ /* 0x000fe20000001898 */
[----:B------:R-:W-:Y:S01]  /*76b0*/  MUFU.EX2 R217, R217 ;  /* 0x000000d900d97308 */ /* 0x000fe20000000800 */
[----:B-1----:R-:W-:-:S06]  /*76c0*/  FFMA.FTZ R17, R194, UR5, -R67 ;  /* 0x00000005c2117c23 */ /* 0x002fcc0008010843 */
[C---:B------:R-:W-:Y:S01]  /*76d0*/  HMMA.16816.F32 R132, R8.reuse, R12, R132 ;  /* 0x0000000c0884723c */ /* 0x040fe20000001884 */
[----:B------:R1:W5:Y:S01]  /*76e0*/  MUFU.EX2 R194, R18 ;  /* 0x0000001200c27308 */ /* 0x0003620000000800 */
[----:B--2---:R-:W-:Y:S01]  /*76f0*/  FADD.FTZ R59, R185, R59 ;  /* 0x0000003bb93b7221 */ /* 0x004fe20000010000 */
[----:B---3--:R-:W-:Y:S02]  /*7700*/  FFMA.FTZ R16, R187, UR5, -R84 ;  /* 0x00000005bb107c23 */ /* 0x008fe40008010854 */
[----:B------:R2:W3:Y:S01]  /*7710*/  MUFU.EX2 R187, R17 ;  /* 0x0000001100bb7308 */ /* 0x0004e20000000800 */
[C---:B----4-:R-:W-:Y:S02]  /*7720*/  FADD.FTZ R59, R195.reuse, R59 ;  /* 0x0000003bc33b7221 */ /* 0x050fe40000010000 */
[----:B------:R-:W-:Y:S01]  /*7730*/  HMMA.16816.F32 R140, R8, R14, R140 ;  /* 0x0000000e088c723c */ /* 0x000fe2000000188c */
[----:B------:R-:W-:Y:S02]  /*7740*/  F2FP.F16.F32.PACK_AB R8, R216, R214 ;  /* 0x000000d6d808723e */ /* 0x000fe400000000ff */
[----:B------:R-:W-:-:S02]  /*7750*/  F2FP.F16.F32.PACK_AB R9, R195, R185 ;  /* 0x000000b9c309723e */ /* 0x000fc400000000ff */
[----:B------:R-:W-:Y:S01]  /*7760*/  F2FP.F16.F32.PACK_AB R10, R186, R215 ;  /* 0x000000d7ba0a723e */ /* 0x000fe200000000ff */
[--C-:B-1----:R-:W-:Y:S01]  /*7770*/  FFMA.FTZ R18, R178, UR5, -R84.reuse ;  /* 0x00000005b2127c23 */ /* 0x102fe20008010854 */
[----:B-----5:R-:W-:Y:S01]  /*7780*/  FADD.FTZ R59, R194, R59 ;  /* 0x0000003bc23b7221 */ /* 0x020fe20000010000 */
[----:B--2---:R-:W-:Y:S01]  /*7790*/  FFMA.FTZ R17, R184, UR5, -R84 ;  /* 0x00000005b8117c23 */ /* 0x004fe20008010854 */
[C---:B---3--:R-:W-:Y:S01]  /*77a0*/  F2FP.F16.F32.PACK_AB R11, R187.reuse, R194 ;  /* 0x000000c2bb0b723e */ /* 0x048fe200000000ff */
[----:B------:R1:W2:Y:S01]  /*77b0*/  MUFU.EX2 R184, R16 ;  /* 0x0000001000b87308 */ /* 0x0002a20000000800 */
[----:B------:R-:W-:-:S05]  /*77c0*/  FADD.FTZ R59, R187, R59 ;  /* 0x0000003bbb3b7221 */ /* 0x000fca0000010000 */
[C---:B------:R-:W-:Y:S01]  /*77d0*/  HMMA.16816.F32 R144, R8.reuse, R12, R144 ;  /* 0x0000000c0890723c */ /* 0x040fe20000001890 */
[--C-:B------:R-:W-:Y:S01]  /*77e0*/  FFMA.FTZ R13, R117, UR5, -R75.reuse ;  /* 0x00000005750d7c23 */ /* 0x100fe2000801084b */
[--C-:B------:R-:W-:Y:S01]  /*77f0*/  FFMA.FTZ R12, R116, UR5, -R75.reuse ;  /* 0x00000005740c7c23 */ /* 0x100fe2000801084b */
[----:B------:R3:W4:Y:S04]  /*7800*/  MUFU.EX2 R117, R121 ;  /* 0x0000007900757308 */ /* 0x0007280000000800 */
[----:B------:R5:W-:Y:S01]  /*7810*/  MUFU.EX2 R116, R13 ;  /* 0x0000000d00747308 */ /* 0x000be20000000800 */
[----:B-1----:R-:W-:Y:S01]  /*7820*/  FFMA.FTZ R16, R179, UR5, -R84 ;  /* 0x00000005b3107c23 */ /* 0x002fe20008010854 */
[----:B------:R-:W-:Y:S01]  /*7830*/  HMMA.16816.F32 R136, R8, R14, R136 ;  /* 0x0000000e0888723c */ /* 0x000fe20000001888 */
[----:B------:R-:W-:Y:S01]  /*7840*/  FFMA.FTZ R14, R111, UR5, -R75 ;  /* 0x000000056f0e7c23 */ /* 0x000fe2000801084b */
[----:B------:R1:W1:Y:S01]  /*7850*/  MUFU.EX2 R179, R17 ;  /* 0x0000001100b37308 */ /* 0x0002620000000800 */
[----:B--2---:R-:W-:-:S03]  /*7860*/  FADD.FTZ R55, R184, R55 ;  /* 0x00000037b8377221 */ /* 0x004fc60000010000 */
[----:B------:R2:W-:Y:S01]  /*7870*/  MUFU.EX2 R178, R16 ;  /* 0x0000001000b27308 */ /* 0x0005e20000000800 */
[----:B---3--:R-:W-:Y:S01]  /*7880*/  FFMA.FTZ R121, R105, UR5, -R75 ;  /* 0x0000000569797c23 */ /* 0x008fe2000801084b */
[C---:B------:R-:W-:Y:S02]  /*7890*/  HMMA.16816.F32 R160, R8.reuse, R20, R160 ;  /* 0x0000001408a0723c */ /* 0x040fe400000018a0 */
[----:B------:R3:W3:Y:S01]  /*78a0*/  MUFU.EX2 R111, R12 ;  /* 0x0000000c006f7308 */ /* 0x0006e20000000800 */
[----:B------:R-:W-:Y:S01]  /*78b0*/  FFMA.FTZ R20, R123, UR5, -R84 ;  /* 0x000000057b147c23 */ /* 0x000fe20008010854 */
[----:B-----5:R-:W-:Y:S01]  /*78c0*/  FFMA.FTZ R13, R110, UR5, -R67 ;  /* 0x000000056e0d7c23 */ /* 0x020fe20008010843 */
[----:B----4-:R-:W-:Y:S01]  /*78d0*/  FADD.FTZ R61, R117, R61 ;  /* 0x0000003d753d7221 */ /* 0x010fe20000010000 */
[----:B------:R-:W4:Y:S01]  /*78e0*/  MUFU.EX2 R110, R14 ;  /* 0x0000000e006e7308 */ /* 0x000f220000000800 */
[--C-:B-1----:R-:W-:Y:S01]  /*78f0*/  FFMA.FTZ R17, R177, UR5, -R79.reuse ;  /* 0x00000005b1117c23 */ /* 0x102fe2000801084f */
[----:B------:R-:W-:Y:S02]  /*7900*/  HMMA.16816.F32 R148, R8, R22, R148 ;  /* 0x000000160894723c */ /* 0x000fe40000001894 */
[----:B------:R-:W1:Y:S01]  /*7910*/  MUFU.EX2 R177, R18 ;  /* 0x0000001200b17308 */ /* 0x000e620000000800 */
[C---:B------:R-:W-:Y:S01]  /*7920*/  F2FP.F16.F32.PACK_AB R8, R179.reuse, R184 ;  /* 0x000000b8b308723e */ /* 0x040fe200000000ff */
[----:B--2---:R-:W-:Y:S01]  /*7930*/  FFMA.FTZ R16, R176, UR5, -R79 ;  /* 0x00000005b0107c23 */ /* 0x004fe2000801084f */
[----:B------:R-:W-:Y:S01]  /*7940*/  FADD.FTZ R61, R116, R61 ;  /* 0x0000003d743d7221 */ /* 0x000fe20000010000 */
[----:B------:R2:W5:Y:S01]  /*7950*/  MUFU.EX2 R176, R17 ;  /* 0x0000001100b07308 */ /* 0x0005620000000800 */
[----:B------:R-:W-:Y:S01]  /*7960*/  FADD.FTZ R55, R179, R55 ;  /* 0x00000037b3377221 */ /* 0x000fe20000010000 */
[----:B---3--:R-:W-:Y:S01]  /*7970*/  FFMA.FTZ R12, R109, UR5, -R67 ;  /* 0x000000056d0c7c23 */ /* 0x008fe20008010843 */
[----:B------:R-:W-:Y:S01]  /*7980*/  FADD.FTZ R61, R111, R61 ;  /* 0x0000003d6f3d7221 */ /* 0x000fe20000010000 */
[----:B------:R3:W3:Y:S01]  /*7990*/  MUFU.EX2 R109, R13 ;  /* 0x0000000d006d7308 */ /* 0x0006e20000000800 */
[----:B------:R-:W-:-:S02]  /*79a0*/  FADD.FTZ R55, R178, R55 ;  /* 0x00000037b2377221 */ /* 0x000fc40000010000 */
[----:B----4-:R-:W-:Y:S01]  /*79b0*/  FADD.FTZ R61, R110, R61 ;  /* 0x0000003d6e3d7221 */ /* 0x010fe20000010000 */
[----:B------:R-:W4:Y:S01]  /*79c0*/  MUFU.EX2 R121, R121 ;  /* 0x0000007900797308 */ /* 0x000f220000000800 */
[C---:B-1----:R-:W-:Y:S01]  /*79d0*/  F2FP.F16.F32.PACK_AB R10, R177.reuse, R178 ;  /* 0x000000b2b10a723e */ /* 0x042fe200000000ff */
[----:B------:R-:W-:Y:S01]  /*79e0*/  FADD.FTZ R55, R177, R55 ;  /* 0x00000037b1377221 */ /* 0x000fe20000010000 */
[----:B--2---:R-:W-:Y:S01]  /*79f0*/  FFMA.FTZ R17, R127, UR5, -R79 ;  /* 0x000000057f117c23 */ /* 0x004fe2000801084f */
[----:B-----5:R-:W-:Y:S01]  /*7a00*/  FADD.FTZ R57, R176, R57 ;  /* 0x00000039b0397221 */ /* 0x020fe20000010000 */
[----:B------:R-:W1:Y:S01]  /*7a10*/  MUFU.EX2 R127, R16 ;  /* 0x00000010007f7308 */ /* 0x000e620000000800 */
[----:B---3--:R-:W-:Y:S01]  /*7a20*/  FFMA.FTZ R13, R104, UR5, -R67 ;  /* 0x00000005680d7c23 */ /* 0x008fe20008010843 */
[----:B------:R-:W-:Y:S02]  /*7a30*/  FADD.FTZ R59, R109, R59 ;  /* 0x0000003b6d3b7221 */ /* 0x000fe40000010000 */
[----:B------:R2:W3:Y:S01]  /*7a40*/  MUFU.EX2 R126, R17 ;  /* 0x00000011007e7308 */ /* 0x0004e20000000800 */
[----:B----4-:R-:W-:-:S03]  /*7a50*/  FADD.FTZ R61, R121, R61 ;  /* 0x0000003d793d7221 */ /* 0x010fc60000010000 */
[----:B------:R4:W5:Y:S01]  /*7a60*/  MUFU.EX2 R104, R12 ;  /* 0x0000000c00687308 */ /* 0x0009620000000800 */
[C---:B-1----:R-:W-:Y:S01]  /*7a70*/  F2FP.F16.F32.PACK_AB R9, R127.reuse, R176 ;  /* 0x000000b07f09723e */ /* 0x042fe200000000ff */
[----:B------:R-:W-:Y:S01]  /*7a80*/  FADD.FTZ R57, R127, R57 ;  /* 0x000000397f397221 */ /* 0x000fe20000010000 */
[----:B--2---:R-:W1:Y:S01]  /*7a90*/  LDSM.16.MT88.4 R16, [R171+0x5400] ;  /* 0x00540000ab10783b */ /* 0x004e620000004200 */
[----:B---3--:R-:W-:Y:S02]  /*7aa0*/  F2FP.F16.F32.PACK_AB R11, R217, R126 ;  /* 0x0000007ed90b723e */ /* 0x008fe400000000ff */
[----:B------:R-:W-:Y:S01]  /*7ab0*/  FADD.FTZ R57, R126, R57 ;  /* 0x000000397e397221 */ /* 0x000fe20000010000 */
[----:B----4-:R-:W-:Y:S01]  /*7ac0*/  FFMA.FTZ R12, R103, UR5, -R67 ;  /* 0x00000005670c7c23 */ /* 0x010fe20008010843 */
[----:B-----5:R-:W-:Y:S01]  /*7ad0*/  FADD.FTZ R59, R104, R59 ;  /* 0x0000003b683b7221 */ /* 0x020fe20000010000 */
[----:B------:R2:W3:Y:S01]  /*7ae0*/  MUFU.EX2 R103, R13 ;  /* 0x0000000d00677308 */ /* 0x0004e20000000800 */
[----:B------:R-:W-:Y:S01]  /*7af0*/  FADD.FTZ R57, R217, R57 ;  /* 0x00000039d9397221 */ /* 0x000fe20000010000 */
[----:B------:R-:W-:Y:S02]  /*7b00*/  HMMA.16816.F32 R156, R8, R24, R156 ;  /* 0x00000018089c723c */ /* 0x000fe4000000189c */
[----:B------:R4:W5:Y:S01]  /*7b10*/  MUFU.EX2 R105, R12 ;  /* 0x0000000c00697308 */ /* 0x0009620000000800 */
[----:B------:R-:W-:-:S05]  /*7b20*/  FADD.FTZ R57, R88, R57 ;  /* 0x0000003958397221 */ /* 0x000fca0000010000 */
[C---:B------:R-:W-:Y:S01]  /*7b30*/  HMMA.16816.F32 R152, R8.reuse, R26, R152 ;  /* 0x0000001a0898723c */ /* 0x040fe20000001898 */
[----:B--2---:R-:W-:Y:S01]  /*7b40*/  FFMA.FTZ R13, R129, UR5, -R75 ;  /* 0x00000005810d7c23 */ /* 0x004fe2000801084b */
[----:B---3--:R-:W-:Y:S01]  /*7b50*/  FADD.FTZ R59, R103, R59 ;  /* 0x0000003b673b7221 */ /* 0x008fe20000010000 */
[----:B------:R2:W3:Y:S01]  /*7b60*/  MUFU.EX2 R129, R130 ;  /* 0x0000008200817308 */ /* 0x0004e20000000800 */
[----:B----4-:R-:W-:Y:S02]  /*7b70*/  FFMA.FTZ R12, R128, UR5, -R75 ;  /* 0x00000005800c7c23 */ /* 0x010fe4000801084b */
[----:B-----5:R-:W-:Y:S01]  /*7b80*/  FADD.FTZ R59, R105, R59 ;  /* 0x0000003b693b7221 */ /* 0x020fe20000010000 */
[----:B------:R4:W5:Y:S01]  /*7b90*/  MUFU.EX2 R128, R13 ;  /* 0x0000000d00807308 */ /* 0x0009620000000800 */
[--C-:B--2---:R-:W-:Y:S01]  /*7ba0*/  FFMA.FTZ R130, R122, UR5, -R84.reuse ;  /* 0x000000057a827c23 */ /* 0x104fe20008010854 */
[----:B---3--:R-:W-:Y:S02]  /*7bb0*/  FADD.FTZ R61, R129, R61 ;  /* 0x0000003d813d7221 */ /* 0x008fe40000010000 */
[----:B------:R2:W-:Y:S01]  /*7bc0*/  MUFU.EX2 R122, R20 ;  /* 0x00000014007a7308 */ /* 0x0005e20000000800 */
[----:B----4-:R-:W-:Y:S01]  /*7bd0*/  FFMA.FTZ R13, R99, UR5, -R84 ;  /* 0x00000005630d7c23 */ /* 0x010fe20008010854 */
[----:B-1----:R-:W-:Y:S02]  /*7be0*/  HMMA.16816.F32 R132, R8, R16, R132 ;  /* 0x000000100884723c */ /* 0x002fe40000001884 */
[----:B------:R-:W1:Y:S01]  /*7bf0*/  MUFU.EX2 R99, R12 ;  /* 0x0000000c00637308 */ /* 0x000e620000000800 */
[----:B-----5:R-:W-:-:S03]  /*7c00*/  FADD.FTZ R61, R128, R61 ;  /* 0x0000003d803d7221 */ /* 0x020fc60000010000 */
[----:B------:R3:W4:Y:S02]  /*7c10*/  MUFU.EX2 R123, R13 ;  /* 0x0000000d007b7308 */ /* 0x0007240000000800 */
[----:B------:R-:W-:Y:S01]  /*7c20*/  HMMA.16816.F32 R140, R8, R18, R140 ;  /* 0x00000012088c723c */ /* 0x000fe2000000188c */
[----:B------:R-:W-:Y:S01]  /*7c30*/  F2FP.F16.F32.PACK_AB R8, R116, R117 ;  /* 0x000000757408723e */ /* 0x000fe200000000ff */
[----:B--2---:R-:W-:Y:S01]  /*7c40*/  LDSM.16.MT88.4 R20, [R171+0x5800] ;  /* 0x00580000ab14783b */ /* 0x004fe20000004200 */
[----:B------:R-:W-:Y:S02]  /*7c50*/  F2FP.F16.F32.PACK_AB R9, R104, R109 ;  /* 0x0000006d6809723e */ /* 0x000fe400000000ff */
[----:B------:R-:W-:Y:S01]  /*7c60*/  F2FP.F16.F32.PACK_AB R10, R110, R111 ;  /* 0x0000006f6e0a723e */ /* 0x000fe200000000ff */
[----:B-1----:R-:W-:Y:S01]  /*7c70*/  FADD.FTZ R61, R99, R61 ;  /* 0x0000003d633d7221 */ /* 0x002fe20000010000 */
[----:B------:R-:W-:Y:S01]  /*7c80*/  F2FP.F16.F32.PACK_AB R11, R105, R103 ;  /* 0x00000067690b723e */ /* 0x000fe200000000ff */
[----:B---3--:R-:W1:Y:S01]  /*7c90*/  LDSM.16.MT88.4 R12, [R189+0x5800] ;  /* 0x00580000bd0c783b */ /* 0x008e620000004200 */
[----:B----4-:R-:W-:-:S05]  /*7ca0*/  FADD.FTZ R55, R123, R55 ;  /* 0x000000377b377221 */ /* 0x010fca0000010000 */
[----:B------:R-:W-:Y:S01]  /*7cb0*/  HMMA.16816.F32 R160, R8, R24, R160 ;  /* 0x0000001808a0723c */ /* 0x000fe200000018a0 */
[----:B------:R-:W-:Y:S01]  /*7cc0*/  FFMA.FTZ R25, R119, UR5, -R84 ;  /* 0x0000000577197c23 */ /* 0x000fe20008010854 */
[----:B------:R-:W2:Y:S01]  /*7cd0*/  MUFU.EX2 R24, R130 ;  /* 0x0000008200187308 */ /* 0x000ea20000000800 */
[----:B------:R-:W-:-:S04]  /*7ce0*/  FADD.FTZ R55, R122, R55 ;  /* 0x000000377a377221 */ /* 0x000fc80000010000 */
[----:B------:R-:W-:Y:S01]  /*7cf0*/  MUFU.EX2 R25, R25 ;  /* 0x0000001900197308 */ /* 0x000fe20000000800 */
[C---:B------:R-:W-:Y:S01]  /*7d00*/  HMMA.16816.F32 R148, R8.reuse, R26, R148 ;  /* 0x0000001a0894723c */ /* 0x040fe20000001894 */
[--C-:B------:R-:W-:Y:S01]  /*7d10*/  FFMA.FTZ R27, R115, UR5, -R79.reuse ;  /* 0x00000005731b7c23 */ /* 0x100fe2000801084f */
[----:B------:R-:W-:Y:S01]  /*7d20*/  FFMA.FTZ R115, R114, UR5, -R79 ;  /* 0x0000000572737c23 */ /* 0x000fe2000801084f */
[--C-:B------:R-:W-:Y:S01]  /*7d30*/  FFMA.FTZ R114, R85, UR5, -R67.reuse ;  /* 0x0000000555727c23 */ /* 0x100fe20008010843 */
[----:B------:R-:W3:Y:S04]  /*7d40*/  MUFU.EX2 R26, R118 ;  /* 0x00000076001a7308 */ /* 0x000ee80000000800 */
[C---:B------:R-:W-:Y:S01]  /*7d50*/  HMMA.16816.F32 R144, R8.reuse, R16, R144 ;  /* 0x000000100890723c */ /* 0x040fe20000001890 */
[----:B------:R-:W4:Y:S01]  /*7d60*/  MUFU.EX2 R27, R27 ;  /* 0x0000001b001b7308 */ /* 0x000f220000000800 */
[--C-:B------:R-:W-:Y:S01]  /*7d70*/  FFMA.FTZ R17, R108, UR5, -R67.reuse ;  /* 0x000000056c117c23 */ /* 0x100fe20008010843 */
[----:B------:R-:W-:Y:S01]  /*7d80*/  FFMA.FTZ R16, R107, UR5, -R67 ;  /* 0x000000056b107c23 */ /* 0x000fe20008010843 */
[----:B--2---:R-:W-:Y:S01]  /*7d90*/  FADD.FTZ R55, R24, R55 ;  /* 0x0000003718377221 */ /* 0x004fe20000010000 */
[----:B------:R-:W2:Y:S03]  /*7da0*/  MUFU.EX2 R85, R115 ;  /* 0x0000007300557308 */ /* 0x000ea60000000800 */
[----:B------:R-:W-:Y:S01]  /*7db0*/  HMMA.16816.F32 R136, R8, R18, R136 ;  /* 0x000000120888723c */ /* 0x000fe20000001888 */
[----:B------:R5:W1:Y:S01]  /*7dc0*/  MUFU.EX2 R108, R114 ;  /* 0x00000072006c7308 */ /* 0x000a620000000800 */
[----:B------:R-:W-:Y:S01]  /*7dd0*/  F2FP.F16.F32.PACK_AB R8, R122, R123 ;  /* 0x0000007b7a08723e */ /* 0x000fe200000000ff */
[C---:B---3--:R-:W-:Y:S01]  /*7de0*/  FADD.FTZ R57, R26.reuse, R57 ;  /* 0x000000391a397221 */ /* 0x048fe20000010000 */
[----:B------:R-:W-:Y:S01]  /*7df0*/  F2FP.F16.F32.PACK_AB R9, R26, R88 ;  /* 0x000000581a09723e */ /* 0x000fe200000000ff */
[----:B------:R-:W3:Y:S01]  /*7e00*/  MUFU.EX2 R107, R17 ;  /* 0x00000011006b7308 */ /* 0x000ee20000000800 */
[----:B------:R-:W-:Y:S01]  /*7e10*/  F2FP.F16.F32.PACK_AB R10, R25, R24 ;  /* 0x00000018190a723e */ /* 0x000fe200000000ff */
[----:B----4-:R-:W-:Y:S01]  /*7e20*/  FADD.FTZ R57, R27, R57 ;  /* 0x000000391b397221 */ /* 0x010fe20000010000 */
[----:B------:R-:W-:Y:S01]  /*7e30*/  FADD.FTZ R55, R25, R55 ;  /* 0x0000003719377221 */ /* 0x000fe20000010000 */
[----:B--2---:R-:W-:-:S02]  /*7e40*/  F2FP.F16.F32.PACK_AB R11, R85, R27 ;  /* 0x0000001b550b723e */ /* 0x004fc400000000ff */
[----:B------:R-:W-:Y:S01]  /*7e50*/  FADD.FTZ R57, R85, R57 ;  /* 0x0000003955397221 */ /* 0x000fe20000010000 */
[----:B-----5:R-:W-:Y:S01]  /*7e60*/  FFMA.FTZ R114, R106, UR5, -R67 ;  /* 0x000000056a727c23 */ /* 0x020fe20008010843 */
[----:B-1----:R-:W-:Y:S01]  /*7e70*/  FADD.FTZ R59, R108, R59 ;  /* 0x0000003b6c3b7221 */ /* 0x002fe20000010000 */
[----:B------:R1:W2:Y:S02]  /*7e80*/  MUFU.EX2 R106, R16 ;  /* 0x00000010006a7308 */ /* 0x0002a40000000800 */
[C---:B------:R-:W-:Y:S01]  /*7e90*/  HMMA.16816.F32 R156, R8.reuse, R12, R156 ;  /* 0x0000000c089c723c */ /* 0x040fe2000000189c */
[----:B---3--:R-:W-:Y:S01]  /*7ea0*/  FADD.FTZ R59, R107, R59 ;  /* 0x0000003b6b3b7221 */ /* 0x008fe20000010000 */
[----:B------:R-:W3:Y:S06]  /*7eb0*/  MUFU.EX2 R114, R114 ;  /* 0x0000007200727308 */ /* 0x000eec0000000800 */
[----:B------:R-:W-:Y:S01]  /*7ec0*/  HMMA.16816.F32 R152, R8, R14, R152 ;  /* 0x0000000e0898723c */ /* 0x000fe20000001898 */
[--C-:B-1----:R-:W-:Y:S01]  /*7ed0*/  FFMA.FTZ R16, R87, UR5, -R84.reuse ;  /* 0x0000000557107c23 */ /* 0x102fe20008010854 */
[----:B------:R-:W-:Y:S01]  /*7ee0*/  FFMA.FTZ R87, R86, UR5, -R84 ;  /* 0x0000000556577c23 */ /* 0x000fe20008010854 */
[----:B--2---:R-:W-:-:S05]  /*7ef0*/  FADD.FTZ R59, R106, R59 ;  /* 0x0000003b6a3b7221 */ /* 0x004fca0000010000 */
[----:B------:R-:W-:Y:S01]  /*7f00*/  HMMA.16816.F32 R132, R8, R20, R132 ;  /* 0x000000140884723c */ /* 0x000fe20000001884 */
[----:B------:R1:W2:Y:S01]  /*7f10*/  MUFU.EX2 R86, R16 ;  /* 0x0000001000567308 */ /* 0x0002a20000000800 */
[----:B---3--:R-:W-:-:S06]  /*7f20*/  FADD.FTZ R59, R114, R59 ;  /* 0x0000003b723b7221 */ /* 0x008fcc0000010000 */
[----:B------:R-:W-:Y:S01]  /*7f30*/  HMMA.16816.F32 R140, R8, R22, R140 ;  /* 0x00000016088c723c */ /* 0x000fe2000000188c */
[----:B------:R-:W-:Y:S02]  /*7f40*/  F2FP.F16.F32.PACK_AB R8, R129, R121 ;  /* 0x000000798108723e */ /* 0x000fe400000000ff */
[----:B------:R-:W-:Y:S02]  /*7f50*/  F2FP.F16.F32.PACK_AB R9, R107, R108 ;  /* 0x0000006c6b09723e */ /* 0x000fe400000000ff */
[----:B------:R-:W-:Y:S02]  /*7f60*/  F2FP.F16.F32.PACK_AB R10, R99, R128 ;  /* 0x00000080630a723e */ /* 0x000fe400000000ff */
[----:B------:R-:W-:Y:S01]  /*7f70*/  F2FP.F16.F32.PACK_AB R11, R114, R106 ;  /* 0x0000006a720b723e */ /* 0x000fe200000000ff */
[----:B-1----:R-:W1:Y:S01]  /*7f80*/  LDSM.16.MT88.4 R16, [R189+0x5c00] ;  /* 0x005c0000bd10783b */ /* 0x002e620000004200 */
[----:B--2---:R-:W-:-:S05]  /*7f90*/  FADD.FTZ R55, R86, R55 ;  /* 0x0000003756377221 */ /* 0x004fca0000010000 */
[C---:B------:R-:W-:Y:S01]  /*7fa0*/  HMMA.16816.F32 R160, R8.reuse, R12, R160 ;  /* 0x0000000c08a0723c */ /* 0x040fe200000018a0 */
[--C-:B------:R-:W-:Y:S01]  /*7fb0*/  FFMA.FTZ R12, R83, UR5, -R84.reuse ;  /* 0x00000005530c7c23 */ /* 0x100fe20008010854 */
[----:B------:R-:W-:Y:S01]  /*7fc0*/  FFMA.FTZ R84, R82, UR5, -R84 ;  /* 0x0000000552547c23 */ /* 0x000fe20008010854 */
[----:B------:R2:W3:Y:S04]  /*7fd0*/  MUFU.EX2 R83, R87 ;  /* 0x0000005700537308 */ /* 0x0004e80000000800 */
[----:B------:R4:W5:Y:S01]  /*7fe0*/  MUFU.EX2 R82, R12 ;  /* 0x0000000c00527308 */ /* 0x0009620000000800 */
[C---:B------:R-:W-:Y:S08]  /*7ff0*/  HMMA.16816.F32 R148, R8.reuse, R14, R148 ;  /* 0x0000000e0894723c */ /* 0x040ff00000001894 */
[C---:B------:R-:W-:Y:S01]  /*8000*/  HMMA.16816.F32 R136, R8.reuse, R22, R136 ;  /* 0x000000160888723c */ /* 0x040fe20000001888 */
[----:B--2---:R-:W-:Y:S01]  /*8010*/  FFMA.FTZ R87, R80, UR5, -R79 ;  /* 0x0000000550577c23 */ /* 0x004fe2000801084f */
[--C-:B------:R-:W-:Y:S01]  /*8020*/  FFMA.FTZ R23, R66, UR5, -R67.reuse ;  /* 0x0000000542177c23 */ /* 0x100fe20008010843 */
[----:B------:R-:W-:Y:S01]  /*8030*/  FFMA.FTZ R66, R64, UR5, -R67 ;  /* 0x0000000540427c23 */ /* 0x000fe20008010843 */
[----:B---3--:R-:W-:Y:S01]  /*8040*/  FADD.FTZ R55, R83, R55 ;  /* 0x0000003753377221 */ /* 0x008fe20000010000 */
[----:B----4-:R-:W-:Y:S01]  /*8050*/  FFMA.FTZ R12, R81, UR5, -R79 ;  /* 0x00000005510c7c23 */ /* 0x010fe2000801084f */
[----:B------:R2:W-:Y:S02]  /*8060*/  MUFU.EX2 R64, R65 ;  /* 0x0000004100407308 */ /* 0x0005e40000000800 */
[----:B------:R-:W-:Y:S01]  /*8070*/  HMMA.16816.F32 R144, R8, R20, R144 ;  /* 0x000000140890723c */ /* 0x000fe20000001890 */
[--C-:B------:R-:W-:Y:S01]  /*8080*/  FFMA.FTZ R21, R73, UR5, -R75.reuse ;  /* 0x0000000549157c23 */ /* 0x100fe2000801084b */
[----:B------:R3:W4:Y:S01]  /*8090*/  MUFU.EX2 R80, R12 ;  /* 0x0000000c00507308 */ /* 0x0007220000000800 */
[--C-:B------:R-:W-:Y:S01]  /*80a0*/  FFMA.FTZ R73, R72, UR5, -R75.reuse ;  /* 0x0000000548497c23 */ /* 0x100fe2000801084b */
[----:B------:R-:W-:Y:S01]  /*80b0*/  FFMA.FTZ R72, R71, UR5, -R75 ;  /* 0x0000000547487c23 */ /* 0x000fe2000801084b */
[----:B------:R-:W-:Y:S01]  /*80c0*/  F2FP.F16.F32.PACK_AB R8, R83, R86 ;  /* 0x000000565308723e */ /* 0x000fe200000000ff */
[----:B------:R1:W1:Y:S01]  /*80d0*/  MUFU.EX2 R81, R84 ;  /* 0x0000005400517308 */ /* 0x0002620000000800 */
[----:B-----5:R-:W-:-:S03]  /*80e0*/  FADD.FTZ R55, R82, R55 ;  /* 0x0000003752377221 */ /* 0x020fc60000010000 */
[----:B------:R-:W5:Y:S01]  /*80f0*/  MUFU.EX2 R21, R21 ;  /* 0x0000001500157308 */ /* 0x000f620000000800 */
[----:B--2---:R-:W-:-:S03]  /*8100*/  FFMA.FTZ R65, R63, UR5, -R67 ;  /* 0x000000053f417c23 */ /* 0x004fc60008010843 */
[----:B------:R-:W2:Y:S01]  /*8110*/  MUFU.EX2 R23, R23 ;  /* 0x0000001700177308 */ /* 0x000ea20000000800 */
[----:B---3--:R-:W3:Y:S01]  /*8120*/  LDSM.16.MT88.4 R12, [R171+0x5c00] ;  /* 0x005c0000ab0c783b */ /* 0x008ee20000004200 */
[----:B----4-:R-:W-:Y:S02]  /*8130*/  FADD.FTZ R57, R80, R57 ;  /* 0x0000003950397221 */ /* 0x010fe40000010000 */
[----:B------:R-:W4:Y:S01]  /*8140*/  MUFU.EX2 R71, R73 ;  /* 0x0000004900477308 */ /* 0x000f220000000800 */
[--C-:B-1----:R-:W-:Y:S01]  /*8150*/  FFMA.FTZ R84, R77, UR5, -R79.reuse ;  /* 0x000000054d547c23 */ /* 0x102fe2000801084f */
[----:B------:R-:W-:Y:S02]  /*8160*/  FFMA.FTZ R79, R76, UR5, -R79 ;  /* 0x000000054c4f7c23 */ /* 0x000fe4000801084f */
[----:B------:R-:W1:Y:S01]  /*8170*/  MUFU.EX2 R77, R87 ;  /* 0x00000057004d7308 */ /* 0x000e620000000800 */
[----:B------:R-:W-:Y:S01]  /*8180*/  F2FP.F16.F32.PACK_AB R10, R81, R82 ;  /* 0x00000052510a723e */ /* 0x000fe200000000ff */
[----:B-----5:R-:W-:Y:S01]  /*8190*/  FADD.FTZ R61, R21, R61 ;  /* 0x0000003d153d7221 */ /* 0x020fe20000010000 */
[----:B------:R-:W-:Y:S01]  /*81a0*/  FADD.FTZ R218, R81, R55 ;  /* 0x0000003751da7221 */ /* 0x000fe20000010000 */
[----:B------:R-:W5:Y:S01]  /*81b0*/  MUFU.EX2 R76, R84 ;  /* 0x00000054004c7308 */ /* 0x000f620000000800 */
[----:B--2---:R-:W-:-:S03]  /*81c0*/  FADD.FTZ R59, R23, R59 ;  /* 0x0000003b173b7221 */ /* 0x004fc60000010000 */
[----:B------:R-:W2:Y:S01]  /*81d0*/  MUFU.EX2 R20, R79 ;  /* 0x0000004f00147308 */ /* 0x000ea20000000800 */
[----:B----4-:R-:W-:Y:S01]  /*81e0*/  FADD.FTZ R61, R71, R61 ;  /* 0x0000003d473d7221 */ /* 0x010fe20000010000 */
[----:B------:R-:W-:Y:S02]  /*81f0*/  FADD.FTZ R59, R64, R59 ;  /* 0x0000003b403b7221 */ /* 0x000fe40000010000 */
[----:B------:R-:W4:Y:S01]  /*8200*/  MUFU.EX2 R22, R72 ;  /* 0x0000004800167308 */ /* 0x000f220000000800 */
[C---:B-1----:R-:W-:Y:S01]  /*8210*/  F2FP.F16.F32.PACK_AB R9, R77.reuse, R80 ;  /* 0x000000504d09723e */ /* 0x042fe200000000ff */
[----:B------:R-:W-:Y:S02]  /*8220*/  FADD.FTZ R57, R77, R57 ;  /* 0x000000394d397221 */ /* 0x000fe40000010000 */
[----:B------:R-:W1:Y:S02]  /*8230*/  MUFU.EX2 R63, R66 ;  /* 0x00000042003f7308 */ /* 0x000e640000000800 */
[----:B-----5:R-:W-:-:S02]  /*8240*/  FADD.FTZ R57, R76, R57 ;  /* 0x000000394c397221 */ /* 0x020fc40000010000 */
[----:B------:R-:W5:Y:S01]  /*8250*/  MUFU.EX2 R65, R65 ;  /* 0x0000004100417308 */ /* 0x000f620000000800 */
[C---:B--2---:R-:W-:Y:S01]  /*8260*/  F2FP.F16.F32.PACK_AB R11, R20.reuse, R76 ;  /* 0x0000004c140b723e */ /* 0x044fe200000000ff */
[----:B------:R-:W-:Y:S01]  /*8270*/  FADD.FTZ R217, R20, R57 ;  /* 0x0000003914d97221 */ /* 0x000fe20000010000 */
[----:B----4-:R-:W-:-:S05]  /*8280*/  FADD.FTZ R61, R22, R61 ;  /* 0x0000003d163d7221 */ /* 0x010fca0000010000 */
[----:B------:R-:W-:Y:S01]  /*8290*/  HMMA.16816.F32 R156, R8, R16, R156 ;  /* 0x00000010089c723c */ /* 0x000fe2000000189c */
[----:B-1----:R-:W-:-:S04]  /*82a0*/  FADD.FTZ R59, R63, R59 ;  /* 0x0000003b3f3b7221 */ /* 0x002fc80000010000 */
[----:B-----5:R-:W-:-:S03]  /*82b0*/  FADD.FTZ R219, R65, R59 ;  /* 0x0000003b41db7221 */ /* 0x020fc60000010000 */
[C---:B------:R-:W-:Y:S08]  /*82c0*/  HMMA.16816.F32 R152, R8.reuse, R18, R152 ;  /* 0x000000120898723c */ /* 0x040ff00000001898 */
[C---:B---3--:R-:W-:Y:S08]  /*82d0*/  HMMA.16816.F32 R132, R8.reuse, R12, R132 ;  /* 0x0000000c0884723c */ /* 0x048ff00000001884 */
[----:B------:R-:W-:Y:S01]  /*82e0*/  HMMA.16816.F32 R140, R8, R14, R140 ;  /* 0x0000000e088c723c */ /* 0x000fe2000000188c */
[----:B------:R-:W-:-:S02]  /*82f0*/  F2FP.F16.F32.PACK_AB R8, R71, R21 ;  /* 0x000000154708723e */ /* 0x000fc400000000ff */
[----:B------:R-:W-:Y:S02]  /*8300*/  F2FP.F16.F32.PACK_AB R9, R64, R23 ;  /* 0x000000174009723e */ /* 0x000fe400000000ff */
[C---:B------:R-:W-:Y:S01]  /*8310*/  F2FP.F16.F32.PACK_AB R10, R220.reuse, R22 ;  /* 0x00000016dc0a723e */ /* 0x040fe200000000ff */
[----:B------:R-:W-:Y:S01]  /*8320*/  FADD.FTZ R220, R220, R61 ;  /* 0x0000003ddcdc7221 */ /* 0x000fe20000010000 */
[----:B------:R-:W-:-:S07]  /*8330*/  F2FP.F16.F32.PACK_AB R11, R65, R63 ;  /* 0x0000003f410b723e */ /* 0x000fce00000000ff */
[C---:B------:R-:W-:Y:S08]  /*8340*/  HMMA.16816.F32 R160, R8.reuse, R16, R160 ;  /* 0x0000001008a0723c */ /* 0x040ff000000018a0 */
[C---:B------:R-:W-:Y:S08]  /*8350*/  HMMA.16816.F32 R148, R8.reuse, R18, R148 ;  /* 0x000000120894723c */ /* 0x040ff00000001894 */
[C---:B------:R-:W-:Y:S08]  /*8360*/  HMMA.16816.F32 R144, R8.reuse, R12, R144 ;  /* 0x0000000c0890723c */ /* 0x040ff00000001890 */
[----:B------:R-:W-:Y:S01]  /*8370*/  HMMA.16816.F32 R136, R8, R14, R136 ;  /* 0x0000000e0888723c */ /* 0x000fe20000001888 */
[----:B------:R-:W-:-:S04]  /*8380*/  NOP ;  /* 0x0000000000007918 */ /* 0x000fc80000000000 */
[----:B------:R-:W-:-:S15]  /*8390*/  @!P0 BRA `(.L_x_163) ;  /* 0x00000048000c8947 */ /* 0x000fde0003800000 */
[----:B------:R-:W1:Y:S01]  /*83a0*/  LDC.64 R194, c[0x0][0x3c0] ;  /* 0x0000f000ffc27b82 */ /* 0x000e620000000a00 */
[----:B------:R-:W2:Y:S01]  /*83b0*/  LDCU UR6, c[0x0][0x440] ;  /* 0x00008800ff0677ac */ /* 0x000ea20008000800 */
[----:B------:R-:W-:Y:S01]  /*83c0*/  IMAD.IADD R215, R167, 0x1, R7 ;  /* 0x00000001a7d77824 */ /* 0x000fe200078e0207 */
[----:B------:R-:W-:Y:S01]  /*83d0*/  LEA.HI.SX32 R216, R5, 0xfffffffe, 0x19 ;  /* 0xfffffffe05d87811 */ /* 0x000fe200078fcaff */
[----:B------:R-:W-:Y:S01]  /*83e0*/  IMAD.IADD R214, R166, 0x1, R6 ;  /* 0x00000001a6d67824 */ /* 0x000fe200078e0206 */
[----:B------:R-:W-:Y:S01]  /*83f0*/  MOV R169, R2 ;  /* 0x0000000200a97202 */ /* 0x000fe20000000f00 */
[----:B------:R-:W-:Y:S01]  /*8400*/  IMAD.MOV.U32 R168, RZ, RZ, R3 ;  /* 0x000000ffffa87224 */ /* 0x000fe200078e0003 */
[----:B------:R-:W-:Y:S01]  /*8410*/  MOV R167, R164 ;  /* 0x000000a400a77202 */ /* 0x000fe20000000f00 */
[----:B------:R-:W-:Y:S01]  /*8420*/  IMAD.MOV.U32 R166, RZ, RZ, R165 ;  /* 0x000000ffffa67224 */ /* 0x000fe200078e00a5 */
[----:B------:R-:W3:Y:S01]  /*8430*/  LDCU UR5, c[0x0][0x440] ;  /* 0x00008800ff0577ac */ /* 0x000ee20008000800 */
[----:B------:R-:W4:Y:S01]  /*8440*/  LDCU UR4, c[0x0][0x45c] ;  /* 0x00008b80ff0477ac */ /* 0x000f220008000800 */
[----:B--2---:R-:W-:Y:S01]  /*8450*/  ISETP.GE.AND P1, PT, R199, UR6, PT ;  /* 0x00000006c7007c0c */ /* 0x004fe2000bf26270 */
[----:B------:R-:W-:-:S12]  /*8460*/  BRA `(.L_x_164) ;  /* 0x0000000000f07947 */ /* 0x000fd80003800000 */
.L_x_166:
[C---:B------:R-:W-:Y:S01]  /*8470*/  @!P0 VIADD R181, R216.reuse, 0xffffffff ;  /* 0xffffffffd8b58836 */ /* 0x040fe20000000000 */
[----:B------:R-:W-:Y:S01]  /*8480*/  ISETP.GE.AND P1, PT, R199, UR5, PT ;  /* 0x00000005c7007c0c */ /* 0x000fe2000bf26270 */
[C---:B------:R-:W-:Y:S01]  /*8490*/  @!P0 VIADD R170, R216.reuse, 0xffffffff ;  /* 0xffffffffd8aa8836 */ /* 0x040fe20000000000 */
[----:B------:R-:W1:Y:S01]  /*84a0*/  @!P0 LDC.64 R174, c[0x0][0x3b8] ;  /* 0x0000ee00ffae8b82 */ /* 0x000e620000000a00 */
[C---:B------:R-:W-:Y:S07]  /*84b0*/  @!P0 VIADD R180, R216.reuse, 0xffffffff ;  /* 0xffffffffd8b48836 */ /* 0x040fee0000000000 */
[----:B------:R-:W2:Y:S03]  /*84c0*/  @!P0 LDC.64 R164, c[0x0][0x3b8] ;  /* 0x0000ee00ffa48b82 */ /* 0x000ea60000000a00 */
[----:B------:R-:W-:Y:S05]  /*84d0*/  @!P1 VIADD R183, R216, 0xffffffff ;  /* 0xffffffffd8b79836 */ /* 0x000fea0000000000 */
[----:B------:R-:W3:Y:S08]  /*84e0*/  @!P1 LDC.64 R176, c[0x0][0x3b8] ;  /* 0x0000ee00ffb09b82 */ /* 0x000ef00000000a00 */
[----:B------:R-:W4:Y:S02]  /*84f0*/  @!P0 LDC.64 R172, c[0x0][0x3b8] ;  /* 0x0000ee00ffac8b82 */ /* 0x000f240000000a00 */
[----:B----4-:R-:W-:Y:S04]  /*8500*/  @!P0 IMAD.WIDE.U32 R186, R180, R172, RZ ;  /* 0x000000acb4ba8225 */ /* 0x010fe800078e00ff */
[----:B-1----:R-:W-:Y:S04]  /*8510*/  @!P0 IMAD.WIDE.U32 R184, R181, R174, RZ ;  /* 0x000000aeb5b88225 */ /* 0x002fe800078e00ff */
[----:B---3--:R-:W-:Y:S01]  /*8520*/  @!P1 IMAD.WIDE.U32 R222, R183, R176, RZ ;  /* 0x000000b0b7de9225 */ /* 0x008fe200078e00ff */
[----:B------:R-:W-:Y:S03]  /*8530*/  @!P0 SHF.L.U32 R182, R184, 0x7, RZ ;  /* 0x00000007b8b68819 */ /* 0x000fe600000006ff */
[----:B------:R-:W-:Y:S01]  /*8540*/  @!P0 IMAD R181, R181, R175, R185 ;  /* 0x000000afb5b58224 */ /* 0x000fe200078e02b9 */
[----:B------:R-:W-:Y:S01]  /*8550*/  @!P1 LEA R176, P4, R222, R204, 0x8 ;  /* 0x000000ccdeb09211 */ /* 0x000fe200078840ff */
[----:B------:R-:W-:Y:S01]  /*8560*/  @!P1 IMAD R223, R183, R177, R223 ;  /* 0x000000b1b7df9224 */ /* 0x000fe200078e02df */
[----:B------:R-:W-:Y:S01]  /*8570*/  @!P0 LEA R182, P2, R174, R182, 0x5 ;  /* 0x000000b6aeb68211 */ /* 0x000fe200078428ff */
[----:B------:R-:W-:Y:S01]  /*8580*/  @!P0 IMAD R187, R180, R173, R187 ;  /* 0x000000adb4bb8224 */ /* 0x000fe200078e02bb */
[----:B------:R-:W-:Y:S01]  /*8590*/  @!P0 SHF.L.U64.HI R181, R184, 0x7, R181 ;  /* 0x00000007b8b58819 */ /* 0x000fe200000102b5 */
[----:B--2---:R-:W-:Y:S01]  /*85a0*/  @!P0 IMAD.WIDE.U32 R184, R170, R164, RZ ;  /* 0x000000a4aab88225 */ /* 0x004fe200078e00ff */
[----:B------:R-:W-:Y:S02]  /*85b0*/  @!P1 LEA.HI.X R177, R222, R203, R223, 0x8, P4 ;  /* 0x000000cbdeb19211 */ /* 0x000fe400020f44df */
[----:B------:R-:W-:Y:S01]  /*85c0*/  @!P0 LEA R180, P3, R182, R204, 0x1 ;  /* 0x000000ccb6b48211 */ /* 0x000fe200078608ff */
[----:B------:R-:W-:Y:S01]  /*85d0*/  @!P0 IMAD R185, R170, R165, R185 ;  /* 0x000000a5aab98224 */ /* 0x000fe200078e02b9 */
[----:B------:R-:W-:Y:S01]  /*85e0*/  @!P0 LEA.HI.X R181, R174, R181, R175, 0x5, P2 ;  /* 0x000000b5aeb58211 */ /* 0x000fe200010f2caf */
[----:B------:R-:W-:Y:S01]  /*85f0*/  @!PT LDS RZ, [RZ] ;  /* 0x00000000fffff984 */ /* 0x000fe20000000800 */
[----:B------:R-:W-:Y:S01]  /*8600*/  @!PT LDS RZ, [RZ] ;  /* 0x00000000fffff984 */ /* 0x000fe20000000800 */
[----:B------:R-:W-:Y:S01]  /*8610*/  @!PT LDS RZ, [RZ] ;  /* 0x00000000fffff984 */ /* 0x000fe20000000800 */
[----:B------:R1:W-:Y:S01]  /*8620*/  @!P1 LDGSTS.E.BYPASS.LTC128B.128 [R210+0x2000], desc[UR14][R176.64] ;  /* 0x02000000b0d29fae */ /* 0x0003e2000b981a0e */
[C---:B------:R-:W-:Y:S01]  /*8630*/  @!P0 IMAD.SHL.U32 R170, R186.reuse, 0x80, RZ ;  /* 0x00000080baaa8824 */ /* 0x040fe200078e00ff */
[----:B------:R-:W-:Y:S01]  /*8640*/  @!P0 SHF.L.U64.HI R187, R186, 0x7, R187 ;  /* 0x00000007babb8819 */ /* 0x000fe200000102bb */
[----:B------:R-:W-:Y:S02]  /*8650*/  @!P0 IMAD.SHL.U32 R174, R184, 0x80, RZ ;  /* 0x00000080b8ae8824 */ /* 0x000fe400078e00ff */
[----:B------:R1:W-:Y:S01]  /*8660*/  @P1 STS.128 [R210+0x2000], RZ ;  /* 0x002000ffd2001388 */ /* 0x0003e20000000c00 */
[----:B------:R-:W-:Y:S01]  /*8670*/  @!P0 LEA.HI.X R181, R182, R203, R181, 0x1, P3 ;  /* 0x000000cbb6b58211 */ /* 0x000fe200018f0cb5 */
[----:B------:R-:W-:Y:S01]  /*8680*/  @!P0 IMAD R165, R165, 0x60, RZ ;  /* 0x00000060a5a58824 */ /* 0x000fe200078e02ff */
[----:B------:R-:W-:Y:S02]  /*8690*/  @!P0 LEA R170, P2, R172, R170, 0x6 ;  /* 0x000000aaacaa8211 */ /* 0x000fe400078430ff */
[----:B------:R1:W-:Y:S01]  /*86a0*/  @P0 STS.128 [R210+0x2800], RZ ;  /* 0x002800ffd2000388 */ /* 0x0003e20000000c00 */
[----:B------:R-:W-:Y:S02]  /*86b0*/  @!P0 SHF.L.U64.HI R175, R184, 0x7, R185 ;  /* 0x00000007b8af8819 */ /* 0x000fe400000102b9 */
[----:B------:R-:W-:Y:S02]  /*86c0*/  @!P0 LEA.HI.X R187, R172, R187, R173, 0x6, P2 ;  /* 0x000000bbacbb8211 */ /* 0x000fe400010f34ad */
[----:B------:R-:W-:Y:S01]  /*86d0*/  @!PT LDS RZ, [RZ] ;  /* 0x00000000fffff984 */ /* 0x000fe20000000800 */
[----:B------:R-:W-:Y:S01]  /*86e0*/  @!PT LDS RZ, [RZ] ;  /* 0x00000000fffff984 */ /* 0x000fe20000000800 */
[----:B------:R-:W-:Y:S01]  /*86f0*/  @!PT LDS RZ, [RZ] ;  /* 0x00000000fffff984 */ /* 0x000fe20000000800 */
[----:B------:R1:W-:Y:S01]  /*8700*/  @!P0 LDGSTS.E.BYPASS.LTC128B.128 [R210+0x2800], desc[UR14][R180.64] ;  /* 0x02800000b4d28fae */ /* 0x0003e2000b981a0e */
[-C--:B------:R-:W-:Y:S01]  /*8710*/  @!P0 LEA R172, P2, R170, R204.reuse, 0x1 ;  /* 0x000000ccaaac8211 */ /* 0x080fe200078408ff */
[----:B------:R-:W-:Y:S03]  /*8720*/  @!P0 IMAD.WIDE.U32 R174, R164, 0x60, R174 ;  /* 0x00000060a4ae8825 */ /* 0x000fe600078e00ae */
[----:B------:R1:W-:Y:S01]  /*8730*/  @P0 STS.128 [R210+0x3000], RZ ;  /* 0x003000ffd2000388 */ /* 0x0003e20000000c00 */
[----:B------:R-:W-:Y:S02]  /*8740*/  @!P0 LEA.HI.X R173, R170, R203, R187, 0x1, P2 ;  /* 0x000000cbaaad8211 */ /* 0x000fe400010f0cbb */
[C---:B------:R-:W-:Y:S02]  /*8750*/  @!P0 LEA R164, P3, R174.reuse, R204, 0x1 ;  /* 0x000000ccaea48211 */ /* 0x040fe400078608ff */
[----:B------:R-:W-:Y:S01]  /*8760*/  @!P0 IADD3 R165, PT, PT, R165, R175, RZ ;  /* 0x000000afa5a58210 */ /* 0x000fe20007ffe0ff */
[----:B------:R-:W-:Y:S01]  /*8770*/  @!PT LDS RZ, [RZ] ;  /* 0x00000000fffff984 */ /* 0x000fe20000000800 */
[----:B------:R-:W-:Y:S01]  /*8780*/  @!PT LDS RZ, [RZ] ;  /* 0x00000000fffff984 */ /* 0x000fe20000000800 */
[----:B------:R-:W-:Y:S01]  /*8790*/  @!PT LDS RZ, [RZ] ;  /* 0x00000000fffff984 */ /* 0x000fe20000000800 */
[----:B------:R1:W-:Y:S03]  /*87a0*/  @!P0 LDGSTS.E.BYPASS.LTC128B.128 [R210+0x3000], desc[UR14][R172.64] ;  /* 0x03000000acd28fae */ /* 0x0003e6000b981a0e */
[----:B------:R-:W-:Y:S02]  /*87b0*/  @!P0 LEA.HI.X R165, R174, R203, R165, 0x1, P3 ;  /* 0x000000cbaea58211 */ /* 0x000fe400018f0ca5 */
[----:B------:R1:W-:Y:S05]  /*87c0*/  @P0 STS.128 [R210+0x3800], RZ ;  /* 0x003800ffd2000388 */ /* 0x0003ea0000000c00 */
[----:B------:R-:W-:Y:S01]  /*87d0*/  @!PT LDS RZ, [RZ] ;  /* 0x00000000fffff984 */ /* 0x000fe20000000800 */
[----:B------:R-:W-:Y:S01]  /*87e0*/  @!PT LDS RZ, [RZ] ;  /* 0x00000000fffff984 */ /* 0x000fe20000000800 */
[----:B------:R-:W-:Y:S01]  /*87f0*/  @!PT LDS RZ, [RZ] ;  /* 0x00000000fffff984 */ /* 0x000fe20000000800 */
[----:B------:R1:W-:Y:S05]  /*8800*/  @!P0 LDGSTS.E.BYPASS.LTC128B.128 [R210+0x3800], desc[UR14][R164.64] ;  /* 0x03800000a4d28fae */ /* 0x0003ea000b981a0e */
[----:B------:R-:W0:Y:S01]  /*8810*/  LDGDEPBAR ;  /* 0x00000000000079af */ /* 0x000e220000000000 */
[----:B------:R-:W-:Y:S05]  /*8820*/  BRA `(.L_x_165) ;  /* 0x0000001c00687947 */ /* 0x000fea0003800000 */
.L_x_164:
[----:B---3--:R-:W-:Y:S01]  /*8830*/  ISETP.GE.AND P0, PT, R199, UR5, PT ;  /* 0x00000005c7007c0c */ /* 0x008fe2000bf06270 */
[C---:B-1----:R-:W-:Y:S01]  /*8840*/  IMAD.WIDE.U32 R4, R216.reuse, R194, RZ ;  /* 0x000000c2d8047225 */ /* 0x042fe200078e00ff */
[----:B------:R-:W-:Y:S04]  /*8850*/  DEPBAR.LE SB0, 0x0 ;  /* 0x000080000000791a */ /* 0x000fe80000000000 */
[----:B------:R-:W-:Y:S01]  /*8860*/  BAR.SYNC.DEFER_BLOCKING 0x0 ;  /* 0x0000000000007b1d */ /* 0x000fe20000010000 */
[----:B------:R-:W-:Y:S02]  /*8870*/  IMAD R2, R216, R195, R5 ;  /* 0x000000c3d8027224 */ /* 0x000fe400078e0205 */
[----:B------:R-:W-:Y:S02]  /*8880*/  IMAD.SHL.U32 R8, R4, 0x80, RZ ;  /* 0x0000008004087824 */ /* 0x000fe400078e00ff */
[----:B------:R-:W-:Y:S01]  /*8890*/  IMAD R164, R216, 0x80, R215 ;  /* 0x00000080d8a47824 */ /* 0x000fe200078e02d7 */
[----:B------:R-:W-:Y:S02]  /*88a0*/  SHF.L.U64.HI R9, R4, 0x7, R2 ;  /* 0x0000000704097819 */ /* 0x000fe40000010202 */
[----:B------:R-:W-:Y:S01]  /*88b0*/  @!P0 LEA R4, P3, R194, R8, 0x5 ;  /* 0x00000008c2048211 */ /* 0x000fe200078628ff */
[----:B------:R-:W-:Y:S01]  /*88c0*/  IMAD.IADD R164, R214, 0x1, -R164 ;  /* 0x00000001d6a47824 */ /* 0x000fe200078e0aa4 */
[-C--:B------:R-:W-:Y:S02]  /*88d0*/  @!P1 LEA R2, P4, R8, R202.reuse, 0x1 ;  /* 0x000000ca08029211 */ /* 0x080fe400078808ff */
[----:B------:R-:W-:Y:S01]  /*88e0*/  @!P0 LEA.HI.X R3, R194, R9, R195, 0x5, P3 ;  /* 0x00000009c2038211 */ /* 0x000fe200018f2cc3 */
[----:B------:R-:W-:Y:S01]  /*88f0*/  VIADD R234, R164, 0x18 ;  /* 0x00000018a4ea7836 */ /* 0x000fe20000000000 */
[----:B------:R-:W-:Y:S01]  /*8900*/  @!P0 LEA R12, P3, R4, R202, 0x1 ;  /* 0x000000ca040c8211 */ /* 0x000fe200078608ff */
[----:B------:R-:W-:Y:S01]  /*8910*/  VIADD R233, R164, 0x17 ;  /* 0x00000017a4e97836 */ /* 0x000fe20000000000 */
[----:B------:R-:W-:Y:S01]  /*8920*/  @!P0 LEA R6, P2, R194, R8, 0x6 ;  /* 0x00000008c2068211 */ /* 0x000fe200078430ff */
[----:B------:R-:W-:Y:S01]  /*8930*/  VIADD R222, R164, 0x1f ;  /* 0x0000001fa4de7836 */ /* 0x000fe20000000000 */
[-C--:B------:R-:W-:Y:S01]  /*8940*/  @!P0 LEA.HI.X R13, R4, R201.reuse, R3, 0x1, P3 ;  /* 0x000000c9040d8211 */ /* 0x080fe200018f0c03 */
[----:B------:R-:W-:Y:S01]  /*8950*/  @!P0 IMAD R4, R195, 0x60, RZ ;  /* 0x00000060c3048824 */ /* 0x000fe200078e02ff */
[----:B------:R-:W-:Y:S01]  /*8960*/  @!P1 LEA.HI.X R3, R8, R201, R9, 0x1, P4 ;  /* 0x000000c908039211 */ /* 0x000fe200020f0c09 */
[----:B------:R-:W-:Y:S01]  /*8970*/  VIADD R170, R164, 0x48 ;  /* 0x00000048a4aa7836 */ /* 0x000fe20000000000 */
[C---:B------:R-:W-:Y:S01]  /*8980*/  @!P0 LEA.HI.X R5, R194.reuse, R9, R195, 0x6, P2 ;  /* 0x00000009c2058211 */ /* 0x040fe200010f34c3 */
[----:B------:R-:W-:Y:S01]  /*8990*/  @!P0 IMAD.WIDE.U32 R8, R194, 0x60, R8 ;  /* 0x00000060c2088825 */ /* 0x000fe200078e0008 */
[----:B------:R-:W-:Y:S01]  /*89a0*/  @!P0 LEA R10, P2, R6, R202, 0x1 ;  /* 0x000000ca060a8211 */ /* 0x000fe200078408ff */
[----:B------:R-:W-:Y:S01]  /*89b0*/  @!PT LDS RZ, [RZ] ;  /* 0x00000000fffff984 */ /* 0x000fe20000000800 */
[----:B------:R-:W-:Y:S01]  /*89c0*/  @!PT LDS RZ, [RZ] ;  /* 0x00000000fffff984 */ /* 0x000fe20000000800 */
[----:B------:R-:W-:Y:S01]  /*89d0*/  @!PT LDS RZ, [RZ] ;  /* 0x00000000fffff984 */ /* 0x000fe20000000800 */
[----:B------:R1:W-:Y:S01]  /*89e0*/  @!P1 LDGSTS.E.BYPASS.LTC128B.128 [R210+0x4000], desc[UR14][R2.64] ;  /* 0x0400000002d29fae */ /* 0x0003e2000b981a0e */
[----:B------:R-:W-:Y:S01]  /*89f0*/  IABS R234, R234 ;  /* 0x000000ea00ea7213 */ /* 0x000fe20000000000 */
[----:B------:R-:W-:Y:S01]  /*8a00*/  @!P0 IMAD.IADD R4, R4, 0x1, R9 ;  /* 0x0000000104048824 */ /* 0x000fe200078e0209 */
[-C--:B------:R-:W-:Y:S01]  /*8a10*/  @!P0 LEA.HI.X R11, R6, R201.reuse, R5, 0x1, P2 ;  /* 0x000000c9060b8211 */ /* 0x080fe200010f0c05 */
[----:B------:R-:W-:Y:S01]  /*8a20*/  VIADD R165, R164, 0x47 ;  /* 0x00000047a4a57836 */ /* 0x000fe20000000000 */
[----:B------:R-:W-:Y:S01]  /*8a30*/  @!P0 LEA R6, P2, R8, R202, 0x1 ;  /* 0x000000ca08068211 */ /* 0x000fe200078408ff */
[----:B------:R-:W-:Y:S01]  /*8a40*/  VIADD R229, R164, 0xffffffff ;  /* 0xffffffffa4e57836 */ /* 0x000fe20000000000 */
[----:B------:R-:W-:Y:S01]  /*8a50*/  I2FP.F32.S32 R234, R234 ;  /* 0x000000ea00ea7245 */ /* 0x000fe20000201400 */
[----:B------:R-:W-:Y:S01]  /*8a60*/  @P1 STS.128 [R210+0x4000], RZ ;  /* 0x004000ffd2001388 */ /* 0x000fe20000000c00 */
[----:B------:R-:W-:Y:S01]  /*8a70*/  @!P0 LEA.HI.X R7, R8, R201, R4, 0x1, P2 ;  /* 0x000000c908078211 */ /* 0x000fe200010f0c04 */
[C---:B------:R-:W-:Y:S01]  /*8a80*/  VIADD R232, R164.reuse, 0x8 ;  /* 0x00000008a4e87836 */ /* 0x040fe20000000000 */
[----:B------:R-:W-:Y:S01]  /*8a90*/  IABS R233, R233 ;  /* 0x000000e900e97213 */ /* 0x000fe20000000000 */
[C---:B------:R-:W-:Y:S01]  /*8aa0*/  VIADD R231, R164.reuse, 0x7 ;  /* 0x00000007a4e77836 */ /* 0x040fe20000000000 */
[----:B------:R-:W-:Y:S01]  /*8ab0*/  IABS R222, R222 ;  /* 0x000000de00de7213 */ /* 0x000fe20000000000 */
[C---:B------:R-:W-:Y:S01]  /*8ac0*/  VIADD R223, R164.reuse, 0xfffffff7 ;  /* 0xfffffff7a4df7836 */ /* 0x040fe20000000000 */
[----:B------:R-:W-:Y:S01]  /*8ad0*/  I2FP.F32.S32 R233, R233 ;  /* 0x000000e900e97245 */ /* 0x000fe20000201400 */
[----:B------:R-:W-:Y:S01]  /*8ae0*/  @P0 STS.128 [R210+0x4800], RZ ;  /* 0x004800ffd2000388 */ /* 0x000fe20000000c00 */
[----:B------:R-:W-:Y:S01]  /*8af0*/  I2FP.F32.S32 R222, R222 ;  /* 0x000000de00de7245 */ /* 0x000fe20000201400 */
[C---:B------:R-:W-:Y:S01]  /*8b00*/  VIADD R228, R164.reuse, 0xffffffe8 ;  /* 0xffffffe8a4e47836 */ /* 0x040fe20000000000 */
[----:B------:R-:W-:Y:S01]  /*8b10*/  IABS R170, R170 ;  /* 0x000000aa00aa7213 */ /* 0x000fe20000000000 */
[C---:B------:R-:W-:Y:S01]  /*8b20*/  VIADD R227, R164.reuse, 0xffffffe7 ;  /* 0xffffffe7a4e37836 */ /* 0x040fe20000000000 */
[----:B------:R-:W-:Y:S01]  /*8b30*/  IABS R165, R165 ;  /* 0x000000a500a57213 */ /* 0x000fe20000000000 */
[C---:B------:R-:W-:Y:S01]  /*8b40*/  VIADD R221, R164.reuse, 0xffffffe0 ;  /* 0xffffffe0a4dd7836 */ /* 0x040fe20000000000 */
[----:B------:R-:W-:Y:S01]  /*8b50*/  I2FP.F32.S32 R170, R170 ;  /* 0x000000aa00aa7245 */ /* 0x000fe20000201400 */
[----:B------:R-:W-:Y:S01]  /*8b60*/  @!PT LDS RZ, [RZ] ;  /* 0x00000000fffff984 */ /* 0x000fe20000000800 */
[----:B------:R-:W-:Y:S01]  /*8b70*/  @!PT LDS RZ, [RZ] ;  /* 0x00000000fffff984 */ /* 0x000fe20000000800 */
[----:B------:R-:W-:Y:S01]  /*8b80*/  @!PT LDS RZ, [RZ] ;  /* 0x00000000fffff984 */ /* 0x000fe20000000800 */
[----:B------:R-:W-:Y:S01]  /*8b90*/  @!P0 LDGSTS.E.BYPASS.LTC128B.128 [R210+0x4800], desc[UR14][R12.64] ;  /* 0x048000000cd28fae */ /* 0x000fe2000b981a0e */
[----:B------:R-:W-:Y:S01]  /*8ba0*/  I2FP.F32.S32 R165, R165 ;  /* 0x000000a500a57245 */ /* 0x000fe20000201400 */
[C---:B------:R-:W-:Y:S01]  /*8bb0*/  VIADD R236, R164.reuse, 0xffffffc0 ;  /* 0xffffffc0a4ec7836 */ /* 0x040fe20000000000 */
[----:B------:R-:W-:Y:S01]  /*8bc0*/  IABS R230, R164 ;  /* 0x000000a400e67213 */ /* 0x000fe20000000000 */
[C---:B-1----:R-:W-:Y:S01]  /*8bd0*/  VIADD R3, R164.reuse, 0x40 ;  /* 0x00000040a4037836 */ /* 0x042fe20000000000 */
[----:B------:R-:W-:Y:S01]  /*8be0*/  IABS R229, R229 ;  /* 0x000000e500e57213 */ /* 0x000fe20000000000 */
[C---:B------:R-:W-:Y:S01]  /*8bf0*/  VIADD R2, R164.reuse, 0x3f ;  /* 0x0000003fa4027836 */ /* 0x040fe20000000000 */
[----:B------:R-:W-:Y:S01]  /*8c00*/  IABS R232, R232 ;  /* 0x000000e800e87213 */ /* 0x000fe20000000000 */
[----:B------:R-:W-:Y:S01]  /*8c10*/  @P0 STS.128 [R210+0x5000], RZ ;  /* 0x005000ffd2000388 */ /* 0x000fe20000000c00 */
[----:B------:R-:W-:Y:S02]  /*8c20*/  IABS R3, R3 ;  /* 0x0000000300037213 */ /* 0x000fe40000000000 */
[----:B------:R-:W-:Y:S02]  /*8c30*/  IABS R2, R2 ;  /* 0x0000000200027213 */ /* 0x000fe40000000000 */
[----:B------:R-:W-:Y:S02]  /*8c40*/  I2FP.F32.S32 R3, R3 ;  /* 0x0000000300037245 */ /* 0x000fe40000201400 */
[----:B------:R-:W-:Y:S01]  /*8c50*/  I2FP.F32.S32 R2, R2 ;  /* 0x0000000200027245 */ /* 0x000fe20000201400 */
[----:B------:R-:W-:Y:S01]  /*8c60*/  @!PT LDS RZ, [RZ] ;  /* 0x00000000fffff984 */ /* 0x000fe20000000800 */
[----:B------:R-:W-:Y:S01]  /*8c70*/  @!PT LDS RZ, [RZ] ;  /* 0x00000000fffff984 */ /* 0x000fe20000000800 */
[----:B------:R-:W-:Y:S01]  /*8c80*/  @!PT LDS RZ, [RZ] ;  /* 0x00000000fffff984 */ /* 0x000fe20000000800 */
[----:B------:R-:W-:Y:S01]  /*8c90*/  @!P0 LDGSTS.E.BYPASS.LTC128B.128 [R210+0x5000], desc[UR14][R10.64] ;  /* 0x050000000ad28fae */ /* 0x000fe2000b981a0e */
[----:B------:R-:W-:Y:S02]  /*8ca0*/  IABS R231, R231 ;  /* 0x000000e700e77213 */ /* 0x000fe40000000000 */
[C---:B------:R-:W-:Y:S02]  /*8cb0*/  IADD3 R225, PT, PT, R164.reuse, -0x8, RZ ;  /* 0xfffffff8a4e17810 */ /* 0x040fe40007ffe0ff */
[----:B------:R-:W-:Y:S02]  /*8cc0*/  I2FP.F32.S32 R230, R230 ;  /* 0x000000e600e67245 */ /* 0x000fe40000201400 */
[----:B------:R-:W-:Y:S01]  /*8cd0*/  I2FP.F32.S32 R229, R229 ;  /* 0x000000e500e57245 */ /* 0x000fe20000201400 */
[----:B------:R-:W-:Y:S01]  /*8ce0*/  @P0 STS.128 [R210+0x5800], RZ ;  /* 0x005800ffd2000388 */ /* 0x000fe20000000c00 */
[----:B------:R-:W-:Y:S02]  /*8cf0*/  I2FP.F32.S32 R232, R232 ;  /* 0x000000e800e87245 */ /* 0x000fe40000201400 */
[----:B------:R-:W-:Y:S02]  /*8d00*/  I2FP.F32.S32 R231, R231 ;  /* 0x000000e700e77245 */ /* 0x000fe40000201400 */
[----:B------:R-:W-:Y:S02]  /*8d10*/  IABS R225, R225 ;  /* 0x000000e100e17213 */ /* 0x000fe40000000000 */
[----:B------:R-:W-:Y:S01]  /*8d20*/  IABS R223, R223 ;  /* 0x000000df00df7213 */ /* 0x000fe20000000000 */
[----:B------:R-:W-:Y:S01]  /*8d30*/  @!PT LDS RZ, [RZ] ;  /* 0x00000000fffff984 */ /* 0x000fe20000000800 */
[----:B------:R-:W-:Y:S01]  /*8d40*/  @!PT LDS RZ, [RZ] ;  /* 0x00000000fffff984 */ /* 0x000fe20000000800 */
[----:B------:R-:W-:Y:S01]  /*8d50*/  @!PT LDS RZ, [RZ] ;  /* 0x00000000fffff984 */ /* 0x000fe20000000800 */
[----:B------:R1:W-:Y:S01]  /*8d60*/  @!P0 LDGSTS.E.BYPASS.LTC128B.128 [R210+0x5800], desc[UR14][R6.64] ;  /* 0x0580000006d28fae */ /* 0x0003e2000b981a0e */
[----:B------:R-:W-:Y:S02]  /*8d70*/  I2FP.F32.S32 R225, R225 ;  /* 0x000000e100e17245 */ /* 0x000fe40000201400 */
[----:B------:R-:W-:Y:S02]  /*8d80*/  I2FP.F32.S32 R223, R223 ;  /* 0x000000df00df7245 */ /* 0x000fe40000201400 */
[----:B------:R-:W-:Y:S02]  /*8d90*/  IADD3 R226, PT, PT, R164, -0x21, RZ ;  /* 0xffffffdfa4e27810 */ /* 0x000fe40007ffe0ff */
[----:B------:R-:W-:Y:S01]  /*8da0*/  IABS R228, R228 ;  /* 0x000000e400e47213 */ /* 0x000fe20000000000 */
[----:B------:R-:W-:Y:S01]  /*8db0*/  LDSM.16.M88.4 R128, [R192] ;  /* 0x00000000c080783b */ /* 0x000fe20000000200 */
[----:B------:R-:W-:Y:S02]  /*8dc0*/  IABS R227, R227 ;  /* 0x000000e300e37213 */ /* 0x000fe40000000000 */
[----:B------:R-:W-:Y:S02]  /*8dd0*/  IABS R221, R221 ;  /* 0x000000dd00dd7213 */ /* 0x000fe40000000000 */
[----:B------:R-:W-:Y:S02]  /*8de0*/  IABS R226, R226 ;  /* 0x000000e200e27213 */ /* 0x000fe40000000000 */
[----:B------:R-:W-:Y:S01]  /*8df0*/  I2FP.F32.S32 R228, R228 ;  /* 0x000000e400e47245 */ /* 0x000fe20000201400 */
[----:B------:R-:W1:Y:S01]  /*8e00*/  LDSM.16.M88.4 R16, [R191+0x2000] ;  /* 0x00200000bf10783b */ /* 0x000e620000000200 */
[----:B------:R-:W-:Y:S02]  /*8e10*/  I2FP.F32.S32 R227, R227 ;  /* 0x000000e300e37245 */ /* 0x000fe40000201400 */
[----:B------:R-:W-:Y:S02]  /*8e20*/  I2FP.F32.S32 R221, R221 ;  /* 0x000000dd00dd7245 */ /* 0x000fe40000201400 */
[----:B------:R-:W-:Y:S02]  /*8e30*/  I2FP.F32.S32 R226, R226 ;  /* 0x000000e200e27245 */ /* 0x000fe40000201400 */
[----:B------:R-:W-:Y:S01]  /*8e40*/  IABS R236, R236 ;  /* 0x000000ec00ec7213 */ /* 0x000fe20000000000 */
[----:B------:R-:W2:Y:S01]  /*8e50*/  LDSM.16.M88.4 R124, [R192+0x1000] ;  /* 0x00100000c07c783b */ /* 0x000ea20000000200 */
[----:B------:R-:W-:Y:S02]  /*8e60*/  ISETP.NE.AND P2, PT, R216, RZ, PT ;  /* 0x000000ffd800720c */ /* 0x000fe40003f45270 */
[----:B------:R-:W-:Y:S05]  /*8e70*/  I2FP.F32.S32 R236, R236 ;  /* 0x000000ec00ec7245 */ /* 0x000fea0000201400 */
[----:B------:R-:W3:Y:S08]  /*8e80*/  LDSM.16.M88.4 R32, [R191+0x2400] ;  /* 0x00240000bf20783b */ /* 0x000ef00000000200 */
[----:B------:R-:W0:Y:S08]  /*8e90*/  LDGDEPBAR ;  /* 0x00000000000079af */ /* 0x000e300000000000 */
[----:B------:R-:W5:Y:S08]  /*8ea0*/  LDSM.16.M88.4 R48, [R191+0x2800] ;  /* 0x00280000bf30783b */ /* 0x000f700000000200 */
[----:B------:R-:W4:Y:S01]  /*8eb0*/  LDSM.16.M88.4 R64, [R191+0x2c00] ;  /* 0x002c0000bf40783b */ /* 0x000f220000000200 */
[-C--:B-1----:R-:W-:Y:S07]  /*8ec0*/  HMMA.16816.F32 R4, R128, R16.reuse, RZ ;  /* 0x000000108004723c */ /* 0x082fee00000018ff */
[----:B------:R-:W1:Y:S01]  /*8ed0*/  LDSM.16.M88.4 R80, [R191+0x3000] ;  /* 0x00300000bf50783b */ /* 0x000e620000000200 */
[C---:B--2---:R-:W-:Y:S07]  /*8ee0*/  HMMA.16816.F32 R8, R124.reuse, R16, RZ ;  /* 0x000000107c08723c */ /* 0x044fee00000018ff */
[----:B------:R-:W2:Y:S01]  /*8ef0*/  LDSM.16.M88.4 R96, [R191+0x3400] ;  /* 0x00340000bf60783b */ /* 0x000ea20000000200 */
[-C--:B------:R-:W-:Y:S07]  /*8f00*/  HMMA.16816.F32 R12, R124, R18.reuse, RZ ;  /* 0x000000127c0c723c */ /* 0x080fee00000018ff */
[----:B------:R-:W2:Y:S01]  /*8f10*/  LDSM.16.M88.4 R112, [R191+0x3800] ;  /* 0x00380000bf70783b */ /* 0x000ea20000000200 */
[C---:B------:R-:W-:Y:S07]  /*8f20*/  HMMA.16816.F32 R16, R128.reuse, R18, RZ ;  /* 0x000000128010723c */ /* 0x040fee00000018ff */
[----:B------:R-:W2:Y:S01]  /*8f30*/  LDSM.16.M88.4 R172, [R191+0x3c00] ;  /* 0x003c0000bfac783b */ /* 0x000ea20000000200 */
[-C--:B---3--:R-:W-:Y:S07]  /*8f40*/  HMMA.16816.F32 R20, R128, R32.reuse, RZ ;  /* 0x000000208014723c */ /* 0x088fee00000018ff */
[----:B------:R-:W-:Y:S01]  /*8f50*/  LDSM.16.M88.4 R176, [R190] ;  /* 0x00000000beb0783b */ /* 0x000fe20000000200 */
[C---:B------:R-:W-:Y:S07]  /*8f60*/  HMMA.16816.F32 R24, R124.reuse, R32, RZ ;  /* 0x000000207c18723c */ /* 0x040fee00000018ff */
[----:B------:R-:W3:Y:S01]  /*8f70*/  LDSM.16.M88.4 R180, [R188+0x2000] ;  /* 0x00200000bcb4783b */ /* 0x000ee20000000200 */
[-C--:B------:R-:W-:Y:S07]  /*8f80*/  HMMA.16816.F32 R28, R124, R34.reuse, RZ ;  /* 0x000000227c1c723c */ /* 0x080fee00000018ff */
[----:B------:R-:W3:Y:S01]  /*8f90*/  LDSM.16.M88.4 R184, [R190+0x1000] ;  /* 0x00100000beb8783b */ /* 0x000ee20000000200 */
[C---:B------:R-:W-:Y:S08]  /*8fa0*/  HMMA.16816.F32 R32, R128.reuse, R34, RZ ;  /* 0x000000228020723c */ /* 0x040ff000000018ff */
[-C--:B-----5:R-:W-:Y:S08]  /*8fb0*/  HMMA.16816.F32 R36, R128, R48.reuse, RZ ;  /* 0x000000308024723c */ /* 0x0a0ff000000018ff */
[C---:B------:R-:W-:Y:S08]  /*8fc0*/  HMMA.16816.F32 R40, R124.reuse, R48, RZ ;  /* 0x000000307c28723c */ /* 0x040ff000000018ff */
[-C--:B------:R-:W-:Y:S08]  /*8fd0*/  HMMA.16816.F32 R44, R124, R50.reuse, RZ ;  /* 0x000000327c2c723c */ /* 0x080ff000000018ff */
[C---:B------:R-:W-:Y:S08]  /*8fe0*/  HMMA.16816.F32 R48, R128.reuse, R50, RZ ;  /* 0x000000328030723c */ /* 0x040ff000000018ff */
[-C--:B----4-:R-:W-:Y:S08]  /*8ff0*/  HMMA.16816.F32 R52, R128, R64.reuse, RZ ;  /* 0x000000408034723c */ /* 0x090ff000000018ff */
[C---:B------:R-:W-:Y:S08]  /*9000*/  HMMA.16816.F32 R56, R124.reuse, R64, RZ ;  /* 0x000000407c38723c */ /* 0x040ff000000018ff */
[-C--:B------:R-:W-:Y:S08]  /*9010*/  HMMA.16816.F32 R60, R124, R66.reuse, RZ ;  /* 0x000000427c3c723c */ /* 0x080ff000000018ff */
[C---:B------:R-:W-:Y:S08]  /*9020*/  HMMA.16816.F32 R64, R128.reuse, R66, RZ ;  /* 0x000000428040723c */ /* 0x040ff000000018ff */
[-C--:B-1----:R-:W-:Y:S08]  /*9030*/  HMMA.16816.F32 R68, R128, R80.reuse, RZ ;  /* 0x000000508044723c */ /* 0x082ff000000018ff */
[C---:B------:R-:W-:Y:S08]  /*9040*/  HMMA.16816.F32 R72, R124.reuse, R80, RZ ;  /* 0x000000507c48723c */ /* 0x040ff000000018ff */
[-C--:B------:R-:W-:Y:S08]  /*9050*/  HMMA.16816.F32 R76, R124, R82.reuse, RZ ;  /* 0x000000527c4c723c */ /* 0x080ff000000018ff */
[C---:B------:R-:W-:Y:S08]  /*9060*/  HMMA.16816.F32 R80, R128.reuse, R82, RZ ;  /* 0x000000528050723c */ /* 0x040ff000000018ff */
[-C--:B--2---:R-:W-:Y:S08]  /*9070*/  HMMA.16816.F32 R84, R128, R96.reuse, RZ ;  /* 0x000000608054723c */ /* 0x084ff000000018ff */
[C---:B------:R-:W-:Y:S08]  /*9080*/  HMMA.16816.F32 R88, R124.reuse, R96, RZ ;  /* 0x000000607c58723c */ /* 0x040ff000000018ff */
[-C--:B------:R-:W-:Y:S08]  /*9090*/  HMMA.16816.F32 R92, R124, R98.reuse, RZ ;  /* 0x000000627c5c723c */ /* 0x080ff000000018ff */
        /* <DEDUP_REMOVED lines=8> */
[----:B------:R-:W-:Y:S01]  /*9120*/  HMMA.16816.F32 R128, R128, R174, RZ ;  /* 0x000000ae8080723c */ /* 0x000fe200000018ff */
[----:B------:R-:W1:Y:S07]  /*9130*/  LDSM.16.M88.4 R172, [R188+0x2400] ;  /* 0x00240000bcac783b */ /* 0x000e6e0000000200 */
[-C--:B---3--:R-:W-:Y:S08]  /*9140*/  HMMA.16816.F32 R4, R176, R180.reuse, R4 ;  /* 0x000000b4b004723c */ /* 0x088ff00000001804 */
[C---:B------:R-:W-:Y:S08]  /*9150*/  HMMA.16816.F32 R8, R184.reuse, R180, R8 ;  /* 0x000000b4b808723c */ /* 0x040ff00000001808 */
[-C--:B------:R-:W-:Y:S03]  /*9160*/  HMMA.16816.F32 R12, R184, R182.reuse, R12 ;  /* 0x000000b6b80c723c */ /* 0x080fe6000000180c */
[-C--:B------:R-:W-:Y:S01]  /*9170*/  FFMA.FTZ R4, R230, -R0.reuse, R4 ;  /* 0x80000000e6047223 */ /* 0x080fe20000010004 */
[-C--:B------:R-:W-:Y:S01]  /*9180*/  FFMA.FTZ R5, R229, -R0.reuse, R5 ;  /* 0x80000000e5057223 */ /* 0x080fe20000010005 */
[-C--:B------:R-:W-:Y:S01]  /*9190*/  FFMA.FTZ R6, R232, -R0.reuse, R6 ;  /* 0x80000000e8067223 */ /* 0x080fe20000010006 */
[-C--:B------:R-:W-:Y:S02]  /*91a0*/  FFMA.FTZ R7, R231, -R0.reuse, R7 ;  /* 0x80000000e7077223 */ /* 0x080fe40000010007 */
[C---:B------:R-:W-:Y:S01]  /*91b0*/  HMMA.16816.F32 R16, R176.reuse, R182, R16 ;  /* 0x000000b6b010723c */ /* 0x040fe20000001810 */
[----:B------:R-:W2:Y:S03]  /*91c0*/  LDSM.16.M88.4 R180, [R188+0x2800] ;  /* 0x00280000bcb4783b */ /* 0x000ea60000000200 */
[-C--:B------:R-:W-:Y:S01]  /*91d0*/  FFMA.FTZ R8, R3, -R0.reuse, R8 ;  /* 0x8000000003087223 */ /* 0x080fe20000010008 */
[-C--:B------:R-:W-:Y:S01]  /*91e0*/  FFMA.FTZ R9, R2, -R0.reuse, R9 ;  /* 0x8000000002097223 */ /* 0x080fe20000010009 */
[-C--:B------:R-:W-:Y:S01]  /*91f0*/  FFMA.FTZ R10, R170, -R0.reuse, R10 ;  /* 0x80000000aa0a7223 */ /* 0x080fe2000001000a */
[-C--:B------:R-:W-:Y:S01]  /*9200*/  FFMA.FTZ R11, R165, -R0.reuse, R11 ;  /* 0x80000000a50b7223 */ /* 0x080fe2000001000b */
[----:B------:R-:W-:Y:S01]  /*9210*/  VIADD R170, R164, 0xfffffff0 ;  /* 0xfffffff0a4aa7836 */ /* 0x000fe20000000000 */
[-C--:B-1----:R-:W-:Y:S03]  /*9220*/  HMMA.16816.F32 R20, R176, R172.reuse, R20 ;  /* 0x000000acb014723c */ /* 0x082fe60000001814 */
[----:B------:R-:W-:Y:S01]  /*9230*/  FFMA.FTZ R14, R3, -R0, R14 ;  /* 0x80000000030e7223 */ /* 0x000fe2000001000e */
[----:B------:R-:W-:Y:S01]  /*9240*/  IABS R170, R170 ;  /* 0x000000aa00aa7213 */ /* 0x000fe20000000000 */
[----:B------:R-:W-:Y:S01]  /*9250*/  FFMA.FTZ R15, R2, -R0, R15 ;  /* 0x80000000020f7223 */ /* 0x000fe2000001000f */
[C---:B------:R-:W-:Y:S02]  /*9260*/  VIADD R3, R164.reuse, 0x38 ;  /* 0x00000038a4037836 */ /* 0x040fe40000000000 */
[----:B------:R-:W-:Y:S01]  /*9270*/  I2FP.F32.S32 R170, R170 ;  /* 0x000000aa00aa7245 */ /* 0x000fe20000201400 */
[C---:B------:R-:W-:Y:S04]  /*9280*/  HMMA.16816.F32 R24, R184.reuse, R172, R24 ;  /* 0x000000acb818723c */ /* 0x040fe80000001818 */
[----:B------:R-:W-:Y:S01]  /*9290*/  IABS R3, R3 ;  /* 0x0000000300037213 */ /* 0x000fe20000000000 */
[C---:B------:R-:W-:Y:S02]  /*92a0*/  VIADD R173, R164.reuse, 0x30 ;  /* 0x00000030a4ad7836 */ /* 0x040fe40000000000 */
[----:B------:R-:W-:Y:S01]  /*92b0*/  FFMA.FTZ R16, R225, -R0, R16 ;  /* 0x80000000e1107223 */ /* 0x000fe20000010010 */
[C---:B------:R-:W-:Y:S01]  /*92c0*/  VIADD R172, R164.reuse, 0x2f ;  /* 0x0000002fa4ac7836 */ /* 0x040fe20000000000 */
[----:B------:R-:W-:Y:S01]  /*92d0*/  I2FP.F32.S32 R3, R3 ;  /* 0x0000000300037245 */ /* 0x000fe20000201400 */
[-C--:B------:R-:W-:Y:S03]  /*92e0*/  HMMA.16816.F32 R28, R184, R174.reuse, R28 ;  /* 0x000000aeb81c723c */ /* 0x080fe6000000181c */
[----:B------:R-:W-:Y:S01]  /*92f0*/  IABS R173, R173 ;  /* 0x000000ad00ad7213 */ /* 0x000fe20000000000 */
[----:B------:R-:W-:Y:S01]  /*9300*/  VIADD R2, R164, 0x37 ;  /* 0x00000037a4027836 */ /* 0x000fe20000000000 */
[----:B------:R-:W-:Y:S01]  /*9310*/  IABS R172, R172 ;  /* 0x000000ac00ac7213 */ /* 0x000fe20000000000 */
[----:B------:R-:W-:Y:S01]  /*9320*/  FFMA.FTZ R12, R3, -R0, R12 ;  /* 0x80000000030c7223 */ /* 0x000fe2000001000c */
[----:B------:R-:W-:Y:S01]  /*9330*/  I2FP.F32.S32 R173, R173 ;  /* 0x000000ad00ad7245 */ /* 0x000fe20000201400 */
[C---:B------:R-:W-:Y:S04]  /*9340*/  HMMA.16816.F32 R32, R176.reuse, R174, R32 ;  /* 0x000000aeb020723c */ /* 0x040fe80000001820 */
[----:B------:R-:W-:Y:S01]  /*9350*/  I2FP.F32.S32 R172, R172 ;  /* 0x000000ac00ac7245 */ /* 0x000fe20000201400 */
[----:B------:R-:W-:Y:S01]  /*9360*/  FFMA.FTZ R24, R173, -R0, R24 ;  /* 0x80000000ad187223 */ /* 0x000fe20000010018 */
[----:B------:R-:W-:Y:S01]  /*9370*/  IABS R2, R2 ;  /* 0x0000000200027213 */ /* 0x000fe20000000000 */
[----:B------:R-:W-:Y:S01]  /*9380*/  FFMA.FTZ R26, R3, -R0, R26 ;  /* 0x80000000031a7223 */ /* 0x000fe2000001001a */
[-C--:B--2---:R-:W-:Y:S03]  /*9390*/  HMMA.16816.F32 R36, R176, R180.reuse, R36 ;  /* 0x000000b4b024723c */ /* 0x084fe60000001824 */
[----:B------:R-:W-:Y:S01]  /*93a0*/  I2FP.F32.S32 R2, R2 ;  /* 0x0000000200027245 */ /* 0x000fe20000201400 */
[CC--:B------:R-:W-:Y:S01]  /*93b0*/  FFMA.FTZ R25, R172.reuse, -R0.reuse, R25 ;  /* 0x80000000ac197223 */ /* 0x0c0fe20000010019 */
[-C--:B------:R-:W-:Y:S01]  /*93c0*/  FFMA.FTZ R30, R173, -R0.reuse, R30 ;  /* 0x80000000ad1e7223 */ /* 0x080fe2000001001e */
[-C--:B------:R-:W-:Y:S01]  /*93d0*/  FFMA.FTZ R31, R172, -R0.reuse, R31 ;  /* 0x80000000ac1f7223 */ /* 0x080fe2000001001f */
[-C--:B------:R-:W-:Y:S01]  /*93e0*/  FFMA.FTZ R17, R223, -R0.reuse, R17 ;  /* 0x80000000df117223 */ /* 0x080fe20000010011 */
[----:B------:R-:W1:Y:S01]  /*93f0*/  LDSM.16.M88.4 R172, [R188+0x2c00] ;  /* 0x002c0000bcac783b */ /* 0x000e620000000200 */
[C---:B------:R-:W-:Y:S04]  /*9400*/  HMMA.16816.F32 R40, R184.reuse, R180, R40 ;  /* 0x000000b4b828723c */ /* 0x040fe80000001828 */
[----:B------:R-:W-:Y:S02]  /*9410*/  VIADD R180, R164, 0x20 ;  /* 0x00000020a4b47836 */ /* 0x000fe40000000000 */
[-C--:B------:R-:W-:Y:S01]  /*9420*/  FFMA.FTZ R13, R2, -R0.reuse, R13 ;  /* 0x80000000020d7223 */ /* 0x080fe2000001000d */
[----:B------:R-:W-:Y:S02]  /*9430*/  VIADD R3, R164, 0x27 ;  /* 0x00000027a4037836 */ /* 0x000fe40000000000 */
[----:B------:R-:W-:Y:S01]  /*9440*/  FFMA.FTZ R27, R2, -R0, R27 ;  /* 0x80000000021b7223 */ /* 0x000fe2000001001b */
[-C--:B------:R-:W-:Y:S03]  /*9450*/  HMMA.16816.F32 R44, R184, R182.reuse, R44 ;  /* 0x000000b6b82c723c */ /* 0x080fe6000000182c */
[----:B------:R-:W-:Y:S01]  /*9460*/  IABS R180, R180 ;  /* 0x000000b400b47213 */ /* 0x000fe20000000000 */
[C---:B------:R-:W-:Y:S01]  /*9470*/  VIADD R2, R164.reuse, 0x28 ;  /* 0x00000028a4027836 */ /* 0x040fe20000000000 */
[----:B------:R-:W-:Y:S01]  /*9480*/  IABS R3, R3 ;  /* 0x0000000300037213 */ /* 0x000fe20000000000 */
[----:B------:R-:W-:Y:S01]  /*9490*/  VIADD R165, R164, 0xffffffef ;  /* 0xffffffefa4a57836 */ /* 0x000fe20000000000 */
[----:B------:R-:W-:Y:S01]  /*94a0*/  I2FP.F32.S32 R180, R180 ;  /* 0x000000b400b47245 */ /* 0x000fe20000201400 */
[C---:B------:R-:W-:Y:S04]  /*94b0*/  HMMA.16816.F32 R48, R176.reuse, R182, R48 ;  /* 0x000000b6b030723c */ /* 0x040fe80000001830 */
[----:B------:R-:W-:Y:S01]  /*94c0*/  IABS R2, R2 ;  /* 0x0000000200027213 */ /* 0x000fe20000000000 */
[-C--:B------:R-:W-:Y:S01]  /*94d0*/  FFMA.FTZ R40, R180, -R0.reuse, R40 ;  /* 0x80000000b4287223 */ /* 0x080fe20000010028 */
[----:B------:R-:W-:Y:S01]  /*94e0*/  I2FP.F32.S32 R3, R3 ;  /* 0x0000000300037245 */ /* 0x000fe20000201400 */
[----:B------:R-:W-:Y:S01]  /*94f0*/  FFMA.FTZ R41, R222, -R0, R41 ;  /* 0x80000000de297223 */ /* 0x000fe20000010029 */
[----:B------:R-:W-:Y:S01]  /*9500*/  I2FP.F32.S32 R2, R2 ;  /* 0x0000000200027245 */ /* 0x000fe20000201400 */
[-C--:B------:R-:W-:Y:S01]  /*9510*/  FFMA.FTZ R18, R230, -R0.reuse, R18 ;  /* 0x80000000e6127223 */ /* 0x080fe20000010012 */
[----:B------:R-:W-:Y:S01]  /*9520*/  IABS R165, R165 ;  /* 0x000000a500a57213 */ /* 0x000fe20000000000 */
[-C--:B------:R-:W-:Y:S01]  /*9530*/  FFMA.FTZ R46, R180, -R0.reuse, R46 ;  /* 0x80000000b42e7223 */ /* 0x080fe2000001002e */
[-C--:B------:R-:W-:Y:S01]  /*9540*/  FFMA.FTZ R44, R234, -R0.reuse, R44 ;  /* 0x80000000ea2c7223 */ /* 0x080fe2000001002c */
[----:B------:R-:W2:Y:S01]  /*9550*/  LDSM.16.M88.4 R180, [R188+0x3000] ;  /* 0x00300000bcb4783b */ /* 0x000ea20000000200 */
[----:B------:R-:W-:Y:S01]  /*9560*/  I2FP.F32.S32 R165, R165 ;  /* 0x000000a500a57245 */ /* 0x000fe20000201400 */
[-C--:B------:R-:W-:Y:S01]  /*9570*/  FFMA.FTZ R45, R233, -R0.reuse, R45 ;  /* 0x80000000e92d7223 */ /* 0x080fe2000001002d */
[CC--:B------:R-:W-:Y:S01]  /*9580*/  FFMA.FTZ R28, R2.reuse, -R0.reuse, R28 ;  /* 0x80000000021c7223 */ /* 0x0c0fe2000001001c */
[CC--:B------:R-:W-:Y:S01]  /*9590*/  FFMA.FTZ R29, R3.reuse, -R0.reuse, R29 ;  /* 0x80000000031d7223 */ /* 0x0c0fe2000001001d */
[-C--:B------:R-:W-:Y:S01]  /*95a0*/  FFMA.FTZ R42, R2, -R0.reuse, R42 ;  /* 0x80000000022a7223 */ /* 0x080fe2000001002a */
[-C--:B------:R-:W-:Y:S01]  /*95b0*/  FFMA.FTZ R43, R3, -R0.reuse, R43 ;  /* 0x80000000032b7223 */ /* 0x080fe2000001002b */
[----:B------:R-:W-:Y:S02]  /*95c0*/  VIADD R3, R164, 0xffffffd8 ;  /* 0xffffffd8a4037836 */ /* 0x000fe40000000000 */
[-C--:B------:R-:W-:Y:S01]  /*95d0*/  FFMA.FTZ R47, R222, -R0.reuse, R47 ;  /* 0x80000000de2f7223 */ /* 0x080fe2000001002f */
[----:B------:R-:W-:Y:S01]  /*95e0*/  VIADD R2, R164, 0xffffffd7 ;  /* 0xffffffd7a4027836 */ /* 0x000fe20000000000 */
[-C--:B-1----:R-:W-:Y:S03]  /*95f0*/  HMMA.16816.F32 R52, R176, R172.reuse, R52 ;  /* 0x000000acb034723c */ /* 0x082fe60000001834 */
[----:B------:R-:W-:Y:S01]  /*9600*/  IABS R3, R3 ;  /* 0x0000000300037213 */ /* 0x000fe20000000000 */
[----:B------:R-:W-:Y:S01]  /*9610*/  FFMA.FTZ R19, R229, -R0, R19 ;  /* 0x80000000e5137223 */ /* 0x000fe20000010013 */
[----:B------:R-:W-:Y:S01]  /*9620*/  IABS R2, R2 ;  /* 0x0000000200027213 */ /* 0x000fe20000000000 */
[----:B------:R-:W-:Y:S01]  /*9630*/  FFMA.FTZ R20, R170, -R0, R20 ;  /* 0x80000000aa147223 */ /* 0x000fe20000010014 */
[----:B------:R-:W-:Y:S01]  /*9640*/  I2FP.F32.S32 R224, R3 ;  /* 0x0000000300e07245 */ /* 0x000fe20000201400 */
[C---:B------:R-:W-:Y:S04]  /*9650*/  HMMA.16816.F32 R56, R184.reuse, R172, R56 ;  /* 0x000000acb838723c */ /* 0x040fe80000001838 */
[C---:B------:R-:W-:Y:S01]  /*9660*/  IADD3 R172, PT, PT, R164.reuse, 0xf, RZ ;  /* 0x0000000fa4ac7810 */ /* 0x040fe20007ffe0ff */
[C---:B------:R-:W-:Y:S01]  /*9670*/  VIADD R173, R164.reuse, 0x10 ;  /* 0x00000010a4ad7836 */ /* 0x040fe20000000000 */
[----:B------:R-:W-:Y:S01]  /*9680*/  I2FP.F32.S32 R222, R2 ;  /* 0x0000000200de7245 */ /* 0x000fe20000201400 */
[C---:B------:R-:W-:Y:S01]  /*9690*/  VIADD R3, R164.reuse, 0xffffffd0 ;  /* 0xffffffd0a4037836 */ /* 0x040fe20000000000 */
[----:B------:R-:W-:Y:S01]  /*96a0*/  IABS R172, R172 ;  /* 0x000000ac00ac7213 */ /* 0x000fe20000000000 */
[-C--:B------:R-:W-:Y:S03]  /*96b0*/  HMMA.16816.F32 R60, R184, R174.reuse, R60 ;  /* 0x000000aeb83c723c */ /* 0x080fe6000000183c */
[----:B------:R-:W-:Y:S01]  /*96c0*/  IABS R173, R173 ;  /* 0x000000ad00ad7213 */ /* 0x000fe20000000000 */
[----:B------:R-:W-:Y:S01]  /*96d0*/  VIADD R2, R164, 0xffffffcf ;  /* 0xffffffcfa4027836 */ /* 0x000fe20000000000 */
[----:B------:R-:W-:Y:S01]  /*96e0*/  IABS R3, R3 ;  /* 0x0000000300037213 */ /* 0x000fe20000000000 */
[----:B------:R-:W-:Y:S01]  /*96f0*/  FFMA.FTZ R21, R165, -R0, R21 ;  /* 0x80000000a5157223 */ /* 0x000fe20000010015 */
[----:B------:R-:W-:Y:S01]  /*9700*/  I2FP.F32.S32 R235, R173 ;  /* 0x000000ad00eb7245 */ /* 0x000fe20000201400 */
[C---:B------:R-:W-:Y:S04]  /*9710*/  HMMA.16816.F32 R64, R176.reuse, R174, R64 ;  /* 0x000000aeb040723c */ /* 0x040fe80000001840 */
[----:B------:R-:W-:Y:S01]  /*9720*/  IABS R2, R2 ;  /* 0x0000000200027213 */ /* 0x000fe20000000000 */
[----:B------:R-:W-:Y:S01]  /*9730*/  FFMA.FTZ R58, R234, -R0, R58 ;  /* 0x80000000ea3a7223 */ /* 0x000fe2000001003a */
[----:B------:R-:W-:Y:S01]  /*9740*/  I2FP.F32.S32 R234, R172 ;  /* 0x000000ac00ea7245 */ /* 0x000fe20000201400 */
[----:B------:R-:W-:Y:S01]  /*9750*/  FFMA.FTZ R59, R233, -R0, R59 ;  /* 0x80000000e93b7223 */ /* 0x000fe2000001003b */
[----:B------:R-:W-:Y:S01]  /*9760*/  I2FP.F32.S32 R3, R3 ;  /* 0x0000000300037245 */ /* 0x000fe20000201400 */
[----:B------:R-:W1:Y:S01]  /*9770*/  LDSM.16.M88.4 R172, [R188+0x3400] ;  /* 0x00340000bcac783b */ /* 0x000e620000000200 */
[----:B------:R-:W-:Y:S01]  /*9780*/  I2FP.F32.S32 R2, R2 ;  /* 0x0000000200027245 */ /* 0x000fe20000201400 */
[CC--:B------:R-:W-:Y:S01]  /*9790*/  FFMA.FTZ R57, R234.reuse, -R0.reuse, R57 ;  /* 0x80000000ea397223 */ /* 0x0c0fe20000010039 */
[-C--:B------:R-:W-:Y:S01]  /*97a0*/  FFMA.FTZ R63, R234, -R0.reuse, R63 ;  /* 0x80000000ea3f7223 */ /* 0x080fe2000001003f */
[-C--:B--2---:R-:W-:Y:S03]  /*97b0*/  HMMA.16816.F32 R68, R176, R180.reuse, R68 ;  /* 0x000000b4b044723c */ /* 0x084fe60000001844 */
[-C--:B------:R-:W-:Y:S01]  /*97c0*/  FFMA.FTZ R52, R3, -R0.reuse, R52 ;  /* 0x8000000003347223 */ /* 0x080fe20000010034 */
[CC--:B------:R-:W-:Y:S01]  /*97d0*/  FFMA.FTZ R53, R2.reuse, -R0.reuse, R53 ;  /* 0x8000000002357223 */ /* 0x0c0fe20000010035 */
[-C--:B------:R-:W-:Y:S01]  /*97e0*/  FFMA.FTZ R22, R225, -R0.reuse, R22 ;  /* 0x80000000e1167223 */ /* 0x080fe20000010016 */
[-C--:B------:R-:W-:Y:S01]  /*97f0*/  FFMA.FTZ R66, R3, -R0.reuse, R66 ;  /* 0x8000000003427223 */ /* 0x080fe20000010042 */
[-C--:B------:R-:W-:Y:S01]  /*9800*/  FFMA.FTZ R67, R2, -R0.reuse, R67 ;  /* 0x8000000002437223 */ /* 0x080fe20000010043 */
[C---:B------:R-:W-:Y:S04]  /*9810*/  HMMA.16816.F32 R72, R184.reuse, R180, R72 ;  /* 0x000000b4b848723c */ /* 0x040fe80000001848 */
[C---:B------:R-:W-:Y:S02]  /*9820*/  VIADD R181, R164.reuse, 0xffffffc8 ;  /* 0xffffffc8a4b57836 */ /* 0x040fe40000000000 */
[-C--:B------:R-:W-:Y:S01]  /*9830*/  FFMA.FTZ R23, R223, -R0.reuse, R23 ;  /* 0x80000000df177223 */ /* 0x080fe20000010017 */
[----:B------:R-:W-:Y:S02]  /*9840*/  VIADD R180, R164, 0xffffffc7 ;  /* 0xffffffc7a4b47836 */ /* 0x000fe40000000000 */
[-C--:B------:R-:W-:Y:S01]  /*9850*/  FFMA.FTZ R32, R228, -R0.reuse, R32 ;  /* 0x80000000e4207223 */ /* 0x080fe20000010020 */
[-C--:B------:R-:W-:Y:S03]  /*9860*/  HMMA.16816.F32 R76, R184, R182.reuse, R76 ;  /* 0x000000b6b84c723c */ /* 0x080fe6000000184c */
[----:B------:R-:W-:Y:S01]  /*9870*/  IABS R181, R181 ;  /* 0x000000b500b57213 */ /* 0x000fe20000000000 */
[----:B------:R-:W-:Y:S01]  /*9880*/  FFMA.FTZ R33, R227, -R0, R33 ;  /* 0x80000000e3217223 */ /* 0x000fe20000010021 */
[----:B------:R-:W-:Y:S01]  /*9890*/  IABS R180, R180 ;  /* 0x000000b400b47213 */ /* 0x000fe20000000000 */
[----:B------:R-:W-:Y:S01]  /*98a0*/  FFMA.FTZ R34, R170, -R0, R34 ;  /* 0x80000000aa227223 */ /* 0x000fe20000010022 */
[----:B------:R-:W-:Y:S01]  /*98b0*/  I2FP.F32.S32 R234, R181 ;  /* 0x000000b500ea7245 */ /* 0x000fe20000201400 */
[C---:B------:R-:W-:Y:S04]  /*98c0*/  HMMA.16816.F32 R80, R176.reuse, R182, R80 ;  /* 0x000000b6b050723c */ /* 0x040fe80000001850 */
[----:B------:R-:W-:Y:S01]  /*98d0*/  I2FP.F32.S32 R233, R180 ;  /* 0x000000b400e97245 */ /* 0x000fe20000201400 */
[-C--:B------:R-:W-:Y:S01]  /*98e0*/  FFMA.FTZ R35, R165, -R0.reuse, R35 ;  /* 0x80000000a5237223 */ /* 0x080fe20000010023 */
[----:B------:R-:W2:Y:S01]  /*98f0*/  LDSM.16.M88.4 R180, [R188+0x3800] ;  /* 0x00380000bcb4783b */ /* 0x000ea20000000200 */
[-C--:B------:R-:W-:Y:S01]  /*9900*/  FFMA.FTZ R36, R221, -R0.reuse, R36 ;  /* 0x80000000dd247223 */ /* 0x080fe20000010024 */
[-C--:B------:R-:W-:Y:S01]  /*9910*/  FFMA.FTZ R37, R226, -R0.reuse, R37 ;  /* 0x80000000e2257223 */ /* 0x080fe20000010025 */
[-C--:B------:R-:W-:Y:S01]  /*9920*/  FFMA.FTZ R38, R228, -R0.reuse, R38 ;  /* 0x80000000e4267223 */ /* 0x080fe20000010026 */
[-C--:B------:R-:W-:Y:S01]  /*9930*/  FFMA.FTZ R39, R227, -R0.reuse, R39 ;  /* 0x80000000e3277223 */ /* 0x080fe20000010027 */
[CC--:B------:R-:W-:Y:S01]  /*9940*/  FFMA.FTZ R56, R235.reuse, -R0.reuse, R56 ;  /* 0x80000000eb387223 */ /* 0x0c0fe20000010038 */
[-C--:B-1----:R-:W-:Y:S03]  /*9950*/  HMMA.16816.F32 R84, R176, R172.reuse, R84 ;  /* 0x000000acb054723c */ /* 0x082fe60000001854 */
[-C--:B------:R-:W-:Y:S01]  /*9960*/  FFMA.FTZ R62, R235, -R0.reuse, R62 ;  /* 0x80000000eb3e7223 */ /* 0x080fe2000001003e */
[----:B------:R-:W-:Y:S02]  /*9970*/  VIADD R235, R164, 0xffffffbf ;  /* 0xffffffbfa4eb7836 */ /* 0x000fe40000000000 */
[-C--:B------:R-:W-:Y:S01]  /*9980*/  FFMA.FTZ R48, R224, -R0.reuse, R48 ;  /* 0x80000000e0307223 */ /* 0x080fe20000010030 */
[-C--:B------:R-:W-:Y:S01]  /*9990*/  FFMA.FTZ R49, R222, -R0.reuse, R49 ;  /* 0x80000000de317223 */ /* 0x080fe20000010031 */
[-C--:B------:R-:W-:Y:S01]  /*99a0*/  FFMA.FTZ R50, R221, -R0.reuse, R50 ;  /* 0x80000000dd327223 */ /* 0x080fe20000010032 */
[C---:B------:R-:W-:Y:S04]  /*99b0*/  HMMA.16816.F32 R88, R184.reuse, R172, R88 ;  /* 0x000000acb858723c */ /* 0x040fe80000001858 */
[----:B------:R-:W-:Y:S01]  /*99c0*/  IABS R235, R235 ;  /* 0x000000eb00eb7213 */ /* 0x000fe20000000000 */
[----:B------:R-:W-:Y:S02]  /*99d0*/  VIADD R173, R164, 0xffffffb8 ;  /* 0xffffffb8a4ad7836 */ /* 0x000fe40000000000 */
[-C--:B------:R-:W-:Y:S01]  /*99e0*/  FFMA.FTZ R51, R226, -R0.reuse, R51 ;  /* 0x80000000e2337223 */ /* 0x080fe20000010033 */
[----:B------:R-:W-:Y:S01]  /*99f0*/  VIADD R172, R164, 0xffffffb7 ;  /* 0xffffffb7a4ac7836 */ /* 0x000fe20000000000 */
[----:B------:R-:W-:Y:S01]  /*9a00*/  I2FP.F32.S32 R235, R235 ;  /* 0x000000eb00eb7245 */ /* 0x000fe20000201400 */
        /* <DEDUP_REMOVED lines=8> */
[CC--:B------:R-:W-:Y:S01]  /*9a90*/  FFMA.FTZ R80, R173.reuse, -R0.reuse, R80 ;  /* 0x80000000ad507223 */ /* 0x0c0fe20000010050 */
[-C--:B------:R-:W-:Y:S01]  /*9aa0*/  FFMA.FTZ R86, R173, -R0.reuse, R86 ;  /* 0x80000000ad567223 */ /* 0x080fe20000010056 */
[-C--:B------:R-:W-:Y:S01]  /*9ab0*/  FFMA.FTZ R88, R170, -R0.reuse, R88 ;  /* 0x80000000aa587223 */ /* 0x080fe20000010058 */
[-C--:B------:R-:W-:Y:S01]  /*9ac0*/  FFMA.FTZ R72, R230, -R0.reuse, R72 ;  /* 0x80000000e6487223 */ /* 0x080fe20000010048 */
[CC--:B------:R-:W-:Y:S01]  /*9ad0*/  FFMA.FTZ R81, R172.reuse, -R0.reuse, R81 ;  /* 0x80000000ac517223 */ /* 0x0c0fe20000010051 */
[-C--:B------:R-:W-:Y:S01]  /*9ae0*/  FFMA.FTZ R87, R172, -R0.reuse, R87 ;  /* 0x80000000ac577223 */ /* 0x080fe20000010057 */
[-C--:B--2---:R-:W-:Y:S01]  /*9af0*/  HMMA.16816.F32 R100, R176, R180.reuse, R100 ;  /* 0x000000b4b064723c */ /* 0x084fe20000001864 */
[----:B------:R-:W1:Y:S01]  /*9b00*/  LDSM.16.M88.4 R172, [R188+0x3c00] ;  /* 0x003c0000bcac783b */ /* 0x000e620000000200 */
[----:B------:R-:W-:Y:S04]  /*9b10*/  DEPBAR.LE SB0, 0x0 ;  /* 0x000080000000791a */ /* 0x000fe80000000000 */
[----:B------:R-:W-:Y:S01]  /*9b20*/  FFMA.FTZ R94, R170, -R0, R94 ;  /* 0x80000000aa5e7223 */ /* 0x000fe2000001005e */
[C---:B------:R-:W-:Y:S01]  /*9b30*/  VIADD R170, R164.reuse, 0xffffffa0 ;  /* 0xffffffa0a4aa7836 */ /* 0x040fe20000000000 */
[C---:B------:R-:W-:Y:S01]  /*9b40*/  HMMA.16816.F32 R104, R184.reuse, R180, R104 ;  /* 0x000000b4b868723c */ /* 0x040fe20000001868 */
[----:B------:R-:W-:Y:S04]  /*9b50*/  BAR.SYNC.DEFER_BLOCKING 0x0 ;  /* 0x0000000000007b1d */ /* 0x000fe80000010000 */
[C---:B------:R-:W-:Y:S01]  /*9b60*/  IADD3 R180, PT, PT, R164.reuse, -0x59, RZ ;  /* 0xffffffa7a4b47810 */ /* 0x040fe20007ffe0ff */
[----:B------:R-:W-:Y:S01]  /*9b70*/  VIADD R181, R164, 0xffffffa8 ;  /* 0xffffffa8a4b57836 */ /* 0x000fe20000000000 */
[----:B------:R-:W-:Y:S01]  /*9b80*/  IABS R170, R170 ;  /* 0x000000aa00aa7213 */ /* 0x000fe20000000000 */
[-C--:B------:R-:W-:Y:S03]  /*9b90*/  HMMA.16816.F32 R108, R184, R182.reuse, R108 ;  /* 0x000000b6b86c723c */ /* 0x080fe6000000186c */
[----:B------:R-:W-:Y:S01]  /*9ba0*/  IABS R181, R181 ;  /* 0x000000b500b57213 */ /* 0x000fe20000000000 */
[C---:B------:R-:W-:Y:S01]  /*9bb0*/  FFMA.FTZ R73, R229.reuse, -R0, R73 ;  /* 0x80000000e5497223 */ /* 0x040fe20000010049 */
[----:B------:R-:W-:Y:S01]  /*9bc0*/  IABS R180, R180 ;  /* 0x000000b400b47213 */ /* 0x000fe20000000000 */
[----:B------:R-:W-:Y:S01]  /*9bd0*/  FFMA.FTZ R78, R230, -R0, R78 ;  /* 0x80000000e64e7223 */ /* 0x000fe2000001004e */
[----:B------:R-:W-:Y:S01]  /*9be0*/  I2FP.F32.S32 R181, R181 ;  /* 0x000000b500b57245 */ /* 0x000fe20000201400 */
[C---:B------:R-:W-:Y:S04]  /*9bf0*/  HMMA.16816.F32 R112, R176.reuse, R182, R112 ;  /* 0x000000b6b070723c */ /* 0x040fe80000001870 */
[----:B------:R-:W-:Y:S01]  /*9c00*/  I2FP.F32.S32 R170, R170 ;  /* 0x000000aa00aa7245 */ /* 0x000fe20000201400 */
[----:B------:R-:W-:Y:S01]  /*9c10*/  FFMA.FTZ R79, R229, -R0, R79 ;  /* 0x80000000e54f7223 */ /* 0x000fe2000001004f */
[----:B------:R-:W-:Y:S01]  /*9c20*/  I2FP.F32.S32 R180, R180 ;  /* 0x000000b400b47245 */ /* 0x000fe20000201400 */
[C---:B------:R-:W-:Y:S02]  /*9c30*/  VIADD R230, R164.reuse, 0xffffffb0 ;  /* 0xffffffb0a4e67836 */ /* 0x040fe40000000000 */
[CC--:B------:R-:W-:Y:S01]  /*9c40*/  FFMA.FTZ R89, R165.reuse, -R0.reuse, R89 ;  /* 0x80000000a5597223 */ /* 0x0c0fe20000010059 */
[C---:B------:R-:W-:Y:S02]  /*9c50*/  VIADD R229, R164.reuse, 0xffffffaf ;  /* 0xffffffafa4e57836 */ /* 0x040fe40000000000 */
[----:B------:R-:W-:Y:S01]  /*9c60*/  FFMA.FTZ R95, R165, -R0, R95 ;  /* 0x80000000a55f7223 */ /* 0x000fe2000001005f */
[----:B------:R-:W-:Y:S01]  /*9c70*/  VIADD R165, R164, 0xffffff9f ;  /* 0xffffff9fa4a57836 */ /* 0x000fe20000000000 */
[----:B------:R-:W-:Y:S01]  /*9c80*/  IABS R230, R230 ;  /* 0x000000e600e67213 */ /* 0x000fe20000000000 */
[-C--:B------:R-:W-:Y:S01]  /*9c90*/  FFMA.FTZ R60, R232, -R0.reuse, R60 ;  /* 0x80000000e83c7223 */ /* 0x080fe2000001003c */
[----:B------:R-:W-:Y:S01]  /*9ca0*/  IABS R229, R229 ;  /* 0x000000e500e57213 */ /* 0x000fe20000000000 */
[----:B------:R-:W-:Y:S01]  /*9cb0*/  FFMA.FTZ R61, R231, -R0, R61 ;  /* 0x80000000e73d7223 */ /* 0x000fe2000001003d */
[----:B------:R-:W-:Y:S01]  /*9cc0*/  IABS R165, R165 ;  /* 0x000000a500a57213 */ /* 0x000fe20000000000 */
[-C--:B-1----:R-:W-:Y:S03]  /*9cd0*/  HMMA.16816.F32 R116, R176, R172.reuse, R116 ;  /* 0x000000acb074723c */ /* 0x082fe60000001874 */
[----:B------:R-:W-:Y:S01]  /*9ce0*/  I2FP.F32.S32 R230, R230 ;  /* 0x000000e600e67245 */ /* 0x000fe20000201400 */
[-C--:B------:R-:W-:Y:S01]  /*9cf0*/  FFMA.FTZ R64, R234, -R0.reuse, R64 ;  /* 0x80000000ea407223 */ /* 0x080fe20000010040 */
[----:B------:R-:W-:Y:S01]  /*9d00*/  I2FP.F32.S32 R229, R229 ;  /* 0x000000e500e57245 */ /* 0x000fe20000201400 */
[-C--:B------:R-:W-:Y:S01]  /*9d10*/  FFMA.FTZ R65, R233, -R0.reuse, R65 ;  /* 0x80000000e9417223 */ /* 0x080fe20000010041 */
[----:B------:R-:W-:Y:S01]  /*9d20*/  I2FP.F32.S32 R165, R165 ;  /* 0x000000a500a57245 */ /* 0x000fe20000201400 */
[C---:B------:R-:W-:Y:S04]  /*9d30*/  HMMA.16816.F32 R120, R184.reuse, R172, R120 ;  /* 0x000000acb878723c */ /* 0x040fe80000001878 */
[CC--:B------:R-:W-:Y:S01]  /*9d40*/  FFMA.FTZ R96, R181.reuse, -R0.reuse, R96 ;  /* 0x80000000b5607223 */ /* 0x0c0fe20000010060 */
[-C--:B------:R-:W-:Y:S01]  /*9d50*/  FFMA.FTZ R102, R181, -R0.reuse, R102 ;  /* 0x80000000b5667223 */ /* 0x080fe20000010066 */
[----:B------:R-:W-:Y:S02]  /*9d60*/  VIADD R181, R164, 0xffffff97 ;  /* 0xffffff97a4b57836 */ /* 0x000fe40000000000 */
[-C--:B------:R-:W-:Y:S01]  /*9d70*/  FFMA.FTZ R68, R236, -R0.reuse, R68 ;  /* 0x80000000ec447223 */ /* 0x080fe20000010044 */
[-C--:B------:R-:W-:Y:S03]  /*9d80*/  HMMA.16816.F32 R124, R184, R174.reuse, R124 ;  /* 0x000000aeb87c723c */ /* 0x080fe6000000187c */
[-C--:B------:R-:W-:Y:S01]  /*9d90*/  FFMA.FTZ R69, R235, -R0.reuse, R69 ;  /* 0x80000000eb457223 */ /* 0x080fe20000010045 */
[-C--:B------:R-:W-:Y:S01]  /*9da0*/  FFMA.FTZ R70, R234, -R0.reuse, R70 ;  /* 0x80000000ea467223 */ /* 0x080fe20000010046 */
[-C--:B------:R-:W-:Y:S01]  /*9db0*/  FFMA.FTZ R71, R233, -R0.reuse, R71 ;  /* 0x80000000e9477223 */ /* 0x080fe20000010047 */
[-C--:B------:R-:W-:Y:S01]  /*9dc0*/  FFMA.FTZ R74, R232, -R0.reuse, R74 ;  /* 0x80000000e84a7223 */ /* 0x080fe2000001004a */
[----:B------:R-:W-:Y:S01]  /*9dd0*/  FFMA.FTZ R75, R231, -R0, R75 ;  /* 0x80000000e74b7223 */ /* 0x000fe2000001004b */
[----:B------:R-:W-:Y:S04]  /*9de0*/  HMMA.16816.F32 R128, R176, R174, R128 ;  /* 0x000000aeb080723c */ /* 0x000fe80000001880 */
[----:B------:R-:W-:Y:S01]  /*9df0*/  FMNMX3.FTZ R179, R166, R4, R5, !PT ;  /* 0x00000004a6b37276 */ /* 0x000fe20007810005 */
[----:B------:R-:W-:Y:S01]  /*9e00*/  FFMA.FTZ R120, R3, -R0, R120 ;  /* 0x8000000003787223 */ /* 0x000fe20000010078 */
        /* <DEDUP_REMOVED lines=11> */
[----:B------:R-:W-:Y:S01]  /*9ec0*/  VIADD R172, R164, 0xffffff90 ;  /* 0xffffff90a4ac7836 */ /* 0x000fe20000000000 */
        /* <DEDUP_REMOVED lines=9> */
[C---:B------:R-:W-:Y:S01]  /*9f60*/  FFMA.FTZ R97, R180.reuse, -R0, R97 ;  /* 0x80000000b4617223 */ /* 0x040fe20000010061 */
        /* <DEDUP_REMOVED lines=39> */
[-C--:B------:R-:W-:Y:S01]  /*a1e0*/  FFMA.FTZ R108, R224, -R0.reuse, R108 ;  /* 0x80000000e06c7223 */ /* 0x080fe2000001006c */
[----:B------:R-:W-:Y:S01]  /*a1f0*/  IABS R170, R181 ;  /* 0x000000b500aa7213 */ /* 0x000fe20000000000 */
        /* <DEDUP_REMOVED lines=9> */
[----:B------:R-:W-:Y:S02]  /*a290*/  I2FP.F32.S32 R170, R170 ;  /* 0x000000aa00aa7245 */ /* 0x000fe40000201400 */
[----:B------:R-:W-:Y:S02]  /*a2a0*/  IABS R172, R172 ;  /* 0x000000ac00ac7213 */ /* 0x000fe40000000000 */
[----:B------:R-:W-:Y:S01]  /*a2b0*/  FMNMX3.FTZ R3, R3, R76, R77, !PT ;  /* 0x0000004c03037276 */ /* 0x000fe2000781004d */
[----:B------:R-:W-:Y:S01]  /*a2c0*/  FFMA.FTZ R113, R170, -R0, R113 ;  /* 0x80000000aa717223 */ /* 0x000fe20000010071 */
[----:B------:R-:W-:Y:S01]  /*a2d0*/  FMNMX3.FTZ R2, R2, R78, R79, !PT ;  /* 0x0000004e02027276 */ /* 0x000fe2000781004f */
[----:B------:R-:W-:Y:S01]  /*a2e0*/  FFMA.FTZ R119, R170, -R0, R119 ;  /* 0x80000000aa777223 */ /* 0x000fe20000010077 */
[----:B------:R-:W-:Y:S02]  /*a2f0*/  FMNMX3.FTZ R179, R179, R80, R81, !PT ;  /* 0x00000050b3b37276 */ /* 0x000fe40007810051 */
[----:B------:R-:W-:Y:S02]  /*a300*/  FMNMX3.FTZ R178, R178, R82, R83, !PT ;  /* 0x00000052b2b27276 */ /* 0x000fe40007810053 */
[----:B------:R-:W-:Y:S02]  /*a310*/  IABS R180, R180 ;  /* 0x000000b400b47213 */ /* 0x000fe40000000000 */
[----:B------:R-:W-:Y:S01]  /*a320*/  I2FP.F32.S32 R170, R172 ;  /* 0x000000ac00aa7245 */ /* 0x000fe20000201400 */
[C---:B------:R-:W-:Y:S01]  /*a330*/  VIADD R172, R164.reuse, 0xffffff88 ;  /* 0xffffff88a4ac7836 */ /* 0x040fe20000000000 */
[----:B------:R-:W-:Y:S01]  /*a340*/  FMNMX3.FTZ R3, R3, R88, R89, !PT ;  /* 0x0000005803037276 */ /* 0x000fe20007810059 */
[----:B------:R-:W-:Y:S01]  /*a350*/  VIADD R164, R164, 0xffffff87 ;  /* 0xffffff87a4a47836 */ /* 0x000fe20000000000 */
[----:B------:R-:W-:Y:S01]  /*a360*/  FMNMX3.FTZ R2, R2, R90, R91, !PT ;  /* 0x0000005a02027276 */ /* 0x000fe2000781005b */
[C---:B------:R-:W-:Y:S01]  /*a370*/  FFMA.FTZ R116, R170.reuse, -R0, R116 ;  /* 0x80000000aa747223 */ /* 0x040fe20000010074 */
[----:B------:R-:W-:Y:S01]  /*a380*/  FMNMX3.FTZ R179, R179, R84, R85, !PT ;  /* 0x00000054b3b37276 */ /* 0x000fe20007810055 */
[----:B------:R-:W-:Y:S01]  /*a390*/  FFMA.FTZ R130, R170, -R0, R130 ;  /* 0x80000000aa827223 */ /* 0x000fe20000010082 */
[----:B------:R-:W-:Y:S02]  /*a3a0*/  FMNMX3.FTZ R178, R178, R86, R87, !PT ;  /* 0x00000056b2b27276 */ /* 0x000fe40007810057 */
        /* <DEDUP_REMOVED lines=8> */
[----:B------:R-:W-:Y:S02]  /*a430*/  I2FP.F32.S32 R165, R165 ;  /* 0x000000a500a57245 */ /* 0x000fe40000201400 */
[----:B------:R-:W-:Y:S02]  /*a440*/  IABS R172, R172 ;  /* 0x000000ac00ac7213 */ /* 0x000fe40000000000 */
[----:B------:R-:W-:Y:S01]  /*a450*/  IABS R164, R164 ;  /* 0x000000a400a47213 */ /* 0x000fe20000000000 */
[----:B------:R-:W-:Y:S01]  /*a460*/  FFMA.FTZ R117, R165, -R0, R117 ;  /* 0x80000000a5757223 */ /* 0x000fe20000010075 */
[----:B------:R-:W-:Y:S01]  /*a470*/  FMNMX3.FTZ R3, R3, R104, R105, !PT ;  /* 0x0000006803037276 */ /* 0x000fe20007810069 */
[----:B------:R-:W-:Y:S01]  /*a480*/  FFMA.FTZ R131, R165, -R0, R131 ;  /* 0x80000000a5837223 */ /* 0x000fe20000010083 */
[----:B------:R-:W-:Y:S02]  /*a490*/  FMNMX3.FTZ R2, R2, R106, R107, !PT ;  /* 0x0000006a02027276 */ /* 0x000fe4000781006b */
[----:B------:R-:W-:Y:S02]  /*a4a0*/  FMNMX3.FTZ R179, R179, R100, R101, !PT ;  /* 0x00000064b3b37276 */ /* 0x000fe40007810065 */
[----:B------:R-:W-:Y:S02]  /*a4b0*/  FMNMX3.FTZ R178, R178, R102, R103, !PT ;  /* 0x00000066b2b27276 */ /* 0x000fe40007810067 */
[----:B------:R-:W-:Y:S02]  /*a4c0*/  I2FP.F32.S32 R172, R172 ;  /* 0x000000ac00ac7245 */ /* 0x000fe40000201400 */
[----:B------:R-:W-:Y:S02]  /*a4d0*/  I2FP.F32.S32 R164, R164 ;  /* 0x000000a400a47245 */ /* 0x000fe40000201400 */
[----:B------:R-:W-:Y:S01]  /*a4e0*/  FMNMX3.FTZ R3, R3, R108, R109, !PT ;  /* 0x0000006c03037276 */ /* 0x000fe2000781006d */
[----:B------:R-:W-:Y:S01]  /*a4f0*/  FFMA.FTZ R128, R172, -R0, R128 ;  /* 0x80000000ac807223 */ /* 0x000fe20000010080 */
[----:B------:R-:W-:Y:S01]  /*a500*/  FMNMX3.FTZ R2, R2, R110, R111, !PT ;  /* 0x0000006e02027276 */ /* 0x000fe2000781006f */
[----:B------:R-:W-:Y:S01]  /*a510*/  FFMA.FTZ R129, R164, -R0, R129 ;  /* 0x80000000a4817223 */ /* 0x000fe20000010081 */
        /* <DEDUP_REMOVED lines=11> */
.L_x_165:
[----:B-1----:R-:W-:Y:S08]  /*a5d0*/  SHFL.BFLY PT, R165, R179, 0x2, 0x1f ;  /* 0x0c401f00b3a57f89 */ /* 0x002ff000000e0000 */
[----:B------:R-:W-:Y:S08]  /*a5e0*/  SHFL.BFLY PT, R164, R178, 0x2, 0x1f ;  /* 0x0c401f00b2a47f89 */ /* 0x000ff000000e0000 */
[----:B------:R-:W-:Y:S08]  /*a5f0*/  SHFL.BFLY PT, R172, R3, 0x2, 0x1f ;  /* 0x0c401f0003ac7f89 */ /* 0x000ff000000e0000 */
[----:B------:R-:W1:Y:S02]  /*a600*/  SHFL.BFLY PT, R170, R2, 0x2, 0x1f ;  /* 0x0c401f0002aa7f89 */ /* 0x000e6400000e0000 */
[----:B-1----:R-:W-:Y:S02]  /*a610*/  FMNMX.FTZ R170, R2, R170, !PT ;  /* 0x000000aa02aa7209 */ /* 0x002fe40007810000 */
[----:B------:R-:W-:Y:S02]  /*a620*/  FMNMX.FTZ R165, R179, R165, !PT ;  /* 0x000000a5b3a57209 */ /* 0x000fe40007810000 */
[----:B------:R-:W-:Y:S02]  /*a630*/  FMNMX.FTZ R164, R178, R164, !PT ;  /* 0x000000a4b2a47209 */ /* 0x000fe40007810000 */
[----:B------:R-:W1:Y:S01]  /*a640*/  SHFL.BFLY PT, R2, R170, 0x1, 0x1f ;  /* 0x0c201f00aa027f89 */ /* 0x000e6200000e0000 */
[----:B------:R-:W-:Y:S07]  /*a650*/  FMNMX.FTZ R3, R3, R172, !PT ;  /* 0x000000ac03037209 */ /* 0x000fee0007810000 */
[----:B------:R-:W2:Y:S08]  /*a660*/  SHFL.BFLY PT, R174, R165, 0x1, 0x1f ;  /* 0x0c201f00a5ae7f89 */ /* 0x000eb000000e0000 */
[----:B------:R-:W3:Y:S08]  /*a670*/  SHFL.BFLY PT, R173, R164, 0x1, 0x1f ;  /* 0x0c201f00a4ad7f89 */ /* 0x000ef000000e0000 */
[----:B------:R-:W4:Y:S08]  /*a680*/  SHFL.BFLY PT, R172, R3, 0x1, 0x1f ;  /* 0x0c201f0003ac7f89 */ /* 0x000f3000000e0000 */
[----:B------:R-:W-:Y:S01]  /*a690*/  LDSM.16.MT88.4 R176, [R171+0x4000] ;  /* 0x00400000abb0783b */ /* 0x000fe20000004200 */
[----:B-1----:R-:W-:Y:S02]  /*a6a0*/  FMNMX.FTZ R2, R170, R2, !PT ;  /* 0x00000002aa027209 */ /* 0x002fe40007810000 */
[----:B--2---:R-:W-:Y:S03]  /*a6b0*/  FMNMX.FTZ R165, R165, R174, !PT ;  /* 0x000000aea5a57209 */ /* 0x004fe60007810000 */
[----:B------:R-:W-:Y:S01]  /*a6c0*/  FMUL.FTZ R228, R2, UR4 ;  /* 0x0000000402e47c20 */ /* 0x000fe20008410000 */
[----:B---3--:R-:W-:Y:S01]  /*a6d0*/  FMNMX.FTZ R164, R164, R173, !PT ;  /* 0x000000ada4a47209 */ /* 0x008fe20007810000 */
[C---:B------:R-:W-:Y:S01]  /*a6e0*/  FADD.FTZ R166, -R165.reuse, R166 ;  /* 0x000000a6a5a67221 */ /* 0x040fe20000010100 */
[C---:B------:R-:W-:Y:S01]  /*a6f0*/  FMUL.FTZ R231, R165.reuse, UR4 ;  /* 0x00000004a5e77c20 */ /* 0x040fe20008410000 */
[----:B------:R-:W-:Y:S02]  /*a700*/  FSETP.NEU.FTZ.AND P2, PT, R165, -INF , PT ;  /* 0xff800000a500780b */ /* 0x000fe40003f5d000 */
[----:B----4-:R-:W-:Y:S01]  /*a710*/  FMNMX.FTZ R3, R3, R172, !PT ;  /* 0x000000ac03037209 */ /* 0x010fe20007810000 */
[C---:B------:R-:W-:Y:S01]  /*a720*/  FADD.FTZ R170, -R164.reuse, R167 ;  /* 0x000000a7a4aa7221 */ /* 0x040fe20000010100 */
[----:B------:R-:W1:Y:S01]  /*a730*/  LDSM.16.MT88.4 R172, [R189+0x4000] ;  /* 0x00400000bdac783b */ /* 0x000e620000004200 */
[C---:B------:R-:W-:Y:S01]  /*a740*/  FMUL.FTZ R230, R164.reuse, UR4 ;  /* 0x00000004a4e67c20 */ /* 0x040fe20008410000 */
[----:B------:R-:W-:Y:S01]  /*a750*/  FSETP.NEU.FTZ.AND P0, PT, R164, -INF , PT ;  /* 0xff800000a400780b */ /* 0x000fe20003f1d000 */
[C---:B------:R-:W-:Y:S01]  /*a760*/  FADD.FTZ R167, -R3.reuse, R168 ;  /* 0x000000a803a77221 */ /* 0x040fe20000010100 */
[----:B------:R-:W-:Y:S01]  /*a770*/  FMUL.FTZ R168, R166, UR4 ;  /* 0x00000004a6a87c20 */ /* 0x000fe20008410000 */
[----:B------:R-:W-:Y:S01]  /*a780*/  FMUL.FTZ R170, R170, UR4 ;  /* 0x00000004aaaa7c20 */ /* 0x000fe20008410000 */
[----:B------:R-:W-:Y:S01]  /*a790*/  FADD.FTZ R166, -R2, R169 ;  /* 0x000000a902a67221 */ /* 0x000fe20000010100 */
[----:B------:R-:W-:Y:S01]  /*a7a0*/  FSEL R230, R230, RZ, P0 ;  /* 0x000000ffe6e67208 */ /* 0x000fe20000000000 */
[----:B------:R-:W2:Y:S01]  /*a7b0*/  MUFU.EX2 R169, R168 ;  /* 0x000000a800a97308 */ /* 0x000ea20000000800 */
[----:B------:R-:W-:Y:S01]  /*a7c0*/  FMUL.FTZ R229, R3, UR4 ;  /* 0x0000000403e57c20 */ /* 0x000fe20008410000 */
[----:B------:R-:W-:Y:S01]  /*a7d0*/  FSEL R231, R231, RZ, P2 ;  /* 0x000000ffe7e77208 */ /* 0x000fe20001000000 */
[----:B------:R-:W-:Y:S07]  /*a7e0*/  FMUL.FTZ R167, R167, UR4 ;  /* 0x00000004a7a77c20 */ /* 0x000fee0008410000 */
[----:B------:R3:W4:Y:S01]  /*a7f0*/  MUFU.EX2 R168, R170 ;  /* 0x000000aa00a87308 */ /* 0x0007220000000800 */
[----:B------:R-:W-:Y:S01]  /*a800*/  FSETP.NEU.FTZ.AND P0, PT, R3, -INF , PT ;  /* 0xff8000000300780b */ /* 0x000fe20003f1d000 */
[--C-:B------:R-:W-:Y:S01]  /*a810*/  FFMA.FTZ R227, R6, UR4, -R230.reuse ;  /* 0x0000000406e37c23 */ /* 0x100fe200080108e6 */
[--C-:B------:R-:W-:Y:S01]  /*a820*/  FFMA.FTZ R226, R4, UR4, -R231.reuse ;  /* 0x0000000404e27c23 */ /* 0x100fe200080108e7 */
[--C-:B------:R-:W-:Y:S06]  /*a830*/  FFMA.FTZ R223, R5, UR4, -R231.reuse ;  /* 0x0000000405df7c23 */ /* 0x100fec00080108e7 */
[----:B------:R-:W-:Y:S01]  /*a840*/  MUFU.EX2 R167, R167 ;  /* 0x000000a700a77308 */ /* 0x000fe20000000800 */
[----:B------:R-:W-:Y:S01]  /*a850*/  FSEL R229, R229, RZ, P0 ;  /* 0x000000ffe5e57208 */ /* 0x000fe20000000000 */
[--C-:B------:R-:W-:Y:S01]  /*a860*/  FFMA.FTZ R222, R7, UR4, -R230.reuse ;  /* 0x0000000407de7c23 */ /* 0x100fe200080108e6 */
[----:B------:R-:W-:Y:S07]  /*a870*/  FSETP.NEU.FTZ.AND P0, PT, R2, -INF , PT ;  /* 0xff8000000200780b */ /* 0x000fee0003f1d000 */
[----:B------:R-:W-:Y:S01]  /*a880*/  MUFU.EX2 R226, R226 ;  /* 0x000000e200e27308 */ /* 0x000fe20000000800 */
[--C-:B------:R-:W-:Y:S01]  /*a890*/  FFMA.FTZ R186, R16, UR4, -R231.reuse ;  /* 0x0000000410ba7c23 */ /* 0x100fe200080108e7 */
[----:B------:R-:W-:Y:S01]  /*a8a0*/  FFMA.FTZ R185, R17, UR4, -R231 ;  /* 0x0000000411b97c23 */ /* 0x000fe200080108e7 */
[--C-:B------:R-:W-:Y:S07]  /*a8b0*/  FFMA.FTZ R184, R18, UR4, -R230.reuse ;  /* 0x0000000412b87c23 */ /* 0x100fee00080108e6 */
[----:B------:R-:W5:Y:S01]  /*a8c0*/  MUFU.EX2 R223, R223 ;  /* 0x000000df00df7308 */ /* 0x000f620000000800 */
[----:B------:R-:W-:Y:S01]  /*a8d0*/  FFMA.FTZ R180, R19, UR4, -R230 ;  /* 0x0000000413b47c23 */ /* 0x000fe200080108e6 */
[----:B------:R-:W-:Y:S01]  /*a8e0*/  FSEL R228, R228, RZ, P0 ;  /* 0x000000ffe4e47208 */ /* 0x000fe20000000000 */
[----:B------:R-:W-:Y:S07]  /*a8f0*/  FMUL.FTZ R166, R166, UR4 ;  /* 0x00000004a6a67c20 */ /* 0x000fee0008410000 */
[----:B------:R-:W-:Y:S01]  /*a900*/  MUFU.EX2 R227, R227 ;  /* 0x000000e300e37308 */ /* 0x000fe20000000800 */
[--C-:B------:R-:W-:Y:S01]  /*a910*/  FFMA.FTZ R183, R12, UR4, -R229.reuse ;  /* 0x000000040cb77c23 */ /* 0x100fe200080108e5 */
[--C-:B---3--:R-:W-:Y:S01]  /*a920*/  FFMA.FTZ R170, R13, UR4, -R229.reuse ;  /* 0x000000040daa7c23 */ /* 0x108fe200080108e5 */
[--C-:B------:R-:W-:Y:S07]  /*a930*/  FFMA.FTZ R182, R14, UR4, -R228.reuse ;  /* 0x000000040eb67c23 */ /* 0x100fee00080108e4 */
[----:B------:R-:W3:Y:S01]  /*a940*/  MUFU.EX2 R222, R222 ;  /* 0x000000de00de7308 */ /* 0x000ee20000000800 */
[--C-:B------:R-:W-:Y:S01]  /*a950*/  FFMA.FTZ R181, R15, UR4, -R228.reuse ;  /* 0x000000040fb57c23 */ /* 0x100fe200080108e4 */
[--C-:B------:R-:W-:Y:S01]  /*a960*/  FFMA.FTZ R224, R8, UR4, -R229.reuse ;  /* 0x0000000408e07c23 */ /* 0x100fe200080108e5 */
[----:B------:R-:W-:Y:S07]  /*a970*/  FFMA.FTZ R221, R9, UR4, -R229 ;  /* 0x0000000409dd7c23 */ /* 0x000fee00080108e5 */
[----:B------:R-:W-:Y:S01]  /*a980*/  MUFU.EX2 R185, R185 ;  /* 0x000000b900b97308 */ /* 0x000fe20000000800 */
[--C-:B------:R-:W-:Y:S01]  /*a990*/  FFMA.FTZ R225, R10, UR4, -R228.reuse ;  /* 0x000000040ae17c23 */ /* 0x100fe200080108e4 */
[----:B------:R-:W-:Y:S01]  /*a9a0*/  FFMA.FTZ R187, R11, UR4, -R228 ;  /* 0x000000040bbb7c23 */ /* 0x000fe200080108e4 */
[C---:B--2---:R-:W-:Y:S07]  /*a9b0*/  FMUL.FTZ R4, R169.reuse, R160 ;  /* 0x000000a0a9047220 */ /* 0x044fee0000410000 */
[----:B------:R-:W2:Y:S01]  /*a9c0*/  MUFU.EX2 R186, R186 ;  /* 0x000000ba00ba7308 */ /* 0x000ea20000000800 */
[----:B------:R-:W-:Y:S01]  /*a9d0*/  FMUL.FTZ R5, R169, R161 ;  /* 0x000000a1a9057220 */ /* 0x000fe20000410000 */
[C---:B----4-:R-:W-:Y:S01]  /*a9e0*/  FMUL.FTZ R6, R168.reuse, R162 ;  /* 0x000000a2a8067220 */ /* 0x050fe20000410000 */
[----:B------:R-:W-:Y:S07]  /*a9f0*/  FMUL.FTZ R7, R168, R163 ;  /* 0x000000a3a8077220 */ /* 0x000fee0000410000 */
[----:B------:R-:W-:Y:S01]  /*aa00*/  MUFU.EX2 R184, R184 ;  /* 0x000000b800b87308 */ /* 0x000fe20000000800 */
[----:B-----5:R-:W-:Y:S01]  /*aa10*/  F2FP.F16.F32.PACK_AB R160, R223, R226 ;  /* 0x000000e2dfa0723e */ /* 0x020fe200000000ff */
[C---:B------:R-:W-:Y:S01]  /*aa20*/  FMUL.FTZ R8, R167.reuse, R156 ;  /* 0x0000009ca7087220 */ /* 0x040fe20000410000 */
[----:B---3--:R-:W-:Y:S07]  /*aa30*/  F2FP.F16.F32.PACK_AB R161, R222, R227 ;  /* 0x000000e3dea1723e */ /* 0x008fee00000000ff */
[----:B------:R-:W3:Y:S01]  /*aa40*/  MUFU.EX2 R180, R180 ;  /* 0x000000b400b47308 */ /* 0x000ee20000000800 */
[C---:B------:R-:W-:Y:S01]  /*aa50*/  FMUL.FTZ R9, R167.reuse, R157 ;  /* 0x0000009da7097220 */ /* 0x040fe20000410000 */
[C---:B------:R-:W-:Y:S01]  /*aa60*/  FMUL.FTZ R12, R167.reuse, R152 ;  /* 0x00000098a70c7220 */ /* 0x040fe20000410000 */
[----:B------:R-:W-:Y:S07]  /*aa70*/  FMUL.FTZ R13, R167, R153 ;  /* 0x00000099a70d7220 */ /* 0x000fee0000410000 */
[----:B------:R-:W4:Y:S01]  /*aa80*/  MUFU.EX2 R166, R166 ;  /* 0x000000a600a67308 */ /* 0x000f220000000800 */
[----:B------:R-:W-:Y:S01]  /*aa90*/  FMUL.FTZ R16, R169, R148 ;  /* 0x00000094a9107220 */ /* 0x000fe20000410000 */
[----:B--2---:R-:W-:Y:S01]  /*aaa0*/  F2FP.F16.F32.PACK_AB R162, R185, R186 ;  /* 0x000000bab9a2723e */ /* 0x004fe200000000ff */
[----:B------:R-:W-:Y:S07]  /*aab0*/  FMUL.FTZ R17, R169, R149 ;  /* 0x00000095a9117220 */ /* 0x000fee0000410000 */
[----:B------:R-:W-:Y:S01]  /*aac0*/  MUFU.EX2 R183, R183 ;  /* 0x000000b700b77308 */ /* 0x000fe20000000800 */
[C---:B------:R-:W-:Y:S01]  /*aad0*/  FMUL.FTZ R18, R168.reuse, R150 ;  /* 0x00000096a8127220 */ /* 0x040fe20000410000 */
[----:B------:R-:W-:Y:S01]  /*aae0*/  FMUL.FTZ R19, R168, R151 ;  /* 0x00000097a8137220 */ /* 0x000fe20000410000 */
[--C-:B------:R-:W-:Y:S07]  /*aaf0*/  FFMA.FTZ R150, R20, UR4, -R231.reuse ;  /* 0x0000000414967c23 */ /* 0x100fee00080108e7 */
[----:B------:R-:W2:Y:S01]  /*ab00*/  MUFU.EX2 R170, R170 ;  /* 0x000000aa00aa7308 */ /* 0x000ea20000000800 */
[----:B------:R-:W-:Y:S01]  /*ab10*/  FFMA.FTZ R149, R21, UR4, -R231 ;  /* 0x0000000415957c23 */ /* 0x000fe200080108e7 */
[----:B---3--:R-:W-:Y:S01]  /*ab20*/  F2FP.F16.F32.PACK_AB R163, R180, R184 ;  /* 0x000000b8b4a3723e */ /* 0x008fe200000000ff */
[C---:B------:R-:W-:Y:S07]  /*ab30*/  FMUL.FTZ R20, R169.reuse, R144 ;  /* 0x00000090a9147220 */ /* 0x040fee0000410000 */
[----:B------:R-:W-:Y:S01]  /*ab40*/  MUFU.EX2 R224, R224 ;  /* 0x000000e000e07308 */ /* 0x000fe20000000800 */
[----:B------:R-:W-:Y:S01]  /*ab50*/  FMUL.FTZ R21, R169, R145 ;  /* 0x00000091a9157220 */ /* 0x000fe20000410000 */
[----:B------:R-:W-:Y:S01]  /*ab60*/  FFMA.FTZ R44, R44, UR4, -R229 ;  /* 0x000000042c2c7c23 */ /* 0x000fe200080108e5 */
[--C-:B------:R-:W-:Y:S07]  /*ab70*/  FFMA.FTZ R153, R22, UR4, -R230.reuse ;  /* 0x0000000416997c23 */ /* 0x100fee00080108e6 */
[----:B------:R-:W3:Y:S01]  /*ab80*/  MUFU.EX2 R221, R221 ;  /* 0x000000dd00dd7308 */ /* 0x000ee20000000800 */
[-C--:B-1----:R-:W-:Y:S09]  /*ab90*/  HMMA.16816.F32 R4, R160, R172.reuse, R4 ;  /* 0x000000aca004723c */ /* 0x082ff20000001804 */
[----:B------:R-:W-:Y:S01]  /*aba0*/  MUFU.EX2 R225, R225 ;  /* 0x000000e100e17308 */ /* 0x000fe20000000800 */
[C---:B----4-:R-:W-:Y:S01]  /*abb0*/  FMUL.FTZ R10, R166.reuse, R158 ;  /* 0x0000009ea60a7220 */ /* 0x050fe20000410000 */
[----:B------:R-:W-:Y:S08]  /*abc0*/  FMUL.FTZ R11, R166, R159 ;  /* 0x0000009fa60b7220 */ /* 0x000ff00000410000 */
[----:B------:R-:W1:Y:S01]  /*abd0*/  MUFU.EX2 R187, R187 ;  /* 0x000000bb00bb7308 */ /* 0x000e620000000800 */
[----:B--2---:R-:W-:Y:S01]  /*abe0*/  F2FP.F16.F32.PACK_AB R158, R170, R183 ;  /* 0x000000b7aa9e723e */ /* 0x004fe200000000ff */
[C---:B------:R-:W-:Y:S01]  /*abf0*/  FMUL.FTZ R14, R166.reuse, R154 ;  /* 0x0000009aa60e7220 */ /* 0x040fe20000410000 */
[----:B------:R-:W-:Y:S07]  /*ac00*/  FMUL.FTZ R15, R166, R155 ;  /* 0x0000009ba60f7220 */ /* 0x000fee0000410000 */
[----:B------:R-:W-:Y:S01]  /*ac10*/  MUFU.EX2 R182, R182 ;  /* 0x000000b600b67308 */ /* 0x000fe20000000800 */
[--C-:B------:R-:W-:Y:S01]  /*ac20*/  FFMA.FTZ R152, R23, UR4, -R230.reuse ;  /* 0x0000000417987c23 */ /* 0x100fe200080108e6 */
[----:B---3--:R-:W-:Y:S01]  /*ac30*/  F2FP.F16.F32.PACK_AB R156, R221, R224 ;  /* 0x000000e0dd9c723e */ /* 0x008fe200000000ff */
[C---:B------:R-:W-:Y:S07]  /*ac40*/  FMUL.FTZ R22, R168.reuse, R146 ;  /* 0x00000092a8167220 */ /* 0x040fee0000410000 */
[----:B------:R-:W2:Y:S01]  /*ac50*/  MUFU.EX2 R181, R181 ;  /* 0x000000b500b57308 */ /* 0x000ea20000000800 */
[----:B------:R-:W-:Y:S01]  /*ac60*/  FMUL.FTZ R23, R168, R147 ;  /* 0x00000093a8177220 */ /* 0x000fe20000410000 */
[C---:B------:R-:W-:Y:S01]  /*ac70*/  FMUL.FTZ R132, R167.reuse, R132 ;  /* 0x00000084a7847220 */ /* 0x040fe20000410000 */
[----:B------:R-:W3:Y:S01]  /*ac80*/  LDSM.16.MT88.4 R144, [R189+0x4400] ;  /* 0x00440000bd90783b */ /* 0x000ee20000004200 */
[----:B------:R-:W-:Y:S01]  /*ac90*/  FMUL.FTZ R133, R167, R133 ;  /* 0x00000085a7857220 */ /* 0x000fe20000410000 */
[C---:B------:R-:W-:Y:S01]  /*aca0*/  FMUL.FTZ R134, R166.reuse, R134 ;  /* 0x00000086a6867220 */ /* 0x040fe20000410000 */
[----:B-1----:R-:W-:Y:S01]  /*acb0*/  F2FP.F16.F32.PACK_AB R157, R187, R225 ;  /* 0x000000e1bb9d723e */ /* 0x002fe200000000ff */
[----:B------:R-:W-:Y:S01]  /*acc0*/  FMUL.FTZ R135, R166, R135 ;  /* 0x00000087a6877220 */ /* 0x000fe20000410000 */
[--C-:B------:R-:W-:Y:S01]  /*acd0*/  FFMA.FTZ R151, R32, UR4, -R231.reuse ;  /* 0x0000000420977c23 */ /* 0x100fe200080108e7 */
[--C-:B------:R-:W-:Y:S01]  /*ace0*/  FFMA.FTZ R148, R33, UR4, -R231.reuse ;  /* 0x0000000421947c23 */ /* 0x100fe200080108e7 */
[--C-:B------:R-:W-:Y:S01]  /*acf0*/  FFMA.FTZ R155, R34, UR4, -R230.reuse ;  /* 0x00000004229b7c23 */ /* 0x100fe200080108e6 */
[----:B------:R-:W-:Y:S01]  /*ad00*/  FFMA.FTZ R154, R35, UR4, -R230 ;  /* 0x00000004239a7c23 */ /* 0x000fe200080108e6 */
[C---:B------:R-:W-:Y:S01]  /*ad10*/  FMUL.FTZ R32, R167.reuse, R140 ;  /* 0x0000008ca7207220 */ /* 0x040fe20000410000 */
[----:B------:R-:W-:Y:S01]  /*ad20*/  FMUL.FTZ R33, R167, R141 ;  /* 0x0000008da7217220 */ /* 0x000fe20000410000 */
[----:B--2---:R-:W-:Y:S01]  /*ad30*/  F2FP.F16.F32.PACK_AB R159, R181, R182 ;  /* 0x000000b6b59f723e */ /* 0x004fe200000000ff */
[C---:B------:R-:W-:Y:S01]  /*ad40*/  FMUL.FTZ R34, R166.reuse, R142 ;  /* 0x0000008ea6227220 */ /* 0x040fe20000410000 */
[----:B------:R-:W-:Y:S01]  /*ad50*/  FMUL.FTZ R35, R166, R143 ;  /* 0x0000008fa6237220 */ /* 0x000fe20000410000 */
[----:B------:R-:W-:Y:S01]  /*ad60*/  MUFU.EX2 R150, R150 ;  /* 0x0000009600967308 */ /* 0x000fe20000000800 */
[----:B------:R-:W1:Y:S01]  /*ad70*/  LDSM.16.MT88.4 R140, [R171+0x4400] ;  /* 0x00440000ab8c783b */ /* 0x000e620000004200 */
[--C-:B------:R-:W-:Y:S01]  /*ad80*/  FFMA.FTZ R43, R43, UR4, -R228.reuse ;  /* 0x000000042b2b7c23 */ /* 0x100fe200080108e4 */
[----:B------:R-:W-:Y:S01]  /*ad90*/  FFMA.FTZ R112, R112, UR4, -R231 ;  /* 0x0000000470707c23 */ /* 0x000fe200080108e7 */
[C---:B------:R-:W-:Y:S06]  /*ada0*/  HMMA.16816.F32 R8, R156.reuse, R172, R8 ;  /* 0x000000ac9c08723c */ /* 0x040fec0000001808 */
[----:B------:R-:W2:Y:S01]  /*adb0*/  MUFU.EX2 R149, R149 ;  /* 0x0000009500957308 */ /* 0x000ea20000000800 */
[--C-:B------:R-:W-:Y:S09]  /*adc0*/  FFMA.FTZ R173, R28, UR4, -R229.reuse ;  /* 0x000000041cad7c23 */ /* 0x100ff200080108e5 */
[----:B------:R-:W-:Y:S01]  /*add0*/  MUFU.EX2 R151, R151 ;  /* 0x0000009700977308 */ /* 0x000fe20000000800 */
[--C-:B------:R-:W-:Y:S01]  /*ade0*/  FFMA.FTZ R29, R29, UR4, -R229.reuse ;  /* 0x000000041d1d7c23 */ /* 0x100fe200080108e5 */
[----:B------:R-:W-:Y:S01]  /*adf0*/  FFMA.FTZ R172, R25, UR4, -R229 ;  /* 0x0000000419ac7c23 */ /* 0x000fe200080108e5 */
[-C--:B------:R-:W-:Y:S07]  /*ae00*/  HMMA.16816.F32 R12, R156, R174.reuse, R12 ;  /* 0x000000ae9c0c723c */ /* 0x080fee000000180c */
[----:B------:R-:W4:Y:S01]  /*ae10*/  MUFU.EX2 R148, R148 ;  /* 0x0000009400947308 */ /* 0x000f220000000800 */
[----:B------:R-:W-:Y:S01]  /*ae20*/  FMUL.FTZ R25, R169, R137 ;  /* 0x00000089a9197220 */ /* 0x000fe20000410000 */
[--C-:B------:R-:W-:Y:S08]  /*ae30*/  FFMA.FTZ R48, R48, UR4, -R231.reuse ;  /* 0x0000000430307c23 */ /* 0x100ff000080108e7 */
[----:B------:R-:W-:Y:S01]  /*ae40*/  MUFU.EX2 R112, R112 ;  /* 0x0000007000707308 */ /* 0x000fe20000000800 */
[----:B------:R-:W-:Y:S01]  /*ae50*/  FFMA.FTZ R49, R49, UR4, -R231 ;  /* 0x0000000431317c23 */ /* 0x000fe200080108e7 */
[----:B--2---:R-:W-:Y:S01]  /*ae60*/  F2FP.F16.F32.PACK_AB R28, R149, R150 ;  /* 0x00000096951c723e */ /* 0x004fe200000000ff */
[C---:B------:R-:W-:Y:S07]  /*ae70*/  HMMA.16816.F32 R16, R160.reuse, R174, R16 ;  /* 0x000000aea010723c */ /* 0x040fee0000001810 */
[----:B------:R-:W-:Y:S01]  /*ae80*/  MUFU.EX2 R172, R172 ;  /* 0x000000ac00ac7308 */ /* 0x000fe20000000800 */
[----:B------:R-:W-:Y:S01]  /*ae90*/  FFMA.FTZ R174, R24, UR4, -R229 ;  /* 0x0000000418ae7c23 */ /* 0x000fe200080108e5 */
[----:B------:R-:W-:Y:S08]  /*aea0*/  FMUL.FTZ R24, R169, R136 ;  /* 0x00000088a9187220 */ /* 0x000ff00000410000 */
[----:B------:R-:W-:Y:S01]  /*aeb0*/  MUFU.EX2 R48, R48 ;  /* 0x0000003000307308 */ /* 0x000fe20000000800 */
[----:B------:R-:W-:Y:S01]  /*aec0*/  FFMA.FTZ R175, R26, UR4, -R228 ;  /* 0x000000041aaf7c23 */ /* 0x000fe200080108e4 */
[-C--:B------:R-:W-:Y:S08]  /*aed0*/  HMMA.16816.F32 R20, R160, R176.reuse, R20 ;  /* 0x000000b0a014723c */ /* 0x080ff00000001814 */
[----:B------:R-:W2:Y:S01]  /*aee0*/  MUFU.EX2 R174, R174 ;  /* 0x000000ae00ae7308 */ /* 0x000ea20000000800 */
[----:B------:R-:W-:Y:S01]  /*aef0*/  FMUL.FTZ R26, R168, R138 ;  /* 0x0000008aa81a7220 */ /* 0x000fe20000410000 */
[--C-:B------:R-:W-:Y:S01]  /*af00*/  FFMA.FTZ R50, R50, UR4, -R230.reuse ;  /* 0x0000000432327c23 */ /* 0x100fe200080108e6 */
[--C-:B------:R-:W-:Y:S07]  /*af10*/  FFMA.FTZ R51, R51, UR4, -R230.reuse ;  /* 0x0000000433337c23 */ /* 0x100fee00080108e6 */
[----:B------:R-:W-:Y:S01]  /*af20*/  MUFU.EX2 R175, R175 ;  /* 0x000000af00af7308 */ /* 0x000fe20000000800 */
[----:B------:R-:W-:Y:S01]  /*af30*/  FFMA.FTZ R52, R52, UR4, -R231 ;  /* 0x0000000434347c23 */ /* 0x000fe200080108e7 */
[C---:B------:R-:W-:Y:S08]  /*af40*/  HMMA.16816.F32 R132, R156.reuse, R176, R132 ;  /* 0x000000b09c84723c */ /* 0x040ff00000001884 */
[----:B------:R-:W-:Y:S01]  /*af50*/  MUFU.EX2 R49, R49 ;  /* 0x0000003100317308 */ /* 0x000fe20000000800 */
[--C-:B------:R-:W-:Y:S01]  /*af60*/  FFMA.FTZ R55, R55, UR4, -R230.reuse ;  /* 0x0000000437377c23 */ /* 0x100fe200080108e6 */
[----:B------:R-:W-:Y:S08]  /*af70*/  FFMA.FTZ R67, R67, UR4, -R230 ;  /* 0x0000000443437c23 */ /* 0x000ff000080108e6 */
[----:B------:R-:W-:Y:S01]  /*af80*/  MUFU.EX2 R50, R50 ;  /* 0x0000003200327308 */ /* 0x000fe20000000800 */
[----:B------:R-:W-:Y:S01]  /*af90*/  FFMA.FTZ R60, R60, UR4, -R229 ;  /* 0x000000043c3c7c23 */ /* 0x000fe200080108e5 */
[-C--:B------:R-:W-:Y:S08]  /*afa0*/  HMMA.16816.F32 R32, R156, R178.reuse, R32 ;  /* 0x000000b29c20723c */ /* 0x080ff00000001820 */
[----:B------:R-:W-:Y:S01]  /*afb0*/  MUFU.EX2 R153, R153 ;  /* 0x0000009900997308 */ /* 0x000fe20000000800 */
[--C-:B------:R-:W-:Y:S01]  /*afc0*/  FFMA.FTZ R158, R30, UR4, -R228.reuse ;  /* 0x000000041e9e7c23 */ /* 0x100fe200080108e4 */
[--C-:B------:R-:W-:Y:S01]  /*afd0*/  FFMA.FTZ R159, R27, UR4, -R228.reuse ;  /* 0x000000041b9f7c23 */ /* 0x100fe200080108e4 */
[--C-:B------:R-:W-:Y:S07]  /*afe0*/  FFMA.FTZ R157, R31, UR4, -R228.reuse ;  /* 0x000000041f9d7c23 */ /* 0x100fee00080108e4 */
[----:B------:R-:W-:Y:S01]  /*aff0*/  MUFU.EX2 R152, R152 ;  /* 0x0000009800987308 */ /* 0x000fe20000000800 */
[----:B------:R-:W-:Y:S01]  /*b000*/  FMUL.FTZ R27, R168, R139 ;  /* 0x0000008ba81b7220 */ /* 0x000fe20000410000 */
[----:B----4-:R-:W-:Y:S01]  /*b010*/  F2FP.F16.F32.PACK_AB R30, R148, R151 ;  /* 0x00000097941e723e */ /* 0x010fe200000000ff */
[----:B------:R-:W-:Y:S07]  /*b020*/  FFMA.FTZ R59, R59, UR4, -R228 ;  /* 0x000000043b3b7c23 */ /* 0x000fee00080108e4 */
[----:B------:R-:W-:Y:S01]  /*b030*/  MUFU.EX2 R155, R155 ;  /* 0x0000009b009b7308 */ /* 0x000fe20000000800 */
[----:B--2---:R-:W-:Y:S01]  /*b040*/  F2FP.F16.F32.PACK_AB R136, R172, R174 ;  /* 0x000000aeac88723e */ /* 0x004fe200000000ff */
[--C-:B------:R-:W-:Y:S01]  /*b050*/  FFMA.FTZ R69, R69, UR4, -R231.reuse ;  /* 0x0000000445457c23 */ /* 0x100fe200080108e7 */
[--C-:B------:R-:W-:Y:S01]  /*b060*/  FFMA.FTZ R71, R71, UR4, -R230.reuse ;  /* 0x0000000447477c23 */ /* 0x100fe200080108e6 */
[----:B------:R-:W-:Y:S06]  /*b070*/  HMMA.16816.F32 R24, R160, R178, R24 ;  /* 0x000000b2a018723c */ /* 0x000fec0000001818 */
[----:B------:R-:W2:Y:S01]  /*b080*/  MUFU.EX2 R154, R154 ;  /* 0x0000009a009a7308 */ /* 0x000ea20000000800 */
[----:B------:R-:W-:Y:S09]  /*b090*/  FFMA.FTZ R160, R37, UR4, -R231 ;  /* 0x0000000425a07c23 */ /* 0x000ff200080108e7 */
[----:B------:R4:W-:Y:S01]  /*b0a0*/  MUFU.EX2 R156, R29 ;  /* 0x0000001d009c7308 */ /* 0x0009e20000000800 */
[----:B------:R-:W-:Y:S01]  /*b0b0*/  FFMA.FTZ R161, R38, UR4, -R230 ;  /* 0x0000000426a17c23 */ /* 0x000fe200080108e6 */
[--C-:B------:R-:W-:Y:S01]  /*b0c0*/  FFMA.FTZ R162, R42, UR4, -R228.reuse ;  /* 0x000000042aa27c23 */ /* 0x100fe200080108e4 */
[--C-:B------:R-:W-:Y:S07]  /*b0d0*/  FFMA.FTZ R75, R75, UR4, -R228.reuse ;  /* 0x000000044b4b7c23 */ /* 0x100fee00080108e4 */
[----:B------:R-:W5:Y:S01]  /*b0e0*/  MUFU.EX2 R159, R159 ;  /* 0x0000009f009f7308 */ /* 0x000f620000000800 */
[--C-:B------:R-:W-:Y:S01]  /*b0f0*/  FFMA.FTZ R92, R92, UR4, -R229.reuse ;  /* 0x000000045c5c7c23 */ /* 0x100fe200080108e5 */
[--C-:B------:R-:W-:Y:S01]  /*b100*/  FFMA.FTZ R94, R94, UR4, -R228.reuse ;  /* 0x000000045e5e7c23 */ /* 0x100fe200080108e4 */
[--C-:B------:R-:W-:Y:S07]  /*b110*/  FFMA.FTZ R108, R108, UR4, -R229.reuse ;  /* 0x000000046c6c7c23 */ /* 0x100fee00080108e5 */
[----:B------:R-:W1:Y:S01]  /*b120*/  MUFU.EX2 R173, R173 ;  /* 0x000000ad00ad7308 */ /* 0x000e620000000800 */
[----:B------:R-:W-:Y:S01]  /*b130*/  FFMA.FTZ R109, R109, UR4, -R229 ;  /* 0x000000046d6d7c23 */ /* 0x000fe200080108e5 */
[----:B--2---:R-:W-:Y:S01]  /*b140*/  F2FP.F16.F32.PACK_AB R31, R154, R155 ;  /* 0x0000009b9a1f723e */ /* 0x004fe200000000ff */
[--C-:B------:R-:W-:Y:S07]  /*b150*/  FFMA.FTZ R106, R106, UR4, -R228.reuse ;  /* 0x000000046a6a7c23 */ /* 0x100fee00080108e4 */
[----:B------:R-:W-:Y:S01]  /*b160*/  MUFU.EX2 R158, R158 ;  /* 0x0000009e009e7308 */ /* 0x000fe20000000800 */
[--C-:B------:R-:W-:Y:S01]  /*b170*/  FFMA.FTZ R107, R107, UR4, -R228.reuse ;  /* 0x000000046b6b7c23 */ /* 0x100fe200080108e4 */
[----:B----4-:R-:W-:Y:S01]  /*b180*/  F2FP.F16.F32.PACK_AB R29, R152, R153 ;  /* 0x00000099981d723e */ /* 0x010fe200000000ff */
[--C-:B------:R-:W-:Y:S07]  /*b190*/  FFMA.FTZ R110, R110, UR4, -R228.reuse ;  /* 0x000000046e6e7c23 */ /* 0x100fee00080108e4 */
[----:B------:R-:W2:Y:S01]  /*b1a0*/  MUFU.EX2 R157, R157 ;  /* 0x0000009d009d7308 */ /* 0x000ea20000000800 */
[----:B------:R-:W-:Y:S01]  /*b1b0*/  FFMA.FTZ R111, R111, UR4, -R228 ;  /* 0x000000046f6f7c23 */ /* 0x000fe200080108e4 */
[----:B-----5:R-:W-:Y:S01]  /*b1c0*/  F2FP.F16.F32.PACK_AB R137, R159, R175 ;  /* 0x000000af9f89723e */ /* 0x020fe200000000ff */
[----:B------:R-:W-:Y:S07]  /*b1d0*/  FFMA.FTZ R226, R169, R220, R226 ;  /* 0x000000dca9e27223 */ /* 0x000fee00000100e2 */
[----:B------:R-:W-:Y:S01]  /*b1e0*/  MUFU.EX2 R160, R160 ;  /* 0x000000a000a07308 */ /* 0x000fe20000000800 */
[-C--:B---3--:R-:W-:Y:S09]  /*b1f0*/  HMMA.16816.F32 R4, R28, R144.reuse, R4 ;  /* 0x000000901c04723c */ /* 0x088ff20000001804 */
[----:B------:R-:W-:Y:S01]  /*b200*/  MUFU.EX2 R161, R161 ;  /* 0x000000a100a17308 */ /* 0x000fe20000000800 */
[----:B-1----:R-:W-:Y:S01]  /*b210*/  F2FP.F16.F32.PACK_AB R138, R156, R173 ;  /* 0x000000ad9c8a723e */ /* 0x002fe200000000ff */
[----:B------:R-:W-:Y:S08]  /*b220*/  FADD.FTZ R226, R223, R226 ;  /* 0x000000e2dfe27221 */ /* 0x000ff00000010000 */
[----:B------:R-:W-:Y:S01]  /*b230*/  MUFU.EX2 R51, R51 ;  /* 0x0000003300337308 */ /* 0x000fe20000000800 */
[----:B------:R-:W-:Y:S01]  /*b240*/  FFMA.FTZ R227, R168, R219, R227 ;  /* 0x000000dba8e37223 */ /* 0x000fe200000100e3 */
[----:B--2---:R-:W-:Y:S01]  /*b250*/  F2FP.F16.F32.PACK_AB R139, R157, R158 ;  /* 0x0000009e9d8b723e */ /* 0x004fe200000000ff */
[----:B------:R-:W-:Y:S07]  /*b260*/  FADD.FTZ R226, R186, R226 ;  /* 0x000000e2bae27221 */ /* 0x000fee0000010000 */
[----:B------:R-:W-:Y:S01]  /*b270*/  MUFU.EX2 R162, R162 ;  /* 0x000000a200a27308 */ /* 0x000fe20000000800 */
[----:B------:R-:W-:Y:S01]  /*b280*/  FFMA.FTZ R225, R166, R217, R225 ;  /* 0x000000d9a6e17223 */ /* 0x000fe200000100e1 */
[----:B------:R-:W-:Y:S01]  /*b290*/  ISETP.GT.AND P0, PT, R216, RZ, PT ;  /* 0x000000ffd800720c */ /* 0x000fe20003f04270 */
[----:B------:R-:W-:Y:S07]  /*b2a0*/  FADD.FTZ R226, R185, R226 ;  /* 0x000000e2b9e27221 */ /* 0x000fee0000010000 */
[----:B------:R-:W-:Y:S01]  /*b2b0*/  MUFU.EX2 R55, R55 ;  /* 0x0000003700377308 */ /* 0x000fe20000000800 */
[C---:B------:R-:W-:Y:S09]  /*b2c0*/  HMMA.16816.F32 R8, R136.reuse, R144, R8 ;  /* 0x000000908808723c */ /* 0x040ff20000001808 */
[----:B------:R-:W-:Y:S01]  /*b2d0*/  MUFU.EX2 R60, R60 ;  /* 0x0000003c003c7308 */ /* 0x000fe20000000800 */
[----:B------:R-:W-:Y:S01]  /*b2e0*/  FFMA.FTZ R145, R36, UR4, -R231 ;  /* 0x0000000424917c23 */ /* 0x000fe200080108e7 */
[----:B------:R-:W-:Y:S01]  /*b2f0*/  FFMA.FTZ R144, R39, UR4, -R230 ;  /* 0x0000000427907c23 */ /* 0x000fe200080108e6 */
[----:B------:R-:W-:Y:S01]  /*b300*/  FADD.FTZ R226, R150, R226 ;  /* 0x000000e296e27221 */ /* 0x000fe20000010000 */
[----:B------:R-:W1:Y:S01]  /*b310*/  LDSM.16.MT88.4 R36, [R189+0x4800] ;  /* 0x00480000bd24783b */ /* 0x000e620000004200 */
[-C--:B------:R-:W-:Y:S05]  /*b320*/  HMMA.16816.F32 R12, R136, R146.reuse, R12 ;  /* 0x00000092880c723c */ /* 0x080fea000000180c */
[----:B------:R-:W-:Y:S01]  /*b330*/  MUFU.EX2 R92, R92 ;  /* 0x0000005c005c7308 */ /* 0x000fe20000000800 */
[----:B------:R-:W-:Y:S01]  /*b340*/  FADD.FTZ R226, R149, R226 ;  /* 0x000000e295e27221 */ /* 0x000fe20000010000 */
[----:B------:R-:W-:Y:S08]  /*b350*/  FADD.FTZ R227, R222, R227 ;  /* 0x000000e3dee37221 */ /* 0x000ff00000010000 */
[----:B------:R-:W2:Y:S01]  /*b360*/  MUFU.EX2 R145, R145 ;  /* 0x0000009100917308 */ /* 0x000ea20000000800 */
[----:B------:R-:W-:Y:S01]  /*b370*/  FADD.FTZ R225, R187, R225 ;  /* 0x000000e1bbe17221 */ /* 0x000fe20000010000 */
[----:B------:R-:W-:Y:S01]  /*b380*/  FADD.FTZ R226, R151, R226 ;  /* 0x000000e297e27221 */ /* 0x000fe20000010000 */
[C---:B------:R-:W-:Y:S07]  /*b390*/  HMMA.16816.F32 R16, R28.reuse, R146, R16 ;  /* 0x000000921c10723c */ /* 0x040fee0000001810 */
[----:B------:R-:W3:Y:S01]  /*b3a0*/  MUFU.EX2 R144, R144 ;  /* 0x0000009000907308 */ /* 0x000ee20000000800 */
[----:B------:R-:W-:Y:S01]  /*b3b0*/  FADD.FTZ R226, R148, R226 ;  /* 0x000000e294e27221 */ /* 0x000fe20000010000 */
[--C-:B------:R-:W-:Y:S01]  /*b3c0*/  FFMA.FTZ R147, R40, UR4, -R229.reuse ;  /* 0x0000000428937c23 */ /* 0x100fe200080108e5 */
[----:B------:R-:W-:Y:S01]  /*b3d0*/  LDSM.16.MT88.4 R148, [R189+0x5c00] ;  /* 0x005c0000bd94783b */ /* 0x000fe20000004200 */
[----:B------:R-:W-:Y:S01]  /*b3e0*/  FFMA.FTZ R146, R41, UR4, -R229 ;  /* 0x0000000429927c23 */ /* 0x000fe200080108e5 */
[-C--:B------:R-:W-:Y:S05]  /*b3f0*/  HMMA.16816.F32 R20, R28, R140.reuse, R20 ;  /* 0x0000008c1c14723c */ /* 0x080fea0000001814 */
[----:B------:R-:W-:Y:S01]  /*b400*/  MUFU.EX2 R94, R94 ;  /* 0x0000005e005e7308 */ /* 0x000fe20000000800 */
[----:B------:R-:W-:Y:S01]  /*b410*/  FADD.FTZ R227, R184, R227 ;  /* 0x000000e3b8e37221 */ /* 0x000fe20000010000 */
[----:B------:R-:W-:Y:S08]  /*b420*/  FADD.FTZ R225, R182, R225 ;  /* 0x000000e1b6e17221 */ /* 0x000ff00000010000 */
[----:B------:R-:W-:Y:S01]  /*b430*/  MUFU.EX2 R147, R147 ;  /* 0x0000009300937308 */ /* 0x000fe20000000800 */
[----:B------:R-:W-:Y:S01]  /*b440*/  FFMA.FTZ R224, R167, R218, R224 ;  /* 0x000000daa7e07223 */ /* 0x000fe200000100e0 */
[----:B------:R-:W-:Y:S01]  /*b450*/  FADD.FTZ R227, R180, R227 ;  /* 0x000000e3b4e37221 */ /* 0x000fe20000010000 */
[C---:B------:R-:W-:Y:S07]  /*b460*/  HMMA.16816.F32 R132, R136.reuse, R140, R132 ;  /* 0x0000008c8884723c */ /* 0x040fee0000001884 */
[----:B------:R4:W-:Y:S01]  /*b470*/  MUFU.EX2 R141, R44 ;  /* 0x0000002c008d7308 */ /* 0x0009e20000000800 */
[----:B------:R-:W-:Y:S09]  /*b480*/  FFMA.FTZ R140, R45, UR4, -R229 ;  /* 0x000000042d8c7c23 */ /* 0x000ff200080108e5 */
[----:B------:R-:W5:Y:S01]  /*b490*/  MUFU.EX2 R146, R146 ;  /* 0x0000009200927308 */ /* 0x000f620000000800 */
[----:B------:R-:W-:Y:S01]  /*b4a0*/  FADD.FTZ R225, R181, R225 ;  /* 0x000000e1b5e17221 */ /* 0x000fe20000010000 */
[----:B------:R-:W-:Y:S01]  /*b4b0*/  FADD.FTZ R153, R153, R227 ;  /* 0x000000e399997221 */ /* 0x000fe20000010000 */
[-C--:B------:R-:W-:Y:S07]  /*b4c0*/  HMMA.16816.F32 R32, R136, R142.reuse, R32 ;  /* 0x0000008e8820723c */ /* 0x080fee0000001820 */
[----:B------:R-:W-:Y:S01]  /*b4d0*/  MUFU.EX2 R138, R43 ;  /* 0x0000002b008a7308 */ /* 0x000fe20000000800 */
[--C-:B------:R-:W-:Y:S01]  /*b4e0*/  FFMA.FTZ R137, R46, UR4, -R228.reuse ;  /* 0x000000042e897c23 */ /* 0x100fe200080108e4 */
[----:B------:R-:W-:Y:S08]  /*b4f0*/  FFMA.FTZ R136, R47, UR4, -R228 ;  /* 0x000000042f887c23 */ /* 0x000ff000080108e4 */
[----:B------:R-:W1:Y:S01]  /*b500*/  MUFU.EX2 R140, R140 ;  /* 0x0000008c008c7308 */ /* 0x000e620000000800 */
[--C-:B------:R-:W-:Y:S01]  /*b510*/  FFMA.FTZ R139, R54, UR4, -R230.reuse ;  /* 0x00000004368b7c23 */ /* 0x100fe200080108e6 */
[----:B----4-:R-:W4:Y:S01]  /*b520*/  LDSM.16.MT88.4 R44, [R171+0x4800] ;  /* 0x00480000ab2c783b */ /* 0x010f220000004200 */
[----:B------:R-:W-:Y:S07]  /*b530*/  HMMA.16816.F32 R24, R28, R142, R24 ;  /* 0x0000008e1c18723c */ /* 0x000fee0000001818 */
[----:B------:R-:W-:Y:S01]  /*b540*/  MUFU.EX2 R137, R137 ;  /* 0x0000008900897308 */ /* 0x000fe20000000800 */
[----:B--2---:R-:W-:Y:S09]  /*b550*/  F2FP.F16.F32.PACK_AB R28, R160, R145 ;  /* 0x00000091a01c723e */ /* 0x004ff200000000ff */
[----:B------:R-:W2:Y:S01]  /*b560*/  MUFU.EX2 R136, R136 ;  /* 0x0000008800887308 */ /* 0x000ea20000000800 */
[----:B---3--:R-:W-:Y:S01]  /*b570*/  F2FP.F16.F32.PACK_AB R29, R144, R161 ;  /* 0x000000a1901d723e */ /* 0x008fe200000000ff */
[----:B------:R-:W-:Y:S01]  /*b580*/  FFMA.FTZ R142, R56, UR4, -R229 ;  /* 0x00000004388e7c23 */ /* 0x000fe200080108e5 */
[----:B------:R-:W-:Y:S07]  /*b590*/  F2FP.F16.F32.PACK_AB R30, R49, R48 ;  /* 0x00000030311e723e */ /* 0x000fee00000000ff */
[----:B------:R-:W-:Y:S01]  /*b5a0*/  MUFU.EX2 R139, R139 ;  /* 0x0000008b008b7308 */ /* 0x000fe20000000800 */
[----:B------:R-:W-:Y:S01]  /*b5b0*/  F2FP.F16.F32.PACK_AB R31, R51, R50 ;  /* 0x00000032331f723e */ /* 0x000fe200000000ff */
[----:B------:R-:W-:Y:S01]  /*b5c0*/  FFMA.FTZ R143, R70, UR4, -R230 ;  /* 0x00000004468f7c23 */ /* 0x000fe200080108e6 */
[----:B-----5:R-:W-:Y:S07]  /*b5d0*/  F2FP.F16.F32.PACK_AB R40, R146, R147 ;  /* 0x000000939228723e */ /* 0x020fee00000000ff */
[----:B------:R-:W-:Y:S01]  /*b5e0*/  MUFU.EX2 R56, R67 ;  /* 0x0000004300387308 */ /* 0x000fe20000000800 */
[----:B-1----:R-:W-:Y:S01]  /*b5f0*/  F2FP.F16.F32.PACK_AB R42, R140, R141 ;  /* 0x0000008d8c2a723e */ /* 0x002fe200000000ff */
[----:B------:R-:W-:Y:S01]  /*b600*/  FADD.FTZ R225, R175, R225 ;  /* 0x000000e1afe17221 */ /* 0x000fe20000010000 */
[----:B------:R-:W-:Y:S01]  /*b610*/  F2FP.F16.F32.PACK_AB R41, R138, R162 ;  /* 0x000000a28a29723e */ /* 0x000fe200000000ff */
[-C--:B------:R-:W-:Y:S06]  /*b620*/  HMMA.16816.F32 R4, R28, R36.reuse, R4 ;  /* 0x000000241c04723c */ /* 0x080fec0000001804 */
[----:B------:R1:W-:Y:S01]  /*b630*/  MUFU.EX2 R67, R142 ;  /* 0x0000008e00437308 */ /* 0x0003e20000000800 */
[----:B--2---:R-:W-:Y:S01]  /*b640*/  F2FP.F16.F32.PACK_AB R43, R136, R137 ;  /* 0x00000089882b723e */ /* 0x004fe200000000ff */
[----:B------:R-:W-:Y:S08]  /*b650*/  FADD.FTZ R153, R152, R153 ;  /* 0x0000009998997221 */ /* 0x000ff00000010000 */
[----:B------:R2:W-:Y:S01]  /*b660*/  MUFU.EX2 R70, R69 ;  /* 0x0000004500467308 */ /* 0x0005e20000000800 */
[----:B------:R-:W-:Y:S01]  /*b670*/  IADD3 R216, PT, PT, R216, -0x1, RZ ;  /* 0xffffffffd8d87810 */ /* 0x000fe20007ffe0ff */
[----:B------:R-:W-:Y:S01]  /*b680*/  FADD.FTZ R225, R159, R225 ;  /* 0x000000e19fe17221 */ /* 0x000fe20000010000 */
[----:B------:R-:W-:Y:S07]  /*b690*/  FADD.FTZ R224, R221, R224 ;  /* 0x000000e0dde07221 */ /* 0x000fee0000010000 */
[----:B------:R-:W-:Y:S01]  /*b6a0*/  MUFU.EX2 R143, R143 ;  /* 0x0000008f008f7308 */ /* 0x000fe20000000800 */
[C---:B------:R-:W-:Y:S09]  /*b6b0*/  HMMA.16816.F32 R8, R40.reuse, R36, R8 ;  /* 0x000000242808723c */ /* 0x040ff20000001808 */
[----:B------:R-:W-:Y:S01]  /*b6c0*/  MUFU.EX2 R108, R108 ;  /* 0x0000006c006c7308 */ /* 0x000fe20000000800 */
[--C-:B------:R-:W-:Y:S01]  /*b6d0*/  FFMA.FTZ R36, R53, UR4, -R231.reuse ;  /* 0x0000000435247c23 */ /* 0x100fe200080108e7 */
[--C-:B-1----:R-:W-:Y:S01]  /*b6e0*/  FFMA.FTZ R142, R68, UR4, -R231.reuse ;  /* 0x00000004448e7c23 */ /* 0x102fe200080108e7 */
[--C-:B------:R-:W-:Y:S07]  /*b6f0*/  FFMA.FTZ R68, R80, UR4, -R231.reuse ;  /* 0x0000000450447c23 */ /* 0x100fee00080108e7 */
[----:B------:R-:W-:Y:S01]  /*b700*/  MUFU.EX2 R53, R52 ;  /* 0x0000003400357308 */ /* 0x000fe20000000800 */
[-C--:B------:R-:W-:Y:S09]  /*b710*/  HMMA.16816.F32 R12, R40, R38.reuse, R12 ;  /* 0x00000026280c723c */ /* 0x080ff2000000180c */
[----:B------:R1:W3:Y:S01]  /*b720*/  MUFU.EX2 R54, R36 ;  /* 0x0000002400367308 */ /* 0x0002e20000000800 */
[--C-:B--2---:R-:W-:Y:S01]  /*b730*/  FFMA.FTZ R69, R83, UR4, -R230.reuse ;  /* 0x0000000453457c23 */ /* 0x104fe200080108e6 */
[--C-:B------:R-:W-:Y:S01]  /*b740*/  FFMA.FTZ R83, R86, UR4, -R230.reuse ;  /* 0x0000000456537c23 */ /* 0x100fe200080108e6 */
[--C-:B------:R-:W-:Y:S07]  /*b750*/  FFMA.FTZ R86, R97, UR4, -R231.reuse ;  /* 0x0000000461567c23 */ /* 0x100fee00080108e7 */
[----:B------:R-:W-:Y:S01]  /*b760*/  MUFU.EX2 R80, R71 ;  /* 0x0000004700507308 */ /* 0x000fe20000000800 */
[C---:B------:R-:W-:Y:S09]  /*b770*/  HMMA.16816.F32 R16, R28.reuse, R38, R16 ;  /* 0x000000261c10723c */ /* 0x040ff20000001810 */
[----:B------:R-:W-:Y:S01]  /*b780*/  MUFU.EX2 R142, R142 ;  /* 0x0000008e008e7308 */ /* 0x000fe20000000800 */
[--C-:B------:R-:W-:Y:S01]  /*b790*/  FFMA.FTZ R97, R100, UR4, -R231.reuse ;  /* 0x0000000464617c23 */ /* 0x100fe200080108e7 */
[--C-:B------:R-:W-:Y:S01]  /*b7a0*/  FFMA.FTZ R100, R101, UR4, -R231.reuse ;  /* 0x0000000465647c23 */ /* 0x100fe200080108e7 */
[--C-:B------:R-:W-:Y:S07]  /*b7b0*/  FFMA.FTZ R101, R113, UR4, -R231.reuse ;  /* 0x0000000471657c23 */ /* 0x100fee00080108e7 */
[----:B------:R-:W-:Y:S01]  /*b7c0*/  MUFU.EX2 R68, R68 ;  /* 0x0000004400447308 */ /* 0x000fe20000000800 */
[-C--:B----4-:R-:W-:Y:S01]  /*b7d0*/  HMMA.16816.F32 R20, R28, R44.reuse, R20 ;  /* 0x0000002c1c14723c */ /* 0x090fe20000001814 */
[----:B-1----:R-:W1:Y:S02]  /*b7e0*/  LDSM.16.MT88.4 R36, [R189+0x4c00] ;  /* 0x004c0000bd24783b */ /* 0x002e640000004200 */
[--C-:B------:R-:W-:Y:S01]  /*b7f0*/  FFMA.FTZ R52, R64, UR4, -R231.reuse ;  /* 0x0000000440347c23 */ /* 0x100fe200080108e7 */
[----:B------:R-:W-:Y:S01]  /*b800*/  FFMA.FTZ R64, R65, UR4, -R231 ;  /* 0x0000000441407c23 */ /* 0x000fe200080108e7 */
[--C-:B------:R-:W-:Y:S04]  /*b810*/  FFMA.FTZ R65, R66, UR4, -R230.reuse ;  /* 0x0000000442417c23 */ /* 0x100fe800080108e6 */
[----:B------:R-:W-:Y:S01]  /*b820*/  MUFU.EX2 R97, R97 ;  /* 0x0000006100617308 */ /* 0x000fe20000000800 */
[----:B------:R-:W-:Y:S01]  /*b830*/  FFMA.FTZ R113, R103, UR4, -R230 ;  /* 0x0000000467717c23 */ /* 0x000fe200080108e6 */
[C---:B------:R-:W-:Y:S08]  /*b840*/  HMMA.16816.F32 R132, R40.reuse, R44, R132 ;  /* 0x0000002c2884723c */ /* 0x040ff00000001884 */
[----:B------:R-:W-:Y:S01]  /*b850*/  MUFU.EX2 R52, R52 ;  /* 0x0000003400347308 */ /* 0x000fe20000000800 */
[--C-:B------:R-:W-:Y:S01]  /*b860*/  FFMA.FTZ R66, R57, UR4, -R229.reuse ;  /* 0x0000000439427c23 */ /* 0x100fe200080108e5 */
[----:B------:R-:W-:Y:S08]  /*b870*/  FFMA.FTZ R57, R61, UR4, -R229 ;  /* 0x000000043d397c23 */ /* 0x000ff000080108e5 */
[----:B------:R-:W2:Y:S01]  /*b880*/  MUFU.EX2 R64, R64 ;  /* 0x0000004000407308 */ /* 0x000ea20000000800 */
[--C-:B------:R-:W-:Y:S01]  /*b890*/  FFMA.FTZ R61, R58, UR4, -R228.reuse ;  /* 0x000000043a3d7c23 */ /* 0x100fe200080108e4 */
[-C--:B------:R-:W-:Y:S08]  /*b8a0*/  HMMA.16816.F32 R32, R40, R46.reuse, R32 ;  /* 0x0000002e2820723c */ /* 0x080ff00000001820 */
[----:B------:R-:W4:Y:S01]  /*b8b0*/  MUFU.EX2 R65, R65 ;  /* 0x0000004100417308 */ /* 0x000f220000000800 */
[--C-:B------:R-:W-:Y:S01]  /*b8c0*/  FFMA.FTZ R58, R63, UR4, -R228.reuse ;  /* 0x000000043f3a7c23 */ /* 0x100fe200080108e4 */
[----:B------:R-:W-:Y:S01]  /*b8d0*/  FFMA.FTZ R40, R62, UR4, -R228 ;  /* 0x000000043e287c23 */ /* 0x000fe200080108e4 */
[--C-:B------:R-:W-:Y:S07]  /*b8e0*/  FFMA.FTZ R103, R114, UR4, -R230.reuse ;  /* 0x0000000472677c23 */ /* 0x100fee00080108e6 */
[----:B------:R-:W-:Y:S01]  /*b8f0*/  MUFU.EX2 R62, R59 ;  /* 0x0000003b003e7308 */ /* 0x000fe20000000800 */
[----:B------:R-:W-:Y:S01]  /*b900*/  FFMA.FTZ R63, R81, UR4, -R231 ;  /* 0x00000004513f7c23 */ /* 0x000fe200080108e7 */
[----:B------:R-:W-:Y:S01]  /*b910*/  HMMA.16816.F32 R24, R28, R46, R24 ;  /* 0x0000002e1c18723c */ /* 0x000fe20000001818 */
[----:B------:R-:W5:Y:S07]  /*b920*/  LDSM.16.MT88.4 R44, [R171+0x4c00] ;  /* 0x004c0000ab2c783b */ /* 0x000f6e0000004200 */
[----:B------:R-:W-:Y:S01]  /*b930*/  MUFU.EX2 R66, R66 ;  /* 0x0000004200427308 */ /* 0x000fe20000000800 */
[----:B---3--:R-:W-:Y:S01]  /*b940*/  F2FP.F16.F32.PACK_AB R28, R54, R53 ;  /* 0x00000035361c723e */ /* 0x008fe200000000ff */
[--C-:B------:R-:W-:Y:S08]  /*b950*/  FFMA.FTZ R81, R72, UR4, -R229.reuse ;  /* 0x0000000448517c23 */ /* 0x100ff000080108e5 */
[----:B------:R-:W3:Y:S01]  /*b960*/  MUFU.EX2 R57, R57 ;  /* 0x0000003900397308 */ /* 0x000ee20000000800 */
[----:B------:R-:W-:Y:S01]  /*b970*/  F2FP.F16.F32.PACK_AB R29, R55, R139 ;  /* 0x0000008b371d723e */ /* 0x000fe200000000ff */
[--C-:B------:R-:W-:Y:S01]  /*b980*/  FFMA.FTZ R72, R73, UR4, -R229.reuse ;  /* 0x0000000449487c23 */ /* 0x100fe200080108e5 */
[----:B--2---:R-:W-:Y:S07]  /*b990*/  F2FP.F16.F32.PACK_AB R30, R64, R52 ;  /* 0x00000034401e723e */ /* 0x004fee00000000ff */
[----:B------:R-:W2:Y:S01]  /*b9a0*/  MUFU.EX2 R61, R61 ;  /* 0x0000003d003d7308 */ /* 0x000ea20000000800 */
[----:B----4-:R-:W-:Y:S01]  /*b9b0*/  F2FP.F16.F32.PACK_AB R31, R56, R65 ;  /* 0x00000041381f723e */ /* 0x010fe200000000ff */
[----:B------:R-:W-:Y:S01]  /*b9c0*/  FFMA.FTZ R73, R76, UR4, -R229 ;  /* 0x000000044c497c23 */ /* 0x000fe200080108e5 */
[--C-:B------:R-:W-:Y:S07]  /*b9d0*/  FFMA.FTZ R71, R82, UR4, -R230.reuse ;  /* 0x0000000452477c23 */ /* 0x100fee00080108e6 */
[----:B------:R4:W-:Y:S01]  /*b9e0*/  MUFU.EX2 R59, R40 ;  /* 0x00000028003b7308 */ /* 0x0009e20000000800 */
[----:B------:R-:W-:Y:S01]  /*b9f0*/  FFMA.FTZ R82, R84, UR4, -R231 ;  /* 0x0000000454527c23 */ /* 0x000fe200080108e7 */
[--C-:B------:R-:W-:Y:S01]  /*ba00*/  FFMA.FTZ R84, R87, UR4, -R230.reuse ;  /* 0x0000000457547c23 */ /* 0x100fe200080108e6 */
[----:B------:R-:W-:Y:S01]  /*ba10*/  FFMA.FTZ R87, R98, UR4, -R230 ;  /* 0x0000000462577c23 */ /* 0x000fe200080108e6 */
[-C--:B-1----:R-:W-:Y:S06]  /*ba20*/  HMMA.16816.F32 R4, R28, R36.reuse, R4 ;  /* 0x000000241c04723c */ /* 0x082fec0000001804 */
[----:B------:R-:W1:Y:S01]  /*ba30*/  MUFU.EX2 R58, R58 ;  /* 0x0000003a003a7308 */ /* 0x000e620000000800 */
[----:B---3--:R-:W-:Y:S01]  /*ba40*/  F2FP.F16.F32.PACK_AB R42, R57, R60 ;  /* 0x0000003c392a723e */ /* 0x008fe200000000ff */
[--C-:B------:R-:W-:Y:S08]  /*ba50*/  FFMA.FTZ R98, R88, UR4, -R229.reuse ;  /* 0x0000000458627c23 */ /* 0x100ff000080108e5 */
[----:B------:R3:W-:Y:S01]  /*ba60*/  MUFU.EX2 R76, R72 ;  /* 0x00000048004c7308 */ /* 0x0007e20000000800 */
[----:B--2---:R-:W-:Y:S01]  /*ba70*/  F2FP.F16.F32.PACK_AB R41, R62, R61 ;  /* 0x0000003d3e29723e */ /* 0x004fe200000000ff */
[--C-:B------:R-:W-:Y:S01]  /*ba80*/  FFMA.FTZ R114, R104, UR4, -R229.reuse ;  /* 0x0000000468727c23 */ /* 0x100fe200080108e5 */
[----:B------:R-:W-:Y:S07]  /*ba90*/  FFMA.FTZ R104, R105, UR4, -R229 ;  /* 0x0000000469687c23 */ /* 0x000fee00080108e5 */
[----:B------:R-:W-:Y:S01]  /*baa0*/  MUFU.EX2 R101, R101 ;  /* 0x0000006500657308 */ /* 0x000fe20000000800 */
[----:B----4-:R-:W-:Y:S01]  /*bab0*/  F2FP.F16.F32.PACK_AB R40, R66, R67 ;  /* 0x000000434228723e */ /* 0x010fe200000000ff */
[----:B------:R-:W-:Y:S01]  /*bac0*/  FADD.FTZ R153, R155, R153 ;  /* 0x000000999b997221 */ /* 0x000fe20000010000 */
[----:B------:R-:W-:Y:S07]  /*bad0*/  MOV R169, R2 ;  /* 0x0000000200a97202 */ /* 0x000fee0000000f00 */
[----:B------:R-:W-:Y:S01]  /*bae0*/  MUFU.EX2 R103, R103 ;  /* 0x0000006700677308 */ /* 0x000fe20000000800 */
[----:B------:R-:W-:Y:S01]  /*baf0*/  FADD.FTZ R225, R158, R225 ;  /* 0x000000e19ee17221 */ /* 0x000fe20000010000 */
[----:B-1----:R-:W-:Y:S01]  /*bb00*/  F2FP.F16.F32.PACK_AB R43, R58, R59 ;  /* 0x0000003b3a2b723e */ /* 0x002fe200000000ff */
[----:B------:R-:W-:Y:S07]  /*bb10*/  FADD.FTZ R224, R183, R224 ;  /* 0x000000e0b7e07221 */ /* 0x000fee0000010000 */
[----:B------:R-:W-:Y:S01]  /*bb20*/  MUFU.EX2 R63, R63 ;  /* 0x0000003f003f7308 */ /* 0x000fe20000000800 */
[----:B------:R-:W-:Y:S01]  /*bb30*/  MOV R168, R3 ;  /* 0x0000000300a87202 */ /* 0x000fe20000000f00 */
[----:B---3--:R-:W-:Y:S01]  /*bb40*/  FFMA.FTZ R72, R77, UR4, -R229 ;  /* 0x000000044d487c23 */ /* 0x008fe200080108e5 */
[--C-:B------:R-:W-:Y:S07]  /*bb50*/  FFMA.FTZ R77, R74, UR4, -R228.reuse ;  /* 0x000000044a4d7c23 */ /* 0x100fee00080108e4 */
[----:B------:R-:W-:Y:S01]  /*bb60*/  MUFU.EX2 R71, R71 ;  /* 0x0000004700477308 */ /* 0x000fe20000000800 */
[C---:B------:R-:W-:Y:S09]  /*bb70*/  HMMA.16816.F32 R8, R40.reuse, R36, R8 ;  /* 0x000000242808723c */ /* 0x040ff20000001808 */
[----:B------:R-:W-:Y:S01]  /*bb80*/  MUFU.EX2 R69, R69 ;  /* 0x0000004500457308 */ /* 0x000fe20000000800 */
[----:B------:R-:W-:Y:S01]  /*bb90*/  FFMA.FTZ R74, R79, UR4, -R228 ;  /* 0x000000044f4a7c23 */ /* 0x000fe200080108e4 */
[--C-:B------:R-:W-:Y:S01]  /*bba0*/  FFMA.FTZ R79, R85, UR4, -R231.reuse ;  /* 0x00000004554f7c23 */ /* 0x100fe200080108e7 */
[----:B------:R-:W-:Y:S07]  /*bbb0*/  FFMA.FTZ R85, R96, UR4, -R231 ;  /* 0x0000000460557c23 */ /* 0x000fee00080108e7 */
[----:B------:R-:W-:Y:S01]  /*bbc0*/  MUFU.EX2 R81, R81 ;  /* 0x0000005100517308 */ /* 0x000fe20000000800 */
[-C--:B------:R-:W-:Y:S09]  /*bbd0*/  HMMA.16816.F32 R12, R40, R38.reuse, R12 ;  /* 0x00000026280c723c */ /* 0x080ff2000000180c */
[----:B------:R-:W-:Y:S01]  /*bbe0*/  MUFU.EX2 R73, R73 ;  /* 0x0000004900497308 */ /* 0x000fe20000000800 */
[--C-:B------:R-:W-:Y:S01]  /*bbf0*/  FFMA.FTZ R96, R99, UR4, -R230.reuse ;  /* 0x0000000463607c23 */ /* 0x100fe200080108e6 */
[--C-:B------:R-:W-:Y:S01]  /*bc00*/  FFMA.FTZ R99, R102, UR4, -R230.reuse ;  /* 0x0000000466637c23 */ /* 0x100fe200080108e6 */
[----:B------:R-:W-:Y:S07]  /*bc10*/  FFMA.FTZ R102, R115, UR4, -R230 ;  /* 0x0000000473667c23 */ /* 0x000fee00080108e6 */
[----:B------:R-:W1:Y:S01]  /*bc20*/  MUFU.EX2 R72, R72 ;  /* 0x0000004800487308 */ /* 0x000e620000000800 */
[C---:B------:R-:W-:Y:S01]  /*bc30*/  HMMA.16816.F32 R16, R28.reuse, R38, R16 ;  /* 0x000000261c10723c */ /* 0x040fe20000001810 */
[----:B------:R-:W2:Y:S08]  /*bc40*/  LDSM.16.MT88.4 R36, [R189+0x5000] ;  /* 0x00500000bd24783b */ /* 0x000eb00000004200 */
[----:B------:R-:W-:Y:S01]  /*bc50*/  MUFU.EX2 R99, R99 ;  /* 0x0000006300637308 */ /* 0x000fe20000000800 */
[----:B------:R-:W-:Y:S01]  /*bc60*/  FADD.FTZ R153, R154, R153 ;  /* 0x000000999a997221 */ /* 0x000fe20000010000 */
[----:B------:R-:W-:Y:S01]  /*bc70*/  FADD.FTZ R225, R157, R225 ;  /* 0x000000e19de17221 */ /* 0x000fe20000010000 */
[----:B------:R-:W-:Y:S07]  /*bc80*/  FADD.FTZ R224, R170, R224 ;  /* 0x000000e0aae07221 */ /* 0x000fee0000010000 */
[----:B------:R-:W-:Y:S01]  /*bc90*/  MUFU.EX2 R102, R102 ;  /* 0x0000006600667308 */ /* 0x000fe20000000800 */
[-C--:B-----5:R-:W-:Y:S09]  /*bca0*/  HMMA.16816.F32 R20, R28, R44.reuse, R20 ;  /* 0x0000002c1c14723c */ /* 0x0a0ff20000001814 */
[----:B------:R-:W-:Y:S01]  /*bcb0*/  MUFU.EX2 R77, R77 ;  /* 0x0000004d004d7308 */ /* 0x000fe20000000800 */
[----:B------:R-:W-:Y:S01]  /*bcc0*/  FADD.FTZ R153, R161, R153 ;  /* 0x00000099a1997221 */ /* 0x000fe20000010000 */
[----:B------:R-:W-:Y:S01]  /*bcd0*/  FADD.FTZ R162, R162, R225 ;  /* 0x000000e1a2a27221 */ /* 0x000fe20000010000 */
[----:B------:R-:W-:Y:S07]  /*bce0*/  FADD.FTZ R224, R174, R224 ;  /* 0x000000e0aee07221 */ /* 0x000fee0000010000 */
[----:B------:R-:W-:Y:S01]  /*bcf0*/  MUFU.EX2 R74, R74 ;  /* 0x0000004a004a7308 */ /* 0x000fe20000000800 */
[C---:B------:R-:W-:Y:S09]  /*bd00*/  HMMA.16816.F32 R132, R40.reuse, R44, R132 ;  /* 0x0000002c2884723c */ /* 0x040ff20000001884 */
[----:B------:R3:W-:Y:S01]  /*bd10*/  MUFU.EX2 R88, R96 ;  /* 0x0000006000587308 */ /* 0x0007e20000000800 */
[----:B------:R-:W-:Y:S01]  /*bd20*/  FADD.FTZ R153, R144, R153 ;  /* 0x0000009990997221 */ /* 0x000fe20000010000 */
[----:B------:R-:W-:Y:S01]  /*bd30*/  FADD.FTZ R162, R138, R162 ;  /* 0x000000a28aa27221 */ /* 0x000fe20000010000 */
[----:B------:R-:W-:Y:S07]  /*bd40*/  FADD.FTZ R226, R145, R226 ;  /* 0x000000e291e27221 */ /* 0x000fee0000010000 */
[----:B------:R-:W-:Y:S01]  /*bd50*/  MUFU.EX2 R82, R82 ;  /* 0x0000005200527308 */ /* 0x000fe20000000800 */
[-C--:B------:R-:W-:Y:S03]  /*bd60*/  HMMA.16816.F32 R32, R40, R46.reuse, R32 ;  /* 0x0000002e2820723c */ /* 0x080fe60000001820 */
[----:B------:R-:W-:Y:S01]  /*bd70*/  FFMA.FTZ R40, R78, UR4, -R228 ;  /* 0x000000044e287c23 */ /* 0x000fe200080108e4 */
[----:B-1----:R-:W-:Y:S05]  /*bd80*/  F2FP.F16.F32.PACK_AB R42, R72, R73 ;  /* 0x00000049482a723e */ /* 0x002fea00000000ff */
[----:B------:R-:W1:Y:S01]  /*bd90*/  MUFU.EX2 R78, R75 ;  /* 0x0000004b004e7308 */ /* 0x000e620000000800 */
[----:B------:R-:W-:Y:S01]  /*bda0*/  FADD.FTZ R224, R172, R224 ;  /* 0x000000e0ace07221 */ /* 0x000fe20000010000 */
[----:B------:R-:W-:Y:S01]  /*bdb0*/  MOV R167, R164 ;  /* 0x000000a400a77202 */ /* 0x000fe20000000f00 */
[----:B------:R-:W-:Y:S07]  /*bdc0*/  HMMA.16816.F32 R24, R28, R46, R24 ;  /* 0x0000002e1c18723c */ /* 0x000fee0000001818 */
[----:B------:R4:W5:Y:S01]  /*bdd0*/  MUFU.EX2 R75, R40 ;  /* 0x00000028004b7308 */ /* 0x0009620000000800 */
[----:B------:R-:W5:Y:S01]  /*bde0*/  LDSM.16.MT88.4 R44, [R171+0x5000] ;  /* 0x00500000ab2c783b */ /* 0x000f620000004200 */
[----:B------:R-:W-:Y:S08]  /*bdf0*/  F2FP.F16.F32.PACK_AB R28, R70, R142 ;  /* 0x0000008e461c723e */ /* 0x000ff000000000ff */
[----:B------:R-:W-:Y:S01]  /*be00*/  MUFU.EX2 R79, R79 ;  /* 0x0000004f004f7308 */ /* 0x000fe20000000800 */
[----:B------:R-:W-:Y:S01]  /*be10*/  F2FP.F16.F32.PACK_AB R29, R80, R143 ;  /* 0x0000008f501d723e */ /* 0x000fe200000000ff */
[----:B---3--:R-:W-:Y:S01]  /*be20*/  FFMA.FTZ R96, R95, UR4, -R228 ;  /* 0x000000045f607c23 */ /* 0x008fe200080108e4 */
[----:B------:R-:W-:Y:S07]  /*be30*/  F2FP.F16.F32.PACK_AB R30, R63, R68 ;  /* 0x000000443f1e723e */ /* 0x000fee00000000ff */
[----:B------:R-:W-:Y:S01]  /*be40*/  MUFU.EX2 R83, R83 ;  /* 0x0000005300537308 */ /* 0x000fe20000000800 */
[----:B------:R-:W-:Y:S01]  /*be50*/  F2FP.F16.F32.PACK_AB R31, R69, R71 ;  /* 0x00000047451f723e */ /* 0x000fe200000000ff */
[----:B------:R-:W-:Y:S01]  /*be60*/  FADD.FTZ R153, R50, R153 ;  /* 0x0000009932997221 */ /* 0x000fe20000010000 */
[----:B-1----:R-:W-:Y:S07]  /*be70*/  F2FP.F16.F32.PACK_AB R41, R78, R77 ;  /* 0x0000004d4e29723e */ /* 0x002fee00000000ff */
[----:B------:R-:W-:Y:S01]  /*be80*/  MUFU.EX2 R84, R84 ;  /* 0x0000005400547308 */ /* 0x000fe20000000800 */
[----:B------:R-:W-:Y:S01]  /*be90*/  MOV R166, R165 ;  /* 0x000000a500a67202 */ /* 0x000fe20000000f00 */
[----:B------:R-:W-:Y:S01]  /*bea0*/  FADD.FTZ R162, R137, R162 ;  /* 0x000000a289a27221 */ /* 0x000fe20000010000 */
[----:B----4-:R-:W-:Y:S01]  /*beb0*/  F2FP.F16.F32.PACK_AB R40, R76, R81 ;  /* 0x000000514c28723e */ /* 0x010fe200000000ff */
[-C--:B--2---:R-:W-:Y:S06]  /*bec0*/  HMMA.16816.F32 R4, R28, R36.reuse, R4 ;  /* 0x000000241c04723c */ /* 0x084fec0000001804 */
        /* <DEDUP_REMOVED lines=8> */
[C---:B------:R-:W-:Y:S09]  /*bf50*/  HMMA.16816.F32 R8, R40.reuse, R36, R8 ;  /* 0x000000242808723c */ /* 0x040ff20000001808 */
[----:B------:R-:W1:Y:S01]  /*bf60*/  MUFU.EX2 R96, R96 ;  /* 0x0000006000607308 */ /* 0x000e620000000800 */
[--C-:B------:R-:W-:Y:S01]  /*bf70*/  FFMA.FTZ R119, R119, UR4, -R230.reuse ;  /* 0x0000000477777c23 */ /* 0x100fe200080108e6 */
[----:B------:R-:W-:Y:S01]  /*bf80*/  FFMA.FTZ R130, R130, UR4, -R230 ;  /* 0x0000000482827c23 */ /* 0x000fe200080108e6 */
[----:B------:R-:W-:Y:S07]  /*bf90*/  FADD.FTZ R160, R160, R226 ;  /* 0x000000e2a0a07221 */ /* 0x000fee0000010000 */
[----:B------:R-:W-:Y:S01]  /*bfa0*/  MUFU.EX2 R105, R114 ;  /* 0x0000007200697308 */ /* 0x000fe20000000800 */
[-C--:B------:R-:W-:Y:S09]  /*bfb0*/  HMMA.16816.F32 R12, R40, R38.reuse, R12 ;  /* 0x00000026280c723c */ /* 0x080ff2000000180c */
[----:B------:R-:W-:Y:S01]  /*bfc0*/  MUFU.EX2 R104, R104 ;  /* 0x0000006800687308 */ /* 0x000fe20000000800 */
[----:B------:R-:W-:Y:S01]  /*bfd0*/  FFMA.FTZ R231, R129, UR4, -R231 ;  /* 0x0000000481e77c23 */ /* 0x000fe200080108e7 */
[----:B------:R-:W-:Y:S01]  /*bfe0*/  FFMA.FTZ R230, R131, UR4, -R230 ;  /* 0x0000000483e67c23 */ /* 0x000fe200080108e6 */
[----:B------:R-:W-:Y:S07]  /*bff0*/  FADD.FTZ R224, R173, R224 ;  /* 0x000000e0ade07221 */ /* 0x000fee0000010000 */
[----:B------:R-:W-:Y:S01]  /*c000*/  MUFU.EX2 R109, R109 ;  /* 0x0000006d006d7308 */ /* 0x000fe20000000800 */
[C---:B------:R-:W-:Y:S01]  /*c010*/  HMMA.16816.F32 R16, R28.reuse, R38, R16 ;  /* 0x000000261c10723c */ /* 0x040fe20000001810 */
[----:B------:R-:W2:Y:S08]  /*c020*/  LDSM.16.MT88.4 R36, [R189+0x5400] ;  /* 0x00540000bd24783b */ /* 0x000eb00000004200 */
[----:B------:R-:W-:Y:S01]  /*c030*/  MUFU.EX2 R106, R106 ;  /* 0x0000006a006a7308 */ /* 0x000fe20000000800 */
[----:B------:R-:W-:Y:S01]  /*c040*/  FADD.FTZ R153, R51, R153 ;  /* 0x0000009933997221 */ /* 0x000fe20000010000 */
[----:B------:R-:W-:Y:S01]  /*c050*/  FADD.FTZ R162, R136, R162 ;  /* 0x000000a288a27221 */ /* 0x000fe20000010000 */
[----:B------:R-:W-:Y:S07]  /*c060*/  FADD.FTZ R160, R48, R160 ;  /* 0x000000a030a07221 */ /* 0x000fee0000010000 */
[----:B------:R-:W-:Y:S01]  /*c070*/  MUFU.EX2 R107, R107 ;  /* 0x0000006b006b7308 */ /* 0x000fe20000000800 */
[-C--:B------:R-:W-:Y:S09]  /*c080*/  HMMA.16816.F32 R20, R28, R44.reuse, R20 ;  /* 0x0000002c1c14723c */ /* 0x080ff20000001814 */
[----:B------:R-:W-:Y:S01]  /*c090*/  MUFU.EX2 R110, R110 ;  /* 0x0000006e006e7308 */ /* 0x000fe20000000800 */
[----:B------:R-:W-:Y:S01]  /*c0a0*/  FADD.FTZ R224, R156, R224 ;  /* 0x000000e09ce07221 */ /* 0x000fe20000010000 */
[----:B------:R-:W-:Y:S01]  /*c0b0*/  FADD.FTZ R153, R139, R153 ;  /* 0x000000998b997221 */ /* 0x000fe20000010000 */
[----:B------:R-:W-:Y:S07]  /*c0c0*/  FADD.FTZ R162, R61, R162 ;  /* 0x000000a23da27221 */ /* 0x000fee0000010000 */
[----:B------:R-:W-:Y:S01]  /*c0d0*/  MUFU.EX2 R111, R111 ;  /* 0x0000006f006f7308 */ /* 0x000fe20000000800 */
[C---:B------:R-:W-:Y:S09]  /*c0e0*/  HMMA.16816.F32 R132, R40.reuse, R44, R132 ;  /* 0x0000002c2884723c */ /* 0x040ff20000001884 */
[----:B------:R-:W-:Y:S01]  /*c0f0*/  MUFU.EX2 R116, R116 ;  /* 0x0000007400747308 */ /* 0x000fe20000000800 */
[--C-:B------:R-:W-:Y:S01]  /*c100*/  FFMA.FTZ R45, R89, UR4, -R229.reuse ;  /* 0x00000004592d7c23 */ /* 0x100fe200080108e5 */
[--C-:B------:R-:W-:Y:S01]  /*c110*/  FFMA.FTZ R44, R93, UR4, -R229.reuse ;  /* 0x000000045d2c7c23 */ /* 0x100fe200080108e5 */
[--C-:B------:R-:W-:Y:S07]  /*c120*/  FFMA.FTZ R120, R120, UR4, -R229.reuse ;  /* 0x0000000478787c23 */ /* 0x100fee00080108e5 */
[----:B------:R-:W-:Y:S01]  /*c130*/  MUFU.EX2 R89, R98 ;  /* 0x0000006200597308 */ /* 0x000fe20000000800 */
[-C--:B------:R-:W-:Y:S03]  /*c140*/  HMMA.16816.F32 R32, R40, R46.reuse, R32 ;  /* 0x0000002e2820723c */ /* 0x080fe60000001820 */
[--C-:B------:R-:W-:Y:S06]  /*c150*/  FFMA.FTZ R41, R90, UR4, -R228.reuse ;  /* 0x000000045a297c23 */ /* 0x100fec00080108e4 */
[----:B------:R-:W-:Y:S01]  /*c160*/  MUFU.EX2 R93, R45 ;  /* 0x0000002d005d7308 */ /* 0x000fe20000000800 */
[--C-:B------:R-:W-:Y:S01]  /*c170*/  FFMA.FTZ R40, R91, UR4, -R228.reuse ;  /* 0x000000045b287c23 */ /* 0x100fe200080108e4 */
[----:B-1----:R-:W-:Y:S01]  /*c180*/  F2FP.F16.F32.PACK_AB R43, R96, R94 ;  /* 0x0000005e602b723e */ /* 0x002fe200000000ff */
[--C-:B------:R-:W-:Y:S01]  /*c190*/  FFMA.FTZ R121, R121, UR4, -R229.reuse ;  /* 0x0000000479797c23 */ /* 0x100fe200080108e5 */
[----:B------:R-:W-:Y:S06]  /*c1a0*/  HMMA.16816.F32 R24, R28, R46, R24 ;  /* 0x0000002e1c18723c */ /* 0x000fec0000001818 */
[----:B------:R1:W3:Y:S01]  /*c1b0*/  MUFU.EX2 R90, R44 ;  /* 0x0000002c005a7308 */ /* 0x0002e20000000800 */
[----:B------:R-:W-:Y:S09]  /*c1c0*/  F2FP.F16.F32.PACK_AB R28, R79, R82 ;  /* 0x000000524f1c723e */ /* 0x000ff200000000ff */
[----:B------:R-:W-:Y:S01]  /*c1d0*/  MUFU.EX2 R91, R41 ;  /* 0x00000029005b7308 */ /* 0x000fe20000000800 */
[----:B------:R-:W-:Y:S01]  /*c1e0*/  F2FP.F16.F32.PACK_AB R29, R84, R83 ;  /* 0x00000053541d723e */ /* 0x000fe200000000ff */
[--C-:B------:R-:W-:Y:S01]  /*c1f0*/  FFMA.FTZ R124, R124, UR4, -R229.reuse ;  /* 0x000000047c7c7c23 */ /* 0x100fe200080108e5 */
[----:B------:R-:W-:Y:S07]  /*c200*/  F2FP.F16.F32.PACK_AB R30, R86, R85 ;  /* 0x00000055561e723e */ /* 0x000fee00000000ff */
[----:B------:R4:W5:Y:S01]  /*c210*/  MUFU.EX2 R95, R40 ;  /* 0x00000028005f7308 */ /* 0x0009620000000800 */
[----:B------:R-:W-:Y:S01]  /*c220*/  F2FP.F16.F32.PACK_AB R31, R88, R87 ;  /* 0x00000057581f723e */ /* 0x000fe200000000ff */
[--C-:B------:R-:W-:Y:S01]  /*c230*/  FFMA.FTZ R122, R122, UR4, -R228.reuse ;  /* 0x000000047a7a7c23 */ /* 0x100fe200080108e4 */
[--C-:B------:R-:W-:Y:S07]  /*c240*/  FFMA.FTZ R123, R123, UR4, -R228.reuse ;  /* 0x000000047b7b7c23 */ /* 0x100fee00080108e4 */
[----:B------:R-:W-:Y:S01]  /*c250*/  MUFU.EX2 R98, R100 ;  /* 0x0000006400627308 */ /* 0x000fe20000000800 */
[----:B------:R-:W-:Y:S01]  /*c260*/  FFMA.FTZ R126, R126, UR4, -R228 ;  /* 0x000000047e7e7c23 */ /* 0x000fe200080108e4 */
[----:B-1----:R-:W1:Y:S01]  /*c270*/  LDSM.16.MT88.4 R44, [R171+0x5400] ;  /* 0x00540000ab2c783b */ /* 0x002e620000004200 */
[----:B---3--:R-:W-:Y:S01]  /*c280*/  F2FP.F16.F32.PACK_AB R42, R90, R92 ;  /* 0x0000005c5a2a723e */ /* 0x008fe200000000ff */
[-C--:B--2---:R-:W-:Y:S06]  /*c290*/  HMMA.16816.F32 R4, R28, R36.reuse, R4 ;  /* 0x000000241c04723c */ /* 0x084fec0000001804 */
[----:B------:R-:W-:Y:S01]  /*c2a0*/  MUFU.EX2 R100, R113 ;  /* 0x0000007100647308 */ /* 0x000fe20000000800 */
[----:B------:R-:W-:Y:S01]  /*c2b0*/  FADD.FTZ R160, R49, R160 ;  /* 0x000000a031a07221 */ /* 0x000fe20000010000 */
[----:B------:R-:W-:Y:S08]  /*c2c0*/  FFMA.FTZ R229, R125, UR4, -R229 ;  /* 0x000000047de57c23 */ /* 0x000ff000080108e5 */
[----:B------:R-:W2:Y:S01]  /*c2d0*/  MUFU.EX2 R117, R117 ;  /* 0x0000007500757308 */ /* 0x000ea20000000800 */
[----:B----4-:R-:W-:Y:S01]  /*c2e0*/  F2FP.F16.F32.PACK_AB R40, R93, R89 ;  /* 0x000000595d28723e */ /* 0x010fe200000000ff */
[----:B------:R-:W-:Y:S01]  /*c2f0*/  FFMA.FTZ R228, R127, UR4, -R228 ;  /* 0x000000047fe47c23 */ /* 0x000fe200080108e4 */
[----:B-----5:R-:W-:Y:S07]  /*c300*/  F2FP.F16.F32.PACK_AB R41, R95, R91 ;  /* 0x0000005b5f29723e */ /* 0x020fee00000000ff */
[----:B------:R-:W-:Y:S01]  /*c310*/  MUFU.EX2 R118, R118 ;  /* 0x0000007600767308 */ /* 0x000fe20000000800 */
[----:B------:R-:W-:Y:S01]  /*c320*/  FADD.FTZ R224, R147, R224 ;  /* 0x000000e093e07221 */ /* 0x000fe20000010000 */
[----:B------:R-:W-:Y:S01]  /*c330*/  FADD.FTZ R153, R55, R153 ;  /* 0x0000009937997221 */ /* 0x000fe20000010000 */
[----:B------:R-:W-:Y:S07]  /*c340*/  FADD.FTZ R162, R62, R162 ;  /* 0x000000a23ea27221 */ /* 0x000fee0000010000 */
[----:B------:R-:W3:Y:S01]  /*c350*/  MUFU.EX2 R119, R119 ;  /* 0x0000007700777308 */ /* 0x000ee20000000800 */
[----:B------:R-:W-:Y:S01]  /*c360*/  FADD.FTZ R160, R53, R160 ;  /* 0x000000a035a07221 */ /* 0x000fe20000010000 */
[C---:B------:R-:W-:Y:S08]  /*c370*/  HMMA.16816.F32 R8, R40.reuse, R36, R8 ;  /* 0x000000242808723c */ /* 0x040ff00000001808 */
[----:B------:R-:W-:Y:S01]  /*c380*/  MUFU.EX2 R128, R128 ;  /* 0x0000008000807308 */ /* 0x000fe20000000800 */
[----:B--2---:R-:W-:Y:S01]  /*c390*/  F2FP.F16.F32.PACK_AB R136, R117, R116 ;  /* 0x000000747588723e */ /* 0x004fe200000000ff */
        /* <DEDUP_REMOVED lines=8> */
[----:B------:R-:W4:Y:S01]  /*c420*/  MUFU.EX2 R230, R230 ;  /* 0x000000e600e67308 */ /* 0x000f220000000800 */
[----:B------:R-:W-:Y:S01]  /*c430*/  FADD.FTZ R153, R56, R153 ;  /* 0x0000009938997221 */ /* 0x000fe20000010000 */
[C---:B------:R-:W-:Y:S01]  /*c440*/  HMMA.16816.F32 R16, R28.reuse, R38, R16 ;  /* 0x000000261c10723c */ /* 0x040fe20000001810 */
[----:B------:R-:W5:Y:S07]  /*c450*/  LDSM.16.MT88.4 R36, [R189+0x5800] ;  /* 0x00580000bd24783b */ /* 0x000f6e0000004200 */
[----:B------:R-:W-:Y:S01]  /*c460*/  MUFU.EX2 R120, R120 ;  /* 0x0000007800787308 */ /* 0x000fe20000000800 */
[----:B------:R-:W-:Y:S01]  /*c470*/  FADD.FTZ R162, R58, R162 ;  /* 0x000000a23aa27221 */ /* 0x000fe20000010000 */
[----:B------:R-:W-:Y:S08]  /*c480*/  FADD.FTZ R54, R52, R54 ;  /* 0x0000003634367221 */ /* 0x000ff00000010000 */
[----:B------:R-:W5:Y:S01]  /*c490*/  MUFU.EX2 R121, R121 ;  /* 0x0000007900797308 */ /* 0x000f620000000800 */
[----:B---3--:R-:W-:Y:S01]  /*c4a0*/  F2FP.F16.F32.PACK_AB R137, R119, R118 ;  /* 0x000000767789723e */ /* 0x008fe200000000ff */
[-C--:B-1----:R-:W-:Y:S08]  /*c4b0*/  HMMA.16816.F32 R20, R28, R44.reuse, R20 ;  /* 0x0000002c1c14723c */ /* 0x082ff00000001814 */
[----:B------:R-:W-:Y:S01]  /*c4c0*/  MUFU.EX2 R124, R124 ;  /* 0x0000007c007c7308 */ /* 0x000fe20000000800 */
[----:B--2---:R-:W-:Y:S01]  /*c4d0*/  F2FP.F16.F32.PACK_AB R138, R231, R128 ;  /* 0x00000080e78a723e */ /* 0x004fe200000000ff */
[----:B------:R-:W-:Y:S01]  /*c4e0*/  FADD.FTZ R224, R140, R224 ;  /* 0x000000e08ce07221 */ /* 0x000fe20000010000 */
[----:B----4-:R-:W-:Y:S07]  /*c4f0*/  F2FP.F16.F32.PACK_AB R139, R230, R130 ;  /* 0x00000082e68b723e */ /* 0x010fee00000000ff */
[----:B------:R-:W1:Y:S01]  /*c500*/  MUFU.EX2 R229, R229 ;  /* 0x000000e500e57308 */ /* 0x000e620000000800 */
        /* <DEDUP_REMOVED lines=9> */
[----:B------:R-:W-:Y:S01]  /*c5a0*/  F2FP.F16.F32.PACK_AB R40, R104, R105 ;  /* 0x000000696828723e */ /* 0x000fe200000000ff */
[----:B------:R-:W-:Y:S01]  /*c5b0*/  FADD.FTZ R153, R80, R153 ;  /* 0x0000009950997221 */ /* 0x000fe20000010000 */
[----:B------:R-:W-:Y:S07]  /*c5c0*/  F2FP.F16.F32.PACK_AB R42, R109, R108 ;  /* 0x0000006c6d2a723e */ /* 0x000fee00000000ff */
[----:B------:R-:W3:Y:S01]  /*c5d0*/  MUFU.EX2 R228, R228 ;  /* 0x000000e400e47308 */ /* 0x000ee20000000800 */
[----:B------:R-:W-:Y:S01]  /*c5e0*/  F2FP.F16.F32.PACK_AB R41, R107, R106 ;  /* 0x0000006a6b29723e */ /* 0x000fe200000000ff */
[----:B------:R-:W-:Y:S01]  /*c5f0*/  HMMA.16816.F32 R24, R28, R46, R24 ;  /* 0x0000002e1c18723c */ /* 0x000fe20000001818 */
[----:B------:R-:W4:Y:S03]  /*c600*/  LDSM.16.MT88.4 R44, [R171+0x5800] ;  /* 0x00580000ab2c783b */ /* 0x000f260000004200 */
        /* <DEDUP_REMOVED lines=13> */
[-C--:B------:R-:W-:Y:S03]  /*c6e0*/  HMMA.16816.F32 R4, R28, R36.reuse, R4 ;  /* 0x000000241c04723c */ /* 0x080fe60000001804 */
[----:B--2---:R-:W-:Y:S01]  /*c6f0*/  F2FP.F16.F32.PACK_AB R141, R123, R122 ;  /* 0x0000007a7b8d723e */ /* 0x004fe200000000ff */
[----:B------:R-:W-:Y:S01]  /*c700*/  FADD.FTZ R224, R57, R224 ;  /* 0x000000e039e07221 */ /* 0x000fe20000010000 */
[----:B---3--:R-:W-:Y:S01]  /*c710*/  F2FP.F16.F32.PACK_AB R143, R228, R126 ;  /* 0x0000007ee48f723e */ /* 0x008fe200000000ff */
        /* <DEDUP_REMOVED lines=18> */
[-C--:B----4-:R-:W-:Y:S03]  /*c840*/  HMMA.16816.F32 R20, R28, R44.reuse, R20 ;  /* 0x0000002c1c14723c */ /* 0x090fe60000001814 */
        /* <DEDUP_REMOVED lines=51> */
[----:B------:R-:W-:Y:S03]  /*cb80*/  FADD.FTZ R217, R228, R78 ;  /* 0x0000004ee4d97221 */ /* 0x000fe60000010000 */
[-C--:B------:R-:W-:Y:S08]  /*cb90*/  HMMA.16816.F32 R140, R140, R30.reuse, R32 ;  /* 0x0000001e8c8c723c */ /* 0x080ff00000001820 */
[----:B------:R-:W-:Y:S01]  /*cba0*/  HMMA.16816.F32 R136, R136, R30, R24 ;  /* 0x0000001e8888723c */ /* 0x000fe20000001818 */
[----:B------:R-:W-:Y:S08]  /*cbb0*/  @!UPT UIADD3 URZ, UPT, UPT, URZ, URZ, URZ ;  /* 0x000000fffffff290 */ /* 0x000ff0000fffe0ff */
[----:B------:R-:W-:Y:S11]  /*cbc0*/  @P0 BRA `(.L_x_164) ;  /* 0xffffffbc00180947 */ /* 0x000ff6000383ffff */
.L_x_163:
[----:B------:R-:W1:Y:S01]  /*cbd0*/  SHFL.BFLY PT, R0, R220, 0x2, 0x1f ;  /* 0x0c401f00dc007f89 */ /* 0x000e6200000e0000 */
[----:B------:R-:W-:Y:S01]  /*cbe0*/  SHF.L.U32 R9, R200, 0x5, RZ ;  /* 0x00000005c8097819 */ /* 0x000fe200000006ff */
[----:B------:R-:W2:Y:S01]  /*cbf0*/  S2UR UR4, SR_CgaCtaId ;  /* 0x00000000000479c3 */ /* 0x000ea20000008800 */
[----:B------:R-:W-:Y:S01]  /*cc00*/  UMOV UR5, 0x400 ;  /* 0x0000040000057882 */ /* 0x000fe20000000000 */
[----:B------:R-:W3:Y:S01]  /*cc10*/  SHFL.BFLY PT, R4, R219, 0x2, 0x1f ;  /* 0x0c401f00db047f89 */ /* 0x000ee200000e0000 */
[----:B------:R-:W-:Y:S02]  /*cc20*/  SHF.L.U32 R11, R208, 0x2, RZ ;  /* 0x00000002d00b7819 */ /* 0x000fe400000006ff */
[----:B------:R-:W-:Y:S01]  /*cc30*/  ISETP.NE.AND P2, PT, R207, -0x1, PT ;  /* 0xffffffffcf00780c */ /* 0x000fe20003f45270 */
[----:B------:R-:W4:Y:S01]  /*cc40*/  SHFL.BFLY PT, R6, R218, 0x2, 0x1f ;  /* 0x0c401f00da067f89 */ /* 0x000f2200000e0000 */
[C---:B------:R-:W-:Y:S01]  /*cc50*/  LOP3.LUT R12, R11.reuse, 0x20, RZ, 0xc0, !PT ;  /* 0x000000200b0c7812 */ /* 0x040fe200078ec0ff */
[----:B------:R-:W4:Y:S01]  /*cc60*/  LDC.U8 R16, c[0x0][0x548] ;  /* 0x00015200ff107b82 */ /* 0x000f220000000000 */
[----:B------:R-:W-:Y:S01]  /*cc70*/  LOP3.LUT R13, R11, 0x40, RZ, 0xc0, !PT ;  /* 0x000000400b0d7812 */ /* 0x000fe200078ec0ff */
[----:B------:R-:W5:Y:S01]  /*cc80*/  SHFL.BFLY PT, R5, R217, 0x2, 0x1f ;  /* 0x0c401f00d9057f89 */ /* 0x000f6200000e0000 */
[----:B-1----:R-:W-:Y:S01]  /*cc90*/  FADD.FTZ R220, R0, R220 ;  /* 0x000000dc00dc7221 */ /* 0x002fe20000010000 */
[----:B--2---:R-:W-:Y:S01]  /*cca0*/  ULEA UR4, UR4, UR5, 0x18 ;  /* 0x0000000504047291 */ /* 0x004fe2000f8ec0ff */
[----:B---3--:R-:W-:-:S03]  /*ccb0*/  FADD.FTZ R219, R4, R219 ;  /* 0x000000db04db7221 */ /* 0x008fc60000010000 */
[----:B------:R-:W1:Y:S01]  /*ccc0*/  SHFL.BFLY PT, R0, R220, 0x1, 0x1f ;  /* 0x0c201f00dc007f89 */ /* 0x000e6200000e0000 */
[----:B----4-:R-:W-:-:S03]  /*ccd0*/  FADD.FTZ R218, R6, R218 ;  /* 0x000000da06da7221 */ /* 0x010fc60000010000 */
[----:B------:R-:W2:Y:S01]  /*cce0*/  SHFL.BFLY PT, R4, R219, 0x1, 0x1f ;  /* 0x0c201f00db047f89 */ /* 0x000ea200000e0000 */
[----:B-----5:R-:W-:-:S03]  /*ccf0*/  FADD.FTZ R217, R5, R217 ;  /* 0x000000d905d97221 */ /* 0x020fc60000010000 */
[----:B------:R-:W3:Y:S04]  /*cd00*/  SHFL.BFLY PT, R6, R218, 0x1, 0x1f ;  /* 0x0c201f00da067f89 */ /* 0x000ee800000e0000 */
[----:B------:R-:W4:Y:S01]  /*cd10*/  SHFL.BFLY PT, R5, R217, 0x1, 0x1f ;  /* 0x0c201f00d9057f89 */ /* 0x000f2200000e0000 */
[----:B-1----:R-:W-:Y:S01]  /*cd20*/  FADD.FTZ R220, R220, R0 ;  /* 0x00000000dcdc7221 */ /* 0x002fe20000010000 */
[C---:B------:R-:W-:Y:S01]  /*cd30*/  SHF.L.U32 R0, R208.reuse, 0x1, RZ ;  /* 0x00000001d0007819 */ /* 0x040fe200000006ff */
[----:B--2---:R-:W-:Y:S01]  /*cd40*/  FADD.FTZ R219, R219, R4 ;  /* 0x00000004dbdb7221 */ /* 0x004fe20000010000 */
[----:B------:R-:W-:Y:S01]  /*cd50*/  SHF.L.U32 R4, R208, 0x4, RZ ;  /* 0x00000004d0047819 */ /* 0x000fe200000006ff */
[----:B------:R-:W1:Y:S01]  /*cd60*/  MUFU.RCP R7, R220 ;  /* 0x000000dc00077308 */ /* 0x000e620000001000 */
[----:B------:R-:W-:Y:S01]  /*cd70*/  LOP3.LUT R0, R0, 0x6, RZ, 0xc0, !PT ;  /* 0x0000000600007812 */ /* 0x000fe200078ec0ff */
[----:B---3--:R-:W-:Y:S01]  /*cd80*/  FADD.FTZ R6, R218, R6 ;  /* 0x00000006da067221 */ /* 0x008fe20000010000 */
[----:B------:R-:W-:-:S02]  /*cd90*/  FSETP.NE.FTZ.AND P6, PT, R220, RZ, PT ;  /* 0x000000ffdc00720b */ /* 0x000fc40003fd5000 */
[----:B------:R-:W-:Y:S01]  /*cda0*/  LOP3.LUT R4, R0, 0x3e00, R4, 0xf8, !PT ;  /* 0x00003e0000047812 */ /* 0x000fe200078ef804 */
[----:B----4-:R-:W-:Y:S01]  /*cdb0*/  FADD.FTZ R5, R217, R5 ;  /* 0x00000005d9057221 */ /* 0x010fe20000010000 */
[----:B------:R-:W-:Y:S01]  /*cdc0*/  SHF.L.U32 R0, R208, 0x3, RZ ;  /* 0x00000003d0007819 */ /* 0x000fe200000006ff */
[----:B------:R-:W2:Y:S01]  /*cdd0*/  MUFU.RCP R10, R6 ;  /* 0x00000006000a7308 */ /* 0x000ea20000001000 */
[----:B------:R-:W-:Y:S02]  /*cde0*/  LOP3.LUT R4, R4, 0x20, R9, 0xf8, !PT ;  /* 0x0000002004047812 */ /* 0x000fe400078ef809 */
[----:B------:R-:W-:Y:S01]  /*cdf0*/  LOP3.LUT R0, R0, 0xc0, RZ, 0xc0, !PT ;  /* 0x000000c000007812 */ /* 0x000fe200078ec0ff */
[----:B------:R-:W3:Y:S01]  /*ce00*/  LDC.U8 R9, c[0x0][0x549] ;  /* 0x00015240ff097b82 */ /* 0x000ee20000000000 */
[----:B------:R-:W-:Y:S02]  /*ce10*/  FSETP.NE.FTZ.AND P4, PT, R6, RZ, PT ;  /* 0x000000ff0600720b */ /* 0x000fe40003f95000 */
[----:B------:R-:W-:Y:S01]  /*ce20*/  LOP3.LUT R0, R0, 0x18, R208, 0xf8, !PT ;  /* 0x0000001800007812 */ /* 0x000fe200078ef8d0 */
[----:B------:R-:W4:Y:S01]  /*ce30*/  MUFU.RCP R8, R219 ;  /* 0x000000db00087308 */ /* 0x000f220000001000 */
[----:B------:R-:W-:-:S02]  /*ce40*/  FSETP.NE.FTZ.AND P5, PT, R219, RZ, PT ;  /* 0x000000ffdb00720b */ /* 0x000fc40003fb5000 */
[----:B------:R-:W-:Y:S01]  /*ce50*/  LOP3.LUT R0, R4, R0, RZ, 0xfc, !PT ;  /* 0x0000000004007212 */ /* 0x000fe200078efcff */
[----:B------:R-:W3:Y:S01]  /*ce60*/  @P6 LDC R20, c[0x0][0x458] ;  /* 0x00011600ff146b82 */ /* 0x000ee20000000800 */
        /* <DEDUP_REMOVED lines=10> */
[----:B------:R-:W-:Y:S01]  /*cf10*/  FMUL.FTZ R157, R10, R157 ;  /* 0x0000009d0a9d7220 */ /* 0x000fe20000410000 */
[----:B----4-:R-:W-:Y:S01]  /*cf20*/  FSEL R8, R8, 1, P5 ;  /* 0x3f80000008087808 */ /* 0x010fe20002800000 */
[C---:B------:R-:W-:Y:S01]  /*cf30*/  FMUL.FTZ R152, R10.reuse, R152 ;  /* 0x000000980a987220 */ /* 0x040fe20000410000 */
[C---:B------:R-:W-:Y:S01]  /*cf40*/  FMUL.FTZ R153, R10.reuse, R153 ;  /* 0x000000990a997220 */ /* 0x040fe20000410000 */
[C---:B------:R-:W-:Y:S01]  /*cf50*/  FMUL.FTZ R132, R10.reuse, R132 ;  /* 0x000000840a847220 */ /* 0x040fe20000410000 */
[C---:B------:R-:W-:Y:S01]  /*cf60*/  FMUL.FTZ R133, R10.reuse, R133 ;  /* 0x000000850a857220 */ /* 0x040fe20000410000 */
[----:B------:R-:W-:Y:S01]  /*cf70*/  FMUL.FTZ R140, R10, R140 ;  /* 0x0000008c0a8c7220 */ /* 0x000fe20000410000 */
[C---:B------:R-:W-:Y:S01]  /*cf80*/  FMUL.FTZ R162, R8.reuse, R162 ;  /* 0x000000a208a27220 */ /* 0x040fe20000410000 */
[----:B------:R-:W-:Y:S01]  /*cf90*/  FMUL.FTZ R163, R8, R163 ;  /* 0x000000a308a37220 */ /* 0x000fe20000410000 */
[----:B-1----:R-:W-:Y:S01]  /*cfa0*/  FSEL R4, R4, 1, P3 ;  /* 0x3f80000004047808 */ /* 0x002fe20001800000 */
[----:B------:R-:W-:Y:S01]  /*cfb0*/  FMUL.FTZ R10, R10, R141 ;  /* 0x0000008d0a0a7220 */ /* 0x000fe20000410000 */
[C---:B------:R-:W-:Y:S01]  /*cfc0*/  FMUL.FTZ R150, R8.reuse, R150 ;  /* 0x0000009608967220 */ /* 0x040fe20000410000 */
[----:B------:R-:W-:Y:S01]  /*cfd0*/  FMUL.FTZ R151, R8, R151 ;  /* 0x0000009708977220 */ /* 0x000fe20000410000 */
[----:B------:R-:W-:Y:S01]  /*cfe0*/  F2FP.F16.F32.PACK_AB R160, R161, R160 ;  /* 0x000000a0a1a0723e */ /* 0x000fe200000000ff */
[C---:B------:R-:W-:Y:S01]  /*cff0*/  FMUL.FTZ R158, R4.reuse, R158 ;  /* 0x0000009e049e7220 */ /* 0x040fe20000410000 */
[C---:B------:R-:W-:Y:S01]  /*d000*/  FMUL.FTZ R159, R4.reuse, R159 ;  /* 0x0000009f049f7220 */ /* 0x040fe20000410000 */
[C---:B------:R-:W-:Y:S01]  /*d010*/  FMUL.FTZ R154, R4.reuse, R154 ;  /* 0x0000009a049a7220 */ /* 0x040fe20000410000 */
[----:B------:R-:W-:Y:S01]  /*d020*/  FMUL.FTZ R155, R4, R155 ;  /* 0x0000009b049b7220 */ /* 0x000fe20000410000 */
[----:B------:R-:W-:Y:S01]  /*d030*/  F2FP.F16.F32.PACK_AB R162, R163, R162 ;  /* 0x000000a2a3a2723e */ /* 0x000fe200000000ff */
[----:B------:R-:W-:Y:S01]  /*d040*/  STS [R0], R160 ;  /* 0x000000a000007388 */ /* 0x000fe20000000800 */
[----:B------:R-:W-:Y:S01]  /*d050*/  F2FP.F16.F32.PACK_AB R140, R10, R140 ;  /* 0x0000008c0a8c723e */ /* 0x000fe200000000ff */
[----:B------:R-:W-:Y:S01]  /*d060*/  FMUL.FTZ R144, R7, R144 ;  /* 0x0000009007907220 */ /* 0x000fe20000410000 */
[----:B------:R-:W-:Y:S01]  /*d070*/  F2FP.F16.F32.PACK_AB R148, R149, R148 ;  /* 0x000000949594723e */ /* 0x000fe200000000ff */
[----:B------:R-:W-:Y:S01]  /*d080*/  STS [R0+0x200], R162 ;  /* 0x000200a200007388 */ /* 0x000fe20000000800 */
[----:B------:R-:W-:Y:S01]  /*d090*/  F2FP.F16.F32.PACK_AB R150, R151, R150 ;  /* 0x000000969796723e */ /* 0x000fe200000000ff */
[C---:B------:R-:W-:Y:S01]  /*d0a0*/  FMUL.FTZ R145, R7.reuse, R145 ;  /* 0x0000009107917220 */ /* 0x040fe20000410000 */
[----:B------:R-:W-:Y:S01]  /*d0b0*/  IADD3 R10, PT, PT, R0, -R12, RZ ;  /* 0x8000000c000a7210 */ /* 0x000fe20007ffe0ff */
[----:B------:R-:W-:Y:S01]  /*d0c0*/  FMUL.FTZ R136, R7, R136 ;  /* 0x0000008807887220 */ /* 0x000fe20000410000 */
[----:B------:R-:W-:Y:S01]  /*d0d0*/  F2FP.F16.F32.PACK_AB R156, R157, R156 ;  /* 0x0000009c9d9c723e */ /* 0x000fe200000000ff */
[C---:B------:R-:W-:Y:S01]  /*d0e0*/  FMUL.FTZ R146, R8.reuse, R146 ;  /* 0x0000009208927220 */ /* 0x040fe20000410000 */
[----:B------:R-:W-:Y:S01]  /*d0f0*/  F2FP.F16.F32.PACK_AB R158, R159, R158 ;  /* 0x0000009e9f9e723e */ /* 0x000fe200000000ff */
[----:B------:R-:W-:Y:S01]  /*d100*/  STS [R10+0x10], R148 ;  /* 0x000010940a007388 */ /* 0x000fe20000000800 */
[----:B------:R-:W-:Y:S01]  /*d110*/  F2FP.F16.F32.PACK_AB R152, R153, R152 ;  /* 0x000000989998723e */ /* 0x000fe200000000ff */
[C---:B------:R-:W-:Y:S01]  /*d120*/  FMUL.FTZ R147, R8.reuse, R147 ;  /* 0x0000009308937220 */ /* 0x040fe20000410000 */
[----:B------:R-:W-:Y:S01]  /*d130*/  F2FP.F16.F32.PACK_AB R154, R155, R154 ;  /* 0x0000009a9b9a723e */ /* 0x000fe200000000ff */
[----:B------:R-:W-:Y:S01]  /*d140*/  STS [R10+0x210], R150 ;  /* 0x000210960a007388 */ /* 0x000fe20000000800 */
[----:B---3--:R-:W-:Y:S01]  /*d150*/  ISETP.NE.AND P1, PT, R9, RZ, PT ;  /* 0x000000ff0900720c */ /* 0x008fe20003f25270 */
[----:B------:R-:W-:Y:S01]  /*d160*/  FMUL.FTZ R7, R7, R137 ;  /* 0x0000008907077220 */ /* 0x000fe20000410000 */
[----:B------:R-:W-:Y:S01]  /*d170*/  FMUL.FTZ R138, R8, R138 ;  /* 0x0000008a088a7220 */ /* 0x000fe20000410000 */
[----:B------:R-:W-:Y:S01]  /*d180*/  STS [R0+0x1000], R156 ;  /* 0x0010009c00007388 */ /* 0x000fe20000000800 */
[----:B------:R-:W-:Y:S01]  /*d190*/  IADD3 R13, PT, PT, R0, -R13, RZ ;  /* 0x8000000d000d7210 */ /* 0x000fe20007ffe0ff */
[----:B------:R-:W-:Y:S01]  /*d1a0*/  FMUL.FTZ R8, R8, R139 ;  /* 0x0000008b08087220 */ /* 0x000fe20000410000 */
[C---:B------:R-:W-:Y:S01]  /*d1b0*/  FMUL.FTZ R134, R4.reuse, R134 ;  /* 0x0000008604867220 */ /* 0x040fe20000410000 */
[----:B------:R1:W-:Y:S01]  /*d1c0*/  STS [R0+0x1200], R158 ;  /* 0x0012009e00007388 */ /* 0x0003e20000000800 */
[C---:B------:R-:W-:Y:S01]  /*d1d0*/  FMUL.FTZ R135, R4.reuse, R135 ;  /* 0x0000008704877220 */ /* 0x040fe20000410000 */
[C---:B------:R-:W-:Y:S01]  /*d1e0*/  FMUL.FTZ R142, R4.reuse, R142 ;  /* 0x0000008e048e7220 */ /* 0x040fe20000410000 */
[----:B------:R-:W-:Y:S01]  /*d1f0*/  FMUL.FTZ R4, R4, R143 ;  /* 0x0000008f04047220 */ /* 0x000fe20000410000 */
[----:B------:R-:W-:Y:S01]  /*d200*/  STS [R10+0x1010], R152 ;  /* 0x001010980a007388 */ /* 0x000fe20000000800 */
[----:B------:R-:W-:Y:S01]  /*d210*/  F2FP.F16.F32.PACK_AB R144, R145, R144 ;  /* 0x000000909190723e */ /* 0x000fe200000000ff */
[----:B------:R-:W2:Y:S01]  /*d220*/  @P1 LDC R14, c[0x0][0x430] ;  /* 0x00010c00ff0e1b82 */ /* 0x000ea20000000800 */
[----:B------:R-:W-:Y:S01]  /*d230*/  F2FP.F16.F32.PACK_AB R146, R147, R146 ;  /* 0x000000929392723e */ /* 0x000fe200000000ff */
[----:B------:R3:W-:Y:S01]  /*d240*/  STS [R10+0x1210], R154 ;  /* 0x0012109a0a007388 */ /* 0x0007e20000000800 */
[----:B------:R-:W-:Y:S01]  /*d250*/  F2FP.F16.F32.PACK_AB R7, R7, R136 ;  /* 0x000000880707723e */ /* 0x000fe200000000ff */
[----:B------:R-:W4:Y:S01]  /*d260*/  @P6 MUFU.LG2 R220, R220 ;  /* 0x000000dc00dc6308 */ /* 0x000f220000000c00 */
[----:B------:R-:W-:Y:S01]  /*d270*/  IADD3 R12, PT, PT, -R12, R13, RZ ;  /* 0x0000000d0c0c7210 */ /* 0x000fe20007ffe1ff */
[----:B------:R-:W-:Y:S01]  /*d280*/  STS [R13+0x20], R144 ;  /* 0x000020900d007388 */ /* 0x000fe20000000800 */
[----:B------:R-:W-:-:S02]  /*d290*/  F2FP.F16.F32.PACK_AB R8, R8, R138 ;  /* 0x0000008a0808723e */ /* 0x000fc400000000ff */
[----:B------:R-:W-:Y:S01]  /*d2a0*/  F2FP.F16.F32.PACK_AB R132, R133, R132 ;  /* 0x000000848584723e */ /* 0x000fe200000000ff */
[----:B------:R-:W-:Y:S01]  /*d2b0*/  STS [R13+0x220], R146 ;  /* 0x000220920d007388 */ /* 0x000fe20000000800 */
[----:B------:R-:W-:Y:S01]  /*d2c0*/  F2FP.F16.F32.PACK_AB R134, R135, R134 ;  /* 0x000000868786723e */ /* 0x000fe200000000ff */
[----:B------:R-:W2:Y:S01]  /*d2d0*/  @P5 MUFU.LG2 R219, R219 ;  /* 0x000000db00db5308 */ /* 0x000ea20000000c00 */
[----:B------:R-:W-:Y:S01]  /*d2e0*/  F2FP.F16.F32.PACK_AB R4, R4, R142 ;  /* 0x0000008e0404723e */ /* 0x000fe200000000ff */
[----:B------:R5:W-:Y:S01]  /*d2f0*/  STS [R12+0x30], R7 ;  /* 0x000030070c007388 */ /* 0x000be20000000800 */
[----:B------:R-:W-:-:S03]  /*d300*/  @P1 MOV R21, 0x1 ;  /* 0x0000000100151802 */ /* 0x000fc60000000f00 */
[----:B------:R4:W-:Y:S01]  /*d310*/  STS [R12+0x230], R8 ;  /* 0x000230080c007388 */ /* 0x0009e20000000800 */
[----:B-1----:R-:W2:Y:S01]  /*d320*/  LDC R0, c[0x0][0x434] ;  /* 0x00010d00ff007b82 */ /* 0x002ea20000000800 */
[----:B------:R-:W1:Y:S02]  /*d330*/  @P4 MUFU.LG2 R6, R6 ;  /* 0x0000000600064308 */ /* 0x000e640000000c00 */
[----:B------:R-:W-:Y:S04]  /*d340*/  STS [R13+0x1020], R132 ;  /* 0x001020840d007388 */ /* 0x000fe80000000800 */
[----:B------:R-:W-:Y:S01]  /*d350*/  STS [R13+0x1220], R134 ;  /* 0x001220860d007388 */ /* 0x000fe20000000800 */
[----:B---3--:R-:W3:Y:S03]  /*d360*/  @!P2 LDC.64 R10, c[0x0][0x400] ;  /* 0x00010000ff0aab82 */ /* 0x008ee60000000a00 */
[----:B------:R1:W-:Y:S04]  /*d370*/  STS [R12+0x1230], R4 ;  /* 0x001230040c007388 */ /* 0x0003e80000000800 */
[----:B------:R1:W-:Y:S01]  /*d380*/  STS [R12+0x1030], R140 ;  /* 0x0010308c0c007388 */ /* 0x0003e20000000800 */
[----:B-----5:R-:W2:Y:S08]  /*d390*/  LDC R7, c[0x0][0x434] ;  /* 0x00010d00ff077b82 */ /* 0x020eb00000000800 */
[----:B----4-:R-:W4:Y:S01]  /*d3a0*/  @P2 LDC.64 R8, c[0x0][0x408] ;  /* 0x00010200ff082b82 */ /* 0x010f220000000a00 */
[----:B---3--:R-:W-:-:S07]  /*d3b0*/  @!P2 IMAD.WIDE.U32 R18, R209, R10, RZ ;  /* 0x0000000ad112a225 */ /* 0x008fce00078e00ff */
[----:B-1----:R-:W1:Y:S08]  /*d3c0*/  @P5 LDC R4, c[0x0][0x458] ;  /* 0x00011600ff045b82 */ /* 0x002e700000000800 */
[----:B------:R-:W3:Y:S01]  /*d3d0*/  @P1 LDC R10, c[0x0][0x430] ;  /* 0x00010c00ff0a1b82 */ /* 0x000ee20000000800 */
[----:B--2---:R-:W-:Y:S01]  /*d3e0*/  @P1 IMAD R7, R14, R0, RZ ;  /* 0x000000000e071224 */ /* 0x004fe200078e02ff */
[----:B------:R-:W-:Y:S06]  /*d3f0*/  @P1 BRA `(.L_x_167) ;  /* 0x0000000000201947 */ /* 0x000fec0003800000 */
[----:B------:R-:W-:Y:S01]  /*d400*/  ISETP.NE.AND P0, PT, R16, RZ, PT ;  /* 0x000000ff1000720c */ /* 0x000fe20003f05270 */
[----:B------:R-:W2:-:S12]  /*d410*/  LDC R12, c[0x0][0x3e0] ;  /* 0x0000f800ff0c7b82 */ /* 0x000e980000000800 */
[----:B------:R-:W2:Y:S01]  /*d420*/  @P0 LDC R21, c[0x0][0x454] ;  /* 0x00011500ff150b82 */ /* 0x000ea20000000800 */
[----:B---3--:R-:W-:Y:S02]  /*d430*/  @P0 MOV R10, 0x1 ;  /* 0x00000001000a0802 */ /* 0x008fe40000000f00 */
[----:B------:R-:W-:-:S05]  /*d440*/  @!P0 MOV R10, 0x1 ;  /* 0x00000001000a8802 */ /* 0x000fca0000000f00 */
[----:B------:R-:W3:Y:S01]  /*d450*/  @P0 LDC R7, c[0x0][0x454] ;  /* 0x00011500ff070b82 */ /* 0x000ee20000000800 */
[-C--:B--2---:R-:W-:Y:S02]  /*d460*/  @P0 IMAD R21, R21, R12.reuse, RZ ;  /* 0x0000000c15150224 */ /* 0x084fe400078e02ff */
[----:B------:R-:W-:-:S07]  /*d470*/  @!P0 IMAD R21, R0, R12, RZ ;  /* 0x0000000c00158224 */ /* 0x000fce00078e02ff */
.L_x_167:
[----:B------:R-:W-:Y:S01]  /*d480*/  BAR.SYNC.DEFER_BLOCKING 0x0 ;  /* 0x0000000000007b1d */ /* 0x000fe20000010000 */
[C---:B------:R-:W-:Y:S01]  /*d490*/  ISETP.NE.AND P0, PT, R207.reuse, -0x1, PT ;  /* 0xffffffffcf00780c */ /* 0x040fe20003f05270 */
[----:B----4-:R-:W-:Y:S01]  /*d4a0*/  @P2 IMAD.WIDE.U32 R22, R207, R8, RZ ;  /* 0x00000008cf162225 */ /* 0x010fe200078e00ff */
[----:B------:R-:W-:-:S03]  /*d4b0*/  ISETP.NE.AND P1, PT, R16, RZ, !P1 ;  /* 0x000000ff1000720c */ /* 0x000fc60004f25270 */
[----:B------:R-:W-:Y:S01]  /*d4c0*/  @P5 FMUL.FTZ R219, R219, 0.69314718246459960938 ;  /* 0x3f317218dbdb5820 */ /* 0x000fe20000410000 */
[----:B------:R-:W-:Y:S01]  /*d4d0*/  MOV R17, 0x7f800000 ;  /* 0x7f80000000117802 */ /* 0x000fe20000000f00 */
[----:B------:R2:W4:Y:S01]  /*d4e0*/  @P3 MUFU.LG2 R25, R5 ;  /* 0x0000000500193308 */ /* 0x0005220000000c00 */
[----:B------:R-:W5:Y:S01]  /*d4f0*/  @P4 LDC R24, c[0x0][0x458] ;  /* 0x00011600ff184b82 */ /* 0x000f620000000800 */
[----:B------:R-:W-:Y:S02]  /*d500*/  @!P2 IMAD R11, R209, R11, R19 ;  /* 0x0000000bd10ba224 */ /* 0x000fe400078e0213 */
[----:B-1----:R-:W-:Y:S01]  /*d510*/  @P5 FFMA.FTZ R17, R164, R4, R219 ;  /* 0x00000004a4115223 */ /* 0x002fe200000100db */
[----:B------:R-:W-:Y:S02]  /*d520*/  @P2 IMAD R11, R207, R9, R23 ;  /* 0x00000009cf0b2224 */ /* 0x000fe400078e0217 */
[----:B------:R-:W-:Y:S01]  /*d530*/  @P6 FMUL.FTZ R220, R220, 0.69314718246459960938 ;  /* 0x3f317218dcdc6820 */ /* 0x000fe20000410000 */
[----:B---3--:R-:W-:-:S02]  /*d540*/  IMAD R7, R212, R7, RZ ;  /* 0x00000007d4077224 */ /* 0x008fc400078e02ff */
[----:B------:R-:W-:Y:S01]  /*d550*/  @P4 FMUL.FTZ R6, R6, 0.69314718246459960938 ;  /* 0x3f31721806064820 */ /* 0x000fe20000410000 */
[C---:B------:R-:W-:Y:S01]  /*d560*/  @!P0 IMAD R207, R209.reuse, R0, RZ ;  /* 0x00000000d1cf8224 */ /* 0x040fe200078e02ff */
[----:B------:R-:W-:Y:S01]  /*d570*/  LOP3.LUT P0, RZ, R208, 0x3, RZ, 0xc0, !PT ;  /* 0x00000003d0ff7812 */ /* 0x000fe2000780c0ff */
[----:B------:R-:W-:Y:S01]  /*d580*/  @!P1 IMAD R7, R209, R21, R7 ;  /* 0x00000015d1079224 */ /* 0x000fe200078e0207 */
[----:B------:R-:W-:Y:S01]  /*d590*/  MOV R16, 0x7f800000 ;  /* 0x7f80000000107802 */ /* 0x000fe20000000f00 */
[----:B------:R-:W-:Y:S01]  /*d5a0*/  IMAD R211, R211, R10, RZ ;  /* 0x0000000ad3d37224 */ /* 0x000fe200078e02ff */
[----:B------:R-:W-:Y:S01]  /*d5b0*/  SHF.R.S32.HI R4, RZ, 0x1f, R207 ;  /* 0x0000001fff047819 */ /* 0x000fe200000114cf */
[----:B------:R-:W-:Y:S01]  /*d5c0*/  @P6 FFMA.FTZ R16, R165, R20, R220 ;  /* 0x00000014a5106223 */ /* 0x000fe200000100dc */
[----:B------:R-:W-:Y:S01]  /*d5d0*/  SEL R21, R207, RZ, P1 ;  /* 0x000000ffcf157207 */ /* 0x000fe20000800000 */
[----:B------:R-:W-:Y:S01]  /*d5e0*/  BSSY.RECONVERGENT B0, `(.L_x_168) ;  /* 0x0000034000007945 */ /* 0x000fe20003800200 */
[----:B------:R-:W-:Y:S01]  /*d5f0*/  SEL R4, R4, RZ, P1 ;  /* 0x000000ff04047207 */ /* 0x000fe20000800000 */
[----:B------:R1:W3:Y:S01]  /*d600*/  LDS.128 R12, [R210+0x1800] ;  /* 0x00180000d20c7984 */ /* 0x0002e20000000c00 */
[----:B--2---:R-:W2:Y:S01]  /*d610*/  @P3 LDC R5, c[0x0][0x458] ;  /* 0x00011600ff053b82 */ /* 0x004ea20000000800 */
[----:B------:R-:W-:Y:S01]  /*d620*/  IADD3 R21, P5, P1, R211, R21, R7 ;  /* 0x00000015d3157210 */ /* 0x000fe200079be007 */
[----:B----4-:R-:W-:Y:S01]  /*d630*/  @P3 FMUL.FTZ R25, R25, 0.69314718246459960938 ;  /* 0x3f31721819193820 */ /* 0x010fe20000410000 */
[----:B------:R-:W-:-:S02]  /*d640*/  SHF.R.S32.HI R211, RZ, 0x1f, R211 ;  /* 0x0000001fffd37819 */ /* 0x000fc400000114d3 */
[----:B------:R-:W-:Y:S02]  /*d650*/  SHF.R.S32.HI R7, RZ, 0x1f, R7 ;  /* 0x0000001fff077819 */ /* 0x000fe40000011407 */
[----:B------:R-:W-:Y:S01]  /*d660*/  MOV R20, 0x7f800000 ;  /* 0x7f80000000147802 */ /* 0x000fe20000000f00 */
[----:B-----5:R-:W-:Y:S01]  /*d670*/  @P4 FFMA.FTZ R20, R3, R24, R6 ;  /* 0x0000001803144223 */ /* 0x020fe20000010006 */
[----:B------:R-:W-:Y:S02]  /*d680*/  MOV R0, 0x7f800000 ;  /* 0x7f80000000007802 */ /* 0x000fe40000000f00 */
[----:B------:R-:W-:Y:S01]  /*d690*/  IADD3.X R24, PT, PT, R211, R4, R7, P5, P1 ;  /* 0x00000004d3187210 */ /* 0x000fe20002fe2407 */
[----:B--2---:R-:W-:Y:S01]  /*d6a0*/  @P3 FFMA.FTZ R0, R2, R5, R25 ;  /* 0x0000000502003223 */ /* 0x004fe20000010019 */
[----:B-1-3--:R-:W-:Y:S06]  /*d6b0*/  @P0 BRA `(.L_x_169) ;  /* 0x0000000000980947 */ /* 0x00afec0003800000 */
        /* <DEDUP_REMOVED lines=38> */
.L_x_169:
[----:B------:R-:W-:Y:S05]  /*d920*/  BSYNC.RECONVERGENT B0 ;  /* 0x0000000000007941 */ /* 0x000fea0003800200 */
.L_x_168:
        /* <DEDUP_REMOVED lines=25> */
.L_x_171:
[----:B------:R-:W-:Y:S05]  /*dac0*/  BSYNC.RECONVERGENT B0 ;  /* 0x0000000000007941 */ /* 0x000fea0003800200 */
.L_x_170:
        /* <DEDUP_REMOVED lines=16> */
.L_x_173:
[----:B------:R-:W-:Y:S05]  /*dbd0*/  BSYNC.RECONVERGENT B0 ;  /* 0x0000000000007941 */ /* 0x000fea0003800200 */
.L_x_172:
        /* <DEDUP_REMOVED lines=16> */
.L_x_175:
[----:B------:R-:W-:Y:S05]  /*dce0*/  BSYNC.RECONVERGENT B0 ;  /* 0x0000000000007941 */ /* 0x000fea0003800200 */
.L_x_174:
        /* <DEDUP_REMOVED lines=15> */
.L_x_176:
        /* <DEDUP_REMOVED lines=10> */
.L_x_1351:


//--------------------- .text._ZN5flash16flash_fwd_kernelI23Flash_fwd_kernel_traitsILi32ELi128ELi128ELi4ELb0ELb0EN7cutlass6half_tE19Flash_kernel_traitsILi32ELi128ELi128ELi4ES3_EELb0ELb0ELb1ELb0ELb0ELb1ELb0ELb0EEEvNS_16Flash_fwd_paramsE --------------------------
	.section	.text._ZN5flash16flash_fwd_kernelI23Flash_fwd_kernel_traitsILi32ELi128ELi128ELi4ELb0ELb0EN7cutlass6half_tE19Flash_kernel_traitsILi32ELi128ELi128ELi4ES3_EELb0ELb0ELb1ELb0ELb0ELb1ELb0ELb0EEEvNS_16Flash_fwd_paramsE,"ax",@progbits
	.align	128
        .global         _ZN5flash16flash_fwd_kernelI23Flash_fwd_kernel_traitsILi32ELi128ELi128ELi4ELb0ELb0EN7cutlass6half_tE19Flash_kernel_traitsILi32ELi128ELi128ELi4ES3_EELb0ELb0ELb1ELb0ELb0ELb1ELb0ELb0EEEvNS_16Flash_fwd_paramsE
        .type           _ZN5flash16flash_fwd_kernelI23Flash_fwd_kernel_traitsILi32ELi128ELi128ELi4ELb0ELb0EN7cutlass6half_tE19Flash_kernel_traitsILi32ELi128ELi128ELi4ES3_EELb0ELb0ELb1ELb0ELb0ELb1ELb0ELb0EEEvNS_16Flash_fwd_paramsE,@function
        .size           _ZN5flash16flash_fwd_kernelI23Flash_fwd_kernel_traitsILi32ELi128ELi128ELi4ELb0ELb0EN7cutlass6half_tE19Flash_kernel_traitsILi32ELi128ELi128ELi4ES3_EELb0ELb0ELb1ELb0ELb0ELb1ELb0ELb0EEEvNS_16Flash_fwd_paramsE,(.L_x_1352 - _ZN5flash16flash_fwd_kernelI23Flash_fwd_kernel_traitsILi32ELi128ELi128ELi4ELb0ELb0EN7cutlass6half_tE19Flash_kernel_traitsILi32ELi128ELi128ELi4ES3_EELb0ELb0ELb1ELb0ELb0ELb1ELb0ELb0EEEvNS_16Flash_fwd_paramsE)
        .other          _ZN5flash16flash_fwd_kernelI23Flash_fwd_kernel_traitsILi32ELi128ELi128ELi4ELb0ELb0EN7cutlass6half_tE19Flash_kernel_traitsILi32ELi128ELi128ELi4ES3_EELb0ELb0ELb1ELb0ELb0ELb1ELb0ELb0EEEvNS_16Flash_fwd_paramsE,@"STO_CUDA_ENTRY STV_DEFAULT"
_ZN5flash16flash_fwd_kernelI23Flash_fwd_kernel_traitsILi32ELi128ELi128ELi4ELb0ELb0EN7cutlass6half_tE19Flash_kernel_traitsILi32ELi128ELi128ELi4ES3_EELb0ELb0ELb1ELb0ELb0ELb1ELb0ELb0EEEvNS_16Flash_fwd_paramsE:
.text._ZN5flash16flash_fwd_kernelI23Flash_fwd_kernel_traitsILi32ELi128ELi128ELi4ELb0ELb0EN7cutlass6half_tE19Flash_kernel_traitsILi32ELi128ELi128ELi4ES3_EELb0ELb0ELb1ELb0ELb0ELb1ELb0ELb0EEEvNS_16Flash_fwd_paramsE:
[----:B------:R-:W1:Y:S01]  /*0000*/  LDC R1, c[0x0][0x37c] ;  /* 0x0000df00ff017b82 */ /* 0x000e620000000800 */
[----:B------:R-:W2:Y:S01]  /*0010*/  LDCU.64 UR8, c[0x0][0x460] ;  /* 0x00008c00ff0877ac */ /* 0x000ea20008000a00 */
[----:B------:R-:W3:Y:S06]  /*0020*/  S2R R21, SR_CTAID.Y ;  /* 0x0000000000157919 */ /* 0x000eec0000002600 */
[----:B------:R-:W3:Y:S01]  /*0030*/  LDC.64 R2, c[0x0][0x460] ;  /* 0x00011800ff027b82 */ /* 0x000ee20000000a00 */
[----:B------:R-:W-:Y:S01]  /*0040*/  IMAD.MOV.U32 R8, RZ, RZ, -0x1 ;  /* 0xffffffffff087424 */ /* 0x000fe200078e00ff */
[----:B------:R-:W4:Y:S01]  /*0050*/  LDCU.64 UR6, c[0x0][0x470] ;  /* 0x00008e00ff0677ac */ /* 0x000f220008000a00 */
[----:B-1----:R-:W-:Y:S01]  /*0060*/  VIADD R1, R1, 0xffffffc0 ;  /* 0xffffffc001017836 */ /* 0x002fe20000000000 */
[----:B------:R-:W1:Y:S01]  /*0070*/  LDCU.64 UR4, c[0x0][0x478] ;  /* 0x00008f00ff0477ac */ /* 0x000e620008000a00 */
[----:B------:R-:W3:Y:S01]  /*0080*/  LDCU.64 UR14, c[0x0][0x358] ;  /* 0x00006b00ff0e77ac */ /* 0x000ee20008000a00 */
[----:B--2---:R-:W-:Y:S01]  /*0090*/  UISETP.NE.U32.AND UP0, UPT, UR8, URZ, UPT ;  /* 0x000000ff0800728c */ /* 0x004fe2000bf05070 */
[----:B------:R-:W-:-:S03]  /*00a0*/  ISETP.NE.U32.AND P1, PT, RZ, UR8, PT ;  /* 0x00000008ff007c0c */ /* 0x000fc6000bf25070 */
[----:B------:R-:W-:Y:S01]  /*00b0*/  UISETP.NE.AND.EX UP0, UPT, UR9, URZ, UPT, UP0 ;  /* 0x000000ff0900728c */ /* 0x000fe2000bf05300 */
[----:B----4-:R-:W-:Y:S02]  /*00c0*/  ISETP.NE.U32.AND P4, PT, RZ, UR6, PT ;  /* 0x00000006ff007c0c */ /* 0x010fe4000bf85070 */
[----:B------:R-:W-:Y:S02]  /*00d0*/  ISETP.NE.AND.EX P1, PT, RZ, UR9, PT, P1 ;  /* 0x00000009ff007c0c */ /* 0x000fe4000bf25310 */
[----:B-1----:R-:W-:Y:S02]  /*00e0*/  ISETP.NE.U32.AND P2, PT, RZ, UR4, PT ;  /* 0x00000004ff007c0c */ /* 0x002fe4000bf45070 */
[----:B------:R-:W-:Y:S02]  /*00f0*/  PLOP3.LUT P0, PT, PT, PT, UP0, 0x80, 0x8 ;  /* 0x000000000008781c */ /* 0x000fe40003f0f008 */
[----:B------:R-:W-:Y:S02]  /*0100*/  ISETP.NE.AND.EX P4, PT, RZ, UR7, PT, P4 ;  /* 0x00000007ff007c0c */ /* 0x000fe4000bf85340 */
[----:B------:R-:W-:Y:S01]  /*0110*/  ISETP.NE.AND.EX P2, PT, RZ, UR5, PT, P2 ;  /* 0x00000005ff007c0c */ /* 0x000fe2000bf45320 */
[----:B---3--:R-:W-:-:S04]  /*0120*/  IMAD.WIDE.U32 R2, R21, 0x4, R2 ;  /* 0x0000000415027825 */ /* 0x008fc800078e0002 */
[----:B------:R-:W-:Y:S01]  /*0130*/  IMAD.SHL.U32 R6, R21, 0x4, RZ ;  /* 0x0000000415067824 */ /* 0x000fe200078e00ff */
[----:B------:R-:W2:Y:S01]  /*0140*/  @P1 LDG.E R8, desc[UR14][R2.64] ;  /* 0x0000000e02081981 */ /* 0x000ea2000c1e1900 */
[----:B------:R-:W-:-:S03]  /*0150*/  SHF.R.U32.HI R7, RZ, 0x1e, R21 ;  /* 0x0000001eff077819 */ /* 0x000fc60000011615 */
[----:B------:R1:W3:Y:S01]  /*0160*/  @P0 LDG.E R9, desc[UR14][R2.64+0x4] ;  /* 0x0000040e02090981 */ /* 0x0002e2000c1e1900 */
[----:B------:R-:W-:Y:S01]  /*0170*/  @P4 IADD3 R4, P3, PT, R6, UR6, RZ ;  /* 0x0000000606044c10 */ /* 0x000fe2000ff7e0ff */
[----:B------:R-:W-:-:S03]  /*0180*/  IMAD.MOV.U32 R11, RZ, RZ, RZ ;  /* 0x000000ffff0b7224 */ /* 0x000fc600078e00ff */
[----:B------:R-:W-:-:S05]  /*0190*/  @P4 IADD3.X R5, PT, PT, R7, UR7, RZ, P3, !PT ;  /* 0x0000000707054c10 */ /* 0x000fca0009ffe4ff */
[----:B------:R4:W3:Y:S01]  /*01a0*/  @P4 LDG.E R11, desc[UR14][R4.64] ;  /* 0x0000000e040b4981 */ /* 0x0008e2000c1e1900 */
[----:B-1----:R-:W-:-:S04]  /*01b0*/  @P2 IADD3 R2, P1, PT, R6, UR4, RZ ;  /* 0x0000000406022c10 */ /* 0x002fc8000ff3e0ff */
[----:B------:R-:W-:-:S05]  /*01c0*/  @P2 IADD3.X R3, PT, PT, R7, UR5, RZ, P1, !PT ;  /* 0x0000000507032c10 */ /* 0x000fca0008ffe4ff */
[----:B------:R1:W3:Y:S01]  /*01d0*/  @P2 LDG.E R0, desc[UR14][R2.64] ;  /* 0x0000000e02002981 */ /* 0x0002e2000c1e1900 */
[----:B----4-:R-:W4:Y:S01]  /*01e0*/  LDC.64 R4, c[0x0][0x468] ;  /* 0x00011a00ff047b82 */ /* 0x010f220000000a00 */
[----:B------:R-:W1:Y:S01]  /*01f0*/  LDCU.U8 UR4, c[0x0][0x532] ;  /* 0x0000a640ff0477ac */ /* 0x000e620008000000 */
[----:B------:R-:W-:Y:S01]  /*0200*/  IMAD.MOV.U32 R12, RZ, RZ, -0x1 ;  /* 0xffffffffff0c7424 */ /* 0x000fe200078e00ff */
[----:B-1----:R-:W-:Y:S02]  /*0210*/  ISETP.NE.AND P4, PT, RZ, UR4, PT ;  /* 0x00000004ff007c0c */ /* 0x002fe4000bf85270 */
[----:B----4-:R-:W-:-:S04]  /*0220*/  ISETP.EQ.U32.AND P3, PT, R4, RZ, PT ;  /* 0x000000ff0400720c */ /* 0x010fc80003f62070 */
[----:B------:R-:W-:Y:S02]  /*0230*/  ISETP.EQ.OR.EX P3, PT, R5, RZ, !P4, P3 ;  /* 0x000000ff0500720c */ /* 0x000fe40006762730 */
[----:B------:R-:W-:-:S05]  /*0240*/  IADD3 R2, P1, PT, R6, R4, RZ ;  /* 0x0000000406027210 */ /* 0x000fca0007f3e0ff */
[----:B------:R-:W-:Y:S01]  /*0250*/  IMAD.X R3, R7, 0x1, R5, P1 ;  /* 0x0000000107037824 */ /* 0x000fe200008e0605 */
[----:B------:R-:W1:Y:S05]  /*0260*/  S2UR UR12, SR_CTAID.X ;  /* 0x00000000000c79c3 */ /* 0x000e6a0000002500 */
[----:B------:R4:W5:Y:S01]  /*0270*/  @!P3 LDG.E R12, desc[UR14][R2.64] ;  /* 0x0000000e020cb981 */ /* 0x000962000c1e1900 */
[----:B------:R-:W-:Y:S02]  /*0280*/  ISETP.NE.U32.AND P3, PT, R4, RZ, PT ;  /* 0x000000ff0400720c */ /* 0x000fe40003f65070 */
[----:B------:R-:W4:Y:S02]  /*0290*/  @!P2 LDC.64 R6, c[0x0][0x488] ;  /* 0x00012200ff06ab82 */ /* 0x000f240000000a00 */
[----:B------:R-:W-:Y:S01]  /*02a0*/  ISETP.NE.AND.EX P3, PT, R5, RZ, PT, P3 ;  /* 0x000000ff0500720c */ /* 0x000fe20003f65330 */
[----:B------:R-:W3:Y:S01]  /*02b0*/  @!UP0 LDCU UR13, c[0x0][0x434] ;  /* 0x00008680ff0d87ac */ /* 0x000ee20008000800 */
[----:B-1----:R-:W-:Y:S01]  /*02c0*/  USHF.L.U32 UR12, UR12, 0x7, URZ ;  /* 0x000000070c0c7899 */ /* 0x002fe200080006ff */
[----:B----4-:R-:W-:-:S04]  /*02d0*/  @!P2 ISETP.NE.U32.AND P1, PT, R6, RZ, PT ;  /* 0x000000ff0600a20c */ /* 0x010fc80003f25070 */
[----:B------:R-:W-:Y:S02]  /*02e0*/  @!P2 ISETP.NE.AND.EX P1, PT, R7, RZ, PT, P1 ;  /* 0x000000ff0700a20c */ /* 0x000fe40003f25310 */
[----:B--2---:R-:W-:Y:S02]  /*02f0*/  R2UR UR11, R8 ;  /* 0x00000000080b72ca */ /* 0x004fe400000e0000 */
[----:B------:R-:W1:Y:S01]  /*0300*/  @!P2 LDC R8, c[0x0][0x43c] ;  /* 0x00010f00ff08ab82 */ /* 0x000e620000000800 */
[----:B---3--:R-:W-:-:S13]  /*0310*/  @P0 R2UR UR4, R9 ;  /* 0x00000000090402ca */ /* 0x008fda00000e0000 */
[----:B------:R-:W-:-:S04]  /*0320*/  @UP0 UIADD3 UR13, UPT, UPT, UR4, -UR11, URZ ;  /* 0x8000000b040d0290 */ /* 0x000fc8000fffe0ff */
[----:B------:R-:W-:Y:S01]  /*0330*/  UISETP.GT.AND UP0, UPT, UR13, UR12, UPT ;  /* 0x0000000c0d00728c */ /* 0x000fe2000bf04270 */
[----:B------:R-:W-:Y:S02]  /*0340*/  @P2 IMAD.IADD R48, R0, 0x1, -R11 ;  /* 0x0000000100302824 */ /* 0x000fe400078e0a0b */
[----:B------:R-:W2:Y:S03]  /*0350*/  @!P3 LDC R0, c[0x0][0x438] ;  /* 0x00010e00ff00bb82 */ /* 0x000ea60000000800 */
[----:B------:R-:W-:Y:S02]  /*0360*/  PLOP3.LUT P0, PT, PT, PT, UP0, 0x80, 0x8 ;  /* 0x000000000008781c */ /* 0x000fe40003f0f008 */
[----:B-1----:R-:W-:Y:S01]  /*0370*/  @!P2 SEL R4, R8, RZ, P1 ;  /* 0x000000ff0804a207 */ /* 0x002fe20000800000 */
[----:B------:R-:W-:Y:S10]  /*0380*/  @!P3 BRA `(.L_x_177) ;  /* 0x00000000000cb947 */ /* 0x000ff40003800000 */
[----:B--2---:R-:W2:Y:S02]  /*0390*/  @P4 LDG.E R0, desc[UR14][R2.64+0x4] ;  /* 0x0000040e02004981 */ /* 0x004ea4000c1e1900 */
[----:B--2--5:R-:W-:-:S06]  /*03a0*/  @P4 IADD3 R0, PT, PT, R0, -R12, RZ ;  /* 0x8000000c00004210 */ /* 0x024fcc0007ffe0ff */
[----:B------:R1:W5:Y:S02]  /*03b0*/  @!P4 LDG.E R0, desc[UR14][R2.64] ;  /* 0x0000000e0200c981 */ /* 0x000364000c1e1900 */
.L_x_177:
[----:B--2--5:R-:W-:Y:S01]  /*03c0*/  @!P2 IADD3 R48, PT, PT, R4, R0, -R11 ;  /* 0x000000000430a210 */ /* 0x024fe20007ffe80b */
[----:B------:R-:W-:Y:S06]  /*03d0*/  @!P0 EXIT ;  /* 0x000000000000894d */ /* 0x000fec0003800000 */
[----:B------:R-:W-:Y:S01]  /*03e0*/  VIADD R0, R48, 0x7f ;  /* 0x0000007f30007836 */ /* 0x000fe20000000000 */
[----:B------:R-:W2:Y:S01]  /*03f0*/  LDC R49, c[0x0][0x504] ;  /* 0x00014100ff317b82 */ /* 0x000ea20000000800 */
[----:B------:R-:W3:Y:S03]  /*0400*/  S2R R20, SR_CTAID.Z ;  /* 0x0000000000147919 */ /* 0x000ee60000002700 */
[----:B------:R-:W-:Y:S01]  /*0410*/  R2UR UR5, R0 ;  /* 0x00000000000572ca */ /* 0x000fe200000e0000 */
[----:B------:R-:W4:Y:S03]  /*0420*/  S2R R56, SR_TID.X ;  /* 0x0000000000387919 */ /* 0x000f260000002100 */
[----:B------:R-:W5:Y:S09]  /*0430*/  LDC R51, c[0x0][0x508] ;  /* 0x00014200ff337b82 */ /* 0x000f720000000800 */
[----:B------:R-:W-:Y:S01]  /*0440*/  UIADD3 UR4, UPT, UPT, UR5, UR12, -UR13 ;  /* 0x0000000c05047290 */ /* 0x000fe2000fffe80d */
[----:B-1----:R-:W-:-:S05]  /*0450*/  IMAD.U32 R2, RZ, RZ, UR5 ;  /* 0x00000005ff027e24 */ /* 0x002fca000f8e00ff */
[----:B------:R-:W-:Y:S01]  /*0460*/  IMAD.U32 R0, RZ, RZ, UR4 ;  /* 0x00000004ff007e24 */ /* 0x000fe2000f8e00ff */
[----:B------:R-:W-:Y:S01]  /*0470*/  SHF.R.S32.HI R3, RZ, 0x1f, R2 ;  /* 0x0000001fff037819 */ /* 0x000fe20000011402 */
[----:B--2---:R-:W-:-:S03]  /*0480*/  VIADD R49, R49, UR13 ;  /* 0x0000000d31317c36 */ /* 0x004fc60008000000 */
[----:B------:R-:W-:Y:S02]  /*0490*/  LEA.HI R3, R3, UR5, RZ, 0x7 ;  /* 0x0000000503037c11 */ /* 0x000fe4000f8f38ff */
[----:B------:R-:W-:Y:S02]  /*04a0*/  IADD3 R4, PT, PT, -R49, UR12, R48 ;  /* 0x0000000c31047c10 */ /* 0x000fe4000fffe130 */
[----:B-----5:R-:W-:Y:S02]  /*04b0*/  IADD3 R0, PT, PT, R0, 0x80, R51 ;  /* 0x0000008000007810 */ /* 0x020fe40007ffe033 */
[----:B------:R-:W-:Y:S02]  /*04c0*/  SHF.R.S32.HI R5, RZ, 0x1f, R4 ;  /* 0x0000001fff057819 */ /* 0x000fe40000011404 */
[----:B------:R-:W-:Y:S02]  /*04d0*/  SHF.R.S32.HI R2, RZ, 0x1f, R0 ;  /* 0x0000001fff027819 */ /* 0x000fe40000011400 */
[----:B------:R-:W-:-:S02]  /*04e0*/  SHF.R.S32.HI R3, RZ, 0x7, R3 ;  /* 0x00000007ff037819 */ /* 0x000fc40000011403 */
[----:B------:R-:W-:Y:S02]  /*04f0*/  LEA.HI R0, R2, R0, RZ, 0x7 ;  /* 0x0000000002007211 */ /* 0x000fe400078f38ff */
[----:B------:R-:W-:Y:S02]  /*0500*/  LEA.HI R2, R5, R4, RZ, 0x7 ;  /* 0x0000000405027211 */ /* 0x000fe400078f38ff */
[----:B------:R-:W-:Y:S02]  /*0510*/  SHF.R.S32.HI R0, RZ, 0x7, R0 ;  /* 0x00000007ff007819 */ /* 0x000fe40000011400 */
[----:B------:R-:W-:Y:S02]  /*0520*/  SHF.R.S32.HI R2, RZ, 0x7, R2 ;  /* 0x00000007ff027819 */ /* 0x000fe40000011402 */
[----:B------:R-:W-:Y:S02]  /*0530*/  VIMNMX R223, PT, PT, R3, R0, PT ;  /* 0x0000000003df7248 */ /* 0x000fe40003fe0100 */
[----:B------:R-:W-:-:S04]  /*0540*/  VIMNMX R220, PT, PT, RZ, R2, !PT ;  /* 0x00000002ffdc7248 */ /* 0x000fc80007fe0100 */
[----:B------:R-:W-:Y:S01]  /*0550*/  ISETP.GT.AND P0, PT, R223, R220, PT ;  /* 0x000000dcdf00720c */ /* 0x000fe20003f04270 */
[----:B------:R1:W-:Y:S04]  /*0560*/  STL [R1+0x34], R220 ;  /* 0x000034dc01007387 */ /* 0x0003e80000100800 */
[----:B------:R1:W-:Y:S08]  /*0570*/  STL [R1+0x10], R223 ;  /* 0x000010df01007387 */ /* 0x0003f00000100800 */
[----:B---34-:R-:W-:Y:S05]  /*0580*/  @P0 BRA `(.L_x_178) ;  /* 0x0000000800a80947 */ /* 0x018fea0003800000 */
[----:B------:R-:W2:Y:S01]  /*0590*/  LDC.U8 R2, c[0x0][0x549] ;  /* 0x00015240ff027b82 */ /* 0x000ea20000000000 */
[----:B------:R-:W-:-:S04]  /*05a0*/  MOV R0, UR11 ;  /* 0x0000000b00007c02 */ /* 0x000fc80008000f00 */
[----:B------:R-:W-:-:S03]  /*05b0*/  ISETP.NE.AND P2, PT, R0, -0x1, PT ;  /* 0xffffffff0000780c */ /* 0x000fc60003f45270 */
[----:B------:R-:W3:Y:S08]  /*05c0*/  LDC.U8 R15, c[0x0][0x548] ;  /* 0x00015200ff0f7b82 */ /* 0x000ef00000000000 */
[----:B------:R-:W4:Y:S01]  /*05d0*/  LDC R13, c[0x0][0x434] ;  /* 0x00010d00ff0d7b82 */ /* 0x000f220000000800 */
[----:B--2---:R-:W-:-:S07]  /*05e0*/  ISETP.NE.AND P1, PT, R2, RZ, PT ;  /* 0x000000ff0200720c */ /* 0x004fce0003f25270 */
[----:B------:R-:W2:Y:S01]  /*05f0*/  @P2 LDC.64 R8, c[0x0][0x408] ;  /* 0x00010200ff082b82 */ /* 0x000ea20000000a00 */
[----:B---3--:R-:W-:-:S07]  /*0600*/  ISETP.NE.AND P0, PT, R15, RZ, !P1 ;  /* 0x000000ff0f00720c */ /* 0x008fce0004f05270 */
[----:B------:R-:W3:Y:S08]  /*0610*/  @!P2 LDC.64 R2, c[0x0][0x400] ;  /* 0x00010000ff02ab82 */ /* 0x000ef00000000a00 */
[----:B------:R-:W5:Y:S08]  /*0620*/  @P1 LDC.64 R10, c[0x0][0x430] ;  /* 0x00010c00ff0a1b82 */ /* 0x000f700000000a00 */
[----:B------:R-:W1:Y:S01]  /*0630*/  @P1 LDC R14, c[0x0][0x430] ;  /* 0x00010c00ff0e1b82 */ /* 0x000e620000000800 */
[----:B--2---:R-:W-:-:S04]  /*0640*/  @P2 IMAD.WIDE.U32 R6, R8, UR11, RZ ;  /* 0x0000000b08062c25 */ /* 0x004fc8000f8e00ff */
[----:B---3--:R-:W-:Y:S01]  /*0650*/  @!P2 IMAD.WIDE.U32 R4, R21, R2, RZ ;  /* 0x000000021504a225 */ /* 0x008fe200078e00ff */
[----:B------:R-:W-:-:S03]  /*0660*/  @P1 MOV R2, 0x1 ;  /* 0x0000000100021802 */ /* 0x000fc60000000f00 */
[----:B------:R-:W-:Y:S02]  /*0670*/  @!P2 IMAD R12, R21, R3, R5 ;  /* 0x00000003150ca224 */ /* 0x000fe400078e0205 */
[----:B------:R-:W-:Y:S02]  /*0680*/  @P2 IMAD R12, R9, UR11, R7 ;  /* 0x0000000b090c2c24 */ /* 0x000fe4000f8e0207 */
[----:B-----5:R-:W-:Y:S01]  /*0690*/  @P1 IMAD R0, R10, R11, RZ ;  /* 0x0000000b0a001224 */ /* 0x020fe200078e02ff */
[----:B----4-:R-:W-:Y:S06]  /*06a0*/  @P1 BRA `(.L_x_179) ;  /* 0x0000000000281947 */ /* 0x010fec0003800000 */
        /* <DEDUP_REMOVED lines=10> */
.L_x_179:
[----:B------:R-:W-:Y:S01]  /*0750*/  IMAD.U32 R3, RZ, RZ, UR11 ;  /* 0x0000000bff037e24 */ /* 0x000fe2000f8e00ff */
[----:B------:R-:W2:Y:S01]  /*0760*/  S2R R7, SR_CTAID.X ;  /* 0x0000000000077919 */ /* 0x000ea20000002500 */
[----:B------:R-:W-:Y:S01]  /*0770*/  IMAD R5, R21, R13, RZ ;  /* 0x0000000d15057224 */ /* 0x000fe200078e02ff */
[----:B------:R-:W3:Y:S01]  /*0780*/  LDCU.64 UR4, c[0x0][0x410] ;  /* 0x00008200ff0477ac */ /* 0x000ee20008000a00 */
[----:B------:R-:W-:Y:S01]  /*0790*/  IMAD.SHL.U32 R8, R56, 0x8, RZ ;  /* 0x0000000838087824 */ /* 0x000fe200078e00ff */
[----:B------:R-:W-:Y:S01]  /*07a0*/  ISETP.NE.AND P1, PT, R3, -0x1, PT ;  /* 0xffffffff0300780c */ /* 0x000fe20003f25270 */
[----:B----4-:R-:W-:Y:S01]  /*07b0*/  IMAD R0, R20, R0, RZ ;  /* 0x0000000014007224 */ /* 0x010fe200078e02ff */
[----:B------:R-:W-:Y:S01]  /*07c0*/  BSSY.RECONVERGENT B0, `(.L_x_180) ;  /* 0x000002a000007945 */ /* 0x000fe20003800200 */
[----:B------:R-:W-:Y:S01]  /*07d0*/  @P2 IMAD.MOV.U32 R4, RZ, RZ, R6 ;  /* 0x000000ffff042224 */ /* 0x000fe200078e0006 */
[----:B------:R-:W-:Y:S01]  /*07e0*/  SEL R3, R5, UR11, !P1 ;  /* 0x0000000b05037c07 */ /* 0x000fe2000c800000 */
[----:B------:R-:W-:Y:S01]  /*07f0*/  @!P0 IMAD R0, R21, R2, R0 ;  /* 0x0000000215008224 */ /* 0x000fe200078e0200 */
[----:B------:R-:W-:Y:S01]  /*0800*/  LOP3.LUT R8, R8, 0x18, RZ, 0xc0, !PT ;  /* 0x0000001808087812 */ /* 0x000fe200078ec0ff */
[----:B-1----:R-:W-:Y:S01]  /*0810*/  IMAD R2, R14, UR12, RZ ;  /* 0x0000000c0e027c24 */ /* 0x002fe2000f8e02ff */
[----:B------:R-:W-:Y:S01]  /*0820*/  SEL R5, R3, RZ, P0 ;  /* 0x000000ff03057207 */ /* 0x000fe20000000000 */
[----:B------:R-:W-:Y:S01]  /*0830*/  UIADD3 UR12, UPT, UPT, -UR12, UR13, URZ ;  /* 0x0000000d0c0c7290 */ /* 0x000fe2000fffe1ff */
[----:B------:R-:W-:-:S02]  /*0840*/  SHF.R.S32.HI R3, RZ, 0x1f, R3 ;  /* 0x0000001fff037819 */ /* 0x000fc40000011403 */
[----:B------:R-:W-:Y:S01]  /*0850*/  IADD3 R16, P2, P1, R2, R5, R0 ;  /* 0x0000000502107210 */ /* 0x000fe2000795e000 */
[----:B------:R-:W-:Y:S01]  /*0860*/  IMAD.MOV.U32 R5, RZ, RZ, RZ ;  /* 0x000000ffff057224 */ /* 0x000fe200078e00ff */
[----:B------:R-:W-:Y:S02]  /*0870*/  SEL R3, R3, RZ, P0 ;  /* 0x000000ff03037207 */ /* 0x000fe40000000000 */
[----:B------:R-:W-:Y:S02]  /*0880*/  IADD3 R8, P0, PT, R8, R4, RZ ;  /* 0x0000000408087210 */ /* 0x000fe40007f1e0ff */
[----:B------:R-:W-:Y:S02]  /*0890*/  SHF.R.U32.HI R4, RZ, 0x2, R56 ;  /* 0x00000002ff047819 */ /* 0x000fe40000011638 */
[----:B------:R-:W-:Y:S01]  /*08a0*/  SHF.R.S32.HI R2, RZ, 0x1f, R2 ;  /* 0x0000001fff027819 */ /* 0x000fe20000011402 */
[----:B------:R-:W-:Y:S01]  /*08b0*/  IMAD.X R9, RZ, RZ, R12, P0 ;  /* 0x000000ffff097224 */ /* 0x000fe200000e060c */
[C---:B------:R-:W-:Y:S01]  /*08c0*/  ISETP.GE.AND P3, PT, R4.reuse, UR12, PT ;  /* 0x0000000c04007c0c */ /* 0x040fe2000bf66270 */
[C---:B------:R-:W-:Y:S01]  /*08d0*/  VIADD R17, R4.reuse, 0x20 ;  /* 0x0000002004117836 */ /* 0x040fe20000000000 */
[----:B------:R-:W-:Y:S01]  /*08e0*/  SHF.R.S32.HI R0, RZ, 0x1f, R0 ;  /* 0x0000001fff007819 */ /* 0x000fe20000011400 */
[----:B------:R-:W-:-:S02]  /*08f0*/  VIADD R18, R4, 0x40 ;  /* 0x0000004004127836 */ /* 0x000fc40000000000 */
[----:B---3--:R-:W-:Y:S01]  /*0900*/  IMAD.WIDE.U32 R8, R20, UR4, R8 ;  /* 0x0000000414087c25 */ /* 0x008fe2000f8e0008 */
[----:B------:R-:W-:Y:S02]  /*0910*/  IADD3.X R15, PT, PT, R2, R3, R0, P2, P1 ;  /* 0x00000003020f7210 */ /* 0x000fe400017e2400 */
[----:B------:R-:W-:Y:S01]  /*0920*/  LOP3.LUT P6, R0, R56, 0x3, RZ, 0xc0, !PT ;  /* 0x0000000338007812 */ /* 0x000fe200078cc0ff */
[----:B------:R-:W-:Y:S01]  /*0930*/  VIADD R19, R4, 0x60 ;  /* 0x0000006004137836 */ /* 0x000fe20000000000 */
[----:B------:R-:W-:Y:S01]  /*0940*/  ISETP.GE.AND P0, PT, R17, UR12, PT ;  /* 0x0000000c11007c0c */ /* 0x000fe2000bf06270 */
[----:B--2---:R-:W-:Y:S01]  /*0950*/  IMAD.WIDE.U32 R2, R7, 0x80, R4 ;  /* 0x0000008007027825 */ /* 0x004fe200078e0004 */
[----:B------:R-:W-:Y:S02]  /*0960*/  ISETP.GE.AND P2, PT, R18, UR12, PT ;  /* 0x0000000c12007c0c */ /* 0x000fe4000bf46270 */
[----:B------:R-:W-:Y:S01]  /*0970*/  ISETP.GE.AND P1, PT, R19, UR12, PT ;  /* 0x0000000c13007c0c */ /* 0x000fe2000bf26270 */
[----:B------:R-:W-:Y:S01]  /*0980*/  IMAD R7, R20, UR5, R9 ;  /* 0x0000000514077c24 */ /* 0x000fe2000f8e0209 */
        /* <DEDUP_REMOVED lines=13> */
.L_x_181:
[----:B------:R-:W-:Y:S05]  /*0a60*/  BSYNC.RECONVERGENT B0 ;  /* 0x0000000000007941 */ /* 0x000fea0003800200 */
.L_x_180:
[----:B------:R-:W-:Y:S01]  /*0a70*/  BSSY.RECONVERGENT B0, `(.L_x_182) ;  /* 0x0000011000007945 */ /* 0x000fe20003800200 */
[----:B------:R-:W-:Y:S02]  /*0a80*/  ISETP.NE.OR P3, PT, R0, RZ, P1 ;  /* 0x000000ff0000720c */ /* 0x000fe40000f65670 */
[----:B------:R-:W-:Y:S01]  /*0a90*/  ISETP.GE.OR P6, PT, R4, UR12, P6 ;  /* 0x0000000c04007c0c */ /* 0x000fe2000b7c6670 */
[----:B------:R-:W-:-:S12]  /*0aa0*/  @P0 BRA `(.L_x_183) ;  /* 0x0000000000340947 */ /* 0x000fd80003800000 */
[----:B------:R-:W1:Y:S01]  /*0ab0*/  LDCU.64 UR6, c[0x0][0x408] ;  /* 0x00008100ff0677ac */ /* 0x000e620008000a00 */
[----:B------:R-:W-:Y:S02]  /*0ac0*/  IADD3 R0, P0, PT, R2, 0x20, RZ ;  /* 0x0000002002007810 */ /* 0x000fe40007f1e0ff */
[----:B------:R-:W-:Y:S01]  /*0ad0*/  MOV R11, R7 ;  /* 0x00000007000b7202 */ /* 0x000fe20000000f00 */
[----:B------:R-:W2:Y:S02]  /*0ae0*/  LDCU.64 UR4, c[0x0][0x3f0] ;  /* 0x00007e00ff0477ac */ /* 0x000ea40008000a00 */
[----:B------:R-:W-:-:S04]  /*0af0*/  IMAD.X R10, RZ, RZ, R3, P0 ;  /* 0x000000ffff0a7224 */ /* 0x000fc800000e0603 */
[----:B-1----:R-:W-:Y:S02]  /*0b00*/  IMAD R12, R10, UR6, RZ ;  /* 0x000000060a0c7c24 */ /* 0x002fe4000f8e02ff */
[----:B------:R-:W-:-:S04]  /*0b10*/  IMAD.MOV.U32 R10, RZ, RZ, R8 ;  /* 0x000000ffff0a7224 */ /* 0x000fc800078e0008 */
[----:B------:R-:W-:-:S04]  /*0b20*/  IMAD.WIDE.U32 R10, R0, UR6, R10 ;  /* 0x00000006000a7c25 */ /* 0x000fc8000f8e000a */
[----:B------:R-:W-:Y:S01]  /*0b30*/  IMAD R0, R0, UR7, R12 ;  /* 0x0000000700007c24 */ /* 0x000fe2000f8e020c */
[----:B--2---:R-:W-:-:S04]  /*0b40*/  LEA R12, P0, R10, UR4, 0x1 ;  /* 0x000000040a0c7c11 */ /* 0x004fc8000f8008ff */
[----:B------:R-:W-:-:S04]  /*0b50*/  IADD3 R0, PT, PT, R11, R0, RZ ;  /* 0x000000000b007210 */ /* 0x000fc80007ffe0ff */
[----:B------:R-:W-:-:S05]  /*0b60*/  LEA.HI.X R13, R10, UR5, R0, 0x1, P0 ;  /* 0x000000050a0d7c11 */ /* 0x000fca00080f0c00 */
[----:B------:R2:W-:Y:S02]  /*0b70*/  STG.E.128 desc[UR14][R12.64], RZ ;  /* 0x000000ff0c007986 */ /* 0x0005e4000c101d0e */
.L_x_183:
[----:B------:R-:W-:Y:S05]  /*0b80*/  BSYNC.RECONVERGENT B0 ;  /* 0x0000000000007941 */ /* 0x000fea0003800200 */
.L_x_182:
[----:B------:R-:W-:Y:S04]  /*0b90*/  BSSY.RECONVERGENT B0, `(.L_x_184) ;  /* 0x000000f000007945 */ /* 0x000fe80003800200 */
[----:B------:R-:W-:Y:S05]  /*0ba0*/  @P2 BRA `(.L_x_185) ;  /* 0x0000000000342947 */ /* 0x000fea0003800000 */
[----:B------:R-:W1:Y:S01]  /*0bb0*/  LDCU.64 UR6, c[0x0][0x408] ;  /* 0x00008100ff0677ac */ /* 0x000e620008000a00 */
[----:B------:R-:W-:Y:S02]  /*0bc0*/  IADD3 R0, P0, PT, R2, 0x40, RZ ;  /* 0x0000004002007810 */ /* 0x000fe40007f1e0ff */
[----:B------:R-:W-:Y:S01]  /*0bd0*/  MOV R11, R7 ;  /* 0x00000007000b7202 */ /* 0x000fe20000000f00 */
[----:B------:R-:W3:Y:S02]  /*0be0*/  LDCU.64 UR4, c[0x0][0x3f0] ;  /* 0x00007e00ff0477ac */ /* 0x000ee40008000a00 */
[----:B------:R-:W-:-:S04]  /*0bf0*/  IMAD.X R10, RZ, RZ, R3, P0 ;  /* 0x000000ffff0a7224 */ /* 0x000fc800000e0603 */
[----:B-12---:R-:W-:Y:S02]  /*0c00*/  IMAD R12, R10, UR6, RZ ;  /* 0x000000060a0c7c24 */ /* 0x006fe4000f8e02ff */
[----:B------:R-:W-:-:S04]  /*0c10*/  IMAD.MOV.U32 R10, RZ, RZ, R8 ;  /* 0x000000ffff0a7224 */ /* 0x000fc800078e0008 */
[----:B------:R-:W-:-:S04]  /*0c20*/  IMAD.WIDE.U32 R10, R0, UR6, R10 ;  /* 0x00000006000a7c25 */ /* 0x000fc8000f8e000a */
[----:B------:R-:W-:Y:S01]  /*0c30*/  IMAD R0, R0, UR7, R12 ;  /* 0x0000000700007c24 */ /* 0x000fe2000f8e020c */
[----:B---3--:R-:W-:-:S04]  /*0c40*/  LEA R12, P0, R10, UR4, 0x1 ;  /* 0x000000040a0c7c11 */ /* 0x008fc8000f8008ff */
[----:B------:R-:W-:-:S04]  /*0c50*/  IADD3 R0, PT, PT, R11, R0, RZ ;  /* 0x000000000b007210 */ /* 0x000fc80007ffe0ff */
[----:B------:R-:W-:-:S05]  /*0c60*/  LEA.HI.X R13, R10, UR5, R0, 0x1, P0 ;  /* 0x000000050a0d7c11 */ /* 0x000fca00080f0c00 */
[----:B------:R3:W-:Y:S02]  /*0c70*/  STG.E.128 desc[UR14][R12.64], RZ ;  /* 0x000000ff0c007986 */ /* 0x0007e4000c101d0e */
.L_x_185:
[----:B------:R-:W-:Y:S05]  /*0c80*/  BSYNC.RECONVERGENT B0 ;  /* 0x0000000000007941 */ /* 0x000fea0003800200 */
.L_x_184:
[----:B------:R-:W-:Y:S04]  /*0c90*/  BSSY.RECONVERGENT B0, `(.L_x_186) ;  /* 0x000000e000007945 */ /* 0x000fe80003800200 */
        /* <DEDUP_REMOVED lines=13> */
.L_x_187:
[----:B------:R-:W-:Y:S05]  /*0d70*/  BSYNC.RECONVERGENT B0 ;  /* 0x0000000000007941 */ /* 0x000fea0003800200 */
.L_x_186:
[----:B------:R-:W-:Y:S04]  /*0d80*/  BSSY.RECONVERGENT B0, `(.L_x_188) ;  /* 0x000000a000007945 */ /* 0x000fe80003800200 */
        /* <DEDUP_REMOVED lines=9> */
.L_x_189:
[----:B------:R-:W-:Y:S05]  /*0e20*/  BSYNC.RECONVERGENT B0 ;  /* 0x0000000000007941 */ /* 0x000fea0003800200 */
.L_x_188:
        /* <DEDUP_REMOVED lines=10> */
.L_x_191:
[----:B------:R-:W-:Y:S05]  /*0ed0*/  BSYNC.RECONVERGENT B0 ;  /* 0x0000000000007941 */ /* 0x000fea0003800200 */
.L_x_190:
        /* <DEDUP_REMOVED lines=10> */
.L_x_193:
[----:B------:R-:W-:Y:S05]  /*0f80*/  BSYNC.RECONVERGENT B0 ;  /* 0x0000000000007941 */ /* 0x000fea0003800200 */
.L_x_192:
[----:B------:R-:W-:Y:S05]  /*0f90*/  @P3 EXIT ;  /* 0x000000000000394d */ /* 0x000fea0003800000 */
[----:B------:R-:W5:Y:S01]  /*0fa0*/  LDCU.64 UR4, c[0x0][0x420] ;  /* 0x00008400ff0477ac */ /* 0x000f620008000a00 */
[----:B----4-:R-:W-:-:S05]  /*0fb0*/  IMAD R0, R19, R14, RZ ;  /* 0x0000000e13007224 */ /* 0x010fca00078e02ff */
[----:B------:R-:W-:-:S04]  /*0fc0*/  IADD3 R3, P0, PT, R0, R16, RZ ;  /* 0x0000001000037210 */ /* 0x000fc80007f1e0ff */
[----:B------:R-:W-:Y:S02]  /*0fd0*/  LEA.HI.X.SX32 R0, R0, R15, 0x1, P0 ;  /* 0x0000000f00007211 */ /* 0x000fe400000f0eff */
[----:B-----5:R-:W-:-:S04]  /*0fe0*/  LEA R2, P0, R3, UR4, 0x2 ;  /* 0x0000000403027c11 */ /* 0x020fc8000f8010ff */
[----:B------:R-:W-:Y:S01]  /*0ff0*/  LEA.HI.X R3, R3, UR5, R0, 0x2, P0 ;  /* 0x0000000503037c11 */ /* 0x000fe200080f1400 */
[----:B------:R-:W-:-:S05]  /*1000*/  IMAD.MOV.U32 R0, RZ, RZ, 0x7f800000 ;  /* 0x7f800000ff007424 */ /* 0x000fca00078e00ff */
[----:B------:R-:W-:Y:S01]  /*1010*/  STG.E desc[UR14][R2.64], R0 ;  /* 0x0000000002007986 */ /* 0x000fe2000c10190e */
[----:B------:R-:W-:Y:S05]  /*1020*/  EXIT ;  /* 0x000000000000794d */ /* 0x000fea0003800000 */
.L_x_178:
[----:B------:R-:W-:Y:S02]  /*1030*/  MOV R0, UR11 ;  /* 0x0000000b00007c02 */ /* 0x000fe40008000f00 */
[----:B------:R-:W-:Y:S02]  /*1040*/  ISETP.NE.AND P2, PT, R12, -0x1, PT ;  /* 0xffffffff0c00780c */ /* 0x000fe40003f45270 */
[----:B------:R-:W-:-:S13]  /*1050*/  ISETP.NE.AND P0, PT, R0, -0x1, PT ;  /* 0xffffffff0000780c */ /* 0x000fda0003f05270 */
[----:B------:R-:W2:Y:S08]  /*1060*/  @!P0 LDC.64 R6, c[0x0][0x398] ;  /* 0x0000e600ff068b82 */ /* 0x000eb00000000a00 */
[----:B------:R-:W3:Y:S01]  /*1070*/  @P0 LDC.64 R8, c[0x0][0x3b0] ;  /* 0x0000ec00ff080b82 */ /* 0x000ee20000000a00 */
[----:B--2---:R-:W-:-:S04]  /*1080*/  @!P0 IMAD.WIDE.U32 R4, R21, R6, RZ ;  /* 0x0000000615048225 */ /* 0x004fc800078e00ff */
[----:B------:R-:W-:Y:S02]  /*1090*/  @!P0 IMAD R13, R21, R7, R5 ;  /* 0x00000007150d8224 */ /* 0x000fe400078e0205 */
[----:B---3--:R-:W-:Y:S01]  /*10a0*/  @P0 IMAD.WIDE.U32 R2, R8, UR11, RZ ;  /* 0x0000000b08020c25 */ /* 0x008fe2000f8e00ff */
[----:B------:R-:W-:-:S03]  /*10b0*/  @!P0 MOV R8, R4 ;  /* 0x0000000400088202 */ /* 0x000fc60000000f00 */
[----:B------:R-:W-:Y:S01]  /*10c0*/  @P0 IMAD R13, R9, UR11, R3 ;  /* 0x0000000b090d0c24 */ /* 0x000fe2000f8e0203 */
[----:B------:R-:W-:Y:S01]  /*10d0*/  @P0 MOV R8, R2 ;  /* 0x0000000200080202 */ /* 0x000fe20000000f00 */
[----:B------:R-:W-:Y:S06]  /*10e0*/  @P2 BRA `(.L_x_194) ;  /* 0x0000000000342947 */ /* 0x000fec0003800000 */
[----:B------:R-:W2:Y:S01]  /*10f0*/  LDCU.64 UR4, c[0x0][0x3b8] ;  /* 0x00007700ff0477ac */ /* 0x000ea20008000a00 */
[----:B------:R-:W-:Y:S01]  /*1100*/  SHF.R.S32.HI R0, RZ, 0x1f, R11 ;  /* 0x0000001fff007819 */ /* 0x000fe2000001140b */
[----:B------:R-:W3:Y:S01]  /*1110*/  LDCU.64 UR6, c[0x0][0x3a0] ;  /* 0x00007400ff0677ac */ /* 0x000ee20008000a00 */
[----:B--2---:R-:W-:Y:S02]  /*1120*/  MOV R132, UR4 ;  /* 0x0000000400847c02 */ /* 0x004fe40008000f00 */
[----:B------:R-:W-:-:S03]  /*1130*/  MOV R133, UR5 ;  /* 0x0000000500857c02 */ /* 0x000fc60008000f00 */
[-C--:B------:R-:W-:Y:S02]  /*1140*/  IMAD R0, R0, R132.reuse, RZ ;  /* 0x0000008400007224 */ /* 0x080fe400078e02ff */
[----:B------:R-:W-:-:S04]  /*1150*/  IMAD.WIDE.U32 R2, R11, R132, RZ ;  /* 0x000000840b027225 */ /* 0x000fc800078e00ff */
[----:B------:R-:W-:-:S05]  /*1160*/  IMAD R0, R11, R133, R0 ;  /* 0x000000850b007224 */ /* 0x000fca00078e0200 */
[----:B------:R-:W-:-:S03]  /*1170*/  IADD3 R3, PT, PT, R3, R0, RZ ;  /* 0x0000000003037210 */ /* 0x000fc60007ffe0ff */
[----:B---3--:R-:W-:-:S04]  /*1180*/  IMAD.WIDE.U32 R2, R21, UR6, R2 ;  /* 0x0000000615027c25 */ /* 0x008fc8000f8e0002 */
[----:B------:R-:W-:Y:S01]  /*1190*/  IMAD R6, R21, UR7, R3 ;  /* 0x0000000715067c24 */ /* 0x000fe2000f8e0203 */
[----:B------:R-:W-:Y:S01]  /*11a0*/  MOV R5, R2 ;  /* 0x0000000200057202 */ /* 0x000fe20000000f00 */
[----:B------:R-:W-:Y:S06]  /*11b0*/  BRA `(.L_x_195) ;  /* 0x0000000000187947 */ /* 0x000fec0003800000 */
.L_x_194:
[----:B------:R-:W2:Y:S01]  /*11c0*/  LDC.64 R132, c[0x0][0x3b8] ;  /* 0x0000ee00ff847b82 */ /* 0x000ea20000000a00 */
[----:B------:R-:W-:-:S05]  /*11d0*/  IADD3 R2, PT, PT, R11, R12, RZ ;  /* 0x0000000c0b027210 */ /* 0x000fca0007ffe0ff */
[C---:B--2---:R-:W-:Y:S02]  /*11e0*/  IMAD R0, R2.reuse, R133, RZ ;  /* 0x0000008502007224 */ /* 0x044fe400078e02ff */
[----:B------:R-:W-:-:S05]  /*11f0*/  IMAD.WIDE.U32 R2, R2, R132, RZ ;  /* 0x0000008402027225 */ /* 0x000fca00078e00ff */
[----:B------:R-:W-:Y:S02]  /*1200*/  IADD3 R6, PT, PT, R3, R0, RZ ;  /* 0x0000000003067210 */ /* 0x000fe40007ffe0ff */
[----:B------:R-:W-:-:S07]  /*1210*/  MOV R5, R2 ;  /* 0x0000000200057202 */ /* 0x000fce0000000f00 */
.L_x_195:
[----:B------:R-:W2:Y:S01]  /*1220*/  LDC R7, c[0x0][0x3e8] ;  /* 0x0000fa00ff077b82 */ /* 0x000ea20000000800 */
[----:B------:R-:W-:Y:S02]  /*1230*/  IABS R9, R20 ;  /* 0x0000001400097213 */ /* 0x000fe40000000000 */
[----:B--2---:R-:W-:-:S04]  /*1240*/  IABS R4, R7 ;  /* 0x0000000700047213 */ /* 0x004fc80000000000 */
[----:B------:R-:W2:Y:S08]  /*1250*/  I2F.RP R2, R4 ;  /* 0x0000000400027306 */ /* 0x000eb00000209400 */
[----:B--2---:R-:W2:Y:S02]  /*1260*/  MUFU.RCP R2, R2 ;  /* 0x0000000200027308 */ /* 0x004ea40000001000 */
[----:B--2---:R-:W-:-:S06]  /*1270*/  VIADD R2, R2, 0xffffffe ;  /* 0x0ffffffe02027836 */ /* 0x004fcc0000000000 */
[----:B------:R-:W2:Y:S02]  /*1280*/  F2I.FTZ.U32.TRUNC.NTZ R3, R2 ;  /* 0x0000000200037305 */ /* 0x000ea4000021f000 */
[----:B--2---:R-:W-:Y:S01]  /*1290*/  IMAD.MOV R0, RZ, RZ, -R3 ;  /* 0x000000ffff007224 */ /* 0x004fe200078e0a03 */
[----:B------:R-:W-:-:S03]  /*12a0*/  MOV R2, RZ ;  /* 0x000000ff00027202 */ /* 0x000fc60000000f00 */
[----:B------:R-:W-:-:S04]  /*12b0*/  IMAD R0, R0, R4, RZ ;  /* 0x0000000400007224 */ /* 0x000fc800078e02ff */
        /* <DEDUP_REMOVED lines=30> */
.L_x_196:
[----:B------:R-:W2:Y:S01]  /*14a0*/  LDC.64 R198, c[0x0][0x3c0] ;  /* 0x0000f000ffc67b82 */ /* 0x000ea20000000a00 */
[----:B------:R-:W-:-:S05]  /*14b0*/  IADD3 R0, PT, PT, R11, R12, RZ ;  /* 0x0000000c0b007210 */ /* 0x000fca0007ffe0ff */
[C---:B--2---:R-:W-:Y:S02]  /*14c0*/  IMAD R4, R0.reuse, R199, RZ ;  /* 0x000000c700047224 */ /* 0x044fe400078e02ff */
[----:B------:R-:W-:-:S05]  /*14d0*/  IMAD.WIDE.U32 R2, R0, R198, RZ ;  /* 0x000000c600027225 */ /* 0x000fca00078e00ff */
[----:B------:R-:W-:Y:S02]  /*14e0*/  IADD3 R0, PT, PT, R3, R4, RZ ;  /* 0x0000000403007210 */ /* 0x000fe40007ffe0ff */
[----:B------:R-:W-:-:S07]  /*14f0*/  MOV R3, R2 ;  /* 0x0000000200037202 */ /* 0x000fce0000000f00 */
.L_x_197:
[----:B------:R-:W-:Y:S01]  /*1500*/  IMAD.SHL.U32 R216, R56, 0x8, RZ ;  /* 0x0000000838d87824 */ /* 0x000fe200078e00ff */
[----:B------:R-:W-:Y:S01]  /*1510*/  SHF.R.U32.HI R57, RZ, 0x2, R56 ;  /* 0x00000002ff397819 */ /* 0x000fe20000011638 */
[----:B------:R-:W2:Y:S01]  /*1520*/  S2R R11, SR_CTAID.X ;  /* 0x00000000000b7919 */ /* 0x000ea20000002500 */
[----:B------:R-:W-:Y:S01]  /*1530*/  UIADD3 UR10, UPT, UPT, -UR12, UR13, URZ ;  /* 0x0000000d0c0a7290 */ /* 0x000fe2000fffe1ff */
[----:B------:R-:W3:Y:S01]  /*1540*/  S2UR UR16, SR_CgaCtaId ;  /* 0x00000000001079c3 */ /* 0x000ee20000008800 */
[C---:B------:R-:W-:Y:S01]  /*1550*/  LOP3.LUT R7, R216.reuse, 0x18, RZ, 0xc0, !PT ;  /* 0x00000018d8077812 */ /* 0x040fe200078ec0ff */
[C---:B------:R-:W-:Y:S01]  /*1560*/  VIADD R30, R57.reuse, 0x20 ;  /* 0x00000020391e7836 */ /* 0x040fe20000000000 */
[----:B------:R-:W4:Y:S01]  /*1570*/  LDCU.64 UR8, c[0x0][0x3c8] ;  /* 0x00007900ff0877ac */ /* 0x000f220008000a00 */
[----:B------:R-:W-:Y:S01]  /*1580*/  VIADD R29, R57, 0x40 ;  /* 0x00000040391d7836 */ /* 0x000fe20000000000 */
[----:B------:R-:W-:Y:S01]  /*1590*/  IADD3 R2, P1, PT, R7, R5, RZ ;  /* 0x0000000507027210 */ /* 0x000fe20007f3e0ff */
[C---:B------:R-:W-:Y:S01]  /*15a0*/  VIADD R33, R57.reuse, 0x60 ;  /* 0x0000006039217836 */ /* 0x040fe20000000000 */
[----:B------:R-:W-:Y:S01]  /*15b0*/  ISETP.GE.AND P6, PT, R57, UR10, PT ;  /* 0x0000000a39007c0c */ /* 0x000fe2000bfc6270 */
[----:B------:R-:W5:Y:S01]  /*15c0*/  LDCU.128 UR4, c[0x0][0x3d0] ;  /* 0x00007a00ff0477ac */ /* 0x000f620008000c00 */
[----:B------:R-:W-:Y:S01]  /*15d0*/  LOP3.LUT R5, R216, 0xd8, RZ, 0xc0, !PT ;  /* 0x000000d8d8057812 */ /* 0x000fe200078ec0ff */
[----:B------:R-:W-:Y:S01]  /*15e0*/  VIADD R162, R223, 0xffffffff ;  /* 0xffffffffdfa27836 */ /* 0x000fe20000000000 */
[----:B------:R-:W-:Y:S01]  /*15f0*/  IADD3 R4, P0, PT, R7, R3, RZ ;  /* 0x0000000307047210 */ /* 0x000fe20007f1e0ff */
[----:B------:R-:W-:Y:S01]  /*1600*/  IMAD.X R3, RZ, RZ, R6, P1 ;  /* 0x000000ffff037224 */ /* 0x000fe200008e0606 */
[----:B------:R-:W-:Y:S01]  /*1610*/  ISETP.GE.AND P3, PT, R30, UR10, PT ;  /* 0x0000000a1e007c0c */ /* 0x000fe2000bf66270 */
[----:B------:R-:W-:Y:S01]  /*1620*/  IMAD.SHL.U32 R222, R132, 0x20, RZ ;  /* 0x0000002084de7824 */ /* 0x000fe200078e00ff */
[----:B------:R-:W-:Y:S01]  /*1630*/  LOP3.LUT R6, R5, 0x18, R56, 0x78, !PT ;  /* 0x0000001805067812 */ /* 0x000fe200078e7838 */
[----:B------:R-:W-:Y:S01]  /*1640*/  IMAD.X R5, RZ, RZ, R0, P0 ;  /* 0x000000ffff057224 */ /* 0x000fe200000e0600 */
[----:B------:R-:W-:Y:S01]  /*1650*/  IADD3 R8, P0, PT, R7, R8, RZ ;  /* 0x0000000807087210 */ /* 0x000fe20007f1e0ff */
[----:B------:R-:W-:Y:S01]  /*1660*/  IMAD.WIDE.U32 R2, R57, R132, R2 ;  /* 0x0000008439027225 */ /* 0x000fe200078e0002 */
[----:B------:R-:W-:-:S02]  /*1670*/  LOP3.LUT R216, R6, 0x1f20, R216, 0xf8, !PT ;  /* 0x00001f2006d87812 */ /* 0x000fc400078ef8d8 */
[----:B------:R-:W-:Y:S01]  /*1680*/  SHF.R.S32.HI R0, RZ, 0x1f, R10 ;  /* 0x0000001fff007819 */ /* 0x000fe2000001140a */
[----:B------:R-:W-:Y:S01]  /*1690*/  IMAD.X R9, RZ, RZ, R13, P0 ;  /* 0x000000ffff097224 */ /* 0x000fe200000e060d */
[----:B------:R-:W-:Y:S01]  /*16a0*/  ISETP.GE.AND P5, PT, R29, UR10, PT ;  /* 0x0000000a1d007c0c */ /* 0x000fe2000bfa6270 */
[----:B------:R-:W1:Y:S01]  /*16b0*/  @!P6 LDC.64 R12, c[0x0][0x3b0] ;  /* 0x0000ec00ff0ceb82 */ /* 0x000e620000000a00 */
[----:B------:R-:W-:Y:S01]  /*16c0*/  IMAD R7, R57, R133, R3 ;  /* 0x0000008539077224 */ /* 0x000fe200078e0203 */
[----:B------:R-:W-:Y:S01]  /*16d0*/  ISETP.GE.AND P4, PT, R33, UR10, PT ;  /* 0x0000000a21007c0c */ /* 0x000fe2000bf86270 */
[----:B------:R-:W-:Y:S01]  /*16e0*/  IMAD.MOV.U32 R6, RZ, RZ, R2 ;  /* 0x000000ffff067224 */ /* 0x000fe200078e0002 */
[----:B------:R-:W-:Y:S01]  /*16f0*/  SHF.L.U64.HI R221, R132, 0x5, R133 ;  /* 0x0000000584dd7819 */ /* 0x000fe20000010285 */
[C---:B----4-:R-:W-:Y:S01]  /*1700*/  IMAD.WIDE.U32 R2, R20.reuse, UR8, R8 ;  /* 0x0000000814027c25 */ /* 0x050fe2000f8e0008 */
[C---:B--2---:R-:W-:Y:S02]  /*1710*/  LEA R35, P0, R11.reuse, R57, 0x7 ;  /* 0x000000390b237211 */ /* 0x044fe400078038ff */
[----:B------:R-:W2:Y:S01]  /*1720*/  @!P3 LDC.64 R16, c[0x0][0x3b0] ;  /* 0x0000ec00ff10bb82 */ /* 0x000ea20000000a00 */
[----:B------:R-:W-:Y:S01]  /*1730*/  IMAD R3, R20, UR9, R3 ;  /* 0x0000000914037c24 */ /* 0x000fe2000f8e0203 */
[----:B------:R-:W-:Y:S01]  /*1740*/  LEA.HI.X R34, R11, RZ, RZ, 0x7, P0 ;  /* 0x000000ff0b227211 */ /* 0x000fe200000f3cff */
[----:B------:R-:W-:Y:S01]  /*1750*/  IMAD.WIDE.U32 R4, R57, R198, R4 ;  /* 0x000000c639047225 */ /* 0x000fe200078e0004 */
[----:B------:R-:W-:Y:S01]  /*1760*/  @!P3 IADD3 R11, P0, PT, R35, 0x20, RZ ;  /* 0x00000020230bb810 */ /* 0x000fe20007f1e0ff */
[----:B------:R-:W4:Y:S01]  /*1770*/  LDCU.64 UR8, c[0x0][0x390] ;  /* 0x00007200ff0877ac */ /* 0x000f220008000a00 */
[----:B------:R-:W-:Y:S01]  /*1780*/  SHF.R.U32.HI R50, RZ, 0x1, R56 ;  /* 0x00000001ff327819 */ /* 0x000fe20000011638 */
[C---:B-----5:R-:W-:Y:S01]  /*1790*/  IMAD R14, R0.reuse, UR4, RZ ;  /* 0x00000004000e7c24 */ /* 0x060fe2000f8e02ff */
[----:B------:R-:W5:Y:S01]  /*17a0*/  @!P6 LDC.64 R20, c[0x0][0x380] ;  /* 0x0000e000ff14eb82 */ /* 0x000f620000000a00 */
[----:B------:R-:W-:Y:S01]  /*17b0*/  IMAD R0, R0, UR6, RZ ;  /* 0x0000000600007c24 */ /* 0x000fe2000f8e02ff */
[----:B------:R-:W-:Y:S01]  /*17c0*/  STL [R1+0x38], R35 ;  /* 0x0000382301007387 */ /* 0x000fe20000100800 */
[----:B------:R-:W-:-:S02]  /*17d0*/  @!P3 IMAD.X R15, RZ, RZ, R34, P0 ;  /* 0x000000ffff0fb224 */ /* 0x000fc400000e0622 */
[----:B------:R-:W-:Y:S01]  /*17e0*/  IMAD R5, R57, R199, R5 ;  /* 0x000000c739057224 */ /* 0x000fe200078e0205 */
[----:B------:R-:W-:Y:S01]  /*17f0*/  STL [R1+0x3c], R34 ;  /* 0x00003c2201007387 */ /* 0x000fe20000100800 */
[----:B------:R-:W-:Y:S01]  /*1800*/  IMAD R19, R10, UR7, R0 ;  /* 0x000000070a137c24 */ /* 0x000fe2000f8e0200 */
[----:B------:R-:W5:Y:S01]  /*1810*/  @!P3 LDC.64 R22, c[0x0][0x380] ;  /* 0x0000e000ff16bb82 */ /* 0x000f620000000a00 */
[----:B-1----:R-:W-:Y:S02]  /*1820*/  @!P6 IMAD R18, R34, R12, RZ ;  /* 0x0000000c2212e224 */ /* 0x002fe400078e02ff */
[----:B------:R-:W-:Y:S02]  /*1830*/  IMAD R28, R10, UR5, R14 ;  /* 0x000000050a1c7c24 */ /* 0x000fe4000f8e020e */
[----:B------:R-:W-:Y:S02]  /*1840*/  @!P3 IMAD.MOV.U32 R8, RZ, RZ, R2 ;  /* 0x000000ffff08b224 */ /* 0x000fe400078e0002 */
[----:B------:R-:W-:-:S02]  /*1850*/  @!P3 IMAD.MOV.U32 R9, RZ, RZ, R3 ;  /* 0x000000ffff09b224 */ /* 0x000fc400078e0003 */
[----:B--2---:R-:W-:Y:S02]  /*1860*/  @!P3 IMAD R0, R15, R16, RZ ;  /* 0x000000100f00b224 */ /* 0x004fe400078e02ff */
[----:B------:R-:W-:Y:S01]  /*1870*/  IMAD.WIDE.U32 R14, R10, UR4, R6 ;  /* 0x000000040a0e7c25 */ /* 0x000fe2000f8e0006 */
[----:B------:R-:W-:Y:S02]  /*1880*/  UMOV UR4, 0x400 ;  /* 0x0000040000047882 */ /* 0x000fe40000000000 */
[----:B---3--:R-:W-:Y:S01]  /*1890*/  ULEA UR4, UR16, UR4, 0x18 ;  /* 0x0000000410047291 */ /* 0x008fe2000f8ec0ff */
[--C-:B------:R-:W-:Y:S02]  /*18a0*/  @!P5 IMAD.MOV.U32 R24, RZ, RZ, R2.reuse ;  /* 0x000000ffff18d224 */ /* 0x100fe400078e0002 */
[--C-:B------:R-:W-:Y:S02]  /*18b0*/  @!P5 IMAD.MOV.U32 R25, RZ, RZ, R3.reuse ;  /* 0x000000ffff19d224 */ /* 0x100fe400078e0003 */
[----:B------:R-:W-:Y:S01]  /*18c0*/  @!P4 IMAD.MOV.U32 R26, RZ, RZ, R2 ;  /* 0x000000ffff1ac224 */ /* 0x000fe200078e0002 */
[----:B------:R-:W-:Y:S01]  /*18d0*/  LEA R216, R216, UR4, 0x1 ;  /* 0x00000004d8d87c11 */ /* 0x000fe2000f8e08ff */
[----:B------:R-:W-:-:S02]  /*18e0*/  @!P4 IMAD.MOV.U32 R27, RZ, RZ, R3 ;  /* 0x000000ffff1bc224 */ /* 0x000fc400078e0003 */
[----:B------:R-:W-:Y:S01]  /*18f0*/  IMAD.WIDE.U32 R6, R10, UR6, R4 ;  /* 0x000000060a067c25 */ /* 0x000fe2000f8e0004 */
[----:B------:R-:W1:Y:S03]  /*1900*/  LDCU.64 UR6, c[0x0][0x388] ;  /* 0x00007100ff0677ac */ /* 0x000e660008000a00 */
[C---:B------:R-:W-:Y:S01]  /*1910*/  @!P6 IMAD R10, R35.reuse, R13, R18 ;  /* 0x0000000d230ae224 */ /* 0x040fe200078e0212 */
[----:B----4-:R-:W-:Y:S01]  /*1920*/  LEA R32, P2, R6, UR8, 0x1 ;  /* 0x0000000806207c11 */ /* 0x010fe2000f8408ff */
[----:B------:R-:W-:Y:S02]  /*1930*/  @!P6 IMAD.WIDE.U32 R2, R35, R12, R2 ;  /* 0x0000000c2302e225 */ /* 0x000fe400078e0002 */
[----:B------:R-:W2:Y:S02]  /*1940*/  @!P5 LDC.64 R12, c[0x0][0x3b0] ;  /* 0x0000ec00ff0cdb82 */ /* 0x000ea40000000a00 */
[C---:B------:R-:W-:Y:S01]  /*1950*/  @!P3 IMAD R0, R11.reuse, R17, R0 ;  /* 0x000000110b00b224 */ /* 0x040fe200078e0200 */
[----:B------:R-:W-:Y:S01]  /*1960*/  STL [R1+0xc], R32 ;  /* 0x00000c2001007387 */ /* 0x000fe20000100800 */
[----:B------:R-:W-:Y:S01]  /*1970*/  @!P3 IMAD.WIDE.U32 R4, R11, R16, R8 ;  /* 0x000000100b04b225 */ /* 0x000fe200078e0008 */
[----:B-----5:R-:W-:-:S03]  /*1980*/  @!P6 LEA R8, P1, R2, R20, 0x1 ;  /* 0x000000140208e211 */ /* 0x020fc600078208ff */
[----:B------:R-:W3:Y:S01]  /*1990*/  @!P4 LDC.64 R16, c[0x0][0x3b0] ;  /* 0x0000ec00ff10cb82 */ /* 0x000ee20000000a00 */
[----:B------:R-:W-:Y:S01]  /*19a0*/  @!P6 IMAD.IADD R3, R3, 0x1, R10 ;  /* 0x000000010303e824 */ /* 0x000fe200078e020a */
[----:B------:R-:W-:Y:S01]  /*19b0*/  @!P3 LEA R10, P0, R4, R22, 0x1 ;  /* 0x00000016040ab211 */ /* 0x000fe200078008ff */
[----:B------:R-:W-:Y:S02]  /*19c0*/  IMAD.IADD R7, R7, 0x1, R19 ;  /* 0x0000000107077824 */ /* 0x000fe400078e0213 */
[----:B------:R-:W-:Y:S01]  /*19d0*/  @!P3 IMAD.IADD R0, R5, 0x1, R0 ;  /* 0x000000010500b824 */ /* 0x000fe200078e0200 */
[----:B------:R-:W-:Y:S01]  /*19e0*/  @!P6 LEA.HI.X R9, R2, R21, R3, 0x1, P1 ;  /* 0x000000150209e211 */ /* 0x000fe200008f0c03 */
[----:B------:R-:W-:Y:S01]  /*19f0*/  IMAD R18, R162, -0x80, R48 ;  /* 0xffffff80a2127824 */ /* 0x000fe200078e0230 */
[----:B------:R-:W-:Y:S01]  /*1a00*/  LEA.HI.X R31, R6, UR9, R7, 0x1, P2 ;  /* 0x00000009061f7c11 */ /* 0x000fe200090f0c07 */
[----:B------:R-:W4:Y:S01]  /*1a10*/  @!P5 LDC.64 R20, c[0x0][0x380] ;  /* 0x0000e000ff14db82 */ /* 0x000f220000000a00 */
[----:B------:R-:W-:Y:S01]  /*1a20*/  @!P3 LEA.HI.X R11, R4, R23, R0, 0x1, P0 ;  /* 0x00000017040bb211 */ /* 0x000fe200000f0c00 */
[----:B------:R-:W-:Y:S01]  /*1a30*/  @!PT LDS RZ, [RZ] ;  /* 0x00000000fffff984 */ /* 0x000fe20000000800 */
[----:B------:R-:W-:Y:S01]  /*1a40*/  @!PT LDS RZ, [RZ] ;  /* 0x00000000fffff984 */ /* 0x000fe20000000800 */
[----:B------:R-:W-:Y:S01]  /*1a50*/  @!PT LDS RZ, [RZ] ;  /* 0x00000000fffff984 */ /* 0x000fe20000000800 */
[----:B------:R5:W-:Y:S01]  /*1a60*/  @!P6 LDGSTS.E.BYPASS.LTC128B.128 [R216], desc[UR14][R8.64] ;  /* 0x0000000008d8efae */ /* 0x000be2000b981a0e */
[----:B------:R-:W-:-:S02]  /*1a70*/  @!P5 IADD3 R6, P1, PT, R35, 0x40, RZ ;  /* 0x000000402306d810 */ /* 0x000fc40007f3e0ff */
[----:B------:R-:W-:Y:S01]  /*1a80*/  @!P4 IADD3 R4, P0, PT, R35, 0x60, RZ ;  /* 0x000000602304c810 */ /* 0x000fe20007f1e0ff */
[----:B------:R5:W-:Y:S01]  /*1a90*/  @!P3 LDGSTS.E.BYPASS.LTC128B.128 [R216+0x800], desc[UR14][R10.64] ;  /* 0x008000000ad8bfae */ /* 0x000be2000b981a0e */
[-C--:B------:R-:W-:Y:S01]  /*1aa0*/  ISETP.GE.AND P6, PT, R57, R18.reuse, PT ;  /* 0x000000123900720c */ /* 0x080fe20003fc6270 */
[----:B------:R-:W4:Y:S01]  /*1ab0*/  @!P4 LDC.64 R22, c[0x0][0x380] ;  /* 0x0000e000ff16cb82 */ /* 0x000f220000000a00 */
[--C-:B------:R-:W-:Y:S01]  /*1ac0*/  @!P5 IMAD.X R0, RZ, RZ, R34.reuse, P1 ;  /* 0x000000ffff00d224 */ /* 0x100fe200008e0622 */
[----:B------:R-:W-:Y:S01]  /*1ad0*/  ISETP.GE.AND P3, PT, R30, R18, PT ;  /* 0x000000121e00720c */ /* 0x000fe20003f66270 */
[----:B------:R-:W-:Y:S01]  /*1ae0*/  @!P4 IMAD.X R2, RZ, RZ, R34, P0 ;  /* 0x000000ffff02c224 */ /* 0x000fe200000e0622 */
[----:B-1----:R-:W-:Y:S01]  /*1af0*/  LEA R219, P2, R14, UR6, 0x1 ;  /* 0x000000060edb7c11 */ /* 0x002fe2000f8408ff */
[----:B--2---:R-:W-:Y:S01]  /*1b00*/  @!P5 IMAD R0, R0, R12, RZ ;  /* 0x0000000c0000d224 */ /* 0x004fe200078e02ff */
[----:B------:R-:W-:Y:S03]  /*1b10*/  STL [R1+0x8], R31 ;  /* 0x0000081f01007387 */ /* 0x000fe60000100800 */
[----:B------:R-:W-:Y:S01]  /*1b20*/  @!P5 IMAD R3, R6, R13, R0 ;  /* 0x0000000d0603d224 */ /* 0x000fe200078e0200 */
[----:B------:R-:W-:Y:S01]  /*1b30*/  STL [R1+0x4], R219 ;  /* 0x000004db01007387 */ /* 0x000fe20000100800 */
[----:B---3--:R-:W-:Y:S01]  /*1b40*/  @!P4 IMAD R0, R2, R16, RZ ;  /* 0x000000100200c224 */ /* 0x008fe200078e02ff */
[----:B------:R-:W-:Y:S01]  /*1b50*/  SHF.L.U64.HI R2, R132, 0x7, R133 ;  /* 0x0000000784027819 */ /* 0x000fe20000010285 */
[----:B------:R-:W-:-:S04]  /*1b60*/  @!P5 IMAD.WIDE.U32 R6, R6, R12, R24 ;  /* 0x0000000c0606d225 */ /* 0x000fc800078e0018 */
[C---:B------:R-:W-:Y:S02]  /*1b70*/  @!P4 IMAD R0, R4.reuse, R17, R0 ;  /* 0x000000110400c224 */ /* 0x040fe400078e0200 */
[----:B------:R-:W-:-:S04]  /*1b80*/  @!P4 IMAD.WIDE.U32 R4, R4, R16, R26 ;  /* 0x000000100404c225 */ /* 0x000fc800078e001a */
[----:B-----5:R-:W-:Y:S01]  /*1b90*/  IMAD.SHL.U32 R9, R132, 0x80, RZ ;  /* 0x0000008084097824 */ /* 0x020fe200078e00ff */
[----:B----4-:R-:W-:Y:S01]  /*1ba0*/  @!P4 LEA R8, P0, R4, R22, 0x1 ;  /* 0x000000160408c211 */ /* 0x010fe200078008ff */
[----:B------:R-:W-:Y:S01]  /*1bb0*/  IMAD.IADD R11, R15, 0x1, R28 ;  /* 0x000000010f0b7824 */ /* 0x000fe200078e021c */
[----:B------:R-:W-:Y:S01]  /*1bc0*/  @!P5 LEA R10, P1, R6, R20, 0x1 ;  /* 0x00000014060ad211 */ /* 0x000fe200078208ff */
[----:B------:R-:W-:Y:S02]  /*1bd0*/  IMAD R12, R2, R162, RZ ;  /* 0x000000a2020c7224 */ /* 0x000fe400078e02ff */
[----:B------:R-:W-:Y:S01]  /*1be0*/  @!P5 IMAD.IADD R7, R7, 0x1, R3 ;  /* 0x000000010707d824 */ /* 0x000fe200078e0203 */
[----:B------:R-:W-:Y:S01]  /*1bf0*/  LEA.HI.X R218, R14, UR7, R11, 0x1, P2 ;  /* 0x000000070eda7c11 */ /* 0x000fe200090f0c0b */
[----:B------:R-:W-:Y:S01]  /*1c00*/  @!P4 IMAD.IADD R0, R5, 0x1, R0 ;  /* 0x000000010500c824 */ /* 0x000fe200078e0200 */
[----:B------:R-:W-:Y:S01]  /*1c10*/  ISETP.GE.AND P2, PT, R29, R18, PT ;  /* 0x000000121d00720c */ /* 0x000fe20003f46270 */
[----:B------:R-:W-:Y:S01]  /*1c20*/  IMAD.WIDE.U32 R2, R9, R162, RZ ;  /* 0x000000a209027225 */ /* 0x000fe200078e00ff */
[----:B------:R-:W-:Y:S01]  /*1c30*/  @!P5 LEA.HI.X R11, R6, R21, R7, 0x1, P1 ;  /* 0x00000015060bd211 */ /* 0x000fe200008f0c07 */
[----:B------:R-:W-:Y:S01]  /*1c40*/  STL [R1], R218 ;  /* 0x000000da01007387 */ /* 0x000fe20000100800 */
[----:B------:R-:W-:Y:S01]  /*1c50*/  @!P4 LEA.HI.X R9, R4, R23, R0, 0x1, P0 ;  /* 0x000000170409c211 */ /* 0x000fe200000f0c00 */
[----:B------:R-:W-:Y:S01]  /*1c60*/  IMAD.IADD R3, R3, 0x1, R12 ;  /* 0x0000000103037824 */ /* 0x000fe200078e020c */
[-C--:B------:R-:W-:Y:S01]  /*1c70*/  @!P6 LEA R6, P1, R2, R219.reuse, 0x1 ;  /* 0x000000db0206e211 */ /* 0x080fe200078208ff */
[----:B------:R-:W-:Y:S01]  /*1c80*/  IMAD.WIDE.U32 R4, R132, 0x40, RZ ;  /* 0x0000004084047825 */ /* 0x000fe200078e00ff */
[----:B------:R-:W-:Y:S01]  /*1c90*/  @!P3 IADD3 R0, P0, PT, R222, R2, RZ ;  /* 0x00000002de00b210 */ /* 0x000fe20007f1e0ff */
[----:B------:R1:W-:Y:S01]  /*1ca0*/  @!P5 LDGSTS.E.BYPASS.LTC128B.128 [R216+0x1000], desc[UR14][R10.64] ;  /* 0x010000000ad8dfae */ /* 0x0003e2000b981a0e */
[--C-:B------:R-:W-:Y:S01]  /*1cb0*/  @!P6 LEA.HI.X R7, R2, R218, R3.reuse, 0x1, P1 ;  /* 0x000000da0207e211 */ /* 0x100fe200008f0c03 */
[----:B------:R-:W-:Y:S01]  /*1cc0*/  IMAD.SHL.U32 R17, R56, 0x20, RZ ;  /* 0x0000002038117824 */ /* 0x000fe200078e00ff */
[-C--:B------:R-:W-:Y:S01]  /*1cd0*/  ISETP.GE.AND P1, PT, R33, R18.reuse, PT ;  /* 0x000000122100720c */ /* 0x080fe20003f26270 */
[----:B------:R-:W-:Y:S01]  /*1ce0*/  @!P3 IMAD.X R13, R221, 0x1, R3, P0 ;  /* 0x00000001dd0db824 */ /* 0x000fe200000e0603 */
[----:B------:R-:W-:Y:S01]  /*1cf0*/  @!P3 LEA R12, P0, R0, R219, 0x1 ;  /* 0x000000db000cb211 */ /* 0x000fe200078008ff */
[----:B------:R2:W-:Y:S01]  /*1d00*/  @!P4 LDGSTS.E.BYPASS.LTC128B.128 [R216+0x1800], desc[UR14][R8.64] ;  /* 0x0180000008d8cfae */ /* 0x0005e2000b981a0e */
[----:B------:R-:W-:-:S02]  /*1d10*/  ISETP.GE.AND P5, PT, R30, R18, PT ;  /* 0x000000121e00720c */ /* 0x000fc40003fa6270 */
[----:B------:R-:W-:Y:S01]  /*1d20*/  @!P3 LEA.HI.X R13, R0, R218, R13, 0x1, P0 ;  /* 0x000000da000db211 */ /* 0x000fe200000f0c0d */
[----:B------:R-:W-:Y:S01]  /*1d30*/  IMAD.SHL.U32 R0, R133, 0x40, RZ ;  /* 0x0000004085007824 */ /* 0x000fe200078e00ff */
[----:B------:R-:W-:Y:S01]  /*1d40*/  @!P2 IADD3 R4, P0, PT, R2, R4, RZ ;  /* 0x000000040204a210 */ /* 0x000fe20007f1e0ff */
[----:B------:R3:W-:Y:S01]  /*1d50*/  @!P6 LDGSTS.E.BYPASS.LTC128B.128 [R216+0x2000], desc[UR14][R6.64] ;  /* 0x0200000006d8efae */ /* 0x0007e2000b981a0e */
[----:B------:R-:W-:Y:S02]  /*1d60*/  LOP3.LUT R189, R17, 0x120, RZ, 0xc0, !PT ;  /* 0x0000012011bd7812 */ /* 0x000fe400078ec0ff */
[----:B------:R-:W-:Y:S01]  /*1d70*/  @!P2 IADD3.X R5, PT, PT, R3, R5, R0, P0, !PT ;  /* 0x000000050305a210 */ /* 0x000fe200007fe400 */
[----:B------:R-:W-:Y:S01]  /*1d80*/  @!P1 IMAD R0, R133, 0x60, RZ ;  /* 0x0000006085009824 */ /* 0x000fe200078e02ff */
[----:B------:R4:W-:Y:S01]  /*1d90*/  @!P3 LDGSTS.E.BYPASS.LTC128B.128 [R216+0x2800], desc[UR14][R12.64] ;  /* 0x028000000cd8bfae */ /* 0x0009e2000b981a0e */
[----:B------:R-:W-:Y:S01]  /*1da0*/  @!P1 IMAD.WIDE.U32 R2, R132, 0x60, R2 ;  /* 0x0000006084029825 */ /* 0x000fe200078e0002 */
[----:B------:R-:W-:-:S02]  /*1db0*/  ISETP.GE.AND P3, PT, R33, R18, PT ;  /* 0x000000122100720c */ /* 0x000fc40003f66270 */
[----:B------:R-:W-:Y:S01]  /*1dc0*/  STL [R1+0x30], R222 ;  /* 0x000030de01007387 */ /* 0x000fe20000100800 */
[----:B------:R-:W-:-:S03]  /*1dd0*/  @!P1 IMAD.IADD R0, R3, 0x1, R0 ;  /* 0x0000000103009824 */ /* 0x000fc600078e0200 */
[----:B------:R-:W-:Y:S01]  /*1de0*/  STL [R1+0x2c], R221 ;  /* 0x00002cdd01007387 */ /* 0x000fe20000100800 */
[----:B-1----:R-:W-:-:S04]  /*1df0*/  @!P2 LEA R10, P4, R4, R219, 0x1 ;  /* 0x000000db040aa211 */ /* 0x002fc800078808ff */
[----:B------:R-:W-:Y:S01]  /*1e00*/  @!P2 LEA.HI.X R11, R4, R218, R5, 0x1, P4 ;  /* 0x000000da040ba211 */ /* 0x000fe200020f0c05 */
[----:B------:R-:W-:Y:S01]  /*1e10*/  IMAD.WIDE.U32 R4, R198, 0x40, RZ ;  /* 0x00000040c6047825 */ /* 0x000fe200078e00ff */
[C---:B--2---:R-:W-:Y:S02]  /*1e20*/  @!P1 LEA R8, P0, R2.reuse, R219, 0x1 ;  /* 0x000000db02089211 */ /* 0x044fe400078008ff */
[----:B------:R-:W-:Y:S01]  /*1e30*/  ISETP.GE.AND P4, PT, R29, R18, PT ;  /* 0x000000121d00720c */ /* 0x000fe20003f86270 */
[----:B------:R1:W-:Y:S01]  /*1e40*/  @!P2 LDGSTS.E.BYPASS.LTC128B.128 [R216+0x3000], desc[UR14][R10.64] ;  /* 0x030000000ad8afae */ /* 0x0003e2000b981a0e */
[----:B------:R-:W-:Y:S01]  /*1e50*/  @!P1 LEA.HI.X R9, R2, R218, R0, 0x1, P0 ;  /* 0x000000da02099211 */ /* 0x000fe200000f0c00 */
[C---:B------:R-:W-:Y:S01]  /*1e60*/  IMAD.SHL.U32 R2, R198.reuse, 0x80, RZ ;  /* 0x00000080c6027824 */ /* 0x040fe200078e00ff */
[----:B------:R-:W-:Y:S01]  /*1e70*/  SHF.L.U64.HI R0, R198, 0x7, R199 ;  /* 0x00000007c6007819 */ /* 0x000fe200000102c7 */
[----:B---3--:R-:W-:Y:S02]  /*1e80*/  IMAD.SHL.U32 R6, R199, 0x40, RZ ;  /* 0x00000040c7067824 */ /* 0x008fe400078e00ff */
[----:B------:R2:W-:Y:S01]  /*1e90*/  @!P1 LDGSTS.E.BYPASS.LTC128B.128 [R216+0x3800], desc[UR14][R8.64] ;  /* 0x0380000008d89fae */ /* 0x0005e2000b981a0e */
[----:B------:R-:W-:Y:S01]  /*1ea0*/  IMAD.WIDE.U32 R2, R2, R162, RZ ;  /* 0x000000a202027225 */ /* 0x000fe200078e00ff */
[----:B----4-:R-:W-:-:S02]  /*1eb0*/  LOP3.LUT R13, R17, 0xc0, RZ, 0xc0, !PT ;  /* 0x000000c0110d7812 */ /* 0x010fc400078ec0ff */
[----:B------:R-:W0:Y:S01]  /*1ec0*/  LDGDEPBAR ;  /* 0x00000000000079af */ /* 0x000e220000000000 */
[----:B------:R-:W-:Y:S01]  /*1ed0*/  IMAD R0, R0, R162, RZ ;  /* 0x000000a200007224 */ /* 0x000fe200078e02ff */
[----:B------:R-:W-:Y:S01]  /*1ee0*/  @!P4 IADD3 R14, P0, PT, R2, R4, RZ ;  /* 0x00000004020ec210 */ /* 0x000fe20007f1e0ff */
[C---:B------:R-:W-:Y:S02]  /*1ef0*/  IMAD.SHL.U32 R7, R56.reuse, 0x4, RZ ;  /* 0x0000000438077824 */ /* 0x040fe400078e00ff */
[----:B------:R-:W-:Y:S02]  /*1f00*/  IMAD.IADD R3, R3, 0x1, R0 ;  /* 0x0000000103037824 */ /* 0x000fe400078e0200 */
[----:B------:R-:W-:Y:S01]  /*1f10*/  IMAD.SHL.U32 R18, R56, 0x10, RZ ;  /* 0x0000001038127824 */ /* 0x000fe200078e00ff */
[----:B------:R-:W-:Y:S01]  /*1f20*/  LOP3.LUT R13, R13, 0x18, R7, 0xf8, !PT ;  /* 0x000000180d0d7812 */ /* 0x000fe200078ef807 */
[----:B------:R-:W-:Y:S01]  /*1f30*/  @!P3 IMAD R0, R199, 0x60, RZ ;  /* 0x00000060c700b824 */ /* 0x000fe200078e02ff */
[----:B------:R-:W-:Y:S01]  /*1f40*/  @!P4 IADD3.X R15, PT, PT, R3, R5, R6, P0, !PT ;  /* 0x00000005030fc210 */ /* 0x000fe200007fe406 */
[C---:B------:R-:W-:Y:S01]  /*1f50*/  @!P3 IMAD.WIDE.U32 R4, R198.reuse, 0x60, R2 ;  /* 0x00000060c604b825 */ /* 0x040fe200078e0002 */
[----:B------:R-:W-:-:S02]  /*1f60*/  @!P5 LEA R7, P0, R198, R2, 0x5 ;  /* 0x00000002c607d211 */ /* 0x000fc400078028ff */
[----:B------:R-:W-:Y:S02]  /*1f70*/  LOP3.LUT R16, R13, 0x8, R56, 0x78, !PT ;  /* 0x000000080d107812 */ /* 0x000fe400078e7838 */
[----:B------:R-:W-:Y:S02]  /*1f80*/  @!P5 LEA.HI.X R12, R198, R3, R199, 0x5, P0 ;  /* 0x00000003c60cd211 */ /* 0x000fe400000f2cc7 */
[----:B-1----:R-:W-:Y:S02]  /*1f90*/  LOP3.LUT R11, R18, 0x100, RZ, 0xc0, !PT ;  /* 0x00000100120b7812 */ /* 0x002fe400078ec0ff */
[----:B------:R-:W-:Y:S02]  /*1fa0*/  @!P3 LEA R10, P0, R4, R32, 0x1 ;  /* 0x00000020040ab211 */ /* 0x000fe400078008ff */
[----:B------:R-:W-:Y:S01]  /*1fb0*/  LOP3.LUT R11, R11, 0x20, R17, 0xf8, !PT ;  /* 0x000000200b0b7812 */ /* 0x000fe200078ef811 */
[----:B------:R-:W-:-:S04]  /*1fc0*/  DEPBAR.LE SB0, 0x0 ;  /* 0x000080000000791a */ /* 0x000fc80000000000 */
[----:B------:R-:W-:Y:S01]  /*1fd0*/  BAR.SYNC.DEFER_BLOCKING 0x0 ;  /* 0x0000000000007b1d */ /* 0x000fe20000010000 */
[CC--:B--2---:R-:W-:Y:S02]  /*1fe0*/  @!P6 LEA R8, P1, R2.reuse, R32.reuse, 0x1 ;  /* 0x000000200208e211 */ /* 0x0c4fe400078208ff */
[----:B------:R-:W-:Y:S02]  /*1ff0*/  LOP3.LUT R135, R13, 0x8, R50, 0x78, !PT ;  /* 0x000000080d877812 */ /* 0x000fe400078e7832 */
[-C--:B------:R-:W-:Y:S01]  /*2000*/  @!P6 LEA.HI.X R9, R2, R31.reuse, R3, 0x1, P1 ;  /* 0x0000001f0209e211 */ /* 0x080fe200008f0c03 */
[----:B------:R-:W-:Y:S01]  /*2010*/  @!P3 IMAD.IADD R3, R5, 0x1, R0 ;  /* 0x000000010503b824 */ /* 0x000fe200078e0200 */
[-C--:B------:R-:W-:Y:S01]  /*2020*/  @!P5 LEA R2, P2, R7, R32.reuse, 0x1 ;  /* 0x000000200702d211 */ /* 0x080fe200078408ff */
[----:B------:R-:W-:Y:S01]  /*2030*/  IMAD.IADD R0, R16, 0x1, R11 ;  /* 0x0000000110007824 */ /* 0x000fe200078e020b */
[----:B------:R-:W-:Y:S02]  /*2040*/  @!P4 LEA R6, P1, R14, R32, 0x1 ;  /* 0x000000200e06c211 */ /* 0x000fe400078208ff */
[----:B------:R-:W-:-:S02]  /*2050*/  @!P3 LEA.HI.X R11, R4, R31, R3, 0x1, P0 ;  /* 0x0000001f040bb211 */ /* 0x000fc400000f0c03 */
[-C--:B------:R-:W-:Y:S02]  /*2060*/  @!P5 LEA.HI.X R3, R7, R31.reuse, R12, 0x1, P2 ;  /* 0x0000001f0703d211 */ /* 0x080fe400010f0c0c */
[----:B------:R-:W-:Y:S02]  /*2070*/  LOP3.LUT R4, R189, 0x3e00, R18, 0xf8, !PT ;  /* 0x00003e00bd047812 */ /* 0x000fe400078ef812 */
[----:B------:R-:W-:Y:S02]  /*2080*/  @!P4 LEA.HI.X R7, R14, R31, R15, 0x1, P1 ;  /* 0x0000001f0e07c211 */ /* 0x000fe400008f0c0f */
[----:B------:R-:W-:Y:S01]  /*2090*/  LEA R188, R0, UR4, 0x1 ;  /* 0x0000000400bc7c11 */ /* 0x000fe2000f8e08ff */
[----:B------:R-:W-:Y:S01]  /*20a0*/  IMAD.MOV.U32 R0, RZ, RZ, 0x20 ;  /* 0x00000020ff007424 */ /* 0x000fe200078e00ff */
[----:B------:R-:W-:Y:S01]  /*20b0*/  LOP3.LUT P0, RZ, R56, 0x4, RZ, 0xc0, !PT ;  /* 0x0000000438ff7812 */ /* 0x000fe2000780c0ff */
[----:B------:R-:W-:Y:S01]  /*20c0*/  @!PT LDS RZ, [RZ] ;  /* 0x00000000fffff984 */ /* 0x000fe20000000800 */
[----:B------:R-:W-:Y:S01]  /*20d0*/  @!PT LDS RZ, [RZ] ;  /* 0x00000000fffff984 */ /* 0x000fe20000000800 */
[----:B------:R-:W-:Y:S01]  /*20e0*/  @!PT LDS RZ, [RZ] ;  /* 0x00000000fffff984 */ /* 0x000fe20000000800 */
[----:B------:R-:W-:Y:S03]  /*20f0*/  @!P6 LDGSTS.E.BYPASS.LTC128B.128 [R216+0x4000], desc[UR14][R8.64] ;  /* 0x0400000008d8efae */ /* 0x000fe6000b981a0e */
[----:B------:R-:W-:Y:S01]  /*2100*/  SEL R0, R0, 0xffffffe0, !P0 ;  /* 0xffffffe000007807 */ /* 0x000fe20004000000 */
[----:B------:R-:W-:Y:S04]  /*2110*/  @P6 STS.128 [R216+0x4000], RZ ;  /* 0x004000ffd8006388 */ /* 0x000fe80000000c00 */
[----:B------:R-:W-:Y:S01]  /*2120*/  IMAD.IADD R190, R188, 0x1, R0 ;  /* 0x00000001bcbe7824 */ /* 0x000fe200078e0200 */
[----:B------:R-:W-:Y:S04]  /*2130*/  @P5 STS.128 [R216+0x4800], RZ ;  /* 0x004800ffd8005388 */ /* 0x000fe80000000c00 */
[----:B------:R-:W-:Y:S01]  /*2140*/  @!PT LDS RZ, [RZ] ;  /* 0x00000000fffff984 */ /* 0x000fe20000000800 */
[----:B------:R-:W-:Y:S01]  /*2150*/  @!PT LDS RZ, [RZ] ;  /* 0x00000000fffff984 */ /* 0x000fe20000000800 */
[----:B------:R-:W-:Y:S01]  /*2160*/  @!PT LDS RZ, [RZ] ;  /* 0x00000000fffff984 */ /* 0x000fe20000000800 */
[----:B------:R1:W-:Y:S04]  /*2170*/  @!P5 LDGSTS.E.BYPASS.LTC128B.128 [R216+0x4800], desc[UR14][R2.64] ;  /* 0x0480000002d8dfae */ /* 0x0003e8000b981a0e */
        /* <DEDUP_REMOVED lines=11> */
[----:B------:R-:W-:Y:S01]  /*2230*/  LDSM.16.M88.4 R28, [R188+0x2400] ;  /* 0x00240000bc1c783b */ /* 0x000fe20000000200 */
[----:B-1----:R-:W-:-:S03]  /*2240*/  IMAD.IADD R2, R135, 0x1, R4 ;  /* 0x0000000187027824 */ /* 0x002fc600078e0204 */
[----:B------:R-:W-:Y:S01]  /*2250*/  LDSM.16.M88.4 R44, [R190+0x2400] ;  /* 0x00240000be2c783b */ /* 0x000fe20000000200 */
[----:B------:R-:W-:Y:S02]  /*2260*/  LOP3.LUT R3, R50, 0x1f0, RZ, 0xc0, !PT ;  /* 0x000001f032037812 */ /* 0x000fe400078ec0ff */
[----:B------:R-:W-:Y:S01]  /*2270*/  LEA R191, R2, UR4, 0x1 ;  /* 0x0000000402bf7c11 */ /* 0x000fe2000f8e08ff */
[----:B------:R-:W-:Y:S01]  /*2280*/  LDSM.16.M88.4 R60, [R188+0x2800] ;  /* 0x00280000bc3c783b */ /* 0x000fe20000000200 */
[----:B------:R-:W-:-:S03]  /*2290*/  LOP3.LUT R2, R57, 0x7, RZ, 0xc0, !PT ;  /* 0x0000000739027812 */ /* 0x000fc600078ec0ff */
[----:B------:R-:W-:Y:S01]  /*22a0*/  LDSM.16.M88.4 R16, [R191+0x1000] ;  /* 0x00100000bf10783b */ /* 0x000fe20000000200 */
[----:B------:R-:W-:Y:S01]  /*22b0*/  IMAD.IADD R192, R191, 0x1, R0 ;  /* 0x00000001bfc07824 */ /* 0x000fe200078e0200 */
[----:B------:R-:W-:Y:S02]  /*22c0*/  IADD3 R3, PT, PT, R2, UR12, R3 ;  /* 0x0000000c02037c10 */ /* 0x000fe4000fffe003 */
[----:B------:R-:W-:Y:S01]  /*22d0*/  LDSM.16.M88.4 R20, [R191] ;  /* 0x00000000bf14783b */ /* 0x000fe20000000200 */
[----:B------:R-:W-:Y:S02]  /*22e0*/  IADD3 R2, PT, PT, R48, -UR13, R51 ;  /* 0x8000000d30027c10 */ /* 0x000fe4000fffe033 */
[C---:B------:R-:W-:Y:S01]  /*22f0*/  IADD3 R193, PT, PT, R3.reuse, R48, -R49 ;  /* 0x0000003003c17210 */ /* 0x040fe20007ffe831 */
[----:B--2---:R-:W1:Y:S01]  /*2300*/  LDSM.16.M88.4 R8, [R188+0x2000] ;  /* 0x00200000bc08783b */ /* 0x004e620000000200 */
[----:B------:R-:W-:-:S03]  /*2310*/  IADD3 R2, PT, PT, R3, 0x1, R2 ;  /* 0x0000000103027810 */ /* 0x000fc60007ffe002 */
[----:B------:R-:W2:Y:S01]  /*2320*/  LDSM.16.M88.4 R4, [R192+0x1000] ;  /* 0x00100000c004783b */ /* 0x000ea20000000200 */
[C-C-:B------:R-:W-:Y:S02]  /*2330*/  VIADDMNMX R196, R2.reuse, 0x40, R48.reuse, PT ;  /* 0x0000004002c47846 */ /* 0x140fe40003800130 */
[C-C-:B------:R-:W-:Y:S01]  /*2340*/  VIADDMNMX R197, R2.reuse, 0x48, R48.reuse, PT ;  /* 0x0000004802c57846 */ /* 0x140fe20003800130 */
[----:B------:R-:W3:Y:S01]  /*2350*/  LDSM.16.M88.4 R12, [R192] ;  /* 0x00000000c00c783b */ /* 0x000ee20000000200 */
[C---:B------:R-:W-:Y:S02]  /*2360*/  VIMNMX R194, PT, PT, R2.reuse, R48, PT ;  /* 0x0000003002c27248 */ /* 0x040fe40003fe0100 */
[----:B------:R-:W-:Y:S01]  /*2370*/  VIADDMNMX R195, R2, 0x8, R48, PT ;  /* 0x0000000802c37846 */ /* 0x000fe20003800130 */
[----:B------:R-:W0:Y:S01]  /*2380*/  LDGDEPBAR ;  /* 0x00000000000079af */ /* 0x000e220000000000 */
[-C--:B-1----:R-:W-:Y:S08]  /*2390*/  HMMA.16816.F32 R32, R16, R8.reuse, RZ ;  /* 0x000000081020723c */ /* 0x082ff000000018ff */
[----:B------:R-:W-:Y:S01]  /*23a0*/  HMMA.16816.F32 R36, R20, R8, RZ ;  /* 0x000000081424723c */ /* 0x000fe200000018ff */
[----:B------:R-:W-:-:S05]  /*23b0*/  IMAD.SHL.U32 R8, R56, 0x2, RZ ;  /* 0x0000000238087824 */ /* 0x000fca00078e00ff */
[----:B------:R-:W-:Y:S01]  /*23c0*/  LOP3.LUT R9, R8, 0x6, RZ, 0xc0, !PT ;  /* 0x0000000608097812 */ /* 0x000fe200078ec0ff */
[----:B------:R-:W-:Y:S01]  /*23d0*/  VIADD R8, R193, 0x40 ;  /* 0x00000040c1087836 */ /* 0x000fe20000000000 */
[----:B------:R-:W-:Y:S03]  /*23e0*/  HMMA.16816.F32 R40, R16, R10, RZ ;  /* 0x0000000a1028723c */ /* 0x000fe600000018ff */
[----:B------:R1:W-:Y:S05]  /*23f0*/  STL [R1+0x28], R9 ;  /* 0x0000280901007387 */ /* 0x0003ea0000100800 */
[----:B--2---:R-:W-:Y:S08]  /*2400*/  HMMA.16816.F32 R84, R4, R24, R32 ;  /* 0x000000180454723c */ /* 0x004ff00000001820 */
[----:B------:R-:W-:Y:S08]  /*2410*/  HMMA.16816.F32 R32, R16, R28, RZ ;  /* 0x0000001c1020723c */ /* 0x000ff000000018ff */
[----:B------:R-:W-:Y:S01]  /*2420*/  HMMA.16816.F32 R52, R20, R10, RZ ;  /* 0x0000000a1434723c */ /* 0x000fe200000018ff */
[----:B------:R-:W-:-:S02]  /*2430*/  IMAD R11, R162, 0x80, R9 ;  /* 0x00000080a20b7824 */ /* 0x000fc400078e0209 */
[----:B------:R-:W-:Y:S02]  /*2440*/  VIADD R10, R193, 0x48 ;  /* 0x00000048c10a7836 */ /* 0x000fe40000000000 */
[----:B------:R-:W-:Y:S02]  /*2450*/  VIADD R3, R11, 0x1 ;  /* 0x000000010b037836 */ /* 0x000fe40000000000 */
[----:B-1----:R-:W-:Y:S01]  /*2460*/  VIADD R9, R193, 0x8 ;  /* 0x00000008c1097836 */ /* 0x002fe20000000000 */
[----:B---3--:R-:W-:Y:S01]  /*2470*/  HMMA.16816.F32 R88, R12, R24, R36 ;  /* 0x000000180c58723c */ /* 0x008fe20000001824 */
[----:B------:R-:W-:Y:S01]  /*2480*/  VIADD R2, R11, 0x8 ;  /* 0x000000080b027836 */ /* 0x000fe20000000000 */
[-C--:B------:R-:W-:Y:S02]  /*2490*/  ISETP.GT.AND P5, PT, R193, R3.reuse, PT ;  /* 0x00000003c100720c */ /* 0x080fe40003fa4270 */
[-C--:B------:R-:W-:Y:S02]  /*24a0*/  ISETP.GT.AND P2, PT, R8, R3.reuse, PT ;  /* 0x000000030800720c */ /* 0x080fe40003f44270 */
[----:B------:R-:W-:-:S02]  /*24b0*/  ISETP.GT.AND P0, PT, R10, R3, PT ;  /* 0x000000030a00720c */ /* 0x000fc40003f04270 */
[----:B------:R-:W-:Y:S01]  /*24c0*/  HMMA.16816.F32 R36, R20, R28, RZ ;  /* 0x0000001c1424723c */ /* 0x000fe200000018ff */
[----:B------:R-:W-:Y:S02]  /*24d0*/  FSEL R49, R85, -INF , !P2 ;  /* 0xff80000055317808 */ /* 0x000fe40005000000 */
[----:B------:R-:W-:Y:S02]  /*24e0*/  FSEL R48, R87, -INF , !P0 ;  /* 0xff80000057307808 */ /* 0x000fe40004000000 */
[----:B------:R-:W-:Y:S02]  /*24f0*/  ISETP.GE.AND P6, PT, R3, R196, PT ;  /* 0x000000c40300720c */ /* 0x000fe40003fc6270 */
[----:B------:R-:W-:Y:S01]  /*2500*/  ISETP.GT.AND P4, PT, R9, R3, PT ;  /* 0x000000030900720c */ /* 0x000fe20003f84270 */
[----:B------:R-:W-:Y:S01]  /*2510*/  HMMA.16816.F32 R72, R4, R44, R32 ;  /* 0x0000002c0448723c */ /* 0x000fe20000001820 */
[----:B------:R-:W1:Y:S01]  /*2520*/  LDSM.16.M88.4 R32, [R190+0x2800] ;  /* 0x00280000be20783b */ /* 0x000e620000000200 */
[----:B------:R-:W-:-:S02]  /*2530*/  FSEL R102, R49, -INF , !P6 ;  /* 0xff80000031667808 */ /* 0x000fc40007000000 */
[----:B------:R-:W-:Y:S02]  /*2540*/  FSEL R29, R89, -INF , !P5 ;  /* 0xff800000591d7808 */ /* 0x000fe40006800000 */
[----:B------:R-:W-:Y:S02]  /*2550*/  ISETP.GE.AND P5, PT, R3, R197, PT ;  /* 0x000000c50300720c */ /* 0x000fe40003fa6270 */
[----:B------:R-:W-:Y:S01]  /*2560*/  HMMA.16816.F32 R56, R4, R26, R40 ;  /* 0x0000001a0438723c */ /* 0x000fe20000001828 */
[----:B------:R-:W-:Y:S02]  /*2570*/  ISETP.GT.AND P0, PT, R9, R2, PT ;  /* 0x000000020900720c */ /* 0x000fe40003f04270 */
[----:B------:R-:W-:Y:S02]  /*2580*/  FSEL R114, R48, -INF , !P5 ;  /* 0xff80000030727808 */ /* 0x000fe40006800000 */
[----:B------:R-:W2:Y:S01]  /*2590*/  LDSM.16.M88.4 R48, [R188+0x2c00] ;  /* 0x002c0000bc30783b */ /* 0x000ea20000000200 */
[----:B------:R-:W-:-:S02]  /*25a0*/  ISETP.GE.AND P3, PT, R3, R194, PT ;  /* 0x000000c20300720c */ /* 0x000fc40003f66270 */
[----:B------:R-:W-:Y:S01]  /*25b0*/  HMMA.16816.F32 R40, R12, R26, R52 ;  /* 0x0000001a0c28723c */ /* 0x000fe20000001834 */
[----:B------:R-:W-:Y:S01]  /*25c0*/  ISETP.GE.AND P1, PT, R3, R195, PT ;  /* 0x000000c30300720c */ /* 0x000fe20003f26270 */
[----:B------:R-:W-:Y:S01]  /*25d0*/  VIADD R3, R11, 0x9 ;  /* 0x000000090b037836 */ /* 0x000fe20000000000 */
[----:B------:R-:W-:-:S04]  /*25e0*/  FSEL R142, R29, -INF , !P3 ;  /* 0xff8000001d8e7808 */ /* 0x000fc80005800000 */
[-C--:B------:R-:W-:Y:S01]  /*25f0*/  ISETP.GT.AND P2, PT, R193, R3.reuse, PT ;  /* 0x00000003c100720c */ /* 0x080fe20003f44270 */
[----:B------:R-:W-:Y:S01]  /*2600*/  HMMA.16816.F32 R68, R12, R44, R36 ;  /* 0x0000002c0c44723c */ /* 0x000fe20000001824 */
[----:B------:R-:W-:Y:S02]  /*2610*/  FSEL R45, R91, -INF , !P4 ;  /* 0xff8000005b2d7808 */ /* 0x000fe40006000000 */
[----:B------:R-:W-:Y:S02]  /*2620*/  ISETP.GT.AND P4, PT, R193, R2, PT ;  /* 0x00000002c100720c */ /* 0x000fe40003f84270 */
[----:B------:R-:W-:Y:S02]  /*2630*/  ISETP.GT.AND P3, PT, R8, R3, PT ;  /* 0x000000030800720c */ /* 0x000fe40003f64270 */
[----:B------:R-:W-:Y:S01]  /*2640*/  FSEL R147, R45, -INF , !P1 ;  /* 0xff8000002d937808 */ /* 0x000fe20004800000 */
[----:B------:R-:W-:Y:S01]  /*2650*/  HMMA.16816.F32 R36, R20, R60, RZ ;  /* 0x0000003c1424723c */ /* 0x000fe200000018ff */
[----:B------:R-:W-:-:S02]  /*2660*/  FSEL R64, R57, -INF , !P3 ;  /* 0xff80000039407808 */ /* 0x000fc40005800000 */
[----:B------:R-:W-:Y:S02]  /*2670*/  FSEL R42, R42, -INF , !P0 ;  /* 0xff8000002a2a7808 */ /* 0x000fe40004000000 */
[----:B------:R-:W-:Y:S02]  /*2680*/  ISETP.GT.AND P0, PT, R8, R2, PT ;  /* 0x000000020800720c */ /* 0x000fe40003f04270 */
[----:B------:R-:W-:Y:S01]  /*2690*/  FSEL R28, R40, -INF , !P4 ;  /* 0xff800000281c7808 */ /* 0x000fe20006000000 */
[----:B------:R-:W-:Y:S01]  /*26a0*/  HMMA.16816.F32 R24, R16, R60, RZ ;  /* 0x0000003c1018723c */ /* 0x000fe200000018ff */
[----:B------:R-:W-:Y:S02]  /*26b0*/  ISETP.GT.AND P4, PT, R9, R3, PT ;  /* 0x000000030900720c */ /* 0x000fe40003f84270 */
[----:B------:R-:W-:Y:S02]  /*26c0*/  FSEL R40, R56, -INF , !P0 ;  /* 0xff80000038287808 */ /* 0x000fe40004000000 */
[----:B------:R-:W-:-:S02]  /*26d0*/  ISETP.GE.AND P0, PT, R2, R194, PT ;  /* 0x000000c20200720c */ /* 0x000fc40003f06270 */
[----:B------:R-:W-:Y:S02]  /*26e0*/  FSEL R44, R41, -INF , !P2 ;  /* 0xff800000292c7808 */ /* 0x000fe40005000000 */
[----:B------:R-:W-:Y:S02]  /*26f0*/  FSEL R43, R43, -INF , !P4 ;  /* 0xff8000002b2b7808 */ /* 0x000fe40006000000 */
[C---:B------:R-:W-:Y:S01]  /*2700*/  ISETP.GT.AND P2, PT, R10.reuse, R2, PT ;  /* 0x000000020a00720c */ /* 0x040fe20003f44270 */
[----:B-1----:R-:W-:Y:S01]  /*2710*/  HMMA.16816.F32 R80, R12, R32, R36 ;  /* 0x000000200c50723c */ /* 0x002fe20000001824 */
[----:B------:R-:W-:Y:S02]  /*2720*/  ISETP.GT.AND P4, PT, R10, R3, PT ;  /* 0x000000030a00720c */ /* 0x000fe40003f84270 */
[----:B------:R-:W-:Y:S02]  /*2730*/  FSEL R129, R28, -INF , !P0 ;  /* 0xff8000001c817808 */ /* 0x000fe40004000000 */
[----:B------:R-:W-:-:S02]  /*2740*/  FSEL R41, R58, -INF , !P2 ;  /* 0xff8000003a297808 */ /* 0x000fc40005000000 */
[C---:B------:R-:W-:Y:S01]  /*2750*/  ISETP.GE.AND P2, PT, R2.reuse, R195, PT ;  /* 0x000000c30200720c */ /* 0x040fe20003f46270 */
[-C--:B------:R-:W-:Y:S01]  /*2760*/  HMMA.16816.F32 R36, R20, R30.reuse, RZ ;  /* 0x0000001e1424723c */ /* 0x080fe200000018ff */
[C---:B------:R-:W-:Y:S02]  /*2770*/  ISETP.GE.AND P1, PT, R2.reuse, R196, PT ;  /* 0x000000c40200720c */ /* 0x040fe40003f26270 */
[----:B------:R-:W-:Y:S01]  /*2780*/  ISETP.GE.AND P3, PT, R2, R197, PT ;  /* 0x000000c50200720c */ /* 0x000fe20003f66270 */
[----:B------:R-:W-:Y:S01]  /*2790*/  VIADD R2, R11, 0x10 ;  /* 0x000000100b027836 */ /* 0x000fe20000000000 */
[C---:B------:R-:W-:Y:S02]  /*27a0*/  ISETP.GE.AND P0, PT, R3.reuse, R194, PT ;  /* 0x000000c20300720c */ /* 0x040fe40003f06270 */
[----:B------:R-:W-:Y:S01]  /*27b0*/  FSEL R140, R42, -INF , !P2 ;  /* 0xff8000002a8c7808 */ /* 0x000fe20005000000 */
[----:B------:R-:W-:Y:S01]  /*27c0*/  HMMA.16816.F32 R28, R16, R30, RZ ;  /* 0x0000001e101c723c */ /* 0x000fe200000018ff */
[----:B------:R-:W-:-:S02]  /*27d0*/  ISETP.GE.AND P2, PT, R3, R195, PT ;  /* 0x000000c30300720c */ /* 0x000fc40003f46270 */
[----:B------:R-:W-:Y:S02]  /*27e0*/  FSEL R125, R44, -INF , !P0 ;  /* 0xff8000002c7d7808 */ /* 0x000fe40004000000 */
[-C--:B------:R-:W-:Y:S02]  /*27f0*/  ISETP.GT.AND P6, PT, R9, R2.reuse, PT ;  /* 0x000000020900720c */ /* 0x080fe40003fc4270 */
[----:B------:R-:W-:Y:S01]  /*2800*/  FSEL R92, R40, -INF , !P1 ;  /* 0xff800000285c7808 */ /* 0x000fe20004800000 */
[----:B------:R-:W-:Y:S01]  /*2810*/  HMMA.16816.F32 R76, R4, R32, R24 ;  /* 0x00000020044c723c */ /* 0x000fe20000001818 */
[----:B------:R-:W-:Y:S01]  /*2820*/  FSEL R27, R59, -INF , !P4 ;  /* 0xff8000003b1b7808 */ /* 0x000fe20006000000 */
[----:B------:R-:W-:Y:S01]  /*2830*/  VIADD R24, R11, 0x11 ;  /* 0x000000110b187836 */ /* 0x000fe20000000000 */
[----:B------:R-:W1:Y:S01]  /*2840*/  LDSM.16.M88.4 R56, [R190+0x2c00] ;  /* 0x002c0000be38783b */ /* 0x000e620000000200 */
[----:B------:R-:W-:Y:S02]  /*2850*/  ISETP.GT.AND P4, PT, R193, R2, PT ;  /* 0x00000002c100720c */ /* 0x000fe40003f84270 */
[----:B------:R-:W-:-:S02]  /*2860*/  FSEL R107, R41, -INF , !P3 ;  /* 0xff800000296b7808 */ /* 0x000fc40005800000 */
[----:B------:R-:W-:Y:S01]  /*2870*/  FSEL R26, R68, -INF , !P4 ;  /* 0xff800000441a7808 */ /* 0x000fe20006000000 */
[----:B------:R-:W-:Y:S01]  /*2880*/  HMMA.16816.F32 R52, R12, R46, R36 ;  /* 0x0000002e0c34723c */ /* 0x000fe20000001824 */
[C---:B------:R-:W-:Y:S02]  /*2890*/  ISETP.GT.AND P4, PT, R8.reuse, R2, PT ;  /* 0x000000020800720c */ /* 0x040fe40003f84270 */
[-C--:B------:R-:W-:Y:S02]  /*28a0*/  ISETP.GT.AND P0, PT, R8, R24.reuse, PT ;  /* 0x000000180800720c */ /* 0x080fe40003f04270 */
[----:B------:R-:W-:Y:S02]  /*28b0*/  FSEL R61, R72, -INF , !P4 ;  /* 0xff800000483d7808 */ /* 0x000fe40006000000 */
[----:B------:R-:W-:Y:S01]  /*28c0*/  FSEL R136, R43, -INF , !P2 ;  /* 0xff8000002b887808 */ /* 0x000fe20005000000 */
[----:B--2---:R-:W-:Y:S01]  /*28d0*/  HMMA.16816.F32 R36, R20, R48, RZ ;  /* 0x000000301424723c */ /* 0x004fe200000018ff */
[----:B------:R-:W-:-:S02]  /*28e0*/  ISETP.GT.AND P4, PT, R9, R24, PT ;  /* 0x000000180900720c */ /* 0x000fc40003f84270 */
[----:B------:R-:W-:Y:S02]  /*28f0*/  FSEL R32, R70, -INF , !P6 ;  /* 0xff80000046207808 */ /* 0x000fe40007000000 */
[----:B------:R-:W-:Y:S02]  /*2900*/  FSEL R44, R73, -INF , !P0 ;  /* 0xff800000492c7808 */ /* 0x000fe40004000000 */
[----:B------:R-:W-:Y:S01]  /*2910*/  ISETP.GT.AND P6, PT, R10, R2, PT ;  /* 0x000000020a00720c */ /* 0x000fe20003fc4270 */
[----:B------:R-:W-:Y:S01]  /*2920*/  HMMA.16816.F32 R40, R4, R46, R28 ;  /* 0x0000002e0428723c */ /* 0x000fe2000000181c */
[----:B------:R-:W-:Y:S02]  /*2930*/  FSEL R45, R71, -INF , !P4 ;  /* 0xff800000472d7808 */ /* 0x000fe40006000000 */
[C---:B------:R-:W-:Y:S02]  /*2940*/  ISETP.GE.AND P1, PT, R2.reuse, R194, PT ;  /* 0x000000c20200720c */ /* 0x040fe40003f26270 */
[----:B------:R-:W-:-:S02]  /*2950*/  ISETP.GE.AND P3, PT, R2, R195, PT ;  /* 0x000000c30200720c */ /* 0x000fc40003f66270 */
[C---:B------:R-:W-:Y:S01]  /*2960*/  ISETP.GE.AND P2, PT, R2.reuse, R196, PT ;  /* 0x000000c40200720c */ /* 0x040fe20003f46270 */
[----:B------:R-:W-:Y:S01]  /*2970*/  HMMA.16816.F32 R28, R16, R48, RZ ;  /* 0x00000030101c723c */ /* 0x000fe200000018ff */
[----:B------:R-:W-:Y:S01]  /*2980*/  ISETP.GE.AND P0, PT, R2, R197, PT ;  /* 0x000000c50200720c */ /* 0x000fe20003f06270 */
[----:B------:R-:W-:Y:S01]  /*2990*/  VIADD R2, R11, 0x18 ;  /* 0x000000180b027836 */ /* 0x000fe20000000000 */
[-C--:B------:R-:W-:Y:S02]  /*29a0*/  ISETP.GT.AND P4, PT, R10, R24.reuse, PT ;  /* 0x000000180a00720c */ /* 0x080fe40003f84270 */
[----:B------:R-:W-:Y:S02]  /*29b0*/  ISETP.GT.AND P5, PT, R193, R24, PT ;  /* 0x00000018c100720c */ /* 0x000fe40003fa4270 */
[----:B------:R-:W-:Y:S02]  /*29c0*/  FSEL R25, R75, -INF , !P4 ;  /* 0xff8000004b197808 */ /* 0x000fe40006000000 */
[----:B------:R-:W-:-:S02]  /*29d0*/  ISETP.GT.AND P4, PT, R193, R2, PT ;  /* 0x00000002c100720c */ /* 0x000fc40003f84270 */
[----:B------:R-:W-:Y:S02]  /*29e0*/  FSEL R60, R74, -INF , !P6 ;  /* 0xff8000004a3c7808 */ /* 0x000fe40007000000 */
[----:B------:R-:W-:Y:S01]  /*29f0*/  FSEL R65, R69, -INF , !P5 ;  /* 0xff80000045417808 */ /* 0x000fe20006800000 */
[----:B-1----:R-:W-:Y:S01]  /*2a00*/  HMMA.16816.F32 R72, R12, R56, R36 ;  /* 0x000000380c48723c */ /* 0x002fe20000001824 */
[----:B------:R-:W-:Y:S02]  /*2a10*/  FSEL R187, R26, -INF , !P1 ;  /* 0xff8000001abb7808 */ /* 0x000fe40004800000 */
[C---:B------:R-:W-:Y:S02]  /*2a20*/  ISETP.GE.AND P6, PT, R3.reuse, R196, PT ;  /* 0x000000c40300720c */ /* 0x040fe40003fc6270 */
[----:B------:R-:W-:Y:S01]  /*2a30*/  ISETP.GE.AND P5, PT, R3, R197, PT ;  /* 0x000000c50300720c */ /* 0x000fe20003fa6270 */
[----:B------:R-:W-:Y:S01]  /*2a40*/  VIADD R3, R11, 0x19 ;  /* 0x000000190b037836 */ /* 0x000fe20000000000 */
[----:B------:R-:W-:Y:S01]  /*2a50*/  FSEL R26, R52, -INF , !P4 ;  /* 0xff800000341a7808 */ /* 0x000fe20006000000 */
[----:B------:R-:W-:Y:S01]  /*2a60*/  HMMA.16816.F32 R36, R20, R62, RZ ;  /* 0x0000003e1424723c */ /* 0x000fe200000018ff */
[----:B------:R-:W-:-:S02]  /*2a70*/  ISETP.GT.AND P4, PT, R8, R2, PT ;  /* 0x000000020800720c */ /* 0x000fc40003f84270 */
[----:B------:R-:W-:Y:S02]  /*2a80*/  FSEL R96, R64, -INF , !P6 ;  /* 0xff80000040607808 */ /* 0x000fe40007000000 */
[----:B------:R-:W-:Y:S02]  /*2a90*/  FSEL R33, R40, -INF , !P4 ;  /* 0xff80000028217808 */ /* 0x000fe40006000000 */
[----:B------:R-:W-:Y:S01]  /*2aa0*/  ISETP.GE.AND P1, PT, R24, R194, PT ;  /* 0x000000c21800720c */ /* 0x000fe20003f26270 */
[----:B------:R-:W-:Y:S01]  /*2ab0*/  HMMA.16816.F32 R68, R4, R56, R28 ;  /* 0x000000380444723c */ /* 0x000fe2000000181c */
[C---:B------:R-:W-:Y:S01]  /*2ac0*/  ISETP.GT.AND P6, PT, R9.reuse, R2, PT ;  /* 0x000000020900720c */ /* 0x040fe20003fc4270 */
[----:B------:R-:W1:Y:S01]  /*2ad0*/  LDSM.16.M88.4 R28, [R188+0x3000] ;  /* 0x00300000bc1c783b */ /* 0x000e620000000200 */
[----:B------:R-:W-:Y:S02]  /*2ae0*/  ISETP.GT.AND P4, PT, R9, R3, PT ;  /* 0x000000030900720c */ /* 0x000fe40003f84270 */
[----:B------:R-:W-:-:S02]  /*2af0*/  FSEL R207, R32, -INF , !P3 ;  /* 0xff80000020cf7808 */ /* 0x000fc40005800000 */
[----:B------:R-:W-:Y:S02]  /*2b00*/  FSEL R32, R54, -INF , !P6 ;  /* 0xff80000036207808 */ /* 0x000fe40007000000 */
[----:B------:R-:W-:Y:S02]  /*2b10*/  FSEL R48, R55, -INF , !P4 ;  /* 0xff80000037307808 */ /* 0x000fe40006000000 */
[----:B------:R-:W-:Y:S02]  /*2b20*/  FSEL R173, R65, -INF , !P1 ;  /* 0xff80000041ad7808 */ /* 0x000fe40004800000 */
[----:B------:R-:W-:Y:S02]  /*2b30*/  ISETP.GT.AND P6, PT, R10, R2, PT ;  /* 0x000000020a00720c */ /* 0x000fe40003fc4270 */
[-C--:B------:R-:W-:Y:S02]  /*2b40*/  ISETP.GT.AND P1, PT, R8, R3.reuse, PT ;  /* 0x000000030800720c */ /* 0x080fe40003f24270 */
[----:B------:R-:W-:-:S02]  /*2b50*/  ISETP.GT.AND P4, PT, R10, R3, PT ;  /* 0x000000030a00720c */ /* 0x000fc40003f84270 */
[----:B------:R-:W-:Y:S02]  /*2b60*/  FSEL R105, R27, -INF , !P5 ;  /* 0xff8000001b697808 */ /* 0x000fe40006800000 */
[----:B------:R-:W-:Y:S02]  /*2b70*/  ISETP.GE.AND P3, PT, R24, R195, PT ;  /* 0x000000c31800720c */ /* 0x000fe40003f66270 */
[----:B------:R-:W-:Y:S02]  /*2b80*/  FSEL R46, R42, -INF , !P6 ;  /* 0xff8000002a2e7808 */ /* 0x000fe40007000000 */
[----:B------:R-:W-:Y:S02]  /*2b90*/  FSEL R55, R41, -INF , !P1 ;  /* 0xff80000029377808 */ /* 0x000fe40004800000 */
[----:B------:R-:W-:Y:S02]  /*2ba0*/  FSEL R27, R43, -INF , !P4 ;  /* 0xff8000002b1b7808 */ /* 0x000fe40006000000 */
[----:B------:R-:W-:Y:S01]  /*2bb0*/  HMMA.16816.F32 R40, R16, R62, RZ ;  /* 0x0000003e1028723c */ /* 0x000fe200000018ff */
[----:B------:R-:W-:-:S02]  /*2bc0*/  FSEL R111, R61, -INF , !P2 ;  /* 0xff8000003d6f7808 */ /* 0x000fc40005000000 */
[----:B------:R-:W-:Y:S02]  /*2bd0*/  FSEL R124, R60, -INF , !P0 ;  /* 0xff8000003c7c7808 */ /* 0x000fe40004000000 */
[----:B------:R-:W-:Y:S01]  /*2be0*/  FSEL R178, R45, -INF , !P3 ;  /* 0xff8000002db27808 */ /* 0x000fe20005800000 */
[----:B------:R-:W2:Y:S01]  /*2bf0*/  LDSM.16.M88.4 R60, [R190+0x3000] ;  /* 0x00300000be3c783b */ /* 0x000ea20000000200 */
[C---:B------:R-:W-:Y:S02]  /*2c00*/  ISETP.GE.AND P2, PT, R2.reuse, R194, PT ;  /* 0x000000c20200720c */ /* 0x040fe40003f46270 */
[C---:B------:R-:W-:Y:S02]  /*2c10*/  ISETP.GE.AND P0, PT, R2.reuse, R195, PT ;  /* 0x000000c30200720c */ /* 0x040fe40003f06270 */
[C---:B------:R-:W-:Y:S02]  /*2c20*/  ISETP.GE.AND P3, PT, R2.reuse, R196, PT ;  /* 0x000000c40200720c */ /* 0x040fe40003f66270 */
[----:B------:R-:W-:Y:S01]  /*2c30*/  ISETP.GE.AND P1, PT, R2, R197, PT ;  /* 0x000000c50200720c */ /* 0x000fe20003f26270 */
[----:B------:R-:W-:Y:S01]  /*2c40*/  VIADD R2, R11, 0x20 ;  /* 0x000000200b027836 */ /* 0x000fe20000000000 */
[----:B------:R-:W-:-:S02]  /*2c50*/  ISETP.GT.AND P5, PT, R193, R3, PT ;  /* 0x00000003c100720c */ /* 0x000fc40003fa4270 */
[C---:B------:R-:W-:Y:S02]  /*2c60*/  ISETP.GE.AND P6, PT, R24.reuse, R196, PT ;  /* 0x000000c41800720c */ /* 0x040fe40003fc6270 */
[----:B------:R-:W-:Y:S01]  /*2c70*/  ISETP.GT.AND P4, PT, R193, R2, PT ;  /* 0x00000002c100720c */ /* 0x000fe20003f84270 */
[----:B------:R-:W-:Y:S01]  /*2c80*/  HMMA.16816.F32 R40, R4, R34, R40 ;  /* 0x000000220428723c */ /* 0x000fe20000001828 */
[----:B------:R-:W-:Y:S02]  /*2c90*/  FSEL R64, R53, -INF , !P5 ;  /* 0xff80000035407808 */ /* 0x000fe40006800000 */
[----:B------:R-:W-:Y:S01]  /*2ca0*/  ISETP.GE.AND P5, PT, R24, R197, PT ;  /* 0x000000c51800720c */ /* 0x000fe20003fa6270 */
[----:B------:R-:W-:Y:S01]  /*2cb0*/  VIADD R24, R11, 0x21 ;  /* 0x000000210b187836 */ /* 0x000fe20000000000 */
[----:B------:R-:W-:Y:S02]  /*2cc0*/  FSEL R161, R26, -INF , !P2 ;  /* 0xff8000001aa17808 */ /* 0x000fe40005000000 */
[----:B------:R-:W-:-:S02]  /*2cd0*/  FSEL R95, R44, -INF , !P6 ;  /* 0xff8000002c5f7808 */ /* 0x000fc40007000000 */
[C---:B------:R-:W-:Y:S02]  /*2ce0*/  ISETP.GE.AND P2, PT, R3.reuse, R194, PT ;  /* 0x000000c20300720c */ /* 0x040fe40003f46270 */
[----:B------:R-:W-:Y:S02]  /*2cf0*/  FSEL R26, R80, -INF , !P4 ;  /* 0xff800000501a7808 */ /* 0x000fe40006000000 */
[----:B------:R-:W-:Y:S02]  /*2d00*/  FSEL R108, R46, -INF , !P1 ;  /* 0xff8000002e6c7808 */ /* 0x000fe40004800000 */
[----:B------:R-:W-:Y:S01]  /*2d10*/  ISETP.GT.AND P4, PT, R8, R2, PT ;  /* 0x000000020800720c */ /* 0x000fe20003f84270 */
[----:B------:R-:W-:Y:S01]  /*2d20*/  HMMA.16816.F32 R44, R12, R34, R36 ;  /* 0x000000220c2c723c */ /* 0x000fe20000001824 */
[----:B------:R-:W-:Y:S02]  /*2d30*/  FSEL R171, R32, -INF , !P0 ;  /* 0xff80000020ab7808 */ /* 0x000fe40004000000 */
[----:B------:R-:W-:-:S02]  /*2d40*/  ISETP.GE.AND P0, PT, R3, R195, PT ;  /* 0x000000c30300720c */ /* 0x000fc40003f06270 */
[----:B------:R-:W-:Y:S02]  /*2d50*/  FSEL R141, R64, -INF , !P2 ;  /* 0xff800000408d7808 */ /* 0x000fe40005000000 */
[C---:B------:R-:W-:Y:S01]  /*2d60*/  ISETP.GT.AND P6, PT, R9.reuse, R2, PT ;  /* 0x000000020900720c */ /* 0x040fe20003fc4270 */
[----:B-1----:R-:W-:Y:S01]  /*2d70*/  HMMA.16816.F32 R36, R20, R28, RZ ;  /* 0x0000001c1424723c */ /* 0x002fe200000018ff */
[----:B------:R-:W-:Y:S02]  /*2d80*/  FSEL R53, R76, -INF , !P4 ;  /* 0xff8000004c357808 */ /* 0x000fe40006000000 */
[-C--:B------:R-:W-:Y:S02]  /*2d90*/  ISETP.GT.AND P2, PT, R8, R24.reuse, PT ;  /* 0x000000180800720c */ /* 0x080fe40003f44270 */
[----:B------:R-:W-:Y:S02]  /*2da0*/  ISETP.GT.AND P4, PT, R9, R24, PT ;  /* 0x000000180900720c */ /* 0x000fe40003f84270 */
[----:B------:R-:W-:-:S02]  /*2db0*/  FSEL R151, R48, -INF , !P0 ;  /* 0xff80000030977808 */ /* 0x000fc40004000000 */
[----:B------:R-:W-:Y:S02]  /*2dc0*/  FSEL R32, R82, -INF , !P6 ;  /* 0xff80000052207808 */ /* 0x000fe40007000000 */
[----:B------:R-:W-:Y:S02]  /*2dd0*/  FSEL R87, R33, -INF , !P3 ;  /* 0xff80000021577808 */ /* 0x000fe40005800000 */
[----:B------:R-:W-:Y:S02]  /*2de0*/  FSEL R48, R77, -INF , !P2 ;  /* 0xff8000004d307808 */ /* 0x000fe40005000000 */
[----:B------:R-:W-:Y:S02]  /*2df0*/  ISETP.GT.AND P6, PT, R10, R2, PT ;  /* 0x000000020a00720c */ /* 0x000fe40003fc4270 */
[----:B------:R-:W-:Y:S02]  /*2e00*/  FSEL R49, R83, -INF , !P4 ;  /* 0xff80000053317808 */ /* 0x000fe40006000000 */
[----:B------:R-:W-:-:S02]  /*2e10*/  ISETP.GE.AND P3, PT, R2, R194, PT ;  /* 0x000000c20200720c */ /* 0x000fc40003f66270 */
[C---:B------:R-:W-:Y:S02]  /*2e20*/  ISETP.GE.AND P1, PT, R2.reuse, R195, PT ;  /* 0x000000c30200720c */ /* 0x040fe40003f26270 */
[C---:B------:R-:W-:Y:S02]  /*2e30*/  ISETP.GE.AND P0, PT, R2.reuse, R196, PT ;  /* 0x000000c40200720c */ /* 0x040fe40003f06270 */
[----:B------:R-:W-:Y:S01]  /*2e40*/  ISETP.GE.AND P2, PT, R2, R197, PT ;  /* 0x000000c50200720c */ /* 0x000fe20003f46270 */
[----:B------:R-:W-:Y:S01]  /*2e50*/  VIADD R2, R11, 0x28 ;  /* 0x000000280b027836 */ /* 0x000fe20000000000 */
[-C--:B------:R-:W-:Y:S02]  /*2e60*/  ISETP.GT.AND P4, PT, R10, R24.reuse, PT ;  /* 0x000000180a00720c */ /* 0x080fe40003f84270 */
[----:B------:R-:W-:Y:S02]  /*2e70*/  FSEL R113, R25, -INF , !P5 ;  /* 0xff80000019717808 */ /* 0x000fe40006800000 */
[----:B------:R-:W-:-:S02]  /*2e80*/  ISETP.GT.AND P5, PT, R193, R24, PT ;  /* 0x00000018c100720c */ /* 0x000fc40003fa4270 */
[----:B------:R-:W-:Y:S02]  /*2e90*/  FSEL R25, R79, -INF , !P4 ;  /* 0xff8000004f197808 */ /* 0x000fe40006000000 */
[----:B------:R-:W-:Y:S02]  /*2ea0*/  ISETP.GT.AND P4, PT, R193, R2, PT ;  /* 0x00000002c100720c */ /* 0x000fe40003f84270 */
[----:B------:R-:W-:Y:S02]  /*2eb0*/  FSEL R52, R78, -INF , !P6 ;  /* 0xff8000004e347808 */ /* 0x000fe40007000000 */
[----:B------:R-:W-:Y:S02]  /*2ec0*/  FSEL R54, R81, -INF , !P5 ;  /* 0xff80000051367808 */ /* 0x000fe40006800000 */
[----:B------:R-:W-:Y:S01]  /*2ed0*/  FSEL R201, R26, -INF , !P3 ;  /* 0xff8000001ac97808 */ /* 0x000fe20005800000 */
[----:B--2---:R-:W-:Y:S01]  /*2ee0*/  HMMA.16816.F32 R80, R12, R60, R36 ;  /* 0x0000003c0c50723c */ /* 0x004fe20000001824 */
[C---:B------:R-:W-:Y:S01]  /*2ef0*/  ISETP.GE.AND P6, PT, R3.reuse, R196, PT ;  /* 0x000000c40300720c */ /* 0x040fe20003fc6270 */
[----:B------:R-:W-:Y:S01]  /*2f00*/  LDSM.16.M88.4 R36, [R190+0x3400] ;  /* 0x00340000be24783b */ /* 0x000fe20000000200 */
[----:B------:R-:W-:Y:S01]  /*2f10*/  ISETP.GE.AND P5, PT, R3, R197, PT ;  /* 0x000000c50300720c */ /* 0x000fe20003fa6270 */
[----:B------:R-:W-:Y:S01]  /*2f20*/  VIADD R3, R11, 0x29 ;  /* 0x000000290b037836 */ /* 0x000fe20000000000 */
[----:B------:R-:W-:-:S02]  /*2f30*/  FSEL R26, R44, -INF , !P4 ;  /* 0xff8000002c1a7808 */ /* 0x000fc40006000000 */
[----:B------:R-:W-:Y:S02]  /*2f40*/  ISETP.GT.AND P4, PT, R8, R2, PT ;  /* 0x000000020800720c */ /* 0x000fe40003f84270 */
[----:B------:R-:W-:Y:S02]  /*2f50*/  FSEL R210, R32, -INF , !P1 ;  /* 0xff80000020d27808 */ /* 0x000fe40004800000 */
[----:B------:R-:W-:Y:S01]  /*2f60*/  HMMA.16816.F32 R32, R16, R28, RZ ;  /* 0x0000001c1020723c */ /* 0x000fe200000018ff */
[----:B------:R-:W-:Y:S02]  /*2f70*/  FSEL R85, R55, -INF , !P6 ;  /* 0xff80000037557808 */ /* 0x000fe40007000000 */
[----:B------:R-:W-:Y:S02]  /*2f80*/  FSEL R29, R40, -INF , !P4 ;  /* 0xff800000281d7808 */ /* 0x000fe40006000000 */
[----:B------:R-:W-:Y:S02]  /*2f90*/  ISETP.GE.AND P3, PT, R24, R194, PT ;  /* 0x000000c21800720c */ /* 0x000fe40003f66270 */
[----:B------:R-:W-:-:S02]  /*2fa0*/  ISETP.GT.AND P6, PT, R9, R2, PT ;  /* 0x000000020900720c */ /* 0x000fc40003fc4270 */
[-C--:B------:R-:W-:Y:S02]  /*2fb0*/  ISETP.GT.AND P4, PT, R9, R3.reuse, PT ;  /* 0x000000030900720c */ /* 0x080fe40003f84270 */
[----:B------:R-:W-:Y:S02]  /*2fc0*/  FSEL R46, R46, -INF , !P6 ;  /* 0xff8000002e2e7808 */ /* 0x000fe40007000000 */
[----:B------:R-:W-:Y:S02]  /*2fd0*/  FSEL R65, R47, -INF , !P4 ;  /* 0xff8000002f417808 */ /* 0x000fe40006000000 */
[----:B------:R-:W-:Y:S02]  /*2fe0*/  FSEL R176, R54, -INF , !P3 ;  /* 0xff80000036b07808 */ /* 0x000fe40005800000 */
[----:B------:R-:W-:Y:S02]  /*2ff0*/  ISETP.GT.AND P6, PT, R10, R2, PT ;  /* 0x000000020a00720c */ /* 0x000fe40003fc4270 */
[-C--:B------:R-:W-:Y:S01]  /*3000*/  ISETP.GT.AND P3, PT, R8, R3.reuse, PT ;  /* 0x000000030800720c */ /* 0x080fe20003f64270 */
[----:B------:R-:W-:Y:S01]  /*3010*/  HMMA.16816.F32 R76, R4, R60, R32 ;  /* 0x0000003c044c723c */ /* 0x000fe20000001820 */
[----:B------:R-:W-:-:S02]  /*3020*/  ISETP.GT.AND P4, PT, R10, R3, PT ;  /* 0x000000030a00720c */ /* 0x000fc40003f84270 */
[----:B------:R-:W-:Y:S02]  /*3030*/  FSEL R93, R27, -INF , !P5 ;  /* 0xff8000001b5d7808 */ /* 0x000fe40006800000 */
[----:B------:R-:W-:Y:S02]  /*3040*/  FSEL R55, R42, -INF , !P6 ;  /* 0xff8000002a377808 */ /* 0x000fe40007000000 */
[----:B------:R-:W-:Y:S01]  /*3050*/  FSEL R64, R41, -INF , !P3 ;  /* 0xff80000029407808 */ /* 0x000fe20005800000 */
[----:B------:R-:W-:Y:S01]  /*3060*/  HMMA.16816.F32 R32, R20, R50, RZ ;  /* 0x000000321420723c */ /* 0x000fe200000018ff */
[----:B------:R-:W-:Y:S02]  /*3070*/  FSEL R27, R43, -INF , !P4 ;  /* 0xff8000002b1b7808 */ /* 0x000fe40006000000 */
[----:B------:R-:W1:Y:S01]  /*3080*/  LDSM.16.M88.4 R40, [R188+0x3400] ;  /* 0x00340000bc28783b */ /* 0x000e620000000200 */
[----:B------:R-:W-:Y:S02]  /*3090*/  FSEL R153, R52, -INF , !P2 ;  /* 0xff80000034997808 */ /* 0x000fe40005000000 */
[----:B------:R-:W-:-:S02]  /*30a0*/  ISETP.GT.AND P5, PT, R193, R3, PT ;  /* 0x00000003c100720c */ /* 0x000fc40003fa4270 */
[-C--:B------:R-:W-:Y:S02]  /*30b0*/  ISETP.GE.AND P2, PT, R2, R195.reuse, PT ;  /* 0x000000c30200720c */ /* 0x080fe40003f46270 */
[----:B------:R-:W-:Y:S02]  /*30c0*/  FSEL R66, R45, -INF , !P5 ;  /* 0xff8000002d427808 */ /* 0x000fe40006800000 */
[----:B------:R-:W-:Y:S02]  /*30d0*/  FSEL R174, R46, -INF , !P2 ;  /* 0xff8000002eae7808 */ /* 0x000fe40005000000 */
[----:B------:R-:W-:Y:S01]  /*30e0*/  HMMA.16816.F32 R44, R16, R50, RZ ;  /* 0x00000032102c723c */ /* 0x000fe200000018ff */
[----:B------:R-:W-:Y:S02]  /*30f0*/  ISETP.GE.AND P1, PT, R24, R195, PT ;  /* 0x000000c31800720c */ /* 0x000fe40003f26270 */
[----:B------:R-:W-:Y:S02]  /*3100*/  FSEL R127, R53, -INF , !P0 ;  /* 0xff800000357f7808 */ /* 0x000fe40004000000 */
[----:B------:R-:W-:-:S02]  /*3110*/  FSEL R185, R49, -INF , !P1 ;  /* 0xff80000031b97808 */ /* 0x000fc40004800000 */
[C---:B------:R-:W-:Y:S02]  /*3120*/  ISETP.GE.AND P0, PT, R2.reuse, R194, PT ;  /* 0x000000c20200720c */ /* 0x040fe40003f06270 */
[CC--:B------:R-:W-:Y:S02]  /*3130*/  ISETP.GE.AND P1, PT, R2.reuse, R196.reuse, PT ;  /* 0x000000c40200720c */ /* 0x0c0fe40003f26270 */
[-C--:B------:R-:W-:Y:S01]  /*3140*/  ISETP.GE.AND P3, PT, R2, R197.reuse, PT ;  /* 0x000000c50200720c */ /* 0x080fe20003f66270 */
[C---:B------:R-:W-:Y:S01]  /*3150*/  VIADD R2, R11.reuse, 0x30 ;  /* 0x000000300b027836 */ /* 0x040fe20000000000 */
[C---:B------:R-:W-:Y:S02]  /*3160*/  ISETP.GE.AND P6, PT, R24.reuse, R196, PT ;  /* 0x000000c41800720c */ /* 0x040fe40003fc6270 */
[----:B------:R-:W-:Y:S01]  /*3170*/  ISETP.GE.AND P5, PT, R24, R197, PT ;  /* 0x000000c51800720c */ /* 0x000fe20003fa6270 */
[----:B------:R-:W-:Y:S01]  /*3180*/  VIADD R24, R11, 0x31 ;  /* 0x000000310b187836 */ /* 0x000fe20000000000 */
[----:B------:R-:W-:-:S02]  /*3190*/  ISETP.GT.AND P4, PT, R193, R2, PT ;  /* 0x00000002c100720c */ /* 0x000fc40003f84270 */
[----:B------:R-:W-:Y:S02]  /*31a0*/  FSEL R106, R48, -INF , !P6 ;  /* 0xff800000306a7808 */ /* 0x000fe40007000000 */
[----:B------:R-:W-:Y:S01]  /*31b0*/  HMMA.16816.F32 R48, R4, R58, R44 ;  /* 0x0000003a0430723c */ /* 0x000fe2000000182c */
[----:B------:R-:W-:Y:S02]  /*31c0*/  FSEL R165, R26, -INF , !P0 ;  /* 0xff8000001aa57808 */ /* 0x000fe40004000000 */
[----:B------:R-:W-:Y:S02]  /*31d0*/  ISETP.GE.AND P0, PT, R3, R194, PT ;  /* 0x000000c20300720c */ /* 0x000fe40003f06270 */
[----:B------:R-:W-:Y:S02]  /*31e0*/  FSEL R26, R72, -INF , !P4 ;  /* 0xff800000481a7808 */ /* 0x000fe40006000000 */
[----:B------:R-:W-:Y:S01]  /*31f0*/  FSEL R118, R55, -INF , !P3 ;  /* 0xff80000037767808 */ /* 0x000fe20005800000 */
[----:B-1----:R-:W-:Y:S01]  /*3200*/  HMMA.16816.F32 R44, R20, R40, RZ ;  /* 0x00000028142c723c */ /* 0x002fe200000018ff */
[----:B------:R-:W-:-:S02]  /*3210*/  ISETP.GT.AND P4, PT, R8, R2, PT ;  /* 0x000000020800720c */ /* 0x000fc40003f84270 */
[----:B------:R-:W-:Y:S02]  /*3220*/  FSEL R143, R66, -INF , !P0 ;  /* 0xff800000428f7808 */ /* 0x000fe40004000000 */
[----:B------:R-:W-:Y:S02]  /*3230*/  ISETP.GT.AND P6, PT, R9, R2, PT ;  /* 0x000000020900720c */ /* 0x000fe40003fc4270 */
[----:B------:R-:W-:Y:S01]  /*3240*/  ISETP.GE.AND P2, PT, R3, R195, PT ;  /* 0x000000c30300720c */ /* 0x000fe20003f46270 */
[----:B------:R-:W-:Y:S01]  /*3250*/  HMMA.16816.F32 R52, R12, R58, R32 ;  /* 0x0000003a0c34723c */ /* 0x000fe20000001820 */
[----:B------:R-:W-:Y:S02]  /*3260*/  FSEL R60, R68, -INF , !P4 ;  /* 0xff800000443c7808 */ /* 0x000fe40006000000 */
[-C--:B------:R-:W-:Y:S02]  /*3270*/  ISETP.GT.AND P0, PT, R8, R24.reuse, PT ;  /* 0x000000180800720c */ /* 0x080fe40003f04270 */
[----:B------:R-:W-:-:S02]  /*3280*/  ISETP.GT.AND P4, PT, R9, R24, PT ;  /* 0x000000180900720c */ /* 0x000fc40003f84270 */
[----:B------:R-:W-:Y:S01]  /*3290*/  FSEL R101, R29, -INF , !P1 ;  /* 0xff8000001d657808 */ /* 0x000fe20004800000 */
[----:B------:R-:W-:Y:S01]  /*32a0*/  HMMA.16816.F32 R32, R16, R40, RZ ;  /* 0x000000281020723c */ /* 0x000fe200000018ff */
[----:B------:R-:W-:Y:S02]  /*32b0*/  FSEL R28, R74, -INF , !P6 ;  /* 0xff8000004a1c7808 */ /* 0x000fe40007000000 */
[----:B------:R-:W-:Y:S02]  /*32c0*/  FSEL R157, R65, -INF , !P2 ;  /* 0xff800000419d7808 */ /* 0x000fe40005000000 */
[----:B------:R-:W-:Y:S02]  /*32d0*/  FSEL R29, R69, -INF , !P0 ;  /* 0xff800000451d7808 */ /* 0x000fe40004000000 */
[----:B------:R-:W-:Y:S02]  /*32e0*/  ISETP.GT.AND P6, PT, R10, R2, PT ;  /* 0x000000020a00720c */ /* 0x000fe40003fc4270 */
[----:B------:R-:W-:-:S02]  /*32f0*/  FSEL R56, R75, -INF , !P4 ;  /* 0xff8000004b387808 */ /* 0x000fc40006000000 */
[C---:B------:R-:W-:Y:S02]  /*3300*/  ISETP.GE.AND P1, PT, R2.reuse, R194, PT ;  /* 0x000000c20200720c */ /* 0x040fe40003f26270 */
[C---:B------:R-:W-:Y:S02]  /*3310*/  ISETP.GE.AND P3, PT, R2.reuse, R195, PT ;  /* 0x000000c30200720c */ /* 0x040fe40003f66270 */
[C---:B------:R-:W-:Y:S02]  /*3320*/  ISETP.GE.AND P2, PT, R2.reuse, R196, PT ;  /* 0x000000c40200720c */ /* 0x040fe40003f46270 */
[----:B------:R-:W-:Y:S01]  /*3330*/  ISETP.GE.AND P0, PT, R2, R197, PT ;  /* 0x000000c50200720c */ /* 0x000fe20003f06270 */
[----:B------:R-:W-:Y:S01]  /*3340*/  VIADD R2, R11, 0x38 ;  /* 0x000000380b027836 */ /* 0x000fe20000000000 */
[----:B------:R-:W-:Y:S02]  /*3350*/  ISETP.GT.AND P4, PT, R10, R24, PT ;  /* 0x000000180a00720c */ /* 0x000fe40003f84270 */
[----:B------:R-:W-:-:S02]  /*3360*/  FSEL R138, R25, -INF , !P5 ;  /* 0xff800000198a7808 */ /* 0x000fc40006800000 */
[----:B------:R-:W-:Y:S02]  /*3370*/  ISETP.GT.AND P5, PT, R193, R24, PT ;  /* 0x00000018c100720c */ /* 0x000fe40003fa4270 */
[----:B------:R-:W-:Y:S02]  /*3380*/  FSEL R25, R71, -INF , !P4 ;  /* 0xff80000047197808 */ /* 0x000fe40006000000 */
[----:B------:R-:W-:Y:S02]  /*3390*/  ISETP.GT.AND P4, PT, R193, R2, PT ;  /* 0x00000002c100720c */ /* 0x000fe40003f84270 */
[----:B------:R-:W-:Y:S02]  /*33a0*/  FSEL R57, R70, -INF , !P6 ;  /* 0xff80000046397808 */ /* 0x000fe40007000000 */
[----:B------:R-:W-:Y:S01]  /*33b0*/  FSEL R61, R73, -INF , !P5 ;  /* 0xff800000493d7808 */ /* 0x000fe20006800000 */
[----:B------:R-:W-:Y:S01]  /*33c0*/  HMMA.16816.F32 R68, R4, R36, R32 ;  /* 0x000000240444723c */ /* 0x000fe20000001820 */
[----:B------:R-:W-:Y:S01]  /*33d0*/  ISETP.GE.AND P6, PT, R3, R196, PT ;  /* 0x000000c40300720c */ /* 0x000fe20003fc6270 */
[----:B------:R-:W-:Y:S01]  /*33e0*/  LDSM.16.M88.4 R32, [R190+0x3800] ;  /* 0x00380000be20783b */ /* 0x000fe20000000200 */
[----:B------:R-:W-:-:S02]  /*33f0*/  FSEL R205, R26, -INF , !P1 ;  /* 0xff8000001acd7808 */ /* 0x000fc40004800000 */
[----:B------:R-:W-:Y:S01]  /*3400*/  ISETP.GE.AND P5, PT, R3, R197, PT ;  /* 0x000000c50300720c */ /* 0x000fe20003fa6270 */
[----:B------:R-:W-:Y:S01]  /*3410*/  VIADD R3, R11, 0x39 ;  /* 0x000000390b037836 */ /* 0x000fe20000000000 */
[----:B------:R-:W-:Y:S01]  /*3420*/  FSEL R26, R52, -INF , !P4 ;  /* 0xff800000341a7808 */ /* 0x000fe20006000000 */
[----:B------:R-:W-:Y:S01]  /*3430*/  HMMA.16816.F32 R72, R12, R36, R44 ;  /* 0x000000240c48723c */ /* 0x000fe2000000182c */
[----:B------:R-:W1:Y:S01]  /*3440*/  LDSM.16.M88.4 R44, [R188+0x3800] ;  /* 0x00380000bc2c783b */ /* 0x000e620000000200 */
[-C--:B------:R-:W-:Y:S02]  /*3450*/  ISETP.GT.AND P4, PT, R8, R2.reuse, PT ;  /* 0x000000020800720c */ /* 0x080fe40003f84270 */
[----:B------:R-:W-:Y:S02]  /*3460*/  FSEL R91, R64, -INF , !P6 ;  /* 0xff800000405b7808 */ /* 0x000fe40007000000 */
[----:B------:R-:W-:Y:S02]  /*3470*/  ISETP.GT.AND P6, PT, R9, R2, PT ;  /* 0x000000020900720c */ /* 0x000fe40003fc4270 */
[----:B------:R-:W-:-:S02]  /*3480*/  FSEL R40, R48, -INF , !P4 ;  /* 0xff80000030287808 */ /* 0x000fc40006000000 */
[----:B------:R-:W-:Y:S02]  /*3490*/  ISETP.GE.AND P1, PT, R24, R194, PT ;  /* 0x000000c21800720c */ /* 0x000fe40003f26270 */
[----:B------:R-:W-:Y:S02]  /*34a0*/  ISETP.GT.AND P4, PT, R9, R3, PT ;  /* 0x000000030900720c */ /* 0x000fe40003f84270 */
[----:B------:R-:W-:Y:S02]  /*34b0*/  FSEL R98, R27, -INF , !P5 ;  /* 0xff8000001b627808 */ /* 0x000fe40006800000 */
[----:B------:R-:W-:Y:S02]  /*34c0*/  FSEL R27, R54, -INF , !P6 ;  /* 0xff800000361b7808 */ /* 0x000fe40007000000 */
[----:B------:R-:W-:Y:S02]  /*34d0*/  ISETP.GT.AND P6, PT, R10, R2, PT ;  /* 0x000000020a00720c */ /* 0x000fe40003fc4270 */
[----:B------:R-:W-:-:S02]  /*34e0*/  FSEL R55, R55, -INF , !P4 ;  /* 0xff80000037377808 */ /* 0x000fc40006000000 */
[----:B------:R-:W-:Y:S02]  /*34f0*/  FSEL R181, R61, -INF , !P1 ;  /* 0xff8000003db57808 */ /* 0x000fe40004800000 */
[-C--:B------:R-:W-:Y:S02]  /*3500*/  ISETP.GT.AND P1, PT, R8, R3.reuse, PT ;  /* 0x000000030800720c */ /* 0x080fe40003f24270 */
[----:B------:R-:W-:Y:S02]  /*3510*/  ISETP.GT.AND P4, PT, R10, R3, PT ;  /* 0x000000030a00720c */ /* 0x000fe40003f84270 */
[----:B------:R-:W-:Y:S02]  /*3520*/  FSEL R52, R50, -INF , !P6 ;  /* 0xff80000032347808 */ /* 0x000fe40007000000 */
[----:B------:R-:W-:Y:S02]  /*3530*/  ISETP.GE.AND P6, PT, R24, R196, PT ;  /* 0x000000c41800720c */ /* 0x000fe40003fc6270 */
[----:B------:R-:W-:-:S02]  /*3540*/  FSEL R64, R49, -INF , !P1 ;  /* 0xff80000031407808 */ /* 0x000fc40004800000 */
[----:B------:R-:W-:Y:S02]  /*3550*/  FSEL R36, R51, -INF , !P4 ;  /* 0xff80000033247808 */ /* 0x000fe40006000000 */
[-C--:B------:R-:W-:Y:S01]  /*3560*/  HMMA.16816.F32 R48, R20, R30.reuse, RZ ;  /* 0x0000001e1430723c */ /* 0x080fe200000018ff */
[----:B------:R-:W-:Y:S02]  /*3570*/  FSEL R213, R28, -INF , !P3 ;  /* 0xff8000001cd57808 */ /* 0x000fe40005800000 */
[----:B------:R-:W-:Y:S02]  /*3580*/  FSEL R110, R29, -INF , !P6 ;  /* 0xff8000001d6e7808 */ /* 0x000fe40007000000 */
[----:B------:R-:W-:Y:S02]  /*3590*/  ISETP.GE.AND P3, PT, R24, R195, PT ;  /* 0x000000c31800720c */ /* 0x000fe40003f66270 */
[----:B------:R-:W-:Y:S01]  /*35a0*/  FSEL R126, R60, -INF , !P2 ;  /* 0xff8000003c7e7808 */ /* 0x000fe20005000000 */
[----:B------:R-:W-:Y:S01]  /*35b0*/  HMMA.16816.F32 R28, R16, R30, RZ ;  /* 0x0000001e101c723c */ /* 0x000fe200000018ff */
[----:B------:R-:W-:-:S02]  /*35c0*/  FSEL R152, R57, -INF , !P0 ;  /* 0xff80000039987808 */ /* 0x000fc40004000000 */
[----:B------:R-:W-:Y:S02]  /*35d0*/  ISETP.GT.AND P5, PT, R193, R3, PT ;  /* 0x00000003c100720c */ /* 0x000fe40003fa4270 */
[C---:B------:R-:W-:Y:S02]  /*35e0*/  ISETP.GE.AND P2, PT, R2.reuse, R194, PT ;  /* 0x000000c20200720c */ /* 0x040fe40003f46270 */
[----:B------:R-:W-:Y:S02]  /*35f0*/  ISETP.GE.AND P0, PT, R2, R195, PT ;  /* 0x000000c30200720c */ /* 0x000fe40003f06270 */
[----:B------:R-:W-:Y:S02]  /*3600*/  FSEL R200, R56, -INF , !P3 ;  /* 0xff80000038c87808 */ /* 0x000fe40005800000 */
[C---:B------:R-:W-:Y:S01]  /*3610*/  ISETP.GE.AND P3, PT, R2.reuse, R196, PT ;  /* 0x000000c40200720c */ /* 0x040fe20003f66270 */
[----:B------:R-:W-:Y:S01]  /*3620*/  HMMA.16816.F32 R56, R12, R62, R48 ;  /* 0x0000003e0c38723c */ /* 0x000fe20000001830 */
[----:B------:R-:W-:Y:S01]  /*3630*/  ISETP.GE.AND P1, PT, R2, R197, PT ;  /* 0x000000c50200720c */ /* 0x000fe20003f26270 */
[----:B------:R-:W-:Y:S01]  /*3640*/  VIADD R2, R11, 0x40 ;  /* 0x000000400b027836 */ /* 0x000fe20000000000 */
[----:B------:R-:W-:-:S02]  /*3650*/  FSEL R53, R53, -INF , !P5 ;  /* 0xff80000035357808 */ /* 0x000fc40006800000 */
[----:B------:R-:W-:Y:S02]  /*3660*/  FSEL R169, R26, -INF , !P2 ;  /* 0xff8000001aa97808 */ /* 0x000fe40005000000 */
[----:B------:R-:W-:Y:S01]  /*3670*/  FSEL R177, R27, -INF , !P0 ;  /* 0xff8000001bb17808 */ /* 0x000fe20004000000 */
[----:B-1----:R-:W-:Y:S01]  /*3680*/  HMMA.16816.F32 R48, R20, R44, RZ ;  /* 0x0000002c1430723c */ /* 0x002fe200000018ff */
[----:B------:R-:W-:Y:S01]  /*3690*/  ISETP.GE.AND P5, PT, R24, R197, PT ;  /* 0x000000c51800720c */ /* 0x000fe20003fa6270 */
[----:B------:R-:W-:Y:S01]  /*36a0*/  VIADD R24, R11, 0x41 ;  /* 0x000000410b187836 */ /* 0x000fe20000000000 */
[C---:B------:R-:W-:Y:S02]  /*36b0*/  ISETP.GE.AND P2, PT, R3.reuse, R194, PT ;  /* 0x000000c20300720c */ /* 0x040fe40003f46270 */
[----:B------:R-:W-:Y:S02]  /*36c0*/  ISETP.GE.AND P0, PT, R3, R195, PT ;  /* 0x000000c30300720c */ /* 0x000fe40003f06270 */
[----:B------:R-:W-:-:S02]  /*36d0*/  ISETP.GT.AND P6, PT, R9, R2, PT ;  /* 0x000000020900720c */ /* 0x000fc40003fc4270 */
[----:B------:R-:W-:Y:S02]  /*36e0*/  FSEL R117, R52, -INF , !P1 ;  /* 0xff80000034757808 */ /* 0x000fe40004800000 */
[----:B------:R-:W-:Y:S02]  /*36f0*/  FSEL R155, R53, -INF , !P2 ;  /* 0xff800000359b7808 */ /* 0x000fe40005000000 */
[----:B------:R-:W-:Y:S02]  /*3700*/  FSEL R163, R55, -INF , !P0 ;  /* 0xff80000037a37808 */ /* 0x000fe40004000000 */
[----:B------:R-:W-:Y:S01]  /*3710*/  HMMA.16816.F32 R52, R4, R62, R28 ;  /* 0x0000003e0434723c */ /* 0x000fe2000000181c */
[----:B------:R-:W-:Y:S02]  /*3720*/  ISETP.GT.AND P4, PT, R193, R2, PT ;  /* 0x00000002c100720c */ /* 0x000fe40003f84270 */
[----:B------:R-:W-:Y:S02]  /*3730*/  FSEL R26, R82, -INF , !P6 ;  /* 0xff800000521a7808 */ /* 0x000fe40007000000 */
[----:B------:R-:W-:-:S02]  /*3740*/  ISETP.GT.AND P2, PT, R8, R24, PT ;  /* 0x000000180800720c */ /* 0x000fc40003f44270 */
[----:B------:R-:W-:Y:S01]  /*3750*/  ISETP.GT.AND P6, PT, R10, R2, PT ;  /* 0x000000020a00720c */ /* 0x000fe20003fc4270 */
[----:B------:R-:W-:Y:S01]  /*3760*/  HMMA.16816.F32 R28, R16, R44, RZ ;  /* 0x0000002c101c723c */ /* 0x000fe200000018ff */
[----:B------:R-:W-:Y:S02]  /*3770*/  FSEL R131, R25, -INF , !P5 ;  /* 0xff80000019837808 */ /* 0x000fe40006800000 */
[----:B------:R-:W-:Y:S02]  /*3780*/  FSEL R97, R40, -INF , !P3 ;  /* 0xff80000028617808 */ /* 0x000fe40005800000 */
[----:B------:R-:W-:Y:S02]  /*3790*/  FSEL R25, R80, -INF , !P4 ;  /* 0xff80000050197808 */ /* 0x000fe40006000000 */
[----:B------:R-:W-:Y:S02]  /*37a0*/  FSEL R40, R77, -INF , !P2 ;  /* 0xff8000004d287808 */ /* 0x000fe40005000000 */
[----:B------:R-:W-:-:S02]  /*37b0*/  ISETP.GT.AND P5, PT, R193, R24, PT ;  /* 0x00000018c100720c */ /* 0x000fc40003fa4270 */
[----:B------:R-:W-:Y:S02]  /*37c0*/  ISETP.GT.AND P4, PT, R8, R2, PT ;  /* 0x000000020800720c */ /* 0x000fe40003f84270 */
[----:B------:R-:W-:Y:S02]  /*37d0*/  FSEL R60, R78, -INF , !P6 ;  /* 0xff8000004e3c7808 */ /* 0x000fe40007000000 */
[C---:B------:R-:W-:Y:S02]  /*37e0*/  ISETP.GE.AND P3, PT, R2.reuse, R194, PT ;  /* 0x000000c20200720c */ /* 0x040fe40003f66270 */
[C---:B------:R-:W-:Y:S02]  /*37f0*/  ISETP.GE.AND P1, PT, R2.reuse, R195, PT ;  /* 0x000000c30200720c */ /* 0x040fe40003f26270 */
[CC--:B------:R-:W-:Y:S02]  /*3800*/  ISETP.GE.AND P0, PT, R2.reuse, R196.reuse, PT ;  /* 0x000000c40200720c */ /* 0x0c0fe40003f06270 */
[----:B------:R-:W-:Y:S01]  /*3810*/  ISETP.GE.AND P2, PT, R2, R197, PT ;  /* 0x000000c50200720c */ /* 0x000fe20003f46270 */
[----:B------:R-:W-:Y:S01]  /*3820*/  VIADD R2, R11, 0x48 ;  /* 0x000000480b027836 */ /* 0x000fe20000000000 */
[----:B------:R-:W-:-:S02]  /*3830*/  ISETP.GE.AND P6, PT, R3, R196, PT ;  /* 0x000000c40300720c */ /* 0x000fc40003fc6270 */
[----:B------:R-:W-:Y:S02]  /*3840*/  FSEL R61, R76, -INF , !P4 ;  /* 0xff8000004c3d7808 */ /* 0x000fe40006000000 */
[----:B------:R-:W-:Y:S02]  /*3850*/  FSEL R65, R81, -INF , !P5 ;  /* 0xff80000051417808 */ /* 0x000fe40006800000 */
[----:B------:R-:W-:Y:S02]  /*3860*/  ISETP.GT.AND P4, PT, R9, R24, PT ;  /* 0x000000180900720c */ /* 0x000fe40003f84270 */
[----:B------:R-:W-:Y:S01]  /*3870*/  ISETP.GE.AND P5, PT, R3, R197, PT ;  /* 0x000000c50300720c */ /* 0x000fe20003fa6270 */
[----:B------:R-:W-:Y:S01]  /*3880*/  VIADD R3, R11, 0x49 ;  /* 0x000000490b037836 */ /* 0x000fe20000000000 */
[----:B------:R-:W-:Y:S02]  /*3890*/  FSEL R89, R64, -INF , !P6 ;  /* 0xff80000040597808 */ /* 0x000fe40007000000 */
[----:B------:R-:W-:-:S02]  /*38a0*/  ISETP.GT.AND P6, PT, R9, R2, PT ;  /* 0x000000020900720c */ /* 0x000fc40003fc4270 */
[----:B------:R-:W-:Y:S02]  /*38b0*/  FSEL R41, R83, -INF , !P4 ;  /* 0xff80000053297808 */ /* 0x000fe40006000000 */
[----:B------:R-:W-:Y:S01]  /*38c0*/  FSEL R104, R36, -INF , !P5 ;  /* 0xff80000024687808 */ /* 0x000fe20006800000 */
[----:B------:R-:W-:Y:S01]  /*38d0*/  HMMA.16816.F32 R80, R12, R32, R48 ;  /* 0x000000200c50723c */ /* 0x000fe20000001830 */
[----:B------:R-:W-:Y:S02]  /*38e0*/  ISETP.GT.AND P4, PT, R10, R24, PT ;  /* 0x000000180a00720c */ /* 0x000fe40003f84270 */
[----:B------:R-:W-:Y:S02]  /*38f0*/  FSEL R36, R58, -INF , !P6 ;  /* 0xff8000003a247808 */ /* 0x000fe40007000000 */
[----:B------:R-:W-:Y:S02]  /*3900*/  ISETP.GT.AND P6, PT, R10, R2, PT ;  /* 0x000000020a00720c */ /* 0x000fe40003fc4270 */
[----:B------:R-:W-:-:S02]  /*3910*/  FSEL R27, R79, -INF , !P4 ;  /* 0xff8000004f1b7808 */ /* 0x000fc40006000000 */
[----:B------:R-:W-:Y:S01]  /*3920*/  FSEL R214, R26, -INF , !P1 ;  /* 0xff8000001ad67808 */ /* 0x000fe20004800000 */
[----:B------:R-:W-:Y:S01]  /*3930*/  HMMA.16816.F32 R76, R4, R32, R28 ;  /* 0x00000020044c723c */ /* 0x000fe2000000181c */
[----:B------:R-:W-:Y:S02]  /*3940*/  FSEL R37, R54, -INF , !P6 ;  /* 0xff80000036257808 */ /* 0x000fe40007000000 */
[C---:B------:R-:W-:Y:S02]  /*3950*/  ISETP.GE.AND P1, PT, R24.reuse, R195, PT ;  /* 0x000000c31800720c */ /* 0x040fe40003f26270 */
[----:B------:R-:W-:Y:S02]  /*3960*/  ISETP.GE.AND P6, PT, R24, R196, PT ;  /* 0x000000c41800720c */ /* 0x000fe40003fc6270 */
[----:B------:R-:W-:Y:S01]  /*3970*/  FSEL R208, R25, -INF , !P3 ;  /* 0xff80000019d07808 */ /* 0x000fe20005800000 */
[----:B------:R-:W-:Y:S01]  /*3980*/  HMMA.16816.F32 R28, R20, R42, RZ ;  /* 0x0000002a141c723c */ /* 0x000fe200000018ff */
[----:B------:R-:W-:-:S02]  /*3990*/  ISETP.GT.AND P4, PT, R193, R2, PT ;  /* 0x00000002c100720c */ /* 0x000fc40003f84270 */
[----:B------:R-:W-:Y:S02]  /*39a0*/  ISETP.GE.AND P3, PT, R24, R194, PT ;  /* 0x000000c21800720c */ /* 0x000fe40003f66270 */
[----:B------:R-:W-:Y:S02]  /*39b0*/  FSEL R204, R41, -INF , !P1 ;  /* 0xff80000029cc7808 */ /* 0x000fe40004800000 */
[----:B------:R-:W-:Y:S02]  /*39c0*/  FSEL R116, R40, -INF , !P6 ;  /* 0xff80000028747808 */ /* 0x000fe40007000000 */
[----:B------:R-:W-:Y:S01]  /*39d0*/  HMMA.16816.F32 R40, R16, R42, RZ ;  /* 0x0000002a1028723c */ /* 0x000fe200000018ff */
[----:B------:R-:W-:Y:S02]  /*39e0*/  FSEL R26, R56, -INF , !P4 ;  /* 0xff800000381a7808 */ /* 0x000fe40006000000 */
[----:B------:R-:W-:Y:S02]  /*39f0*/  FSEL R186, R65, -INF , !P3 ;  /* 0xff80000041ba7808 */ /* 0x000fe40005800000 */
[----:B------:R-:W-:-:S02]  /*3a00*/  ISETP.GT.AND P4, PT, R8, R2, PT ;  /* 0x000000020800720c */ /* 0x000fc40003f84270 */
[-C--:B------:R-:W-:Y:S02]  /*3a10*/  ISETP.GT.AND P3, PT, R8, R3.reuse, PT ;  /* 0x000000030800720c */ /* 0x080fe40003f64270 */
[----:B------:R-:W-:Y:S02]  /*3a20*/  ISETP.GT.AND P5, PT, R193, R3, PT ;  /* 0x00000003c100720c */ /* 0x000fe40003fa4270 */
[----:B------:R-:W-:Y:S01]  /*3a30*/  FSEL R44, R52, -INF , !P4 ;  /* 0xff800000342c7808 */ /* 0x000fe20006000000 */
[----:B------:R-:W-:Y:S01]  /*3a40*/  HMMA.16816.F32 R48, R12, R38, R28 ;  /* 0x000000260c30723c */ /* 0x000fe2000000181c */
[----:B------:R-:W-:Y:S01]  /*3a50*/  FSEL R134, R61, -INF , !P0 ;  /* 0xff8000003d867808 */ /* 0x000fe20004000000 */
[----:B------:R-:W1:Y:S01]  /*3a60*/  LDSM.16.M88.4 R28, [R188+0x3c00] ;  /* 0x003c0000bc1c783b */ /* 0x000e620000000200 */
[----:B------:R-:W-:Y:S02]  /*3a70*/  FSEL R159, R60, -INF , !P2 ;  /* 0xff8000003c9f7808 */ /* 0x000fe40005000000 */
[----:B------:R-:W-:-:S02]  /*3a80*/  FSEL R53, R53, -INF , !P3 ;  /* 0xff80000035357808 */ /* 0x000fc40005800000 */
[----:B------:R-:W-:Y:S01]  /*3a90*/  ISETP.GT.AND P4, PT, R9, R3, PT ;  /* 0x000000030900720c */ /* 0x000fe20003f84270 */
[----:B------:R-:W-:Y:S01]  /*3aa0*/  HMMA.16816.F32 R40, R4, R38, R40 ;  /* 0x000000260428723c */ /* 0x000fe20000001828 */
[C---:B------:R-:W-:Y:S02]  /*3ab0*/  ISETP.GE.AND P0, PT, R2.reuse, R194, PT ;  /* 0x000000c20200720c */ /* 0x040fe40003f06270 */
[C---:B------:R-:W-:Y:S02]  /*3ac0*/  ISETP.GE.AND P2, PT, R2.reuse, R195, PT ;  /* 0x000000c30200720c */ /* 0x040fe40003f46270 */
[C---:B------:R-:W-:Y:S02]  /*3ad0*/  ISETP.GE.AND P1, PT, R2.reuse, R196, PT ;  /* 0x000000c40200720c */ /* 0x040fe40003f26270 */
[----:B------:R-:W-:Y:S01]  /*3ae0*/  ISETP.GE.AND P3, PT, R2, R197, PT ;  /* 0x000000c50200720c */ /* 0x000fe20003f66270 */
[----:B------:R-:W-:Y:S01]  /*3af0*/  VIADD R2, R11, 0x50 ;  /* 0x000000500b027836 */ /* 0x000fe20000000000 */
[----:B------:R-:W-:-:S02]  /*3b00*/  FSEL R52, R57, -INF , !P5 ;  /* 0xff80000039347808 */ /* 0x000fc40006800000 */
[----:B------:R-:W-:Y:S01]  /*3b10*/  ISETP.GE.AND P5, PT, R24, R197, PT ;  /* 0x000000c51800720c */ /* 0x000fe20003fa6270 */
[----:B------:R-:W-:Y:S01]  /*3b20*/  VIADD R24, R11, 0x51 ;  /* 0x000000510b187836 */ /* 0x000fe20000000000 */
[----:B------:R-:W-:Y:S02]  /*3b30*/  FSEL R45, R59, -INF , !P4 ;  /* 0xff8000003b2d7808 */ /* 0x000fe40006000000 */
[----:B------:R-:W-:Y:S02]  /*3b40*/  FSEL R172, R26, -INF , !P0 ;  /* 0xff8000001aac7808 */ /* 0x000fe40004000000 */
[----:B------:R-:W-:Y:S02]  /*3b50*/  ISETP.GT.AND P4, PT, R10, R3, PT ;  /* 0x000000030a00720c */ /* 0x000fe40003f84270 */
[----:B------:R-:W-:Y:S02]  /*3b60*/  ISETP.GE.AND P0, PT, R3, R194, PT ;  /* 0x000000c20300720c */ /* 0x000fe40003f06270 */
[----:B------:R-:W-:-:S02]  /*3b70*/  ISETP.GT.AND P6, PT, R9, R2, PT ;  /* 0x000000020900720c */ /* 0x000fc40003fc4270 */
[----:B------:R-:W-:Y:S02]  /*3b80*/  FSEL R25, R55, -INF , !P4 ;  /* 0xff80000037197808 */ /* 0x000fe40006000000 */
[----:B------:R-:W-:Y:S02]  /*3b90*/  FSEL R137, R27, -INF , !P5 ;  /* 0xff8000001b897808 */ /* 0x000fe40006800000 */
[----:B------:R-:W-:Y:S02]  /*3ba0*/  FSEL R184, R36, -INF , !P2 ;  /* 0xff80000024b87808 */ /* 0x000fe40005000000 */
[----:B------:R-:W-:Y:S02]  /*3bb0*/  FSEL R160, R52, -INF , !P0 ;  /* 0xff80000034a07808 */ /* 0x000fe40004000000 */
[----:B------:R-:W-:Y:S02]  /*3bc0*/  ISETP.GT.AND P4, PT, R193, R2, PT ;  /* 0x00000002c100720c */ /* 0x000fe40003f84270 */
[----:B------:R-:W-:-:S02]  /*3bd0*/  ISETP.GE.AND P2, PT, R3, R195, PT ;  /* 0x000000c30300720c */ /* 0x000fc40003f46270 */
[----:B------:R-:W-:Y:S02]  /*3be0*/  FSEL R27, R74, -INF , !P6 ;  /* 0xff8000004a1b7808 */ /* 0x000fe40007000000 */
[----:B------:R-:W-:Y:S02]  /*3bf0*/  ISETP.GT.AND P0, PT, R8, R24, PT ;  /* 0x000000180800720c */ /* 0x000fe40003f04270 */
[----:B------:R-:W-:Y:S02]  /*3c00*/  ISETP.GT.AND P6, PT, R10, R2, PT ;  /* 0x000000020a00720c */ /* 0x000fe40003fc4270 */
[----:B------:R-:W-:Y:S02]  /*3c10*/  FSEL R123, R37, -INF , !P3 ;  /* 0xff800000257b7808 */ /* 0x000fe40005800000 */
[----:B------:R-:W-:Y:S01]  /*3c20*/  FSEL R26, R72, -INF , !P4 ;  /* 0xff800000481a7808 */ /* 0x000fe20006000000 */
[----:B------:R-:W-:Y:S01]  /*3c30*/  HMMA.16816.F32 R36, R16, R46, RZ ;  /* 0x0000002e1024723c */ /* 0x000fe200000018ff */
[----:B------:R-:W-:-:S02]  /*3c40*/  FSEL R100, R44, -INF , !P1 ;  /* 0xff8000002c647808 */ /* 0x000fc40004800000 */
[----:B------:R-:W-:Y:S02]  /*3c50*/  FSEL R168, R45, -INF , !P2 ;  /* 0xff8000002da87808 */ /* 0x000fe40005000000 */
[----:B------:R-:W-:Y:S02]  /*3c60*/  FSEL R33, R69, -INF , !P0 ;  /* 0xff80000045217808 */ /* 0x000fe40004000000 */
[----:B------:R-:W-:Y:S01]  /*3c70*/  ISETP.GT.AND P5, PT, R193, R24, PT ;  /* 0x00000018c100720c */ /* 0x000fe20003fa4270 */
[----:B------:R-:W-:Y:S01]  /*3c80*/  HMMA.16816.F32 R44, R20, R46, RZ ;  /* 0x0000002e142c723c */ /* 0x000fe200000018ff */
[----:B------:R-:W-:Y:S02]  /*3c90*/  ISETP.GT.AND P4, PT, R8, R2, PT ;  /* 0x000000020800720c */ /* 0x000fe40003f84270 */
[----:B------:R-:W-:Y:S02]  /*3ca0*/  FSEL R55, R70, -INF , !P6 ;  /* 0xff80000046377808 */ /* 0x000fe40007000000 */
[----:B------:R-:W-:-:S02]  /*3cb0*/  ISETP.GE.AND P1, PT, R2, R194, PT ;  /* 0x000000c20200720c */ /* 0x000fc40003f26270 */
[C---:B------:R-:W-:Y:S02]  /*3cc0*/  ISETP.GE.AND P3, PT, R2.reuse, R195, PT ;  /* 0x000000c30200720c */ /* 0x040fe40003f66270 */
[CC--:B------:R-:W-:Y:S02]  /*3cd0*/  ISETP.GE.AND P2, PT, R2.reuse, R196.reuse, PT ;  /* 0x000000c40200720c */ /* 0x0c0fe40003f46270 */
[----:B------:R-:W-:Y:S01]  /*3ce0*/  ISETP.GE.AND P0, PT, R2, R197, PT ;  /* 0x000000c50200720c */ /* 0x000fe20003f06270 */
[----:B------:R-:W-:Y:S01]  /*3cf0*/  VIADD R2, R11, 0x58 ;  /* 0x000000580b027836 */ /* 0x000fe20000000000 */
[----:B------:R-:W-:Y:S01]  /*3d00*/  ISETP.GE.AND P6, PT, R3, R196, PT ;  /* 0x000000c40300720c */ /* 0x000fe20003fc6270 */
[----:B------:R-:W-:Y:S01]  /*3d10*/  HMMA.16816.F32 R64, R4, R34, R36 ;  /* 0x000000220440723c */ /* 0x000fe20000001824 */
[----:B------:R-:W-:Y:S02]  /*3d20*/  FSEL R57, R73, -INF , !P5 ;  /* 0xff80000049397808 */ /* 0x000fe40006800000 */
[----:B------:R-:W-:-:S02]  /*3d30*/  FSEL R56, R68, -INF , !P4 ;  /* 0xff80000044387808 */ /* 0x000fc40006000000 */
[----:B------:R-:W-:Y:S01]  /*3d40*/  ISETP.GE.AND P5, PT, R3, R197, PT ;  /* 0x000000c50300720c */ /* 0x000fe20003fa6270 */
[----:B------:R-:W-:Y:S01]  /*3d50*/  VIADD R3, R11, 0x59 ;  /* 0x000000590b037836 */ /* 0x000fe20000000000 */
[----:B------:R-:W-:Y:S02]  /*3d60*/  FSEL R94, R53, -INF , !P6 ;  /* 0xff800000355e7808 */ /* 0x000fe40007000000 */
[C---:B------:R-:W-:Y:S02]  /*3d70*/  ISETP.GT.AND P4, PT, R9.reuse, R24, PT ;  /* 0x000000180900720c */ /* 0x040fe40003f84270 */
[----:B------:R-:W-:Y:S02]  /*3d80*/  ISETP.GT.AND P6, PT, R9, R2, PT ;  /* 0x000000020900720c */ /* 0x000fe40003fc4270 */
[----:B------:R-:W-:Y:S02]  /*3d90*/  FSEL R154, R26, -INF , !P1 ;  /* 0xff8000001a9a7808 */ /* 0x000fe40004800000 */
[----:B------:R-:W-:-:S02]  /*3da0*/  FSEL R54, R75, -INF , !P4 ;  /* 0xff8000004b367808 */ /* 0x000fc40006000000 */
[----:B------:R-:W-:Y:S02]  /*3db0*/  FSEL R103, R25, -INF , !P5 ;  /* 0xff80000019677808 */ /* 0x000fe40006800000 */
[----:B------:R-:W-:Y:S02]  /*3dc0*/  FSEL R26, R50, -INF , !P6 ;  /* 0xff800000321a7808 */ /* 0x000fe40007000000 */
[C---:B------:R-:W-:Y:S02]  /*3dd0*/  ISETP.GT.AND P4, PT, R10.reuse, R24, PT ;  /* 0x000000180a00720c */ /* 0x040fe40003f84270 */
[----:B------:R-:W-:Y:S02]  /*3de0*/  ISETP.GT.AND P5, PT, R193, R3, PT ;  /* 0x00000003c100720c */ /* 0x000fe40003fa4270 */
[----:B------:R-:W-:Y:S02]  /*3df0*/  ISETP.GT.AND P6, PT, R10, R2, PT ;  /* 0x000000020a00720c */ /* 0x000fe40003fc4270 */
[----:B------:R-:W-:-:S02]  /*3e00*/  FSEL R206, R27, -INF , !P3 ;  /* 0xff8000001bce7808 */ /* 0x000fc40005800000 */
[----:B------:R-:W-:Y:S02]  /*3e10*/  FSEL R32, R71, -INF , !P4 ;  /* 0xff80000047207808 */ /* 0x000fe40006000000 */
[----:B------:R-:W-:Y:S02]  /*3e20*/  ISETP.GE.AND P3, PT, R24, R195, PT ;  /* 0x000000c31800720c */ /* 0x000fe40003f66270 */
[----:B------:R-:W-:Y:S02]  /*3e30*/  FSEL R42, R42, -INF , !P6 ;  /* 0xff8000002a2a7808 */ /* 0x000fe40007000000 */
[----:B------:R-:W-:Y:S02]  /*3e40*/  FSEL R60, R49, -INF , !P5 ;  /* 0xff800000313c7808 */ /* 0x000fe40006800000 */
[----:B------:R-:W-:Y:S02]  /*3e50*/  ISETP.GT.AND P4, PT, R193, R2, PT ;  /* 0x00000002c100720c */ /* 0x000fe40003f84270 */
[----:B------:R-:W-:-:S02]  /*3e60*/  ISETP.GE.AND P6, PT, R24, R196, PT ;  /* 0x000000c41800720c */ /* 0x000fc40003fc6270 */
[----:B------:R-:W-:Y:S02]  /*3e70*/  ISETP.GE.AND P5, PT, R24, R197, PT ;  /* 0x000000c51800720c */ /* 0x000fe40003fa6270 */
[----:B------:R-:W-:Y:S02]  /*3e80*/  FSEL R175, R55, -INF , !P0 ;  /* 0xff80000037af7808 */ /* 0x000fe40004000000 */
[----:B------:R-:W-:Y:S02]  /*3e90*/  FSEL R183, R54, -INF , !P3 ;  /* 0xff80000036b77808 */ /* 0x000fe40005800000 */
[----:B------:R-:W-:Y:S01]  /*3ea0*/  ISETP.GE.AND P1, PT, R24, R194, PT ;  /* 0x000000c21800720c */ /* 0x000fe20003f26270 */
[----:B------:R-:W-:Y:S01]  /*3eb0*/  HMMA.16816.F32 R52, R12, R34, R44 ;  /* 0x000000220c34723c */ /* 0x000fe2000000182c */
[----:B------:R-:W-:Y:S01]  /*3ec0*/  FSEL R27, R48, -INF , !P4 ;  /* 0xff800000301b7808 */ /* 0x000fe20006000000 */
[----:B------:R-:W-:Y:S01]  /*3ed0*/  VIADD R24, R11, 0x61 ;  /* 0x000000610b187836 */ /* 0x000fe20000000000 */
[----:B------:R-:W-:-:S02]  /*3ee0*/  FSEL R144, R33, -INF , !P6 ;  /* 0xff80000021907808 */ /* 0x000fc40007000000 */
[----:B------:R-:W-:Y:S02]  /*3ef0*/  FSEL R158, R32, -INF , !P5 ;  /* 0xff800000209e7808 */ /* 0x000fe40006800000 */
[----:B------:R-:W-:Y:S01]  /*3f00*/  ISETP.GT.AND P4, PT, R8, R2, PT ;  /* 0x000000020800720c */ /* 0x000fe20003f84270 */
[----:B------:R-:W2:Y:S01]  /*3f10*/  LDSM.16.M88.4 R32, [R190+0x3c00] ;  /* 0x003c0000be20783b */ /* 0x000ea20000000200 */
[----:B------:R-:W-:Y:S01]  /*3f20*/  FSEL R139, R57, -INF , !P1 ;  /* 0xff800000398b7808 */ /* 0x000fe20004800000 */
[----:B-1----:R-:W-:Y:S01]  /*3f30*/  HMMA.16816.F32 R44, R16, R28, RZ ;  /* 0x0000001c102c723c */ /* 0x002fe200000018ff */
[----:B------:R-:W-:Y:S01]  /*3f40*/  FSEL R40, R40, -INF , !P4 ;  /* 0xff80000028287808 */ /* 0x000fe20006000000 */
[----:B------:R-:W-:-:S04]  /*3f50*/  DEPBAR.LE SB0, 0x0 ;  /* 0x000080000000791a */ /* 0x000fc80000000000 */
[----:B------:R-:W-:Y:S01]  /*3f60*/  BAR.SYNC.DEFER_BLOCKING 0x0 ;  /* 0x0000000000007b1d */ /* 0x000fe20000010000 */
[-C--:B------:R-:W-:Y:S02]  /*3f70*/  ISETP.GT.AND P1, PT, R8, R3.reuse, PT ;  /* 0x000000030800720c */ /* 0x080fe40003f24270 */
[----:B------:R-:W-:Y:S02]  /*3f80*/  ISETP.GT.AND P4, PT, R9, R3, PT ;  /* 0x000000030900720c */ /* 0x000fe40003f84270 */
[----:B------:R-:W-:Y:S02]  /*3f90*/  FSEL R156, R56, -INF , !P2 ;  /* 0xff800000389c7808 */ /* 0x000fe40005000000 */
[----:B------:R-:W-:Y:S02]  /*3fa0*/  FSEL R39, R41, -INF , !P1 ;  /* 0xff80000029277808 */ /* 0x000fe40004800000 */
[----:B------:R-:W-:Y:S02]  /*3fb0*/  FSEL R59, R51, -INF , !P4 ;  /* 0xff800000333b7808 */ /* 0x000fe40006000000 */
[C---:B------:R-:W-:Y:S01]  /*3fc0*/  ISETP.GE.AND P2, PT, R2.reuse, R194, PT ;  /* 0x000000c20200720c */ /* 0x040fe20003f46270 */
[----:B------:R-:W-:Y:S01]  /*3fd0*/  HMMA.16816.F32 R48, R16, R30, RZ ;  /* 0x0000001e1030723c */ /* 0x000fe200000018ff */
[----:B------:R-:W-:-:S02]  /*3fe0*/  ISETP.GE.AND P0, PT, R2, R195, PT ;  /* 0x000000c30200720c */ /* 0x000fc40003f06270 */
[C---:B------:R-:W-:Y:S02]  /*3ff0*/  ISETP.GE.AND P3, PT, R2.reuse, R196, PT ;  /* 0x000000c40200720c */ /* 0x040fe40003f66270 */
[----:B------:R-:W-:Y:S01]  /*4000*/  ISETP.GE.AND P1, PT, R2, R197, PT ;  /* 0x000000c50200720c */ /* 0x000fe20003f26270 */
[----:B------:R-:W-:Y:S01]  /*4010*/  VIADD R2, R11, 0x60 ;  /* 0x000000600b027836 */ /* 0x000fe20000000000 */
[----:B------:R-:W-:Y:S01]  /*4020*/  ISETP.GT.AND P4, PT, R10, R3, PT ;  /* 0x000000030a00720c */ /* 0x000fe20003f84270 */
[----:B------:R-:W-:Y:S01]  /*4030*/  HMMA.16816.F32 R16, R20, R28, RZ ;  /* 0x0000001c1410723c */ /* 0x000fe200000018ff */
[----:B------:R-:W-:Y:S02]  /*4040*/  FSEL R119, R27, -INF , !P2 ;  /* 0xff8000001b777808 */ /* 0x000fe40005000000 */
[----:B------:R-:W-:Y:S02]  /*4050*/  FSEL R25, R43, -INF , !P4 ;  /* 0xff8000002b197808 */ /* 0x000fe40006000000 */
[----:B------:R-:W-:-:S02]  /*4060*/  ISETP.GT.AND P4, PT, R193, R2, PT ;  /* 0x00000002c100720c */ /* 0x000fc40003f84270 */
[----:B------:R-:W-:Y:S02]  /*4070*/  FSEL R170, R26, -INF , !P0 ;  /* 0xff8000001aaa7808 */ /* 0x000fe40004000000 */
[----:B------:R-:W-:Y:S02]  /*4080*/  ISETP.GE.AND P2, PT, R3, R194, PT ;  /* 0x000000c20300720c */ /* 0x000fe40003f46270 */
[-C--:B------:R-:W-:Y:S01]  /*4090*/  ISETP.GT.AND P0, PT, R9, R2.reuse, PT ;  /* 0x000000020900720c */ /* 0x080fe20003f04270 */
[----:B--2---:R-:W-:Y:S01]  /*40a0*/  HMMA.16816.F32 R48, R4, R34, R48 ;  /* 0x000000220430723c */ /* 0x004fe20000001830 */
[----:B------:R-:W-:Y:S01]  /*40b0*/  FSEL R27, R80, -INF , !P4 ;  /* 0xff800000501b7808 */ /* 0x000fe20006000000 */
[----:B------:R-:W-:Y:S01]  /*40c0*/  IMAD.MOV.U32 R80, RZ, RZ, R162 ;  /* 0x000000ffff507224 */ /* 0x000fe200078e00a2 */
[----:B------:R-:W-:Y:S02]  /*40d0*/  ISETP.GT.AND P4, PT, R10, R2, PT ;  /* 0x000000020a00720c */ /* 0x000fe40003f84270 */
[----:B------:R-:W-:-:S02]  /*40e0*/  FSEL R26, R82, -INF , !P0 ;  /* 0xff800000521a7808 */ /* 0x000fc40004000000 */
[----:B------:R-:W-:Y:S02]  /*40f0*/  FSEL R99, R60, -INF , !P2 ;  /* 0xff8000003c637808 */ /* 0x000fe40005000000 */
[----:B------:R-:W-:Y:S02]  /*4100*/  ISETP.GE.AND P0, PT, R3, R195, PT ;  /* 0x000000c30300720c */ /* 0x000fe40003f06270 */
[----:B------:R-:W-:Y:S02]  /*4110*/  FSEL R56, R78, -INF , !P4 ;  /* 0xff8000004e387808 */ /* 0x000fe40006000000 */
[-C--:B------:R-:W-:Y:S02]  /*4120*/  ISETP.GT.AND P2, PT, R8, R24.reuse, PT ;  /* 0x000000180800720c */ /* 0x080fe40003f44270 */
[----:B------:R-:W-:Y:S02]  /*4130*/  ISETP.GT.AND P4, PT, R9, R24, PT ;  /* 0x000000180900720c */ /* 0x000fe40003f84270 */
[----:B------:R-:W-:-:S02]  /*4140*/  FSEL R121, R40, -INF , !P3 ;  /* 0xff80000028797808 */ /* 0x000fc40005800000 */
[----:B------:R-:W-:Y:S02]  /*4150*/  FSEL R145, R42, -INF , !P1 ;  /* 0xff8000002a917808 */ /* 0x000fe40004800000 */
[----:B------:R-:W-:Y:S01]  /*4160*/  FSEL R150, R59, -INF , !P0 ;  /* 0xff8000003b967808 */ /* 0x000fe20004000000 */
[----:B------:R-:W-:Y:S01]  /*4170*/  HMMA.16816.F32 R40, R20, R30, RZ ;  /* 0x0000001e1428723c */ /* 0x000fe200000018ff */
[----:B------:R-:W-:Y:S02]  /*4180*/  FSEL R57, R77, -INF , !P2 ;  /* 0xff8000004d397808 */ /* 0x000fe40005000000 */
[----:B------:R-:W-:Y:S02]  /*4190*/  ISETP.GT.AND P5, PT, R193, R24, PT ;  /* 0x00000018c100720c */ /* 0x000fe40003fa4270 */
[----:B------:R-:W-:Y:S02]  /*41a0*/  ISETP.GT.AND P6, PT, R8, R2, PT ;  /* 0x000000020800720c */ /* 0x000fe40003fc4270 */
[----:B------:R-:W-:Y:S01]  /*41b0*/  FSEL R37, R83, -INF , !P4 ;  /* 0xff80000053257808 */ /* 0x000fe20006000000 */
[----:B------:R-:W-:Y:S01]  /*41c0*/  HMMA.16816.F32 R28, R12, R32, R16 ;  /* 0x000000200c1c723c */ /* 0x000fe20000001810 */
[----:B------:R-:W-:-:S02]  /*41d0*/  ISETP.GE.AND P3, PT, R2, R194, PT ;  /* 0x000000c20200720c */ /* 0x000fc40003f66270 */
[C---:B------:R-:W-:Y:S02]  /*41e0*/  ISETP.GE.AND P1, PT, R2.reuse, R195, PT ;  /* 0x000000c30200720c */ /* 0x040fe40003f26270 */
[C---:B------:R-:W-:Y:S02]  /*41f0*/  ISETP.GE.AND P0, PT, R2.reuse, R196, PT ;  /* 0x000000c40200720c */ /* 0x040fe40003f06270 */
[-C--:B------:R-:W-:Y:S01]  /*4200*/  ISETP.GE.AND P2, PT, R2, R197.reuse, PT ;  /* 0x000000c50200720c */ /* 0x080fe20003f46270 */
[----:B------:R-:W-:Y:S01]  /*4210*/  VIADD R2, R11, 0x68 ;  /* 0x000000680b027836 */ /* 0x000fe20000000000 */
[----:B------:R-:W-:Y:S01]  /*4220*/  ISETP.GT.AND P4, PT, R10, R24, PT ;  /* 0x000000180a00720c */ /* 0x000fe20003f84270 */
[----:B------:R-:W-:Y:S01]  /*4230*/  HMMA.16816.F32 R20, R4, R32, R44 ;  /* 0x000000200414723c */ /* 0x000fe2000000182c */
[----:B------:R-:W-:Y:S01]  /*4240*/  FSEL R38, R81, -INF , !P5 ;  /* 0xff80000051267808 */ /* 0x000fe20006800000 */
[----:B------:R-:W-:Y:S01]  /*4250*/  VIADD R4, R11, 0x70 ;  /* 0x000000700b047836 */ /* 0x000fe20000000000 */
[----:B------:R-:W-:-:S02]  /*4260*/  ISETP.GE.AND P5, PT, R3, R197, PT ;  /* 0x000000c50300720c */ /* 0x000fc40003fa6270 */
[----:B------:R-:W-:Y:S02]  /*4270*/  FSEL R36, R79, -INF , !P4 ;  /* 0xff8000004f247808 */ /* 0x000fe40006000000 */
[----:B------:R-:W-:Y:S01]  /*4280*/  ISETP.GT.AND P4, PT, R193, R2, PT ;  /* 0x00000002c100720c */ /* 0x000fe20003f84270 */
[----:B------:R-:W-:Y:S01]  /*4290*/  HMMA.16816.F32 R40, R12, R34, R40 ;  /* 0x000000220c28723c */ /* 0x000fe20000001828 */
[----:B------:R-:W-:Y:S02]  /*42a0*/  FSEL R58, R76, -INF , !P6 ;  /* 0xff8000004c3a7808 */ /* 0x000fe40007000000 */
[----:B------:R-:W-:Y:S02]  /*42b0*/  FSEL R122, R25, -INF , !P5 ;  /* 0xff800000197a7808 */ /* 0x000fe40006800000 */
[----:B------:R-:W-:Y:S01]  /*42c0*/  ISETP.GE.AND P6, PT, R3, R196, PT ;  /* 0x000000c40300720c */ /* 0x000fe20003fc6270 */
[----:B------:R-:W-:Y:S01]  /*42d0*/  VIADD R3, R11, 0x69 ;  /* 0x000000690b037836 */ /* 0x000fe20000000000 */
[----:B------:R-:W-:-:S02]  /*42e0*/  FSEL R25, R52, -INF , !P4 ;  /* 0xff80000034197808 */ /* 0x000fc40006000000 */
[----:B------:R-:W-:Y:S02]  /*42f0*/  ISETP.GT.AND P4, PT, R10, R2, PT ;  /* 0x000000020a00720c */ /* 0x000fe40003f84270 */
[----:B------:R-:W-:Y:S02]  /*4300*/  FSEL R212, R27, -INF , !P3 ;  /* 0xff8000001bd47808 */ /* 0x000fe40005800000 */
[----:B------:R-:W-:Y:S02]  /*4310*/  FSEL R217, R26, -INF , !P1 ;  /* 0xff8000001ad97808 */ /* 0x000fe40004800000 */
[----:B------:R-:W-:Y:S02]  /*4320*/  ISETP.GE.AND P3, PT, R24, R194, PT ;  /* 0x000000c21800720c */ /* 0x000fe40003f66270 */
[----:B------:R-:W-:Y:S02]  /*4330*/  ISETP.GT.AND P1, PT, R9, R2, PT ;  /* 0x000000020900720c */ /* 0x000fe40003f24270 */
[----:B------:R-:W-:-:S02]  /*4340*/  FSEL R19, R66, -INF , !P4 ;  /* 0xff80000042137808 */ /* 0x000fc40006000000 */
[----:B------:R-:W-:Y:S02]  /*4350*/  ISETP.GT.AND P4, PT, R9, R3, PT ;  /* 0x000000030900720c */ /* 0x000fe40003f84270 */
[----:B------:R-:W-:Y:S02]  /*4360*/  FSEL R16, R54, -INF , !P1 ;  /* 0xff80000036107808 */ /* 0x000fe40004800000 */
[----:B------:R-:W-:Y:S02]  /*4370*/  FSEL R180, R38, -INF , !P3 ;  /* 0xff80000026b47808 */ /* 0x000fe40005800000 */
[----:B------:R-:W-:Y:S02]  /*4380*/  FSEL R115, R39, -INF , !P6 ;  /* 0xff80000027737808 */ /* 0x000fe40007000000 */
[----:B------:R-:W-:Y:S02]  /*4390*/  ISETP.GE.AND P1, PT, R24, R195, PT ;  /* 0x000000c31800720c */ /* 0x000fe40003f26270 */
[----:B------:R-:W-:-:S02]  /*43a0*/  ISETP.GT.AND P3, PT, R8, R3, PT ;  /* 0x000000030800720c */ /* 0x000fc40003f64270 */
[-C--:B------:R-:W-:Y:S02]  /*43b0*/  ISETP.GT.AND P5, PT, R193, R3.reuse, PT ;  /* 0x00000003c100720c */ /* 0x080fe40003fa4270 */
[----:B------:R-:W-:Y:S02]  /*43c0*/  ISETP.GT.AND P6, PT, R8, R2, PT ;  /* 0x000000020800720c */ /* 0x000fe40003fc4270 */
[----:B------:R-:W-:Y:S02]  /*43d0*/  FSEL R148, R58, -INF , !P0 ;  /* 0xff8000003a947808 */ /* 0x000fe40004000000 */
[----:B------:R-:W-:Y:S02]  /*43e0*/  FSEL R32, R55, -INF , !P4 ;  /* 0xff80000037207808 */ /* 0x000fe40006000000 */
[----:B------:R-:W-:Y:S02]  /*43f0*/  ISETP.GE.AND P0, PT, R2, R194, PT ;  /* 0x000000c20200720c */ /* 0x000fe40003f06270 */
[----:B------:R-:W-:-:S02]  /*4400*/  ISETP.GT.AND P4, PT, R10, R3, PT ;  /* 0x000000030a00720c */ /* 0x000fc40003f84270 */
[----:B------:R-:W-:Y:S02]  /*4410*/  FSEL R164, R56, -INF , !P2 ;  /* 0xff80000038a47808 */ /* 0x000fe40005000000 */
[----:B------:R-:W-:Y:S02]  /*4420*/  FSEL R203, R37, -INF , !P1 ;  /* 0xff80000025cb7808 */ /* 0x000fe40004800000 */
[----:B------:R-:W-:Y:S02]  /*4430*/  FSEL R18, R65, -INF , !P3 ;  /* 0xff80000041127808 */ /* 0x000fe40005800000 */
[----:B------:R-:W-:Y:S02]  /*4440*/  FSEL R26, R64, -INF , !P6 ;  /* 0xff800000401a7808 */ /* 0x000fe40007000000 */
[----:B------:R-:W-:Y:S02]  /*4450*/  FSEL R27, R53, -INF , !P5 ;  /* 0xff800000351b7808 */ /* 0x000fe40006800000 */
[----:B------:R-:W-:-:S02]  /*4460*/  ISETP.GE.AND P2, PT, R2, R195, PT ;  /* 0x000000c30200720c */ /* 0x000fc40003f46270 */
[CC--:B------:R-:W-:Y:S02]  /*4470*/  ISETP.GE.AND P1, PT, R2.reuse, R196.reuse, PT ;  /* 0x000000c40200720c */ /* 0x0c0fe40003f26270 */
[-C--:B------:R-:W-:Y:S01]  /*4480*/  ISETP.GE.AND P3, PT, R2, R197.reuse, PT ;  /* 0x000000c50200720c */ /* 0x080fe20003f66270 */
[----:B------:R-:W-:Y:S01]  /*4490*/  VIADD R2, R11, 0x71 ;  /* 0x000000710b027836 */ /* 0x000fe20000000000 */
[C---:B------:R-:W-:Y:S02]  /*44a0*/  ISETP.GE.AND P6, PT, R24.reuse, R196, PT ;  /* 0x000000c41800720c */ /* 0x040fe40003fc6270 */
[----:B------:R-:W-:Y:S02]  /*44b0*/  ISETP.GE.AND P5, PT, R24, R197, PT ;  /* 0x000000c51800720c */ /* 0x000fe40003fa6270 */
[----:B------:R-:W-:Y:S02]  /*44c0*/  FSEL R167, R25, -INF , !P0 ;  /* 0xff80000019a77808 */ /* 0x000fe40004000000 */
[----:B------:R-:W-:-:S02]  /*44d0*/  FSEL R6, R67, -INF , !P4 ;  /* 0xff80000043067808 */ /* 0x000fc40006000000 */
[----:B------:R-:W-:Y:S02]  /*44e0*/  ISETP.GE.AND P0, PT, R3, R194, PT ;  /* 0x000000c20300720c */ /* 0x000fe40003f06270 */
[----:B------:R-:W-:Y:S02]  /*44f0*/  ISETP.GT.AND P4, PT, R193, R4, PT ;  /* 0x00000004c100720c */ /* 0x000fe40003f84270 */
[----:B------:R-:W-:Y:S02]  /*4500*/  FSEL R130, R57, -INF , !P6 ;  /* 0xff80000039827808 */ /* 0x000fe40007000000 */
[----:B------:R-:W-:Y:S02]  /*4510*/  FSEL R149, R36, -INF , !P5 ;  /* 0xff80000024957808 */ /* 0x000fe40006800000 */
[----:B------:R-:W-:Y:S02]  /*4520*/  FSEL R182, R16, -INF , !P2 ;  /* 0xff80000010b67808 */ /* 0x000fe40005000000 */
[----:B------:R-:W-:-:S02]  /*4530*/  ISETP.GT.AND P6, PT, R193, R2, PT ;  /* 0x00000002c100720c */ /* 0x000fc40003fc4270 */
[-C--:B------:R-:W-:Y:S02]  /*4540*/  ISETP.GT.AND P5, PT, R9, R4.reuse, PT ;  /* 0x000000040900720c */ /* 0x080fe40003fa4270 */
[----:B------:R-:W-:Y:S02]  /*4550*/  ISETP.GT.AND P2, PT, R8, R4, PT ;  /* 0x000000040800720c */ /* 0x000fe40003f44270 */
[----:B------:R-:W-:Y:S02]  /*4560*/  FSEL R146, R27, -INF , !P0 ;  /* 0xff8000001b927808 */ /* 0x000fe40004000000 */
[----:B------:R-:W-:Y:S02]  /*4570*/  FSEL R16, R28, -INF , !P4 ;  /* 0xff8000001c107808 */ /* 0x000fe40006000000 */
[----:B------:R-:W-:Y:S02]  /*4580*/  ISETP.GT.AND P0, PT, R8, R2, PT ;  /* 0x000000020800720c */ /* 0x000fe40003f04270 */
[----:B------:R-:W-:-:S02]  /*4590*/  ISETP.GT.AND P4, PT, R10, R4, PT ;  /* 0x000000040a00720c */ /* 0x000fc40003f84270 */
[----:B------:R-:W-:Y:S02]  /*45a0*/  FSEL R24, R30, -INF , !P5 ;  /* 0xff8000001e187808 */ /* 0x000fe40006800000 */
[----:B------:R-:W-:Y:S02]  /*45b0*/  FSEL R7, R20, -INF , !P2 ;  /* 0xff80000014077808 */ /* 0x000fe40005000000 */
[----:B------:R-:W-:Y:S02]  /*45c0*/  FSEL R17, R29, -INF , !P6 ;  /* 0xff8000001d117808 */ /* 0x000fe40007000000 */
[C---:B------:R-:W-:Y:S02]  /*45d0*/  ISETP.GE.AND P5, PT, R3.reuse, R195, PT ;  /* 0x000000c30300720c */ /* 0x040fe40003fa6270 */
[C---:B------:R-:W-:Y:S02]  /*45e0*/  ISETP.GE.AND P2, PT, R3.reuse, R196, PT ;  /* 0x000000c40300720c */ /* 0x040fe40003f46270 */
[----:B------:R-:W-:Y:S01]  /*45f0*/  ISETP.GE.AND P6, PT, R3, R197, PT ;  /* 0x000000c50300720c */ /* 0x000fe20003fc6270 */
[----:B------:R-:W-:Y:S01]  /*4600*/  VIADD R3, R11, 0x78 ;  /* 0x000000780b037836 */ /* 0x000fe20000000000 */
[----:B------:R-:W-:-:S02]  /*4610*/  FSEL R13, R21, -INF , !P0 ;  /* 0xff800000150d7808 */ /* 0x000fc40004000000 */
[----:B------:R-:W-:Y:S02]  /*4620*/  FSEL R5, R22, -INF , !P4 ;  /* 0xff80000016057808 */ /* 0x000fe40006000000 */
[----:B------:R-:W-:Y:S02]  /*4630*/  ISETP.GE.AND P0, PT, R4, R197, PT ;  /* 0x000000c50400720c */ /* 0x000fe40003f06270 */
[----:B------:R-:W-:Y:S02]  /*4640*/  FSEL R112, R26, -INF , !P1 ;  /* 0xff8000001a707808 */ /* 0x000fe40004800000 */
[----:B------:R-:W-:Y:S02]  /*4650*/  ISETP.GE.AND P1, PT, R4, R194, PT ;  /* 0x000000c20400720c */ /* 0x000fe40003f26270 */
[----:B------:R-:W-:Y:S02]  /*4660*/  FSEL R202, R5, -INF , !P0 ;  /* 0xff80000005ca7808 */ /* 0x000fe40004000000 */
[----:B------:R-:W-:-:S02]  /*4670*/  FSEL R109, R18, -INF , !P2 ;  /* 0xff800000126d7808 */ /* 0x000fc40005000000 */
[----:B------:R-:W-:Y:S02]  /*4680*/  ISETP.GT.AND P0, PT, R10, R3, PT ;  /* 0x000000030a00720c */ /* 0x000fe40003f04270 */
[----:B------:R-:W-:Y:S02]  /*4690*/  ISETP.GE.AND P2, PT, R4, R196, PT ;  /* 0x000000c40400720c */ /* 0x000fe40003f46270 */
[----:B------:R-:W-:Y:S02]  /*46a0*/  FSEL R215, R16, -INF , !P1 ;  /* 0xff80000010d77808 */ /* 0x000fe40004800000 */
[----:B------:R-:W-:Y:S02]  /*46b0*/  ISETP.GT.AND P1, PT, R193, R11, PT ;  /* 0x0000000bc100720c */ /* 0x000fe40003f24270 */
[----:B------:R-:W-:Y:S02]  /*46c0*/  FSEL R20, R50, -INF , !P0 ;  /* 0xff80000032147808 */ /* 0x000fe40004000000 */
[----:B------:R-:W-:-:S02]  /*46d0*/  FSEL R166, R7, -INF , !P2 ;  /* 0xff80000007a67808 */ /* 0x000fc40005000000 */
[----:B------:R-:W-:Y:S02]  /*46e0*/  ISETP.GE.AND P0, PT, R2, R196, PT ;  /* 0x000000c40200720c */ /* 0x000fe40003f06270 */
[----:B------:R-:W-:Y:S02]  /*46f0*/  ISETP.GT.AND P2, PT, R8, R3, PT ;  /* 0x000000030800720c */ /* 0x000fe40003f44270 */
[----:B------:R-:W-:Y:S02]  /*4700*/  ISETP.GT.AND P4, PT, R9, R2, PT ;  /* 0x000000020900720c */ /* 0x000fe40003f84270 */
[----:B------:R-:W-:Y:S02]  /*4710*/  FSEL R12, R88, -INF , !P1 ;  /* 0xff800000580c7808 */ /* 0x000fe40004800000 */
[----:B------:R-:W-:Y:S02]  /*4720*/  FSEL R128, R19, -INF , !P3 ;  /* 0xff80000013807808 */ /* 0x000fe40005800000 */
[----:B------:R-:W-:-:S02]  /*4730*/  FSEL R88, R13, -INF , !P0 ;  /* 0xff8000000d587808 */ /* 0x000fc40004000000 */
[----:B------:R-:W-:Y:S02]  /*4740*/  ISETP.GT.AND P3, PT, R10, R2, PT ;  /* 0x000000020a00720c */ /* 0x000fe40003f64270 */
[----:B------:R-:W-:Y:S02]  /*4750*/  FSEL R5, R48, -INF , !P2 ;  /* 0xff80000030057808 */ /* 0x000fe40005000000 */
[----:B------:R-:W-:Y:S02]  /*4760*/  ISETP.GE.AND P0, PT, R3, R196, PT ;  /* 0x000000c40300720c */ /* 0x000fe40003f06270 */
[----:B------:R-:W-:Y:S02]  /*4770*/  FSEL R22, R31, -INF , !P4 ;  /* 0xff8000001f167808 */ /* 0x000fe40006000000 */
[----:B------:R-:W-:Y:S02]  /*4780*/  ISETP.GE.AND P4, PT, R4, R195, PT ;  /* 0x000000c30400720c */ /* 0x000fe40003f86270 */
[----:B------:R-:W-:-:S02]  /*4790*/  FSEL R4, R23, -INF , !P3 ;  /* 0xff80000017047808 */ /* 0x000fc40005800000 */
[----:B------:R-:W-:Y:S02]  /*47a0*/  ISETP.GE.AND P1, PT, R2, R197, PT ;  /* 0x000000c50200720c */ /* 0x000fe40003f26270 */
[----:B------:R-:W-:Y:S02]  /*47b0*/  FSEL R162, R5, -INF , !P0 ;  /* 0xff80000005a27808 */ /* 0x000fe40004000000 */
[-C--:B------:R-:W-:Y:S02]  /*47c0*/  ISETP.GT.AND P0, PT, R8, R11.reuse, PT ;  /* 0x0000000b0800720c */ /* 0x080fe40003f04270 */
[----:B------:R-:W-:Y:S02]  /*47d0*/  FSEL R179, R4, -INF , !P1 ;  /* 0xff80000004b37808 */ /* 0x000fe40004800000 */
[----:B------:R-:W-:Y:S02]  /*47e0*/  FSEL R4, R84, -INF , !P0 ;  /* 0xff80000054047808 */ /* 0x000fe40004000000 */
[----:B------:R-:W-:-:S02]  /*47f0*/  ISETP.GT.AND P2, PT, R9, R11, PT ;  /* 0x0000000b0900720c */ /* 0x000fc40003f44270 */
[----:B------:R-:W-:Y:S02]  /*4800*/  ISETP.GT.AND P0, PT, R80, R220, PT ;  /* 0x000000dc5000720c */ /* 0x000fe40003f04270 */
[----:B------:R-:W-:Y:S02]  /*4810*/  ISETP.GT.AND P3, PT, R193, R3, PT ;  /* 0x00000003c100720c */ /* 0x000fe40003f64270 */
[----:B------:R-:W-:Y:S02]  /*4820*/  FSEL R120, R6, -INF , !P6 ;  /* 0xff80000006787808 */ /* 0x000fe40007000000 */
[----:B------:R-:W-:Y:S02]  /*4830*/  FSEL R6, R90, -INF , !P2 ;  /* 0xff8000005a067808 */ /* 0x000fe40005000000 */
[----:B------:R-:W-:Y:S02]  /*4840*/  ISETP.GE.AND P6, PT, R2, R194, PT ;  /* 0x000000c20200720c */ /* 0x000fe40003fc6270 */
[----:B------:R-:W-:-:S02]  /*4850*/  FSEL R7, R40, -INF , !P3 ;  /* 0xff80000028077808 */ /* 0x000fc40005800000 */
[-C--:B------:R-:W-:Y:S02]  /*4860*/  ISETP.GE.AND P2, PT, R3, R194.reuse, PT ;  /* 0x000000c20300720c */ /* 0x080fe40003f46270 */
[C---:B------:R-:W-:Y:S02]  /*4870*/  ISETP.GE.AND P1, PT, R11.reuse, R194, PT ;  /* 0x000000c20b00720c */ /* 0x040fe40003f26270 */
[-C--:B------:R-:W-:Y:S01]  /*4880*/  ISETP.GE.AND P3, PT, R2, R195.reuse, PT ;  /* 0x000000c30200720c */ /* 0x080fe20003f66270 */
[----:B------:R-:W-:Y:S01]  /*4890*/  VIADD R2, R11, 0x79 ;  /* 0x000000790b027836 */ /* 0x000fe20000000000 */
[----:B------:R-:W-:Y:S02]  /*48a0*/  FSEL R211, R17, -INF , !P6 ;  /* 0xff80000011d37808 */ /* 0x000fe40007000000 */
[----:B------:R-:W-:Y:S02]  /*48b0*/  FSEL R209, R7, -INF , !P2 ;  /* 0xff80000007d17808 */ /* 0x000fe40005000000 */
[----:B------:R-:W-:-:S02]  /*48c0*/  ISETP.GE.AND P2, PT, R11, R195, PT ;  /* 0x000000c30b00720c */ /* 0x000fc40003f46270 */
[----:B------:R-:W-:Y:S02]  /*48d0*/  FSEL R19, R12, -INF , !P1 ;  /* 0xff8000000c137808 */ /* 0x000fe40004800000 */
[C---:B------:R-:W-:Y:S02]  /*48e0*/  ISETP.GE.AND P6, PT, R11.reuse, R196, PT ;  /* 0x000000c40b00720c */ /* 0x040fe40003fc6270 */
[----:B------:R-:W-:Y:S02]  /*48f0*/  ISETP.GT.AND P1, PT, R10, R11, PT ;  /* 0x0000000b0a00720c */ /* 0x000fe40003f24270 */
[----:B------:R-:W-:Y:S02]  /*4900*/  FSEL R28, R6, -INF , !P2 ;  /* 0xff800000061c7808 */ /* 0x000fe40005000000 */
[----:B------:R-:W-:Y:S02]  /*4910*/  FSEL R18, R4, -INF , !P6 ;  /* 0xff80000004127808 */ /* 0x000fe40007000000 */
[----:B------:R-:W-:-:S02]  /*4920*/  ISETP.GE.AND P2, PT, R11, R197, PT ;  /* 0x000000c50b00720c */ /* 0x000fc40003f46270 */
[----:B------:R-:W-:Y:S02]  /*4930*/  ISETP.GT.AND P6, PT, R193, R2, PT ;  /* 0x00000002c100720c */ /* 0x000fe40003fc4270 */
[----:B------:R-:W-:Y:S01]  /*4940*/  FSEL R17, R86, -INF , !P1 ;  /* 0xff80000056117808 */ /* 0x000fe20004800000 */
[----:B------:R-:W-:Y:S10]  /*4950*/  @!P0 BRA `(.L_x_198) ;  /* 0x0000000000648947 */ /* 0x000ff40003800000 */
[----:B------:R-:W-:-:S04]  /*4960*/  VIADD R6, R223, 0xfffffffe ;  /* 0xfffffffedf067836 */ /* 0x000fc80000000000 */
[----:B------:R-:W-:-:S04]  /*4970*/  IMAD.WIDE.U32 R4, R6, R132, RZ ;  /* 0x0000008406047225 */ /* 0x000fc800078e00ff */
[----:B------:R-:W-:Y:S01]  /*4980*/  IMAD R6, R6, R133, R5 ;  /* 0x0000008506067224 */ /* 0x000fe200078e0205 */
[C---:B------:R-:W-:Y:S02]  /*4990*/  LEA R14, P1, R4.reuse, R219, 0x8 ;  /* 0x000000db040e7211 */ /* 0x040fe400078240ff */
[C---:B------:R-:W-:Y:S02]  /*49a0*/  LEA R5, P0, R4.reuse, R222, 0x7 ;  /* 0x000000de04057211 */ /* 0x040fe400078038ff */
[C-C-:B------:R-:W-:Y:S02]  /*49b0*/  LEA.HI.X R15, R4.reuse, R218, R6.reuse, 0x8, P1 ;  /* 0x000000da040f7211 */ /* 0x140fe400008f4406 */
[----:B------:R-:W-:Y:S02]  /*49c0*/  LEA.HI.X R4, R4, R221, R6, 0x7, P0 ;  /* 0x000000dd04047211 */ /* 0x000fe400000f3c06 */
[----:B------:R-:W-:Y:S01]  /*49d0*/  LEA R12, P0, R5, R219, 0x1 ;  /* 0x000000db050c7211 */ /* 0x000fe200078008ff */
[----:B------:R-:W-:Y:S01]  /*49e0*/  @!PT LDS RZ, [RZ] ;  /* 0x00000000fffff984 */ /* 0x000fe20000000800 */
[----:B------:R-:W-:Y:S01]  /*49f0*/  @!PT LDS RZ, [RZ] ;  /* 0x00000000fffff984 */ /* 0x000fe20000000800 */
[----:B------:R-:W-:Y:S01]  /*4a00*/  @!PT LDS RZ, [RZ] ;  /* 0x00000000fffff984 */ /* 0x000fe20000000800 */
[----:B------:R1:W-:Y:S01]  /*4a10*/  LDGSTS.E.BYPASS.LTC128B.128 [R216+0x2000], desc[UR14][R14.64] ;  /* 0x020000000ed87fae */ /* 0x0003e2000b981a0e */
[----:B------:R-:W-:-:S02]  /*4a20*/  IADD3 R7, P1, PT, R222, R5, RZ ;  /* 0x00000005de077210 */ /* 0x000fc40007f3e0ff */
[--C-:B------:R-:W-:Y:S02]  /*4a30*/  LEA.HI.X R13, R5, R218, R4.reuse, 0x1, P0 ;  /* 0x000000da050d7211 */ /* 0x100fe400000f0c04 */
[C---:B------:R-:W-:Y:S01]  /*4a40*/  LEA R5, P0, R132.reuse, R5, 0x6 ;  /* 0x0000000584057211 */ /* 0x040fe200078030ff */
[----:B------:R-:W-:Y:S01]  /*4a50*/  IMAD.X R16, R221, 0x1, R4, P1 ;  /* 0x00000001dd107824 */ /* 0x000fe200008e0604 */
[-C--:B------:R-:W-:Y:S01]  /*4a60*/  LEA R6, P1, R7, R219.reuse, 0x1 ;  /* 0x000000db07067211 */ /* 0x080fe200078208ff */
[----:B------:R1:W-:Y:S01]  /*4a70*/  LDGSTS.E.BYPASS.LTC128B.128 [R216+0x2800], desc[UR14][R12.64] ;  /* 0x028000000cd87fae */ /* 0x0003e2000b981a0e */
[----:B------:R-:W-:Y:S02]  /*4a80*/  LEA.HI.X R11, R132, R4, R133, 0x6, P0 ;  /* 0x00000004840b7211 */ /* 0x000fe400000f3485 */
[----:B------:R-:W-:Y:S02]  /*4a90*/  LEA R4, P0, R5, R219, 0x1 ;  /* 0x000000db05047211 */ /* 0x000fe400078008ff */
[----:B------:R-:W-:-:S02]  /*4aa0*/  LEA.HI.X R7, R7, R218, R16, 0x1, P1 ;  /* 0x000000da07077211 */ /* 0x000fc400008f0c10 */
[----:B------:R-:W-:-:S03]  /*4ab0*/  LEA.HI.X R5, R5, R218, R11, 0x1, P0 ;  /* 0x000000da05057211 */ /* 0x000fc600000f0c0b */
[----:B------:R1:W-:Y:S04]  /*4ac0*/  LDGSTS.E.BYPASS.LTC128B.128 [R216+0x3000], desc[UR14][R6.64] ;  /* 0x0300000006d87fae */ /* 0x0003e8000b981a0e */
[----:B------:R1:W-:Y:S04]  /*4ad0*/  LDGSTS.E.BYPASS.LTC128B.128 [R216+0x3800], desc[UR14][R4.64] ;  /* 0x0380000004d87fae */ /* 0x0003e8000b981a0e */
[----:B------:R-:W0:Y:S02]  /*4ae0*/  LDGDEPBAR ;  /* 0x00000000000079af */ /* 0x000e240000000000 */
.L_x_198:
        /* <DEDUP_REMOVED lines=9> */
[----:B------:R-:W-:Y:S02]  /*4b80*/  FSEL R6, R41, -INF , !P6 ;  /* 0xff80000029067808 */ /* 0x000fe40007000000 */
[----:B------:R-:W-:Y:S02]  /*4b90*/  ISETP.GT.AND P1, PT, R9, R3, PT ;  /* 0x000000030900720c */ /* 0x000fe40003f24270 */
[C---:B------:R-:W-:Y:S02]  /*4ba0*/  ISETP.GE.AND P0, PT, R3.reuse, R195, PT ;  /* 0x000000c30300720c */ /* 0x040fe40003f06270 */
[----:B------:R-:W-:-:S02]  /*4bb0*/  ISETP.GE.AND P6, PT, R3, R197, PT ;  /* 0x000000c50300720c */ /* 0x000fc40003fc6270 */
[----:B------:R-:W-:Y:S02]  /*4bc0*/  FMNMX3.FTZ R4, R4, R85, R127, !PT ;  /* 0x0000005504047276 */ /* 0x000fe4000781007f */
[----:B------:R-:W-:Y:S02]  /*4bd0*/  FMNMX3.FTZ R3, R17, R114, R107, !PT ;  /* 0x0000007211037276 */ /* 0x000fe4000781006b */
[----:B------:R-:W-:Y:S02]  /*4be0*/  FMNMX3.FTZ R5, R5, R176, R165, !PT ;  /* 0x000000b005057276 */ /* 0x000fe400078100a5 */
[----:B------:R-:W-:Y:S02]  /*4bf0*/  ISETP.GE.AND P2, PT, R2, R194, PT ;  /* 0x000000c20200720c */ /* 0x000fe40003f46270 */
[----:B------:R-:W-:Y:S02]  /*4c00*/  FMNMX3.FTZ R4, R4, R106, R101, !PT ;  /* 0x0000006a04047276 */ /* 0x000fe40007810065 */
[----:B------:R-:W-:-:S02]  /*4c10*/  FMNMX3.FTZ R3, R3, R105, R124, !PT ;  /* 0x0000006903037276 */ /* 0x000fc4000781007c */
[----:B------:R-:W-:Y:S02]  /*4c20*/  FMNMX3.FTZ R5, R5, R143, R205, !PT ;  /* 0x0000008f05057276 */ /* 0x000fe400078100cd */
[----:B------:R-:W-:Y:S02]  /*4c30*/  FSEL R90, R6, -INF , !P2 ;  /* 0xff800000065a7808 */ /* 0x000fe40005000000 */
[----:B------:R-:W-:Y:S02]  /*4c40*/  ISETP.GT.AND P2, PT, R8, R2, PT ;  /* 0x000000020800720c */ /* 0x000fe40003f44270 */
[----:B------:R-:W-:Y:S02]  /*4c50*/  FMNMX3.FTZ R4, R4, R91, R126, !PT ;  /* 0x0000005b04047276 */ /* 0x000fe4000781007e */
[----:B------:R-:W-:Y:S02]  /*4c60*/  FMNMX3.FTZ R3, R3, R113, R108, !PT ;  /* 0x0000007103037276 */ /* 0x000fe4000781006c */
[----:B------:R-:W-:-:S02]  /*4c70*/  FMNMX3.FTZ R5, R5, R181, R169, !PT ;  /* 0x000000b505057276 */ /* 0x000fc400078100a9 */
[----:B------:R-:W-:Y:S02]  /*4c80*/  FSEL R6, R49, -INF , !P2 ;  /* 0xff80000031067808 */ /* 0x000fe40005000000 */
[----:B------:R-:W-:Y:S02]  /*4c90*/  ISETP.GE.AND P2, PT, R2, R196, PT ;  /* 0x000000c40200720c */ /* 0x000fe40003f46270 */
[----:B------:R-:W-:Y:S02]  /*4ca0*/  FMNMX3.FTZ R4, R4, R110, R97, !PT ;  /* 0x0000006e04047276 */ /* 0x000fe40007810061 */
[----:B------:R-:W-:Y:S02]  /*4cb0*/  FMNMX3.FTZ R3, R3, R93, R153, !PT ;  /* 0x0000005d03037276 */ /* 0x000fe40007810099 */
[----:B------:R-:W-:Y:S02]  /*4cc0*/  FMNMX3.FTZ R5, R5, R155, R208, !PT ;  /* 0x0000009b05057276 */ /* 0x000fe400078100d0 */
[----:B------:R-:W-:-:S02]  /*4cd0*/  FSEL R86, R6, -INF , !P2 ;  /* 0xff80000006567808 */ /* 0x000fc40005000000 */
        /* <DEDUP_REMOVED lines=30> */
[----:B------:R-:W-:Y:S02]  /*4ec0*/  ISETP.GT.AND P2, PT, R10, R2, PT ;  /* 0x000000020a00720c */ /* 0x000fe40003f44270 */
[----:B------:R-:W-:Y:S02]  /*4ed0*/  FMNMX.FTZ R39, R86, R4, !PT ;  /* 0x0000000456277209 */ /* 0x000fe40007810000 */
[----:B------:R-:W-:Y:S02]  /*4ee0*/  FMNMX3.FTZ R6, R6, R211, R209, !PT ;  /* 0x000000d306067276 */ /* 0x000fe400078100d1 */
[----:B------:R-:W-:Y:S01]  /*4ef0*/  FMNMX3.FTZ R3, R3, R149, R128, !PT ;  /* 0x0000009503037276 */ /* 0x000fe20007810080 */
[----:B------:R-:W2:Y:S01]  /*4f00*/  SHFL.BFLY PT, R11, R39, 0x2, 0x1f ;  /* 0x0c401f00270b7f89 */ /* 0x000ea200000e0000 */
[----:B------:R-:W-:Y:S02]  /*4f10*/  FMNMX3.FTZ R4, R5, R204, R184, !PT ;  /* 0x000000cc05047276 */ /* 0x000fe400078100b8 */
[----:B------:R-:W-:-:S02]  /*4f20*/  FSEL R7, R51, -INF , !P2 ;  /* 0xff80000033077808 */ /* 0x000fc40005000000 */
[----:B------:R-:W-:Y:S02]  /*4f30*/  FMNMX.FTZ R6, R90, R6, !PT ;  /* 0x000000065a067209 */ /* 0x000fe40007810000 */
[----:B------:R-:W-:Y:S02]  /*4f40*/  FSEL R37, R20, -INF , !P6 ;  /* 0xff80000014257808 */ /* 0x000fe40007000000 */
[----:B------:R-:W-:Y:S01]  /*4f50*/  ISETP.GE.AND P2, PT, R2, R197, PT ;  /* 0x000000c50200720c */ /* 0x000fe20003f46270 */
[----:B------:R-:W3:Y:S01]  /*4f60*/  SHFL.BFLY PT, R41, R6, 0x2, 0x1f ;  /* 0x0c401f0006297f89 */ /* 0x000ee200000e0000 */
[----:B------:R-:W-:Y:S02]  /*4f70*/  FMNMX3.FTZ R3, R3, R120, R202, !PT ;  /* 0x0000007803037276 */ /* 0x000fe400078100ca */
[----:B------:R-:W-:Y:S02]  /*4f80*/  FMNMX3.FTZ R4, R4, R168, R206, !PT ;  /* 0x000000a804047276 */ /* 0x000fe400078100ce */
[----:B------:R-:W-:-:S02]  /*4f90*/  FSEL R82, R7, -INF , !P2 ;  /* 0xff80000007527808 */ /* 0x000fc40005000000 */
[----:B------:R-:W-:Y:S02]  /*4fa0*/  FMNMX3.FTZ R3, R3, R179, R37, !PT ;  /* 0x000000b303037276 */ /* 0x000fe40007810025 */
[----:B------:R-:W-:Y:S02]  /*4fb0*/  FMNMX3.FTZ R4, R4, R183, R170, !PT ;  /* 0x000000b704047276 */ /* 0x000fe400078100aa */
[----:B------:R-:W-:Y:S02]  /*4fc0*/  ISETP.GT.AND P6, PT, R9, R2, PT ;  /* 0x000000020900720c */ /* 0x000fe40003fc4270 */
[----:B------:R-:W-:Y:S02]  /*4fd0*/  ISETP.GE.AND P2, PT, R2, R195, PT ;  /* 0x000000c30200720c */ /* 0x000fe40003f46270 */
[----:B------:R-:W-:Y:S02]  /*4fe0*/  FMNMX.FTZ R2, R82, R3, !PT ;  /* 0x0000000352027209 */ /* 0x000fe40007810000 */
[----:B------:R-:W-:-:S02]  /*4ff0*/  FMNMX3.FTZ R3, R4, R150, R217, !PT ;  /* 0x0000009604037276 */ /* 0x000fc400078100d9 */
[----:B------:R-:W-:Y:S01]  /*5000*/  FSEL R5, R42, -INF , !P1 ;  /* 0xff8000002a057808 */ /* 0x000fe20004800000 */
[----:B------:R-:W4:Y:S01]  /*5010*/  SHFL.BFLY PT, R7, R2, 0x2, 0x1f ;  /* 0x0c401f0002077f89 */ /* 0x000f2200000e0000 */
[----:B------:R-:W-:Y:S02]  /*5020*/  FSEL R36, R32, -INF , !P5 ;  /* 0xff80000020247808 */ /* 0x000fe40006800000 */
[----:B------:R-:W-:Y:S02]  /*5030*/  FSEL R84, R24, -INF , !P4 ;  /* 0xff80000018547808 */ /* 0x000fe40006000000 */
[----:B------:R-:W-:Y:S02]  /*5040*/  FMNMX3.FTZ R3, R3, R203, R182, !PT ;  /* 0x000000cb03037276 */ /* 0x000fe400078100b6 */
[----:B------:R-:W-:Y:S02]  /*5050*/  FSEL R4, R43, -INF , !P6 ;  /* 0xff8000002b047808 */ /* 0x000fe40007000000 */
[----:B------:R-:W-:-:S02]  /*5060*/  FSEL R83, R22, -INF , !P3 ;  /* 0xff80000016537808 */ /* 0x000fc40005800000 */
[----:B------:R-:W-:Y:S02]  /*5070*/  FSEL R219, R5, -INF , !P0 ;  /* 0xff80000005db7808 */ /* 0x000fe40004000000 */
[----:B------:R-:W-:Y:S02]  /*5080*/  FMNMX3.FTZ R3, R3, R36, R84, !PT ;  /* 0x0000002403037276 */ /* 0x000fe40007810054 */
[----:B------:R-:W-:Y:S02]  /*5090*/  FSEL R218, R4, -INF , !P2 ;  /* 0xff80000004da7808 */ /* 0x000fe40005000000 */
[----:B------:R-:W-:Y:S02]  /*50a0*/  FMNMX3.FTZ R3, R3, R83, R219, !PT ;  /* 0x0000005303037276 */ /* 0x000fe400078100db */
[----:B--2---:R-:W-:Y:S02]  /*50b0*/  FMNMX.FTZ R39, R39, R11, !PT ;  /* 0x0000000b27277209 */ /* 0x004fe40007810000 */
[----:B------:R-:W-:-:S02]  /*50c0*/  FMNMX.FTZ R3, R218, R3, !PT ;  /* 0x00000003da037209 */ /* 0x000fc40007810000 */
[----:B---3--:R-:W-:Y:S01]  /*50d0*/  FMNMX.FTZ R41, R6, R41, !PT ;  /* 0x0000002906297209 */ /* 0x008fe20007810000 */
[----:B------:R-:W2:Y:S01]  /*50e0*/  SHFL.BFLY PT, R5, R39, 0x1, 0x1f ;  /* 0x0c201f0027057f89 */ /* 0x000ea200000e0000 */
[----:B----4-:R-:W-:Y:S02]  /*50f0*/  FMNMX.FTZ R2, R2, R7, !PT ;  /* 0x0000000702027209 */ /* 0x010fe40007810000 */
[----:B------:R-:W-:Y:S01]  /*5100*/  IADD3 R135, PT, PT, R189, R135, RZ ;  /* 0x00000087bd877210 */ /* 0x000fe20007ffe0ff */
[----:B------:R-:W3:Y:S03]  /*5110*/  SHFL.BFLY PT, R6, R3, 0x2, 0x1f ;  /* 0x0c401f0003067f89 */ /* 0x000ee600000e0000 */
[----:B------:R-:W-:Y:S01]  /*5120*/  LEA R135, R135, UR4, 0x1 ;  /* 0x0000000487877c11 */ /* 0x000fe2000f8e08ff */
[----:B------:R-:W4:Y:S03]  /*5130*/  SHFL.BFLY PT, R38, R2, 0x1, 0x1f ;  /* 0x0c201f0002267f89 */ /* 0x000f2600000e0000 */
[----:B------:R-:W-:Y:S01]  /*5140*/  IADD3 R189, PT, PT, R0, R135, RZ ;  /* 0x0000008700bd7210 */ /* 0x000fe20007ffe0ff */
[----:B------:R-:W5:Y:S04]  /*5150*/  SHFL.BFLY PT, R4, R41, 0x1, 0x1f ;  /* 0x0c201f0029047f89 */ /* 0x000f6800000e0000 */
[----:B------:R-:W-:Y:S04]  /*5160*/  LDSM.16.MT88.4 R20, [R189+0x4000] ;  /* 0x00400000bd14783b */ /* 0x000fe80000004200 */
[----:B------:R-:W-:Y:S01]  /*5170*/  LDSM.16.MT88.4 R24, [R135+0x4000] ;  /* 0x004000008718783b */ /* 0x000fe20000004200 */
[----:B--2---:R-:W-:-:S03]  /*5180*/  FMNMX.FTZ R39, R39, R5, !PT ;  /* 0x0000000527277209 */ /* 0x004fc60007810000 */
[----:B------:R-:W-:Y:S01]  /*5190*/  LDSM.16.MT88.4 R44, [R189+0x4400] ;  /* 0x00440000bd2c783b */ /* 0x000fe20000004200 */
[----:B---3--:R-:W-:Y:S01]  /*51a0*/  FMNMX.FTZ R5, R3, R6, !PT ;  /* 0x0000000603057209 */ /* 0x008fe20007810000 */
[C---:B-1----:R-:W-:Y:S01]  /*51b0*/  FMUL.FTZ R3, R39.reuse, UR5 ;  /* 0x0000000527037c20 */ /* 0x042fe20008410000 */
[----:B------:R-:W-:Y:S01]  /*51c0*/  FSETP.NEU.FTZ.AND P0, PT, R39, -INF , PT ;  /* 0xff8000002700780b */ /* 0x000fe20003f1d000 */
[----:B------:R-:W-:Y:S01]  /*51d0*/  LDSM.16.MT88.4 R32, [R135+0x4400] ;  /* 0x004400008720783b */ /* 0x000fe20000004200 */
[----:B----4-:R-:W-:Y:S02]  /*51e0*/  FMNMX.FTZ R38, R2, R38, !PT ;  /* 0x0000002602267209 */ /* 0x010fe40007810000 */
[----:B------:R-:W-:Y:S01]  /*51f0*/  FSEL R3, R3, RZ, P0 ;  /* 0x000000ff03037208 */ /* 0x000fe20000000000 */
[----:B------:R-:W1:Y:S01]  /*5200*/  SHFL.BFLY PT, R11, R5, 0x1, 0x1f ;  /* 0x0c201f00050b7f89 */ /* 0x000e6200000e0000 */
[----:B-----5:R-:W-:Y:S01]  /*5210*/  FMNMX.FTZ R41, R41, R4, !PT ;  /* 0x0000000429297209 */ /* 0x020fe20007810000 */
[C---:B------:R-:W-:Y:S01]  /*5220*/  FMUL.FTZ R2, R38.reuse, UR5 ;  /* 0x0000000526027c20 */ /* 0x040fe20008410000 */
[----:B------:R-:W-:Y:S01]  /*5230*/  FSETP.NEU.FTZ.AND P0, PT, R38, -INF , PT ;  /* 0xff8000002600780b */ /* 0x000fe20003f1d000 */
[----:B------:R-:W-:Y:S01]  /*5240*/  FFMA.FTZ R7, R18, UR5, -R3 ;  /* 0x0000000512077c23 */ /* 0x000fe20008010803 */
[C---:B------:R-:W-:Y:S01]  /*5250*/  FSETP.NEU.FTZ.AND P1, PT, R41.reuse, -INF , PT ;  /* 0xff8000002900780b */ /* 0x040fe20003f3d000 */
[----:B------:R-:W-:Y:S01]  /*5260*/  FMUL.FTZ R4, R41, UR5 ;  /* 0x0000000529047c20 */ /* 0x000fe20008410000 */
[----:B------:R-:W-:Y:S01]  /*5270*/  FSEL R2, R2, RZ, P0 ;  /* 0x000000ff02027208 */ /* 0x000fe20000000000 */
[----:B------:R2:W-:Y:S03]  /*5280*/  MUFU.EX2 R249, R7 ;  /* 0x0000000700f97308 */ /* 0x0005e60000000800 */
[----:B------:R-:W-:Y:S01]  /*5290*/  FSEL R4, R4, RZ, P1 ;  /* 0x000000ff04047208 */ /* 0x000fe20000800000 */
[----:B------:R-:W-:-:S04]  /*52a0*/  FFMA.FTZ R0, R114, UR5, -R2 ;  /* 0x0000000572007c23 */ /* 0x000fc80008010802 */
[----:B------:R-:W-:Y:S01]  /*52b0*/  FFMA.FTZ R6, R19, UR5, -R4 ;  /* 0x0000000513067c23 */ /* 0x000fe20008010804 */
[----:B------:R3:W-:Y:S04]  /*52c0*/  MUFU.EX2 R42, R0 ;  /* 0x00000000002a7308 */ /* 0x0007e80000000800 */
[----:B------:R4:W-:Y:S01]  /*52d0*/  MUFU.EX2 R251, R6 ;  /* 0x0000000600fb7308 */ /* 0x0009e20000000800 */
[----:B--2---:R-:W-:Y:S01]  /*52e0*/  FFMA.FTZ R7, R92, UR5, -R3 ;  /* 0x000000055c077c23 */ /* 0x004fe20008010803 */
[----:B-1----:R-:W-:-:S03]  /*52f0*/  FMNMX.FTZ R40, R5, R11, !PT ;  /* 0x0000000b05287209 */ /* 0x002fc60007810000 */
[----:B------:R1:W-:Y:S01]  /*5300*/  MUFU.EX2 R12, R7 ;  /* 0x00000007000c7308 */ /* 0x0003e20000000800 */
[C---:B------:R-:W-:Y:S01]  /*5310*/  FSETP.NEU.FTZ.AND P0, PT, R40.reuse, -INF , PT ;  /* 0xff8000002800780b */ /* 0x040fe20003f1d000 */
[----:B------:R-:W-:Y:S01]  /*5320*/  FMUL.FTZ R5, R40, UR5 ;  /* 0x0000000528057c20 */ /* 0x000fe20008410000 */
[----:B---3--:R-:W-:Y:S01]  /*5330*/  FFMA.FTZ R0, R105, UR5, -R2 ;  /* 0x0000000569007c23 */ /* 0x008fe20008010802 */
[----:B----4-:R-:W-:-:S03]  /*5340*/  FFMA.FTZ R6, R102, UR5, -R3 ;  /* 0x0000000566067c23 */ /* 0x010fc60008010803 */
[----:B------:R2:W-:Y:S04]  /*5350*/  MUFU.EX2 R13, R0 ;  /* 0x00000000000d7308 */ /* 0x0005e80000000800 */
[----:B------:R3:W-:Y:S01]  /*5360*/  MUFU.EX2 R248, R6 ;  /* 0x0000000600f87308 */ /* 0x0007e20000000800 */
[----:B-1----:R-:W-:-:S04]  /*5370*/  FFMA.FTZ R7, R17, UR5, -R2 ;  /* 0x0000000511077c23 */ /* 0x002fc80008010802 */
[----:B------:R1:W-:Y:S01]  /*5380*/  MUFU.EX2 R81, R7 ;  /* 0x0000000700517308 */ /* 0x0003e20000000800 */
[----:B--2---:R-:W-:Y:S01]  /*5390*/  FSEL R0, R5, RZ, P0 ;  /* 0x000000ff05007208 */ /* 0x004fe20000000000 */
[----:B------:R-:W-:Y:S01]  /*53a0*/  FFMA.FTZ R5, R129, UR5, -R4 ;  /* 0x0000000581057c23 */ /* 0x000fe20008010804 */
[----:B---3--:R-:W-:-:S03]  /*53b0*/  FFMA.FTZ R6, R96, UR5, -R3 ;  /* 0x0000000560067c23 */ /* 0x008fc60008010803 */
[----:B------:R2:W-:Y:S01]  /*53c0*/  MUFU.EX2 R92, R5 ;  /* 0x00000005005c7308 */ /* 0x0005e20000000800 */
[----:B------:R-:W-:-:S03]  /*53d0*/  MOV R96, R220 ;  /* 0x000000dc00607202 */ /* 0x000fc60000000f00 */
[----:B------:R3:W4:Y:S01]  /*53e0*/  MUFU.EX2 R16, R6 ;  /* 0x0000000600107308 */ /* 0x0007220000000800 */
[----:B-1----:R-:W-:Y:S01]  /*53f0*/  FFMA.FTZ R7, R113, UR5, -R2 ;  /* 0x0000000571077c23 */ /* 0x002fe20008010802 */
[----:B--2---:R-:W-:Y:S01]  /*5400*/  FFMA.FTZ R5, R28, UR5, -R0 ;  /* 0x000000051c057c23 */ /* 0x004fe20008010800 */
[----:B---3--:R-:W-:-:S03]  /*5410*/  FFMA.FTZ R6, R107, UR5, -R2 ;  /* 0x000000056b067c23 */ /* 0x008fc60008010802 */
[----:B------:R1:W-:Y:S04]  /*5420*/  MUFU.EX2 R236, R5 ;  /* 0x0000000500ec7308 */ /* 0x0003e80000000800 */
[----:B------:R2:W3:Y:S01]  /*5430*/  MUFU.EX2 R107, R6 ;  /* 0x00000006006b7308 */ /* 0x0004e20000000800 */
[----:B-1----:R-:W-:Y:S01]  /*5440*/  FFMA.FTZ R5, R140, UR5, -R0 ;  /* 0x000000058c057c23 */ /* 0x002fe20008010800 */
[----:B----4-:R-:W-:Y:S01]  /*5450*/  MOV R140, R16 ;  /* 0x00000010008c7202 */ /* 0x010fe20000000f00 */
[----:B--2---:R-:W-:Y:S02]  /*5460*/  FFMA.FTZ R6, R142, UR5, -R4 ;  /* 0x000000058e067c23 */ /* 0x004fe40008010804 */
[----:B------:R1:W-:Y:S04]  /*5470*/  MUFU.EX2 R250, R5 ;  /* 0x0000000500fa7308 */ /* 0x0003e80000000800 */
[----:B------:R2:W4:Y:S01]  /*5480*/  MUFU.EX2 R238, R6 ;  /* 0x0000000600ee7308 */ /* 0x0005220000000800 */
[----:B-1----:R-:W-:-:S03]  /*5490*/  FFMA.FTZ R5, R111, UR5, -R3 ;  /* 0x000000056f057c23 */ /* 0x002fc60008010803 */
[----:B------:R1:W-:Y:S01]  /*54a0*/  MUFU.EX2 R111, R7 ;  /* 0x00000007006f7308 */ /* 0x0003e20000000800 */
[----:B--2---:R-:W-:Y:S01]  /*54b0*/  FFMA.FTZ R6, R125, UR5, -R4 ;  /* 0x000000057d067c23 */ /* 0x004fe20008010804 */
[----:B------:R-:W-:Y:S02]  /*54c0*/  MOV R125, R13 ;  /* 0x0000000d007d7202 */ /* 0x000fe40000000f00 */
[----:B------:R2:W-:Y:S01]  /*54d0*/  MUFU.EX2 R114, R5 ;  /* 0x0000000500727308 */ /* 0x0005e20000000800 */
[----:B------:R-:W-:Y:S02]  /*54e0*/  F2FP.F16.F32.PACK_AB R13, R42, R81 ;  /* 0x000000512a0d723e */ /* 0x000fe400000000ff */
[----:B---3--:R-:W-:Y:S01]  /*54f0*/  F2FP.F16.F32.PACK_AB R15, R125, R107 ;  /* 0x0000006b7d0f723e */ /* 0x008fe200000000ff */
[----:B------:R3:W5:Y:S01]  /*5500*/  MUFU.EX2 R142, R6 ;  /* 0x00000006008e7308 */ /* 0x0007620000000800 */
[----:B-1----:R-:W-:Y:S01]  /*5510*/  FFMA.FTZ R7, R178, UR5, -R0 ;  /* 0x00000005b2077c23 */ /* 0x002fe20008010800 */
[----:B--2---:R-:W-:-:S03]  /*5520*/  FFMA.FTZ R5, R87, UR5, -R3 ;  /* 0x0000000557057c23 */ /* 0x004fc60008010803 */
[----:B------:R1:W-:Y:S01]  /*5530*/  MUFU.EX2 R233, R7 ;  /* 0x0000000700e97308 */ /* 0x0003e20000000800 */
[----:B---3--:R-:W-:-:S03]  /*5540*/  FFMA.FTZ R6, R147, UR5, -R0 ;  /* 0x0000000593067c23 */ /* 0x008fc60008010800 */
[----:B------:R2:W-:Y:S01]  /*5550*/  MUFU.EX2 R43, R5 ;  /* 0x00000005002b7308 */ /* 0x0005e20000000800 */
[----:B------:R-:W-:Y:S02]  /*5560*/  MOV R147, R12 ;  /* 0x0000000c00937202 */ /* 0x000fe40000000f00 */
[----:B------:R-:W-:Y:S01]  /*5570*/  F2FP.F16.F32.PACK_AB R12, R248, R249 ;  /* 0x000000f9f80c723e */ /* 0x000fe200000000ff */
[----:B------:R3:W3:Y:S01]  /*5580*/  MUFU.EX2 R234, R6 ;  /* 0x0000000600ea7308 */ /* 0x0006e20000000800 */
[----:B------:R-:W-:Y:S02]  /*5590*/  F2FP.F16.F32.PACK_AB R14, R16, R147 ;  /* 0x00000093100e723e */ /* 0x000fe400000000ff */
[----:B----4-:R-:W-:Y:S02]  /*55a0*/  F2FP.F16.F32.PACK_AB R16, R238, R251 ;  /* 0x000000fbee10723e */ /* 0x010fe400000000ff */
[----:B-----5:R-:W-:Y:S01]  /*55b0*/  F2FP.F16.F32.PACK_AB R18, R142, R92 ;  /* 0x0000005c8e12723e */ /* 0x020fe200000000ff */
[----:B-1----:R-:W-:-:S02]  /*55c0*/  FFMA.FTZ R7, R138, UR5, -R2 ;  /* 0x000000058a077c23 */ /* 0x002fc40008010802 */
[C---:B------:R-:W-:Y:S01]  /*55d0*/  HMMA.16816.F32 R28, R12.reuse, R22, RZ ;  /* 0x000000160c1c723c */ /* 0x040fe200000018ff */
[----:B--2---:R-:W-:Y:S01]  /*55e0*/  FFMA.FTZ R5, R124, UR5, -R2 ;  /* 0x000000057c057c23 */ /* 0x004fe20008010802 */
[----:B------:R1:W-:Y:S01]  /*55f0*/  MUFU.EX2 R231, R7 ;  /* 0x0000000700e77308 */ /* 0x0003e20000000800 */
[----:B---3--:R-:W-:Y:S01]  /*5600*/  FFMA.FTZ R6, R136, UR5, -R0 ;  /* 0x0000000588067c23 */ /* 0x008fe20008010800 */
[----:B------:R-:W-:Y:S02]  /*5610*/  F2FP.F16.F32.PACK_AB R17, R234, R236 ;  /* 0x000000ecea11723e */ /* 0x000fe400000000ff */
[----:B------:R2:W-:Y:S02]  /*5620*/  MUFU.EX2 R136, R5 ;  /* 0x0000000500887308 */ /* 0x0005e40000000800 */
[C---:B------:R-:W-:Y:S02]  /*5630*/  HMMA.16816.F32 R56, R12.reuse, R24, RZ ;  /* 0x000000180c38723c */ /* 0x040fe400000018ff */
[----:B------:R3:W4:Y:S06]  /*5640*/  MUFU.EX2 R252, R6 ;  /* 0x0000000600fc7308 */ /* 0x00072c0000000800 */
[----:B------:R-:W-:Y:S01]  /*5650*/  HMMA.16816.F32 R48, R12, R20, RZ ;  /* 0x000000140c30723c */ /* 0x000fe200000018ff */
[--C-:B-1----:R-:W-:Y:S01]  /*5660*/  FFMA.FTZ R7, R131, UR5, -R2.reuse ;  /* 0x0000000583077c23 */ /* 0x102fe20008010802 */
[----:B--2---:R-:W-:-:S03]  /*5670*/  FFMA.FTZ R5, R93, UR5, -R2 ;  /* 0x000000055d057c23 */ /* 0x004fc60008010802 */
[----:B------:R1:W-:Y:S03]  /*5680*/  MUFU.EX2 R178, R7 ;  /* 0x0000000700b27308 */ /* 0x0003e60000000800 */
[----:B------:R-:W-:Y:S01]  /*5690*/  HMMA.16816.F32 R52, R12, R26, RZ ;  /* 0x0000001a0c34723c */ /* 0x000fe200000018ff */
[----:B---3--:R-:W-:Y:S01]  /*56a0*/  FFMA.FTZ R6, R95, UR5, -R3 ;  /* 0x000000055f067c23 */ /* 0x008fe20008010803 */
[----:B------:R2:W-:Y:S01]  /*56b0*/  MUFU.EX2 R105, R5 ;  /* 0x0000000500697308 */ /* 0x0005e20000000800 */
[----:B----4-:R-:W-:Y:S02]  /*56c0*/  F2FP.F16.F32.PACK_AB R19, R252, R250 ;  /* 0x000000fafc13723e */ /* 0x010fe400000000ff */
[----:B------:R-:W-:Y:S01]  /*56d0*/  F2FP.F16.F32.PACK_AB R13, R111, R136 ;  /* 0x000000886f0d723e */ /* 0x000fe200000000ff */
[----:B------:R3:W4:Y:S04]  /*56e0*/  MUFU.EX2 R129, R6 ;  /* 0x0000000600817308 */ /* 0x0007280000000800 */
[----:B------:R-:W-:Y:S01]  /*56f0*/  HMMA.16816.F32 R64, R16, R24, RZ ;  /* 0x000000181040723c */ /* 0x000fe200000018ff */
[----:B-1----:R-:W-:Y:S01]  /*5700*/  FFMA.FTZ R7, R137, UR5, -R2 ;  /* 0x0000000589077c23 */ /* 0x002fe20008010802 */
[----:B--2---:R-:W-:-:S06]  /*5710*/  FFMA.FTZ R5, R187, UR5, -R4 ;  /* 0x00000005bb057c23 */ /* 0x004fcc0008010804 */
[----:B------:R-:W-:Y:S01]  /*5720*/  HMMA.16816.F32 R68, R16, R26, RZ ;  /* 0x0000001a1044723c */ /* 0x000fe200000018ff */
[----:B------:R1:W-:Y:S01]  /*5730*/  MUFU.EX2 R244, R5 ;  /* 0x0000000500f47308 */ /* 0x0003e20000000800 */
[----:B---3--:R-:W-:Y:S01]  /*5740*/  FFMA.FTZ R6, R85, UR5, -R3 ;  /* 0x0000000555067c23 */ /* 0x008fe20008010803 */
[----:B----4-:R-:W-:-:S03]  /*5750*/  F2FP.F16.F32.PACK_AB R12, R129, R114 ;  /* 0x00000072810c723e */ /* 0x010fc600000000ff */
[----:B------:R2:W3:Y:S02]  /*5760*/  MUFU.EX2 R11, R6 ;  /* 0x00000006000b7308 */ /* 0x0004e40000000800 */
[----:B------:R-:W-:Y:S01]  /*5770*/  HMMA.16816.F32 R60, R16, R20, RZ ;  /* 0x00000014103c723c */ /* 0x000fe200000018ff */
[----:B-1----:R-:W-:-:S07]  /*5780*/  FFMA.FTZ R5, R161, UR5, -R4 ;  /* 0x00000005a1057c23 */ /* 0x002fce0008010804 */
[----:B------:R-:W-:Y:S01]  /*5790*/  HMMA.16816.F32 R24, R16, R22, RZ ;  /* 0x000000161018723c */ /* 0x000fe200000018ff */
[----:B------:R-:W-:Y:S01]  /*57a0*/  LDSM.16.MT88.4 R20, [R135+0x4800] ;  /* 0x004800008714783b */ /* 0x000fe20000004200 */
[----:B------:R1:W-:Y:S01]  /*57b0*/  MUFU.EX2 R246, R5 ;  /* 0x0000000500f67308 */ /* 0x0003e20000000800 */
[----:B--2---:R-:W-:Y:S01]  /*57c0*/  FFMA.FTZ R6, R108, UR5, -R2 ;  /* 0x000000056c067c23 */ /* 0x004fe20008010802 */
[----:B---3--:R-:W-:-:S03]  /*57d0*/  F2FP.F16.F32.PACK_AB R14, R11, R43 ;  /* 0x0000002b0b0e723e */ /* 0x008fc600000000ff */
[----:B------:R2:W3:Y:S01]  /*57e0*/  MUFU.EX2 R102, R6 ;  /* 0x0000000600667308 */ /* 0x0004e20000000800 */
[----:B-1----:R-:W-:-:S04]  /*57f0*/  FFMA.FTZ R5, R207, UR5, -R0 ;  /* 0x00000005cf057c23 */ /* 0x002fc80008010800 */
[----:B------:R1:W-:Y:S01]  /*5800*/  MUFU.EX2 R235, R5 ;  /* 0x0000000500eb7308 */ /* 0x0003e20000000800 */
[----:B--2---:R-:W-:Y:S01]  /*5810*/  FFMA.FTZ R6, R173, UR5, -R4 ;  /* 0x00000005ad067c23 */ /* 0x004fe20008010804 */
[----:B---3--:R-:W-:-:S03]  /*5820*/  F2FP.F16.F32.PACK_AB R15, R105, R102 ;  /* 0x00000066690f723e */ /* 0x008fc600000000ff */
[----:B------:R2:W3:Y:S04]  /*5830*/  MUFU.EX2 R245, R6 ;  /* 0x0000000600f57308 */ /* 0x0004e80000000800 */
[----:B------:R-:W-:Y:S01]  /*5840*/  HMMA.16816.F32 R16, R12, R46, R28 ;  /* 0x0000002e0c10723c */ /* 0x000fe2000000181c */
[----:B------:R-:W4:Y:S01]  /*5850*/  LDSM.16.MT88.4 R28, [R189+0x4800] ;  /* 0x00480000bd1c783b */ /* 0x000f220000004200 */
[----:B-1----:R-:W-:-:S06]  /*5860*/  FFMA.FTZ R5, R151, UR5, -R0 ;  /* 0x0000000597057c23 */ /* 0x002fcc0008010800 */
[----:B------:R-:W-:Y:S01]  /*5870*/  HMMA.16816.F32 R56, R12, R32, R56 ;  /* 0x000000200c38723c */ /* 0x000fe20000001838 */
[----:B------:R1:W-:Y:S01]  /*5880*/  MUFU.EX2 R240, R5 ;  /* 0x0000000500f07308 */ /* 0x0003e20000000800 */
[----:B--2---:R-:W-:-:S04]  /*5890*/  FFMA.FTZ R6, R141, UR5, -R4 ;  /* 0x000000058d067c23 */ /* 0x004fc80008010804 */
[----:B------:R2:W5:Y:S02]  /*58a0*/  MUFU.EX2 R247, R6 ;  /* 0x0000000600f77308 */ /* 0x0005640000000800 */
[----:B------:R-:W-:Y:S01]  /*58b0*/  HMMA.16816.F32 R48, R12, R44, R48 ;  /* 0x0000002c0c30723c */ /* 0x000fe20000001830 */
[----:B-1----:R-:W-:-:S07]  /*58c0*/  FFMA.FTZ R5, R127, UR5, -R3 ;  /* 0x000000057f057c23 */ /* 0x002fce0008010803 */
[----:B------:R-:W-:Y:S01]  /*58d0*/  HMMA.16816.F32 R52, R12, R34, R52 ;  /* 0x000000220c34723c */ /* 0x000fe20000001834 */
[----:B---3--:R-:W-:Y:S01]  /*58e0*/  F2FP.F16.F32.PACK_AB R12, R245, R244 ;  /* 0x000000f4f50c723e */ /* 0x008fe200000000ff */
[----:B------:R1:W-:Y:S01]  /*58f0*/  MUFU.EX2 R242, R5 ;  /* 0x0000000500f27308 */ /* 0x0003e20000000800 */
[----:B--2---:R-:W-:Y:S01]  /*5900*/  FFMA.FTZ R6, R171, UR5, -R0 ;  /* 0x00000005ab067c23 */ /* 0x004fe20008010800 */
[----:B------:R-:W-:Y:S02]  /*5910*/  F2FP.F16.F32.PACK_AB R13, R233, R235 ;  /* 0x000000ebe90d723e */ /* 0x000fe400000000ff */
[----:B-----5:R-:W-:Y:S01]  /*5920*/  F2FP.F16.F32.PACK_AB R14, R247, R246 ;  /* 0x000000f6f70e723e */ /* 0x020fe200000000ff */
[----:B------:R2:W3:Y:S01]  /*5930*/  MUFU.EX2 R237, R6 ;  /* 0x0000000600ed7308 */ /* 0x0004e20000000800 */
[----:B-1----:R-:W-:-:S04]  /*5940*/  FFMA.FTZ R5, R101, UR5, -R3 ;  /* 0x0000000565057c23 */ /* 0x002fc80008010803 */
[----:B------:R1:W-:Y:S01]  /*5950*/  MUFU.EX2 R241, R5 ;  /* 0x0000000500f17308 */ /* 0x0003e20000000800 */
[----:B--2---:R-:W-:Y:S01]  /*5960*/  FFMA.FTZ R6, R106, UR5, -R3 ;  /* 0x000000056a067c23 */ /* 0x004fe20008010803 */
[----:B---3--:R-:W-:-:S03]  /*5970*/  F2FP.F16.F32.PACK_AB R15, R240, R237 ;  /* 0x000000edf00f723e */ /* 0x008fc600000000ff */
[----:B------:R2:W3:Y:S04]  /*5980*/  MUFU.EX2 R239, R6 ;  /* 0x0000000600ef7308 */ /* 0x0004e80000000800 */
[----:B------:R-:W-:Y:S01]  /*5990*/  HMMA.16816.F32 R76, R12, R44, R60 ;  /* 0x0000002c0c4c723c */ /* 0x000fe2000000183c */
[----:B-1----:R-:W-:Y:S01]  /*59a0*/  FFMA.FTZ R5, R153, UR5, -R2 ;  /* 0x0000000599057c23 */ /* 0x002fe20008010802 */
[----:B------:R-:W-:-:S06]  /*59b0*/  MOV R153, R102 ;  /* 0x0000006600997202 */ /* 0x000fcc0000000f00 */
        /* <DEDUP_REMOVED lines=8> */
[----:B------:R-:W-:Y:S01]  /*5a40*/  LDSM.16.MT88.4 R24, [R135+0x4c00] ;  /* 0x004c00008718783b */ /* 0x000fe20000004200 */
[----:B------:R1:W-:Y:S01]  /*5a50*/  MUFU.EX2 R230, R5 ;  /* 0x0000000500e67308 */ /* 0x0003e20000000800 */
[----:B--2---:R-:W-:Y:S01]  /*5a60*/  FFMA.FTZ R6, R118, UR5, -R2 ;  /* 0x0000000576067c23 */ /* 0x004fe20008010802 */
[----:B-----5:R-:W-:Y:S02]  /*5a70*/  F2FP.F16.F32.PACK_AB R14, R243, R241 ;  /* 0x000000f1f30e723e */ /* 0x020fe400000000ff */
[----:B------:R-:W-:Y:S01]  /*5a80*/  F2FP.F16.F32.PACK_AB R13, R231, R229 ;  /* 0x000000e5e70d723e */ /* 0x000fe200000000ff */
[----:B------:R2:W3:Y:S01]  /*5a90*/  MUFU.EX2 R232, R6 ;  /* 0x0000000600e87308 */ /* 0x0004e20000000800 */
[----:B-1----:R-:W-:-:S04]  /*5aa0*/  FFMA.FTZ R5, R201, UR5, -R4 ;  /* 0x00000005c9057c23 */ /* 0x002fc80008010804 */
[----:B------:R1:W-:Y:S01]  /*5ab0*/  MUFU.EX2 R225, R5 ;  /* 0x0000000500e17308 */ /* 0x0003e20000000800 */
[----:B--2---:R-:W-:Y:S01]  /*5ac0*/  FFMA.FTZ R6, R176, UR5, -R4 ;  /* 0x00000005b0067c23 */ /* 0x004fe20008010804 */
[----:B---3--:R-:W-:-:S03]  /*5ad0*/  F2FP.F16.F32.PACK_AB R15, R230, R232 ;  /* 0x000000e8e60f723e */ /* 0x008fc600000000ff */
[----:B------:R2:W3:Y:S04]  /*5ae0*/  MUFU.EX2 R228, R6 ;  /* 0x0000000600e47308 */ /* 0x0004e80000000800 */
[----:B----4-:R-:W-:Y:S01]  /*5af0*/  HMMA.16816.F32 R32, R12, R30, R16 ;  /* 0x0000001e0c20723c */ /* 0x010fe20000001810 */
[----:B------:R-:W4:Y:S01]  /*5b00*/  LDSM.16.MT88.4 R16, [R189+0x4c00] ;  /* 0x004c0000bd10783b */ /* 0x000f220000004200 */
[----:B-1----:R-:W-:Y:S01]  /*5b10*/  FFMA.FTZ R5, R165, UR5, -R4 ;  /* 0x00000005a5057c23 */ /* 0x002fe20008010804 */
[----:B------:R-:W-:-:S05]  /*5b20*/  MOV R165, R140 ;  /* 0x0000008c00a57202 */ /* 0x000fca0000000f00 */
        /* <DEDUP_REMOVED lines=10> */
[----:B-----5:R-:W-:-:S03]  /*5bd0*/  F2FP.F16.F32.PACK_AB R14, R227, R226 ;  /* 0x000000e2e30e723e */ /* 0x020fc600000000ff */
[----:B------:R2:W3:Y:S01]  /*5be0*/  MUFU.EX2 R220, R6 ;  /* 0x0000000600dc7308 */ /* 0x0004e20000000800 */
[----:B-1----:R-:W-:-:S04]  /*5bf0*/  FFMA.FTZ R5, R174, UR5, -R0 ;  /* 0x00000005ae057c23 */ /* 0x002fc80008010800 */
        /* <DEDUP_REMOVED lines=10> */
[----:B-1----:R-:W-:-:S07]  /*5ca0*/  FFMA.FTZ R5, R97, UR5, -R3 ;  /* 0x0000000561057c23 */ /* 0x002fce0008010803 */
        /* <DEDUP_REMOVED lines=8> */
[----:B------:R-:W1:Y:S01]  /*5d30*/  LDSM.16.MT88.4 R28, [R189+0x5000] ;  /* 0x00500000bd1c783b */ /* 0x000e620000004200 */
[----:B------:R3:W4:Y:S01]  /*5d40*/  MUFU.EX2 R187, R5 ;  /* 0x0000000500bb7308 */ /* 0x0007220000000800 */
[--C-:B--2---:R-:W-:Y:S01]  /*5d50*/  FFMA.FTZ R6, R117, UR5, -R2.reuse ;  /* 0x0000000575067c23 */ /* 0x104fe20008010802 */
[----:B-----5:R-:W-:Y:S02]  /*5d60*/  F2FP.F16.F32.PACK_AB R14, R221, R207 ;  /* 0x000000cfdd0e723e */ /* 0x020fe400000000ff */
[----:B------:R-:W-:Y:S01]  /*5d70*/  MOV R152, R43 ;  /* 0x0000002b00987202 */ /* 0x000fe20000000f00 */
[----:B------:R2:W-:Y:S01]  /*5d80*/  MUFU.EX2 R185, R6 ;  /* 0x0000000600b97308 */ /* 0x0005e20000000800 */
[----:B---3--:R-:W-:Y:S01]  /*5d90*/  FFMA.FTZ R5, R104, UR5, -R2 ;  /* 0x0000000568057c23 */ /* 0x008fe20008010802 */
[----:B----4-:R-:W-:-:S03]  /*5da0*/  F2FP.F16.F32.PACK_AB R13, R178, R187 ;  /* 0x000000bbb20d723e */ /* 0x010fc600000000ff */
[----:B------:R3:W4:Y:S01]  /*5db0*/  MUFU.EX2 R176, R5 ;  /* 0x0000000500b07308 */ /* 0x0007220000000800 */
[----:B--2---:R-:W-:Y:S01]  /*5dc0*/  FFMA.FTZ R6, R181, UR5, -R4 ;  /* 0x00000005b5067c23 */ /* 0x004fe20008010804 */
[----:B------:R-:W-:-:S03]  /*5dd0*/  MOV R181, R105 ;  /* 0x0000006900b57202 */ /* 0x000fc60000000f00 */
[----:B------:R2:W-:Y:S01]  /*5de0*/  MUFU.EX2 R174, R6 ;  /* 0x0000000600ae7308 */ /* 0x0005e20000000800 */
[--C-:B---3--:R-:W-:Y:S01]  /*5df0*/  FFMA.FTZ R5, R205, UR5, -R4.reuse ;  /* 0x00000005cd057c23 */ /* 0x108fe20008010804 */
[----:B----4-:R-:W-:Y:S02]  /*5e00*/  F2FP.F16.F32.PACK_AB R15, R176, R185 ;  /* 0x000000b9b00f723e */ /* 0x010fe400000000ff */
[----:B------:R-:W-:Y:S01]  /*5e10*/  MOV R205, R96 ;  /* 0x0000006000cd7202 */ /* 0x000fe20000000f00 */
[----:B------:R3:W4:Y:S01]  /*5e20*/  MUFU.EX2 R171, R5 ;  /* 0x0000000500ab7308 */ /* 0x0007220000000800 */
[--C-:B--2---:R-:W-:Y:S01]  /*5e30*/  FFMA.FTZ R6, R155, UR5, -R4.reuse ;  /* 0x000000059b067c23 */ /* 0x104fe20008010804 */
[----:B------:R-:W-:Y:S02]  /*5e40*/  MOV R155, R111 ;  /* 0x0000006f009b7202 */ /* 0x000fe40000000f00 */
[C---:B------:R-:W-:Y:S01]  /*5e50*/  HMMA.16816.F32 R44, R12.reuse, R18, R32 ;  /* 0x000000120c2c723c */ /* 0x040fe20000001820 */
[----:B------:R2:W-:Y:S01]  /*5e60*/  MUFU.EX2 R173, R6 ;  /* 0x0000000600ad7308 */ /* 0x0005e20000000800 */
[----:B------:R-:W5:Y:S06]  /*5e70*/  LDSM.16.MT88.4 R32, [R135+0x5000] ;  /* 0x005000008720783b */ /* 0x000f6c0000004200 */
[----:B------:R-:W-:Y:S01]  /*5e80*/  HMMA.16816.F32 R56, R12, R24, R56 ;  /* 0x000000180c38723c */ /* 0x000fe20000001838 */
[----:B---3--:R-:W-:-:S04]  /*5e90*/  FFMA.FTZ R5, R169, UR5, -R4 ;  /* 0x00000005a9057c23 */ /* 0x008fc80008010804 */
[----:B------:R3:W1:Y:S01]  /*5ea0*/  MUFU.EX2 R169, R5 ;  /* 0x0000000500a97308 */ /* 0x0006620000000800 */
[--C-:B--2---:R-:W-:Y:S01]  /*5eb0*/  FFMA.FTZ R6, R200, UR5, -R0.reuse ;  /* 0x00000005c8067c23 */ /* 0x104fe20008010800 */
[----:B------:R-:W-:Y:S01]  /*5ec0*/  MOV R200, R129 ;  /* 0x0000008100c87202 */ /* 0x000fe20000000f00 */
[C---:B------:R-:W-:Y:S08]  /*5ed0*/  HMMA.16816.F32 R48, R12.reuse, R26, R48 ;  /* 0x0000001a0c30723c */ /* 0x040ff00000001830 */
[----:B------:R-:W-:Y:S01]  /*5ee0*/  HMMA.16816.F32 R52, R12, R16, R72 ;  /* 0x000000100c34723c */ /* 0x000fe20000001848 */
[----:B----4-:R-:W-:Y:S01]  /*5ef0*/  F2FP.F16.F32.PACK_AB R12, R174, R171 ;  /* 0x000000abae0c723e */ /* 0x010fe200000000ff */
[----:B---3--:R-:W-:Y:S01]  /*5f00*/  FFMA.FTZ R5, R213, UR5, -R0 ;  /* 0x00000005d5057c23 */ /* 0x008fe20008010800 */
[----:B-1----:R-:W-:-:S02]  /*5f10*/  F2FP.F16.F32.PACK_AB R14, R173, R169 ;  /* 0x000000a9ad0e723e */ /* 0x002fc400000000ff */
[----:B------:R-:W-:Y:S01]  /*5f20*/  MOV R213, R11 ;  /* 0x0000000b00d57202 */ /* 0x000fe20000000f00 */
[----:B------:R1:W-:Y:S01]  /*5f30*/  MUFU.EX2 R129, R5 ;  /* 0x0000000500817308 */ /* 0x0003e20000000800 */
[----:B------:R-:W-:-:S06]  /*5f40*/  FFMA.FTZ R11, R83, UR5, -R0 ;  /* 0x00000005530b7c23 */ /* 0x000fcc0008010800 */
[----:B------:R-:W-:Y:S01]  /*5f50*/  MUFU.EX2 R11, R11 ;  /* 0x0000000b000b7308 */ /* 0x000fe20000000800 */
[----:B-1----:R-:W-:Y:S01]  /*5f60*/  FFMA.FTZ R5, R177, UR5, -R0 ;  /* 0x00000005b1057c23 */ /* 0x002fe20008010800 */
[----:B------:R-:W-:Y:S02]  /*5f70*/  MOV R177, R136 ;  /* 0x0000008800b17202 */ /* 0x000fe40000000f00 */
[----:B------:R-:W-:Y:S01]  /*5f80*/  MOV R136, R125 ;  /* 0x0000007d00887202 */ /* 0x000fe20000000f00 */
[----:B------:R1:W-:Y:S04]  /*5f90*/  MUFU.EX2 R127, R5 ;  /* 0x00000005007f7308 */ /* 0x0003e80000000800 */
        /* <DEDUP_REMOVED lines=16> */
[----:B------:R2:W4:Y:S02]  /*60a0*/  MUFU.EX2 R126, R6 ;  /* 0x00000006007e7308 */ /* 0x0005240000000800 */
[----:B------:R-:W-:Y:S01]  /*60b0*/  HMMA.16816.F32 R64, R12, R16, R60 ;  /* 0x000000100c40723c */ /* 0x000fe2000000183c */
[----:B-1----:R-:W-:-:S07]  /*60c0*/  FFMA.FTZ R5, R103, UR5, -R2 ;  /* 0x0000000567057c23 */ /* 0x002fce0008010802 */
[----:B------:R-:W-:Y:S01]  /*60d0*/  HMMA.16816.F32 R60, R12, R18, R20 ;  /* 0x000000120c3c723c */ /* 0x000fe20000001814 */
[----:B------:R-:W1:Y:S01]  /*60e0*/  LDSM.16.MT88.4 R20, [R189+0x5400] ;  /* 0x00540000bd14783b */ /* 0x000e620000004200 */
[----:B---3--:R-:W-:Y:S01]  /*60f0*/  F2FP.F16.F32.PACK_AB R12, R134, R131 ;  /* 0x00000083860c723e */ /* 0x008fe200000000ff */
[----:B------:R3:W-:Y:S01]  /*6100*/  MUFU.EX2 R113, R5 ;  /* 0x0000000500717308 */ /* 0x0007e20000000800 */
[----:B--2---:R-:W-:Y:S01]  /*6110*/  FFMA.FTZ R6, R123, UR5, -R2 ;  /* 0x000000057b067c23 */ /* 0x004fe20008010802 */
[----:B------:R-:W-:Y:S01]  /*6120*/  MOV R123, R114 ;  /* 0x00000072007b7202 */ /* 0x000fe20000000f00 */
[----:B------:R-:W2:Y:S01]  /*6130*/  LDSM.16.MT88.4 R16, [R135+0x5400] ;  /* 0x005400008710783b */ /* 0x000ea20000004200 */
[----:B------:R5:W5:Y:S01]  /*6140*/  MUFU.EX2 R114, R7 ;  /* 0x0000000700727308 */ /* 0x000b620000000800 */
[----:B----4-:R-:W-:-:S03]  /*6150*/  F2FP.F16.F32.PACK_AB R14, R126, R118 ;  /* 0x000000767e0e723e */ /* 0x010fc600000000ff */
[----:B------:R4:W4:Y:S01]  /*6160*/  MUFU.EX2 R116, R6 ;  /* 0x0000000600747308 */ /* 0x0009220000000800 */
[----:B---3--:R-:W-:Y:S01]  /*6170*/  FFMA.FTZ R5, R208, UR5, -R4 ;  /* 0x00000005d0057c23 */ /* 0x008fe20008010804 */
[----:B------:R-:W-:-:S03]  /*6180*/  MOV R208, R136 ;  /* 0x0000008800d07202 */ /* 0x000fc60000000f00 */
[----:B------:R3:W-:Y:S01]  /*6190*/  MUFU.EX2 R108, R5 ;  /* 0x00000005006c7308 */ /* 0x0007e20000000800 */
[----:B-----5:R-:W-:Y:S01]  /*61a0*/  FFMA.FTZ R7, R204, UR5, -R0 ;  /* 0x00000005cc077c23 */ /* 0x020fe20008010800 */
[----:B------:R-:W-:Y:S01]  /*61b0*/  F2FP.F16.F32.PACK_AB R13, R114, R117 ;  /* 0x00000075720d723e */ /* 0x000fe200000000ff */
[----:B----4-:R-:W-:Y:S02]  /*61c0*/  FFMA.FTZ R6, R186, UR5, -R4 ;  /* 0x00000005ba067c23 */ /* 0x010fe40008010804 */
[----:B------:R4:W-:Y:S01]  /*61d0*/  MUFU.EX2 R100, R7 ;  /* 0x0000000700647308 */ /* 0x0009e20000000800 */
[----:B------:R-:W-:Y:S02]  /*61e0*/  F2FP.F16.F32.PACK_AB R15, R113, R116 ;  /* 0x00000074710f723e */ /* 0x000fe400000000ff */
[----:B------:R-:W-:Y:S01]  /*61f0*/  MOV R204, R92 ;  /* 0x0000005c00cc7202 */ /* 0x000fe20000000f00 */
[----:B------:R5:W1:Y:S01]  /*6200*/  MUFU.EX2 R111, R6 ;  /* 0x00000006006f7308 */ /* 0x000a620000000800 */
[----:B------:R-:W-:-:S03]  /*6210*/  MOV R186, R142 ;  /* 0x0000008e00ba7202 */ /* 0x000fc60000000f00 */
[----:B------:R-:W-:Y:S01]  /*6220*/  HMMA.16816.F32 R52, R12, R28, R52 ;  /* 0x0000001c0c34723c */ /* 0x000fe20000001834 */
[----:B---3--:R-:W-:Y:S01]  /*6230*/  FFMA.FTZ R5, R172, UR5, -R4 ;  /* 0x00000005ac057c23 */ /* 0x008fe20008010804 */
[----:B------:R-:W-:-:S03]  /*6240*/  MOV R172, R107 ;  /* 0x0000006b00ac7202 */ /* 0x000fc60000000f00 */
[----:B------:R3:W-:Y:S01]  /*6250*/  MUFU.EX2 R107, R5 ;  /* 0x00000005006b7308 */ /* 0x0007e20000000800 */
[----:B----4-:R-:W-:Y:S02]  /*6260*/  FFMA.FTZ R7, R149, UR5, -R2 ;  /* 0x0000000595077c23 */ /* 0x010fe40008010802 */
[----:B------:R-:W-:Y:S01]  /*6270*/  HMMA.16816.F32 R24, R12, R30, R44 ;  /* 0x0000001e0c18723c */ /* 0x000fe2000000182c */
[----:B-----5:R-:W-:-:S04]  /*6280*/  FFMA.FTZ R6, R160, UR5, -R4 ;  /* 0x00000005a0067c23 */ /* 0x020fc80008010804 */
[----:B------:R4:W5:Y:S03]  /*6290*/  MUFU.EX2 R110, R6 ;  /* 0x00000006006e7308 */ /* 0x0009660000000800 */
[----:B------:R-:W-:Y:S01]  /*62a0*/  HMMA.16816.F32 R140, R12, R32, R56 ;  /* 0x000000200c8c723c */ /* 0x000fe20000001838 */
[----:B---3--:R-:W-:Y:S01]  /*62b0*/  FFMA.FTZ R5, R214, UR5, -R0 ;  /* 0x00000005d6057c23 */ /* 0x008fe20008010800 */
[----:B------:R-:W-:-:S03]  /*62c0*/  MOV R214, R147 ;  /* 0x0000009300d67202 */ /* 0x000fc60000000f00 */
[----:B------:R3:W2:Y:S03]  /*62d0*/  MUFU.EX2 R103, R5 ;  /* 0x0000000500677308 */ /* 0x0006a60000000800 */
[----:B------:R-:W-:Y:S01]  /*62e0*/  HMMA.16816.F32 R56, R12, R34, R48 ;  /* 0x000000220c38723c */ /* 0x000fe20000001830 */
[----:B-1----:R-:W-:Y:S01]  /*62f0*/  F2FP.F16.F32.PACK_AB R12, R111, R108 ;  /* 0x0000006c6f0c723e */ /* 0x002fe200000000ff */
[--C-:B----4-:R-:W-:Y:S01]  /*6300*/  FFMA.FTZ R6, R184, UR5, -R0.reuse ;  /* 0x00000005b8067c23 */ /* 0x110fe20008010800 */
[----:B-----5:R-:W-:Y:S02]  /*6310*/  F2FP.F16.F32.PACK_AB R14, R110, R107 ;  /* 0x0000006b6e0e723e */ /* 0x020fe400000000ff */
[----:B------:R-:W-:Y:S01]  /*6320*/  MOV R184, R42 ;  /* 0x0000002a00b87202 */ /* 0x000fe20000000f00 */
[----:B------:R1:W-:Y:S01]  /*6330*/  MUFU.EX2 R102, R6 ;  /* 0x0000000600667308 */ /* 0x0003e20000000800 */
[----:B---3--:R-:W-:Y:S01]  /*6340*/  FFMA.FTZ R5, R168, UR5, -R0 ;  /* 0x00000005a8057c23 */ /* 0x008fe20008010800 */
[----:B--2---:R-:W-:-:S03]  /*6350*/  F2FP.F16.F32.PACK_AB R13, R100, R103 ;  /* 0x00000067640d723e */ /* 0x004fc600000000ff */
[----:B------:R2:W3:Y:S01]  /*6360*/  MUFU.EX2 R105, R5 ;  /* 0x0000000500697308 */ /* 0x0004e20000000800 */
[----:B-1----:R-:W-:-:S04]  /*6370*/  FFMA.FTZ R6, R154, UR5, -R4 ;  /* 0x000000059a067c23 */ /* 0x002fc80008010804 */
[----:B------:R1:W-:Y:S01]  /*6380*/  MUFU.EX2 R101, R6 ;  /* 0x0000000600657308 */ /* 0x0003e20000000800 */
[----:B--2---:R-:W-:Y:S01]  /*6390*/  FFMA.FTZ R5, R139, UR5, -R4 ;  /* 0x000000058b057c23 */ /* 0x004fe20008010804 */
[----:B---3--:R-:W-:-:S03]  /*63a0*/  F2FP.F16.F32.PACK_AB R15, R105, R102 ;  /* 0x00000066690f723e */ /* 0x008fc600000000ff */
[----:B------:R2:W-:Y:S04]  /*63b0*/  MUFU.EX2 R104, R5 ;  /* 0x0000000500687308 */ /* 0x0005e80000000800 */
[C---:B------:R-:W-:Y:S01]  /*63c0*/  HMMA.16816.F32 R48, R12.reuse, R32, R72 ;  /* 0x000000200c30723c */ /* 0x040fe20000001848 */
[--C-:B-1----:R-:W-:Y:S01]  /*63d0*/  FFMA.FTZ R6, R119, UR5, -R4.reuse ;  /* 0x0000000577067c23 */ /* 0x102fe20008010804 */
[----:B------:R1:W-:Y:S04]  /*63e0*/  MUFU.EX2 R73, R7 ;  /* 0x0000000700497308 */ /* 0x0003e80000000800 */
[----:B------:R3:W-:Y:S02]  /*63f0*/  MUFU.EX2 R106, R6 ;  /* 0x00000006006a7308 */ /* 0x0007e40000000800 */
[----:B------:R-:W-:Y:S01]  /*6400*/  HMMA.16816.F32 R44, R12, R28, R64 ;  /* 0x0000001c0c2c723c */ /* 0x000fe20000001840 */
[----:B--2---:R-:W-:-:S04]  /*6410*/  FFMA.FTZ R5, R99, UR5, -R4 ;  /* 0x0000000563057c23 */ /* 0x004fc80008010804 */
[----:B------:R2:W-:Y:S03]  /*6420*/  MUFU.EX2 R99, R5 ;  /* 0x0000000500637308 */ /* 0x0005e60000000800 */
[----:B------:R-:W-:Y:S01]  /*6430*/  HMMA.16816.F32 R32, R12, R34, R68 ;  /* 0x000000220c20723c */ /* 0x000fe20000001844 */
[----:B-1----:R-:W-:Y:S01]  /*6440*/  FFMA.FTZ R7, R203, UR5, -R0 ;  /* 0x00000005cb077c23 */ /* 0x002fe20008010800 */
[----:B---3--:R-:W-:-:S03]  /*6450*/  FFMA.FTZ R6, R156, UR5, -R3 ;  /* 0x000000059c067c23 */ /* 0x008fc60008010803 */
[----:B------:R1:W-:Y:S03]  /*6460*/  MUFU.EX2 R64, R7 ;  /* 0x0000000700407308 */ /* 0x0003e60000000800 */
[----:B------:R-:W-:Y:S01]  /*6470*/  HMMA.16816.F32 R28, R12, R30, R60 ;  /* 0x0000001e0c1c723c */ /* 0x000fe2000000183c */
[----:B------:R3:W-:Y:S01]  /*6480*/  MUFU.EX2 R97, R6 ;  /* 0x0000000600617308 */ /* 0x0007e20000000800 */
[----:B--2---:R-:W-:-:S04]  /*6490*/  FFMA.FTZ R5, R144, UR5, -R3 ;  /* 0x0000000590057c23 */ /* 0x004fc80008010803 */
[----:B------:R2:W4:Y:S01]  /*64a0*/  MUFU.EX2 R98, R5 ;  /* 0x0000000500627308 */ /* 0x0005220000000800 */
[----:B-1----:R-:W-:Y:S01]  /*64b0*/  FFMA.FTZ R7, R219, UR5, -R0 ;  /* 0x00000005db077c23 */ /* 0x002fe20008010800 */
[----:B---3--:R-:W-:-:S05]  /*64c0*/  FFMA.FTZ R6, R121, UR5, -R3 ;  /* 0x0000000579067c23 */ /* 0x008fca0008010803 */
[----:B------:R-:W-:Y:S04]  /*64d0*/  MUFU.EX2 R7, R7 ;  /* 0x0000000700077308 */ /* 0x000fe80000000800 */
[----:B------:R1:W-:Y:S01]  /*64e0*/  MUFU.EX2 R95, R6 ;  /* 0x00000006005f7308 */ /* 0x0003e20000000800 */
[----:B--2---:R-:W-:Y:S01]  /*64f0*/  FFMA.FTZ R5, R115, UR5, -R3 ;  /* 0x0000000573057c23 */ /* 0x004fe20008010803 */
[----:B----4-:R-:W-:-:S03]  /*6500*/  F2FP.F16.F32.PACK_AB R12, R98, R97 ;  /* 0x00000061620c723e */ /* 0x010fc600000000ff */
        /* <DEDUP_REMOVED lines=18> */
[C---:B------:R-:W-:Y:S01]  /*6630*/  HMMA.16816.F32 R52, R12.reuse, R22, R24 ;  /* 0x000000160c34723c */ /* 0x040fe20000001818 */
[----:B------:R1:W-:Y:S01]  /*6640*/  MUFU.EX2 R89, R6 ;  /* 0x0000000600597308 */ /* 0x0003e20000000800 */
[----:B--2---:R-:W-:Y:S01]  /*6650*/  FFMA.FTZ R5, R150, UR5, -R0 ;  /* 0x0000000596057c23 */ /* 0x004fe20008010800 */
[----:B------:R-:W2:Y:S03]  /*6660*/  LDSM.16.MT88.4 R24, [R135+0x5800] ;  /* 0x005800008718783b */ /* 0x000ea60000004200 */
[----:B------:R4:W5:Y:S02]  /*6670*/  MUFU.EX2 R79, R5 ;  /* 0x00000005004f7308 */ /* 0x0009640000000800 */
[----:B------:R-:W-:Y:S01]  /*6680*/  HMMA.16816.F32 R140, R12, R16, R140 ;  /* 0x000000100c8c723c */ /* 0x000fe2000000188c */
[----:B-1----:R-:W-:-:S07]  /*6690*/  FFMA.FTZ R6, R130, UR5, -R3 ;  /* 0x0000000582067c23 */ /* 0x002fce0008010803 */
[----:B------:R-:W-:Y:S01]  /*66a0*/  HMMA.16816.F32 R56, R12, R18, R56 ;  /* 0x000000120c38723c */ /* 0x000fe20000001838 */
[----:B------:R-:W-:Y:S02]  /*66b0*/  F2FP.F16.F32.PACK_AB R12, R104, R101 ;  /* 0x00000065680c723e */ /* 0x000fe400000000ff */
[----:B---3--:R-:W-:Y:S01]  /*66c0*/  F2FP.F16.F32.PACK_AB R13, R87, R85 ;  /* 0x00000055570d723e */ /* 0x008fe200000000ff */
[--C-:B----4-:R-:W-:Y:S01]  /*66d0*/  FFMA.FTZ R5, R148, UR5, -R3.reuse ;  /* 0x0000000594057c23 */ /* 0x110fe20008010803 */
[----:B------:R-:W-:Y:S01]  /*66e0*/  F2FP.F16.F32.PACK_AB R14, R99, R106 ;  /* 0x0000006a630e723e */ /* 0x000fe200000000ff */
[----:B------:R1:W-:Y:S01]  /*66f0*/  MUFU.EX2 R75, R6 ;  /* 0x00000006004b7308 */ /* 0x0003e20000000800 */
[----:B-----5:R-:W-:Y:S01]  /*6700*/  F2FP.F16.F32.PACK_AB R15, R79, R89 ;  /* 0x000000594f0f723e */ /* 0x020fe200000000ff */
[----:B------:R-:W-:Y:S02]  /*6710*/  LDSM.16.MT88.4 R148, [R135+0x5c00] ;  /* 0x005c00008794783b */ /* 0x000fe40000004200 */
[----:B------:R3:W4:Y:S04]  /*6720*/  MUFU.EX2 R78, R5 ;  /* 0x00000005004e7308 */ /* 0x0007280000000800 */
[----:B------:R-:W-:Y:S01]  /*6730*/  HMMA.16816.F32 R48, R12, R16, R48 ;  /* 0x000000100c30723c */ /* 0x000fe20000001830 */
[----:B-1----:R-:W-:-:S07]  /*6740*/  FFMA.FTZ R6, R109, UR5, -R3 ;  /* 0x000000056d067c23 */ /* 0x002fce0008010803 */
[C---:B------:R-:W-:Y:S01]  /*6750*/  HMMA.16816.F32 R60, R12.reuse, R18, R32 ;  /* 0x000000120c3c723c */ /* 0x040fe20000001820 */
[----:B------:R-:W1:Y:S01]  /*6760*/  LDSM.16.MT88.4 R16, [R189+0x5800] ;  /* 0x00580000bd10783b */ /* 0x000e620000004200 */
[----:B---3--:R-:W-:Y:S01]  /*6770*/  FFMA.FTZ R5, R112, UR5, -R3 ;  /* 0x0000000570057c23 */ /* 0x008fe20008010803 */
[----:B------:R3:W-:Y:S04]  /*6780*/  MUFU.EX2 R77, R6 ;  /* 0x00000006004d7308 */ /* 0x0007e80000000800 */
[----:B------:R5:W2:Y:S01]  /*6790*/  MUFU.EX2 R76, R5 ;  /* 0x00000005004c7308 */ /* 0x000aa20000000800 */
[C---:B------:R-:W-:Y:S08]  /*67a0*/  HMMA.16816.F32 R44, R12.reuse, R20, R44 ;  /* 0x000000140c2c723c */ /* 0x040ff0000000182c */
[----:B------:R-:W-:Y:S01]  /*67b0*/  HMMA.16816.F32 R28, R12, R22, R28 ;  /* 0x000000160c1c723c */ /* 0x000fe2000000181c */
[--C-:B---3--:R-:W-:Y:S01]  /*67c0*/  FFMA.FTZ R6, R128, UR5, -R2.reuse ;  /* 0x0000000580067c23 */ /* 0x108fe20008010802 */
[----:B----4-:R-:W-:Y:S01]  /*67d0*/  F2FP.F16.F32.PACK_AB R12, R75, R78 ;  /* 0x0000004e4b0c723e */ /* 0x010fe200000000ff */
[----:B------:R-:W3:Y:S01]  /*67e0*/  LDSM.16.MT88.4 R20, [R189+0x5c00] ;  /* 0x005c0000bd14783b */ /* 0x000ee20000004200 */
[----:B-----5:R-:W-:Y:S01]  /*67f0*/  FFMA.FTZ R5, R164, UR5, -R2 ;  /* 0x00000005a4057c23 */ /* 0x020fe20008010802 */
[----:B------:R4:W-:Y:S01]  /*6800*/  MUFU.EX2 R74, R6 ;  /* 0x00000006004a7308 */ /* 0x0009e20000000800 */
[----:B--2---:R-:W-:-:S03]  /*6810*/  F2FP.F16.F32.PACK_AB R14, R77, R76 ;  /* 0x0000004c4d0e723e */ /* 0x004fc600000000ff */
[----:B------:R2:W5:Y:S01]  /*6820*/  MUFU.EX2 R71, R5 ;  /* 0x0000000500477308 */ /* 0x0005620000000800 */
[----:B----4-:R-:W-:Y:S01]  /*6830*/  FFMA.FTZ R6, R180, UR5, -R4 ;  /* 0x00000005b4067c23 */ /* 0x010fe20008010804 */
[----:B--2---:R-:W-:-:S03]  /*6840*/  FFMA.FTZ R5, R120, UR5, -R2 ;  /* 0x0000000578057c23 */ /* 0x004fc60008010802 */
[----:B------:R2:W-:Y:S01]  /*6850*/  MUFU.EX2 R70, R6 ;  /* 0x0000000600467308 */ /* 0x0005e20000000800 */
[----:B-----5:R-:W-:-:S03]  /*6860*/  F2FP.F16.F32.PACK_AB R13, R73, R71 ;  /* 0x00000047490d723e */ /* 0x020fc600000000ff */
[----:B------:R4:W5:Y:S01]  /*6870*/  MUFU.EX2 R72, R5 ;  /* 0x0000000500487308 */ /* 0x0009620000000800 */
[--C-:B--2---:R-:W-:Y:S01]  /*6880*/  FFMA.FTZ R6, R146, UR5, -R4.reuse ;  /* 0x0000000592067c23 */ /* 0x104fe20008010804 */
[----:B----4-:R-:W-:Y:S01]  /*6890*/  FFMA.FTZ R5, R212, UR5, -R4 ;  /* 0x00000005d4057c23 */ /* 0x010fe20008010804 */
[----:B-----5:R-:W-:Y:S02]  /*68a0*/  F2FP.F16.F32.PACK_AB R15, R72, R74 ;  /* 0x0000004a480f723e */ /* 0x020fe400000000ff */
[----:B------:R2:W-:Y:S04]  /*68b0*/  MUFU.EX2 R68, R6 ;  /* 0x0000000600447308 */ /* 0x0005e80000000800 */
[----:B------:R4:W5:Y:S01]  /*68c0*/  MUFU.EX2 R69, R5 ;  /* 0x0000000500457308 */ /* 0x0009620000000800 */
[----:B------:R-:W-:Y:S01]  /*68d0*/  HMMA.16816.F32 R144, R12, R26, R56 ;  /* 0x0000001a0c90723c */ /* 0x000fe20000001838 */
[----:B--2---:R-:W-:-:S07]  /*68e0*/  FFMA.FTZ R6, R182, UR5, -R0 ;  /* 0x00000005b6067c23 */ /* 0x004fce0008010800 */
[C---:B-1----:R-:W-:Y:S01]  /*68f0*/  HMMA.16816.F32 R32, R12.reuse, R18, R52 ;  /* 0x000000120c20723c */ /* 0x042fe20000001834 */
[----:B----4-:R-:W-:Y:S01]  /*6900*/  FFMA.FTZ R5, R167, UR5, -R4 ;  /* 0x00000005a7057c23 */ /* 0x010fe20008010804 */
[----:B------:R1:W-:Y:S04]  /*6910*/  MUFU.EX2 R65, R6 ;  /* 0x0000000600417308 */ /* 0x0003e80000000800 */
[----:B------:R2:W4:Y:S02]  /*6920*/  MUFU.EX2 R67, R5 ;  /* 0x0000000500437308 */ /* 0x0005240000000800 */
[C---:B------:R-:W-:Y:S08]  /*6930*/  HMMA.16816.F32 R140, R12.reuse, R24, R140 ;  /* 0x000000180c8c723c */ /* 0x040ff0000000188c */
[----:B------:R-:W-:Y:S01]  /*6940*/  HMMA.16816.F32 R156, R12, R16, R156 ;  /* 0x000000100c9c723c */ /* 0x000fe2000000189c */
[----:B-----5:R-:W-:Y:S01]  /*6950*/  F2FP.F16.F32.PACK_AB R12, R70, R69 ;  /* 0x00000045460c723e */ /* 0x020fe200000000ff */
[----:B-1----:R-:W-:Y:S01]  /*6960*/  FFMA.FTZ R6, R88, UR5, -R3 ;  /* 0x0000000558067c23 */ /* 0x002fe20008010803 */
[----:B--2---:R-:W-:Y:S01]  /*6970*/  FFMA.FTZ R5, R217, UR5, -R0 ;  /* 0x00000005d9057c23 */ /* 0x004fe20008010800 */
[----:B----4-:R-:W-:-:S02]  /*6980*/  F2FP.F16.F32.PACK_AB R14, R68, R67 ;  /* 0x00000043440e723e */ /* 0x010fc400000000ff */
[----:B------:R1:W-:Y:S04]  /*6990*/  MUFU.EX2 R53, R6 ;  /* 0x0000000600357308 */ /* 0x0003e80000000800 */
[----:B------:R2:W4:Y:S01]  /*69a0*/  MUFU.EX2 R66, R5 ;  /* 0x0000000500427308 */ /* 0x0005220000000800 */
[----:B-1----:R-:W-:Y:S01]  /*69b0*/  FFMA.FTZ R6, R211, UR5, -R4 ;  /* 0x00000005d3067c23 */ /* 0x002fe20008010804 */
[----:B--2---:R-:W-:Y:S01]  /*69c0*/  FFMA.FTZ R5, R36, UR5, -R0 ;  /* 0x0000000524057c23 */ /* 0x004fe20008010800 */
[----:B----4-:R-:W-:Y:S01]  /*69d0*/  F2FP.F16.F32.PACK_AB R13, R64, R66 ;  /* 0x00000042400d723e */ /* 0x010fe200000000ff */
[----:B------:R-:W-:Y:S02]  /*69e0*/  FADD.FTZ R36, R249, R248 ;  /* 0x000000f8f9247221 */ /* 0x000fe40000010000 */
[----:B------:R1:W2:Y:S02]  /*69f0*/  MUFU.EX2 R56, R5 ;  /* 0x0000000500387308 */ /* 0x0002a40000000800 */
[----:B-1----:R-:W-:Y:S01]  /*6a00*/  FFMA.FTZ R5, R166, UR5, -R3 ;  /* 0x00000005a6057c23 */ /* 0x002fe20008010803 */
[----:B--2---:R-:W-:-:S03]  /*6a10*/  F2FP.F16.F32.PACK_AB R15, R56, R65 ;  /* 0x00000041380f723e */ /* 0x004fc600000000ff */
[----:B------:R1:W2:Y:S04]  /*6a20*/  MUFU.EX2 R52, R5 ;  /* 0x0000000500347308 */ /* 0x0002a80000000800 */
[C---:B------:R-:W-:Y:S08]  /*6a30*/  HMMA.16816.F32 R136, R12.reuse, R24, R48 ;  /* 0x000000180c88723c */ /* 0x040ff00000001830 */
[C---:B------:R-:W-:Y:S01]  /*6a40*/  HMMA.16816.F32 R44, R12.reuse, R16, R44 ;  /* 0x000000100c2c723c */ /* 0x040fe2000000182c */
[----:B------:R-:W-:Y:S01]  /*6a50*/  FADD.FTZ R16, R251, R238 ;  /* 0x000000eefb107221 */ /* 0x000fe20000010000 */
[--C-:B-1----:R-:W-:Y:S01]  /*6a60*/  FFMA.FTZ R5, R162, UR5, -R3.reuse ;  /* 0x00000005a2057c23 */ /* 0x102fe20008010803 */
[----:B------:R-:W-:Y:S01]  /*6a70*/  FFMA.FTZ R3, R86, UR5, -R3 ;  /* 0x0000000556037c23 */ /* 0x000fe20008010803 */
[----:B------:R-:W-:Y:S01]  /*6a80*/  FADD.FTZ R17, R236, R234 ;  /* 0x000000eaec117221 */ /* 0x000fe20000010000 */
[----:B--2---:R-:W-:Y:S01]  /*6a90*/  F2FP.F16.F32.PACK_AB R160, R53, R52 ;  /* 0x0000003435a0723e */ /* 0x004fe200000000ff */
[----:B------:R1:W-:Y:S02]  /*6aa0*/  MUFU.EX2 R54, R5 ;  /* 0x0000000500367308 */ /* 0x0003e40000000800 */
[C---:B------:R-:W-:Y:S02]  /*6ab0*/  HMMA.16816.F32 R24, R12.reuse, R26, R60 ;  /* 0x0000001a0c18723c */ /* 0x040fe4000000183c */
[----:B------:R2:W4:Y:S06]  /*6ac0*/  MUFU.EX2 R43, R3 ;  /* 0x00000003002b7308 */ /* 0x00052c0000000800 */
[----:B------:R-:W-:Y:S01]  /*6ad0*/  HMMA.16816.F32 R28, R12, R18, R28 ;  /* 0x000000120c1c723c */ /* 0x000fe2000000181c */
[----:B------:R-:W-:Y:S01]  /*6ae0*/  MUFU.EX2 R15, R6 ;  /* 0x00000006000f7308 */ /* 0x000fe20000000800 */
[----:B-1----:R-:W-:-:S04]  /*6af0*/  FFMA.FTZ R5, R202, UR5, -R2 ;  /* 0x00000005ca057c23 */ /* 0x002fc80008010802 */
[----:B------:R1:W-:Y:S01]  /*6b00*/  MUFU.EX2 R48, R5 ;  /* 0x0000000500307308 */ /* 0x0003e20000000800 */
[----:B--2---:R-:W-:Y:S01]  /*6b10*/  FFMA.FTZ R3, R179, UR5, -R2 ;  /* 0x00000005b3037c23 */ /* 0x004fe20008010802 */
[----:B----4-:R-:W-:-:S03]  /*6b20*/  F2FP.F16.F32.PACK_AB R162, R43, R54 ;  /* 0x000000362ba2723e */ /* 0x010fc600000000ff */
[----:B------:R2:W4:Y:S01]  /*6b30*/  MUFU.EX2 R49, R3 ;  /* 0x0000000300317308 */ /* 0x0005220000000800 */
[--C-:B-1----:R-:W-:Y:S01]  /*6b40*/  FFMA.FTZ R5, R37, UR5, -R2.reuse ;  /* 0x0000000525057c23 */ /* 0x102fe20008010802 */
[----:B------:R-:W-:-:S03]  /*6b50*/  FFMA.FTZ R2, R82, UR5, -R2 ;  /* 0x0000000552027c23 */ /* 0x000fc60008010802 */
[----:B------:R1:W-:Y:S01]  /*6b60*/  MUFU.EX2 R37, R5 ;  /* 0x0000000500257308 */ /* 0x0003e20000000800 */
[--C-:B--2---:R-:W-:Y:S01]  /*6b70*/  FFMA.FTZ R3, R215, UR5, -R4.reuse ;  /* 0x00000005d7037c23 */ /* 0x104fe20008010804 */
[----:B----4-:R-:W-:Y:S02]  /*6b80*/  F2FP.F16.F32.PACK_AB R161, R49, R48 ;  /* 0x0000003031a1723e */ /* 0x010fe400000000ff */
[----:B------:R2:W4:Y:S04]  /*6b90*/  MUFU.EX2 R42, R2 ;  /* 0x00000002002a7308 */ /* 0x0005280000000800 */
[----:B------:R5:W3:Y:S01]  /*6ba0*/  MUFU.EX2 R18, R3 ;  /* 0x0000000300127308 */ /* 0x000ae20000000800 */
[--C-:B-1----:R-:W-:Y:S01]  /*6bb0*/  FFMA.FTZ R5, R209, UR5, -R4.reuse ;  /* 0x00000005d1057c23 */ /* 0x102fe20008010804 */
[----:B------:R-:W-:Y:S01]  /*6bc0*/  FFMA.FTZ R4, R90, UR5, -R4 ;  /* 0x000000055a047c23 */ /* 0x000fe20008010804 */
[--C-:B--2---:R-:W-:Y:S01]  /*6bd0*/  FFMA.FTZ R2, R84, UR5, -R0.reuse ;  /* 0x0000000554027c23 */ /* 0x104fe20008010800 */
[----:B------:R-:W-:-:S02]  /*6be0*/  FFMA.FTZ R0, R218, UR5, -R0 ;  /* 0x00000005da007c23 */ /* 0x000fc40008010800 */
[----:B------:R1:W-:Y:S01]  /*6bf0*/  MUFU.EX2 R14, R4 ;  /* 0x00000004000e7308 */ /* 0x0003e20000000800 */
[----:B----4-:R-:W-:Y:S01]  /*6c00*/  F2FP.F16.F32.PACK_AB R163, R42, R37 ;  /* 0x000000252aa3723e */ /* 0x010fe200000000ff */
[----:B-----5:R-:W-:Y:S01]  /*6c10*/  FADD.FTZ R3, R250, R17 ;  /* 0x00000011fa037221 */ /* 0x020fe20000010000 */
[----:B---3--:R-:W-:Y:S01]  /*6c20*/  F2FP.F16.F32.PACK_AB R164, R15, R18 ;  /* 0x000000120fa4723e */ /* 0x008fe200000000ff */
[----:B------:R2:W3:Y:S04]  /*6c30*/  MUFU.EX2 R13, R0 ;  /* 0x00000000000d7308 */ /* 0x0004e80000000800 */
[----:B------:R4:W5:Y:S01]  /*6c40*/  MUFU.EX2 R12, R2 ;  /* 0x00000002000c7308 */ /* 0x0009620000000800 */
[----:B------:R-:W-:Y:S03]  /*6c50*/  HMMA.16816.F32 R140, R160, R148, R140 ;  /* 0x00000094a08c723c */ /* 0x000fe6000000188c */
[----:B------:R5:W5:Y:S01]  /*6c60*/  MUFU.EX2 R19, R5 ;  /* 0x0000000500137308 */ /* 0x000b620000000800 */
[----:B-1----:R-:W-:-:S04]  /*6c70*/  FADD.FTZ R4, R204, R16 ;  /* 0x00000010cc047221 */ /* 0x002fc80000010000 */
[----:B------:R-:W-:Y:S01]  /*6c80*/  HMMA.16816.F32 R144, R160, R150, R144 ;  /* 0x00000096a090723c */ /* 0x000fe20000001890 */
[----:B--2---:R-:W-:Y:S01]  /*6c90*/  FADD.FTZ R0, R81, R184 ;  /* 0x000000b851007221 */ /* 0x004fe20000010000 */
[----:B---3--:R-:W-:Y:S01]  /*6ca0*/  F2FP.F16.F32.PACK_AB R167, R13, R7 ;  /* 0x000000070da7723e */ /* 0x008fe200000000ff */
[----:B----4-:R-:W-:Y:S02]  /*6cb0*/  FADD.FTZ R2, R214, R36 ;  /* 0x00000024d6027221 */ /* 0x010fe40000010000 */
[----:B------:R-:W-:-:S03]  /*6cc0*/  FADD.FTZ R0, R172, R0 ;  /* 0x00000000ac007221 */ /* 0x000fc60000010000 */
[C---:B------:R-:W-:Y:S01]  /*6cd0*/  HMMA.16816.F32 R156, R160.reuse, R20, R156 ;  /* 0x00000014a09c723c */ /* 0x040fe2000000189c */
[----:B-----5:R-:W-:Y:S01]  /*6ce0*/  FADD.FTZ R5, R186, R4 ;  /* 0x00000004ba057221 */ /* 0x020fe20000010000 */
[----:B------:R-:W-:Y:S01]  /*6cf0*/  FADD.FTZ R4, R252, R3 ;  /* 0x00000003fc047221 */ /* 0x000fe20000010000 */
        /* <DEDUP_REMOVED lines=114> */
[----:B------:R-:W-:Y:S01]  /*7420*/  MOV R181, R205 ;  /* 0x000000cd00b57202 */ /* 0x000fe20000000f00 */
[----:B------:R1:W-:Y:S01]  /*7430*/  STL [R1+0x18], R4 ;  /* 0x0000180401007387 */ /* 0x0003e20000100800 */
[----:B------:R-:W-:Y:S01]  /*7440*/  F2FP.F16.F32.PACK_AB R165, R11, R12 ;  /* 0x0000000c0ba5723e */ /* 0x000fe200000000ff */
[----:B------:R-:W-:Y:S01]  /*7450*/  HMMA.16816.F32 R160, R160, R22, R32 ;  /* 0x00000016a0a0723c */ /* 0x000fe20000001820 */
[----:B------:R-:W-:Y:S01]  /*7460*/  ISETP.GT.AND P0, PT, R80, R181, PT ;  /* 0x000000b55000720c */ /* 0x000fe20003f04270 */
[----:B------:R1:W-:Y:S01]  /*7470*/  STL [R1+0x20], R3 ;  /* 0x0000200301007387 */ /* 0x0003e20000100800 */
[----:B------:R-:W-:-:S03]  /*7480*/  F2FP.F16.F32.PACK_AB R166, R14, R19 ;  /* 0x000000130ea6723e */ /* 0x000fc600000000ff */
[----:B------:R1:W-:Y:S04]  /*7490*/  STL [R1+0x24], R0 ;  /* 0x0000240001007387 */ /* 0x0003e80000100800 */
[----:B------:R1:W-:Y:S01]  /*74a0*/  STL [R1+0x1c], R2 ;  /* 0x00001c0201007387 */ /* 0x0003e20000100800 */
[C---:B------:R-:W-:Y:S08]  /*74b0*/  HMMA.16816.F32 R136, R164.reuse, R148, R136 ;  /* 0x00000094a488723c */ /* 0x040ff00000001888 */
[C---:B------:R-:W-:Y:S08]  /*74c0*/  HMMA.16816.F32 R148, R164.reuse, R150, R24 ;  /* 0x00000096a494723c */ /* 0x040ff00000001818 */
[C---:B------:R-:W-:Y:S08]  /*74d0*/  HMMA.16816.F32 R152, R164.reuse, R20, R44 ;  /* 0x00000014a498723c */ /* 0x040ff0000000182c */
[----:B------:R-:W-:Y:S01]  /*74e0*/  HMMA.16816.F32 R164, R164, R22, R28 ;  /* 0x00000016a4a4723c */ /* 0x000fe2000000181c */
[----:B------:R-:W-:-:S04]  /*74f0*/  NOP ;  /* 0x0000000000007918 */ /* 0x000fc80000000000 */
[----:B-1----:R-:W-:-:S15]  /*7500*/  @!P0 BRA `(.L_x_199) ;  /* 0x0000005c00d48947 */ /* 0x002fde0003800000 */
[----:B------:R-:W2:Y:S01]  /*7510*/  LDL R42, [R1+0x10] ;  /* 0x00001000012a7983 */ /* 0x000ea20000100800 */
[----:B------:R-:W-:-:S04]  /*7520*/  DEPBAR.LE SB0, 0x0 ;  /* 0x000080000000791a */ /* 0x000fc80000000000 */
[----:B------:R-:W3:Y:S04]  /*7530*/  LDL R200, [R1+0xc] ;  /* 0x00000c0001c87983 */ /* 0x000ee80000100800 */
[----:B------:R-:W4:Y:S04]  /*7540*/  LDL R213, [R1+0x8] ;  /* 0x0000080001d57983 */ /* 0x000f280000100800 */
[----:B------:R-:W5:Y:S01]  /*7550*/  LDL R205, [R1+0x28] ;  /* 0x0000280001cd7983 */ /* 0x000f620000100800 */
[C---:B------:R-:W-:Y:S01]  /*7560*/  IMAD.SHL.U32 R2, R198.reuse, 0x20, RZ ;  /* 0x00000020c6027824 */ /* 0x040fe200078e00ff */
[----:B------:R-:W-:Y:S01]  /*7570*/  SHF.L.U64.HI R3, R198, 0x5, R199 ;  /* 0x00000005c6037819 */ /* 0x000fe200000102c7 */
[----:B------:R-:W-:Y:S01]  /*7580*/  IMAD.MOV.U32 R43, RZ, RZ, R181 ;  /* 0x000000ffff2b7224 */ /* 0x000fe200078e00b5 */
[----:B------:R-:W-:Y:S01]  /*7590*/  BAR.SYNC.DEFER_BLOCKING 0x0 ;  /* 0x0000000000007b1d */ /* 0x000fe20000010000 */
[----:B--2---:R-:W-:-:S04]  /*75a0*/  VIADD R252, R42, 0xfffffffe ;  /* 0xfffffffe2afc7836 */ /* 0x004fc80000000000 */
[----:B------:R-:W-:-:S04]  /*75b0*/  IMAD.WIDE.U32 R4, R252, R198, RZ ;  /* 0x000000c6fc047225 */ /* 0x000fc800078e00ff */
[----:B------:R-:W-:Y:S01]  /*75c0*/  IMAD R11, R252, R199, R5 ;  /* 0x000000c7fc0b7224 */ /* 0x000fe200078e0205 */
[----:B------:R-:W-:-:S04]  /*75d0*/  LEA R0, P0, R4, R2, 0x7 ;  /* 0x0000000204007211 */ /* 0x000fc800078038ff */
[----:B------:R-:W-:Y:S02]  /*75e0*/  IADD3 R5, P1, PT, R0, R2, RZ ;  /* 0x0000000200057210 */ /* 0x000fe40007f3e0ff */
[----:B------:R-:W-:Y:S02]  /*75f0*/  LEA.HI.X R2, R4, R3, R11, 0x7, P0 ;  /* 0x0000000304027211 */ /* 0x000fe400000f3c0b */
[----:B------:R-:W-:Y:S02]  /*7600*/  LEA R7, P0, R198, R0, 0x6 ;  /* 0x00000000c6077211 */ /* 0x000fe400078030ff */
[-C--:B---3--:R-:W-:Y:S01]  /*7610*/  LEA R16, P3, R4, R200.reuse, 0x8 ;  /* 0x000000c804107211 */ /* 0x088fe200078640ff */
[----:B------:R-:W-:Y:S01]  /*7620*/  IMAD.X R3, R2, 0x1, R3, P1 ;  /* 0x0000000102037824 */ /* 0x000fe200008e0603 */
[-C--:B------:R-:W-:Y:S02]  /*7630*/  LEA R14, P2, R0, R200.reuse, 0x1 ;  /* 0x000000c8000e7211 */ /* 0x080fe400078408ff */
[----:B------:R-:W-:-:S02]  /*7640*/  LEA R12, P1, R5, R200, 0x1 ;  /* 0x000000c8050c7211 */ /* 0x000fc400078208ff */
[----:B------:R-:W-:Y:S02]  /*7650*/  LEA.HI.X R18, R198, R2, R199, 0x6, P0 ;  /* 0x00000002c6127211 */ /* 0x000fe400000f34c7 */
[----:B------:R-:W-:Y:S02]  /*7660*/  LEA R6, P0, R7, R200, 0x1 ;  /* 0x000000c807067211 */ /* 0x000fe400078008ff */
[-C--:B----4-:R-:W-:Y:S02]  /*7670*/  LEA.HI.X R17, R4, R213.reuse, R11, 0x8, P3 ;  /* 0x000000d504117211 */ /* 0x090fe400018f440b */
[-C--:B------:R-:W-:Y:S02]  /*7680*/  LEA.HI.X R15, R0, R213.reuse, R2, 0x1, P2 ;  /* 0x000000d5000f7211 */ /* 0x080fe400010f0c02 */
[-C--:B------:R-:W-:Y:S01]  /*7690*/  LEA.HI.X R13, R5, R213.reuse, R3, 0x1, P1 ;  /* 0x000000d5050d7211 */ /* 0x080fe200008f0c03 */
[----:B------:R-:W-:Y:S01]  /*76a0*/  @!PT LDS RZ, [RZ] ;  /* 0x00000000fffff984 */ /* 0x000fe20000000800 */
[----:B------:R-:W-:Y:S01]  /*76b0*/  @!PT LDS RZ, [RZ] ;  /* 0x00000000fffff984 */ /* 0x000fe20000000800 */
[----:B------:R-:W-:Y:S01]  /*76c0*/  @!PT LDS RZ, [RZ] ;  /* 0x00000000fffff984 */ /* 0x000fe20000000800 */
[----:B------:R-:W-:Y:S01]  /*76d0*/  LDGSTS.E.BYPASS.LTC128B.128 [R216+0x4000], desc[UR14][R16.64] ;  /* 0x0400000010d87fae */ /* 0x000fe2000b981a0e */
[----:B------:R-:W-:-:S03]  /*76e0*/  LEA.HI.X R7, R7, R213, R18, 0x1, P0 ;  /* 0x000000d507077211 */ /* 0x000fc600000f0c12 */
[----:B------:R-:W-:Y:S04]  /*76f0*/  LDGSTS.E.BYPASS.LTC128B.128 [R216+0x4800], desc[UR14][R14.64] ;  /* 0x048000000ed87fae */ /* 0x000fe8000b981a0e */
[----:B------:R-:W-:Y:S04]  /*7700*/  LDGSTS.E.BYPASS.LTC128B.128 [R216+0x5000], desc[UR14][R12.64] ;  /* 0x050000000cd87fae */ /* 0x000fe8000b981a0e */
[----:B------:R1:W-:Y:S04]  /*7710*/  LDGSTS.E.BYPASS.LTC128B.128 [R216+0x5800], desc[UR14][R6.64] ;  /* 0x0580000006d87fae */ /* 0x0003e8000b981a0e */
[----:B------:R-:W-:Y:S04]  /*7720*/  LDSM.16.M88.4 R60, [R188+0x3800] ;  /* 0x00380000bc3c783b */ /* 0x000fe80000000200 */
[----:B------:R-:W-:Y:S04]  /*7730*/  LDSM.16.M88.4 R80, [R188+0x2400] ;  /* 0x00240000bc50783b */ /* 0x000fe80000000200 */
[----:B------:R-:W-:Y:S04]  /*7740*/  LDSM.16.M88.4 R84, [R188+0x2000] ;  /* 0x00200000bc54783b */ /* 0x000fe80000000200 */
[----:B------:R-:W-:Y:S04]  /*7750*/  LDSM.16.M88.4 R76, [R188+0x2800] ;  /* 0x00280000bc4c783b */ /* 0x000fe80000000200 */
[----:B------:R-:W-:Y:S04]  /*7760*/  LDSM.16.M88.4 R72, [R188+0x2c00] ;  /* 0x002c0000bc48783b */ /* 0x000fe80000000200 */
[----:B------:R-:W-:Y:S04]  /*7770*/  LDSM.16.M88.4 R68, [R188+0x3000] ;  /* 0x00300000bc44783b */ /* 0x000fe80000000200 */
[----:B-1----:R-:W1:Y:S04]  /*7780*/  LDSM.16.M88.4 R4, [R191+0x1000] ;  /* 0x00100000bf04783b */ /* 0x002e680000000200 */
[----:B------:R-:W2:Y:S04]  /*7790*/  LDSM.16.M88.4 R64, [R188+0x3400] ;  /* 0x00340000bc40783b */ /* 0x000ea80000000200 */
[----:B------:R-:W3:Y:S04]  /*77a0*/  LDSM.16.M88.4 R56, [R188+0x3c00] ;  /* 0x003c0000bc38783b */ /* 0x000ee80000000200 */
[----:B------:R-:W-:Y:S04]  /*77b0*/  LDSM.16.M88.4 R12, [R192+0x1000] ;  /* 0x00100000c00c783b */ /* 0x000fe80000000200 */
[----:B------:R-:W4:Y:S04]  /*77c0*/  LDSM.16.M88.4 R20, [R190+0x3800] ;  /* 0x00380000be14783b */ /* 0x000f280000000200 */
[----:B------:R-:W4:Y:S04]  /*77d0*/  LDSM.16.M88.4 R48, [R190+0x2400] ;  /* 0x00240000be30783b */ /* 0x000f280000000200 */
[----:B------:R-:W4:Y:S04]  /*77e0*/  LDSM.16.M88.4 R88, [R190+0x3c00] ;  /* 0x003c0000be58783b */ /* 0x000f280000000200 */
[----:B------:R-:W4:Y:S04]  /*77f0*/  LDSM.16.M88.4 R24, [R190+0x3400] ;  /* 0x00340000be18783b */ /* 0x000f280000000200 */
[----:B------:R-:W4:Y:S04]  /*7800*/  LDSM.16.M88.4 R44, [R190+0x2800] ;  /* 0x00280000be2c783b */ /* 0x000f280000000200 */
[----:B------:R-:W4:Y:S01]  /*7810*/  LDSM.16.M88.4 R16, [R191] ;  /* 0x00000000bf10783b */ /* 0x000f220000000200 */
[C---:B-1----:R-:W-:Y:S03]  /*7820*/  HMMA.16816.F32 R100, R4.reuse, R60, RZ ;  /* 0x0000003c0464723c */ /* 0x042fe600000018ff */
[----:B------:R-:W1:Y:S04]  /*7830*/  LDSM.16.M88.4 R28, [R190+0x3000] ;  /* 0x00300000be1c783b */ /* 0x000e680000000200 */
[----:B------:R-:W1:Y:S01]  /*7840*/  LDSM.16.M88.4 R32, [R190+0x2c00] ;  /* 0x002c0000be20783b */ /* 0x000e620000000200 */
[----:B------:R-:W-:Y:S03]  /*7850*/  HMMA.16816.F32 R120, R4, R80, RZ ;  /* 0x000000500478723c */ /* 0x000fe600000018ff */
[----:B------:R-:W1:Y:S01]  /*7860*/  LDSM.16.M88.4 R52, [R190+0x2000] ;  /* 0x00200000be34783b */ /* 0x000e620000000200 */
[----:B-----5:R-:W-:-:S03]  /*7870*/  IMAD.MOV.U32 R0, RZ, RZ, R205 ;  /* 0x000000ffff007224 */ /* 0x020fc600078e00cd */
[----:B------:R-:W0:Y:S01]  /*7880*/  LDGDEPBAR ;  /* 0x00000000000079af */ /* 0x000e220000000000 */
[C---:B------:R-:W-:Y:S08]  /*7890*/  HMMA.16816.F32 R128, R4.reuse, R84, RZ ;  /* 0x000000540480723c */ /* 0x040ff000000018ff */
[C---:B------:R-:W-:Y:S08]  /*78a0*/  HMMA.16816.F32 R116, R4.reuse, R76, RZ ;  /* 0x0000004c0474723c */ /* 0x040ff000000018ff */
[C---:B------:R-:W-:Y:S08]  /*78b0*/  HMMA.16816.F32 R112, R4.reuse, R72, RZ ;  /* 0x000000480470723c */ /* 0x040ff000000018ff */
[C---:B------:R-:W-:Y:S08]  /*78c0*/  HMMA.16816.F32 R108, R4.reuse, R68, RZ ;  /* 0x00000044046c723c */ /* 0x040ff000000018ff */
[C---:B--2---:R-:W-:Y:S08]  /*78d0*/  HMMA.16816.F32 R104, R4.reuse, R64, RZ ;  /* 0x000000400468723c */ /* 0x044ff000000018ff */
[C---:B---3--:R-:W-:Y:S08]  /*78e0*/  HMMA.16816.F32 R96, R4.reuse, R56, RZ ;  /* 0x000000380460723c */ /* 0x048ff000000018ff */
        /* <DEDUP_REMOVED lines=8> */
[C---:B----4-:R-:W-:Y:S08]  /*7970*/  HMMA.16816.F32 R4, R12.reuse, R20, R100 ;  /* 0x000000140c04723c */ /* 0x050ff00000001864 */
[----:B------:R-:W-:Y:S11]  /*7980*/  HMMA.16816.F32 R220, R12, R48, R120 ;  /* 0x000000300cdc723c */ /* 0x000ff60000001878 */
[----:B------:R-:W-:-:S02]  /*7990*/  IMAD.MOV.U32 R122, RZ, RZ, R7 ;  /* 0x000000ffff7a7224 */ /* 0x000fc400078e0007 */
[----:B------:R-:W-:Y:S02]  /*79a0*/  IMAD.MOV.U32 R218, RZ, RZ, R5 ;  /* 0x000000ffffda7224 */ /* 0x000fe400078e0005 */
[----:B------:R-:W-:Y:S02]  /*79b0*/  IMAD.MOV.U32 R134, RZ, RZ, R4 ;  /* 0x000000ffff867224 */ /* 0x000fe400078e0004 */
[----:B------:R-:W-:Y:S02]  /*79c0*/  IMAD.MOV.U32 R37, RZ, RZ, R6 ;  /* 0x000000ffff257224 */ /* 0x000fe400078e0006 */
[----:B------:R-:W-:-:S15]  /*79d0*/  HMMA.16816.F32 R4, R12, R88, R96 ;  /* 0x000000580c04723c */ /* 0x000fde0000001860 */
[----:B------:R-:W-:-:S04]  /*79e0*/  NOP ;  /* 0x0000000000007918 */ /* 0x000fc80000000000 */
[----:B------:R-:W-:Y:S02]  /*79f0*/  IMAD.MOV.U32 R120, RZ, RZ, R5 ;  /* 0x000000ffff787224 */ /* 0x000fe400078e0005 */
[----:B------:R-:W-:Y:S02]  /*7a00*/  IMAD.MOV.U32 R11, RZ, RZ, R4 ;  /* 0x000000ffff0b7224 */ /* 0x000fe400078e0004 */
[----:B------:R-:W-:Y:S02]  /*7a10*/  IMAD.MOV.U32 R3, RZ, RZ, R7 ;  /* 0x000000ffff037224 */ /* 0x000fe400078e0007 */
[----:B------:R-:W-:Y:S02]  /*7a20*/  IMAD.MOV.U32 R2, RZ, RZ, R6 ;  /* 0x000000ffff027224 */ /* 0x000fe400078e0006 */
[----:B------:R-:W2:Y:S01]  /*7a30*/  LDSM.16.M88.4 R4, [R192] ;  /* 0x00000000c004783b */ /* 0x000ea20000000200 */
[----:B------:R-:W-:Y:S01]  /*7a40*/  HMMA.16816.F32 R204, R12, R24, R104 ;  /* 0x000000180ccc723c */ /* 0x000fe20000001868 */
[----:B------:R-:W-:Y:S01]  /*7a50*/  IMAD R0, R42, 0x80, R0 ;  /* 0x000000802a007824 */ /* 0x000fe200078e0200 */
[----:B------:R-:W-:-:S06]  /*7a60*/  DEPBAR.LE SB0, 0x0 ;  /* 0x000080000000791a */ /* 0x000fcc0000000000 */
[----:B------:R-:W-:Y:S08]  /*7a70*/  HMMA.16816.F32 R228, R12, R44, R116 ;  /* 0x0000002c0ce4723c */ /* 0x000ff00000001874 */
[----:B------:R-:W-:Y:S08]  /*7a80*/  HMMA.16816.F32 R116, R16, R84, RZ ;  /* 0x000000541074723c */ /* 0x000ff000000018ff */
[----:B-1----:R-:W-:Y:S08]  /*7a90*/  HMMA.16816.F32 R244, R12, R28, R108 ;  /* 0x0000001c0cf4723c */ /* 0x002ff0000000186c */
[C---:B------:R-:W-:Y:S08]  /*7aa0*/  HMMA.16816.F32 R108, R16.reuse, R80, RZ ;  /* 0x00000050106c723c */ /* 0x040ff000000018ff */
[----:B------:R-:W-:Y:S01]  /*7ab0*/  HMMA.16816.F32 R104, R16, R82, RZ ;  /* 0x000000521068723c */ /* 0x000fe200000018ff */
[----:B------:R-:W-:-:S07]  /*7ac0*/  IMAD.MOV.U32 R121, RZ, RZ, R205 ;  /* 0x000000ffff797224 */ /* 0x000fce00078e00cd */
[----:B------:R-:W-:Y:S01]  /*7ad0*/  HMMA.16816.F32 R248, R12, R90, R92 ;  /* 0x0000005a0cf8723c */ /* 0x000fe2000000185c */
[----:B------:R-:W-:-:S07]  /*7ae0*/  IMAD.MOV.U32 R217, RZ, RZ, R204 ;  /* 0x000000ffffd97224 */ /* 0x000fce00078e00cc */
[----:B------:R-:W-:Y:S01]  /*7af0*/  HMMA.16816.F32 R100, R16, R76, RZ ;  /* 0x0000004c1064723c */ /* 0x000fe200000018ff */
[----:B------:R-:W-:-:S07]  /*7b00*/  IMAD.MOV.U32 R36, RZ, RZ, R207 ;  /* 0x000000ffff247224 */ /* 0x000fce00078e00cf */
[----:B------:R-:W-:Y:S01]  /*7b10*/  HMMA.16816.F32 R92, R16, R72, RZ ;  /* 0x00000048105c723c */ /* 0x000fe200000018ff */
[----:B------:R-:W-:-:S07]  /*7b20*/  IMAD.MOV.U32 R219, RZ, RZ, R206 ;  /* 0x000000ffffdb7224 */ /* 0x000fce00078e00ce */
[----:B------:R-:W-:Y:S08]  /*7b30*/  HMMA.16816.F32 R96, R16, R78, RZ ;  /* 0x0000004e1060723c */ /* 0x000ff000000018ff */
[----:B------:R-:W-:Y:S08]  /*7b40*/  HMMA.16816.F32 R236, R12, R32, R112 ;  /* 0x000000200cec723c */ /* 0x000ff00000001870 */
[C---:B------:R-:W-:Y:S08]  /*7b50*/  HMMA.16816.F32 R76, R16.reuse, R70, RZ ;  /* 0x00000046104c723c */ /* 0x040ff000000018ff */
[C---:B------:R-:W-:Y:S08]  /*7b60*/  HMMA.16816.F32 R112, R16.reuse, R86, RZ ;  /* 0x000000561070723c */ /* 0x040ff000000018ff */
[C---:B------:R-:W-:Y:S08]  /*7b70*/  HMMA.16816.F32 R80, R16.reuse, R68, RZ ;  /* 0x000000441050723c */ /* 0x040ff000000018ff */
[C---:B------:R-:W-:Y:S08]  /*7b80*/  HMMA.16816.F32 R84, R16.reuse, R74, RZ ;  /* 0x0000004a1054723c */ /* 0x040ff000000018ff */
[C---:B------:R-:W-:Y:S08]  /*7b90*/  HMMA.16816.F32 R68, R16.reuse, R66, RZ ;  /* 0x000000421044723c */ /* 0x040ff000000018ff */
[----:B------:R-:W-:Y:S08]  /*7ba0*/  HMMA.16816.F32 R72, R16, R64, RZ ;  /* 0x000000401048723c */ /* 0x000ff000000018ff */
[C---:B------:R-:W-:Y:S08]  /*7bb0*/  HMMA.16816.F32 R208, R12.reuse, R52, R128 ;  /* 0x000000340cd0723c */ /* 0x040ff00000001880 */
[C---:B------:R-:W-:Y:S08]  /*7bc0*/  HMMA.16816.F32 R204, R12.reuse, R54, R124 ;  /* 0x000000360ccc723c */ /* 0x040ff0000000187c */
[C---:B------:R-:W-:Y:S08]  /*7bd0*/  HMMA.16816.F32 R200, R12.reuse, R50, R200 ;  /* 0x000000320cc8723c */ /* 0x040ff000000018c8 */
[C---:B------:R-:W-:Y:S08]  /*7be0*/  HMMA.16816.F32 R184, R12.reuse, R46, R184 ;  /* 0x0000002e0cb8723c */ /* 0x040ff000000018b8 */
[C---:B------:R-:W-:Y:S08]  /*7bf0*/  HMMA.16816.F32 R212, R12.reuse, R34, R180 ;  /* 0x000000220cd4723c */ /* 0x040ff000000018b4 */
[C---:B------:R-:W-:Y:S08]  /*7c00*/  HMMA.16816.F32 R224, R12.reuse, R30, R176 ;  /* 0x0000001e0ce0723c */ /* 0x040ff000000018b0 */
[C---:B------:R-:W-:Y:S08]  /*7c10*/  HMMA.16816.F32 R232, R12.reuse, R26, R172 ;  /* 0x0000001a0ce8723c */ /* 0x040ff000000018ac */
[----:B------:R-:W-:Y:S08]  /*7c20*/  HMMA.16816.F32 R240, R12, R22, R168 ;  /* 0x000000160cf0723c */ /* 0x000ff000000018a8 */
[C---:B------:R-:W-:Y:S08]  /*7c30*/  HMMA.16816.F32 R64, R16.reuse, R60, RZ ;  /* 0x0000003c1040723c */ /* 0x040ff000000018ff */
[C---:B------:R-:W-:Y:S08]  /*7c40*/  HMMA.16816.F32 R12, R16.reuse, R56, RZ ;  /* 0x00000038100c723c */ /* 0x040ff000000018ff */
[C---:B------:R-:W-:Y:S08]  /*7c50*/  HMMA.16816.F32 R60, R16.reuse, R62, RZ ;  /* 0x0000003e103c723c */ /* 0x040ff000000018ff */
[----:B------:R-:W-:Y:S08]  /*7c60*/  HMMA.16816.F32 R16, R16, R58, RZ ;  /* 0x0000003a1010723c */ /* 0x000ff000000018ff */
[C---:B--2---:R-:W-:Y:S08]  /*7c70*/  HMMA.16816.F32 R116, R4.reuse, R52, R116 ;  /* 0x000000340474723c */ /* 0x044ff00000001874 */
[C---:B------:R-:W-:Y:S08]  /*7c80*/  HMMA.16816.F32 R124, R4.reuse, R48, R108 ;  /* 0x00000030047c723c */ /* 0x040ff0000000186c */
[C---:B------:R-:W-:Y:S08]  /*7c90*/  HMMA.16816.F32 R104, R4.reuse, R50, R104 ;  /* 0x000000320468723c */ /* 0x040ff00000001868 */
[C---:B------:R-:W-:Y:S08]  /*7ca0*/  HMMA.16816.F32 R128, R4.reuse, R44, R100 ;  /* 0x0000002c0480723c */ /* 0x040ff00000001864 */
[----:B------:R-:W-:Y:S01]  /*7cb0*/  HMMA.16816.F32 R180, R4, R32, R92 ;  /* 0x0000002004b4723c */ /* 0x000fe2000000185c */
[----:B------:R-:W-:-:S07]  /*7cc0*/  IMAD.MOV.U32 R59, RZ, RZ, R120 ;  /* 0x000000ffff3b7224 */ /* 0x000fce00078e0078 */
[----:B------:R-:W-:Y:S01]  /*7cd0*/  HMMA.16816.F32 R92, R4, R30, R76 ;  /* 0x0000001e045c723c */ /* 0x000fe2000000184c */
[C---:B------:R-:W-:Y:S02]  /*7ce0*/  VIADD R31, R0.reuse, 0xffffff00 ;  /* 0xffffff00001f7836 */ /* 0x040fe40000000000 */
[----:B------:R-:W-:-:S05]  /*7cf0*/  VIADD R30, R0, 0xffffff01 ;  /* 0xffffff01001e7836 */ /* 0x000fca0000000000 */
[----:B------:R-:W-:Y:S01]  /*7d00*/  HMMA.16816.F32 R176, R4, R28, R80 ;  /* 0x0000001c04b0723c */ /* 0x000fe20000001850 */
[----:B------:R-:W-:-:S07]  /*7d10*/  ISETP.GT.AND P4, PT, R9, R31, PT ;  /* 0x0000001f0900720c */ /* 0x000fce0003f84270 */
[----:B------:R-:W-:Y:S01]  /*7d20*/  HMMA.16816.F32 R100, R4, R46, R96 ;  /* 0x0000002e0464723c */ /* 0x000fe20000001860 */
[----:B------:R-:W-:-:S07]  /*7d30*/  ISETP.GT.AND P1, PT, R9, R30, PT ;  /* 0x0000001e0900720c */ /* 0x000fce0003f24270 */
[----:B------:R-:W-:Y:S01]  /*7d40*/  HMMA.16816.F32 R80, R4, R26, R68 ;  /* 0x0000001a0450723c */ /* 0x000fe20000001844 */
[C---:B------:R-:W-:Y:S02]  /*7d50*/  VIADD R26, R0.reuse, 0xffffff11 ;  /* 0xffffff11001a7836 */ /* 0x040fe40000000000 */
[----:B------:R-:W-:-:S05]  /*7d60*/  VIADD R27, R0, 0xffffff10 ;  /* 0xffffff10001b7836 */ /* 0x000fca0000000000 */
[----:B------:R-:W-:Y:S01]  /*7d70*/  HMMA.16816.F32 R172, R4, R24, R72 ;  /* 0x0000001804ac723c */ /* 0x000fe20000001848 */
[----:B------:R-:W-:Y:S01]  /*7d80*/  VIADD R25, R0, 0xffffff18 ;  /* 0xffffff1800197836 */ /* 0x000fe20000000000 */
[----:B------:R-:W-:-:S06]  /*7d90*/  ISETP.GT.AND P5, PT, R9, R26, PT ;  /* 0x0000001a0900720c */ /* 0x000fcc0003fa4270 */
[----:B------:R-:W-:Y:S01]  /*7da0*/  HMMA.16816.F32 R96, R4, R34, R84 ;  /* 0x000000220460723c */ /* 0x000fe20000001854 */
[----:B------:R-:W-:Y:S01]  /*7db0*/  IMAD.MOV.U32 R49, RZ, RZ, R43 ;  /* 0x000000ffff317224 */ /* 0x000fe200078e002b */
[----:B------:R-:W-:-:S06]  /*7dc0*/  ISETP.GT.AND P6, PT, R9, R25, PT ;  /* 0x000000190900720c */ /* 0x000fcc0003fc4270 */
[----:B------:R-:W-:Y:S01]  /*7dd0*/  HMMA.16816.F32 R112, R4, R54, R112 ;  /* 0x000000360470723c */ /* 0x000fe20000001870 */
[----:B------:R-:W-:Y:S01]  /*7de0*/  FSEL R43, R118, -INF , !P4 ;  /* 0xff800000762b7808 */ /* 0x000fe20006000000 */
[----:B------:R-:W-:Y:S01]  /*7df0*/  IMAD.MOV.U32 R57, RZ, RZ, R122 ;  /* 0x000000ffff397224 */ /* 0x000fe200078e007a */
[----:B------:R-:W-:Y:S01]  /*7e00*/  ISETP.GT.AND P3, PT, R9, R27, PT ;  /* 0x0000001b0900720c */ /* 0x000fe20003f64270 */
[----:B------:R-:W-:-:S04]  /*7e10*/  IMAD.MOV.U32 R56, RZ, RZ, R121 ;  /* 0x000000ffff387224 */ /* 0x000fc800078e0079 */
[----:B------:R-:W-:Y:S01]  /*7e20*/  HMMA.16816.F32 R76, R4, R22, R60 ;  /* 0x00000016044c723c */ /* 0x000fe2000000183c */
[----:B------:R-:W-:Y:S01]  /*7e30*/  VIADD R23, R0, 0xffffff20 ;  /* 0xffffff2000177836 */ /* 0x000fe20000000000 */
[----:B------:R-:W-:Y:S01]  /*7e40*/  FSEL R50, R127, -INF , !P5 ;  /* 0xff8000007f327808 */ /* 0x000fe20006800000 */
[----:B------:R-:W-:-:S05]  /*7e50*/  IMAD.MOV.U32 R53, RZ, RZ, R59 ;  /* 0x000000ffff357224 */ /* 0x000fca00078e003b */
[C---:B------:R-:W-:Y:S01]  /*7e60*/  HMMA.16816.F32 R108, R4.reuse, R90, R16 ;  /* 0x0000005a046c723c */ /* 0x040fe20000001810 */
[C---:B------:R-:W-:Y:S02]  /*7e70*/  VIADD R19, R0.reuse, 0xffffff30 ;  /* 0xffffff3000137836 */ /* 0x040fe40000000000 */
[C---:B------:R-:W-:Y:S02]  /*7e80*/  VIADD R18, R0.reuse, 0xffffff31 ;  /* 0xffffff3100127836 */ /* 0x040fe40000000000 */
[----:B------:R-:W-:Y:S01]  /*7e90*/  IMAD.MOV.U32 R118, RZ, RZ, R42 ;  /* 0x000000ffff767224 */ /* 0x000fe200078e002a */
[----:B------:R-:W-:Y:S01]  /*7ea0*/  FSEL R42, R119, -INF , !P1 ;  /* 0xff800000772a7808 */ /* 0x000fe20004800000 */
[----:B------:R-:W-:Y:S01]  /*7eb0*/  IMAD.MOV.U32 R59, RZ, RZ, R3 ;  /* 0x000000ffff3b7224 */ /* 0x000fe200078e0003 */
[C---:B------:R-:W-:Y:S01]  /*7ec0*/  HMMA.16816.F32 R168, R4.reuse, R20, R64 ;  /* 0x0000001404a8723c */ /* 0x040fe20000001840 */
[C---:B------:R-:W-:Y:S01]  /*7ed0*/  VIADD R24, R0.reuse, 0xffffff19 ;  /* 0xffffff1900187836 */ /* 0x040fe20000000000 */
[C---:B------:R-:W-:Y:S01]  /*7ee0*/  ISETP.GT.AND P1, PT, R9.reuse, R23, PT ;  /* 0x000000170900720c */ /* 0x040fe20003f24270 */
[----:B------:R-:W-:Y:S01]  /*7ef0*/  VIADD R20, R0, 0xffffff29 ;  /* 0xffffff2900147836 */ /* 0x000fe20000000000 */
[C---:B------:R-:W-:Y:S01]  /*7f00*/  ISETP.GT.AND P5, PT, R9.reuse, R19, PT ;  /* 0x000000130900720c */ /* 0x040fe20003fa4270 */
[----:B------:R-:W-:Y:S01]  /*7f10*/  IMAD.MOV.U32 R58, RZ, RZ, R11 ;  /* 0x000000ffff3a7224 */ /* 0x000fe200078e000b */
[----:B------:R-:W-:Y:S01]  /*7f20*/  FSEL R55, R106, -INF , !P6 ;  /* 0xff8000006a377808 */ /* 0x000fe20007000000 */
[C---:B------:R-:W-:Y:S01]  /*7f30*/  VIADD R16, R0.reuse, 0xffffff39 ;  /* 0xffffff3900107836 */ /* 0x040fe20000000000 */
[----:B------:R-:W-:Y:S01]  /*7f40*/  HMMA.16816.F32 R120, R4, R88, R12 ;  /* 0x000000580478723c */ /* 0x000fe2000000180c */
[C---:B------:R-:W-:Y:S01]  /*7f50*/  VIADD R12, R0.reuse, 0xffffff49 ;  /* 0xffffff49000c7836 */ /* 0x040fe20000000000 */
[C---:B------:R-:W-:Y:S01]  /*7f60*/  ISETP.GT.AND P6, PT, R9.reuse, R18, PT ;  /* 0x000000120900720c */ /* 0x040fe20003fc4270 */
[----:B------:R-:W-:Y:S01]  /*7f70*/  VIADD R11, R0, 0xffffff50 ;  /* 0xffffff50000b7836 */ /* 0x000fe20000000000 */
[----:B------:R-:W-:Y:S01]  /*7f80*/  FSEL R51, R126, -INF , !P3 ;  /* 0xff8000007e337808 */ /* 0x000fe20005800000 */
[----:B------:R-:W-:Y:S01]  /*7f90*/  VIADD R29, R0, 0xffffff08 ;  /* 0xffffff08001d7836 */ /* 0x000fe20000000000 */
[C---:B------:R-:W-:Y:S01]  /*7fa0*/  ISETP.GT.AND P4, PT, R9.reuse, R24, PT ;  /* 0x000000180900720c */ /* 0x040fe20003f84270 */
[----:B------:R-:W-:Y:S01]  /*7fb0*/  IMAD.MOV.U32 R127, RZ, RZ, R59 ;  /* 0x000000ffff7f7224 */ /* 0x000fe200078e003b */
[C---:B------:R-:W-:Y:S01]  /*7fc0*/  ISETP.GT.AND P3, PT, R9.reuse, R20, PT ;  /* 0x000000140900720c */ /* 0x040fe20003f64270 */
[----:B------:R-:W-:Y:S01]  /*7fd0*/  IMAD.MOV.U32 R52, RZ, RZ, R2 ;  /* 0x000000ffff347224 */ /* 0x000fe200078e0002 */
[----:B------:R-:W-:Y:S01]  /*7fe0*/  FSEL R59, R130, -INF , !P1 ;  /* 0xff800000823b7808 */ /* 0x000fe20004800000 */
[----:B------:R-:W-:Y:S01]  /*7ff0*/  VIADD R17, R0, 0xffffff38 ;  /* 0xffffff3800117836 */ /* 0x000fe20000000000 */
[----:B------:R-:W-:Y:S01]  /*8000*/  FSEL R66, R182, -INF , !P5 ;  /* 0xff800000b6427808 */ /* 0x000fe20006800000 */
[C---:B------:R-:W-:Y:S01]  /*8010*/  VIADD R13, R0.reuse, 0xffffff48 ;  /* 0xffffff48000d7836 */ /* 0x040fe20000000000 */
[C---:B------:R-:W-:Y:S01]  /*8020*/  ISETP.GT.AND P1, PT, R9.reuse, R16, PT ;  /* 0x000000100900720c */ /* 0x040fe20003f24270 */
[C---:B------:R-:W-:Y:S01]  /*8030*/  VIADD R6, R0.reuse, 0xffffff58 ;  /* 0xffffff5800067836 */ /* 0x040fe20000000000 */
[----:B------:R-:W-:Y:S01]  /*8040*/  ISETP.GT.AND P5, PT, R9, R12, PT ;  /* 0x0000000c0900720c */ /* 0x000fe20003fa4270 */
[C---:B------:R-:W-:Y:S01]  /*8050*/  VIADD R2, R0.reuse, 0xffffff68 ;  /* 0xffffff6800027836 */ /* 0x040fe20000000000 */
        /* <DEDUP_REMOVED lines=8> */
[----:B------:R-:W-:Y:S01]  /*80e0*/  FSEL R62, R103, -INF , !P3 ;  /* 0xff800000673e7808 */ /* 0x000fe20005800000 */
[----:B------:R-:W-:Y:S01]  /*80f0*/  VIADD R35, R0, 0xffffff71 ;  /* 0xffffff7100237836 */ /* 0x000fe20000000000 */
[----:B------:R-:W-:-:S02]  /*8100*/  ISETP.GT.AND P4, PT, R9, R17, PT ;  /* 0x000000110900720c */ /* 0x000fc40003f84270 */
[----:B------:R-:W-:Y:S02]  /*8110*/  ISETP.GT.AND P3, PT, R9, R13, PT ;  /* 0x0000000d0900720c */ /* 0x000fe40003f64270 */
[----:B------:R-:W-:Y:S02]  /*8120*/  FSEL R71, R99, -INF , !P1 ;  /* 0xff80000063477808 */ /* 0x000fe40004800000 */
[----:B------:R-:W-:Y:S02]  /*8130*/  FSEL R86, R95, -INF , !P5 ;  /* 0xff8000005f567808 */ /* 0x000fe40006800000 */
[C---:B------:R-:W-:Y:S02]  /*8140*/  ISETP.GT.AND P1, PT, R9.reuse, R6, PT ;  /* 0x000000060900720c */ /* 0x040fe40003f24270 */
[----:B------:R-:W-:Y:S02]  /*8150*/  ISETP.GT.AND P5, PT, R9, R2, PT ;  /* 0x000000020900720c */ /* 0x000fe40003fa4270 */
[----:B------:R-:W-:-:S02]  /*8160*/  FSEL R88, R174, -INF , !P6 ;  /* 0xff800000ae587808 */ /* 0x000fc40007000000 */
[----:B------:R-:W-:Y:S02]  /*8170*/  FSEL R47, R114, -INF , !P0 ;  /* 0xff800000722f7808 */ /* 0x000fe40004000000 */
[C---:B------:R-:W-:Y:S01]  /*8180*/  ISETP.GT.AND P6, PT, R9.reuse, R32, PT ;  /* 0x000000200900720c */ /* 0x040fe20003fc4270 */
[----:B------:R-:W-:Y:S01]  /*8190*/  IMAD.MOV.U32 R106, RZ, RZ, R57 ;  /* 0x000000ffff6a7224 */ /* 0x000fe200078e0039 */
[C---:B------:R-:W-:Y:S01]  /*81a0*/  ISETP.GT.AND P0, PT, R9.reuse, R22, PT ;  /* 0x000000160900720c */ /* 0x040fe20003f04270 */
[----:B------:R-:W-:Y:S01]  /*81b0*/  IMAD.MOV.U32 R107, RZ, RZ, R218 ;  /* 0x000000ffff6b7224 */ /* 0x000fe200078e00da */
[----:B------:R-:W-:Y:S01]  /*81c0*/  FSEL R70, R98, -INF , !P4 ;  /* 0xff80000062467808 */ /* 0x000fe20006000000 */
[----:B------:R-:W-:Y:S01]  /*81d0*/  VIADD R33, R0, 0xffffff70 ;  /* 0xffffff7000217836 */ /* 0x000fe20000000000 */
[----:B------:R-:W-:Y:S01]  /*81e0*/  FSEL R87, R94, -INF , !P3 ;  /* 0xff8000005e577808 */ /* 0x000fe20005800000 */
[----:B------:R-:W-:Y:S01]  /*81f0*/  IMAD.MOV.U32 R57, RZ, RZ, R134 ;  /* 0x000000ffff397224 */ /* 0x000fe200078e0086 */
[C---:B------:R-:W-:Y:S01]  /*8200*/  ISETP.GT.AND P4, PT, R9.reuse, R7, PT ;  /* 0x000000070900720c */ /* 0x040fe20003f84270 */
[----:B------:R-:W-:Y:S01]  /*8210*/  IMAD.MOV.U32 R126, RZ, RZ, R58 ;  /* 0x000000ffff7e7224 */ /* 0x000fe200078e003a */
[----:B------:R-:W-:-:S02]  /*8220*/  ISETP.GT.AND P3, PT, R9, R3, PT ;  /* 0x000000030900720c */ /* 0x000fc40003f64270 */
[----:B------:R-:W-:Y:S02]  /*8230*/  FSEL R94, R82, -INF , !P1 ;  /* 0xff800000525e7808 */ /* 0x000fe40004800000 */
[----:B------:R-:W-:Y:S02]  /*8240*/  FSEL R218, R78, -INF , !P5 ;  /* 0xff8000004eda7808 */ /* 0x000fe40006800000 */
[----:B------:R-:W-:Y:S02]  /*8250*/  ISETP.GT.AND P1, PT, R9, R35, PT ;  /* 0x000000230900720c */ /* 0x000fe40003f24270 */
[----:B------:R-:W-:Y:S02]  /*8260*/  ISETP.GT.AND P5, PT, R8, R30, PT ;  /* 0x0000001e0800720c */ /* 0x000fe40003fa4270 */
[----:B------:R-:W-:Y:S01]  /*8270*/  FSEL R134, R79, -INF , !P6 ;  /* 0xff8000004f867808 */ /* 0x000fe20007000000 */
[----:B------:R-:W-:Y:S01]  /*8280*/  VIADD R28, R0, 0xffffff09 ;  /* 0xffffff09001c7836 */ /* 0x000fe20000000000 */
[----:B------:R-:W-:Y:S01]  /*8290*/  FSEL R58, R131, -INF , !P0 ;  /* 0xff800000833a7808 */ /* 0x000fe20004000000 */
[----:B------:R-:W-:Y:S01]  /*82a0*/  IMAD.MOV.U32 R131, RZ, RZ, R217 ;  /* 0x000000ffff837224 */ /* 0x000fe200078e00d9 */
[----:B------:R-:W-:-:S02]  /*82b0*/  ISETP.GT.AND P6, PT, R8, R29, PT ;  /* 0x0000001d0800720c */ /* 0x000fc40003fc4270 */
[----:B------:R-:W-:Y:S02]  /*82c0*/  FSEL R89, R175, -INF , !P4 ;  /* 0xff800000af597808 */ /* 0x000fe40006000000 */
[----:B------:R-:W-:Y:S02]  /*82d0*/  FSEL R217, R171, -INF , !P3 ;  /* 0xff800000abd97808 */ /* 0x000fe40005800000 */
[----:B------:R-:W-:Y:S02]  /*82e0*/  ISETP.GT.AND P4, PT, R9, R33, PT ;  /* 0x000000210900720c */ /* 0x000fe40003f84270 */
[C---:B------:R-:W-:Y:S02]  /*82f0*/  ISETP.GT.AND P3, PT, R8.reuse, R31, PT ;  /* 0x0000001f0800720c */ /* 0x040fe40003f64270 */
[----:B------:R-:W-:Y:S02]  /*8300*/  FSEL R123, R123, -INF , !P1 ;  /* 0xff8000007b7b7808 */ /* 0x000fe40004800000 */
[----:B------:R-:W-:Y:S01]  /*8310*/  FSEL R45, R209, -INF , !P5 ;  /* 0xff800000d12d7808 */ /* 0x000fe20006800000 */
[----:B------:R-:W-:Y:S01]  /*8320*/  IMAD.MOV.U32 R90, RZ, RZ, R56 ;  /* 0x000000ffff5a7224 */ /* 0x000fe200078e0038 */
[----:B------:R-:W-:-:S02]  /*8330*/  ISETP.GT.AND P1, PT, R8, R27, PT ;  /* 0x0000001b0800720c */ /* 0x000fc40003f24270 */
[----:B------:R-:W-:Y:S02]  /*8340*/  ISETP.GT.AND P5, PT, R8, R25, PT ;  /* 0x000000190800720c */ /* 0x000fe40003fa4270 */
[----:B------:R-:W-:Y:S01]  /*8350*/  FSEL R44, R204, -INF , !P6 ;  /* 0xff800000cc2c7808 */ /* 0x000fe20007000000 */
[----:B------:R-:W-:Y:S01]  /*8360*/  IMAD.MOV.U32 R56, RZ, RZ, R37 ;  /* 0x000000ffff387224 */ /* 0x000fe200078e0025 */
[----:B------:R-:W-:Y:S01]  /*8370*/  ISETP.GT.AND P6, PT, R8, R24, PT ;  /* 0x000000180800720c */ /* 0x000fe20003fc4270 */
[----:B------:R-:W-:Y:S01]  /*8380*/  IMAD.MOV.U32 R114, RZ, RZ, R52 ;  /* 0x000000ffff727224 */ /* 0x000fe200078e0034 */
[-C--:B------:R-:W-:Y:S01]  /*8390*/  ISETP.GT.AND P2, PT, R9, R28.reuse, PT ;  /* 0x0000001c0900720c */ /* 0x080fe20003f44270 */
[----:B------:R-:W-:Y:S01]  /*83a0*/  VIADD R21, R0, 0xffffff28 ;  /* 0xffffff2800157836 */ /* 0x000fe20000000000 */
[----:B------:R-:W-:Y:S01]  /*83b0*/  FSEL R122, R122, -INF , !P4 ;  /* 0xff8000007a7a7808 */ /* 0x000fe20006000000 */
[----:B------:R-:W-:Y:S01]  /*83c0*/  IMAD.MOV.U32 R130, RZ, RZ, R57 ;  /* 0x000000ffff827224 */ /* 0x000fe200078e0039 */
[----:B------:R-:W-:Y:S01]  /*83d0*/  FSEL R37, R208, -INF , !P3 ;  /* 0xff800000d0257808 */ /* 0x000fe20005800000 */
[----:B------:R-:W-:Y:S01]  /*83e0*/  VIADD R15, R0, 0xffffff40 ;  /* 0xffffff40000f7836 */ /* 0x000fe20000000000 */
[----:B------:R-:W-:-:S02]  /*83f0*/  ISETP.GT.AND P4, PT, R8, R28, PT ;  /* 0x0000001c0800720c */ /* 0x000fc40003f84270 */
[----:B------:R-:W-:Y:S02]  /*8400*/  ISETP.GT.AND P3, PT, R8, R26, PT ;  /* 0x0000001a0800720c */ /* 0x000fe40003f64270 */
[----:B------:R-:W-:Y:S02]  /*8410*/  FSEL R48, R220, -INF , !P1 ;  /* 0xff800000dc307808 */ /* 0x000fe40004800000 */
[----:B------:R-:W-:Y:S01]  /*8420*/  FSEL R52, R200, -INF , !P5 ;  /* 0xff800000c8347808 */ /* 0x000fe20006800000 */
[----:B------:R-:W-:Y:S01]  /*8430*/  VIADD R14, R0, 0xffffff41 ;  /* 0xffffff41000e7836 */ /* 0x000fe20000000000 */
[C---:B------:R-:W-:Y:S02]  /*8440*/  ISETP.GT.AND P1, PT, R8.reuse, R22, PT ;  /* 0x000000160800720c */ /* 0x040fe40003f24270 */
[C---:B------:R-:W-:Y:S02]  /*8450*/  ISETP.GT.AND P5, PT, R8.reuse, R20, PT ;  /* 0x000000140800720c */ /* 0x040fe40003fa4270 */
[----:B------:R-:W-:Y:S01]  /*8460*/  FSEL R57, R201, -INF , !P6 ;  /* 0xff800000c9397808 */ /* 0x000fe20007000000 */
[----:B------:R-:W-:Y:S01]  /*8470*/  IMAD.MOV.U32 R119, RZ, RZ, R49 ;  /* 0x000000ffff777224 */ /* 0x000fe200078e0031 */
[----:B------:R-:W-:Y:S01]  /*8480*/  FSEL R46, R115, -INF , !P2 ;  /* 0xff800000732e7808 */ /* 0x000fe20005000000 */
[----:B------:R-:W-:Y:S01]  /*8490*/  IMAD.MOV.U32 R115, RZ, RZ, R53 ;  /* 0x000000ffff737224 */ /* 0x000fe200078e0035 */
[----:B------:R-:W-:-:S02]  /*84a0*/  ISETP.GT.AND P6, PT, R8, R19, PT ;  /* 0x000000130800720c */ /* 0x000fc40003fc4270 */
[----:B------:R-:W-:Y:S02]  /*84b0*/  FSEL R49, R205, -INF , !P4 ;  /* 0xff800000cd317808 */ /* 0x000fe40006000000 */
[----:B------:R-:W-:Y:S01]  /*84c0*/  FSEL R53, R221, -INF , !P3 ;  /* 0xff800000dd357808 */ /* 0x000fe20005800000 */
[----:B------:R-:W-:Y:S01]  /*84d0*/  VIADD R5, R0, 0xffffff59 ;  /* 0xffffff5900057836 */ /* 0x000fe20000000000 */
[C---:B------:R-:W-:Y:S02]  /*84e0*/  ISETP.GT.AND P4, PT, R8.reuse, R23, PT ;  /* 0x000000170800720c */ /* 0x040fe40003f84270 */
[----:B------:R-:W-:Y:S02]  /*84f0*/  ISETP.GT.AND P3, PT, R8, R21, PT ;  /* 0x000000150800720c */ /* 0x000fe40003f64270 */
[----:B------:R-:W-:Y:S02]  /*8500*/  FSEL R61, R229, -INF , !P1 ;  /* 0xff800000e53d7808 */ /* 0x000fe40004800000 */
[----:B------:R-:W-:-:S02]  /*8510*/  FSEL R65, R185, -INF , !P5 ;  /* 0xff800000b9417808 */ /* 0x000fc40006800000 */
[----:B------:R-:W-:Y:S02]  /*8520*/  ISETP.GT.AND P0, PT, R9, R15, PT ;  /* 0x0000000f0900720c */ /* 0x000fe40003f04270 */
[C---:B------:R-:W-:Y:S02]  /*8530*/  ISETP.GT.AND P1, PT, R8.reuse, R17, PT ;  /* 0x000000110800720c */ /* 0x040fe40003f24270 */
[----:B------:R-:W-:Y:S02]  /*8540*/  ISETP.GT.AND P5, PT, R8, R15, PT ;  /* 0x0000000f0800720c */ /* 0x000fe40003fa4270 */
[----:B------:R-:W-:Y:S01]  /*8550*/  FSEL R64, R236, -INF , !P6 ;  /* 0xff800000ec407808 */ /* 0x000fe20007000000 */
[----:B------:R-:W-:Y:S01]  /*8560*/  IMAD.MOV.U32 R200, RZ, RZ, R56 ;  /* 0x000000ffffc87224 */ /* 0x000fe200078e0038 */
[----:B------:R-:W-:Y:S02]  /*8570*/  ISETP.GT.AND P6, PT, R8, R14, PT ;  /* 0x0000000e0800720c */ /* 0x000fe40003fc4270 */
[----:B------:R-:W-:-:S02]  /*8580*/  FSEL R56, R228, -INF , !P4 ;  /* 0xff800000e4387808 */ /* 0x000fc40006000000 */
[----:B------:R-:W-:Y:S01]  /*8590*/  FSEL R60, R184, -INF , !P3 ;  /* 0xff800000b83c7808 */ /* 0x000fe20005800000 */
[----:B------:R-:W-:Y:S01]  /*85a0*/  VIADD R4, R0, 0xffffff60 ;  /* 0xffffff6000047836 */ /* 0x000fe20000000000 */
[----:B------:R-:W-:Y:S02]  /*85b0*/  FSEL R84, R178, -INF , !P0 ;  /* 0xff800000b2547808 */ /* 0x000fe40004000000 */
[C---:B------:R-:W-:Y:S02]  /*85c0*/  ISETP.GT.AND P4, PT, R8.reuse, R18, PT ;  /* 0x000000120800720c */ /* 0x040fe40003f84270 */
[----:B------:R-:W-:Y:S02]  /*85d0*/  ISETP.GT.AND P3, PT, R8, R16, PT ;  /* 0x000000100800720c */ /* 0x000fe40003f64270 */
[----:B------:R-:W-:Y:S02]  /*85e0*/  FSEL R69, R212, -INF , !P1 ;  /* 0xff800000d4457808 */ /* 0x000fe40004800000 */
[----:B------:R-:W-:-:S02]  /*85f0*/  FSEL R73, R244, -INF , !P5 ;  /* 0xff800000f4497808 */ /* 0x000fc40006800000 */
[----:B------:R-:W-:Y:S02]  /*8600*/  ISETP.GT.AND P0, PT, R9, R5, PT ;  /* 0x000000050900720c */ /* 0x000fe40003f04270 */
[C---:B------:R-:W-:Y:S02]  /*8610*/  ISETP.GT.AND P1, PT, R8.reuse, R12, PT ;  /* 0x0000000c0800720c */ /* 0x040fe40003f24270 */
[C---:B------:R-:W-:Y:S02]  /*8620*/  ISETP.GT.AND P5, PT, R8.reuse, R7, PT ;  /* 0x000000070800720c */ /* 0x040fe40003fa4270 */
[----:B------:R-:W-:Y:S02]  /*8630*/  FSEL R74, R245, -INF , !P6 ;  /* 0xff800000f54a7808 */ /* 0x000fe40007000000 */
[----:B------:R-:W-:Y:S01]  /*8640*/  ISETP.GT.AND P6, PT, R8, R6, PT ;  /* 0x000000060800720c */ /* 0x000fe20003fc4270 */
[----:B------:R-:W-:Y:S01]  /*8650*/  VIADD R34, R0, 0xffffff78 ;  /* 0xffffff7800227836 */ /* 0x000fe20000000000 */
[----:B------:R-:W-:-:S02]  /*8660*/  FSEL R68, R237, -INF , !P4 ;  /* 0xff800000ed447808 */ /* 0x000fc40006000000 */
[----:B------:R-:W-:Y:S01]  /*8670*/  FSEL R72, R213, -INF , !P3 ;  /* 0xff800000d5487808 */ /* 0x000fe20005800000 */
[----:B------:R-:W-:Y:S01]  /*8680*/  VIADD R0, R0, 0xffffff79 ;  /* 0xffffff7900007836 */ /* 0x000fe20000000000 */
[----:B------:R-:W-:Y:S02]  /*8690*/  ISETP.GT.AND P2, PT, R9, R21, PT ;  /* 0x000000150900720c */ /* 0x000fe40003f44270 */
[----:B------:R-:W-:Y:S02]  /*86a0*/  FSEL R91, R83, -INF , !P0 ;  /* 0xff800000535b7808 */ /* 0x000fe40004000000 */
[C---:B------:R-:W-:Y:S02]  /*86b0*/  ISETP.GT.AND P4, PT, R8.reuse, R13, PT ;  /* 0x0000000d0800720c */ /* 0x040fe40003f84270 */
[----:B------:R-:W-:Y:S02]  /*86c0*/  ISETP.GT.AND P3, PT, R8, R11, PT ;  /* 0x0000000b0800720c */ /* 0x000fe40003f64270 */
[----:B------:R-:W-:-:S02]  /*86d0*/  FSEL R78, R225, -INF , !P1 ;  /* 0xff800000e14e7808 */ /* 0x000fc40004800000 */
[----:B------:R-:W-:Y:S02]  /*86e0*/  FSEL R82, R90, -INF , !P5 ;  /* 0xff8000005a527808 */ /* 0x000fe40006800000 */
[C---:B------:R-:W-:Y:S02]  /*86f0*/  ISETP.GT.AND P1, PT, R8.reuse, R4, PT ;  /* 0x000000040800720c */ /* 0x040fe40003f24270 */
[----:B------:R-:W-:Y:S02]  /*8700*/  ISETP.GT.AND P5, PT, R8, R2, PT ;  /* 0x000000020800720c */ /* 0x000fe40003fa4270 */
[----:B------:R-:W-:Y:S02]  /*8710*/  FSEL R83, R232, -INF , !P6 ;  /* 0xff800000e8537808 */ /* 0x000fe40007000000 */
[----:B------:R-:W-:Y:S01]  /*8720*/  ISETP.GT.AND P6, PT, R8, R32, PT ;  /* 0x000000200800720c */ /* 0x000fe20003fc4270 */
[----:B------:R-:W-:Y:S01]  /*8730*/  IMAD.MOV.U32 R201, RZ, RZ, R106 ;  /* 0x000000ffffc97224 */ /* 0x000fe200078e006a */
[----:B------:R-:W-:-:S02]  /*8740*/  FSEL R63, R102, -INF , !P2 ;  /* 0xff800000663f7808 */ /* 0x000fc40005000000 */
[----:B------:R-:W-:Y:S02]  /*8750*/  FSEL R75, R224, -INF , !P4 ;  /* 0xff800000e04b7808 */ /* 0x000fe40006000000 */
[----:B------:R-:W-:Y:S02]  /*8760*/  FSEL R79, R131, -INF , !P3 ;  /* 0xff800000834f7808 */ /* 0x000fe40005800000 */
[----:B------:R-:W-:Y:S02]  /*8770*/  ISETP.GT.AND P2, PT, R9, R14, PT ;  /* 0x0000000e0900720c */ /* 0x000fe40003f44270 */
        /* <DEDUP_REMOVED lines=17> */
[----:B------:R-:W-:Y:S02]  /*8890*/  ISETP.GE.AND P1, PT, R31, R195, PT ;  /* 0x000000c31f00720c */ /* 0x000fe40003f26270 */
[----:B------:R-:W-:Y:S02]  /*88a0*/  ISETP.GT.AND P5, PT, R193, R30, PT ;  /* 0x0000001ec100720c */ /* 0x000fe40003fa4270 */
[----:B------:R-:W-:Y:S02]  /*88b0*/  FSEL R36, R116, -INF , !P6 ;  /* 0xff80000074247808 */ /* 0x000fe40007000000 */
[----:B------:R-:W-:Y:S02]  /*88c0*/  ISETP.GE.AND P6, PT, R31, R196, PT ;  /* 0x000000c41f00720c */ /* 0x000fe40003fc6270 */
[----:B------:R-:W-:-:S02]  /*88d0*/  FSEL R102, R170, -INF , !P2 ;  /* 0xff800000aa667808 */ /* 0x000fc40005000000 */
[----:B------:R-:W-:Y:S02]  /*88e0*/  FSEL R213, R126, -INF , !P4 ;  /* 0xff8000007ed57808 */ /* 0x000fe40006000000 */
[----:B------:R-:W-:Y:S02]  /*88f0*/  FSEL R115, R248, -INF , !P3 ;  /* 0xff800000f8737808 */ /* 0x000fe40005800000 */
[C---:B------:R-:W-:Y:S02]  /*8900*/  ISETP.GT.AND P0, PT, R9.reuse, R34, PT ;  /* 0x000000220900720c */ /* 0x040fe40003f04270 */
[----:B------:R-:W-:Y:S02]  /*8910*/  ISETP.GT.AND P2, PT, R9, R0, PT ;  /* 0x000000000900720c */ /* 0x000fe40003f44270 */
[----:B------:R-:W-:Y:S02]  /*8920*/  ISETP.GE.AND P4, PT, R31, R194, PT ;  /* 0x000000c21f00720c */ /* 0x000fe40003f86270 */
[----:B------:R-:W-:-:S02]  /*8930*/  ISETP.GT.AND P3, PT, R10, R31, PT ;  /* 0x0000001f0a00720c */ /* 0x000fc40003f64270 */
[----:B------:R-:W-:Y:S02]  /*8940*/  FSEL R8, R117, -INF , !P5 ;  /* 0xff80000075087808 */ /* 0x000fe40006800000 */
[----:B------:R-:W-:Y:S02]  /*8950*/  FSEL R95, R43, -INF , !P1 ;  /* 0xff8000002b5f7808 */ /* 0x000fe40004800000 */
[----:B------:R-:W-:Y:S02]  /*8960*/  ISETP.GT.AND P5, PT, R10, R30, PT ;  /* 0x0000001e0a00720c */ /* 0x000fe40003fa4270 */
[----:B------:R-:W-:Y:S01]  /*8970*/  FSEL R43, R37, -INF , !P6 ;  /* 0xff800000252b7808 */ /* 0x000fe20007000000 */
[----:B------:R-:W-:Y:S01]  /*8980*/  IMAD.MOV.U32 R221, RZ, RZ, R114 ;  /* 0x000000ffffdd7224 */ /* 0x000fe200078e0072 */
[----:B------:R-:W-:Y:S02]  /*8990*/  ISETP.GT.AND P6, PT, R193, R29, PT ;  /* 0x0000001dc100720c */ /* 0x000fe40003fc4270 */
[----:B------:R-:W-:-:S02]  /*89a0*/  FSEL R9, R210, -INF , !P3 ;  /* 0xff800000d2097808 */ /* 0x000fc40005800000 */
[----:B------:R-:W-:Y:S02]  /*89b0*/  FSEL R114, R110, -INF , !P0 ;  /* 0xff8000006e727808 */ /* 0x000fe40004000000 */
[----:B------:R-:W-:Y:S02]  /*89c0*/  FSEL R126, R111, -INF , !P2 ;  /* 0xff8000006f7e7808 */ /* 0x000fe40005000000 */
[----:B------:R-:W-:Y:S02]  /*89d0*/  FSEL R36, R36, -INF , !P4 ;  /* 0xff80000024247808 */ /* 0x000fe40006000000 */
[----:B------:R-:W-:Y:S02]  /*89e0*/  ISETP.GE.AND P3, PT, R31, R197, PT ;  /* 0x000000c51f00720c */ /* 0x000fe40003f66270 */
[C---:B------:R-:W-:Y:S02]  /*89f0*/  ISETP.GE.AND P0, PT, R30.reuse, R194, PT ;  /* 0x000000c21e00720c */ /* 0x040fe40003f06270 */
[----:B------:R-:W-:-:S02]  /*8a00*/  ISETP.GE.AND P2, PT, R30, R195, PT ;  /* 0x000000c31e00720c */ /* 0x000fc40003f46270 */
[C---:B------:R-:W-:Y:S02]  /*8a10*/  ISETP.GE.AND P1, PT, R30.reuse, R196, PT ;  /* 0x000000c41e00720c */ /* 0x040fe40003f26270 */
[----:B------:R-:W-:Y:S02]  /*8a20*/  ISETP.GE.AND P4, PT, R30, R197, PT ;  /* 0x000000c51e00720c */ /* 0x000fe40003f86270 */
[----:B------:R-:W-:Y:S02]  /*8a30*/  FSEL R110, R211, -INF , !P5 ;  /* 0xff800000d36e7808 */ /* 0x000fe40006800000 */
[----:B------:R-:W-:Y:S02]  /*8a40*/  ISETP.GT.AND P5, PT, R193, R28, PT ;  /* 0x0000001cc100720c */ /* 0x000fe40003fa4270 */
[----:B------:R-:W-:Y:S02]  /*8a50*/  FSEL R30, R112, -INF , !P6 ;  /* 0xff800000701e7808 */ /* 0x000fe40007000000 */
[----:B------:R-:W-:-:S02]  /*8a60*/  ISETP.GE.AND P6, PT, R29, R196, PT ;  /* 0x000000c41d00720c */ /* 0x000fc40003fc6270 */
[----:B------:R-:W-:Y:S02]  /*8a70*/  FSEL R99, R9, -INF , !P3 ;  /* 0xff80000009637808 */ /* 0x000fe40005800000 */
[----:B------:R-:W-:Y:S02]  /*8a80*/  FSEL R31, R8, -INF , !P0 ;  /* 0xff800000081f7808 */ /* 0x000fe40004000000 */
[----:B------:R-:W-:Y:S02]  /*8a90*/  FSEL R107, R42, -INF , !P2 ;  /* 0xff8000002a6b7808 */ /* 0x000fe40005000000 */
[C---:B------:R-:W-:Y:S02]  /*8aa0*/  ISETP.GE.AND P3, PT, R29.reuse, R194, PT ;  /* 0x000000c21d00720c */ /* 0x040fe40003f66270 */
[----:B------:R-:W-:Y:S02]  /*8ab0*/  ISETP.GE.AND P0, PT, R29, R195, PT ;  /* 0x000000c31d00720c */ /* 0x000fe40003f06270 */
[----:B------:R-:W-:-:S02]  /*8ac0*/  ISETP.GT.AND P2, PT, R10, R29, PT ;  /* 0x0000001d0a00720c */ /* 0x000fc40003f44270 */
[----:B------:R-:W-:Y:S02]  /*8ad0*/  FSEL R8, R113, -INF , !P5 ;  /* 0xff80000071087808 */ /* 0x000fe40006800000 */
[----:B------:R-:W-:Y:S02]  /*8ae0*/  FSEL R37, R45, -INF , !P1 ;  /* 0xff8000002d257808 */ /* 0x000fe40004800000 */
[----:B------:R-:W-:Y:S02]  /*8af0*/  ISETP.GT.AND P5, PT, R10, R28, PT ;  /* 0x0000001c0a00720c */ /* 0x000fe40003fa4270 */
[----:B------:R-:W-:Y:S02]  /*8b00*/  FSEL R42, R44, -INF , !P6 ;  /* 0xff8000002c2a7808 */ /* 0x000fe40007000000 */
[----:B------:R-:W-:Y:S02]  /*8b10*/  FSEL R45, R110, -INF , !P4 ;  /* 0xff8000006e2d7808 */ /* 0x000fe40006000000 */
[----:B------:R-:W-:-:S02]  /*8b20*/  ISETP.GT.AND P6, PT, R193, R27, PT ;  /* 0x0000001bc100720c */ /* 0x000fc40003fc4270 */
[----:B------:R-:W-:Y:S02]  /*8b30*/  ISETP.GE.AND P4, PT, R28, R195, PT ;  /* 0x000000c31c00720c */ /* 0x000fe40003f86270 */
[----:B------:R-:W-:Y:S02]  /*8b40*/  FSEL R9, R206, -INF , !P2 ;  /* 0xff800000ce097808 */ /* 0x000fe40005000000 */
[----:B------:R-:W-:Y:S02]  /*8b50*/  FSEL R30, R30, -INF , !P3 ;  /* 0xff8000001e1e7808 */ /* 0x000fe40005800000 */
[----:B------:R-:W-:Y:S02]  /*8b60*/  FSEL R110, R47, -INF , !P0 ;  /* 0xff8000002f6e7808 */ /* 0x000fe40004000000 */
[----:B------:R-:W-:Y:S02]  /*8b70*/  ISETP.GE.AND P2, PT, R29, R197, PT ;  /* 0x000000c51d00720c */ /* 0x000fe40003f46270 */
[----:B------:R-:W-:-:S02]  /*8b80*/  ISETP.GE.AND P1, PT, R28, R194, PT ;  /* 0x000000c21c00720c */ /* 0x000fc40003f26270 */
[C---:B------:R-:W-:Y:S02]  /*8b90*/  ISETP.GE.AND P0, PT, R28.reuse, R196, PT ;  /* 0x000000c41c00720c */ /* 0x040fe40003f06270 */
[----:B------:R-:W-:Y:S02]  /*8ba0*/  ISETP.GE.AND P3, PT, R28, R197, PT ;  /* 0x000000c51c00720c */ /* 0x000fe40003f66270 */
[----:B------:R-:W-:Y:S02]  /*8bb0*/  FSEL R111, R207, -INF , !P5 ;  /* 0xff800000cf6f7808 */ /* 0x000fe40006800000 */
[----:B------:R-:W-:Y:S02]  /*8bc0*/  ISETP.GT.AND P5, PT, R193, R26, PT ;  /* 0x0000001ac100720c */ /* 0x000fe40003fa4270 */
[----:B------:R-:W-:Y:S02]  /*8bd0*/  FSEL R28, R124, -INF , !P6 ;  /* 0xff8000007c1c7808 */ /* 0x000fe40007000000 */
[----:B------:R-:W-:-:S02]  /*8be0*/  FSEL R46, R46, -INF , !P4 ;  /* 0xff8000002e2e7808 */ /* 0x000fc40006000000 */
[----:B------:R-:W-:Y:S02]  /*8bf0*/  ISETP.GE.AND P6, PT, R27, R196, PT ;  /* 0x000000c41b00720c */ /* 0x000fe40003fc6270 */
[----:B------:R-:W-:Y:S02]  /*8c00*/  ISETP.GT.AND P4, PT, R10, R27, PT ;  /* 0x0000001b0a00720c */ /* 0x000fe40003f84270 */
[----:B------:R-:W-:Y:S02]  /*8c10*/  FSEL R47, R9, -INF , !P2 ;  /* 0xff800000092f7808 */ /* 0x000fe40005000000 */
[----:B------:R-:W-:Y:S02]  /*8c20*/  FSEL R29, R8, -INF , !P1 ;  /* 0xff800000081d7808 */ /* 0x000fe40004800000 */
[C---:B------:R-:W-:Y:S02]  /*8c30*/  ISETP.GE.AND P2, PT, R27.reuse, R194, PT ;  /* 0x000000c21b00720c */ /* 0x040fe40003f46270 */
[----:B------:R-:W-:-:S02]  /*8c40*/  ISETP.GE.AND P1, PT, R27, R195, PT ;  /* 0x000000c31b00720c */ /* 0x000fc40003f26270 */
[----:B------:R-:W-:Y:S02]  /*8c50*/  FSEL R8, R125, -INF , !P5 ;  /* 0xff8000007d087808 */ /* 0x000fe40006800000 */
[----:B------:R-:W-:Y:S02]  /*8c60*/  ISETP.GT.AND P5, PT, R10, R26, PT ;  /* 0x0000001a0a00720c */ /* 0x000fe40003fa4270 */
[----:B------:R-:W-:Y:S01]  /*8c70*/  FSEL R48, R48, -INF , !P6 ;  /* 0xff80000030307808 */ /* 0x000fe20007000000 */
[----:B------:R-:W-:Y:S01]  /*8c80*/  IMAD.MOV.U32 R229, RZ, RZ, R122 ;  /* 0x000000ffffe57224 */ /* 0x000fe200078e007a */
[----:B------:R-:W-:Y:S02]  /*8c90*/  FSEL R9, R222, -INF , !P4 ;  /* 0xff800000de097808 */ /* 0x000fe40006000000 */
[----:B------:R-:W-:Y:S02]  /*8ca0*/  FSEL R44, R111, -INF , !P3 ;  /* 0xff8000006f2c7808 */ /* 0x000fe40005800000 */
[----:B------:R-:W-:-:S02]  /*8cb0*/  ISETP.GT.AND P6, PT, R193, R25, PT ;  /* 0x00000019c100720c */ /* 0x000fc40003fc4270 */
[----:B------:R-:W-:Y:S02]  /*8cc0*/  ISETP.GE.AND P4, PT, R27, R197, PT ;  /* 0x000000c51b00720c */ /* 0x000fe40003f86270 */
[----:B------:R-:W-:Y:S02]  /*8cd0*/  ISETP.GE.AND P3, PT, R26, R195, PT ;  /* 0x000000c31a00720c */ /* 0x000fe40003f66270 */
[----:B------:R-:W-:Y:S02]  /*8ce0*/  FSEL R27, R49, -INF , !P0 ;  /* 0xff800000311b7808 */ /* 0x000fe40004000000 */
[----:B------:R-:W-:Y:S02]  /*8cf0*/  FSEL R116, R28, -INF , !P2 ;  /* 0xff8000001c747808 */ /* 0x000fe40005000000 */
[----:B------:R-:W-:Y:S01]  /*8d00*/  FSEL R122, R51, -INF , !P1 ;  /* 0xff800000337a7808 */ /* 0x000fe20004800000 */
[----:B------:R-:W-:Y:S01]  /*8d10*/  IMAD.MOV.U32 R220, RZ, RZ, R119 ;  /* 0x000000ffffdc7224 */ /* 0x000fe200078e0077 */
        /* <DEDUP_REMOVED lines=18> */
[----:B------:R-:W-:Y:S02]  /*8e40*/  ISETP.GT.AND P6, PT, R193, R23, PT ;  /* 0x00000017c100720c */ /* 0x000fe40003fc4270 */
[----:B------:R-:W-:-:S02]  /*8e50*/  ISETP.GE.AND P3, PT, R25, R197, PT ;  /* 0x000000c51900720c */ /* 0x000fc40003f66270 */
[----:B------:R-:W-:Y:S02]  /*8e60*/  FSEL R104, R28, -INF , !P2 ;  /* 0xff8000001c687808 */ /* 0x000fe40005000000 */
[----:B------:R-:W-:Y:S02]  /*8e70*/  FSEL R25, R53, -INF , !P1 ;  /* 0xff80000035197808 */ /* 0x000fe40004800000 */
[----:B------:R-:W-:Y:S02]  /*8e80*/  ISETP.GE.AND P2, PT, R24, R195, PT ;  /* 0x000000c31800720c */ /* 0x000fe40003f46270 */
[----:B------:R-:W-:Y:S02]  /*8e90*/  FSEL R112, R26, -INF , !P4 ;  /* 0xff8000001a707808 */ /* 0x000fe40006000000 */
[----:B------:R-:W-:Y:S02]  /*8ea0*/  FSEL R118, R55, -INF , !P0 ;  /* 0xff80000037767808 */ /* 0x000fe40004000000 */
        /* <DEDUP_REMOVED lines=10> */
[----:B------:R-:W-:Y:S02]  /*8f50*/  ISETP.GT.AND P2, PT, R10, R23, PT ;  /* 0x000000170a00720c */ /* 0x000fe40003f44270 */
[C---:B------:R-:W-:Y:S02]  /*8f60*/  ISETP.GE.AND P3, PT, R23.reuse, R194, PT ;  /* 0x000000c21700720c */ /* 0x040fe40003f66270 */
[----:B------:R-:W-:-:S02]  /*8f70*/  ISETP.GE.AND P1, PT, R23, R195, PT ;  /* 0x000000c31700720c */ /* 0x000fc40003f26270 */
[----:B------:R-:W-:Y:S02]  /*8f80*/  FSEL R8, R129, -INF , !P5 ;  /* 0xff80000081087808 */ /* 0x000fe40006800000 */
[----:B------:R-:W-:Y:S02]  /*8f90*/  ISETP.GT.AND P5, PT, R10, R22, PT ;  /* 0x000000160a00720c */ /* 0x000fe40003fa4270 */
[----:B------:R-:W-:Y:S02]  /*8fa0*/  FSEL R56, R56, -INF , !P6 ;  /* 0xff80000038387808 */ /* 0x000fe40007000000 */
[----:B------:R-:W-:Y:S02]  /*8fb0*/  ISETP.GT.AND P6, PT, R193, R21, PT ;  /* 0x00000015c100720c */ /* 0x000fe40003fc4270 */
[----:B------:R-:W-:Y:S02]  /*8fc0*/  FSEL R9, R230, -INF , !P2 ;  /* 0xff800000e6097808 */ /* 0x000fe40005000000 */
[----:B------:R-:W-:-:S02]  /*8fd0*/  FSEL R53, R53, -INF , !P4 ;  /* 0xff80000035357808 */ /* 0x000fc40006000000 */
[----:B------:R-:W-:Y:S02]  /*8fe0*/  ISETP.GE.AND P2, PT, R23, R197, PT ;  /* 0x000000c51700720c */ /* 0x000fe40003f46270 */
        /* <DEDUP_REMOVED lines=9> */
[----:B------:R-:W-:Y:S01]  /*9080*/  FSEL R22, R100, -INF , !P6 ;  /* 0xff80000064167808 */ /* 0x000fe20007000000 */
[----:B------:R-:W-:Y:S01]  /*9090*/  IMAD.MOV.U32 R185, RZ, RZ, R123 ;  /* 0x000000ffffb97224 */ /* 0x000fe200078e007b */
        /* <DEDUP_REMOVED lines=9> */
[----:B------:R-:W-:Y:S01]  /*9130*/  FSEL R60, R60, -INF , !P6 ;  /* 0xff8000003c3c7808 */ /* 0x000fe20007000000 */
[----:B------:R-:W-:Y:S01]  /*9140*/  IMAD.MOV.U32 R228, RZ, RZ, R127 ;  /* 0x000000ffffe47224 */ /* 0x000fe200078e007f */
        /* <DEDUP_REMOVED lines=106> */
[CC--:B------:R-:W-:Y:S02]  /*97f0*/  ISETP.GE.AND P0, PT, R12.reuse, R196.reuse, PT ;  /* 0x000000c40c00720c */ /* 0x0c0fe40003f06270 */
        /* <DEDUP_REMOVED lines=9> */
[----:B------:R-:W-:Y:S02]  /*9890*/  FSEL R86, R13, -INF , !P4 ;  /* 0xff8000000d567808 */ /* 0x000fe40006000000 */
[----:B------:R-:W-:-:S02]  /*98a0*/  ISETP.GE.AND P3, PT, R11, R194, PT ;  /* 0x000000c20b00720c */ /* 0x000fc40003f66270 */
[----:B------:R-:W-:Y:S02]  /*98b0*/  FSEL R8, R173, -INF , !P5 ;  /* 0xff800000ad087808 */ /* 0x000fe40006800000 */
[----:B------:R-:W-:Y:S02]  /*98c0*/  FSEL R85, R78, -INF , !P0 ;  /* 0xff8000004e557808 */ /* 0x000fe40004000000 */
[-C--:B------:R-:W-:Y:S02]  /*98d0*/  ISETP.GE.AND P4, PT, R7, R195.reuse, PT ;  /* 0x000000c30700720c */ /* 0x080fe40003f86270 */
[----:B------:R-:W-:Y:S02]  /*98e0*/  ISETP.GE.AND P1, PT, R11, R195, PT ;  /* 0x000000c30b00720c */ /* 0x000fe40003f26270 */
[----:B------:R-:W-:Y:S02]  /*98f0*/  ISETP.GE.AND P0, PT, R7, R194, PT ;  /* 0x000000c20700720c */ /* 0x000fe40003f06270 */
[----:B------:R-:W-:-:S02]  /*9900*/  ISETP.GT.AND P5, PT, R10, R7, PT ;  /* 0x000000070a00720c */ /* 0x000fc40003fa4270 */
[----:B------:R-:W-:Y:S02]  /*9910*/  FSEL R173, R79, -INF , !P6 ;  /* 0xff8000004fad7808 */ /* 0x000fe40007000000 */
[----:B------:R-:W-:Y:S01]  /*9920*/  ISETP.GT.AND P6, PT, R193, R6, PT ;  /* 0x00000006c100720c */ /* 0x000fe20003fc4270 */
[----:B------:R-:W-:Y:S01]  /*9930*/  IMAD.MOV.U32 R237, RZ, RZ, R201 ;  /* 0x000000ffffed7224 */ /* 0x000fe200078e00c9 */
[----:B------:R-:W-:Y:S02]  /*9940*/  FSEL R9, R219, -INF , !P2 ;  /* 0xff800000db097808 */ /* 0x000fe40005000000 */
[----:B------:R-:W-:Y:S02]  /*9950*/  ISETP.GE.AND P2, PT, R11, R197, PT ;  /* 0x000000c50b00720c */ /* 0x000fe40003f46270 */
[----:B------:R-:W-:Y:S02]  /*9960*/  FSEL R204, R12, -INF , !P3 ;  /* 0xff8000000ccc7808 */ /* 0x000fe40005800000 */
[----:B------:R-:W-:-:S02]  /*9970*/  FSEL R215, R89, -INF , !P4 ;  /* 0xff80000059d77808 */ /* 0x000fc40006000000 */
[----:B------:R-:W-:Y:S02]  /*9980*/  FSEL R219, R88, -INF , !P1 ;  /* 0xff80000058db7808 */ /* 0x000fe40004800000 */
[C---:B------:R-:W-:Y:S02]  /*9990*/  ISETP.GE.AND P3, PT, R7.reuse, R197, PT ;  /* 0x000000c50700720c */ /* 0x040fe40003f66270 */
[----:B------:R-:W-:Y:S02]  /*99a0*/  FSEL R11, R236, -INF , !P5 ;  /* 0xff800000ec0b7808 */ /* 0x000fe40006800000 */
[----:B------:R-:W-:Y:S02]  /*99b0*/  FSEL R201, R8, -INF , !P0 ;  /* 0xff80000008c97808 */ /* 0x000fe40004000000 */
[----:B------:R-:W-:Y:S02]  /*99c0*/  ISETP.GT.AND P4, PT, R10, R6, PT ;  /* 0x000000060a00720c */ /* 0x000fe40003f84270 */
[----:B------:R-:W-:-:S02]  /*99d0*/  ISETP.GE.AND P1, PT, R7, R196, PT ;  /* 0x000000c40700720c */ /* 0x000fc40003f26270 */
[----:B------:R-:W-:Y:S02]  /*99e0*/  FSEL R8, R80, -INF , !P6 ;  /* 0xff80000050087808 */ /* 0x000fe40007000000 */
[----:B------:R-:W-:Y:S02]  /*99f0*/  ISETP.GT.AND P5, PT, R193, R5, PT ;  /* 0x00000005c100720c */ /* 0x000fe40003fa4270 */
[----:B------:R-:W-:Y:S02]  /*9a00*/  ISETP.GE.AND P6, PT, R6, R196, PT ;  /* 0x000000c40600720c */ /* 0x000fe40003fc6270 */
[----:B------:R-:W-:Y:S02]  /*9a10*/  FSEL R207, R9, -INF , !P2 ;  /* 0xff80000009cf7808 */ /* 0x000fe40005000000 */
[----:B------:R-:W-:Y:S02]  /*9a20*/  FSEL R7, R234, -INF , !P4 ;  /* 0xff800000ea077808 */ /* 0x000fe40006000000 */
[----:B------:R-:W-:-:S02]  /*9a30*/  FSEL R202, R11, -INF , !P3 ;  /* 0xff8000000bca7808 */ /* 0x000fc40005800000 */
[C---:B------:R-:W-:Y:S02]  /*9a40*/  ISETP.GE.AND P2, PT, R6.reuse, R194, PT ;  /* 0x000000c20600720c */ /* 0x040fe40003f46270 */
[C---:B------:R-:W-:Y:S02]  /*9a50*/  ISETP.GE.AND P0, PT, R6.reuse, R195, PT ;  /* 0x000000c30600720c */ /* 0x040fe40003f06270 */
[----:B------:R-:W-:Y:S02]  /*9a60*/  ISETP.GE.AND P4, PT, R6, R197, PT ;  /* 0x000000c50600720c */ /* 0x000fe40003f86270 */
[----:B------:R-:W-:Y:S02]  /*9a70*/  FSEL R186, R82, -INF , !P1 ;  /* 0xff80000052ba7808 */ /* 0x000fe40004800000 */
[----:B------:R-:W-:Y:S02]  /*9a80*/  ISETP.GE.AND P3, PT, R5, R195, PT ;  /* 0x000000c30500720c */ /* 0x000fe40003f66270 */
[----:B------:R-:W-:-:S02]  /*9a90*/  FSEL R6, R81, -INF , !P5 ;  /* 0xff80000051067808 */ /* 0x000fc40006800000 */
[----:B------:R-:W-:Y:S02]  /*9aa0*/  ISETP.GE.AND P1, PT, R5, R194, PT ;  /* 0x000000c20500720c */ /* 0x000fe40003f26270 */
[----:B------:R-:W-:Y:S02]  /*9ab0*/  FSEL R172, R83, -INF , !P6 ;  /* 0xff80000053ac7808 */ /* 0x000fe40007000000 */
[----:B------:R-:W-:Y:S02]  /*9ac0*/  ISETP.GT.AND P5, PT, R10, R5, PT ;  /* 0x000000050a00720c */ /* 0x000fe40003fa4270 */
[----:B------:R-:W-:Y:S01]  /*9ad0*/  ISETP.GT.AND P6, PT, R193, R4, PT ;  /* 0x00000004c100720c */ /* 0x000fe20003fc4270 */
[----:B------:R-:W-:Y:S01]  /*9ae0*/  IMAD.MOV.U32 R236, RZ, RZ, R185 ;  /* 0x000000ffffec7224 */ /* 0x000fe200078e00b9 */
[----:B------:R-:W-:Y:S01]  /*9af0*/  FSEL R210, R91, -INF , !P3 ;  /* 0xff8000005bd27808 */ /* 0x000fe20005800000 */
[----:B------:R-:W-:Y:S01]  /*9b00*/  IMAD.MOV.U32 R244, RZ, RZ, R200 ;  /* 0x000000fffff47224 */ /* 0x000fe200078e00c8 */
[----:B------:R-:W-:-:S02]  /*9b10*/  FSEL R187, R8, -INF , !P2 ;  /* 0xff80000008bb7808 */ /* 0x000fc40005000000 */
[----:B------:R-:W-:Y:S02]  /*9b20*/  FSEL R212, R94, -INF , !P0 ;  /* 0xff8000005ed47808 */ /* 0x000fe40004000000 */
[----:B------:R-:W-:Y:S02]  /*9b30*/  FSEL R185, R6, -INF , !P1 ;  /* 0xff80000006b97808 */ /* 0x000fe40004800000 */
[----:B------:R-:W-:Y:S02]  /*9b40*/  ISETP.GT.AND P3, PT, R10, R4, PT ;  /* 0x000000040a00720c */ /* 0x000fe40003f64270 */
[C---:B------:R-:W-:Y:S02]  /*9b50*/  ISETP.GE.AND P2, PT, R5.reuse, R196, PT ;  /* 0x000000c40500720c */ /* 0x040fe40003f46270 */
[----:B------:R-:W-:Y:S02]  /*9b60*/  ISETP.GE.AND P0, PT, R5, R197, PT ;  /* 0x000000c50500720c */ /* 0x000fe40003f06270 */
[----:B------:R-:W-:-:S02]  /*9b70*/  FSEL R8, R235, -INF , !P5 ;  /* 0xff800000eb087808 */ /* 0x000fc40006800000 */
[----:B------:R-:W-:Y:S02]  /*9b80*/  FSEL R6, R168, -INF , !P6 ;  /* 0xff800000a8067808 */ /* 0x000fe40007000000 */
[----:B------:R-:W-:Y:S02]  /*9b90*/  ISETP.GT.AND P5, PT, R193, R3, PT ;  /* 0x00000003c100720c */ /* 0x000fe40003fa4270 */
[----:B------:R-:W-:Y:S02]  /*9ba0*/  ISETP.GE.AND P6, PT, R4, R196, PT ;  /* 0x000000c40400720c */ /* 0x000fe40003fc6270 */
[----:B------:R-:W-:Y:S02]  /*9bb0*/  FSEL R200, R7, -INF , !P4 ;  /* 0xff80000007c87808 */ /* 0x000fe40006000000 */
[----:B------:R-:W-:Y:S02]  /*9bc0*/  FSEL R5, R244, -INF , !P3 ;  /* 0xff800000f4057808 */ /* 0x000fe40005800000 */
[----:B------:R-:W-:-:S02]  /*9bd0*/  ISETP.GE.AND P4, PT, R4, R194, PT ;  /* 0x000000c20400720c */ /* 0x000fc40003f86270 */
[C---:B------:R-:W-:Y:S02]  /*9be0*/  ISETP.GE.AND P1, PT, R4.reuse, R195, PT ;  /* 0x000000c30400720c */ /* 0x040fe40003f26270 */
[----:B------:R-:W-:Y:S02]  /*9bf0*/  ISETP.GE.AND P3, PT, R4, R197, PT ;  /* 0x000000c50400720c */ /* 0x000fe40003f66270 */
[----:B------:R-:W-:Y:S02]  /*9c00*/  FSEL R94, R90, -INF , !P2 ;  /* 0xff8000005a5e7808 */ /* 0x000fe40005000000 */
[----:B------:R-:W-:Y:S02]  /*9c10*/  FSEL R168, R8, -INF , !P0 ;  /* 0xff80000008a87808 */ /* 0x000fe40004000000 */
[----:B------:R-:W-:Y:S02]  /*9c20*/  FSEL R4, R169, -INF , !P5 ;  /* 0xff800000a9047808 */ /* 0x000fe40006800000 */
[----:B------:R-:W-:-:S02]  /*9c30*/  ISETP.GE.AND P2, PT, R3, R194, PT ;  /* 0x000000c20300720c */ /* 0x000fc40003f46270 */
[----:B------:R-:W-:Y:S02]  /*9c40*/  ISETP.GE.AND P0, PT, R3, R195, PT ;  /* 0x000000c30300720c */ /* 0x000fe40003f06270 */
[----:B------:R-:W-:Y:S02]  /*9c50*/  FSEL R211, R98, -INF , !P6 ;  /* 0xff80000062d37808 */ /* 0x000fe40007000000 */
[----:B------:R-:W-:Y:S02]  /*9c60*/  ISETP.GT.AND P6, PT, R193, R2, PT ;  /* 0x00000002c100720c */ /* 0x000fe40003fc4270 */
[----:B------:R-:W-:Y:S02]  /*9c70*/  FSEL R90, R4, -INF , !P2 ;  /* 0xff800000045a7808 */ /* 0x000fe40005000000 */
[----:B------:R-:W-:Y:S02]  /*9c80*/  FSEL R203, R217, -INF , !P0 ;  /* 0xff800000d9cb7808 */ /* 0x000fe40004000000 */
[----:B------:R-:W-:-:S02]  /*9c90*/  ISETP.GT.AND P5, PT, R10, R3, PT ;  /* 0x000000030a00720c */ /* 0x000fc40003fa4270 */
[----:B------:R-:W-:Y:S02]  /*9ca0*/  ISETP.GT.AND P0, PT, R10, R2, PT ;  /* 0x000000020a00720c */ /* 0x000fe40003f04270 */
[----:B------:R-:W-:Y:S01]  /*9cb0*/  FSEL R4, R76, -INF , !P6 ;  /* 0xff8000004c047808 */ /* 0x000fe20007000000 */
[----:B------:R-:W-:Y:S01]  /*9cc0*/  BAR.SYNC.DEFER_BLOCKING 0x0 ;  /* 0x0000000000007b1d */ /* 0x000fe20000010000 */
[-C--:B------:R-:W-:Y:S01]  /*9cd0*/  ISETP.GE.AND P6, PT, R2, R196.reuse, PT ;  /* 0x000000c40200720c */ /* 0x080fe20003fc6270 */
[----:B------:R-:W-:Y:S01]  /*9ce0*/  IMAD.MOV.U32 R245, RZ, RZ, R221 ;  /* 0x000000fffff57224 */ /* 0x000fe200078e00dd */
[----:B------:R-:W-:Y:S02]  /*9cf0*/  FSEL R91, R6, -INF , !P4 ;  /* 0xff800000065b7808 */ /* 0x000fe40006000000 */
[----:B------:R-:W-:Y:S01]  /*9d00*/  FSEL R206, R102, -INF , !P1 ;  /* 0xff80000066ce7808 */ /* 0x000fe20004800000 */
[----:B------:R-:W-:Y:S01]  /*9d10*/  IMAD.MOV.U32 R225, RZ, RZ, R208 ;  /* 0x000000ffffe17224 */ /* 0x000fe200078e00d0 */
[----:B------:R-:W-:-:S02]  /*9d20*/  ISETP.GE.AND P1, PT, R3, R196, PT ;  /* 0x000000c40300720c */ /* 0x000fc40003f26270 */
[----:B------:R-:W-:Y:S02]  /*9d30*/  ISETP.GE.AND P4, PT, R3, R197, PT ;  /* 0x000000c50300720c */ /* 0x000fe40003f86270 */
[----:B------:R-:W-:Y:S02]  /*9d40*/  FSEL R6, R237, -INF , !P5 ;  /* 0xff800000ed067808 */ /* 0x000fe40006800000 */
[----:B------:R-:W-:Y:S02]  /*9d50*/  FSEL R221, R5, -INF , !P3 ;  /* 0xff80000005dd7808 */ /* 0x000fe40005800000 */
[----:B------:R-:W-:Y:S02]  /*9d60*/  ISETP.GE.AND P2, PT, R2, R195, PT ;  /* 0x000000c30200720c */ /* 0x000fe40003f46270 */
[----:B------:R-:W-:Y:S01]  /*9d70*/  FSEL R3, R242, -INF , !P0 ;  /* 0xff800000f2037808 */ /* 0x000fe20004000000 */
[----:B------:R-:W-:Y:S01]  /*9d80*/  IMAD.MOV.U32 R237, RZ, RZ, R228 ;  /* 0x000000ffffed7224 */ /* 0x000fe200078e00e4 */
[----:B------:R-:W-:-:S02]  /*9d90*/  ISETP.GE.AND P3, PT, R2, R194, PT ;  /* 0x000000c20200720c */ /* 0x000fc40003f66270 */
[C---:B------:R-:W-:Y:S02]  /*9da0*/  ISETP.GT.AND P5, PT, R193.reuse, R32, PT ;  /* 0x00000020c100720c */ /* 0x040fe40003fa4270 */
[----:B------:R-:W-:Y:S02]  /*9db0*/  ISETP.GE.AND P0, PT, R2, R197, PT ;  /* 0x000000c50200720c */ /* 0x000fe40003f06270 */
[----:B------:R-:W-:Y:S01]  /*9dc0*/  FSEL R208, R106, -INF , !P6 ;  /* 0xff8000006ad07808 */ /* 0x000fe20007000000 */
[----:B------:R-:W-:Y:S01]  /*9dd0*/  IMAD.MOV.U32 R228, RZ, RZ, R209 ;  /* 0x000000ffffe47224 */ /* 0x000fe200078e00d1 */
[----:B------:R-:W-:Y:S01]  /*9de0*/  ISETP.GT.AND P6, PT, R193, R33, PT ;  /* 0x00000021c100720c */ /* 0x000fe20003fc4270 */
[----:B------:R-:W-:Y:S01]  /*9df0*/  IMAD.MOV.U32 R244, RZ, RZ, R229 ;  /* 0x000000fffff47224 */ /* 0x000fe200078e00e5 */
[----:B------:R-:W-:Y:S02]  /*9e00*/  FSEL R209, R103, -INF , !P1 ;  /* 0xff80000067d17808 */ /* 0x000fe40004800000 */
[----:B------:R-:W-:Y:S01]  /*9e10*/  FSEL R169, R218, -INF , !P2 ;  /* 0xff800000daa97808 */ /* 0x000fe20005000000 */
[----:B------:R-:W-:Y:S01]  /*9e20*/  IMAD.MOV.U32 R229, RZ, RZ, R220 ;  /* 0x000000ffffe57224 */ /* 0x000fe200078e00dc */
[----:B------:R-:W-:-:S02]  /*9e30*/  FSEL R2, R77, -INF , !P5 ;  /* 0xff8000004d027808 */ /* 0x000fc40006800000 */
[-C--:B------:R-:W-:Y:S02]  /*9e40*/  ISETP.GE.AND P1, PT, R32, R194.reuse, PT ;  /* 0x000000c22000720c */ /* 0x080fe40003f26270 */
[----:B------:R-:W-:Y:S02]  /*9e50*/  FSEL R89, R4, -INF , !P3 ;  /* 0xff80000004597808 */ /* 0x000fe40005800000 */
[----:B------:R-:W-:Y:S02]  /*9e60*/  FSEL R218, R3, -INF , !P0 ;  /* 0xff80000003da7808 */ /* 0x000fe40004000000 */
[----:B------:R-:W-:Y:S02]  /*9e70*/  ISETP.GE.AND P0, PT, R33, R194, PT ;  /* 0x000000c22100720c */ /* 0x000fe40003f06270 */
[----:B------:R-:W-:Y:S02]  /*9e80*/  FSEL R4, R120, -INF , !P6 ;  /* 0xff80000078047808 */ /* 0x000fe40007000000 */
[----:B------:R-:W-:-:S02]  /*9e90*/  FSEL R220, R6, -INF , !P4 ;  /* 0xff80000006dc7808 */ /* 0x000fc40006000000 */
[-C--:B------:R-:W-:Y:S02]  /*9ea0*/  ISETP.GE.AND P4, PT, R32, R195.reuse, PT ;  /* 0x000000c32000720c */ /* 0x080fe40003f86270 */
[----:B------:R-:W-:Y:S02]  /*9eb0*/  FSEL R88, R2, -INF , !P1 ;  /* 0xff80000002587808 */ /* 0x000fe40004800000 */
[----:B------:R-:W-:Y:S02]  /*9ec0*/  ISETP.GE.AND P1, PT, R33, R195, PT ;  /* 0x000000c32100720c */ /* 0x000fe40003f26270 */
[----:B------:R-:W-:Y:S02]  /*9ed0*/  FSEL R83, R4, -INF , !P0 ;  /* 0xff80000004537808 */ /* 0x000fe40004000000 */
[----:B------:R-:W-:Y:S02]  /*9ee0*/  ISETP.GT.AND P0, PT, R10, R35, PT ;  /* 0x000000230a00720c */ /* 0x000fe40003f04270 */
[----:B------:R-:W-:-:S02]  /*9ef0*/  FSEL R106, R225, -INF , !P4 ;  /* 0xff800000e16a7808 */ /* 0x000fc40006000000 */
[----:B------:R-:W-:Y:S02]  /*9f00*/  ISETP.GT.AND P4, PT, R193, R35, PT ;  /* 0x00000023c100720c */ /* 0x000fe40003f84270 */
[----:B------:R-:W-:Y:S02]  /*9f10*/  ISETP.GE.AND P6, PT, R33, R196, PT ;  /* 0x000000c42100720c */ /* 0x000fe40003fc6270 */
[----:B------:R-:W-:Y:S02]  /*9f20*/  FSEL R102, R244, -INF , !P1 ;  /* 0xff800000f4667808 */ /* 0x000fe40004800000 */
[----:B------:R-:W-:Y:S02]  /*9f30*/  ISETP.GE.AND P1, PT, R35, R197, PT ;  /* 0x000000c52300720c */ /* 0x000fe40003f26270 */
[----:B------:R-:W-:Y:S02]  /*9f40*/  FSEL R4, R237, -INF , !P0 ;  /* 0xff800000ed047808 */ /* 0x000fe40004000000 */
[----:B------:R-:W-:-:S02]  /*9f50*/  ISETP.GT.AND P5, PT, R10, R32, PT ;  /* 0x000000200a00720c */ /* 0x000fc40003fa4270 */
[----:B------:R-:W-:Y:S02]  /*9f60*/  FSEL R3, R121, -INF , !P4 ;  /* 0xff80000079037808 */ /* 0x000fe40006000000 */
[----:B------:R-:W-:Y:S02]  /*9f70*/  FSEL R121, R213, -INF , !P6 ;  /* 0xff800000d5797808 */ /* 0x000fe40007000000 */
[----:B------:R-:W-:Y:S02]  /*9f80*/  FSEL R213, R4, -INF , !P1 ;  /* 0xff80000004d57808 */ /* 0x000fe40004800000 */
[----:B------:R-:W-:Y:S02]  /*9f90*/  ISETP.GE.AND P2, PT, R32, R197, PT ;  /* 0x000000c52000720c */ /* 0x000fe40003f46270 */
[----:B------:R-:W-:Y:S02]  /*9fa0*/  FSEL R5, R243, -INF , !P5 ;  /* 0xff800000f3057808 */ /* 0x000fe40006800000 */
[----:B------:R-:W-:-:S02]  /*9fb0*/  ISETP.GT.AND P1, PT, R252, R229, PT ;  /* 0x000000e5fc00720c */ /* 0x000fc40003f24270 */
[----:B------:R-:W-:Y:S02]  /*9fc0*/  FSEL R217, R5, -INF , !P2 ;  /* 0xff80000005d97808 */ /* 0x000fe40005000000 */
[-C--:B------:R-:W-:Y:S02]  /*9fd0*/  ISETP.GE.AND P3, PT, R32, R196.reuse, PT ;  /* 0x000000c42000720c */ /* 0x080fe40003f66270 */
[----:B------:R-:W-:Y:S02]  /*9fe0*/  ISETP.GT.AND P5, PT, R10, R33, PT ;  /* 0x000000210a00720c */ /* 0x000fe40003fa4270 */
[----:B------:R-:W-:Y:S02]  /*9ff0*/  ISETP.GE.AND P2, PT, R35, R196, PT ;  /* 0x000000c42300720c */ /* 0x000fe40003f46270 */
        /* <DEDUP_REMOVED lines=8> */
[----:B------:R-:W-:Y:S02]  /*a080*/  ISETP.GT.AND P2, PT, R10, R34, PT ;  /* 0x000000220a00720c */ /* 0x000fe40003f44270 */
[----:B------:R-:W-:Y:S02]  /*a090*/  ISETP.GT.AND P0, PT, R193, R0, PT ;  /* 0x00000000c100720c */ /* 0x000fe40003f04270 */
[----:B------:R-:W-:Y:S02]  /*a0a0*/  FSEL R214, R2, -INF , !P5 ;  /* 0xff80000002d67808 */ /* 0x000fe40006800000 */
[----:B------:R-:W-:Y:S02]  /*a0b0*/  FSEL R82, R3, -INF , !P4 ;  /* 0xff80000003527808 */ /* 0x000fe40006000000 */
[----:B------:R-:W-:Y:S02]  /*a0c0*/  FSEL R98, R236, -INF , !P3 ;  /* 0xff800000ec627808 */ /* 0x000fe40005800000 */
[----:B------:R-:W-:-:S02]  /*a0d0*/  FSEL R13, R250, -INF , !P2 ;  /* 0xff800000fa0d7808 */ /* 0x000fc40005000000 */
[----:B------:R-:W-:Y:S01]  /*a0e0*/  FSEL R12, R109, -INF , !P0 ;  /* 0xff8000006d0c7808 */ /* 0x000fe20004000000 */
[----:B------:R-:W-:Y:S01]  /*a0f0*/  IMAD.MOV.U32 R109, RZ, RZ, R228 ;  /* 0x000000ffff6d7224 */ /* 0x000fe200078e00e4 */
[C---:B------:R-:W-:Y:S02]  /*a100*/  ISETP.GE.AND P6, PT, R34.reuse, R194, PT ;  /* 0x000000c22200720c */ /* 0x040fe40003fc6270 */
[C---:B------:R-:W-:Y:S02]  /*a110*/  ISETP.GE.AND P5, PT, R34.reuse, R195, PT ;  /* 0x000000c32200720c */ /* 0x040fe40003fa6270 */
[C---:B------:R-:W-:Y:S02]  /*a120*/  ISETP.GE.AND P4, PT, R34.reuse, R196, PT ;  /* 0x000000c42200720c */ /* 0x040fe40003f86270 */
[----:B------:R-:W-:Y:S02]  /*a130*/  ISETP.GE.AND P3, PT, R34, R197, PT ;  /* 0x000000c52200720c */ /* 0x000fe40003f66270 */
[----:B------:R-:W-:Y:S01]  /*a140*/  ISETP.GT.AND P2, PT, R10, R0, PT ;  /* 0x000000000a00720c */ /* 0x000fe20003f44270 */
[----:B------:R-:W-:-:S12]  /*a150*/  @!P1 BRA `(.L_x_200) ;  /* 0x0000000000749947 */ /* 0x000fd80003800000 */
[----:B------:R-:W2:Y:S04]  /*a160*/  LDL.LU R237, [R1+0x30] ;  /* 0x0000300001ed7983 */ /* 0x000ea80000300800 */
[----:B------:R-:W3:Y:S04]  /*a170*/  LDL.LU R236, [R1+0x2c] ;  /* 0x00002c0001ec7983 */ /* 0x000ee80000300800 */
[----:B------:R-:W4:Y:S04]  /*a180*/  LDL R229, [R1+0x4] ;  /* 0x0000040001e57983 */ /* 0x000f280000100800 */
[----:B------:R-:W5:Y:S01]  /*a190*/  LDL R228, [R1] ;  /* 0x0000000001e47983 */ /* 0x000f620000100800 */
[----:B------:R-:W-:-:S04]  /*a1a0*/  VIADD R4, R109, 0xfffffffd ;  /* 0xfffffffd6d047836 */ /* 0x000fc80000000000 */
[----:B------:R-:W-:-:S04]  /*a1b0*/  IMAD.WIDE.U32 R2, R4, R132, RZ ;  /* 0x0000008404027225 */ /* 0x000fc800078e00ff */
[----:B------:R-:W-:Y:S01]  /*a1c0*/  IMAD R4, R4, R133, R3 ;  /* 0x0000008504047224 */ /* 0x000fe200078e0203 */
[----:B----4-:R-:W-:-:S04]  /*a1d0*/  LEA R8, P0, R2, R229, 0x8 ;  /* 0x000000e502087211 */ /* 0x010fc800078040ff */
[C---:B-----5:R-:W-:Y:S02]  /*a1e0*/  LEA.HI.X R9, R2.reuse, R228, R4, 0x8, P0 ;  /* 0x000000e402097211 */ /* 0x060fe400000f4404 */
[----:B--2---:R-:W-:-:S03]  /*a1f0*/  LEA R3, P0, R2, R237, 0x7 ;  /* 0x000000ed02037211 */ /* 0x004fc600078038ff */
[----:B------:R-:W-:Y:S01]  /*a200*/  @!PT LDS RZ, [RZ] ;  /* 0x00000000fffff984 */ /* 0x000fe20000000800 */
[----:B------:R-:W-:Y:S01]  /*a210*/  @!PT LDS RZ, [RZ] ;  /* 0x00000000fffff984 */ /* 0x000fe20000000800 */
[----:B------:R-:W-:Y:S01]  /*a220*/  @!PT LDS RZ, [RZ] ;  /* 0x00000000fffff984 */ /* 0x000fe20000000800 */
[----:B------:R1:W-:Y:S01]  /*a230*/  LDGSTS.E.BYPASS.LTC128B.128 [R216+0x2000], desc[UR14][R8.64] ;  /* 0x0200000008d87fae */ /* 0x0003e2000b981a0e */
[----:B---3--:R-:W-:Y:S02]  /*a240*/  LEA.HI.X R2, R2, R236, R4, 0x7, P0 ;  /* 0x000000ec02027211 */ /* 0x008fe400000f3c04 */
        /* <DEDUP_REMOVED lines=9> */
[----:B------:R-:W-:Y:S02]  /*a2e0*/  LEA.HI.X R10, R132, R2, R133, 0x6, P0 ;  /* 0x00000002840a7211 */ /* 0x000fe400000f3485 */
[----:B------:R-:W-:-:S04]  /*a2f0*/  LEA R2, P0, R3, R229, 0x1 ;  /* 0x000000e503027211 */ /* 0x000fc800078008ff */
[----:B------:R-:W-:-:S05]  /*a300*/  LEA.HI.X R3, R3, R228, R10, 0x1, P0 ;  /* 0x000000e403037211 */ /* 0x000fca00000f0c0a */
[----:B------:R1:W-:Y:S04]  /*a310*/  LDGSTS.E.BYPASS.LTC128B.128 [R216+0x3800], desc[UR14][R2.64] ;  /* 0x0380000002d87fae */ /* 0x0003e8000b981a0e */
[----:B------:R-:W0:Y:S02]  /*a320*/  LDGDEPBAR ;  /* 0x00000000000079af */ /* 0x000e240000000000 */
.L_x_200:
[----:B------:R-:W2:Y:S04]  /*a330*/  LDL.LU R15, [R1+0x20] ;  /* 0x00002000010f7983 */ /* 0x000ea80000300800 */
[----:B------:R-:W3:Y:S04]  /*a340*/  LDL.LU R16, [R1+0x1c] ;  /* 0x00001c0001107983 */ /* 0x000ee80000300800 */
[----:B------:R-:W4:Y:S04]  /*a350*/  LDL.LU R14, [R1+0x24] ;  /* 0x00002400010e7983 */ /* 0x000f280000300800 */
[----:B------:R-:W5:Y:S01]  /*a360*/  LDL.LU R10, [R1+0x18] ;  /* 0x00001800010a7983 */ /* 0x000f620000300800 */
[----:B-1----:R-:W-:-:S02]  /*a370*/  FMNMX3.FTZ R2, R41, R36, R31, !PT ;  /* 0x0000002429027276 */ /* 0x002fc4000781001f */
[----:B------:R-:W-:Y:S02]  /*a380*/  FSEL R81, R11, -INF , !P6 ;  /* 0xff8000000b517808 */ /* 0x000fe40007000000 */
[----:B------:R-:W-:Y:S02]  /*a390*/  FMNMX3.FTZ R2, R2, R30, R29, !PT ;  /* 0x0000001e02027276 */ /* 0x000fe4000781001d */
[----:B------:R-:W-:Y:S02]  /*a3a0*/  FSEL R114, R114, -INF , !P5 ;  /* 0xff80000072727808 */ /* 0x000fe40006800000 */
[----:B------:R-:W-:Y:S02]  /*a3b0*/  FSEL R115, R115, -INF , !P4 ;  /* 0xff80000073737808 */ /* 0x000fe40006000000 */
[C---:B------:R-:W-:Y:S02]  /*a3c0*/  ISETP.GE.AND P0, PT, R0.reuse, R194, PT ;  /* 0x000000c20000720c */ /* 0x040fe40003f06270 */
[----:B------:R-:W-:-:S02]  /*a3d0*/  ISETP.GE.AND P5, PT, R0, R195, PT ;  /* 0x000000c30000720c */ /* 0x000fc40003fa6270 */
[C---:B------:R-:W-:Y:S02]  /*a3e0*/  ISETP.GE.AND P6, PT, R0.reuse, R196, PT ;  /* 0x000000c40000720c */ /* 0x040fe40003fc6270 */
[----:B------:R-:W-:Y:S02]  /*a3f0*/  ISETP.GE.AND P4, PT, R0, R197, PT ;  /* 0x000000c50000720c */ /* 0x000fe40003f86270 */
        /* <DEDUP_REMOVED lines=53> */
[----:B------:R-:W-:Y:S01]  /*a750*/  FMNMX3.FTZ R0, R0, R221, R220, !PT ;  /* 0x000000dd00007276 */ /* 0x000fe200078100dc */
[----:B------:R-:W1:Y:S01]  /*a760*/  SHFL.BFLY PT, R9, R3, 0x2, 0x1f ;  /* 0x0c401f0003097f89 */ /* 0x000e6200000e0000 */
[----:B------:R-:W-:Y:S02]  /*a770*/  FMNMX3.FTZ R6, R6, R169, R106, !PT ;  /* 0x000000a906067276 */ /* 0x000fe4000781006a */
[----:B------:R-:W-:Y:S02]  /*a780*/  FMNMX3.FTZ R2, R2, R208, R205, !PT ;  /* 0x000000d002027276 */ /* 0x000fe400078100cd */
[----:B------:R-:W-:Y:S02]  /*a790*/  FSEL R7, R251, -INF , !P2 ;  /* 0xff800000fb077808 */ /* 0x000fe40005000000 */
[----:B------:R-:W-:-:S02]  /*a7a0*/  FSEL R126, R126, -INF , !P5 ;  /* 0xff8000007e7e7808 */ /* 0x000fc40006800000 */
[----:B------:R-:W-:Y:S02]  /*a7b0*/  FMNMX3.FTZ R0, R0, R218, R217, !PT ;  /* 0x000000da00007276 */ /* 0x000fe400078100d9 */
[----:B------:R-:W-:Y:S02]  /*a7c0*/  FMNMX3.FTZ R6, R6, R102, R98, !PT ;  /* 0x0000006606067276 */ /* 0x000fe40007810062 */
[----:B------:R-:W-:Y:S02]  /*a7d0*/  FSEL R131, R131, -INF , !P6 ;  /* 0xff80000083837808 */ /* 0x000fe40007000000 */
[----:B------:R-:W-:Y:S02]  /*a7e0*/  FMNMX3.FTZ R4, R2, R121, R120, !PT ;  /* 0x0000007902047276 */ /* 0x000fe40007810078 */
[----:B------:R-:W-:Y:S02]  /*a7f0*/  FSEL R103, R13, -INF , !P3 ;  /* 0xff8000000d677808 */ /* 0x000fe40005800000 */
[----:B------:R-:W-:-:S02]  /*a800*/  FSEL R236, R7, -INF , !P4 ;  /* 0xff80000007ec7808 */ /* 0x000fc40006000000 */
[----:B------:R-:W-:Y:S02]  /*a810*/  FMNMX3.FTZ R5, R0, R214, R213, !PT ;  /* 0x000000d600057276 */ /* 0x000fe400078100d5 */
[----:B------:R-:W-:Y:S02]  /*a820*/  FMNMX3.FTZ R2, R6, R114, R126, !PT ;  /* 0x0000007206027276 */ /* 0x000fe4000781007e */
[----:B------:R-:W-:Y:S02]  /*a830*/  FMNMX3.FTZ R0, R4, R115, R131, !PT ;  /* 0x0000007304007276 */ /* 0x000fe40007810083 */
[----:B------:R-:W-:Y:S01]  /*a840*/  FMNMX3.FTZ R5, R5, R103, R236, !PT ;  /* 0x0000006705057276 */ /* 0x000fe200078100ec */
[----:B------:R-:W1:Y:S02]  /*a850*/  SHFL.BFLY PT, R6, R2, 0x2, 0x1f ;  /* 0x0c401f0002067f89 */ /* 0x000e6400000e0000 */
[----:B-1----:R-:W-:Y:S02]  /*a860*/  FMNMX.FTZ R4, R3, R9, !PT ;  /* 0x0000000903047209 */ /* 0x002fe40007810000 */
[----:B------:R-:W1:Y:S04]  /*a870*/  SHFL.BFLY PT, R7, R0, 0x2, 0x1f ;  /* 0x0c401f0000077f89 */ /* 0x000e6800000e0000 */
[----:B------:R-:W1:Y:S04]  /*a880*/  SHFL.BFLY PT, R8, R5, 0x2, 0x1f ;  /* 0x0c401f0005087f89 */ /* 0x000e6800000e0000 */
[----:B------:R-:W1:Y:S01]  /*a890*/  SHFL.BFLY PT, R9, R4, 0x1, 0x1f ;  /* 0x0c201f0004097f89 */ /* 0x000e6200000e0000 */
[----:B------:R-:W-:-:S02]  /*a8a0*/  FMNMX.FTZ R3, R2, R6, !PT ;  /* 0x0000000602037209 */ /* 0x000fc40007810000 */
[----:B-1----:R-:W-:-:S03]  /*a8b0*/  FMNMX.FTZ R2, R0, R7, !PT ;  /* 0x0000000700027209 */ /* 0x002fc60007810000 */
[----:B------:R-:W1:Y:S01]  /*a8c0*/  SHFL.BFLY PT, R6, R3, 0x1, 0x1f ;  /* 0x0c201f0003067f89 */ /* 0x000e6200000e0000 */
[----:B------:R-:W-:-:S03]  /*a8d0*/  FMNMX.FTZ R0, R5, R8, !PT ;  /* 0x0000000805007209 */ /* 0x000fc60007810000 */
[----:B------:R-:W1:Y:S01]  /*a8e0*/  SHFL.BFLY PT, R5, R2, 0x1, 0x1f ;  /* 0x0c201f0002057f89 */ /* 0x000e6200000e0000 */
[----:B------:R-:W-:-:S03]  /*a8f0*/  FMNMX.FTZ R67, R4, R9, !PT ;  /* 0x0000000904437209 */ /* 0x000fc60007810000 */
[----:B------:R-:W1:Y:S01]  /*a900*/  SHFL.BFLY PT, R7, R0, 0x1, 0x1f ;  /* 0x0c201f0000077f89 */ /* 0x000e6200000e0000 */
[C---:B------:R-:W-:Y:S01]  /*a910*/  FSETP.NEU.FTZ.AND P4, PT, R67.reuse, -INF , PT ;  /* 0xff8000004300780b */ /* 0x040fe20003f9d000 */
[----:B------:R-:W-:-:S05]  /*a920*/  FMUL.FTZ R4, R67, UR5 ;  /* 0x0000000543047c20 */ /* 0x000fca0008410000 */
[----:B------:R-:W-:Y:S02]  /*a930*/  FSEL R4, R4, RZ, P4 ;  /* 0x000000ff04047208 */ /* 0x000fe40002000000 */
[----:B-1----:R-:W-:-:S04]  /*a940*/  FMNMX.FTZ R66, R3, R6, !PT ;  /* 0x0000000603427209 */ /* 0x002fc80007810000 */
[C---:B------:R-:W-:Y:S01]  /*a950*/  FSETP.NEU.FTZ.AND P3, PT, R66.reuse, -INF , PT ;  /* 0xff8000004200780b */ /* 0x040fe20003f7d000 */
[----:B------:R-:W-:Y:S01]  /*a960*/  FMUL.FTZ R3, R66, UR5 ;  /* 0x0000000542037c20 */ /* 0x000fe20008410000 */
[----:B------:R-:W-:Y:S01]  /*a970*/  FMNMX.FTZ R65, R2, R5, !PT ;  /* 0x0000000502417209 */ /* 0x000fe20007810000 */
[--C-:B------:R-:W-:Y:S01]  /*a980*/  FFMA.FTZ R2, R36, UR5, -R4.reuse ;  /* 0x0000000524027c23 */ /* 0x100fe20008010804 */
[--C-:B------:R-:W-:Y:S01]  /*a990*/  FFMA.FTZ R5, R30, UR5, -R4.reuse ;  /* 0x000000051e057c23 */ /* 0x100fe20008010804 */
[----:B------:R-:W-:Y:S01]  /*a9a0*/  FMNMX.FTZ R64, R0, R7, !PT ;  /* 0x0000000700407209 */ /* 0x000fe20007810000 */
[----:B------:R-:W-:Y:S01]  /*a9b0*/  FFMA.FTZ R0, R31, UR5, -R4 ;  /* 0x000000051f007c23 */ /* 0x000fe20008010804 */
[----:B------:R1:W1:Y:S01]  /*a9c0*/  MUFU.EX2 R17, R2 ;  /* 0x0000000200117308 */ /* 0x0002620000000800 */
[----:B------:R-:W-:Y:S02]  /*a9d0*/  FSETP.NEU.FTZ.AND P2, PT, R65, -INF , PT ;  /* 0xff8000004100780b */ /* 0x000fe40003f5d000 */
[----:B------:R-:W-:Y:S01]  /*a9e0*/  FSEL R3, R3, RZ, P3 ;  /* 0x000000ff03037208 */ /* 0x000fe20001800000 */
[----:B------:R1:W-:Y:S01]  /*a9f0*/  MUFU.EX2 R22, R0 ;  /* 0x0000000000167308 */ /* 0x0003e20000000800 */
[----:B------:R-:W-:-:S03]  /*aa00*/  FSETP.NEU.FTZ.AND P0, PT, R64, -INF , PT ;  /* 0xff8000004000780b */ /* 0x000fc60003f1d000 */
[----:B------:R-:W-:Y:S01]  /*aa10*/  FFMA.FTZ R6, R95, UR5, -R3 ;  /* 0x000000055f067c23 */ /* 0x000fe20008010803 */
[----:B------:R1:W-:Y:S01]  /*aa20*/  MUFU.EX2 R223, R5 ;  /* 0x0000000500df7308 */ /* 0x0003e20000000800 */
[----:B------:R-:W-:-:S03]  /*aa30*/  FSEL R8, R64, RZ, P0 ;  /* 0x000000ff40087208 */ /* 0x000fc60000000000 */
[----:B------:R1:W-:Y:S02]  /*aa40*/  MUFU.EX2 R36, R6 ;  /* 0x0000000600247308 */ /* 0x0003e40000000800 */
[----:B-1----:R-:W-:Y:S01]  /*aa50*/  FMUL.FTZ R2, R65, UR5 ;  /* 0x0000000541027c20 */ /* 0x002fe20008410000 */
[----:B------:R-:W-:Y:S01]  /*aa60*/  MOV R95, R17 ;  /* 0x00000011005f7202 */ /* 0x000fe20000000f00 */
[----:B------:R-:W-:-:S03]  /*aa70*/  FFMA.FTZ R0, R29, UR5, -R4 ;  /* 0x000000051d007c23 */ /* 0x000fc60008010804 */
[----:B------:R-:W-:Y:S01]  /*aa80*/  FSEL R2, R2, RZ, P2 ;  /* 0x000000ff02027208 */ /* 0x000fe20001000000 */
[----:B------:R-:W-:Y:S01]  /*aa90*/  LDSM.16.MT88.4 R28, [R189+0x4000] ;  /* 0x00400000bd1c783b */ /* 0x000fe20000004200 */
[----:B------:R1:W-:Y:S03]  /*aaa0*/  MUFU.EX2 R13, R0 ;  /* 0x00000000000d7308 */ /* 0x0003e60000000800 */
[--C-:B------:R-:W-:Y:S01]  /*aab0*/  FFMA.FTZ R5, R43, UR5, -R2.reuse ;  /* 0x000000052b057c23 */ /* 0x100fe20008010802 */
[--C-:B------:R-:W-:Y:S01]  /*aac0*/  FFMA.FTZ R7, R37, UR5, -R2.reuse ;  /* 0x0000000525077c23 */ /* 0x100fe20008010802 */
[----:B------:R-:W-:Y:S02]  /*aad0*/  FFMA.FTZ R6, R42, UR5, -R2 ;  /* 0x000000052a067c23 */ /* 0x000fe40008010802 */
[----:B------:R1:W-:Y:S04]  /*aae0*/  MUFU.EX2 R224, R5 ;  /* 0x0000000500e07308 */ /* 0x0003e80000000800 */
[----:B------:R1:W-:Y:S02]  /*aaf0*/  MUFU.EX2 R108, R7 ;  /* 0x00000007006c7308 */ /* 0x0003e40000000800 */
[----:B-1----:R-:W-:-:S05]  /*ab00*/  FMUL.FTZ R0, R64, UR5 ;  /* 0x0000000540007c20 */ /* 0x002fca0008410000 */
[----:B------:R-:W-:Y:S01]  /*ab10*/  FSEL R0, R0, RZ, P0 ;  /* 0x000000ff00007208 */ /* 0x000fe20000000000 */
[----:B------:R-:W-:-:S04]  /*ab20*/  FFMA.FTZ R5, R27, UR5, -R2 ;  /* 0x000000051b057c23 */ /* 0x000fc80008010802 */
[----:B------:R1:W-:Y:S01]  /*ab30*/  MUFU.EX2 R222, R5 ;  /* 0x0000000500de7308 */ /* 0x0003e20000000800 */
[----:B------:R-:W-:-:S05]  /*ab40*/  FSEL R7, R65, RZ, P2 ;  /* 0x000000ff41077208 */ /* 0x000fca0001000000 */
[----:B------:R-:W-:-:S04]  /*ab50*/  FADD.FTZ R7, R39, -R7 ;  /* 0x8000000727077221 */ /* 0x000fc80000010000 */
[----:B------:R-:W-:Y:S01]  /*ab60*/  FMUL.FTZ R7, R7, UR5 ;  /* 0x0000000507077c20 */ /* 0x000fe20008410000 */
[----:B-1----:R-:W-:-:S03]  /*ab70*/  FFMA.FTZ R5, R45, UR5, -R0 ;  /* 0x000000052d057c23 */ /* 0x002fc60008010800 */
[----:B------:R-:W1:Y:S04]  /*ab80*/  MUFU.EX2 R79, R7 ;  /* 0x00000007004f7308 */ /* 0x000e680000000800 */
[----:B------:R4:W-:Y:S01]  /*ab90*/  MUFU.EX2 R227, R5 ;  /* 0x0000000500e37308 */ /* 0x0009e20000000800 */
[----:B--2---:R-:W-:-:S03]  /*aba0*/  MOV R21, R15 ;  /* 0x0000000f00157202 */ /* 0x004fc60000000f00 */
[----:B------:R2:W-:Y:S01]  /*abb0*/  MUFU.EX2 R15, R6 ;  /* 0x00000006000f7308 */ /* 0x0005e20000000800 */
[----:B---3--:R-:W-:Y:S01]  /*abc0*/  MOV R20, R16 ;  /* 0x0000001000147202 */ /* 0x008fe20000000f00 */
[-C--:B-1----:R-:W-:Y:S01]  /*abd0*/  FMUL.FTZ R144, R144, R79.reuse ;  /* 0x0000004f90907220 */ /* 0x082fe20000410000 */
[----:B------:R-:W1:Y:S01]  /*abe0*/  LDSM.16.MT88.4 R16, [R135+0x4000] ;  /* 0x004000008710783b */ /* 0x000e620000004200 */
[----:B------:R-:W-:Y:S01]  /*abf0*/  FSEL R7, R67, RZ, P4 ;  /* 0x000000ff43077208 */ /* 0x000fe20002000000 */
[-C--:B------:R-:W-:Y:S01]  /*ac00*/  FMUL.FTZ R145, R145, R79.reuse ;  /* 0x0000004f91917220 */ /* 0x080fe20000410000 */
[--C-:B----4-:R-:W-:Y:S01]  /*ac10*/  FFMA.FTZ R5, R44, UR5, -R0.reuse ;  /* 0x000000052c057c23 */ /* 0x110fe20008010800 */
[-C--:B------:R-:W-:Y:S01]  /*ac20*/  FMUL.FTZ R156, R156, R79.reuse ;  /* 0x0000004f9c9c7220 */ /* 0x080fe20000410000 */
[-C--:B------:R-:W-:Y:S01]  /*ac30*/  FMUL.FTZ R157, R157, R79.reuse ;  /* 0x0000004f9d9d7220 */ /* 0x080fe20000410000 */
[----:B------:R-:W-:Y:S01]  /*ac40*/  FADD.FTZ R12, R41, -R7 ;  /* 0x80000007290c7221 */ /* 0x000fe20000010000 */
[-C--:B------:R-:W-:Y:S01]  /*ac50*/  FMUL.FTZ R160, R160, R79.reuse ;  /* 0x0000004fa0a07220 */ /* 0x080fe20000410000 */
[----:B------:R-:W-:Y:S01]  /*ac60*/  FMUL.FTZ R161, R161, R79 ;  /* 0x0000004fa1a17220 */ /* 0x000fe20000410000 */
[----:B------:R-:W-:Y:S01]  /*ac70*/  FFMA.FTZ R7, R46, UR5, -R3 ;  /* 0x000000052e077c23 */ /* 0x000fe20008010803 */
[----:B--2---:R-:W-:Y:S01]  /*ac80*/  FFMA.FTZ R6, R99, UR5, -R0 ;  /* 0x0000000563067c23 */ /* 0x004fe20008010800 */
[----:B------:R-:W-:Y:S01]  /*ac90*/  MOV R23, R21 ;  /* 0x0000001500177202 */ /* 0x000fe20000000f00 */
[----:B------:R-:W-:Y:S01]  /*aca0*/  MUFU.EX2 R99, R5 ;  /* 0x0000000500637308 */ /* 0x000fe20000000800 */
[----:B------:R-:W-:Y:S01]  /*acb0*/  MOV R21, R14 ;  /* 0x0000000e00157202 */ /* 0x000fe20000000f00 */
[-C--:B------:R-:W-:Y:S01]  /*acc0*/  FMUL.FTZ R140, R140, R79.reuse ;  /* 0x0000004f8c8c7220 */ /* 0x080fe20000410000 */
[----:B------:R-:W-:Y:S01]  /*acd0*/  FMUL.FTZ R141, R141, R79 ;  /* 0x0000004f8d8d7220 */ /* 0x000fe20000410000 */
[----:B------:R2:W-:Y:S01]  /*ace0*/  MUFU.EX2 R9, R6 ;  /* 0x0000000600097308 */ /* 0x0005e20000000800 */
[----:B------:R-:W-:-:S02]  /*acf0*/  MOV R133, R23 ;  /* 0x0000001700857202 */ /* 0x000fc40000000f00 */
[----:B------:R-:W-:Y:S01]  /*ad00*/  MOV R226, R21 ;  /* 0x0000001500e27202 */ /* 0x000fe20000000f00 */
[----:B------:R-:W-:Y:S01]  /*ad10*/  MUFU.EX2 R14, R7 ;  /* 0x00000007000e7308 */ /* 0x000fe20000000800 */
[----:B------:R-:W-:Y:S01]  /*ad20*/  MOV R225, R20 ;  /* 0x0000001400e17202 */ /* 0x000fe20000000f00 */
[----:B--2---:R-:W-:-:S04]  /*ad30*/  FFMA.FTZ R6, R47, UR5, -R0 ;  /* 0x000000052f067c23 */ /* 0x004fc80008010800 */
[----:B------:R2:W3:Y:S02]  /*ad40*/  MUFU.EX2 R132, R6 ;  /* 0x0000000600847308 */ /* 0x0004e40000000800 */
[----:B--2---:R-:W-:Y:S01]  /*ad50*/  FADD.FTZ R6, R38, -R8 ;  /* 0x8000000826067221 */ /* 0x004fe20000010000 */
[----:B------:R-:W-:Y:S02]  /*ad60*/  F2FP.F16.F32.PACK_AB R8, R108, R224 ;  /* 0x000000e06c08723e */ /* 0x000fe400000000ff */
[----:B---3--:R-:W-:Y:S01]  /*ad70*/  F2FP.F16.F32.PACK_AB R11, R99, R132 ;  /* 0x00000084630b723e */ /* 0x008fe200000000ff */
[----:B------:R-:W-:Y:S01]  /*ad80*/  FMUL.FTZ R5, R6, UR5 ;  /* 0x0000000506057c20 */ /* 0x000fe20008410000 */
[----:B------:R-:W-:Y:S01]  /*ad90*/  FFMA.FTZ R6, R107, UR5, -R3 ;  /* 0x000000056b067c23 */ /* 0x000fe20008010803 */
[----:B------:R-:W-:Y:S02]  /*ada0*/  MOV R107, R22 ;  /* 0x00000016006b7202 */ /* 0x000fe40000000f00 */
[----:B------:R2:W3:Y:S01]  /*adb0*/  MUFU.EX2 R78, R5 ;  /* 0x00000005004e7308 */ /* 0x0004e20000000800 */
[----:B-----5:R-:W-:-:S02]  /*adc0*/  MOV R22, R10 ;  /* 0x0000000a00167202 */ /* 0x020fc40000000f00 */
[----:B------:R-:W-:Y:S01]  /*add0*/  F2FP.F16.F32.PACK_AB R10, R222, R15 ;  /* 0x0000000fde0a723e */ /* 0x000fe200000000ff */
[----:B------:R4:W-:Y:S01]  /*ade0*/  MUFU.EX2 R24, R6 ;  /* 0x0000000600187308 */ /* 0x0009e20000000800 */
[----:B--2---:R-:W-:Y:S01]  /*adf0*/  FFMA.FTZ R5, R110, UR5, -R3 ;  /* 0x000000056e057c23 */ /* 0x004fe20008010803 */
[----:B------:R-:W-:Y:S01]  /*ae00*/  MOV R110, R9 ;  /* 0x00000009006e7202 */ /* 0x000fe20000000f00 */
[-C--:B---3--:R-:W-:Y:S01]  /*ae10*/  FMUL.FTZ R146, R146, R78.reuse ;  /* 0x0000004e92927220 */ /* 0x088fe20000410000 */
[----:B------:R-:W-:Y:S01]  /*ae20*/  FMUL.FTZ R147, R147, R78 ;  /* 0x0000004e93937220 */ /* 0x000fe20000410000 */
[----:B----4-:R-:W-:Y:S01]  /*ae30*/  FSEL R6, R66, RZ, P3 ;  /* 0x000000ff42067208 */ /* 0x010fe20001800000 */
[----:B------:R2:W-:Y:S01]  /*ae40*/  MUFU.EX2 R42, R5 ;  /* 0x00000005002a7308 */ /* 0x0005e20000000800 */
[----:B------:R-:W-:Y:S01]  /*ae50*/  F2FP.F16.F32.PACK_AB R9, R227, R110 ;  /* 0x0000006ee309723e */ /* 0x000fe200000000ff */
[-C--:B------:R-:W-:Y:S01]  /*ae60*/  FMUL.FTZ R158, R158, R78.reuse ;  /* 0x0000004e9e9e7220 */ /* 0x080fe20000410000 */
[-C--:B------:R-:W-:Y:S01]  /*ae70*/  FMUL.FTZ R159, R159, R78.reuse ;  /* 0x0000004e9f9f7220 */ /* 0x080fe20000410000 */
[-C--:B------:R-:W-:Y:S01]  /*ae80*/  FMUL.FTZ R162, R162, R78.reuse ;  /* 0x0000004ea2a27220 */ /* 0x080fe20000410000 */
[-C--:B------:R-:W-:Y:S01]  /*ae90*/  FMUL.FTZ R163, R163, R78.reuse ;  /* 0x0000004ea3a37220 */ /* 0x080fe20000410000 */
[-C--:B------:R-:W-:Y:S01]  /*aea0*/  FMUL.FTZ R142, R142, R78.reuse ;  /* 0x0000004e8e8e7220 */ /* 0x080fe20000410000 */
[----:B------:R-:W-:Y:S01]  /*aeb0*/  FMUL.FTZ R143, R143, R78 ;  /* 0x0000004e8f8f7220 */ /* 0x000fe20000410000 */
[----:B-1----:R-:W-:Y:S01]  /*aec0*/  HMMA.16816.F32 R32, R8, R18, R144 ;  /* 0x000000120820723c */ /* 0x002fe20000001890 */
[----:B------:R-:W-:-:S02]  /*aed0*/  MOV R147, R36 ;  /* 0x0000002400937202 */ /* 0x000fc40000000f00 */
[----:B------:R-:W-:Y:S02]  /*aee0*/  MOV R144, R225 ;  /* 0x000000e100907202 */ /* 0x000fe40000000f00 */
[----:B------:R-:W-:Y:S01]  /*aef0*/  MOV R145, R224 ;  /* 0x000000e000917202 */ /* 0x000fe20000000f00 */
[----:B--2---:R-:W-:Y:S01]  /*af00*/  FADD.FTZ R5, R40, -R6 ;  /* 0x8000000628057221 */ /* 0x004fe20000010000 */
[----:B------:R-:W-:Y:S01]  /*af10*/  FMUL.FTZ R6, R12, UR5 ;  /* 0x000000050c067c20 */ /* 0x000fe20008410000 */
[C---:B------:R-:W-:Y:S01]  /*af20*/  HMMA.16816.F32 R36, R8.reuse, R28, R156 ;  /* 0x0000001c0824723c */ /* 0x040fe2000000189c */
[----:B------:R-:W-:Y:S01]  /*af30*/  MOV R159, R226 ;  /* 0x000000e2009f7202 */ /* 0x000fe20000000f00 */
[----:B------:R-:W-:Y:S01]  /*af40*/  FMUL.FTZ R5, R5, UR5 ;  /* 0x0000000505057c20 */ /* 0x000fe20008410000 */
[----:B------:R1:W2:Y:S01]  /*af50*/  MUFU.EX2 R77, R6 ;  /* 0x00000006004d7308 */ /* 0x0002a20000000800 */
[----:B------:R-:W-:Y:S02]  /*af60*/  MOV R156, R222 ;  /* 0x000000de009c7202 */ /* 0x000fe40000000f00 */
[----:B------:R-:W-:Y:S01]  /*af70*/  MOV R146, R133 ;  /* 0x0000008500927202 */ /* 0x000fe20000000f00 */
[----:B------:R3:W4:Y:S01]  /*af80*/  MUFU.EX2 R76, R5 ;  /* 0x00000005004c7308 */ /* 0x0007220000000800 */
[C---:B------:R-:W-:Y:S08]  /*af90*/  HMMA.16816.F32 R44, R8.reuse, R30, R160 ;  /* 0x0000001e082c723c */ /* 0x040ff000000018a0 */
[-C--:B------:R-:W-:Y:S01]  /*afa0*/  HMMA.16816.F32 R140, R8, R16.reuse, R140 ;  /* 0x00000010088c723c */ /* 0x080fe2000000188c */
[--C-:B-1----:R-:W-:Y:S01]  /*afb0*/  FFMA.FTZ R6, R48, UR5, -R2.reuse ;  /* 0x0000000530067c23 */ /* 0x102fe20008010802 */
[----:B------:R-:W-:Y:S01]  /*afc0*/  F2FP.F16.F32.PACK_AB R8, R107, R95 ;  /* 0x0000005f6b08723e */ /* 0x000fe200000000ff */
[----:B--2---:R-:W-:Y:S01]  /*afd0*/  FMUL.FTZ R136, R136, R77 ;  /* 0x0000004d88887220 */ /* 0x004fe20000410000 */
[----:B------:R-:W-:Y:S01]  /*afe0*/  F2FP.F16.F32.PACK_AB R9, R24, R147 ;  /* 0x000000931809723e */ /* 0x000fe200000000ff */
[--C-:B---3--:R-:W-:Y:S01]  /*aff0*/  FFMA.FTZ R5, R25, UR5, -R2.reuse ;  /* 0x0000000519057c23 */ /* 0x108fe20008010802 */
[----:B------:R1:W2:Y:S01]  /*b000*/  MUFU.EX2 R7, R6 ;  /* 0x0000000600077308 */ /* 0x0002a20000000800 */
[----:B------:R-:W-:Y:S01]  /*b010*/  F2FP.F16.F32.PACK_AB R10, R13, R223 ;  /* 0x000000df0d0a723e */ /* 0x000fe200000000ff */
[-C--:B------:R-:W-:Y:S01]  /*b020*/  FMUL.FTZ R137, R137, R77.reuse ;  /* 0x0000004d89897220 */ /* 0x080fe20000410000 */
[----:B------:R-:W-:Y:S01]  /*b030*/  F2FP.F16.F32.PACK_AB R11, R14, R42 ;  /* 0x0000002a0e0b723e */ /* 0x000fe200000000ff */
[----:B------:R3:W-:Y:S01]  /*b040*/  MUFU.EX2 R157, R5 ;  /* 0x00000005009d7308 */ /* 0x0007e20000000800 */
[-C--:B----4-:R-:W-:Y:S01]  /*b050*/  FMUL.FTZ R138, R138, R76.reuse ;  /* 0x0000004c8a8a7220 */ /* 0x090fe20000410000 */
[-C--:B------:R-:W-:Y:S01]  /*b060*/  FMUL.FTZ R139, R139, R76.reuse ;  /* 0x0000004c8b8b7220 */ /* 0x080fe20000410000 */
[-C--:B------:R-:W-:Y:S01]  /*b070*/  FMUL.FTZ R148, R148, R77.reuse ;  /* 0x0000004d94947220 */ /* 0x080fe20000410000 */
[-C--:B------:R-:W-:Y:S01]  /*b080*/  FMUL.FTZ R149, R149, R77.reuse ;  /* 0x0000004d95957220 */ /* 0x080fe20000410000 */
[-C--:B------:R-:W-:Y:S01]  /*b090*/  FMUL.FTZ R150, R150, R76.reuse ;  /* 0x0000004c96967220 */ /* 0x080fe20000410000 */
[----:B------:R-:W-:Y:S01]  /*b0a0*/  FMUL.FTZ R151, R151, R76 ;  /* 0x0000004c97977220 */ /* 0x000fe20000410000 */
[-C--:B------:R-:W-:Y:S01]  /*b0b0*/  FMUL.FTZ R152, R152, R77.reuse ;  /* 0x0000004d98987220 */ /* 0x080fe20000410000 */
[----:B------:R-:W-:Y:S01]  /*b0c0*/  FMUL.FTZ R153, R153, R77 ;  /* 0x0000004d99997220 */ /* 0x000fe20000410000 */
[C---:B------:R-:W-:Y:S01]  /*b0d0*/  HMMA.16816.F32 R48, R8.reuse, R16, R136 ;  /* 0x000000100830723c */ /* 0x040fe20000001888 */
[--C-:B-1----:R-:W-:Y:S01]  /*b0e0*/  FFMA.FTZ R6, R26, UR5, -R2.reuse ;  /* 0x000000051a067c23 */ /* 0x102fe20008010802 */
[----:B--2---:R-:W-:Y:S01]  /*b0f0*/  MOV R139, R7 ;  /* 0x00000007008b7202 */ /* 0x004fe20000000f00 */
[----:B------:R-:W-:Y:S01]  /*b100*/  FFMA.FTZ R7, R52, UR5, -R2 ;  /* 0x0000000534077c23 */ /* 0x000fe20008010802 */
[----:B------:R-:W-:Y:S01]  /*b110*/  MOV R136, R24 ;  /* 0x0000001800887202 */ /* 0x000fe20000000f00 */
[----:B---3--:R-:W-:Y:S01]  /*b120*/  FFMA.FTZ R5, R111, UR5, -R0 ;  /* 0x000000056f057c23 */ /* 0x008fe20008010800 */
[----:B------:R1:W-:Y:S01]  /*b130*/  MUFU.EX2 R158, R6 ;  /* 0x00000006009e7308 */ /* 0x0003e20000000800 */
[----:B------:R-:W2:Y:S01]  /*b140*/  LDSM.16.MT88.4 R24, [R135+0x4400] ;  /* 0x004400008718783b */ /* 0x000ea20000004200 */
[-C--:B------:R-:W-:Y:S01]  /*b150*/  FMUL.FTZ R154, R154, R76.reuse ;  /* 0x0000004c9a9a7220 */ /* 0x080fe20000410000 */
[-C--:B------:R-:W-:Y:S01]  /*b160*/  FMUL.FTZ R155, R155, R76.reuse ;  /* 0x0000004c9b9b7220 */ /* 0x080fe20000410000 */
[----:B------:R3:W-:Y:S01]  /*b170*/  MUFU.EX2 R162, R5 ;  /* 0x0000000500a27308 */ /* 0x0007e20000000800 */
[-C--:B------:R-:W-:Y:S01]  /*b180*/  FMUL.FTZ R164, R164, R77.reuse ;  /* 0x0000004da4a47220 */ /* 0x080fe20000410000 */
[----:B------:R-:W-:Y:S01]  /*b190*/  FMUL.FTZ R165, R165, R77 ;  /* 0x0000004da5a57220 */ /* 0x000fe20000410000 */
[-C--:B------:R-:W-:Y:S01]  /*b1a0*/  FMUL.FTZ R166, R166, R76.reuse ;  /* 0x0000004ca6a67220 */ /* 0x080fe20000410000 */
[----:B------:R4:W5:Y:S01]  /*b1b0*/  MUFU.EX2 R12, R7 ;  /* 0x00000007000c7308 */ /* 0x0009620000000800 */
[----:B------:R-:W-:Y:S01]  /*b1c0*/  FMUL.FTZ R167, R167, R76 ;  /* 0x0000004ca7a77220 */ /* 0x000fe20000410000 */
[----:B------:R-:W-:Y:S01]  /*b1d0*/  HMMA.16816.F32 R148, R8, R18, R148 ;  /* 0x000000120894723c */ /* 0x000fe20000001894 */
[----:B------:R-:W-:-:S02]  /*b1e0*/  MOV R138, R14 ;  /* 0x0000000e008a7202 */ /* 0x000fc40000000f00 */
[----:B------:R-:W-:Y:S01]  /*b1f0*/  MOV R137, R13 ;  /* 0x0000000d00897202 */ /* 0x000fe20000000f00 */
[--C-:B-1----:R-:W-:Y:S01]  /*b200*/  FFMA.FTZ R6, R55, UR5, -R0.reuse ;  /* 0x0000000537067c23 */ /* 0x102fe20008010800 */
[----:B---3--:R-:W-:-:S03]  /*b210*/  FFMA.FTZ R5, R53, UR5, -R0 ;  /* 0x0000000535057c23 */ /* 0x008fc60008010800 */
[----:B------:R1:W-:Y:S01]  /*b220*/  MUFU.EX2 R16, R6 ;  /* 0x0000000600107308 */ /* 0x0003e20000000800 */
[C---:B------:R-:W-:Y:S01]  /*b230*/  HMMA.16816.F32 R152, R8.reuse, R28, R152 ;  /* 0x0000001c0898723c */ /* 0x040fe20000001898 */
[----:B----4-:R-:W-:Y:S02]  /*b240*/  FFMA.FTZ R7, R104, UR5, -R0 ;  /* 0x0000000568077c23 */ /* 0x010fe40008010800 */
[----:B------:R3:W4:Y:S01]  /*b250*/  MUFU.EX2 R111, R5 ;  /* 0x00000005006f7308 */ /* 0x0007220000000800 */
[----:B------:R-:W-:Y:S02]  /*b260*/  MOV R104, R108 ;  /* 0x0000006c00687202 */ /* 0x000fe40000000f00 */
[----:B------:R-:W-:Y:S01]  /*b270*/  MOV R108, R22 ;  /* 0x00000016006c7202 */ /* 0x000fe20000000f00 */
[----:B------:R-:W2:Y:S01]  /*b280*/  MUFU.EX2 R160, R7 ;  /* 0x0000000700a07308 */ /* 0x000ea20000000800 */
[----:B------:R-:W2:Y:S01]  /*b290*/  LDSM.16.MT88.4 R20, [R189+0x4400] ;  /* 0x00440000bd14783b */ /* 0x000ea20000004200 */
[----:B------:R-:W-:Y:S01]  /*b2a0*/  HMMA.16816.F32 R164, R8, R30, R164 ;  /* 0x0000001e08a4723c */ /* 0x000fe200000018a4 */
[----:B-----5:R-:W-:-:S02]  /*b2b0*/  F2FP.F16.F32.PACK_AB R10, R158, R12 ;  /* 0x0000000c9e0a723e */ /* 0x020fc400000000ff */
[----:B------:R-:W-:Y:S01]  /*b2c0*/  F2FP.F16.F32.PACK_AB R8, R157, R139 ;  /* 0x0000008b9d08723e */ /* 0x000fe200000000ff */
[--C-:B-1----:R-:W-:Y:S01]  /*b2d0*/  FFMA.FTZ R6, R113, UR5, -R4.reuse ;  /* 0x0000000571067c23 */ /* 0x102fe20008010804 */
[----:B---3--:R-:W-:-:S03]  /*b2e0*/  FFMA.FTZ R5, R116, UR5, -R4 ;  /* 0x0000000574057c23 */ /* 0x008fc60008010804 */
[----:B------:R1:W-:Y:S01]  /*b2f0*/  MUFU.EX2 R163, R6 ;  /* 0x0000000600a37308 */ /* 0x0003e20000000800 */
[----:B----4-:R-:W-:Y:S02]  /*b300*/  F2FP.F16.F32.PACK_AB R11, R111, R16 ;  /* 0x000000106f0b723e */ /* 0x010fe400000000ff */
[----:B--2---:R-:W-:Y:S01]  /*b310*/  F2FP.F16.F32.PACK_AB R9, R160, R162 ;  /* 0x000000a2a009723e */ /* 0x004fe200000000ff */
[----:B------:R2:W3:Y:S01]  /*b320*/  MUFU.EX2 R249, R5 ;  /* 0x0000000500f97308 */ /* 0x0004e20000000800 */
[----:B------:R-:W-:Y:S01]  /*b330*/  FFMA.FTZ R7, R59, UR5, -R0 ;  /* 0x000000053b077c23 */ /* 0x000fe20008010800 */
[----:B------:R-:W-:-:S03]  /*b340*/  MOV R59, R42 ;  /* 0x0000002a003b7202 */ /* 0x000fc60000000f00 */
[----:B------:R4:W-:Y:S01]  /*b350*/  MUFU.EX2 R240, R7 ;  /* 0x0000000700f07308 */ /* 0x0009e20000000800 */
[----:B------:R-:W-:Y:S01]  /*b360*/  HMMA.16816.F32 R28, R8, R24, R140 ;  /* 0x00000018081c723c */ /* 0x000fe2000000188c */
[--C-:B-1----:R-:W-:Y:S01]  /*b370*/  FFMA.FTZ R6, R105, UR5, -R4.reuse ;  /* 0x0000000569067c23 */ /* 0x102fe20008010804 */
[----:B------:R-:W-:Y:S01]  /*b380*/  MOV R105, R227 ;  /* 0x000000e300697202 */ /* 0x000fe20000000f00 */
[----:B--2---:R-:W-:-:S05]  /*b390*/  FFMA.FTZ R5, R112, UR5, -R4 ;  /* 0x0000000570057c23 */ /* 0x004fca0008010804 */
[----:B------:R-:W-:Y:S01]  /*b3a0*/  HMMA.16816.F32 R32, R8, R26, R32 ;  /* 0x0000001a0820723c */ /* 0x000fe20000001820 */
[----:B------:R1:W-:Y:S01]  /*b3b0*/  MUFU.EX2 R112, R6 ;  /* 0x0000000600707308 */ /* 0x0003e20000000800 */
[----:B----4-:R-:W-:-:S03]  /*b3c0*/  FFMA.FTZ R7, R97, UR5, -R0 ;  /* 0x0000000561077c23 */ /* 0x010fc60008010800 */
[----:B------:R2:W4:Y:S03]  /*b3d0*/  MUFU.EX2 R161, R5 ;  /* 0x0000000500a17308 */ /* 0x0005260000000800 */
[----:B------:R-:W-:Y:S01]  /*b3e0*/  HMMA.16816.F32 R36, R8, R20, R36 ;  /* 0x000000140824723c */ /* 0x000fe20000001824 */
[--C-:B-1----:R-:W-:Y:S01]  /*b3f0*/  FFMA.FTZ R6, R119, UR5, -R3.reuse ;  /* 0x0000000577067c23 */ /* 0x102fe20008010803 */
[----:B--2---:R-:W-:-:S03]  /*b400*/  FFMA.FTZ R5, R122, UR5, -R3 ;  /* 0x000000057a057c23 */ /* 0x004fc60008010803 */
[----:B------:R1:W-:Y:S03]  /*b410*/  MUFU.EX2 R244, R6 ;  /* 0x0000000600f47308 */ /* 0x0003e60000000800 */
[----:B------:R-:W-:Y:S01]  /*b420*/  HMMA.16816.F32 R44, R8, R22, R44 ;  /* 0x00000016082c723c */ /* 0x000fe2000000182c */
[----:B---3--:R-:W-:Y:S01]  /*b430*/  F2FP.F16.F32.PACK_AB R8, R163, R249 ;  /* 0x000000f9a308723e */ /* 0x008fe200000000ff */
[----:B------:R2:W3:Y:S01]  /*b440*/  MUFU.EX2 R243, R5 ;  /* 0x0000000500f37308 */ /* 0x0004e20000000800 */
[----:B----4-:R-:W-:Y:S01]  /*b450*/  F2FP.F16.F32.PACK_AB R10, R112, R161 ;  /* 0x000000a1700a723e */ /* 0x010fe200000000ff */
[--C-:B-1----:R-:W-:Y:S01]  /*b460*/  FFMA.FTZ R6, R117, UR5, -R3.reuse ;  /* 0x0000000575067c23 */ /* 0x102fe20008010803 */
[----:B--2---:R-:W-:-:S03]  /*b470*/  FFMA.FTZ R5, R118, UR5, -R3 ;  /* 0x0000000576057c23 */ /* 0x004fc60008010803 */
[----:B------:R1:W-:Y:S01]  /*b480*/  MUFU.EX2 R245, R6 ;  /* 0x0000000600f57308 */ /* 0x0003e20000000800 */
[----:B---3--:R-:W-:-:S03]  /*b490*/  F2FP.F16.F32.PACK_AB R9, R244, R243 ;  /* 0x000000f3f409723e */ /* 0x008fc600000000ff */
[----:B------:R2:W3:Y:S01]  /*b4a0*/  MUFU.EX2 R246, R5 ;  /* 0x0000000500f67308 */ /* 0x0004e20000000800 */
[--C-:B-1----:R-:W-:Y:S01]  /*b4b0*/  FFMA.FTZ R6, R61, UR5, -R2.reuse ;  /* 0x000000053d067c23 */ /* 0x102fe20008010802 */
[----:B------:R-:W-:Y:S02]  /*b4c0*/  MOV R61, R223 ;  /* 0x000000df003d7202 */ /* 0x000fe40000000f00 */
[----:B------:R1:W-:Y:S01]  /*b4d0*/  MUFU.EX2 R223, R7 ;  /* 0x0000000700df7308 */ /* 0x0003e20000000800 */
[----:B--2---:R-:W-:Y:S01]  /*b4e0*/  FFMA.FTZ R5, R56, UR5, -R2 ;  /* 0x0000000538057c23 */ /* 0x004fe20008010802 */
[----:B------:R-:W-:Y:S02]  /*b4f0*/  MOV R56, R16 ;  /* 0x0000001000387202 */ /* 0x000fe40000000f00 */
[----:B------:R2:W-:Y:S01]  /*b500*/  MUFU.EX2 R251, R6 ;  /* 0x0000000600fb7308 */ /* 0x0005e20000000800 */
[----:B------:R-:W4:Y:S01]  /*b510*/  LDSM.16.MT88.4 R16, [R135+0x4800] ;  /* 0x004800008710783b */ /* 0x000f220000004200 */
[----:B---3--:R-:W-:-:S02]  /*b520*/  F2FP.F16.F32.PACK_AB R11, R245, R246 ;  /* 0x000000f6f50b723e */ /* 0x008fc400000000ff */
[----:B------:R3:W5:Y:S05]  /*b530*/  MUFU.EX2 R250, R5 ;  /* 0x0000000500fa7308 */ /* 0x00076a0000000800 */
[----:B------:R-:W-:Y:S01]  /*b540*/  HMMA.16816.F32 R152, R8, R20, R152 ;  /* 0x000000140898723c */ /* 0x000fe20000001898 */
[----:B-1----:R-:W-:Y:S01]  /*b550*/  FFMA.FTZ R7, R180, UR5, -R3 ;  /* 0x00000005b4077c23 */ /* 0x002fe20008010803 */
[----:B------:R-:W-:Y:S01]  /*b560*/  MOV R180, R112 ;  /* 0x0000007000b47202 */ /* 0x000fe20000000f00 */
[----:B--2---:R-:W-:-:S05]  /*b570*/  FFMA.FTZ R6, R54, UR5, -R2 ;  /* 0x0000000536067c23 */ /* 0x004fca0008010802 */
[C---:B------:R-:W-:Y:S01]  /*b580*/  HMMA.16816.F32 R164, R8.reuse, R22, R164 ;  /* 0x0000001608a4723c */ /* 0x040fe200000018a4 */
[----:B---3--:R-:W-:Y:S01]  /*b590*/  FFMA.FTZ R5, R60, UR5, -R2 ;  /* 0x000000053c057c23 */ /* 0x008fe20008010802 */
[----:B------:R1:W-:Y:S01]  /*b5a0*/  MUFU.EX2 R248, R6 ;  /* 0x0000000600f87308 */ /* 0x0003e20000000800 */
[----:B------:R-:W-:Y:S01]  /*b5b0*/  MOV R60, R12 ;  /* 0x0000000c003c7202 */ /* 0x000fe20000000f00 */
[----:B------:R-:W-:Y:S02]  /*b5c0*/  LDSM.16.MT88.4 R20, [R135+0x4c00] ;  /* 0x004c00008714783b */ /* 0x000fe40000004200 */
[----:B------:R2:W3:Y:S02]  /*b5d0*/  MUFU.EX2 R247, R5 ;  /* 0x0000000500f77308 */ /* 0x0004e40000000800 */
[----:B------:R-:W-:Y:S01]  /*b5e0*/  HMMA.16816.F32 R48, R8, R24, R48 ;  /* 0x000000180830723c */ /* 0x000fe20000001830 */
[----:B-1----:R-:W-:Y:S01]  /*b5f0*/  FFMA.FTZ R6, R58, UR5, -R0 ;  /* 0x000000053a067c23 */ /* 0x002fe20008010800 */
[----:B------:R-:W-:-:S06]  /*b600*/  MOV R58, R15 ;  /* 0x0000000f003a7202 */ /* 0x000fcc0000000f00 */
[----:B------:R-:W-:Y:S01]  /*b610*/  HMMA.16816.F32 R148, R8, R26, R148 ;  /* 0x0000001a0894723c */ /* 0x000fe20000001894 */
[----:B------:R-:W1:Y:S01]  /*b620*/  LDSM.16.MT88.4 R12, [R189+0x4800] ;  /* 0x00480000bd0c783b */ /* 0x000e620000004200 */
[----:B--2---:R-:W-:Y:S01]  /*b630*/  FFMA.FTZ R5, R123, UR5, -R0 ;  /* 0x000000057b057c23 */ /* 0x004fe20008010800 */
[----:B------:R2:W-:Y:S01]  /*b640*/  MUFU.EX2 R241, R6 ;  /* 0x0000000600f17308 */ /* 0x0005e20000000800 */
[----:B-----5:R-:W-:Y:S01]  /*b650*/  F2FP.F16.F32.PACK_AB R8, R251, R250 ;  /* 0x000000fafb08723e */ /* 0x020fe200000000ff */
[----:B------:R-:W5:Y:S01]  /*b660*/  LDSM.16.MT88.4 R24, [R189+0x4c00] ;  /* 0x004c0000bd18783b */ /* 0x000f620000004200 */
[----:B---3--:R-:W-:Y:S01]  /*b670*/  F2FP.F16.F32.PACK_AB R10, R248, R247 ;  /* 0x000000f7f80a723e */ /* 0x008fe200000000ff */
[----:B------:R3:W4:Y:S04]  /*b680*/  MUFU.EX2 R242, R5 ;  /* 0x0000000500f27308 */ /* 0x0007280000000800 */
[----:B------:R4:W-:Y:S01]  /*b690*/  MUFU.EX2 R123, R7 ;  /* 0x00000007007b7308 */ /* 0x0009e20000000800 */
[----:B--2---:R-:W-:Y:S01]  /*b6a0*/  FFMA.FTZ R6, R124, UR5, -R4 ;  /* 0x000000057c067c23 */ /* 0x004fe20008010804 */
[----:B---3--:R-:W-:-:S03]  /*b6b0*/  FFMA.FTZ R5, R57, UR5, -R0 ;  /* 0x0000000539057c23 */ /* 0x008fc60008010800 */
[----:B------:R2:W-:Y:S01]  /*b6c0*/  MUFU.EX2 R238, R6 ;  /* 0x0000000600ee7308 */ /* 0x0005e20000000800 */
[----:B------:R-:W-:Y:S02]  /*b6d0*/  MOV R57, R132 ;  /* 0x0000008400397202 */ /* 0x000fe40000000f00 */
[----:B----4-:R-:W-:Y:S01]  /*b6e0*/  F2FP.F16.F32.PACK_AB R9, R240, R242 ;  /* 0x000000f2f009723e */ /* 0x010fe200000000ff */
[----:B------:R3:W4:Y:S01]  /*b6f0*/  MUFU.EX2 R239, R5 ;  /* 0x0000000500ef7308 */ /* 0x0007220000000800 */
[--C-:B------:R-:W-:Y:S01]  /*b700*/  FFMA.FTZ R7, R187, UR5, -R4.reuse ;  /* 0x00000005bb077c23 */ /* 0x100fe20008010804 */
[----:B--2---:R-:W-:Y:S01]  /*b710*/  FFMA.FTZ R6, R63, UR5, -R4 ;  /* 0x000000053f067c23 */ /* 0x004fe20008010804 */
[----:B------:R-:W-:Y:S01]  /*b720*/  FFMA.FTZ R63, R115, UR5, -R2 ;  /* 0x00000005733f7c23 */ /* 0x000fe20008010802 */
[----:B---3--:R-:W-:Y:S02]  /*b730*/  FFMA.FTZ R5, R125, UR5, -R4 ;  /* 0x000000057d057c23 */ /* 0x008fe40008010804 */
[----:B------:R2:W-:Y:S01]  /*b740*/  MUFU.EX2 R237, R6 ;  /* 0x0000000600ed7308 */ /* 0x0005e20000000800 */
[----:B----4-:R-:W-:-:S03]  /*b750*/  F2FP.F16.F32.PACK_AB R11, R239, R241 ;  /* 0x000000f1ef0b723e */ /* 0x010fc600000000ff */
[----:B------:R3:W4:Y:S04]  /*b760*/  MUFU.EX2 R235, R5 ;  /* 0x0000000500eb7308 */ /* 0x0007280000000800 */
[----:B------:R-:W-:Y:S01]  /*b770*/  HMMA.16816.F32 R40, R8, R16, R28 ;  /* 0x000000100828723c */ /* 0x000fe2000000181c */
[----:B--2---:R-:W-:-:S07]  /*b780*/  FFMA.FTZ R6, R128, UR5, -R3 ;  /* 0x0000000580067c23 */ /* 0x004fce0008010803 */
[C---:B------:R-:W-:Y:S01]  /*b790*/  HMMA.16816.F32 R32, R8.reuse, R18, R32 ;  /* 0x000000120820723c */ /* 0x040fe20000001820 */
[----:B---3--:R-:W-:Y:S01]  /*b7a0*/  FFMA.FTZ R5, R100, UR5, -R4 ;  /* 0x0000000564057c23 */ /* 0x008fe20008010804 */
[----:B------:R2:W-:Y:S04]  /*b7b0*/  MUFU.EX2 R228, R6 ;  /* 0x0000000600e47308 */ /* 0x0005e80000000800 */
[----:B------:R3:W5:Y:S02]  /*b7c0*/  MUFU.EX2 R234, R5 ;  /* 0x0000000500ea7308 */ /* 0x0007640000000800 */
[C---:B-1----:R-:W-:Y:S08]  /*b7d0*/  HMMA.16816.F32 R36, R8.reuse, R12, R36 ;  /* 0x0000000c0824723c */ /* 0x042ff00000001824 */
[----:B------:R-:W-:Y:S01]  /*b7e0*/  HMMA.16816.F32 R28, R8, R14, R44 ;  /* 0x0000000e081c723c */ /* 0x000fe2000000182c */
[--C-:B--2---:R-:W-:Y:S01]  /*b7f0*/  FFMA.FTZ R6, R101, UR5, -R3.reuse ;  /* 0x0000000565067c23 */ /* 0x104fe20008010803 */
[----:B----4-:R-:W-:Y:S01]  /*b800*/  F2FP.F16.F32.PACK_AB R8, R238, R235 ;  /* 0x000000ebee08723e */ /* 0x010fe200000000ff */
[----:B---3--:R-:W-:-:S02]  /*b810*/  FFMA.FTZ R5, R129, UR5, -R3 ;  /* 0x0000000581057c23 */ /* 0x008fc40008010803 */
[----:B------:R1:W-:Y:S01]  /*b820*/  MUFU.EX2 R227, R6 ;  /* 0x0000000600e37308 */ /* 0x0003e20000000800 */
[----:B-----5:R-:W-:-:S03]  /*b830*/  F2FP.F16.F32.PACK_AB R10, R237, R234 ;  /* 0x000000eaed0a723e */ /* 0x020fc600000000ff */
[----:B------:R2:W3:Y:S01]  /*b840*/  MUFU.EX2 R231, R5 ;  /* 0x0000000500e77308 */ /* 0x0004e20000000800 */
[----:B-1----:R-:W-:Y:S01]  /*b850*/  FFMA.FTZ R6, R68, UR5, -R2 ;  /* 0x0000000544067c23 */ /* 0x002fe20008010802 */
[--C-:B------:R-:W-:Y:S01]  /*b860*/  FFMA.FTZ R68, R102, UR5, -R3.reuse ;  /* 0x0000000566447c23 */ /* 0x100fe20008010803 */
[----:B--2---:R-:W-:Y:S02]  /*b870*/  FFMA.FTZ R5, R127, UR5, -R3 ;  /* 0x000000057f057c23 */ /* 0x004fe40008010803 */
[----:B------:R1:W-:Y:S01]  /*b880*/  MUFU.EX2 R233, R6 ;  /* 0x0000000600e97308 */ /* 0x0003e20000000800 */
[----:B---3--:R-:W-:-:S03]  /*b890*/  F2FP.F16.F32.PACK_AB R9, R228, R231 ;  /* 0x000000e7e409723e */ /* 0x008fc600000000ff */
[----:B------:R2:W3:Y:S04]  /*b8a0*/  MUFU.EX2 R230, R5 ;  /* 0x0000000500e67308 */ /* 0x0004e80000000800 */
[----:B------:R-:W-:Y:S01]  /*b8b0*/  MUFU.EX2 R68, R68 ;  /* 0x0000004400447308 */ /* 0x000fe20000000800 */
[----:B-1----:R-:W-:Y:S01]  /*b8c0*/  FFMA.FTZ R6, R72, UR5, -R2 ;  /* 0x0000000548067c23 */ /* 0x002fe20008010802 */
[----:B------:R-:W-:Y:S01]  /*b8d0*/  FFMA.FTZ R72, R83, UR5, -R4 ;  /* 0x0000000553487c23 */ /* 0x000fe20008010804 */
[--C-:B--2---:R-:W-:Y:S02]  /*b8e0*/  FFMA.FTZ R5, R62, UR5, -R2.reuse ;  /* 0x000000053e057c23 */ /* 0x104fe40008010802 */
[----:B------:R1:W-:Y:S01]  /*b8f0*/  MUFU.EX2 R229, R6 ;  /* 0x0000000600e57308 */ /* 0x0003e20000000800 */
[----:B---3--:R-:W-:Y:S01]  /*b900*/  F2FP.F16.F32.PACK_AB R11, R227, R230 ;  /* 0x000000e6e30b723e */ /* 0x008fe200000000ff */
[----:B------:R-:W-:-:S02]  /*b910*/  FFMA.FTZ R62, R120, UR5, -R2 ;  /* 0x00000005783e7c23 */ /* 0x000fc40008010802 */
[----:B------:R2:W3:Y:S04]  /*b920*/  MUFU.EX2 R232, R5 ;  /* 0x0000000500e87308 */ /* 0x0004e80000000800 */
[----:B------:R-:W-:Y:S01]  /*b930*/  HMMA.16816.F32 R52, R8, R16, R48 ;  /* 0x000000100834723c */ /* 0x000fe20000001830 */
[----:B------:R-:W-:Y:S04]  /*b940*/  MUFU.EX2 R72, R72 ;  /* 0x0000004800487308 */ /* 0x000fe80000000800 */
[----:B------:R-:W-:Y:S01]  /*b950*/  MUFU.EX2 R62, R62 ;  /* 0x0000003e003e7308 */ /* 0x000fe20000000800 */
[----:B-1----:R-:W-:-:S02]  /*b960*/  FFMA.FTZ R6, R96, UR5, -R0 ;  /* 0x0000000560067c23 */ /* 0x002fc40008010800 */
[----:B------:R-:W-:Y:S01]  /*b970*/  HMMA.16816.F32 R148, R8, R18, R148 ;  /* 0x000000120894723c */ /* 0x000fe20000001894 */
[----:B------:R-:W-:Y:S01]  /*b980*/  LDSM.16.MT88.4 R16, [R189+0x5000] ;  /* 0x00500000bd10783b */ /* 0x000fe20000004200 */
[----:B--2---:R-:W-:Y:S01]  /*b990*/  FFMA.FTZ R5, R69, UR5, -R2 ;  /* 0x0000000545057c23 */ /* 0x004fe20008010802 */
[----:B------:R1:W-:Y:S01]  /*b9a0*/  MUFU.EX2 R224, R6 ;  /* 0x0000000600e07308 */ /* 0x0003e20000000800 */
[----:B------:R-:W-:-:S03]  /*b9b0*/  FFMA.FTZ R69, R126, UR5, -R3 ;  /* 0x000000057e457c23 */ /* 0x000fc60008010803 */
[----:B------:R2:W4:Y:S01]  /*b9c0*/  MUFU.EX2 R226, R5 ;  /* 0x0000000500e27308 */ /* 0x0005220000000800 */
[C---:B------:R-:W-:Y:S08]  /*b9d0*/  HMMA.16816.F32 R152, R8.reuse, R12, R152 ;  /* 0x0000000c0898723c */ /* 0x040ff00000001898 */
[----:B------:R-:W-:Y:S01]  /*b9e0*/  HMMA.16816.F32 R164, R8, R14, R164 ;  /* 0x0000000e08a4723c */ /* 0x000fe200000018a4 */
[----:B-1----:R-:W-:Y:S01]  /*b9f0*/  FFMA.FTZ R6, R174, UR5, -R4 ;  /* 0x00000005ae067c23 */ /* 0x002fe20008010804 */
[----:B------:R-:W1:Y:S01]  /*ba00*/  LDSM.16.MT88.4 R12, [R135+0x5000] ;  /* 0x00500000870c783b */ /* 0x000e620000004200 */
[----:B---3--:R-:W-:Y:S01]  /*ba10*/  F2FP.F16.F32.PACK_AB R8, R233, R232 ;  /* 0x000000e8e908723e */ /* 0x008fe200000000ff */
[----:B--2---:R-:W-:Y:S01]  /*ba20*/  FFMA.FTZ R5, R130, UR5, -R0 ;  /* 0x0000000582057c23 */ /* 0x004fe20008010800 */
[----:B----4-:R-:W-:-:S02]  /*ba30*/  F2FP.F16.F32.PACK_AB R10, R229, R226 ;  /* 0x000000e2e50a723e */ /* 0x010fc400000000ff */
[----:B------:R-:W-:Y:S01]  /*ba40*/  MOV R174, R111 ;  /* 0x0000006f00ae7202 */ /* 0x000fe20000000f00 */
[----:B------:R2:W3:Y:S02]  /*ba50*/  MUFU.EX2 R225, R5 ;  /* 0x0000000500e17308 */ /* 0x0004e40000000800 */
[----:B--2---:R-:W-:Y:S01]  /*ba60*/  FFMA.FTZ R5, R70, UR5, -R0 ;  /* 0x0000000546057c23 */ /* 0x004fe20008010800 */
[----:B---3--:R-:W-:Y:S01]  /*ba70*/  F2FP.F16.F32.PACK_AB R9, R223, R225 ;  /* 0x000000e1df09723e */ /* 0x008fe200000000ff */
[----:B------:R-:W-:Y:S02]  /*ba80*/  FFMA.FTZ R70, R114, UR5, -R3 ;  /* 0x0000000572467c23 */ /* 0x000fe40008010803 */
[----:B------:R2:W3:Y:S02]  /*ba90*/  MUFU.EX2 R222, R5 ;  /* 0x0000000500de7308 */ /* 0x0004e40000000800 */
[----:B--2---:R-:W-:Y:S01]  /*baa0*/  FFMA.FTZ R5, R175, UR5, -R4 ;  /* 0x00000005af057c23 */ /* 0x004fe20008010804 */
[----:B---3--:R-:W-:-:S02]  /*bab0*/  F2FP.F16.F32.PACK_AB R11, R222, R224 ;  /* 0x000000e0de0b723e */ /* 0x008fc400000000ff */
[----:B------:R-:W-:Y:S01]  /*bac0*/  MOV R175, R157 ;  /* 0x0000009d00af7202 */ /* 0x000fe20000000f00 */
[----:B------:R2:W-:Y:S04]  /*bad0*/  MUFU.EX2 R133, R5 ;  /* 0x0000000500857308 */ /* 0x0005e80000000800 */
[C---:B------:R-:W-:Y:S08]  /*bae0*/  HMMA.16816.F32 R140, R8.reuse, R20, R40 ;  /* 0x00000014088c723c */ /* 0x040ff00000001828 */
[----:B------:R-:W-:Y:S01]  /*baf0*/  HMMA.16816.F32 R48, R8, R22, R32 ;  /* 0x000000160830723c */ /* 0x000fe20000001820 */
[----:B--2---:R-:W-:-:S02]  /*bb00*/  FFMA.FTZ R5, R170, UR5, -R4 ;  /* 0x00000005aa057c23 */ /* 0x004fc40008010804 */
[----:B------:R2:W3:Y:S04]  /*bb10*/  MUFU.EX2 R170, R6 ;  /* 0x0000000600aa7308 */ /* 0x0004e80000000800 */
[----:B------:R4:W-:Y:S01]  /*bb20*/  MUFU.EX2 R132, R5 ;  /* 0x0000000500847308 */ /* 0x0009e20000000800 */
[C---:B------:R-:W-:Y:S08]  /*bb30*/  HMMA.16816.F32 R44, R8.reuse, R24, R36 ;  /* 0x00000018082c723c */ /* 0x040ff00000001824 */
[----:B------:R-:W-:Y:S01]  /*bb40*/  HMMA.16816.F32 R40, R8, R26, R28 ;  /* 0x0000001a0828723c */ /* 0x000fe2000000181c */
[----:B--2---:R-:W-:Y:S01]  /*bb50*/  FFMA.FTZ R6, R134, UR5, -R4 ;  /* 0x0000000586067c23 */ /* 0x004fe20008010804 */
[----:B---3--:R-:W-:Y:S01]  /*bb60*/  F2FP.F16.F32.PACK_AB R8, R170, R133 ;  /* 0x00000085aa08723e */ /* 0x008fe200000000ff */
[----:B----4-:R-:W-:-:S02]  /*bb70*/  FFMA.FTZ R5, R181, UR5, -R3 ;  /* 0x00000005b5057c23 */ /* 0x010fc40008010803 */
[----:B------:R2:W3:Y:S01]  /*bb80*/  MUFU.EX2 R134, R6 ;  /* 0x0000000600867308 */ /* 0x0004e20000000800 */
[----:B------:R-:W-:Y:S02]  /*bb90*/  MOV R181, R158 ;  /* 0x0000009e00b57202 */ /* 0x000fe40000000f00 */
[----:B------:R-:W-:Y:S01]  /*bba0*/  MOV R158, R159 ;  /* 0x0000009f009e7202 */ /* 0x000fe20000000f00 */
[----:B------:R4:W5:Y:S01]  /*bbb0*/  MUFU.EX2 R127, R5 ;  /* 0x00000005007f7308 */ /* 0x0009620000000800 */
[----:B------:R-:W-:Y:S01]  /*bbc0*/  MOV R159, R110 ;  /* 0x0000006e009f7202 */ /* 0x000fe20000000f00 */
[--C-:B--2---:R-:W-:Y:S01]  /*bbd0*/  FFMA.FTZ R6, R179, UR5, -R3.reuse ;  /* 0x00000005b3067c23 */ /* 0x104fe20008010803 */
[----:B---3--:R-:W-:Y:S02]  /*bbe0*/  F2FP.F16.F32.PACK_AB R10, R134, R132 ;  /* 0x00000084860a723e */ /* 0x008fe400000000ff */
[----:B------:R-:W-:Y:S01]  /*bbf0*/  MOV R179, R56 ;  /* 0x0000003800b37202 */ /* 0x000fe20000000f00 */
[----:B----4-:R-:W-:Y:S01]  /*bc00*/  FFMA.FTZ R5, R178, UR5, -R3 ;  /* 0x00000005b2057c23 */ /* 0x010fe20008010803 */
[----:B------:R2:W-:Y:S01]  /*bc10*/  MUFU.EX2 R125, R6 ;  /* 0x00000006007d7308 */ /* 0x0005e20000000800 */
[----:B-----5:R-:W-:Y:S01]  /*bc20*/  F2FP.F16.F32.PACK_AB R9, R123, R127 ;  /* 0x0000007f7b09723e */ /* 0x020fe200000000ff */
[----:B------:R-:W-:Y:S01]  /*bc30*/  FFMA.FTZ R56, R89, UR5, -R4 ;  /* 0x0000000559387c23 */ /* 0x000fe20008010804 */
[----:B------:R-:W-:Y:S01]  /*bc40*/  MOV R178, R60 ;  /* 0x0000003c00b27202 */ /* 0x000fe20000000f00 */
[----:B------:R3:W4:Y:S01]  /*bc50*/  MUFU.EX2 R129, R5 ;  /* 0x0000000500817308 */ /* 0x0007220000000800 */
[----:B------:R-:W-:-:S03]  /*bc60*/  FFMA.FTZ R60, R131, UR5, -R2 ;  /* 0x00000005833c7c23 */ /* 0x000fc60008010802 */
[----:B------:R-:W-:Y:S04]  /*bc70*/  MUFU.EX2 R56, R56 ;  /* 0x0000003800387308 */ /* 0x000fe80000000800 */
[----:B------:R-:W-:Y:S01]  /*bc80*/  MUFU.EX2 R60, R60 ;  /* 0x0000003c003c7308 */ /* 0x000fe20000000800 */
[--C-:B--2---:R-:W-:Y:S01]  /*bc90*/  FFMA.FTZ R6, R171, UR5, -R4.reuse ;  /* 0x00000005ab067c23 */ /* 0x104fe20008010804 */
[----:B------:R-:W-:Y:S01]  /*bca0*/  MOV R171, R156 ;  /* 0x0000009c00ab7202 */ /* 0x000fe20000000f00 */
[----:B---3--:R-:W-:Y:S02]  /*bcb0*/  FFMA.FTZ R5, R84, UR5, -R4 ;  /* 0x0000000554057c23 */ /* 0x008fe40008010804 */
[----:B------:R2:W-:Y:S01]  /*bcc0*/  MUFU.EX2 R124, R6 ;  /* 0x00000006007c7308 */ /* 0x0005e20000000800 */
[----:B----4-:R-:W-:-:S03]  /*bcd0*/  F2FP.F16.F32.PACK_AB R11, R129, R125 ;  /* 0x0000007d810b723e */ /* 0x010fc600000000ff */
[----:B------:R3:W-:Y:S04]  /*bce0*/  MUFU.EX2 R128, R5 ;  /* 0x0000000500807308 */ /* 0x0007e80000000800 */
[----:B------:R-:W-:Y:S01]  /*bcf0*/  HMMA.16816.F32 R36, R8, R20, R52 ;  /* 0x000000140824723c */ /* 0x000fe20000001834 */
[--C-:B--2---:R-:W-:Y:S01]  /*bd00*/  FFMA.FTZ R6, R73, UR5, -R4.reuse ;  /* 0x0000000549067c23 */ /* 0x104fe20008010804 */
[----:B------:R-:W-:-:S06]  /*bd10*/  FFMA.FTZ R73, R80, UR5, -R4 ;  /* 0x0000000550497c23 */ /* 0x000fcc0008010804 */
[C---:B------:R-:W-:Y:S01]  /*bd20*/  HMMA.16816.F32 R28, R8.reuse, R22, R148 ;  /* 0x00000016081c723c */ /* 0x040fe20000001894 */
[----:B------:R-:W-:Y:S01]  /*bd30*/  MOV R151, R57 ;  /* 0x0000003900977202 */ /* 0x000fe20000000f00 */
[--C-:B---3--:R-:W-:Y:S01]  /*bd40*/  FFMA.FTZ R5, R71, UR5, -R4.reuse ;  /* 0x0000000547057c23 */ /* 0x108fe20008010804 */
[----:B------:R2:W-:Y:S01]  /*bd50*/  MUFU.EX2 R130, R6 ;  /* 0x0000000600827308 */ /* 0x0005e20000000800 */
[----:B------:R-:W-:Y:S01]  /*bd60*/  MOV R150, R58 ;  /* 0x0000003a00967202 */ /* 0x000fe20000000f00 */
[--C-:B------:R-:W-:Y:S01]  /*bd70*/  FFMA.FTZ R58, R91, UR5, -R4.reuse ;  /* 0x000000055b3a7c23 */ /* 0x100fe20008010804 */
[----:B------:R-:W-:Y:S01]  /*bd80*/  MOV R148, R61 ;  /* 0x0000003d00947202 */ /* 0x000fe20000000f00 */
[----:B------:R3:W-:Y:S01]  /*bd90*/  MUFU.EX2 R122, R5 ;  /* 0x00000005007a7308 */ /* 0x0007e20000000800 */
[C---:B------:R-:W-:Y:S01]  /*bda0*/  HMMA.16816.F32 R20, R8.reuse, R24, R152 ;  /* 0x000000180814723c */ /* 0x040fe20000001898 */
[----:B------:R-:W-:Y:S01]  /*bdb0*/  MOV R152, R107 ;  /* 0x0000006b00987202 */ /* 0x000fe20000000f00 */
[--C-:B------:R-:W-:Y:S01]  /*bdc0*/  FFMA.FTZ R57, R90, UR5, -R4.reuse ;  /* 0x000000055a397c23 */ /* 0x100fe20008010804 */
[----:B------:R-:W-:Y:S01]  /*bdd0*/  MOV R155, R105 ;  /* 0x00000069009b7202 */ /* 0x000fe20000000f00 */
[----:B------:R-:W-:Y:S01]  /*bde0*/  FFMA.FTZ R61, R88, UR5, -R4 ;  /* 0x00000005583d7c23 */ /* 0x000fe20008010804 */
[----:B------:R-:W-:Y:S01]  /*bdf0*/  MOV R153, R136 ;  /* 0x0000008800997202 */ /* 0x000fe20000000f00 */
[----:B------:R-:W-:Y:S01]  /*be00*/  MUFU.EX2 R90, R7 ;  /* 0x00000007005a7308 */ /* 0x000fe20000000800 */
[----:B------:R-:W-:Y:S01]  /*be10*/  MOV R154, R104 ;  /* 0x00000068009a7202 */ /* 0x000fe20000000f00 */
[----:B------:R-:W-:Y:S01]  /*be20*/  HMMA.16816.F32 R32, R8, R26, R164 ;  /* 0x0000001a0820723c */ /* 0x000fe200000018a4 */
[--C-:B--2---:R-:W-:Y:S01]  /*be30*/  FFMA.FTZ R6, R176, UR5, -R2.reuse ;  /* 0x00000005b0067c23 */ /* 0x104fe20008010802 */
[----:B------:R-:W-:Y:S01]  /*be40*/  MOV R176, R163 ;  /* 0x000000a300b07202 */ /* 0x000fe20000000f00 */
[----:B------:R-:W2:Y:S01]  /*be50*/  LDSM.16.MT88.4 R24, [R135+0x5400] ;  /* 0x005400008718783b */ /* 0x000ea20000004200 */
[----:B------:R-:W-:Y:S01]  /*be60*/  MOV R163, R109 ;  /* 0x0000006d00a37202 */ /* 0x000fe20000000f00 */
[----:B---3--:R-:W-:Y:S01]  /*be70*/  FFMA.FTZ R5, R74, UR5, -R2 ;  /* 0x000000054a057c23 */ /* 0x008fe20008010802 */
[----:B------:R3:W-:Y:S01]  /*be80*/  MUFU.EX2 R118, R6 ;  /* 0x0000000600767308 */ /* 0x0007e20000000800 */
[----:B------:R-:W-:Y:S01]  /*be90*/  MOV R167, R158 ;  /* 0x0000009e00a77202 */ /* 0x000fe20000000f00 */
[----:B------:R-:W-:Y:S01]  /*bea0*/  FFMA.FTZ R74, R81, UR5, -R4 ;  /* 0x00000005514a7c23 */ /* 0x000fe20008010804 */
[----:B------:R-:W-:Y:S01]  /*beb0*/  MOV R166, R159 ;  /* 0x0000009f00a67202 */ /* 0x000fe20000000f00 */
[----:B------:R4:W5:Y:S01]  /*bec0*/  MUFU.EX2 R119, R5 ;  /* 0x0000000500777308 */ /* 0x0009620000000800 */
[----:B------:R-:W-:Y:S01]  /*bed0*/  MOV R149, R59 ;  /* 0x0000003b00957202 */ /* 0x000fe20000000f00 */
[----:B------:R-:W-:Y:S01]  /*bee0*/  FFMA.FTZ R71, R98, UR5, -R3 ;  /* 0x0000000562477c23 */ /* 0x000fe20008010803 */
[----:B------:R-:W-:Y:S01]  /*bef0*/  FFMA.FTZ R59, R121, UR5, -R2 ;  /* 0x00000005793b7c23 */ /* 0x000fe20008010802 */
[----:B------:R-:W-:Y:S01]  /*bf00*/  MOV R165, R144 ;  /* 0x0000009000a57202 */ /* 0x000fe20000000f00 */
[----:B------:R-:W-:Y:S01]  /*bf10*/  MUFU.EX2 R58, R58 ;  /* 0x0000003a003a7308 */ /* 0x000fe20000000800 */
[----:B------:R-:W-:-:S03]  /*bf20*/  MOV R164, R145 ;  /* 0x0000009100a47202 */ /* 0x000fc60000000f00 */
[----:B------:R-:W-:Y:S01]  /*bf30*/  MUFU.EX2 R57, R57 ;  /* 0x0000003900397308 */ /* 0x000fe20000000800 */
[----:B---3--:R-:W-:Y:S01]  /*bf40*/  FFMA.FTZ R6, R75, UR5, -R2 ;  /* 0x000000054b067c23 */ /* 0x008fe20008010802 */
[----:B------:R-:W-:Y:S02]  /*bf50*/  FFMA.FTZ R75, R82, UR5, -R4 ;  /* 0x00000005524b7c23 */ /* 0x000fe40008010804 */
[----:B------:R-:W-:Y:S01]  /*bf60*/  MUFU.EX2 R61, R61 ;  /* 0x0000003d003d7308 */ /* 0x000fe20000000800 */
[----:B----4-:R-:W-:Y:S01]  /*bf70*/  FFMA.FTZ R5, R85, UR5, -R2 ;  /* 0x0000000555057c23 */ /* 0x010fe20008010802 */
[----:B-----5:R-:W-:Y:S02]  /*bf80*/  F2FP.F16.F32.PACK_AB R8, R119, R118 ;  /* 0x000000767708723e */ /* 0x020fe400000000ff */
[----:B------:R3:W-:Y:S04]  /*bf90*/  MUFU.EX2 R116, R6 ;  /* 0x0000000600747308 */ /* 0x0007e80000000800 */
[----:B------:R4:W5:Y:S04]  /*bfa0*/  MUFU.EX2 R117, R5 ;  /* 0x0000000500757308 */ /* 0x0009680000000800 */
[----:B------:R-:W-:Y:S04]  /*bfb0*/  MUFU.EX2 R59, R59 ;  /* 0x0000003b003b7308 */ /* 0x000fe80000000800 */
[----:B------:R-:W-:Y:S01]  /*bfc0*/  MUFU.EX2 R75, R75 ;  /* 0x0000004b004b7308 */ /* 0x000fe20000000800 */
[----:B---3--:R-:W-:Y:S01]  /*bfd0*/  FFMA.FTZ R6, R177, UR5, -R0 ;  /* 0x00000005b1067c23 */ /* 0x008fe20008010800 */
[----:B------:R-:W-:-:S02]  /*bfe0*/  MOV R177, R162 ;  /* 0x000000a200b17202 */ /* 0x000fc40000000f00 */
[----:B------:R-:W-:Y:S01]  /*bff0*/  MUFU.EX2 R71, R71 ;  /* 0x0000004700477308 */ /* 0x000fe20000000800 */
[----:B------:R-:W-:Y:S01]  /*c000*/  MOV R162, R99 ;  /* 0x0000006300a27202 */ /* 0x000fe20000000f00 */
[----:B----4-:R-:W-:Y:S01]  /*c010*/  FFMA.FTZ R5, R92, UR5, -R0 ;  /* 0x000000055c057c23 */ /* 0x010fe20008010800 */
[----:B------:R-:W-:Y:S01]  /*c020*/  MOV R99, R108 ;  /* 0x0000006c00637202 */ /* 0x000fe20000000f00 */
[----:B------:R3:W-:Y:S01]  /*c030*/  MUFU.EX2 R113, R6 ;  /* 0x0000000600717308 */ /* 0x0007e20000000800 */
[----:B-----5:R-:W-:-:S03]  /*c040*/  F2FP.F16.F32.PACK_AB R10, R117, R116 ;  /* 0x00000074750a723e */ /* 0x020fc600000000ff */
[----:B------:R4:W5:Y:S01]  /*c050*/  MUFU.EX2 R110, R5 ;  /* 0x00000005006e7308 */ /* 0x0009620000000800 */
[--C-:B---3--:R-:W-:Y:S01]  /*c060*/  FFMA.FTZ R6, R87, UR5, -R0.reuse ;  /* 0x0000000557067c23 */ /* 0x108fe20008010800 */
[----:B----4-:R-:W-:-:S03]  /*c070*/  FFMA.FTZ R5, R86, UR5, -R0 ;  /* 0x0000000556057c23 */ /* 0x010fc60008010800 */
[----:B------:R3:W-:Y:S01]  /*c080*/  MUFU.EX2 R111, R6 ;  /* 0x00000006006f7308 */ /* 0x0007e20000000800 */
[----:B-----5:R-:W-:-:S03]  /*c090*/  F2FP.F16.F32.PACK_AB R9, R110, R113 ;  /* 0x000000716e09723e */ /* 0x020fc600000000ff */
[----:B------:R4:W5:Y:S01]  /*c0a0*/  MUFU.EX2 R112, R5 ;  /* 0x0000000500707308 */ /* 0x0009620000000800 */
[--C-:B---3--:R-:W-:Y:S01]  /*c0b0*/  FFMA.FTZ R6, R184, UR5, -R3.reuse ;  /* 0x00000005b8067c23 */ /* 0x108fe20008010803 */
[----:B------:R-:W-:Y:S01]  /*c0c0*/  MOV R184, R139 ;  /* 0x0000008b00b87202 */ /* 0x000fe20000000f00 */
[--C-:B----4-:R-:W-:Y:S02]  /*c0d0*/  FFMA.FTZ R5, R183, UR5, -R3.reuse ;  /* 0x00000005b7057c23 */ /* 0x110fe40008010803 */
[----:B------:R3:W-:Y:S01]  /*c0e0*/  MUFU.EX2 R107, R6 ;  /* 0x00000006006b7308 */ /* 0x0007e20000000800 */
[----:B-----5:R-:W-:Y:S02]  /*c0f0*/  F2FP.F16.F32.PACK_AB R11, R112, R111 ;  /* 0x0000006f700b723e */ /* 0x020fe400000000ff */
[----:B------:R-:W-:Y:S01]  /*c100*/  MOV R183, R138 ;  /* 0x0000008a00b77202 */ /* 0x000fe20000000f00 */
[----:B------:R4:W5:Y:S04]  /*c110*/  MUFU.EX2 R108, R5 ;  /* 0x00000005006c7308 */ /* 0x0009680000000800 */
[----:B-1----:R-:W-:Y:S01]  /*c120*/  HMMA.16816.F32 R140, R8, R12, R140 ;  /* 0x0000000c088c723c */ /* 0x002fe2000000188c */
[----:B---3--:R-:W-:Y:S01]  /*c130*/  FFMA.FTZ R6, R182, UR5, -R3 ;  /* 0x00000005b6067c23 */ /* 0x008fe20008010803 */
[----:B------:R-:W-:-:S06]  /*c140*/  MOV R182, R137 ;  /* 0x0000008900b67202 */ /* 0x000fcc0000000f00 */
[C---:B------:R-:W-:Y:S01]  /*c150*/  HMMA.16816.F32 R48, R8.reuse, R14, R48 ;  /* 0x0000000e0830723c */ /* 0x040fe20000001830 */
[--C-:B----4-:R-:W-:Y:S01]  /*c160*/  FFMA.FTZ R5, R93, UR5, -R3.reuse ;  /* 0x000000055d057c23 */ /* 0x110fe20008010803 */
[----:B------:R1:W-:Y:S04]  /*c170*/  MUFU.EX2 R109, R6 ;  /* 0x00000006006d7308 */ /* 0x0003e80000000800 */
[----:B------:R3:W4:Y:S02]  /*c180*/  MUFU.EX2 R105, R5 ;  /* 0x0000000500697308 */ /* 0x0007240000000800 */
[----:B------:R-:W-:Y:S01]  /*c190*/  HMMA.16816.F32 R156, R8, R16, R44 ;  /* 0x00000010089c723c */ /* 0x000fe2000000182c */
[--C-:B------:R-:W-:Y:S01]  /*c1a0*/  FFMA.FTZ R46, R206, UR5, -R3.reuse ;  /* 0x00000005ce2e7c23 */ /* 0x100fe20008010803 */
[--C-:B------:R-:W-:Y:S01]  /*c1b0*/  FFMA.FTZ R45, R203, UR5, -R3.reuse ;  /* 0x00000005cb2d7c23 */ /* 0x100fe20008010803 */
[--C-:B------:R-:W-:Y:S01]  /*c1c0*/  FFMA.FTZ R44, R169, UR5, -R3.reuse ;  /* 0x00000005a92c7c23 */ /* 0x100fe20008010803 */
[----:B------:R-:W-:-:S03]  /*c1d0*/  FFMA.FTZ R47, R106, UR5, -R3 ;  /* 0x000000056a2f7c23 */ /* 0x000fc60008010803 */
[----:B------:R-:W-:Y:S01]  /*c1e0*/  MUFU.EX2 R46, R46 ;  /* 0x0000002e002e7308 */ /* 0x000fe20000000800 */
[----:B------:R-:W-:Y:S01]  /*c1f0*/  HMMA.16816.F32 R40, R8, R18, R40 ;  /* 0x000000120828723c */ /* 0x000fe20000001828 */
[----:B------:R-:W-:Y:S01]  /*c200*/  F2FP.F16.F32.PACK_AB R8, R128, R124 ;  /* 0x0000007c8008723e */ /* 0x000fe200000000ff */
[--C-:B-1----:R-:W-:Y:S01]  /*c210*/  FFMA.FTZ R6, R186, UR5, -R2.reuse ;  /* 0x00000005ba067c23 */ /* 0x102fe20008010802 */
[----:B-----5:R-:W-:Y:S01]  /*c220*/  F2FP.F16.F32.PACK_AB R9, R108, R107 ;  /* 0x0000006b6c09723e */ /* 0x020fe200000000ff */
[----:B------:R-:W-:Y:S01]  /*c230*/  MUFU.EX2 R45, R45 ;  /* 0x0000002d002d7308 */ /* 0x000fe20000000800 */
[----:B------:R-:W-:Y:S01]  /*c240*/  F2FP.F16.F32.PACK_AB R10, R122, R130 ;  /* 0x000000827a0a723e */ /* 0x000fe200000000ff */
[----:B---3--:R-:W-:Y:S01]  /*c250*/  FFMA.FTZ R5, R173, UR5, -R2 ;  /* 0x00000005ad057c23 */ /* 0x008fe20008010802 */
[----:B----4-:R-:W-:Y:S01]  /*c260*/  F2FP.F16.F32.PACK_AB R11, R105, R109 ;  /* 0x0000006d690b723e */ /* 0x010fe200000000ff */
[----:B------:R1:W-:Y:S01]  /*c270*/  MUFU.EX2 R101, R6 ;  /* 0x0000000600657308 */ /* 0x0003e20000000800 */
[----:B------:R-:W-:-:S02]  /*c280*/  MOV R173, R146 ;  /* 0x0000009200ad7202 */ /* 0x000fc40000000f00 */
[----:B------:R-:W-:Y:S01]  /*c290*/  MOV R186, R147 ;  /* 0x0000009300ba7202 */ /* 0x000fe20000000f00 */
[----:B------:R3:W4:Y:S02]  /*c2a0*/  MUFU.EX2 R104, R5 ;  /* 0x0000000500687308 */ /* 0x0007240000000800 */
[C---:B------:R-:W-:Y:S01]  /*c2b0*/  HMMA.16816.F32 R136, R8.reuse, R12, R36 ;  /* 0x0000000c0888723c */ /* 0x040fe20000001824 */
[--C-:B------:R-:W-:Y:S01]  /*c2c0*/  FFMA.FTZ R13, R212, UR5, -R3.reuse ;  /* 0x00000005d40d7c23 */ /* 0x100fe20008010803 */
[--C-:B------:R-:W-:Y:S01]  /*c2d0*/  FFMA.FTZ R12, R210, UR5, -R3.reuse ;  /* 0x00000005d20c7c23 */ /* 0x100fe20008010803 */
[----:B------:R-:W-:Y:S04]  /*c2e0*/  MUFU.EX2 R44, R44 ;  /* 0x0000002c002c7308 */ /* 0x000fe80000000800 */
[----:B------:R-:W-:Y:S01]  /*c2f0*/  MUFU.EX2 R87, R13 ;  /* 0x0000000d00577308 */ /* 0x000fe20000000800 */
[----:B------:R-:W-:Y:S01]  /*c300*/  HMMA.16816.F32 R36, R8, R14, R28 ;  /* 0x0000000e0824723c */ /* 0x000fe2000000181c */
[--C-:B------:R-:W-:Y:S01]  /*c310*/  FFMA.FTZ R15, R219, UR5, -R3.reuse ;  /* 0x00000005db0f7c23 */ /* 0x100fe20008010803 */
[--C-:B-1----:R-:W-:Y:S01]  /*c320*/  FFMA.FTZ R6, R94, UR5, -R2.reuse ;  /* 0x000000055e067c23 */ /* 0x102fe20008010802 */
[----:B------:R-:W-:Y:S01]  /*c330*/  FFMA.FTZ R14, R215, UR5, -R3 ;  /* 0x00000005d70e7c23 */ /* 0x000fe20008010803 */
[--C-:B---3--:R-:W-:Y:S01]  /*c340*/  FFMA.FTZ R5, R172, UR5, -R2.reuse ;  /* 0x00000005ac057c23 */ /* 0x108fe20008010802 */
[----:B------:R1:W-:Y:S01]  /*c350*/  MUFU.EX2 R89, R15 ;  /* 0x0000000f00597308 */ /* 0x0003e20000000800 */
[----:B------:R-:W-:-:S02]  /*c360*/  FFMA.FTZ R3, R208, UR5, -R2 ;  /* 0x00000005d0037c23 */ /* 0x000fc40008010802 */
[C---:B------:R-:W-:Y:S01]  /*c370*/  HMMA.16816.F32 R52, R8.reuse, R16, R20 ;  /* 0x000000100834723c */ /* 0x040fe20000001814 */
[----:B------:R3:W-:Y:S01]  /*c380*/  MUFU.EX2 R100, R5 ;  /* 0x0000000500647308 */ /* 0x0007e20000000800 */
[--C-:B------:R-:W-:Y:S01]  /*c390*/  FFMA.FTZ R17, R204, UR5, -R4.reuse ;  /* 0x00000005cc117c23 */ /* 0x100fe20008010804 */
[----:B------:R-:W-:Y:S01]  /*c3a0*/  MOV R204, R99 ;  /* 0x0000006300cc7202 */ /* 0x000fe20000000f00 */
[--C-:B------:R-:W-:Y:S01]  /*c3b0*/  FFMA.FTZ R16, R201, UR5, -R4.reuse ;  /* 0x00000005c9107c23 */ /* 0x100fe20008010804 */
[----:B------:R-:W-:Y:S01]  /*c3c0*/  FFMA.FTZ R20, R185, UR5, -R4 ;  /* 0x00000005b9147c23 */ /* 0x000fe20008010804 */
[----:B------:R5:W2:Y:S01]  /*c3d0*/  MUFU.EX2 R99, R6 ;  /* 0x0000000600637308 */ /* 0x000aa20000000800 */
[----:B------:R-:W-:Y:S01]  /*c3e0*/  FFMA.FTZ R4, R168, UR5, -R0 ;  /* 0x00000005a8047c23 */ /* 0x000fe20008010800 */
[----:B------:R-:W-:Y:S01]  /*c3f0*/  HMMA.16816.F32 R28, R8, R18, R32 ;  /* 0x00000012081c723c */ /* 0x000fe20000001820 */
[----:B------:R-:W2:Y:S01]  /*c400*/  LDSM.16.MT88.4 R8, [R189+0x5400] ;  /* 0x00540000bd08783b */ /* 0x000ea20000004200 */
[----:B------:R-:W-:Y:S01]  /*c410*/  MOV R201, R95 ;  /* 0x0000005f00c97202 */ /* 0x000fe20000000f00 */
[----:B-1----:R-:W-:Y:S01]  /*c420*/  FFMA.FTZ R15, R209, UR5, -R2 ;  /* 0x00000005d10f7c23 */ /* 0x002fe20008010802 */
[----:B------:R4:W-:Y:S01]  /*c430*/  MUFU.EX2 R94, R4 ;  /* 0x00000004005e7308 */ /* 0x0009e20000000800 */
[--C-:B------:R-:W-:Y:S01]  /*c440*/  FFMA.FTZ R23, R221, UR5, -R0.reuse ;  /* 0x00000005dd177c23 */ /* 0x100fe20008010800 */
[--C-:B------:R-:W-:Y:S01]  /*c450*/  FFMA.FTZ R22, R220, UR5, -R0.reuse ;  /* 0x00000005dc167c23 */ /* 0x100fe20008010800 */
[----:B---3--:R-:W-:Y:S01]  /*c460*/  FFMA.FTZ R5, R207, UR5, -R0 ;  /* 0x00000005cf057c23 */ /* 0x008fe20008010800 */
[----:B------:R-:W-:Y:S01]  /*c470*/  MUFU.EX2 R92, R17 ;  /* 0x00000011005c7308 */ /* 0x000fe20000000800 */
[----:B------:R-:W-:-:S03]  /*c480*/  FFMA.FTZ R21, R205, UR5, -R2 ;  /* 0x00000005cd157c23 */ /* 0x000fc60008010802 */
[----:B------:R1:W-:Y:S01]  /*c490*/  MUFU.EX2 R97, R5 ;  /* 0x0000000500617308 */ /* 0x0003e20000000800 */
[----:B-----5:R-:W-:-:S03]  /*c4a0*/  FFMA.FTZ R6, R202, UR5, -R0 ;  /* 0x00000005ca067c23 */ /* 0x020fc60008010800 */
[----:B------:R3:W-:Y:S01]  /*c4b0*/  MUFU.EX2 R91, R16 ;  /* 0x00000010005b7308 */ /* 0x0007e20000000800 */
[----:B----4-:R-:W-:-:S03]  /*c4c0*/  F2FP.F16.F32.PACK_AB R4, R101, R104 ;  /* 0x000000686504723e */ /* 0x010fc600000000ff */
[----:B------:R2:W4:Y:S04]  /*c4d0*/  MUFU.EX2 R96, R6 ;  /* 0x0000000600607308 */ /* 0x0005280000000800 */
[----:B------:R-:W-:Y:S01]  /*c4e0*/  MUFU.EX2 R88, R14 ;  /* 0x0000000e00587308 */ /* 0x000fe20000000800 */
[----:B-1----:R-:W-:-:S03]  /*c4f0*/  FFMA.FTZ R5, R200, UR5, -R0 ;  /* 0x00000005c8057c23 */ /* 0x002fc60008010800 */
[----:B------:R-:W-:Y:S01]  /*c500*/  MUFU.EX2 R85, R12 ;  /* 0x0000000c00557308 */ /* 0x000fe20000000800 */
[----:B---3--:R-:W1:Y:S03]  /*c510*/  LDSM.16.MT88.4 R16, [R135+0x5800] ;  /* 0x005800008710783b */ /* 0x008e660000004200 */
[----:B------:R4:W3:Y:S01]  /*c520*/  MUFU.EX2 R95, R5 ;  /* 0x00000005005f7308 */ /* 0x0008e20000000800 */
[----:B--2---:R-:W-:-:S03]  /*c530*/  F2FP.F16.F32.PACK_AB R6, R99, R100 ;  /* 0x000000646306723e */ /* 0x004fc600000000ff */
[----:B------:R2:W-:Y:S04]  /*c540*/  MUFU.EX2 R84, R15 ;  /* 0x0000000f00547308 */ /* 0x0005e80000000800 */
[----:B------:R5:W1:Y:S04]  /*c550*/  MUFU.EX2 R93, R20 ;  /* 0x00000014005d7308 */ /* 0x000a680000000800 */
[----:B------:R-:W-:Y:S01]  /*c560*/  MUFU.EX2 R80, R22 ;  /* 0x0000001600507308 */ /* 0x000fe20000000800 */
[----:B----4-:R-:W-:Y:S02]  /*c570*/  F2FP.F16.F32.PACK_AB R5, R96, R97 ;  /* 0x000000616005723e */ /* 0x010fe400000000ff */
[----:B---3--:R-:W-:Y:S01]  /*c580*/  F2FP.F16.F32.PACK_AB R7, R94, R95 ;  /* 0x0000005f5e07723e */ /* 0x008fe200000000ff */
[----:B------:R3:W-:Y:S01]  /*c590*/  MUFU.EX2 R83, R3 ;  /* 0x0000000300537308 */ /* 0x0007e20000000800 */
[----:B--2---:R-:W2:Y:S03]  /*c5a0*/  LDSM.16.MT88.4 R12, [R189+0x5800] ;  /* 0x00580000bd0c783b */ /* 0x004ea60000004200 */
[----:B------:R-:W-:Y:S01]  /*c5b0*/  MUFU.EX2 R82, R21 ;  /* 0x0000001500527308 */ /* 0x000fe20000000800 */
[----:B-----5:R-:W-:Y:S01]  /*c5c0*/  FFMA.FTZ R20, R211, UR5, -R2 ;  /* 0x00000005d3147c23 */ /* 0x020fe20008010802 */
[----:B------:R-:W-:Y:S01]  /*c5d0*/  FFMA.FTZ R2, R217, UR5, -R0 ;  /* 0x00000005d9027c23 */ /* 0x000fe20008010800 */
[----:B------:R-:W-:Y:S01]  /*c5e0*/  HMMA.16816.F32 R140, R4, R24, R140 ;  /* 0x00000018048c723c */ /* 0x000fe2000000188c */
[----:B------:R-:W-:Y:S04]  /*c5f0*/  MUFU.EX2 R23, R23 ;  /* 0x0000001700177308 */ /* 0x000fe80000000800 */
[----:B------:R4:W5:Y:S01]  /*c600*/  MUFU.EX2 R86, R20 ;  /* 0x0000001400567308 */ /* 0x0009620000000800 */
[----:B---3--:R-:W-:-:S02]  /*c610*/  FFMA.FTZ R3, R173, R76, R186 ;  /* 0x0000004cad037223 */ /* 0x008fc400000100ba */
[C---:B------:R-:W-:Y:S01]  /*c620*/  HMMA.16816.F32 R144, R4.reuse, R26, R48 ;  /* 0x0000001a0490723c */ /* 0x040fe20000001830 */
[----:B------:R3:W-:Y:S01]  /*c630*/  MUFU.EX2 R22, R2 ;  /* 0x0000000200167308 */ /* 0x0007e20000000800 */
[--C-:B------:R-:W-:Y:S01]  /*c640*/  FFMA.FTZ R50, R214, UR5, -R0.reuse ;  /* 0x00000005d6327c23 */ /* 0x100fe20008010800 */
[--C-:B------:R-:W-:Y:S01]  /*c650*/  FFMA.FTZ R49, R213, UR5, -R0.reuse ;  /* 0x00000005d5317c23 */ /* 0x100fe20008010800 */
[--C-:B------:R-:W-:Y:S01]  /*c660*/  FFMA.FTZ R48, R103, UR5, -R0.reuse ;  /* 0x0000000567307c23 */ /* 0x100fe20008010800 */
[----:B------:R-:W-:Y:S01]  /*c670*/  MUFU.EX2 R47, R47 ;  /* 0x0000002f002f7308 */ /* 0x000fe20000000800 */
[--C-:B------:R-:W-:Y:S01]  /*c680*/  FFMA.FTZ R51, R236, UR5, -R0.reuse ;  /* 0x00000005ec337c23 */ /* 0x100fe20008010800 */
[----:B------:R-:W-:Y:S01]  /*c690*/  MOV R186, R154 ;  /* 0x0000009a00ba7202 */ /* 0x000fe20000000f00 */
[C---:B------:R-:W-:Y:S01]  /*c6a0*/  HMMA.16816.F32 R156, R4.reuse, R8, R156 ;  /* 0x00000008049c723c */ /* 0x040fe2000000189c */
[----:B------:R-:W-:Y:S01]  /*c6b0*/  MOV R173, R155 ;  /* 0x0000009b00ad7202 */ /* 0x000fe20000000f00 */
[----:B------:R-:W-:Y:S01]  /*c6c0*/  MUFU.EX2 R50, R50 ;  /* 0x0000003200327308 */ /* 0x000fe20000000800 */
[----:B----4-:R-:W-:Y:S01]  /*c6d0*/  FFMA.FTZ R20, R218, UR5, -R0 ;  /* 0x00000005da147c23 */ /* 0x010fe20008010800 */
[----:B------:R-:W-:Y:S01]  /*c6e0*/  FFMA.FTZ R0, R167, R78, R166 ;  /* 0x0000004ea7007223 */ /* 0x000fe200000100a6 */
[----:B------:R-:W-:Y:S01]  /*c6f0*/  MOV R166, R150 ;  /* 0x0000009600a67202 */ /* 0x000fe20000000f00 */
[----:B------:R-:W-:Y:S01]  /*c700*/  MUFU.EX2 R49, R49 ;  /* 0x0000003100317308 */ /* 0x000fe20000000800 */
[----:B---3--:R-:W-:Y:S01]  /*c710*/  FFMA.FTZ R2, R165, R79, R164 ;  /* 0x0000004fa5027223 */ /* 0x008fe200000100a4 */
[----:B------:R-:W-:Y:S01]  /*c720*/  HMMA.16816.F32 R32, R4, R10, R40 ;  /* 0x0000000a0420723c */ /* 0x000fe20000001828 */
[----:B------:R-:W-:Y:S01]  /*c730*/  F2FP.F16.F32.PACK_AB R4, R91, R92 ;  /* 0x0000005c5b04723e */ /* 0x000fe200000000ff */
[----:B------:R3:W4:Y:S01]  /*c740*/  MUFU.EX2 R81, R20 ;  /* 0x0000001400517308 */ /* 0x0007220000000800 */
[----:B------:R-:W-:Y:S01]  /*c750*/  F2FP.F16.F32.PACK_AB R5, R88, R89 ;  /* 0x000000595805723e */ /* 0x000fe200000000ff */
[----:B------:R-:W-:Y:S01]  /*c760*/  FADD.FTZ R2, R186, R2 ;  /* 0x00000002ba027221 */ /* 0x000fe20000010000 */
[----:B-1----:R-:W-:Y:S01]  /*c770*/  F2FP.F16.F32.PACK_AB R6, R93, R90 ;  /* 0x0000005a5d06723e */ /* 0x002fe200000000ff */
[----:B------:R-:W-:Y:S01]  /*c780*/  FADD.FTZ R0, R173, R0 ;  /* 0x00000000ad007221 */ /* 0x000fe20000010000 */
[----:B------:R-:W-:Y:S01]  /*c790*/  F2FP.F16.F32.PACK_AB R7, R85, R87 ;  /* 0x000000575507723e */ /* 0x000fe200000000ff */
[----:B------:R-:W1:Y:S01]  /*c7a0*/  MUFU.EX2 R21, R63 ;  /* 0x0000003f00157308 */ /* 0x000e620000000800 */
[----:B------:R-:W-:-:S02]  /*c7b0*/  MOV R164, R148 ;  /* 0x0000009400a47202 */ /* 0x000fc40000000f00 */
[----:B------:R-:W-:Y:S01]  /*c7c0*/  MOV R165, R149 ;  /* 0x0000009500a57202 */ /* 0x000fe20000000f00 */
[----:B------:R-:W-:Y:S01]  /*c7d0*/  MUFU.EX2 R48, R48 ;  /* 0x0000003000307308 */ /* 0x000fe20000000800 */
[----:B------:R-:W-:Y:S01]  /*c7e0*/  MOV R167, R151 ;  /* 0x0000009700a77202 */ /* 0x000fe20000000f00 */
[C---:B------:R-:W-:Y:S01]  /*c7f0*/  HMMA.16816.F32 R136, R4.reuse, R24, R136 ;  /* 0x000000180488723c */ /* 0x040fe20000001888 */
[----:B------:R-:W-:Y:S01]  /*c800*/  MOV R186, R166 ;  /* 0x000000a600ba7202 */ /* 0x000fe20000000f00 */
[----:B---3--:R-:W-:Y:S01]  /*c810*/  FFMA.FTZ R20, R204, R77, R201 ;  /* 0x0000004dcc147223 */ /* 0x008fe200000100c9 */
[----:B------:R-:W-:Y:S01]  /*c820*/  MOV R201, R152 ;  /* 0x0000009800c97202 */ /* 0x000fe20000000f00 */
[----:B------:R-:W3:Y:S01]  /*c830*/  LDSM.16.MT88.4 R148, [R135+0x5c00] ;  /* 0x005c00008794783b */ /* 0x000ee20000004200 */
[----:B------:R-:W-:Y:S01]  /*c840*/  MOV R204, R153 ;  /* 0x0000009900cc7202 */ /* 0x000fe20000000f00 */
[----:B------:R-:W-:Y:S01]  /*c850*/  FADD.FTZ R2, R186, R2 ;  /* 0x00000002ba027221 */ /* 0x000fe20000010000 */
[----:B------:R-:W-:Y:S01]  /*c860*/  MOV R173, R167 ;  /* 0x000000a700ad7202 */ /* 0x000fe20000000f00 */
[C---:B------:R-:W-:Y:S01]  /*c870*/  HMMA.16816.F32 R40, R4.reuse, R8, R52 ;  /* 0x000000080428723c */ /* 0x040fe20000001834 */
[----:B------:R-:W-:Y:S01]  /*c880*/  FADD.FTZ R20, R201, R20 ;  /* 0x00000014c9147221 */ /* 0x000fe20000010000 */
[----:B------:R-:W-:Y:S01]  /*c890*/  FADD.FTZ R3, R204, R3 ;  /* 0x00000003cc037221 */ /* 0x000fe20000010000 */
[----:B------:R-:W-:Y:S01]  /*c8a0*/  MOV R201, R164 ;  /* 0x000000a400c97202 */ /* 0x000fe20000000f00 */
[----:B------:R-:W-:Y:S01]  /*c8b0*/  FADD.FTZ R0, R173, R0 ;  /* 0x00000000ad007221 */ /* 0x000fe20000010000 */
[----:B------:R-:W-:Y:S01]  /*c8c0*/  MOV R204, R165 ;  /* 0x000000a500cc7202 */ /* 0x000fe20000000f00 */
[----:B------:R-:W2:Y:S01]  /*c8d0*/  MUFU.EX2 R51, R51 ;  /* 0x0000003300337308 */ /* 0x000ea20000000800 */
[----:B------:R-:W-:Y:S01]  /*c8e0*/  MOV R164, R182 ;  /* 0x000000b600a47202 */ /* 0x000fe20000000f00 */
[C---:B------:R-:W-:Y:S01]  /*c8f0*/  HMMA.16816.F32 R36, R4.reuse, R26, R36 ;  /* 0x0000001a0424723c */ /* 0x040fe20000001824 */
[----:B------:R-:W-:Y:S01]  /*c900*/  MOV R165, R183 ;  /* 0x000000b700a57202 */ /* 0x000fe20000000f00 */
[----:B------:R-:W-:Y:S01]  /*c910*/  FADD.FTZ R3, R204, R3 ;  /* 0x00000003cc037221 */ /* 0x000fe20000010000 */
[----:B------:R-:W-:Y:S01]  /*c920*/  MOV R166, R171 ;  /* 0x000000ab00a67202 */ /* 0x000fe20000000f00 */
[----:B------:R-:W3:Y:S01]  /*c930*/  LDSM.16.MT88.4 R24, [R189+0x5c00] ;  /* 0x005c0000bd18783b */ /* 0x000ee20000004200 */
[----:B------:R-:W-:Y:S01]  /*c940*/  MOV R167, R162 ;  /* 0x000000a200a77202 */ /* 0x000fe20000000f00 */
[----:B------:R-:W-:Y:S01]  /*c950*/  FADD.FTZ R3, R165, R3 ;  /* 0x00000003a5037221 */ /* 0x000fe20000010000 */
[----:B------:R-:W-:Y:S01]  /*c960*/  MOV R182, R184 ;  /* 0x000000b800b67202 */ /* 0x000fe20000000f00 */
[----:B------:R-:W-:Y:S01]  /*c970*/  HMMA.16816.F32 R8, R4, R10, R28 ;  /* 0x0000000a0408723c */ /* 0x000fe2000000181c */
[----:B-----5:R-:W-:Y:S01]  /*c980*/  F2FP.F16.F32.PACK_AB R4, R84, R86 ;  /* 0x000000565404723e */ /* 0x020fe200000000ff */
[----:B------:R-:W-:Y:S01]  /*c990*/  FADD.FTZ R2, R166, R2 ;  /* 0x00000002a6027221 */ /* 0x000fe20000010000 */
[----:B------:R-:W-:Y:S01]  /*c9a0*/  F2FP.F16.F32.PACK_AB R5, R80, R23 ;  /* 0x000000175005723e */ /* 0x000fe200000000ff */
[----:B------:R-:W-:Y:S01]  /*c9b0*/  FADD.FTZ R0, R167, R0 ;  /* 0x00000000a7007221 */ /* 0x000fe20000010000 */
[----:B------:R-:W-:Y:S01]  /*c9c0*/  F2FP.F16.F32.PACK_AB R6, R82, R83 ;  /* 0x000000535206723e */ /* 0x000fe200000000ff */
[----:B------:R-:W-:Y:S01]  /*c9d0*/  FADD.FTZ R3, R243, R3 ;  /* 0x00000003f3037221 */ /* 0x000fe20000010000 */
[----:B----4-:R-:W-:Y:S01]  /*c9e0*/  F2FP.F16.F32.PACK_AB R7, R22, R81 ;  /* 0x000000511607723e */ /* 0x010fe200000000ff */
[----:B------:R-:W-:Y:S01]  /*c9f0*/  FADD.FTZ R2, R182, R2 ;  /* 0x00000002b6027221 */ /* 0x000fe20000010000 */
[----:B------:R-:W-:-:S02]  /*ca00*/  MOV R183, R177 ;  /* 0x000000b100b77202 */ /* 0x000fc40000000f00 */
[----:B------:R-:W-:Y:S02]  /*ca10*/  MOV R184, R176 ;  /* 0x000000b000b87202 */ /* 0x000fe40000000f00 */
[----:B------:R-:W-:Y:S01]  /*ca20*/  MOV R177, R175 ;  /* 0x000000af00b17202 */ /* 0x000fe20000000f00 */
[C---:B------:R-:W-:Y:S01]  /*ca30*/  HMMA.16816.F32 R140, R4.reuse, R16, R140 ;  /* 0x00000010048c723c */ /* 0x040fe2000000188c */
[----:B------:R-:W-:Y:S01]  /*ca40*/  MOV R176, R160 ;  /* 0x000000a000b07202 */ /* 0x000fe20000000f00 */
[----:B------:R-:W-:Y:S01]  /*ca50*/  FADD.FTZ R0, R183, R0 ;  /* 0x00000000b7007221 */ /* 0x000fe20000010000 */
[----:B------:R-:W-:Y:S02]  /*ca60*/  MOV R171, R161 ;  /* 0x000000a100ab7202 */ /* 0x000fe40000000f00 */
[----:B------:R-:W-:Y:S02]  /*ca70*/  MOV R175, R163 ;  /* 0x000000a300af7202 */ /* 0x000fe40000000f00 */
[----:B------:R-:W-:Y:S01]  /*ca80*/  F2FP.F16.F32.PACK_AB R160, R62, R59 ;  /* 0x0000003b3ea0723e */ /* 0x000fe200000000ff */
[----:B------:R-:W-:Y:S01]  /*ca90*/  HMMA.16816.F32 R144, R4, R18, R144 ;  /* 0x000000120490723c */ /* 0x000fe20000001890 */
[----:B------:R-:W-:-:S02]  /*caa0*/  F2FP.F16.F32.PACK_AB R161, R49, R50 ;  /* 0x0000003231a1723e */ /* 0x000fc400000000ff */
[----:B-1----:R-:W-:Y:S02]  /*cab0*/  F2FP.F16.F32.PACK_AB R162, R60, R21 ;  /* 0x000000153ca2723e */ /* 0x002fe400000000ff */
[----:B--2---:R-:W-:Y:S02]  /*cac0*/  F2FP.F16.F32.PACK_AB R163, R51, R48 ;  /* 0x0000003033a3723e */ /* 0x004fe400000000ff */
[----:B------:R-:W-:Y:S01]  /*cad0*/  F2FP.F16.F32.PACK_AB R165, R71, R68 ;  /* 0x0000004447a5723e */ /* 0x000fe200000000ff */
[C---:B------:R-:W-:Y:S08]  /*cae0*/  HMMA.16816.F32 R156, R4.reuse, R12, R156 ;  /* 0x0000000c049c723c */ /* 0x040ff0000000189c */
[----:B------:R-:W-:Y:S01]  /*caf0*/  HMMA.16816.F32 R28, R4, R14, R32 ;  /* 0x0000000e041c723c */ /* 0x000fe20000001820 */
[----:B------:R-:W-:-:S02]  /*cb00*/  F2FP.F16.F32.PACK_AB R4, R57, R58 ;  /* 0x0000003a3904723e */ /* 0x000fc400000000ff */
[----:B------:R-:W-:Y:S02]  /*cb10*/  F2FP.F16.F32.PACK_AB R5, R45, R46 ;  /* 0x0000002e2d05723e */ /* 0x000fe400000000ff */
[----:B------:R-:W-:Y:S02]  /*cb20*/  F2FP.F16.F32.PACK_AB R6, R61, R56 ;  /* 0x000000383d06723e */ /* 0x000fe400000000ff */
[----:B------:R-:W-:Y:S01]  /*cb30*/  F2FP.F16.F32.PACK_AB R7, R47, R44 ;  /* 0x0000002c2f07723e */ /* 0x000fe200000000ff */
[----:B---3--:R-:W-:Y:S08]  /*cb40*/  HMMA.16816.F32 R140, R160, R148, R140 ;  /* 0x00000094a08c723c */ /* 0x008ff0000000188c */
[C---:B------:R-:W-:Y:S08]  /*cb50*/  HMMA.16816.F32 R136, R4.reuse, R16, R136 ;  /* 0x000000100488723c */ /* 0x040ff00000001888 */
[----:B------:R-:W-:Y:S01]  /*cb60*/  HMMA.16816.F32 R16, R4, R18, R36 ;  /* 0x000000120410723c */ /* 0x000fe20000001824 */
[----:B------:R-:W-:-:S02]  /*cb70*/  MOV R38, R64 ;  /* 0x0000004000267202 */ /* 0x000fc40000000f00 */
[-C--:B------:R-:W-:Y:S02]  /*cb80*/  MOV R39, R65.reuse ;  /* 0x0000004100277202 */ /* 0x080fe40000000f00 */
[----:B------:R-:W-:Y:S02]  /*cb90*/  @P1 MOV R38, R64 ;  /* 0x0000004000261202 */ /* 0x000fe40000000f00 */
[----:B------:R-:W-:Y:S01]  /*cba0*/  @P1 MOV R39, R65 ;  /* 0x0000004100271202 */ /* 0x000fe20000000f00 */
[----:B------:R-:W-:Y:S01]  /*cbb0*/  HMMA.16816.F32 R152, R4, R12, R40 ;  /* 0x0000000c0498723c */ /* 0x000fe20000001828 */
[----:B------:R-:W-:Y:S01]  /*cbc0*/  MUFU.EX2 R13, R74 ;  /* 0x0000004a000d7308 */ /* 0x000fe20000000800 */
[-C--:B------:R-:W-:Y:S02]  /*cbd0*/  MOV R40, R66.reuse ;  /* 0x0000004200287202 */ /* 0x080fe40000000f00 */
[----:B------:R-:W-:Y:S01]  /*cbe0*/  MOV R41, R67 ;  /* 0x0000004300297202 */ /* 0x000fe20000000f00 */
[----:B------:R-:W-:Y:S01]  /*cbf0*/  MUFU.EX2 R12, R70 ;  /* 0x00000046000c7308 */ /* 0x000fe20000000800 */
[----:B------:R-:W-:-:S02]  /*cc00*/  @P1 MOV R40, R66 ;  /* 0x0000004200281202 */ /* 0x000fc40000000f00 */
[----:B------:R-:W-:Y:S01]  /*cc10*/  HMMA.16816.F32 R8, R4, R14, R8 ;  /* 0x0000000e0408723c */ /* 0x000fe20000001808 */
[----:B------:R-:W-:Y:S01]  /*cc20*/  FADD.FTZ R4, R201, R20 ;  /* 0x00000014c9047221 */ /* 0x000fe20000010000 */
[----:B------:R-:W-:Y:S01]  /*cc30*/  FADD.FTZ R7, R244, R3 ;  /* 0x00000003f4077221 */ /* 0x000fe20000010000 */
[----:B------:R-:W-:Y:S01]  /*cc40*/  FADD.FTZ R6, R177, R2 ;  /* 0x00000002b1067221 */ /* 0x000fe20000010000 */
[----:B------:R-:W-:Y:S01]  /*cc50*/  FADD.FTZ R5, R176, R0 ;  /* 0x00000000b0057221 */ /* 0x000fe20000010000 */
[----:B------:R-:W-:Y:S01]  /*cc60*/  FADD.FTZ R4, R164, R4 ;  /* 0x00000004a4047221 */ /* 0x000fe20000010000 */
[----:B------:R-:W-:Y:S01]  /*cc70*/  FADD.FTZ R2, R246, R7 ;  /* 0x00000007f6027221 */ /* 0x000fe20000010000 */
[----:B------:R-:W-:Y:S01]  /*cc80*/  FADD.FTZ R0, R178, R6 ;  /* 0x00000006b2007221 */ /* 0x000fe20000010000 */
[----:B------:R-:W1:Y:S01]  /*cc90*/  MUFU.EX2 R15, R73 ;  /* 0x00000049000f7308 */ /* 0x000e620000000800 */
[----:B------:R-:W-:Y:S01]  /*cca0*/  FADD.FTZ R4, R249, R4 ;  /* 0x00000004f9047221 */ /* 0x000fe20000010000 */
[----:B------:R-:W-:Y:S01]  /*ccb0*/  FADD.FTZ R2, R245, R2 ;  /* 0x00000002f5027221 */ /* 0x000fe20000010000 */
[----:B------:R-:W-:Y:S01]  /*ccc0*/  FADD.FTZ R0, R181, R0 ;  /* 0x00000000b5007221 */ /* 0x000fe20000010000 */
[----:B------:R-:W2:Y:S01]  /*ccd0*/  MUFU.EX2 R14, R69 ;  /* 0x00000045000e7308 */ /* 0x000ea20000000800 */
[----:B------:R-:W-:Y:S01]  /*cce0*/  FADD.FTZ R4, R184, R4 ;  /* 0x00000004b8047221 */ /* 0x000fe20000010000 */
[----:B------:R-:W-:Y:S01]  /*ccf0*/  FADD.FTZ R2, R231, R2 ;  /* 0x00000002e7027221 */ /* 0x000fe20000010000 */
[----:B------:R-:W-:Y:S01]  /*cd00*/  FADD.FTZ R0, R250, R0 ;  /* 0x00000000fa007221 */ /* 0x000fe20000010000 */
[----:B------:R-:W-:Y:S01]  /*cd10*/  F2FP.F16.F32.PACK_AB R164, R75, R72 ;  /* 0x000000484ba4723e */ /* 0x000fe200000000ff */
[----:B------:R-:W-:Y:S01]  /*cd20*/  FADD.FTZ R3, R171, R4 ;  /* 0x00000004ab037221 */ /* 0x000fe20000010000 */
[----:B------:R-:W-:Y:S01]  /*cd30*/  FADD.FTZ R4, R179, R5 ;  /* 0x00000005b3047221 */ /* 0x000fe20000010000 */
[----:B------:R-:W-:Y:S01]  /*cd40*/  HMMA.16816.F32 R144, R160, R150, R144 ;  /* 0x00000096a090723c */ /* 0x000fe20000001890 */
[----:B------:R-:W-:Y:S01]  /*cd50*/  @P1 MOV R41, R67 ;  /* 0x0000004300291202 */ /* 0x000fe20000000f00 */
[----:B------:R-:W-:Y:S01]  /*cd60*/  FADD.FTZ R3, R180, R3 ;  /* 0x00000003b4037221 */ /* 0x000fe20000010000 */
[----:B------:R-:W-:Y:S01]  /*cd70*/  FADD.FTZ R4, R174, R4 ;  /* 0x00000004ae047221 */ /* 0x000fe20000010000 */
[----:B-1----:R-:W-:-:S02]  /*cd80*/  F2FP.F16.F32.PACK_AB R166, R15, R13 ;  /* 0x0000000d0fa6723e */ /* 0x002fc400000000ff */
[----:B------:R-:W-:Y:S01]  /*cd90*/  FADD.FTZ R3, R235, R3 ;  /* 0x00000003eb037221 */ /* 0x000fe20000010000 */
[----:B------:R-:W-:Y:S01]  /*cda0*/  FADD.FTZ R4, R242, R4 ;  /* 0x00000004f2047221 */ /* 0x000fe20000010000 */
[----:B--2---:R-:W-:Y:S01]  /*cdb0*/  F2FP.F16.F32.PACK_AB R167, R14, R12 ;  /* 0x0000000c0ea7723e */ /* 0x004fe200000000ff */
        /* <DEDUP_REMOVED lines=93> */
[----:B------:R-:W-:Y:S01]  /*d390*/  HMMA.16816.F32 R136, R164, R148, R136 ;  /* 0x00000094a488723c */ /* 0x000fe20000001888 */
[----:B------:R1:W-:Y:S01]  /*d3a0*/  STL [R1+0x18], R4 ;  /* 0x0000180401007387 */ /* 0x0003e20000100800 */
[----:B------:R-:W-:-:S02]  /*d3b0*/  MOV R80, R252 ;  /* 0x000000fc00507202 */ /* 0x000fc40000000f00 */
[----:B------:R-:W-:Y:S01]  /*d3c0*/  @P1 IADD3 R201, PT, PT, R175, -0x3, RZ ;  /* 0xfffffffdafc91810 */ /* 0x000fe20007ffe0ff */
[----:B------:R1:W-:Y:S03]  /*d3d0*/  STL [R1+0x20], R3 ;  /* 0x0000200301007387 */ /* 0x0003e60000100800 */
[C---:B------:R-:W-:Y:S01]  /*d3e0*/  HMMA.16816.F32 R148, R164.reuse, R150, R16 ;  /* 0x00000096a494723c */ /* 0x040fe20000001810 */
[----:B------:R1:W-:Y:S04]  /*d3f0*/  STL [R1+0x1c], R2 ;  /* 0x00001c0201007387 */ /* 0x0003e80000100800 */
[----:B------:R1:W-:Y:S03]  /*d400*/  STL [R1+0x24], R0 ;  /* 0x0000240001007387 */ /* 0x0003e60000100800 */
[----:B------:R-:W-:Y:S08]  /*d410*/  HMMA.16816.F32 R152, R164, R24, R152 ;  /* 0x00000018a498723c */ /* 0x000ff00000001898 */
[-C--:B------:R-:W-:Y:S08]  /*d420*/  HMMA.16816.F32 R160, R160, R26.reuse, R28 ;  /* 0x0000001aa0a0723c */ /* 0x080ff0000000181c */
[----:B------:R-:W-:Y:S01]  /*d430*/  HMMA.16816.F32 R164, R164, R26, R8 ;  /* 0x0000001aa4a4723c */ /* 0x000fe20000001808 */
[----:B------:R-:W-:-:S04]  /*d440*/  NOP ;  /* 0x0000000000007918 */ /* 0x000fc80000000000 */
[----:B------:R-:W-:-:S15]  /*d450*/  @P1 BRA `(.L_x_201) ;  /* 0x0000000000041947 */ /* 0x000fde0003800000 */
.L_x_199:
[----:B------:R-:W-:-:S07]  /*d460*/  IADD3 R201, PT, PT, R80, -0x1, RZ ;  /* 0xffffffff50c97810 */ /* 0x000fce0007ffe0ff */
.L_x_201:
[----:B-1----:R-:W2:Y:S02]  /*d470*/  LDL R0, [R1+0x34] ;  /* 0x0000340001007983 */ /* 0x002ea40000100800 */
[----:B--2---:R-:W-:-:S13]  /*d480*/  ISETP.GE.AND P0, PT, R201, R0, PT ;  /* 0x00000000c900720c */ /* 0x004fda0003f06270 */
[----:B------:R-:W-:Y:S05]  /*d490*/  @!P0 BRA `(.L_x_202) ;  /* 0x0000005800288947 */ /* 0x000fea0003800000 */
[C-C-:B------:R-:W-:Y:S01]  /*d4a0*/  SHF.L.U64.HI R2, R198.reuse, 0x5, R199.reuse ;  /* 0x00000005c6027819 */ /* 0x140fe200000102c7 */
[----:B------:R-:W-:Y:S01]  /*d4b0*/  IMAD.MOV.U32 R134, RZ, RZ, R38 ;  /* 0x000000ffff867224 */ /* 0x000fe200078e0026 */
[C---:B------:R-:W-:Y:S01]  /*d4c0*/  SHF.L.U64.HI R0, R198.reuse, 0x6, R199 ;  /* 0x00000006c6007819 */ /* 0x040fe200000102c7 */
[----:B------:R-:W-:Y:S01]  /*d4d0*/  IMAD.MOV.U32 R132, RZ, RZ, R40 ;  /* 0x000000ffff847224 */ /* 0x000fe200078e0028 */
[----:B------:R-:W-:Y:S01]  /*d4e0*/  MOV R133, R39 ;  /* 0x0000002700857202 */ /* 0x000fe20000000f00 */
[----:B------:R1:W-:Y:S01]  /*d4f0*/  STL [R1+0x14], R2 ;  /* 0x0000140201007387 */ /* 0x0003e20000100800 */
[----:B------:R-:W-:Y:S01]  /*d500*/  MOV R3, R41 ;  /* 0x0000002900037202 */ /* 0x000fe20000000f00 */
[C---:B------:R-:W-:Y:S01]  /*d510*/  VIADD R199, R193.reuse, 0x8 ;  /* 0x00000008c1c77836 */ /* 0x040fe20000000000 */
[----:B------:R-:W2:Y:S01]  /*d520*/  LDCU UR4, c[0x0][0x45c] ;  /* 0x00008b80ff0477ac */ /* 0x000ea20008000800 */
[----:B------:R3:W-:Y:S01]  /*d530*/  STL [R1+0x2c], R0 ;  /* 0x00002c0001007387 */ /* 0x0007e20000100800 */
[----:B------:R-:W-:Y:S01]  /*d540*/  VIADD R200, R193, 0x48 ;  /* 0x00000048c1c87836 */ /* 0x000fe20000000000 */
[----:B------:R-:W4:Y:S01]  /*d550*/  LDCU.64 UR6, c[0x0][0x3c0] ;  /* 0x00007800ff0677ac */ /* 0x000f220008000a00 */
[C---:B-1----:R-:W-:Y:S01]  /*d560*/  IMAD.SHL.U32 R2, R198.reuse, 0x20, RZ ;  /* 0x00000020c6027824 */ /* 0x042fe200078e00ff */
[----:B---3--:R-:W-:-:S04]  /*d570*/  SHF.L.U32 R0, R198, 0x6, RZ ;  /* 0x00000006c6007819 */ /* 0x008fc800000006ff */
[----:B------:R1:W-:Y:S01]  /*d580*/  STL [R1+0x10], R2 ;  /* 0x0000100201007387 */ /* 0x0003e20000100800 */
[----:B------:R-:W-:-:S03]  /*d590*/  IADD3 R198, PT, PT, R193, 0x40, RZ ;  /* 0x00000040c1c67810 */ /* 0x000fc60007ffe0ff */
[----:B------:R1:W-:Y:S01]  /*d5a0*/  STL [R1+0x30], R0 ;  /* 0x0000300001007387 */ /* 0x0003e20000100800 */
[----:B--2-4-:R-:W-:Y:S05]  /*d5b0*/  BRA `(.L_x_203) ;  /* 0x00000000007c7947 */ /* 0x014fea0003800000 */
.L_x_205:
[----:B------:R-:W2:Y:S01]  /*d5c0*/  LDL R251, [R1+0x4] ;  /* 0x0000040001fb7983 */ /* 0x000ea20000100800 */
[----:B------:R-:W1:Y:S01]  /*d5d0*/  LDC.64 R6, c[0x0][0x3b8] ;  /* 0x0000ee00ff067b82 */ /* 0x000e620000000a00 */
[----:B------:R-:W-:Y:S02]  /*d5e0*/  VIADD R2, R201, 0xffffffff ;  /* 0xffffffffc9027836 */ /* 0x000fe40000000000 */
[----:B------:R-:W3:Y:S01]  /*d5f0*/  LDL R252, [R1] ;  /* 0x0000000001fc7983 */ /* 0x000ee20000100800 */
[----:B-1----:R-:W-:Y:S01]  /*d600*/  SHF.L.U64.HI R10, R6, 0x5, R7 ;  /* 0x00000005060a7819 */ /* 0x002fe20000010207 */
[----:B------:R-:W-:Y:S04]  /*d610*/  IMAD.WIDE.U32 R4, R2, R6, RZ ;  /* 0x0000000602047225 */ /* 0x000fe800078e00ff */
[----:B------:R-:W-:Y:S02]  /*d620*/  IMAD.SHL.U32 R9, R6, 0x20, RZ ;  /* 0x0000002006097824 */ /* 0x000fe400078e00ff */
[----:B------:R-:W-:Y:S03]  /*d630*/  IMAD R5, R2, R7, R5 ;  /* 0x0000000702057224 */ /* 0x000fe600078e0205 */
[C---:B------:R-:W-:Y:S04]  /*d640*/  LEA R2, P0, R4.reuse, R9, 0x7 ;  /* 0x0000000904027211 */ /* 0x040fe800078038ff */
[C-C-:B------:R-:W-:Y:S02]  /*d650*/  LEA.HI.X R8, R4.reuse, R10, R5.reuse, 0x7, P0 ;  /* 0x0000000a04087211 */ /* 0x140fe400000f3c05 */
[CC--:B--2---:R-:W-:Y:S04]  /*d660*/  LEA R12, P0, R4.reuse, R251.reuse, 0x8 ;  /* 0x000000fb040c7211 */ /* 0x0c4fe800078040ff */
[----:B---3--:R-:W-:Y:S02]  /*d670*/  LEA.HI.X R13, R4, R252, R5, 0x8, P0 ;  /* 0x000000fc040d7211 */ /* 0x008fe400000f4405 */
[C---:B------:R-:W-:Y:S03]  /*d680*/  LEA R5, P0, R6.reuse, R2, 0x6 ;  /* 0x0000000206057211 */ /* 0x040fe600078030ff */
[----:B------:R-:W-:Y:S01]  /*d690*/  @!PT LDS RZ, [RZ] ;  /* 0x00000000fffff984 */ /* 0x000fe20000000800 */
[----:B------:R-:W-:Y:S01]  /*d6a0*/  @!PT LDS RZ, [RZ] ;  /* 0x00000000fffff984 */ /* 0x000fe20000000800 */
[----:B------:R-:W-:Y:S01]  /*d6b0*/  @!PT LDS RZ, [RZ] ;  /* 0x00000000fffff984 */ /* 0x000fe20000000800 */
[----:B------:R1:W-:Y:S01]  /*d6c0*/  LDGSTS.E.BYPASS.LTC128B.128 [R216+0x2000], desc[UR14][R12.64] ;  /* 0x020000000cd87fae */ /* 0x0003e2000b981a0e */
[----:B------:R-:W-:Y:S02]  /*d6d0*/  LEA.HI.X R14, R6, R8, R7, 0x6, P0 ;  /* 0x00000008060e7211 */ /* 0x000fe400000f3407 */
[----:B------:R-:W-:Y:S05]  /*d6e0*/  IADD3 R4, P0, PT, R9, R2, RZ ;  /* 0x0000000209047210 */ /* 0x000fea0007f1e0ff */
[--C-:B------:R-:W-:Y:S01]  /*d6f0*/  IMAD.X R7, R10, 0x1, R8.reuse, P0 ;  /* 0x000000010a077824 */ /* 0x100fe200000e0608 */
[CC--:B------:R-:W-:Y:S04]  /*d700*/  LEA R10, P0, R2.reuse, R251.reuse, 0x1 ;  /* 0x000000fb020a7211 */ /* 0x0c0fe800078008ff */
[-C--:B------:R-:W-:Y:S02]  /*d710*/  LEA.HI.X R11, R2, R252.reuse, R8, 0x1, P0 ;  /* 0x000000fc020b7211 */ /* 0x080fe400000f0c08 */
[CC--:B------:R-:W-:Y:S03]  /*d720*/  LEA R6, P0, R4.reuse, R251.reuse, 0x1 ;  /* 0x000000fb04067211 */ /* 0x0c0fe600078008ff */
[----:B------:R1:W-:Y:S01]  /*d730*/  LDGSTS.E.BYPASS.LTC128B.128 [R216+0x2800], desc[UR14][R10.64] ;  /* 0x028000000ad87fae */ /* 0x0003e2000b981a0e */
[-C--:B------:R-:W-:Y:S02]  /*d740*/  LEA.HI.X R7, R4, R252.reuse, R7, 0x1, P0 ;  /* 0x000000fc04077211 */ /* 0x080fe400000f0c07 */
[C---:B------:R-:W-:Y:S03]  /*d750*/  LEA R4, P0, R5.reuse, R251, 0x1 ;  /* 0x000000fb05047211 */ /* 0x040fe600078008ff */
[----:B------:R1:W-:Y:S01]  /*d760*/  LDGSTS.E.BYPASS.LTC128B.128 [R216+0x3000], desc[UR14][R6.64] ;  /* 0x0300000006d87fae */ /* 0x0003e2000b981a0e */
[----:B------:R-:W-:Y:S05]  /*d770*/  LEA.HI.X R5, R5, R252, R14, 0x1, P0 ;  /* 0x000000fc05057211 */ /* 0x000fea00000f0c0e */
[----:B------:R1:W-:Y:S04]  /*d780*/  LDGSTS.E.BYPASS.LTC128B.128 [R216+0x3800], desc[UR14][R4.64] ;  /* 0x0380000004d87fae */ /* 0x0003e8000b981a0e */
[----:B------:R-:W0:Y:S01]  /*d790*/  LDGDEPBAR ;  /* 0x00000000000079af */ /* 0x000e220000000000 */
[----:B------:R-:W-:Y:S05]  /*d7a0*/  BRA `(.L_x_204) ;  /* 0x0000002c003c7947 */ /* 0x000fea0003800000 */
.L_x_203:
[----:B--2---:R-:W2:Y:S01]  /*d7b0*/  LDL R4, [R1+0xc] ;  /* 0x00000c0001047983 */ /* 0x004ea20000100800 */
[----:B------:R-:W-:Y:S04]  /*d7c0*/  DEPBAR.LE SB0, 0x0 ;  /* 0x000080000000791a */ /* 0x000fe80000000000 */
[----:B------:R-:W1:Y:S01]  /*d7d0*/  LDL R7, [R1+0x10] ;  /* 0x0000100001077983 */ /* 0x000e620000100800 */
[C---:B------:R-:W-:Y:S03]  /*d7e0*/  IMAD.WIDE.U32 R14, R201.reuse, UR6, RZ ;  /* 0x00000006c90e7c25 */ /* 0x040fe6000f8e00ff */
[----:B------:R-:W3:Y:S01]  /*d7f0*/  LDL R16, [R1+0x8] ;  /* 0x0000080001107983 */ /* 0x000ee20000100800 */
[----:B------:R-:W-:Y:S03]  /*d800*/  IMAD R5, R201, UR7, R15 ;  /* 0x00000007c9057c24 */ /* 0x000fe6000f8e020f */
[----:B------:R-:W4:Y:S04]  /*d810*/  LDL R6, [R1+0x14] ;  /* 0x0000140001067983 */ /* 0x000f280000100800 */
[----:B------:R-:W5:Y:S04]  /*d820*/  LDL R8, [R1+0x30] ;  /* 0x0000300001087983 */ /* 0x000f680000100800 */
[----:B------:R-:W5:Y:S01]  /*d830*/  LDL R17, [R1+0x2c] ;  /* 0x00002c0001117983 */ /* 0x000f620000100800 */
[----:B------:R-:W-:Y:S01]  /*d840*/  BAR.SYNC.DEFER_BLOCKING 0x0 ;  /* 0x0000000000007b1d */ /* 0x000fe20000010000 */
[C---:B--2---:R-:W-:Y:S05]  /*d850*/  LEA R10, P3, R14.reuse, R4, 0x8 ;  /* 0x000000040e0a7211 */ /* 0x044fea00078640ff */
[----:B------:R-:W2:Y:S01]  /*d860*/  S2R R202, SR_TID.X ;  /* 0x0000000000ca7919 */ /* 0x000ea20000002100 */
[CC--:B-1----:R-:W-:Y:S02]  /*d870*/  LEA R0, P0, R14.reuse, R7.reuse, 0x7 ;  /* 0x000000070e007211 */ /* 0x0c2fe400078038ff */
[--C-:B---3--:R-:W-:Y:S02]  /*d880*/  LEA.HI.X R11, R14, R16, R5.reuse, 0x8, P3 ;  /* 0x000000100e0b7211 */ /* 0x108fe400018f4405 */
[----:B------:R-:W-:Y:S02]  /*d890*/  IADD3 R7, P1, PT, R0, R7, RZ ;  /* 0x0000000700077210 */ /* 0x000fe40007f3e0ff */
[----:B----4-:R-:W-:Y:S01]  /*d8a0*/  LEA.HI.X R2, R14, R6, R5, 0x7, P0 ;  /* 0x000000060e027211 */ /* 0x010fe200000f3c05 */
[----:B------:R-:W-:Y:S01]  /*d8b0*/  @!PT LDS RZ, [RZ] ;  /* 0x00000000fffff984 */ /* 0x000fe20000000800 */
[----:B------:R-:W-:Y:S01]  /*d8c0*/  @!PT LDS RZ, [RZ] ;  /* 0x00000000fffff984 */ /* 0x000fe20000000800 */
[----:B------:R-:W-:Y:S01]  /*d8d0*/  @!PT LDS RZ, [RZ] ;  /* 0x00000000fffff984 */ /* 0x000fe20000000800 */
[----:B------:R-:W-:Y:S01]  /*d8e0*/  LDGSTS.E.BYPASS.LTC128B.128 [R216+0x4000], desc[UR14][R10.64] ;  /* 0x040000000ad87fae */ /* 0x000fe2000b981a0e */
[----:B-----5:R-:W-:Y:S03]  /*d8f0*/  IADD3 R12, P0, PT, R0, R8, RZ ;  /* 0x00000008000c7210 */ /* 0x020fe60007f1e0ff */
[----:B------:R-:W-:Y:S01]  /*d900*/  IMAD.X R13, R2, 0x1, R6, P1 ;  /* 0x00000001020d7824 */ /* 0x000fe200008e0606 */
[-C--:B------:R-:W-:Y:S02]  /*d910*/  LEA R8, P2, R0, R4.reuse, 0x1 ;  /* 0x0000000400087211 */ /* 0x080fe400078408ff */
[C---:B------:R-:W-:Y:S01]  /*d920*/  LEA R6, P1, R7.reuse, R4, 0x1 ;  /* 0x0000000407067211 */ /* 0x040fe200078208ff */
[----:B------:R-:W-:Y:S01]  /*d930*/  IMAD.X R15, R2, 0x1, R17, P0 ;  /* 0x00000001020f7824 */ /* 0x000fe200000e0611 */
[-C--:B------:R-:W-:Y:S02]  /*d940*/  LEA.HI.X R9, R0, R16.reuse, R2, 0x1, P2 ;  /* 0x0000001000097211 */ /* 0x080fe400010f0c02 */
[----:B------:R-:W-:Y:S02]  /*d950*/  LEA.HI.X R7, R7, R16, R13, 0x1, P1 ;  /* 0x0000001007077211 */ /* 0x000fe400008f0c0d */
[C---:B------:R-:W-:Y:S01]  /*d960*/  LEA R4, P0, R12.reuse, R4, 0x1 ;  /* 0x000000040c047211 */ /* 0x040fe200078008ff */
[----:B------:R-:W-:Y:S03]  /*d970*/  LDGSTS.E.BYPASS.LTC128B.128 [R216+0x4800], desc[UR14][R8.64] ;  /* 0x0480000008d87fae */ /* 0x000fe6000b981a0e */
[----:B------:R-:W-:Y:S01]  /*d980*/  LEA.HI.X R5, R12, R16, R15, 0x1, P0 ;  /* 0x000000100c057211 */ /* 0x000fe200000f0c0f */
[----:B--2---:R-:W-:Y:S04]  /*d990*/  IMAD.SHL.U32 R0, R202, 0x2, RZ ;  /* 0x00000002ca007824 */ /* 0x004fe800078e00ff */
[----:B------:R-:W-:Y:S01]  /*d9a0*/  LDGSTS.E.BYPASS.LTC128B.128 [R216+0x5000], desc[UR14][R6.64] ;  /* 0x0500000006d87fae */ /* 0x000fe2000b981a0e */
[----:B------:R-:W-:Y:S07]  /*d9b0*/  LOP3.LUT R0, R0, 0x6, RZ, 0xc0, !PT ;  /* 0x0000000600007812 */ /* 0x000fee00078ec0ff */
[----:B------:R-:W-:Y:S04]  /*d9c0*/  STL [R1+0x28], R0 ;  /* 0x0000280001007387 */ /* 0x000fe80000100800 */
[----:B------:R1:W-:Y:S08]  /*d9d0*/  LDGSTS.E.BYPASS.LTC128B.128 [R216+0x5800], desc[UR14][R4.64] ;  /* 0x0580000004d87fae */ /* 0x0003f0000b981a0e */
[----:B------:R-:W-:Y:S08]  /*d9e0*/  LDSM.16.M88.4 R128, [R191] ;  /* 0x00000000bf80783b */ /* 0x000ff00000000200 */
[----:B------:R-:W0:Y:S08]  /*d9f0*/  LDGDEPBAR ;  /* 0x00000000000079af */ /* 0x000e300000000000 */
[----:B------:R-:W1:Y:S08]  /*da00*/  LDSM.16.M88.4 R16, [R188+0x2000] ;  /* 0x00200000bc10783b */ /* 0x000e700000000200 */
[----:B------:R-:W2:Y:S08]  /*da10*/  LDSM.16.M88.4 R124, [R191+0x1000] ;  /* 0x00100000bf7c783b */ /* 0x000eb00000000200 */
[----:B------:R-:W3:Y:S08]  /*da20*/  LDSM.16.M88.4 R32, [R188+0x2400] ;  /* 0x00240000bc20783b */ /* 0x000ef00000000200 */
[----:B------:R-:W4:Y:S08]  /*da30*/  LDSM.16.M88.4 R48, [R188+0x2800] ;  /* 0x00280000bc30783b */ /* 0x000f300000000200 */
[----:B------:R-:W5:Y:S08]  /*da40*/  LDSM.16.M88.4 R64, [R188+0x2c00] ;  /* 0x002c0000bc40783b */ /* 0x000f700000000200 */
[----:B------:R-:W5:Y:S01]  /*da50*/  LDSM.16.M88.4 R80, [R188+0x3000] ;  /* 0x00300000bc50783b */ /* 0x000f620000000200 */
[-C--:B-1----:R-:W-:Y:S07]  /*da60*/  HMMA.16816.F32 R4, R128, R16.reuse, RZ ;  /* 0x000000108004723c */ /* 0x082fee00000018ff */
[----:B------:R-:W1:Y:S01]  /*da70*/  LDSM.16.M88.4 R96, [R188+0x3400] ;  /* 0x00340000bc60783b */ /* 0x000e620000000200 */
[C---:B--2---:R-:W-:Y:S07]  /*da80*/  HMMA.16816.F32 R8, R124.reuse, R16, RZ ;  /* 0x000000107c08723c */ /* 0x044fee00000018ff */
[----:B------:R-:W2:Y:S01]  /*da90*/  LDSM.16.M88.4 R112, [R188+0x3800] ;  /* 0x00380000bc70783b */ /* 0x000ea20000000200 */
[-C--:B------:R-:W-:Y:S07]  /*daa0*/  HMMA.16816.F32 R12, R124, R18.reuse, RZ ;  /* 0x000000127c0c723c */ /* 0x080fee00000018ff */
[----:B------:R-:W2:Y:S01]  /*dab0*/  LDSM.16.M88.4 R168, [R188+0x3c00] ;  /* 0x003c0000bca8783b */ /* 0x000ea20000000200 */
[C---:B------:R-:W-:Y:S07]  /*dac0*/  HMMA.16816.F32 R16, R128.reuse, R18, RZ ;  /* 0x000000128010723c */ /* 0x040fee00000018ff */
[----:B------:R-:W-:Y:S01]  /*dad0*/  LDSM.16.M88.4 R172, [R192] ;  /* 0x00000000c0ac783b */ /* 0x000fe20000000200 */
[-C--:B---3--:R-:W-:Y:S07]  /*dae0*/  HMMA.16816.F32 R20, R128, R32.reuse, RZ ;  /* 0x000000208014723c */ /* 0x088fee00000018ff */
[----:B------:R-:W3:Y:S01]  /*daf0*/  LDSM.16.M88.4 R176, [R190+0x2000] ;  /* 0x00200000beb0783b */ /* 0x000ee20000000200 */
[C---:B------:R-:W-:Y:S07]  /*db00*/  HMMA.16816.F32 R24, R124.reuse, R32, RZ ;  /* 0x000000207c18723c */ /* 0x040fee00000018ff */
[----:B------:R-:W3:Y:S01]  /*db10*/  LDSM.16.M88.4 R180, [R192+0x1000] ;  /* 0x00100000c0b4783b */ /* 0x000ee20000000200 */
[-C--:B------:R-:W-:Y:S07]  /*db20*/  HMMA.16816.F32 R28, R124, R34.reuse, RZ ;  /* 0x000000227c1c723c */ /* 0x080fee00000018ff */
[----:B------:R-:W3:Y:S01]  /*db30*/  LDSM.16.M88.4 R184, [R190+0x2400] ;  /* 0x00240000beb8783b */ /* 0x000ee20000000200 */
[C---:B------:R-:W-:Y:S08]  /*db40*/  HMMA.16816.F32 R32, R128.reuse, R34, RZ ;  /* 0x000000228020723c */ /* 0x040ff000000018ff */
[-C--:B----4-:R-:W-:Y:S08]  /*db50*/  HMMA.16816.F32 R36, R128, R48.reuse, RZ ;  /* 0x000000308024723c */ /* 0x090ff000000018ff */
[C---:B------:R-:W-:Y:S08]  /*db60*/  HMMA.16816.F32 R40, R124.reuse, R48, RZ ;  /* 0x000000307c28723c */ /* 0x040ff000000018ff */
[-C--:B------:R-:W-:Y:S08]  /*db70*/  HMMA.16816.F32 R44, R124, R50.reuse, RZ ;  /* 0x000000327c2c723c */ /* 0x080ff000000018ff */
[C---:B------:R-:W-:Y:S08]  /*db80*/  HMMA.16816.F32 R48, R128.reuse, R50, RZ ;  /* 0x000000328030723c */ /* 0x040ff000000018ff */
[-C--:B-----5:R-:W-:Y:S08]  /*db90*/  HMMA.16816.F32 R52, R128, R64.reuse, RZ ;  /* 0x000000408034723c */ /* 0x0a0ff000000018ff */
[C---:B------:R-:W-:Y:S08]  /*dba0*/  HMMA.16816.F32 R56, R124.reuse, R64, RZ ;  /* 0x000000407c38723c */ /* 0x040ff000000018ff */
[-C--:B------:R-:W-:Y:S08]  /*dbb0*/  HMMA.16816.F32 R60, R124, R66.reuse, RZ ;  /* 0x000000427c3c723c */ /* 0x080ff000000018ff */
[C---:B------:R-:W-:Y:S08]  /*dbc0*/  HMMA.16816.F32 R64, R128.reuse, R66, RZ ;  /* 0x000000428040723c */ /* 0x040ff000000018ff */
[-C--:B------:R-:W-:Y:S08]  /*dbd0*/  HMMA.16816.F32 R68, R128, R80.reuse, RZ ;  /* 0x000000508044723c */ /* 0x080ff000000018ff */
        /* <DEDUP_REMOVED lines=12> */
[C---:B------:R-:W-:Y:S02]  /*dca0*/  HMMA.16816.F32 R120, R124.reuse, R168, RZ ;  /* 0x000000a87c78723c */ /* 0x040fe400000018ff */
[----:B------:R-:W-:Y:S04]  /*dcb0*/  IMAD R168, R201, 0x80, R0 ;  /* 0x00000080c9a87824 */ /* 0x000fe800078e0200 */
[C---:B------:R-:W-:Y:S01]  /*dcc0*/  VIADD R204, R168.reuse, 0x1 ;  /* 0x00000001a8cc7836 */ /* 0x040fe20000000000 */
[-C--:B------:R-:W-:Y:S01]  /*dcd0*/  ISETP.GT.AND P3, PT, R193, R168.reuse, PT ;  /* 0x000000a8c100720c */ /* 0x080fe20003f64270 */
[-C--:B------:R-:W-:Y:S01]  /*dce0*/  HMMA.16816.F32 R124, R124, R170.reuse, RZ ;  /* 0x000000aa7c7c723c */ /* 0x080fe200000018ff */
[----:B------:R-:W-:Y:S01]  /*dcf0*/  ISETP.GT.AND P1, PT, R199, R168, PT ;  /* 0x000000a8c700720c */ /* 0x000fe20003f24270 */
[C---:B------:R-:W-:Y:S01]  /*dd00*/  VIADD R203, R168.reuse, 0x8 ;  /* 0x00000008a8cb7836 */ /* 0x040fe20000000000 */
[-C--:B------:R-:W-:Y:S01]  /*dd10*/  ISETP.GT.AND P2, PT, R193, R204.reuse, PT ;  /* 0x000000ccc100720c */ /* 0x080fe20003f44270 */
[C---:B------:R-:W-:Y:S01]  /*dd20*/  VIADD R202, R168.reuse, 0x9 ;  /* 0x00000009a8ca7836 */ /* 0x040fe20000000000 */
[----:B------:R-:W-:Y:S03]  /*dd30*/  ISETP.GT.AND P0, PT, R199, R204, PT ;  /* 0x000000ccc700720c */ /* 0x000fe60003f04270 */
[----:B------:R-:W-:Y:S08]  /*dd40*/  HMMA.16816.F32 R128, R128, R170, RZ ;  /* 0x000000aa8080723c */ /* 0x000ff000000018ff */
[-C--:B---3--:R-:W-:Y:S08]  /*dd50*/  HMMA.16816.F32 R4, R172, R176.reuse, R4 ;  /* 0x000000b0ac04723c */ /* 0x088ff00000001804 */
[C---:B------:R-:W-:Y:S04]  /*dd60*/  HMMA.16816.F32 R8, R180.reuse, R176, R8 ;  /* 0x000000b0b408723c */ /* 0x040fe80000001808 */
[----:B------:R-:W-:Y:S04]  /*dd70*/  VIADD R177, R168, 0x19 ;  /* 0x00000019a8b17836 */ /* 0x000fe80000000000 */
[-C--:B------:R-:W-:Y:S03]  /*dd80*/  HMMA.16816.F32 R12, R180, R178.reuse, R12 ;  /* 0x000000b2b40c723c */ /* 0x080fe6000000180c */
[----:B------:R-:W-:Y:S02]  /*dd90*/  FSEL R0, R4, -INF , !P3 ;  /* 0xff80000004007808 */ /* 0x000fe40005800000 */
[----:B------:R-:W-:Y:S02]  /*dda0*/  FSEL R2, R5, -INF , !P2 ;  /* 0xff80000005027808 */ /* 0x000fe40005000000 */
[----:B------:R-:W-:Y:S01]  /*ddb0*/  FSEL R169, R6, -INF , !P1 ;  /* 0xff80000006a97808 */ /* 0x000fe20004800000 */
[C---:B------:R-:W-:Y:S04]  /*ddc0*/  HMMA.16816.F32 R16, R172.reuse, R178, R16 ;  /* 0x000000b2ac10723c */ /* 0x040fe80000001810 */
[----:B------:R-:W-:Y:S01]  /*ddd0*/  FSEL R170, R7, -INF , !P0 ;  /* 0xff80000007aa7808 */ /* 0x000fe20004000000 */
[----:B------:R-:W-:Y:S01]  /*dde0*/  VIADD R179, R168, 0x10 ;  /* 0x00000010a8b37836 */ /* 0x000fe20000000000 */
[C---:B------:R-:W-:Y:S01]  /*ddf0*/  ISETP.GT.AND P1, PT, R200.reuse, R168, PT ;  /* 0x000000a8c800720c */ /* 0x040fe20003f24270 */
[----:B------:R-:W1:Y:S01]  /*de00*/  LDSM.16.M88.4 R4, [R190+0x2800] ;  /* 0x00280000be04783b */ /* 0x000e620000000200 */
[----:B------:R-:W-:Y:S01]  /*de10*/  ISETP.GT.AND P0, PT, R200, R204, PT ;  /* 0x000000ccc800720c */ /* 0x000fe20003f04270 */
[-C--:B------:R-:W-:Y:S03]  /*de20*/  HMMA.16816.F32 R20, R172, R184.reuse, R20 ;  /* 0x000000b8ac14723c */ /* 0x080fe60000001814 */
[----:B------:R-:W-:Y:S01]  /*de30*/  FSEL R10, R10, -INF , !P1 ;  /* 0xff8000000a0a7808 */ /* 0x000fe20004800000 */
[----:B------:R-:W-:Y:S01]  /*de40*/  VIADD R178, R168, 0x18 ;  /* 0x00000018a8b27836 */ /* 0x000fe20000000000 */
[----:B------:R-:W-:Y:S02]  /*de50*/  FSEL R11, R11, -INF , !P0 ;  /* 0xff8000000b0b7808 */ /* 0x000fe40004000000 */
[CC--:B------:R-:W-:Y:S01]  /*de60*/  ISETP.GT.AND P1, PT, R200.reuse, R203.reuse, PT ;  /* 0x000000cbc800720c */ /* 0x0c0fe20003f24270 */
[C---:B------:R-:W-:Y:S04]  /*de70*/  HMMA.16816.F32 R24, R180.reuse, R184, R24 ;  /* 0x000000b8b418723c */ /* 0x040fe80000001818 */
[-C--:B------:R-:W-:Y:S01]  /*de80*/  ISETP.GT.AND P0, PT, R200, R202.reuse, PT ;  /* 0x000000cac800720c */ /* 0x080fe20003f04270 */
[----:B------:R-:W-:Y:S01]  /*de90*/  VIADD R184, R168, 0x11 ;  /* 0x00000011a8b87836 */ /* 0x000fe20000000000 */
[----:B------:R-:W-:Y:S01]  /*dea0*/  FSEL R250, R14, -INF , !P1 ;  /* 0xff8000000efa7808 */ /* 0x000fe20004800000 */
[C---:B------:R-:W-:Y:S01]  /*deb0*/  VIADD R14, R168.reuse, 0x59 ;  /* 0x00000059a80e7836 */ /* 0x040fe20000000000 */
[----:B------:R-:W-:Y:S01]  /*dec0*/  FSEL R249, R15, -INF , !P0 ;  /* 0xff8000000ff97808 */ /* 0x000fe20004000000 */
[-C--:B------:R-:W-:Y:S03]  /*ded0*/  HMMA.16816.F32 R28, R180, R186.reuse, R28 ;  /* 0x000000bab41c723c */ /* 0x080fe6000000181c */
[C---:B------:R-:W-:Y:S01]  /*dee0*/  ISETP.GT.AND P1, PT, R199.reuse, R203, PT ;  /* 0x000000cbc700720c */ /* 0x040fe20003f24270 */
[----:B------:R-:W-:Y:S01]  /*def0*/  VIADD R15, R168, 0x58 ;  /* 0x00000058a80f7836 */ /* 0x000fe20000000000 */
[----:B------:R-:W-:Y:S02]  /*df00*/  ISETP.GT.AND P0, PT, R199, R202, PT ;  /* 0x000000cac700720c */ /* 0x000fe40003f04270 */
[----:B------:R-:W-:Y:S01]  /*df10*/  FSEL R246, R18, -INF , !P1 ;  /* 0xff80000012f67808 */ /* 0x000fe20004800000 */
[C---:B------:R-:W-:Y:S04]  /*df20*/  HMMA.16816.F32 R32, R172.reuse, R186, R32 ;  /* 0x000000baac20723c */ /* 0x040fe80000001820 */
[----:B------:R-:W-:Y:S01]  /*df30*/  FSEL R245, R19, -INF , !P0 ;  /* 0xff80000013f57808 */ /* 0x000fe20004000000 */
[----:B------:R-:W-:Y:S01]  /*df40*/  IMAD.MOV.U32 R19, RZ, RZ, R2 ;  /* 0x000000ffff137224 */ /* 0x000fe200078e0002 */
[CC--:B------:R-:W-:Y:S01]  /*df50*/  ISETP.GT.AND P1, PT, R199.reuse, R179.reuse, PT ;  /* 0x000000b3c700720c */ /* 0x0c0fe20003f24270 */
[----:B------:R-:W-:Y:S01]  /*df60*/  VIADD R2, R168, 0x78 ;  /* 0x00000078a8027836 */ /* 0x000fe20000000000 */
[C---:B------:R-:W-:Y:S01]  /*df70*/  ISETP.GT.AND P0, PT, R199.reuse, R184, PT ;  /* 0x000000b8c700720c */ /* 0x040fe20003f04270 */
[----:B------:R-:W-:Y:S01]  /*df80*/  IMAD.MOV.U32 R18, RZ, RZ, R0 ;  /* 0x000000ffff127224 */ /* 0x000fe200078e0000 */
[----:B------:R-:W-:Y:S01]  /*df90*/  ISETP.GT.AND P3, PT, R198, R168, PT ;  /* 0x000000a8c600720c */ /* 0x000fe20003f64270 */
[----:B------:R-:W-:Y:S01]  /*dfa0*/  VIADD R0, R168, 0x79 ;  /* 0x00000079a8007836 */ /* 0x000fe20000000000 */
[----:B------:R-:W-:Y:S01]  /*dfb0*/  ISETP.GT.AND P5, PT, R199, R2, PT ;  /* 0x00000002c700720c */ /* 0x000fe20003fa4270 */
[-C--:B-1----:R-:W-:Y:S03]  /*dfc0*/  HMMA.16816.F32 R36, R172, R4.reuse, R36 ;  /* 0x00000004ac24723c */ /* 0x082fe60000001824 */
[----:B------:R-:W-:Y:S02]  /*dfd0*/  ISETP.GT.AND P2, PT, R198, R204, PT ;  /* 0x000000ccc600720c */ /* 0x000fe40003f44270 */
[----:B------:R-:W-:Y:S02]  /*dfe0*/  ISETP.GT.AND P4, PT, R193, R2, PT ;  /* 0x00000002c100720c */ /* 0x000fe40003f84270 */
[----:B------:R-:W-:Y:S01]  /*dff0*/  FSEL R242, R22, -INF , !P1 ;  /* 0xff80000016f27808 */ /* 0x000fe20004800000 */
[----:B------:R-:W-:Y:S01]  /*e000*/  IMAD.MOV.U32 R22, RZ, RZ, R11 ;  /* 0x000000ffff167224 */ /* 0x000fe200078e000b */
[C---:B------:R-:W-:Y:S01]  /*e010*/  ISETP.GT.AND P1, PT, R200.reuse, R179, PT ;  /* 0x000000b3c800720c */ /* 0x040fe20003f24270 */
[C---:B------:R-:W-:Y:S04]  /*e020*/  HMMA.16816.F32 R40, R180.reuse, R4, R40 ;  /* 0x00000004b428723c */ /* 0x040fe80000001828 */
[----:B------:R-:W-:Y:S01]  /*e030*/  FSEL R241, R23, -INF , !P0 ;  /* 0xff80000017f17808 */ /* 0x000fe20004000000 */
[----:B------:R-:W-:Y:S01]  /*e040*/  IMAD.MOV.U32 R23, RZ, RZ, R10 ;  /* 0x000000ffff177224 */ /* 0x000fe200078e000a */
[----:B------:R-:W-:Y:S02]  /*e050*/  ISETP.GT.AND P0, PT, R200, R184, PT ;  /* 0x000000b8c800720c */ /* 0x000fe40003f04270 */
[----:B------:R-:W-:Y:S01]  /*e060*/  FSEL R171, R8, -INF , !P3 ;  /* 0xff80000008ab7808 */ /* 0x000fe20005800000 */
[-C--:B------:R-:W-:Y:S03]  /*e070*/  HMMA.16816.F32 R44, R180, R6.reuse, R44 ;  /* 0x00000006b42c723c */ /* 0x080fe6000000182c */
[CC--:B------:R-:W-:Y:S02]  /*e080*/  ISETP.GT.AND P3, PT, R198.reuse, R203.reuse, PT ;  /* 0x000000cbc600720c */ /* 0x0c0fe40003f64270 */
[----:B------:R-:W-:Y:S02]  /*e090*/  FSEL R176, R9, -INF , !P2 ;  /* 0xff80000009b07808 */ /* 0x000fe40005000000 */
[-C--:B------:R-:W-:Y:S01]  /*e0a0*/  ISETP.GT.AND P2, PT, R198, R202.reuse, PT ;  /* 0x000000cac600720c */ /* 0x080fe20003f44270 */
[----:B------:R-:W1:Y:S01]  /*e0b0*/  LDSM.16.M88.4 R8, [R190+0x2c00] ;  /* 0x002c0000be08783b */ /* 0x000e620000000200 */
[----:B------:R-:W-:Y:S01]  /*e0c0*/  FSEL R252, R12, -INF , !P3 ;  /* 0xff8000000cfc7808 */ /* 0x000fe20005800000 */
[C---:B------:R-:W-:Y:S04]  /*e0d0*/  HMMA.16816.F32 R48, R172.reuse, R6, R48 ;  /* 0x00000006ac30723c */ /* 0x040fe80000001830 */
[----:B------:R-:W-:Y:S01]  /*e0e0*/  FSEL R251, R13, -INF , !P2 ;  /* 0xff8000000dfb7808 */ /* 0x000fe20005000000 */
[C---:B------:R-:W-:Y:S01]  /*e0f0*/  VIADD R12, R168.reuse, 0x61 ;  /* 0x00000061a80c7836 */ /* 0x040fe20000000000 */
[C---:B------:R-:W-:Y:S01]  /*e100*/  ISETP.GT.AND P2, PT, R193.reuse, R202, PT ;  /* 0x000000cac100720c */ /* 0x040fe20003f44270 */
[----:B------:R-:W2:Y:S01]  /*e110*/  LDSM.16.M88.4 R4, [R190+0x3000] ;  /* 0x00300000be04783b */ /* 0x000ea20000000200 */
[----:B------:R-:W-:Y:S01]  /*e120*/  ISETP.GT.AND P3, PT, R193, R203, PT ;  /* 0x000000cbc100720c */ /* 0x000fe20003f64270 */
[C---:B------:R-:W-:Y:S01]  /*e130*/  VIADD R13, R168.reuse, 0x60 ;  /* 0x00000060a80d7836 */ /* 0x040fe20000000000 */
[----:B------:R-:W-:Y:S01]  /*e140*/  FSEL R247, R17, -INF , !P2 ;  /* 0xff80000011f77808 */ /* 0x000fe20005000000 */
[----:B------:R-:W-:Y:S01]  /*e150*/  VIADD R17, R168, 0x50 ;  /* 0x00000050a8117836 */ /* 0x000fe20000000000 */
[CC--:B------:R-:W-:Y:S02]  /*e160*/  ISETP.GT.AND P2, PT, R193.reuse, R184.reuse, PT ;  /* 0x000000b8c100720c */ /* 0x0c0fe40003f44270 */
[----:B------:R-:W-:Y:S01]  /*e170*/  FSEL R248, R16, -INF , !P3 ;  /* 0xff80000010f87808 */ /* 0x000fe20005800000 */
[----:B------:R-:W-:Y:S01]  /*e180*/  VIADD R16, R168, 0x51 ;  /* 0x00000051a8107836 */ /* 0x000fe20000000000 */
[-C--:B------:R-:W-:Y:S02]  /*e190*/  ISETP.GT.AND P3, PT, R193, R179.reuse, PT ;  /* 0x000000b3c100720c */ /* 0x080fe40003f64270 */
[----:B------:R-:W-:Y:S01]  /*e1a0*/  FSEL R243, R21, -INF , !P2 ;  /* 0xff80000015f37808 */ /* 0x000fe20005000000 */
[----:B------:R-:W-:Y:S01]  /*e1b0*/  IMAD.MOV.U32 R21, RZ, RZ, R170 ;  /* 0x000000ffff157224 */ /* 0x000fe200078e00aa */
[----:B------:R-:W-:Y:S01]  /*e1c0*/  ISETP.GT.AND P2, PT, R198, R184, PT ;  /* 0x000000b8c600720c */ /* 0x000fe20003f44270 */
[----:B------:R-:W-:Y:S01]  /*e1d0*/  VIADD R170, R168, 0x28 ;  /* 0x00000028a8aa7836 */ /* 0x000fe20000000000 */
[----:B------:R-:W-:Y:S01]  /*e1e0*/  FSEL R244, R20, -INF , !P3 ;  /* 0xff80000014f47808 */ /* 0x000fe20005800000 */
[----:B------:R-:W-:Y:S01]  /*e1f0*/  IMAD.MOV.U32 R20, RZ, RZ, R169 ;  /* 0x000000ffff147224 */ /* 0x000fe200078e00a9 */
[----:B------:R-:W-:Y:S01]  /*e200*/  ISETP.GT.AND P3, PT, R198, R179, PT ;  /* 0x000000b3c600720c */ /* 0x000fe20003f64270 */
[C---:B------:R-:W-:Y:S01]  /*e210*/  VIADD R169, R168.reuse, 0x29 ;  /* 0x00000029a8a97836 */ /* 0x040fe20000000000 */
[----:B------:R-:W-:Y:S01]  /*e220*/  FSEL R239, R25, -INF , !P2 ;  /* 0xff80000019ef7808 */ /* 0x000fe20005000000 */
[----:B------:R-:W-:Y:S01]  /*e230*/  VIADD R25, R168, 0x49 ;  /* 0x00000049a8197836 */ /* 0x000fe20000000000 */
[-C--:B------:R-:W-:Y:S02]  /*e240*/  ISETP.GT.AND P2, PT, R198, R177.reuse, PT ;  /* 0x000000b1c600720c */ /* 0x080fe40003f44270 */
[----:B------:R-:W-:Y:S01]  /*e250*/  FSEL R240, R24, -INF , !P3 ;  /* 0xff80000018f07808 */ /* 0x000fe20005800000 */
[----:B------:R-:W-:Y:S01]  /*e260*/  IMAD.MOV.U32 R24, RZ, RZ, R171 ;  /* 0x000000ffff187224 */ /* 0x000fe200078e00ab */
[----:B------:R-:W-:Y:S01]  /*e270*/  FSEL R237, R27, -INF , !P0 ;  /* 0xff8000001bed7808 */ /* 0x000fe20004000000 */
[----:B------:R-:W-:Y:S01]  /*e280*/  IMAD.MOV.U32 R27, RZ, RZ, R176 ;  /* 0x000000ffff1b7224 */ /* 0x000fe200078e00b0 */
[----:B------:R-:W-:Y:S01]  /*e290*/  FSEL R238, R26, -INF , !P1 ;  /* 0xff8000001aee7808 */ /* 0x000fe20004800000 */
[----:B------:R-:W-:Y:S01]  /*e2a0*/  VIADD R26, R168, 0x48 ;  /* 0x00000048a81a7836 */ /* 0x000fe20000000000 */
[-C--:B------:R-:W-:Y:S01]  /*e2b0*/  ISETP.GT.AND P3, PT, R198, R178.reuse, PT ;  /* 0x000000b2c600720c */ /* 0x080fe20003f64270 */
[----:B------:R-:W-:Y:S01]  /*e2c0*/  VIADD R176, R168, 0x21 ;  /* 0x00000021a8b07836 */ /* 0x000fe20000000000 */
[----:B------:R-:W-:Y:S01]  /*e2d0*/  FSEL R235, R29, -INF , !P2 ;  /* 0xff8000001deb7808 */ /* 0x000fe20005000000 */
[-C--:B-1----:R-:W-:Y:S03]  /*e2e0*/  HMMA.16816.F32 R52, R172, R8.reuse, R52 ;  /* 0x00000008ac34723c */ /* 0x082fe60000001834 */
[-C--:B------:R-:W-:Y:S01]  /*e2f0*/  ISETP.GT.AND P1, PT, R200, R178.reuse, PT ;  /* 0x000000b2c800720c */ /* 0x080fe20003f24270 */
[----:B------:R-:W-:Y:S01]  /*e300*/  VIADD R171, R168, 0x20 ;  /* 0x00000020a8ab7836 */ /* 0x000fe20000000000 */
[-C--:B------:R-:W-:Y:S02]  /*e310*/  ISETP.GT.AND P0, PT, R200, R177.reuse, PT ;  /* 0x000000b1c800720c */ /* 0x080fe40003f04270 */
[-C--:B------:R-:W-:Y:S01]  /*e320*/  ISETP.GT.AND P2, PT, R193, R177.reuse, PT ;  /* 0x000000b1c100720c */ /* 0x080fe20003f44270 */
[C---:B------:R-:W-:Y:S04]  /*e330*/  HMMA.16816.F32 R56, R180.reuse, R8, R56 ;  /* 0x00000008b438723c */ /* 0x040fe80000001838 */
[----:B------:R-:W-:Y:S02]  /*e340*/  FSEL R236, R28, -INF , !P3 ;  /* 0xff8000001cec7808 */ /* 0x000fe40005800000 */
[----:B------:R-:W-:Y:S02]  /*e350*/  FSEL R234, R30, -INF , !P1 ;  /* 0xff8000001eea7808 */ /* 0x000fe40004800000 */
[----:B------:R-:W-:Y:S01]  /*e360*/  FSEL R233, R31, -INF , !P0 ;  /* 0xff8000001fe97808 */ /* 0x000fe20004000000 */
[-C--:B------:R-:W-:Y:S03]  /*e370*/  HMMA.16816.F32 R60, R180, R10.reuse, R60 ;  /* 0x0000000ab43c723c */ /* 0x080fe6000000183c */
[-C--:B------:R-:W-:Y:S02]  /*e380*/  ISETP.GT.AND P3, PT, R193, R178.reuse, PT ;  /* 0x000000b2c100720c */ /* 0x080fe40003f64270 */
[----:B------:R-:W-:Y:S02]  /*e390*/  FSEL R231, R33, -INF , !P2 ;  /* 0xff80000021e77808 */ /* 0x000fe40005000000 */
[C---:B------:R-:W-:Y:S01]  /*e3a0*/  ISETP.GT.AND P1, PT, R199.reuse, R178, PT ;  /* 0x000000b2c700720c */ /* 0x040fe20003f24270 */
[C---:B------:R-:W-:Y:S01]  /*e3b0*/  HMMA.16816.F32 R64, R172.reuse, R10, R64 ;  /* 0x0000000aac40723c */ /* 0x040fe20000001840 */
[----:B------:R-:W1:Y:S03]  /*e3c0*/  LDSM.16.M88.4 R8, [R190+0x3400] ;  /* 0x00340000be08783b */ /* 0x000e660000000200 */
[----:B------:R-:W-:Y:S02]  /*e3d0*/  ISETP.GT.AND P0, PT, R199, R177, PT ;  /* 0x000000b1c700720c */ /* 0x000fe40003f04270 */
[-C--:B------:R-:W-:Y:S02]  /*e3e0*/  ISETP.GT.AND P2, PT, R193, R176.reuse, PT ;  /* 0x000000b0c100720c */ /* 0x080fe40003f44270 */
[----:B------:R-:W-:Y:S01]  /*e3f0*/  FSEL R232, R32, -INF , !P3 ;  /* 0xff80000020e87808 */ /* 0x000fe20005800000 */
[-C--:B--2---:R-:W-:Y:S03]  /*e400*/  HMMA.16816.F32 R68, R172, R4.reuse, R68 ;  /* 0x00000004ac44723c */ /* 0x084fe60000001844 */
[----:B------:R-:W-:Y:S01]  /*e410*/  FSEL R230, R34, -INF , !P1 ;  /* 0xff80000022e67808 */ /* 0x000fe20004800000 */
[C---:B------:R-:W-:Y:S01]  /*e420*/  VIADD R34, R168.reuse, 0x41 ;  /* 0x00000041a8227836 */ /* 0x040fe20000000000 */
[----:B------:R-:W-:Y:S01]  /*e430*/  FSEL R229, R35, -INF , !P0 ;  /* 0xff80000023e57808 */ /* 0x000fe20004000000 */
[----:B------:R-:W-:Y:S01]  /*e440*/  VIADD R35, R168, 0x40 ;  /* 0x00000040a8237836 */ /* 0x000fe20000000000 */
[-C--:B------:R-:W-:Y:S01]  /*e450*/  ISETP.GT.AND P3, PT, R193, R171.reuse, PT ;  /* 0x000000abc100720c */ /* 0x080fe20003f64270 */
[C---:B------:R-:W-:Y:S04]  /*e460*/  HMMA.16816.F32 R72, R180.reuse, R4, R72 ;  /* 0x00000004b448723c */ /* 0x040fe80000001848 */
[----:B------:R-:W-:Y:S02]  /*e470*/  FSEL R227, R37, -INF , !P2 ;  /* 0xff80000025e37808 */ /* 0x000fe40005000000 */
[CC--:B------:R-:W-:Y:S02]  /*e480*/  ISETP.GT.AND P1, PT, R199.reuse, R171.reuse, PT ;  /* 0x000000abc700720c */ /* 0x0c0fe40003f24270 */
[-C--:B------:R-:W-:Y:S01]  /*e490*/  ISETP.GT.AND P0, PT, R199, R176.reuse, PT ;  /* 0x000000b0c700720c */ /* 0x080fe20003f04270 */
[-C--:B------:R-:W-:Y:S03]  /*e4a0*/  HMMA.16816.F32 R76, R180, R6.reuse, R76 ;  /* 0x00000006b44c723c */ /* 0x080fe6000000184c */
[-C--:B------:R-:W-:Y:S02]  /*e4b0*/  ISETP.GT.AND P2, PT, R198, R176.reuse, PT ;  /* 0x000000b0c600720c */ /* 0x080fe40003f44270 */
[----:B------:R-:W-:Y:S02]  /*e4c0*/  FSEL R228, R36, -INF , !P3 ;  /* 0xff80000024e47808 */ /* 0x000fe40005800000 */
[----:B------:R-:W-:Y:S01]  /*e4d0*/  FSEL R226, R38, -INF , !P1 ;  /* 0xff80000026e27808 */ /* 0x000fe20004800000 */
[C---:B------:R-:W-:Y:S01]  /*e4e0*/  HMMA.16816.F32 R80, R172.reuse, R6, R80 ;  /* 0x00000006ac50723c */ /* 0x040fe20000001850 */
[----:B------:R-:W2:Y:S03]  /*e4f0*/  LDSM.16.M88.4 R4, [R190+0x3800] ;  /* 0x00380000be04783b */ /* 0x000ea60000000200 */
[----:B------:R-:W-:Y:S01]  /*e500*/  FSEL R225, R39, -INF , !P0 ;  /* 0xff80000027e17808 */ /* 0x000fe20004000000 */
[----:B------:R-:W-:Y:S01]  /*e510*/  VIADD R38, R168, 0x39 ;  /* 0x00000039a8267836 */ /* 0x000fe20000000000 */
[-C--:B------:R-:W-:Y:S01]  /*e520*/  ISETP.GT.AND P3, PT, R198, R171.reuse, PT ;  /* 0x000000abc600720c */ /* 0x080fe20003f64270 */
[----:B------:R-:W-:Y:S01]  /*e530*/  VIADD R39, R168, 0x38 ;  /* 0x00000038a8277836 */ /* 0x000fe20000000000 */
[----:B------:R-:W-:Y:S01]  /*e540*/  FSEL R223, R41, -INF , !P2 ;  /* 0xff80000029df7808 */ /* 0x000fe20005000000 */
[-C--:B-1----:R-:W-:Y:S03]  /*e550*/  HMMA.16816.F32 R84, R172, R8.reuse, R84 ;  /* 0x00000008ac54723c */ /* 0x082fe60000001854 */
[----:B------:R-:W-:Y:S01]  /*e560*/  ISETP.GT.AND P1, PT, R200, R171, PT ;  /* 0x000000abc800720c */ /* 0x000fe20003f24270 */
[----:B------:R-:W-:Y:S01]  /*e570*/  VIADD R41, R168, 0x30 ;  /* 0x00000030a8297836 */ /* 0x000fe20000000000 */
[----:B------:R-:W-:Y:S02]  /*e580*/  ISETP.GT.AND P0, PT, R200, R176, PT ;  /* 0x000000b0c800720c */ /* 0x000fe40003f04270 */
[-C--:B------:R-:W-:Y:S01]  /*e590*/  ISETP.GT.AND P2, PT, R198, R169.reuse, PT ;  /* 0x000000a9c600720c */ /* 0x080fe20003f44270 */
[C---:B------:R-:W-:Y:S04]  /*e5a0*/  HMMA.16816.F32 R88, R180.reuse, R8, R88 ;  /* 0x00000008b458723c */ /* 0x040fe80000001858 */
[----:B------:R-:W-:Y:S01]  /*e5b0*/  FSEL R224, R40, -INF , !P3 ;  /* 0xff80000028e07808 */ /* 0x000fe20005800000 */
[----:B------:R-:W-:Y:S01]  /*e5c0*/  VIADD R40, R168, 0x31 ;  /* 0x00000031a8287836 */ /* 0x000fe20000000000 */
[----:B------:R-:W-:Y:S02]  /*e5d0*/  FSEL R222, R42, -INF , !P1 ;  /* 0xff8000002ade7808 */ /* 0x000fe40004800000 */
[----:B------:R-:W-:Y:S01]  /*e5e0*/  FSEL R221, R43, -INF , !P0 ;  /* 0xff8000002bdd7808 */ /* 0x000fe20004000000 */
[-C--:B------:R-:W-:Y:S03]  /*e5f0*/  HMMA.16816.F32 R92, R180, R10.reuse, R92 ;  /* 0x0000000ab45c723c */ /* 0x080fe6000000185c */
[-C--:B------:R-:W-:Y:S02]  /*e600*/  ISETP.GT.AND P3, PT, R198, R170.reuse, PT ;  /* 0x000000aac600720c */ /* 0x080fe40003f64270 */
[----:B------:R-:W-:Y:S02]  /*e610*/  FSEL R219, R45, -INF , !P2 ;  /* 0xff8000002ddb7808 */ /* 0x000fe40005000000 */
[CC--:B------:R-:W-:Y:S01]  /*e620*/  ISETP.GT.AND P1, PT, R200.reuse, R170.reuse, PT ;  /* 0x000000aac800720c */ /* 0x0c0fe20003f24270 */
[C---:B------:R-:W-:Y:S01]  /*e630*/  HMMA.16816.F32 R96, R172.reuse, R10, R96 ;  /* 0x0000000aac60723c */ /* 0x040fe20000001860 */
[----:B------:R-:W1:Y:S01]  /*e640*/  LDSM.16.M88.4 R8, [R190+0x3c00] ;  /* 0x003c0000be08783b */ /* 0x000e620000000200 */
[----:B------:R-:W-:Y:S04]  /*e650*/  DEPBAR.LE SB0, 0x0 ;  /* 0x000080000000791a */ /* 0x000fe80000000000 */
[----:B------:R-:W-:Y:S01]  /*e660*/  BAR.SYNC.DEFER_BLOCKING 0x0 ;  /* 0x0000000000007b1d */ /* 0x000fe20000010000 */
[-C--:B------:R-:W-:Y:S01]  /*e670*/  ISETP.GT.AND P0, PT, R200, R169.reuse, PT ;  /* 0x000000a9c800720c */ /* 0x080fe20003f04270 */
[-C--:B--2---:R-:W-:Y:S05]  /*e680*/  HMMA.16816.F32 R100, R172, R4.reuse, R100 ;  /* 0x00000004ac64723c */ /* 0x084fea0000001864 */
[-C--:B------:R-:W-:Y:S02]  /*e690*/  ISETP.GT.AND P2, PT, R193, R169.reuse, PT ;  /* 0x000000a9c100720c */ /* 0x080fe40003f44270 */
[----:B------:R-:W-:Y:S01]  /*e6a0*/  FSEL R220, R44, -INF , !P3 ;  /* 0xff8000002cdc7808 */ /* 0x000fe20005800000 */
[C---:B------:R-:W-:Y:S04]  /*e6b0*/  HMMA.16816.F32 R104, R180.reuse, R4, R104 ;  /* 0x00000004b468723c */ /* 0x040fe80000001868 */
[----:B------:R-:W-:Y:S01]  /*e6c0*/  FSEL R218, R46, -INF , !P1 ;  /* 0xff8000002eda7808 */ /* 0x000fe20004800000 */
[C---:B------:R-:W-:Y:S01]  /*e6d0*/  VIADD R4, R168.reuse, 0x71 ;  /* 0x00000071a8047836 */ /* 0x040fe20000000000 */
[----:B------:R-:W-:Y:S01]  /*e6e0*/  FSEL R217, R47, -INF , !P0 ;  /* 0xff8000002fd97808 */ /* 0x000fe20004000000 */
[C---:B------:R-:W-:Y:S01]  /*e6f0*/  VIADD R5, R168.reuse, 0x70 ;  /* 0x00000070a8057836 */ /* 0x040fe20000000000 */
[-C--:B------:R-:W-:Y:S01]  /*e700*/  ISETP.GT.AND P3, PT, R193, R170.reuse, PT ;  /* 0x000000aac100720c */ /* 0x080fe20003f64270 */
[-C--:B------:R-:W-:Y:S03]  /*e710*/  HMMA.16816.F32 R108, R180, R6.reuse, R108 ;  /* 0x00000006b46c723c */ /* 0x080fe6000000186c */
[----:B------:R-:W-:Y:S02]  /*e720*/  FSEL R214, R49, -INF , !P2 ;  /* 0xff80000031d67808 */ /* 0x000fe40005000000 */
[C---:B------:R-:W-:Y:S02]  /*e730*/  ISETP.GT.AND P1, PT, R199.reuse, R170, PT ;  /* 0x000000aac700720c */ /* 0x040fe40003f24270 */
[----:B------:R-:W-:Y:S01]  /*e740*/  ISETP.GT.AND P0, PT, R199, R169, PT ;  /* 0x000000a9c700720c */ /* 0x000fe20003f04270 */
[C---:B------:R-:W-:Y:S04]  /*e750*/  HMMA.16816.F32 R112, R172.reuse, R6, R112 ;  /* 0x00000006ac70723c */ /* 0x040fe80000001870 */
[-C--:B------:R-:W-:Y:S01]  /*e760*/  ISETP.GT.AND P2, PT, R193, R40.reuse, PT ;  /* 0x00000028c100720c */ /* 0x080fe20003f44270 */
[----:B------:R-:W-:Y:S01]  /*e770*/  VIADD R6, R168, 0x69 ;  /* 0x00000069a8067836 */ /* 0x000fe20000000000 */
[----:B------:R-:W-:Y:S01]  /*e780*/  FSEL R215, R48, -INF , !P3 ;  /* 0xff80000030d77808 */ /* 0x000fe20005800000 */
[----:B------:R-:W-:Y:S01]  /*e790*/  VIADD R7, R168, 0x68 ;  /* 0x00000068a8077836 */ /* 0x000fe20000000000 */
[----:B------:R-:W-:Y:S01]  /*e7a0*/  FSEL R213, R50, -INF , !P1 ;  /* 0xff80000032d57808 */ /* 0x000fe20004800000 */
[-C--:B-1----:R-:W-:Y:S03]  /*e7b0*/  HMMA.16816.F32 R116, R172, R8.reuse, R116 ;  /* 0x00000008ac74723c */ /* 0x082fe60000001874 */
[----:B------:R-:W-:Y:S02]  /*e7c0*/  FSEL R212, R51, -INF , !P0 ;  /* 0xff80000033d47808 */ /* 0x000fe40004000000 */
[-C--:B------:R-:W-:Y:S02]  /*e7d0*/  ISETP.GT.AND P3, PT, R193, R41.reuse, PT ;  /* 0x00000029c100720c */ /* 0x080fe40003f64270 */
[----:B------:R-:W-:Y:S01]  /*e7e0*/  FSEL R210, R53, -INF , !P2 ;  /* 0xff80000035d27808 */ /* 0x000fe20005000000 */
[C---:B------:R-:W-:Y:S04]  /*e7f0*/  HMMA.16816.F32 R120, R180.reuse, R8, R120 ;  /* 0x00000008b478723c */ /* 0x040fe80000001878 */
[CC--:B------:R-:W-:Y:S02]  /*e800*/  ISETP.GT.AND P1, PT, R199.reuse, R41.reuse, PT ;  /* 0x00000029c700720c */ /* 0x0c0fe40003f24270 */
[-C--:B------:R-:W-:Y:S02]  /*e810*/  ISETP.GT.AND P0, PT, R199, R40.reuse, PT ;  /* 0x00000028c700720c */ /* 0x080fe40003f04270 */
[-C--:B------:R-:W-:Y:S01]  /*e820*/  ISETP.GT.AND P2, PT, R198, R40.reuse, PT ;  /* 0x00000028c600720c */ /* 0x080fe20003f44270 */
[-C--:B------:R-:W-:Y:S03]  /*e830*/  HMMA.16816.F32 R124, R180, R10.reuse, R124 ;  /* 0x0000000ab47c723c */ /* 0x080fe6000000187c */
[----:B------:R-:W-:Y:S02]  /*e840*/  FSEL R211, R52, -INF , !P3 ;  /* 0xff80000034d37808 */ /* 0x000fe40005800000 */
[----:B------:R-:W-:Y:S02]  /*e850*/  FSEL R209, R54, -INF , !P1 ;  /* 0xff80000036d17808 */ /* 0x000fe40004800000 */
[----:B------:R-:W-:Y:S01]  /*e860*/  FSEL R187, R55, -INF , !P0 ;  /* 0xff80000037bb7808 */ /* 0x000fe20004000000 */
[----:B------:R-:W-:Y:S04]  /*e870*/  HMMA.16816.F32 R128, R172, R10, R128 ;  /* 0x0000000aac80723c */ /* 0x000fe80000001880 */
[-C--:B------:R-:W-:Y:S02]  /*e880*/  ISETP.GT.AND P3, PT, R198, R41.reuse, PT ;  /* 0x00000029c600720c */ /* 0x080fe40003f64270 */
[----:B------:R-:W-:Y:S02]  /*e890*/  FSEL R207, R57, -INF , !P2 ;  /* 0xff80000039cf7808 */ /* 0x000fe40005000000 */
[C---:B------:R-:W-:Y:S02]  /*e8a0*/  ISETP.GT.AND P1, PT, R200.reuse, R41, PT ;  /* 0x00000029c800720c */ /* 0x040fe40003f24270 */
[----:B------:R-:W-:Y:S02]  /*e8b0*/  ISETP.GT.AND P0, PT, R200, R40, PT ;  /* 0x00000028c800720c */ /* 0x000fe40003f04270 */
[-C--:B------:R-:W-:Y:S02]  /*e8c0*/  ISETP.GT.AND P2, PT, R198, R38.reuse, PT ;  /* 0x00000026c600720c */ /* 0x080fe40003f44270 */
[----:B------:R-:W-:Y:S02]  /*e8d0*/  FSEL R208, R56, -INF , !P3 ;  /* 0xff80000038d07808 */ /* 0x000fe40005800000 */
[----:B------:R-:W-:Y:S02]  /*e8e0*/  FSEL R206, R58, -INF , !P1 ;  /* 0xff8000003ace7808 */ /* 0x000fe40004800000 */
[----:B------:R-:W-:Y:S02]  /*e8f0*/  FSEL R205, R59, -INF , !P0 ;  /* 0xff8000003bcd7808 */ /* 0x000fe40004000000 */
[-C--:B------:R-:W-:Y:S02]  /*e900*/  ISETP.GT.AND P3, PT, R198, R39.reuse, PT ;  /* 0x00000027c600720c */ /* 0x080fe40003f64270 */
[----:B------:R-:W-:Y:S02]  /*e910*/  FSEL R185, R61, -INF , !P2 ;  /* 0xff8000003db97808 */ /* 0x000fe40005000000 */
[CC--:B------:R-:W-:Y:S02]  /*e920*/  ISETP.GT.AND P1, PT, R200.reuse, R39.reuse, PT ;  /* 0x00000027c800720c */ /* 0x0c0fe40003f24270 */
[-C--:B------:R-:W-:Y:S02]  /*e930*/  ISETP.GT.AND P0, PT, R200, R38.reuse, PT ;  /* 0x00000026c800720c */ /* 0x080fe40003f04270 */
[-C--:B------:R-:W-:Y:S02]  /*e940*/  ISETP.GT.AND P2, PT, R193, R38.reuse, PT ;  /* 0x00000026c100720c */ /* 0x080fe40003f44270 */
[----:B------:R-:W-:Y:S02]  /*e950*/  FSEL R186, R60, -INF , !P3 ;  /* 0xff8000003cba7808 */ /* 0x000fe40005800000 */
[----:B------:R-:W-:Y:S02]  /*e960*/  FSEL R62, R62, -INF , !P1 ;  /* 0xff8000003e3e7808 */ /* 0x000fe40004800000 */
[----:B------:R-:W-:Y:S02]  /*e970*/  FSEL R63, R63, -INF , !P0 ;  /* 0xff8000003f3f7808 */ /* 0x000fe40004000000 */
        /* <DEDUP_REMOVED lines=114> */
[----:B------:R-:W-:Y:S02]  /*f0a0*/  FSEL R130, R130, -INF , !P5 ;  /* 0xff80000082827808 */ /* 0x000fe40006800000 */
[C---:B------:R-:W-:Y:S02]  /*f0b0*/  ISETP.GT.AND P1, PT, R200.reuse, R5, PT ;  /* 0x00000005c800720c */ /* 0x040fe40003f24270 */
[----:B------:R-:W-:Y:S02]  /*f0c0*/  ISETP.GT.AND P0, PT, R200, R4, PT ;  /* 0x00000004c800720c */ /* 0x000fe40003f04270 */
[----:B------:R-:W-:Y:S02]  /*f0d0*/  ISETP.GT.AND P2, PT, R199, R0, PT ;  /* 0x00000000c700720c */ /* 0x000fe40003f44270 */
[-C--:B------:R-:W-:Y:S02]  /*f0e0*/  ISETP.GE.AND P5, PT, R204, R194.reuse, PT ;  /* 0x000000c2cc00720c */ /* 0x080fe40003fa6270 */
[----:B------:R-:W-:Y:S02]  /*f0f0*/  FSEL R128, R128, -INF , !P4 ;  /* 0xff80000080807808 */ /* 0x000fe40006000000 */
[----:B------:R-:W-:Y:S02]  /*f100*/  ISETP.GE.AND P4, PT, R168, R197, PT ;  /* 0x000000c5a800720c */ /* 0x000fe40003f86270 */
[----:B------:R-:W-:Y:S02]  /*f110*/  FSEL R120, R120, -INF , !P3 ;  /* 0xff80000078787808 */ /* 0x000fe40005800000 */
[----:B------:R-:W-:Y:S02]  /*f120*/  FSEL R122, R122, -INF , !P1 ;  /* 0xff8000007a7a7808 */ /* 0x000fe40004800000 */
[----:B------:R-:W-:Y:S02]  /*f130*/  FSEL R123, R123, -INF , !P0 ;  /* 0xff8000007b7b7808 */ /* 0x000fe40004000000 */
[C---:B------:R-:W-:Y:S02]  /*f140*/  ISETP.GE.AND P3, PT, R168.reuse, R194, PT ;  /* 0x000000c2a800720c */ /* 0x040fe40003f66270 */
[----:B------:R-:W-:Y:S02]  /*f150*/  ISETP.GT.AND P6, PT, R193, R0, PT ;  /* 0x00000000c100720c */ /* 0x000fe40003fc4270 */
[----:B------:R-:W-:Y:S02]  /*f160*/  FSEL R131, R131, -INF , !P2 ;  /* 0xff80000083837808 */ /* 0x000fe40005000000 */
[----:B------:R-:W-:Y:S02]  /*f170*/  FSEL R19, R19, -INF , !P5 ;  /* 0xff80000013137808 */ /* 0x000fe40006800000 */
[CC--:B------:R-:W-:Y:S02]  /*f180*/  ISETP.GE.AND P0, PT, R168.reuse, R195.reuse, PT ;  /* 0x000000c3a800720c */ /* 0x0c0fe40003f06270 */
[-C--:B------:R-:W-:Y:S02]  /*f190*/  ISETP.GE.AND P1, PT, R168, R196.reuse, PT ;  /* 0x000000c4a800720c */ /* 0x080fe40003f26270 */
[----:B------:R-:W-:Y:S02]  /*f1a0*/  ISETP.GE.AND P2, PT, R204, R195, PT ;  /* 0x000000c3cc00720c */ /* 0x000fe40003f46270 */
[-C--:B------:R-:W-:Y:S02]  /*f1b0*/  ISETP.GE.AND P5, PT, R203, R196.reuse, PT ;  /* 0x000000c4cb00720c */ /* 0x080fe40003fa6270 */
[----:B------:R-:W-:Y:S02]  /*f1c0*/  FSEL R30, R23, -INF , !P4 ;  /* 0xff800000171e7808 */ /* 0x000fe40006000000 */
[-C--:B------:R-:W-:Y:S02]  /*f1d0*/  ISETP.GE.AND P4, PT, R202, R197.reuse, PT ;  /* 0x000000c5ca00720c */ /* 0x080fe40003f86270 */
[----:B------:R-:W-:Y:S02]  /*f1e0*/  FSEL R129, R129, -INF , !P6 ;  /* 0xff80000081817808 */ /* 0x000fe40007000000 */
[----:B------:R-:W-:Y:S02]  /*f1f0*/  FSEL R18, R18, -INF , !P3 ;  /* 0xff80000012127808 */ /* 0x000fe40005800000 */
[C---:B------:R-:W-:Y:S02]  /*f200*/  ISETP.GE.AND P6, PT, R204.reuse, R196, PT ;  /* 0x000000c4cc00720c */ /* 0x040fe40003fc6270 */
[-C--:B------:R-:W-:Y:S02]  /*f210*/  ISETP.GE.AND P3, PT, R204, R197.reuse, PT ;  /* 0x000000c5cc00720c */ /* 0x080fe40003f66270 */
[----:B------:R-:W-:Y:S02]  /*f220*/  FSEL R20, R20, -INF , !P0 ;  /* 0xff80000014147808 */ /* 0x000fe40004000000 */
[----:B------:R-:W-:Y:S02]  /*f230*/  FSEL R21, R21, -INF , !P2 ;  /* 0xff80000015157808 */ /* 0x000fe40005000000 */
[----:B------:R-:W-:Y:S02]  /*f240*/  FSEL R24, R24, -INF , !P1 ;  /* 0xff80000018187808 */ /* 0x000fe40004800000 */
[----:B------:R-:W-:Y:S02]  /*f250*/  FSEL R31, R252, -INF , !P5 ;  /* 0xff800000fc1f7808 */ /* 0x000fe40006800000 */
[C---:B------:R-:W-:Y:S02]  /*f260*/  ISETP.GE.AND P0, PT, R203.reuse, R197, PT ;  /* 0x000000c5cb00720c */ /* 0x040fe40003f06270 */
[C---:B------:R-:W-:Y:S02]  /*f270*/  ISETP.GE.AND P2, PT, R203.reuse, R194, PT ;  /* 0x000000c2cb00720c */ /* 0x040fe40003f46270 */
[-C--:B------:R-:W-:Y:S02]  /*f280*/  ISETP.GE.AND P1, PT, R203, R195.reuse, PT ;  /* 0x000000c3cb00720c */ /* 0x080fe40003f26270 */
[-C--:B------:R-:W-:Y:S02]  /*f290*/  ISETP.GE.AND P5, PT, R202, R195.reuse, PT ;  /* 0x000000c3ca00720c */ /* 0x080fe40003fa6270 */
[----:B------:R-:W-:Y:S02]  /*f2a0*/  FSEL R37, R249, -INF , !P4 ;  /* 0xff800000f9257808 */ /* 0x000fe40006000000 */
[-C--:B------:R-:W-:Y:S02]  /*f2b0*/  ISETP.GE.AND P4, PT, R179, R196.reuse, PT ;  /* 0x000000c4b300720c */ /* 0x080fe40003f86270 */
[----:B------:R-:W-:Y:S02]  /*f2c0*/  FSEL R28, R27, -INF , !P6 ;  /* 0xff8000001b1c7808 */ /* 0x000fe40007000000 */
[----:B------:R-:W-:Y:S02]  /*f2d0*/  FSEL R33, R22, -INF , !P3 ;  /* 0xff80000016217808 */ /* 0x000fe40005800000 */
[----:B------:R-:W-:Y:S02]  /*f2e0*/  FSEL R36, R250, -INF , !P0 ;  /* 0xff800000fa247808 */ /* 0x000fe40004000000 */
[----:B------:R-:W-:Y:S02]  /*f2f0*/  FSEL R22, R248, -INF , !P2 ;  /* 0xff800000f8167808 */ /* 0x000fe40005000000 */
[----:B------:R-:W-:Y:S02]  /*f300*/  FSEL R27, R246, -INF , !P1 ;  /* 0xff800000f61b7808 */ /* 0x000fe40004800000 */
[----:B------:R-:W-:Y:S02]  /*f310*/  FSEL R29, R245, -INF , !P5 ;  /* 0xff800000f51d7808 */ /* 0x000fe40006800000 */
[C---:B------:R-:W-:Y:S02]  /*f320*/  ISETP.GE.AND P0, PT, R179.reuse, R195, PT ;  /* 0x000000c3b300720c */ /* 0x040fe40003f06270 */
[----:B------:R-:W-:Y:S02]  /*f330*/  ISETP.GE.AND P2, PT, R179, R197, PT ;  /* 0x000000c5b300720c */ /* 0x000fe40003f46270 */
[CC--:B------:R-:W-:Y:S02]  /*f340*/  ISETP.GE.AND P1, PT, R184.reuse, R195.reuse, PT ;  /* 0x000000c3b800720c */ /* 0x0c0fe40003f26270 */
[----:B------:R-:W-:Y:S02]  /*f350*/  ISETP.GE.AND P5, PT, R184, R196, PT ;  /* 0x000000c4b800720c */ /* 0x000fe40003fa6270 */
[----:B------:R-:W-:Y:S02]  /*f360*/  FSEL R65, R240, -INF , !P4 ;  /* 0xff800000f0417808 */ /* 0x000fe40006000000 */
[----:B------:R-:W-:Y:S02]  /*f370*/  ISETP.GE.AND P4, PT, R178, R195, PT ;  /* 0x000000c3b200720c */ /* 0x000fe40003f86270 */
[----:B------:R-:W-:Y:S02]  /*f380*/  FSEL R54, R242, -INF , !P0 ;  /* 0xff800000f2367808 */ /* 0x000fe40004000000 */
[----:B------:R-:W-:Y:S02]  /*f390*/  FSEL R55, R241, -INF , !P1 ;  /* 0xff800000f1377808 */ /* 0x000fe40004800000 */
[----:B------:R-:W-:Y:S02]  /*f3a0*/  FSEL R64, R239, -INF , !P5 ;  /* 0xff800000ef407808 */ /* 0x000fe40006800000 */
[----:B------:R-:W-:Y:S02]  /*f3b0*/  FSEL R68, R238, -INF , !P2 ;  /* 0xff800000ee447808 */ /* 0x000fe40005000000 */
[CC--:B------:R-:W-:Y:S02]  /*f3c0*/  ISETP.GE.AND P0, PT, R178.reuse, R197.reuse, PT ;  /* 0x000000c5b200720c */ /* 0x0c0fe40003f06270 */
[----:B------:R-:W-:Y:S02]  /*f3d0*/  ISETP.GE.AND P1, PT, R178, R194, PT ;  /* 0x000000c2b200720c */ /* 0x000fe40003f26270 */
[C---:B------:R-:W-:Y:S02]  /*f3e0*/  ISETP.GE.AND P5, PT, R177.reuse, R196, PT ;  /* 0x000000c4b100720c */ /* 0x040fe40003fa6270 */
[----:B------:R-:W-:Y:S02]  /*f3f0*/  ISETP.GE.AND P2, PT, R177, R197, PT ;  /* 0x000000c5b100720c */ /* 0x000fe40003f46270 */
[----:B------:R-:W-:Y:S02]  /*f400*/  FSEL R58, R230, -INF , !P4 ;  /* 0xff800000e63a7808 */ /* 0x000fe40006000000 */
[-C--:B------:R-:W-:Y:S02]  /*f410*/  ISETP.GE.AND P4, PT, R176, R195.reuse, PT ;  /* 0x000000c3b000720c */ /* 0x080fe40003f86270 */
[----:B------:R-:W-:Y:S02]  /*f420*/  FSEL R67, R235, -INF , !P5 ;  /* 0xff800000eb437808 */ /* 0x000fe40006800000 */
[----:B------:R-:W-:Y:S02]  /*f430*/  FSEL R69, R234, -INF , !P0 ;  /* 0xff800000ea457808 */ /* 0x000fe40004000000 */
[----:B------:R-:W-:Y:S02]  /*f440*/  FSEL R71, R233, -INF , !P2 ;  /* 0xff800000e9477808 */ /* 0x000fe40005000000 */
[----:B------:R-:W-:Y:S02]  /*f450*/  FSEL R56, R232, -INF , !P1 ;  /* 0xff800000e8387808 */ /* 0x000fe40004800000 */
[C---:B------:R-:W-:Y:S02]  /*f460*/  ISETP.GE.AND P5, PT, R171.reuse, R194, PT ;  /* 0x000000c2ab00720c */ /* 0x040fe40003fa6270 */
[C---:B------:R-:W-:Y:S02]  /*f470*/  ISETP.GE.AND P0, PT, R171.reuse, R195, PT ;  /* 0x000000c3ab00720c */ /* 0x040fe40003f06270 */
[C---:B------:R-:W-:Y:S02]  /*f480*/  ISETP.GE.AND P2, PT, R171.reuse, R196, PT ;  /* 0x000000c4ab00720c */ /* 0x040fe40003f46270 */
[-C--:B------:R-:W-:Y:S02]  /*f490*/  ISETP.GE.AND P1, PT, R171, R197.reuse, PT ;  /* 0x000000c5ab00720c */ /* 0x080fe40003f26270 */
[-C--:B------:R-:W-:Y:S02]  /*f4a0*/  ISETP.GE.AND P3, PT, R202, R194.reuse, PT ;  /* 0x000000c2ca00720c */ /* 0x080fe40003f66270 */
[----:B------:R-:W-:Y:S02]  /*f4b0*/  FSEL R171, R225, -INF , !P4 ;  /* 0xff800000e1ab7808 */ /* 0x000fe40006000000 */
[-C--:B------:R-:W-:Y:S02]  /*f4c0*/  ISETP.GE.AND P4, PT, R170, R194.reuse, PT ;  /* 0x000000c2aa00720c */ /* 0x080fe40003f86270 */
[----:B------:R-:W-:Y:S02]  /*f4d0*/  FSEL R23, R247, -INF , !P3 ;  /* 0xff800000f7177808 */ /* 0x000fe40005800000 */
[----:B------:R-:W-:Y:S02]  /*f4e0*/  ISETP.GE.AND P3, PT, R184, R194, PT ;  /* 0x000000c2b800720c */ /* 0x000fe40003f66270 */
[----:B------:R-:W-:Y:S02]  /*f4f0*/  FSEL R168, R215, -INF , !P4 ;  /* 0xff800000d7a87808 */ /* 0x000fe40006000000 */
        /* <DEDUP_REMOVED lines=16> */
[----:B------:R-:W-:Y:S02]  /*f600*/  ISETP.GE.AND P4, PT, R16, R195, PT ;  /* 0x000000c31000720c */ /* 0x000fe40003f86270 */
[----:B------:R-:W-:Y:S02]  /*f610*/  FSEL R175, R219, -INF , !P3 ;  /* 0xff800000dbaf7808 */ /* 0x000fe40005800000 */
[----:B------:R-:W-:Y:S02]  /*f620*/  FSEL R219, R87, -INF , !P4 ;  /* 0xff80000057db7808 */ /* 0x000fe40006000000 */
[----:B------:R-:W-:Y:S01]  /*f630*/  ISETP.GE.AND P6, PT, R202, R196, PT ;  /* 0x000000c4ca00720c */ /* 0x000fe20003fc6270 */
[----:B------:R-:W2:Y:S01]  /*f640*/  LDL R87, [R1+0x34] ;  /* 0x0000340001577983 */ /* 0x000ea20000100800 */
[-C--:B------:R-:W-:Y:S02]  /*f650*/  ISETP.GE.AND P3, PT, R41, R194.reuse, PT ;  /* 0x000000c22900720c */ /* 0x080fe40003f66270 */
[----:B------:R-:W-:Y:S02]  /*f660*/  FSEL R32, R251, -INF , !P6 ;  /* 0xff800000fb207808 */ /* 0x000fe40007000000 */
[-C--:B------:R-:W-:Y:S02]  /*f670*/  ISETP.GE.AND P6, PT, R179, R194.reuse, PT ;  /* 0x000000c2b300720c */ /* 0x080fe40003fc6270 */
[----:B------:R-:W-:Y:S02]  /*f680*/  FSEL R183, R211, -INF , !P3 ;  /* 0xff800000d3b77808 */ /* 0x000fe40005800000 */
[----:B------:R-:W-:Y:S02]  /*f690*/  FSEL R52, R244, -INF , !P6 ;  /* 0xff800000f4347808 */ /* 0x000fe40007000000 */
[-C--:B------:R-:W-:Y:S02]  /*f6a0*/  ISETP.GE.AND P6, PT, R184, R197.reuse, PT ;  /* 0x000000c5b800720c */ /* 0x080fe40003fc6270 */
[-C--:B------:R-:W-:Y:S02]  /*f6b0*/  ISETP.GE.AND P3, PT, R40, R197.reuse, PT ;  /* 0x000000c52800720c */ /* 0x080fe40003f66270 */
[----:B------:R-:W-:Y:S02]  /*f6c0*/  FSEL R70, R237, -INF , !P6 ;  /* 0xff800000ed467808 */ /* 0x000fe40007000000 */
[-C--:B------:R-:W-:Y:S02]  /*f6d0*/  ISETP.GE.AND P6, PT, R177, R194.reuse, PT ;  /* 0x000000c2b100720c */ /* 0x080fe40003fc6270 */
[----:B------:R-:W-:Y:S02]  /*f6e0*/  FSEL R74, R226, -INF , !P0 ;  /* 0xff800000e24a7808 */ /* 0x000fe40004000000 */
[----:B------:R-:W-:Y:S02]  /*f6f0*/  FSEL R57, R231, -INF , !P6 ;  /* 0xff800000e7397808 */ /* 0x000fe40007000000 */
[----:B------:R-:W-:Y:S02]  /*f700*/  ISETP.GE.AND P6, PT, R176, R194, PT ;  /* 0x000000c2b000720c */ /* 0x000fe40003fc6270 */
[----:B------:R-:W-:Y:S02]  /*f710*/  FSEL R173, R224, -INF , !P2 ;  /* 0xff800000e0ad7808 */ /* 0x000fe40005000000 */
[----:B------:R-:W-:Y:S02]  /*f720*/  FSEL R72, R227, -INF , !P6 ;  /* 0xff800000e3487808 */ /* 0x000fe40007000000 */
[CC--:B------:R-:W-:Y:S02]  /*f730*/  ISETP.GE.AND P6, PT, R170.reuse, R196.reuse, PT ;  /* 0x000000c4aa00720c */ /* 0x0c0fe40003fc6270 */
[----:B------:R-:W-:Y:S02]  /*f740*/  ISETP.GE.AND P0, PT, R170, R197, PT ;  /* 0x000000c5aa00720c */ /* 0x000fe40003f06270 */
[----:B------:R-:W-:Y:S02]  /*f750*/  FSEL R174, R220, -INF , !P6 ;  /* 0xff800000dcae7808 */ /* 0x000fe40007000000 */
[-C--:B------:R-:W-:Y:S02]  /*f760*/  ISETP.GE.AND P6, PT, R169, R195.reuse, PT ;  /* 0x000000c3a900720c */ /* 0x080fe40003fc6270 */
[----:B------:R-:W-:Y:S02]  /*f770*/  ISETP.GE.AND P2, PT, R170, R195, PT ;  /* 0x000000c3aa00720c */ /* 0x000fe40003f46270 */
[----:B------:R-:W-:Y:S02]  /*f780*/  FSEL R170, R212, -INF , !P6 ;  /* 0xff800000d4aa7808 */ /* 0x000fe40007000000 */
[----:B------:R-:W-:Y:S02]  /*f790*/  ISETP.GE.AND P6, PT, R40, R196, PT ;  /* 0x000000c42800720c */ /* 0x000fe40003fc6270 */
[----:B------:R-:W-:Y:S02]  /*f7a0*/  FSEL R205, R205, -INF , !P3 ;  /* 0xff800000cdcd7808 */ /* 0x000fe40005800000 */
[----:B------:R-:W-:Y:S02]  /*f7b0*/  ISETP.GE.AND P3, PT, R38, R194, PT ;  /* 0x000000c22600720c */ /* 0x000fe40003f66270 */
[----:B------:R-:W-:Y:S02]  /*f7c0*/  FSEL R73, R228, -INF , !P5 ;  /* 0xff800000e4497808 */ /* 0x000fe40006800000 */
[-C--:B------:R-:W-:Y:S02]  /*f7d0*/  ISETP.GE.AND P5, PT, R176, R197.reuse, PT ;  /* 0x000000c5b000720c */ /* 0x080fe40003fa6270 */
[----:B------:R-:W-:Y:S02]  /*f7e0*/  FSEL R207, R207, -INF , !P6 ;  /* 0xff800000cfcf7808 */ /* 0x000fe40007000000 */
[----:B------:R-:W-:Y:S02]  /*f7f0*/  FSEL R176, R222, -INF , !P1 ;  /* 0xff800000deb07808 */ /* 0x000fe40004800000 */
[----:B------:R-:W-:Y:S02]  /*f800*/  FSEL R178, R218, -INF , !P0 ;  /* 0xff800000dab27808 */ /* 0x000fe40004000000 */
[----:B------:R-:W-:Y:S02]  /*f810*/  ISETP.GE.AND P6, PT, R38, R196, PT ;  /* 0x000000c42600720c */ /* 0x000fe40003fc6270 */
[----:B------:R-:W-:Y:S02]  /*f820*/  FSEL R180, R60, -INF , !P3 ;  /* 0xff8000003cb47808 */ /* 0x000fe40005800000 */
[----:B------:R-:W-:Y:S02]  /*f830*/  ISETP.GE.AND P1, PT, R169, R197, PT ;  /* 0x000000c5a900720c */ /* 0x000fe40003f26270 */
[-C--:B------:R-:W-:Y:S02]  /*f840*/  ISETP.GE.AND P0, PT, R41, R195.reuse, PT ;  /* 0x000000c32900720c */ /* 0x080fe40003f06270 */
[-C--:B------:R-:W-:Y:S02]  /*f850*/  ISETP.GE.AND P3, PT, R34, R194.reuse, PT ;  /* 0x000000c22200720c */ /* 0x080fe40003f66270 */
        /* <DEDUP_REMOVED lines=8> */
[----:B------:R-:W-:Y:S02]  /*f8e0*/  FSEL R211, R48, -INF , !P3 ;  /* 0xff80000030d37808 */ /* 0x000fe40005800000 */
[-C--:B------:R-:W-:Y:S02]  /*f8f0*/  ISETP.GE.AND P1, PT, R41, R196.reuse, PT ;  /* 0x000000c42900720c */ /* 0x080fe40003f26270 */
[-C--:B------:R-:W-:Y:S02]  /*f900*/  ISETP.GE.AND P0, PT, R39, R197.reuse, PT ;  /* 0x000000c52700720c */ /* 0x080fe40003f06270 */
[----:B------:R-:W-:Y:S02]  /*f910*/  ISETP.GE.AND P3, PT, R26, R196, PT ;  /* 0x000000c41a00720c */ /* 0x000fe40003f66270 */
[----:B------:R-:W-:Y:S02]  /*f920*/  FSEL R111, R214, -INF , !P5 ;  /* 0xff800000d66f7808 */ /* 0x000fe40006800000 */
[----:B------:R-:W-:Y:S02]  /*f930*/  FSEL R187, R187, -INF , !P2 ;  /* 0xff800000bbbb7808 */ /* 0x000fe40005000000 */
[----:B------:R-:W-:Y:S02]  /*f940*/  FSEL R212, R49, -INF , !P6 ;  /* 0xff80000031d47808 */ /* 0x000fe40007000000 */
[-C--:B------:R-:W-:Y:S02]  /*f950*/  ISETP.GE.AND P5, PT, R40, R194.reuse, PT ;  /* 0x000000c22800720c */ /* 0x080fe40003fa6270 */
[CC--:B------:R-:W-:Y:S02]  /*f960*/  ISETP.GE.AND P2, PT, R39.reuse, R194.reuse, PT ;  /* 0x000000c22700720c */ /* 0x0c0fe40003f46270 */
[----:B------:R-:W-:Y:S02]  /*f970*/  FSEL R208, R208, -INF , !P1 ;  /* 0xff800000d0d07808 */ /* 0x000fe40004800000 */
        /* <DEDUP_REMOVED lines=9> */
[----:B------:R-:W-:Y:S02]  /*fa10*/  ISETP.GE.AND P2, PT, R35, R197, PT ;  /* 0x000000c52300720c */ /* 0x000fe40003f46270 */
[----:B------:R-:W-:Y:S02]  /*fa20*/  FSEL R185, R51, -INF , !P1 ;  /* 0xff80000033b97808 */ /* 0x000fe40004800000 */
[----:B------:R-:W-:Y:S02]  /*fa30*/  FSEL R210, R47, -INF , !P0 ;  /* 0xff8000002fd27808 */ /* 0x000fe40004000000 */
[----:B------:R-:W-:Y:S02]  /*fa40*/  ISETP.GE.AND P6, PT, R25, R194, PT ;  /* 0x000000c21900720c */ /* 0x000fe40003fc6270 */
[----:B------:R-:W-:Y:S02]  /*fa50*/  FSEL R83, R83, -INF , !P3 ;  /* 0xff80000053537808 */ /* 0x000fe40005800000 */
[-C--:B------:R-:W-:Y:S02]  /*fa60*/  ISETP.GE.AND P5, PT, R39, R196.reuse, PT ;  /* 0x000000c42700720c */ /* 0x080fe40003fa6270 */
[----:B------:R-:W-:Y:S02]  /*fa70*/  ISETP.GE.AND P1, PT, R34, R195, PT ;  /* 0x000000c32200720c */ /* 0x000fe40003f26270 */
[-C--:B------:R-:W-:Y:S02]  /*fa80*/  ISETP.GE.AND P0, PT, R26, R197.reuse, PT ;  /* 0x000000c51a00720c */ /* 0x080fe40003f06270 */
[----:B------:R-:W-:Y:S02]  /*fa90*/  ISETP.GE.AND P3, PT, R16, R196, PT ;  /* 0x000000c41000720c */ /* 0x000fe40003f66270 */
[----:B------:R-:W-:Y:S02]  /*faa0*/  FSEL R217, R42, -INF , !P2 ;  /* 0xff8000002ad97808 */ /* 0x000fe40005000000 */
[----:B------:R-:W-:Y:S02]  /*fab0*/  FSEL R81, R81, -INF , !P6 ;  /* 0xff80000051517808 */ /* 0x000fe40007000000 */
[----:B------:R-:W-:Y:S02]  /*fac0*/  FSEL R202, R186, -INF , !P5 ;  /* 0xff800000baca7808 */ /* 0x000fe40006800000 */
[----:B------:R-:W-:Y:S02]  /*fad0*/  FSEL R213, R46, -INF , !P1 ;  /* 0xff8000002ed57808 */ /* 0x000fe40004800000 */
[----:B------:R-:W-:Y:S02]  /*fae0*/  ISETP.GE.AND P2, PT, R25, R197, PT ;  /* 0x000000c51900720c */ /* 0x000fe40003f46270 */
[----:B------:R-:W-:Y:S02]  /*faf0*/  FSEL R218, R78, -INF , !P0 ;  /* 0xff8000004eda7808 */ /* 0x000fe40004000000 */
[-C--:B------:R-:W-:Y:S02]  /*fb00*/  ISETP.GE.AND P6, PT, R16, R194.reuse, PT ;  /* 0x000000c21000720c */ /* 0x080fe40003fc6270 */
[----:B------:R-:W-:Y:S02]  /*fb10*/  FSEL R89, R89, -INF , !P3 ;  /* 0xff80000059597808 */ /* 0x000fe40005800000 */
[-C--:B------:R-:W-:Y:S02]  /*fb20*/  ISETP.GE.AND P5, PT, R38, R195.reuse, PT ;  /* 0x000000c32600720c */ /* 0x080fe40003fa6270 */
[----:B------:R-:W-:Y:S02]  /*fb30*/  ISETP.GE.AND P1, PT, R26, R194, PT ;  /* 0x000000c21a00720c */ /* 0x000fe40003f26270 */
[----:B------:R-:W-:Y:S02]  /*fb40*/  ISETP.GE.AND P0, PT, R17, R195, PT ;  /* 0x000000c31100720c */ /* 0x000fe40003f06270 */
[-C--:B------:R-:W-:Y:S02]  /*fb50*/  ISETP.GE.AND P3, PT, R14, R196.reuse, PT ;  /* 0x000000c40e00720c */ /* 0x080fe40003f66270 */
[----:B------:R-:W-:Y:S02]  /*fb60*/  FSEL R78, R79, -INF , !P2 ;  /* 0xff8000004f4e7808 */ /* 0x000fe40005000000 */
[----:B------:R-:W-:Y:S02]  /*fb70*/  FSEL R85, R85, -INF , !P6 ;  /* 0xff80000055557808 */ /* 0x000fe40007000000 */
[----:B------:R-:W-:Y:S02]  /*fb80*/  FSEL R186, R50, -INF , !P5 ;  /* 0xff80000032ba7808 */ /* 0x000fe40006800000 */
[-C--:B------:R-:W-:Y:S02]  /*fb90*/  ISETP.GE.AND P2, PT, R17, R196.reuse, PT ;  /* 0x000000c41100720c */ /* 0x080fe40003f46270 */
[----:B------:R-:W-:Y:S02]  /*fba0*/  FSEL R80, R80, -INF , !P1 ;  /* 0xff80000050507808 */ /* 0x000fe40004800000 */
[-C--:B------:R-:W-:Y:S02]  /*fbb0*/  ISETP.GE.AND P6, PT, R15, R196.reuse, PT ;  /* 0x000000c40f00720c */ /* 0x080fe40003fc6270 */
[----:B------:R-:W-:Y:S02]  /*fbc0*/  FSEL R86, R86, -INF , !P0 ;  /* 0xff80000056567808 */ /* 0x000fe40004000000 */
[----:B------:R-:W-:Y:S02]  /*fbd0*/  FSEL R93, R93, -INF , !P3 ;  /* 0xff8000005d5d7808 */ /* 0x000fe40005800000 */
[----:B------:R-:W-:Y:S02]  /*fbe0*/  ISETP.GE.AND P5, PT, R34, R196, PT ;  /* 0x000000c42200720c */ /* 0x000fe40003fa6270 */
[-C--:B------:R-:W-:Y:S02]  /*fbf0*/  ISETP.GE.AND P1, PT, R17, R197.reuse, PT ;  /* 0x000000c51100720c */ /* 0x080fe40003f26270 */
[----:B------:R-:W-:Y:S02]  /*fc00*/  ISETP.GE.AND P0, PT, R15, R197, PT ;  /* 0x000000c50f00720c */ /* 0x000fe40003f06270 */
[-C--:B------:R-:W-:Y:S02]  /*fc10*/  ISETP.GE.AND P3, PT, R13, R194.reuse, PT ;  /* 0x000000c20d00720c */ /* 0x080fe40003f66270 */
[----:B------:R-:W-:Y:S02]  /*fc20*/  FSEL R88, R88, -INF , !P2 ;  /* 0xff80000058587808 */ /* 0x000fe40005000000 */
[----:B------:R-:W-:Y:S02]  /*fc30*/  FSEL R92, R92, -INF , !P6 ;  /* 0xff8000005c5c7808 */ /* 0x000fe40007000000 */
[----:B------:R-:W-:Y:S02]  /*fc40*/  FSEL R214, R43, -INF , !P5 ;  /* 0xff8000002bd67808 */ /* 0x000fe40006800000 */
[C---:B------:R-:W-:Y:S02]  /*fc50*/  ISETP.GE.AND P4, PT, R15.reuse, R194, PT ;  /* 0x000000c20f00720c */ /* 0x040fe40003f86270 */
[-C--:B------:R-:W-:Y:S02]  /*fc60*/  ISETP.GE.AND P2, PT, R15, R195.reuse, PT ;  /* 0x000000c30f00720c */ /* 0x080fe40003f46270 */
[----:B------:R-:W-:Y:S02]  /*fc70*/  FSEL R90, R90, -INF , !P1 ;  /* 0xff8000005a5a7808 */ /* 0x000fe40004800000 */
[----:B------:R-:W-:Y:S02]  /*fc80*/  ISETP.GE.AND P6, PT, R14, R195, PT ;  /* 0x000000c30e00720c */ /* 0x000fe40003fc6270 */
[----:B------:R-:W-:Y:S02]  /*fc90*/  FSEL R94, R94, -INF , !P0 ;  /* 0xff8000005e5e7808 */ /* 0x000fe40004000000 */
        /* <DEDUP_REMOVED lines=8> */
[----:B------:R-:W-:Y:S02]  /*fd20*/  FSEL R77, R77, -INF , !P5 ;  /* 0xff8000004d4d7808 */ /* 0x000fe40006800000 */
[----:B------:R-:W-:Y:S02]  /*fd30*/  FSEL R95, R95, -INF , !P1 ;  /* 0xff8000005f5f7808 */ /* 0x000fe40004800000 */
[----:B------:R-:W-:Y:S02]  /*fd40*/  ISETP.GE.AND P4, PT, R13, R197, PT ;  /* 0x000000c50d00720c */ /* 0x000fe40003f86270 */
[C---:B------:R-:W-:Y:S02]  /*fd50*/  ISETP.GE.AND P2, PT, R12.reuse, R195, PT ;  /* 0x000000c30c00720c */ /* 0x040fe40003f46270 */
[----:B------:R-:W-:Y:S02]  /*fd60*/  ISETP.GE.AND P6, PT, R12, R196, PT ;  /* 0x000000c40c00720c */ /* 0x000fe40003fc6270 */
[----:B------:R-:W-:Y:S02]  /*fd70*/  FSEL R102, R102, -INF , !P0 ;  /* 0xff80000066667808 */ /* 0x000fe40004000000 */
[----:B------:R-:W-:Y:S02]  /*fd80*/  FSEL R107, R107, -INF , !P3 ;  /* 0xff8000006b6b7808 */ /* 0x000fe40005800000 */
[----:B------:R-:W-:Y:S02]  /*fd90*/  ISETP.GE.AND P5, PT, R17, R194, PT ;  /* 0x000000c21100720c */ /* 0x000fe40003fa6270 */
[----:B------:R-:W-:Y:S02]  /*fda0*/  ISETP.GE.AND P1, PT, R13, R196, PT ;  /* 0x000000c40d00720c */ /* 0x000fe40003f26270 */
[----:B------:R-:W-:Y:S02]  /*fdb0*/  ISETP.GE.AND P0, PT, R7, R197, PT ;  /* 0x000000c50700720c */ /* 0x000fe40003f06270 */
[----:B------:R-:W-:Y:S02]  /*fdc0*/  ISETP.GE.AND P3, PT, R6, R195, PT ;  /* 0x000000c30600720c */ /* 0x000fe40003f66270 */
[----:B------:R-:W-:Y:S02]  /*fdd0*/  FSEL R103, R103, -INF , !P2 ;  /* 0xff80000067677808 */ /* 0x000fe40005000000 */
[----:B------:R-:W-:Y:S02]  /*fde0*/  FSEL R105, R105, -INF , !P6 ;  /* 0xff80000069697808 */ /* 0x000fe40007000000 */
[----:B------:R-:W-:Y:S02]  /*fdf0*/  FSEL R106, R106, -INF , !P4 ;  /* 0xff8000006a6a7808 */ /* 0x000fe40006000000 */
[----:B------:R-:W-:Y:S02]  /*fe00*/  FSEL R84, R84, -INF , !P5 ;  /* 0xff80000054547808 */ /* 0x000fe40006800000 */
[----:B------:R-:W-:Y:S02]  /*fe10*/  ISETP.GE.AND P2, PT, R7, R194, PT ;  /* 0x000000c20700720c */ /* 0x000fe40003f46270 */
[----:B------:R-:W-:Y:S02]  /*fe20*/  FSEL R104, R104, -INF , !P1 ;  /* 0xff80000068687808 */ /* 0x000fe40004800000 */
[C---:B------:R-:W-:Y:S02]  /*fe30*/  ISETP.GE.AND P6, PT, R6.reuse, R196, PT ;  /* 0x000000c40600720c */ /* 0x040fe40003fc6270 */
[-C--:B------:R-:W-:Y:S02]  /*fe40*/  ISETP.GE.AND P4, PT, R6, R194.reuse, PT ;  /* 0x000000c20600720c */ /* 0x080fe40003f86270 */
[----:B------:R-:W-:Y:S02]  /*fe50*/  FSEL R110, R110, -INF , !P0 ;  /* 0xff8000006e6e7808 */ /* 0x000fe40004000000 */
[----:B------:R-:W-:Y:S02]  /*fe60*/  FSEL R115, R115, -INF , !P3 ;  /* 0xff80000073737808 */ /* 0x000fe40005800000 */
[----:B------:R-:W-:Y:S02]  /*fe70*/  ISETP.GE.AND P5, PT, R16, R197, PT ;  /* 0x000000c51000720c */ /* 0x000fe40003fa6270 */
[-C--:B------:R-:W-:Y:S02]  /*fe80*/  ISETP.GE.AND P1, PT, R7, R195.reuse, PT ;  /* 0x000000c30700720c */ /* 0x080fe40003f26270 */
[-C--:B------:R-:W-:Y:S02]  /*fe90*/  ISETP.GE.AND P0, PT, R5, R195.reuse, PT ;  /* 0x000000c30500720c */ /* 0x080fe40003f06270 */
[----:B------:R-:W-:Y:S02]  /*fea0*/  ISETP.GE.AND P3, PT, R4, R195, PT ;  /* 0x000000c30400720c */ /* 0x000fe40003f66270 */
[----:B------:R-:W-:Y:S02]  /*feb0*/  FSEL R109, R109, -INF , !P6 ;  /* 0xff8000006d6d7808 */ /* 0x000fe40007000000 */
[----:B------:R-:W-:Y:S02]  /*fec0*/  FSEL R112, R112, -INF , !P2 ;  /* 0xff80000070707808 */ /* 0x000fe40005000000 */
[----:B------:R-:W-:Y:S02]  /*fed0*/  FSEL R113, R113, -INF , !P4 ;  /* 0xff80000071717808 */ /* 0x000fe40006000000 */
[----:B------:R-:W-:Y:S02]  /*fee0*/  FSEL R91, R91, -INF , !P5 ;  /* 0xff8000005b5b7808 */ /* 0x000fe40006800000 */
[C---:B------:R-:W-:Y:S02]  /*fef0*/  ISETP.GE.AND P6, PT, R5.reuse, R194, PT ;  /* 0x000000c20500720c */ /* 0x040fe40003fc6270 */
[C---:B------:R-:W-:Y:S02]  /*ff00*/  ISETP.GE.AND P2, PT, R5.reuse, R196, PT ;  /* 0x000000c40500720c */ /* 0x040fe40003f46270 */
[-C--:B------:R-:W-:Y:S02]  /*ff10*/  ISETP.GE.AND P4, PT, R5, R197.reuse, PT ;  /* 0x000000c50500720c */ /* 0x080fe40003f86270 */
[----:B------:R-:W-:Y:S02]  /*ff20*/  FSEL R114, R114, -INF , !P1 ;  /* 0xff80000072727808 */ /* 0x000fe40004800000 */
[----:B------:R-:W-:Y:S02]  /*ff30*/  FSEL R118, R118, -INF , !P0 ;  /* 0xff80000076767808 */ /* 0x000fe40004000000 */
[----:B------:R-:W-:Y:S02]  /*ff40*/  FSEL R119, R119, -INF , !P3 ;  /* 0xff80000077777808 */ /* 0x000fe40005800000 */
[-C--:B------:R-:W-:Y:S02]  /*ff50*/  ISETP.GE.AND P5, PT, R14, R194.reuse, PT ;  /* 0x000000c20e00720c */ /* 0x080fe40003fa6270 */
[C---:B------:R-:W-:Y:S02]  /*ff60*/  ISETP.GE.AND P1, PT, R4.reuse, R194, PT ;  /* 0x000000c20400720c */ /* 0x040fe40003f26270 */
[C---:B------:R-:W-:Y:S02]  /*ff70*/  ISETP.GE.AND P0, PT, R4.reuse, R196, PT ;  /* 0x000000c40400720c */ /* 0x040fe40003f06270 */
[----:B------:R-:W-:Y:S02]  /*ff80*/  ISETP.GE.AND P3, PT, R4, R197, PT ;  /* 0x000000c50400720c */ /* 0x000fe40003f66270 */
[----:B------:R-:W-:Y:S02]  /*ff90*/  FMNMX3.FTZ R5, R3, R18, R19, !PT ;  /* 0x0000001203057276 */ /* 0x000fe40007810013 */
[----:B------:R-:W-:Y:S02]  /*ffa0*/  FMNMX3.FTZ R4, R132, R20, R21, !PT ;  /* 0x0000001484047276 */ /* 0x000fe40007810015 */
[----:B------:R-:W-:Y:S02]  /*ffb0*/  FSEL R97, R97, -INF , !P5 ;  /* 0xff80000061617808 */ /* 0x000fe40006800000 */
[----:B------:R-:W-:Y:S02]  /*ffc0*/  FMNMX3.FTZ R5, R5, R22, R23, !PT ;  /* 0x0000001605057276 */ /* 0x000fe40007810017 */
[----:B------:R-:W-:Y:S02]  /*ffd0*/  ISETP.GE.AND P5, PT, R12, R194, PT ;  /* 0x000000c20c00720c */ /* 0x000fe40003fa6270 */
[----:B------:R-:W-:Y:S02]  /*ffe0*/  FSEL R116, R116, -INF , !P6 ;  /* 0xff80000074747808 */ /* 0x000fe40007000000 */
[----:B------:R-:W-:Y:S02]  /*fff0*/  FSEL R117, R117, -INF , !P1 ;  /* 0xff80000075757808 */ /* 0x000fe40004800000 */
[----:B------:R-:W-:Y:S02]  /*10000*/  FMNMX3.FTZ R4, R4, R27, R29, !PT ;  /* 0x0000001b04047276 */ /* 0x000fe4000781001d */
[C---:B------:R-:W-:Y:S02]  /*10010*/  ISETP.GT.AND P6, PT, R198.reuse, R2, PT ;  /* 0x00000002c600720c */ /* 0x040fe40003fc4270 */
[----:B------:R-:W-:Y:S02]  /*10020*/  ISETP.GT.AND P1, PT, R198, R0, PT ;  /* 0x00000000c600720c */ /* 0x000fe40003f24270 */
[----:B------:R-:W-:Y:S02]  /*10030*/  FMNMX3.FTZ R5, R5, R52, R53, !PT ;  /* 0x0000003405057276 */ /* 0x000fe40007810035 */
[----:B------:R-:W-:Y:S02]  /*10040*/  FSEL R101, R101, -INF , !P5 ;  /* 0xff80000065657808 */ /* 0x000fe40006800000 */
[----:B------:R-:W-:Y:S02]  /*10050*/  FMNMX3.FTZ R4, R4, R54, R55, !PT ;  /* 0x0000003604047276 */ /* 0x000fe40007810037 */
[----:B------:R-:W-:Y:S02]  /*10060*/  ISETP.GE.AND P5, PT, R7, R196, PT ;  /* 0x000000c40700720c */ /* 0x000fe40003fa6270 */
[----:B------:R-:W-:Y:S02]  /*10070*/  FSEL R124, R124, -INF , !P6 ;  /* 0xff8000007c7c7808 */ /* 0x000fe40007000000 */
[----:B------:R-:W-:Y:S02]  /*10080*/  FSEL R125, R125, -INF , !P1 ;  /* 0xff8000007d7d7808 */ /* 0x000fe40004800000 */
[----:B------:R-:W-:Y:S02]  /*10090*/  FSEL R120, R120, -INF , !P2 ;  /* 0xff80000078787808 */ /* 0x000fe40005000000 */
[-C--:B------:R-:W-:Y:S02]  /*100a0*/  ISETP.GE.AND P6, PT, R2, R194.reuse, PT ;  /* 0x000000c20200720c */ /* 0x080fe40003fc6270 */
[----:B------:R-:W-:Y:S02]  /*100b0*/  ISETP.GE.AND P1, PT, R0, R194, PT ;  /* 0x000000c20000720c */ /* 0x000fe40003f26270 */
[----:B------:R-:W-:Y:S02]  /*100c0*/  ISETP.GE.AND P2, PT, R2, R195, PT ;  /* 0x000000c30200720c */ /* 0x000fe40003f46270 */
[----:B------:R-:W-:Y:S02]  /*100d0*/  FMNMX3.FTZ R5, R5, R56, R57, !PT ;  /* 0x0000003805057276 */ /* 0x000fe40007810039 */
[----:B------:R-:W-:Y:S02]  /*100e0*/  FMNMX3.FTZ R4, R4, R58, R59, !PT ;  /* 0x0000003a04047276 */ /* 0x000fe4000781003b */
[----:B------:R-:W-:Y:S02]  /*100f0*/  FSEL R108, R108, -INF , !P5 ;  /* 0xff8000006c6c7808 */ /* 0x000fe40006800000 */
[-C--:B------:R-:W-:Y:S02]  /*10100*/  ISETP.GE.AND P5, PT, R6, R197.reuse, PT ;  /* 0x000000c50600720c */ /* 0x080fe40003fa6270 */
[----:B------:R-:W-:Y:S02]  /*10110*/  FSEL R128, R128, -INF , !P6 ;  /* 0xff80000080807808 */ /* 0x000fe40007000000 */
[----:B------:R-:W-:Y:S02]  /*10120*/  FSEL R129, R129, -INF , !P1 ;  /* 0xff80000081817808 */ /* 0x000fe40004800000 */
[----:B------:R-:W-:Y:S02]  /*10130*/  FSEL R130, R130, -INF , !P2 ;  /* 0xff80000082827808 */ /* 0x000fe40005000000 */
[----:B------:R-:W-:Y:S02]  /*10140*/  ISETP.GE.AND P6, PT, R2, R196, PT ;  /* 0x000000c40200720c */ /* 0x000fe40003fc6270 */
[----:B------:R-:W-:Y:S02]  /*10150*/  ISETP.GT.AND P1, PT, R200, R2, PT ;  /* 0x00000002c800720c */ /* 0x000fe40003f24270 */
[----:B------:R-:W-:Y:S02]  /*10160*/  ISETP.GE.AND P2, PT, R2, R197, PT ;  /* 0x000000c50200720c */ /* 0x000fe40003f46270 */
        /* <DEDUP_REMOVED lines=22> */
[----:B------:R-:W-:Y:S02]  /*102d0*/  FSEL R121, R121, -INF , !P0 ;  /* 0xff80000079797808 */ /* 0x000fe40004000000 */
[----:B------:R-:W-:Y:S02]  /*102e0*/  FMNMX3.FTZ R2, R2, R176, R177, !PT ;  /* 0x000000b002027276 */ /* 0x000fe400078100b1 */
[----:B------:R-:W-:Y:S02]  /*102f0*/  ISETP.GE.AND P0, PT, R0, R195, PT ;  /* 0x000000c30000720c */ /* 0x000fe40003f06270 */
[----:B------:R-:W-:Y:S02]  /*10300*/  FMNMX3.FTZ R4, R4, R208, R207, !PT ;  /* 0x000000d004047276 */ /* 0x000fe400078100cf */
[----:B------:R-:W-:Y:S02]  /*10310*/  FMNMX3.FTZ R41, R41, R84, R85, !PT ;  /* 0x0000005429297276 */ /* 0x000fe40007810055 */
[----:B------:R-:W-:Y:S02]  /*10320*/  FMNMX3.FTZ R5, R5, R86, R219, !PT ;  /* 0x0000005605057276 */ /* 0x000fe400078100db */
[----:B------:R-:W-:Y:S02]  /*10330*/  FMNMX3.FTZ R2, R2, R178, R179, !PT ;  /* 0x000000b202027276 */ /* 0x000fe400078100b3 */
[----:B------:R-:W-:Y:S02]  /*10340*/  FSEL R131, R131, -INF , !P0 ;  /* 0xff80000083837808 */ /* 0x000fe40004000000 */
[----:B------:R-:W-:Y:S02]  /*10350*/  FMNMX3.FTZ R4, R4, R202, R203, !PT ;  /* 0x000000ca04047276 */ /* 0x000fe400078100cb */
[----:B------:R-:W-:Y:S02]  /*10360*/  FMNMX3.FTZ R41, R41, R96, R97, !PT ;  /* 0x0000006029297276 */ /* 0x000fe40007810061 */
[----:B------:R-:W-:Y:S02]  /*10370*/  FMNMX3.FTZ R5, R5, R98, R99, !PT ;  /* 0x0000006205057276 */ /* 0x000fe40007810063 */
[----:B--2---:R-:W-:Y:S02]  /*10380*/  ISETP.GT.AND P0, PT, R201, R87, PT ;  /* 0x00000057c900720c */ /* 0x004fe40003f04270 */
        /* <DEDUP_REMOVED lines=17> */
.L_x_204:
[----:B-1----:R-:W-:Y:S01]  /*104a0*/  FMNMX3.FTZ R4, R16, R104, R105, !PT ;  /* 0x0000006810047276 */ /* 0x002fe20007810069 */
[----:B------:R-:W-:Y:S01]  /*104b0*/  SHFL.BFLY PT, R6, R40, 0x2, 0x1f ;  /* 0x0c401f0028067f89 */ /* 0x000fe200000e0000 */
[----:B------:R-:W-:Y:S02]  /*104c0*/  ISETP.GE.AND P0, PT, R0, R196, PT ;  /* 0x000000c40000720c */ /* 0x000fe40003f06270 */
[----:B------:R-:W-:Y:S05]  /*104d0*/  FMNMX3.FTZ R4, R4, R108, R109, !PT ;  /* 0x0000006c04047276 */ /* 0x000fea000781006d */
[----:B------:R-:W-:Y:S01]  /*104e0*/  SHFL.BFLY PT, R5, R41, 0x2, 0x1f ;  /* 0x0c401f0029057f89 */ /* 0x000fe200000e0000 */
[----:B------:R-:W-:Y:S02]  /*104f0*/  FMNMX3.FTZ R2, R15, R90, R91, !PT ;  /* 0x0000005a0f027276 */ /* 0x000fe4000781005b */
[----:B------:R-:W-:Y:S05]  /*10500*/  FSEL R124, R124, -INF , !P6 ;  /* 0xff8000007c7c7808 */ /* 0x000fea0007000000 */
[----:B------:R-:W-:Y:S01]  /*10510*/  LDSM.16.MT88.4 R48, [R189+0x4000] ;  /* 0x00400000bd30783b */ /* 0x000fe20000004200 */
[----:B------:R-:W-:Y:S02]  /*10520*/  FSEL R125, R125, -INF , !P0 ;  /* 0xff8000007d7d7808 */ /* 0x000fe40004000000 */
[----:B------:R-:W-:Y:S02]  /*10530*/  FMNMX3.FTZ R4, R4, R120, R121, !PT ;  /* 0x0000007804047276 */ /* 0x000fe40007810079 */
[----:B------:R-:W-:Y:S02]  /*10540*/  FMNMX3.FTZ R2, R2, R94, R95, !PT ;  /* 0x0000005e02027276 */ /* 0x000fe4000781005f */
[----:B------:R-:W-:Y:S02]  /*10550*/  FMNMX3.FTZ R4, R4, R124, R125, !PT ;  /* 0x0000007c04047276 */ /* 0x000fe4000781007d */
[----:B------:R-:W-:Y:S02]  /*10560*/  ISETP.GE.AND P0, PT, R0, R197, PT ;  /* 0x000000c50000720c */ /* 0x000fe40003f06270 */
[----:B------:R-:W-:Y:S01]  /*10570*/  ISETP.GT.AND P6, PT, R200, R0, PT ;  /* 0x00000000c800720c */ /* 0x000fe20003fc4270 */
[----:B------:R-:W-:Y:S01]  /*10580*/  SHFL.BFLY PT, R7, R4, 0x2, 0x1f ;  /* 0x0c401f0004077f89 */ /* 0x000fe200000e0000 */
[----:B------:R-:W-:Y:S02]  /*10590*/  FSEL R79, R44, -INF , !P5 ;  /* 0xff8000002c4f7808 */ /* 0x000fe40006800000 */
[----:B------:R-:W-:Y:S02]  /*105a0*/  FMNMX3.FTZ R0, R2, R106, R107, !PT ;  /* 0x0000006a02007276 */ /* 0x000fe4000781006b */
[----:B------:R-:W-:Y:S02]  /*105b0*/  FSEL R42, R126, -INF , !P1 ;  /* 0xff8000007e2a7808 */ /* 0x000fe40004800000 */
[----:B------:R-:W-:Y:S02]  /*105c0*/  FSEL R123, R123, -INF , !P3 ;  /* 0xff8000007b7b7808 */ /* 0x000fe40005800000 */
[----:B------:R-:W-:Y:S02]  /*105d0*/  FSEL R43, R127, -INF , !P6 ;  /* 0xff8000007f2b7808 */ /* 0x000fe40007000000 */
[----:B------:R-:W-:Y:S02]  /*105e0*/  FMNMX3.FTZ R0, R0, R110, R79, !PT ;  /* 0x0000006e00007276 */ /* 0x000fe4000781004f */
[----:B------:R-:W-:Y:S02]  /*105f0*/  FSEL R122, R122, -INF , !P4 ;  /* 0xff8000007a7a7808 */ /* 0x000fe40006000000 */
[----:B------:R-:W-:Y:S02]  /*10600*/  FSEL R42, R42, -INF , !P2 ;  /* 0xff8000002a2a7808 */ /* 0x000fe40005000000 */
[----:B------:R-:W-:Y:S02]  /*10610*/  FSEL R43, R43, -INF , !P0 ;  /* 0xff8000002b2b7808 */ /* 0x000fe40004000000 */
[----:B------:R-:W-:Y:S04]  /*10620*/  FMNMX3.FTZ R0, R0, R122, R123, !PT ;  /* 0x0000007a00007276 */ /* 0x000fe8000781007b */
[----:B------:R-:W-:Y:S05]  /*10630*/  FMNMX3.FTZ R0, R0, R42, R43, !PT ;  /* 0x0000002a00007276 */ /* 0x000fea000781002b */
        /* <DEDUP_REMOVED lines=8> */
[----:B------:R-:W4:Y:S01]  /*106c0*/  SHFL.BFLY PT, R5, R41, 0x1, 0x1f ;  /* 0x0c201f0029057f89 */ /* 0x000f2200000e0000 */
[----:B-1----:R-:W-:Y:S02]  /*106d0*/  FMNMX.FTZ R38, R0, R2, !PT ;  /* 0x0000000200267209 */ /* 0x002fe40007810000 */
[----:B--2---:R-:W-:Y:S03]  /*106e0*/  FMNMX.FTZ R40, R40, R6, !PT ;  /* 0x0000000628287209 */ /* 0x004fe60007810000 */
[C---:B------:R-:W-:Y:S01]  /*106f0*/  FMUL.FTZ R63, R38.reuse, UR4 ;  /* 0x00000004263f7c20 */ /* 0x040fe20008410000 */
[----:B------:R-:W-:Y:S02]  /*10700*/  FSETP.NEU.FTZ.AND P0, PT, R38, -INF , PT ;  /* 0xff8000002600780b */ /* 0x000fe40003f1d000 */
[C---:B------:R-:W-:Y:S01]  /*10710*/  FSETP.NEU.FTZ.AND P2, PT, R40.reuse, -INF , PT ;  /* 0xff8000002800780b */ /* 0x040fe20003f5d000 */
[----:B------:R-:W-:Y:S01]  /*10720*/  FMUL.FTZ R61, R40, UR4 ;  /* 0x00000004283d7c20 */ /* 0x000fe20008410000 */
[----:B---3--:R-:W-:Y:S02]  /*10730*/  FMNMX.FTZ R39, R4, R39, !PT ;  /* 0x0000002704277209 */ /* 0x008fe40007810000 */
[----:B----4-:R-:W-:Y:S02]  /*10740*/  FMNMX.FTZ R41, R41, R5, !PT ;  /* 0x0000000529297209 */ /* 0x010fe40007810000 */
[----:B------:R-:W-:Y:S01]  /*10750*/  FSEL R61, R61, RZ, P2 ;  /* 0x000000ff3d3d7208 */ /* 0x000fe20001000000 */
[C---:B------:R-:W-:Y:S01]  /*10760*/  FMUL.FTZ R62, R39.reuse, UR4 ;  /* 0x00000004273e7c20 */ /* 0x040fe20008410000 */
[----:B------:R-:W-:Y:S01]  /*10770*/  FSETP.NEU.FTZ.AND P1, PT, R39, -INF , PT ;  /* 0xff8000002700780b */ /* 0x000fe20003f3d000 */
[C---:B------:R-:W-:Y:S01]  /*10780*/  FMUL.FTZ R60, R41.reuse, UR4 ;  /* 0x00000004293c7c20 */ /* 0x040fe20008410000 */
[----:B------:R-:W-:Y:S01]  /*10790*/  FSETP.NEU.FTZ.AND P3, PT, R41, -INF , PT ;  /* 0xff8000002900780b */ /* 0x000fe20003f7d000 */
[--C-:B------:R-:W-:Y:S01]  /*107a0*/  FFMA.FTZ R4, R20, UR4, -R61.reuse ;  /* 0x0000000414047c23 */ /* 0x100fe2000801083d */
[----:B------:R-:W-:Y:S01]  /*107b0*/  FSEL R62, R62, RZ, P1 ;  /* 0x000000ff3e3e7208 */ /* 0x000fe20000800000 */
[----:B------:R-:W-:Y:S01]  /*107c0*/  FFMA.FTZ R0, R29, UR4, -R61 ;  /* 0x000000041d007c23 */ /* 0x000fe2000801083d */
[----:B------:R-:W-:Y:S01]  /*107d0*/  FSEL R60, R60, RZ, P3 ;  /* 0x000000ff3c3c7208 */ /* 0x000fe20001800000 */
[----:B------:R1:W-:Y:S01]  /*107e0*/  MUFU.EX2 R249, R4 ;  /* 0x0000000400f97308 */ /* 0x0003e20000000800 */
[----:B------:R-:W-:Y:S01]  /*107f0*/  FSEL R63, R63, RZ, P0 ;  /* 0x000000ff3f3f7208 */ /* 0x000fe20000000000 */
[----:B------:R-:W-:Y:S08]  /*10800*/  FFMA.FTZ R2, R24, UR4, -R62 ;  /* 0x0000000418027c23 */ /* 0x000ff0000801083e */
[----:B------:R2:W-:Y:S01]  /*10810*/  MUFU.EX2 R126, R0 ;  /* 0x00000000007e7308 */ /* 0x0005e20000000800 */
[--C-:B------:R-:W-:Y:S01]  /*10820*/  FFMA.FTZ R12, R53, UR4, -R60.reuse ;  /* 0x00000004350c7c23 */ /* 0x100fe2000801083c */
[--C-:B------:R-:W-:Y:S01]  /*10830*/  FFMA.FTZ R5, R18, UR4, -R60.reuse ;  /* 0x0000000412057c23 */ /* 0x100fe2000801083c */
[--C-:B------:R-:W-:Y:S07]  /*10840*/  FFMA.FTZ R6, R19, UR4, -R60.reuse ;  /* 0x0000000413067c23 */ /* 0x100fee000801083c */
[----:B------:R3:W-:Y:S01]  /*10850*/  MUFU.EX2 R242, R2 ;  /* 0x0000000200f27308 */ /* 0x0007e20000000800 */
[----:B------:R-:W-:Y:S09]  /*10860*/  FFMA.FTZ R79, R79, UR4, -R63 ;  /* 0x000000044f4f7c23 */ /* 0x000ff2000801083f */
[----:B------:R4:W-:Y:S01]  /*10870*/  MUFU.EX2 R244, R5 ;  /* 0x0000000500f47308 */ /* 0x0009e20000000800 */
[----:B-1----:R-:W-:Y:S09]  /*10880*/  FFMA.FTZ R4, R22, UR4, -R60 ;  /* 0x0000000416047c23 */ /* 0x002ff2000801083c */
[----:B------:R-:W-:Y:S01]  /*10890*/  MUFU.EX2 R10, R6 ;  /* 0x00000006000a7308 */ /* 0x000fe20000000800 */
[--C-:B--2---:R-:W-:Y:S01]  /*108a0*/  FFMA.FTZ R0, R28, UR4, -R62.reuse ;  /* 0x000000041c007c23 */ /* 0x104fe2000801083e */
[--C-:B------:R-:W-:Y:S08]  /*108b0*/  FFMA.FTZ R28, R59, UR4, -R61.reuse ;  /* 0x000000043b1c7c23 */ /* 0x100ff0000801083d */
[----:B------:R1:W-:Y:S01]  /*108c0*/  MUFU.EX2 R9, R4 ;  /* 0x0000000400097308 */ /* 0x0003e20000000800 */
[--C-:B---3--:R-:W-:Y:S09]  /*108d0*/  FFMA.FTZ R2, R31, UR4, -R62.reuse ;  /* 0x000000041f027c23 */ /* 0x108ff2000801083e */
[----:B------:R2:W3:Y:S01]  /*108e0*/  MUFU.EX2 R248, R0 ;  /* 0x0000000000f87308 */ /* 0x0004e20000000800 */
[--C-:B----4-:R-:W-:Y:S09]  /*108f0*/  FFMA.FTZ R5, R21, UR4, -R61.reuse ;  /* 0x0000000415057c23 */ /* 0x110ff2000801083d */
[----:B------:R4:W-:Y:S10]  /*10900*/  MUFU.EX2 R250, R2 ;  /* 0x0000000200fa7308 */ /* 0x0009f40000000800 */
[----:B------:R5:W5:Y:S01]  /*10910*/  MUFU.EX2 R251, R5 ;  /* 0x0000000500fb7308 */ /* 0x000b620000000800 */
[----:B-1----:R-:W-:Y:S09]  /*10920*/  FFMA.FTZ R4, R27, UR4, -R61 ;  /* 0x000000041b047c23 */ /* 0x002ff2000801083d */
[----:B------:R-:W-:Y:S01]  /*10930*/  MUFU.EX2 R241, R12 ;  /* 0x0000000c00f17308 */ /* 0x000fe20000000800 */
[----:B--2---:R-:W-:Y:S01]  /*10940*/  FFMA.FTZ R0, R32, UR4, -R62 ;  /* 0x0000000420007c23 */ /* 0x004fe2000801083e */
[----:B---3--:R-:W-:Y:S08]  /*10950*/  F2FP.F16.F32.PACK_AB R32, R248, R242 ;  /* 0x000000f2f820723e */ /* 0x008ff000000000ff */
[----:B------:R1:W-:Y:S01]  /*10960*/  MUFU.EX2 R8, R4 ;  /* 0x0000000400087308 */ /* 0x0003e20000000800 */
[----:B----4-:R-:W-:Y:S09]  /*10970*/  FSEL R2, R41, RZ, P3 ;  /* 0x000000ff29027208 */ /* 0x010ff20001800000 */
[----:B------:R2:W3:Y:S01]  /*10980*/  MUFU.EX2 R252, R0 ;  /* 0x0000000000fc7308 */ /* 0x0004e20000000800 */
[----:B-----5:R-:W-:Y:S01]  /*10990*/  FFMA.FTZ R5, R23, UR4, -R60 ;  /* 0x0000000417057c23 */ /* 0x020fe2000801083c */
[----:B------:R-:W-:Y:S01]  /*109a0*/  FADD.FTZ R2, -R2, R3 ;  /* 0x0000000302027221 */ /* 0x000fe20000010100 */
[--C-:B------:R-:W-:Y:S01]  /*109b0*/  FFMA.FTZ R3, R36, UR4, -R63.reuse ;  /* 0x0000000424037c23 */ /* 0x100fe2000801083f */
[----:B------:R-:W4:Y:S06]  /*109c0*/  LDSM.16.MT88.4 R20, [R135+0x4000] ;  /* 0x004000008714783b */ /* 0x000f2c0000004200 */
[----:B------:R5:W-:Y:S01]  /*109d0*/  MUFU.EX2 R127, R5 ;  /* 0x00000005007f7308 */ /* 0x000be20000000800 */
[----:B------:R-:W-:Y:S01]  /*109e0*/  FMUL.FTZ R2, R2, UR4 ;  /* 0x0000000402027c20 */ /* 0x000fe20008410000 */
[----:B------:R-:W-:Y:S01]  /*109f0*/  F2FP.F16.F32.PACK_AB R45, R251, R249 ;  /* 0x000000f9fb2d723e */ /* 0x000fe200000000ff */
[--C-:B-1----:R-:W-:Y:S07]  /*10a00*/  FFMA.FTZ R4, R30, UR4, -R63.reuse ;  /* 0x000000041e047c23 */ /* 0x102fee000801083f */
[----:B------:R-:W1:Y:S01]  /*10a10*/  MUFU.EX2 R36, R2 ;  /* 0x0000000200247308 */ /* 0x000e620000000800 */
[----:B--2---:R-:W-:Y:S09]  /*10a20*/  FSEL R0, R40, RZ, P2 ;  /* 0x000000ff28007208 */ /* 0x004ff20001000000 */
[----:B------:R2:W-:Y:S01]  /*10a30*/  MUFU.EX2 R243, R4 ;  /* 0x0000000400f37308 */ /* 0x0005e20000000800 */
[----:B---3--:R-:W-:Y:S01]  /*10a40*/  F2FP.F16.F32.PACK_AB R34, R252, R250 ;  /* 0x000000fafc22723e */ /* 0x008fe200000000ff */
[----:B------:R-:W-:Y:S08]  /*10a50*/  FADD.FTZ R0, -R0, R132 ;  /* 0x0000008400007221 */ /* 0x000ff00000010100 */
[----:B------:R3:W-:Y:S01]  /*10a60*/  MUFU.EX2 R247, R3 ;  /* 0x0000000300f77308 */ /* 0x0007e20000000800 */
[----:B-----5:R-:W-:Y:S01]  /*10a70*/  FFMA.FTZ R5, R33, UR4, -R63 ;  /* 0x0000000421057c23 */ /* 0x020fe2000801083f */
[----:B------:R-:W-:Y:S01]  /*10a80*/  MOV R132, R10 ;  /* 0x0000000a00847202 */ /* 0x000fe20000000f00 */
[----:B------:R-:W-:Y:S07]  /*10a90*/  FMUL.FTZ R0, R0, UR4 ;  /* 0x0000000400007c20 */ /* 0x000fee0008410000 */
[----:B------:R5:W-:Y:S01]  /*10aa0*/  MUFU.EX2 R234, R28 ;  /* 0x0000001c00ea7308 */ /* 0x000be20000000800 */
[----:B-1----:R-:W-:Y:S01]  /*10ab0*/  FMUL.FTZ R16, R36, R148 ;  /* 0x0000009424107220 */ /* 0x002fe20000410000 */
[----:B------:R-:W-:Y:S01]  /*10ac0*/  F2FP.F16.F32.PACK_AB R44, R132, R244 ;  /* 0x000000f4842c723e */ /* 0x000fe200000000ff */
[----:B------:R-:W-:Y:S07]  /*10ad0*/  FMUL.FTZ R17, R36, R149 ;  /* 0x0000009524117220 */ /* 0x000fee0000410000 */
[----:B------:R1:W4:Y:S01]  /*10ae0*/  MUFU.EX2 R245, R5 ;  /* 0x0000000500f57308 */ /* 0x0003220000000800 */
[----:B--2---:R-:W-:Y:S05]  /*10af0*/  FSEL R4, R39, RZ, P1 ;  /* 0x000000ff27047208 */ /* 0x004fea0000800000 */
[----:B------:R-:W-:Y:S01]  /*10b00*/  FADD.FTZ R2, -R4, R133 ;  /* 0x0000008504027221 */ /* 0x000fe20000010100 */
[----:B------:R-:W-:Y:S01]  /*10b10*/  FFMA.FTZ R4, R37, UR4, -R63 ;  /* 0x0000000425047c23 */ /* 0x000fe2000801083f */
[----:B---3--:R-:W-:Y:S02]  /*10b20*/  FSEL R3, R38, RZ, P0 ;  /* 0x000000ff26037208 */ /* 0x008fe40000000000 */
[----:B------:R2:W3:Y:S01]  /*10b30*/  MUFU.EX2 R37, R0 ;  /* 0x0000000000257308 */ /* 0x0004e20000000800 */
[----:B------:R-:W-:Y:S01]  /*10b40*/  FMUL.FTZ R2, R2, UR4 ;  /* 0x0000000402027c20 */ /* 0x000fe20008410000 */
[----:B------:R-:W-:Y:S01]  /*10b50*/  MOV R133, R9 ;  /* 0x0000000900857202 */ /* 0x000fe20000000f00 */
[--C-:B-----5:R-:W-:Y:S07]  /*10b60*/  FFMA.FTZ R28, R64, UR4, -R62.reuse ;  /* 0x00000004401c7c23 */ /* 0x120fee000801083e */
[----:B------:R5:W-:Y:S01]  /*10b70*/  MUFU.EX2 R246, R4 ;  /* 0x0000000400f67308 */ /* 0x000be20000000800 */
[----:B-1----:R-:W-:Y:S01]  /*10b80*/  FMUL.FTZ R5, R36, R137 ;  /* 0x0000008924057220 */ /* 0x002fe20000410000 */
[----:B------:R-:W-:Y:S01]  /*10b90*/  F2FP.F16.F32.PACK_AB R46, R127, R133 ;  /* 0x000000857f2e723e */ /* 0x000fe200000000ff */
[----:B------:R-:W-:Y:S07]  /*10ba0*/  FFMA.FTZ R64, R173, UR4, -R62 ;  /* 0x00000004ad407c23 */ /* 0x000fee000801083e */
[----:B------:R-:W1:Y:S01]  /*10bb0*/  MUFU.EX2 R2, R2 ;  /* 0x0000000200027308 */ /* 0x000e620000000800 */
[----:B----4-:R-:W-:Y:S09]  /*10bc0*/  F2FP.F16.F32.PACK_AB R33, R245, R243 ;  /* 0x000000f3f521723e */ /* 0x010ff200000000ff */
[----:B------:R-:W-:Y:S01]  /*10bd0*/  MUFU.EX2 R231, R28 ;  /* 0x0000001c00e77308 */ /* 0x000fe20000000800 */
[----:B--2---:R-:W-:Y:S01]  /*10be0*/  FADD.FTZ R0, -R3, R134 ;  /* 0x0000008603007221 */ /* 0x004fe20000010100 */
[--C-:B------:R-:W-:Y:S01]  /*10bf0*/  FFMA.FTZ R3, R52, UR4, -R60.reuse ;  /* 0x0000000434037c23 */ /* 0x100fe2000801083c */
[----:B------:R-:W-:Y:S01]  /*10c00*/  MOV R134, R8 ;  /* 0x0000000800867202 */ /* 0x000fe20000000f00 */
[C---:B---3--:R-:W-:Y:S01]  /*10c10*/  FMUL.FTZ R6, R37.reuse, R138 ;  /* 0x0000008a25067220 */ /* 0x048fe20000410000 */
[----:B------:R-:W-:Y:S05]  /*10c20*/  FMUL.FTZ R0, R0, UR4 ;  /* 0x0000000400007c20 */ /* 0x000fea0008410000 */
[----:B------:R2:W-:Y:S01]  /*10c30*/  MUFU.EX2 R240, R3 ;  /* 0x0000000300f07308 */ /* 0x0005e20000000800 */
[----:B------:R-:W-:Y:S01]  /*10c40*/  F2FP.F16.F32.PACK_AB R47, R126, R134 ;  /* 0x000000867e2f723e */ /* 0x000fe200000000ff */
[----:B-----5:R-:W-:Y:S01]  /*10c50*/  FMUL.FTZ R4, R36, R136 ;  /* 0x0000008824047220 */ /* 0x020fe20000410000 */
[C---:B------:R-:W-:Y:S01]  /*10c60*/  FMUL.FTZ R7, R37.reuse, R139 ;  /* 0x0000008b25077220 */ /* 0x040fe20000410000 */
[----:B-1----:R-:W-:Y:S06]  /*10c70*/  FMUL.FTZ R12, R2, R144 ;  /* 0x00000090020c7220 */ /* 0x002fec0000410000 */
[----:B------:R-:W1:Y:S01]  /*10c80*/  MUFU.EX2 R0, R0 ;  /* 0x0000000000007308 */ /* 0x000e620000000800 */
[C---:B------:R-:W-:Y:S01]  /*10c90*/  FMUL.FTZ R18, R37.reuse, R150 ;  /* 0x0000009625127220 */ /* 0x040fe20000410000 */
[----:B------:R-:W-:Y:S01]  /*10ca0*/  FMUL.FTZ R19, R37, R151 ;  /* 0x0000009725137220 */ /* 0x000fe20000410000 */
[----:B------:R-:W-:Y:S01]  /*10cb0*/  F2FP.F16.F32.PACK_AB R35, R246, R247 ;  /* 0x000000f7f623723e */ /* 0x000fe200000000ff */
[----:B------:R-:W-:Y:S01]  /*10cc0*/  FMUL.FTZ R8, R2, R140 ;  /* 0x0000008c02087220 */ /* 0x000fe20000410000 */
[-C--:B------:R-:W-:Y:S05]  /*10cd0*/  HMMA.16816.F32 R4, R44, R20.reuse, R4 ;  /* 0x000000142c04723c */ /* 0x080fea0000001804 */
[--C-:B--2---:R-:W-:Y:S01]  /*10ce0*/  FFMA.FTZ R3, R54, UR4, -R61.reuse ;  /* 0x0000000436037c23 */ /* 0x104fe2000801083d */
[C---:B------:R-:W-:Y:S01]  /*10cf0*/  FMUL.FTZ R9, R2.reuse, R141 ;  /* 0x0000008d02097220 */ /* 0x040fe20000410000 */
[C---:B------:R-:W-:Y:S01]  /*10d00*/  FMUL.FTZ R13, R2.reuse, R145 ;  /* 0x00000091020d7220 */ /* 0x040fe20000410000 */
[----:B------:R-:W-:Y:S01]  /*10d10*/  FMUL.FTZ R24, R2, R156 ;  /* 0x0000009c02187220 */ /* 0x000fe20000410000 */
[----:B------:R2:W-:Y:S01]  /*10d20*/  MUFU.EX2 R236, R3 ;  /* 0x0000000300ec7308 */ /* 0x0005e20000000800 */
[C---:B-1----:R-:W-:Y:S01]  /*10d30*/  FMUL.FTZ R10, R0.reuse, R142 ;  /* 0x0000008e000a7220 */ /* 0x042fe20000410000 */
[C---:B------:R-:W-:Y:S01]  /*10d40*/  FMUL.FTZ R11, R0.reuse, R143 ;  /* 0x0000008f000b7220 */ /* 0x040fe20000410000 */
[C---:B------:R-:W-:Y:S01]  /*10d50*/  FMUL.FTZ R30, R0.reuse, R162 ;  /* 0x000000a2001e7220 */ /* 0x040fe20000410000 */
[C---:B------:R-:W-:Y:S01]  /*10d60*/  FMUL.FTZ R14, R0.reuse, R146 ;  /* 0x00000092000e7220 */ /* 0x040fe20000410000 */
[----:B------:R-:W-:Y:S01]  /*10d70*/  FMUL.FTZ R15, R0, R147 ;  /* 0x00000093000f7220 */ /* 0x000fe20000410000 */
[----:B------:R-:W-:Y:S01]  /*10d80*/  FMUL.FTZ R25, R2, R157 ;  /* 0x0000009d02197220 */ /* 0x000fe20000410000 */
[C---:B------:R-:W-:Y:S01]  /*10d90*/  FMUL.FTZ R26, R0.reuse, R158 ;  /* 0x0000009e001a7220 */ /* 0x040fe20000410000 */
[----:B------:R-:W-:Y:S01]  /*10da0*/  FMUL.FTZ R27, R0, R159 ;  /* 0x0000009f001b7220 */ /* 0x000fe20000410000 */
[C---:B------:R-:W-:Y:S01]  /*10db0*/  HMMA.16816.F32 R8, R32.reuse, R20, R8 ;  /* 0x000000142008723c */ /* 0x040fe20000001808 */
[----:B------:R1:W-:Y:S03]  /*10dc0*/  MUFU.EX2 R159, R64 ;  /* 0x00000040009f7308 */ /* 0x0003e60000000800 */
[--C-:B------:R-:W-:Y:S01]  /*10dd0*/  FFMA.FTZ R20, R55, UR4, -R61.reuse ;  /* 0x0000000437147c23 */ /* 0x100fe2000801083d */
[----:B--2---:R-:W-:Y:S01]  /*10de0*/  FFMA.FTZ R3, R56, UR4, -R60 ;  /* 0x0000000438037c23 */ /* 0x004fe2000801083c */
[----:B------:R-:W2:Y:S01]  /*10df0*/  LDSM.16.MT88.4 R52, [R135+0x4400] ;  /* 0x004400008734783b */ /* 0x000ea20000004200 */
[----:B------:R-:W-:Y:S01]  /*10e00*/  FMUL.FTZ R21, R36, R153 ;  /* 0x0000009924157220 */ /* 0x000fe20000410000 */
[-C--:B------:R-:W-:Y:S03]  /*10e10*/  HMMA.16816.F32 R12, R32, R22.reuse, R12 ;  /* 0x00000016200c723c */ /* 0x080fe6000000180c */
[----:B------:R3:W-:Y:S01]  /*10e20*/  MUFU.EX2 R238, R3 ;  /* 0x0000000300ee7308 */ /* 0x0007e20000000800 */
[C---:B------:R-:W-:Y:S01]  /*10e30*/  FMUL.FTZ R28, R2.reuse, R160 ;  /* 0x000000a0021c7220 */ /* 0x040fe20000410000 */
[----:B------:R-:W-:Y:S08]  /*10e40*/  FMUL.FTZ R29, R2, R161 ;  /* 0x000000a1021d7220 */ /* 0x000ff00000410000 */
[----:B------:R4:W5:Y:S01]  /*10e50*/  MUFU.EX2 R237, R20 ;  /* 0x0000001400ed7308 */ /* 0x0009620000000800 */
[----:B------:R-:W-:Y:S01]  /*10e60*/  FMUL.FTZ R31, R0, R163 ;  /* 0x000000a3001f7220 */ /* 0x000fe20000410000 */
[----:B-1----:R-:W-:Y:S01]  /*10e70*/  FFMA.FTZ R64, R174, UR4, -R62 ;  /* 0x00000004ae407c23 */ /* 0x002fe2000801083e */
[C---:B------:R-:W-:Y:S04]  /*10e80*/  HMMA.16816.F32 R16, R44.reuse, R22, R16 ;  /* 0x000000162c10723c */ /* 0x040fe80000001810 */
[C---:B------:R-:W-:Y:S01]  /*10e90*/  FMUL.FTZ R22, R37.reuse, R154 ;  /* 0x0000009a25167220 */ /* 0x040fe20000410000 */
[----:B------:R-:W-:Y:S01]  /*10ea0*/  FMUL.FTZ R23, R37, R155 ;  /* 0x0000009b25177220 */ /* 0x000fe20000410000 */
[----:B------:R-:W-:Y:S01]  /*10eb0*/  MOV R174, R87 ;  /* 0x0000005700ae7202 */ /* 0x000fe20000000f00 */
[--C-:B---3--:R-:W-:Y:S01]  /*10ec0*/  FFMA.FTZ R3, R58, UR4, -R61.reuse ;  /* 0x000000043a037c23 */ /* 0x108fe2000801083d */
[--C-:B------:R-:W-:Y:S02]  /*10ed0*/  FFMA.FTZ R87, R128, UR4, -R60.reuse ;  /* 0x0000000480577c23 */ /* 0x100fe4000801083c */
[----:B------:R-:W-:Y:S01]  /*10ee0*/  ISETP.GT.AND P0, PT, R201, R174, PT ;  /* 0x000000aec900720c */ /* 0x000fe20003f04270 */
[----:B------:R1:W-:Y:S01]  /*10ef0*/  MUFU.EX2 R235, R3 ;  /* 0x0000000300eb7308 */ /* 0x0003e20000000800 */
[----:B----4-:R-:W-:Y:S01]  /*10f00*/  FFMA.FTZ R20, R57, UR4, -R60 ;  /* 0x0000000439147c23 */ /* 0x010fe2000801083c */
[----:B------:R-:W-:Y:S01]  /*10f10*/  IADD3 R201, PT, PT, R201, -0x1, RZ ;  /* 0xffffffffc9c97810 */ /* 0x000fe20007ffe0ff */
[----:B------:R-:W3:Y:S07]  /*10f20*/  LDSM.16.MT88.4 R56, [R189+0x4400] ;  /* 0x00440000bd38783b */ /* 0x000eee0000004200 */
[----:B------:R-:W-:Y:S10]  /*10f30*/  MUFU.EX2 R87, R87 ;  /* 0x0000005700577308 */ /* 0x000ff40000000800 */
[----:B------:R4:W2:Y:S01]  /*10f40*/  MUFU.EX2 R239, R20 ;  /* 0x0000001400ef7308 */ /* 0x0008a20000000800 */
[--C-:B-1----:R-:W-:Y:S01]  /*10f50*/  FFMA.FTZ R3, R65, UR4, -R62.reuse ;  /* 0x0000000441037c23 */ /* 0x102fe2000801083e */
[----:B------:R-:W-:Y:S08]  /*10f60*/  FFMA.FTZ R65, R170, UR4, -R61 ;  /* 0x00000004aa417c23 */ /* 0x000ff0000801083d */
[----:B------:R1:W-:Y:S10]  /*10f70*/  MUFU.EX2 R170, R64 ;  /* 0x0000004000aa7308 */ /* 0x0003f40000000800 */
[----:B------:R5:W-:Y:S01]  /*10f80*/  MUFU.EX2 R229, R3 ;  /* 0x0000000300e57308 */ /* 0x000be20000000800 */
[----:B----4-:R-:W-:Y:S09]  /*10f90*/  FMUL.FTZ R20, R36, R152 ;  /* 0x0000009824147220 */ /* 0x010ff20000410000 */
[----:B------:R4:W-:Y:S01]  /*10fa0*/  MUFU.EX2 R173, R65 ;  /* 0x0000004100ad7308 */ /* 0x0009e20000000800 */
[-C--:B------:R-:W-:Y:S03]  /*10fb0*/  HMMA.16816.F32 R20, R44, R48.reuse, R20 ;  /* 0x000000302c14723c */ /* 0x080fe60000001814 */
[--C-:B-1----:R-:W-:Y:S01]  /*10fc0*/  FFMA.FTZ R64, R208, UR4, -R62.reuse ;  /* 0x00000004d0407c23 */ /* 0x102fe2000801083e */
[--C-:B-----5:R-:W-:Y:S05]  /*10fd0*/  FFMA.FTZ R3, R67, UR4, -R62.reuse ;  /* 0x0000000443037c23 */ /* 0x120fea000801083e */
[----:B------:R-:W-:Y:S01]  /*10fe0*/  MUFU.EX2 R148, R64 ;  /* 0x0000004000947308 */ /* 0x000fe20000000800 */
[C---:B------:R-:W-:Y:S09]  /*10ff0*/  HMMA.16816.F32 R24, R32.reuse, R48, R24 ;  /* 0x000000302018723c */ /* 0x040ff20000001818 */
[----:B------:R1:W-:Y:S01]  /*11000*/  MUFU.EX2 R233, R3 ;  /* 0x0000000300e97308 */ /* 0x0003e20000000800 */
[----:B------:R-:W-:Y:S01]  /*11010*/  FFMA.FTZ R48, R66, UR4, -R62 ;  /* 0x0000000442307c23 */ /* 0x000fe2000801083e */
[----:B------:R-:W-:Y:S01]  /*11020*/  FFMA.FTZ R49, R68, UR4, -R63 ;  /* 0x0000000444317c23 */ /* 0x000fe2000801083f */
[----:B------:R-:W-:Y:S01]  /*11030*/  FFMA.FTZ R67, R97, UR4, -R60 ;  /* 0x0000000461437c23 */ /* 0x000fe2000801083c */
[--C-:B------:R-:W-:Y:S01]  /*11040*/  FFMA.FTZ R68, R102, UR4, -R61.reuse ;  /* 0x0000000466447c23 */ /* 0x100fe2000801083d */
[-C--:B------:R-:W-:Y:S05]  /*11050*/  HMMA.16816.F32 R28, R32, R50.reuse, R28 ;  /* 0x00000032201c723c */ /* 0x080fea000000181c */
[----:B------:R5:W3:Y:S01]  /*11060*/  MUFU.EX2 R232, R48 ;  /* 0x0000003000e87308 */ /* 0x000ae20000000800 */
[C---:B------:R-:W-:Y:S01]  /*11070*/  FMUL.FTZ R33, R36.reuse, R165 ;  /* 0x000000a524217220 */ /* 0x040fe20000410000 */
[C---:B------:R-:W-:Y:S01]  /*11080*/  FMUL.FTZ R34, R37.reuse, R166 ;  /* 0x000000a625227220 */ /* 0x040fe20000410000 */
[----:B------:R-:W-:Y:S01]  /*11090*/  FMUL.FTZ R32, R36, R164 ;  /* 0x000000a424207220 */ /* 0x000fe20000410000 */
[----:B------:R-:W-:Y:S06]  /*110a0*/  FMUL.FTZ R35, R37, R167 ;  /* 0x000000a725237220 */ /* 0x000fec0000410000 */
[----:B------:R-:W-:Y:S01]  /*110b0*/  MUFU.EX2 R220, R49 ;  /* 0x0000003100dc7308 */ /* 0x000fe20000000800 */
[----:B----4-:R-:W-:Y:S01]  /*110c0*/  FFMA.FTZ R65, R186, UR4, -R61 ;  /* 0x00000004ba417c23 */ /* 0x010fe2000801083d */
[----:B-1----:R-:W-:Y:S01]  /*110d0*/  FFMA.FTZ R3, R70, UR4, -R63 ;  /* 0x0000000446037c23 */ /* 0x002fe2000801083f */
[----:B------:R-:W-:Y:S01]  /*110e0*/  FFMA.FTZ R70, R103, UR4, -R61 ;  /* 0x0000000467467c23 */ /* 0x000fe2000801083d */
[----:B------:R-:W-:Y:S06]  /*110f0*/  FFMA.FTZ R64, R202, UR4, -R62 ;  /* 0x00000004ca407c23 */ /* 0x000fec000801083e */
[----:B------:R1:W-:Y:S01]  /*11100*/  MUFU.EX2 R163, R65 ;  /* 0x0000004100a37308 */ /* 0x0003e20000000800 */
[----:B------:R-:W-:Y:S09]  /*11110*/  HMMA.16816.F32 R32, R44, R50, R32 ;  /* 0x000000322c20723c */ /* 0x000ff20000001820 */
[----:B------:R4:W4:Y:S01]  /*11120*/  MUFU.EX2 R222, R3 ;  /* 0x0000000300de7308 */ /* 0x0009220000000800 */
[----:B-----5:R-:W-:Y:S01]  /*11130*/  FFMA.FTZ R48, R69, UR4, -R63 ;  /* 0x0000000445307c23 */ /* 0x020fe2000801083f */
[----:B------:R-:W-:Y:S01]  /*11140*/  F2FP.F16.F32.PACK_AB R44, R241, R240 ;  /* 0x000000f0f12c723e */ /* 0x000fe200000000ff */
[--C-:B------:R-:W-:Y:S01]  /*11150*/  FFMA.FTZ R69, R100, UR4, -R60.reuse ;  /* 0x0000000464457c23 */ /* 0x100fe2000801083c */
[----:B------:R-:W-:Y:S06]  /*11160*/  F2FP.F16.F32.PACK_AB R45, R237, R236 ;  /* 0x000000eced2d723e */ /* 0x000fec00000000ff */
[----:B------:R5:W-:Y:S01]  /*11170*/  MUFU.EX2 R225, R48 ;  /* 0x0000003000e17308 */ /* 0x000be20000000800 */
[----:B--2---:R-:W-:Y:S01]  /*11180*/  F2FP.F16.F32.PACK_AB R46, R239, R238 ;  /* 0x000000eeef2e723e */ /* 0x004fe200000000ff */
[--C-:B------:R-:W-:Y:S01]  /*11190*/  FFMA.FTZ R66, R96, UR4, -R60.reuse ;  /* 0x0000000460427c23 */ /* 0x100fe2000801083c */
[----:B------:R-:W-:Y:S07]  /*111a0*/  F2FP.F16.F32.PACK_AB R47, R234, R235 ;  /* 0x000000ebea2f723e */ /* 0x000fee00000000ff */
[----:B------:R-:W-:Y:S01]  /*111b0*/  MUFU.EX2 R70, R70 ;  /* 0x0000004600467308 */ /* 0x000fe20000000800 */
[----:B---3--:R-:W-:Y:S01]  /*111c0*/  F2FP.F16.F32.PACK_AB R50, R233, R232 ;  /* 0x000000e8e932723e */ /* 0x008fe200000000ff */
[----:B-1----:R-:W-:Y:S01]  /*111d0*/  FFMA.FTZ R65, R83, UR4, -R61 ;  /* 0x0000000453417c23 */ /* 0x002fe2000801083d */
[--C-:B------:R-:W-:Y:S07]  /*111e0*/  FFMA.FTZ R83, R117, UR4, -R60.reuse ;  /* 0x0000000475537c23 */ /* 0x100fee000801083c */
[----:B------:R1:W-:Y:S01]  /*111f0*/  MUFU.EX2 R157, R64 ;  /* 0x00000040009d7308 */ /* 0x0003e20000000800 */
[----:B----4-:R-:W-:Y:S01]  /*11200*/  FFMA.FTZ R3, R71, UR4, -R63 ;  /* 0x0000000447037c23 */ /* 0x010fe2000801083f */
[-C--:B------:R-:W-:Y:S08]  /*11210*/  HMMA.16816.F32 R4, R44, R52.reuse, R4 ;  /* 0x000000342c04723c */ /* 0x080ff00000001804 */
[----:B------:R2:W-:Y:S01]  /*11220*/  MUFU.EX2 R147, R65 ;  /* 0x0000004100937308 */ /* 0x0005e20000000800 */
[----:B------:R-:W-:Y:S01]  /*11230*/  F2FP.F16.F32.PACK_AB R49, R222, R220 ;  /* 0x000000dcde31723e */ /* 0x000fe200000000ff */
[----:B------:R-:W-:Y:S01]  /*11240*/  FFMA.FTZ R71, R101, UR4, -R60 ;  /* 0x0000000465477c23 */ /* 0x000fe2000801083c */
[----:B-----5:R-:W-:Y:S07]  /*11250*/  F2FP.F16.F32.PACK_AB R48, R231, R229 ;  /* 0x000000e5e730723e */ /* 0x020fee00000000ff */
[----:B------:R3:W4:Y:S10]  /*11260*/  MUFU.EX2 R228, R3 ;  /* 0x0000000300e47308 */ /* 0x0007340000000800 */
[----:B------:R-:W-:Y:S01]  /*11270*/  MUFU.EX2 R71, R71 ;  /* 0x0000004700477308 */ /* 0x000fe20000000800 */
[----:B-1----:R-:W-:Y:S09]  /*11280*/  FFMA.FTZ R64, R215, UR4, -R62 ;  /* 0x00000004d7407c23 */ /* 0x002ff2000801083e */
[----:B------:R1:W-:Y:S01]  /*11290*/  MUFU.EX2 R103, R67 ;  /* 0x0000004300677308 */ /* 0x0003e20000000800 */
[--C-:B--2---:R-:W-:Y:S09]  /*112a0*/  FFMA.FTZ R65, R99, UR4, -R61.reuse ;  /* 0x0000000463417c23 */ /* 0x104ff2000801083d */
[----:B------:R-:W-:Y:S01]  /*112b0*/  MUFU.EX2 R83, R83 ;  /* 0x0000005300537308 */ /* 0x000fe20000000800 */
[--C-:B---3--:R-:W-:Y:S01]  /*112c0*/  FFMA.FTZ R3, R72, UR4, -R60.reuse ;  /* 0x0000000448037c23 */ /* 0x108fe2000801083c */
[----:B----4-:R-:W-:Y:S08]  /*112d0*/  F2FP.F16.F32.PACK_AB R51, R228, R225 ;  /* 0x000000e1e433723e */ /* 0x010ff000000000ff */
[----:B------:R2:W-:Y:S01]  /*112e0*/  MUFU.EX2 R101, R65 ;  /* 0x0000004100657308 */ /* 0x0005e20000000800 */
[----:B------:R-:W-:Y:S09]  /*112f0*/  FFMA.FTZ R72, R114, UR4, -R61 ;  /* 0x0000000472487c23 */ /* 0x000ff2000801083d */
[----:B------:R3:W-:Y:S01]  /*11300*/  MUFU.EX2 R226, R3 ;  /* 0x0000000300e27308 */ /* 0x0007e20000000800 */
[C---:B------:R-:W-:Y:S09]  /*11310*/  HMMA.16816.F32 R8, R48.reuse, R52, R8 ;  /* 0x000000343008723c */ /* 0x040ff20000001808 */
[----:B------:R-:W-:Y:S01]  /*11320*/  MUFU.EX2 R72, R72 ;  /* 0x0000004800487308 */ /* 0x000fe20000000800 */
[--C-:B------:R-:W-:Y:S01]  /*11330*/  FFMA.FTZ R52, R73, UR4, -R60.reuse ;  /* 0x0000000449347c23 */ /* 0x100fe2000801083c */
[----:B------:R-:W-:Y:S01]  /*11340*/  FFMA.FTZ R53, R111, UR4, -R60 ;  /* 0x000000046f357c23 */ /* 0x000fe2000801083c */
[--C-:B-1----:R-:W-:Y:S01]  /*11350*/  FFMA.FTZ R67, R106, UR4, -R63.reuse ;  /* 0x000000046a437c23 */ /* 0x102fe2000801083f */
[----:B------:R-:W-:Y:S01]  /*11360*/  FFMA.FTZ R73, R107, UR4, -R63 ;  /* 0x000000046b497c23 */ /* 0x000fe2000801083f */
[-C--:B------:R-:W-:Y:S05]  /*11370*/  HMMA.16816.F32 R12, R48, R54.reuse, R12 ;  /* 0x00000036300c723c */ /* 0x080fea000000180c */
[----:B------:R1:W4:Y:S01]  /*11380*/  MUFU.EX2 R221, R52 ;  /* 0x0000003400dd7308 */ /* 0x0003220000000800 */
[--C-:B--2---:R-:W-:Y:S01]  /*11390*/  FFMA.FTZ R65, R105, UR4, -R62.reuse ;  /* 0x0000000469417c23 */ /* 0x104fe2000801083e */
[--C-:B---3--:R-:W-:Y:S08]  /*113a0*/  FFMA.FTZ R3, R171, UR4, -R61.reuse ;  /* 0x00000004ab037c23 */ /* 0x108ff0000801083d */
[----:B------:R-:W-:Y:S01]  /*113b0*/  MUFU.EX2 R230, R53 ;  /* 0x0000003500e67308 */ /* 0x000fe20000000800 */
[C---:B------:R-:W-:Y:S09]  /*113c0*/  HMMA.16816.F32 R16, R44.reuse, R54, R16 ;  /* 0x000000362c10723c */ /* 0x040ff20000001810 */
[----:B------:R2:W-:Y:S10]  /*113d0*/  MUFU.EX2 R223, R3 ;  /* 0x0000000300df7308 */ /* 0x0005f40000000800 */
[----:B------:R-:W-:Y:S01]  /*113e0*/  MUFU.EX2 R65, R65 ;  /* 0x0000004100417308 */ /* 0x000fe20000000800 */
[--C-:B-1----:R-:W-:Y:S01]  /*113f0*/  FFMA.FTZ R52, R74, UR4, -R61.reuse ;  /* 0x000000044a347c23 */ /* 0x102fe2000801083d */
[-C--:B------:R-:W-:Y:S08]  /*11400*/  HMMA.16816.F32 R20, R44, R56.reuse, R20 ;  /* 0x000000382c14723c */ /* 0x080ff00000001814 */
[----:B------:R-:W-:Y:S01]  /*11410*/  MUFU.EX2 R67, R67 ;  /* 0x0000004300437308 */ /* 0x000fe20000000800 */
[--C-:B------:R-:W-:Y:S09]  /*11420*/  FFMA.FTZ R74, R108, UR4, -R62.reuse ;  /* 0x000000046c4a7c23 */ /* 0x100ff2000801083e */
[----:B------:R1:W3:Y:S01]  /*11430*/  MUFU.EX2 R171, R52 ;  /* 0x0000003400ab7308 */ /* 0x0002e20000000800 */
[----:B--2---:R-:W-:Y:S01]  /*11440*/  FFMA.FTZ R3, R169, UR4, -R61 ;  /* 0x00000004a9037c23 */ /* 0x004fe2000801083d */
[C---:B------:R-:W-:Y:S08]  /*11450*/  HMMA.16816.F32 R24, R48.reuse, R56, R24 ;  /* 0x000000383018723c */ /* 0x040ff00000001818 */
[----:B------:R-:W-:Y:S01]  /*11460*/  MUFU.EX2 R74, R74 ;  /* 0x0000004a004a7308 */ /* 0x000fe20000000800 */
[----:B------:R-:W-:Y:S09]  /*11470*/  FFMA.FTZ R56, R175, UR4, -R62 ;  /* 0x00000004af387c23 */ /* 0x000ff2000801083e */
[----:B------:R2:W5:Y:S01]  /*11480*/  MUFU.EX2 R224, R3 ;  /* 0x0000000300e07308 */ /* 0x0005620000000800 */
[----:B------:R-:W-:Y:S01]  /*11490*/  MOV R175, R126 ;  /* 0x0000007e00af7202 */ /* 0x000fe20000000f00 */
[-C--:B------:R-:W-:Y:S08]  /*114a0*/  HMMA.16816.F32 R28, R48, R58.reuse, R28 ;  /* 0x0000003a301c723c */ /* 0x080ff0000000181c */
[----:B------:R-:W-:Y:S01]  /*114b0*/  MUFU.EX2 R73, R73 ;  /* 0x0000004900497308 */ /* 0x000fe20000000800 */
[----:B-1----:R-:W-:Y:S01]  /*114c0*/  FFMA.FTZ R52, R168, UR4, -R60 ;  /* 0x00000004a8347c23 */ /* 0x002fe2000801083c */
[--C-:B------:R-:W-:Y:S01]  /*114d0*/  FFMA.FTZ R48, R178, UR4, -R63.reuse ;  /* 0x00000004b2307c23 */ /* 0x100fe2000801083f */
[----:B------:R-:W-:Y:S07]  /*114e0*/  MOV R178, R133 ;  /* 0x0000008500b27202 */ /* 0x000fee0000000f00 */
[----:B------:R1:W1:Y:S01]  /*114f0*/  MUFU.EX2 R227, R52 ;  /* 0x0000003400e37308 */ /* 0x0002620000000800 */
[----:B------:R-:W-:Y:S09]  /*11500*/  HMMA.16816.F32 R32, R44, R58, R32 ;  /* 0x0000003a2c20723c */ /* 0x000ff20000001820 */
[----:B------:R-:W-:Y:S01]  /*11510*/  MUFU.EX2 R167, R48 ;  /* 0x0000003000a77308 */ /* 0x000fe20000000800 */
[--C-:B--2---:R-:W-:Y:S01]  /*11520*/  FFMA.FTZ R3, R172, UR4, -R62.reuse ;  /* 0x00000004ac037c23 */ /* 0x104fe2000801083e */
[----:B----4-:R-:W-:Y:S08]  /*11530*/  F2FP.F16.F32.PACK_AB R44, R226, R221 ;  /* 0x000000dde22c723e */ /* 0x010ff000000000ff */
[----:B------:R2:W4:Y:S01]  /*11540*/  MUFU.EX2 R172, R56 ;  /* 0x0000003800ac7308 */ /* 0x0005220000000800 */
[----:B---3--:R-:W-:Y:S02]  /*11550*/  F2FP.F16.F32.PACK_AB R45, R223, R171 ;  /* 0x000000abdf2d723e */ /* 0x008fe400000000ff */
[----:B-----5:R-:W-:Y:S07]  /*11560*/  F2FP.F16.F32.PACK_AB R47, R173, R224 ;  /* 0x000000e0ad2f723e */ /* 0x020fee00000000ff */
[----:B------:R3:W5:Y:S01]  /*11570*/  MUFU.EX2 R169, R3 ;  /* 0x0000000300a97308 */ /* 0x0007620000000800 */
[----:B-1----:R-:W1:Y:S01]  /*11580*/  LDSM.16.MT88.4 R52, [R135+0x4800] ;  /* 0x004800008734783b */ /* 0x002e620000004200 */
[----:B------:R-:W-:Y:S08]  /*11590*/  F2FP.F16.F32.PACK_AB R46, R230, R227 ;  /* 0x000000e3e62e723e */ /* 0x000ff000000000ff */
[----:B------:R5:W-:Y:S01]  /*115a0*/  MUFU.EX2 R133, R64 ;  /* 0x0000004000857308 */ /* 0x000be20000000800 */
[--C-:B--2---:R-:W-:Y:S01]  /*115b0*/  FFMA.FTZ R56, R177, UR4, -R63.reuse ;  /* 0x00000004b1387c23 */ /* 0x104fe2000801083f */
[----:B----4-:R-:W-:Y:S02]  /*115c0*/  F2FP.F16.F32.PACK_AB R50, R172, R170 ;  /* 0x000000aaac32723e */ /* 0x010fe400000000ff */
[----:B------:R-:W-:Y:S01]  /*115d0*/  MOV R177, R134 ;  /* 0x0000008600b17202 */ /* 0x000fe20000000f00 */
[--C-:B---3--:R-:W-:Y:S05]  /*115e0*/  FFMA.FTZ R3, R176, UR4, -R63.reuse ;  /* 0x00000004b0037c23 */ /* 0x108fea000801083f */
[----:B------:R2:W-:Y:S01]  /*115f0*/  MUFU.EX2 R162, R56 ;  /* 0x0000003800a27308 */ /* 0x0005e20000000800 */
[----:B-----5:R-:W-:Y:S02]  /*11600*/  F2FP.F16.F32.PACK_AB R48, R169, R159 ;  /* 0x0000009fa930723e */ /* 0x020fe400000000ff */
[----:B------:R-:W-:Y:S07]  /*11610*/  MOV R176, R127 ;  /* 0x0000007f00b07202 */ /* 0x000fee0000000f00 */
[----:B------:R3:W4:Y:S01]  /*11620*/  MUFU.EX2 R149, R3 ;  /* 0x0000000300957308 */ /* 0x0007220000000800 */
[--C-:B------:R-:W-:Y:S01]  /*11630*/  FFMA.FTZ R64, R76, UR4, -R62.reuse ;  /* 0x000000044c407c23 */ /* 0x100fe2000801083e */
[----:B------:R-:W-:Y:S08]  /*11640*/  FFMA.FTZ R76, R109, UR4, -R62 ;  /* 0x000000046d4c7c23 */ /* 0x000ff0000801083e */
[----:B------:R5:W-:Y:S10]  /*11650*/  MUFU.EX2 R142, R64 ;  /* 0x00000040008e7308 */ /* 0x000bf40000000800 */
[----:B------:R-:W-:Y:S01]  /*11660*/  MUFU.EX2 R76, R76 ;  /* 0x0000004c004c7308 */ /* 0x000fe20000000800 */
[----:B--2---:R-:W2:Y:S01]  /*11670*/  LDSM.16.MT88.4 R56, [R189+0x4800] ;  /* 0x00480000bd38783b */ /* 0x004ea20000004200 */
[--C-:B---3--:R-:W-:Y:S01]  /*11680*/  FFMA.FTZ R3, R179, UR4, -R63.reuse ;  /* 0x00000004b3037c23 */ /* 0x108fe2000801083f */
[----:B----4-:R-:W-:Y:S02]  /*11690*/  F2FP.F16.F32.PACK_AB R49, R162, R149 ;  /* 0x00000095a231723e */ /* 0x010fe400000000ff */
[----:B------:R-:W-:Y:S05]  /*116a0*/  MOV R179, R132 ;  /* 0x0000008400b37202 */ /* 0x000fea0000000f00 */
[----:B------:R3:W4:Y:S01]  /*116b0*/  MUFU.EX2 R168, R3 ;  /* 0x0000000300a87308 */ /* 0x0007220000000800 */
[----:B-----5:R-:W-:Y:S01]  /*116c0*/  FFMA.FTZ R64, R84, UR4, -R60 ;  /* 0x0000000454407c23 */ /* 0x020fe2000801083c */
[----:B------:R-:W-:Y:S01]  /*116d0*/  FFMA.FTZ R84, R120, UR4, -R62 ;  /* 0x0000000478547c23 */ /* 0x000fe2000801083e */
[-C--:B-1----:R-:W-:Y:S07]  /*116e0*/  HMMA.16816.F32 R4, R44, R52.reuse, R4 ;  /* 0x000000342c04723c */ /* 0x082fee0000001804 */
[----:B------:R1:W-:Y:S10]  /*116f0*/  MUFU.EX2 R126, R64 ;  /* 0x00000040007e7308 */ /* 0x0003f40000000800 */
[----:B------:R-:W-:Y:S01]  /*11700*/  MUFU.EX2 R84, R84 ;  /* 0x0000005400547308 */ /* 0x000fe20000000800 */
[----:B---3--:R-:W-:Y:S01]  /*11710*/  FFMA.FTZ R3, R182, UR4, -R60 ;  /* 0x00000004b6037c23 */ /* 0x008fe2000801083c */
[----:B----4-:R-:W-:Y:S08]  /*11720*/  F2FP.F16.F32.PACK_AB R51, R168, R167 ;  /* 0x000000a7a833723e */ /* 0x010ff000000000ff */
[----:B------:R3:W-:Y:S01]  /*11730*/  MUFU.EX2 R164, R3 ;  /* 0x0000000300a47308 */ /* 0x0007e20000000800 */
[----:B-1----:R-:W-:Y:S01]  /*11740*/  FFMA.FTZ R64, R88, UR4, -R62 ;  /* 0x0000000458407c23 */ /* 0x002fe2000801083e */
[----:B------:R-:W-:Y:S01]  /*11750*/  FFMA.FTZ R88, R122, UR4, -R63 ;  /* 0x000000047a587c23 */ /* 0x000fe2000801083f */
[C---:B------:R-:W-:Y:S04]  /*11760*/  HMMA.16816.F32 R8, R48.reuse, R52, R8 ;  /* 0x000000343008723c */ /* 0x040fe80000001808 */
[--C-:B------:R-:W-:Y:S01]  /*11770*/  FFMA.FTZ R52, R183, UR4, -R60.reuse ;  /* 0x00000004b7347c23 */ /* 0x100fe2000801083c */
[----:B------:R-:W-:Y:S01]  /*11780*/  FFMA.FTZ R53, R180, UR4, -R60 ;  /* 0x00000004b4357c23 */ /* 0x000fe2000801083c */
[----:B------:R-:W4:Y:S02]  /*11790*/  LDL.LU R183, [R1+0x24] ;  /* 0x0000240001b77983 */ /* 0x000f240000300800 */
[-C--:B------:R-:W-:Y:S01]  /*117a0*/  HMMA.16816.F32 R12, R48, R54.reuse, R12 ;  /* 0x00000036300c723c */ /* 0x080fe2000000180c */
[----:B------:R1:W5:Y:S01]  /*117b0*/  MUFU.EX2 R151, R52 ;  /* 0x0000003400977308 */ /* 0x0003620000000800 */
[----:B------:R-:W4:Y:S01]  /*117c0*/  LDL.LU R182, [R1+0x1c] ;  /* 0x00001c0001b67983 */ /* 0x000f220000300800 */
[--C-:B---3--:R-:W-:Y:S08]  /*117d0*/  FFMA.FTZ R3, R187, UR4, -R61.reuse ;  /* 0x00000004bb037c23 */ /* 0x108ff0000801083d */
[----:B------:R-:W-:Y:S01]  /*117e0*/  MUFU.EX2 R165, R53 ;  /* 0x0000003500a57308 */ /* 0x000fe20000000800 */
[C---:B------:R-:W-:Y:S09]  /*117f0*/  HMMA.16816.F32 R16, R44.reuse, R54, R16 ;  /* 0x000000362c10723c */ /* 0x040ff20000001810 */
[----:B------:R3:W-:Y:S01]  /*11800*/  MUFU.EX2 R160, R3 ;  /* 0x0000000300a07308 */ /* 0x0007e20000000800 */
[--C-:B-1----:R-:W-:Y:S01]  /*11810*/  FFMA.FTZ R52, R184, UR4, -R61.reuse ;  /* 0x00000004b8347c23 */ /* 0x102fe2000801083d */
[-C--:B--2---:R-:W-:Y:S01]  /*11820*/  HMMA.16816.F32 R20, R44, R56.reuse, R20 ;  /* 0x000000382c14723c */ /* 0x084fe20000001814 */
[----:B------:R-:W2:Y:S07]  /*11830*/  LDL.LU R184, [R1+0x20] ;  /* 0x0000200001b87983 */ /* 0x000eae0000300800 */
[----:B------:R1:W5:Y:S01]  /*11840*/  MUFU.EX2 R150, R52 ;  /* 0x0000003400967308 */ /* 0x0003620000000800 */
[----:B------:R-:W2:Y:S01]  /*11850*/  LDL.LU R187, [R1+0x18] ;  /* 0x0000180001bb7983 */ /* 0x000ea20000300800 */
[----:B---3--:R-:W-:Y:S01]  /*11860*/  FFMA.FTZ R3, R185, UR4, -R61 ;  /* 0x00000004b9037c23 */ /* 0x008fe2000801083d */
[C---:B------:R-:W-:Y:S07]  /*11870*/  HMMA.16816.F32 R24, R48.reuse, R56, R24 ;  /* 0x000000383018723c */ /* 0x040fee0000001818 */
[----:B------:R3:W5:Y:S01]  /*11880*/  MUFU.EX2 R161, R3 ;  /* 0x0000000300a17308 */ /* 0x0007620000000800 */
[----:B------:R-:W-:Y:S01]  /*11890*/  FFMA.FTZ R56, R203, UR4, -R62 ;  /* 0x00000004cb387c23 */ /* 0x000fe2000801083e */
[-C--:B------:R-:W-:Y:S08]  /*118a0*/  HMMA.16816.F32 R28, R48, R58.reuse, R28 ;  /* 0x0000003a301c723c */ /* 0x080ff0000000181c */
[----:B------:R5:W-:Y:S01]  /*118b0*/  MUFU.EX2 R158, R56 ;  /* 0x00000038009e7308 */ /* 0x000be20000000800 */
[----:B-1----:R-:W-:Y:S01]  /*118c0*/  FFMA.FTZ R52, R181, UR4, -R60 ;  /* 0x00000004b5347c23 */ /* 0x002fe2000801083c */
[--C-:B------:R-:W-:Y:S08]  /*118d0*/  FFMA.FTZ R48, R209, UR4, -R63.reuse ;  /* 0x00000004d1307c23 */ /* 0x100ff0000801083f */
[----:B------:R1:W1:Y:S01]  /*118e0*/  MUFU.EX2 R166, R52 ;  /* 0x0000003400a67308 */ /* 0x0002620000000800 */
[----:B------:R-:W-:Y:S09]  /*118f0*/  HMMA.16816.F32 R32, R44, R58, R32 ;  /* 0x0000003a2c20723c */ /* 0x000ff20000001820 */
[----:B------:R-:W-:Y:S01]  /*11900*/  MUFU.EX2 R152, R48 ;  /* 0x0000003000987308 */ /* 0x000fe20000000800 */
[----:B---3--:R-:W-:Y:S01]  /*11910*/  FFMA.FTZ R3, R207, UR4, -R62 ;  /* 0x00000004cf037c23 */ /* 0x008fe2000801083e */
[----:B-----5:R-:W-:Y:S01]  /*11920*/  F2FP.F16.F32.PACK_AB R44, R164, R151 ;  /* 0x00000097a42c723e */ /* 0x020fe200000000ff */
[--C-:B------:R-:W-:Y:S07]  /*11930*/  FFMA.FTZ R56, R205, UR4, -R63.reuse ;  /* 0x00000004cd387c23 */ /* 0x100fee000801083f */
[----:B------:R3:W5:Y:S01]  /*11940*/  MUFU.EX2 R156, R3 ;  /* 0x00000003009c7308 */ /* 0x0007620000000800 */
[----:B------:R-:W-:Y:S02]  /*11950*/  F2FP.F16.F32.PACK_AB R45, R160, R150 ;  /* 0x00000096a02d723e */ /* 0x000fe400000000ff */
[----:B------:R-:W-:Y:S07]  /*11960*/  F2FP.F16.F32.PACK_AB R47, R163, R161 ;  /* 0x000000a1a32f723e */ /* 0x000fee00000000ff */
[----:B------:R5:W-:Y:S01]  /*11970*/  MUFU.EX2 R144, R56 ;  /* 0x0000003800907308 */ /* 0x000be20000000800 */
[----:B-1----:R-:W1:Y:S01]  /*11980*/  LDSM.16.MT88.4 R52, [R135+0x4c00] ;  /* 0x004c00008734783b */ /* 0x002e620000004200 */
[----:B------:R-:W-:Y:S02]  /*11990*/  F2FP.F16.F32.PACK_AB R46, R165, R166 ;  /* 0x000000a6a52e723e */ /* 0x000fe400000000ff */
[----:B------:R-:W-:Y:S01]  /*119a0*/  F2FP.F16.F32.PACK_AB R50, R158, R157 ;  /* 0x0000009d9e32723e */ /* 0x000fe200000000ff */
[--C-:B---3--:R-:W-:Y:S01]  /*119b0*/  FFMA.FTZ R3, R206, UR4, -R63.reuse ;  /* 0x00000004ce037c23 */ /* 0x108fe2000801083f */
[----:B-----5:R-:W-:Y:S04]  /*119c0*/  F2FP.F16.F32.PACK_AB R48, R156, R148 ;  /* 0x000000949c30723e */ /* 0x020fe800000000ff */
[----:B------:R3:W5:Y:S01]  /*119d0*/  MUFU.EX2 R138, R3 ;  /* 0x00000003008a7308 */ /* 0x0007620000000800 */
[----:B------:R-:W1:Y:S01]  /*119e0*/  LDSM.16.MT88.4 R56, [R189+0x4c00] ;  /* 0x004c0000bd38783b */ /* 0x000e620000004200 */
[----:B---3--:R-:W-:Y:S01]  /*119f0*/  FFMA.FTZ R3, R204, UR4, -R63 ;  /* 0x00000004cc037c23 */ /* 0x008fe2000801083f */
[----:B-----5:R-:W-:Y:S07]  /*11a00*/  F2FP.F16.F32.PACK_AB R49, R144, R138 ;  /* 0x0000008a9031723e */ /* 0x020fee00000000ff */
[----:B------:R3:W5:Y:S01]  /*11a10*/  MUFU.EX2 R155, R3 ;  /* 0x00000003009b7308 */ /* 0x0007620000000800 */
[-C--:B-1----:R-:W-:Y:S03]  /*11a20*/  HMMA.16816.F32 R4, R44, R52.reuse, R4 ;  /* 0x000000342c04723c */ /* 0x082fe60000001804 */
[--C-:B---3--:R-:W-:Y:S01]  /*11a30*/  FFMA.FTZ R3, R211, UR4, -R60.reuse ;  /* 0x00000004d3037c23 */ /* 0x108fe2000801083c */
[----:B-----5:R-:W-:Y:S05]  /*11a40*/  F2FP.F16.F32.PACK_AB R51, R155, R152 ;  /* 0x000000989b33723e */ /* 0x020fea00000000ff */
[----:B------:R1:W-:Y:S02]  /*11a50*/  MUFU.EX2 R146, R3 ;  /* 0x0000000300927308 */ /* 0x0003e40000000800 */
[C---:B------:R-:W-:Y:S04]  /*11a60*/  HMMA.16816.F32 R8, R48.reuse, R52, R8 ;  /* 0x000000343008723c */ /* 0x040fe80000001808 */
[--C-:B------:R-:W-:Y:S01]  /*11a70*/  FFMA.FTZ R52, R212, UR4, -R60.reuse ;  /* 0x00000004d4347c23 */ /* 0x100fe2000801083c */
[--C-:B------:R-:W-:Y:S01]  /*11a80*/  FFMA.FTZ R53, R81, UR4, -R60.reuse ;  /* 0x0000000451357c23 */ /* 0x100fe2000801083c */
[----:B------:R-:W-:Y:S02]  /*11a90*/  FFMA.FTZ R81, R116, UR4, -R60 ;  /* 0x0000000474517c23 */ /* 0x000fe4000801083c */
[-C--:B------:R-:W-:Y:S01]  /*11aa0*/  HMMA.16816.F32 R12, R48, R54.reuse, R12 ;  /* 0x00000036300c723c */ /* 0x080fe2000000180c */
[----:B------:R3:W5:Y:S02]  /*11ab0*/  MUFU.EX2 R137, R52 ;  /* 0x0000003400897308 */ /* 0x0007640000000800 */
[--C-:B-1----:R-:W-:Y:S08]  /*11ac0*/  FFMA.FTZ R3, R213, UR4, -R61.reuse ;  /* 0x00000004d5037c23 */ /* 0x102ff0000801083d */
[----:B------:R-:W-:Y:S01]  /*11ad0*/  MUFU.EX2 R154, R53 ;  /* 0x00000035009a7308 */ /* 0x000fe20000000800 */
[C---:B------:R-:W-:Y:S09]  /*11ae0*/  HMMA.16816.F32 R16, R44.reuse, R54, R16 ;  /* 0x000000362c10723c */ /* 0x040ff20000001810 */
[----:B------:R1:W-:Y:S10]  /*11af0*/  MUFU.EX2 R139, R3 ;  /* 0x00000003008b7308 */ /* 0x0003f40000000800 */
[----:B------:R-:W-:Y:S01]  /*11b00*/  MUFU.EX2 R81, R81 ;  /* 0x0000005100517308 */ /* 0x000fe20000000800 */
[--C-:B---3--:R-:W-:Y:S01]  /*11b10*/  FFMA.FTZ R52, R210, UR4, -R61.reuse ;  /* 0x00000004d2347c23 */ /* 0x108fe2000801083d */
[-C--:B------:R-:W-:Y:S08]  /*11b20*/  HMMA.16816.F32 R20, R44, R56.reuse, R20 ;  /* 0x000000382c14723c */ /* 0x080ff00000001814 */
[----:B------:R3:W5:Y:S01]  /*11b30*/  MUFU.EX2 R136, R52 ;  /* 0x0000003400887308 */ /* 0x0007620000000800 */
[----:B-1----:R-:W-:Y:S01]  /*11b40*/  FFMA.FTZ R3, R82, UR4, -R61 ;  /* 0x0000000452037c23 */ /* 0x002fe2000801083d */
[C---:B------:R-:W-:Y:S08]  /*11b50*/  HMMA.16816.F32 R24, R48.reuse, R56, R24 ;  /* 0x000000383018723c */ /* 0x040ff00000001818 */
[----:B------:R1:W5:Y:S01]  /*11b60*/  MUFU.EX2 R145, R3 ;  /* 0x0000000300917308 */ /* 0x0003620000000800 */
[----:B------:R-:W-:Y:S01]  /*11b70*/  FFMA.FTZ R56, R77, UR4, -R62 ;  /* 0x000000044d387c23 */ /* 0x000fe2000801083e */
[----:B------:R-:W-:Y:S01]  /*11b80*/  FFMA.FTZ R77, R110, UR4, -R63 ;  /* 0x000000046e4d7c23 */ /* 0x000fe2000801083f */
[----:B------:R-:W-:Y:S01]  /*11b90*/  FFMA.FTZ R82, R119, UR4, -R61 ;  /* 0x0000000477527c23 */ /* 0x000fe2000801083d */
[-C--:B------:R-:W-:Y:S06]  /*11ba0*/  HMMA.16816.F32 R28, R48, R58.reuse, R28 ;  /* 0x0000003a301c723c */ /* 0x080fec000000181c */
[----:B------:R5:W5:Y:S01]  /*11bb0*/  MUFU.EX2 R143, R56 ;  /* 0x00000038008f7308 */ /* 0x000b620000000800 */
[----:B---3--:R-:W-:Y:S01]  /*11bc0*/  FFMA.FTZ R52, R80, UR4, -R60 ;  /* 0x0000000450347c23 */ /* 0x008fe2000801083c */
[----:B------:R-:W-:Y:S08]  /*11bd0*/  FFMA.FTZ R48, R218, UR4, -R63 ;  /* 0x00000004da307c23 */ /* 0x000ff0000801083f */
[----:B------:R-:W-:Y:S01]  /*11be0*/  MUFU.EX2 R77, R77 ;  /* 0x0000004d004d7308 */ /* 0x000fe20000000800 */
[----:B------:R-:W-:Y:S01]  /*11bf0*/  FFMA.FTZ R80, R118, UR4, -R61 ;  /* 0x0000000476507c23 */ /* 0x000fe2000801083d */
[----:B------:R-:W-:Y:S08]  /*11c00*/  HMMA.16816.F32 R32, R44, R58, R32 ;  /* 0x0000003a2c20723c */ /* 0x000ff00000001820 */
[----:B------:R3:W3:Y:S01]  /*11c10*/  MUFU.EX2 R153, R52 ;  /* 0x0000003400997308 */ /* 0x0006e20000000800 */
[----:B-1----:R-:W-:Y:S09]  /*11c20*/  FFMA.FTZ R3, R214, UR4, -R62 ;  /* 0x00000004d6037c23 */ /* 0x002ff2000801083e */
[----:B------:R-:W-:Y:S01]  /*11c30*/  MUFU.EX2 R140, R48 ;  /* 0x00000030008c7308 */ /* 0x000fe20000000800 */
[----:B-----5:R-:W-:Y:S01]  /*11c40*/  F2FP.F16.F32.PACK_AB R44, R146, R137 ;  /* 0x00000089922c723e */ /* 0x020fe200000000ff */
[--C-:B------:R-:W-:Y:S01]  /*11c50*/  FFMA.FTZ R56, R75, UR4, -R63.reuse ;  /* 0x000000044b387c23 */ /* 0x100fe2000801083f */
[----:B------:R-:W-:Y:S07]  /*11c60*/  F2FP.F16.F32.PACK_AB R45, R139, R136 ;  /* 0x000000888b2d723e */ /* 0x000fee00000000ff */
[----:B------:R1:W5:Y:S01]  /*11c70*/  MUFU.EX2 R134, R3 ;  /* 0x0000000300867308 */ /* 0x0003620000000800 */
[----:B------:R-:W-:Y:S01]  /*11c80*/  F2FP.F16.F32.PACK_AB R47, R147, R145 ;  /* 0x00000091932f723e */ /* 0x000fe200000000ff */
[--C-:B------:R-:W-:Y:S01]  /*11c90*/  FFMA.FTZ R75, R112, UR4, -R60.reuse ;  /* 0x00000004704b7c23 */ /* 0x100fe2000801083c */
[----:B------:R-:W-:Y:S07]  /*11ca0*/  F2FP.F16.F32.PACK_AB R50, R143, R142 ;  /* 0x0000008e8f32723e */ /* 0x000fee00000000ff */
[----:B------:R5:W-:Y:S01]  /*11cb0*/  MUFU.EX2 R132, R56 ;  /* 0x0000003800847308 */ /* 0x000be20000000800 */
[----:B---3--:R-:W3:Y:S01]  /*11cc0*/  LDSM.16.MT88.4 R52, [R135+0x5000] ;  /* 0x005000008734783b */ /* 0x008ee20000004200 */
[----:B------:R-:W-:Y:S08]  /*11cd0*/  F2FP.F16.F32.PACK_AB R46, R154, R153 ;  /* 0x000000999a2e723e */ /* 0x000ff000000000ff */
[----:B------:R-:W-:Y:S10]  /*11ce0*/  MUFU.EX2 R75, R75 ;  /* 0x0000004b004b7308 */ /* 0x000ff40000000800 */
[----:B------:R4:W-:Y:S01]  /*11cf0*/  MUFU.EX2 R112, R66 ;  /* 0x0000004200707308 */ /* 0x0009e20000000800 */
[----:B-1----:R-:W-:Y:S01]  /*11d00*/  FFMA.FTZ R3, R217, UR4, -R63 ;  /* 0x00000004d9037c23 */ /* 0x002fe2000801083f */
[----:B-----5:R-:W-:Y:S08]  /*11d10*/  F2FP.F16.F32.PACK_AB R48, R134, R133 ;  /* 0x000000858630723e */ /* 0x020ff000000000ff */
[----:B------:R-:W-:Y:S01]  /*11d20*/  MUFU.EX2 R82, R82 ;  /* 0x0000005200527308 */ /* 0x000fe20000000800 */
[----:B------:R-:W1:Y:S09]  /*11d30*/  LDSM.16.MT88.4 R56, [R189+0x5000] ;  /* 0x00500000bd38783b */ /* 0x000e720000004200 */
[----:B------:R5:W3:Y:S10]  /*11d40*/  MUFU.EX2 R127, R3 ;  /* 0x00000003007f7308 */ /* 0x000af40000000800 */
[----:B------:R-:W-:Y:S01]  /*11d50*/  MUFU.EX2 R80, R80 ;  /* 0x0000005000507308 */ /* 0x000fe20000000800 */
[----:B----4-:R-:W-:Y:S01]  /*11d60*/  FFMA.FTZ R66, R115, UR4, -R61 ;  /* 0x0000000473427c23 */ /* 0x010fe2000801083d */
[----:B-----5:R-:W-:Y:S01]  /*11d70*/  FFMA.FTZ R3, R78, UR4, -R63 ;  /* 0x000000044e037c23 */ /* 0x020fe2000801083f */
[----:B---3--:R-:W-:Y:S01]  /*11d80*/  F2FP.F16.F32.PACK_AB R49, R132, R127 ;  /* 0x0000007f8431723e */ /* 0x008fe200000000ff */
[--C-:B------:R-:W-:Y:S06]  /*11d90*/  FFMA.FTZ R78, R113, UR4, -R60.reuse ;  /* 0x00000004714e7c23 */ /* 0x100fec000801083c */
[----:B------:R-:W3:Y:S10]  /*11da0*/  MUFU.EX2 R141, R3 ;  /* 0x00000003008d7308 */ /* 0x000ef40000000800 */
[----:B------:R-:W-:Y:S01]  /*11db0*/  MUFU.EX2 R78, R78 ;  /* 0x0000004e004e7308 */ /* 0x000fe20000000800 */
[-C--:B------:R-:W-:Y:S03]  /*11dc0*/  HMMA.16816.F32 R4, R44, R52.reuse, R4 ;  /* 0x000000342c04723c */ /* 0x080fe60000001804 */
[----:B---3--:R-:W-:Y:S01]  /*11dd0*/  F2FP.F16.F32.PACK_AB R51, R141, R140 ;  /* 0x0000008c8d33723e */ /* 0x008fe200000000ff */
[--C-:B------:R-:W-:Y:S01]  /*11de0*/  FFMA.FTZ R3, R85, UR4, -R60.reuse ;  /* 0x0000000455037c23 */ /* 0x100fe2000801083c */
[----:B------:R-:W-:Y:S01]  /*11df0*/  FFMA.FTZ R60, R129, UR4, -R60 ;  /* 0x00000004813c7c23 */ /* 0x000fe2000801083c */
[--C-:B------:R-:W-:Y:S03]  /*11e00*/  FFMA.FTZ R85, R130, UR4, -R61.reuse ;  /* 0x0000000482557c23 */ /* 0x100fe6000801083d */
[----:B------:R3:W4:Y:S01]  /*11e10*/  MUFU.EX2 R116, R3 ;  /* 0x0000000300747308 */ /* 0x0007220000000800 */
[C---:B------:R-:W-:Y:S09]  /*11e20*/  HMMA.16816.F32 R8, R48.reuse, R52, R8 ;  /* 0x000000343008723c */ /* 0x040ff20000001808 */
[----:B------:R-:W-:Y:S01]  /*11e30*/  MUFU.EX2 R60, R60 ;  /* 0x0000003c003c7308 */ /* 0x000fe20000000800 */
[--C-:B------:R-:W-:Y:S01]  /*11e40*/  FFMA.FTZ R53, R86, UR4, -R61.reuse ;  /* 0x0000000456357c23 */ /* 0x100fe2000801083d */
[--C-:B------:R-:W-:Y:S08]  /*11e50*/  FFMA.FTZ R52, R219, UR4, -R61.reuse ;  /* 0x00000004db347c23 */ /* 0x100ff0000801083d */
[----:B------:R-:W-:Y:S01]  /*11e60*/  MUFU.EX2 R85, R85 ;  /* 0x0000005500557308 */ /* 0x000fe20000000800 */
[--C-:B------:R-:W-:Y:S01]  /*11e70*/  FFMA.FTZ R86, R121, UR4, -R62.reuse ;  /* 0x0000000479567c23 */ /* 0x100fe2000801083e */
[-C--:B------:R-:W-:Y:S08]  /*11e80*/  HMMA.16816.F32 R12, R48, R54.reuse, R12 ;  /* 0x00000036300c723c */ /* 0x080ff0000000180c */
[----:B------:R-:W-:Y:S01]  /*11e90*/  MUFU.EX2 R113, R53 ;  /* 0x0000003500717308 */ /* 0x000fe20000000800 */
[--C-:B---3--:R-:W-:Y:S01]  /*11ea0*/  FFMA.FTZ R3, R98, UR4, -R61.reuse ;  /* 0x0000000462037c23 */ /* 0x108fe2000801083d */
[----:B------:R-:W-:Y:S08]  /*11eb0*/  FFMA.FTZ R61, R131, UR4, -R61 ;  /* 0x00000004833d7c23 */ /* 0x000ff0000801083d */
[----:B------:R3:W5:Y:S01]  /*11ec0*/  MUFU.EX2 R111, R52 ;  /* 0x00000034006f7308 */ /* 0x0007620000000800 */
[C---:B------:R-:W-:Y:S09]  /*11ed0*/  HMMA.16816.F32 R16, R44.reuse, R54, R16 ;  /* 0x000000362c10723c */ /* 0x040ff20000001810 */
[----:B------:R2:W5:Y:S10]  /*11ee0*/  MUFU.EX2 R102, R3 ;  /* 0x0000000300667308 */ /* 0x0005740000000800 */
[----:B------:R-:W-:Y:S01]  /*11ef0*/  MUFU.EX2 R61, R61 ;  /* 0x0000003d003d7308 */ /* 0x000fe20000000800 */
[-C--:B-1----:R-:W-:Y:S09]  /*11f00*/  HMMA.16816.F32 R20, R44, R56.reuse, R20 ;  /* 0x000000382c14723c */ /* 0x082ff20000001814 */
[----:B------:R1:W-:Y:S01]  /*11f10*/  MUFU.EX2 R98, R64 ;  /* 0x0000004000627308 */ /* 0x0003e20000000800 */
[----:B---3--:R-:W3:Y:S09]  /*11f20*/  LDSM.16.MT88.4 R52, [R135+0x5400] ;  /* 0x005400008734783b */ /* 0x008ef20000004200 */
[----:B------:R-:W-:Y:S01]  /*11f30*/  MUFU.EX2 R86, R86 ;  /* 0x0000005600567308 */ /* 0x000fe20000000800 */
[C---:B------:R-:W-:Y:S04]  /*11f40*/  HMMA.16816.F32 R24, R48.reuse, R56, R24 ;  /* 0x000000383018723c */ /* 0x040fe80000001818 */
[--C-:B------:R-:W-:Y:S01]  /*11f50*/  FFMA.FTZ R56, R92, UR4, -R62.reuse ;  /* 0x000000045c387c23 */ /* 0x100fe2000801083e */
[--C-:B--2---:R-:W-:Y:S01]  /*11f60*/  FFMA.FTZ R3, R93, UR4, -R62.reuse ;  /* 0x000000045d037c23 */ /* 0x104fe2000801083e */
[--C-:B------:R-:W-:Y:S03]  /*11f70*/  FFMA.FTZ R57, R89, UR4, -R62.reuse ;  /* 0x0000000459397c23 */ /* 0x100fe6000801083e */
[----:B------:R-:W-:Y:S01]  /*11f80*/  MUFU.EX2 R92, R69 ;  /* 0x00000045005c7308 */ /* 0x000fe20000000800 */
[-C--:B------:R-:W-:Y:S09]  /*11f90*/  HMMA.16816.F32 R28, R48, R58.reuse, R28 ;  /* 0x0000003a301c723c */ /* 0x080ff2000000181c */
[----:B------:R2:W-:Y:S01]  /*11fa0*/  MUFU.EX2 R99, R56 ;  /* 0x0000003800637308 */ /* 0x0005e20000000800 */
[--C-:B------:R-:W-:Y:S01]  /*11fb0*/  FFMA.FTZ R49, R91, UR4, -R63.reuse ;  /* 0x000000045b317c23 */ /* 0x100fe2000801083f */
[--C-:B------:R-:W-:Y:S01]  /*11fc0*/  FFMA.FTZ R48, R94, UR4, -R63.reuse ;  /* 0x000000045e307c23 */ /* 0x100fe2000801083f */
[--C-:B-1----:R-:W-:Y:S07]  /*11fd0*/  FFMA.FTZ R64, R104, UR4, -R62.reuse ;  /* 0x0000000468407c23 */ /* 0x102fee000801083e */
[----:B------:R1:W3:Y:S01]  /*11fe0*/  MUFU.EX2 R100, R3 ;  /* 0x0000000300647308 */ /* 0x0002e20000000800 */
[----:B------:R-:W-:Y:S09]  /*11ff0*/  HMMA.16816.F32 R32, R44, R58, R32 ;  /* 0x0000003a2c20723c */ /* 0x000ff20000001820 */
[----:B------:R-:W3:Y:S01]  /*12000*/  MUFU.EX2 R97, R57 ;  /* 0x0000003900617308 */ /* 0x000ee20000000800 */
[----:B----4-:R-:W-:Y:S01]  /*12010*/  F2FP.F16.F32.PACK_AB R44, R116, R126 ;  /* 0x0000007e742c723e */ /* 0x010fe200000000ff */
[--C-:B------:R-:W-:Y:S01]  /*12020*/  FFMA.FTZ R91, R42, UR4, -R63.reuse ;  /* 0x000000042a5b7c23 */ /* 0x100fe2000801083f */
[----:B-----5:R-:W-:Y:S07]  /*12030*/  F2FP.F16.F32.PACK_AB R45, R111, R113 ;  /* 0x000000716f2d723e */ /* 0x020fee00000000ff */
[----:B------:R4:W-:Y:S01]  /*12040*/  MUFU.EX2 R94, R48 ;  /* 0x00000030005e7308 */ /* 0x0009e20000000800 */
[----:B------:R-:W-:Y:S01]  /*12050*/  F2FP.F16.F32.PACK_AB R46, R103, R112 ;  /* 0x00000070672e723e */ /* 0x000fe200000000ff */
[--C-:B--2---:R-:W-:Y:S01]  /*12060*/  FFMA.FTZ R56, R90, UR4, -R63.reuse ;  /* 0x000000045a387c23 */ /* 0x104fe2000801083f */
[----:B------:R-:W-:Y:S07]  /*12070*/  F2FP.F16.F32.PACK_AB R47, R101, R102 ;  /* 0x00000066652f723e */ /* 0x000fee00000000ff */
[----:B------:R-:W-:Y:S01]  /*12080*/  MUFU.EX2 R69, R68 ;  /* 0x0000004400457308 */ /* 0x000fe20000000800 */
[--C-:B------:R-:W-:Y:S01]  /*12090*/  FFMA.FTZ R89, R124, UR4, -R62.reuse ;  /* 0x000000047c597c23 */ /* 0x100fe2000801083e */
[--C-:B-1----:R-:W-:Y:S01]  /*120a0*/  FFMA.FTZ R3, R95, UR4, -R63.reuse ;  /* 0x000000045f037c23 */ /* 0x102fe2000801083f */
[----:B---3--:R-:W-:Y:S07]  /*120b0*/  F2FP.F16.F32.PACK_AB R50, R100, R99 ;  /* 0x000000636432723e */ /* 0x008fee00000000ff */
[----:B------:R1:W-:Y:S01]  /*120c0*/  MUFU.EX2 R93, R56 ;  /* 0x00000038005d7308 */ /* 0x0003e20000000800 */
[----:B------:R-:W-:Y:S01]  /*120d0*/  FFMA.FTZ R62, R125, UR4, -R62 ;  /* 0x000000047d3e7c23 */ /* 0x000fe2000801083e */
[--C-:B------:R-:W-:Y:S01]  /*120e0*/  FFMA.FTZ R90, R123, UR4, -R63.reuse ;  /* 0x000000047b5a7c23 */ /* 0x100fe2000801083f */
[----:B------:R-:W-:Y:S07]  /*120f0*/  FFMA.FTZ R63, R43, UR4, -R63 ;  /* 0x000000042b3f7c23 */ /* 0x000fee000801083f */
[----:B------:R-:W2:Y:S01]  /*12100*/  MUFU.EX2 R95, R49 ;  /* 0x00000031005f7308 */ /* 0x000ea20000000800 */
[-C--:B------:R-:W-:Y:S09]  /*12110*/  HMMA.16816.F32 R4, R44, R52.reuse, R4 ;  /* 0x000000342c04723c */ /* 0x080ff20000001804 */
[----:B------:R-:W3:Y:S01]  /*12120*/  MUFU.EX2 R96, R3 ;  /* 0x0000000300607308 */ /* 0x000ee20000000800 */
[----:B----4-:R-:W-:Y:S09]  /*12130*/  F2FP.F16.F32.PACK_AB R48, R97, R98 ;  /* 0x000000626130723e */ /* 0x010ff200000000ff */
[----:B------:R-:W-:Y:S01]  /*12140*/  MUFU.EX2 R68, R66 ;  /* 0x0000004200447308 */ /* 0x000fe20000000800 */
[----:B------:R-:W-:Y:S01]  /*12150*/  FFMA.FTZ R0, R0, R183, R243 ;  /* 0x000000b700007223 */ /* 0x000fe200000100f3 */
[----:B-1----:R-:W1:Y:S08]  /*12160*/  LDSM.16.MT88.4 R56, [R189+0x5400] ;  /* 0x00540000bd38783b */ /* 0x002e700000004200 */
[----:B------:R-:W-:Y:S01]  /*12170*/  MUFU.EX2 R62, R62 ;  /* 0x0000003e003e7308 */ /* 0x000fe20000000800 */
[----:B------:R-:W-:Y:S01]  /*12180*/  FADD.FTZ R0, R245, R0 ;  /* 0x00000000f5007221 */ /* 0x000fe20000010000 */
[----:B--2---:R-:W-:Y:S01]  /*12190*/  F2FP.F16.F32.PACK_AB R49, R95, R93 ;  /* 0x0000005d5f31723e */ /* 0x004fe200000000ff */
[----:B------:R-:W-:Y:S07]  /*121a0*/  FFMA.FTZ R2, R2, R182, R242 ;  /* 0x000000b602027223 */ /* 0x000fee00000100f2 */
[----:B------:R-:W-:Y:S01]  /*121b0*/  MUFU.EX2 R63, R63 ;  /* 0x0000003f003f7308 */ /* 0x000fe20000000800 */
[----:B---3--:R-:W-:Y:S01]  /*121c0*/  F2FP.F16.F32.PACK_AB R51, R96, R94 ;  /* 0x0000005e6033723e */ /* 0x008fe200000000ff */
[----:B------:R-:W-:Y:S08]  /*121d0*/  FADD.FTZ R2, R248, R2 ;  /* 0x00000002f8027221 */ /* 0x000ff00000010000 */
[----:B------:R-:W2:Y:S10]  /*121e0*/  MUFU.EX2 R66, R64 ;  /* 0x0000004000427308 */ /* 0x000eb40000000800 */
[----:B------:R-:W3:Y:S01]  /*121f0*/  MUFU.EX2 R64, R79 ;  /* 0x0000004f00407308 */ /* 0x000ee20000000800 */
[C---:B------:R-:W-:Y:S09]  /*12200*/  HMMA.16816.F32 R8, R48.reuse, R52, R8 ;  /* 0x000000343008723c */ /* 0x040ff20000001808 */
[----:B------:R-:W-:Y:S01]  /*12210*/  MUFU.EX2 R43, R88 ;  /* 0x00000058002b7308 */ /* 0x000fe20000000800 */
[----:B------:R-:W-:Y:S01]  /*12220*/  FFMA.FTZ R37, R37, R184, R249 ;  /* 0x000000b825257223 */ /* 0x000fe200000100f9 */
[----:B------:R-:W-:Y:S01]  /*12230*/  FFMA.FTZ R3, R36, R187, R244 ;  /* 0x000000bb24037223 */ /* 0x000fe200000100f4 */
[-C--:B------:R-:W-:Y:S03]  /*12240*/  HMMA.16816.F32 R12, R48, R54.reuse, R12 ;  /* 0x00000036300c723c */ /* 0x080fe6000000180c */
[----:B------:R-:W-:Y:S01]  /*12250*/  FADD.FTZ R36, R250, R2 ;  /* 0x00000002fa247221 */ /* 0x000fe20000010000 */
[----:B------:R-:W-:Y:S01]  /*12260*/  FADD.FTZ R2, R247, R0 ;  /* 0x00000000f7027221 */ /* 0x000fe20000010000 */
[----:B------:R-:W-:Y:S01]  /*12270*/  FADD.FTZ R3, R179, R3 ;  /* 0x00000003b3037221 */ /* 0x000fe20000010000 */
[----:B------:R-:W-:Y:S02]  /*12280*/  FADD.FTZ R37, R251, R37 ;  /* 0x00000025fb257221 */ /* 0x000fe40000010000 */
[C---:B------:R-:W-:Y:S01]  /*12290*/  HMMA.16816.F32 R16, R44.reuse, R54, R16 ;  /* 0x000000362c10723c */ /* 0x040fe20000001810 */
[----:B------:R-:W4:Y:S03]  /*122a0*/  LDSM.16.MT88.4 R52, [R135+0x5800] ;  /* 0x005800008734783b */ /* 0x000f260000004200 */
[----:B------:R-:W-:Y:S01]  /*122b0*/  FADD.FTZ R3, R178, R3 ;  /* 0x00000003b2037221 */ /* 0x000fe20000010000 */
[----:B------:R-:W-:Y:S01]  /*122c0*/  FADD.FTZ R37, R177, R37 ;  /* 0x00000025b1257221 */ /* 0x000fe20000010000 */
[----:B------:R-:W-:Y:S02]  /*122d0*/  FADD.FTZ R2, R246, R2 ;  /* 0x00000002f6027221 */ /* 0x000fe40000010000 */
        /* <DEDUP_REMOVED lines=15> */
[----:B--2---:R-:W-:Y:S01]  /*123d0*/  F2FP.F16.F32.PACK_AB R48, R65, R66 ;  /* 0x000000424130723e */ /* 0x004fe200000000ff */
[----:B------:R-:W-:Y:S01]  /*123e0*/  FADD.FTZ R3, R231, R3 ;  /* 0x00000003e7037221 */ /* 0x000fe20000010000 */
[----:B------:R-:W-:Y:S01]  /*123f0*/  FADD.FTZ R36, R234, R36 ;  /* 0x00000024ea247221 */ /* 0x000fe20000010000 */
[----:B------:R-:W-:Y:S01]  /*12400*/  HMMA.16816.F32 R32, R44, R58, R32 ;  /* 0x0000003a2c20723c */ /* 0x000fe20000001820 */
[----:B------:R-:W1:Y:S03]  /*12410*/  LDSM.16.MT88.4 R56, [R189+0x5800] ;  /* 0x00580000bd38783b */ /* 0x000e660000004200 */
        /* <DEDUP_REMOVED lines=8> */
[----:B------:R-:W-:Y:S01]  /*124a0*/  FADD.FTZ R2, R171, R36 ;  /* 0x00000024ab027221 */ /* 0x000fe20000010000 */
[----:B------:R-:W-:Y:S01]  /*124b0*/  F2FP.F16.F32.PACK_AB R50, R76, R74 ;  /* 0x0000004a4c32723e */ /* 0x000fe200000000ff */
[----:B------:R-:W-:Y:S01]  /*124c0*/  FADD.FTZ R42, R159, R3 ;  /* 0x000000039f2a7221 */ /* 0x000fe20000010000 */
[----:B------:R-:W-:Y:S01]  /*124d0*/  FADD.FTZ R36, R149, R0 ;  /* 0x0000000095247221 */ /* 0x000fe20000010000 */
[----:B------:R-:W-:Y:S01]  /*124e0*/  F2FP.F16.F32.PACK_AB R49, R73, R67 ;  /* 0x000000434931723e */ /* 0x000fe200000000ff */
[-C--:B----4-:R-:W-:Y:S03]  /*124f0*/  HMMA.16816.F32 R4, R44, R52.reuse, R4 ;  /* 0x000000342c04723c */ /* 0x090fe60000001804 */
[----:B---3--:R-:W-:Y:S01]  /*12500*/  F2FP.F16.F32.PACK_AB R51, R64, R77 ;  /* 0x0000004d4033723e */ /* 0x008fe200000000ff */
[----:B------:R-:W-:Y:S01]  /*12510*/  FADD.FTZ R37, R239, R37 ;  /* 0x00000025ef257221 */ /* 0x000fe20000010000 */
[----:B------:R-:W-:Y:S01]  /*12520*/  FADD.FTZ R2, R223, R2 ;  /* 0x00000002df027221 */ /* 0x000fe20000010000 */
[----:B------:R-:W-:Y:S01]  /*12530*/  FADD.FTZ R36, R162, R36 ;  /* 0x00000024a2247221 */ /* 0x000fe20000010000 */
[----:B------:R-:W-:Y:S01]  /*12540*/  FADD.FTZ R0, R169, R42 ;  /* 0x0000002aa9007221 */ /* 0x000fe20000010000 */
[----:B------:R-:W-:Y:S01]  /*12550*/  FADD.FTZ R37, R221, R37 ;  /* 0x00000025dd257221 */ /* 0x000fe20000010000 */
[----:B------:R-:W-:Y:S01]  /*12560*/  MUFU.EX2 R42, R91 ;  /* 0x0000005b002a7308 */ /* 0x000fe20000000800 */
[C---:B------:R-:W-:Y:S09]  /*12570*/  HMMA.16816.F32 R8, R48.reuse, R52, R8 ;  /* 0x000000343008723c */ /* 0x040ff20000001808 */
[----:B------:R-:W2:Y:S01]  /*12580*/  MUFU.EX2 R53, R89 ;  /* 0x0000005900357308 */ /* 0x000ea20000000800 */
[----:B------:R-:W-:Y:S01]  /*12590*/  FADD.FTZ R3, R226, R37 ;  /* 0x00000025e2037221 */ /* 0x000fe20000010000 */
[----:B------:R-:W-:Y:S01]  /*125a0*/  FADD.FTZ R37, R224, R2 ;  /* 0x00000002e0257221 */ /* 0x000fe20000010000 */
[----:B------:R-:W-:Y:S01]  /*125b0*/  FADD.FTZ R0, R170, R0 ;  /* 0x00000000aa007221 */ /* 0x000fe20000010000 */
[----:B------:R-:W-:Y:S01]  /*125c0*/  FADD.FTZ R2, R167, R36 ;  /* 0x00000024a7027221 */ /* 0x000fe20000010000 */
[-C--:B------:R-:W-:Y:S05]  /*125d0*/  HMMA.16816.F32 R12, R48, R54.reuse, R12 ;  /* 0x00000036300c723c */ /* 0x080fea000000180c */
[----:B------:R-:W3:Y:S01]  /*125e0*/  MUFU.EX2 R52, R90 ;  /* 0x0000005a00347308 */ /* 0x000ee20000000800 */
        /* <DEDUP_REMOVED lines=10> */
[-C--:B-1----:R-:W-:Y:S01]  /*12690*/  HMMA.16816.F32 R20, R44, R56.reuse, R20 ;  /* 0x000000382c14723c */ /* 0x082fe20000001814 */
[----:B------:R-:W1:Y:S02]  /*126a0*/  LDSM.16.MT88.4 R148, [R135+0x5c00] ;  /* 0x005c00008794783b */ /* 0x000e640000004200 */
[----:B------:R-:W-:Y:S01]  /*126b0*/  FADD.FTZ R0, R164, R3 ;  /* 0x00000003a4007221 */ /* 0x000fe20000010000 */
[----:B------:R-:W-:Y:S01]  /*126c0*/  F2FP.F16.F32.PACK_AB R164, R83, R81 ;  /* 0x0000005153a4723e */ /* 0x000fe200000000ff */
[----:B------:R-:W-:Y:S01]  /*126d0*/  FADD.FTZ R3, R156, R37 ;  /* 0x000000259c037221 */ /* 0x000fe20000010000 */
[----:B------:R-:W-:Y:S01]  /*126e0*/  F2FP.F16.F32.PACK_AB R167, R61, R85 ;  /* 0x000000553da7723e */ /* 0x000fe200000000ff */
        /* <DEDUP_REMOVED lines=10> */
[----:B------:R-:W-:Y:S01]  /*12790*/  F2FP.F16.F32.PACK_AB R165, R82, R80 ;  /* 0x0000005052a5723e */ /* 0x000fe200000000ff */
[----:B------:R-:W-:Y:S01]  /*127a0*/  FADD.FTZ R0, R163, R2 ;  /* 0x00000002a3007221 */ /* 0x000fe20000010000 */
[----:B------:R-:W-:Y:S01]  /*127b0*/  HMMA.16816.F32 R32, R44, R58, R32 ;  /* 0x0000003a2c20723c */ /* 0x000fe20000001820 */
[----:B------:R-:W4:Y:S03]  /*127c0*/  LDSM.16.MT88.4 R44, [R189+0x5c00] ;  /* 0x005c0000bd2c783b */ /* 0x000f260000004200 */
[----:B------:R-:W-:Y:S01]  /*127d0*/  F2FP.F16.F32.PACK_AB R166, R60, R87 ;  /* 0x000000573ca6723e */ /* 0x000fe200000000ff */
[----:B------:R-:W-:Y:S01]  /*127e0*/  FADD.FTZ R2, R158, R3 ;  /* 0x000000039e027221 */ /* 0x000fe20000010000 */
[----:B------:R-:W-:Y:S01]  /*127f0*/  FADD.FTZ R3, R136, R0 ;  /* 0x0000000088037221 */ /* 0x000fe20000010000 */
[----:B------:R-:W-:Y:S01]  /*12800*/  FADD.FTZ R36, R155, R36 ;  /* 0x000000249b247221 */ /* 0x000fe20000010000 */
[----:B------:R-:W-:Y:S01]  /*12810*/  FADD.FTZ R37, R146, R37 ;  /* 0x0000002592257221 */ /* 0x000fe20000010000 */
[----:B------:R-:W-:Y:S01]  /*12820*/  FADD.FTZ R0, R133, R2 ;  /* 0x0000000285007221 */ /* 0x000fe20000010000 */
[----:B------:R-:W-:Y:S01]  /*12830*/  FADD.FTZ R3, R139, R3 ;  /* 0x000000038b037221 */ /* 0x000fe20000010000 */
[----:B------:R-:W-:Y:S01]  /*12840*/  FADD.FTZ R36, R127, R36 ;  /* 0x000000247f247221 */ /* 0x000fe20000010000 */
[----:B------:R-:W-:Y:S01]  /*12850*/  F2FP.F16.F32.PACK_AB R160, R86, R84 ;  /* 0x0000005456a0723e */ /* 0x000fe200000000ff */
[----:B------:R-:W-:Y:S01]  /*12860*/  FADD.FTZ R2, R134, R0 ;  /* 0x0000000086027221 */ /* 0x000fe20000010000 */
[----:B------:R-:W-:Y:S01]  /*12870*/  FADD.FTZ R3, R145, R3 ;  /* 0x0000000391037221 */ /* 0x000fe20000010000 */
[----:B------:R-:W-:Y:S01]  /*12880*/  FADD.FTZ R0, R132, R36 ;  /* 0x0000002484007221 */ /* 0x000fe20000010000 */
[----:B------:R-:W-:Y:S01]  /*12890*/  FADD.FTZ R36, R153, R37 ;  /* 0x0000002599247221 */ /* 0x000fe20000010000 */
[-C--:B-1----:R-:W-:Y:S05]  /*128a0*/  HMMA.16816.F32 R136, R164, R148.reuse, R4 ;  /* 0x00000094a488723c */ /* 0x082fea0000001804 */
        /* <DEDUP_REMOVED lines=14> */
[----:B--2---:R-:W-:Y:S01]  /*12990*/  F2FP.F16.F32.PACK_AB R162, R62, R53 ;  /* 0x000000353ea2723e */ /* 0x004fe200000000ff */
[----:B------:R-:W-:Y:S01]  /*129a0*/  FADD.FTZ R2, R102, R2 ;  /* 0x0000000266027221 */ /* 0x000fe20000010000 */
[----:B---3--:R-:W-:Y:S01]  /*129b0*/  F2FP.F16.F32.PACK_AB R161, R52, R43 ;  /* 0x0000002b34a1723e */ /* 0x008fe200000000ff */
[----:B------:R-:W-:Y:S01]  /*129c0*/  FADD.FTZ R0, R95, R4 ;  /* 0x000000045f007221 */ /* 0x000fe20000010000 */
[----:B------:R-:W-:Y:S01]  /*129d0*/  F2FP.F16.F32.PACK_AB R163, R63, R42 ;  /* 0x0000002a3fa3723e */ /* 0x000fe200000000ff */
[----:B------:R-:W-:Y:S01]  /*129e0*/  FADD.FTZ R4, R99, R5 ;  /* 0x0000000563047221 */ /* 0x000fe20000010000 */
        /* <DEDUP_REMOVED lines=43> */
[----:B------:R-:W-:Y:S03]  /*12ca0*/  STL [R1+0x18], R4 ;  /* 0x0000180401007387 */ /* 0x000fe60000100800 */
[----:B------:R-:W-:Y:S01]  /*12cb0*/  FADD.FTZ R0, R63, R0 ;  /* 0x000000003f007221 */ /* 0x000fe20000010000 */
[----:B------:R1:W-:Y:S01]  /*12cc0*/  STL [R1+0x20], R3 ;  /* 0x0000200301007387 */ /* 0x0003e20000100800 */
[----:B------:R-:W-:Y:S02]  /*12cd0*/  MOV R134, R38 ;  /* 0x0000002600867202 */ /* 0x000fe40000000f00 */
[----:B------:R-:W-:Y:S01]  /*12ce0*/  MOV R133, R39 ;  /* 0x0000002700857202 */ /* 0x000fe20000000f00 */
[----:B------:R2:W-:Y:S01]  /*12cf0*/  STL [R1+0x1c], R2 ;  /* 0x00001c0201007387 */ /* 0x0005e20000100800 */
[----:B------:R-:W-:Y:S03]  /*12d00*/  MOV R132, R40 ;  /* 0x0000002800847202 */ /* 0x000fe60000000f00 */
[----:B------:R2:W-:Y:S01]  /*12d10*/  STL [R1+0x24], R0 ;  /* 0x0000240001007387 */ /* 0x0005e20000100800 */
[----:B-1----:R-:W-:Y:S01]  /*12d20*/  MOV R3, R41 ;  /* 0x0000002900037202 */ /* 0x002fe20000000f00 */
[----:B------:R-:W-:Y:S06]  /*12d30*/  @P0 BRA `(.L_x_203) ;  /* 0xffffffa8009c0947 */ /* 0x000fec000383ffff */
.L_x_202:
[----:B--2---:R-:W2:Y:S01]  /*12d40*/  LDL.LU R0, [R1+0x18] ;  /* 0x0000180001007983 */ /* 0x004ea20000300800 */
[----:B------:R-:W1:Y:S03]  /*12d50*/  LDC R14, c[0x0][0x434] ;  /* 0x00010d00ff0e7b82 */ /* 0x000e660000000800 */
[----:B------:R-:W3:Y:S04]  /*12d60*/  LDL.LU R8, [R1+0x20] ;  /* 0x0000200001087983 */ /* 0x000ee80000300800 */
[----:B------:R-:W4:Y:S01]  /*12d70*/  LDL.LU R7, [R1+0x1c] ;  /* 0x00001c0001077983 */ /* 0x000f220000300800 */
[----:B------:R-:W5:Y:S01]  /*12d80*/  S2R R10, SR_TID.X ;  /* 0x00000000000a7919 */ /* 0x000f620000002100 */
[----:B------:R-:W1:Y:S01]  /*12d90*/  S2R R37, SR_CTAID.Y ;  /* 0x0000000000257919 */ /* 0x000e620000002600 */
[----:B------:R-:W1:Y:S01]  /*12da0*/  S2R R36, SR_TID.X ;  /* 0x0000000000247919 */ /* 0x000e620000002100 */
[----:B------:R-:W5:Y:S01]  /*12db0*/  S2UR UR5, SR_CgaCtaId ;  /* 0x00000000000579c3 */ /* 0x000f620000008800 */
[----:B------:R-:W4:Y:S04]  /*12dc0*/  LDL.LU R6, [R1+0x24] ;  /* 0x0000240001067983 */ /* 0x000f280000300800 */
[----:B------:R-:W4:Y:S03]  /*12dd0*/  LDL.LU R9, [R1+0x28] ;  /* 0x0000280001097983 */ /* 0x000f260000300800 */
[----:B------:R-:W4:Y:S01]  /*12de0*/  LDC R27, c[0x0][0x434] ;  /* 0x00010d00ff1b7b82 */ /* 0x000f220000000800 */
[----:B------:R-:W-:-:S07]  /*12df0*/  UMOV UR4, 0x400 ;  /* 0x0000040000047882 */ /* 0x000fce0000000000 */
[----:B------:R-:W2:Y:S01]  /*12e00*/  LDC.U8 R34, c[0x0][0x548] ;  /* 0x00015200ff227b82 */ /* 0x000ea20000000000 */
[----:B-----5:R-:W-:Y:S01]  /*12e10*/  SHF.R.U32.HI R10, RZ, 0x2, R10 ;  /* 0x00000002ff0a7819 */ /* 0x020fe2000001160a */
[----:B------:R-:W-:-:S06]  /*12e20*/  ULEA UR5, UR5, UR4, 0x18 ;  /* 0x0000000405057291 */ /* 0x000fcc000f8ec0ff */
[----:B------:R-:W2:Y:S01]  /*12e30*/  S2UR UR4, SR_CTAID.Z ;  /* 0x00000000000479c3 */ /* 0x000ea20000002700 */
[----:B------:R-:W-:-:S04]  /*12e40*/  IADD3 R10, PT, PT, R10, 0x60, RZ ;  /* 0x000000600a0a7810 */ /* 0x000fc80007ffe0ff */
[----:B------:R-:W-:Y:S02]  /*12e50*/  ISETP.GE.AND P0, PT, R10, UR10, PT ;  /* 0x0000000a0a007c0c */ /* 0x000fe4000bf06270 */
[----:B-1----:R-:W-:Y:S02]  /*12e60*/  SHF.R.U32.HI R35, RZ, 0x2, R36 ;  /* 0x00000002ff237819 */ /* 0x002fe40000011624 */
[----:B------:R-:W-:-:S04]  /*12e70*/  SHF.L.U32 R12, R36, 0x3, RZ ;  /* 0x00000003240c7819 */ /* 0x000fc800000006ff */
[----:B------:R-:W-:Y:S01]  /*12e80*/  LOP3.LUT R12, R12, 0xc0, RZ, 0xc0, !PT ;  /* 0x000000c00c0c7812 */ /* 0x000fe200078ec0ff */
[----:B--2---:R-:W1:Y:S04]  /*12e90*/  SHFL.BFLY PT, R4, R0, 0x2, 0x1f ;  /* 0x0c401f0000047f89 */ /* 0x004e6800000e0000 */
[----:B---3--:R-:W2:Y:S04]  /*12ea0*/  SHFL.BFLY PT, R3, R8, 0x2, 0x1f ;  /* 0x0c401f0008037f89 */ /* 0x008ea800000e0000 */
[----:B----4-:R-:W3:Y:S04]  /*12eb0*/  SHFL.BFLY PT, R2, R7, 0x2, 0x1f ;  /* 0x0c401f0007027f89 */ /* 0x010ee800000e0000 */
[----:B------:R-:W4:Y:S01]  /*12ec0*/  SHFL.BFLY PT, R5, R6, 0x2, 0x1f ;  /* 0x0c401f0006057f89 */ /* 0x000f2200000e0000 */
[----:B-1----:R-:W-:Y:S01]  /*12ed0*/  FADD.FTZ R4, R4, R0 ;  /* 0x0000000004047221 */ /* 0x002fe20000010000 */
[----:B------:R-:W-:Y:S01]  /*12ee0*/  MOV R0, UR11 ;  /* 0x0000000b00007c02 */ /* 0x000fe20008000f00 */
[----:B--2---:R-:W-:-:S03]  /*12ef0*/  FADD.FTZ R3, R3, R8 ;  /* 0x0000000803037221 */ /* 0x004fc60000010000 */
[----:B------:R-:W-:Y:S01]  /*12f00*/  ISETP.NE.AND P3, PT, R0, -0x1, PT ;  /* 0xffffffff0000780c */ /* 0x000fe20003f65270 */
[----:B------:R-:W1:Y:S01]  /*12f10*/  SHFL.BFLY PT, R20, R4, 0x1, 0x1f ;  /* 0x0c201f0004147f89 */ /* 0x000e6200000e0000 */
[----:B------:R-:W2:Y:S01]  /*12f20*/  LDC.U8 R8, c[0x0][0x549] ;  /* 0x00015240ff087b82 */ /* 0x000ea20000000000 */
[----:B---3--:R-:W-:Y:S02]  /*12f30*/  FADD.FTZ R2, R2, R7 ;  /* 0x0000000702027221 */ /* 0x008fe40000010000 */
[----:B------:R-:W3:Y:S04]  /*12f40*/  SHFL.BFLY PT, R21, R3, 0x1, 0x1f ;  /* 0x0c201f0003157f89 */ /* 0x000ee800000e0000 */
[----:B------:R-:W5:Y:S04]  /*12f50*/  SHFL.BFLY PT, R22, R2, 0x1, 0x1f ;  /* 0x0c201f0002167f89 */ /* 0x000f6800000e0000 */
[----:B------:R-:W5:Y:S01]  /*12f60*/  @P3 LDC.64 R10, c[0x0][0x408] ;  /* 0x00010200ff0a3b82 */ /* 0x000f620000000a00 */
[----:B----4-:R-:W-:-:S07]  /*12f70*/  FADD.FTZ R0, R5, R6 ;  /* 0x0000000605007221 */ /* 0x010fce0000010000 */
[----:B------:R-:W4:Y:S01]  /*12f80*/  @!P3 LDC.64 R6, c[0x0][0x400] ;  /* 0x00010000ff06bb82 */ /* 0x000f220000000a00 */
[----:B------:R-:W4:Y:S01]  /*12f90*/  SHFL.BFLY PT, R24, R0, 0x1, 0x1f ;  /* 0x0c201f0000187f89 */ /* 0x000f2200000e0000 */
[----:B-1----:R-:W-:Y:S01]  /*12fa0*/  FADD.FTZ R20, R4, R20 ;  /* 0x0000001404147221 */ /* 0x002fe20000010000 */
[----:B--2---:R-:W-:Y:S02]  /*12fb0*/  ISETP.NE.AND P4, PT, R8, RZ, PT ;  /* 0x000000ff0800720c */ /* 0x004fe40003f85270 */
[----:B------:R-:W-:Y:S01]  /*12fc0*/  SHF.L.U32 R4, R36, 0x4, RZ ;  /* 0x0000000424047819 */ /* 0x000fe200000006ff */
[----:B---3--:R-:W-:Y:S01]  /*12fd0*/  FADD.FTZ R21, R3, R21 ;  /* 0x0000001503157221 */ /* 0x008fe20000010000 */
[----:B------:R-:W-:Y:S01]  /*12fe0*/  MOV R3, UR11 ;  /* 0x0000000b00037c02 */ /* 0x000fe20008000f00 */
[----:B------:R-:W1:Y:S01]  /*12ff0*/  MUFU.RCP R5, R20 ;  /* 0x0000001400057308 */ /* 0x000e620000001000 */
[----:B------:R-:W-:Y:S01]  /*13000*/  LOP3.LUT R4, R9, 0x3e00, R4, 0xf8, !PT ;  /* 0x00003e0009047812 */ /* 0x000fe200078ef804 */
[----:B-----5:R-:W-:Y:S01]  /*13010*/  FADD.FTZ R22, R2, R22 ;  /* 0x0000001602167221 */ /* 0x020fe20000010000 */
[----:B------:R-:W-:-:S02]  /*13020*/  ISETP.NE.AND P5, PT, R3, -0x1, PT ;  /* 0xffffffff0300780c */ /* 0x000fc40003fa5270 */
[----:B------:R-:W-:Y:S01]  /*13030*/  SHF.L.U32 R9, R35, 0x5, RZ ;  /* 0x0000000523097819 */ /* 0x000fe200000006ff */
[----:B------:R-:W-:Y:S01]  /*13040*/  @P3 IMAD.WIDE.U32 R28, R10, UR11, RZ ;  /* 0x0000000b0a1c3c25 */ /* 0x000fe2000f8e00ff */
[----:B------:R-:W-:Y:S01]  /*13050*/  FSETP.NE.FTZ.AND P2, PT, R20, RZ, PT ;  /* 0x000000ff1400720b */ /* 0x000fe20003f55000 */
[----:B------:R-:W2:Y:S01]  /*13060*/  MUFU.RCP R8, R21 ;  /* 0x0000001500087308 */ /* 0x000ea20000001000 */
[----:B------:R-:W3:Y:S01]  /*13070*/  @P4 LDC R19, c[0x0][0x430] ;  /* 0x00010c00ff134b82 */ /* 0x000ee20000000800 */
[----:B------:R-:W-:Y:S02]  /*13080*/  LOP3.LUT R4, R4, 0x20, R9, 0xf8, !PT ;  /* 0x0000002004047812 */ /* 0x000fe400078ef809 */
[----:B------:R-:W-:Y:S01]  /*13090*/  LOP3.LUT R3, R12, 0x18, R36, 0xf8, !PT ;  /* 0x000000180c037812 */ /* 0x000fe200078ef824 */
[----:B----4-:R-:W-:Y:S01]  /*130a0*/  @!P3 IMAD.WIDE.U32 R30, R37, R6, RZ ;  /* 0x00000006251eb225 */ /* 0x010fe200078e00ff */
[----:B------:R-:W-:-:S03]  /*130b0*/  FSETP.NE.FTZ.AND P1, PT, R21, RZ, PT ;  /* 0x000000ff1500720b */ /* 0x000fc60003f35000 */
[----:B------:R-:W-:Y:S01]  /*130c0*/  FADD.FTZ R24, R0, R24 ;  /* 0x0000001800187221 */ /* 0x000fe20000010000 */
[----:B------:R-:W-:Y:S01]  /*130d0*/  LOP3.LUT R6, R4, R3, RZ, 0xfc, !PT ;  /* 0x0000000304067212 */ /* 0x000fe200078efcff */
[----:B------:R-:W-:Y:S01]  /*130e0*/  @!P3 IMAD R32, R37, R7, R31 ;  /* 0x000000072520b224 */ /* 0x000fe200078e021f */
[----:B-1----:R-:W-:Y:S01]  /*130f0*/  FSEL R0, R5, 1, P2 ;  /* 0x3f80000005007808 */ /* 0x002fe20001000000 */
[----:B------:R-:W1:Y:S01]  /*13100*/  @P4 LDC R7, c[0x0][0x430] ;  /* 0x00010c00ff074b82 */ /* 0x000e620000000800 */
[----:B------:R-:W-:Y:S01]  /*13110*/  @!P5 IMAD R2, R37, R14, RZ ;  /* 0x0000000e2502d224 */ /* 0x000fe200078e02ff */
[----:B------:R4:W1:Y:S01]  /*13120*/  MUFU.RCP R4, R22 ;  /* 0x0000001600047308 */ /* 0x0008620000001000 */
[----:B------:R-:W-:Y:S02]  /*13130*/  @P3 IMAD R32, R11, UR11, R29 ;  /* 0x0000000b0b203c24 */ /* 0x000fe4000f8e021d */
[C---:B------:R-:W-:Y:S01]  /*13140*/  FMUL.FTZ R136, R0.reuse, R136 ;  /* 0x0000008800887220 */ /* 0x040fe20000410000 */
[----:B------:R-:W-:Y:S01]  /*13150*/  FMUL.FTZ R5, R0, R137 ;  /* 0x0000008900057220 */ /* 0x000fe20000410000 */
[----:B------:R-:W-:Y:S01]  /*13160*/  @!P5 R2UR UR11, R2 ;  /* 0x00000000020bd2ca */ /* 0x000fe200000e0000 */
[C---:B------:R-:W-:Y:S01]  /*13170*/  FMUL.FTZ R148, R0.reuse, R148 ;  /* 0x0000009400947220 */ /* 0x040fe20000410000 */
[C---:B------:R-:W-:Y:S01]  /*13180*/  FMUL.FTZ R149, R0.reuse, R149 ;  /* 0x0000009500957220 */ /* 0x040fe20000410000 */
[C---:B------:R-:W-:Y:S01]  /*13190*/  FMUL.FTZ R152, R0.reuse, R152 ;  /* 0x0000009800987220 */ /* 0x040fe20000410000 */
[C---:B------:R-:W-:Y:S01]  /*131a0*/  FMUL.FTZ R13, R0.reuse, R153 ;  /* 0x00000099000d7220 */ /* 0x040fe20000410000 */
[C---:B------:R-:W-:Y:S01]  /*131b0*/  FMUL.FTZ R164, R0.reuse, R164 ;  /* 0x000000a400a47220 */ /* 0x040fe20000410000 */
[----:B------:R-:W-:Y:S01]  /*131c0*/  FMUL.FTZ R10, R0, R165 ;  /* 0x000000a5000a7220 */ /* 0x000fe20000410000 */
[----:B--2---:R-:W-:Y:S01]  /*131d0*/  FSEL R3, R8, 1, P1 ;  /* 0x3f80000008037808 */ /* 0x004fe20000800000 */
[----:B------:R4:W2:Y:S01]  /*131e0*/  MUFU.RCP R0, R24 ;  /* 0x0000001800007308 */ /* 0x0008a20000001000 */
[----:B------:R-:W-:-:S02]  /*131f0*/  LEA R11, R6, UR5, 0x1 ;  /* 0x00000005060b7c11 */ /* 0x000fc4000f8e08ff */
[----:B------:R-:W-:Y:S01]  /*13200*/  FSETP.NE.FTZ.AND P6, PT, R22, RZ, PT ;  /* 0x000000ff1600720b */ /* 0x000fe20003fd5000 */
[C---:B------:R-:W-:Y:S01]  /*13210*/  FMUL.FTZ R138, R3.reuse, R138 ;  /* 0x0000008a038a7220 */ /* 0x040fe20000410000 */
[----:B------:R-:W-:Y:S01]  /*13220*/  MOV R33, UR11 ;  /* 0x0000000b00217c02 */ /* 0x000fe20008000f00 */
[C---:B------:R-:W-:Y:S01]  /*13230*/  FMUL.FTZ R139, R3.reuse, R139 ;  /* 0x0000008b038b7220 */ /* 0x040fe20000410000 */
[C---:B------:R-:W-:Y:S01]  /*13240*/  FMUL.FTZ R150, R3.reuse, R150 ;  /* 0x0000009603967220 */ /* 0x040fe20000410000 */
[----:B------:R-:W-:Y:S01]  /*13250*/  FMUL.FTZ R151, R3, R151 ;  /* 0x0000009703977220 */ /* 0x000fe20000410000 */
[----:B------:R-:W-:Y:S01]  /*13260*/  @P4 MOV R23, 0x1 ;  /* 0x0000000100174802 */ /* 0x000fe20000000f00 */
[----:B-1----:R-:W-:Y:S01]  /*13270*/  @P4 IMAD R27, R7, R14, RZ ;  /* 0x0000000e071b4224 */ /* 0x002fe200078e02ff */
[----:B--234-:R-:W-:Y:S06]  /*13280*/  @P4 BRA `(.L_x_206) ;  /* 0x0000000000204947 */ /* 0x01cfec0003800000 */
[----:B------:R-:W-:Y:S01]  /*13290*/  ISETP.NE.AND P5, PT, R34, RZ, PT ;  /* 0x000000ff2200720c */ /* 0x000fe20003fa5270 */
[----:B------:R-:W1:-:S12]  /*132a0*/  LDC R2, c[0x0][0x3e0] ;  /* 0x0000f800ff027b82 */ /* 0x000e580000000800 */
[----:B------:R-:W1:Y:S01]  /*132b0*/  @P5 LDC R23, c[0x0][0x454] ;  /* 0x00011500ff175b82 */ /* 0x000e620000000800 */
[----:B------:R-:W-:Y:S02]  /*132c0*/  @P5 MOV R19, 0x1 ;  /* 0x0000000100135802 */ /* 0x000fe40000000f00 */
[----:B------:R-:W-:-:S05]  /*132d0*/  @!P5 MOV R19, 0x1 ;  /* 0x000000010013d802 */ /* 0x000fca0000000f00 */
[----:B------:R-:W2:Y:S01]  /*132e0*/  @P5 LDC R27, c[0x0][0x454] ;  /* 0x00011500ff1b5b82 */ /* 0x000ea20000000800 */
[-C--:B-1----:R-:W-:Y:S02]  /*132f0*/  @P5 IMAD R23, R23, R2.reuse, RZ ;  /* 0x0000000217175224 */ /* 0x082fe400078e02ff */
[----:B------:R-:W-:-:S07]  /*13300*/  @!P5 IMAD R23, R14, R2, RZ ;  /* 0x000000020e17d224 */ /* 0x000fce00078e02ff */
.L_x_206:
[----:B------:R-:W-:Y:S01]  /*13310*/  IMAD.SHL.U32 R26, R36, 0x4, RZ ;  /* 0x00000004241a7824 */ /* 0x000fe200078e00ff */
[----:B------:R-:W-:Y:S01]  /*13320*/  FSETP.NE.FTZ.AND P5, PT, R24, RZ, PT ;  /* 0x000000ff1800720b */ /* 0x000fe20003fb5000 */
[C---:B------:R-:W-:Y:S01]  /*13330*/  FMUL.FTZ R154, R3.reuse, R154 ;  /* 0x0000009a039a7220 */ /* 0x040fe20000410000 */
[----:B------:R-:W-:Y:S01]  /*13340*/  FSEL R2, R4, 1, P6 ;  /* 0x3f80000004027808 */ /* 0x000fe20003000000 */
[C---:B------:R-:W-:Y:S01]  /*13350*/  FMUL.FTZ R12, R3.reuse, R155 ;  /* 0x0000009b030c7220 */ /* 0x040fe20000410000 */
[----:B------:R-:W-:Y:S01]  /*13360*/  LOP3.LUT R25, R26, 0x20, RZ, 0xc0, !PT ;  /* 0x000000201a197812 */ /* 0x000fe200078ec0ff */
[----:B------:R-:W-:Y:S01]  /*13370*/  FMUL.FTZ R166, R3, R166 ;  /* 0x000000a603a67220 */ /* 0x000fe20000410000 */
[----:B------:R-:W-:Y:S01]  /*13380*/  F2FP.F16.F32.PACK_AB R4, R139, R138 ;  /* 0x0000008a8b04723e */ /* 0x000fe200000000ff */
[----:B------:R-:W-:Y:S01]  /*13390*/  FMUL.FTZ R9, R3, R167 ;  /* 0x000000a703097220 */ /* 0x000fe20000410000 */
[----:B------:R-:W-:Y:S01]  /*133a0*/  FSEL R0, R0, 1, P5 ;  /* 0x3f80000000007808 */ /* 0x000fe20002800000 */
        /* <DEDUP_REMOVED lines=8> */
[----:B------:R-:W-:Y:S01]  /*13430*/  F2FP.F16.F32.PACK_AB R5, R5, R136 ;  /* 0x000000880505723e */ /* 0x000fe200000000ff */
[----:B------:R-:W-:Y:S01]  /*13440*/  IMAD.IADD R6, R11, 0x1, -R25 ;  /* 0x000000010b067824 */ /* 0x000fe200078e0a19 */
[----:B------:R-:W-:Y:S01]  /*13450*/  F2FP.F16.F32.PACK_AB R2, R149, R148 ;  /* 0x000000949502723e */ /* 0x000fe200000000ff */
[----:B------:R1:W-:Y:S01]  /*13460*/  STS [R11+0x200], R4 ;  /* 0x000200040b007388 */ /* 0x0003e20000000800 */
        /* <DEDUP_REMOVED lines=8> */
[----:B------:R3:W-:Y:S01]  /*134f0*/  STS [R11], R5 ;  /* 0x000000050b007388 */ /* 0x0007e20000000800 */
[----:B------:R-:W-:Y:S01]  /*13500*/  F2FP.F16.F32.PACK_AB R0, R151, R150 ;  /* 0x000000969700723e */ /* 0x000fe200000000ff */
[----:B------:R-:W-:Y:S01]  /*13510*/  @P2 MUFU.LG2 R20, R20 ;  /* 0x0000001400142308 */ /* 0x000fe20000000c00 */
[----:B------:R-:W-:Y:S01]  /*13520*/  F2FP.F16.F32.PACK_AB R3, R3, R140 ;  /* 0x0000008c0303723e */ /* 0x000fe200000000ff */
[----:B------:R4:W-:Y:S01]  /*13530*/  STS [R6+0x10], R2 ;  /* 0x0000100206007388 */ /* 0x0009e20000000800 */
[----:B------:R-:W-:Y:S01]  /*13540*/  F2FP.F16.F32.PACK_AB R8, R8, R142 ;  /* 0x0000008e0808723e */ /* 0x000fe200000000ff */
[----:B------:R-:W-:Y:S01]  /*13550*/  BSSY.RECONVERGENT B0, `(.L_x_207) ;  /* 0x0000076000007945 */ /* 0x000fe20003800200 */
[----:B------:R-:W-:Y:S01]  /*13560*/  F2FP.F16.F32.PACK_AB R7, R7, R144 ;  /* 0x000000900707723e */ /* 0x000fe200000000ff */
[----:B------:R5:W-:Y:S01]  /*13570*/  STS [R6+0x210], R0 ;  /* 0x0002100006007388 */ /* 0x000be20000000800 */
[----:B------:R-:W-:-:S02]  /*13580*/  F2FP.F16.F32.PACK_AB R14, R14, R146 ;  /* 0x000000920e0e723e */ /* 0x000fc400000000ff */
[----:B------:R-:W-:Y:S01]  /*13590*/  F2FP.F16.F32.PACK_AB R13, R13, R152 ;  /* 0x000000980d0d723e */ /* 0x000fe200000000ff */
[----:B------:R2:W-:Y:S01]  /*135a0*/  STS [R11+0x1000], R3 ;  /* 0x001000030b007388 */ /* 0x0005e20000000800 */
[----:B------:R-:W-:Y:S02]  /*135b0*/  F2FP.F16.F32.PACK_AB R12, R12, R154 ;  /* 0x0000009a0c0c723e */ /* 0x000fe400000000ff */
[----:B------:R-:W-:Y:S01]  /*135c0*/  F2FP.F16.F32.PACK_AB R10, R10, R164 ;  /* 0x000000a40a0a723e */ /* 0x000fe200000000ff */
[----:B------:R2:W-:Y:S01]  /*135d0*/  STS [R11+0x1200], R8 ;  /* 0x001200080b007388 */ /* 0x0005e20000000800 */
[----:B-1----:R-:W-:Y:S02]  /*135e0*/  LOP3.LUT R4, R26, 0x40, RZ, 0xc0, !PT ;  /* 0x000000401a047812 */ /* 0x002fe400078ec0ff */
[----:B------:R-:W-:Y:S01]  /*135f0*/  F2FP.F16.F32.PACK_AB R9, R9, R166 ;  /* 0x000000a60909723e */ /* 0x000fe200000000ff */
[----:B------:R1:W-:Y:S01]  /*13600*/  STS [R6+0x1010], R7 ;  /* 0x0010100706007388 */ /* 0x0003e20000000800 */
[----:B------:R-:W-:-:S02]  /*13610*/  F2FP.F16.F32.PACK_AB R18, R18, R156 ;  /* 0x0000009c1212723e */ /* 0x000fc400000000ff */
[----:B------:R-:W-:Y:S01]  /*13620*/  F2FP.F16.F32.PACK_AB R17, R17, R158 ;  /* 0x0000009e1111723e */ /* 0x000fe200000000ff */
[----:B------:R1:W-:Y:S01]  /*13630*/  STS [R6+0x1210], R14 ;  /* 0x0012100e06007388 */ /* 0x0003e20000000800 */
[----:B------:R-:W-:Y:S01]  /*13640*/  F2FP.F16.F32.PACK_AB R16, R16, R160 ;  /* 0x000000a01010723e */ /* 0x000fe200000000ff */
[----:B---3--:R-:W3:Y:S01]  /*13650*/  @P6 LDC R5, c[0x0][0x458] ;  /* 0x00011600ff056b82 */ /* 0x008ee20000000800 */
[----:B------:R-:W-:Y:S01]  /*13660*/  F2FP.F16.F32.PACK_AB R15, R15, R162 ;  /* 0x000000a20f0f723e */ /* 0x000fe200000000ff */
[----:B------:R-:W1:Y:S01]  /*13670*/  S2R R42, SR_TID.X ;  /* 0x00000000002a7919 */ /* 0x000e620000002100 */
[----:B----4-:R-:W-:Y:S02]  /*13680*/  IADD3 R2, PT, PT, R11, -R4, RZ ;  /* 0x800000040b027210 */ /* 0x010fe40007ffe0ff */
[----:B------:R-:W4:Y:S01]  /*13690*/  @P5 MUFU.LG2 R4, R24 ;  /* 0x0000001800045308 */ /* 0x000f220000000c00 */
[----:B------:R-:W-:Y:S02]  /*136a0*/  MOV R26, 0x7f800000 ;  /* 0x7f800000001a7802 */ /* 0x000fe40000000f00 */
[----:B-----5:R-:W-:Y:S01]  /*136b0*/  IMAD.IADD R0, R2, 0x1, -R25 ;  /* 0x0000000102007824 */ /* 0x020fe200078e0a19 */
[----:B------:R-:W-:Y:S01]  /*136c0*/  STS [R2+0x20], R13 ;  /* 0x0000200d02007388 */ /* 0x000fe20000000800 */
[----:B------:R-:W-:-:S03]  /*136d0*/  ISETP.NE.AND P4, PT, R34, RZ, !P4 ;  /* 0x000000ff2200720c */ /* 0x000fc60006785270 */
[----:B------:R-:W-:Y:S01]  /*136e0*/  STS [R2+0x220], R12 ;  /* 0x0002200c02007388 */ /* 0x000fe20000000800 */
[----:B--2---:R2:W5:Y:S01]  /*136f0*/  @P6 MUFU.LG2 R3, R22 ;  /* 0x0000001600036308 */ /* 0x0045620000000c00 */
[----:B------:R-:W3:Y:S02]  /*13700*/  @P2 LDC R11, c[0x0][0x458] ;  /* 0x00011600ff0b2b82 */ /* 0x000ee40000000800 */
[----:B------:R-:W-:Y:S04]  /*13710*/  STS [R0+0x30], R10 ;  /* 0x0000300a00007388 */ /* 0x000fe80000000800 */
[----:B------:R3:W-:Y:S01]  /*13720*/  STS [R0+0x230], R9 ;  /* 0x0002300900007388 */ /* 0x0007e20000000800 */
[----:B-1----:R-:W1:Y:S01]  /*13730*/  @P1 MUFU.LG2 R7, R21 ;  /* 0x0000001500071308 */ /* 0x002e620000000c00 */
[----:B------:R-:W1:Y:S01]  /*13740*/  @P1 LDC R8, c[0x0][0x458] ;  /* 0x00011600ff081b82 */ /* 0x000e620000000800 */
[----:B----4-:R-:W-:Y:S01]  /*13750*/  @P5 FMUL.FTZ R4, R4, 0.69314718246459960938 ;  /* 0x3f31721804045820 */ /* 0x010fe20000410000 */
[----:B------:R4:W-:Y:S04]  /*13760*/  STS [R2+0x1020], R18 ;  /* 0x0010201202007388 */ /* 0x0009e80000000800 */
[----:B------:R4:W-:Y:S02]  /*13770*/  STS [R2+0x1220], R17 ;  /* 0x0012201102007388 */ /* 0x0009e40000000800 */
[----:B------:R-:W1:Y:S01]  /*13780*/  @P5 LDC R6, c[0x0][0x458] ;  /* 0x00011600ff065b82 */ /* 0x000e620000000800 */
[----:B--2---:R-:W-:Y:S01]  /*13790*/  IMAD.MOV.U32 R22, RZ, RZ, 0x7f800000 ;  /* 0x7f800000ff167424 */ /* 0x004fe200078e00ff */
[----:B------:R-:W-:Y:S01]  /*137a0*/  STS [R0+0x1030], R16 ;  /* 0x0010301000007388 */ /* 0x000fe20000000800 */
[----:B-----5:R-:W-:Y:S01]  /*137b0*/  @P6 FMUL.FTZ R3, R3, 0.69314718246459960938 ;  /* 0x3f31721803036820 */ /* 0x020fe20000410000 */
[----:B------:R-:W-:-:S02]  /*137c0*/  SHF.L.U32 R42, R42, 0x3, RZ ;  /* 0x000000032a2a7819 */ /* 0x000fc400000006ff */
[----:B------:R2:W-:Y:S02]  /*137d0*/  STS [R0+0x1230], R15 ;  /* 0x0012300f00007388 */ /* 0x0005e40000000800 */
[----:B------:R-:W5:Y:S01]  /*137e0*/  LDC.64 R24, c[0x0][0x410] ;  /* 0x00010400ff187b82 */ /* 0x000f620000000a00 */
[----:B------:R-:W-:-:S07]  /*137f0*/  LOP3.LUT R42, R42, 0x18, RZ, 0xc0, !PT ;  /* 0x000000182a2a7812 */ /* 0x000fce00078ec0ff */
[----:B------:R-:W-:Y:S01]  /*13800*/  BAR.SYNC.DEFER_BLOCKING 0x0 ;  /* 0x0000000000007b1d */ /* 0x000fe20000010000 */
[----:B---3--:R-:W-:Y:S01]  /*13810*/  IADD3 R9, PT, PT, R35, 0x20, RZ ;  /* 0x0000002023097810 */ /* 0x008fe20007ffe0ff */
[----:B----4-:R-:W-:Y:S02]  /*13820*/  IMAD.MOV.U32 R18, RZ, RZ, 0x7f800000 ;  /* 0x7f800000ff127424 */ /* 0x010fe400078e00ff */
[----:B------:R-:W-:Y:S01]  /*13830*/  @P6 FFMA.FTZ R18, R39, R5, R3 ;  /* 0x0000000527126223 */ /* 0x000fe20000010003 */
[----:B------:R-:W-:Y:S01]  /*13840*/  LOP3.LUT P6, RZ, R36, 0x3, RZ, 0xc0, !PT ;  /* 0x0000000324ff7812 */ /* 0x000fe200078cc0ff */
[----:B------:R-:W-:Y:S01]  /*13850*/  @P2 FMUL.FTZ R2, R20, 0.69314718246459960938 ;  /* 0x3f31721814022820 */ /* 0x000fe20000410000 */
[----:B------:R-:W-:Y:S01]  /*13860*/  MOV R17, 0x7f800000 ;  /* 0x7f80000000117802 */ /* 0x000fe20000000f00 */
[----:B-1----:R-:W-:Y:S01]  /*13870*/  @P5 FFMA.FTZ R17, R38, R6, R4 ;  /* 0x0000000626115223 */ /* 0x002fe20000010004 */
[----:B------:R-:W-:Y:S01]  /*13880*/  SHF.R.S32.HI R5, RZ, 0x1f, R33 ;  /* 0x0000001fff057819 */ /* 0x000fe20000011421 */
[----:B------:R-:W-:Y:S01]  /*13890*/  @P2 FFMA.FTZ R26, R41, R11, R2 ;  /* 0x0000000b291a2223 */ /* 0x000fe20000010002 */
[----:B------:R-:W-:Y:S01]  /*138a0*/  VIADD R2, R35, 0x40 ;  /* 0x0000004023027836 */ /* 0x000fe20000000000 */
[----:B------:R-:W-:Y:S01]  /*138b0*/  SEL R6, RZ, UR11, !P4 ;  /* 0x0000000bff067c07 */ /* 0x000fe2000e000000 */
[----:B------:R-:W-:-:S02]  /*138c0*/  IMAD R4, R19, UR12, RZ ;  /* 0x0000000c13047c24 */ /* 0x000fc4000f8e02ff */
[----:B--2---:R-:W-:Y:S01]  /*138d0*/  @P1 FMUL.FTZ R0, R7, 0.69314718246459960938 ;  /* 0x3f31721807001820 */ /* 0x004fe20000410000 */
[----:B------:R-:W-:Y:S01]  /*138e0*/  SEL R7, R5, RZ, P4 ;  /* 0x000000ff05077207 */ /* 0x000fe20002000000 */
[----:B------:R1:W2:Y:S02]  /*138f0*/  LDS.128 R44, [R216+0x1800] ;  /* 0x00180000d82c7984 */ /* 0x0002a40000000c00 */
[----:B------:R-:W-:Y:S01]  /*13900*/  @P1 FFMA.FTZ R22, R40, R8, R0 ;  /* 0x0000000828161223 */ /* 0x000fe20000010000 */
[----:B------:R-:W-:Y:S01]  /*13910*/  ISETP.GE.AND P1, PT, R2, UR10, PT ;  /* 0x0000000a02007c0c */ /* 0x000fe2000bf26270 */
[----:B------:R-:W-:Y:S01]  /*13920*/  IMAD R0, R27, UR4, RZ ;  /* 0x000000041b007c24 */ /* 0x000fe2000f8e02ff */
[----:B------:R-:W-:Y:S01]  /*13930*/  @!P3 MOV R2, R30 ;  /* 0x0000001e0002b202 */ /* 0x000fe20000000f00 */
[----:B------:R-:W-:Y:S01]  /*13940*/  @P3 IMAD.MOV.U32 R2, RZ, RZ, R28 ;  /* 0x000000ffff023224 */ /* 0x000fe200078e001c */
[----:B------:R-:W-:Y:S01]  /*13950*/  ISETP.GE.AND P2, PT, R9, UR10, PT ;  /* 0x0000000a09007c0c */ /* 0x000fe2000bf46270 */
[----:B------:R-:W-:Y:S01]  /*13960*/  @!P4 IMAD R0, R37, R23, R0 ;  /* 0x000000172500c224 */ /* 0x000fe200078e0200 */
[----:B------:R-:W-:-:S02]  /*13970*/  ISETP.GE.AND P3, PT, R35, UR10, PT ;  /* 0x0000000a23007c0c */ /* 0x000fc4000bf66270 */
[----:B------:R-:W-:-:S05]  /*13980*/  IADD3 R2, P5, PT, R42, R2, RZ ;  /* 0x000000022a027210 */ /* 0x000fca0007fbe0ff */
[----:B------:R-:W-:Y:S01]  /*13990*/  IMAD.X R3, RZ, RZ, R32, P5 ;  /* 0x000000ffff037224 */ /* 0x000fe200028e0620 */
[----:B------:R-:W-:Y:S02]  /*139a0*/  IADD3 R5, P5, P4, R4, R6, R0 ;  /* 0x0000000604057210 */ /* 0x000fe40007cbe000 */
[----:B------:R-:W-:Y:S01]  /*139b0*/  SHF.R.S32.HI R4, RZ, 0x1f, R4 ;  /* 0x0000001fff047819 */ /* 0x000fe20000011404 */
[----:B-----5:R-:W-:Y:S01]  /*139c0*/  IMAD.WIDE.U32 R12, R24, UR4, R2 ;  /* 0x00000004180c7c25 */ /* 0x020fe2000f8e0002 */
[----:B------:R-:W-:-:S04]  /*139d0*/  SHF.R.S32.HI R0, RZ, 0x1f, R0 ;  /* 0x0000001fff007819 */ /* 0x000fc80000011400 */
[----:B------:R-:W-:Y:S01]  /*139e0*/  IADD3.X R4, PT, PT, R4, R7, R0, P5, P4 ;  /* 0x0000000704047210 */ /* 0x000fe20002fe8400 */
[----:B-1----:R-:W-:Y:S06]  /*139f0*/  @P6 BRA `(.L_x_208) ;  /* 0x0000000000ac6947 */ /* 0x002fec0003800000 */
[----:B------:R-:W-:Y:S02]  /*13a00*/  SHF.R.U32.HI R0, RZ, 0x1, R36 ;  /* 0x00000001ff007819 */ /* 0x000fe40000011624 */
[----:B------:R-:W-:Y:S02]  /*13a10*/  P2R R21, PR, RZ, 0x1 ;  /* 0x00000001ff157803 */ /* 0x000fe40000000000 */
[----:B------:R-:W-:Y:S02]  /*13a20*/  LOP3.LUT R0, R0, 0x30, RZ, 0xc0, !PT ;  /* 0x0000003000007812 */ /* 0x000fe400078ec0ff */
[----:B------:R-:W-:Y:S02]  /*13a30*/  P2R R16, PR, RZ, 0x2 ;  /* 0x00000002ff107803 */ /* 0x000fe40000000000 */
[----:B------:R-:W-:-:S04]  /*13a40*/  LOP3.LUT R0, R0, 0x7, R35, 0xf8, !PT ;  /* 0x0000000700007812 */ /* 0x000fc800078ef823 */
[C---:B------:R-:W-:Y:S01]  /*13a50*/  ISETP.GE.AND P0, PT, R0.reuse, UR10, PT ;  /* 0x0000000a00007c0c */ /* 0x040fe2000bf06270 */
[----:B------:R-:W-:-:S05]  /*13a60*/  VIADD R20, R0, 0x8 ;  /* 0x0000000800147836 */ /* 0x000fca0000000000 */
[----:B------:R-:W-:-:S07]  /*13a70*/  ISETP.GE.AND P1, PT, R20, UR10, PT ;  /* 0x0000000a14007c0c */ /* 0x000fce000bf26270 */
[----:B------:R-:W-:-:S05]  /*13a80*/  @!P0 IMAD R3, R0, R19, RZ ;  /* 0x0000001300038224 */ /* 0x000fca00078e02ff */
[----:B------:R-:W-:Y:S01]  /*13a90*/  @!P0 IADD3 R6, P4, PT, R3, R5, RZ ;  /* 0x0000000503068210 */ /* 0x000fe20007f9e0ff */
[----:B------:R-:W-:-:S03]  /*13aa0*/  @!P1 IMAD R2, R20, R19, RZ ;  /* 0x0000001314029224 */ /* 0x000fc600078e02ff */
[-C--:B------:R-:W-:Y:S02]  /*13ab0*/  @!P0 LEA.HI.X.SX32 R9, R3, R4.reuse, 0x1, P4 ;  /* 0x0000000403098211 */ /* 0x080fe400020f0eff */
[C---:B------:R-:W-:Y:S01]  /*13ac0*/  LOP3.LUT R3, R0.reuse, 0x40, RZ, 0xfc, !PT ;  /* 0x0000004000037812 */ /* 0x040fe200078efcff */
[----:B------:R-:W-:Y:S01]  /*13ad0*/  VIADD R0, R0, 0x48 ;  /* 0x0000004800007836 */ /* 0x000fe20000000000 */
[C---:B------:R-:W-:Y:S02]  /*13ae0*/  @!P1 IADD3 R7, P4, PT, R2.reuse, R5, RZ ;  /* 0x0000000502079210 */ /* 0x040fe40007f9e0ff */
[----:B------:R-:W-:Y:S02]  /*13af0*/  ISETP.GE.AND P6, PT, R3, UR10, PT ;  /* 0x0000000a03007c0c */ /* 0x000fe4000bfc6270 */
[----:B------:R-:W-:Y:S02]  /*13b00*/  @!P1 LEA.HI.X.SX32 R14, R2, R4, 0x1, P4 ;  /* 0x00000004020e9211 */ /* 0x000fe400020f0eff */
[----:B------:R-:W-:-:S09]  /*13b10*/  ISETP.GE.AND P5, PT, R0, UR10, PT ;  /* 0x0000000a00007c0c */ /* 0x000fd2000bfa6270 */
[----:B------:R-:W-:-:S04]  /*13b20*/  @!P6 IMAD R2, R3, R19, RZ ;  /* 0x000000130302e224 */ /* 0x000fc800078e02ff */
[----:B------:R-:W-:Y:S01]  /*13b30*/  @!P5 IMAD R0, R0, R19, RZ ;  /* 0x000000130000d224 */ /* 0x000fe200078e02ff */
[----:B------:R-:W-:-:S04]  /*13b40*/  @!P6 IADD3 R10, P4, PT, R2, R5, RZ ;  /* 0x00000005020ae210 */ /* 0x000fc80007f9e0ff */
[----:B------:R-:W-:Y:S02]  /*13b50*/  @!P6 LEA.HI.X.SX32 R15, R2, R4, 0x1, P4 ;  /* 0x00000004020fe211 */ /* 0x000fe400020f0eff */
[----:B------:R-:W1:Y:S01]  /*13b60*/  @!P0 LDC.64 R2, c[0x0][0x420] ;  /* 0x00010800ff028b82 */ /* 0x000e620000000a00 */
[----:B------:R-:W-:-:S04]  /*13b70*/  @!P5 IADD3 R11, P4, PT, R0, R5, RZ ;  /* 0x00000005000bd210 */ /* 0x000fc80007f9e0ff */
[----:B------:R-:W-:Y:S02]  /*13b80*/  @!P5 LEA.HI.X.SX32 R0, R0, R4, 0x1, P4 ;  /* 0x000000040000d211 */ /* 0x000fe400020f0eff */
[----:B-1----:R-:W-:-:S04]  /*13b90*/  @!P0 LEA R8, P4, R6, R2, 0x2 ;  /* 0x0000000206088211 */ /* 0x002fc800078810ff */
[----:B------:R-:W-:Y:S02]  /*13ba0*/  @!P0 LEA.HI.X R9, R6, R3, R9, 0x2, P4 ;  /* 0x0000000306098211 */ /* 0x000fe400020f1409 */
[----:B------:R-:W1:Y:S03]  /*13bb0*/  @!P1 LDC.64 R2, c[0x0][0x420] ;  /* 0x00010800ff029b82 */ /* 0x000e660000000a00 */
[----:B------:R3:W-:Y:S01]  /*13bc0*/  @!P0 STG.E desc[UR14][R8.64], R26 ;  /* 0x0000001a08008986 */ /* 0x0007e2000c10190e */
[----:B------:R-:W-:Y:S02]  /*13bd0*/  ISETP.NE.AND P0, PT, R21, RZ, PT ;  /* 0x000000ff1500720c */ /* 0x000fe40003f05270 */
[----:B-1----:R-:W-:-:S04]  /*13be0*/  @!P1 LEA R6, P4, R7, R2, 0x2 ;  /* 0x0000000207069211 */ /* 0x002fc800078810ff */
[----:B------:R-:W-:Y:S02]  /*13bf0*/  @!P1 LEA.HI.X R7, R7, R3, R14, 0x2, P4 ;  /* 0x0000000307079211 */ /* 0x000fe400020f140e */
[----:B------:R-:W1:Y:S01]  /*13c00*/  @!P6 LDC.64 R2, c[0x0][0x420] ;  /* 0x00010800ff02eb82 */ /* 0x000e620000000a00 */
[----:B------:R-:W-:Y:S02]  /*13c10*/  ISETP.NE.AND P1, PT, R16, RZ, PT ;  /* 0x000000ff1000720c */ /* 0x000fe40003f25270 */
[----:B-1----:R-:W-:-:S04]  /*13c20*/  @!P6 LEA R4, P4, R10, R2, 0x2 ;  /* 0x000000020a04e211 */ /* 0x002fc800078810ff */
[----:B------:R-:W-:Y:S02]  /*13c30*/  @!P6 LEA.HI.X R5, R10, R3, R15, 0x2, P4 ;  /* 0x000000030a05e211 */ /* 0x000fe400020f140f */
[----:B------:R-:W1:Y:S02]  /*13c40*/  @!P5 LDC.64 R2, c[0x0][0x420] ;  /* 0x00010800ff02db82 */ /* 0x000e640000000a00 */
[----:B-1----:R-:W-:-:S04]  /*13c50*/  @!P5 LEA R2, P4, R11, R2, 0x2 ;  /* 0x000000020b02d211 */ /* 0x002fc800078810ff */
[----:B------:R-:W-:Y:S02]  /*13c60*/  @!P5 LEA.HI.X R3, R11, R3, R0, 0x2, P4 ;  /* 0x000000030b03d211 */ /* 0x000fe400020f1400 */
[----:B------:R-:W-:-:S13]  /*13c70*/  ISETP.GE.AND P4, PT, R20, UR10, PT ;  /* 0x0000000a14007c0c */ /* 0x000fda000bf86270 */
[----:B------:R3:W-:Y:S04]  /*13c80*/  @!P4 STG.E desc[UR14][R6.64], R22 ;  /* 0x000000160600c986 */ /* 0x0007e8000c10190e */
[----:B------:R3:W-:Y:S04]  /*13c90*/  @!P6 STG.E desc[UR14][R4.64], R18 ;  /* 0x000000120400e986 */ /* 0x0007e8000c10190e */
[----:B------:R3:W-:Y:S02]  /*13ca0*/  @!P5 STG.E desc[UR14][R2.64], R17 ;  /* 0x000000110200d986 */ /* 0x0007e4000c10190e */
.L_x_208:
[----:B------:R-:W-:Y:S05]  /*13cb0*/  BSYNC.RECONVERGENT B0 ;  /* 0x0000000000007941 */ /* 0x000fea0003800200 */
.L_x_207:
[----:B------:R1:W5:Y:S04]  /*13cc0*/  LDL R15, [R1+0x38] ;  /* 0x00003800010f7983 */ /* 0x0003680000100800 */
[----:B------:R1:W5:Y:S01]  /*13cd0*/  LDL R14, [R1+0x3c] ;  /* 0x00003c00010e7983 */ /* 0x0003620000100800 */
[----:B------:R-:W-:Y:S01]  /*13ce0*/  BSSY.RECONVERGENT B0, `(.L_x_209) ;  /* 0x000000e000007945 */ /* 0x000fe20003800200 */
[----:B---3--:R-:W-:Y:S02]  /*13cf0*/  IMAD R7, R25, UR4, R13 ;  /* 0x0000000419077c24 */ /* 0x008fe4000f8e020d */
[----:B------:R1:W3:Y:S01]  /*13d00*/  LDS.128 R8, [R216] ;  /* 0x00000000d8087984 */ /* 0x0002e20000000c00 */
[----:B------:R-:W-:Y:S05]  /*13d10*/  @P3 BRA `(.L_x_210) ;  /* 0x0000000000283947 */ /* 0x000fea0003800000 */
[----:B------:R-:W4:Y:S01]  /*13d20*/  LDCU.64 UR6, c[0x0][0x408] ;  /* 0x00008100ff0677ac */ /* 0x000f220008000a00 */
[----:B------:R-:W-:Y:S01]  /*13d30*/  MOV R6, R12 ;  /* 0x0000000c00067202 */ /* 0x000fe20000000f00 */
[----:B------:R-:W2:Y:S01]  /*13d40*/  LDCU.64 UR4, c[0x0][0x3f0] ;  /* 0x00007e00ff0477ac */ /* 0x000ea20008000a00 */
[----:B----45:R-:W-:-:S03]  /*13d50*/  IMAD R0, R14, UR6, RZ ;  /* 0x000000060e007c24 */ /* 0x030fc6000f8e02ff */
[----:B------:R-:W-:-:S04]  /*13d60*/  IMAD.WIDE.U32 R4, R15, UR6, R6 ;  /* 0x000000060f047c25 */ /* 0x000fc8000f8e0006 */
[----:B------:R-:W-:Y:S01]  /*13d70*/  IMAD R0, R15, UR7, R0 ;  /* 0x000000070f007c24 */ /* 0x000fe2000f8e0200 */
[----:B--2---:R-:W-:-:S04]  /*13d80*/  LEA R2, P3, R4, UR4, 0x1 ;  /* 0x0000000404027c11 */ /* 0x004fc8000f8608ff */
[----:B------:R-:W-:-:S04]  /*13d90*/  IADD3 R0, PT, PT, R5, R0, RZ ;  /* 0x0000000005007210 */ /* 0x000fc80007ffe0ff */
[----:B------:R-:W-:-:S05]  /*13da0*/  LEA.HI.X R3, R4, UR5, R0, 0x1, P3 ;  /* 0x0000000504037c11 */ /* 0x000fca00098f0c00 */
[----:B---3--:R4:W-:Y:S02]  /*13db0*/  STG.E.128 desc[UR14][R2.64], R8 ;  /* 0x0000000802007986 */ /* 0x0089e4000c101d0e */
.L_x_210:
[----:B------:R-:W-:Y:S05]  /*13dc0*/  BSYNC.RECONVERGENT B0 ;  /* 0x0000000000007941 */ /* 0x000fea0003800200 */
.L_x_209:
[----:B---34-:R3:W4:Y:S01]  /*13dd0*/  LDS.128 R8, [R216+0x800] ;  /* 0x00080000d8087984 */ /* 0x0187220000000c00 */
[----:B------:R-:W-:Y:S04]  /*13de0*/  BSSY.RECONVERGENT B0, `(.L_x_211) ;  /* 0x000000f000007945 */ /* 0x000fe80003800200 */
[----:B------:R-:W-:Y:S05]  /*13df0*/  @P2 BRA `(.L_x_212) ;  /* 0x0000000000342947 */ /* 0x000fea0003800000 */
[----:B------:R-:W2:Y:S01]  /*13e00*/  LDCU.64 UR6, c[0x0][0x408] ;  /* 0x00008100ff0677ac */ /* 0x000ea20008000a00 */
[----:B-----5:R-:W-:Y:S01]  /*13e10*/  IADD3 R4, P2, PT, R15, 0x20, RZ ;  /* 0x000000200f047810 */ /* 0x020fe20007f5e0ff */
        /* <DEDUP_REMOVED lines=10> */
[----:B----4-:R1:W-:Y:S02]  /*13ec0*/  STG.E.128 desc[UR14][R4.64], R8 ;  /* 0x0000000804007986 */ /* 0x0103e4000c101d0e */
.L_x_212:
[----:B------:R-:W-:Y:S05]  /*13ed0*/  BSYNC.RECONVERGENT B0 ;  /* 0x0000000000007941 */ /* 0x000fea0003800200 */
.L_x_211:
[----:B-1--4-:R1:W4:Y:S01]  /*13ee0*/  LDS.128 R8, [R216+0x1000] ;  /* 0x00100000d8087984 */ /* 0x0123220000000c00 */
[----:B------:R-:W-:Y:S04]  /*13ef0*/  BSSY.RECONVERGENT B0, `(.L_x_213) ;  /* 0x000000f000007945 */ /* 0x000fe80003800200 */
[----:B------:R-:W-:Y:S05]  /*13f00*/  @P1 BRA `(.L_x_214) ;  /* 0x0000000000341947 */ /* 0x000fea0003800000 */
[----:B------:R-:W2:Y:S01]  /*13f10*/  LDCU.64 UR6, c[0x0][0x408] ;  /* 0x00008100ff0677ac */ /* 0x000ea20008000a00 */
[----:B-----5:R-:W-:Y:S01]  /*13f20*/  IADD3 R4, P1, PT, R15, 0x40, RZ ;  /* 0x000000400f047810 */ /* 0x020fe20007f3e0ff */
[----:B------:R-:W-:Y:S01]  /*13f30*/  IMAD.MOV.U32 R2, RZ, RZ, R12 ;  /* 0x000000ffff027224 */ /* 0x000fe200078e000c */
[----:B------:R-:W-:Y:S01]  /*13f40*/  MOV R3, R7 ;  /* 0x0000000700037202 */ /* 0x000fe20000000f00 */
[----:B------:R-:W3:Y:S02]  /*13f50*/  LDCU.64 UR4, c[0x0][0x3f0] ;  /* 0x00007e00ff0477ac */ /* 0x000ee40008000a00 */
[----:B------:R-:W-:-:S04]  /*13f60*/  IMAD.X R0, RZ, RZ, R14, P1 ;  /* 0x000000ffff007224 */ /* 0x000fc800008e060e */
[----:B--2---:R-:W-:Y:S02]  /*13f70*/  IMAD R0, R0, UR6, RZ ;  /* 0x0000000600007c24 */ /* 0x004fe4000f8e02ff */
[----:B------:R-:W-:-:S04]  /*13f80*/  IMAD.WIDE.U32 R2, R4, UR6, R2 ;  /* 0x0000000604027c25 */ /* 0x000fc8000f8e0002 */
[----:B------:R-:W-:Y:S01]  /*13f90*/  IMAD R0, R4, UR7, R0 ;  /* 0x0000000704007c24 */ /* 0x000fe2000f8e0200 */
[----:B---3--:R-:W-:-:S04]  /*13fa0*/  LEA R4, P1, R2, UR4, 0x1 ;  /* 0x0000000402047c11 */ /* 0x008fc8000f8208ff */
[----:B------:R-:W-:-:S04]  /*13fb0*/  IADD3 R0, PT, PT, R3, R0, RZ ;  /* 0x0000000003007210 */ /* 0x000fc80007ffe0ff */
[----:B------:R-:W-:-:S05]  /*13fc0*/  LEA.HI.X R5, R2, UR5, R0, 0x1, P1 ;  /* 0x0000000502057c11 */ /* 0x000fca00088f0c00 */
[----:B----4-:R2:W-:Y:S02]  /*13fd0*/  STG.E.128 desc[UR14][R4.64], R8 ;  /* 0x0000000804007986 */ /* 0x0105e4000c101d0e */
.L_x_214:
[----:B------:R-:W-:Y:S05]  /*13fe0*/  BSYNC.RECONVERGENT B0 ;  /* 0x0000000000007941 */ /* 0x000fea0003800200 */
.L_x_213:
[----:B------:R-:W-:Y:S05]  /*13ff0*/  @P0 EXIT ;  /* 0x000000000000094d */ /* 0x000fea0003800000 */
[----:B------:R-:W1:Y:S01]  /*14000*/  LDCU.64 UR6, c[0x0][0x408] ;  /* 0x00008100ff0677ac */ /* 0x000e620008000a00 */
[----:B--2--5:R-:W-:Y:S01]  /*14010*/  IADD3 R4, P0, PT, R15, 0x60, RZ ;  /* 0x000000600f047810 */ /* 0x024fe20007f1e0ff */
[----:B------:R-:W-:Y:S01]  /*14020*/  IMAD.MOV.U32 R2, RZ, RZ, R12 ;  /* 0x000000ffff027224 */ /* 0x000fe200078e000c */
[----:B------:R-:W-:Y:S01]  /*14030*/  MOV R3, R7 ;  /* 0x0000000700037202 */ /* 0x000fe20000000f00 */
[----:B------:R-:W2:Y:S02]  /*14040*/  LDCU.64 UR4, c[0x0][0x3f0] ;  /* 0x00007e00ff0477ac */ /* 0x000ea40008000a00 */
[----:B------:R-:W-:-:S04]  /*14050*/  IMAD.X R0, RZ, RZ, R14, P0 ;  /* 0x000000ffff007224 */ /* 0x000fc800000e060e */
[----:B-1----:R-:W-:Y:S02]  /*14060*/  IMAD R0, R0, UR6, RZ ;  /* 0x0000000600007c24 */ /* 0x002fe4000f8e02ff */
[----:B------:R-:W-:-:S04]  /*14070*/  IMAD.WIDE.U32 R6, R4, UR6, R2 ;  /* 0x0000000604067c25 */ /* 0x000fc8000f8e0002 */
[----:B------:R-:W-:Y:S01]  /*14080*/  IMAD R0, R4, UR7, R0 ;  /* 0x0000000704007c24 */ /* 0x000fe2000f8e0200 */
[----:B--2---:R-:W-:-:S04]  /*14090*/  LEA R2, P0, R6, UR4, 0x1 ;  /* 0x0000000406027c11 */ /* 0x004fc8000f8008ff */
[----:B------:R-:W-:-:S04]  /*140a0*/  IADD3 R0, PT, PT, R7, R0, RZ ;  /* 0x0000000007007210 */ /* 0x000fc80007ffe0ff */
[----:B------:R-:W-:-:S05]  /*140b0*/  LEA.HI.X R3, R6, UR5, R0, 0x1, P0 ;  /* 0x0000000506037c11 */ /* 0x000fca00080f0c00 */
[----:B------:R-:W-:Y:S01]  /*140c0*/  STG.E.128 desc[UR14][R2.64], R44 ;  /* 0x0000002c02007986 */ /* 0x000fe2000c101d0e */
[----:B------:R-:W-:Y:S05]  /*140d0*/  EXIT ;  /* 0x000000000000794d */ /* 0x000fea0003800000 */
.L_x_215:
        /* <DEDUP_REMOVED lines=10> */
.L_x_1352:


//--------------------- .text._ZN5flash16flash_fwd_kernelI23Flash_fwd_kernel_traitsILi32ELi128ELi128ELi4ELb0ELb0EN7cutlass6half_tE19Flash_kernel_traitsILi32ELi128ELi128ELi4ES3_EELb0ELb0ELb1ELb0ELb0ELb0ELb0ELb0EEEvNS_16Flash_fwd_paramsE --------------------------
	.section	.text._ZN5flash16flash_fwd_kernelI23Flash_fwd_kernel_traitsILi32ELi128ELi128ELi4ELb0ELb0EN7cutlass6half_tE19Flash_kernel_traitsILi32ELi128ELi128ELi4ES3_EELb0ELb0ELb1ELb0ELb0ELb0ELb0ELb0EEEvNS_16Flash_fwd_paramsE,"ax",@progbits
	.align	128
        .global         _ZN5flash16flash_fwd_kernelI23Flash_fwd_kernel_traitsILi32ELi128ELi128ELi4ELb0ELb0EN7cutlass6half_tE19Flash_kernel_traitsILi32ELi128ELi128ELi4ES3_EELb0ELb0ELb1ELb0ELb0ELb0ELb0ELb0EEEvNS_16Flash_fwd_paramsE
        .type           _ZN5flash16flash_fwd_kernelI23Flash_fwd_kernel_traitsILi32ELi128ELi128ELi4ELb0ELb0EN7cutlass6half_tE19Flash_kernel_traitsILi32ELi128ELi128ELi4ES3_EELb0ELb0ELb1ELb0ELb0ELb0ELb0ELb0EEEvNS_16Flash_fwd_paramsE,@function
        .size           _ZN5flash16flash_fwd_kernelI23Flash_fwd_kernel_traitsILi32ELi128ELi128ELi4ELb0ELb0EN7cutlass6half_tE19Flash_kernel_traitsILi32ELi128ELi128ELi4ES3_EELb0ELb0ELb1ELb0ELb0ELb0ELb0ELb0EEEvNS_16Flash_fwd_paramsE,(.L_x_1353 - _ZN5flash16flash_fwd_kernelI23Flash_fwd_kernel_traitsILi32ELi128ELi128ELi4ELb0ELb0EN7cutlass6half_tE19Flash_kernel_traitsILi32ELi128ELi128ELi4ES3_EELb0ELb0ELb1ELb0ELb0ELb0ELb0ELb0EEEvNS_16Flash_fwd_paramsE)
        .other          _ZN5flash16flash_fwd_kernelI23Flash_fwd_kernel_traitsILi32ELi128ELi128ELi4ELb0ELb0EN7cutlass6half_tE19Flash_kernel_traitsILi32ELi128ELi128ELi4ES3_EELb0ELb0ELb1ELb0ELb0ELb0ELb0ELb0EEEvNS_16Flash_fwd_paramsE,@"STO_CUDA_ENTRY STV_DEFAULT"
_ZN5flash16flash_fwd_kernelI23Flash_fwd_kernel_traitsILi32ELi128ELi128ELi4ELb0ELb0EN7cutlass6half_tE19Flash_kernel_traitsILi32ELi128ELi128ELi4ES3_EELb0ELb0ELb1ELb0ELb0ELb0ELb0ELb0EEEvNS_16Flash_fwd_paramsE:
.text._ZN5flash16flash_fwd_kernelI23Flash_fwd_kernel_traitsILi32ELi128ELi128ELi4ELb0ELb0EN7cutlass6half_tE19Flash_kernel_traitsILi32ELi128ELi128ELi4ES3_EELb0ELb0ELb1ELb0ELb0ELb0ELb0ELb0EEEvNS_16Flash_fwd_paramsE:
        /* <DEDUP_REMOVED lines=8> */
[----:B------:R-:W4:Y:S01]  /*0080*/  LDCU.64 UR4, c[0x0][0x478] ;  /* 0x00008f00ff0477ac */ /* 0x000f220008000a00 */
[----:B--2---:R-:W-:Y:S01]  /*0090*/  UISETP.NE.U32.AND UP0, UPT, UR8, URZ, UPT ;  /* 0x000000ff0800728c */ /* 0x004fe2000bf05070 */
[----:B------:R-:W-:-:S03]  /*00a0*/  ISETP.NE.U32.AND P1, PT, RZ, UR8, PT ;  /* 0x00000008ff007c0c */ /* 0x000fc6000bf25070 */
[----:B------:R-:W-:Y:S01]  /*00b0*/  UISETP.NE.AND.EX UP0, UPT, UR9, URZ, UPT, UP0 ;  /* 0x000000ff0900728c */ /* 0x000fe2000bf05300 */
[----:B------:R-:W-:-:S05]  /*00c0*/  ISETP.NE.AND.EX P1, PT, RZ, UR9, PT, P1 ;  /* 0x00000009ff007c0c */ /* 0x000fca000bf25310 */
[----:B------:R-:W-:Y:S01]  /*00d0*/  PLOP3.LUT P0, PT, PT, PT, UP0, 0x80, 0x8 ;  /* 0x000000000008781c */ /* 0x000fe20003f0f008 */
[----:B---3--:R-:W-:Y:S01]  /*00e0*/  IMAD.WIDE.U32 R4, R234, 0x4, R2 ;  /* 0x00000004ea047825 */ /* 0x008fe200078e0002 */
[----:B-1----:R-:W-:Y:S02]  /*00f0*/  ISETP.NE.U32.AND P4, PT, RZ, UR6, PT ;  /* 0x00000006ff007c0c */ /* 0x002fe4000bf85070 */
[----:B----4-:R-:W-:-:S04]  /*0100*/  ISETP.NE.U32.AND P2, PT, RZ, UR4, PT ;  /* 0x00000004ff007c0c */ /* 0x010fc8000bf45070 */
[----:B------:R-:W2:Y:S05]  /*0110*/  @P1 LDG.E R10, desc[UR16][R4.64] ;  /* 0x00000010040a1981 */ /* 0x000eaa000c1e1900 */
[----:B------:R1:W3:Y:S01]  /*0120*/  @P0 LDG.E R0, desc[UR16][R4.64+0x4] ;  /* 0x0000041004000981 */ /* 0x0002e2000c1e1900 */
[----:B------:R-:W-:Y:S01]  /*0130*/  ISETP.NE.AND.EX P4, PT, RZ, UR7, PT, P4 ;  /* 0x00000007ff007c0c */ /* 0x000fe2000bf85340 */
[----:B------:R-:W-:Y:S01]  /*0140*/  IMAD.SHL.U32 R9, R234, 0x4, RZ ;  /* 0x00000004ea097824 */ /* 0x000fe200078e00ff */
[----:B------:R-:W-:Y:S01]  /*0150*/  ISETP.NE.AND.EX P2, PT, RZ, UR5, PT, P2 ;  /* 0x00000005ff007c0c */ /* 0x000fe2000bf45320 */
[----:B------:R-:W-:Y:S01]  /*0160*/  IMAD.MOV.U32 R6, RZ, RZ, RZ ;  /* 0x000000ffff067224 */ /* 0x000fe200078e00ff */
[----:B------:R-:W-:-:S09]  /*0170*/  SHF.R.U32.HI R2, RZ, 0x1e, R234 ;  /* 0x0000001eff027819 */ /* 0x000fd200000116ea */
[C---:B------:R-:W-:Y:S02]  /*0180*/  @P4 IADD3 R14, P3, PT, R9.reuse, UR6, RZ ;  /* 0x00000006090e4c10 */ /* 0x040fe4000ff7e0ff */
[----:B------:R-:W-:Y:S02]  /*0190*/  @P2 IADD3 R12, P1, PT, R9, UR4, RZ ;  /* 0x00000004090c2c10 */ /* 0x000fe4000ff3e0ff */
[C---:B------:R-:W-:Y:S02]  /*01a0*/  @P4 IADD3.X R15, PT, PT, R2.reuse, UR7, RZ, P3, !PT ;  /* 0x00000007020f4c10 */ /* 0x040fe40009ffe4ff */
[----:B------:R-:W-:-:S03]  /*01b0*/  @P2 IADD3.X R13, PT, PT, R2, UR5, RZ, P1, !PT ;  /* 0x00000005020d2c10 */ /* 0x000fc60008ffe4ff */
[----:B------:R-:W4:Y:S01]  /*01c0*/  @P4 LDG.E R6, desc[UR16][R14.64] ;  /* 0x000000100e064981 */ /* 0x000f22000c1e1900 */
[----:B-1----:R-:W1:Y:S03]  /*01d0*/  LDC.64 R4, c[0x0][0x468] ;  /* 0x00011a00ff047b82 */ /* 0x002e660000000a00 */
[----:B------:R-:W4:Y:S01]  /*01e0*/  @P2 LDG.E R37, desc[UR16][R12.64] ;  /* 0x000000100c252981 */ /* 0x000f22000c1e1900 */
[----:B------:R-:W1:Y:S01]  /*01f0*/  LDCU.U8 UR4, c[0x0][0x532] ;  /* 0x0000a640ff0477ac */ /* 0x000e620008000000 */
[----:B------:R-:W-:Y:S01]  /*0200*/  IMAD.MOV.U32 R7, RZ, RZ, -0x1 ;  /* 0xffffffffff077424 */ /* 0x000fe200078e00ff */
[----:B-1----:R-:W-:Y:S02]  /*0210*/  ISETP.NE.AND P4, PT, RZ, UR4, PT ;  /* 0x00000004ff007c0c */ /* 0x002fe4000bf85270 */
[----:B------:R-:W-:Y:S02]  /*0220*/  IADD3 R8, P1, PT, R9, R4, RZ ;  /* 0x0000000409087210 */ /* 0x000fe40007f3e0ff */
[----:B------:R-:W-:-:S03]  /*0230*/  ISETP.EQ.U32.AND P3, PT, R4, RZ, PT ;  /* 0x000000ff0400720c */ /* 0x000fc60003f62070 */
[----:B------:R-:W-:Y:S01]  /*0240*/  IMAD.X R9, R2, 0x1, R5, P1 ;  /* 0x0000000102097824 */ /* 0x000fe200008e0605 */
[C---:B------:R-:W-:Y:S01]  /*0250*/  ISETP.EQ.OR.EX P3, PT, R5.reuse, RZ, !P4, P3 ;  /* 0x000000ff0500720c */ /* 0x040fe20006762730 */
[----:B------:R-:W1:Y:S08]  /*0260*/  @!P2 LDC.64 R2, c[0x0][0x488] ;  /* 0x00012200ff02ab82 */ /* 0x000e700000000a00 */
[----:B------:R-:W1:Y:S04]  /*0270*/  S2UR UR15, SR_CTAID.X ;  /* 0x00000000000f79c3 */ /* 0x000e680000002500 */
[----:B------:R1:W5:Y:S01]  /*0280*/  @!P3 LDG.E R7, desc[UR16][R8.64] ;  /* 0x000000100807b981 */ /* 0x000362000c1e1900 */
[----:B------:R-:W-:Y:S01]  /*0290*/  ISETP.NE.U32.AND P3, PT, R4, RZ, PT ;  /* 0x000000ff0400720c */ /* 0x000fe20003f65070 */
[----:B------:R-:W3:Y:S01]  /*02a0*/  @!UP0 LDCU UR18, c[0x0][0x434] ;  /* 0x00008680ff1287ac */ /* 0x000ee20008000800 */
[----:B------:R-:W1:Y:S02]  /*02b0*/  S2R R233, SR_CTAID.Z ;  /* 0x0000000000e97919 */ /* 0x000e640000002700 */
[----:B------:R-:W-:-:S02]  /*02c0*/  ISETP.NE.AND.EX P3, PT, R5, RZ, PT, P3 ;  /* 0x000000ff0500720c */ /* 0x000fc40003f65330 */
[----:B-1----:R-:W-:-:S04]  /*02d0*/  @!P2 ISETP.NE.U32.AND P1, PT, R2, RZ, PT ;  /* 0x000000ff0200a20c */ /* 0x002fc80003f25070 */
[----:B------:R-:W-:Y:S01]  /*02e0*/  @!P2 ISETP.NE.AND.EX P1, PT, R3, RZ, PT, P1 ;  /* 0x000000ff0300a20c */ /* 0x000fe20003f25310 */
[----:B------:R-:W-:Y:S01]  /*02f0*/  USHF.L.U32 UR15, UR15, 0x7, URZ ;  /* 0x000000070f0f7899 */ /* 0x000fe200080006ff */
[----:B--2---:R-:W-:Y:S02]  /*0300*/  R2UR UR14, R10 ;  /* 0x000000000a0e72ca */ /* 0x004fe400000e0000 */
[----:B---3--:R-:W-:Y:S02]  /*0310*/  @P0 R2UR UR4, R0 ;  /* 0x00000000000402ca */ /* 0x008fe400000e0000 */
[----:B------:R-:W1:Y:S11]  /*0320*/  @!P2 LDC R0, c[0x0][0x43c] ;  /* 0x00010f00ff00ab82 */ /* 0x000e760000000800 */
[----:B------:R-:W-:-:S04]  /*0330*/  @UP0 UIADD3 UR18, UPT, UPT, UR4, -UR14, URZ ;  /* 0x8000000e04120290 */ /* 0x000fc8000fffe0ff */
[----:B------:R-:W-:-:S06]  /*0340*/  UISETP.GT.AND UP0, UPT, UR18, UR15, UPT ;  /* 0x0000000f1200728c */ /* 0x000fcc000bf04270 */
[----:B------:R-:W-:Y:S02]  /*0350*/  PLOP3.LUT P0, PT, PT, PT, UP0, 0x80, 0x8 ;  /* 0x000000000008781c */ /* 0x000fe40003f0f008 */
[----:B-1----:R-:W-:Y:S01]  /*0360*/  @!P2 SEL R3, R0, RZ, P1 ;  /* 0x000000ff0003a207 */ /* 0x002fe20000800000 */
[----:B----4-:R-:W-:Y:S01]  /*0370*/  @P2 IMAD.IADD R37, R37, 0x1, -R6 ;  /* 0x0000000125252824 */ /* 0x010fe200078e0a06 */
[----:B------:R-:W1:Y:S01]  /*0380*/  @!P3 LDC R0, c[0x0][0x438] ;  /* 0x00010e00ff00bb82 */ /* 0x000e620000000800 */
[----:B------:R-:W-:Y:S08]  /*0390*/  @!P3 BRA `(.L_x_216) ;  /* 0x00000000000cb947 */ /* 0x000ff00003800000 */
[----:B-1----:R-:W2:Y:S02]  /*03a0*/  @P4 LDG.E R0, desc[UR16][R8.64+0x4] ;  /* 0x0000041008004981 */ /* 0x002ea4000c1e1900 */
[----:B--2--5:R-:W-:-:S06]  /*03b0*/  @P4 IADD3 R0, PT, PT, R0, -R7, RZ ;  /* 0x8000000700004210 */ /* 0x024fcc0007ffe0ff */
[----:B------:R2:W5:Y:S02]  /*03c0*/  @!P4 LDG.E R0, desc[UR16][R8.64] ;  /* 0x000000100800c981 */ /* 0x000564000c1e1900 */
.L_x_216:
[----:B-1---5:R-:W-:Y:S01]  /*03d0*/  @!P2 IADD3 R37, PT, PT, R3, R0, -R6 ;  /* 0x000000000325a210 */ /* 0x022fe20007ffe806 */
[----:B------:R-:W-:Y:S06]  /*03e0*/  @!P0 EXIT ;  /* 0x000000000000894d */ /* 0x000fec0003800000 */
[----:B------:R-:W1:Y:S01]  /*03f0*/  LDC R184, c[0x0][0x504] ;  /* 0x00014100ffb87b82 */ /* 0x000e620000000800 */
[----:B------:R-:W-:Y:S01]  /*0400*/  VIADD R0, R37, 0x7f ;  /* 0x0000007f25007836 */ /* 0x000fe20000000000 */
[----:B------:R-:W3:Y:S04]  /*0410*/  S2R R232, SR_TID.X ;  /* 0x0000000000e87919 */ /* 0x000ee80000002100 */
[----:B------:R-:W-:Y:S02]  /*0420*/  R2UR UR5, R0 ;  /* 0x00000000000572ca */ /* 0x000fe400000e0000 */
[----:B------:R-:W4:Y:S11]  /*0430*/  LDC R182, c[0x0][0x508] ;  /* 0x00014200ffb67b82 */ /* 0x000f360000000800 */
[----:B------:R-:W-:Y:S01]  /*0440*/  UIADD3 UR4, UPT, UPT, UR5, UR15, -UR18 ;  /* 0x0000000f05047290 */ /* 0x000fe2000fffe812 */
[----:B------:R-:W-:-:S02]  /*0450*/  IMAD.U32 R2, RZ, RZ, UR5 ;  /* 0x00000005ff027e24 */ /* 0x000fc4000f8e00ff */
[----:B-1----:R-:W-:-:S03]  /*0460*/  VIADD R184, R184, UR18 ;  /* 0x00000012b8b87c36 */ /* 0x002fc60008000000 */
[----:B------:R-:W-:Y:S01]  /*0470*/  SHF.R.S32.HI R2, RZ, 0x1f, R2 ;  /* 0x0000001fff027819 */ /* 0x000fe20000011402 */
[----:B------:R-:W-:Y:S01]  /*0480*/  IMAD.U32 R3, RZ, RZ, UR4 ;  /* 0x00000004ff037e24 */ /* 0x000fe2000f8e00ff */
[----:B------:R-:W-:Y:S02]  /*0490*/  IADD3 R5, PT, PT, -R184, UR15, R37 ;  /* 0x0000000fb8057c10 */ /* 0x000fe4000fffe125 */
[----:B------:R-:W-:Y:S02]  /*04a0*/  LEA.HI R2, R2, UR5, RZ, 0x7 ;  /* 0x0000000502027c11 */ /* 0x000fe4000f8f38ff */
[----:B----4-:R-:W-:Y:S02]  /*04b0*/  IADD3 R3, PT, PT, R3, 0x80, R182 ;  /* 0x0000008003037810 */ /* 0x010fe40007ffe0b6 */
[----:B------:R-:W-:Y:S02]  /*04c0*/  SHF.R.S32.HI R4, RZ, 0x1f, R5 ;  /* 0x0000001fff047819 */ /* 0x000fe40000011405 */
[----:B------:R-:W-:-:S02]  /*04d0*/  SHF.R.S32.HI R0, RZ, 0x1f, R3 ;  /* 0x0000001fff007819 */ /* 0x000fc40000011403 */
[----:B------:R-:W-:Y:S02]  /*04e0*/  LEA.HI R4, R4, R5, RZ, 0x7 ;  /* 0x0000000504047211 */ /* 0x000fe400078f38ff */
[----:B------:R-:W-:Y:S02]  /*04f0*/  LEA.HI R0, R0, R3, RZ, 0x7 ;  /* 0x0000000300007211 */ /* 0x000fe400078f38ff */
[----:B------:R-:W-:Y:S02]  /*0500*/  SHF.R.S32.HI R2, RZ, 0x7, R2 ;  /* 0x00000007ff027819 */ /* 0x000fe40000011402 */
[----:B------:R-:W-:Y:S02]  /*0510*/  SHF.R.S32.HI R4, RZ, 0x7, R4 ;  /* 0x00000007ff047819 */ /* 0x000fe40000011404 */
[----:B------:R-:W-:Y:S02]  /*0520*/  SHF.R.S32.HI R3, RZ, 0x7, R0 ;  /* 0x00000007ff037819 */ /* 0x000fe40000011400 */
[----:B------:R-:W-:-:S02]  /*0530*/  VIMNMX R229, PT, PT, RZ, R4, !PT ;  /* 0x00000004ffe57248 */ /* 0x000fc40007fe0100 */
[----:B------:R-:W-:-:S04]  /*0540*/  VIMNMX R210, PT, PT, R2, R3, PT ;  /* 0x0000000302d27248 */ /* 0x000fc80003fe0100 */
[----:B------:R-:W-:-:S13]  /*0550*/  ISETP.GT.AND P0, PT, R210, R229, PT ;  /* 0x000000e5d200720c */ /* 0x000fda0003f04270 */
[----:B---3--:R-:W-:Y:S05]  /*0560*/  @P0 BRA `(.L_x_217) ;  /* 0x0000000800b00947 */ /* 0x008fea0003800000 */
[----:B------:R-:W1:Y:S01]  /*0570*/  LDC.U8 R2, c[0x0][0x549] ;  /* 0x00015240ff027b82 */ /* 0x000e620000000000 */
[----:B------:R-:W-:-:S04]  /*0580*/  MOV R0, UR14 ;  /* 0x0000000e00007c02 */ /* 0x000fc80008000f00 */
[C---:B------:R-:W-:Y:S02]  /*0590*/  ISETP.NE.AND P2, PT, R0.reuse, -0x1, PT ;  /* 0xffffffff0000780c */ /* 0x040fe40003f45270 */
[----:B------:R-:W-:Y:S01]  /*05a0*/  ISETP.NE.AND P0, PT, R0, -0x1, PT ;  /* 0xffffffff0000780c */ /* 0x000fe20003f05270 */
[----:B--2---:R-:W2:Y:S08]  /*05b0*/  LDC.U8 R8, c[0x0][0x548] ;  /* 0x00015200ff087b82 */ /* 0x004eb00000000000 */
[----:B------:R-:W3:Y:S01]  /*05c0*/  LDC R9, c[0x0][0x434] ;  /* 0x00010d00ff097b82 */ /* 0x000ee20000000800 */
[----:B-1----:R-:W-:-:S07]  /*05d0*/  ISETP.NE.AND P1, PT, R2, RZ, PT ;  /* 0x000000ff0200720c */ /* 0x002fce0003f25270 */
[----:B------:R-:W1:Y:S01]  /*05e0*/  @!P2 LDC.64 R6, c[0x0][0x400] ;  /* 0x00010000ff06ab82 */ /* 0x000e620000000a00 */
[----:B--2---:R-:W-:-:S07]  /*05f0*/  ISETP.NE.AND P3, PT, R8, RZ, !P1 ;  /* 0x000000ff0800720c */ /* 0x004fce0004f65270 */
[----:B------:R-:W2:Y:S08]  /*0600*/  @P2 LDC.64 R4, c[0x0][0x408] ;  /* 0x00010200ff042b82 */ /* 0x000eb00000000a00 */
[----:B------:R-:W4:Y:S08]  /*0610*/  @P1 LDC.64 R2, c[0x0][0x430] ;  /* 0x00010c00ff021b82 */ /* 0x000f300000000a00 */
[----:B------:R-:W3:Y:S01]  /*0620*/  @P1 LDC R0, c[0x0][0x430] ;  /* 0x00010c00ff001b82 */ /* 0x000ee20000000800 */
[----:B-1----:R-:W-:-:S04]  /*0630*/  @!P2 IMAD.WIDE.U32 R10, R234, R6, RZ ;  /* 0x00000006ea0aa225 */ /* 0x002fc800078e00ff */
[----:B------:R-:W-:Y:S02]  /*0640*/  @!P2 IMAD R7, R234, R7, R11 ;  /* 0x00000007ea07a224 */ /* 0x000fe400078e020b */
[----:B--2---:R-:W-:Y:S01]  /*0650*/  @P2 IMAD.WIDE.U32 R12, R4, UR14, RZ ;  /* 0x0000000e040c2c25 */ /* 0x004fe2000f8e00ff */
[----:B------:R-:W-:-:S03]  /*0660*/  @!P2 MOV R4, R10 ;  /* 0x0000000a0004a202 */ /* 0x000fc60000000f00 */
[----:B------:R-:W-:Y:S02]  /*0670*/  @P2 IMAD R7, R5, UR14, R13 ;  /* 0x0000000e05072c24 */ /* 0x000fe4000f8e020d */
[----:B----4-:R-:W-:Y:S01]  /*0680*/  @P1 IMAD R6, R2, R3, RZ ;  /* 0x0000000302061224 */ /* 0x010fe200078e02ff */
[----:B------:R-:W-:Y:S01]  /*0690*/  @P1 MOV R2, 0x1 ;  /* 0x0000000100021802 */ /* 0x000fe20000000f00 */
[----:B------:R-:W-:Y:S06]  /*06a0*/  @P1 BRA `(.L_x_218) ;  /* 0x0000000000281947 */ /* 0x000fec0003800000 */
[----:B------:R-:W-:Y:S02]  /*06b0*/  ISETP.NE.AND P1, PT, R8, RZ, PT ;  /* 0x000000ff0800720c */ /* 0x000fe40003f25270 */
[----:B------:R-:W1:Y:S11]  /*06c0*/  LDC R8, c[0x0][0x3e0] ;  /* 0x0000f800ff087b82 */ /* 0x000e760000000800 */
[----:B------:R-:W2:Y:S01]  /*06d0*/  @P1 LDC R6, c[0x0][0x454] ;  /* 0x00011500ff061b82 */ /* 0x000ea20000000800 */
[----:B---3--:R-:W-:-:S02]  /*06e0*/  @P1 MOV R0, 0x1 ;  /* 0x0000000100001802 */ /* 0x008fc40000000f00 */
[----:B------:R-:W-:-:S05]  /*06f0*/  @!P1 MOV R0, 0x1 ;  /* 0x0000000100009802 */ /* 0x000fca0000000f00 */
[----:B------:R-:W1:Y:S08]  /*0700*/  @P1 LDC R5, c[0x0][0x454] ;  /* 0x00011500ff051b82 */ /* 0x000e700000000800 */
[----:B------:R-:W3:Y:S08]  /*0710*/  @!P1 LDC R3, c[0x0][0x434] ;  /* 0x00010d00ff039b82 */ /* 0x000ef00000000800 */
[----:B------:R-:W4:Y:S01]  /*0720*/  @!P1 LDC R6, c[0x0][0x434] ;  /* 0x00010d00ff069b82 */ /* 0x000f220000000800 */
[----:B-1----:R-:W-:-:S02]  /*0730*/  @P1 IMAD R2, R5, R8, RZ ;  /* 0x0000000805021224 */ /* 0x002fc400078e02ff */
[----:B--23--:R-:W-:-:S07]  /*0740*/  @!P1 IMAD R2, R3, R8, RZ ;  /* 0x0000000803029224 */ /* 0x00cfce00078e02ff */
.L_x_218:
[----:B------:R-:W1:Y:S01]  /*0750*/  LDCU UR6, c[0x0][0x440] ;  /* 0x00008800ff0677ac */ /* 0x000e620008000800 */
[----:B------:R-:W2:Y:S01]  /*0760*/  S2R R17, SR_CTAID.X ;  /* 0x0000000000117919 */ /* 0x000ea20000002500 */
[----:B------:R-:W-:Y:S01]  /*0770*/  IMAD.SHL.U32 R11, R232, 0x8, RZ ;  /* 0x00000008e80b7824 */ /* 0x000fe200078e00ff */
[----:B------:R-:W-:Y:S01]  /*0780*/  BSSY.RECONVERGENT B0, `(.L_x_219) ;  /* 0x000002e000007945 */ /* 0x000fe20003800200 */
[C---:B---3--:R-:W-:Y:S01]  /*0790*/  IMAD R3, R234.reuse, R9, RZ ;  /* 0x00000009ea037224 */ /* 0x048fe200078e02ff */
[----:B------:R-:W3:Y:S01]  /*07a0*/  LDCU.64 UR4, c[0x0][0x410] ;  /* 0x00008200ff0477ac */ /* 0x000ee20008000a00 */
[----:B----4-:R-:W-:Y:S01]  /*07b0*/  IMAD R5, R233, R6, RZ ;  /* 0x00000006e9057224 */ /* 0x010fe200078e02ff */
[----:B------:R-:W-:Y:S01]  /*07c0*/  LOP3.LUT R11, R11, 0x18, RZ, 0xc0, !PT ;  /* 0x000000180b0b7812 */ /* 0x000fe200078ec0ff */
[----:B------:R-:W-:Y:S01]  /*07d0*/  @P2 IMAD.MOV.U32 R4, RZ, RZ, R12 ;  /* 0x000000ffff042224 */ /* 0x000fe200078e000c */
[----:B------:R-:W-:Y:S01]  /*07e0*/  SEL R3, R3, UR14, !P0 ;  /* 0x0000000e03037c07 */ /* 0x000fe2000c000000 */
[----:B------:R-:W-:Y:S01]  /*07f0*/  UIADD3 UR18, UPT, UPT, -UR15, UR18, URZ ;  /* 0x000000120f127290 */ /* 0x000fe2000fffe1ff */
[----:B------:R-:W-:Y:S01]  /*0800*/  SHF.R.U32.HI R6, RZ, 0x2, R232 ;  /* 0x00000002ff067819 */ /* 0x000fe200000116e8 */
[----:B------:R-:W-:Y:S01]  /*0810*/  @!P3 IMAD R5, R234, R2, R5 ;  /* 0x00000002ea05b224 */ /* 0x000fe200078e0205 */
[----:B------:R-:W-:Y:S01]  /*0820*/  SHF.R.S32.HI R2, RZ, 0x1f, R3 ;  /* 0x0000001fff027819 */ /* 0x000fe20000011403 */
[----:B------:R-:W-:Y:S01]  /*0830*/  IMAD R8, R0, UR15, RZ ;  /* 0x0000000f00087c24 */ /* 0x000fe2000f8e02ff */
[----:B------:R-:W-:-:S02]  /*0840*/  SEL R3, R3, RZ, P3 ;  /* 0x000000ff03037207 */ /* 0x000fc40001800000 */
[C---:B------:R-:W-:Y:S02]  /*0850*/  IADD3 R14, P0, PT, R11.reuse, R4, RZ ;  /* 0x000000040b0e7210 */ /* 0x040fe40007f1e0ff */
[----:B-1----:R-:W-:Y:S02]  /*0860*/  ISETP.GE.AND P5, PT, R11, UR6, PT ;  /* 0x000000060b007c0c */ /* 0x002fe4000bfa6270 */
[----:B------:R-:W-:Y:S01]  /*0870*/  SEL R2, R2, RZ, P3 ;  /* 0x000000ff02027207 */ /* 0x000fe20001800000 */
[----:B------:R-:W-:Y:S01]  /*0880*/  IMAD.X R15, RZ, RZ, R7, P0 ;  /* 0x000000ffff0f7224 */ /* 0x000fe200000e0607 */
[----:B------:R-:W-:Y:S01]  /*0890*/  ISETP.GE.OR P6, PT, R6, UR18, P5 ;  /* 0x0000001206007c0c */ /* 0x000fe2000afc6670 */
[----:B------:R-:W-:Y:S01]  /*08a0*/  IMAD.MOV.U32 R7, RZ, RZ, RZ ;  /* 0x000000ffff077224 */ /* 0x000fe200078e00ff */
[----:B------:R-:W-:Y:S01]  /*08b0*/  IADD3 R3, P3, P2, R8, R3, R5 ;  /* 0x0000000308037210 */ /* 0x000fe20007a7e005 */
[----:B---3--:R-:W-:Y:S01]  /*08c0*/  IMAD.WIDE.U32 R14, R233, UR4, R14 ;  /* 0x00000004e90e7c25 */ /* 0x008fe2000f8e000e */
[----:B------:R-:W-:-:S02]  /*08d0*/  SHF.R.S32.HI R9, RZ, 0x1f, R8 ;  /* 0x0000001fff097819 */ /* 0x000fc40000011408 */
[----:B------:R-:W-:Y:S01]  /*08e0*/  SHF.R.S32.HI R5, RZ, 0x1f, R5 ;  /* 0x0000001fff057819 */ /* 0x000fe20000011405 */
[----:B------:R-:W-:Y:S01]  /*08f0*/  IMAD R19, R233, UR5, R15 ;  /* 0x00000005e9137c24 */ /* 0x000fe2000f8e020f */
[----:B------:R-:W-:Y:S01]  /*0900*/  ISETP.NE.AND P1, PT, R11, RZ, PT ;  /* 0x000000ff0b00720c */ /* 0x000fe20003f25270 */
[C---:B------:R-:W-:Y:S01]  /*0910*/  VIADD R11, R6.reuse, 0x20 ;  /* 0x00000020060b7836 */ /* 0x040fe20000000000 */
[----:B------:R-:W-:Y:S01]  /*0920*/  IADD3.X R2, PT, PT, R9, R2, R5, P3, P2 ;  /* 0x0000000209027210 */ /* 0x000fe20001fe4405 */
[C---:B------:R-:W-:Y:S01]  /*0930*/  VIADD R9, R6.reuse, 0x40 ;  /* 0x0000004006097836 */ /* 0x040fe20000000000 */
[C---:B------:R-:W-:Y:S01]  /*0940*/  ISETP.GE.OR P4, PT, R6.reuse, UR18, P1 ;  /* 0x0000001206007c0c */ /* 0x040fe20008f86670 */
[----:B------:R-:W-:Y:S01]  /*0950*/  VIADD R5, R6, 0x60 ;  /* 0x0000006006057836 */ /* 0x000fe20000000000 */
[----:B------:R-:W-:Y:S01]  /*0960*/  ISETP.GE.OR P3, PT, R11, UR18, P1 ;  /* 0x000000120b007c0c */ /* 0x000fe20008f66670 */
[----:B--2---:R-:W-:Y:S01]  /*0970*/  IMAD.WIDE.U32 R16, R17, 0x80, R6 ;  /* 0x0000008011107825 */ /* 0x004fe200078e0006 */
[----:B------:R-:W-:-:S02]  /*0980*/  ISETP.GE.OR P2, PT, R9, UR18, P1 ;  /* 0x0000001209007c0c */ /* 0x000fc40008f46670 */
[----:B------:R-:W-:Y:S02]  /*0990*/  ISETP.GE.OR P1, PT, R5, UR18, P1 ;  /* 0x0000001205007c0c */ /* 0x000fe40008f26670 */
[----:B------:R-:W-:Y:S01]  /*09a0*/  ISETP.GE.OR P0, PT, R11, UR18, P5 ;  /* 0x000000120b007c0c */ /* 0x000fe2000af06670 */
        /* <DEDUP_REMOVED lines=11> */
.L_x_220:
[----:B------:R-:W-:Y:S05]  /*0a60*/  BSYNC.RECONVERGENT B0 ;  /* 0x0000000000007941 */ /* 0x000fea0003800200 */
.L_x_219:
[----:B------:R-:W-:Y:S01]  /*0a70*/  BSSY.RECONVERGENT B0, `(.L_x_221) ;  /* 0x0000011000007945 */ /* 0x000fe20003800200 */
[----:B------:R-:W-:Y:S02]  /*0a80*/  ISETP.GE.OR P6, PT, R9, UR18, P5 ;  /* 0x0000001209007c0c */ /* 0x000fe4000afc6670 */
[----:B------:R-:W-:Y:S01]  /*0a90*/  ISETP.GE.OR P5, PT, R5, UR18, P5 ;  /* 0x0000001205007c0c */ /* 0x000fe2000afa6670 */
[----:B------:R-:W-:-:S12]  /*0aa0*/  @P0 BRA `(.L_x_222) ;  /* 0x0000000000340947 */ /* 0x000fd80003800000 */
[----:B------:R-:W2:Y:S01]  /*0ab0*/  LDCU.64 UR6, c[0x0][0x408] ;  /* 0x00008100ff0677ac */ /* 0x000ea20008000a00 */
[----:B-1----:R-:W-:Y:S01]  /*0ac0*/  IADD3 R13, P0, PT, R16, 0x20, RZ ;  /* 0x00000020100d7810 */ /* 0x002fe20007f1e0ff */
        /* <DEDUP_REMOVED lines=11> */
.L_x_222:
[----:B------:R-:W-:Y:S05]  /*0b80*/  BSYNC.RECONVERGENT B0 ;  /* 0x0000000000007941 */ /* 0x000fea0003800200 */
.L_x_221:
[----:B------:R-:W-:Y:S04]  /*0b90*/  BSSY.RECONVERGENT B0, `(.L_x_223) ;  /* 0x000000f000007945 */ /* 0x000fe80003800200 */
[----:B------:R-:W-:Y:S05]  /*0ba0*/  @P6 BRA `(.L_x_224) ;  /* 0x0000000000346947 */ /* 0x000fea0003800000 */
[----:B------:R-:W3:Y:S01]  /*0bb0*/  LDCU.64 UR6, c[0x0][0x408] ;  /* 0x00008100ff0677ac */ /* 0x000ee20008000a00 */
[----:B-12---:R-:W-:Y:S01]  /*0bc0*/  IADD3 R13, P0, PT, R16, 0x40, RZ ;  /* 0x00000040100d7810 */ /* 0x006fe20007f1e0ff */
[----:B------:R-:W-:Y:S01]  /*0bd0*/  IMAD.MOV.U32 R20, RZ, RZ, R14 ;  /* 0x000000ffff147224 */ /* 0x000fe200078e000e */
        /* <DEDUP_REMOVED lines=10> */
.L_x_224:
[----:B------:R-:W-:Y:S05]  /*0c80*/  BSYNC.RECONVERGENT B0 ;  /* 0x0000000000007941 */ /* 0x000fea0003800200 */
.L_x_223:
[----:B------:R-:W-:Y:S04]  /*0c90*/  BSSY.RECONVERGENT B0, `(.L_x_225) ;  /* 0x000000e000007945 */ /* 0x000fe80003800200 */
[----:B------:R-:W-:Y:S05]  /*0ca0*/  @P5 BRA `(.L_x_226) ;  /* 0x0000000000305947 */ /* 0x000fea0003800000 */
[----:B------:R-:W4:Y:S01]  /*0cb0*/  LDCU.64 UR6, c[0x0][0x408] ;  /* 0x00008100ff0677ac */ /* 0x000f220008000a00 */
[----:B------:R-:W-:Y:S02]  /*0cc0*/  IADD3 R4, P0, PT, R16, 0x60, RZ ;  /* 0x0000006010047810 */ /* 0x000fe40007f1e0ff */
[----:B------:R-:W-:Y:S01]  /*0cd0*/  MOV R15, R19 ;  /* 0x00000013000f7202 */ /* 0x000fe20000000f00 */
[----:B------:R-:W5:Y:S01]  /*0ce0*/  LDCU.64 UR4, c[0x0][0x3f0] ;  /* 0x00007e00ff0477ac */ /* 0x000f620008000a00 */
[----:B-123--:R-:W-:-:S05]  /*0cf0*/  IADD3.X R13, PT, PT, RZ, R17, RZ, P0, !PT ;  /* 0x00000011ff0d7210 */ /* 0x00efca00007fe4ff */
[----:B----4-:R-:W-:Y:S02]  /*0d00*/  IMAD R13, R13, UR6, RZ ;  /* 0x000000060d0d7c24 */ /* 0x010fe4000f8e02ff */
[----:B------:R-:W-:-:S04]  /*0d10*/  IMAD.WIDE.U32 R14, R4, UR6, R14 ;  /* 0x00000006040e7c25 */ /* 0x000fc8000f8e000e */
[----:B------:R-:W-:Y:S01]  /*0d20*/  IMAD R13, R4, UR7, R13 ;  /* 0x00000007040d7c24 */ /* 0x000fe2000f8e020d */
[----:B-----5:R-:W-:-:S04]  /*0d30*/  LEA R12, P0, R14, UR4, 0x1 ;  /* 0x000000040e0c7c11 */ /* 0x020fc8000f8008ff */
[----:B------:R-:W-:-:S04]  /*0d40*/  IADD3 R13, PT, PT, R15, R13, RZ ;  /* 0x0000000d0f0d7210 */ /* 0x000fc80007ffe0ff */
[----:B------:R-:W-:-:S05]  /*0d50*/  LEA.HI.X R13, R14, UR5, R13, 0x1, P0 ;  /* 0x000000050e0d7c11 */ /* 0x000fca00080f0c0d */
[----:B------:R4:W-:Y:S02]  /*0d60*/  STG.E.128 desc[UR16][R12.64], RZ ;  /* 0x000000ff0c007986 */ /* 0x0009e4000c101d10 */
.L_x_226:
[----:B------:R-:W-:Y:S05]  /*0d70*/  BSYNC.RECONVERGENT B0 ;  /* 0x0000000000007941 */ /* 0x000fea0003800200 */
.L_x_225:
[----:B------:R-:W-:Y:S04]  /*0d80*/  BSSY.RECONVERGENT B0, `(.L_x_227) ;  /* 0x000000a000007945 */ /* 0x000fe80003800200 */
[----:B------:R-:W-:Y:S05]  /*0d90*/  @P4 BRA `(.L_x_228) ;  /* 0x0000000000204947 */ /* 0x000fea0003800000 */
[----:B------:R-:W5:Y:S01]  /*0da0*/  LDCU.64 UR4, c[0x0][0x420] ;  /* 0x00008400ff0477ac */ /* 0x000f620008000a00 */
[----:B------:R-:W-:Y:S02]  /*0db0*/  IMAD R4, R6, R0, RZ ;  /* 0x0000000006047224 */ /* 0x000fe400078e02ff */
[----:B-1234-:R-:W-:-:S03]  /*0dc0*/  IMAD.MOV.U32 R13, RZ, RZ, 0x7f800000 ;  /* 0x7f800000ff0d7424 */ /* 0x01efc600078e00ff */
[----:B------:R-:W-:-:S04]  /*0dd0*/  IADD3 R7, P0, PT, R4, R3, RZ ;  /* 0x0000000304077210 */ /* 0x000fc80007f1e0ff */
[----:B------:R-:W-:Y:S02]  /*0de0*/  LEA.HI.X.SX32 R4, R4, R2, 0x1, P0 ;  /* 0x0000000204047211 */ /* 0x000fe400000f0eff */
[----:B-----5:R-:W-:-:S04]  /*0df0*/  LEA R6, P0, R7, UR4, 0x2 ;  /* 0x0000000407067c11 */ /* 0x020fc8000f8010ff */
[----:B------:R-:W-:-:S05]  /*0e00*/  LEA.HI.X R7, R7, UR5, R4, 0x2, P0 ;  /* 0x0000000507077c11 */ /* 0x000fca00080f1404 */
[----:B------:R1:W-:Y:S04]  /*0e10*/  STG.E desc[UR16][R6.64], R13 ;  /* 0x0000000d06007986 */ /* 0x0003e8000c101910 */
.L_x_228:
[----:B------:R-:W-:Y:S05]  /*0e20*/  BSYNC.RECONVERGENT B0 ;  /* 0x0000000000007941 */ /* 0x000fea0003800200 */
.L_x_227:
[----:B------:R-:W-:Y:S04]  /*0e30*/  BSSY.RECONVERGENT B0, `(.L_x_229) ;  /* 0x000000a000007945 */ /* 0x000fe80003800200 */
[----:B------:R-:W-:Y:S05]  /*0e40*/  @P3 BRA `(.L_x_230) ;  /* 0x0000000000203947 */ /* 0x000fea0003800000 */
[----:B------:R-:W5:Y:S01]  /*0e50*/  LDCU.64 UR4, c[0x0][0x420] ;  /* 0x00008400ff0477ac */ /* 0x000f620008000a00 */
[----:B------:R-:W-:Y:S02]  /*0e60*/  IMAD R4, R11, R0, RZ ;  /* 0x000000000b047224 */ /* 0x000fe400078e02ff */
[----:B------:R-:W-:-:S03]  /*0e70*/  IMAD.MOV.U32 R11, RZ, RZ, 0x7f800000 ;  /* 0x7f800000ff0b7424 */ /* 0x000fc600078e00ff */
[----:B-1----:R-:W-:-:S04]  /*0e80*/  IADD3 R7, P0, PT, R4, R3, RZ ;  /* 0x0000000304077210 */ /* 0x002fc80007f1e0ff */
[----:B------:R-:W-:Y:S02]  /*0e90*/  LEA.HI.X.SX32 R4, R4, R2, 0x1, P0 ;  /* 0x0000000204047211 */ /* 0x000fe400000f0eff */
[----:B-----5:R-:W-:-:S04]  /*0ea0*/  LEA R6, P0, R7, UR4, 0x2 ;  /* 0x0000000407067c11 */ /* 0x020fc8000f8010ff */
[----:B------:R-:W-:-:S05]  /*0eb0*/  LEA.HI.X R7, R7, UR5, R4, 0x2, P0 ;  /* 0x0000000507077c11 */ /* 0x000fca00080f1404 */
[----:B------:R1:W-:Y:S04]  /*0ec0*/  STG.E desc[UR16][R6.64], R11 ;  /* 0x0000000b06007986 */ /* 0x0003e8000c101910 */
.L_x_230:
[----:B------:R-:W-:Y:S05]  /*0ed0*/  BSYNC.RECONVERGENT B0 ;  /* 0x0000000000007941 */ /* 0x000fea0003800200 */
.L_x_229:
        /* <DEDUP_REMOVED lines=10> */
.L_x_232:
[----:B------:R-:W-:Y:S05]  /*0f80*/  BSYNC.RECONVERGENT B0 ;  /* 0x0000000000007941 */ /* 0x000fea0003800200 */
.L_x_231:
[----:B------:R-:W-:Y:S05]  /*0f90*/  @P1 EXIT ;  /* 0x000000000000194d */ /* 0x000fea0003800000 */
[----:B------:R-:W5:Y:S01]  /*0fa0*/  LDCU.64 UR4, c[0x0][0x420] ;  /* 0x00008400ff0477ac */ /* 0x000f620008000a00 */
[----:B------:R-:W-:Y:S02]  /*0fb0*/  IMAD R0, R5, R0, RZ ;  /* 0x0000000005007224 */ /* 0x000fe400078e02ff */
[----:B------:R-:W-:-:S03]  /*0fc0*/  IMAD.MOV.U32 R5, RZ, RZ, 0x7f800000 ;  /* 0x7f800000ff057424 */ /* 0x000fc600078e00ff */
[----:B------:R-:W-:-:S04]  /*0fd0*/  IADD3 R3, P0, PT, R0, R3, RZ ;  /* 0x0000000300037210 */ /* 0x000fc80007f1e0ff */
[----:B------:R-:W-:Y:S02]  /*0fe0*/  LEA.HI.X.SX32 R0, R0, R2, 0x1, P0 ;  /* 0x0000000200007211 */ /* 0x000fe400000f0eff */
[----:B-----5:R-:W-:-:S04]  /*0ff0*/  LEA R2, P0, R3, UR4, 0x2 ;  /* 0x0000000403027c11 */ /* 0x020fc8000f8010ff */
[----:B------:R-:W-:-:S05]  /*1000*/  LEA.HI.X R3, R3, UR5, R0, 0x2, P0 ;  /* 0x0000000503037c11 */ /* 0x000fca00080f1400 */
[----:B------:R-:W-:Y:S01]  /*1010*/  STG.E desc[UR16][R2.64], R5 ;  /* 0x0000000502007986 */ /* 0x000fe2000c101910 */
[----:B------:R-:W-:Y:S05]  /*1020*/  EXIT ;  /* 0x000000000000794d */ /* 0x000fea0003800000 */
.L_x_217:
[----:B------:R-:W-:Y:S02]  /*1030*/  MOV R0, UR14 ;  /* 0x0000000e00007c02 */ /* 0x000fe40008000f00 */
[----:B------:R-:W-:Y:S02]  /*1040*/  ISETP.NE.AND P2, PT, R7, -0x1, PT ;  /* 0xffffffff0700780c */ /* 0x000fe40003f45270 */
[----:B------:R-:W-:-:S13]  /*1050*/  ISETP.NE.AND P0, PT, R0, -0x1, PT ;  /* 0xffffffff0000780c */ /* 0x000fda0003f05270 */
[----:B------:R-:W1:Y:S08]  /*1060*/  @!P0 LDC.64 R4, c[0x0][0x398] ;  /* 0x0000e600ff048b82 */ /* 0x000e700000000a00 */
[----:B------:R-:W2:Y:S01]  /*1070*/  @P0 LDC.64 R2, c[0x0][0x3b0] ;  /* 0x0000ec00ff020b82 */ /* 0x000ea20000000a00 */
[----:B-1----:R-:W-:-:S04]  /*1080*/  @!P0 IMAD.WIDE.U32 R12, R234, R4, RZ ;  /* 0x00000004ea0c8225 */ /* 0x002fc800078e00ff */
[----:B------:R-:W-:Y:S02]  /*1090*/  @!P0 IMAD R0, R234, R5, R13 ;  /* 0x00000005ea008224 */ /* 0x000fe400078e020d */
[----:B--2---:R-:W-:-:S04]  /*10a0*/  @P0 IMAD.WIDE.U32 R8, R2, UR14, RZ ;  /* 0x0000000e02080c25 */ /* 0x004fc8000f8e00ff */
[----:B------:R-:W-:Y:S01]  /*10b0*/  @P0 IMAD R0, R3, UR14, R9 ;  /* 0x0000000e03000c24 */ /* 0x000fe2000f8e0209 */
        /* <DEDUP_REMOVED lines=14> */
.L_x_233:
[----:B------:R-:W1:Y:S01]  /*11a0*/  LDC.64 R38, c[0x0][0x3b8] ;  /* 0x0000ee00ff267b82 */ /* 0x000e620000000a00 */
[----:B------:R-:W-:-:S05]  /*11b0*/  IADD3 R8, PT, PT, R6, R7, RZ ;  /* 0x0000000706087210 */ /* 0x000fca0007ffe0ff */
[C---:B-1----:R-:W-:Y:S02]  /*11c0*/  IMAD R3, R8.reuse, R39, RZ ;  /* 0x0000002708037224 */ /* 0x042fe400078e02ff */
[----:B------:R-:W-:-:S05]  /*11d0*/  IMAD.WIDE.U32 R8, R8, R38, RZ ;  /* 0x0000002608087225 */ /* 0x000fca00078e00ff */
[----:B------:R-:W-:-:S07]  /*11e0*/  IADD3 R3, PT, PT, R9, R3, RZ ;  /* 0x0000000309037210 */ /* 0x000fce0007ffe0ff */
.L_x_234:
[----:B------:R-:W1:Y:S01]  /*11f0*/  LDC R2, c[0x0][0x3e8] ;  /* 0x0000fa00ff027b82 */ /* 0x000e620000000800 */
[----:B------:R-:W-:Y:S02]  /*1200*/  MOV R10, RZ ;  /* 0x000000ff000a7202 */ /* 0x000fe40000000f00 */
[----:B-1----:R-:W-:-:S04]  /*1210*/  IABS R9, R2 ;  /* 0x0000000200097213 */ /* 0x002fc80000000000 */
[----:B------:R-:W1:Y:S08]  /*1220*/  I2F.RP R13, R9 ;  /* 0x00000009000d7306 */ /* 0x000e700000209400 */
[----:B-1----:R-:W1:Y:S02]  /*1230*/  MUFU.RCP R11, R13 ;  /* 0x0000000d000b7308 */ /* 0x002e640000001000 */
[----:B-1----:R-:W-:-:S06]  /*1240*/  VIADD R11, R11, 0xffffffe ;  /* 0x0ffffffe0b0b7836 */ /* 0x002fcc0000000000 */
[----:B------:R-:W1:Y:S02]  /*1250*/  F2I.FTZ.U32.TRUNC.NTZ R11, R11 ;  /* 0x0000000b000b7305 */ /* 0x000e64000021f000 */
[----:B-1----:R-:W-:-:S04]  /*1260*/  IMAD.MOV R4, RZ, RZ, -R11 ;  /* 0x000000ffff047224 */ /* 0x002fc800078e0a0b */
        /* <DEDUP_REMOVED lines=31> */
.L_x_235:
[----:B------:R-:W1:Y:S01]  /*1460*/  LDC.64 R180, c[0x0][0x3c0] ;  /* 0x0000f000ffb47b82 */ /* 0x000e620000000a00 */
[----:B------:R-:W-:-:S05]  /*1470*/  IADD3 R6, PT, PT, R6, R7, RZ ;  /* 0x0000000706067210 */ /* 0x000fca0007ffe0ff */
[C---:B-1----:R-:W-:Y:S02]  /*1480*/  IMAD R2, R6.reuse, R181, RZ ;  /* 0x000000b506027224 */ /* 0x042fe400078e02ff */
[----:B------:R-:W-:-:S05]  /*1490*/  IMAD.WIDE.U32 R14, R6, R180, RZ ;  /* 0x000000b4060e7225 */ /* 0x000fca00078e00ff */
[----:B------:R-:W-:-:S07]  /*14a0*/  IADD3 R2, PT, PT, R15, R2, RZ ;  /* 0x000000020f027210 */ /* 0x000fce0007ffe0ff */
.L_x_236:
[C---:B------:R-:W-:Y:S01]  /*14b0*/  IMAD.SHL.U32 R235, R232.reuse, 0x8, RZ ;  /* 0x00000008e8eb7824 */ /* 0x040fe200078e00ff */
[----:B------:R-:W1:Y:S01]  /*14c0*/  LDCU.128 UR4, c[0x0][0x3d0] ;  /* 0x00007a00ff0477ac */ /* 0x000e620008000c00 */
[----:B------:R-:W-:Y:S01]  /*14d0*/  SHF.R.S32.HI R225, RZ, 0x1f, R4 ;  /* 0x0000001fffe17819 */ /* 0x000fe20000011404 */
[----:B------:R-:W2:Y:S01]  /*14e0*/  S2UR UR19, SR_CgaCtaId ;  /* 0x00000000001379c3 */ /* 0x000ea20000008800 */
[--C-:B------:R-:W-:Y:S01]  /*14f0*/  SHF.R.U32.HI R224, RZ, 0x2, R232.reuse ;  /* 0x00000002ffe07819 */ /* 0x100fe200000116e8 */
[----:B------:R-:W3:Y:S01]  /*1500*/  LDCU.64 UR12, c[0x0][0x388] ;  /* 0x00007100ff0c77ac */ /* 0x000ee20008000a00 */
[C---:B------:R-:W-:Y:S01]  /*1510*/  LOP3.LUT R223, R235.reuse, 0x18, RZ, 0xc0, !PT ;  /* 0x00000018ebdf7812 */ /* 0x040fe200078ec0ff */
[C---:B------:R-:W-:Y:S01]  /*1520*/  IMAD.SHL.U32 R11, R232.reuse, 0x20, RZ ;  /* 0x00000020e80b7824 */ /* 0x040fe200078e00ff */
[----:B------:R-:W-:Y:S01]  /*1530*/  LOP3.LUT R7, R235, 0xd8, RZ, 0xc0, !PT ;  /* 0x000000d8eb077812 */ /* 0x000fe200078ec0ff */
[----:B------:R-:W4:Y:S01]  /*1540*/  LDCU.64 UR10, c[0x0][0x390] ;  /* 0x00007200ff0a77ac */ /* 0x000f220008000a00 */
[----:B------:R-:W-:Y:S01]  /*1550*/  IADD3 R8, P0, PT, R223, R8, RZ ;  /* 0x00000008df087210 */ /* 0x000fe20007f1e0ff */
[----:B------:R-:W-:Y:S01]  /*1560*/  IMAD.SHL.U32 R6, R232, 0x4, RZ ;  /* 0x00000004e8067824 */ /* 0x000fe200078e00ff */
[----:B------:R-:W-:Y:S01]  /*1570*/  LOP3.LUT R5, R11, 0xc0, RZ, 0xc0, !PT ;  /* 0x000000c00b057812 */ /* 0x000fe200078ec0ff */
[----:B------:R-:W5:Y:S01]  /*1580*/  LDCU.64 UR8, c[0x0][0x3c8] ;  /* 0x00007900ff0877ac */ /* 0x000f620008000a00 */
[----:B------:R-:W-:Y:S01]  /*1590*/  LOP3.LUT R10, R7, 0x18, R232, 0x78, !PT ;  /* 0x00000018070a7812 */ /* 0x000fe200078e78e8 */
[----:B------:R-:W-:Y:S01]  /*15a0*/  IMAD.X R9, RZ, RZ, R3, P0 ;  /* 0x000000ffff097224 */ /* 0x000fe200000e0603 */
[----:B------:R-:W-:Y:S01]  /*15b0*/  IADD3 R14, P0, PT, R223, R14, RZ ;  /* 0x0000000edf0e7210 */ /* 0x000fe20007f1e0ff */
[----:B------:R-:W5:Y:S01]  /*15c0*/  S2R R3, SR_CTAID.X ;  /* 0x0000000000037919 */ /* 0x000f620000002500 */
[----:B------:R-:W-:Y:S01]  /*15d0*/  LOP3.LUT R6, R5, 0x18, R6, 0xf8, !PT ;  /* 0x0000001805067812 */ /* 0x000fe200078ef806 */
[----:B-1----:R-:W-:Y:S01]  /*15e0*/  IMAD R227, R225, UR4, RZ ;  /* 0x00000004e1e37c24 */ /* 0x002fe2000f8e02ff */
[----:B------:R-:W-:Y:S01]  /*15f0*/  LOP3.LUT R235, R10, 0x1f20, R235, 0xf8, !PT ;  /* 0x00001f200aeb7812 */ /* 0x000fe200078ef8eb */
[----:B------:R-:W-:Y:S01]  /*1600*/  IMAD.WIDE.U32 R8, R224, R38, R8 ;  /* 0x00000026e0087225 */ /* 0x000fe200078e0008 */
[----:B------:R-:W-:Y:S01]  /*1610*/  SHF.R.U32.HI R185, RZ, 0x1, R232 ;  /* 0x00000001ffb97819 */ /* 0x000fe200000116e8 */
[----:B------:R-:W-:Y:S02]  /*1620*/  BSSY.RECONVERGENT B0, `(.L_x_237) ;  /* 0x000002f000007945 */ /* 0x000fe40003800200 */
[----:B------:R-:W-:Y:S01]  /*1630*/  IMAD.X R15, RZ, RZ, R2, P0 ;  /* 0x000000ffff0f7224 */ /* 0x000fe200000e0602 */
[----:B------:R-:W-:Y:S01]  /*1640*/  IADD3 R12, P0, PT, R223, R12, RZ ;  /* 0x0000000cdf0c7210 */ /* 0x000fe20007f1e0ff */
[----:B------:R-:W-:Y:S01]  /*1650*/  IMAD R227, R4, UR5, R227 ;  /* 0x0000000504e37c24 */ /* 0x000fe2000f8e02e3 */
[----:B------:R-:W-:Y:S01]  /*1660*/  UIADD3 UR5, UPT, UPT, -UR15, UR18, URZ ;  /* 0x000000120f057290 */ /* 0x000fe2000fffe1ff */
[----:B------:R-:W-:Y:S01]  /*1670*/  IMAD R9, R224, R39, R9 ;  /* 0x00000027e0097224 */ /* 0x000fe200078e0209 */
[----:B------:R-:W-:Y:S01]  /*1680*/  LOP3.LUT R183, R6, 0x8, R185, 0x78, !PT ;  /* 0x0000000806b77812 */ /* 0x000fe200078e78b9 */
[----:B------:R-:W-:-:S03]  /*1690*/  IMAD.WIDE.U32 R14, R224, R180, R14 ;  /* 0x000000b4e00e7225 */ /* 0x000fc600078e000e */
[----:B------:R-:W-:Y:S01]  /*16a0*/  ISETP.GE.AND P2, PT, R224, UR5, PT ;  /* 0x00000005e0007c0c */ /* 0x000fe2000bf46270 */
[----:B------:R-:W-:Y:S02]  /*16b0*/  IMAD R225, R225, UR6, RZ ;  /* 0x00000006e1e17c24 */ /* 0x000fe4000f8e02ff */
[----:B------:R-:W-:Y:S01]  /*16c0*/  IMAD.WIDE.U32 R8, R4, UR4, R8 ;  /* 0x0000000404087c25 */ /* 0x000fe2000f8e0008 */
[----:B------:R-:W-:Y:S02]  /*16d0*/  UMOV UR4, 0x400 ;  /* 0x0000040000047882 */ /* 0x000fe40000000000 */
[----:B--2---:R-:W-:Y:S01]  /*16e0*/  ULEA UR4, UR19, UR4, 0x18 ;  /* 0x0000000413047291 */ /* 0x004fe2000f8ec0ff */
[----:B------:R-:W-:Y:S01]  /*16f0*/  IMAD R15, R224, R181, R15 ;  /* 0x000000b5e00f7224 */ /* 0x000fe200078e020f */
[----:B---3--:R-:W-:Y:S01]  /*1700*/  LEA R228, P1, R8, UR12, 0x1 ;  /* 0x0000000c08e47c11 */ /* 0x008fe2000f8208ff */
[C---:B------:R-:W-:Y:S02]  /*1710*/  IMAD R225, R4.reuse, UR7, R225 ;  /* 0x0000000704e17c24 */ /* 0x040fe4000f8e02e1 */
[----:B------:R-:W-:Y:S01]  /*1720*/  IMAD.IADD R227, R9, 0x1, R227 ;  /* 0x0000000109e37824 */ /* 0x000fe200078e02e3 */
[----:B------:R-:W-:Y:S01]  /*1730*/  LEA R235, R235, UR4, 0x1 ;  /* 0x00000004ebeb7c11 */ /* 0x000fe2000f8e08ff */
[----:B------:R-:W-:-:S03]  /*1740*/  IMAD.WIDE.U32 R4, R4, UR6, R14 ;  /* 0x0000000604047c25 */ /* 0x000fc6000f8e000e */
[----:B------:R-:W-:Y:S01]  /*1750*/  LEA.HI.X R227, R8, UR13, R227, 0x1, P1 ;  /* 0x0000000d08e37c11 */ /* 0x000fe200088f0ce3 */
[----:B------:R-:W-:Y:S01]  /*1760*/  IMAD.X R13, RZ, RZ, R0, P0 ;  /* 0x000000ffff0d7224 */ /* 0x000fe200000e0600 */
[----:B----4-:R-:W-:Y:S01]  /*1770*/  LEA R226, P1, R4, UR10, 0x1 ;  /* 0x0000000a04e27c11 */ /* 0x010fe2000f8208ff */
[----:B------:R-:W-:Y:S01]  /*1780*/  IMAD.IADD R225, R5, 0x1, R225 ;  /* 0x0000000105e17824 */ /* 0x000fe200078e02e1 */
[----:B-----5:R-:W-:Y:S01]  /*1790*/  LEA R231, P0, R3, R224, 0x7 ;  /* 0x000000e003e77211 */ /* 0x020fe200078038ff */
[----:B------:R-:W-:-:S03]  /*17a0*/  IMAD.WIDE.U32 R12, R233, UR8, R12 ;  /* 0x00000008e90c7c25 */ /* 0x000fc6000f8e000c */
[----:B------:R-:W-:Y:S01]  /*17b0*/  LEA.HI.X R225, R4, UR11, R225, 0x1, P1 ;  /* 0x0000000b04e17c11 */ /* 0x000fe200088f0ce1 */
[----:B------:R-:W-:Y:S01]  /*17c0*/  IMAD R17, R233, UR9, R13 ;  /* 0x00000009e9117c24 */ /* 0x000fe2000f8e020d */
[----:B------:R-:W-:Y:S01]  /*17d0*/  LEA.HI.X R230, R3, RZ, RZ, 0x7, P0 ;  /* 0x000000ff03e67211 */ /* 0x000fe200000f3cff */
        /* <DEDUP_REMOVED lines=18> */
.L_x_239:
[----:B------:R1:W-:Y:S02]  /*1900*/  STS.128 [R235], RZ ;  /* 0x000000ffeb007388 */ /* 0x0003e40000000c00 */
.L_x_238:
[----:B------:R-:W-:Y:S05]  /*1910*/  BSYNC.RECONVERGENT B0 ;  /* 0x0000000000007941 */ /* 0x000fea0003800200 */
.L_x_237:
[----:B------:R-:W-:Y:S01]  /*1920*/  IADD3 R222, PT, PT, R224, 0x20, RZ ;  /* 0x00000020e0de7810 */ /* 0x000fe20007ffe0ff */
[----:B------:R-:W-:Y:S01]  /*1930*/  VIADD R208, R210, 0xffffffff ;  /* 0xffffffffd2d07836 */ /* 0x000fe20000000000 */
[----:B------:R-:W-:Y:S01]  /*1940*/  SHF.L.U64.HI R7, R38, 0x7, R39 ;  /* 0x0000000726077819 */ /* 0x000fe20000010227 */
[----:B------:R-:W-:Y:S01]  /*1950*/  VIADD R221, R224, 0x40 ;  /* 0x00000040e0dd7836 */ /* 0x000fe20000000000 */
[----:B------:R-:W-:Y:S01]  /*1960*/  ISETP.GE.AND P0, PT, R222, UR5, PT ;  /* 0x00000005de007c0c */ /* 0x000fe2000bf06270 */
[----:B------:R-:W-:Y:S01]  /*1970*/  IMAD R3, R208, -0x80, R37 ;  /* 0xffffff80d0037824 */ /* 0x000fe200078e0225 */
[----:B------:R-:W-:Y:S01]  /*1980*/  IADD3 R220, PT, PT, R224, 0x60, RZ ;  /* 0x00000060e0dc7810 */ /* 0x000fe20007ffe0ff */
[----:B--2---:R-:W-:Y:S01]  /*1990*/  IMAD.SHL.U32 R5, R38, 0x80, RZ ;  /* 0x0000008026057824 */ /* 0x004fe200078e00ff */
[----:B------:R-:W-:Y:S01]  /*19a0*/  BSSY.RECONVERGENT B0, `(.L_x_240) ;  /* 0x000001b000007945 */ /* 0x000fe20003800200 */
[----:B------:R-:W-:Y:S01]  /*19b0*/  ISETP.GE.AND P2, PT, R221, UR5, PT ;  /* 0x00000005dd007c0c */ /* 0x000fe2000bf46270 */
[-C--:B------:R-:W-:Y:S01]  /*19c0*/  IMAD R7, R7, R208.reuse, RZ ;  /* 0x000000d007077224 */ /* 0x080fe200078e02ff */
[----:B------:R-:W-:Y:S01]  /*19d0*/  ISETP.GE.AND P1, PT, R220, UR5, PT ;  /* 0x00000005dc007c0c */ /* 0x000fe2000bf26270 */
[----:B------:R-:W-:Y:S01]  /*19e0*/  IMAD.WIDE.U32 R4, R5, R208, RZ ;  /* 0x000000d005047225 */ /* 0x000fe200078e00ff */
[----:B------:R-:W-:-:S04]  /*19f0*/  ISETP.GE.AND P3, PT, R224, R3, PT ;  /* 0x00000003e000720c */ /* 0x000fc80003f66270 */
        /* <DEDUP_REMOVED lines=21> */
.L_x_241:
[----:B------:R-:W-:Y:S05]  /*1b50*/  BSYNC.RECONVERGENT B0 ;  /* 0x0000000000007941 */ /* 0x000fea0003800200 */
.L_x_240:
        /* <DEDUP_REMOVED lines=22> */
.L_x_243:
[----:B------:R-:W-:Y:S05]  /*1cc0*/  BSYNC.RECONVERGENT B0 ;  /* 0x0000000000007941 */ /* 0x000fea0003800200 */
.L_x_242:
        /* <DEDUP_REMOVED lines=21> */
.L_x_245:
[----:B------:R-:W-:Y:S05]  /*1e20*/  BSYNC.RECONVERGENT B0 ;  /* 0x0000000000007941 */ /* 0x000fea0003800200 */
.L_x_244:
        /* <DEDUP_REMOVED lines=13> */
.L_x_248:
[----:B------:R3:W-:Y:S02]  /*1f00*/  STS.128 [R235+0x2000], RZ ;  /* 0x002000ffeb007388 */ /* 0x0007e40000000c00 */
.L_x_247:
[----:B------:R-:W-:Y:S05]  /*1f10*/  BSYNC.RECONVERGENT B0 ;  /* 0x0000000000007941 */ /* 0x000fea0003800200 */
.L_x_246:
        /* <DEDUP_REMOVED lines=11> */
[----:B------:R-:W-:-:S05]  /*1fd0*/  IADD3 R7, P0, PT, R36, R4, RZ ;  /* 0x0000000424077210 */ /* 0x000fca0007f1e0ff */
[----:B------:R-:W-:Y:S01]  /*1fe0*/  IMAD.X R0, R2, 0x1, R9, P0 ;  /* 0x0000000102007824 */ /* 0x000fe200000e0609 */
[----:B---3--:R-:W-:-:S04]  /*1ff0*/  LEA R12, P0, R7, R228, 0x1 ;  /* 0x000000e4070c7211 */ /* 0x008fc800078008ff */
[----:B------:R-:W-:-:S05]  /*2000*/  LEA.HI.X R13, R7, R227, R0, 0x1, P0 ;  /* 0x000000e3070d7211 */ /* 0x000fca00000f0c00 */
[----:B------:R-:W-:Y:S01]  /*2010*/  @!PT LDS RZ, [RZ] ;  /* 0x00000000fffff984 */ /* 0x000fe20000000800 */
[----:B------:R-:W-:Y:S01]  /*2020*/  @!PT LDS RZ, [RZ] ;  /* 0x00000000fffff984 */ /* 0x000fe20000000800 */
[----:B------:R-:W-:Y:S01]  /*2030*/  @!PT LDS RZ, [RZ] ;  /* 0x00000000fffff984 */ /* 0x000fe20000000800 */
[----:B------:R3:W-:Y:S04]  /*2040*/  LDGSTS.E.BYPASS.LTC128B.128 [R235+0x2800], desc[UR16][R12.64] ;  /* 0x028000000ceb7fae */ /* 0x0007e8000b981a10 */
.L_x_250:
[----:B------:R-:W-:Y:S05]  /*2050*/  BSYNC.RECONVERGENT B0 ;  /* 0x0000000000007941 */ /* 0x000fea0003800200 */
.L_x_249:
[----:B------:R-:W-:Y:S04]  /*2060*/  BSSY.RECONVERGENT B0, `(.L_x_251) ;  /* 0x000000e000007945 */ /* 0x000fe80003800200 */
[----:B------:R-:W-:Y:S05]  /*2070*/  @P2 BRA `(.L_x_252) ;  /* 0x0000000000302947 */ /* 0x000fea0003800000 */
[----:B------:R-:W5:Y:S02]  /*2080*/  LDCU UR6, c[0x0][0x440] ;  /* 0x00008800ff0677ac */ /* 0x000f640008000800 */
[----:B-----5:R-:W-:-:S13]  /*2090*/  ISETP.GE.AND P0, PT, R223, UR6, PT ;  /* 0x00000006df007c0c */ /* 0x020fda000bf06270 */
[----:B------:R1:W-:Y:S01]  /*20a0*/  @P0 STS.128 [R235+0x3000], RZ ;  /* 0x003000ffeb000388 */ /* 0x0003e20000000c00 */
[----:B------:R-:W-:Y:S05]  /*20b0*/  @P0 BRA `(.L_x_252) ;  /* 0x0000000000200947 */ /* 0x000fea0003800000 */
[----:B------:R-:W-:-:S04]  /*20c0*/  LEA R7, P0, R38, R4, 0x6 ;  /* 0x0000000426077211 */ /* 0x000fc800078030ff */
[----:B------:R-:W-:Y:S02]  /*20d0*/  LEA.HI.X R0, R38, R9, R39, 0x6, P0 ;  /* 0x0000000926007211 */ /* 0x000fe400000f3427 */
[----:B---3--:R-:W-:-:S04]  /*20e0*/  LEA R12, P0, R7, R228, 0x1 ;  /* 0x000000e4070c7211 */ /* 0x008fc800078008ff */
[----:B------:R-:W-:-:S05]  /*20f0*/  LEA.HI.X R13, R7, R227, R0, 0x1, P0 ;  /* 0x000000e3070d7211 */ /* 0x000fca00000f0c00 */
[----:B------:R-:W-:Y:S01]  /*2100*/  @!PT LDS RZ, [RZ] ;  /* 0x00000000fffff984 */ /* 0x000fe20000000800 */
[----:B------:R-:W-:Y:S01]  /*2110*/  @!PT LDS RZ, [RZ] ;  /* 0x00000000fffff984 */ /* 0x000fe20000000800 */
[----:B------:R-:W-:Y:S01]  /*2120*/  @!PT LDS RZ, [RZ] ;  /* 0x00000000fffff984 */ /* 0x000fe20000000800 */
[----:B------:R3:W-:Y:S04]  /*2130*/  LDGSTS.E.BYPASS.LTC128B.128 [R235+0x3000], desc[UR16][R12.64] ;  /* 0x030000000ceb7fae */ /* 0x0007e8000b981a10 */
.L_x_252:
[----:B------:R-:W-:Y:S05]  /*2140*/  BSYNC.RECONVERGENT B0 ;  /* 0x0000000000007941 */ /* 0x000fea0003800200 */
.L_x_251:
        /* <DEDUP_REMOVED lines=16> */
.L_x_254:
[----:B------:R-:W-:Y:S05]  /*2250*/  BSYNC.RECONVERGENT B0 ;  /* 0x0000000000007941 */ /* 0x000fea0003800200 */
.L_x_253:
[----:B------:R-:W0:Y:S01]  /*2260*/  LDGDEPBAR ;  /* 0x00000000000079af */ /* 0x000e220000000000 */
[C---:B------:R-:W-:Y:S01]  /*2270*/  SHF.L.U64.HI R7, R180.reuse, 0x7, R181 ;  /* 0x00000007b4077819 */ /* 0x040fe200000102b5 */
[----:B------:R-:W-:Y:S01]  /*2280*/  BSSY.RECONVERGENT B0, `(.L_x_255) ;  /* 0x0000016000007945 */ /* 0x000fe20003800200 */
[----:B-1----:R-:W-:Y:S02]  /*2290*/  SHF.L.U32 R5, R180, 0x7, RZ ;  /* 0x00000007b4057819 */ /* 0x002fe400000006ff */
[----:B------:R-:W-:Y:S01]  /*22a0*/  IADD3 R182, PT, PT, R37, -UR18, R182 ;  /* 0x8000001225b67c10 */ /* 0x000fe2000fffe0b6 */
[-C--:B------:R-:W-:Y:S02]  /*22b0*/  IMAD R7, R7, R208.reuse, RZ ;  /* 0x000000d007077224 */ /* 0x080fe400078e02ff */
[----:B------:R-:W-:-:S05]  /*22c0*/  IMAD.WIDE.U32 R4, R5, R208, RZ ;  /* 0x000000d005047225 */ /* 0x000fca00078e00ff */
        /* <DEDUP_REMOVED lines=14> */
.L_x_257:
[----:B------:R1:W-:Y:S01]  /*23b0*/  STS.128 [R235+0x4000], RZ ;  /* 0x004000ffeb007388 */ /* 0x0003e20000000c00 */
[----:B------:R-:W-:Y:S05]  /*23c0*/  BRA `(.L_x_258) ;  /* 0x0000000000047947 */ /* 0x000fea0003800000 */
.L_x_256:
[----:B------:R1:W-:Y:S02]  /*23d0*/  STS.128 [R235+0x4000], RZ ;  /* 0x004000ffeb007388 */ /* 0x0003e40000000c00 */
.L_x_258:
[----:B------:R-:W-:Y:S05]  /*23e0*/  BSYNC.RECONVERGENT B0 ;  /* 0x0000000000007941 */ /* 0x000fea0003800200 */
.L_x_255:
[-C--:B------:R-:W-:Y:S01]  /*23f0*/  ISETP.GE.AND P0, PT, R222, R3.reuse, PT ;  /* 0x00000003de00720c */ /* 0x080fe20003f06270 */
[----:B-1----:R-:W-:Y:S01]  /*2400*/  IMAD.SHL.U32 R9, R232, 0x10, RZ ;  /* 0x00000010e8097824 */ /* 0x002fe200078e00ff */
[----:B------:R-:W-:Y:S01]  /*2410*/  LOP3.LUT R0, R11, 0x120, RZ, 0xc0, !PT ;  /* 0x000001200b007812 */ /* 0x000fe200078ec0ff */
[----:B------:R-:W-:Y:S01]  /*2420*/  BSSY.RECONVERGENT B0, `(.L_x_259) ;  /* 0x0000019000007945 */ /* 0x000fe20003800200 */
[-C--:B------:R-:W-:Y:S02]  /*2430*/  ISETP.GE.AND P2, PT, R221, R3.reuse, PT ;  /* 0x00000003dd00720c */ /* 0x080fe40003f46270 */
[----:B------:R-:W-:Y:S02]  /*2440*/  LOP3.LUT R8, R9, 0x100, RZ, 0xc0, !PT ;  /* 0x0000010009087812 */ /* 0x000fe400078ec0ff */
[----:B------:R-:W-:Y:S02]  /*2450*/  ISETP.GE.AND P1, PT, R220, R3, PT ;  /* 0x00000003dc00720c */ /* 0x000fe40003f26270 */
[----:B------:R-:W-:-:S02]  /*2460*/  LOP3.LUT R8, R8, 0x20, R11, 0xf8, !PT ;  /* 0x0000002008087812 */ /* 0x000fc400078ef80b */
[----:B------:R-:W-:Y:S01]  /*2470*/  LOP3.LUT R3, R6, 0x8, R232, 0x78, !PT ;  /* 0x0000000806037812 */ /* 0x000fe200078e78e8 */
[----:B------:R1:W-:Y:S01]  /*2480*/  @P0 STS.128 [R235+0x4800], RZ ;  /* 0x004800ffeb000388 */ /* 0x0003e20000000c00 */
[----:B------:R-:W-:-:S03]  /*2490*/  LOP3.LUT R10, R0, 0x3e00, R9, 0xf8, !PT ;  /* 0x00003e00000a7812 */ /* 0x000fc600078ef809 */
[----:B------:R-:W-:Y:S02]  /*24a0*/  IMAD.IADD R216, R3, 0x1, R8 ;  /* 0x0000000103d87824 */ /* 0x000fe400078e0208 */
[----:B------:R-:W-:Y:S01]  /*24b0*/  IMAD.IADD R217, R183, 0x1, R10 ;  /* 0x00000001b7d97824 */ /* 0x000fe200078e020a */
[----:B------:R-:W-:Y:S06]  /*24c0*/  @P0 BRA `(.L_x_260) ;  /* 0x0000000000380947 */ /* 0x000fec0003800000 */
        /* <DEDUP_REMOVED lines=14> */
.L_x_260:
[----:B------:R-:W-:Y:S05]  /*25b0*/  BSYNC.RECONVERGENT B0 ;  /* 0x0000000000007941 */ /* 0x000fea0003800200 */
.L_x_259:
        /* <DEDUP_REMOVED lines=17> */
.L_x_262:
[----:B------:R-:W-:Y:S05]  /*26d0*/  BSYNC.RECONVERGENT B0 ;  /* 0x0000000000007941 */ /* 0x000fea0003800200 */
.L_x_261:
        /* <DEDUP_REMOVED lines=17> */
.L_x_264:
[----:B------:R-:W-:Y:S05]  /*27f0*/  BSYNC.RECONVERGENT B0 ;  /* 0x0000000000007941 */ /* 0x000fea0003800200 */
.L_x_263:
[----:B------:R-:W-:Y:S01]  /*2800*/  LDSM.16.M88.4 R72, [R217] ;  /* 0x00000000d948783b */ /* 0x000fe20000000200 */
[----:B------:R-:W-:Y:S01]  /*2810*/  IMAD.MOV.U32 R3, RZ, RZ, 0x20 ;  /* 0x00000020ff037424 */ /* 0x000fe200078e00ff */
[C---:B------:R-:W-:Y:S01]  /*2820*/  LOP3.LUT P0, RZ, R232.reuse, 0x4, RZ, 0xc0, !PT ;  /* 0x00000004e8ff7812 */ /* 0x040fe2000780c0ff */
[----:B------:R-:W-:Y:S01]  /*2830*/  IMAD.SHL.U32 R241, R232, 0x2, RZ ;  /* 0x00000002e8f17824 */ /* 0x000fe200078e00ff */
[----:B-1----:R-:W-:Y:S01]  /*2840*/  LDSM.16.M88.4 R4, [R217+0x1000] ;  /* 0x00100000d904783b */ /* 0x002fe20000000200 */
[----:B------:R-:W-:Y:S02]  /*2850*/  LOP3.LUT R185, R185, 0x1f0, RZ, 0xc0, !PT ;  /* 0x000001f0b9b97812 */ /* 0x000fe400078ec0ff */
[----:B------:R-:W-:Y:S01]  /*2860*/  SEL R3, R3, 0xffffffe0, !P0 ;  /* 0xffffffe003037807 */ /* 0x000fe20004000000 */
[----:B------:R-:W1:Y:S01]  /*2870*/  LDSM.16.M88.4 R176, [R216+0x3c00] ;  /* 0x003c0000d8b0783b */ /* 0x000e620000000200 */
[----:B------:R-:W-:Y:S02]  /*2880*/  ISETP.GT.AND P0, PT, R208, R229, PT ;  /* 0x000000e5d000720c */ /* 0x000fe40003f04270 */
[----:B------:R-:W-:Y:S01]  /*2890*/  LOP3.LUT R241, R241, 0x6, RZ, 0xc0, !PT ;  /* 0x00000006f1f17812 */ /* 0x000fe200078ec0ff */
[----:B------:R-:W5:Y:S01]  /*28a0*/  LDSM.16.M88.4 R128, [R216+0x2000] ;  /* 0x00200000d880783b */ /* 0x000f620000000200 */
[----:B------:R-:W-:-:S02]  /*28b0*/  IMAD.IADD R213, R216, 0x1, R3 ;  /* 0x00000001d8d57824 */ /* 0x000fc400078e0203 */
[----:B------:R-:W-:Y:S01]  /*28c0*/  IMAD.IADD R215, R217, 0x1, R3 ;  /* 0x00000001d9d77824 */ /* 0x000fe200078e0203 */
[----:B------:R-:W2:Y:S04]  /*28d0*/  LDSM.16.M88.4 R120, [R216+0x2400] ;  /* 0x00240000d878783b */ /* 0x000ea80000000200 */
[----:B------:R-:W3:Y:S04]  /*28e0*/  LDSM.16.M88.4 R112, [R216+0x2800] ;  /* 0x00280000d870783b */ /* 0x000ee80000000200 */
[----:B------:R-:W4:Y:S04]  /*28f0*/  LDSM.16.M88.4 R104, [R216+0x2c00] ;  /* 0x002c0000d868783b */ /* 0x000f280000000200 */
[----:B------:R-:W4:Y:S04]  /*2900*/  LDSM.16.M88.4 R96, [R216+0x3000] ;  /* 0x00300000d860783b */ /* 0x000f280000000200 */
[----:B------:R-:W4:Y:S04]  /*2910*/  LDSM.16.M88.4 R88, [R216+0x3400] ;  /* 0x00340000d858783b */ /* 0x000f280000000200 */
[----:B------:R-:W4:Y:S04]  /*2920*/  LDSM.16.M88.4 R80, [R216+0x3800] ;  /* 0x00380000d850783b */ /* 0x000f280000000200 */
[----:B------:R-:W-:Y:S04]  /*2930*/  LDSM.16.M88.4 R172, [R215+0x1000] ;  /* 0x00100000d7ac783b */ /* 0x000fe80000000200 */
[----:B------:R-:W4:Y:S04]  /*2940*/  LDSM.16.M88.4 R136, [R213+0x3c00] ;  /* 0x003c0000d588783b */ /* 0x000f280000000200 */
[----:B------:R-:W4:Y:S01]  /*2950*/  LDSM.16.M88.4 R168, [R215] ;  /* 0x00000000d7a8783b */ /* 0x000f220000000200 */
[-C--:B-1----:R-:W-:Y:S03]  /*2960*/  HMMA.16816.F32 R8, R4, R176.reuse, RZ ;  /* 0x000000b00408723c */ /* 0x082fe600000018ff */
[----:B------:R-:W1:Y:S04]  /*2970*/  LDSM.16.M88.4 R164, [R213+0x2000] ;  /* 0x00200000d5a4783b */ /* 0x000e680000000200 */
[----:B------:R-:W1:Y:S01]  /*2980*/  LDSM.16.M88.4 R160, [R213+0x2400] ;  /* 0x00240000d5a0783b */ /* 0x000e620000000200 */
[C---:B------:R-:W-:Y:S03]  /*2990*/  HMMA.16816.F32 R76, R72.reuse, R176, RZ ;  /* 0x000000b0484c723c */ /* 0x040fe600000018ff */
[----:B------:R-:W1:Y:S04]  /*29a0*/  LDSM.16.M88.4 R156, [R213+0x2800] ;  /* 0x00280000d59c783b */ /* 0x000e680000000200 */
[----:B------:R-:W1:Y:S01]  /*29b0*/  LDSM.16.M88.4 R152, [R213+0x2c00] ;  /* 0x002c0000d598783b */ /* 0x000e620000000200 */
[-C--:B-----5:R-:W-:Y:S03]  /*29c0*/  HMMA.16816.F32 R132, R72, R128.reuse, RZ ;  /* 0x000000804884723c */ /* 0x0a0fe600000018ff */
[----:B------:R-:W5:Y:S04]  /*29d0*/  LDSM.16.M88.4 R148, [R213+0x3000] ;  /* 0x00300000d594783b */ /* 0x000f680000000200 */
[----:B------:R-:W5:Y:S01]  /*29e0*/  LDSM.16.M88.4 R144, [R213+0x3400] ;  /* 0x00340000d590783b */ /* 0x000f620000000200 */
[C---:B------:R-:W-:Y:S03]  /*29f0*/  HMMA.16816.F32 R68, R4.reuse, R128, RZ ;  /* 0x000000800444723c */ /* 0x040fe600000018ff */
[----:B------:R-:W5:Y:S04]  /*2a00*/  LDSM.16.M88.4 R140, [R213+0x3800] ;  /* 0x00380000d58c783b */ /* 0x000f680000000200 */
[----:B------:R-:W0:Y:S01]  /*2a10*/  LDGDEPBAR ;  /* 0x00000000000079af */ /* 0x000e220000000000 */
[C---:B------:R-:W-:Y:S08]  /*2a20*/  HMMA.16816.F32 R64, R4.reuse, R130, RZ ;  /* 0x000000820440723c */ /* 0x040ff000000018ff */
[C---:B--2---:R-:W-:Y:S08]  /*2a30*/  HMMA.16816.F32 R60, R4.reuse, R120, RZ ;  /* 0x00000078043c723c */ /* 0x044ff000000018ff */
[----:B---3--:R-:W-:Y:S01]  /*2a40*/  HMMA.16816.F32 R52, R4, R112, RZ ;  /* 0x000000700434723c */ /* 0x008fe200000018ff */
[----:B------:R-:W-:-:S07]  /*2a50*/  DEPBAR.LE SB0, 0x0 ;  /* 0x000080000000791a */ /* 0x000fce0000000000 */
[C---:B----4-:R-:W-:Y:S08]  /*2a60*/  HMMA.16816.F32 R44, R4.reuse, R104, RZ ;  /* 0x00000068042c723c */ /* 0x050ff000000018ff */
[C---:B------:R-:W-:Y:S08]  /*2a70*/  HMMA.16816.F32 R32, R4.reuse, R96, RZ ;  /* 0x000000600420723c */ /* 0x040ff000000018ff */
        /* <DEDUP_REMOVED lines=21> */
[-C--:B------:R-:W-:Y:S08]  /*2bd0*/  HMMA.16816.F32 R4, R4, R178.reuse, RZ ;  /* 0x000000b20404723c */ /* 0x080ff000000018ff */
[----:B------:R-:W-:Y:S08]  /*2be0*/  HMMA.16816.F32 R72, R72, R178, RZ ;  /* 0x000000b24848723c */ /* 0x000ff000000018ff */
[-C--:B------:R-:W-:Y:S08]  /*2bf0*/  HMMA.16816.F32 R8, R172, R136.reuse, R8 ;  /* 0x00000088ac08723c */ /* 0x080ff00000001808 */
[----:B------:R-:W-:Y:S01]  /*2c00*/  HMMA.16816.F32 R76, R168, R136, R76 ;  /* 0x00000088a84c723c */ /* 0x000fe2000000184c */
[----:B------:R-:W-:-:S04]  /*2c10*/  LOP3.LUT R136, R224, 0x7, RZ, 0xc0, !PT ;  /* 0x00000007e0887812 */ /* 0x000fc800078ec0ff */
[----:B------:R-:W-:-:S03]  /*2c20*/  IADD3 R185, PT, PT, R136, UR15, R185 ;  /* 0x0000000f88b97c10 */ /* 0x000fc6000fffe0b9 */
[C---:B-1----:R-:W-:Y:S01]  /*2c30*/  HMMA.16816.F32 R68, R172.reuse, R164, R68 ;  /* 0x000000a4ac44723c */ /* 0x042fe20000001844 */
[C---:B------:R-:W-:Y:S02]  /*2c40*/  IADD3 R182, PT, PT, R185.reuse, 0x1, R182 ;  /* 0x00000001b9b67810 */ /* 0x040fe40007ffe0b6 */
[-C--:B------:R-:W-:Y:S02]  /*2c50*/  IADD3 R240, PT, PT, R185, R37.reuse, -R184 ;  /* 0x00000025b9f07210 */ /* 0x080fe40007ffe8b8 */
[C---:B------:R-:W-:Y:S02]  /*2c60*/  VIMNMX R239, PT, PT, R182.reuse, R37, PT ;  /* 0x00000025b6ef7248 */ /* 0x040fe40003fe0100 */
[C-C-:B------:R-:W-:Y:S01]  /*2c70*/  VIADDMNMX R238, R182.reuse, 0x8, R37.reuse, PT ;  /* 0x00000008b6ee7846 */ /* 0x140fe20003800125 */
[----:B------:R-:W-:Y:S01]  /*2c80*/  HMMA.16816.F32 R60, R172, R160, R60 ;  /* 0x000000a0ac3c723c */ /* 0x000fe2000000183c */
[C-C-:B------:R-:W-:Y:S02]  /*2c90*/  VIADDMNMX R237, R182.reuse, 0x40, R37.reuse, PT ;  /* 0x00000040b6ed7846 */ /* 0x140fe40003800125 */
[----:B------:R-:W-:-:S05]  /*2ca0*/  VIADDMNMX R236, R182, 0x48, R37, PT ;  /* 0x00000048b6ec7846 */ /* 0x000fca0003800125 */
[C---:B------:R-:W-:Y:S08]  /*2cb0*/  HMMA.16816.F32 R52, R172.reuse, R156, R52 ;  /* 0x0000009cac34723c */ /* 0x040ff00000001834 */
[C---:B------:R-:W-:Y:S08]  /*2cc0*/  HMMA.16816.F32 R44, R172.reuse, R152, R44 ;  /* 0x00000098ac2c723c */ /* 0x040ff0000000182c */
[C---:B-----5:R-:W-:Y:S08]  /*2cd0*/  HMMA.16816.F32 R32, R172.reuse, R148, R32 ;  /* 0x00000094ac20723c */ /* 0x060ff00000001820 */
[C---:B------:R-:W-:Y:S08]  /*2ce0*/  HMMA.16816.F32 R24, R172.reuse, R144, R24 ;  /* 0x00000090ac18723c */ /* 0x040ff00000001818 */
        /* <DEDUP_REMOVED lines=9> */
[C---:B------:R-:W-:Y:S08]  /*2d80*/  HMMA.16816.F32 R132, R168.reuse, R164, R132 ;  /* 0x000000a4a884723c */ /* 0x040ff00000001884 */
[C---:B------:R-:W-:Y:S08]  /*2d90*/  HMMA.16816.F32 R124, R168.reuse, R160, R124 ;  /* 0x000000a0a87c723c */ /* 0x040ff0000000187c */
[C---:B------:R-:W-:Y:S08]  /*2da0*/  HMMA.16816.F32 R116, R168.reuse, R156, R116 ;  /* 0x0000009ca874723c */ /* 0x040ff00000001874 */
[C---:B------:R-:W-:Y:S08]  /*2db0*/  HMMA.16816.F32 R108, R168.reuse, R152, R108 ;  /* 0x00000098a86c723c */ /* 0x040ff0000000186c */
[----:B------:R-:W-:Y:S01]  /*2dc0*/  HMMA.16816.F32 R100, R168, R148, R100 ;  /* 0x00000094a864723c */ /* 0x000fe20000001864 */
[----:B------:R-:W-:-:S07]  /*2dd0*/  IMAD R148, R208, 0x80, R241 ;  /* 0x00000080d0947824 */ /* 0x000fce00078e02f1 */
        /* <DEDUP_REMOVED lines=10> */
[----:B------:R-:W-:Y:S06]  /*2e80*/  BAR.SYNC.DEFER_BLOCKING 0x0 ;  /* 0x0000000000007b1d */ /* 0x000fec0000010000 */
[----:B------:R-:W-:-:S13]  /*2e90*/  @!P0 BRA `(.L_x_265) ;  /* 0x0000000000bc8947 */ /* 0x000fda0003800000 */
[----:B------:R-:W1:Y:S01]  /*2ea0*/  LDCU UR6, c[0x0][0x440] ;  /* 0x00008800ff0677ac */ /* 0x000e620008000800 */
[----:B------:R-:W-:Y:S01]  /*2eb0*/  VIADD R37, R210, 0xfffffffe ;  /* 0xfffffffed2257836 */ /* 0x000fe20000000000 */
[----:B------:R-:W-:Y:S03]  /*2ec0*/  BSSY.RECONVERGENT B0, `(.L_x_266) ;  /* 0x000002b000007945 */ /* 0x000fe60003800200 */
        /* <DEDUP_REMOVED lines=42> */
.L_x_267:
[----:B------:R-:W-:Y:S05]  /*3170*/  BSYNC.RECONVERGENT B0 ;  /* 0x0000000000007941 */ /* 0x000fea0003800200 */
.L_x_266:
[----:B------:R-:W0:Y:S02]  /*3180*/  LDGDEPBAR ;  /* 0x00000000000079af */ /* 0x000e240000000000 */
.L_x_265:
[----:B-1----:R-:W-:Y:S01]  /*3190*/  VIADD R140, R148, 0x8 ;  /* 0x00000008948c7836 */ /* 0x002fe20000000000 */
[----:B------:R-:W1:Y:S01]  /*31a0*/  LDCU UR6, c[0x0][0x45c] ;  /* 0x00008b80ff0677ac */ /* 0x000e620008000800 */
[----:B--2---:R-:W-:Y:S02]  /*31b0*/  VIADD R37, R240, 0x8 ;  /* 0x00000008f0257836 */ /* 0x004fe40000000000 */
[----:B------:R-:W-:Y:S01]  /*31c0*/  VIADD R36, R148, 0x1 ;  /* 0x0000000194247836 */ /* 0x000fe20000000000 */
[CC--:B------:R-:W-:Y:S01]  /*31d0*/  ISETP.GT.AND P3, PT, R240.reuse, R140.reuse, PT ;  /* 0x0000008cf000720c */ /* 0x0c0fe20003f64270 */
[C---:B------:R-:W-:Y:S01]  /*31e0*/  VIADD R211, R240.reuse, 0x40 ;  /* 0x00000040f0d37836 */ /* 0x040fe20000000000 */
[----:B------:R-:W-:Y:S01]  /*31f0*/  ISETP.GT.AND P1, PT, R37, R140, PT ;  /* 0x0000008c2500720c */ /* 0x000fe20003f24270 */
[----:B------:R-:W-:Y:S01]  /*3200*/  VIADD R209, R240, 0x48 ;  /* 0x00000048f0d17836 */ /* 0x000fe20000000000 */
[----:B------:R-:W-:Y:S01]  /*3210*/  FSEL R136, R128, -INF , !P3 ;  /* 0xff80000080887808 */ /* 0x000fe20005800000 */
[----:B------:R-:W-:Y:S01]  /*3220*/  VIADD R2, R148, 0x9 ;  /* 0x0000000994027836 */ /* 0x000fe20000000000 */
[----:B------:R-:W-:Y:S01]  /*3230*/  FSEL R130, R130, -INF , !P1 ;  /* 0xff80000082827808 */ /* 0x000fe20004800000 */
[----:B------:R-:W-:Y:S01]  /*3240*/  IMAD.IADD R214, R183, 0x1, R0 ;  /* 0x00000001b7d67824 */ /* 0x000fe200078e0200 */
[----:B------:R-:W-:-:S02]  /*3250*/  ISETP.GT.AND P1, PT, R240, R36, PT ;  /* 0x00000024f000720c */ /* 0x000fc40003f24270 */
[----:B------:R-:W-:Y:S02]  /*3260*/  ISETP.GT.AND P3, PT, R211, R140, PT ;  /* 0x0000008cd300720c */ /* 0x000fe40003f64270 */
[----:B------:R-:W-:Y:S02]  /*3270*/  ISETP.GT.AND P4, PT, R37, R36, PT ;  /* 0x000000242500720c */ /* 0x000fe40003f84270 */
[----:B------:R-:W-:Y:S02]  /*3280*/  FSEL R138, R133, -INF , !P1 ;  /* 0xff800000858a7808 */ /* 0x000fe40004800000 */
[----:B------:R-:W-:Y:S02]  /*3290*/  ISETP.GT.AND P1, PT, R209, R140, PT ;  /* 0x0000008cd100720c */ /* 0x000fe40003f24270 */
[----:B------:R-:W-:Y:S01]  /*32a0*/  FSEL R128, R64, -INF , !P3 ;  /* 0xff80000040807808 */ /* 0x000fe20005800000 */
[----:B------:R-:W-:Y:S01]  /*32b0*/  VIADD R64, R148, 0x18 ;  /* 0x0000001894407836 */ /* 0x000fe20000000000 */
[----:B------:R-:W-:-:S02]  /*32c0*/  ISETP.GT.AND P2, PT, R240, R2, PT ;  /* 0x00000002f000720c */ /* 0x000fc40003f44270 */
[-C--:B------:R-:W-:Y:S02]  /*32d0*/  ISETP.GT.AND P0, PT, R37, R2.reuse, PT ;  /* 0x000000022500720c */ /* 0x080fe40003f04270 */
[----:B------:R-:W-:Y:S02]  /*32e0*/  FSEL R133, R135, -INF , !P4 ;  /* 0xff80000087857808 */ /* 0x000fe40006000000 */
[-C--:B------:R-:W-:Y:S02]  /*32f0*/  ISETP.GT.AND P3, PT, R211, R2.reuse, PT ;  /* 0x00000002d300720c */ /* 0x080fe40003f64270 */
[----:B------:R-:W-:Y:S01]  /*3300*/  FSEL R142, R66, -INF , !P1 ;  /* 0xff800000428e7808 */ /* 0x000fe20004800000 */
[----:B------:R-:W-:Y:S01]  /*3310*/  VIADD R66, R148, 0x10 ;  /* 0x0000001094427836 */ /* 0x000fe20000000000 */
[----:B------:R-:W-:Y:S02]  /*3320*/  ISETP.GT.AND P4, PT, R209, R2, PT ;  /* 0x00000002d100720c */ /* 0x000fe40003f84270 */
[----:B------:R-:W-:-:S02]  /*3330*/  ISETP.GT.AND P5, PT, R211, R36, PT ;  /* 0x00000024d300720c */ /* 0x000fc40003fa4270 */
[----:B------:R-:W-:Y:S02]  /*3340*/  FSEL R129, R129, -INF , !P2 ;  /* 0xff80000081817808 */ /* 0x000fe40005000000 */
[----:B------:R-:W-:Y:S02]  /*3350*/  FSEL R131, R131, -INF , !P0 ;  /* 0xff80000083837808 */ /* 0x000fe40004000000 */
[----:B------:R-:W-:Y:S02]  /*3360*/  FSEL R65, R65, -INF , !P3 ;  /* 0xff80000041417808 */ /* 0x000fe40005800000 */
[C---:B------:R-:W-:Y:S02]  /*3370*/  ISETP.GE.AND P2, PT, R36.reuse, R239, PT ;  /* 0x000000ef2400720c */ /* 0x040fe40003f46270 */
[C---:B------:R-:W-:Y:S02]  /*3380*/  ISETP.GE.AND P0, PT, R36.reuse, R238, PT ;  /* 0x000000ee2400720c */ /* 0x040fe40003f06270 */
[----:B------:R-:W-:-:S02]  /*3390*/  ISETP.GE.AND P6, PT, R36, R237, PT ;  /* 0x000000ed2400720c */ /* 0x000fc40003fc6270 */
[----:B------:R-:W-:Y:S02]  /*33a0*/  ISETP.GT.AND P1, PT, R209, R36, PT ;  /* 0x00000024d100720c */ /* 0x000fe40003f24270 */
[----:B------:R-:W-:Y:S01]  /*33b0*/  ISETP.GE.AND P3, PT, R36, R236, PT ;  /* 0x000000ec2400720c */ /* 0x000fe20003f66270 */
[----:B------:R-:W-:Y:S01]  /*33c0*/  VIADD R36, R148, 0x11 ;  /* 0x0000001194247836 */ /* 0x000fe20000000000 */
[----:B------:R-:W-:Y:S02]  /*33d0*/  FSEL R154, R67, -INF , !P4 ;  /* 0xff800000439a7808 */ /* 0x000fe40006000000 */
[----:B------:R-:W-:Y:S02]  /*33e0*/  FSEL R67, R69, -INF , !P5 ;  /* 0xff80000045437808 */ /* 0x000fe40006800000 */
[----:B------:R-:W-:Y:S02]  /*33f0*/  ISETP.GT.AND P5, PT, R240, R66, PT ;  /* 0x00000042f000720c */ /* 0x000fe40003fa4270 */
[----:B------:R-:W-:-:S02]  /*3400*/  FSEL R71, R71, -INF , !P1 ;  /* 0xff80000047477808 */ /* 0x000fc40004800000 */
[----:B------:R-:W-:Y:S02]  /*3410*/  ISETP.GT.AND P1, PT, R240, R36, PT ;  /* 0x00000024f000720c */ /* 0x000fe40003f24270 */
[----:B------:R-:W-:Y:S02]  /*3420*/  FSEL R124, R124, -INF , !P5 ;  /* 0xff8000007c7c7808 */ /* 0x000fe40006800000 */
[C---:B------:R-:W-:Y:S02]  /*3430*/  ISETP.GT.AND P4, PT, R37.reuse, R66, PT ;  /* 0x000000422500720c */ /* 0x040fe40003f84270 */
[----:B------:R-:W-:Y:S02]  /*3440*/  ISETP.GT.AND P5, PT, R37, R36, PT ;  /* 0x000000242500720c */ /* 0x000fe40003fa4270 */
[----:B------:R-:W-:Y:S02]  /*3450*/  FSEL R125, R125, -INF , !P1 ;  /* 0xff8000007d7d7808 */ /* 0x000fe40004800000 */
[----:B------:R-:W-:-:S02]  /*3460*/  FSEL R126, R126, -INF , !P4 ;  /* 0xff8000007e7e7808 */ /* 0x000fc40006000000 */
[-C--:B------:R-:W-:Y:S02]  /*3470*/  ISETP.GT.AND P1, PT, R209, R66.reuse, PT ;  /* 0x00000042d100720c */ /* 0x080fe40003f24270 */
[----:B------:R-:W-:Y:S02]  /*3480*/  FSEL R127, R127, -INF , !P5 ;  /* 0xff8000007f7f7808 */ /* 0x000fe40006800000 */
[C---:B------:R-:W-:Y:S02]  /*3490*/  ISETP.GT.AND P4, PT, R211.reuse, R66, PT ;  /* 0x00000042d300720c */ /* 0x040fe40003f84270 */
[----:B------:R-:W-:Y:S02]  /*34a0*/  ISETP.GE.AND P5, PT, R140, R239, PT ;  /* 0x000000ef8c00720c */ /* 0x000fe40003fa6270 */
[----:B------:R-:W-:Y:S02]  /*34b0*/  FSEL R138, R138, -INF , !P2 ;  /* 0xff8000008a8a7808 */ /* 0x000fe40005000000 */
[----:B------:R-:W-:-:S02]  /*34c0*/  ISETP.GT.AND P2, PT, R211, R36, PT ;  /* 0x00000024d300720c */ /* 0x000fc40003f44270 */
[----:B------:R-:W-:Y:S02]  /*34d0*/  FSEL R133, R133, -INF , !P0 ;  /* 0xff80000085857808 */ /* 0x000fe40004000000 */
[----:B------:R-:W-:Y:S01]  /*34e0*/  FSEL R152, R62, -INF , !P1 ;  /* 0xff8000003e987808 */ /* 0x000fe20004800000 */
[----:B------:R-:W-:Y:S01]  /*34f0*/  VIADD R62, R148, 0x20 ;  /* 0x00000020943e7836 */ /* 0x000fe20000000000 */
[----:B------:R-:W-:Y:S02]  /*3500*/  ISETP.GT.AND P0, PT, R209, R36, PT ;  /* 0x00000024d100720c */ /* 0x000fe40003f04270 */
[----:B------:R-:W-:Y:S02]  /*3510*/  FSEL R67, R67, -INF , !P6 ;  /* 0xff80000043437808 */ /* 0x000fe40007000000 */
[----:B------:R-:W-:Y:S01]  /*3520*/  FSEL R141, R60, -INF , !P4 ;  /* 0xff8000003c8d7808 */ /* 0x000fe20006000000 */
[----:B------:R-:W-:Y:S01]  /*3530*/  VIADD R60, R148, 0x19 ;  /* 0x00000019943c7836 */ /* 0x000fe20000000000 */
[----:B------:R-:W-:-:S02]  /*3540*/  ISETP.GE.AND P1, PT, R140, R238, PT ;  /* 0x000000ee8c00720c */ /* 0x000fc40003f26270 */
[----:B------:R-:W-:Y:S02]  /*3550*/  FSEL R136, R136, -INF , !P5 ;  /* 0xff80000088887808 */ /* 0x000fe40006800000 */
[-C--:B------:R-:W-:Y:S02]  /*3560*/  ISETP.GT.AND P6, PT, R240, R64.reuse, PT ;  /* 0x00000040f000720c */ /* 0x080fe40003fc4270 */
[----:B------:R-:W-:Y:S02]  /*3570*/  FSEL R61, R61, -INF , !P2 ;  /* 0xff8000003d3d7808 */ /* 0x000fe40005000000 */
[----:B------:R-:W-:Y:S02]  /*3580*/  ISETP.GT.AND P5, PT, R211, R64, PT ;  /* 0x00000040d300720c */ /* 0x000fe40003fa4270 */
[C---:B------:R-:W-:Y:S02]  /*3590*/  ISETP.GE.AND P4, PT, R140.reuse, R237, PT ;  /* 0x000000ed8c00720c */ /* 0x040fe40003f86270 */
[----:B------:R-:W-:-:S02]  /*35a0*/  ISETP.GE.AND P2, PT, R140, R236, PT ;  /* 0x000000ec8c00720c */ /* 0x000fc40003f46270 */
[----:B------:R-:W-:Y:S02]  /*35b0*/  FSEL R63, R63, -INF , !P0 ;  /* 0xff8000003f3f7808 */ /* 0x000fe40004000000 */
[----:B------:R-:W-:Y:S02]  /*35c0*/  FSEL R140, R71, -INF , !P3 ;  /* 0xff800000478c7808 */ /* 0x000fe40005800000 */
[----:B------:R-:W-:Y:S02]  /*35d0*/  ISETP.GE.AND P0, PT, R2, R239, PT ;  /* 0x000000ef0200720c */ /* 0x000fe40003f06270 */
[----:B------:R-:W-:Y:S02]  /*35e0*/  FSEL R71, R130, -INF , !P1 ;  /* 0xff80000082477808 */ /* 0x000fe40004800000 */
[----:B------:R-:W-:Y:S02]  /*35f0*/  FSEL R120, R120, -INF , !P6 ;  /* 0xff80000078787808 */ /* 0x000fe40007000000 */
[----:B------:R-:W-:-:S02]  /*3600*/  ISETP.GT.AND P1, PT, R37, R64, PT ;  /* 0x000000402500720c */ /* 0x000fc40003f24270 */
[----:B------:R-:W-:Y:S02]  /*3610*/  ISETP.GT.AND P6, PT, R209, R64, PT ;  /* 0x00000040d100720c */ /* 0x000fe40003fc4270 */
[----:B------:R-:W-:Y:S02]  /*3620*/  FSEL R147, R56, -INF , !P5 ;  /* 0xff80000038937808 */ /* 0x000fe40006800000 */
[-C--:B------:R-:W-:Y:S02]  /*3630*/  ISETP.GT.AND P5, PT, R37, R60.reuse, PT ;  /* 0x0000003c2500720c */ /* 0x080fe40003fa4270 */
[----:B------:R-:W-:Y:S02]  /*3640*/  FSEL R56, R129, -INF , !P0 ;  /* 0xff80000081387808 */ /* 0x000fe40004000000 */
[----:B------:R-:W-:Y:S02]  /*3650*/  FSEL R122, R122, -INF , !P1 ;  /* 0xff8000007a7a7808 */ /* 0x000fe40004800000 */
[----:B------:R-:W-:Y:S01]  /*3660*/  FSEL R144, R58, -INF , !P6 ;  /* 0xff8000003a907808 */ /* 0x000fe20007000000 */
[----:B------:R-:W-:Y:S01]  /*3670*/  VIADD R58, R148, 0x28 ;  /* 0x00000028943a7836 */ /* 0x000fe20000000000 */
[----:B------:R-:W-:-:S02]  /*3680*/  ISETP.GT.AND P0, PT, R211, R60, PT ;  /* 0x0000003cd300720c */ /* 0x000fc40003f04270 */
[----:B------:R-:W-:Y:S02]  /*3690*/  ISETP.GT.AND P1, PT, R240, R60, PT ;  /* 0x0000003cf000720c */ /* 0x000fe40003f24270 */
[----:B------:R-:W-:Y:S02]  /*36a0*/  ISETP.GE.AND P6, PT, R2, R237, PT ;  /* 0x000000ed0200720c */ /* 0x000fe40003fc6270 */
[----:B------:R-:W-:Y:S02]  /*36b0*/  FSEL R123, R123, -INF , !P5 ;  /* 0xff8000007b7b7808 */ /* 0x000fe40006800000 */
[----:B------:R-:W-:Y:S02]  /*36c0*/  ISETP.GE.AND P5, PT, R66, R239, PT ;  /* 0x000000ef4200720c */ /* 0x000fe40003fa6270 */
[----:B------:R-:W-:Y:S02]  /*36d0*/  FSEL R145, R57, -INF , !P0 ;  /* 0xff80000039917808 */ /* 0x000fe40004000000 */
[----:B------:R-:W-:-:S02]  /*36e0*/  FSEL R121, R121, -INF , !P1 ;  /* 0xff80000079797808 */ /* 0x000fc40004800000 */
[----:B------:R-:W-:Y:S02]  /*36f0*/  FSEL R142, R142, -INF , !P2 ;  /* 0xff8000008e8e7808 */ /* 0x000fe40005000000 */
[----:B------:R-:W-:Y:S02]  /*3700*/  FSEL R57, R65, -INF , !P6 ;  /* 0xff80000041397808 */ /* 0x000fe40007000000 */
[C---:B------:R-:W-:Y:S02]  /*3710*/  ISETP.GE.AND P3, PT, R2.reuse, R238, PT ;  /* 0x000000ee0200720c */ /* 0x040fe40003f66270 */
[----:B------:R-:W-:Y:S01]  /*3720*/  ISETP.GE.AND P1, PT, R2, R236, PT ;  /* 0x000000ec0200720c */ /* 0x000fe20003f26270 */
[----:B------:R-:W-:Y:S01]  /*3730*/  VIADD R2, R148, 0x21 ;  /* 0x0000002194027836 */ /* 0x000fe20000000000 */
[----:B------:R-:W-:Y:S02]  /*3740*/  ISETP.GE.AND P2, PT, R66, R238, PT ;  /* 0x000000ee4200720c */ /* 0x000fe40003f46270 */
[----:B------:R-:W-:-:S02]  /*3750*/  FSEL R242, R124, -INF , !P5 ;  /* 0xff8000007cf27808 */ /* 0x000fc40006800000 */
[-C--:B------:R-:W-:Y:S02]  /*3760*/  ISETP.GT.AND P6, PT, R240, R62.reuse, PT ;  /* 0x0000003ef000720c */ /* 0x080fe40003fc4270 */
[-C--:B------:R-:W-:Y:S02]  /*3770*/  ISETP.GT.AND P5, PT, R211, R62.reuse, PT ;  /* 0x0000003ed300720c */ /* 0x080fe40003fa4270 */
[----:B------:R-:W-:Y:S02]  /*3780*/  FSEL R203, R126, -INF , !P2 ;  /* 0xff8000007ecb7808 */ /* 0x000fe40005000000 */
[----:B------:R-:W-:Y:S02]  /*3790*/  FSEL R116, R116, -INF , !P6 ;  /* 0xff80000074747808 */ /* 0x000fe40007000000 */
[-C--:B------:R-:W-:Y:S02]  /*37a0*/  ISETP.GT.AND P2, PT, R37, R62.reuse, PT ;  /* 0x0000003e2500720c */ /* 0x080fe40003f44270 */
[----:B------:R-:W-:-:S02]  /*37b0*/  ISETP.GT.AND P6, PT, R209, R62, PT ;  /* 0x0000003ed100720c */ /* 0x000fc40003fc4270 */
[----:B------:R-:W-:Y:S02]  /*37c0*/  FSEL R52, R52, -INF , !P5 ;  /* 0xff80000034347808 */ /* 0x000fe40006800000 */
[----:B------:R-:W-:Y:S02]  /*37d0*/  ISETP.GT.AND P5, PT, R37, R2, PT ;  /* 0x000000022500720c */ /* 0x000fe40003fa4270 */
        /* <DEDUP_REMOVED lines=14> */
[C---:B------:R-:W-:Y:S02]  /*38c0*/  ISETP.GE.AND P1, PT, R36.reuse, R238, PT ;  /* 0x000000ee2400720c */ /* 0x040fe40003f26270 */
[----:B------:R-:W-:Y:S01]  /*38d0*/  ISETP.GE.AND P2, PT, R36, R236, PT ;  /* 0x000000ec2400720c */ /* 0x000fe20003f46270 */
[----:B------:R-:W-:Y:S01]  /*38e0*/  VIADD R36, R148, 0x29 ;  /* 0x0000002994247836 */ /* 0x000fe20000000000 */
[----:B------:R-:W-:-:S02]  /*38f0*/  FSEL R246, R120, -INF , !P5 ;  /* 0xff80000078f67808 */ /* 0x000fc40006800000 */
[-C--:B------:R-:W-:Y:S02]  /*3900*/  ISETP.GT.AND P6, PT, R240, R58.reuse, PT ;  /* 0x0000003af000720c */ /* 0x080fe40003fc4270 */
[----:B------:R-:W-:Y:S02]  /*3910*/  ISETP.GT.AND P5, PT, R211, R58, PT ;  /* 0x0000003ad300720c */ /* 0x000fe40003fa4270 */
[----:B------:R-:W-:Y:S02]  /*3920*/  FSEL R244, R125, -INF , !P3 ;  /* 0xff8000007df47808 */ /* 0x000fe40005800000 */
[----:B------:R-:W-:Y:S02]  /*3930*/  FSEL R112, R112, -INF , !P6 ;  /* 0xff80000070707808 */ /* 0x000fe40007000000 */
[----:B------:R-:W-:Y:S02]  /*3940*/  ISETP.GE.AND P0, PT, R66, R236, PT ;  /* 0x000000ec4200720c */ /* 0x000fe40003f06270 */
[----:B------:R-:W-:-:S02]  /*3950*/  ISETP.GT.AND P3, PT, R211, R2, PT ;  /* 0x00000002d300720c */ /* 0x000fc40003f64270 */
[----:B------:R-:W-:Y:S02]  /*3960*/  ISETP.GT.AND P6, PT, R209, R58, PT ;  /* 0x0000003ad100720c */ /* 0x000fe40003fc4270 */
[----:B------:R-:W-:Y:S02]  /*3970*/  FSEL R243, R48, -INF , !P5 ;  /* 0xff80000030f37808 */ /* 0x000fe40006800000 */
[----:B------:R-:W-:Y:S02]  /*3980*/  ISETP.GT.AND P5, PT, R37, R36, PT ;  /* 0x000000242500720c */ /* 0x000fe40003fa4270 */
[----:B------:R-:W-:Y:S02]  /*3990*/  FSEL R69, R128, -INF , !P4 ;  /* 0xff80000080457808 */ /* 0x000fe40006000000 */
[----:B------:R-:W-:Y:S02]  /*39a0*/  FSEL R152, R152, -INF , !P0 ;  /* 0xff80000098987808 */ /* 0x000fe40004000000 */
[----:B------:R-:W-:-:S02]  /*39b0*/  FSEL R207, R127, -INF , !P1 ;  /* 0xff8000007fcf7808 */ /* 0x000fc40004800000 */
[----:B------:R-:W-:Y:S02]  /*39c0*/  FSEL R53, R53, -INF , !P3 ;  /* 0xff80000035357808 */ /* 0x000fe40005800000 */
[----:B------:R-:W-:Y:S02]  /*39d0*/  FSEL R160, R63, -INF , !P2 ;  /* 0xff8000003fa07808 */ /* 0x000fe40005000000 */
[----:B------:R-:W-:Y:S01]  /*39e0*/  FSEL R206, R50, -INF , !P6 ;  /* 0xff80000032ce7808 */ /* 0x000fe20007000000 */
[----:B------:R-:W-:Y:S01]  /*39f0*/  VIADD R50, R148, 0x31 ;  /* 0x0000003194327836 */ /* 0x000fe20000000000 */
[----:B------:R-:W-:Y:S02]  /*3a00*/  ISETP.GE.AND P4, PT, R66, R237, PT ;  /* 0x000000ed4200720c */ /* 0x000fe40003f86270 */
[----:B------:R-:W-:Y:S02]  /*3a10*/  ISETP.GE.AND P0, PT, R64, R238, PT ;  /* 0x000000ee4000720c */ /* 0x000fe40003f06270 */
[----:B------:R-:W-:-:S02]  /*3a20*/  ISETP.GT.AND P1, PT, R209, R2, PT ;  /* 0x00000002d100720c */ /* 0x000fc40003f24270 */
[----:B------:R-:W-:Y:S02]  /*3a30*/  ISETP.GE.AND P3, PT, R64, R236, PT ;  /* 0x000000ec4000720c */ /* 0x000fe40003f66270 */
[C---:B------:R-:W-:Y:S02]  /*3a40*/  ISETP.GE.AND P2, PT, R60.reuse, R238, PT ;  /* 0x000000ee3c00720c */ /* 0x040fe40003f46270 */
[----:B------:R-:W-:Y:S02]  /*3a50*/  ISETP.GE.AND P6, PT, R60, R237, PT ;  /* 0x000000ed3c00720c */ /* 0x000fe40003fc6270 */
[----:B------:R-:W-:Y:S02]  /*3a60*/  FSEL R115, R115, -INF , !P5 ;  /* 0xff80000073737808 */ /* 0x000fe40006800000 */
[----:B------:R-:W-:Y:S02]  /*3a70*/  ISETP.GE.AND P5, PT, R62, R239, PT ;  /* 0x000000ef3e00720c */ /* 0x000fe40003fa6270 */
[----:B------:R-:W-:-:S02]  /*3a80*/  FSEL R141, R141, -INF , !P4 ;  /* 0xff8000008d8d7808 */ /* 0x000fc40006000000 */
[----:B------:R-:W-:Y:S02]  /*3a90*/  FSEL R55, R55, -INF , !P1 ;  /* 0xff80000037377808 */ /* 0x000fe40004800000 */
[----:B------:R-:W-:Y:S02]  /*3aa0*/  FSEL R205, R122, -INF , !P0 ;  /* 0xff8000007acd7808 */ /* 0x000fe40004000000 */
[----:B------:R-:W-:Y:S02]  /*3ab0*/  FSEL R144, R144, -INF , !P3 ;  /* 0xff80000090907808 */ /* 0x000fe40005800000 */
[----:B------:R-:W-:Y:S02]  /*3ac0*/  FSEL R219, R123, -INF , !P2 ;  /* 0xff8000007bdb7808 */ /* 0x000fe40005000000 */
[----:B------:R-:W-:Y:S02]  /*3ad0*/  FSEL R145, R145, -INF , !P6 ;  /* 0xff80000091917808 */ /* 0x000fe40007000000 */
[----:B------:R-:W-:-:S02]  /*3ae0*/  ISETP.GE.AND P4, PT, R64, R237, PT ;  /* 0x000000ed4000720c */ /* 0x000fc40003f86270 */
[----:B------:R-:W-:Y:S02]  /*3af0*/  ISETP.GE.AND P1, PT, R60, R239, PT ;  /* 0x000000ef3c00720c */ /* 0x000fe40003f26270 */
[----:B------:R-:W-:Y:S02]  /*3b00*/  ISETP.GT.AND P0, PT, R37, R58, PT ;  /* 0x0000003a2500720c */ /* 0x000fe40003f04270 */
[----:B------:R-:W-:Y:S02]  /*3b10*/  ISETP.GE.AND P3, PT, R62, R238, PT ;  /* 0x000000ee3e00720c */ /* 0x000fe40003f66270 */
[----:B------:R-:W-:Y:S02]  /*3b20*/  ISETP.GT.AND P2, PT, R209, R36, PT ;  /* 0x00000024d100720c */ /* 0x000fe40003f44270 */
[----:B------:R-:W-:Y:S02]  /*3b30*/  FSEL R198, R116, -INF , !P5 ;  /* 0xff80000074c67808 */ /* 0x000fe40006800000 */
[----:B------:R-:W-:-:S02]  /*3b40*/  ISETP.GT.AND P6, PT, R240, R54, PT ;  /* 0x00000036f000720c */ /* 0x000fc40003fc4270 */
[----:B------:R-:W-:Y:S02]  /*3b50*/  ISETP.GT.AND P5, PT, R211, R54, PT ;  /* 0x00000036d300720c */ /* 0x000fe40003fa4270 */
[----:B------:R-:W-:Y:S02]  /*3b60*/  FSEL R114, R114, -INF , !P0 ;  /* 0xff80000072727808 */ /* 0x000fe40004000000 */
[----:B------:R-:W-:Y:S02]  /*3b70*/  FSEL R147, R147, -INF , !P4 ;  /* 0xff80000093937808 */ /* 0x000fe40006000000 */
[----:B------:R-:W-:Y:S02]  /*3b80*/  FSEL R248, R121, -INF , !P1 ;  /* 0xff80000079f87808 */ /* 0x000fe40004800000 */
[----:B------:R-:W-:Y:S02]  /*3b90*/  FSEL R218, R51, -INF , !P2 ;  /* 0xff80000033da7808 */ /* 0x000fe40005000000 */
[----:B------:R-:W-:-:S02]  /*3ba0*/  FSEL R127, R118, -INF , !P3 ;  /* 0xff800000767f7808 */ /* 0x000fc40005800000 */
[----:B------:R-:W-:Y:S02]  /*3bb0*/  FSEL R120, R108, -INF , !P6 ;  /* 0xff8000006c787808 */ /* 0x000fe40007000000 */
[-C--:B------:R-:W-:Y:S02]  /*3bc0*/  ISETP.GT.AND P0, PT, R240, R36.reuse, PT ;  /* 0x00000024f000720c */ /* 0x080fe40003f04270 */
[----:B------:R-:W-:Y:S02]  /*3bd0*/  ISETP.GT.AND P1, PT, R211, R36, PT ;  /* 0x00000024d300720c */ /* 0x000fe40003f24270 */
[----:B------:R-:W-:Y:S02]  /*3be0*/  ISETP.GE.AND P4, PT, R62, R237, PT ;  /* 0x000000ed3e00720c */ /* 0x000fe40003f86270 */
[-C--:B------:R-:W-:Y:S02]  /*3bf0*/  ISETP.GT.AND P3, PT, R37, R54.reuse, PT ;  /* 0x000000362500720c */ /* 0x080fe40003f64270 */
[----:B------:R-:W-:-:S02]  /*3c00*/  ISETP.GT.AND P6, PT, R209, R54, PT ;  /* 0x00000036d100720c */ /* 0x000fc40003fc4270 */
[----:B------:R-:W-:Y:S01]  /*3c10*/  FSEL R51, R44, -INF , !P5 ;  /* 0xff8000002c337808 */ /* 0x000fe20006800000 */
[----:B------:R-:W-:Y:S01]  /*3c20*/  VIADD R44, R148, 0x40 ;  /* 0x00000040942c7836 */ /* 0x000fe20000000000 */
[----:B------:R-:W-:Y:S02]  /*3c30*/  ISETP.GT.AND P5, PT, R37, R50, PT ;  /* 0x000000322500720c */ /* 0x000fe40003fa4270 */
[----:B------:R-:W-:Y:S02]  /*3c40*/  FSEL R113, R113, -INF , !P0 ;  /* 0xff80000071717808 */ /* 0x000fe40004000000 */
[----:B------:R-:W-:Y:S02]  /*3c50*/  FSEL R49, R49, -INF , !P1 ;  /* 0xff80000031317808 */ /* 0x000fe40004800000 */
[----:B------:R-:W-:Y:S02]  /*3c60*/  FSEL R110, R110, -INF , !P3 ;  /* 0xff8000006e6e7808 */ /* 0x000fe40005800000 */
[----:B------:R-:W-:-:S02]  /*3c70*/  FSEL R46, R46, -INF , !P6 ;  /* 0xff8000002e2e7808 */ /* 0x000fc40007000000 */
[----:B------:R-:W-:Y:S01]  /*3c80*/  FSEL R245, R52, -INF , !P4 ;  /* 0xff80000034f57808 */ /* 0x000fe20006000000 */
[----:B------:R-:W-:Y:S01]  /*3c90*/  VIADD R52, R148, 0x38 ;  /* 0x0000003894347836 */ /* 0x000fe20000000000 */
[-C--:B------:R-:W-:Y:S02]  /*3ca0*/  ISETP.GE.AND P0, PT, R60, R236.reuse, PT ;  /* 0x000000ec3c00720c */ /* 0x080fe40003f06270 */
[----:B------:R-:W-:Y:S02]  /*3cb0*/  ISETP.GE.AND P1, PT, R62, R236, PT ;  /* 0x000000ec3e00720c */ /* 0x000fe40003f26270 */
[----:B------:R-:W-:Y:S02]  /*3cc0*/  ISETP.GT.AND P3, PT, R240, R50, PT ;  /* 0x00000032f000720c */ /* 0x000fe40003f64270 */
[----:B------:R-:W-:Y:S02]  /*3cd0*/  ISETP.GE.AND P6, PT, R2, R237, PT ;  /* 0x000000ed0200720c */ /* 0x000fe40003fc6270 */
[----:B------:R-:W-:-:S02]  /*3ce0*/  FSEL R171, R111, -INF , !P5 ;  /* 0xff8000006fab7808 */ /* 0x000fc40006800000 */
[-C--:B------:R-:W-:Y:S02]  /*3cf0*/  ISETP.GE.AND P5, PT, R58, R239.reuse, PT ;  /* 0x000000ef3a00720c */ /* 0x080fe40003fa6270 */
[----:B------:R-:W-:Y:S02]  /*3d00*/  ISETP.GE.AND P2, PT, R2, R239, PT ;  /* 0x000000ef0200720c */ /* 0x000fe40003f46270 */
[----:B------:R-:W-:Y:S02]  /*3d10*/  FSEL R146, R59, -INF , !P0 ;  /* 0xff8000003b927808 */ /* 0x000fe40004000000 */
[----:B------:R-:W-:Y:S02]  /*3d20*/  FSEL R124, R109, -INF , !P3 ;  /* 0xff8000006d7c7808 */ /* 0x000fe40005800000 */
[----:B------:R-:W-:Y:S02]  /*3d30*/  FSEL R204, R204, -INF , !P1 ;  /* 0xff800000cccc7808 */ /* 0x000fe40004800000 */
[----:B------:R-:W-:-:S02]  /*3d40*/  FSEL R247, R53, -INF , !P6 ;  /* 0xff80000035f77808 */ /* 0x000fc40007000000 */
[C---:B------:R-:W-:Y:S02]  /*3d50*/  ISETP.GE.AND P0, PT, R2.reuse, R238, PT ;  /* 0x000000ee0200720c */ /* 0x040fe40003f06270 */
[----:B------:R-:W-:Y:S01]  /*3d60*/  ISETP.GE.AND P3, PT, R2, R236, PT ;  /* 0x000000ec0200720c */ /* 0x000fe20003f66270 */
[----:B------:R-:W-:Y:S01]  /*3d70*/  VIADD R2, R148, 0x39 ;  /* 0x0000003994027836 */ /* 0x000fe20000000000 */
[----:B------:R-:W-:Y:S02]  /*3d80*/  ISETP.GE.AND P1, PT, R58, R238, PT ;  /* 0x000000ee3a00720c */ /* 0x000fe40003f26270 */
[----:B------:R-:W-:Y:S02]  /*3d90*/  FSEL R200, R112, -INF , !P5 ;  /* 0xff80000070c87808 */ /* 0x000fe40006800000 */
[-C--:B------:R-:W-:Y:S02]  /*3da0*/  ISETP.GT.AND P6, PT, R240, R52.reuse, PT ;  /* 0x00000034f000720c */ /* 0x080fe40003fc4270 */
[----:B------:R-:W-:-:S02]  /*3db0*/  ISETP.GT.AND P5, PT, R211, R52, PT ;  /* 0x00000034d300720c */ /* 0x000fc40003fa4270 */
[----:B------:R-:W-:Y:S02]  /*3dc0*/  FSEL R108, R117, -INF , !P2 ;  /* 0xff800000756c7808 */ /* 0x000fe40005000000 */
[----:B------:R-:W-:Y:S02]  /*3dd0*/  ISETP.GT.AND P2, PT, R211, R50, PT ;  /* 0x00000032d300720c */ /* 0x000fe40003f44270 */
[----:B------:R-:W-:Y:S02]  /*3de0*/  FSEL R109, R114, -INF , !P1 ;  /* 0xff800000726d7808 */ /* 0x000fe40004800000 */
[----:B------:R-:W-:Y:S02]  /*3df0*/  FSEL R104, R104, -INF , !P6 ;  /* 0xff80000068687808 */ /* 0x000fe40007000000 */
[-C--:B------:R-:W-:Y:S02]  /*3e00*/  ISETP.GT.AND P1, PT, R37, R52.reuse, PT ;  /* 0x000000342500720c */ /* 0x080fe40003f24270 */
[----:B------:R-:W-:-:S02]  /*3e10*/  ISETP.GT.AND P6, PT, R209, R52, PT ;  /* 0x00000034d100720c */ /* 0x000fc40003fc4270 */
[----:B------:R-:W-:Y:S01]  /*3e20*/  FSEL R201, R40, -INF , !P5 ;  /* 0xff80000028c97808 */ /* 0x000fe20006800000 */
[----:B------:R-:W-:Y:S01]  /*3e30*/  VIADD R40, R148, 0x48 ;  /* 0x0000004894287836 */ /* 0x000fe20000000000 */
[----:B------:R-:W-:Y:S02]  /*3e40*/  ISETP.GT.AND P5, PT, R37, R2, PT ;  /* 0x000000022500720c */ /* 0x000fe40003fa4270 */
[----:B------:R-:W-:Y:S02]  /*3e50*/  FSEL R45, R45, -INF , !P2 ;  /* 0xff8000002d2d7808 */ /* 0x000fe40005000000 */
[----:B------:R-:W-:Y:S02]  /*3e60*/  FSEL R111, R119, -INF , !P0 ;  /* 0xff800000776f7808 */ /* 0x000fe40004000000 */
[----:B------:R-:W-:Y:S02]  /*3e70*/  ISETP.GE.AND P2, PT, R58, R236, PT ;  /* 0x000000ec3a00720c */ /* 0x000fe40003f46270 */
[----:B------:R-:W-:-:S02]  /*3e80*/  FSEL R169, R106, -INF , !P1 ;  /* 0xff8000006aa97808 */ /* 0x000fc40004800000 */
[----:B------:R-:W-:Y:S02]  /*3e90*/  FSEL R42, R42, -INF , !P6 ;  /* 0xff8000002a2a7808 */ /* 0x000fe40007000000 */
[----:B------:R-:W-:Y:S02]  /*3ea0*/  ISETP.GT.AND P0, PT, R209, R50, PT ;  /* 0x00000032d100720c */ /* 0x000fe40003f04270 */
[----:B------:R-:W-:Y:S02]  /*3eb0*/  ISETP.GT.AND P1, PT, R240, R2, PT ;  /* 0x00000002f000720c */ /* 0x000fe40003f24270 */
[----:B------:R-:W-:Y:S02]  /*3ec0*/  ISETP.GE.AND P6, PT, R36, R237, PT ;  /* 0x000000ed2400720c */ /* 0x000fe40003fc6270 */
[----:B------:R-:W-:Y:S02]  /*3ed0*/  FSEL R191, R107, -INF , !P5 ;  /* 0xff8000006bbf7808 */ /* 0x000fe40006800000 */
[----:B------:R-:W-:-:S02]  /*3ee0*/  ISETP.GE.AND P5, PT, R54, R239, PT ;  /* 0x000000ef3600720c */ /* 0x000fc40003fa6270 */
[----:B------:R-:W-:Y:S02]  /*3ef0*/  FSEL R206, R206, -INF , !P2 ;  /* 0xff800000cece7808 */ /* 0x000fe40005000000 */
[----:B------:R-:W-:Y:S02]  /*3f00*/  FSEL R47, R47, -INF , !P0 ;  /* 0xff8000002f2f7808 */ /* 0x000fe40004000000 */
[----:B------:R-:W-:Y:S02]  /*3f10*/  FSEL R48, R55, -INF , !P3 ;  /* 0xff80000037307808 */ /* 0x000fe40005800000 */
[----:B------:R-:W-:Y:S02]  /*3f20*/  FSEL R105, R105, -INF , !P1 ;  /* 0xff80000069697808 */ /* 0x000fe40004800000 */
[----:B------:R-:W-:Y:S02]  /*3f30*/  ISETP.GE.AND P2, PT, R54, R238, PT ;  /* 0x000000ee3600720c */ /* 0x000fe40003f46270 */
[----:B------:R-:W-:-:S02]  /*3f40*/  FSEL R49, R49, -INF , !P6 ;  /* 0xff80000031317808 */ /* 0x000fc40007000000 */
[C---:B------:R-:W-:Y:S02]  /*3f50*/  ISETP.GE.AND P0, PT, R36.reuse, R239, PT ;  /* 0x000000ef2400720c */ /* 0x040fe40003f06270 */
[C---:B------:R-:W-:Y:S02]  /*3f60*/  ISETP.GE.AND P3, PT, R36.reuse, R238, PT ;  /* 0x000000ee2400720c */ /* 0x040fe40003f66270 */
[----:B------:R-:W-:Y:S01]  /*3f70*/  ISETP.GE.AND P1, PT, R36, R236, PT ;  /* 0x000000ec2400720c */ /* 0x000fe20003f26270 */
[----:B------:R-:W-:Y:S01]  /*3f80*/  VIADD R36, R148, 0x41 ;  /* 0x0000004194247836 */ /* 0x000fe20000000000 */
[----:B------:R-:W-:Y:S02]  /*3f90*/  FSEL R120, R120, -INF , !P5 ;  /* 0xff80000078787808 */ /* 0x000fe40006800000 */
[-C--:B------:R-:W-:Y:S02]  /*3fa0*/  ISETP.GT.AND P6, PT, R240, R44.reuse, PT ;  /* 0x0000002cf000720c */ /* 0x080fe40003fc4270 */
[----:B------:R-:W-:-:S02]  /*3fb0*/  ISETP.GT.AND P5, PT, R211, R44, PT ;  /* 0x0000002cd300720c */ /* 0x000fc40003fa4270 */
[----:B------:R-:W-:Y:S02]  /*3fc0*/  FSEL R165, R110, -INF , !P2 ;  /* 0xff8000006ea57808 */ /* 0x000fe40005000000 */
[----:B------:R-:W-:Y:S02]  /*3fd0*/  FSEL R202, R113, -INF , !P0 ;  /* 0xff80000071ca7808 */ /* 0x000fe40004000000 */
[----:B------:R-:W-:Y:S02]  /*3fe0*/  ISETP.GT.AND P2, PT, R37, R44, PT ;  /* 0x0000002c2500720c */ /* 0x000fe40003f44270 */
[----:B------:R-:W-:Y:S02]  /*3ff0*/  FSEL R100, R100, -INF , !P6 ;  /* 0xff80000064647808 */ /* 0x000fe40007000000 */
[----:B------:R-:W-:Y:S02]  /*4000*/  ISETP.GT.AND P0, PT, R211, R2, PT ;  /* 0x00000002d300720c */ /* 0x000fe40003f04270 */
[----:B------:R-:W-:-:S02]  /*4010*/  ISETP.GT.AND P6, PT, R209, R44, PT ;  /* 0x0000002cd100720c */ /* 0x000fc40003fc4270 */
[----:B------:R-:W-:Y:S01]  /*4020*/  FSEL R197, R32, -INF , !P5 ;  /* 0xff80000020c57808 */ /* 0x000fe20006800000 */
[----:B------:R-:W-:Y:S01]  /*4030*/  VIADD R32, R148, 0x49 ;  /* 0x0000004994207836 */ /* 0x000fe20000000000 */
[-C--:B------:R-:W-:Y:S02]  /*4040*/  ISETP.GT.AND P5, PT, R37, R36.reuse, PT ;  /* 0x000000242500720c */ /* 0x080fe40003fa4270 */
[----:B------:R-:W-:Y:S02]  /*4050*/  FSEL R102, R102, -INF , !P2 ;  /* 0xff80000066667808 */ /* 0x000fe40005000000 */
[----:B------:R-:W-:Y:S02]  /*4060*/  FSEL R41, R41, -INF , !P0 ;  /* 0xff80000029297808 */ /* 0x000fe40004000000 */
[----:B------:R-:W-:Y:S02]  /*4070*/  ISETP.GT.AND P2, PT, R240, R36, PT ;  /* 0x00000024f000720c */ /* 0x000fe40003f44270 */
[----:B------:R-:W-:Y:S01]  /*4080*/  FSEL R174, R34, -INF , !P6 ;  /* 0xff80000022ae7808 */ /* 0x000fe20007000000 */
[----:B------:R-:W-:Y:S01]  /*4090*/  VIADD R34, R148, 0x50 ;  /* 0x0000005094227836 */ /* 0x000fe20000000000 */
[----:B------:R-:W-:-:S02]  /*40a0*/  ISETP.GE.AND P0, PT, R54, R236, PT ;  /* 0x000000ec3600720c */ /* 0x000fc40003f06270 */
[----:B------:R-:W-:Y:S02]  /*40b0*/  ISETP.GE.AND P6, PT, R50, R237, PT ;  /* 0x000000ed3200720c */ /* 0x000fe40003fc6270 */
[----:B------:R-:W-:Y:S02]  /*40c0*/  FSEL R177, R103, -INF , !P5 ;  /* 0xff80000067b17808 */ /* 0x000fe40006800000 */
[----:B------:R-:W-:Y:S02]  /*40d0*/  ISETP.GE.AND P5, PT, R52, R239, PT ;  /* 0x000000ef3400720c */ /* 0x000fe40003fa6270 */
[----:B------:R-:W-:Y:S02]  /*40e0*/  FSEL R172, R101, -INF , !P2 ;  /* 0xff80000065ac7808 */ /* 0x000fe40005000000 */
[----:B------:R-:W-:Y:S02]  /*40f0*/  FSEL R106, R46, -INF , !P0 ;  /* 0xff8000002e6a7808 */ /* 0x000fe40004000000 */
[----:B------:R-:W-:-:S02]  /*4100*/  FSEL R101, R45, -INF , !P6 ;  /* 0xff8000002d657808 */ /* 0x000fc40007000000 */
[----:B------:R-:W-:Y:S02]  /*4110*/  ISETP.GE.AND P0, PT, R52, R238, PT ;  /* 0x000000ee3400720c */ /* 0x000fe40003f06270 */
[----:B------:R-:W-:Y:S02]  /*4120*/  FSEL R126, R104, -INF , !P5 ;  /* 0xff800000687e7808 */ /* 0x000fe40006800000 */
[-C--:B------:R-:W-:Y:S02]  /*4130*/  ISETP.GT.AND P6, PT, R240, R40.reuse, PT ;  /* 0x00000028f000720c */ /* 0x080fe40003fc4270 */
[----:B------:R-:W-:Y:S02]  /*4140*/  ISETP.GT.AND P5, PT, R211, R40, PT ;  /* 0x00000028d300720c */ /* 0x000fe40003fa4270 */
[----:B------:R-:W-:Y:S02]  /*4150*/  FSEL R218, R218, -INF , !P1 ;  /* 0xff800000dada7808 */ /* 0x000fe40004800000 */
[----:B------:R-:W-:-:S02]  /*4160*/  FSEL R169, R169, -INF , !P0 ;  /* 0xff800000a9a97808 */ /* 0x000fc40004000000 */
[----:B------:R-:W-:Y:S02]  /*4170*/  FSEL R96, R96, -INF , !P6 ;  /* 0xff80000060607808 */ /* 0x000fe40007000000 */
[----:B------:R-:W-:Y:S02]  /*4180*/  ISETP.GE.AND P1, PT, R50, R238, PT ;  /* 0x000000ee3200720c */ /* 0x000fe40003f26270 */
[-C--:B------:R-:W-:Y:S02]  /*4190*/  ISETP.GT.AND P0, PT, R37, R40.reuse, PT ;  /* 0x000000282500720c */ /* 0x080fe40003f04270 */
[----:B------:R-:W-:Y:S02]  /*41a0*/  ISETP.GT.AND P6, PT, R209, R40, PT ;  /* 0x00000028d100720c */ /* 0x000fe40003fc4270 */
[----:B------:R-:W-:Y:S02]  /*41b0*/  FSEL R28, R28, -INF , !P5 ;  /* 0xff8000001c1c7808 */ /* 0x000fe40006800000 */
[----:B------:R-:W-:-:S02]  /*41c0*/  ISETP.GT.AND P5, PT, R37, R32, PT ;  /* 0x000000202500720c */ /* 0x000fc40003fa4270 */
[----:B------:R-:W-:Y:S02]  /*41d0*/  FSEL R107, R115, -INF , !P3 ;  /* 0xff800000736b7808 */ /* 0x000fe40005800000 */
[----:B------:R-:W-:Y:S02]  /*41e0*/  ISETP.GT.AND P3, PT, R209, R2, PT ;  /* 0x00000002d100720c */ /* 0x000fe40003f64270 */
[----:B------:R-:W-:Y:S02]  /*41f0*/  FSEL R171, R171, -INF , !P1 ;  /* 0xff800000abab7808 */ /* 0x000fe40004800000 */
[----:B------:R-:W-:Y:S02]  /*4200*/  FSEL R98, R98, -INF , !P0 ;  /* 0xff80000062627808 */ /* 0x000fe40004000000 */
[----:B------:R-:W-:Y:S01]  /*4210*/  FSEL R194, R30, -INF , !P6 ;  /* 0xff8000001ec27808 */ /* 0x000fe20007000000 */
[----:B------:R-:W-:Y:S01]  /*4220*/  VIADD R30, R148, 0x58 ;  /* 0x00000058941e7836 */ /* 0x000fe20000000000 */
[----:B------:R-:W-:-:S02]  /*4230*/  ISETP.GE.AND P2, PT, R50, R236, PT ;  /* 0x000000ec3200720c */ /* 0x000fc40003f46270 */
[----:B------:R-:W-:Y:S02]  /*4240*/  ISETP.GT.AND P1, PT, R209, R36, PT ;  /* 0x00000024d100720c */ /* 0x000fe40003f24270 */
[----:B------:R-:W-:Y:S02]  /*4250*/  ISETP.GT.AND P0, PT, R240, R32, PT ;  /* 0x00000020f000720c */ /* 0x000fe40003f04270 */
[----:B------:R-:W-:Y:S02]  /*4260*/  ISETP.GE.AND P6, PT, R2, R237, PT ;  /* 0x000000ed0200720c */ /* 0x000fe40003fc6270 */
[----:B------:R-:W-:Y:S02]  /*4270*/  FSEL R99, R99, -INF , !P5 ;  /* 0xff80000063637808 */ /* 0x000fe40006800000 */
[----:B------:R-:W-:Y:S02]  /*4280*/  ISETP.GE.AND P5, PT, R44, R239, PT ;  /* 0x000000ef2c00720c */ /* 0x000fe40003fa6270 */
[----:B------:R-:W-:-:S02]  /*4290*/  FSEL R43, R43, -INF , !P3 ;  /* 0xff8000002b2b7808 */ /* 0x000fc40005800000 */
[----:B------:R-:W-:Y:S02]  /*42a0*/  ISETP.GE.AND P3, PT, R50, R239, PT ;  /* 0x000000ef3200720c */ /* 0x000fe40003f66270 */
[----:B------:R-:W-:Y:S02]  /*42b0*/  FSEL R35, R35, -INF , !P1 ;  /* 0xff80000023237808 */ /* 0x000fe40004800000 */
[----:B------:R-:W-:Y:S02]  /*42c0*/  FSEL R168, R47, -INF , !P2 ;  /* 0xff8000002fa87808 */ /* 0x000fe40005000000 */
[----:B------:R-:W-:Y:S02]  /*42d0*/  FSEL R97, R97, -INF , !P0 ;  /* 0xff80000061617808 */ /* 0x000fe40004000000 */
[----:B------:R-:W-:Y:S02]  /*42e0*/  FSEL R131, R41, -INF , !P6 ;  /* 0xff80000029837808 */ /* 0x000fe40007000000 */
[----:B------:R-:W-:-:S02]  /*42f0*/  ISETP.GE.AND P4, PT, R58, R237, PT ;  /* 0x000000ed3a00720c */ /* 0x000fc40003f86270 */
        /* <DEDUP_REMOVED lines=11> */
[----:B------:R-:W-:Y:S02]  /*43b0*/  ISETP.GE.AND P4, PT, R54, R237, PT ;  /* 0x000000ed3600720c */ /* 0x000fe40003f86270 */
[----:B------:R-:W-:-:S02]  /*43c0*/  ISETP.GT.AND P6, PT, R209, R34, PT ;  /* 0x00000022d100720c */ /* 0x000fc40003fc4270 */
[----:B------:R-:W-:Y:S01]  /*43d0*/  FSEL R187, R24, -INF , !P5 ;  /* 0xff80000018bb7808 */ /* 0x000fe20006800000 */
[----:B------:R-:W-:Y:S01]  /*43e0*/  VIADD R24, R148, 0x59 ;  /* 0x0000005994187836 */ /* 0x000fe20000000000 */
[----:B------:R-:W-:Y:S02]  /*43f0*/  ISETP.GT.AND P5, PT, R37, R2, PT ;  /* 0x000000022500720c */ /* 0x000fe40003fa4270 */
[----:B------:R-:W-:Y:S02]  /*4400*/  FSEL R33, R33, -INF , !P3 ;  /* 0xff80000021217808 */ /* 0x000fe40005800000 */
[----:B------:R-:W-:Y:S02]  /*4410*/  FSEL R191, R191, -INF , !P2 ;  /* 0xff800000bfbf7808 */ /* 0x000fe40005000000 */
[----:B------:R-:W-:Y:S02]  /*4420*/  FSEL R103, R51, -INF , !P4 ;  /* 0xff80000033677808 */ /* 0x000fe40006000000 */
[----:B------:R-:W-:-:S02]  /*4430*/  ISETP.GE.AND P3, PT, R52, R236, PT ;  /* 0x000000ec3400720c */ /* 0x000fc40003f66270 */
[----:B------:R-:W-:Y:S02]  /*4440*/  ISETP.GT.AND P2, PT, R209, R32, PT ;  /* 0x00000020d100720c */ /* 0x000fe40003f44270 */
[----:B------:R-:W-:Y:S02]  /*4450*/  FSEL R26, R26, -INF , !P6 ;  /* 0xff8000001a1a7808 */ /* 0x000fe40007000000 */
[-C--:B------:R-:W-:Y:S02]  /*4460*/  ISETP.GE.AND P4, PT, R52, R237.reuse, PT ;  /* 0x000000ed3400720c */ /* 0x080fe40003f86270 */
        /* <DEDUP_REMOVED lines=8> */
[----:B------:R-:W-:-:S02]  /*44f0*/  ISETP.GE.AND P3, PT, R44, R238, PT ;  /* 0x000000ee2c00720c */ /* 0x000fc40003f66270 */
[----:B------:R-:W-:Y:S02]  /*4500*/  ISETP.GE.AND P2, PT, R36, R239, PT ;  /* 0x000000ef2400720c */ /* 0x000fe40003f46270 */
[----:B------:R-:W-:Y:S02]  /*4510*/  FSEL R118, R43, -INF , !P0 ;  /* 0xff8000002b767808 */ /* 0x000fe40004000000 */
[----:B------:R-:W-:Y:S02]  /*4520*/  FSEL R195, R33, -INF , !P6 ;  /* 0xff80000021c37808 */ /* 0x000fe40007000000 */
[----:B------:R-:W-:Y:S02]  /*4530*/  ISETP.GE.AND P4, PT, R44, R237, PT ;  /* 0x000000ed2c00720c */ /* 0x000fe40003f86270 */
[----:B------:R-:W-:Y:S02]  /*4540*/  ISETP.GE.AND P0, PT, R36, R238, PT ;  /* 0x000000ee2400720c */ /* 0x000fe40003f06270 */
[----:B------:R-:W-:-:S02]  /*4550*/  FSEL R182, R96, -INF , !P5 ;  /* 0xff80000060b67808 */ /* 0x000fc40006800000 */
[-C--:B------:R-:W-:Y:S02]  /*4560*/  ISETP.GT.AND P6, PT, R240, R30.reuse, PT ;  /* 0x0000001ef000720c */ /* 0x080fe40003fc4270 */
[----:B------:R-:W-:Y:S02]  /*4570*/  FSEL R29, R29, -INF , !P1 ;  /* 0xff8000001d1d7808 */ /* 0x000fe40004800000 */
[----:B------:R-:W-:Y:S02]  /*4580*/  ISETP.GT.AND P5, PT, R211, R30, PT ;  /* 0x0000001ed300720c */ /* 0x000fe40003fa4270 */
[----:B------:R-:W-:Y:S02]  /*4590*/  ISETP.GE.AND P1, PT, R44, R236, PT ;  /* 0x000000ec2c00720c */ /* 0x000fe40003f26270 */
[----:B------:R-:W-:Y:S02]  /*45a0*/  FSEL R167, R102, -INF , !P3 ;  /* 0xff80000066a77808 */ /* 0x000fe40005800000 */
[----:B------:R-:W-:-:S02]  /*45b0*/  FSEL R172, R172, -INF , !P2 ;  /* 0xff800000acac7808 */ /* 0x000fc40005000000 */
[----:B------:R-:W-:Y:S02]  /*45c0*/  ISETP.GT.AND P3, PT, R37, R34, PT ;  /* 0x000000222500720c */ /* 0x000fe40003f64270 */
[----:B------:R-:W-:Y:S02]  /*45d0*/  FSEL R197, R197, -INF , !P4 ;  /* 0xff800000c5c57808 */ /* 0x000fe40006000000 */
[-C--:B------:R-:W-:Y:S02]  /*45e0*/  ISETP.GT.AND P2, PT, R211, R2.reuse, PT ;  /* 0x00000002d300720c */ /* 0x080fe40003f44270 */
[----:B------:R-:W-:Y:S02]  /*45f0*/  FSEL R177, R177, -INF , !P0 ;  /* 0xff800000b1b17808 */ /* 0x000fe40004000000 */
[----:B------:R-:W-:Y:S02]  /*4600*/  FSEL R88, R88, -INF , !P6 ;  /* 0xff80000058587808 */ /* 0x000fe40007000000 */
[----:B------:R-:W-:-:S02]  /*4610*/  ISETP.GT.AND P0, PT, R209, R2, PT ;  /* 0x00000002d100720c */ /* 0x000fc40003f04270 */
[----:B------:R-:W-:Y:S02]  /*4620*/  ISETP.GE.AND P4, PT, R40, R237, PT ;  /* 0x000000ed2800720c */ /* 0x000fe40003f86270 */
[----:B------:R-:W-:Y:S02]  /*4630*/  ISETP.GT.AND P6, PT, R209, R30, PT ;  /* 0x0000001ed100720c */ /* 0x000fe40003fc4270 */
[----:B------:R-:W-:Y:S01]  /*4640*/  FSEL R185, R20, -INF , !P5 ;  /* 0xff80000014b97808 */ /* 0x000fe20006800000 */
[----:B------:R-:W-:Y:S01]  /*4650*/  VIADD R20, R148, 0x61 ;  /* 0x0000006194147836 */ /* 0x000fe20000000000 */
[----:B------:R-:W-:Y:S02]  /*4660*/  FSEL R174, R174, -INF , !P1 ;  /* 0xff800000aeae7808 */ /* 0x000fe40004800000 */
[----:B------:R-:W-:Y:S02]  /*4670*/  ISETP.GT.AND P5, PT, R37, R24, PT ;  /* 0x000000182500720c */ /* 0x000fe40003fa4270 */
[----:B------:R-:W-:-:S02]  /*4680*/  ISETP.GE.AND P1, PT, R40, R238, PT ;  /* 0x000000ee2800720c */ /* 0x000fc40003f26270 */
[----:B------:R-:W-:Y:S02]  /*4690*/  FSEL R94, R94, -INF , !P3 ;  /* 0xff8000005e5e7808 */ /* 0x000fe40005800000 */
[----:B------:R-:W-:Y:S02]  /*46a0*/  FSEL R25, R25, -INF , !P2 ;  /* 0xff80000019197808 */ /* 0x000fe40005000000 */
[----:B------:R-:W-:Y:S02]  /*46b0*/  ISETP.GT.AND P3, PT, R240, R2, PT ;  /* 0x00000002f000720c */ /* 0x000fe40003f64270 */
[----:B------:R-:W-:Y:S02]  /*46c0*/  ISETP.GE.AND P2, PT, R40, R236, PT ;  /* 0x000000ec2800720c */ /* 0x000fe40003f46270 */
[----:B------:R-:W-:Y:S02]  /*46d0*/  FSEL R27, R27, -INF , !P0 ;  /* 0xff8000001b1b7808 */ /* 0x000fe40004000000 */
[----:B------:R-:W-:-:S02]  /*46e0*/  FSEL R22, R22, -INF , !P6 ;  /* 0xff80000016167808 */ /* 0x000fc40007000000 */
[----:B------:R-:W-:Y:S01]  /*46f0*/  FSEL R199, R28, -INF , !P4 ;  /* 0xff8000001cc77808 */ /* 0x000fe20006000000 */
[----:B------:R-:W-:Y:S01]  /*4700*/  VIADD R28, R148, 0x60 ;  /* 0x00000060941c7836 */ /* 0x000fe20000000000 */
[C---:B------:R-:W-:Y:S02]  /*4710*/  ISETP.GE.AND P0, PT, R32.reuse, R239, PT ;  /* 0x000000ef2000720c */ /* 0x040fe40003f06270 */
[----:B------:R-:W-:Y:S02]  /*4720*/  ISETP.GE.AND P6, PT, R32, R237, PT ;  /* 0x000000ed2000720c */ /* 0x000fe40003fc6270 */
[----:B------:R-:W-:Y:S02]  /*4730*/  FSEL R91, R91, -INF , !P5 ;  /* 0xff8000005b5b7808 */ /* 0x000fe40006800000 */
[----:B------:R-:W-:Y:S02]  /*4740*/  FSEL R175, R98, -INF , !P1 ;  /* 0xff80000062af7808 */ /* 0x000fe40004800000 */
[----:B------:R-:W-:-:S02]  /*4750*/  ISETP.GE.AND P5, PT, R34, R239, PT ;  /* 0x000000ef2200720c */ /* 0x000fc40003fa6270 */
[----:B------:R-:W-:Y:S02]  /*4760*/  ISETP.GT.AND P1, PT, R37, R30, PT ;  /* 0x0000001e2500720c */ /* 0x000fe40003f24270 */
[----:B------:R-:W-:Y:S02]  /*4770*/  FSEL R93, R93, -INF , !P3 ;  /* 0xff8000005d5d7808 */ /* 0x000fe40005800000 */
[----:B------:R-:W-:Y:S02]  /*4780*/  FSEL R194, R194, -INF , !P2 ;  /* 0xff800000c2c27808 */ /* 0x000fe40005000000 */
[----:B------:R-:W-:Y:S02]  /*4790*/  ISETP.GE.AND P3, PT, R36, R236, PT ;  /* 0x000000ec2400720c */ /* 0x000fe40003f66270 */
[----:B------:R-:W-:Y:S02]  /*47a0*/  ISETP.GE.AND P2, PT, R34, R238, PT ;  /* 0x000000ee2200720c */ /* 0x000fe40003f46270 */
[----:B------:R-:W-:-:S02]  /*47b0*/  FSEL R186, R97, -INF , !P0 ;  /* 0xff80000061ba7808 */ /* 0x000fc40004000000 */
[----:B------:R-:W-:Y:S02]  /*47c0*/  FSEL R193, R29, -INF , !P6 ;  /* 0xff8000001dc17808 */ /* 0x000fe40007000000 */
[C---:B------:R-:W-:Y:S02]  /*47d0*/  ISETP.GT.AND P0, PT, R211.reuse, R24, PT ;  /* 0x00000018d300720c */ /* 0x040fe40003f04270 */
[----:B------:R-:W-:Y:S02]  /*47e0*/  FSEL R178, R92, -INF , !P5 ;  /* 0xff8000005cb27808 */ /* 0x000fe40006800000 */
[-C--:B------:R-:W-:Y:S02]  /*47f0*/  ISETP.GT.AND P6, PT, R240, R28.reuse, PT ;  /* 0x0000001cf000720c */ /* 0x080fe40003fc4270 */
[----:B------:R-:W-:Y:S02]  /*4800*/  FSEL R90, R90, -INF , !P1 ;  /* 0xff8000005a5a7808 */ /* 0x000fe40004800000 */
[----:B------:R-:W-:-:S02]  /*4810*/  ISETP.GT.AND P5, PT, R211, R28, PT ;  /* 0x0000001cd300720c */ /* 0x000fc40003fa4270 */
[----:B------:R-:W-:Y:S02]  /*4820*/  ISETP.GT.AND P1, PT, R240, R24, PT ;  /* 0x00000018f000720c */ /* 0x000fe40003f24270 */
[----:B------:R-:W-:Y:S02]  /*4830*/  FSEL R190, R35, -INF , !P3 ;  /* 0xff80000023be7808 */ /* 0x000fe40005800000 */
[----:B------:R-:W-:Y:S02]  /*4840*/  FSEL R121, R94, -INF , !P2 ;  /* 0xff8000005e797808 */ /* 0x000fe40005000000 */
[----:B------:R-:W-:Y:S02]  /*4850*/  ISETP.GE.AND P3, PT, R32, R238, PT ;  /* 0x000000ee2000720c */ /* 0x000fe40003f66270 */
[----:B------:R-:W-:Y:S02]  /*4860*/  FSEL R21, R21, -INF , !P0 ;  /* 0xff80000015157808 */ /* 0x000fe40004000000 */
[----:B------:R-:W-:-:S02]  /*4870*/  ISETP.GT.AND P2, PT, R37, R28, PT ;  /* 0x0000001c2500720c */ /* 0x000fc40003f44270 */
[----:B------:R-:W-:Y:S02]  /*4880*/  FSEL R84, R84, -INF , !P6 ;  /* 0xff80000054547808 */ /* 0x000fe40007000000 */
[----:B------:R-:W-:Y:S02]  /*4890*/  ISETP.GE.AND P0, PT, R34, R236, PT ;  /* 0x000000ec2200720c */ /* 0x000fe40003f06270 */
[----:B------:R-:W-:Y:S02]  /*48a0*/  ISETP.GT.AND P6, PT, R209, R28, PT ;  /* 0x0000001cd100720c */ /* 0x000fe40003fc4270 */
[----:B------:R-:W-:Y:S02]  /*48b0*/  FSEL R16, R16, -INF , !P5 ;  /* 0xff80000010107808 */ /* 0x000fe40006800000 */
[----:B------:R-:W-:Y:S02]  /*48c0*/  FSEL R89, R89, -INF , !P1 ;  /* 0xff80000059597808 */ /* 0x000fe40004800000 */
[----:B------:R-:W-:-:S02]  /*48d0*/  ISETP.GT.AND P5, PT, R37, R20, PT ;  /* 0x000000142500720c */ /* 0x000fc40003fa4270 */
[----:B------:R-:W-:Y:S02]  /*48e0*/  ISETP.GE.AND P1, PT, R32, R236, PT ;  /* 0x000000ec2000720c */ /* 0x000fe40003f26270 */
[----:B------:R-:W-:Y:S02]  /*48f0*/  FSEL R189, R99, -INF , !P3 ;  /* 0xff80000063bd7808 */ /* 0x000fe40005800000 */
[----:B------:R-:W-:Y:S02]  /*4900*/  FSEL R86, R86, -INF , !P2 ;  /* 0xff80000056567808 */ /* 0x000fe40005000000 */
[----:B------:R-:W-:Y:S02]  /*4910*/  ISETP.GT.AND P3, PT, R209, R24, PT ;  /* 0x00000018d100720c */ /* 0x000fe40003f64270 */
[----:B------:R-:W-:Y:S02]  /*4920*/  ISETP.GT.AND P2, PT, R240, R20, PT ;  /* 0x00000014f000720c */ /* 0x000fe40003f44270 */
[----:B------:R-:W-:-:S02]  /*4930*/  FSEL R18, R18, -INF , !P6 ;  /* 0xff80000012127808 */ /* 0x000fc40007000000 */
[----:B------:R-:W-:Y:S01]  /*4940*/  FSEL R122, R26, -INF , !P0 ;  /* 0xff8000001a7a7808 */ /* 0x000fe20004000000 */
[----:B------:R-:W-:Y:S01]  /*4950*/  VIADD R26, R148, 0x68 ;  /* 0x00000068941a7836 */ /* 0x000fe20000000000 */
[----:B------:R-:W-:Y:S02]  /*4960*/  ISETP.GE.AND P6, PT, R2, R237, PT ;  /* 0x000000ed0200720c */ /* 0x000fe40003fc6270 */
[----:B------:R-:W-:Y:S02]  /*4970*/  FSEL R97, R87, -INF , !P5 ;  /* 0xff80000057617808 */ /* 0x000fe40006800000 */
[C---:B------:R-:W-:Y:S02]  /*4980*/  ISETP.GE.AND P0, PT, R30.reuse, R238, PT ;  /* 0x000000ee1e00720c */ /* 0x040fe40003f06270 */
[----:B------:R-:W-:Y:S02]  /*4990*/  FSEL R196, R31, -INF , !P1 ;  /* 0xff8000001fc47808 */ /* 0x000fe40004800000 */
[----:B------:R-:W-:-:S02]  /*49a0*/  ISETP.GE.AND P5, PT, R30, R239, PT ;  /* 0x000000ef1e00720c */ /* 0x000fc40003fa6270 */
[C---:B------:R-:W-:Y:S02]  /*49b0*/  ISETP.GE.AND P1, PT, R2.reuse, R238, PT ;  /* 0x000000ee0200720c */ /* 0x040fe40003f26270 */
[----:B------:R-:W-:Y:S02]  /*49c0*/  FSEL R23, R23, -INF , !P3 ;  /* 0xff80000017177808 */ /* 0x000fe40005800000 */
[----:B------:R-:W-:Y:S02]  /*49d0*/  FSEL R85, R85, -INF , !P2 ;  /* 0xff80000055557808 */ /* 0x000fe40005000000 */
[C---:B------:R-:W-:Y:S02]  /*49e0*/  ISETP.GE.AND P3, PT, R2.reuse, R239, PT ;  /* 0x000000ef0200720c */ /* 0x040fe40003f66270 */
[----:B------:R-:W-:Y:S01]  /*49f0*/  ISETP.GE.AND P2, PT, R2, R236, PT ;  /* 0x000000ec0200720c */ /* 0x000fe20003f46270 */
[----:B------:R-:W-:Y:S01]  /*4a00*/  VIADD R2, R148, 0x69 ;  /* 0x0000006994027836 */ /* 0x000fe20000000000 */
[----:B------:R-:W-:-:S02]  /*4a10*/  FSEL R179, R25, -INF , !P6 ;  /* 0xff80000019b37808 */ /* 0x000fc40007000000 */
[----:B------:R-:W-:Y:S02]  /*4a20*/  FSEL R125, R90, -INF , !P0 ;  /* 0xff8000005a7d7808 */ /* 0x000fe40004000000 */
[----:B------:R-:W-:Y:S02]  /*4a30*/  FSEL R188, R88, -INF , !P5 ;  /* 0xff80000058bc7808 */ /* 0x000fe40006800000 */
[-C--:B------:R-:W-:Y:S02]  /*4a40*/  ISETP.GT.AND P6, PT, R240, R26.reuse, PT ;  /* 0x0000001af000720c */ /* 0x080fe40003fc4270 */
[-C--:B------:R-:W-:Y:S02]  /*4a50*/  ISETP.GT.AND P0, PT, R37, R26.reuse, PT ;  /* 0x0000001a2500720c */ /* 0x080fe40003f04270 */
[----:B------:R-:W-:Y:S02]  /*4a60*/  FSEL R123, R95, -INF , !P1 ;  /* 0xff8000005f7b7808 */ /* 0x000fe40004800000 */
[----:B------:R-:W-:-:S02]  /*4a70*/  ISETP.GT.AND P5, PT, R211, R26, PT ;  /* 0x0000001ad300720c */ /* 0x000fc40003fa4270 */
[----:B------:R-:W-:Y:S02]  /*4a80*/  ISETP.GT.AND P1, PT, R209, R20, PT ;  /* 0x00000014d100720c */ /* 0x000fe40003f24270 */
[----:B------:R-:W-:Y:S02]  /*4a90*/  FSEL R80, R80, -INF , !P6 ;  /* 0xff80000050507808 */ /* 0x000fe40007000000 */
[----:B------:R-:W-:Y:S02]  /*4aa0*/  FSEL R82, R82, -INF , !P0 ;  /* 0xff80000052527808 */ /* 0x000fe40004000000 */
[----:B------:R-:W-:Y:S02]  /*4ab0*/  FSEL R184, R93, -INF , !P3 ;  /* 0xff8000005db87808 */ /* 0x000fe40005800000 */
[----:B------:R-:W-:Y:S02]  /*4ac0*/  ISETP.GT.AND P6, PT, R209, R26, PT ;  /* 0x0000001ad100720c */ /* 0x000fe40003fc4270 */
[----:B------:R-:W-:-:S02]  /*4ad0*/  ISETP.GT.AND P0, PT, R240, R2, PT ;  /* 0x00000002f000720c */ /* 0x000fc40003f04270 */
[----:B------:R-:W-:Y:S02]  /*4ae0*/  FSEL R12, R12, -INF , !P5 ;  /* 0xff8000000c0c7808 */ /* 0x000fe40006800000 */
[----:B------:R-:W-:Y:S02]  /*4af0*/  ISETP.GT.AND P3, PT, R211, R20, PT ;  /* 0x00000014d300720c */ /* 0x000fe40003f64270 */
[----:B------:R-:W-:Y:S02]  /*4b00*/  FSEL R19, R19, -INF , !P1 ;  /* 0xff80000013137808 */ /* 0x000fe40004800000 */
[----:B------:R-:W-:Y:S02]  /*4b10*/  ISETP.GT.AND P5, PT, R37, R2, PT ;  /* 0x000000022500720c */ /* 0x000fe40003fa4270 */
[----:B------:R-:W-:Y:S02]  /*4b20*/  ISETP.GE.AND P1, PT, R24, R239, PT ;  /* 0x000000ef1800720c */ /* 0x000fe40003f26270 */
[----:B------:R-:W-:-:S02]  /*4b30*/  FSEL R128, R27, -INF , !P2 ;  /* 0xff8000001b807808 */ /* 0x000fc40005000000 */
        /* <DEDUP_REMOVED lines=8> */
[----:B------:R-:W-:Y:S02]  /*4bc0*/  ISETP.GE.AND P3, PT, R30, R236, PT ;  /* 0x000000ec1e00720c */ /* 0x000fe40003f66270 */
[----:B------:R-:W-:Y:S02]  /*4bd0*/  ISETP.GE.AND P5, PT, R28, R239, PT ;  /* 0x000000ef1c00720c */ /* 0x000fe40003fa6270 */
[----:B------:R-:W-:Y:S02]  /*4be0*/  FSEL R192, R89, -INF , !P1 ;  /* 0xff80000059c07808 */ /* 0x000fe40004800000 */
[----:B------:R-:W-:Y:S02]  /*4bf0*/  ISETP.GT.AND P1, PT, R211, R2, PT ;  /* 0x00000002d300720c */ /* 0x000fe40003f24270 */
[----:B------:R-:W-:Y:S01]  /*4c00*/  FSEL R130, R22, -INF , !P3 ;  /* 0xff80000016827808 */ /* 0x000fe20005800000 */
[----:B------:R-:W-:Y:S01]  /*4c10*/  VIADD R22, R148, 0x71 ;  /* 0x0000007194167836 */ /* 0x000fe20000000000 */
[----:B------:R-:W-:-:S02]  /*4c20*/  FSEL R92, R84, -INF , !P5 ;  /* 0xff800000545c7808 */ /* 0x000fc40006800000 */
[----:B------:R-:W-:Y:S02]  /*4c30*/  FSEL R13, R13, -INF , !P1 ;  /* 0xff8000000d0d7808 */ /* 0x000fe40004800000 */
[----:B------:R-:W-:Y:S02]  /*4c40*/  ISETP.GT.AND P5, PT, R211, R24, PT ;  /* 0x00000018d300720c */ /* 0x000fe40003fa4270 */
[C---:B------:R-:W-:Y:S02]  /*4c50*/  ISETP.GE.AND P3, PT, R28.reuse, R237, PT ;  /* 0x000000ed1c00720c */ /* 0x040fe40003f66270 */
[----:B------:R-:W-:Y:S02]  /*4c60*/  ISETP.GE.AND P1, PT, R28, R236, PT ;  /* 0x000000ec1c00720c */ /* 0x000fe40003f26270 */
[----:B------:R-:W-:Y:S02]  /*4c70*/  FSEL R129, R91, -INF , !P2 ;  /* 0xff8000005b817808 */ /* 0x000fe40005000000 */
[----:B------:R-:W-:-:S02]  /*4c80*/  FSEL R166, R23, -INF , !P0 ;  /* 0xff80000017a67808 */ /* 0x000fc40004000000 */
[----:B------:R-:W-:Y:S02]  /*4c90*/  ISETP.GE.AND P4, PT, R34, R237, PT ;  /* 0x000000ed2200720c */ /* 0x000fe40003f86270 */
[----:B------:R-:W-:Y:S02]  /*4ca0*/  ISETP.GT.AND P2, PT, R209, R2, PT ;  /* 0x00000002d100720c */ /* 0x000fe40003f44270 */
[----:B------:R-:W-:Y:S02]  /*4cb0*/  ISETP.GE.AND P0, PT, R20, R238, PT ;  /* 0x000000ee1400720c */ /* 0x000fe40003f06270 */
[----:B------:R-:W-:Y:S02]  /*4cc0*/  FSEL R8, R8, -INF , !P5 ;  /* 0xff80000008087808 */ /* 0x000fe40006800000 */
[----:B------:R-:W-:Y:S02]  /*4cd0*/  ISETP.GT.AND P5, PT, R37, R22, PT ;  /* 0x000000162500720c */ /* 0x000fe40003fa4270 */
[----:B------:R-:W-:Y:S01]  /*4ce0*/  FSEL R117, R16, -INF , !P3 ;  /* 0xff80000010757808 */ /* 0x000fe20005800000 */
[----:B------:R-:W-:Y:S01]  /*4cf0*/  VIADD R16, R148, 0x78 ;  /* 0x0000007894107836 */ /* 0x000fe20000000000 */
[----:B------:R-:W-:-:S02]  /*4d00*/  FSEL R116, R18, -INF , !P1 ;  /* 0xff80000012747808 */ /* 0x000fc40004800000 */
[----:B------:R-:W-:Y:S02]  /*4d10*/  ISETP.GE.AND P1, PT, R26, R238, PT ;  /* 0x000000ee1a00720c */ /* 0x000fe40003f26270 */
[----:B------:R-:W-:Y:S02]  /*4d20*/  FSEL R187, R187, -INF , !P4 ;  /* 0xff800000bbbb7808 */ /* 0x000fe40006000000 */
[----:B------:R-:W-:Y:S02]  /*4d30*/  FSEL R15, R15, -INF , !P2 ;  /* 0xff8000000f0f7808 */ /* 0x000fe40005000000 */
[----:B------:R-:W-:Y:S02]  /*4d40*/  FSEL R97, R97, -INF , !P0 ;  /* 0xff80000061617808 */ /* 0x000fe40004000000 */
[----:B------:R-:W-:Y:S02]  /*4d50*/  ISETP.GE.AND P4, PT, R30, R237, PT ;  /* 0x000000ed1e00720c */ /* 0x000fe40003f86270 */
[----:B------:R-:W-:-:S02]  /*4d60*/  ISETP.GE.AND P2, PT, R20, R239, PT ;  /* 0x000000ef1400720c */ /* 0x000fc40003f46270 */
[----:B------:R-:W-:Y:S02]  /*4d70*/  FSEL R65, R79, -INF , !P5 ;  /* 0xff8000004f417808 */ /* 0x000fe40006800000 */
[----:B------:R-:W-:Y:S02]  /*4d80*/  ISETP.GE.AND P0, PT, R26, R237, PT ;  /* 0x000000ed1a00720c */ /* 0x000fe40003f06270 */
[----:B------:R-:W-:Y:S02]  /*4d90*/  ISETP.GT.AND P5, PT, R209, R22, PT ;  /* 0x00000016d100720c */ /* 0x000fe40003fa4270 */
[----:B------:R-:W-:Y:S02]  /*4da0*/  FSEL R91, R82, -INF , !P1 ;  /* 0xff800000525b7808 */ /* 0x000fe40004800000 */
[----:B------:R-:W-:Y:S02]  /*4db0*/  ISETP.GT.AND P1, PT, R240, R16, PT ;  /* 0x00000010f000720c */ /* 0x000fe40003f24270 */
[----:B------:R-:W-:-:S02]  /*4dc0*/  FSEL R185, R185, -INF , !P4 ;  /* 0xff800000b9b97808 */ /* 0x000fc40006000000 */
[----:B------:R-:W-:Y:S02]  /*4dd0*/  FSEL R100, R85, -INF , !P2 ;  /* 0xff80000055647808 */ /* 0x000fe40005000000 */
[----:B------:R-:W-:Y:S02]  /*4de0*/  FSEL R113, R12, -INF , !P0 ;  /* 0xff8000000c717808 */ /* 0x000fe40004000000 */
[----:B------:R-:W-:Y:S02]  /*4df0*/  ISETP.GE.AND P4, PT, R28, R238, PT ;  /* 0x000000ee1c00720c */ /* 0x000fe40003f86270 */
[----:B------:R-:W-:Y:S02]  /*4e00*/  FSEL R173, R21, -INF , !P6 ;  /* 0xff80000015ad7808 */ /* 0x000fe40007000000 */
[----:B------:R-:W-:Y:S02]  /*4e10*/  ISETP.GT.AND P2, PT, R211, R22, PT ;  /* 0x00000016d300720c */ /* 0x000fe40003f44270 */
[----:B------:R-:W-:-:S02]  /*4e20*/  FSEL R11, R11, -INF , !P5 ;  /* 0xff8000000b0b7808 */ /* 0x000fc40006800000 */
[----:B------:R-:W-:Y:S02]  /*4e30*/  ISETP.GT.AND P0, PT, R209, R16, PT ;  /* 0x00000010d100720c */ /* 0x000fe40003f04270 */
[C---:B------:R-:W-:Y:S02]  /*4e40*/  ISETP.GT.AND P6, PT, R240.reuse, R24, PT ;  /* 0x00000018f000720c */ /* 0x040fe40003fc4270 */
[----:B------:R-:W-:Y:S02]  /*4e50*/  ISETP.GT.AND P5, PT, R240, R148, PT ;  /* 0x00000094f000720c */ /* 0x000fe40003fa4270 */
[----:B------:R-:W-:Y:S02]  /*4e60*/  FSEL R60, R72, -INF , !P1 ;  /* 0xff800000483c7808 */ /* 0x000fe40004800000 */
[----:B------:R-:W-:Y:S02]  /*4e70*/  ISETP.GE.AND P1, PT, R2, R237, PT ;  /* 0x000000ed0200720c */ /* 0x000fe40003f26270 */
[----:B------:R-:W-:-:S02]  /*4e80*/  FSEL R87, R86, -INF , !P4 ;  /* 0xff80000056577808 */ /* 0x000fc40006000000 */
[----:B------:R-:W-:Y:S02]  /*4e90*/  FSEL R9, R9, -INF , !P2 ;  /* 0xff80000009097808 */ /* 0x000fe40005000000 */
[----:B------:R-:W-:Y:S02]  /*4ea0*/  FSEL R82, R6, -INF , !P0 ;  /* 0xff80000006527808 */ /* 0x000fe40004000000 */
[----:B------:R-:W-:Y:S02]  /*4eb0*/  ISETP.GT.AND P4, PT, R37, R24, PT ;  /* 0x000000182500720c */ /* 0x000fe40003f84270 */
[----:B------:R-:W-:Y:S02]  /*4ec0*/  FSEL R58, R76, -INF , !P6 ;  /* 0xff8000004c3a7808 */ /* 0x000fe40007000000 */
[----:B------:R-:W-:Y:S02]  /*4ed0*/  ISETP.GE.AND P2, PT, R26, R236, PT ;  /* 0x000000ec1a00720c */ /* 0x000fe40003f46270 */
[----:B------:R-:W-:-:S02]  /*4ee0*/  ISETP.GE.AND P0, PT, R148, R239, PT ;  /* 0x000000ef9400720c */ /* 0x000fc40003f06270 */
[----:B------:R-:W-:Y:S02]  /*4ef0*/  FSEL R6, R132, -INF , !P5 ;  /* 0xff80000084067808 */ /* 0x000fe40006800000 */
[----:B------:R-:W-:Y:S02]  /*4f00*/  ISETP.GT.AND P6, PT, R209, R24, PT ;  /* 0x00000018d100720c */ /* 0x000fe40003fc4270 */
[----:B------:R-:W-:Y:S02]  /*4f10*/  FSEL R115, R13, -INF , !P1 ;  /* 0xff8000000d737808 */ /* 0x000fe40004800000 */
[----:B------:R-:W-:Y:S02]  /*4f20*/  ISETP.GE.AND P1, PT, R24, R237, PT ;  /* 0x000000ed1800720c */ /* 0x000fe40003f26270 */
[----:B------:R-:W-:Y:S02]  /*4f30*/  FSEL R59, R78, -INF , !P4 ;  /* 0xff8000004e3b7808 */ /* 0x000fe40006000000 */
[----:B------:R-:W-:-:S02]  /*4f40*/  ISETP.GE.AND P3, PT, R26, R239, PT ;  /* 0x000000ef1a00720c */ /* 0x000fc40003f66270 */
[----:B------:R-:W-:Y:S02]  /*4f50*/  FSEL R110, R14, -INF , !P2 ;  /* 0xff8000000e6e7808 */ /* 0x000fe40005000000 */
[----:B------:R-:W-:Y:S02]  /*4f60*/  FSEL R6, R6, -INF , !P0 ;  /* 0xff80000006067808 */ /* 0x000fe40004000000 */
[----:B------:R-:W-:Y:S02]  /*4f70*/  ISETP.GT.AND P4, PT, R240, R22, PT ;  /* 0x00000016f000720c */ /* 0x000fe40003f84270 */
[----:B------:R-:W-:Y:S02]  /*4f80*/  FSEL R10, R10, -INF , !P6 ;  /* 0xff8000000a0a7808 */ /* 0x000fe40007000000 */
[C---:B------:R-:W-:Y:S02]  /*4f90*/  ISETP.GE.AND P2, PT, R24.reuse, R239, PT ;  /* 0x000000ef1800720c */ /* 0x040fe40003f46270 */
[----:B------:R-:W-:-:S02]  /*4fa0*/  ISETP.GE.AND P0, PT, R24, R236, PT ;  /* 0x000000ec1800720c */ /* 0x000fc40003f06270 */
[----:B------:R-:W-:Y:S02]  /*4fb0*/  FSEL R89, R8, -INF , !P1 ;  /* 0xff80000008597808 */ /* 0x000fe40004800000 */
[----:B------:R-:W-:Y:S02]  /*4fc0*/  ISETP.GT.AND P1, PT, R209, R148, PT ;  /* 0x00000094d100720c */ /* 0x000fe40003f24270 */
[----:B------:R-:W-:Y:S02]  /*4fd0*/  FSEL R104, R80, -INF , !P3 ;  /* 0xff80000050687808 */ /* 0x000fe40005800000 */
[----:B------:R-:W-:Y:S02]  /*4fe0*/  FSEL R61, R77, -INF , !P4 ;  /* 0xff8000004d3d7808 */ /* 0x000fe40006000000 */
[----:B------:R-:W-:Y:S02]  /*4ff0*/  FSEL R58, R58, -INF , !P2 ;  /* 0xff8000003a3a7808 */ /* 0x000fe40005000000 */
[----:B------:R-:W-:-:S02]  /*5000*/  FSEL R80, R10, -INF , !P0 ;  /* 0xff8000000a507808 */ /* 0x000fc40004000000 */
[----:B------:R-:W-:Y:S02]  /*5010*/  ISETP.GE.AND P4, PT, R20, R236, PT ;  /* 0x000000ec1400720c */ /* 0x000fe40003f86270 */
[C---:B------:R-:W-:Y:S02]  /*5020*/  ISETP.GT.AND P2, PT, R211.reuse, R148, PT ;  /* 0x00000094d300720c */ /* 0x040fe40003f44270 */
[----:B------:R-:W-:Y:S02]  /*5030*/  ISETP.GE.AND P0, PT, R22, R237, PT ;  /* 0x000000ed1600720c */ /* 0x000fe40003f06270 */
[----:B------:R-:W-:Y:S02]  /*5040*/  ISETP.GT.AND P3, PT, R211, R16, PT ;  /* 0x00000010d300720c */ /* 0x000fe40003f64270 */
[----:B------:R-:W-:Y:S02]  /*5050*/  FSEL R70, R70, -INF , !P1 ;  /* 0xff80000046467808 */ /* 0x000fe40004800000 */
[----:B------:R-:W-:-:S02]  /*5060*/  ISETP.GE.AND P1, PT, R16, R239, PT ;  /* 0x000000ef1000720c */ /* 0x000fc40003f26270 */
[----:B------:R-:W-:Y:S02]  /*5070*/  FSEL R112, R19, -INF , !P4 ;  /* 0xff80000013707808 */ /* 0x000fe40006000000 */
[----:B------:R-:W-:Y:S02]  /*5080*/  FSEL R68, R68, -INF , !P2 ;  /* 0xff80000044447808 */ /* 0x000fe40005000000 */
[----:B------:R-:W-:Y:S02]  /*5090*/  FSEL R85, R9, -INF , !P0 ;  /* 0xff80000009557808 */ /* 0x000fe40004000000 */
[----:B------:R-:W-:Y:S02]  /*50a0*/  ISETP.GE.AND P4, PT, R2, R239, PT ;  /* 0x000000ef0200720c */ /* 0x000fe40003f86270 */
[----:B------:R-:W-:Y:S02]  /*50b0*/  FSEL R4, R4, -INF , !P3 ;  /* 0xff80000004047808 */ /* 0x000fe40005800000 */
[----:B------:R-:W-:-:S02]  /*50c0*/  ISETP.GE.AND P2, PT, R22, R236, PT ;  /* 0x000000ec1600720c */ /* 0x000fc40003f46270 */
[-C--:B------:R-:W-:Y:S02]  /*50d0*/  ISETP.GE.AND P0, PT, R16, R237.reuse, PT ;  /* 0x000000ed1000720c */ /* 0x080fe40003f06270 */
[----:B------:R-:W-:Y:S02]  /*50e0*/  FSEL R60, R60, -INF , !P1 ;  /* 0xff8000003c3c7808 */ /* 0x000fe40004800000 */
[-C--:B------:R-:W-:Y:S02]  /*50f0*/  ISETP.GE.AND P1, PT, R148, R237.reuse, PT ;  /* 0x000000ed9400720c */ /* 0x080fe40003f26270 */
[----:B------:R-:W-:Y:S02]  /*5100*/  FMNMX3.FTZ R13, R6, R138, R136, !PT ;  /* 0x0000008a060d7276 */ /* 0x000fe40007810088 */
[----:B------:R-:W-:Y:S02]  /*5110*/  ISETP.GE.AND P6, PT, R20, R237, PT ;  /* 0x000000ed1400720c */ /* 0x000fe40003fc6270 */
[----:B------:R-:W-:-:S02]  /*5120*/  FSEL R102, R81, -INF , !P4 ;  /* 0xff80000051667808 */ /* 0x000fc40006000000 */
[----:B------:R-:W-:Y:S02]  /*5130*/  FSEL R84, R11, -INF , !P2 ;  /* 0xff8000000b547808 */ /* 0x000fe40005000000 */
[----:B------:R-:W-:Y:S02]  /*5140*/  FSEL R83, R4, -INF , !P0 ;  /* 0xff80000004537808 */ /* 0x000fe40004000000 */
[----:B------:R-:W-:Y:S02]  /*5150*/  ISETP.GT.AND P4, PT, R37, R148, PT ;  /* 0x000000942500720c */ /* 0x000fe40003f84270 */
[C---:B------:R-:W-:Y:S02]  /*5160*/  ISETP.GE.AND P2, PT, R148.reuse, R238, PT ;  /* 0x000000ee9400720c */ /* 0x040fe40003f46270 */
[C---:B------:R-:W-:Y:S01]  /*5170*/  ISETP.GE.AND P0, PT, R148.reuse, R236, PT ;  /* 0x000000ec9400720c */ /* 0x040fe20003f06270 */
[----:B------:R-:W-:Y:S01]  /*5180*/  VIADD R148, R148, 0x79 ;  /* 0x0000007994947836 */ /* 0x000fe20000000000 */
[----:B------:R-:W-:-:S02]  /*5190*/  FSEL R11, R68, -INF , !P1 ;  /* 0xff800000440b7808 */ /* 0x000fc40004800000 */
[----:B------:R-:W-:Y:S02]  /*51a0*/  FMNMX3.FTZ R13, R13, R56, R242, !PT ;  /* 0x000000380d0d7276 */ /* 0x000fe400078100f2 */
[----:B------:R-:W-:Y:S02]  /*51b0*/  FSEL R119, R17, -INF , !P6 ;  /* 0xff80000011777808 */ /* 0x000fe40007000000 */
[C---:B------:R-:W-:Y:S02]  /*51c0*/  ISETP.GE.AND P6, PT, R2.reuse, R238, PT ;  /* 0x000000ee0200720c */ /* 0x040fe40003fc6270 */
[----:B------:R-:W-:Y:S02]  /*51d0*/  ISETP.GE.AND P3, PT, R2, R236, PT ;  /* 0x000000ec0200720c */ /* 0x000fe40003f66270 */
[----:B------:R-:W-:Y:S02]  /*51e0*/  FMNMX3.FTZ R2, R11, R67, R69, !PT ;  /* 0x000000430b027276 */ /* 0x000fe40007810045 */
[----:B------:R-:W-:-:S02]  /*51f0*/  FMNMX3.FTZ R13, R13, R244, R246, !PT ;  /* 0x000000f40d0d7276 */ /* 0x000fc400078100f6 */
[----:B------:R-:W-:Y:S02]  /*5200*/  ISETP.GT.AND P1, PT, R240, R148, PT ;  /* 0x00000094f000720c */ /* 0x000fe40003f24270 */
[----:B------:R-:W-:Y:S02]  /*5210*/  FSEL R4, R70, -INF , !P0 ;  /* 0xff80000046047808 */ /* 0x000fe40004000000 */
[----:B------:R-:W-:Y:S02]  /*5220*/  FSEL R114, R15, -INF , !P3 ;  /* 0xff8000000f727808 */ /* 0x000fe40005800000 */
[----:B------:R-:W-:Y:S02]  /*5230*/  FMNMX3.FTZ R2, R2, R57, R141, !PT ;  /* 0x0000003902027276 */ /* 0x000fe4000781008d */
[----:B------:R-:W-:Y:S02]  /*5240*/  FMNMX3.FTZ R15, R13, R248, R198, !PT ;  /* 0x000000f80d0f7276 */ /* 0x000fe400078100c6 */
[----:B------:R-:W-:-:S02]  /*5250*/  ISETP.GE.AND P0, PT, R148, R239, PT ;  /* 0x000000ef9400720c */ /* 0x000fc40003f06270 */
[----:B------:R-:W-:Y:S02]  /*5260*/  FSEL R66, R73, -INF , !P1 ;  /* 0xff80000049427808 */ /* 0x000fe40004800000 */
[----:B------:R-:W-:Y:S02]  /*5270*/  FMNMX3.FTZ R13, R4, R140, R142, !PT ;  /* 0x0000008c040d7276 */ /* 0x000fe4000781008e */
[----:B------:R-:W-:Y:S02]  /*5280*/  FMNMX3.FTZ R2, R2, R143, R147, !PT ;  /* 0x0000008f02027276 */ /* 0x000fe40007810093 */
[----:B------:R-:W-:Y:S02]  /*5290*/  FSEL R66, R66, -INF , !P0 ;  /* 0xff80000042427808 */ /* 0x000fe40004000000 */
[----:B------:R-:W-:Y:S02]  /*52a0*/  FMNMX3.FTZ R13, R13, R154, R152, !PT ;  /* 0x0000009a0d0d7276 */ /* 0x000fe40007810098 */
[----:B------:R-:W-:-:S02]  /*52b0*/  ISETP.GT.AND P0, PT, R211, R148, PT ;  /* 0x00000094d300720c */ /* 0x000fc40003f04270 */
[----:B------:R-:W-:Y:S02]  /*52c0*/  FMNMX3.FTZ R15, R15, R108, R200, !PT ;  /* 0x0000006c0f0f7276 */ /* 0x000fe400078100c8 */
[----:B------:R-:W-:Y:S02]  /*52d0*/  FSEL R134, R134, -INF , !P4 ;  /* 0xff80000086867808 */ /* 0x000fe40006000000 */
[----:B------:R-:W-:Y:S02]  /*52e0*/  FMNMX3.FTZ R2, R2, R145, R245, !PT ;  /* 0x0000009102027276 */ /* 0x000fe400078100f5 */
[----:B------:R-:W-:Y:S02]  /*52f0*/  FMNMX3.FTZ R13, R13, R160, R144, !PT ;  /* 0x000000a00d0d7276 */ /* 0x000fe40007810090 */
[----:B------:R-:W-:Y:S02]  /*5300*/  FSEL R81, R5, -INF , !P0 ;  /* 0xff80000005517808 */ /* 0x000fe40004000000 */
        /* <DEDUP_REMOVED lines=28> */
[----:B------:R-:W-:Y:S02]  /*54d0*/  ISETP.GE.AND P3, PT, R22, R239, PT ;  /* 0x000000ef1600720c */ /* 0x000fe40003f66270 */
[----:B------:R-:W-:Y:S02]  /*54e0*/  FMNMX3.FTZ R5, R5, R100, R104, !PT ;  /* 0x0000006405057276 */ /* 0x000fe40007810068 */
[----:B------:R-:W-:-:S02]  /*54f0*/  FMNMX3.FTZ R2, R2, R173, R117, !PT ;  /* 0x000000ad02027276 */ /* 0x000fc40007810075 */
[----:B------:R-:W-:Y:S02]  /*5500*/  FMNMX3.FTZ R12, R12, R171, R169, !PT ;  /* 0x000000ab0c0c7276 */ /* 0x000fe400078100a9 */
[----:B------:R-:W-:Y:S02]  /*5510*/  FMNMX3.FTZ R13, R13, R128, R130, !PT ;  /* 0x000000800d0d7276 */ /* 0x000fe40007810082 */
[----:B------:R-:W-:Y:S02]  /*5520*/  FSEL R61, R61, -INF , !P3 ;  /* 0xff8000003d3d7808 */ /* 0x000fe40005800000 */
[----:B------:R-:W-:Y:S02]  /*5530*/  ISETP.GE.AND P0, PT, R148, R237, PT ;  /* 0x000000ed9400720c */ /* 0x000fe40003f06270 */
[----:B------:R-:W-:Y:S02]  /*5540*/  FMNMX3.FTZ R5, R5, R102, R58, !PT ;  /* 0x0000006605057276 */ /* 0x000fe4000781003a */
[----:B------:R-:W-:-:S02]  /*5550*/  FMNMX3.FTZ R2, R2, R119, R113, !PT ;  /* 0x0000007702027276 */ /* 0x000fc40007810071 */
[----:B------:R-:W-:Y:S02]  /*5560*/  FMNMX3.FTZ R12, R12, R191, R167, !PT ;  /* 0x000000bf0c0c7276 */ /* 0x000fe400078100a7 */
[----:B------:R-:W-:Y:S02]  /*5570*/  FMNMX3.FTZ R13, R13, R166, R116, !PT ;  /* 0x000000a60d0d7276 */ /* 0x000fe40007810074 */
[----:B------:R-:W-:Y:S02]  /*5580*/  FSEL R81, R81, -INF , !P0 ;  /* 0xff80000051517808 */ /* 0x000fe40004000000 */
[----:B------:R-:W-:Y:S02]  /*5590*/  FMNMX3.FTZ R5, R5, R61, R60, !PT ;  /* 0x0000003d05057276 */ /* 0x000fe4000781003c */
[----:B------:R-:W-:Y:S02]  /*55a0*/  ISETP.GT.AND P0, PT, R209, R148, PT ;  /* 0x00000094d100720c */ /* 0x000fe40003f04270 */
[----:B------:R-:W-:-:S02]  /*55b0*/  FMNMX3.FTZ R2, R2, R115, R89, !PT ;  /* 0x0000007302027276 */ /* 0x000fc40007810059 */
[----:B------:R-:W-:Y:S02]  /*55c0*/  FMNMX3.FTZ R12, R12, R177, R175, !PT ;  /* 0x000000b10c0c7276 */ /* 0x000fe400078100af */
[----:B------:R-:W-:Y:S02]  /*55d0*/  ISETP.GE.AND P1, PT, R16, R236, PT ;  /* 0x000000ec1000720c */ /* 0x000fe40003f26270 */
[----:B------:R-:W-:Y:S02]  /*55e0*/  FMNMX3.FTZ R13, R13, R112, R110, !PT ;  /* 0x000000700d0d7276 */ /* 0x000fe4000781006e */
[----:B------:R-:W-:Y:S02]  /*55f0*/  FMNMX.FTZ R5, R66, R5, !PT ;  /* 0x0000000542057209 */ /* 0x000fe40007810000 */
[----:B------:R-:W-:Y:S02]  /*5600*/  FMNMX3.FTZ R2, R2, R85, R83, !PT ;  /* 0x0000005502027276 */ /* 0x000fe40007810053 */
[----:B------:R-:W-:Y:S01]  /*5610*/  FSEL R76, R7, -INF , !P0 ;  /* 0xff800000074c7808 */ /* 0x000fe20004000000 */
[----:B------:R-:W2:Y:S01]  /*5620*/  SHFL.BFLY PT, R8, R5, 0x2, 0x1f ;  /* 0x0c401f0005087f89 */ /* 0x000ea200000e0000 */
[----:B------:R-:W-:-:S02]  /*5630*/  FMNMX3.FTZ R12, R12, R189, R121, !PT ;  /* 0x000000bd0c0c7276 */ /* 0x000fc40007810079 */
[----:B------:R-:W-:Y:S02]  /*5640*/  FSEL R82, R82, -INF , !P1 ;  /* 0xff80000052527808 */ /* 0x000fe40004800000 */
[----:B------:R-:W-:Y:S02]  /*5650*/  ISETP.GE.AND P0, PT, R148, R236, PT ;  /* 0x000000ec9400720c */ /* 0x000fe40003f06270 */
[----:B------:R-:W-:Y:S02]  /*5660*/  FMNMX3.FTZ R13, R13, R114, R80, !PT ;  /* 0x000000720d0d7276 */ /* 0x000fe40007810050 */
[----:B------:R-:W-:Y:S02]  /*5670*/  FMNMX.FTZ R2, R81, R2, !PT ;  /* 0x0000000251027209 */ /* 0x000fe40007810000 */
[----:B------:R-:W-:Y:S02]  /*5680*/  FMNMX3.FTZ R12, R12, R123, R125, !PT ;  /* 0x0000007b0c0c7276 */ /* 0x000fe4000781007d */
[----:B------:R-:W-:Y:S01]  /*5690*/  FSEL R76, R76, -INF , !P0 ;  /* 0xff8000004c4c7808 */ /* 0x000fe20004000000 */
[----:B------:R-:W3:Y:S01]  /*56a0*/  SHFL.BFLY PT, R7, R2, 0x2, 0x1f ;  /* 0x0c401f0002077f89 */ /* 0x000ee200000e0000 */
[----:B------:R-:W-:-:S02]  /*56b0*/  FMNMX3.FTZ R13, R13, R84, R82, !PT ;  /* 0x000000540d0d7276 */ /* 0x000fc40007810052 */
[----:B------:R-:W-:Y:S02]  /*56c0*/  ISETP.GE.AND P5, PT, R24, R238, PT ;  /* 0x000000ee1800720c */ /* 0x000fe40003fa6270 */
[C---:B------:R-:W-:Y:S02]  /*56d0*/  ISETP.GT.AND P3, PT, R37.reuse, R16, PT ;  /* 0x000000102500720c */ /* 0x040fe40003f64270 */
[----:B------:R-:W-:Y:S02]  /*56e0*/  FMNMX3.FTZ R12, R12, R129, R87, !PT ;  /* 0x000000810c0c7276 */ /* 0x000fe40007810057 */
[----:B------:R-:W-:Y:S02]  /*56f0*/  FMNMX.FTZ R10, R76, R13, !PT ;  /* 0x0000000d4c0a7209 */ /* 0x000fe40007810000 */
[-C--:B------:R-:W-:Y:S02]  /*5700*/  ISETP.GE.AND P4, PT, R22, R238.reuse, PT ;  /* 0x000000ee1600720c */ /* 0x080fe40003f86270 */
[----:B------:R-:W-:Y:S01]  /*5710*/  ISETP.GE.AND P2, PT, R16, R238, PT ;  /* 0x000000ee1000720c */ /* 0x000fe20003f46270 */
[----:B------:R-:W4:Y:S01]  /*5720*/  SHFL.BFLY PT, R13, R10, 0x2, 0x1f ;  /* 0x0c401f000a0d7f89 */ /* 0x000f2200000e0000 */
[----:B------:R-:W-:-:S02]  /*5730*/  ISETP.GT.AND P1, PT, R37, R148, PT ;  /* 0x000000942500720c */ /* 0x000fc40003f24270 */
[----:B------:R-:W-:Y:S02]  /*5740*/  FSEL R64, R74, -INF , !P3 ;  /* 0xff8000004a407808 */ /* 0x000fe40005800000 */
[----:B------:R-:W-:Y:S02]  /*5750*/  FSEL R105, R105, -INF , !P6 ;  /* 0xff80000069697808 */ /* 0x000fe40007000000 */
[----:B------:R-:W-:Y:S02]  /*5760*/  FSEL R59, R59, -INF , !P5 ;  /* 0xff8000003b3b7808 */ /* 0x000fe40006800000 */
[----:B------:R-:W-:Y:S02]  /*5770*/  FMNMX3.FTZ R12, R12, R97, R91, !PT ;  /* 0x000000610c0c7276 */ /* 0x000fe4000781005b */
[----:B------:R-:W-:Y:S02]  /*5780*/  ISETP.GE.AND P0, PT, R148, R238, PT ;  /* 0x000000ee9400720c */ /* 0x000fe40003f06270 */
[----:B------:R-:W-:-:S02]  /*5790*/  FSEL R63, R75, -INF , !P1 ;  /* 0xff8000004b3f7808 */ /* 0x000fc40004800000 */
[----:B------:R-:W-:Y:S02]  /*57a0*/  FSEL R65, R65, -INF , !P4 ;  /* 0xff80000041417808 */ /* 0x000fe40006000000 */
[----:B------:R-:W-:Y:S02]  /*57b0*/  FSEL R64, R64, -INF , !P2 ;  /* 0xff80000040407808 */ /* 0x000fe40005000000 */
[----:B------:R-:W-:Y:S02]  /*57c0*/  FMNMX3.FTZ R12, R12, R105, R59, !PT ;  /* 0x000000690c0c7276 */ /* 0x000fe4000781003b */
[----:B------:R-:W-:Y:S02]  /*57d0*/  FSEL R63, R63, -INF , !P0 ;  /* 0xff8000003f3f7808 */ /* 0x000fe40004000000 */
[----:B------:R-:W-:Y:S02]  /*57e0*/  FMNMX3.FTZ R12, R12, R65, R64, !PT ;  /* 0x000000410c0c7276 */ /* 0x000fe40007810040 */
[----:B--2---:R-:W-:-:S02]  /*57f0*/  FMNMX.FTZ R5, R5, R8, !PT ;  /* 0x0000000805057209 */ /* 0x004fc40007810000 */
[----:B------:R-:W-:Y:S02]  /*5800*/  FMNMX.FTZ R15, R63, R12, !PT ;  /* 0x0000000c3f0f7209 */ /* 0x000fe40007810000 */
[----:B---3--:R-:W-:Y:S01]  /*5810*/  FMNMX.FTZ R17, R2, R7, !PT ;  /* 0x0000000702117209 */ /* 0x008fe20007810000 */
[----:B------:R-:W2:Y:S01]  /*5820*/  SHFL.BFLY PT, R36, R5, 0x1, 0x1f ;  /* 0x0c201f0005247f89 */ /* 0x000ea200000e0000 */
[----:B----4-:R-:W-:Y:S02]  /*5830*/  FMNMX.FTZ R10, R10, R13, !PT ;  /* 0x0000000d0a0a7209 */ /* 0x010fe40007810000 */
[----:B------:R-:W-:Y:S01]  /*5840*/  LEA R214, R214, UR4, 0x1 ;  /* 0x00000004d6d67c11 */ /* 0x000fe2000f8e08ff */
[----:B------:R-:W3:Y:S04]  /*5850*/  SHFL.BFLY PT, R8, R15, 0x2, 0x1f ;  /* 0x0c401f000f087f89 */ /* 0x000ee800000e0000 */
[----:B------:R-:W4:Y:S01]  /*5860*/  SHFL.BFLY PT, R2, R17, 0x1, 0x1f ;  /* 0x0c201f0011027f89 */ /* 0x000f2200000e0000 */
[----:B------:R-:W-:-:S03]  /*5870*/  IMAD.IADD R212, R3, 0x1, R214 ;  /* 0x0000000103d47824 */ /* 0x000fc600078e02d6 */
[----:B------:R-:W5:Y:S04]  /*5880*/  SHFL.BFLY PT, R7, R10, 0x1, 0x1f ;  /* 0x0c201f000a077f89 */ /* 0x000f6800000e0000 */
[----:B------:R-:W-:Y:S04]  /*5890*/  LDSM.16.MT88.4 R148, [R214+0x4000] ;  /* 0x00400000d694783b */ /* 0x000fe80000004200 */
[----:B------:R-:W-:Y:S01]  /*58a0*/  LDSM.16.MT88.4 R20, [R214+0x4800] ;  /* 0x00480000d614783b */ /* 0x000fe20000004200 */
[----:B--2---:R-:W-:Y:S02]  /*58b0*/  FMNMX.FTZ R36, R5, R36, !PT ;  /* 0x0000002405247209 */ /* 0x004fe40007810000 */
[----:B---3--:R-:W-:-:S03]  /*58c0*/  FMNMX.FTZ R8, R15, R8, !PT ;  /* 0x000000080f087209 */ /* 0x008fc60007810000 */
        /* <DEDUP_REMOVED lines=9> */
[--C-:B------:R-:W-:Y:S01]  /*5960*/  FFMA.FTZ R62, R6, UR6, -R75.reuse ;  /* 0x00000006063e7c23 */ /* 0x100fe2000801084b */
[--C-:B------:R-:W-:Y:S01]  /*5970*/  FFMA.FTZ R73, R138, UR6, -R75.reuse ;  /* 0x000000068a497c23 */ /* 0x100fe2000801084b */
[----:B------:R-:W-:Y:S01]  /*5980*/  FMUL.FTZ R77, R0, UR6 ;  /* 0x00000006004d7c20 */ /* 0x000fe20008410000 */
[----:B------:R-:W-:Y:S01]  /*5990*/  FSEL R86, R86, RZ, P0 ;  /* 0x000000ff56567208 */ /* 0x000fe20000000000 */
[--C-:B------:R-:W-:Y:S01]  /*59a0*/  FFMA.FTZ R56, R56, UR6, -R75.reuse ;  /* 0x0000000638387c23 */ /* 0x100fe2000801084b */
[----:B------:R-:W-:Y:S01]  /*59b0*/  FSETP.NEU.FTZ.AND P0, PT, R0, -INF , PT ;  /* 0xff8000000000780b */ /* 0x000fe20003f1d000 */
[----:B------:R-:W-:Y:S01]  /*59c0*/  MUFU.EX2 R62, R62 ;  /* 0x0000003e003e7308 */ /* 0x000fe20000000800 */
[--C-:B------:R-:W-:Y:S01]  /*59d0*/  FFMA.FTZ R47, R242, UR6, -R75.reuse ;  /* 0x00000006f22f7c23 */ /* 0x100fe2000801084b */
        /* <DEDUP_REMOVED lines=9> */
[--C-:B------:R-:W-:Y:S01]  /*5a70*/  FFMA.FTZ R51, R154, UR6, -R77.reuse ;  /* 0x000000069a337c23 */ /* 0x100fe2000801084d */
[----:B------:R-:W-:Y:S01]  /*5a80*/  MUFU.EX2 R68, R68 ;  /* 0x0000004400447308 */ /* 0x000fe20000000800 */
[--C-:B------:R-:W-:Y:S01]  /*5a90*/  FFMA.FTZ R43, R141, UR6, -R86.reuse ;  /* 0x000000068d2b7c23 */ /* 0x100fe20008010856 */
[----:B-1----:R-:W-:Y:S01]  /*5aa0*/  FMNMX.FTZ R3, R8, R5, !PT ;  /* 0x0000000508037209 */ /* 0x002fe20007810000 */
[--C-:B------:R-:W-:Y:S01]  /*5ab0*/  FFMA.FTZ R34, R143, UR6, -R86.reuse ;  /* 0x000000068f227c23 */ /* 0x100fe20008010856 */
[----:B------:R-:W1:Y:S01]  /*5ac0*/  LDSM.16.MT88.4 R4, [R212+0x4000] ;  /* 0x00400000d404783b */ /* 0x000e620000004200 */
[----:B------:R-:W2:Y:S01]  /*5ad0*/  MUFU.EX2 R67, R67 ;  /* 0x0000004300437308 */ /* 0x000ea20000000800 */
[C---:B------:R-:W-:Y:S01]  /*5ae0*/  FSETP.NEU.FTZ.AND P0, PT, R3.reuse, -INF , PT ;  /* 0xff8000000300780b */ /* 0x040fe20003f1d000 */
[----:B------:R-:W-:Y:S01]  /*5af0*/  FMUL.FTZ R74, R3, UR6 ;  /* 0x00000006034a7c20 */ /* 0x000fe20008410000 */
[--C-:B------:R-:W-:Y:S01]  /*5b00*/  FFMA.FTZ R33, R147, UR6, -R86.reuse ;  /* 0x0000000693217c23 */ /* 0x100fe20008010856 */
[----:B------:R-:W-:Y:S01]  /*5b10*/  MUFU.EX2 R50, R50 ;  /* 0x0000003200327308 */ /* 0x000fe20000000800 */
[----:B------:R-:W-:Y:S01]  /*5b20*/  FFMA.FTZ R28, R145, UR6, -R86 ;  /* 0x00000006911c7c23 */ /* 0x000fe20008010856 */
[--C-:B------:R-:W-:Y:S01]  /*5b30*/  FFMA.FTZ R42, R152, UR6, -R77.reuse ;  /* 0x00000006982a7c23 */ /* 0x100fe2000801084d */
        /* <DEDUP_REMOVED lines=8> */
[----:B------:R-:W4:Y:S01]  /*5bc0*/  LDSM.16.MT88.4 R8, [R212+0x4400] ;  /* 0x00440000d408783b */ /* 0x000f220000004200 */
[----:B------:R-:W5:Y:S01]  /*5bd0*/  MUFU.EX2 R69, R69 ;  /* 0x0000004500457308 */ /* 0x000f620000000800 */
[--C-:B------:R-:W-:Y:S01]  /*5be0*/  FFMA.FTZ R54, R135, UR6, -R74.reuse ;  /* 0x0000000687367c23 */ /* 0x100fe2000801084a */
[--C-:B------:R-:W-:Y:S01]  /*5bf0*/  FFMA.FTZ R133, R133, UR6, -R74.reuse ;  /* 0x0000000685857c23 */ /* 0x100fe2000801084a */
[----:B--2---:R-:W-:Y:S01]  /*5c00*/  F2FP.F16.F32.PACK_AB R136, R67, R68 ;  /* 0x000000444388723e */ /* 0x004fe200000000ff */
[----:B------:R-:W-:Y:S01]  /*5c10*/  MUFU.EX2 R52, R52 ;  /* 0x0000003400347308 */ /* 0x000fe20000000800 */
[--C-:B------:R-:W-:Y:S01]  /*5c20*/  FFMA.FTZ R46, R244, UR6, -R75.reuse ;  /* 0x00000006f42e7c23 */ /* 0x100fe2000801084b */
[----:B---3--:R-:W-:Y:S01]  /*5c30*/  F2FP.F16.F32.PACK_AB R138, R53, R50 ;  /* 0x00000032358a723e */ /* 0x008fe200000000ff */
[--C-:B------:R-:W-:Y:S01]  /*5c40*/  FFMA.FTZ R41, R246, UR6, -R75.reuse ;  /* 0x00000006f6297c23 */ /* 0x100fe2000801084b */
[----:B------:R-:W2:Y:S01]  /*5c50*/  MUFU.EX2 R51, R51 ;  /* 0x0000003300337308 */ /* 0x000ea20000000800 */
[----:B------:R-:W-:Y:S01]  /*5c60*/  FFMA.FTZ R40, R248, UR6, -R75 ;  /* 0x00000006f8287c23 */ /* 0x000fe2000801084b */
[--C-:B------:R-:W-:Y:S01]  /*5c70*/  FFMA.FTZ R45, R203, UR6, -R74.reuse ;  /* 0x00000006cb2d7c23 */ /* 0x100fe2000801084a */
[--C-:B------:R-:W-:Y:S01]  /*5c80*/  FFMA.FTZ R44, R207, UR6, -R74.reuse ;  /* 0x00000006cf2c7c23 */ /* 0x100fe2000801084a */
[----:B------:R-:W3:Y:S01]  /*5c90*/  MUFU.EX2 R73, R73 ;  /* 0x0000004900497308 */ /* 0x000ee20000000800 */
[--C-:B------:R-:W-:Y:S01]  /*5ca0*/  FFMA.FTZ R35, R205, UR6, -R74.reuse ;  /* 0x00000006cd237c23 */ /* 0x100fe2000801084a */
[----:B-----5:R-:W-:Y:S01]  /*5cb0*/  F2FP.F16.F32.PACK_AB R137, R69, R70 ;  /* 0x000000464589723e */ /* 0x020fe200000000ff */
[----:B------:R-:W-:Y:S01]  /*5cc0*/  FFMA.FTZ R30, R219, UR6, -R74 ;  /* 0x00000006db1e7c23 */ /* 0x000fe2000801084a */
[----:B------:R-:W-:Y:S01]  /*5cd0*/  MUFU.EX2 R57, R57 ;  /* 0x0000003900397308 */ /* 0x000fe20000000800 */
[----:B------:R-:W5:Y:S01]  /*5ce0*/  LDSM.16.MT88.4 R16, [R212+0x4800] ;  /* 0x00480000d410783b */ /* 0x000f620000004200 */
[--C-:B------:R-:W-:Y:S01]  /*5cf0*/  FFMA.FTZ R24, R49, UR6, -R86.reuse ;  /* 0x0000000631187c23 */ /* 0x100fe20008010856 */
[--C-:B------:R-:W-:Y:S01]  /*5d00*/  FFMA.FTZ R49, R48, UR6, -R77.reuse ;  /* 0x0000000630317c23 */ /* 0x100fe2000801084d */
[----:B------:R-:W1:Y:S01]  /*5d10*/  MUFU.EX2 R56, R56 ;  /* 0x0000003800387308 */ /* 0x000e620000000800 */
[--C-:B------:R-:W-:Y:S01]  /*5d20*/  FFMA.FTZ R29, R245, UR6, -R86.reuse ;  /* 0x00000006f51d7c23 */ /* 0x100fe20008010856 */
[----:B--2---:R-:W-:Y:S01]  /*5d30*/  F2FP.F16.F32.PACK_AB R139, R51, R52 ;  /* 0x00000034338b723e */ /* 0x004fe200000000ff */
[--C-:B------:R-:W-:Y:S01]  /*5d40*/  FFMA.FTZ R26, R247, UR6, -R86.reuse ;  /* 0x00000006f71a7c23 */ /* 0x100fe20008010856 */
[----:B------:R-:W-:Y:S01]  /*5d50*/  MUFU.EX2 R72, R72 ;  /* 0x0000004800487308 */ /* 0x000fe20000000800 */
[----:B------:R-:W-:Y:S01]  /*5d60*/  FFMA.FTZ R25, R243, UR6, -R86 ;  /* 0x00000006f3197c23 */ /* 0x000fe20008010856 */
[----:B---3--:R-:W-:Y:S01]  /*5d70*/  F2FP.F16.F32.PACK_AB R132, R73, R62 ;  /* 0x0000003e4984723e */ /* 0x008fe200000000ff */
[--C-:B------:R-:W-:Y:S01]  /*5d80*/  FFMA.FTZ R78, R204, UR6, -R77.reuse ;  /* 0x00000006cc4e7c23 */ /* 0x100fe2000801084d */
[----:B------:R-:W2:Y:S01]  /*5d90*/  MUFU.EX2 R71, R133 ;  /* 0x0000008500477308 */ /* 0x000ea20000000800 */
[C---:B------:R-:W-:Y:S01]  /*5da0*/  HMMA.16816.F32 R156, R136.reuse, R148, RZ ;  /* 0x00000094889c723c */ /* 0x040fe200000018ff */
[--C-:B------:R-:W-:Y:S01]  /*5db0*/  FFMA.FTZ R48, R206, UR6, -R77.reuse ;  /* 0x00000006ce307c23 */ /* 0x100fe2000801084d */
[----:B------:R-:W-:Y:S01]  /*5dc0*/  FFMA.FTZ R79, R218, UR6, -R77 ;  /* 0x00000006da4f7c23 */ /* 0x000fe2000801084d */
[----:B------:R-:W-:Y:S01]  /*5dd0*/  MUFU.EX2 R55, R55 ;  /* 0x0000003700377308 */ /* 0x000fe20000000800 */
[--C-:B------:R-:W-:Y:S01]  /*5de0*/  FFMA.FTZ R95, R198, UR6, -R75.reuse ;  /* 0x00000006c65f7c23 */ /* 0x100fe2000801084b */
[----:B-1----:R-:W-:Y:S01]  /*5df0*/  F2FP.F16.F32.PACK_AB R134, R56, R57 ;  /* 0x000000393886723e */ /* 0x002fe200000000ff */
[--C-:B------:R-:W-:Y:S01]  /*5e00*/  FFMA.FTZ R88, R108, UR6, -R75.reuse ;  /* 0x000000066c587c23 */ /* 0x100fe2000801084b */
[----:B------:R-:W1:Y:S01]  /*5e10*/  MUFU.EX2 R54, R54 ;  /* 0x0000003600367308 */ /* 0x000e620000000800 */
[C---:B------:R-:W-:Y:S01]  /*5e20*/  HMMA.16816.F32 R140, R136.reuse, R4, RZ ;  /* 0x00000004888c723c */ /* 0x040fe200000018ff */
[--C-:B------:R-:W-:Y:S01]  /*5e30*/  FFMA.FTZ R93, R200, UR6, -R75.reuse ;  /* 0x00000006c85d7c23 */ /* 0x100fe2000801084b */
[----:B------:R-:W-:Y:S01]  /*5e40*/  FFMA.FTZ R90, R202, UR6, -R75 ;  /* 0x00000006ca5a7c23 */ /* 0x000fe2000801084b */
[----:B------:R-:W-:Y:S01]  /*5e50*/  MUFU.EX2 R43, R43 ;  /* 0x0000002b002b7308 */ /* 0x000fe20000000800 */
[--C-:B------:R-:W-:Y:S01]  /*5e60*/  FFMA.FTZ R99, R127, UR6, -R74.reuse ;  /* 0x000000067f637c23 */ /* 0x100fe2000801084a */
[----:B--2---:R-:W-:Y:S01]  /*5e70*/  F2FP.F16.F32.PACK_AB R133, R71, R72 ;  /* 0x000000484785723e */ /* 0x004fe200000000ff */
[--C-:B------:R-:W-:Y:S01]  /*5e80*/  FFMA.FTZ R96, R111, UR6, -R74.reuse ;  /* 0x000000066f607c23 */ /* 0x100fe2000801084a */
[----:B------:R-:W2:Y:S01]  /*5e90*/  MUFU.EX2 R34, R34 ;  /* 0x0000002200227308 */ /* 0x000ea20000000800 */
[C---:B------:R-:W-:Y:S01]  /*5ea0*/  HMMA.16816.F32 R152, R136.reuse, R150, RZ ;  /* 0x000000968898723c */ /* 0x040fe200000018ff */
[----:B------:R-:W-:Y:S01]  /*5eb0*/  FFMA.FTZ R94, R109, UR6, -R74 ;  /* 0x000000066d5e7c23 */ /* 0x000fe2000801084a */
[--C-:B------:R-:W-:Y:S01]  /*5ec0*/  FFMA.FTZ R98, R101, UR6, -R86.reuse ;  /* 0x0000000665627c23 */ /* 0x100fe20008010856 */
[----:B------:R-:W-:Y:S01]  /*5ed0*/  MUFU.EX2 R33, R33 ;  /* 0x0000002100217308 */ /* 0x000fe20000000800 */
[----:B------:R-:W-:Y:S01]  /*5ee0*/  FFMA.FTZ R108, R201, UR6, -R86 ;  /* 0x00000006c96c7c23 */ /* 0x000fe20008010856 */
[----:B-1----:R-:W-:Y:S01]  /*5ef0*/  F2FP.F16.F32.PACK_AB R135, R54, R55 ;  /* 0x000000373687723e */ /* 0x002fe200000000ff */
[--C-:B------:R-:W-:Y:S01]  /*5f00*/  FFMA.FTZ R106, R106, UR6, -R77.reuse ;  /* 0x000000066a6a7c23 */ /* 0x100fe2000801084d */
[----:B------:R-:W-:Y:S01]  /*5f10*/  MUFU.EX2 R28, R28 ;  /* 0x0000001c001c7308 */ /* 0x000fe20000000800 */
[----:B------:R-:W-:Y:S01]  /*5f20*/  HMMA.16816.F32 R136, R136, R6, RZ ;  /* 0x000000068888723c */ /* 0x000fe200000018ff */
[--C-:B------:R-:W-:Y:S01]  /*5f30*/  FFMA.FTZ R111, R168, UR6, -R77.reuse ;  /* 0x00000006a86f7c23 */ /* 0x100fe2000801084d */
[--C-:B------:R-:W-:Y:S01]  /*5f40*/  FFMA.FTZ R109, R176, UR6, -R77.reuse ;  /* 0x00000006b06d7c23 */ /* 0x100fe2000801084d */
[----:B------:R-:W-:Y:S01]  /*5f50*/  MUFU.EX2 R42, R42 ;  /* 0x0000002a002a7308 */ /* 0x000fe20000000800 */
[----:B------:R-:W-:Y:S01]  /*5f60*/  FFMA.FTZ R118, R118, UR6, -R77 ;  /* 0x0000000676767c23 */ /* 0x000fe2000801084d */
[--C-:B------:R-:W-:Y:S01]  /*5f70*/  FFMA.FTZ R127, R120, UR6, -R75.reuse ;  /* 0x00000006787f7c23 */ /* 0x100fe2000801084b */
[----:B------:R-:W-:Y:S01]  /*5f80*/  FFMA.FTZ R120, R124, UR6, -R75 ;  /* 0x000000067c787c23 */ /* 0x000fe2000801084b */
[----:B------:R-:W1:Y:S01]  /*5f90*/  MUFU.EX2 R31, R31 ;  /* 0x0000001f001f7308 */ /* 0x000e620000000800 */
[C---:B------:R-:W-:Y:S01]  /*5fa0*/  HMMA.16816.F32 R144, R132.reuse, R4, RZ ;  /* 0x000000048490723c */ /* 0x040fe200000018ff */
[----:B--2---:R-:W-:Y:S01]  /*5fb0*/  F2FP.F16.F32.PACK_AB R4, R34, R43 ;  /* 0x0000002b2204723e */ /* 0x004fe200000000ff */
[--C-:B------:R-:W-:Y:S01]  /*5fc0*/  FFMA.FTZ R124, R165, UR6, -R74.reuse ;  /* 0x00000006a57c7c23 */ /* 0x100fe2000801084a */
[----:B------:R-:W-:Y:S01]  /*5fd0*/  MUFU.EX2 R32, R32 ;  /* 0x0000002000207308 */ /* 0x000fe20000000800 */
[--C-:B------:R-:W-:Y:S01]  /*5fe0*/  FFMA.FTZ R165, R171, UR6, -R74.reuse ;  /* 0x00000006aba57c23 */ /* 0x100fe2000801084a */
[----:B------:R-:W-:Y:S01]  /*5ff0*/  FFMA.FTZ R171, R191, UR6, -R74 ;  /* 0x00000006bfab7c23 */ /* 0x000fe2000801084a */
[--C-:B------:R-:W-:Y:S01]  /*6000*/  FFMA.FTZ R176, R193, UR6, -R86.reuse ;  /* 0x00000006c1b07c23 */ /* 0x100fe20008010856 */
[----:B------:R-:W2:Y:S01]  /*6010*/  MUFU.EX2 R27, R27 ;  /* 0x0000001b001b7308 */ /* 0x000ea20000000800 */
[C---:B------:R-:W-:Y:S01]  /*6020*/  HMMA.16816.F32 R160, R132.reuse, R148, RZ ;  /* 0x0000009484a0723c */ /* 0x040fe200000018ff */
[--C-:B------:R-:W-:Y:S01]  /*6030*/  FFMA.FTZ R191, R190, UR6, -R77.reuse ;  /* 0x00000006bebf7c23 */ /* 0x100fe2000801084d */
[--C-:B------:R-:W-:Y:S01]  /*6040*/  FFMA.FTZ R168, R195, UR6, -R86.reuse ;  /* 0x00000006c3a87c23 */ /* 0x100fe20008010856 */
[----:B------:R-:W-:Y:S01]  /*6050*/  MUFU.EX2 R47, R47 ;  /* 0x0000002f002f7308 */ /* 0x000fe20000000800 */
[----:B------:R-:W-:Y:S01]  /*6060*/  FFMA.FTZ R183, R199, UR6, -R86 ;  /* 0x00000006c7b77c23 */ /* 0x000fe20008010856 */
        /* <DEDUP_REMOVED lines=8> */
[--C-:B------:R-:W-:Y:S01]  /*60f0*/  FFMA.FTZ R172, R182, UR6, -R75.reuse ;  /* 0x00000006b6ac7c23 */ /* 0x100fe2000801084b */
[--C-:B------:R-:W-:Y:S01]  /*6100*/  FFMA.FTZ R170, R170, UR6, -R75.reuse ;  /* 0x00000006aaaa7c23 */ /* 0x100fe2000801084b */
[----:B------:R-:W-:Y:S01]  /*6110*/  MUFU.EX2 R40, R40 ;  /* 0x0000002800287308 */ /* 0x000fe20000000800 */
[----:B------:R-:W-:Y:S01]  /*6120*/  HMMA.16816.F32 R132, R132, R6, RZ ;  /* 0x000000068484723c */ /* 0x000fe200000018ff */
[----:B------:R-:W-:Y:S01]  /*6130*/  F2FP.F16.F32.PACK_AB R6, R28, R33 ;  /* 0x000000211c06723e */ /* 0x000fe200000000ff */
[--C-:B------:R-:W-:Y:S01]  /*6140*/  FFMA.FTZ R182, R177, UR6, -R74.reuse ;  /* 0x00000006b1b67c23 */ /* 0x100fe2000801084a */
[----:B------:R-:W-:Y:S01]  /*6150*/  MUFU.EX2 R45, R45 ;  /* 0x0000002d002d7308 */ /* 0x000fe20000000800 */
[----:B--2---:R-:W-:Y:S01]  /*6160*/  F2FP.F16.F32.PACK_AB R7, R27, R32 ;  /* 0x000000201b07723e */ /* 0x004fe200000000ff */
[----:B------:R-:W-:Y:S01]  /*6170*/  FFMA.FTZ R175, R175, UR6, -R74 ;  /* 0x00000006afaf7c23 */ /* 0x000fe2000801084a */
[----:B------:R-:W-:Y:S01]  /*6180*/  FFMA.FTZ R186, R186, UR6, -R75 ;  /* 0x00000006baba7c23 */ /* 0x000fe2000801084b */
[----:B------:R-:W2:Y:S01]  /*6190*/  MUFU.EX2 R44, R44 ;  /* 0x0000002c002c7308 */ /* 0x000ea20000000800 */
[----:B------:R-:W-:Y:S01]  /*61a0*/  FADD.FTZ R62, R62, R73 ;  /* 0x000000493e3e7221 */ /* 0x000fe20000010000 */
[----:B------:R-:W-:Y:S01]  /*61b0*/  FADD.FTZ R72, R72, R71 ;  /* 0x0000004748487221 */ /* 0x000fe20000010000 */
[----:B------:R-:W-:Y:S01]  /*61c0*/  FADD.FTZ R67, R68, R67 ;  /* 0x0000004344437221 */ /* 0x000fe20000010000 */
[----:B------:R-:W-:Y:S01]  /*61d0*/  MUFU.EX2 R35, R35 ;  /* 0x0000002300237308 */ /* 0x000fe20000000800 */
[C---:B------:R-:W-:Y:S01]  /*61e0*/  HMMA.16816.F32 R156, R4.reuse, R12, R156 ;  /* 0x0000000c049c723c */ /* 0x040fe2000000189c */
[----:B------:R-:W-:Y:S01]  /*61f0*/  FADD.FTZ R69, R70, R69 ;  /* 0x0000004546457221 */ /* 0x000fe20000010000 */
[----:B------:R-:W-:Y:S01]  /*6200*/  FFMA.FTZ R194, R192, UR6, -R75 ;  /* 0x00000006c0c27c23 */ /* 0x000fe2000801084b */
[----:B------:R-:W3:Y:S01]  /*6210*/  MUFU.EX2 R30, R30 ;  /* 0x0000001e001e7308 */ /* 0x000ee20000000800 */
[----:B------:R-:W-:Y:S01]  /*6220*/  FFMA.FTZ R192, R185, UR6, -R86 ;  /* 0x00000006b9c07c23 */ /* 0x000fe20008010856 */
[----:B------:R-:W-:Y:S01]  /*6230*/  FADD.FTZ R57, R57, R62 ;  /* 0x0000003e39397221 */ /* 0x000fe20000010000 */
[----:B------:R-:W-:Y:S01]  /*6240*/  FADD.FTZ R55, R55, R72 ;  /* 0x0000004837377221 */ /* 0x000fe20000010000 */
[----:B------:R-:W-:Y:S01]  /*6250*/  MUFU.EX2 R29, R29 ;  /* 0x0000001d001d7308 */ /* 0x000fe20000000800 */
[C---:B----4-:R-:W-:Y:S01]  /*6260*/  HMMA.16816.F32 R140, R4.reuse, R8, R140 ;  /* 0x00000008048c723c */ /* 0x050fe2000000188c */
[----:B------:R-:W-:Y:S01]  /*6270*/  FADD.FTZ R50, R50, R67 ;  /* 0x0000004332327221 */ /* 0x000fe20000010000 */
[----:B------:R-:W-:Y:S01]  /*6280*/  FADD.FTZ R52, R52, R69 ;  /* 0x0000004534347221 */ /* 0x000fe20000010000 */
[----:B------:R-:W4:Y:S01]  /*6290*/  MUFU.EX2 R26, R26 ;  /* 0x0000001a001a7308 */ /* 0x000f220000000800 */
[--C-:B------:R-:W-:Y:S01]  /*62a0*/  FFMA.FTZ R185, R128, UR6, -R77.reuse ;  /* 0x0000000680b97c23 */ /* 0x100fe2000801084d */
[----:B------:R-:W-:Y:S01]  /*62b0*/  FFMA.FTZ R130, R130, UR6, -R77 ;  /* 0x0000000682827c23 */ /* 0x000fe2000801084d */
[----:B------:R-:W-:Y:S01]  /*62c0*/  FFMA.FTZ R196, R187, UR6, -R86 ;  /* 0x00000006bbc47c23 */ /* 0x000fe20008010856 */
[----:B------:R-:W-:Y:S01]  /*62d0*/  MUFU.EX2 R25, R25 ;  /* 0x0000001900197308 */ /* 0x000fe20000000800 */
[C---:B------:R-:W-:Y:S01]  /*62e0*/  HMMA.16816.F32 R152, R4.reuse, R14, R152 ;  /* 0x0000000e0498723c */ /* 0x040fe20000001898 */
[----:B------:R-:W-:Y:S01]  /*62f0*/  FADD.FTZ R56, R56, R57 ;  /* 0x0000003938387221 */ /* 0x000fe20000010000 */
[----:B------:R-:W-:Y:S01]  /*6300*/  FADD.FTZ R54, R54, R55 ;  /* 0x0000003736367221 */ /* 0x000fe20000010000 */
[----:B------:R-:W5:Y:S01]  /*6310*/  MUFU.EX2 R24, R24 ;  /* 0x0000001800187308 */ /* 0x000f620000000800 */
[----:B------:R-:W-:Y:S01]  /*6320*/  FADD.FTZ R50, R53, R50 ;  /* 0x0000003235327221 */ /* 0x000fe20000010000 */
[----:B------:R-:W-:Y:S01]  /*6330*/  FADD.FTZ R51, R51, R52 ;  /* 0x0000003433337221 */ /* 0x000fe20000010000 */
[----:B------:R-:W-:Y:S01]  /*6340*/  FFMA.FTZ R125, R125, UR6, -R74 ;  /* 0x000000067d7d7c23 */ /* 0x000fe2000801084a */
[----:B------:R-:W-:Y:S01]  /*6350*/  MUFU.EX2 R78, R78 ;  /* 0x0000004e004e7308 */ /* 0x000fe20000000800 */
[----:B------:R-:W-:Y:S01]  /*6360*/  HMMA.16816.F32 R136, R4, R10, R136 ;  /* 0x0000000a0488723c */ /* 0x000fe20000001888 */
[----:B-1----:R-:W-:Y:S01]  /*6370*/  F2FP.F16.F32.PACK_AB R4, R46, R47 ;  /* 0x0000002f2e04723e */ /* 0x002fe200000000ff */
[----:B------:R-:W-:Y:S01]  /*6380*/  FADD.FTZ R47, R47, R56 ;  /* 0x000000382f2f7221 */ /* 0x000fe20000010000 */
[----:B--2---:R-:W-:Y:S01]  /*6390*/  F2FP.F16.F32.PACK_AB R5, R44, R45 ;  /* 0x0000002d2c05723e */ /* 0x004fe200000000ff */
[----:B------:R-:W1:Y:S01]  /*63a0*/  MUFU.EX2 R49, R49 ;  /* 0x0000003100317308 */ /* 0x000e620000000800 */
[----:B------:R-:W-:Y:S01]  /*63b0*/  F2FP.F16.F32.PACK_AB R6, R40, R41 ;  /* 0x000000292806723e */ /* 0x000fe200000000ff */
[----:B------:R-:W-:Y:S01]  /*63c0*/  FADD.FTZ R45, R45, R54 ;  /* 0x000000362d2d7221 */ /* 0x000fe20000010000 */
[----:B---3--:R-:W-:Y:S01]  /*63d0*/  F2FP.F16.F32.PACK_AB R7, R30, R35 ;  /* 0x000000231e07723e */ /* 0x008fe200000000ff */
[----:B------:R-:W-:Y:S01]  /*63e0*/  MUFU.EX2 R48, R48 ;  /* 0x0000003000307308 */ /* 0x000fe20000000800 */
[----:B------:R-:W-:Y:S01]  /*63f0*/  FADD.FTZ R43, R43, R50 ;  /* 0x000000322b2b7221 */ /* 0x000fe20000010000 */
[----:B------:R-:W-:Y:S01]  /*6400*/  FADD.FTZ R42, R42, R51 ;  /* 0x000000332a2a7221 */ /* 0x000fe20000010000 */
[----:B------:R-:W-:Y:S01]  /*6410*/  FADD.FTZ R46, R46, R47 ;  /* 0x0000002f2e2e7221 */ /* 0x000fe20000010000 */
[----:B------:R-:W2:Y:S01]  /*6420*/  MUFU.EX2 R79, R79 ;  /* 0x0000004f004f7308 */ /* 0x000ea20000000800 */
[----:B------:R-:W-:Y:S01]  /*6430*/  FADD.FTZ R44, R44, R45 ;  /* 0x0000002d2c2c7221 */ /* 0x000fe20000010000 */
[C---:B------:R-:W-:Y:S01]  /*6440*/  HMMA.16816.F32 R144, R4.reuse, R8, R144 ;  /* 0x000000080490723c */ /* 0x040fe20000001890 */
[----:B------:R-:W-:Y:S01]  /*6450*/  FFMA.FTZ R9, R107, UR6, -R74 ;  /* 0x000000066b097c23 */ /* 0x000fe2000801084a */
[--C-:B------:R-:W-:Y:S01]  /*6460*/  FFMA.FTZ R8, R103, UR6, -R86.reuse ;  /* 0x0000000667087c23 */ /* 0x100fe20008010856 */
[----:B------:R-:W-:Y:S01]  /*6470*/  MUFU.EX2 R95, R95 ;  /* 0x0000005f005f7308 */ /* 0x000fe20000000800 */
[----:B------:R-:W-:Y:S01]  /*6480*/  FFMA.FTZ R107, R131, UR6, -R86 ;  /* 0x00000006836b7c23 */ /* 0x000fe20008010856 */
[--C-:B------:R-:W-:Y:S01]  /*6490*/  FFMA.FTZ R131, R126, UR6, -R75.reuse ;  /* 0x000000067e837c23 */ /* 0x100fe2000801084b */
[----:B------:R-:W-:Y:S01]  /*64a0*/  FFMA.FTZ R126, R164, UR6, -R75 ;  /* 0x00000006a47e7c23 */ /* 0x000fe2000801084b */
[----:B------:R-:W-:Y:S01]  /*64b0*/  MUFU.EX2 R103, R9 ;  /* 0x0000000900677308 */ /* 0x000fe20000000800 */
[C---:B------:R-:W-:Y:S01]  /*64c0*/  HMMA.16816.F32 R160, R4.reuse, R12, R160 ;  /* 0x0000000c04a0723c */ /* 0x040fe200000018a0 */
[----:B------:R-:W-:Y:S01]  /*64d0*/  FFMA.FTZ R164, R169, UR6, -R74 ;  /* 0x00000006a9a47c23 */ /* 0x000fe2000801084a */
[----:B------:R-:W-:Y:S01]  /*64e0*/  FFMA.FTZ R169, R197, UR6, -R86 ;  /* 0x00000006c5a97c23 */ /* 0x000fe20008010856 */
[----:B------:R3:W-:Y:S01]  /*64f0*/  MUFU.EX2 R101, R8 ;  /* 0x0000000800657308 */ /* 0x0007e20000000800 */
[----:B------:R-:W-:Y:S01]  /*6500*/  FADD.FTZ R34, R34, R43 ;  /* 0x0000002b22227221 */ /* 0x000fe20000010000 */
[----:B------:R-:W-:Y:S01]  /*6510*/  FADD.FTZ R31, R31, R42 ;  /* 0x0000002a1f1f7221 */ /* 0x000fe20000010000 */
[----:B------:R-:W-:Y:S01]  /*6520*/  FADD.FTZ R41, R41, R46 ;  /* 0x0000002e29297221 */ /* 0x000fe20000010000 */
[----:B------:R-:W2:Y:S01]  /*6530*/  MUFU.EX2 R88, R88 ;  /* 0x0000005800587308 */ /* 0x000ea20000000800 */
[C---:B------:R-:W-:Y:S01]  /*6540*/  HMMA.16816.F32 R148, R4.reuse, R14, R148 ;  /* 0x0000000e0494723c */ /* 0x040fe20000001894 */
[----:B------:R-:W2:Y:S01]  /*6550*/  LDSM.16.MT88.4 R12, [R214+0x4c00] ;  /* 0x004c0000d60c783b */ /* 0x000ea20000004200 */
[----:B------:R-:W-:Y:S01]  /*6560*/  FADD.FTZ R35, R35, R44 ;  /* 0x0000002c23237221 */ /* 0x000fe20000010000 */
[----:B------:R-:W-:Y:S01]  /*6570*/  MUFU.EX2 R93, R93 ;  /* 0x0000005d005d7308 */ /* 0x000fe20000000800 */
[----:B------:R-:W-:Y:S01]  /*6580*/  FADD.FTZ R33, R33, R34 ;  /* 0x0000002221217221 */ /* 0x000fe20000010000 */
[----:B------:R-:W-:Y:S01]  /*6590*/  FADD.FTZ R32, R32, R31 ;  /* 0x0000001f20207221 */ /* 0x000fe20000010000 */
[----:B------:R-:W-:Y:S01]  /*65a0*/  FADD.FTZ R40, R40, R41 ;  /* 0x0000002928287221 */ /* 0x000fe20000010000 */
[----:B------:R-:W-:Y:S01]  /*65b0*/  MUFU.EX2 R90, R90 ;  /* 0x0000005a005a7308 */ /* 0x000fe20000000800 */
[----:B------:R-:W-:Y:S01]  /*65c0*/  HMMA.16816.F32 R132, R4, R10, R132 ;  /* 0x0000000a0484723c */ /* 0x000fe20000001884 */
[----:B---3--:R-:W3:Y:S01]  /*65d0*/  LDSM.16.MT88.4 R8, [R212+0x4c00] ;  /* 0x004c0000d408783b */ /* 0x008ee20000004200 */
[----:B----4-:R-:W-:Y:S01]  /*65e0*/  F2FP.F16.F32.PACK_AB R4, R26, R29 ;  /* 0x0000001d1a04723e */ /* 0x010fe200000000ff */
[----:B------:R-:W-:Y:S01]  /*65f0*/  MUFU.EX2 R99, R99 ;  /* 0x0000006300637308 */ /* 0x000fe20000000800 */
[----:B-----5:R-:W-:Y:S01]  /*6600*/  F2FP.F16.F32.PACK_AB R6, R24, R25 ;  /* 0x000000191806723e */ /* 0x020fe200000000ff */
[----:B------:R-:W-:Y:S01]  /*6610*/  FADD.FTZ R30, R30, R35 ;  /* 0x000000231e1e7221 */ /* 0x000fe20000010000 */
[----:B-1----:R-:W-:Y:S01]  /*6620*/  F2FP.F16.F32.PACK_AB R5, R49, R78 ;  /* 0x0000004e3105723e */ /* 0x002fe200000000ff */
[----:B------:R-:W1:Y:S01]  /*6630*/  MUFU.EX2 R96, R96 ;  /* 0x0000006000607308 */ /* 0x000e620000000800 */
[----:B--2---:R-:W-:Y:S01]  /*6640*/  F2FP.F16.F32.PACK_AB R7, R79, R48 ;  /* 0x000000304f07723e */ /* 0x004fe200000000ff */
[----:B------:R-:W-:Y:S01]  /*6650*/  FADD.FTZ R28, R28, R33 ;  /* 0x000000211c1c7221 */ /* 0x000fe20000010000 */
[----:B------:R-:W-:Y:S01]  /*6660*/  FADD.FTZ R27, R27, R32 ;  /* 0x000000201b1b7221 */ /* 0x000fe20000010000 */
[----:B------:R-:W2:Y:S01]  /*6670*/  MUFU.EX2 R94, R94 ;  /* 0x0000005e005e7308 */ /* 0x000ea20000000800 */
[----:B------:R-:W-:Y:S01]  /*6680*/  FFMA.FTZ R117, R117, UR6, -R86 ;  /* 0x0000000675757c23 */ /* 0x000fe20008010856 */
[----:B------:R-:W-:Y:S01]  /*6690*/  FADD.FTZ R29, R29, R28 ;  /* 0x0000001c1d1d7221 */ /* 0x000fe20000010000 */
[----:B------:R-:W-:Y:S01]  /*66a0*/  FADD.FTZ R78, R78, R27 ;  /* 0x0000001b4e4e7221 */ /* 0x000fe20000010000 */
[C---:B------:R-:W-:Y:S01]  /*66b0*/  HMMA.16816.F32 R156, R4.reuse, R20, R156 ;  /* 0x00000014049c723c */ /* 0x040fe2000000189c */
[----:B------:R-:W4:Y:S01]  /*66c0*/  MUFU.EX2 R98, R98 ;  /* 0x0000006200627308 */ /* 0x000f220000000800 */
[----:B------:R-:W-:Y:S01]  /*66d0*/  FADD.FTZ R26, R26, R29 ;  /* 0x0000001d1a1a7221 */ /* 0x000fe20000010000 */
[----:B------:R-:W-:Y:S01]  /*66e0*/  FADD.FTZ R49, R49, R78 ;  /* 0x0000004e31317221 */ /* 0x000fe20000010000 */
[----:B------:R-:W-:Y:S01]  /*66f0*/  FFMA.FTZ R113, R113, UR6, -R86 ;  /* 0x0000000671717c23 */ /* 0x000fe20008010856 */
[----:B------:R-:W-:Y:S01]  /*6700*/  MUFU.EX2 R108, R108 ;  /* 0x0000006c006c7308 */ /* 0x000fe20000000800 */
[----:B------:R-:W-:Y:S01]  /*6710*/  FADD.FTZ R25, R25, R26 ;  /* 0x0000001a19197221 */ /* 0x000fe20000010000 */
[----:B------:R-:W-:Y:S01]  /*6720*/  FADD.FTZ R48, R48, R49 ;  /* 0x0000003130307221 */ /* 0x000fe20000010000 */
[C---:B------:R-:W-:Y:S01]  /*6730*/  HMMA.16816.F32 R140, R4.reuse, R16, R140 ;  /* 0x00000010048c723c */ /* 0x040fe2000000188c */
[----:B------:R-:W5:Y:S01]  /*6740*/  MUFU.EX2 R107, R107 ;  /* 0x0000006b006b7308 */ /* 0x000f620000000800 */
[----:B------:R-:W-:Y:S01]  /*6750*/  FADD.FTZ R24, R24, R25 ;  /* 0x0000001918187221 */ /* 0x000fe20000010000 */
[----:B------:R-:W-:Y:S01]  /*6760*/  FADD.FTZ R79, R79, R48 ;  /* 0x000000304f4f7221 */ /* 0x000fe20000010000 */
[----:B------:R-:W-:Y:S01]  /*6770*/  FFMA.FTZ R110, R110, UR6, -R77 ;  /* 0x000000066e6e7c23 */ /* 0x000fe2000801084d */
[----:B------:R-:W-:Y:S01]  /*6780*/  MUFU.EX2 R106, R106 ;  /* 0x0000006a006a7308 */ /* 0x000fe20000000800 */
[----:B------:R-:W-:Y:S01]  /*6790*/  FFMA.FTZ R92, R92, UR6, -R75 ;  /* 0x000000065c5c7c23 */ /* 0x000fe2000801084b */
[----:B------:R-:W-:Y:S01]  /*67a0*/  FFMA.FTZ R91, R91, UR6, -R74 ;  /* 0x000000065b5b7c23 */ /* 0x000fe2000801084a */
[C---:B------:R-:W-:Y:S01]  /*67b0*/  HMMA.16816.F32 R152, R4.reuse, R22, R152 ;  /* 0x000000160498723c */ /* 0x040fe20000001898 */
[----:B------:R-:W3:Y:S01]  /*67c0*/  MUFU.EX2 R111, R111 ;  /* 0x0000006f006f7308 */ /* 0x000ee20000000800 */
[--C-:B------:R-:W-:Y:S01]  /*67d0*/  FFMA.FTZ R89, R89, UR6, -R86.reuse ;  /* 0x0000000659597c23 */ /* 0x100fe20008010856 */
[----:B------:R-:W-:Y:S01]  /*67e0*/  FFMA.FTZ R83, R83, UR6, -R86 ;  /* 0x0000000653537c23 */ /* 0x000fe20008010856 */
[----:B------:R-:W-:Y:S01]  /*67f0*/  FFMA.FTZ R82, R82, UR6, -R77 ;  /* 0x0000000652527c23 */ /* 0x000fe2000801084d */
[----:B------:R-:W-:Y:S01]  /*6800*/  MUFU.EX2 R109, R109 ;  /* 0x0000006d006d7308 */ /* 0x000fe20000000800 */
[--C-:B------:R-:W-:Y:S01]  /*6810*/  FFMA.FTZ R61, R61, UR6, -R75.reuse ;  /* 0x000000063d3d7c23 */ /* 0x100fe2000801084b */
[----:B------:R-:W-:Y:S01]  /*6820*/  FFMA.FTZ R58, R58, UR6, -R75 ;  /* 0x000000063a3a7c23 */ /* 0x000fe2000801084b */
[----:B------:R-:W-:Y:S01]  /*6830*/  HMMA.16816.F32 R136, R4, R18, R136 ;  /* 0x000000120488723c */ /* 0x000fe20000001888 */
[----:B------:R-:W-:Y:S01]  /*6840*/  F2FP.F16.F32.PACK_AB R4, R88, R95 ;  /* 0x0000005f5804723e */ /* 0x000fe200000000ff */
[----:B------:R-:W3:Y:S01]  /*6850*/  MUFU.EX2 R118, R118 ;  /* 0x0000007600767308 */ /* 0x000ee20000000800 */
[----:B-1----:R-:W-:Y:S01]  /*6860*/  F2FP.F16.F32.PACK_AB R5, R96, R99 ;  /* 0x000000636005723e */ /* 0x002fe200000000ff */
[----:B------:R-:W-:Y:S01]  /*6870*/  FADD.FTZ R95, R95, R40 ;  /* 0x000000285f5f7221 */ /* 0x000fe20000010000 */
[----:B------:R-:W-:Y:S01]  /*6880*/  F2FP.F16.F32.PACK_AB R6, R90, R93 ;  /* 0x0000005d5a06723e */ /* 0x000fe200000000ff */
[----:B------:R-:W-:Y:S01]  /*6890*/  MUFU.EX2 R127, R127 ;  /* 0x0000007f007f7308 */ /* 0x000fe20000000800 */
[----:B--2---:R-:W-:Y:S01]  /*68a0*/  F2FP.F16.F32.PACK_AB R7, R103, R94 ;  /* 0x0000005e6707723e */ /* 0x004fe200000000ff */
        /* <DEDUP_REMOVED lines=9> */
[----:B------:R-:W-:Y:S01]  /*6940*/  FADD.FTZ R90, R90, R93 ;  /* 0x0000005d5a5a7221 */ /* 0x000fe20000010000 */
[--C-:B------:R-:W-:Y:S01]  /*6950*/  FFMA.FTZ R60, R60, UR6, -R75.reuse ;  /* 0x000000063c3c7c23 */ /* 0x100fe2000801084b */
[----:B------:R-:W-:Y:S01]  /*6960*/  MUFU.EX2 R126, R126 ;  /* 0x0000007e007e7308 */ /* 0x000fe20000000800 */
[----:B------:R-:W-:Y:S01]  /*6970*/  FADD.FTZ R103, R103, R94 ;  /* 0x0000005e67677221 */ /* 0x000fe20000010000 */
[--C-:B------:R-:W-:Y:S01]  /*6980*/  FFMA.FTZ R64, R64, UR6, -R74.reuse ;  /* 0x0000000640407c23 */ /* 0x100fe2000801084a */
[C---:B------:R-:W-:Y:S01]  /*6990*/  HMMA.16816.F32 R148, R4.reuse, R22, R148 ;  /* 0x000000160494723c */ /* 0x040fe20000001894 */
[----:B------:R-:W2:Y:S01]  /*69a0*/  LDSM.16.MT88.4 R20, [R214+0x5000] ;  /* 0x00500000d614783b */ /* 0x000ea20000004200 */
[----:B------:R-:W-:Y:S01]  /*69b0*/  MUFU.EX2 R124, R124 ;  /* 0x0000007c007c7308 */ /* 0x000fe20000000800 */
[----:B------:R-:W-:Y:S01]  /*69c0*/  FFMA.FTZ R63, R63, UR6, -R74 ;  /* 0x000000063f3f7c23 */ /* 0x000fe2000801084a */
[----:B------:R-:W-:Y:S01]  /*69d0*/  FFMA.FTZ R66, R66, UR6, -R75 ;  /* 0x0000000642427c23 */ /* 0x000fe2000801084b */
[----:B------:R-:W-:Y:S01]  /*69e0*/  ISETP.GT.AND P0, PT, R208, R229, PT ;  /* 0x000000e5d000720c */ /* 0x000fe20003f04270 */
[----:B------:R-:W1:Y:S02]  /*69f0*/  MUFU.EX2 R165, R165 ;  /* 0x000000a500a57308 */ /* 0x000e640000000800 */
[C---:B------:R-:W-:Y:S02]  /*6a00*/  HMMA.16816.F32 R144, R4.reuse, R16, R144 ;  /* 0x000000100490723c */ /* 0x040fe40000001890 */
[----:B------:R-:W-:Y:S04]  /*6a10*/  MUFU.EX2 R164, R164 ;  /* 0x000000a400a47308 */ /* 0x000fe80000000800 */
[----:B------:R-:W1:Y:S02]  /*6a20*/  MUFU.EX2 R171, R171 ;  /* 0x000000ab00ab7308 */ /* 0x000e640000000800 */
[----:B------:R-:W-:Y:S01]  /*6a30*/  HMMA.16816.F32 R132, R4, R18, R132 ;  /* 0x000000120484723c */ /* 0x000fe20000001884 */
[----:B------:R-:W2:Y:S01]  /*6a40*/  LDSM.16.MT88.4 R16, [R212+0x5000] ;  /* 0x00500000d410783b */ /* 0x000ea20000004200 */
[----:B----4-:R-:W-:Y:S01]  /*6a50*/  F2FP.F16.F32.PACK_AB R4, R98, R101 ;  /* 0x000000656204723e */ /* 0x010fe200000000ff */
[----:B------:R-:W-:Y:S01]  /*6a60*/  MUFU.EX2 R169, R169 ;  /* 0x000000a900a97308 */ /* 0x000fe20000000800 */
[----:B-----5:R-:W-:Y:S01]  /*6a70*/  F2FP.F16.F32.PACK_AB R6, R107, R108 ;  /* 0x0000006c6b06723e */ /* 0x020fe200000000ff */
[----:B------:R-:W-:Y:S01]  /*6a80*/  FADD.FTZ R101, R101, R24 ;  /* 0x0000001865657221 */ /* 0x000fe20000010000 */
[C---:B---3--:R-:W-:Y:S01]  /*6a90*/  F2FP.F16.F32.PACK_AB R5, R111.reuse, R106 ;  /* 0x0000006a6f05723e */ /* 0x048fe200000000ff */
[----:B------:R-:W3:Y:S01]  /*6aa0*/  MUFU.EX2 R168, R168 ;  /* 0x000000a800a87308 */ /* 0x000ee20000000800 */
[----:B------:R-:W-:Y:S01]  /*6ab0*/  F2FP.F16.F32.PACK_AB R7, R118, R109 ;  /* 0x0000006d7607723e */ /* 0x000fe200000000ff */
[----:B------:R-:W-:Y:S01]  /*6ac0*/  FADD.FTZ R106, R106, R79 ;  /* 0x0000004f6a6a7221 */ /* 0x000fe20000010000 */
[----:B------:R-:W-:Y:S01]  /*6ad0*/  FADD.FTZ R101, R98, R101 ;  /* 0x0000006562657221 */ /* 0x000fe20000010000 */
[----:B------:R-:W-:Y:S02]  /*6ae0*/  MUFU.EX2 R183, R183 ;  /* 0x000000b700b77308 */ /* 0x000fe40000000800 */
[----:B------:R-:W-:Y:S01]  /*6af0*/  FADD.FTZ R106, R111, R106 ;  /* 0x0000006a6f6a7221 */ /* 0x000fe20000010000 */
[----:B------:R-:W-:Y:S01]  /*6b00*/  FADD.FTZ R108, R108, R101 ;  /* 0x000000656c6c7221 */ /* 0x000fe20000010000 */
[----:B------:R-:W-:Y:S01]  /*6b10*/  HMMA.16816.F32 R156, R4, R12, R156 ;  /* 0x0000000c049c723c */ /* 0x000fe2000000189c */
[----:B------:R-:W4:Y:S01]  /*6b20*/  MUFU.EX2 R176, R176 ;  /* 0x000000b000b07308 */ /* 0x000f220000000800 */
[----:B------:R-:W-:Y:S01]  /*6b30*/  FADD.FTZ R109, R109, R106 ;  /* 0x0000006a6d6d7221 */ /* 0x000fe20000010000 */
[----:B------:R-:W-:-:S02]  /*6b40*/  FADD.FTZ R108, R107, R108 ;  /* 0x0000006c6b6c7221 */ /* 0x000fc40000010000 */
[----:B------:R-:W-:Y:S01]  /*6b50*/  MUFU.EX2 R174, R174 ;  /* 0x000000ae00ae7308 */ /* 0x000fe20000000800 */
[----:B------:R-:W-:Y:S02]  /*6b60*/  FADD.FTZ R109, R118, R109 ;  /* 0x0000006d766d7221 */ /* 0x000fe40000010000 */
[C---:B------:R-:W-:Y:S01]  /*6b70*/  HMMA.16816.F32 R152, R4.reuse, R14, R152 ;  /* 0x0000000e0498723c */ /* 0x040fe20000001898 */
[----:B------:R-:W5:Y:S04]  /*6b80*/  MUFU.EX2 R191, R191 ;  /* 0x000000bf00bf7308 */ /* 0x000f680000000800 */
[----:B------:R-:W-:Y:S03]  /*6b90*/  MUFU.EX2 R190, R190 ;  /* 0x000000be00be7308 */ /* 0x000fe60000000800 */
[C---:B------:R-:W-:Y:S01]  /*6ba0*/  HMMA.16816.F32 R140, R4.reuse, R8, R140 ;  /* 0x00000008048c723c */ /* 0x040fe2000000188c */
[----:B------:R-:W2:Y:S04]  /*6bb0*/  MUFU.EX2 R193, R193 ;  /* 0x000000c100c17308 */ /* 0x000ea80000000800 */
[----:B------:R-:W-:Y:S03]  /*6bc0*/  MUFU.EX2 R170, R170 ;  /* 0x000000aa00aa7308 */ /* 0x000fe60000000800 */
[----:B------:R-:W-:Y:S01]  /*6bd0*/  HMMA.16816.F32 R136, R4, R10, R136 ;  /* 0x0000000a0488723c */ /* 0x000fe20000001888 */
[----:B-1----:R-:W-:Y:S01]  /*6be0*/  F2FP.F16.F32.PACK_AB R4, R120, R127 ;  /* 0x0000007f7804723e */ /* 0x002fe200000000ff */
[----:B------:R-:W1:Y:S01]  /*6bf0*/  MUFU.EX2 R195, R195 ;  /* 0x000000c300c37308 */ /* 0x000e620000000800 */
        /* <DEDUP_REMOVED lines=22> */
[----:B------:R-:W1:Y:S01]  /*6d60*/  MUFU.EX2 R177, R10 ;  /* 0x0000000a00b17308 */ /* 0x000e620000000800 */
[C---:B------:R-:W-:Y:S03]  /*6d70*/  HMMA.16816.F32 R160, R4.reuse, R12, R160 ;  /* 0x0000000c04a0723c */ /* 0x040fe600000018a0 */
[----:B------:R1:W-:Y:S04]  /*6d80*/  MUFU.EX2 R184, R8 ;  /* 0x0000000800b87308 */ /* 0x0003e80000000800 */
[----:B------:R-:W-:Y:S01]  /*6d90*/  MUFU.EX2 R185, R185 ;  /* 0x000000b900b97308 */ /* 0x000fe20000000800 */
[----:B------:R-:W-:Y:S01]  /*6da0*/  HMMA.16816.F32 R148, R4, R14, R148 ;  /* 0x0000000e0494723c */ /* 0x000fe20000001894 */
[----:B---3--:R-:W-:Y:S01]  /*6db0*/  F2FP.F16.F32.PACK_AB R4, R168, R169 ;  /* 0x000000a9a804723e */ /* 0x008fe200000000ff */
[----:B------:R-:W3:Y:S01]  /*6dc0*/  LDSM.16.MT88.4 R12, [R214+0x5400] ;  /* 0x00540000d60c783b */ /* 0x000ee20000004200 */
[----:B----4-:R-:W-:Y:S01]  /*6dd0*/  F2FP.F16.F32.PACK_AB R6, R176, R183 ;  /* 0x000000b7b006723e */ /* 0x010fe200000000ff */
[----:B-----5:R-:W-:Y:S01]  /*6de0*/  FFMA.FTZ R186, R188, UR6, -R75 ;  /* 0x00000006bcba7c23 */ /* 0x020fe2000801084b */
[----:B------:R-:W-:Y:S01]  /*6df0*/  F2FP.F16.F32.PACK_AB R5, R191, R174 ;  /* 0x000000aebf05723e */ /* 0x000fe200000000ff */
[----:B------:R-:W-:Y:S01]  /*6e00*/  FFMA.FTZ R188, R179, UR6, -R86 ;  /* 0x00000006b3bc7c23 */ /* 0x000fe20008010856 */
[----:B--2---:R-:W-:Y:S01]  /*6e10*/  F2FP.F16.F32.PACK_AB R7, R193, R190 ;  /* 0x000000bec107723e */ /* 0x004fe200000000ff */
[----:B------:R-:W-:Y:S01]  /*6e20*/  MUFU.EX2 R179, R196 ;  /* 0x000000c400b37308 */ /* 0x000fe20000000800 */
[----:B-1----:R-:W1:Y:S01]  /*6e30*/  LDSM.16.MT88.4 R8, [R212+0x5400] ;  /* 0x00540000d408783b */ /* 0x002e620000004200 */
[----:B------:R-:W-:Y:S01]  /*6e40*/  FADD.FTZ R169, R169, R108 ;  /* 0x0000006ca9a97221 */ /* 0x000fe20000010000 */
[----:B------:R-:W-:Y:S01]  /*6e50*/  FADD.FTZ R174, R174, R109 ;  /* 0x0000006daeae7221 */ /* 0x000fe20000010000 */
[----:B------:R-:W2:Y:S02]  /*6e60*/  MUFU.EX2 R188, R188 ;  /* 0x000000bc00bc7308 */ /* 0x000ea40000000800 */
        /* <DEDUP_REMOVED lines=11> */
[----:B------:R4:W-:Y:S02]  /*6f20*/  MUFU.EX2 R187, R194 ;  /* 0x000000c200bb7308 */ /* 0x0009e40000000800 */
[C---:B------:R-:W-:Y:S02]  /*6f30*/  HMMA.16816.F32 R140, R4.reuse, R16, R140 ;  /* 0x00000010048c723c */ /* 0x040fe4000000188c */
[----:B------:R-:W-:Y:S04]  /*6f40*/  MUFU.EX2 R125, R125 ;  /* 0x0000007d007d7308 */ /* 0x000fe80000000800 */
[----:B------:R-:W-:Y:S02]  /*6f50*/  MUFU.EX2 R117, R117 ;  /* 0x0000007500757308 */ /* 0x000fe40000000800 */
[----:B------:R-:W-:Y:S01]  /*6f60*/  HMMA.16816.F32 R136, R4, R18, R136 ;  /* 0x000000120488723c */ /* 0x000fe20000001888 */
[----:B------:R-:W-:Y:S01]  /*6f70*/  F2FP.F16.F32.PACK_AB R4, R195, R170 ;  /* 0x000000aac304723e */ /* 0x000fe200000000ff */
[----:B------:R-:W-:Y:S01]  /*6f80*/  MUFU.EX2 R113, R113 ;  /* 0x0000007100717308 */ /* 0x000fe20000000800 */
[----:B------:R-:W-:Y:S01]  /*6f90*/  F2FP.F16.F32.PACK_AB R5, R182, R177 ;  /* 0x000000b1b605723e */ /* 0x000fe200000000ff */
[----:B----4-:R-:W-:Y:S01]  /*6fa0*/  FFMA.FTZ R194, R119, UR6, -R86 ;  /* 0x0000000677c27c23 */ /* 0x010fe20008010856 */
[----:B------:R-:W-:Y:S01]  /*6fb0*/  F2FP.F16.F32.PACK_AB R6, R167, R172 ;  /* 0x000000aca706723e */ /* 0x000fe200000000ff */
[----:B------:R-:W-:Y:S01]  /*6fc0*/  FFMA.FTZ R119, R114, UR6, -R77 ;  /* 0x0000000672777c23 */ /* 0x000fe2000801084d */
[----:B------:R-:W-:Y:S01]  /*6fd0*/  F2FP.F16.F32.PACK_AB R7, R178, R175 ;  /* 0x000000afb207723e */ /* 0x000fe200000000ff */
[----:B------:R-:W-:Y:S01]  /*6fe0*/  MUFU.EX2 R110, R110 ;  /* 0x0000006e006e7308 */ /* 0x000fe20000000800 */
[----:B------:R-:W-:Y:S01]  /*6ff0*/  FADD.FTZ R170, R170, R131 ;  /* 0x00000083aaaa7221 */ /* 0x000fe20000010000 */
[----:B------:R-:W-:Y:S01]  /*7000*/  FADD.FTZ R177, R177, R164 ;  /* 0x000000a4b1b17221 */ /* 0x000fe20000010000 */
[----:B------:R-:W-:Y:S01]  /*7010*/  FFMA.FTZ R114, R85, UR6, -R86 ;  /* 0x0000000655727c23 */ /* 0x000fe20008010856 */
[----:B------:R-:W-:Y:S01]  /*7020*/  MUFU.EX2 R194, R194 ;  /* 0x000000c200c27308 */ /* 0x000fe20000000800 */
[----:B------:R-:W-:Y:S01]  /*7030*/  FADD.FTZ R195, R195, R170 ;  /* 0x000000aac3c37221 */ /* 0x000fe20000010000 */
[----:B------:R-:W-:Y:S01]  /*7040*/  HMMA.16816.F32 R160, R4, R20, R160 ;  /* 0x0000001404a0723c */ /* 0x000fe200000018a0 */
[----:B------:R-:W-:Y:S01]  /*7050*/  FFMA.FTZ R21, R173, UR6, -R86 ;  /* 0x00000006ad157c23 */ /* 0x000fe20008010856 */
[----:B------:R-:W-:Y:S01]  /*7060*/  FFMA.FTZ R20, R122, UR6, -R77 ;  /* 0x000000067a147c23 */ /* 0x000fe2000801084d */
[----:B------:R4:W-:Y:S01]  /*7070*/  MUFU.EX2 R173, R192 ;  /* 0x000000c000ad7308 */ /* 0x0009e20000000800 */
[----:B------:R-:W-:Y:S01]  /*7080*/  FADD.FTZ R182, R182, R177 ;  /* 0x000000b1b6b67221 */ /* 0x000fe20000010000 */
[----:B------:R-:W-:-:S02]  /*7090*/  FADD.FTZ R172, R172, R195 ;  /* 0x000000c3acac7221 */ /* 0x000fc40000010000 */
[----:B------:R-:W5:Y:S01]  /*70a0*/  MUFU.EX2 R122, R21 ;  /* 0x00000015007a7308 */ /* 0x000f620000000800 */
[C---:B------:R-:W-:Y:S01]  /*70b0*/  HMMA.16816.F32 R148, R4.reuse, R22, R148 ;  /* 0x000000160494723c */ /* 0x040fe20000001894 */
[----:B------:R-:W-:Y:S01]  /*70c0*/  FFMA.FTZ R23, R166, UR6, -R77 ;  /* 0x00000006a6177c23 */ /* 0x000fe2000801084d */
[--C-:B------:R-:W-:Y:S01]  /*70d0*/  FFMA.FTZ R22, R121, UR6, -R74.reuse ;  /* 0x0000000679167c23 */ /* 0x100fe2000801084a */
[----:B------:R-:W3:Y:S01]  /*70e0*/  MUFU.EX2 R128, R20 ;  /* 0x0000001400807308 */ /* 0x000ee20000000800 */
[----:B------:R-:W-:Y:S01]  /*70f0*/  FFMA.FTZ R166, R123, UR6, -R74 ;  /* 0x000000067ba67c23 */ /* 0x000fe2000801084a */
[----:B------:R-:W-:Y:S01]  /*7100*/  FADD.FTZ R175, R175, R182 ;  /* 0x000000b6afaf7221 */ /* 0x000fe20000010000 */
[----:B------:R-:W-:Y:S01]  /*7110*/  FADD.FTZ R167, R167, R172 ;  /* 0x000000aca7a77221 */ /* 0x000fe20000010000 */
[----:B------:R-:W1:Y:S01]  /*7120*/  MUFU.EX2 R121, R23 ;  /* 0x0000001700797308 */ /* 0x000e620000000800 */
[C---:B------:R-:W-:Y:S01]  /*7130*/  HMMA.16816.F32 R144, R4.reuse, R16, R144 ;  /* 0x000000100490723c */ /* 0x040fe20000001890 */
[--C-:B----4-:R-:W-:Y:S01]  /*7140*/  FFMA.FTZ R192, R129, UR6, -R74.reuse ;  /* 0x0000000681c07c23 */ /* 0x110fe2000801084a */
[--C-:B------:R-:W-:Y:S01]  /*7150*/  FFMA.FTZ R129, R100, UR6, -R75.reuse ;  /* 0x0000000664817c23 */ /* 0x100fe2000801084b */
[----:B------:R4:W-:Y:S01]  /*7160*/  MUFU.EX2 R123, R22 ;  /* 0x00000016007b7308 */ /* 0x0009e20000000800 */
[----:B------:R-:W-:Y:S01]  /*7170*/  FFMA.FTZ R100, R104, UR6, -R75 ;  /* 0x0000000668647c23 */ /* 0x000fe2000801084b */
[----:B------:R-:W-:Y:S01]  /*7180*/  FFMA.FTZ R104, R105, UR6, -R74 ;  /* 0x0000000669687c23 */ /* 0x000fe2000801084a */
[----:B------:R-:W-:Y:S01]  /*7190*/  FADD.FTZ R178, R178, R175 ;  /* 0x000000afb2b27221 */ /* 0x000fe20000010000 */
[----:B------:R-:W4:Y:S01]  /*71a0*/  MUFU.EX2 R166, R166 ;  /* 0x000000a600a67308 */ /* 0x000f220000000800 */
[----:B------:R-:W-:Y:S01]  /*71b0*/  HMMA.16816.F32 R132, R4, R18, R132 ;  /* 0x000000120484723c */ /* 0x000fe20000001884 */
[----:B--2---:R-:W-:Y:S01]  /*71c0*/  F2FP.F16.F32.PACK_AB R4, R188, R179 ;  /* 0x000000b3bc04723e */ /* 0x004fe200000000ff */
[----:B------:R-:W-:Y:S01]  /*71d0*/  LDSM.16.MT88.4 R16, [R212+0x5800] ;  /* 0x00580000d410783b */ /* 0x000fe20000004200 */
[----:B------:R-:W2:Y:S01]  /*71e0*/  MUFU.EX2 R192, R192 ;  /* 0x000000c000c07308 */ /* 0x000ea20000000800 */
[----:B-----5:R-:W-:Y:S01]  /*71f0*/  F2FP.F16.F32.PACK_AB R6, R122, R173 ;  /* 0x000000ad7a06723e */ /* 0x020fe200000000ff */
[----:B------:R-:W-:Y:S01]  /*7200*/  FADD.FTZ R179, R179, R176 ;  /* 0x000000b0b3b37221 */ /* 0x000fe20000010000 */
[----:B---3--:R-:W-:Y:S01]  /*7210*/  F2FP.F16.F32.PACK_AB R5, R185, R128 ;  /* 0x00000080b905723e */ /* 0x008fe200000000ff */
[----:B------:R-:W-:Y:S01]  /*7220*/  MUFU.EX2 R119, R119 ;  /* 0x0000007700777308 */ /* 0x000fe20000000800 */
[----:B-1----:R-:W-:Y:S01]  /*7230*/  F2FP.F16.F32.PACK_AB R7, R121, R130 ;  /* 0x000000827907723e */ /* 0x002fe200000000ff */
[----:B----4-:R-:W1:Y:S01]  /*7240*/  LDSM.16.MT88.4 R20, [R214+0x5800] ;  /* 0x00580000d614783b */ /* 0x010e620000004200 */
[----:B------:R-:W-:Y:S01]  /*7250*/  FADD.FTZ R128, R128, R193 ;  /* 0x000000c180807221 */ /* 0x000fe20000010000 */
[----:B------:R-:W-:Y:S01]  /*7260*/  MUFU.EX2 R92, R92 ;  /* 0x0000005c005c7308 */ /* 0x000fe20000000800 */
[----:B------:R-:W-:-:S02]  /*7270*/  FADD.FTZ R188, R188, R179 ;  /* 0x000000b3bcbc7221 */ /* 0x000fc40000010000 */
[----:B------:R-:W-:Y:S01]  /*7280*/  FADD.FTZ R185, R185, R128 ;  /* 0x00000080b9b97221 */ /* 0x000fe20000010000 */
[C---:B------:R-:W-:Y:S01]  /*7290*/  HMMA.16816.F32 R156, R4.reuse, R12, R156 ;  /* 0x0000000c049c723c */ /* 0x040fe2000000189c */
[----:B------:R-:W-:Y:S01]  /*72a0*/  MUFU.EX2 R129, R129 ;  /* 0x0000008100817308 */ /* 0x000fe20000000800 */
[----:B------:R-:W-:Y:S01]  /*72b0*/  FADD.FTZ R173, R173, R188 ;  /* 0x000000bcadad7221 */ /* 0x000fe20000010000 */
[----:B------:R-:W-:Y:S02]  /*72c0*/  FADD.FTZ R130, R130, R185 ;  /* 0x000000b982827221 */ /* 0x000fe40000010000 */
[----:B------:R-:W-:Y:S01]  /*72d0*/  MUFU.EX2 R100, R100 ;  /* 0x0000006400647308 */ /* 0x000fe20000000800 */
[----:B------:R-:W-:Y:S01]  /*72e0*/  FADD.FTZ R122, R122, R173 ;  /* 0x000000ad7a7a7221 */ /* 0x000fe20000010000 */
[----:B------:R-:W-:Y:S01]  /*72f0*/  FADD.FTZ R121, R121, R130 ;  /* 0x0000008279797221 */ /* 0x000fe20000010000 */
[C---:B------:R-:W-:Y:S01]  /*7300*/  HMMA.16816.F32 R152, R4.reuse, R14, R152 ;  /* 0x0000000e0498723c */ /* 0x040fe20000001898 */
[----:B------:R-:W-:Y:S04]  /*7310*/  MUFU.EX2 R91, R91 ;  /* 0x0000005b005b7308 */ /* 0x000fe80000000800 */
[----:B------:R-:W-:Y:S03]  /*7320*/  MUFU.EX2 R104, R104 ;  /* 0x0000006800687308 */ /* 0x000fe60000000800 */
[C---:B------:R-:W-:Y:S01]  /*7330*/  HMMA.16816.F32 R140, R4.reuse, R8, R140 ;  /* 0x00000008048c723c */ /* 0x040fe2000000188c */
[----:B------:R-:W-:Y:S04]  /*7340*/  MUFU.EX2 R85, R89 ;  /* 0x0000005900557308 */ /* 0x000fe80000000800 */
[----:B------:R-:W-:Y:S03]  /*7350*/  MUFU.EX2 R114, R114 ;  /* 0x0000007200727308 */ /* 0x000fe60000000800 */
[----:B------:R-:W-:Y:S01]  /*7360*/  HMMA.16816.F32 R136, R4, R10, R136 ;  /* 0x0000000a0488723c */ /* 0x000fe20000001888 */
[----:B------:R-:W-:Y:S01]  /*7370*/  F2FP.F16.F32.PACK_AB R4, R189, R184 ;  /* 0x000000b8bd04723e */ /* 0x000fe200000000ff */
[----:B------:R-:W-:Y:S01]  /*7380*/  FADD.FTZ R184, R184, R167 ;  /* 0x000000a7b8b87221 */ /* 0x000fe20000010000 */
[----:B------:R-:W-:Y:S01]  /*7390*/  F2FP.F16.F32.PACK_AB R5, R166, R123 ;  /* 0x0000007ba605723e */ /* 0x000fe200000000ff */
[----:B------:R-:W-:Y:S01]  /*73a0*/  FADD.FTZ R123, R123, R178 ;  /* 0x000000b27b7b7221 */ /* 0x000fe20000010000 */
        /* <DEDUP_REMOVED lines=8> */
[C---:B------:R-:W-:Y:S01]  /*7430*/  HMMA.16816.F32 R160, R4.reuse, R12, R160 ;  /* 0x0000000c04a0723c */ /* 0x040fe200000018a0 */
[--C-:B------:R-:W-:Y:S01]  /*7440*/  FFMA.FTZ R13, R115, UR6, -R86.reuse ;  /* 0x00000006730d7c23 */ /* 0x100fe20008010856 */
[--C-:B------:R-:W-:Y:S01]  /*7450*/  FFMA.FTZ R115, R112, UR6, -R77.reuse ;  /* 0x0000000670737c23 */ /* 0x100fe2000801084d */
[----:B------:R-:W-:Y:S01]  /*7460*/  FFMA.FTZ R12, R116, UR6, -R77 ;  /* 0x00000006740c7c23 */ /* 0x000fe2000801084d */
[----:B------:R-:W-:Y:S01]  /*7470*/  FFMA.FTZ R86, R81, UR6, -R86 ;  /* 0x0000000651567c23 */ /* 0x000fe20008010856 */
[----:B------:R-:W2:Y:S01]  /*7480*/  MUFU.EX2 R116, R13 ;  /* 0x0000000d00747308 */ /* 0x000ea20000000800 */
[----:B------:R-:W-:Y:S01]  /*7490*/  FADD.FTZ R187, R187, R186 ;  /* 0x000000babbbb7221 */ /* 0x000fe20000010000 */
[----:B------:R-:W-:Y:S01]  /*74a0*/  FADD.FTZ R192, R192, R125 ;  /* 0x0000007dc0c07221 */ /* 0x000fe20000010000 */
[C---:B------:R-:W-:Y:S01]  /*74b0*/  HMMA.16816.F32 R144, R4.reuse, R8, R144 ;  /* 0x000000080490723c */ /* 0x040fe20000001890 */
[----:B------:R3:W-:Y:S01]  /*74c0*/  MUFU.EX2 R112, R12 ;  /* 0x0000000c00707308 */ /* 0x0007e20000000800 */
[----:B------:R-:W-:Y:S01]  /*74d0*/  FFMA.FTZ R9, R102, UR6, -R75 ;  /* 0x0000000666097c23 */ /* 0x000fe2000801084b */
[--C-:B------:R-:W-:Y:S01]  /*74e0*/  FFMA.FTZ R102, R97, UR6, -R74.reuse ;  /* 0x0000000661667c23 */ /* 0x100fe2000801084a */
[----:B------:R-:W-:Y:S01]  /*74f0*/  FFMA.FTZ R8, R87, UR6, -R74 ;  /* 0x0000000657087c23 */ /* 0x000fe2000801084a */
[----:B------:R-:W4:Y:S03]  /*7500*/  MUFU.EX2 R115, R115 ;  /* 0x0000007300737308 */ /* 0x000f260000000800 */
[C---:B------:R-:W-:Y:S01]  /*7510*/  HMMA.16816.F32 R148, R4.reuse, R14, R148 ;  /* 0x0000000e0494723c */ /* 0x040fe20000001894 */
[----:B------:R-:W-:Y:S04]  /*7520*/  MUFU.EX2 R87, R9 ;  /* 0x0000000900577308 */ /* 0x000fe80000000800 */
[----:B------:R5:W-:Y:S01]  /*7530*/  MUFU.EX2 R97, R8 ;  /* 0x0000000800617308 */ /* 0x000be20000000800 */
[----:B---3--:R-:W3:Y:S02]  /*7540*/  LDSM.16.MT88.4 R12, [R214+0x5c00] ;  /* 0x005c0000d60c783b */ /* 0x008ee40000004200 */
[----:B------:R-:W-:Y:S01]  /*7550*/  HMMA.16816.F32 R132, R4, R10, R132 ;  /* 0x0000000a0484723c */ /* 0x000fe20000001884 */
[----:B------:R-:W3:Y:S01]  /*7560*/  MUFU.EX2 R102, R102 ;  /* 0x0000006600667308 */ /* 0x000ee20000000800 */
[----:B------:R-:W-:Y:S01]  /*7570*/  F2FP.F16.F32.PACK_AB R4, R194, R117 ;  /* 0x00000075c204723e */ /* 0x000fe200000000ff */
[----:B------:R-:W-:Y:S01]  /*7580*/  FADD.FTZ R117, R117, R122 ;  /* 0x0000007a75757221 */ /* 0x000fe20000010000 */
[----:B--2---:R-:W-:Y:S01]  /*7590*/  F2FP.F16.F32.PACK_AB R6, R116, R113 ;  /* 0x000000717406723e */ /* 0x004fe200000000ff */
[----:B------:R-:W-:Y:S01]  /*75a0*/  MUFU.EX2 R81, R83 ;  /* 0x0000005300517308 */ /* 0x000fe20000000800 */
[----:B----4-:R-:W-:Y:S01]  /*75b0*/  F2FP.F16.F32.PACK_AB R5, R115, R112 ;  /* 0x000000707305723e */ /* 0x010fe200000000ff */
[----:B------:R-:W-:Y:S01]  /*75c0*/  FADD.FTZ R112, R112, R121 ;  /* 0x0000007970707221 */ /* 0x000fe20000010000 */
[----:B------:R-:W-:Y:S01]  /*75d0*/  F2FP.F16.F32.PACK_AB R7, R119, R110 ;  /* 0x0000006e7707723e */ /* 0x000fe200000000ff */
[----:B------:R-:W-:Y:S01]  /*75e0*/  MUFU.EX2 R245, R66 ;  /* 0x0000004200f57308 */ /* 0x000fe20000000800 */
[----:B------:R-:W-:Y:S01]  /*75f0*/  FADD.FTZ R194, R194, R117 ;  /* 0x00000075c2c27221 */ /* 0x000fe20000010000 */
[----:B-----5:R-:W2:Y:S01]  /*7600*/  LDSM.16.MT88.4 R8, [R212+0x5c00] ;  /* 0x005c0000d408783b */ /* 0x020ea20000004200 */
[----:B------:R-:W-:Y:S01]  /*7610*/  FADD.FTZ R115, R115, R112 ;  /* 0x0000007073737221 */ /* 0x000fe20000010000 */
[----:B------:R-:W-:Y:S01]  /*7620*/  MUFU.EX2 R64, R64 ;  /* 0x0000004000407308 */ /* 0x000fe20000000800 */
[----:B------:R-:W-:Y:S01]  /*7630*/  FADD.FTZ R113, R113, R194 ;  /* 0x000000c271717221 */ /* 0x000fe20000010000 */
[----:B-1----:R-:W-:Y:S01]  /*7640*/  HMMA.16816.F32 R156, R4, R20, R156 ;  /* 0x00000014049c723c */ /* 0x002fe2000000189c */
[----:B------:R-:W-:Y:S01]  /*7650*/  FADD.FTZ R110, R110, R115 ;  /* 0x000000736e6e7221 */ /* 0x000fe20000010000 */
[----:B------:R-:W-:Y:S01]  /*7660*/  MUFU.EX2 R63, R63 ;  /* 0x0000003f003f7308 */ /* 0x000fe20000000800 */
[----:B------:R-:W-:-:S02]  /*7670*/  FADD.FTZ R116, R116, R113 ;  /* 0x0000007174747221 */ /* 0x000fc40000010000 */
[----:B------:R-:W-:-:S03]  /*7680*/  FADD.FTZ R110, R119, R110 ;  /* 0x0000006e776e7221 */ /* 0x000fc60000010000 */
[C---:B------:R-:W-:Y:S08]  /*7690*/  HMMA.16816.F32 R152, R4.reuse, R22, R152 ;  /* 0x000000160498723c */ /* 0x040ff00000001898 */
[C---:B------:R-:W-:Y:S08]  /*76a0*/  HMMA.16816.F32 R140, R4.reuse, R16, R140 ;  /* 0x00000010048c723c */ /* 0x040ff0000000188c */
[----:B------:R-:W-:Y:S01]  /*76b0*/  HMMA.16816.F32 R136, R4, R18, R136 ;  /* 0x000000120488723c */ /* 0x000fe20000001888 */
[----:B------:R-:W-:Y:S01]  /*76c0*/  F2FP.F16.F32.PACK_AB R4, R129, R92 ;  /* 0x0000005c8104723e */ /* 0x000fe200000000ff */
[----:B------:R-:W-:Y:S01]  /*76d0*/  FADD.FTZ R92, R92, R187 ;  /* 0x000000bb5c5c7221 */ /* 0x000fe20000010000 */
[----:B---3--:R-:W-:Y:S01]  /*76e0*/  F2FP.F16.F32.PACK_AB R5, R102, R97 ;  /* 0x000000616605723e */ /* 0x008fe200000000ff */
[----:B------:R-:W-:Y:S01]  /*76f0*/  FADD.FTZ R97, R97, R192 ;  /* 0x000000c061617221 */ /* 0x000fe20000010000 */
[----:B------:R-:W-:Y:S01]  /*7700*/  F2FP.F16.F32.PACK_AB R6, R87, R100 ;  /* 0x000000645706723e */ /* 0x000fe200000000ff */
[----:B------:R-:W-:Y:S01]  /*7710*/  FADD.FTZ R129, R129, R92 ;  /* 0x0000005c81817221 */ /* 0x000fe20000010000 */
[----:B------:R-:W-:Y:S01]  /*7720*/  F2FP.F16.F32.PACK_AB R7, R104, R91 ;  /* 0x0000005b6807723e */ /* 0x000fe200000000ff */
[----:B------:R-:W-:-:S02]  /*7730*/  FADD.FTZ R102, R102, R97 ;  /* 0x0000006166667221 */ /* 0x000fc40000010000 */
[----:B------:R-:W-:Y:S02]  /*7740*/  FADD.FTZ R100, R100, R129 ;  /* 0x0000008164647221 */ /* 0x000fe40000010000 */
[----:B------:R-:W-:Y:S02]  /*7750*/  FADD.FTZ R91, R91, R102 ;  /* 0x000000665b5b7221 */ /* 0x000fe40000010000 */
[C---:B------:R-:W-:Y:S01]  /*7760*/  HMMA.16816.F32 R160, R4.reuse, R20, R160 ;  /* 0x0000001404a0723c */ /* 0x040fe200000018a0 */
[--C-:B------:R-:W-:Y:S01]  /*7770*/  FFMA.FTZ R21, R80, UR6, -R77.reuse ;  /* 0x0000000650157c23 */ /* 0x100fe2000801084d */
[----:B------:R-:W-:Y:S01]  /*7780*/  FFMA.FTZ R80, R84, UR6, -R77 ;  /* 0x0000000654507c23 */ /* 0x000fe2000801084d */
[----:B------:R-:W1:Y:S01]  /*7790*/  MUFU.EX2 R20, R86 ;  /* 0x0000005600147308 */ /* 0x000e620000000800 */
[----:B------:R-:W-:Y:S01]  /*77a0*/  FADD.FTZ R87, R87, R100 ;  /* 0x0000006457577221 */ /* 0x000fe20000010000 */
[----:B------:R-:W-:Y:S02]  /*77b0*/  FADD.FTZ R104, R104, R91 ;  /* 0x0000005b68687221 */ /* 0x000fe40000010000 */
[----:B------:R-:W-:Y:S01]  /*77c0*/  MUFU.EX2 R21, R21 ;  /* 0x0000001500157308 */ /* 0x000fe20000000800 */
[----:B------:R-:W-:Y:S01]  /*77d0*/  HMMA.16816.F32 R148, R4, R22, R148 ;  /* 0x000000160494723c */ /* 0x000fe20000001894 */
[----:B------:R-:W-:-:S02]  /*77e0*/  FFMA.FTZ R23, R76, UR6, -R77 ;  /* 0x000000064c177c23 */ /* 0x000fc4000801084d */
[----:B------:R-:W3:Y:S04]  /*77f0*/  MUFU.EX2 R80, R80 ;  /* 0x0000005000507308 */ /* 0x000ee80000000800 */
[----:B------:R-:W-:Y:S01]  /*7800*/  MUFU.EX2 R22, R82 ;  /* 0x0000005200167308 */ /* 0x000fe20000000800 */
[C---:B------:R-:W-:Y:S01]  /*7810*/  HMMA.16816.F32 R144, R4.reuse, R16, R144 ;  /* 0x000000100490723c */ /* 0x040fe20000001890 */
[----:B------:R-:W-:Y:S02]  /*7820*/  FFMA.FTZ R17, R59, UR6, -R74 ;  /* 0x000000063b117c23 */ /* 0x000fe4000801084a */
[----:B------:R-:W4:Y:S04]  /*7830*/  MUFU.EX2 R23, R23 ;  /* 0x0000001700177308 */ /* 0x000f280000000800 */
[----:B------:R-:W5:Y:S01]  /*7840*/  MUFU.EX2 R16, R58 ;  /* 0x0000003a00107308 */ /* 0x000f620000000800 */
[----:B------:R-:W-:Y:S01]  /*7850*/  HMMA.16816.F32 R132, R4, R18, R132 ;  /* 0x000000120484723c */ /* 0x000fe20000001884 */
[----:B------:R-:W-:Y:S01]  /*7860*/  F2FP.F16.F32.PACK_AB R4, R114, R85 ;  /* 0x000000557204723e */ /* 0x000fe200000000ff */
[----:B------:R-:W-:Y:S01]  /*7870*/  FADD.FTZ R85, R85, R116 ;  /* 0x0000007455557221 */ /* 0x000fe20000010000 */
[----:B------:R-:W-:Y:S01]  /*7880*/  MUFU.EX2 R17, R17 ;  /* 0x0000001100117308 */ /* 0x000fe20000000800 */
[----:B-1----:R-:W-:-:S02]  /*7890*/  F2FP.F16.F32.PACK_AB R6, R20, R81 ;  /* 0x000000511406723e */ /* 0x002fc400000000ff */
[----:B---3--:R-:W-:Y:S01]  /*78a0*/  F2FP.F16.F32.PACK_AB R5, R80, R21 ;  /* 0x000000155005723e */ /* 0x008fe200000000ff */
[----:B------:R-:W1:Y:S01]  /*78b0*/  MUFU.EX2 R18, R65 ;  /* 0x0000004100127308 */ /* 0x000e620000000800 */
[----:B------:R-:W-:Y:S01]  /*78c0*/  FADD.FTZ R21, R21, R110 ;  /* 0x0000006e15157221 */ /* 0x000fe20000010000 */
[----:B----4-:R-:W-:Y:S01]  /*78d0*/  F2FP.F16.F32.PACK_AB R7, R23, R22 ;  /* 0x000000161707723e */ /* 0x010fe200000000ff */
[----:B------:R-:W-:Y:S02]  /*78e0*/  FADD.FTZ R114, R114, R85 ;  /* 0x0000005572727221 */ /* 0x000fe40000010000 */
[----:B------:R-:W-:Y:S02]  /*78f0*/  FADD.FTZ R21, R80, R21 ;  /* 0x0000001550157221 */ /* 0x000fe40000010000 */
[----:B------:R-:W-:Y:S02]  /*7900*/  FADD.FTZ R81, R81, R114 ;  /* 0x0000007251517221 */ /* 0x000fe40000010000 */
[----:B------:R-:W-:Y:S01]  /*7910*/  HMMA.16816.F32 R156, R4, R12, R156 ;  /* 0x0000000c049c723c */ /* 0x000fe2000000189c */
[----:B------:R-:W-:Y:S01]  /*7920*/  FADD.FTZ R22, R22, R21 ;  /* 0x0000001516167221 */ /* 0x000fe20000010000 */
[----:B------:R-:W-:-:S03]  /*7930*/  FADD.FTZ R243, R20, R81 ;  /* 0x0000005114f37221 */ /* 0x000fc60000010000 */
[----:B------:R-:W-:-:S03]  /*7940*/  FADD.FTZ R242, R23, R22 ;  /* 0x0000001617f27221 */ /* 0x000fc60000010000 */
[C---:B------:R-:W-:Y:S08]  /*7950*/  HMMA.16816.F32 R152, R4.reuse, R14, R152 ;  /* 0x0000000e0498723c */ /* 0x040ff00000001898 */
[C---:B--2---:R-:W-:Y:S08]  /*7960*/  HMMA.16816.F32 R140, R4.reuse, R8, R140 ;  /* 0x00000008048c723c */ /* 0x044ff0000000188c */
[----:B------:R-:W-:Y:S01]  /*7970*/  HMMA.16816.F32 R136, R4, R10, R136 ;  /* 0x0000000a0488723c */ /* 0x000fe20000001888 */
[----:B-----5:R-:W-:Y:S01]  /*7980*/  F2FP.F16.F32.PACK_AB R4, R61, R16 ;  /* 0x000000103d04723e */ /* 0x020fe200000000ff */
[----:B------:R-:W-:Y:S01]  /*7990*/  FADD.FTZ R16, R16, R87 ;  /* 0x0000005710107221 */ /* 0x000fe20000010000 */
[C---:B-1----:R-:W-:Y:S01]  /*79a0*/  F2FP.F16.F32.PACK_AB R5, R18.reuse, R17 ;  /* 0x000000111205723e */ /* 0x042fe200000000ff */
        /* <DEDUP_REMOVED lines=15> */
[----:B------:R-:W1:Y:S01]  /*7aa0*/  LDCU UR4, c[0x0][0x440] ;  /* 0x00008800ff0477ac */ /* 0x000e620008000800 */
[----:B------:R-:W-:Y:S01]  /*7ab0*/  VIADD R208, R210, 0xfffffffe ;  /* 0xfffffffed2d07836 */ /* 0x000fe20000000000 */
[----:B------:R-:W-:-:S04]  /*7ac0*/  DEPBAR.LE SB0, 0x0 ;  /* 0x000080000000791a */ /* 0x000fc80000000000 */
[----:B------:R-:W-:-:S04]  /*7ad0*/  IMAD.WIDE.U32 R6, R208, R180, RZ ;  /* 0x000000b4d0067225 */ /* 0x000fc800078e00ff */
[----:B------:R-:W-:Y:S02]  /*7ae0*/  IMAD R4, R208, R181, R7 ;  /* 0x000000b5d0047224 */ /* 0x000fe400078e0207 */
[----:B------:R-:W-:-:S03]  /*7af0*/  IMAD.SHL.U32 R8, R6, 0x80, RZ ;  /* 0x0000008006087824 */ /* 0x000fc600078e00ff */
[----:B------:R-:W-:Y:S01]  /*7b00*/  SHF.L.U64.HI R9, R6, 0x7, R4 ;  /* 0x0000000706097819 */ /* 0x000fe20000010204 */
[----:B------:R-:W-:Y:S01]  /*7b10*/  BAR.SYNC.DEFER_BLOCKING 0x0 ;  /* 0x0000000000007b1d */ /* 0x000fe20000010000 */
[----:B-1----:R-:W-:-:S13]  /*7b20*/  ISETP.GE.AND P1, PT, R223, UR4, PT ;  /* 0x00000004df007c0c */ /* 0x002fda000bf26270 */
[CC--:B------:R-:W-:Y:S02]  /*7b30*/  @!P1 LEA R5, P2, R180.reuse, R8.reuse, 0x5 ;  /* 0x00000008b4059211 */ /* 0x0c0fe400078428ff */
[----:B------:R-:W-:Y:S02]  /*7b40*/  @!P1 LEA R7, P0, R180, R8, 0x6 ;  /* 0x00000008b4079211 */ /* 0x000fe400078030ff */
[-C--:B------:R-:W-:Y:S02]  /*7b50*/  @!P1 LEA R12, P3, R8, R226.reuse, 0x1 ;  /* 0x000000e2080c9211 */ /* 0x080fe400078608ff */
[CCC-:B------:R-:W-:Y:S02]  /*7b60*/  @!P1 LEA.HI.X R4, R180.reuse, R9.reuse, R181.reuse, 0x5, P2 ;  /* 0x00000009b4049211 */ /* 0x1c0fe400010f2cb5 */
[----:B------:R-:W-:Y:S01]  /*7b70*/  @!P1 LEA.HI.X R6, R180, R9, R181, 0x6, P0 ;  /* 0x00000009b4069211 */ /* 0x000fe200000f34b5 */
[----:B------:R-:W-:Y:S01]  /*7b80*/  @!P1 IMAD R181, R181, 0x60, RZ ;  /* 0x00000060b5b59824 */ /* 0x000fe200078e02ff */
[-CC-:B------:R-:W-:Y:S01]  /*7b90*/  @!P1 LEA.HI.X R13, R8, R225.reuse, R9.reuse, 0x1, P3 ;  /* 0x000000e1080d9211 */ /* 0x180fe200018f0c09 */
[----:B------:R-:W-:Y:S01]  /*7ba0*/  @!P1 IMAD.WIDE.U32 R8, R180, 0x60, R8 ;  /* 0x00000060b4089825 */ /* 0x000fe200078e0008 */
[-C--:B------:R-:W-:Y:S01]  /*7bb0*/  @!P1 LEA R14, P0, R7, R226.reuse, 0x1 ;  /* 0x000000e2070e9211 */ /* 0x080fe200078008ff */
[----:B------:R-:W-:Y:S01]  /*7bc0*/  @P1 STS.128 [R235+0x4000], RZ ;  /* 0x004000ffeb001388 */ /* 0x000fe20000000c00 */
[----:B------:R-:W-:Y:S01]  /*7bd0*/  @!P1 LEA R10, P2, R5, R226, 0x1 ;  /* 0x000000e2050a9211 */ /* 0x000fe200078408ff */
[----:B------:R-:W-:Y:S01]  /*7be0*/  @!P1 IMAD.IADD R181, R181, 0x1, R9 ;  /* 0x00000001b5b59824 */ /* 0x000fe200078e0209 */
[-C--:B------:R-:W-:Y:S01]  /*7bf0*/  @!P1 LEA.HI.X R15, R7, R225.reuse, R6, 0x1, P0 ;  /* 0x000000e1070f9211 */ /* 0x080fe200000f0c06 */
[----:B------:R-:W-:Y:S01]  /*7c00*/  @!PT LDS RZ, [RZ] ;  /* 0x00000000fffff984 */ /* 0x000fe20000000800 */
[----:B------:R-:W-:Y:S01]  /*7c10*/  @!PT LDS RZ, [RZ] ;  /* 0x00000000fffff984 */ /* 0x000fe20000000800 */
[----:B------:R-:W-:Y:S01]  /*7c20*/  @!PT LDS RZ, [RZ] ;  /* 0x00000000fffff984 */ /* 0x000fe20000000800 */
[----:B------:R-:W-:Y:S01]  /*7c30*/  @!P1 LDGSTS.E.BYPASS.LTC128B.128 [R235+0x4000], desc[UR16][R12.64] ;  /* 0x040000000ceb9fae */ /* 0x000fe2000b981a10 */
[----:B------:R-:W-:-:S02]  /*7c40*/  @!P1 LEA.HI.X R11, R5, R225, R4, 0x1, P2 ;  /* 0x000000e1050b9211 */ /* 0x000fc400010f0c04 */
[C---:B------:R-:W-:Y:S01]  /*7c50*/  @!P1 LEA R16, P0, R8.reuse, R226, 0x1 ;  /* 0x000000e208109211 */ /* 0x040fe200078008ff */
[----:B------:R-:W-:Y:S03]  /*7c60*/  @P1 STS.128 [R235+0x4800], RZ ;  /* 0x004800ffeb001388 */ /* 0x000fe60000000c00 */
[----:B------:R-:W-:Y:S01]  /*7c70*/  @!P1 LEA.HI.X R17, R8, R225, R181, 0x1, P0 ;  /* 0x000000e108119211 */ /* 0x000fe200000f0cb5 */
        /* <DEDUP_REMOVED lines=15> */
[----:B------:R-:W2:Y:S04]  /*7d70*/  LDSM.16.M88.4 R4, [R217+0x1000] ;  /* 0x00100000d904783b */ /* 0x000ea80000000200 */
[----:B------:R-:W3:Y:S04]  /*7d80*/  LDSM.16.M88.4 R120, [R216+0x2400] ;  /* 0x00240000d878783b */ /* 0x000ee80000000200 */
[----:B------:R-:W4:Y:S04]  /*7d90*/  LDSM.16.M88.4 R112, [R216+0x2800] ;  /* 0x00280000d870783b */ /* 0x000f280000000200 */
[----:B------:R-:W5:Y:S04]  /*7da0*/  LDSM.16.M88.4 R104, [R216+0x2c00] ;  /* 0x002c0000d868783b */ /* 0x000f680000000200 */
[----:B------:R-:W1:Y:S04]  /*7db0*/  LDSM.16.M88.4 R96, [R216+0x3000] ;  /* 0x00300000d860783b */ /* 0x000e680000000200 */
[----:B------:R-:W1:Y:S04]  /*7dc0*/  LDSM.16.M88.4 R88, [R216+0x3400] ;  /* 0x00340000d858783b */ /* 0x000e680000000200 */
[----:B------:R-:W1:Y:S04]  /*7dd0*/  LDSM.16.M88.4 R80, [R216+0x3800] ;  /* 0x00380000d850783b */ /* 0x000e680000000200 */
[----:B------:R-:W1:Y:S04]  /*7de0*/  LDSM.16.M88.4 R204, [R216+0x3c00] ;  /* 0x003c0000d8cc783b */ /* 0x000e680000000200 */
[----:B------:R-:W1:Y:S04]  /*7df0*/  LDSM.16.M88.4 R72, [R217] ;  /* 0x00000000d948783b */ /* 0x000e680000000200 */
[----:B------:R-:W-:Y:S04]  /*7e00*/  LDSM.16.M88.4 R196, [R213+0x2000] ;  /* 0x00200000d5c4783b */ /* 0x000fe80000000200 */
[----:B------:R-:W1:Y:S01]  /*7e10*/  LDSM.16.M88.4 R76, [R215+0x1000] ;  /* 0x00100000d74c783b */ /* 0x000e620000000200 */
[C---:B--2---:R-:W-:Y:S03]  /*7e20*/  HMMA.16816.F32 R68, R4.reuse, R128, RZ ;  /* 0x000000800444723c */ /* 0x044fe600000018ff */
[----:B------:R-:W2:Y:S04]  /*7e30*/  LDSM.16.M88.4 R192, [R213+0x2400] ;  /* 0x00240000d5c0783b */ /* 0x000ea80000000200 */
[----:B------:R-:W2:Y:S01]  /*7e40*/  LDSM.16.M88.4 R188, [R213+0x2800] ;  /* 0x00280000d5bc783b */ /* 0x000ea20000000200 */
[C---:B---3--:R-:W-:Y:S03]  /*7e50*/  HMMA.16816.F32 R60, R4.reuse, R120, RZ ;  /* 0x00000078043c723c */ /* 0x048fe600000018ff */
[----:B------:R-:W3:Y:S04]  /*7e60*/  LDSM.16.M88.4 R184, [R213+0x2c00] ;  /* 0x002c0000d5b8783b */ /* 0x000ee80000000200 */
[----:B------:R-:W3:Y:S01]  /*7e70*/  LDSM.16.M88.4 R180, [R213+0x3000] ;  /* 0x00300000d5b4783b */ /* 0x000ee20000000200 */
[C---:B----4-:R-:W-:Y:S03]  /*7e80*/  HMMA.16816.F32 R52, R4.reuse, R112, RZ ;  /* 0x000000700434723c */ /* 0x050fe600000018ff */
[----:B------:R-:W4:Y:S04]  /*7e90*/  LDSM.16.M88.4 R176, [R213+0x3400] ;  /* 0x00340000d5b0783b */ /* 0x000f280000000200 */
[----:B------:R-:W4:Y:S01]  /*7ea0*/  LDSM.16.M88.4 R172, [R213+0x3800] ;  /* 0x00380000d5ac783b */ /* 0x000f220000000200 */
[C---:B-----5:R-:W-:Y:S03]  /*7eb0*/  HMMA.16816.F32 R44, R4.reuse, R104, RZ ;  /* 0x00000068042c723c */ /* 0x060fe600000018ff */
[----:B------:R-:W5:Y:S04]  /*7ec0*/  LDSM.16.M88.4 R168, [R213+0x3c00] ;  /* 0x003c0000d5a8783b */ /* 0x000f680000000200 */
[----:B------:R-:W5:Y:S01]  /*7ed0*/  LDSM.16.M88.4 R200, [R215] ;  /* 0x00000000d7c8783b */ /* 0x000f620000000200 */
[C---:B-1----:R-:W-:Y:S03]  /*7ee0*/  HMMA.16816.F32 R32, R4.reuse, R96, RZ ;  /* 0x000000600420723c */ /* 0x042fe600000018ff */
[----:B------:R-:W0:Y:S05]  /*7ef0*/  LDGDEPBAR ;  /* 0x00000000000079af */ /* 0x000e2a0000000000 */
[C---:B------:R-:W-:Y:S08]  /*7f00*/  HMMA.16816.F32 R24, R4.reuse, R88, RZ ;  /* 0x000000580418723c */ /* 0x040ff000000018ff */
        /* <DEDUP_REMOVED lines=19> */
[C---:B------:R-:W-:Y:S08]  /*8040*/  HMMA.16816.F32 R68, R76.reuse, R196, R68 ;  /* 0x000000c44c44723c */ /* 0x040ff00000001844 */
[C---:B--2---:R-:W-:Y:S08]  /*8050*/  HMMA.16816.F32 R60, R76.reuse, R192, R60 ;  /* 0x000000c04c3c723c */ /* 0x044ff0000000183c */
[C---:B------:R-:W-:Y:S08]  /*8060*/  HMMA.16816.F32 R52, R76.reuse, R188, R52 ;  /* 0x000000bc4c34723c */ /* 0x040ff00000001834 */
[C---:B---3--:R-:W-:Y:S08]  /*8070*/  HMMA.16816.F32 R44, R76.reuse, R184, R44 ;  /* 0x000000b84c2c723c */ /* 0x048ff0000000182c */
[C---:B------:R-:W-:Y:S08]  /*8080*/  HMMA.16816.F32 R32, R76.reuse, R180, R32 ;  /* 0x000000b44c20723c */ /* 0x040ff00000001820 */
[C---:B----4-:R-:W-:Y:S08]  /*8090*/  HMMA.16816.F32 R24, R76.reuse, R176, R24 ;  /* 0x000000b04c18723c */ /* 0x050ff00000001818 */
        /* <DEDUP_REMOVED lines=22> */
[----:B------:R-:W-:Y:S01]  /*8200*/  HMMA.16816.F32 R80, R200, R174, R80 ;  /* 0x000000aec850723c */ /* 0x000fe20000001850 */
[----:B------:R-:W-:-:S04]  /*8210*/  IMAD R175, R210, 0x80, R241 ;  /* 0x00000080d2af7824 */ /* 0x000fc800078e02f1 */
[C---:B------:R-:W-:Y:S02]  /*8220*/  VIADD R247, R175.reuse, 0xffffff00 ;  /* 0xffffff00aff77836 */ /* 0x040fe40000000000 */
[C---:B------:R-:W-:Y:S01]  /*8230*/  VIADD R248, R175.reuse, 0xffffff10 ;  /* 0xffffff10aff87836 */ /* 0x040fe20000000000 */
[C---:B------:R-:W-:Y:S01]  /*8240*/  HMMA.16816.F32 R116, R200.reuse, R188, R116 ;  /* 0x000000bcc874723c */ /* 0x040fe20000001874 */
[----:B------:R-:W-:Y:S01]  /*8250*/  VIADD R206, R175, 0xffffff11 ;  /* 0xffffff11afce7836 */ /* 0x000fe20000000000 */
[----:B------:R-:W-:Y:S01]  /*8260*/  ISETP.GT.AND P0, PT, R37, R247, PT ;  /* 0x000000f72500720c */ /* 0x000fe20003f04270 */
[----:B------:R-:W-:Y:S01]  /*8270*/  VIADD R251, R175, 0xffffff01 ;  /* 0xffffff01affb7836 */ /* 0x000fe20000000000 */
[----:B------:R-:W-:Y:S01]  /*8280*/  ISETP.GT.AND P4, PT, R37, R248, PT ;  /* 0x000000f82500720c */ /* 0x000fe20003f84270 */
[C---:B------:R-:W-:Y:S01]  /*8290*/  VIADD R192, R175.reuse, 0xffffff40 ;  /* 0xffffff40afc07836 */ /* 0x040fe20000000000 */
[----:B------:R-:W-:Y:S01]  /*82a0*/  FSEL R219, R166, -INF , !P0 ;  /* 0xff800000a6db7808 */ /* 0x000fe20004000000 */
[C---:B------:R-:W-:Y:S01]  /*82b0*/  VIADD R204, R175.reuse, 0xffffff39 ;  /* 0xffffff39afcc7836 */ /* 0x040fe20000000000 */
[----:B------:R-:W-:Y:S01]  /*82c0*/  HMMA.16816.F32 R112, R200, R190, R112 ;  /* 0x000000bec870723c */ /* 0x000fe20000001870 */
[----:B------:R-:W-:Y:S01]  /*82d0*/  VIADD R190, R175, 0xffffff30 ;  /* 0xffffff30afbe7836 */ /* 0x000fe20000000000 */
[----:B------:R-:W-:Y:S01]  /*82e0*/  ISETP.GT.AND P3, PT, R37, R206, PT ;  /* 0x000000ce2500720c */ /* 0x000fe20003f64270 */
[----:B------:R-:W-:Y:S01]  /*82f0*/  VIADD R188, R175, 0xffffff31 ;  /* 0xffffff31afbc7836 */ /* 0x000fe20000000000 */
[----:B------:R-:W-:Y:S01]  /*8300*/  ISETP.GT.AND P2, PT, R37, R251, PT ;  /* 0x000000fb2500720c */ /* 0x000fe20003f44270 */
[----:B------:R-:W-:-:S02]  /*8310*/  VIADD R198, R175, 0xffffff41 ;  /* 0xffffff41afc67836 */ /* 0x000fc40000000000 */
[C---:B------:R-:W-:Y:S01]  /*8320*/  VIADD R194, R175.reuse, 0xffffff48 ;  /* 0xffffff48afc27836 */ /* 0x040fe20000000000 */
[C---:B------:R-:W-:Y:S01]  /*8330*/  HMMA.16816.F32 R108, R200.reuse, R184, R108 ;  /* 0x000000b8c86c723c */ /* 0x040fe2000000186c */
[----:B------:R-:W-:Y:S01]  /*8340*/  VIADD R185, R175, 0xffffff09 ;  /* 0xffffff09afb97836 */ /* 0x000fe20000000000 */
[----:B------:R-:W-:Y:S01]  /*8350*/  FSEL R249, R167, -INF , !P2 ;  /* 0xff800000a7f97808 */ /* 0x000fe20005000000 */
[C---:B------:R-:W-:Y:S02]  /*8360*/  VIADD R184, R175.reuse, 0xffffff38 ;  /* 0xffffff38afb87836 */ /* 0x040fe40000000000 */
[----:B------:R-:W-:Y:S01]  /*8370*/  VIADD R196, R175, 0xffffff49 ;  /* 0xffffff49afc47836 */ /* 0x000fe20000000000 */
[----:B------:R-:W-:Y:S01]  /*8380*/  ISETP.GT.AND P5, PT, R37, R185, PT ;  /* 0x000000b92500720c */ /* 0x000fe20003fa4270 */
[C---:B------:R-:W-:Y:S01]  /*8390*/  VIADD R174, R175.reuse, 0xffffff70 ;  /* 0xffffff70afae7836 */ /* 0x040fe20000000000 */
[----:B------:R-:W-:Y:S01]  /*83a0*/  HMMA.16816.F32 R100, R200, R180, R100 ;  /* 0x000000b4c864723c */ /* 0x000fe20000001864 */
[----:B------:R-:W-:Y:S01]  /*83b0*/  VIADD R181, R175, 0xffffff50 ;  /* 0xffffff50afb57836 */ /* 0x000fe20000000000 */
[----:B------:R-:W-:Y:S01]  /*83c0*/  FSEL R195, R131, -INF , !P5 ;  /* 0xff80000083c37808 */ /* 0x000fe20006800000 */
[----:B------:R-:W-:-:S05]  /*83d0*/  VIADD R180, R175, 0xffffff78 ;  /* 0xffffff78afb47836 */ /* 0x000fca0000000000 */
[C---:B------:R-:W-:Y:S01]  /*83e0*/  HMMA.16816.F32 R92, R200.reuse, R176, R92 ;  /* 0x000000b0c85c723c */ /* 0x040fe2000000185c */
[C---:B------:R-:W-:Y:S02]  /*83f0*/  VIADD R176, R175.reuse, 0xffffff21 ;  /* 0xffffff21afb07836 */ /* 0x040fe40000000000 */
[----:B------:R-:W-:Y:S01]  /*8400*/  VIADD R177, R175, 0xffffff60 ;  /* 0xffffff60afb17836 */ /* 0x000fe20000000000 */
[----:B------:R-:W-:Y:S02]  /*8410*/  BAR.SYNC.DEFER_BLOCKING 0x0 ;  /* 0x0000000000007b1d */ /* 0x000fe40000010000 */
[----:B------:R-:W-:Y:S02]  /*8420*/  ISETP.GT.AND P5, PT, R37, R176, PT ;  /* 0x000000b02500720c */ /* 0x000fe40003fa4270 */
[----:B------:R-:W-:Y:S01]  /*8430*/  HMMA.16816.F32 R84, R200, R172, R84 ;  /* 0x000000acc854723c */ /* 0x000fe20000001854 */
[C---:B------:R-:W-:Y:S02]  /*8440*/  VIADD R172, R175.reuse, 0xffffff28 ;  /* 0xffffff28afac7836 */ /* 0x040fe40000000000 */
[----:B------:R-:W-:-:S05]  /*8450*/  VIADD R173, R175, 0xffffff69 ;  /* 0xffffff69afad7836 */ /* 0x000fca0000000000 */
[----:B------:R-:W-:Y:S01]  /*8460*/  HMMA.16816.F32 R76, R200, R168, R76 ;  /* 0x000000a8c84c723c */ /* 0x000fe2000000184c */
[C---:B------:R-:W-:Y:S02]  /*8470*/  VIADD R169, R175.reuse, 0xffffff51 ;  /* 0xffffff51afa97836 */ /* 0x040fe40000000000 */
[----:B------:R-:W-:-:S05]  /*8480*/  VIADD R168, R175, 0xffffff68 ;  /* 0xffffff68afa87836 */ /* 0x000fca0000000000 */
[----:B------:R-:W-:Y:S01]  /*8490*/  HMMA.16816.F32 R104, R200, R186, R104 ;  /* 0x000000bac868723c */ /* 0x000fe20000001868 */
[C---:B------:R-:W-:Y:S02]  /*84a0*/  VIADD R187, R175.reuse, 0xffffff59 ;  /* 0xffffff59afbb7836 */ /* 0x040fe40000000000 */
[----:B------:R-:W-:-:S05]  /*84b0*/  VIADD R186, R175, 0xffffff71 ;  /* 0xffffff71afba7836 */ /* 0x000fca0000000000 */
[----:B------:R-:W-:Y:S01]  /*84c0*/  HMMA.16816.F32 R96, R200, R182, R96 ;  /* 0x000000b6c860723c */ /* 0x000fe20000001860 */
[----:B------:R-:W-:Y:S01]  /*84d0*/  FSEL R183, R126, -INF , !P4 ;  /* 0xff8000007eb77808 */ /* 0x000fe20006000000 */
[----:B------:R-:W-:Y:S01]  /*84e0*/  VIADD R182, R175, 0xffffff19 ;  /* 0xffffff19afb67836 */ /* 0x000fe20000000000 */
[----:B------:R-:W-:-:S04]  /*84f0*/  ISETP.GT.AND P4, PT, R37, R172, PT ;  /* 0x000000ac2500720c */ /* 0x000fc80003f84270 */
[----:B------:R-:W-:Y:S01]  /*8500*/  FSEL R193, R114, -INF , !P4 ;  /* 0xff80000072c17808 */ /* 0x000fe20006000000 */
[----:B------:R-:W-:Y:S01]  /*8510*/  HMMA.16816.F32 R88, R200, R178, R88 ;  /* 0x000000b2c858723c */ /* 0x000fe20000001858 */
[----:B------:R-:W-:Y:S01]  /*8520*/  VIADD R178, R175, 0xffffff20 ;  /* 0xffffff20afb27836 */ /* 0x000fe20000000000 */
[----:B------:R-:W-:Y:S01]  /*8530*/  ISETP.GT.AND P4, PT, R37, R192, PT ;  /* 0x000000c02500720c */ /* 0x000fe20003f84270 */
[----:B------:R-:W-:Y:S01]  /*8540*/  VIADD R179, R175, 0xffffff58 ;  /* 0xffffff58afb37836 */ /* 0x000fe20000000000 */
[----:B------:R-:W-:-:S04]  /*8550*/  ISETP.GT.AND P2, PT, R37, R182, PT ;  /* 0x000000b62500720c */ /* 0x000fc80003f44270 */
[----:B------:R-:W-:Y:S01]  /*8560*/  HMMA.16816.F32 R72, R200, R170, R72 ;  /* 0x000000aac848723c */ /* 0x000fe20000001848 */
[C---:B------:R-:W-:Y:S02]  /*8570*/  VIADD R203, R175.reuse, 0xffffff08 ;  /* 0xffffff08afcb7836 */ /* 0x040fe40000000000 */
[C---:B------:R-:W-:Y:S02]  /*8580*/  VIADD R202, R175.reuse, 0xffffff18 ;  /* 0xffffff18afca7836 */ /* 0x040fe40000000000 */
[----:B------:R-:W-:Y:S01]  /*8590*/  VIADD R200, R175, 0xffffff29 ;  /* 0xffffff29afc87836 */ /* 0x000fe20000000000 */
[----:B------:R-:W-:Y:S01]  /*85a0*/  ISETP.GT.AND P6, PT, R37, R203, PT ;  /* 0x000000cb2500720c */ /* 0x000fe20003fc4270 */
[----:B------:R-:W-:Y:S01]  /*85b0*/  VIADD R171, R175, 0xffffff61 ;  /* 0xffffff61afab7836 */ /* 0x000fe20000000000 */
[----:B------:R-:W-:Y:S01]  /*85c0*/  ISETP.GT.AND P0, PT, R37, R202, PT ;  /* 0x000000ca2500720c */ /* 0x000fe20003f04270 */
[----:B------:R-:W-:Y:S01]  /*85d0*/  VIADD R170, R175, 0xffffff79 ;  /* 0xffffff79afaa7836 */ /* 0x000fe20000000000 */
[----:B------:R-:W-:-:S02]  /*85e0*/  FSEL R205, R130, -INF , !P6 ;  /* 0xff80000082cd7808 */ /* 0x000fc40007000000 */
[C---:B------:R-:W-:Y:S02]  /*85f0*/  ISETP.GT.AND P6, PT, R37.reuse, R178, PT ;  /* 0x000000b22500720c */ /* 0x040fe40003fc4270 */
[----:B------:R-:W-:Y:S02]  /*8600*/  FSEL R166, R122, -INF , !P0 ;  /* 0xff8000007aa67808 */ /* 0x000fe40004000000 */
[----:B------:R-:W-:Y:S02]  /*8610*/  ISETP.GT.AND P0, PT, R37, R190, PT ;  /* 0x000000be2500720c */ /* 0x000fe40003f04270 */
[----:B------:R-:W-:Y:S02]  /*8620*/  FSEL R175, R127, -INF , !P3 ;  /* 0xff8000007faf7808 */ /* 0x000fe40005800000 */
[----:B------:R-:W-:Y:S02]  /*8630*/  FSEL R122, R118, -INF , !P6 ;  /* 0xff800000767a7808 */ /* 0x000fe40007000000 */
[----:B------:R-:W-:-:S02]  /*8640*/  ISETP.GT.AND P3, PT, R37, R200, PT ;  /* 0x000000c82500720c */ /* 0x000fc40003f64270 */
[----:B------:R-:W-:Y:S02]  /*8650*/  ISETP.GT.AND P6, PT, R37, R184, PT ;  /* 0x000000b82500720c */ /* 0x000fe40003fc4270 */
[----:B------:R-:W-:Y:S02]  /*8660*/  FSEL R118, R119, -INF , !P5 ;  /* 0xff80000077767808 */ /* 0x000fe40006800000 */
[C---:B------:R-:W-:Y:S02]  /*8670*/  ISETP.GT.AND P5, PT, R37.reuse, R204, PT ;  /* 0x000000cc2500720c */ /* 0x040fe40003fa4270 */
[----:B------:R-:W-:Y:S02]  /*8680*/  FSEL R246, R110, -INF , !P0 ;  /* 0xff8000006ef67808 */ /* 0x000fe40004000000 */
[----:B------:R-:W-:Y:S02]  /*8690*/  ISETP.GT.AND P0, PT, R37, R194, PT ;  /* 0x000000c22500720c */ /* 0x000fe40003f04270 */
[----:B------:R-:W-:-:S02]  /*86a0*/  FSEL R199, R115, -INF , !P3 ;  /* 0xff80000073c77808 */ /* 0x000fc40005800000 */
[----:B------:R-:W-:Y:S02]  /*86b0*/  FSEL R250, R106, -INF , !P6 ;  /* 0xff8000006afa7808 */ /* 0x000fe40007000000 */
[----:B------:R-:W-:Y:S02]  /*86c0*/  ISETP.GT.AND P3, PT, R37, R198, PT ;  /* 0x000000c62500720c */ /* 0x000fe40003f64270 */
[----:B------:R-:W-:Y:S01]  /*86d0*/  FSEL R106, R102, -INF , !P4 ;  /* 0xff800000666a7808 */ /* 0x000fe20006000000 */
[----:B------:R-:W-:Y:S01]  /*86e0*/  IMAD.MOV.U32 R102, RZ, RZ, R219 ;  /* 0x000000ffff667224 */ /* 0x000fe200078e00db */
[----:B------:R-:W-:Y:S02]  /*86f0*/  FSEL R252, R107, -INF , !P5 ;  /* 0xff8000006bfc7808 */ /* 0x000fe40006800000 */
[C---:B------:R-:W-:Y:S02]  /*8700*/  ISETP.GT.AND P4, PT, R37.reuse, R179, PT ;  /* 0x000000b32500720c */ /* 0x040fe40003f84270 */
[----:B------:R-:W-:-:S02]  /*8710*/  ISETP.GT.AND P6, PT, R37, R181, PT ;  /* 0x000000b52500720c */ /* 0x000fc40003fc4270 */
[C---:B------:R-:W-:Y:S02]  /*8720*/  ISETP.GT.AND P5, PT, R37.reuse, R169, PT ;  /* 0x000000a92500720c */ /* 0x040fe40003fa4270 */
[----:B------:R-:W-:Y:S02]  /*8730*/  FSEL R207, R98, -INF , !P0 ;  /* 0xff80000062cf7808 */ /* 0x000fe40004000000 */
[----:B------:R-:W-:Y:S02]  /*8740*/  ISETP.GT.AND P0, PT, R37, R177, PT ;  /* 0x000000b12500720c */ /* 0x000fe40003f04270 */
[----:B------:R-:W-:Y:S02]  /*8750*/  FSEL R103, R103, -INF , !P3 ;  /* 0xff80000067677808 */ /* 0x000fe40005800000 */
[----:B------:R-:W-:Y:S02]  /*8760*/  FSEL R127, R123, -INF , !P2 ;  /* 0xff8000007b7f7808 */ /* 0x000fe40005000000 */
[----:B------:R-:W-:-:S02]  /*8770*/  ISETP.GT.AND P3, PT, R37, R187, PT ;  /* 0x000000bb2500720c */ /* 0x000fc40003f64270 */
[----:B------:R-:W-:Y:S02]  /*8780*/  FSEL R98, R90, -INF , !P4 ;  /* 0xff8000005a627808 */ /* 0x000fe40006000000 */
[----:B------:R-:W-:Y:S02]  /*8790*/  ISETP.GT.AND P2, PT, R37, R188, PT ;  /* 0x000000bc2500720c */ /* 0x000fe40003f44270 */
[----:B------:R-:W-:Y:S02]  /*87a0*/  FSEL R110, R94, -INF , !P6 ;  /* 0xff8000005e6e7808 */ /* 0x000fe40007000000 */
        /* <DEDUP_REMOVED lines=27> */
[----:B------:R-:W-:Y:S02]  /*8960*/  FSEL R69, R60, -INF , !P0 ;  /* 0xff8000003c457808 */ /* 0x000fe40004000000 */
[C---:B------:R-:W-:Y:S02]  /*8970*/  ISETP.GT.AND P5, PT, R211.reuse, R202, PT ;  /* 0x000000cad300720c */ /* 0x040fe40003fa4270 */
[----:B------:R-:W-:Y:S02]  /*8980*/  ISETP.GT.AND P0, PT, R211, R176, PT ;  /* 0x000000b0d300720c */ /* 0x000fe40003f04270 */
[----:B------:R-:W-:Y:S02]  /*8990*/  FSEL R65, R65, -INF , !P3 ;  /* 0xff80000041417808 */ /* 0x000fe40005800000 */
[----:B------:R-:W-:Y:S02]  /*89a0*/  FSEL R87, R87, -INF , !P2 ;  /* 0xff80000057577808 */ /* 0x000fe40005000000 */
[----:B------:R-:W-:-:S02]  /*89b0*/  ISETP.GT.AND P3, PT, R211, R178, PT ;  /* 0x000000b2d300720c */ /* 0x000fc40003f64270 */
[----:B------:R-:W-:Y:S02]  /*89c0*/  FSEL R107, R57, -INF , !P4 ;  /* 0xff800000396b7808 */ /* 0x000fe40006000000 */
[----:B------:R-:W-:Y:S02]  /*89d0*/  ISETP.GT.AND P2, PT, R37, R170, PT ;  /* 0x000000aa2500720c */ /* 0x000fe40003f44270 */
[----:B------:R-:W-:Y:S01]  /*89e0*/  FSEL R90, R61, -INF , !P6 ;  /* 0xff8000003d5a7808 */ /* 0x000fe20007000000 */
[----:B------:R-:W-:Y:S01]  /*89f0*/  IMAD R61, R210, 0x80, R241 ;  /* 0x00000080d23d7824 */ /* 0x000fe200078e02f1 */
[C---:B------:R-:W-:Y:S02]  /*8a00*/  ISETP.GT.AND P4, PT, R211.reuse, R190, PT ;  /* 0x000000bed300720c */ /* 0x040fe40003f84270 */
[----:B------:R-:W-:Y:S01]  /*8a10*/  ISETP.GT.AND P6, PT, R211, R172, PT ;  /* 0x000000acd300720c */ /* 0x000fe20003fc4270 */
[----:B------:R-:W-:Y:S01]  /*8a20*/  VIADD R61, R61, 0xffffff00 ;  /* 0xffffff003d3d7836 */ /* 0x000fe20000000000 */
[----:B------:R-:W-:-:S02]  /*8a30*/  FSEL R37, R56, -INF , !P5 ;  /* 0xff80000038257808 */ /* 0x000fc40006800000 */
[----:B------:R-:W-:Y:S02]  /*8a40*/  FSEL R53, R53, -INF , !P0 ;  /* 0xff80000035357808 */ /* 0x000fe40004000000 */
[C---:B------:R-:W-:Y:S02]  /*8a50*/  ISETP.GT.AND P5, PT, R211.reuse, R200, PT ;  /* 0x000000c8d300720c */ /* 0x040fe40003fa4270 */
[C---:B------:R-:W-:Y:S02]  /*8a60*/  ISETP.GT.AND P0, PT, R211.reuse, R184, PT ;  /* 0x000000b8d300720c */ /* 0x040fe40003f04270 */
[----:B------:R-:W-:Y:S02]  /*8a70*/  FSEL R52, R52, -INF , !P3 ;  /* 0xff80000034347808 */ /* 0x000fe40005800000 */
[----:B------:R-:W-:Y:S02]  /*8a80*/  ISETP.GT.AND P3, PT, R211, R188, PT ;  /* 0x000000bcd300720c */ /* 0x000fe40003f64270 */
[----:B------:R-:W-:-:S02]  /*8a90*/  FSEL R247, R44, -INF , !P4 ;  /* 0xff8000002cf77808 */ /* 0x000fc40006000000 */
[----:B------:R-:W-:Y:S02]  /*8aa0*/  FSEL R48, R48, -INF , !P6 ;  /* 0xff80000030307808 */ /* 0x000fe40007000000 */
[C---:B------:R-:W-:Y:S02]  /*8ab0*/  ISETP.GT.AND P4, PT, R211.reuse, R198, PT ;  /* 0x000000c6d300720c */ /* 0x040fe40003f84270 */
[----:B------:R-:W-:Y:S02]  /*8ac0*/  ISETP.GT.AND P6, PT, R211, R204, PT ;  /* 0x000000ccd300720c */ /* 0x000fe40003fc4270 */
[----:B------:R-:W-:Y:S01]  /*8ad0*/  FSEL R111, R49, -INF , !P5 ;  /* 0xff800000316f7808 */ /* 0x000fe20006800000 */
[----:B------:R-:W-:Y:S01]  /*8ae0*/  IMAD.MOV.U32 R49, RZ, RZ, R52 ;  /* 0x000000ffff317224 */ /* 0x000fe200078e0034 */
[----:B------:R-:W-:Y:S02]  /*8af0*/  FSEL R191, R40, -INF , !P0 ;  /* 0xff80000028bf7808 */ /* 0x000fe40004000000 */
[----:B------:R-:W-:-:S02]  /*8b00*/  ISETP.GT.AND P5, PT, R211, R192, PT ;  /* 0x000000c0d300720c */ /* 0x000fc40003fa4270 */
[----:B------:R-:W-:Y:S02]  /*8b10*/  ISETP.GT.AND P0, PT, R211, R196, PT ;  /* 0x000000c4d300720c */ /* 0x000fe40003f04270 */
[----:B------:R-:W-:Y:S02]  /*8b20*/  FSEL R197, R45, -INF , !P3 ;  /* 0xff8000002dc57808 */ /* 0x000fe40005800000 */
[----:B------:R-:W-:Y:S02]  /*8b30*/  ISETP.GT.AND P3, PT, R211, R194, PT ;  /* 0x000000c2d300720c */ /* 0x000fe40003f64270 */
[----:B------:R-:W-:Y:S01]  /*8b40*/  FSEL R130, R33, -INF , !P4 ;  /* 0xff80000021827808 */ /* 0x000fe20006000000 */
[----:B------:R-:W-:Y:S01]  /*8b50*/  IMAD.MOV.U32 R33, RZ, RZ, R107 ;  /* 0x000000ffff217224 */ /* 0x000fe200078e006b */
[----:B------:R-:W-:Y:S02]  /*8b60*/  FSEL R201, R41, -INF , !P6 ;  /* 0xff80000029c97808 */ /* 0x000fe40007000000 */
[----:B------:R-:W-:-:S02]  /*8b70*/  ISETP.GT.AND P4, PT, R211, R179, PT ;  /* 0x000000b3d300720c */ /* 0x000fc40003f84270 */
[----:B------:R-:W-:Y:S02]  /*8b80*/  ISETP.GT.AND P6, PT, R211, R181, PT ;  /* 0x000000b5d300720c */ /* 0x000fe40003fc4270 */
[----:B------:R-:W-:Y:S02]  /*8b90*/  FSEL R167, R32, -INF , !P5 ;  /* 0xff80000020a77808 */ /* 0x000fe40006800000 */
[----:B------:R-:W-:Y:S02]  /*8ba0*/  FSEL R79, R29, -INF , !P0 ;  /* 0xff8000001d4f7808 */ /* 0x000fe40004000000 */
[C---:B------:R-:W-:Y:S02]  /*8bb0*/  ISETP.GT.AND P5, PT, R211.reuse, R169, PT ;  /* 0x000000a9d300720c */ /* 0x040fe40003fa4270 */
[----:B------:R-:W-:Y:S02]  /*8bc0*/  ISETP.GT.AND P0, PT, R211, R177, PT ;  /* 0x000000b1d300720c */ /* 0x000fe40003f04270 */
[----:B------:R-:W-:-:S02]  /*8bd0*/  FSEL R126, R28, -INF , !P3 ;  /* 0xff8000001c7e7808 */ /* 0x000fc40005800000 */
[C---:B------:R-:W-:Y:S02]  /*8be0*/  ISETP.GT.AND P3, PT, R211.reuse, R187, PT ;  /* 0x000000bbd300720c */ /* 0x040fe40003f64270 */
[----:B------:R-:W-:Y:S02]  /*8bf0*/  FSEL R64, R20, -INF , !P4 ;  /* 0xff80000014407808 */ /* 0x000fe40006000000 */
        /* <DEDUP_REMOVED lines=8> */
[----:B------:R-:W-:Y:S02]  /*8c80*/  ISETP.GT.AND P3, PT, R211, R174, PT ;  /* 0x000000aed300720c */ /* 0x000fe40003f64270 */
[----:B------:R-:W-:-:S02]  /*8c90*/  FSEL R40, R13, -INF , !P4 ;  /* 0xff8000000d287808 */ /* 0x000fc40006000000 */
[----:B------:R-:W-:Y:S02]  /*8ca0*/  FSEL R56, R17, -INF , !P6 ;  /* 0xff80000011387808 */ /* 0x000fe40007000000 */
[----:B------:R-:W-:Y:S02]  /*8cb0*/  ISETP.GT.AND P4, PT, R240, R61, PT ;  /* 0x0000003df000720c */ /* 0x000fe40003f84270 */
[----:B------:R-:W-:Y:S02]  /*8cc0*/  ISETP.GT.AND P6, PT, R211, R180, PT ;  /* 0x000000b4d300720c */ /* 0x000fe40003fc4270 */
[----:B------:R-:W-:Y:S02]  /*8cd0*/  FSEL R44, R12, -INF , !P5 ;  /* 0xff8000000c2c7808 */ /* 0x000fe40006800000 */
[----:B------:R-:W-:Y:S02]  /*8ce0*/  FSEL R119, R9, -INF , !P0 ;  /* 0xff80000009777808 */ /* 0x000fe40004000000 */
[----:B------:R-:W-:Y:S01]  /*8cf0*/  ISETP.GT.AND P5, PT, R211, R170, PT ;  /* 0x000000aad300720c */ /* 0x000fe20003fa4270 */
[----:B------:R-:W-:Y:S01]  /*8d00*/  IMAD.MOV.U32 R211, RZ, RZ, R48 ;  /* 0x000000ffffd37224 */ /* 0x000fe200078e0030 */
[----:B------:R-:W-:-:S02]  /*8d10*/  ISETP.GE.AND P0, PT, R61, R238, PT ;  /* 0x000000ee3d00720c */ /* 0x000fc40003f06270 */
[----:B------:R-:W-:Y:S02]  /*8d20*/  FSEL R114, R8, -INF , !P3 ;  /* 0xff80000008727808 */ /* 0x000fe40005800000 */
[----:B------:R-:W-:Y:S02]  /*8d30*/  ISETP.GE.AND P3, PT, R61, R239, PT ;  /* 0x000000ef3d00720c */ /* 0x000fe40003f66270 */
[----:B------:R-:W-:Y:S02]  /*8d40*/  FSEL R12, R164, -INF , !P4 ;  /* 0xff800000a40c7808 */ /* 0x000fe40006000000 */
[----:B------:R-:W-:Y:S02]  /*8d50*/  FSEL R24, R4, -INF , !P6 ;  /* 0xff80000004187808 */ /* 0x000fe40007000000 */
[----:B------:R-:W-:Y:S02]  /*8d60*/  FSEL R123, R5, -INF , !P5 ;  /* 0xff800000057b7808 */ /* 0x000fe40006800000 */
[----:B------:R-:W-:-:S02]  /*8d70*/  FSEL R4, R102, -INF , !P0 ;  /* 0xff80000066047808 */ /* 0x000fc40004000000 */
[-C--:B------:R-:W-:Y:S02]  /*8d80*/  ISETP.GT.AND P5, PT, R240, R251.reuse, PT ;  /* 0x000000fbf000720c */ /* 0x080fe40003fa4270 */
[C---:B------:R-:W-:Y:S02]  /*8d90*/  ISETP.GT.AND P0, PT, R209.reuse, R251, PT ;  /* 0x000000fbd100720c */ /* 0x040fe40003f04270 */
[----:B------:R-:W-:Y:S02]  /*8da0*/  ISETP.GT.AND P6, PT, R209, R61, PT ;  /* 0x0000003dd100720c */ /* 0x000fe40003fc4270 */
[----:B------:R-:W-:Y:S02]  /*8db0*/  FSEL R12, R12, -INF , !P3 ;  /* 0xff8000000c0c7808 */ /* 0x000fe40005800000 */
[----:B------:R-:W-:Y:S02]  /*8dc0*/  ISETP.GE.AND P3, PT, R251, R238, PT ;  /* 0x000000eefb00720c */ /* 0x000fe40003f66270 */
        /* <DEDUP_REMOVED lines=9> */
[----:B------:R-:W-:Y:S02]  /*8e60*/  ISETP.GE.AND P5, PT, R251, R237, PT ;  /* 0x000000edfb00720c */ /* 0x000fe40003fa6270 */
[C---:B------:R-:W-:Y:S02]  /*8e70*/  ISETP.GE.AND P3, PT, R203.reuse, R238, PT ;  /* 0x000000eecb00720c */ /* 0x040fe40003f66270 */
[----:B------:R-:W-:Y:S02]  /*8e80*/  FSEL R8, R8, -INF , !P2 ;  /* 0xff80000008087808 */ /* 0x000fe40005000000 */
[----:B------:R-:W-:-:S02]  /*8e90*/  ISETP.GE.AND P2, PT, R203, R239, PT ;  /* 0x000000efcb00720c */ /* 0x000fc40003f46270 */
[----:B------:R-:W-:Y:S02]  /*8ea0*/  FSEL R20, R128, -INF , !P0 ;  /* 0xff80000080147808 */ /* 0x000fe40004000000 */
[----:B------:R-:W-:Y:S02]  /*8eb0*/  FSEL R61, R99, -INF , !P4 ;  /* 0xff800000633d7808 */ /* 0x000fe40006000000 */
[----:B------:R-:W-:Y:S02]  /*8ec0*/  FSEL R29, R29, -INF , !P6 ;  /* 0xff8000001d1d7808 */ /* 0x000fe40007000000 */
[----:B------:R-:W-:Y:S02]  /*8ed0*/  ISETP.GE.AND P4, PT, R251, R236, PT ;  /* 0x000000ecfb00720c */ /* 0x000fe40003f86270 */
[----:B------:R-:W-:Y:S02]  /*8ee0*/  FSEL R45, R95, -INF , !P5 ;  /* 0xff8000005f2d7808 */ /* 0x000fe40006800000 */
[----:B------:R-:W-:-:S02]  /*8ef0*/  ISETP.GT.AND P6, PT, R209, R203, PT ;  /* 0x000000cbd100720c */ /* 0x000fc40003fc4270 */
[----:B------:R-:W-:Y:S02]  /*8f00*/  FSEL R17, R205, -INF , !P3 ;  /* 0xff800000cd117808 */ /* 0x000fe40005800000 */
[-C--:B------:R-:W-:Y:S02]  /*8f10*/  ISETP.GT.AND P5, PT, R240, R185.reuse, PT ;  /* 0x000000b9f000720c */ /* 0x080fe40003fa4270 */
[----:B------:R-:W-:Y:S02]  /*8f20*/  ISETP.GT.AND P3, PT, R209, R185, PT ;  /* 0x000000b9d100720c */ /* 0x000fe40003f64270 */
[----:B------:R-:W-:Y:S02]  /*8f30*/  FSEL R20, R20, -INF , !P2 ;  /* 0xff80000014147808 */ /* 0x000fe40005000000 */
[----:B------:R-:W-:Y:S02]  /*8f40*/  ISETP.GE.AND P2, PT, R185, R238, PT ;  /* 0x000000eeb900720c */ /* 0x000fe40003f46270 */
[----:B------:R-:W-:-:S02]  /*8f50*/  FSEL R5, R66, -INF , !P6 ;  /* 0xff80000042057808 */ /* 0x000fc40007000000 */
[----:B------:R-:W-:Y:S02]  /*8f60*/  FSEL R21, R21, -INF , !P4 ;  /* 0xff80000015157808 */ /* 0x000fe40006000000 */
[----:B------:R-:W-:Y:S02]  /*8f70*/  ISETP.GE.AND P6, PT, R203, R236, PT ;  /* 0x000000eccb00720c */ /* 0x000fe40003fc6270 */
[----:B------:R-:W-:Y:S02]  /*8f80*/  FSEL R16, R129, -INF , !P5 ;  /* 0xff80000081107808 */ /* 0x000fe40006800000 */
[----:B------:R-:W-:Y:S02]  /*8f90*/  ISETP.GE.AND P4, PT, R185, R239, PT ;  /* 0x000000efb900720c */ /* 0x000fe40003f86270 */
[----:B------:R-:W-:Y:S02]  /*8fa0*/  FSEL R25, R67, -INF , !P3 ;  /* 0xff80000043197808 */ /* 0x000fe40005800000 */
[----:B------:R-:W-:-:S02]  /*8fb0*/  ISETP.GT.AND P3, PT, R240, R248, PT ;  /* 0x000000f8f000720c */ /* 0x000fc40003f64270 */
[-C--:B------:R-:W-:Y:S02]  /*8fc0*/  ISETP.GE.AND P0, PT, R203, R237.reuse, PT ;  /* 0x000000edcb00720c */ /* 0x080fe40003f06270 */
[----:B------:R-:W-:Y:S02]  /*8fd0*/  ISETP.GE.AND P5, PT, R185, R237, PT ;  /* 0x000000edb900720c */ /* 0x000fe40003fa6270 */
[----:B------:R-:W-:Y:S02]  /*8fe0*/  FSEL R13, R195, -INF , !P2 ;  /* 0xff800000c30d7808 */ /* 0x000fe40005000000 */
        /* <DEDUP_REMOVED lines=9> */
[-C--:B------:R-:W-:Y:S02]  /*9080*/  ISETP.GT.AND P5, PT, R240, R206.reuse, PT ;  /* 0x000000cef000720c */ /* 0x080fe40003fa4270 */
[----:B------:R-:W-:Y:S02]  /*9090*/  FSEL R102, R183, -INF , !P2 ;  /* 0xff800000b7667808 */ /* 0x000fe40005000000 */
[----:B------:R-:W-:Y:S02]  /*90a0*/  ISETP.GT.AND P2, PT, R209, R206, PT ;  /* 0x000000ced100720c */ /* 0x000fe40003f44270 */
[----:B------:R-:W-:Y:S02]  /*90b0*/  FSEL R62, R62, -INF , !P6 ;  /* 0xff8000003e3e7808 */ /* 0x000fe40007000000 */
[----:B------:R-:W-:Y:S02]  /*90c0*/  FSEL R70, R124, -INF , !P4 ;  /* 0xff8000007c467808 */ /* 0x000fe40006000000 */
[----:B------:R-:W-:-:S02]  /*90d0*/  ISETP.GE.AND P6, PT, R248, R236, PT ;  /* 0x000000ecf800720c */ /* 0x000fc40003fc6270 */
[C---:B------:R-:W-:Y:S02]  /*90e0*/  ISETP.GE.AND P4, PT, R206.reuse, R238, PT ;  /* 0x000000eece00720c */ /* 0x040fe40003f86270 */
[----:B------:R-:W-:Y:S02]  /*90f0*/  FSEL R107, R125, -INF , !P5 ;  /* 0xff8000007d6b7808 */ /* 0x000fe40006800000 */
[----:B------:R-:W-:Y:S02]  /*9100*/  FSEL R25, R25, -INF , !P0 ;  /* 0xff80000019197808 */ /* 0x000fe40004000000 */
[C---:B------:R-:W-:Y:S02]  /*9110*/  ISETP.GE.AND P0, PT, R206.reuse, R239, PT ;  /* 0x000000efce00720c */ /* 0x040fe40003f06270 */
[----:B------:R-:W-:Y:S02]  /*9120*/  ISETP.GE.AND P5, PT, R206, R237, PT ;  /* 0x000000edce00720c */ /* 0x000fe40003fa6270 */
[----:B------:R-:W-:-:S02]  /*9130*/  FSEL R41, R63, -INF , !P2 ;  /* 0xff8000003f297808 */ /* 0x000fc40005000000 */
[----:B------:R-:W-:Y:S02]  /*9140*/  ISETP.GT.AND P2, PT, R240, R202, PT ;  /* 0x000000caf000720c */ /* 0x000fe40003f44270 */
[----:B------:R-:W-:Y:S02]  /*9150*/  FSEL R75, R62, -INF , !P6 ;  /* 0xff8000003e4b7808 */ /* 0x000fe40007000000 */
[----:B------:R-:W-:Y:S02]  /*9160*/  FSEL R99, R175, -INF , !P4 ;  /* 0xff800000af637808 */ /* 0x000fe40006000000 */
[----:B------:R-:W-:Y:S02]  /*9170*/  ISETP.GE.AND P3, PT, R248, R237, PT ;  /* 0x000000edf800720c */ /* 0x000fe40003f66270 */
[----:B------:R-:W-:Y:S02]  /*9180*/  ISETP.GE.AND P4, PT, R202, R238, PT ;  /* 0x000000eeca00720c */ /* 0x000fe40003f86270 */
[----:B------:R-:W-:-:S02]  /*9190*/  ISETP.GT.AND P6, PT, R209, R202, PT ;  /* 0x000000cad100720c */ /* 0x000fc40003fc4270 */
[----:B------:R-:W-:Y:S02]  /*91a0*/  FSEL R107, R107, -INF , !P0 ;  /* 0xff8000006b6b7808 */ /* 0x000fe40004000000 */
[----:B------:R-:W-:Y:S02]  /*91b0*/  FSEL R32, R90, -INF , !P5 ;  /* 0xff8000005a207808 */ /* 0x000fe40006800000 */
[----:B------:R-:W-:Y:S02]  /*91c0*/  ISETP.GE.AND P0, PT, R202, R239, PT ;  /* 0x000000efca00720c */ /* 0x000fe40003f06270 */
[----:B------:R-:W-:Y:S02]  /*91d0*/  FSEL R90, R120, -INF , !P2 ;  /* 0xff800000785a7808 */ /* 0x000fe40005000000 */
[----:B------:R-:W-:Y:S02]  /*91e0*/  FSEL R69, R69, -INF , !P3 ;  /* 0xff80000045457808 */ /* 0x000fe40005800000 */
[----:B------:R-:W-:-:S02]  /*91f0*/  ISETP.GE.AND P2, PT, R202, R237, PT ;  /* 0x000000edca00720c */ /* 0x000fc40003f46270 */
[----:B------:R-:W-:Y:S02]  /*9200*/  FSEL R58, R58, -INF , !P6 ;  /* 0xff8000003a3a7808 */ /* 0x000fe40007000000 */
[----:B------:R-:W-:Y:S02]  /*9210*/  FSEL R94, R166, -INF , !P4 ;  /* 0xff800000a65e7808 */ /* 0x000fe40006000000 */
[-C--:B------:R-:W-:Y:S02]  /*9220*/  ISETP.GE.AND P3, PT, R206, R236.reuse, PT ;  /* 0x000000ecce00720c */ /* 0x080fe40003f66270 */
[----:B------:R-:W-:Y:S02]  /*9230*/  ISETP.GE.AND P6, PT, R202, R236, PT ;  /* 0x000000ecca00720c */ /* 0x000fe40003fc6270 */
[-C--:B------:R-:W-:Y:S02]  /*9240*/  ISETP.GT.AND P4, PT, R209, R182.reuse, PT ;  /* 0x000000b6d100720c */ /* 0x080fe40003f84270 */
[----:B------:R-:W-:-:S02]  /*9250*/  ISETP.GT.AND P5, PT, R240, R182, PT ;  /* 0x000000b6f000720c */ /* 0x000fc40003fa4270 */
[----:B------:R-:W-:Y:S02]  /*9260*/  FSEL R90, R90, -INF , !P0 ;  /* 0xff8000005a5a7808 */ /* 0x000fe40004000000 */
[----:B------:R-:W-:Y:S02]  /*9270*/  ISETP.GE.AND P0, PT, R182, R238, PT ;  /* 0x000000eeb600720c */ /* 0x000fe40003f06270 */
[----:B------:R-:W-:Y:S02]  /*9280*/  FSEL R67, R37, -INF , !P2 ;  /* 0xff80000025437808 */ /* 0x000fe40005000000 */
[----:B------:R-:W-:Y:S02]  /*9290*/  FSEL R41, R41, -INF , !P3 ;  /* 0xff80000029297808 */ /* 0x000fe40005800000 */
[----:B------:R-:W-:Y:S02]  /*92a0*/  FSEL R59, R59, -INF , !P4 ;  /* 0xff8000003b3b7808 */ /* 0x000fe40006000000 */
[----:B------:R-:W-:-:S02]  /*92b0*/  FSEL R37, R58, -INF , !P6 ;  /* 0xff8000003a257808 */ /* 0x000fc40007000000 */
[----:B------:R-:W-:Y:S02]  /*92c0*/  FSEL R95, R121, -INF , !P5 ;  /* 0xff800000795f7808 */ /* 0x000fe40006800000 */
[----:B------:R-:W-:Y:S02]  /*92d0*/  ISETP.GE.AND P3, PT, R182, R239, PT ;  /* 0x000000efb600720c */ /* 0x000fe40003f66270 */
[-C--:B------:R-:W-:Y:S02]  /*92e0*/  ISETP.GT.AND P4, PT, R240, R178.reuse, PT ;  /* 0x000000b2f000720c */ /* 0x080fe40003f84270 */
[----:B------:R-:W-:Y:S02]  /*92f0*/  ISETP.GT.AND P6, PT, R209, R178, PT ;  /* 0x000000b2d100720c */ /* 0x000fe40003fc4270 */
[----:B------:R-:W-:Y:S02]  /*9300*/  FSEL R52, R127, -INF , !P0 ;  /* 0xff8000007f347808 */ /* 0x000fe40004000000 */
[----:B------:R-:W-:-:S02]  /*9310*/  ISETP.GE.AND P5, PT, R182, R237, PT ;  /* 0x000000edb600720c */ /* 0x000fc40003fa6270 */
[----:B------:R-:W-:Y:S02]  /*9320*/  ISETP.GE.AND P0, PT, R178, R238, PT ;  /* 0x000000eeb200720c */ /* 0x000fe40003f06270 */
[----:B------:R-:W-:Y:S02]  /*9330*/  FSEL R95, R95, -INF , !P3 ;  /* 0xff8000005f5f7808 */ /* 0x000fe40005800000 */
[----:B------:R-:W-:Y:S02]  /*9340*/  FSEL R116, R116, -INF , !P4 ;  /* 0xff80000074747808 */ /* 0x000fe40006000000 */
[----:B------:R-:W-:Y:S02]  /*9350*/  FSEL R48, R54, -INF , !P6 ;  /* 0xff80000036307808 */ /* 0x000fe40007000000 */
[C---:B------:R-:W-:Y:S02]  /*9360*/  ISETP.GE.AND P3, PT, R178.reuse, R239, PT ;  /* 0x000000efb200720c */ /* 0x040fe40003f66270 */
[----:B------:R-:W-:-:S02]  /*9370*/  ISETP.GE.AND P4, PT, R178, R237, PT ;  /* 0x000000edb200720c */ /* 0x000fc40003f86270 */
[-C--:B------:R-:W-:Y:S02]  /*9380*/  ISETP.GE.AND P6, PT, R178, R236.reuse, PT ;  /* 0x000000ecb200720c */ /* 0x080fe40003fc6270 */
[----:B------:R-:W-:Y:S02]  /*9390*/  ISETP.GE.AND P2, PT, R182, R236, PT ;  /* 0x000000ecb600720c */ /* 0x000fe40003f46270 */
[----:B------:R-:W-:Y:S02]  /*93a0*/  FSEL R33, R33, -INF , !P5 ;  /* 0xff80000021217808 */ /* 0x000fe40006800000 */
[----:B------:R-:W-:Y:S02]  /*93b0*/  FSEL R178, R122, -INF , !P0 ;  /* 0xff8000007ab27808 */ /* 0x000fe40004000000 */
[-C--:B------:R-:W-:Y:S02]  /*93c0*/  ISETP.GT.AND P5, PT, R240, R176.reuse, PT ;  /* 0x000000b0f000720c */ /* 0x080fe40003fa4270 */
[----:B------:R-:W-:-:S02]  /*93d0*/  ISETP.GT.AND P0, PT, R209, R176, PT ;  /* 0x000000b0d100720c */ /* 0x000fc40003f04270 */
[----:B------:R-:W-:Y:S02]  /*93e0*/  FSEL R66, R59, -INF , !P2 ;  /* 0xff8000003b427808 */ /* 0x000fe40005000000 */
[----:B------:R-:W-:Y:S02]  /*93f0*/  FSEL R117, R117, -INF , !P5 ;  /* 0xff80000075757808 */ /* 0x000fe40006800000 */
[----:B------:R-:W-:Y:S02]  /*9400*/  ISETP.GE.AND P2, PT, R176, R239, PT ;  /* 0x000000efb000720c */ /* 0x000fe40003f46270 */
[----:B------:R-:W-:Y:S02]  /*9410*/  FSEL R55, R55, -INF , !P0 ;  /* 0xff80000037377808 */ /* 0x000fe40004000000 */
[----:B------:R-:W-:Y:S02]  /*9420*/  FSEL R182, R116, -INF , !P3 ;  /* 0xff80000074b67808 */ /* 0x000fe40005800000 */
[----:B------:R-:W-:-:S02]  /*9430*/  ISETP.GT.AND P0, PT, R240, R172, PT ;  /* 0x000000acf000720c */ /* 0x000fc40003f04270 */
[----:B------:R-:W-:Y:S02]  /*9440*/  ISETP.GE.AND P3, PT, R176, R238, PT ;  /* 0x000000eeb000720c */ /* 0x000fe40003f66270 */
[----:B------:R-:W-:Y:S02]  /*9450*/  FSEL R48, R48, -INF , !P6 ;  /* 0xff80000030307808 */ /* 0x000fe40007000000 */
[----:B------:R-:W-:Y:S02]  /*9460*/  ISETP.GT.AND P6, PT, R209, R172, PT ;  /* 0x000000acd100720c */ /* 0x000fe40003fc4270 */
[----:B------:R-:W-:Y:S02]  /*9470*/  FSEL R54, R49, -INF , !P4 ;  /* 0xff80000031367808 */ /* 0x000fe40006000000 */
[----:B------:R-:W-:Y:S02]  /*9480*/  FSEL R175, R117, -INF , !P2 ;  /* 0xff80000075af7808 */ /* 0x000fe40005000000 */
[----:B------:R-:W-:-:S02]  /*9490*/  ISETP.GE.AND P5, PT, R176, R237, PT ;  /* 0x000000edb000720c */ /* 0x000fc40003fa6270 */
[----:B------:R-:W-:Y:S02]  /*94a0*/  ISETP.GE.AND P4, PT, R176, R236, PT ;  /* 0x000000ecb000720c */ /* 0x000fe40003f86270 */
[----:B------:R-:W-:Y:S02]  /*94b0*/  ISETP.GE.AND P2, PT, R172, R239, PT ;  /* 0x000000efac00720c */ /* 0x000fe40003f46270 */
[----:B------:R-:W-:Y:S02]  /*94c0*/  FSEL R112, R112, -INF , !P0 ;  /* 0xff80000070707808 */ /* 0x000fe40004000000 */
[----:B------:R-:W-:Y:S02]  /*94d0*/  FSEL R176, R118, -INF , !P3 ;  /* 0xff80000076b07808 */ /* 0x000fe40005800000 */
[----:B------:R-:W-:Y:S02]  /*94e0*/  ISETP.GE.AND P3, PT, R172, R238, PT ;  /* 0x000000eeac00720c */ /* 0x000fe40003f66270 */
[----:B------:R-:W-:-:S02]  /*94f0*/  FSEL R49, R50, -INF , !P6 ;  /* 0xff80000032317808 */ /* 0x000fc40007000000 */
[C---:B------:R-:W-:Y:S02]  /*9500*/  ISETP.GE.AND P0, PT, R172.reuse, R237, PT ;  /* 0x000000edac00720c */ /* 0x040fe40003f06270 */
[----:B------:R-:W-:Y:S02]  /*9510*/  ISETP.GE.AND P6, PT, R172, R236, PT ;  /* 0x000000ecac00720c */ /* 0x000fe40003fc6270 */
[----:B------:R-:W-:Y:S02]  /*9520*/  FSEL R53, R53, -INF , !P5 ;  /* 0xff80000035357808 */ /* 0x000fe40006800000 */
[----:B------:R-:W-:Y:S02]  /*9530*/  FSEL R172, R112, -INF , !P2 ;  /* 0xff80000070ac7808 */ /* 0x000fe40005000000 */
[----:B------:R-:W-:Y:S02]  /*9540*/  ISETP.GT.AND P5, PT, R240, R200, PT ;  /* 0x000000c8f000720c */ /* 0x000fe40003fa4270 */
[----:B------:R-:W-:-:S02]  /*9550*/  ISETP.GE.AND P2, PT, R200, R238, PT ;  /* 0x000000eec800720c */ /* 0x000fc40003f46270 */
[----:B------:R-:W-:Y:S02]  /*9560*/  FSEL R193, R193, -INF , !P3 ;  /* 0xff800000c1c17808 */ /* 0x000fe40005800000 */
[----:B------:R-:W-:Y:S02]  /*9570*/  ISETP.GT.AND P3, PT, R209, R200, PT ;  /* 0x000000c8d100720c */ /* 0x000fe40003f64270 */
[----:B------:R-:W-:Y:S02]  /*9580*/  FSEL R113, R113, -INF , !P5 ;  /* 0xff80000071717808 */ /* 0x000fe40006800000 */
[----:B------:R-:W-:Y:S02]  /*9590*/  FSEL R199, R199, -INF , !P2 ;  /* 0xff800000c7c77808 */ /* 0x000fe40005000000 */
[----:B------:R-:W-:Y:S02]  /*95a0*/  FSEL R50, R55, -INF , !P4 ;  /* 0xff80000037327808 */ /* 0x000fe40006000000 */
[----:B------:R-:W-:-:S02]  /*95b0*/  ISETP.GE.AND P5, PT, R200, R237, PT ;  /* 0x000000edc800720c */ /* 0x000fc40003fa6270 */
[----:B------:R-:W-:Y:S02]  /*95c0*/  ISETP.GE.AND P2, PT, R190, R238, PT ;  /* 0x000000eebe00720c */ /* 0x000fe40003f46270 */
        /* <DEDUP_REMOVED lines=8> */
[----:B------:R-:W-:Y:S02]  /*9650*/  FSEL R185, R113, -INF , !P4 ;  /* 0xff80000071b97808 */ /* 0x000fe40006000000 */
[-C--:B------:R-:W-:Y:S02]  /*9660*/  ISETP.GT.AND P5, PT, R240, R188.reuse, PT ;  /* 0x000000bcf000720c */ /* 0x080fe40003fa4270 */
[----:B------:R-:W-:-:S02]  /*9670*/  ISETP.GT.AND P2, PT, R209, R188, PT ;  /* 0x000000bcd100720c */ /* 0x000fc40003f44270 */
[----:B------:R-:W-:Y:S02]  /*9680*/  ISETP.GE.AND P4, PT, R190, R239, PT ;  /* 0x000000efbe00720c */ /* 0x000fe40003f86270 */
[----:B------:R-:W-:Y:S02]  /*9690*/  ISETP.GT.AND P6, PT, R209, R190, PT ;  /* 0x000000bed100720c */ /* 0x000fe40003fc4270 */
[----:B------:R-:W-:Y:S02]  /*96a0*/  FSEL R108, R108, -INF , !P3 ;  /* 0xff8000006c6c7808 */ /* 0x000fe40005800000 */
[----:B------:R-:W-:Y:S02]  /*96b0*/  FSEL R111, R58, -INF , !P0 ;  /* 0xff8000003a6f7808 */ /* 0x000fe40004000000 */
[----:B------:R-:W-:Y:S02]  /*96c0*/  ISETP.GE.AND P3, PT, R190, R237, PT ;  /* 0x000000edbe00720c */ /* 0x000fe40003f66270 */
[----:B------:R-:W-:-:S02]  /*96d0*/  FSEL R109, R109, -INF , !P5 ;  /* 0xff8000006d6d7808 */ /* 0x000fc40006800000 */
[----:B------:R-:W-:Y:S02]  /*96e0*/  ISETP.GE.AND P0, PT, R188, R239, PT ;  /* 0x000000efbc00720c */ /* 0x000fe40003f06270 */
[----:B------:R-:W-:Y:S02]  /*96f0*/  FSEL R47, R47, -INF , !P2 ;  /* 0xff8000002f2f7808 */ /* 0x000fe40005000000 */
[----:B------:R-:W-:Y:S02]  /*9700*/  FSEL R46, R46, -INF , !P6 ;  /* 0xff8000002e2e7808 */ /* 0x000fe40007000000 */
[----:B------:R-:W-:Y:S02]  /*9710*/  FSEL R202, R108, -INF , !P4 ;  /* 0xff8000006cca7808 */ /* 0x000fe40006000000 */
[----:B------:R-:W-:Y:S02]  /*9720*/  ISETP.GT.AND P2, PT, R240, R184, PT ;  /* 0x000000b8f000720c */ /* 0x000fe40003f44270 */
[----:B------:R-:W-:-:S02]  /*9730*/  ISETP.GE.AND P6, PT, R190, R236, PT ;  /* 0x000000ecbe00720c */ /* 0x000fc40003fc6270 */
[C---:B------:R-:W-:Y:S02]  /*9740*/  ISETP.GE.AND P4, PT, R188.reuse, R238, PT ;  /* 0x000000eebc00720c */ /* 0x040fe40003f86270 */
[----:B------:R-:W-:Y:S02]  /*9750*/  FSEL R190, R247, -INF , !P3 ;  /* 0xff800000f7be7808 */ /* 0x000fe40005800000 */
[----:B------:R-:W-:Y:S02]  /*9760*/  FSEL R200, R109, -INF , !P0 ;  /* 0xff8000006dc87808 */ /* 0x000fe40004000000 */
[C---:B------:R-:W-:Y:S02]  /*9770*/  ISETP.GE.AND P5, PT, R188.reuse, R237, PT ;  /* 0x000000edbc00720c */ /* 0x040fe40003fa6270 */
[----:B------:R-:W-:Y:S02]  /*9780*/  ISETP.GE.AND P3, PT, R188, R236, PT ;  /* 0x000000ecbc00720c */ /* 0x000fe40003f66270 */
[----:B------:R-:W-:-:S02]  /*9790*/  ISETP.GE.AND P0, PT, R184, R239, PT ;  /* 0x000000efb800720c */ /* 0x000fc40003f06270 */
[----:B------:R-:W-:Y:S02]  /*97a0*/  FSEL R104, R104, -INF , !P2 ;  /* 0xff80000068687808 */ /* 0x000fe40005000000 */
[----:B------:R-:W-:Y:S02]  /*97b0*/  FSEL R188, R46, -INF , !P6 ;  /* 0xff8000002ebc7808 */ /* 0x000fe40007000000 */
[----:B------:R-:W-:Y:S02]  /*97c0*/  FSEL R218, R218, -INF , !P4 ;  /* 0xff800000dada7808 */ /* 0x000fe40006000000 */
[----:B------:R-:W-:Y:S02]  /*97d0*/  ISETP.GE.AND P4, PT, R184, R238, PT ;  /* 0x000000eeb800720c */ /* 0x000fe40003f86270 */
[----:B------:R-:W-:Y:S02]  /*97e0*/  ISETP.GT.AND P6, PT, R209, R184, PT ;  /* 0x000000b8d100720c */ /* 0x000fe40003fc4270 */
[----:B------:R-:W-:-:S02]  /*97f0*/  FSEL R197, R197, -INF , !P5 ;  /* 0xff800000c5c57808 */ /* 0x000fc40006800000 */
[----:B------:R-:W-:Y:S02]  /*9800*/  FSEL R63, R104, -INF , !P0 ;  /* 0xff800000683f7808 */ /* 0x000fe40004000000 */
[----:B------:R-:W-:Y:S02]  /*9810*/  ISETP.GT.AND P5, PT, R240, R204, PT ;  /* 0x000000ccf000720c */ /* 0x000fe40003fa4270 */
[----:B------:R-:W-:Y:S02]  /*9820*/  ISETP.GE.AND P0, PT, R204, R238, PT ;  /* 0x000000eecc00720c */ /* 0x000fe40003f06270 */
[----:B------:R-:W-:Y:S02]  /*9830*/  FSEL R42, R42, -INF , !P6 ;  /* 0xff8000002a2a7808 */ /* 0x000fe40007000000 */
[----:B------:R-:W-:Y:S02]  /*9840*/  FSEL R250, R250, -INF , !P4 ;  /* 0xff800000fafa7808 */ /* 0x000fe40006000000 */
[----:B------:R-:W-:-:S02]  /*9850*/  ISETP.GE.AND P6, PT, R184, R236, PT ;  /* 0x000000ecb800720c */ /* 0x000fc40003fc6270 */
[----:B------:R-:W-:Y:S02]  /*9860*/  ISETP.GT.AND P4, PT, R209, R204, PT ;  /* 0x000000ccd100720c */ /* 0x000fe40003f84270 */
[-C--:B------:R-:W-:Y:S02]  /*9870*/  ISETP.GE.AND P2, PT, R184, R237.reuse, PT ;  /* 0x000000edb800720c */ /* 0x080fe40003f46270 */
[----:B------:R-:W-:Y:S02]  /*9880*/  FSEL R105, R105, -INF , !P5 ;  /* 0xff80000069697808 */ /* 0x000fe40006800000 */
[----:B------:R-:W-:Y:S02]  /*9890*/  FSEL R252, R252, -INF , !P0 ;  /* 0xff800000fcfc7808 */ /* 0x000fe40004000000 */
[----:B------:R-:W-:Y:S02]  /*98a0*/  FSEL R59, R47, -INF , !P3 ;  /* 0xff8000002f3b7808 */ /* 0x000fe40005800000 */
[----:B------:R-:W-:-:S02]  /*98b0*/  ISETP.GE.AND P5, PT, R204, R237, PT ;  /* 0x000000edcc00720c */ /* 0x000fc40003fa6270 */
[----:B------:R-:W-:Y:S02]  /*98c0*/  ISETP.GE.AND P0, PT, R192, R238, PT ;  /* 0x000000eec000720c */ /* 0x000fe40003f06270 */
[----:B------:R-:W-:Y:S02]  /*98d0*/  ISETP.GE.AND P3, PT, R204, R239, PT ;  /* 0x000000efcc00720c */ /* 0x000fe40003f66270 */
[----:B------:R-:W-:Y:S02]  /*98e0*/  FSEL R43, R43, -INF , !P4 ;  /* 0xff8000002b2b7808 */ /* 0x000fe40006000000 */
[----:B------:R-:W-:Y:S02]  /*98f0*/  FSEL R203, R42, -INF , !P6 ;  /* 0xff8000002acb7808 */ /* 0x000fe40007000000 */
[-C--:B------:R-:W-:Y:S02]  /*9900*/  ISETP.GT.AND P4, PT, R240, R192.reuse, PT ;  /* 0x000000c0f000720c */ /* 0x080fe40003f84270 */
[----:B------:R-:W-:-:S02]  /*9910*/  ISETP.GT.AND P6, PT, R209, R192, PT ;  /* 0x000000c0d100720c */ /* 0x000fc40003fc4270 */
[----:B------:R-:W-:Y:S02]  /*9920*/  FSEL R184, R191, -INF , !P2 ;  /* 0xff800000bfb87808 */ /* 0x000fe40005000000 */
[----:B------:R-:W-:Y:S02]  /*9930*/  ISETP.GE.AND P2, PT, R204, R236, PT ;  /* 0x000000eccc00720c */ /* 0x000fe40003f46270 */
[----:B------:R-:W-:Y:S02]  /*9940*/  FSEL R201, R201, -INF , !P5 ;  /* 0xff800000c9c97808 */ /* 0x000fe40006800000 */
[----:B------:R-:W-:Y:S02]  /*9950*/  FSEL R211, R106, -INF , !P0 ;  /* 0xff8000006ad37808 */ /* 0x000fe40004000000 */
[----:B------:R-:W-:Y:S02]  /*9960*/  FSEL R248, R105, -INF , !P3 ;  /* 0xff80000069f87808 */ /* 0x000fe40005800000 */
[----:B------:R-:W-:-:S02]  /*9970*/  ISETP.GT.AND P5, PT, R240, R198, PT ;  /* 0x000000c6f000720c */ /* 0x000fc40003fa4270 */
[----:B------:R-:W-:Y:S02]  /*9980*/  ISETP.GT.AND P0, PT, R209, R198, PT ;  /* 0x000000c6d100720c */ /* 0x000fe40003f04270 */
[----:B------:R-:W-:Y:S02]  /*9990*/  ISETP.GE.AND P3, PT, R192, R239, PT ;  /* 0x000000efc000720c */ /* 0x000fe40003f66270 */
[----:B------:R-:W-:Y:S02]  /*99a0*/  FSEL R100, R100, -INF , !P4 ;  /* 0xff80000064647808 */ /* 0x000fe40006000000 */
[----:B------:R-:W-:Y:S02]  /*99b0*/  FSEL R34, R34, -INF , !P6 ;  /* 0xff80000022227808 */ /* 0x000fe40007000000 */
        /* <DEDUP_REMOVED lines=8> */
[C---:B------:R-:W-:Y:S02]  /*9a40*/  ISETP.GE.AND P3, PT, R198.reuse, R238, PT ;  /* 0x000000eec600720c */ /* 0x040fe40003f66270 */
[----:B------:R-:W-:Y:S02]  /*9a50*/  FSEL R101, R101, -INF , !P2 ;  /* 0xff80000065657808 */ /* 0x000fe40005000000 */
[----:B------:R-:W-:Y:S02]  /*9a60*/  ISETP.GE.AND P5, PT, R198, R237, PT ;  /* 0x000000edc600720c */ /* 0x000fe40003fa6270 */
[----:B------:R-:W-:Y:S02]  /*9a70*/  ISETP.GE.AND P2, PT, R194, R239, PT ;  /* 0x000000efc200720c */ /* 0x000fe40003f46270 */
[----:B------:R-:W-:Y:S02]  /*9a80*/  FSEL R96, R96, -INF , !P0 ;  /* 0xff80000060607808 */ /* 0x000fe40004000000 */
[----:B------:R-:W-:-:S02]  /*9a90*/  FSEL R205, R103, -INF , !P3 ;  /* 0xff80000067cd7808 */ /* 0x000fc40005800000 */
[----:B------:R-:W-:Y:S02]  /*9aa0*/  ISETP.GE.AND P3, PT, R194, R238, PT ;  /* 0x000000eec200720c */ /* 0x000fe40003f66270 */
[----:B------:R-:W-:Y:S02]  /*9ab0*/  FSEL R249, R34, -INF , !P6 ;  /* 0xff80000022f97808 */ /* 0x000fe40007000000 */
[----:B------:R-:W-:Y:S02]  /*9ac0*/  FSEL R204, R130, -INF , !P5 ;  /* 0xff80000082cc7808 */ /* 0x000fe40006800000 */
[----:B------:R-:W-:Y:S02]  /*9ad0*/  ISETP.GT.AND P6, PT, R209, R194, PT ;  /* 0x000000c2d100720c */ /* 0x000fe40003fc4270 */
[----:B------:R-:W-:Y:S02]  /*9ae0*/  FSEL R105, R96, -INF , !P2 ;  /* 0xff80000060697808 */ /* 0x000fe40005000000 */
[----:B------:R-:W-:-:S02]  /*9af0*/  FSEL R206, R167, -INF , !P4 ;  /* 0xff800000a7ce7808 */ /* 0x000fc40006000000 */
[----:B------:R-:W-:Y:S02]  /*9b00*/  ISETP.GT.AND P5, PT, R240, R196, PT ;  /* 0x000000c4f000720c */ /* 0x000fe40003fa4270 */
[----:B------:R-:W-:Y:S02]  /*9b10*/  ISETP.GE.AND P2, PT, R196, R238, PT ;  /* 0x000000eec400720c */ /* 0x000fe40003f46270 */
[----:B------:R-:W-:Y:S02]  /*9b20*/  ISETP.GE.AND P4, PT, R198, R236, PT ;  /* 0x000000ecc600720c */ /* 0x000fe40003f86270 */
[----:B------:R-:W-:Y:S02]  /*9b30*/  FSEL R207, R207, -INF , !P3 ;  /* 0xff800000cfcf7808 */ /* 0x000fe40005800000 */
[----:B------:R-:W-:Y:S02]  /*9b40*/  ISETP.GT.AND P3, PT, R209, R196, PT ;  /* 0x000000c4d100720c */ /* 0x000fe40003f64270 */
[----:B------:R-:W-:-:S02]  /*9b50*/  ISETP.GE.AND P0, PT, R194, R237, PT ;  /* 0x000000edc200720c */ /* 0x000fc40003f06270 */
[----:B------:R-:W-:Y:S02]  /*9b60*/  FSEL R30, R30, -INF , !P6 ;  /* 0xff8000001e1e7808 */ /* 0x000fe40007000000 */
[----:B------:R-:W-:Y:S02]  /*9b70*/  ISETP.GE.AND P6, PT, R194, R236, PT ;  /* 0x000000ecc200720c */ /* 0x000fe40003fc6270 */
        /* <DEDUP_REMOVED lines=8> */
[----:B------:R-:W-:Y:S02]  /*9c00*/  ISETP.GT.AND P3, PT, R240, R181, PT ;  /* 0x000000b5f000720c */ /* 0x000fe40003f64270 */
        /* <DEDUP_REMOVED lines=19> */
[----:B------:R-:W-:Y:S02]  /*9d40*/  ISETP.GE.AND P4, PT, R169, R238, PT ;  /* 0x000000eea900720c */ /* 0x000fe40003f86270 */
        /* <DEDUP_REMOVED lines=33> */
[----:B------:R-:W-:Y:S02]  /*9f60*/  FSEL R130, R89, -INF , !P3 ;  /* 0xff80000059827808 */ /* 0x000fe40005800000 */
[----:B------:R-:W-:-:S02]  /*9f70*/  ISETP.GT.AND P5, PT, R240, R171, PT ;  /* 0x000000abf000720c */ /* 0x000fc40003fa4270 */
[----:B------:R-:W-:Y:S02]  /*9f80*/  ISETP.GT.AND P0, PT, R209, R171, PT ;  /* 0x000000abd100720c */ /* 0x000fe40003f04270 */
[C---:B------:R-:W-:Y:S02]  /*9f90*/  ISETP.GE.AND P3, PT, R177.reuse, R239, PT ;  /* 0x000000efb100720c */ /* 0x040fe40003f66270 */
        /* <DEDUP_REMOVED lines=12> */
[----:B------:R-:W-:Y:S02]  /*a060*/  FSEL R103, R18, -INF , !P6 ;  /* 0xff80000012677808 */ /* 0x000fe40007000000 */
[C---:B------:R-:W-:Y:S02]  /*a070*/  ISETP.GE.AND P5, PT, R171.reuse, R237, PT ;  /* 0x000000edab00720c */ /* 0x040fe40003fa6270 */
[----:B------:R-:W-:Y:S02]  /*a080*/  ISETP.GE.AND P4, PT, R171, R236, PT ;  /* 0x000000ecab00720c */ /* 0x000fe40003f86270 */
[----:B------:R-:W-:-:S02]  /*a090*/  ISETP.GT.AND P6, PT, R209, R168, PT ;  /* 0x000000a8d100720c */ /* 0x000fc40003fc4270 */
[----:B------:R-:W-:Y:S02]  /*a0a0*/  FSEL R171, R85, -INF , !P2 ;  /* 0xff80000055ab7808 */ /* 0x000fe40005000000 */
        /* <DEDUP_REMOVED lines=15> */
[----:B------:R-:W-:Y:S02]  /*a1a0*/  ISETP.GE.AND P5, PT, R173, R237, PT ;  /* 0x000000edad00720c */ /* 0x000fe40003fa6270 */
[----:B------:R-:W-:-:S02]  /*a1b0*/  ISETP.GE.AND P2, PT, R174, R238, PT ;  /* 0x000000eeae00720c */ /* 0x000fc40003f46270 */
[----:B------:R-:W-:Y:S02]  /*a1c0*/  FSEL R91, R19, -INF , !P4 ;  /* 0xff800000135b7808 */ /* 0x000fe40006000000 */
[----:B------:R-:W-:Y:S02]  /*a1d0*/  FSEL R15, R15, -INF , !P3 ;  /* 0xff8000000f0f7808 */ /* 0x000fe40005800000 */
[C---:B------:R-:W-:Y:S02]  /*a1e0*/  ISETP.GE.AND P4, PT, R173.reuse, R239, PT ;  /* 0x000000efad00720c */ /* 0x040fe40003f86270 */
[----:B------:R-:W-:Y:S02]  /*a1f0*/  ISETP.GT.AND P3, PT, R240, R174, PT ;  /* 0x000000aef000720c */ /* 0x000fe40003f64270 */
[----:B------:R-:W-:Y:S02]  /*a200*/  FSEL R108, R44, -INF , !P0 ;  /* 0xff8000002c6c7808 */ /* 0x000fe40004000000 */
[----:B------:R-:W-:-:S02]  /*a210*/  ISETP.GE.AND P0, PT, R173, R236, PT ;  /* 0x000000ecad00720c */ /* 0x000fc40003f06270 */
[----:B------:R-:W-:Y:S02]  /*a220*/  FSEL R87, R14, -INF , !P6 ;  /* 0xff8000000e577808 */ /* 0x000fe40007000000 */
[----:B------:R-:W-:Y:S02]  /*a230*/  FSEL R113, R40, -INF , !P5 ;  /* 0xff80000028717808 */ /* 0x000fe40006800000 */
[----:B------:R-:W-:Y:S02]  /*a240*/  FSEL R124, R78, -INF , !P2 ;  /* 0xff8000004e7c7808 */ /* 0x000fe40005000000 */
[C---:B------:R-:W-:Y:S02]  /*a250*/  ISETP.GT.AND P6, PT, R209.reuse, R174, PT ;  /* 0x000000aed100720c */ /* 0x040fe40003fc4270 */
[-C--:B------:R-:W-:Y:S02]  /*a260*/  ISETP.GT.AND P5, PT, R240, R186.reuse, PT ;  /* 0x000000baf000720c */ /* 0x080fe40003fa4270 */
[----:B------:R-:W-:-:S02]  /*a270*/  ISETP.GT.AND P2, PT, R209, R186, PT ;  /* 0x000000bad100720c */ /* 0x000fc40003f44270 */
[----:B------:R-:W-:Y:S02]  /*a280*/  FSEL R177, R81, -INF , !P4 ;  /* 0xff80000051b17808 */ /* 0x000fe40006000000 */
[----:B------:R-:W-:Y:S02]  /*a290*/  FSEL R76, R76, -INF , !P3 ;  /* 0xff8000004c4c7808 */ /* 0x000fe40005800000 */
[C---:B------:R-:W-:Y:S02]  /*a2a0*/  ISETP.GE.AND P4, PT, R174.reuse, R239, PT ;  /* 0x000000efae00720c */ /* 0x040fe40003f86270 */
[----:B------:R-:W-:Y:S02]  /*a2b0*/  ISETP.GE.AND P3, PT, R174, R237, PT ;  /* 0x000000edae00720c */ /* 0x000fe40003f66270 */
[----:B------:R-:W-:Y:S02]  /*a2c0*/  FSEL R89, R15, -INF , !P0 ;  /* 0xff8000000f597808 */ /* 0x000fe40004000000 */
[----:B------:R-:W-:-:S02]  /*a2d0*/  FSEL R10, R10, -INF , !P6 ;  /* 0xff8000000a0a7808 */ /* 0x000fc40007000000 */
[----:B------:R-:W-:Y:S02]  /*a2e0*/  FSEL R77, R77, -INF , !P5 ;  /* 0xff8000004d4d7808 */ /* 0x000fe40006800000 */
[----:B------:R-:W-:Y:S02]  /*a2f0*/  ISETP.GE.AND P0, PT, R186, R239, PT ;  /* 0x000000efba00720c */ /* 0x000fe40003f06270 */
[----:B------:R-:W-:Y:S02]  /*a300*/  FSEL R11, R11, -INF , !P2 ;  /* 0xff8000000b0b7808 */ /* 0x000fe40005000000 */
[----:B------:R-:W-:Y:S02]  /*a310*/  ISETP.GE.AND P6, PT, R174, R236, PT ;  /* 0x000000ecae00720c */ /* 0x000fe40003fc6270 */
[----:B------:R-:W-:Y:S02]  /*a320*/  ISETP.GT.AND P2, PT, R240, R180, PT ;  /* 0x000000b4f000720c */ /* 0x000fe40003f44270 */
[----:B------:R-:W-:-:S02]  /*a330*/  FSEL R174, R76, -INF , !P4 ;  /* 0xff8000004cae7808 */ /* 0x000fc40006000000 */
[----:B------:R-:W-:Y:S02]  /*a340*/  FSEL R114, R114, -INF , !P3 ;  /* 0xff80000072727808 */ /* 0x000fe40005800000 */
[C---:B------:R-:W-:Y:S02]  /*a350*/  ISETP.GE.AND P5, PT, R186.reuse, R238, PT ;  /* 0x000000eeba00720c */ /* 0x040fe40003fa6270 */
[C---:B------:R-:W-:Y:S02]  /*a360*/  ISETP.GE.AND P3, PT, R186.reuse, R237, PT ;  /* 0x000000edba00720c */ /* 0x040fe40003f66270 */
[----:B------:R-:W-:Y:S02]  /*a370*/  ISETP.GE.AND P4, PT, R186, R236, PT ;  /* 0x000000ecba00720c */ /* 0x000fe40003f86270 */
[----:B------:R-:W-:Y:S02]  /*a380*/  FSEL R191, R77, -INF , !P0 ;  /* 0xff8000004dbf7808 */ /* 0x000fe40004000000 */
[----:B------:R-:W-:-:S02]  /*a390*/  ISETP.GE.AND P0, PT, R180, R239, PT ;  /* 0x000000efb400720c */ /* 0x000fc40003f06270 */
[----:B------:R-:W-:Y:S02]  /*a3a0*/  FSEL R72, R72, -INF , !P2 ;  /* 0xff80000048487808 */ /* 0x000fe40005000000 */
[----:B------:R-:W-:Y:S02]  /*a3b0*/  FSEL R79, R10, -INF , !P6 ;  /* 0xff8000000a4f7808 */ /* 0x000fe40007000000 */
[----:B------:R-:W-:Y:S02]  /*a3c0*/  FSEL R131, R131, -INF , !P5 ;  /* 0xff80000083837808 */ /* 0x000fe40006800000 */
[----:B------:R-:W-:Y:S02]  /*a3d0*/  FSEL R119, R119, -INF , !P3 ;  /* 0xff80000077777808 */ /* 0x000fe40005800000 */
[----:B------:R-:W-:Y:S02]  /*a3e0*/  FSEL R76, R11, -INF , !P4 ;  /* 0xff8000000b4c7808 */ /* 0x000fe40006000000 */
[----:B------:R-:W-:-:S02]  /*a3f0*/  ISETP.GE.AND P6, PT, R180, R238, PT ;  /* 0x000000eeb400720c */ /* 0x000fc40003fc6270 */
[C---:B------:R-:W-:Y:S02]  /*a400*/  ISETP.GE.AND P5, PT, R180.reuse, R237, PT ;  /* 0x000000edb400720c */ /* 0x040fe40003fa6270 */
[----:B------:R-:W-:Y:S02]  /*a410*/  ISETP.GE.AND P3, PT, R180, R236, PT ;  /* 0x000000ecb400720c */ /* 0x000fe40003f66270 */
        /* <DEDUP_REMOVED lines=9> */
[----:B------:R-:W-:-:S02]  /*a4b0*/  FSEL R77, R6, -INF , !P3 ;  /* 0xff800000064d7808 */ /* 0x000fc40005800000 */
[C---:B------:R-:W-:Y:S02]  /*a4c0*/  ISETP.GE.AND P6, PT, R170.reuse, R239, PT ;  /* 0x000000efaa00720c */ /* 0x040fe40003fc6270 */
[C---:B------:R-:W-:Y:S02]  /*a4d0*/  ISETP.GE.AND P5, PT, R170.reuse, R238, PT ;  /* 0x000000eeaa00720c */ /* 0x040fe40003fa6270 */
[C---:B------:R-:W-:Y:S02]  /*a4e0*/  ISETP.GE.AND P4, PT, R170.reuse, R237, PT ;  /* 0x000000edaa00720c */ /* 0x040fe40003f86270 */
[----:B------:R-:W-:Y:S02]  /*a4f0*/  ISETP.GE.AND P3, PT, R170, R236, PT ;  /* 0x000000ecaa00720c */ /* 0x000fe40003f66270 */
[----:B------:R-:W-:Y:S02]  /*a500*/  FSEL R7, R7, -INF , !P2 ;  /* 0xff80000007077808 */ /* 0x000fe40005000000 */
[----:B------:R-:W-:-:S02]  /*a510*/  FSEL R195, R73, -INF , !P6 ;  /* 0xff80000049c37808 */ /* 0x000fc40007000000 */
[----:B------:R-:W-:Y:S02]  /*a520*/  FSEL R173, R28, -INF , !P5 ;  /* 0xff8000001cad7808 */ /* 0x000fe40006800000 */
[----:B------:R-:W-:Y:S02]  /*a530*/  FSEL R123, R123, -INF , !P4 ;  /* 0xff8000007b7b7808 */ /* 0x000fe40006000000 */
[----:B------:R-:W-:Y:S01]  /*a540*/  FSEL R78, R7, -INF , !P3 ;  /* 0xff800000074e7808 */ /* 0x000fe20005800000 */
[----:B------:R-:W-:Y:S06]  /*a550*/  @!P0 BRA `(.L_x_269) ;  /* 0x0000000000e08947 */ /* 0x000fec0003800000 */
[C---:B------:R-:W-:Y:S01]  /*a560*/  @!P1 VIADD R7, R210.reuse, 0xfffffffd ;  /* 0xfffffffdd2079836 */ /* 0x040fe20000000000 */
[----:B------:R1:W-:Y:S01]  /*a570*/  @P1 STS.128 [R235+0x2000], RZ ;  /* 0x002000ffeb001388 */ /* 0x0003e20000000c00 */
[----:B------:R-:W-:Y:S01]  /*a580*/  @!P1 VIADD R15, R210, 0xfffffffd ;  /* 0xfffffffdd20f9836 */ /* 0x000fe20000000000 */
[----:B------:R-:W-:Y:S01]  /*a590*/  BSSY.RECONVERGENT B0, `(.L_x_270) ;  /* 0x0000033000007945 */ /* 0x000fe20003800200 */
[----:B------:R-:W-:-:S04]  /*a5a0*/  @!P1 IMAD.WIDE.U32 R10, R7, R38, RZ ;  /* 0x00000026070a9225 */ /* 0x000fc800078e00ff */
[----:B------:R-:W-:-:S04]  /*a5b0*/  @!P1 IMAD.WIDE.U32 R18, R15, R38, RZ ;  /* 0x000000260f129225 */ /* 0x000fc800078e00ff */
[-C--:B------:R-:W-:Y:S02]  /*a5c0*/  @!P1 IMAD R6, R7, R39.reuse, R11 ;  /* 0x0000002707069224 */ /* 0x080fe400078e020b */
[C---:B------:R-:W-:Y:S02]  /*a5d0*/  @!P1 IMAD R14, R15.reuse, R39, R19 ;  /* 0x000000270f0e9224 */ /* 0x040fe400078e0213 */
[----:B------:R-:W-:Y:S01]  /*a5e0*/  @!P1 IMAD.SHL.U32 R7, R18, 0x80, RZ ;  /* 0x0000008012079824 */ /* 0x000fe200078e00ff */
[C---:B------:R-:W-:Y:S01]  /*a5f0*/  @!P1 SHF.L.U64.HI R6, R10.reuse, 0x7, R6 ;  /* 0x000000070a069819 */ /* 0x040fe20000010206 */
[----:B------:R-:W-:Y:S01]  /*a600*/  @!P1 IMAD.SHL.U32 R11, R10, 0x80, RZ ;  /* 0x000000800a0b9824 */ /* 0x000fe200078e00ff */
[----:B------:R-:W-:Y:S01]  /*a610*/  @!P1 SHF.L.U64.HI R14, R18, 0x7, R14 ;  /* 0x00000007120e9819 */ /* 0x000fe2000001020e */
[C---:B------:R-:W-:Y:S01]  /*a620*/  @!P1 IMAD.WIDE.U32 R22, R15.reuse, R38, RZ ;  /* 0x000000260f169225 */ /* 0x040fe200078e00ff */
[C---:B------:R-:W-:Y:S02]  /*a630*/  @!P1 LEA R7, P3, R38.reuse, R7, 0x5 ;  /* 0x0000000726079211 */ /* 0x040fe400078628ff */
[----:B------:R-:W-:Y:S01]  /*a640*/  @!P1 LEA R11, P2, R38, R11, 0x6 ;  /* 0x0000000b260b9211 */ /* 0x000fe200078430ff */
[----:B------:R-:W-:Y:S01]  /*a650*/  @!P1 IMAD R10, R15, R39, R23 ;  /* 0x000000270f0a9224 */ /* 0x000fe200078e0217 */
[----:B------:R-:W-:-:S02]  /*a660*/  @!P1 LEA R18, P4, R22, R228, 0x8 ;  /* 0x000000e416129211 */ /* 0x000fc400078840ff */
[C-C-:B------:R-:W-:Y:S02]  /*a670*/  @!P1 LEA.HI.X R14, R38.reuse, R14, R39.reuse, 0x5, P3 ;  /* 0x0000000e260e9211 */ /* 0x140fe400018f2c27 */
[----:B------:R-:W-:Y:S02]  /*a680*/  @!P1 LEA R30, P3, R7, R228, 0x1 ;  /* 0x000000e4071e9211 */ /* 0x000fe400078608ff */
[----:B------:R-:W-:Y:S02]  /*a690*/  @!P1 LEA.HI.X R6, R38, R6, R39, 0x6, P2 ;  /* 0x0000000626069211 */ /* 0x000fe400010f3427 */
[----:B------:R-:W-:Y:S02]  /*a6a0*/  @!P1 LEA R26, P2, R11, R228, 0x1 ;  /* 0x000000e40b1a9211 */ /* 0x000fe400078408ff */
[-C--:B------:R-:W-:Y:S02]  /*a6b0*/  @!P1 LEA.HI.X R19, R22, R227.reuse, R10, 0x8, P4 ;  /* 0x000000e316139211 */ /* 0x080fe400020f440a */
[----:B------:R-:W-:-:S02]  /*a6c0*/  @!P1 LEA.HI.X R31, R7, R227, R14, 0x1, P3 ;  /* 0x000000e3071f9211 */ /* 0x000fc400018f0c0e */
[----:B------:R-:W-:Y:S01]  /*a6d0*/  @!P1 LEA.HI.X R27, R11, R227, R6, 0x1, P2 ;  /* 0x000000e30b1b9211 */ /* 0x000fe200010f0c06 */
        /* <DEDUP_REMOVED lines=16> */
[----:B------:R-:W-:-:S05]  /*a7e0*/  IADD3 R7, PT, PT, R210, -0x3, RZ ;  /* 0xfffffffdd2077810 */ /* 0x000fca0007ffe0ff */
[----:B------:R-:W-:-:S04]  /*a7f0*/  IMAD.WIDE.U32 R10, R7, R38, RZ ;  /* 0x00000026070a7225 */ /* 0x000fc800078e00ff */
[----:B------:R-:W-:Y:S01]  /*a800*/  IMAD R6, R7, R39, R11 ;  /* 0x0000002707067224 */ /* 0x000fe200078e020b */
[----:B------:R-:W-:Y:S01]  /*a810*/  SHF.L.U32 R14, R10, 0x7, RZ ;  /* 0x000000070a0e7819 */ /* 0x000fe200000006ff */
[----:B------:R-:W-:-:S03]  /*a820*/  IMAD R39, R39, 0x60, RZ ;  /* 0x0000006027277824 */ /* 0x000fc600078e02ff */
[----:B------:R-:W-:-:S03]  /*a830*/  SHF.L.U64.HI R15, R10, 0x7, R6 ;  /* 0x000000070a0f7819 */ /* 0x000fc60000010206 */
        /* <DEDUP_REMOVED lines=8> */
.L_x_271:
[----:B------:R-:W-:Y:S05]  /*a8c0*/  BSYNC.RECONVERGENT B0 ;  /* 0x0000000000007941 */ /* 0x000fea0003800200 */
.L_x_270:
[----:B------:R-:W0:Y:S02]  /*a8d0*/  LDGDEPBAR ;  /* 0x00000000000079af */ /* 0x000e240000000000 */
.L_x_269:
[----:B--2---:R-:W-:Y:S02]  /*a8e0*/  FMNMX3.FTZ R7, R36, R12, R8, !PT ;  /* 0x0000000c24077276 */ /* 0x004fe40007810008 */
[----:B------:R-:W-:Y:S02]  /*a8f0*/  MOV R96, R70 ;  /* 0x0000004600607202 */ /* 0x000fe40000000f00 */
[----:B------:R-:W-:Y:S02]  /*a900*/  FMNMX3.FTZ R6, R7, R20, R16, !PT ;  /* 0x0000001407067276 */ /* 0x000fe40007810010 */
[----:B------:R-:W-:Y:S02]  /*a910*/  FMNMX3.FTZ R14, R3, R4, R9, !PT ;  /* 0x00000004030e7276 */ /* 0x000fe40007810009 */
[----:B-1----:R-:W-:Y:S02]  /*a920*/  FMNMX3.FTZ R19, R6, R96, R107, !PT ;  /* 0x0000006006137276 */ /* 0x002fe4000781006b */
        /* <DEDUP_REMOVED lines=13> */
[----:B------:R-:W-:Y:S02]  /*aa00*/  MOV R92, R59 ;  /* 0x0000003b005c7202 */ /* 0x000fe40000000f00 */
[----:B------:R-:W-:Y:S02]  /*aa10*/  FMNMX3.FTZ R10, R10, R69, R32, !PT ;  /* 0x000000450a0a7276 */ /* 0x000fe40007810020 */
[----:B------:R-:W-:Y:S02]  /*aa20*/  FMNMX3.FTZ R15, R6, R49, R111, !PT ;  /* 0x00000031060f7276 */ /* 0x000fe4000781006f */
[----:B------:R-:W-:Y:S02]  /*aa30*/  FMNMX3.FTZ R19, R19, R172, R185, !PT ;  /* 0x000000ac13137276 */ /* 0x000fe400078100b9 */
[----:B------:R-:W-:Y:S02]  /*aa40*/  FMNMX3.FTZ R11, R14, R193, R199, !PT ;  /* 0x000000c10e0b7276 */ /* 0x000fe400078100c7 */
[----:B------:R-:W-:-:S02]  /*aa50*/  FMNMX3.FTZ R10, R10, R67, R33, !PT ;  /* 0x000000430a0a7276 */ /* 0x000fc40007810021 */
[----:B------:R-:W-:Y:S02]  /*aa60*/  FMNMX3.FTZ R14, R15, R188, R92, !PT ;  /* 0x000000bc0f0e7276 */ /* 0x000fe4000781005c */
[----:B------:R-:W-:Y:S02]  /*aa70*/  MOV R93, R63 ;  /* 0x0000003f005d7202 */ /* 0x000fe40000000f00 */
        /* <DEDUP_REMOVED lines=38> */
[----:B------:R-:W-:Y:S01]  /*ace0*/  FMNMX3.FTZ R18, R18, R164, R173, !PT ;  /* 0x000000a412127276 */ /* 0x000fe200078100ad */
[----:B------:R-:W1:Y:S01]  /*acf0*/  SHFL.BFLY PT, R7, R14, 0x2, 0x1f ;  /* 0x0c401f000e077f89 */ /* 0x000e6200000e0000 */
[----:B------:R-:W-:-:S03]  /*ad00*/  FMNMX3.FTZ R15, R15, R108, R113, !PT ;  /* 0x0000006c0f0f7276 */ /* 0x000fc60007810071 */
[----:B------:R-:W2:Y:S01]  /*ad10*/  SHFL.BFLY PT, R10, R19, 0x2, 0x1f ;  /* 0x0c401f00130a7f89 */ /* 0x000ea200000e0000 */
[----:B------:R-:W-:-:S03]  /*ad20*/  FMNMX3.FTZ R15, R15, R114, R119, !PT ;  /* 0x000000720f0f7276 */ /* 0x000fc60007810077 */
[----:B------:R-:W3:Y:S01]  /*ad30*/  SHFL.BFLY PT, R11, R18, 0x2, 0x1f ;  /* 0x0c401f00120b7f89 */ /* 0x000ee200000e0000 */
[----:B------:R-:W-:-:S05]  /*ad40*/  FMNMX3.FTZ R15, R15, R112, R123, !PT ;  /* 0x000000700f0f7276 */ /* 0x000fca000781007b */
[----:B------:R-:W4:Y:S01]  /*ad50*/  SHFL.BFLY PT, R6, R15, 0x2, 0x1f ;  /* 0x0c401f000f067f89 */ /* 0x000f2200000e0000 */
[----:B-1----:R-:W-:Y:S02]  /*ad60*/  FMNMX.FTZ R7, R14, R7, !PT ;  /* 0x000000070e077209 */ /* 0x002fe40007810000 */
[----:B--2---:R-:W-:-:S03]  /*ad70*/  FMNMX.FTZ R10, R19, R10, !PT ;  /* 0x0000000a130a7209 */ /* 0x004fc60007810000 */
[----:B------:R-:W1:Y:S01]  /*ad80*/  SHFL.BFLY PT, R56, R7, 0x1, 0x1f ;  /* 0x0c201f0007387f89 */ /* 0x000e6200000e0000 */
[----:B---3--:R-:W-:-:S03]  /*ad90*/  FMNMX.FTZ R11, R18, R11, !PT ;  /* 0x0000000b120b7209 */ /* 0x008fc60007810000 */
[----:B------:R-:W2:Y:S04]  /*ada0*/  SHFL.BFLY PT, R59, R10, 0x1, 0x1f ;  /* 0x0c201f000a3b7f89 */ /* 0x000ea800000e0000 */
[----:B------:R-:W3:Y:S01]  /*adb0*/  SHFL.BFLY PT, R58, R11, 0x1, 0x1f ;  /* 0x0c201f000b3a7f89 */ /* 0x000ee200000e0000 */
[----:B----4-:R-:W-:-:S05]  /*adc0*/  FMNMX.FTZ R6, R15, R6, !PT ;  /* 0x000000060f067209 */ /* 0x010fca0007810000 */
[----:B------:R-:W4:Y:S01]  /*add0*/  SHFL.BFLY PT, R57, R6, 0x1, 0x1f ;  /* 0x0c201f0006397f89 */ /* 0x000f2200000e0000 */
[----:B-1----:R-:W-:Y:S02]  /*ade0*/  FMNMX.FTZ R56, R7, R56, !PT ;  /* 0x0000003807387209 */ /* 0x002fe40007810000 */
[----:B--2---:R-:W-:-:S03]  /*adf0*/  FMNMX.FTZ R59, R10, R59, !PT ;  /* 0x0000003b0a3b7209 */ /* 0x004fc60007810000 */
[C---:B------:R-:W-:Y:S01]  /*ae00*/  FMUL.FTZ R80, R56.reuse, UR6 ;  /* 0x0000000638507c20 */ /* 0x040fe20008410000 */
[C---:B------:R-:W-:Y:S02]  /*ae10*/  FSETP.NEU.FTZ.AND P1, PT, R56.reuse, -INF , PT ;  /* 0xff8000003800780b */ /* 0x040fe40003f3d000 */
[----:B---3--:R-:W-:Y:S01]  /*ae20*/  FMNMX.FTZ R58, R11, R58, !PT ;  /* 0x0000003a0b3a7209 */ /* 0x008fe20007810000 */
[C---:B------:R-:W-:Y:S01]  /*ae30*/  FMUL.FTZ R186, R59.reuse, UR6 ;  /* 0x000000063bba7c20 */ /* 0x040fe20008410000 */
[----:B------:R-:W-:Y:S02]  /*ae40*/  FSETP.NEU.FTZ.AND P4, PT, R59, -INF , PT ;  /* 0xff8000003b00780b */ /* 0x000fe40003f9d000 */
[----:B------:R-:W-:Y:S01]  /*ae50*/  FSEL R7, R56, RZ, P1 ;  /* 0x000000ff38077208 */ /* 0x000fe20000800000 */
[C---:B------:R-:W-:Y:S01]  /*ae60*/  FMUL.FTZ R170, R58.reuse, UR6 ;  /* 0x000000063aaa7c20 */ /* 0x040fe20008410000 */
[----:B------:R-:W-:Y:S02]  /*ae70*/  FSETP.NEU.FTZ.AND P3, PT, R58, -INF , PT ;  /* 0xff8000003a00780b */ /* 0x000fe40003f7d000 */
[----:B------:R-:W-:Y:S01]  /*ae80*/  FSEL R186, R186, RZ, P4 ;  /* 0x000000ffbaba7208 */ /* 0x000fe20002000000 */
[----:B------:R-:W-:Y:S01]  /*ae90*/  FADD.FTZ R7, R0, -R7 ;  /* 0x8000000700077221 */ /* 0x000fe20000010000 */
[----:B----4-:R-:W-:-:S02]  /*aea0*/  FMNMX.FTZ R57, R6, R57, !PT ;  /* 0x0000003906397209 */ /* 0x010fc40007810000 */
[----:B------:R-:W-:Y:S01]  /*aeb0*/  FSEL R170, R170, RZ, P3 ;  /* 0x000000ffaaaa7208 */ /* 0x000fe20001800000 */
[----:B------:R-:W-:Y:S01]  /*aec0*/  FFMA.FTZ R84, R8, UR6, -R186 ;  /* 0x0000000608547c23 */ /* 0x000fe200080108ba */
[----:B------:R-:W-:Y:S01]  /*aed0*/  FSEL R80, R80, RZ, P1 ;  /* 0x000000ff50507208 */ /* 0x000fe20000800000 */
[----:B------:R-:W-:Y:S01]  /*aee0*/  FMUL.FTZ R85, R7, UR6 ;  /* 0x0000000607557c20 */ /* 0x000fe20008410000 */
[C---:B------:R-:W-:Y:S01]  /*aef0*/  FSETP.NEU.FTZ.AND P2, PT, R57.reuse, -INF , PT ;  /* 0xff8000003900780b */ /* 0x040fe20003f5d000 */
[----:B------:R-:W-:Y:S01]  /*af00*/  FFMA.FTZ R83, R4, UR6, -R170 ;  /* 0x0000000604537c23 */ /* 0x000fe200080108aa */
[----:B------:R-:W-:Y:S01]  /*af10*/  FMUL.FTZ R128, R57, UR6 ;  /* 0x0000000639807c20 */ /* 0x000fe20008410000 */
[--C-:B------:R-:W-:Y:S01]  /*af20*/  FFMA.FTZ R81, R29, UR6, -R80.reuse ;  /* 0x000000061d517c23 */ /* 0x100fe20008010850 */
[--C-:B------:R-:W-:Y:S01]  /*af30*/  FFMA.FTZ R8, R5, UR6, -R80.reuse ;  /* 0x0000000605087c23 */ /* 0x100fe20008010850 */
[----:B------:R-:W1:Y:S01]  /*af40*/  LDSM.16.MT88.4 R28, [R214+0x4000] ;  /* 0x00400000d61c783b */ /* 0x000e620000004200 */
[----:B------:R-:W-:Y:S01]  /*af50*/  FSEL R11, R57, RZ, P2 ;  /* 0x000000ff390b7208 */ /* 0x000fe20001000000 */
[----:B------:R-:W-:Y:S01]  /*af60*/  FFMA.FTZ R70, R21, UR6, -R80 ;  /* 0x0000000615467c23 */ /* 0x000fe20008010850 */
[----:B------:R-:W-:Y:S01]  /*af70*/  FSEL R128, R128, RZ, P2 ;  /* 0x000000ff80807208 */ /* 0x000fe20001000000 */
[----:B------:R-:W2:Y:S01]  /*af80*/  LDSM.16.MT88.4 R4, [R212+0x4000] ;  /* 0x00400000d404783b */ /* 0x000ea20000004200 */
[----:B------:R-:W-:Y:S01]  /*af90*/  FSEL R98, R58, RZ, P3 ;  /* 0x000000ff3a627208 */ /* 0x000fe20001800000 */
[----:B------:R-:W-:Y:S01]  /*afa0*/  FADD.FTZ R11, R2, -R11 ;  /* 0x8000000b020b7221 */ /* 0x000fe20000010000 */
[----:B------:R-:W-:Y:S01]  /*afb0*/  MUFU.EX2 R81, R81 ;  /* 0x0000005100517308 */ /* 0x000fe20000000800 */
[--C-:B------:R-:W-:Y:S01]  /*afc0*/  FFMA.FTZ R82, R61, UR6, -R128.reuse ;  /* 0x000000063d527c23 */ /* 0x100fe20008010880 */
[--C-:B------:R-:W-:Y:S01]  /*afd0*/  FFMA.FTZ R61, R65, UR6, -R128.reuse ;  /* 0x00000006413d7c23 */ /* 0x100fe20008010880 */
[----:B------:R-:W-:Y:S01]  /*afe0*/  FMUL.FTZ R86, R11, UR6 ;  /* 0x000000060b567c20 */ /* 0x000fe20008410000 */
[----:B------:R-:W-:Y:S01]  /*aff0*/  FFMA.FTZ R62, R71, UR6, -R128 ;  /* 0x00000006473e7c23 */ /* 0x000fe20008010880 */
[----:B------:R-:W-:Y:S01]  /*b000*/  FFMA.FTZ R65, R25, UR6, -R80 ;  /* 0x0000000619417c23 */ /* 0x000fe20008010850 */
[--C-:B------:R-:W-:Y:S01]  /*b010*/  FFMA.FTZ R45, R45, UR6, -R128.reuse ;  /* 0x000000062d2d7c23 */ /* 0x100fe20008010880 */
[----:B------:R-:W-:Y:S01]  /*b020*/  FSEL R11, R59, RZ, P4 ;  /* 0x000000ff3b0b7208 */ /* 0x000fe20002000000 */
[----:B------:R-:W-:Y:S01]  /*b030*/  MUFU.EX2 R82, R82 ;  /* 0x0000005200527308 */ /* 0x000fe20000000800 */
[--C-:B------:R-:W-:Y:S01]  /*b040*/  FFMA.FTZ R60, R69, UR6, -R128.reuse ;  /* 0x00000006453c7c23 */ /* 0x100fe20008010880 */
[--C-:B------:R-:W-:Y:S01]  /*b050*/  FFMA.FTZ R69, R32, UR6, -R128.reuse ;  /* 0x0000000620457c23 */ /* 0x100fe20008010880 */
[----:B------:R-:W-:Y:S01]  /*b060*/  FFMA.FTZ R64, R33, UR6, -R128 ;  /* 0x0000000621407c23 */ /* 0x000fe20008010880 */
[----:B------:R-:W3:Y:S01]  /*b070*/  MUFU.EX2 R86, R86 ;  /* 0x0000005600567308 */ /* 0x000ee20000000800 */
[----:B------:R-:W-:Y:S01]  /*b080*/  FADD.FTZ R24, R36, -R11 ;  /* 0x8000000b24187221 */ /* 0x000fe20000010000 */
[----:B------:R-:W-:Y:S01]  /*b090*/  FFMA.FTZ R88, R37, UR6, -R80 ;  /* 0x0000000625587c23 */ /* 0x000fe20008010850 */
[----:B------:R-:W-:Y:S01]  /*b0a0*/  FADD.FTZ R98, R3, -R98 ;  /* 0x8000006203627221 */ /* 0x000fe20000010000 */
[----:B------:R-:W4:Y:S01]  /*b0b0*/  MUFU.EX2 R71, R45 ;  /* 0x0000002d00477308 */ /* 0x000f220000000800 */
[----:B------:R-:W5:Y:S01]  /*b0c0*/  LDSM.16.MT88.4 R32, [R214+0x4400] ;  /* 0x00440000d620783b */ /* 0x000f620000004200 */
[--C-:B------:R-:W-:Y:S01]  /*b0d0*/  FFMA.FTZ R118, R12, UR6, -R186.reuse ;  /* 0x000000060c767c23 */ /* 0x100fe200080108ba */
[--C-:B------:R-:W-:Y:S01]  /*b0e0*/  FFMA.FTZ R72, R20, UR6, -R186.reuse ;  /* 0x0000000614487c23 */ /* 0x100fe200080108ba */
[----:B------:R-:W-:Y:S01]  /*b0f0*/  MUFU.EX2 R62, R62 ;  /* 0x0000003e003e7308 */ /* 0x000fe20000000800 */
[----:B------:R-:W5:Y:S01]  /*b100*/  LDSM.16.MT88.4 R36, [R212+0x4400] ;  /* 0x00440000d424783b */ /* 0x000f620000004200 */
[----:B------:R-:W-:Y:S01]  /*b110*/  FFMA.FTZ R63, R16, UR6, -R186 ;  /* 0x00000006103f7c23 */ /* 0x000fe200080108ba */
[--C-:B------:R-:W-:Y:S01]  /*b120*/  FFMA.FTZ R74, R9, UR6, -R170.reuse ;  /* 0x00000006094a7c23 */ /* 0x100fe200080108aa */
[----:B------:R-:W1:Y:S01]  /*b130*/  MUFU.EX2 R61, R61 ;  /* 0x0000003d003d7308 */ /* 0x000e620000000800 */
[--C-:B------:R-:W-:Y:S01]  /*b140*/  FFMA.FTZ R0, R17, UR6, -R170.reuse ;  /* 0x0000000611007c23 */ /* 0x100fe200080108aa */
[----:B------:R-:W-:Y:S01]  /*b150*/  FMUL.FTZ R98, R98, UR6 ;  /* 0x0000000662627c20 */ /* 0x000fe20008410000 */
[----:B------:R-:W-:Y:S01]  /*b160*/  FFMA.FTZ R19, R13, UR6, -R170 ;  /* 0x000000060d137c23 */ /* 0x000fe200080108aa */
[----:B------:R-:W2:Y:S01]  /*b170*/  MUFU.EX2 R70, R70 ;  /* 0x0000004600467308 */ /* 0x000ea20000000800 */
[----:B------:R-:W-:Y:S01]  /*b180*/  FMUL.FTZ R24, R24, UR6 ;  /* 0x0000000618187c20 */ /* 0x000fe20008410000 */
[----:B---3--:R-:W-:Y:S01]  /*b190*/  FMUL.FTZ R12, R152, R86 ;  /* 0x00000056980c7220 */ /* 0x008fe20000410000 */
[----:B----4-:R-:W-:Y:S01]  /*b1a0*/  F2FP.F16.F32.PACK_AB R20, R71, R82 ;  /* 0x000000524714723e */ /* 0x010fe200000000ff */
[----:B------:R3:W-:Y:S01]  /*b1b0*/  MUFU.EX2 R2, R8 ;  /* 0x0000000800027308 */ /* 0x0007e20000000800 */
[-C--:B------:R-:W-:Y:S01]  /*b1c0*/  FMUL.FTZ R9, R157, R86.reuse ;  /* 0x000000569d097220 */ /* 0x080fe20000410000 */
[-C--:B------:R-:W-:Y:S01]  /*b1d0*/  FMUL.FTZ R13, R153, R86.reuse ;  /* 0x00000056990d7220 */ /* 0x080fe20000410000 */
[-C--:B------:R-:W-:Y:S01]  /*b1e0*/  FMUL.FTZ R16, R140, R86.reuse ;  /* 0x000000568c107220 */ /* 0x080fe20000410000 */
[----:B------:R-:W4:Y:S01]  /*b1f0*/  MUFU.EX2 R65, R65 ;  /* 0x0000004100417308 */ /* 0x000f220000000800 */
[----:B------:R-:W-:Y:S01]  /*b200*/  FMUL.FTZ R17, R141, R86 ;  /* 0x000000568d117220 */ /* 0x000fe20000410000 */
[----:B-1----:R-:W-:Y:S01]  /*b210*/  F2FP.F16.F32.PACK_AB R22, R61, R62 ;  /* 0x0000003e3d16723e */ /* 0x002fe200000000ff */
[----:B------:R-:W-:Y:S01]  /*b220*/  FFMA.FTZ R68, R75, UR6, -R80 ;  /* 0x000000064b447c23 */ /* 0x000fe20008010850 */
[----:B------:R-:W1:Y:S01]  /*b230*/  MUFU.EX2 R85, R85 ;  /* 0x0000005500557308 */ /* 0x000e620000000800 */
[-C--:B------:R-:W-:Y:S01]  /*b240*/  FMUL.FTZ R136, R136, R86.reuse ;  /* 0x0000005688887220 */ /* 0x080fe20000410000 */
[----:B--2---:R-:W-:Y:S01]  /*b250*/  F2FP.F16.F32.PACK_AB R21, R70, R81 ;  /* 0x000000514615723e */ /* 0x004fe200000000ff */
[-C--:B------:R-:W-:Y:S01]  /*b260*/  FMUL.FTZ R137, R137, R86.reuse ;  /* 0x0000005689897220 */ /* 0x080fe20000410000 */
[----:B------:R-:W-:Y:S01]  /*b270*/  MUFU.EX2 R118, R118 ;  /* 0x0000007600767308 */ /* 0x000fe20000000800 */
[----:B------:R-:W-:Y:S01]  /*b280*/  FFMA.FTZ R67, R67, UR6, -R128 ;  /* 0x0000000643437c23 */ /* 0x000fe20008010880 */
[----:B---3--:R-:W-:Y:S01]  /*b290*/  FMUL.FTZ R8, R156, R86 ;  /* 0x000000569c087220 */ /* 0x008fe20000410000 */
[--C-:B------:R-:W-:Y:S01]  /*b2a0*/  FFMA.FTZ R75, R41, UR6, -R80.reuse ;  /* 0x00000006294b7c23 */ /* 0x100fe20008010850 */
[----:B------:R-:W2:Y:S01]  /*b2b0*/  MUFU.EX2 R84, R84 ;  /* 0x0000005400547308 */ /* 0x000ea20000000800 */
[----:B------:R-:W-:Y:S01]  /*b2c0*/  FFMA.FTZ R73, R66, UR6, -R80 ;  /* 0x0000000642497c23 */ /* 0x000fe20008010850 */
[----:B----4-:R-:W-:Y:S01]  /*b2d0*/  F2FP.F16.F32.PACK_AB R23, R65, R2 ;  /* 0x000000024117723e */ /* 0x010fe200000000ff */
[----:B------:R-:W-:Y:S01]  /*b2e0*/  FFMA.FTZ R97, R96, UR6, -R186 ;  /* 0x0000000660617c23 */ /* 0x000fe200080108ba */
[----:B------:R-:W-:Y:S01]  /*b2f0*/  MUFU.EX2 R72, R72 ;  /* 0x0000004800487308 */ /* 0x000fe20000000800 */
[----:B------:R-:W-:Y:S01]  /*b300*/  MOV R157, R105 ;  /* 0x00000069009d7202 */ /* 0x000fe20000000f00 */
[-C--:B-1----:R-:W-:Y:S01]  /*b310*/  FMUL.FTZ R10, R158, R85.reuse ;  /* 0x000000559e0a7220 */ /* 0x082fe20000410000 */
[-C--:B------:R-:W-:Y:S01]  /*b320*/  FMUL.FTZ R11, R159, R85.reuse ;  /* 0x000000559f0b7220 */ /* 0x080fe20000410000 */
[----:B------:R-:W1:Y:S01]  /*b330*/  MUFU.EX2 R63, R63 ;  /* 0x0000003f003f7308 */ /* 0x000e620000000800 */
[-C--:B------:R-:W-:Y:S01]  /*b340*/  FMUL.FTZ R14, R154, R85.reuse ;  /* 0x000000559a0e7220 */ /* 0x080fe20000410000 */
[-C--:B------:R-:W-:Y:S01]  /*b350*/  FMUL.FTZ R15, R155, R85.reuse ;  /* 0x000000559b0f7220 */ /* 0x080fe20000410000 */
[-C--:B------:R-:W-:Y:S01]  /*b360*/  FMUL.FTZ R18, R142, R85.reuse ;  /* 0x000000558e127220 */ /* 0x080fe20000410000 */
[----:B------:R-:W-:Y:S01]  /*b370*/  MUFU.EX2 R83, R83 ;  /* 0x0000005300537308 */ /* 0x000fe20000000800 */
[-C--:B------:R-:W-:Y:S01]  /*b380*/  FMUL.FTZ R138, R138, R85.reuse ;  /* 0x000000558a8a7220 */ /* 0x080fe20000410000 */
[----:B------:R-:W-:Y:S01]  /*b390*/  FMUL.FTZ R139, R139, R85 ;  /* 0x000000558b8b7220 */ /* 0x000fe20000410000 */
[C---:B------:R-:W-:Y:S01]  /*b3a0*/  HMMA.16816.F32 R8, R20.reuse, R28, R8 ;  /* 0x0000001c1408723c */ /* 0x040fe20000001808 */
[----:B------:R-:W3:Y:S01]  /*b3b0*/  MUFU.EX2 R74, R74 ;  /* 0x0000004a004a7308 */ /* 0x000ee20000000800 */
[----:B--2---:R-:W-:Y:S01]  /*b3c0*/  F2FP.F16.F32.PACK_AB R44, R84, R118 ;  /* 0x00000076542c723e */ /* 0x004fe200000000ff */
[----:B------:R-:W-:Y:S01]  /*b3d0*/  FFMA.FTZ R100, R48, UR6, -R80 ;  /* 0x0000000630647c23 */ /* 0x000fe20008010850 */
[----:B------:R-:W-:Y:S01]  /*b3e0*/  MOV R158, R101 ;  /* 0x00000065009e7202 */ /* 0x000fe20000000f00 */
[----:B------:R-:W-:Y:S01]  /*b3f0*/  MUFU.EX2 R0, R0 ;  /* 0x0000000000007308 */ /* 0x000fe20000000800 */
[----:B------:R-:W-:Y:S01]  /*b400*/  MOV R156, R104 ;  /* 0x00000068009c7202 */ /* 0x000fe20000000f00 */
[----:B------:R-:W-:Y:S01]  /*b410*/  FFMA.FTZ R101, R51, UR6, -R128 ;  /* 0x0000000633657c23 */ /* 0x000fe20008010880 */
[C---:B------:R-:W-:Y:S01]  /*b420*/  HMMA.16816.F32 R12, R20.reuse, R30, R12 ;  /* 0x0000001e140c723c */ /* 0x040fe2000000180c */
[----:B------:R2:W4:Y:S01]  /*b430*/  MUFU.EX2 R3, R19 ;  /* 0x0000001300037308 */ /* 0x0005220000000800 */
[----:B-1----:R-:W-:Y:S01]  /*b440*/  F2FP.F16.F32.PACK_AB R46, R63, R72 ;  /* 0x000000483f2e723e */ /* 0x002fe200000000ff */
[--C-:B------:R-:W-:Y:S01]  /*b450*/  FFMA.FTZ R105, R50, UR6, -R80.reuse ;  /* 0x0000000632697c23 */ /* 0x100fe20008010850 */
[----:B------:R-:W-:Y:S01]  /*b460*/  MOV R153, R93 ;  /* 0x0000005d00997202 */ /* 0x000fe20000000f00 */
[----:B------:R-:W1:Y:S01]  /*b470*/  MUFU.EX2 R152, R24 ;  /* 0x0000001800987308 */ /* 0x000e620000000800 */
[----:B------:R-:W-:Y:S01]  /*b480*/  FFMA.FTZ R104, R49, UR6, -R80 ;  /* 0x0000000631687c23 */ /* 0x000fe20008010850 */
[----:B---3--:R-:W-:Y:S01]  /*b490*/  F2FP.F16.F32.PACK_AB R45, R74, R83 ;  /* 0x000000534a2d723e */ /* 0x008fe200000000ff */
[----:B------:R-:W-:Y:S01]  /*b4a0*/  FFMA.FTZ R93, R107, UR6, -R186 ;  /* 0x000000066b5d7c23 */ /* 0x000fe200080108ba */
[----:B------:R-:W3:Y:S01]  /*b4b0*/  MUFU.EX2 R98, R98 ;  /* 0x0000006200627308 */ /* 0x000ee20000000800 */
[----:B------:R-:W-:Y:S01]  /*b4c0*/  LDSM.16.MT88.4 R48, [R212+0x4800] ;  /* 0x00480000d430783b */ /* 0x000fe20000004200 */
[--C-:B------:R-:W-:Y:S01]  /*b4d0*/  FFMA.FTZ R96, R99, UR6, -R170.reuse ;  /* 0x0000000663607c23 */ /* 0x100fe200080108aa */
[----:B------:R-:W-:Y:S01]  /*b4e0*/  FFMA.FTZ R94, R94, UR6, -R170 ;  /* 0x000000065e5e7c23 */ /* 0x000fe200080108aa */
[----:B------:R-:W-:Y:S01]  /*b4f0*/  MUFU.EX2 R60, R60 ;  /* 0x0000003c003c7308 */ /* 0x000fe20000000800 */
[----:B------:R-:W-:Y:S01]  /*b500*/  MOV R159, R92 ;  /* 0x0000005c009f7202 */ /* 0x000fe20000000f00 */
[----:B--2---:R-:W-:Y:S01]  /*b510*/  FMUL.FTZ R19, R143, R85 ;  /* 0x000000558f137220 */ /* 0x004fe20000410000 */
[----:B----4-:R-:W-:Y:S01]  /*b520*/  F2FP.F16.F32.PACK_AB R47, R3, R0 ;  /* 0x00000000032f723e */ /* 0x010fe200000000ff */
[----:B------:R-:W-:Y:S01]  /*b530*/  MUFU.EX2 R69, R69 ;  /* 0x0000004500457308 */ /* 0x000fe20000000800 */
[----:B------:R-:W-:Y:S01]  /*b540*/  FFMA.FTZ R92, R90, UR6, -R186 ;  /* 0x000000065a5c7c23 */ /* 0x000fe200080108ba */
[-C--:B-1----:R-:W-:Y:S01]  /*b550*/  FMUL.FTZ R24, R160, R152.reuse ;  /* 0x00000098a0187220 */ /* 0x082fe20000410000 */
[----:B------:R-:W-:Y:S01]  /*b560*/  FMUL.FTZ R25, R161, R152 ;  /* 0x00000098a1197220 */ /* 0x000fe20000410000 */
[----:B------:R-:W-:Y:S01]  /*b570*/  MUFU.EX2 R67, R67 ;  /* 0x0000004300437308 */ /* 0x000fe20000000800 */
[C---:B------:R-:W-:Y:S01]  /*b580*/  HMMA.16816.F32 R16, R20.reuse, R4, R16 ;  /* 0x000000041410723c */ /* 0x040fe20000001810 */
[-C--:B---3--:R-:W-:Y:S01]  /*b590*/  FMUL.FTZ R26, R162, R98.reuse ;  /* 0x00000062a21a7220 */ /* 0x088fe20000410000 */
[----:B------:R-:W-:Y:S01]  /*b5a0*/  FMUL.FTZ R27, R163, R98 ;  /* 0x00000062a31b7220 */ /* 0x000fe20000410000 */
[----:B------:R-:W-:Y:S01]  /*b5b0*/  MUFU.EX2 R64, R64 ;  /* 0x0000004000407308 */ /* 0x000fe20000000800 */
[-C--:B------:R-:W-:Y:S01]  /*b5c0*/  FMUL.FTZ R40, R144, R152.reuse ;  /* 0x0000009890287220 */ /* 0x080fe20000410000 */
[----:B------:R-:W-:Y:S01]  /*b5d0*/  FMUL.FTZ R41, R145, R152 ;  /* 0x0000009891297220 */ /* 0x000fe20000410000 */
[-C--:B------:R-:W-:Y:S01]  /*b5e0*/  FMUL.FTZ R42, R146, R98.reuse ;  /* 0x00000062922a7220 */ /* 0x080fe20000410000 */
[----:B------:R-:W-:Y:S01]  /*b5f0*/  MUFU.EX2 R68, R68 ;  /* 0x0000004400447308 */ /* 0x000fe20000000800 */
[----:B------:R-:W-:Y:S01]  /*b600*/  HMMA.16816.F32 R20, R20, R6, R136 ;  /* 0x000000061414723c */ /* 0x000fe20000001888 */
[----:B------:R-:W-:Y:S01]  /*b610*/  FMUL.FTZ R43, R147, R98 ;  /* 0x00000062932b7220 */ /* 0x000fe20000410000 */
[-C--:B------:R-:W-:Y:S01]  /*b620*/  FMUL.FTZ R148, R148, R152.reuse ;  /* 0x0000009894947220 */ /* 0x080fe20000410000 */
[----:B------:R-:W-:Y:S01]  /*b630*/  MUFU.EX2 R75, R75 ;  /* 0x0000004b004b7308 */ /* 0x000fe20000000800 */
[----:B------:R-:W-:Y:S01]  /*b640*/  FMUL.FTZ R149, R149, R152 ;  /* 0x0000009895957220 */ /* 0x000fe20000410000 */
[-C--:B------:R-:W-:Y:S01]  /*b650*/  FMUL.FTZ R150, R150, R98.reuse ;  /* 0x0000006296967220 */ /* 0x080fe20000410000 */
[----:B------:R-:W-:Y:S01]  /*b660*/  FMUL.FTZ R151, R151, R98 ;  /* 0x0000006297977220 */ /* 0x000fe20000410000 */
[----:B------:R1:W-:Y:S01]  /*b670*/  MUFU.EX2 R66, R88 ;  /* 0x0000005800427308 */ /* 0x0003e20000000800 */
[-C--:B------:R-:W-:Y:S01]  /*b680*/  FMUL.FTZ R132, R132, R152.reuse ;  /* 0x0000009884847220 */ /* 0x080fe20000410000 */
[----:B------:R-:W-:Y:S01]  /*b690*/  FMUL.FTZ R133, R133, R152 ;  /* 0x0000009885857220 */ /* 0x000fe20000410000 */
[-C--:B------:R-:W-:Y:S01]  /*b6a0*/  FMUL.FTZ R134, R134, R98.reuse ;  /* 0x0000006286867220 */ /* 0x080fe20000410000 */
[----:B------:R-:W-:Y:S01]  /*b6b0*/  MUFU.EX2 R73, R73 ;  /* 0x0000004900497308 */ /* 0x000fe20000000800 */
[----:B------:R-:W-:Y:S01]  /*b6c0*/  FMUL.FTZ R135, R135, R98 ;  /* 0x0000006287877220 */ /* 0x000fe20000410000 */
[C---:B------:R-:W-:Y:S01]  /*b6d0*/  HMMA.16816.F32 R24, R44.reuse, R28, R24 ;  /* 0x0000001c2c18723c */ /* 0x040fe20000001818 */
[----:B------:R-:W-:Y:S01]  /*b6e0*/  FFMA.FTZ R102, R102, UR6, -R170 ;  /* 0x0000000666667c23 */ /* 0x000fe200080108aa */
[----:B------:R2:W-:Y:S01]  /*b6f0*/  MUFU.EX2 R107, R97 ;  /* 0x00000061006b7308 */ /* 0x0005e20000000800 */
[----:B------:R-:W-:Y:S01]  /*b700*/  FFMA.FTZ R111, R111, UR6, -R80 ;  /* 0x000000066f6f7c23 */ /* 0x000fe20008010850 */
[----:B------:R-:W-:Y:S01]  /*b710*/  FFMA.FTZ R182, R182, UR6, -R186 ;  /* 0x00000006b6b67c23 */ /* 0x000fe200080108ba */
[----:B------:R-:W-:Y:S01]  /*b720*/  FFMA.FTZ R199, R199, UR6, -R170 ;  /* 0x00000006c7c77c23 */ /* 0x000fe200080108aa */
[----:B------:R3:W4:Y:S01]  /*b730*/  MUFU.EX2 R90, R93 ;  /* 0x0000005d005a7308 */ /* 0x0007220000000800 */
[----:B------:R-:W-:Y:S01]  /*b740*/  FFMA.FTZ R188, R188, UR6, -R80 ;  /* 0x00000006bcbc7c23 */ /* 0x000fe20008010850 */
[C---:B------:R-:W-:Y:S01]  /*b750*/  HMMA.16816.F32 R40, R44.reuse, R4, R40 ;  /* 0x000000042c28723c */ /* 0x040fe20000001828 */
[--C-:B-1----:R-:W-:Y:S01]  /*b760*/  FFMA.FTZ R88, R95, UR6, -R186.reuse ;  /* 0x000000065f587c23 */ /* 0x102fe200080108ba */
[----:B------:R-:W-:Y:S01]  /*b770*/  MUFU.EX2 R99, R102 ;  /* 0x0000006600637308 */ /* 0x000fe20000000800 */
[--C-:B------:R-:W-:Y:S01]  /*b780*/  FFMA.FTZ R202, R202, UR6, -R186.reuse ;  /* 0x00000006caca7c23 */ /* 0x100fe200080108ba */
[----:B------:R-:W-:Y:S01]  /*b790*/  FFMA.FTZ R200, R200, UR6, -R186 ;  /* 0x00000006c8c87c23 */ /* 0x000fe200080108ba */
[----:B------:R-:W-:Y:S01]  /*b7a0*/  FFMA.FTZ R189, R189, UR6, -R128 ;  /* 0x00000006bdbd7c23 */ /* 0x000fe20008010880 */
[----:B------:R1:W-:Y:S01]  /*b7b0*/  MUFU.EX2 R95, R92 ;  /* 0x0000005c005f7308 */ /* 0x0003e20000000800 */
[----:B------:R-:W-:Y:S01]  /*b7c0*/  FFMA.FTZ R171, R171, UR6, -R186 ;  /* 0x00000006abab7c23 */ /* 0x000fe200080108ba */
[C---:B------:R-:W-:Y:S01]  /*b7d0*/  HMMA.16816.F32 R28, R44.reuse, R30, R148 ;  /* 0x0000001e2c1c723c */ /* 0x040fe20000001894 */
[----:B--2---:R-:W-:Y:S01]  /*b7e0*/  FFMA.FTZ R97, R52, UR6, -R170 ;  /* 0x0000000634617c23 */ /* 0x004fe200080108aa */
[----:B------:R-:W2:Y:S01]  /*b7f0*/  MUFU.EX2 R88, R88 ;  /* 0x0000005800587308 */ /* 0x000ea20000000800 */
[----:B------:R-:W-:Y:S01]  /*b800*/  FFMA.FTZ R168, R168, UR6, -R186 ;  /* 0x00000006a8a87c23 */ /* 0x000fe200080108ba */
[----:B---3--:R-:W-:Y:S01]  /*b810*/  FFMA.FTZ R93, R54, UR6, -R128 ;  /* 0x00000006365d7c23 */ /* 0x008fe20008010880 */
[----:B----4-:R-:W-:Y:S01]  /*b820*/  F2FP.F16.F32.PACK_AB R52, R90, R107 ;  /* 0x0000006b5a34723e */ /* 0x010fe200000000ff */
[----:B------:R-:W3:Y:S01]  /*b830*/  MUFU.EX2 R96, R96 ;  /* 0x0000006000607308 */ /* 0x000ee20000000800 */
[----:B------:R-:W-:Y:S01]  /*b840*/  FFMA.FTZ R177, R177, UR6, -R186 ;  /* 0x00000006b1b17c23 */ /* 0x000fe200080108ba */
[----:B------:R-:W-:Y:S01]  /*b850*/  HMMA.16816.F32 R4, R44, R6, R132 ;  /* 0x000000062c04723c */ /* 0x000fe20000001884 */
[----:B------:R-:W-:Y:S01]  /*b860*/  F2FP.F16.F32.PACK_AB R44, R69, R60 ;  /* 0x0000003c452c723e */ /* 0x000fe200000000ff */
[----:B------:R-:W-:Y:S01]  /*b870*/  MUFU.EX2 R94, R94 ;  /* 0x0000005e005e7308 */ /* 0x000fe20000000800 */
[----:B------:R-:W-:Y:S01]  /*b880*/  F2FP.F16.F32.PACK_AB R45, R75, R68 ;  /* 0x000000444b2d723e */ /* 0x000fe200000000ff */
[--C-:B-1----:R-:W-:Y:S01]  /*b890*/  FFMA.FTZ R92, R53, UR6, -R128.reuse ;  /* 0x00000006355c7c23 */ /* 0x102fe20008010880 */
[----:B------:R-:W-:Y:S01]  /*b8a0*/  F2FP.F16.F32.PACK_AB R46, R64, R67 ;  /* 0x00000043402e723e */ /* 0x000fe200000000ff */
[----:B------:R-:W1:Y:S01]  /*b8b0*/  MUFU.EX2 R97, R97 ;  /* 0x0000006100617308 */ /* 0x000e620000000800 */
[----:B------:R-:W-:Y:S01]  /*b8c0*/  F2FP.F16.F32.PACK_AB R47, R73, R66 ;  /* 0x00000042492f723e */ /* 0x000fe200000000ff */
[----:B------:R-:W-:Y:S01]  /*b8d0*/  FFMA.FTZ R102, R55, UR6, -R128 ;  /* 0x0000000637667c23 */ /* 0x000fe20008010880 */
[----:B--2---:R-:W-:Y:S01]  /*b8e0*/  F2FP.F16.F32.PACK_AB R54, R88, R95 ;  /* 0x0000005f5836723e */ /* 0x004fe200000000ff */
[----:B------:R-:W-:Y:S01]  /*b8f0*/  MUFU.EX2 R93, R93 ;  /* 0x0000005d005d7308 */ /* 0x000fe20000000800 */
[--C-:B------:R-:W-:Y:S01]  /*b900*/  FFMA.FTZ R132, R159, UR6, -R80.reuse ;  /* 0x000000069f847c23 */ /* 0x100fe20008010850 */
[----:B---3--:R-:W-:Y:S01]  /*b910*/  F2FP.F16.F32.PACK_AB R53, R96, R99 ;  /* 0x000000636035723e */ /* 0x008fe200000000ff */
[--C-:B------:R-:W-:Y:S01]  /*b920*/  FFMA.FTZ R133, R203, UR6, -R80.reuse ;  /* 0x00000006cb857c23 */ /* 0x100fe20008010850 */
[C---:B-----5:R-:W-:Y:S01]  /*b930*/  HMMA.16816.F32 R8, R44.reuse, R32, R8 ;  /* 0x000000202c08723c */ /* 0x060fe20000001808 */
[----:B------:R-:W2:Y:S01]  /*b940*/  MUFU.EX2 R92, R92 ;  /* 0x0000005c005c7308 */ /* 0x000ea20000000800 */
[----:B------:R-:W-:Y:S01]  /*b950*/  MOV R159, R209 ;  /* 0x000000d1009f7202 */ /* 0x000fe20000000f00 */
[----:B------:R-:W-:Y:S01]  /*b960*/  FFMA.FTZ R209, R192, UR6, -R80 ;  /* 0x00000006c0d17c23 */ /* 0x000fe20008010850 */
[--C-:B------:R-:W-:Y:S01]  /*b970*/  FFMA.FTZ R135, R206, UR6, -R128.reuse ;  /* 0x00000006ce877c23 */ /* 0x100fe20008010880 */
[----:B------:R-:W-:Y:S01]  /*b980*/  MUFU.EX2 R102, R102 ;  /* 0x0000006600667308 */ /* 0x000fe20000000800 */
[----:B-1----:R-:W-:Y:S01]  /*b990*/  F2FP.F16.F32.PACK_AB R55, R97, R94 ;  /* 0x0000005e6137723e */ /* 0x002fe200000000ff */
[----:B------:R-:W-:Y:S01]  /*b9a0*/  FFMA.FTZ R134, R204, UR6, -R128 ;  /* 0x00000006cc867c23 */ /* 0x000fe20008010880 */
[C---:B------:R-:W-:Y:S01]  /*b9b0*/  HMMA.16816.F32 R12, R44.reuse, R34, R12 ;  /* 0x000000222c0c723c */ /* 0x040fe2000000180c */
[----:B------:R-:W-:Y:S01]  /*b9c0*/  MUFU.EX2 R101, R101 ;  /* 0x0000006500657308 */ /* 0x000fe20000000800 */
[--C-:B------:R-:W-:Y:S01]  /*b9d0*/  FFMA.FTZ R174, R174, UR6, -R186.reuse ;  /* 0x00000006aeae7c23 */ /* 0x100fe200080108ba */
[--C-:B------:R-:W-:Y:S01]  /*b9e0*/  FFMA.FTZ R191, R191, UR6, -R186.reuse ;  /* 0x00000006bfbf7c23 */ /* 0x100fe200080108ba */
[----:B------:R-:W-:Y:S01]  /*b9f0*/  FFMA.FTZ R180, R180, UR6, -R186 ;  /* 0x00000006b4b47c23 */ /* 0x000fe200080108ba */
[----:B------:R-:W-:Y:S01]  /*ba00*/  MUFU.EX2 R100, R100 ;  /* 0x0000006400647308 */ /* 0x000fe20000000800 */
[--C-:B------:R-:W-:Y:S01]  /*ba10*/  FFMA.FTZ R121, R121, UR6, -R170.reuse ;  /* 0x0000000679797c23 */ /* 0x100fe200080108aa */
[--C-:B------:R-:W-:Y:S01]  /*ba20*/  FFMA.FTZ R126, R126, UR6, -R170.reuse ;  /* 0x000000067e7e7c23 */ /* 0x100fe200080108aa */
[C---:B------:R-:W-:Y:S01]  /*ba30*/  HMMA.16816.F32 R16, R44.reuse, R36, R16 ;  /* 0x000000242c10723c */ /* 0x040fe20000001810 */
[----:B------:R-:W1:Y:S01]  /*ba40*/  MUFU.EX2 R105, R105 ;  /* 0x0000006900697308 */ /* 0x000e620000000800 */
[--C-:B------:R-:W-:Y:S01]  /*ba50*/  FFMA.FTZ R165, R165, UR6, -R170.reuse ;  /* 0x00000006a5a57c23 */ /* 0x100fe200080108aa */
[--C-:B------:R-:W-:Y:S01]  /*ba60*/  FFMA.FTZ R124, R124, UR6, -R170.reuse ;  /* 0x000000067c7c7c23 */ /* 0x100fe200080108aa */
[--C-:B------:R-:W-:Y:S01]  /*ba70*/  FFMA.FTZ R131, R131, UR6, -R170.reuse ;  /* 0x0000000683837c23 */ /* 0x100fe200080108aa */
[----:B------:R-:W-:Y:S01]  /*ba80*/  MUFU.EX2 R104, R104 ;  /* 0x0000006800687308 */ /* 0x000fe20000000800 */
[----:B------:R-:W-:Y:S01]  /*ba90*/  FFMA.FTZ R164, R164, UR6, -R170 ;  /* 0x00000006a4a47c23 */ /* 0x000fe200080108aa */
[----:B------:R-:W-:Y:S01]  /*baa0*/  FFMA.FTZ R108, R108, UR6, -R128 ;  /* 0x000000066c6c7c23 */ /* 0x000fe20008010880 */
[----:B------:R-:W-:Y:S01]  /*bab0*/  HMMA.16816.F32 R20, R44, R38, R20 ;  /* 0x000000262c14723c */ /* 0x000fe20000001814 */
[----:B------:R-:W3:Y:S01]  /*bac0*/  LDSM.16.MT88.4 R44, [R214+0x4800] ;  /* 0x00480000d62c783b */ /* 0x000ee20000004200 */
[----:B------:R-:W4:Y:S01]  /*bad0*/  MUFU.EX2 R111, R111 ;  /* 0x0000006f006f7308 */ /* 0x000f220000000800 */
[----:B------:R-:W-:Y:S01]  /*bae0*/  FFMA.FTZ R87, R87, UR6, -R80 ;  /* 0x0000000657577c23 */ /* 0x000fe20008010850 */
[----:B------:R-:W-:Y:S01]  /*baf0*/  FFMA.FTZ R245, R245, R152, R118 ;  /* 0x00000098f5f57223 */ /* 0x000fe20000010076 */
[----:B------:R-:W-:Y:S01]  /*bb00*/  FFMA.FTZ R118, R103, UR6, -R80 ;  /* 0x0000000667767c23 */ /* 0x000fe20008010850 */
[----:B------:R-:W-:Y:S01]  /*bb10*/  MUFU.EX2 R199, R199 ;  /* 0x000000c700c77308 */ /* 0x000fe20000000800 */
[----:B------:R-:W-:Y:S01]  /*bb20*/  LDSM.16.MT88.4 R148, [R214+0x5c00] ;  /* 0x005c0000d694783b */ /* 0x000fe20000004200 */
[C---:B------:R-:W-:Y:S01]  /*bb30*/  HMMA.16816.F32 R40, R52.reuse, R36, R40 ;  /* 0x000000243428723c */ /* 0x040fe20000001828 */
[--C-:B------:R-:W-:Y:S01]  /*bb40*/  FFMA.FTZ R37, R175, UR6, -R186.reuse ;  /* 0x00000006af257c23 */ /* 0x100fe200080108ba */
[----:B------:R-:W-:Y:S01]  /*bb50*/  FFMA.FTZ R36, R172, UR6, -R186 ;  /* 0x00000006ac247c23 */ /* 0x000fe200080108ba */
[----:B------:R5:W-:Y:S01]  /*bb60*/  MUFU.EX2 R175, R182 ;  /* 0x000000b600af7308 */ /* 0x000be20000000800 */
[--C-:B------:R-:W-:Y:S01]  /*bb70*/  FFMA.FTZ R123, R123, UR6, -R128.reuse ;  /* 0x000000067b7b7c23 */ /* 0x100fe20008010880 */
[----:B------:R-:W-:Y:S01]  /*bb80*/  FFMA.FTZ R119, R119, UR6, -R128 ;  /* 0x0000000677777c23 */ /* 0x000fe20008010880 */
[----:B------:R-:W-:Y:S01]  /*bb90*/  FFMA.FTZ R79, R79, UR6, -R80 ;  /* 0x000000064f4f7c23 */ /* 0x000fe20008010850 */
[----:B------:R4:W-:Y:S01]  /*bba0*/  MUFU.EX2 R172, R37 ;  /* 0x0000002500ac7308 */ /* 0x0009e20000000800 */
[C---:B------:R-:W-:Y:S01]  /*bbb0*/  HMMA.16816.F32 R4, R52.reuse, R38, R4 ;  /* 0x000000263404723c */ /* 0x040fe20000001804 */
[----:B------:R-:W-:Y:S01]  /*bbc0*/  FFMA.FTZ R39, R185, UR6, -R186 ;  /* 0x00000006b9277c23 */ /* 0x000fe200080108ba */
[----:B------:R-:W-:Y:S01]  /*bbd0*/  FFMA.FTZ R38, R176, UR6, -R170 ;  /* 0x00000006b0267c23 */ /* 0x000fe200080108aa */
[----:B------:R3:W-:Y:S01]  /*bbe0*/  MUFU.EX2 R185, R36 ;  /* 0x0000002400b97308 */ /* 0x0007e20000000800 */
[--C-:B------:R-:W-:Y:S01]  /*bbf0*/  FFMA.FTZ R77, R77, UR6, -R80.reuse ;  /* 0x000000064d4d7c23 */ /* 0x100fe20008010850 */
[----:B------:R-:W-:Y:S01]  /*bc00*/  FFMA.FTZ R78, R78, UR6, -R80 ;  /* 0x000000064e4e7c23 */ /* 0x000fe20008010850 */
[----:B------:R-:W-:Y:S01]  /*bc10*/  FFMA.FTZ R81, R242, R85, R81 ;  /* 0x00000055f2517223 */ /* 0x000fe20000010051 */
[----:B------:R-:W-:Y:S01]  /*bc20*/  MUFU.EX2 R188, R188 ;  /* 0x000000bc00bc7308 */ /* 0x000fe20000000800 */
[C---:B------:R-:W-:Y:S01]  /*bc30*/  HMMA.16816.F32 R24, R52.reuse, R32, R24 ;  /* 0x000000203418723c */ /* 0x040fe20000001818 */
[----:B--2---:R-:W-:Y:S01]  /*bc40*/  F2FP.F16.F32.PACK_AB R32, R92, R93 ;  /* 0x0000005d5c20723e */ /* 0x004fe200000000ff */
[----:B-----5:R-:W-:Y:S01]  /*bc50*/  FFMA.FTZ R182, R193, UR6, -R170 ;  /* 0x00000006c1b67c23 */ /* 0x020fe200080108aa */
[----:B-1----:R-:W-:Y:S01]  /*bc60*/  F2FP.F16.F32.PACK_AB R33, R105, R100 ;  /* 0x000000646921723e */ /* 0x002fe200000000ff */
[----:B------:R-:W-:Y:S01]  /*bc70*/  MUFU.EX2 R193, R38 ;  /* 0x0000002600c17308 */ /* 0x000fe20000000800 */
[--C-:B----4-:R-:W-:Y:S01]  /*bc80*/  FFMA.FTZ R37, R190, UR6, -R128.reuse ;  /* 0x00000006be257c23 */ /* 0x110fe20008010880 */
[----:B------:R-:W-:Y:S01]  /*bc90*/  FFMA.FTZ R190, R201, UR6, -R128 ;  /* 0x00000006c9be7c23 */ /* 0x000fe20008010880 */
[----:B------:R-:W-:Y:S01]  /*bca0*/  FFMA.FTZ R83, R244, R98, R83 ;  /* 0x00000062f4537223 */ /* 0x000fe20000010053 */
[----:B------:R-:W-:Y:S01]  /*bcb0*/  HMMA.16816.F32 R28, R52, R34, R28 ;  /* 0x00000022341c723c */ /* 0x000fe2000000181c */
[----:B------:R-:W-:Y:S01]  /*bcc0*/  F2FP.F16.F32.PACK_AB R34, R101, R102 ;  /* 0x000000666522723e */ /* 0x000fe200000000ff */
[----:B------:R-:W-:Y:S01]  /*bcd0*/  FFMA.FTZ R52, R178, UR6, -R170 ;  /* 0x00000006b2347c23 */ /* 0x000fe200080108aa */
[----:B------:R-:W-:Y:S01]  /*bce0*/  F2FP.F16.F32.PACK_AB R35, R111, R104 ;  /* 0x000000686f23723e */ /* 0x000fe200000000ff */
[----:B------:R1:W2:Y:S01]  /*bcf0*/  MUFU.EX2 R178, R39 ;  /* 0x0000002700b27308 */ /* 0x0002a20000000800 */
[----:B---3--:R-:W-:Y:S01]  /*bd00*/  FFMA.FTZ R36, R184, UR6, -R128 ;  /* 0x00000006b8247c23 */ /* 0x008fe20008010880 */
[----:B------:R-:W-:Y:S01]  /*bd10*/  FFMA.FTZ R82, R243, R86, R82 ;  /* 0x00000056f3527223 */ /* 0x000fe20000010052 */
[----:B------:R-:W-:Y:S01]  /*bd20*/  FADD.FTZ R245, R84, R245 ;  /* 0x000000f554f57221 */ /* 0x000fe20000010000 */
[----:B------:R3:W4:Y:S01]  /*bd30*/  MUFU.EX2 R176, R52 ;  /* 0x0000003400b07308 */ /* 0x0007220000000800 */
[----:B------:R-:W-:Y:S01]  /*bd40*/  FADD.FTZ R83, R74, R83 ;  /* 0x000000534a537221 */ /* 0x000fe20000010000 */
[C---:B------:R-:W-:Y:S01]  /*bd50*/  HMMA.16816.F32 R8, R32.reuse, R44, R8 ;  /* 0x0000002c2008723c */ /* 0x040fe20000001808 */
[----:B------:R-:W-:Y:S01]  /*bd60*/  FADD.FTZ R71, R71, R82 ;  /* 0x0000005247477221 */ /* 0x000fe20000010000 */
[----:B------:R-:W-:Y:S01]  /*bd70*/  MUFU.EX2 R201, R36 ;  /* 0x0000002400c97308 */ /* 0x000fe20000000800 */
[----:B------:R-:W-:Y:S01]  /*bd80*/  FADD.FTZ R81, R70, R81 ;  /* 0x0000005146517221 */ /* 0x000fe20000010000 */
[----:B------:R-:W-:Y:S01]  /*bd90*/  FADD.FTZ R72, R72, R245 ;  /* 0x000000f548487221 */ /* 0x000fe20000010000 */
[----:B------:R-:W-:Y:S01]  /*bda0*/  FADD.FTZ R62, R62, R71 ;  /* 0x000000473e3e7221 */ /* 0x000fe20000010000 */
[----:B------:R-:W5:Y:S01]  /*bdb0*/  MUFU.EX2 R182, R182 ;  /* 0x000000b600b67308 */ /* 0x000f620000000800 */
[----:B------:R-:W-:Y:S01]  /*bdc0*/  FADD.FTZ R2, R2, R81 ;  /* 0x0000005102027221 */ /* 0x000fe20000010000 */
[----:B-1----:R-:W-:Y:S01]  /*bdd0*/  FFMA.FTZ R39, R197, UR6, -R128 ;  /* 0x00000006c5277c23 */ /* 0x002fe20008010880 */
[C---:B------:R-:W-:Y:S01]  /*bde0*/  HMMA.16816.F32 R12, R32.reuse, R46, R12 ;  /* 0x0000002e200c723c */ /* 0x040fe2000000180c */
[----:B------:R-:W-:Y:S01]  /*bdf0*/  MUFU.EX2 R197, R37 ;  /* 0x0000002500c57308 */ /* 0x000fe20000000800 */
[----:B--2---:R-:W-:Y:S01]  /*be00*/  F2FP.F16.F32.PACK_AB R54, R178, R185 ;  /* 0x000000b9b236723e */ /* 0x004fe200000000ff */
[----:B------:R-:W-:Y:S01]  /*be10*/  FADD.FTZ R72, R63, R72 ;  /* 0x000000483f487221 */ /* 0x000fe20000010000 */
[----:B---3--:R-:W-:Y:S01]  /*be20*/  F2FP.F16.F32.PACK_AB R52, R172, R175 ;  /* 0x000000afac34723e */ /* 0x008fe200000000ff */
[----:B------:R1:W2:Y:S01]  /*be30*/  MUFU.EX2 R184, R39 ;  /* 0x0000002700b87308 */ /* 0x0002a20000000800 */
[----:B----4-:R-:W-:Y:S01]  /*be40*/  F2FP.F16.F32.PACK_AB R53, R193, R176 ;  /* 0x000000b0c135723e */ /* 0x010fe200000000ff */
[----:B------:R-:W-:Y:S01]  /*be50*/  FADD.FTZ R61, R61, R62 ;  /* 0x0000003e3d3d7221 */ /* 0x000fe20000010000 */
[C---:B------:R-:W-:Y:S01]  /*be60*/  HMMA.16816.F32 R16, R32.reuse, R48, R16 ;  /* 0x000000302010723c */ /* 0x040fe20000001810 */
[----:B------:R-:W-:Y:S01]  /*be70*/  MUFU.EX2 R190, R190 ;  /* 0x000000be00be7308 */ /* 0x000fe20000000800 */
[----:B------:R-:W-:Y:S01]  /*be80*/  FADD.FTZ R65, R65, R2 ;  /* 0x0000000241417221 */ /* 0x000fe20000010000 */
[----:B-----5:R-:W-:Y:S01]  /*be90*/  F2FP.F16.F32.PACK_AB R55, R199, R182 ;  /* 0x000000b6c737723e */ /* 0x020fe200000000ff */
[----:B------:R-:W-:Y:S01]  /*bea0*/  FADD.FTZ R107, R107, R72 ;  /* 0x000000486b6b7221 */ /* 0x000fe20000010000 */
[----:B------:R-:W3:Y:S01]  /*beb0*/  MUFU.EX2 R203, R132 ;  /* 0x0000008400cb7308 */ /* 0x000ee20000000800 */
[----:B------:R-:W-:Y:S01]  /*bec0*/  FADD.FTZ R60, R60, R61 ;  /* 0x0000003d3c3c7221 */ /* 0x000fe20000010000 */
[----:B------:R-:W-:Y:S01]  /*bed0*/  FADD.FTZ R68, R68, R65 ;  /* 0x0000004144447221 */ /* 0x000fe20000010000 */
[----:B------:R-:W-:Y:S01]  /*bee0*/  HMMA.16816.F32 R20, R32, R50, R20 ;  /* 0x000000322014723c */ /* 0x000fe20000001814 */
[----:B------:R-:W4:Y:S01]  /*bef0*/  LDSM.16.MT88.4 R32, [R214+0x4c00] ;  /* 0x004c0000d620783b */ /* 0x000f220000004200 */
[----:B------:R5:W-:Y:S01]  /*bf00*/  MUFU.EX2 R192, R133 ;  /* 0x0000008500c07308 */ /* 0x000be20000000800 */
[----:B------:R-:W-:Y:S01]  /*bf10*/  FADD.FTZ R90, R90, R107 ;  /* 0x0000006b5a5a7221 */ /* 0x000fe20000010000 */
[----:B------:R-:W-:Y:S01]  /*bf20*/  FADD.FTZ R60, R69, R60 ;  /* 0x0000003c453c7221 */ /* 0x000fe20000010000 */
[----:B-1----:R-:W1:Y:S01]  /*bf30*/  LDSM.16.MT88.4 R36, [R212+0x4c00] ;  /* 0x004c0000d424783b */ /* 0x002e620000004200 */
[----:B------:R-:W5:Y:S01]  /*bf40*/  MUFU.EX2 R209, R209 ;  /* 0x000000d100d17308 */ /* 0x000f620000000800 */
[----:B------:R-:W-:Y:S01]  /*bf50*/  FADD.FTZ R75, R75, R68 ;  /* 0x000000444b4b7221 */ /* 0x000fe20000010000 */
[C---:B------:R-:W-:Y:S01]  /*bf60*/  HMMA.16816.F32 R24, R52.reuse, R44, R24 ;  /* 0x0000002c3418723c */ /* 0x040fe20000001818 */
[----:B--2---:R-:W-:Y:S01]  /*bf70*/  F2FP.F16.F32.PACK_AB R44, R184, R197 ;  /* 0x000000c5b82c723e */ /* 0x004fe200000000ff */
[----:B------:R-:W-:Y:S01]  /*bf80*/  MUFU.EX2 R202, R202 ;  /* 0x000000ca00ca7308 */ /* 0x000fe20000000800 */
[----:B---3--:R-:W-:Y:S01]  /*bf90*/  F2FP.F16.F32.PACK_AB R45, R203, R188 ;  /* 0x000000bccb2d723e */ /* 0x008fe200000000ff */
[----:B------:R-:W-:Y:S01]  /*bfa0*/  FFMA.FTZ R132, R157, UR6, -R186 ;  /* 0x000000069d847c23 */ /* 0x000fe200080108ba */
[----:B------:R-:W-:Y:S01]  /*bfb0*/  FADD.FTZ R95, R95, R90 ;  /* 0x0000005a5f5f7221 */ /* 0x000fe20000010000 */
[----:B------:R-:W-:Y:S01]  /*bfc0*/  MUFU.EX2 R200, R200 ;  /* 0x000000c800c87308 */ /* 0x000fe20000000800 */
[----:B------:R-:W-:Y:S01]  /*bfd0*/  FADD.FTZ R67, R67, R60 ;  /* 0x0000003c43437221 */ /* 0x000fe20000010000 */
[C---:B------:R-:W-:Y:S01]  /*bfe0*/  HMMA.16816.F32 R28, R52.reuse, R46, R28 ;  /* 0x0000002e341c723c */ /* 0x040fe2000000181c */
[----:B------:R-:W-:Y:S01]  /*bff0*/  F2FP.F16.F32.PACK_AB R46, R190, R201 ;  /* 0x000000c9be2e723e */ /* 0x000fe200000000ff */
[----:B-----5:R-:W-:Y:S01]  /*c000*/  FFMA.FTZ R133, R156, UR6, -R186 ;  /* 0x000000069c857c23 */ /* 0x020fe200080108ba */
[----:B------:R2:W-:Y:S01]  /*c010*/  MUFU.EX2 R139, R132 ;  /* 0x00000084008b7308 */ /* 0x0005e20000000800 */
[----:B------:R-:W-:Y:S01]  /*c020*/  F2FP.F16.F32.PACK_AB R47, R209, R192 ;  /* 0x000000c0d12f723e */ /* 0x000fe200000000ff */
[----:B------:R-:W-:Y:S01]  /*c030*/  FADD.FTZ R66, R66, R75 ;  /* 0x0000004b42427221 */ /* 0x000fe20000010000 */
[----:B------:R-:W-:Y:S01]  /*c040*/  FADD.FTZ R88, R88, R95 ;  /* 0x0000005f58587221 */ /* 0x000fe20000010000 */
[----:B------:R3:W-:Y:S01]  /*c050*/  MUFU.EX2 R206, R133 ;  /* 0x0000008500ce7308 */ /* 0x0007e20000000800 */
[C---:B------:R-:W-:Y:S01]  /*c060*/  HMMA.16816.F32 R40, R52.reuse, R48, R40 ;  /* 0x000000303428723c */ /* 0x040fe20000001828 */
[----:B------:R-:W-:Y:S01]  /*c070*/  FFMA.FTZ R48, R218, UR6, -R170 ;  /* 0x00000006da307c23 */ /* 0x000fe200080108aa */
[----:B------:R-:W-:Y:S01]  /*c080*/  FFMA.FTZ R49, R159, UR6, -R186 ;  /* 0x000000069f317c23 */ /* 0x000fe200080108ba */
[----:B------:R-:W-:Y:S01]  /*c090*/  MUFU.EX2 R204, R135 ;  /* 0x0000008700cc7308 */ /* 0x000fe20000000800 */
[----:B------:R-:W-:Y:S01]  /*c0a0*/  FADD.FTZ R64, R64, R67 ;  /* 0x0000004340407221 */ /* 0x000fe20000010000 */
[----:B------:R-:W-:Y:S01]  /*c0b0*/  FADD.FTZ R73, R73, R66 ;  /* 0x0000004249497221 */ /* 0x000fe20000010000 */
[----:B------:R-:W-:Y:S01]  /*c0c0*/  FADD.FTZ R175, R175, R88 ;  /* 0x00000058afaf7221 */ /* 0x000fe20000010000 */
[----:B------:R-:W-:Y:S01]  /*c0d0*/  MUFU.EX2 R136, R49 ;  /* 0x0000003100887308 */ /* 0x000fe20000000800 */
[----:B------:R-:W-:Y:S01]  /*c0e0*/  HMMA.16816.F32 R4, R52, R50, R4 ;  /* 0x000000323404723c */ /* 0x000fe20000001804 */
[--C-:B------:R-:W-:Y:S01]  /*c0f0*/  FFMA.FTZ R50, R153, UR6, -R186.reuse ;  /* 0x0000000699327c23 */ /* 0x100fe200080108ba */
[----:B------:R-:W-:Y:S01]  /*c100*/  FFMA.FTZ R54, R248, UR6, -R186 ;  /* 0x00000006f8367c23 */ /* 0x000fe200080108ba */
[--C-:B------:R-:W-:Y:S01]  /*c110*/  FFMA.FTZ R53, R246, UR6, -R170.reuse ;  /* 0x00000006f6357c23 */ /* 0x100fe200080108aa */
[--C-:B------:R-:W-:Y:S01]  /*c120*/  FFMA.FTZ R52, R250, UR6, -R170.reuse ;  /* 0x00000006fa347c23 */ /* 0x100fe200080108aa */
[----:B------:R-:W-:Y:S01]  /*c130*/  FFMA.FTZ R51, R252, UR6, -R170 ;  /* 0x00000006fc337c23 */ /* 0x000fe200080108aa */
[----:B------:R5:W-:Y:S01]  /*c140*/  MUFU.EX2 R248, R50 ;  /* 0x0000003200f87308 */ /* 0x000be20000000800 */
[--C-:B--2---:R-:W-:Y:S01]  /*c150*/  FFMA.FTZ R132, R198, UR6, -R128.reuse ;  /* 0x00000006c6847c23 */ /* 0x104fe20008010880 */
[----:B---3--:R-:W-:Y:S01]  /*c160*/  FFMA.FTZ R133, R196, UR6, -R128 ;  /* 0x00000006c4857c23 */ /* 0x008fe20008010880 */
[C---:B----4-:R-:W-:Y:S01]  /*c170*/  HMMA.16816.F32 R8, R44.reuse, R32, R8 ;  /* 0x000000202c08723c */ /* 0x050fe20000001808 */
[----:B------:R-:W2:Y:S01]  /*c180*/  MUFU.EX2 R246, R54 ;  /* 0x0000003600f67308 */ /* 0x000ea20000000800 */
[----:B------:R-:W-:Y:S01]  /*c190*/  FADD.FTZ R93, R93, R64 ;  /* 0x000000405d5d7221 */ /* 0x000fe20000010000 */
[----:B------:R-:W-:Y:S01]  /*c1a0*/  FADD.FTZ R100, R100, R73 ;  /* 0x0000004964647221 */ /* 0x000fe20000010000 */
[----:B------:R-:W-:Y:S01]  /*c1b0*/  FADD.FTZ R172, R172, R175 ;  /* 0x000000afacac7221 */ /* 0x000fe20000010000 */
[----:B------:R-:W-:Y:S01]  /*c1c0*/  MUFU.EX2 R218, R53 ;  /* 0x0000003500da7308 */ /* 0x000fe20000000800 */
[----:B------:R-:W-:Y:S01]  /*c1d0*/  FADD.FTZ R93, R92, R93 ;  /* 0x0000005d5c5d7221 */ /* 0x000fe20000010000 */
[----:B------:R-:W-:Y:S01]  /*c1e0*/  FADD.FTZ R105, R105, R100 ;  /* 0x0000006469697221 */ /* 0x000fe20000010000 */
[C---:B------:R-:W-:Y:S01]  /*c1f0*/  HMMA.16816.F32 R12, R44.reuse, R34, R12 ;  /* 0x000000222c0c723c */ /* 0x040fe2000000180c */
[----:B------:R-:W3:Y:S01]  /*c200*/  MUFU.EX2 R250, R48 ;  /* 0x0000003000fa7308 */ /* 0x000ee20000000800 */
[----:B------:R-:W-:Y:S01]  /*c210*/  FADD.FTZ R185, R185, R172 ;  /* 0x000000acb9b97221 */ /* 0x000fe20000010000 */
[----:B-----5:R-:W-:Y:S01]  /*c220*/  FFMA.FTZ R50, R158, UR6, -R186 ;  /* 0x000000069e327c23 */ /* 0x020fe200080108ba */
[----:B------:R-:W-:Y:S01]  /*c230*/  FADD.FTZ R102, R102, R93 ;  /* 0x0000005d66667221 */ /* 0x000fe20000010000 */
[----:B------:R4:W-:Y:S01]  /*c240*/  MUFU.EX2 R252, R52 ;  /* 0x0000003400fc7308 */ /* 0x0009e20000000800 */
[----:B------:R-:W-:Y:S01]  /*c250*/  FADD.FTZ R104, R104, R105 ;  /* 0x0000006968687221 */ /* 0x000fe20000010000 */
[----:B--2---:R-:W-:Y:S01]  /*c260*/  F2FP.F16.F32.PACK_AB R54, R246, R248 ;  /* 0x000000f8f636723e */ /* 0x004fe200000000ff */
[C---:B-1----:R-:W-:Y:S01]  /*c270*/  HMMA.16816.F32 R16, R44.reuse, R36, R16 ;  /* 0x000000242c10723c */ /* 0x042fe20000001810 */
[----:B------:R-:W1:Y:S01]  /*c280*/  MUFU.EX2 R138, R51 ;  /* 0x00000033008a7308 */ /* 0x000e620000000800 */
[----:B------:R-:W-:Y:S01]  /*c290*/  FADD.FTZ R185, R178, R185 ;  /* 0x000000b9b2b97221 */ /* 0x000fe20000010000 */
[----:B------:R-:W-:Y:S01]  /*c2a0*/  FADD.FTZ R102, R101, R102 ;  /* 0x0000006665667221 */ /* 0x000fe20000010000 */
[----:B------:R-:W-:Y:S01]  /*c2b0*/  FADD.FTZ R111, R111, R104 ;  /* 0x000000686f6f7221 */ /* 0x000fe20000010000 */
[----:B------:R2:W5:Y:S01]  /*c2c0*/  MUFU.EX2 R137, R50 ;  /* 0x0000003200897308 */ /* 0x0005620000000800 */
[----:B------:R-:W-:Y:S01]  /*c2d0*/  FADD.FTZ R185, R202, R185 ;  /* 0x000000b9cab97221 */ /* 0x000fe20000010000 */
[----:B---3--:R-:W-:Y:S01]  /*c2e0*/  F2FP.F16.F32.PACK_AB R53, R250, R218 ;  /* 0x000000dafa35723e */ /* 0x008fe200000000ff */
[----:B------:R-:W-:Y:S01]  /*c2f0*/  HMMA.16816.F32 R20, R44, R38, R20 ;  /* 0x000000262c14723c */ /* 0x000fe20000001814 */
[----:B------:R-:W-:Y:S01]  /*c300*/  LDSM.16.MT88.4 R44, [R212+0x5000] ;  /* 0x00500000d42c783b */ /* 0x000fe20000004200 */
[----:B------:R3:W5:Y:S01]  /*c310*/  MUFU.EX2 R198, R134 ;  /* 0x0000008600c67308 */ /* 0x0007620000000800 */
[----:B----4-:R-:W-:Y:S01]  /*c320*/  F2FP.F16.F32.PACK_AB R52, R200, R202 ;  /* 0x000000cac834723e */ /* 0x010fe200000000ff */
[----:B------:R-:W-:Y:S01]  /*c330*/  FADD.FTZ R197, R197, R102 ;  /* 0x00000066c5c57221 */ /* 0x000fe20000010000 */
[----:B------:R-:W-:Y:S01]  /*c340*/  FADD.FTZ R188, R188, R111 ;  /* 0x0000006fbcbc7221 */ /* 0x000fe20000010000 */
[----:B------:R4:W-:Y:S01]  /*c350*/  MUFU.EX2 R196, R132 ;  /* 0x0000008400c47308 */ /* 0x0009e20000000800 */
[----:B-1----:R-:W-:Y:S01]  /*c360*/  F2FP.F16.F32.PACK_AB R55, R138, R252 ;  /* 0x000000fc8a37723e */ /* 0x002fe200000000ff */
[----:B------:R-:W-:Y:S01]  /*c370*/  FADD.FTZ R185, R200, R185 ;  /* 0x000000b9c8b97221 */ /* 0x000fe20000010000 */
[----:B------:R-:W-:Y:S01]  /*c380*/  FADD.FTZ R184, R184, R197 ;  /* 0x000000c5b8b87221 */ /* 0x000fe20000010000 */
[----:B------:R-:W-:Y:S01]  /*c390*/  MUFU.EX2 R108, R108 ;  /* 0x0000006c006c7308 */ /* 0x000fe20000000800 */
[----:B--2---:R-:W1:Y:S01]  /*c3a0*/  LDSM.16.MT88.4 R48, [R214+0x5000] ;  /* 0x00500000d630783b */ /* 0x004e620000004200 */
[----:B------:R-:W-:Y:S01]  /*c3b0*/  FADD.FTZ R203, R203, R188 ;  /* 0x000000bccbcb7221 */ /* 0x000fe20000010000 */
[----:B------:R-:W-:Y:S01]  /*c3c0*/  FADD.FTZ R185, R248, R185 ;  /* 0x000000b9f8b97221 */ /* 0x000fe20000010000 */
[C---:B------:R-:W-:Y:S01]  /*c3d0*/  HMMA.16816.F32 R24, R52.reuse, R32, R24 ;  /* 0x000000203418723c */ /* 0x040fe20000001818 */
[--C-:B------:R-:W-:Y:S01]  /*c3e0*/  FFMA.FTZ R33, R249, UR6, -R80.reuse ;  /* 0x00000006f9217c23 */ /* 0x100fe20008010850 */
[----:B------:R-:W-:Y:S01]  /*c3f0*/  FFMA.FTZ R32, R194, UR6, -R80 ;  /* 0x00000006c2207c23 */ /* 0x000fe20008010850 */
[----:B---3--:R-:W-:Y:S01]  /*c400*/  FFMA.FTZ R134, R211, UR6, -R170 ;  /* 0x00000006d3867c23 */ /* 0x008fe200080108aa */
[----:B------:R2:W-:Y:S01]  /*c410*/  MUFU.EX2 R249, R133 ;  /* 0x0000008500f97308 */ /* 0x0005e20000000800 */
[----:B------:R-:W-:Y:S01]  /*c420*/  FADD.FTZ R201, R201, R184 ;  /* 0x000000b8c9c97221 */ /* 0x000fe20000010000 */
[----:B----4-:R-:W-:Y:S01]  /*c430*/  FFMA.FTZ R132, R205, UR6, -R170 ;  /* 0x00000006cd847c23 */ /* 0x010fe200080108aa */
[----:B------:R-:W-:Y:S01]  /*c440*/  FADD.FTZ R192, R192, R203 ;  /* 0x000000cbc0c07221 */ /* 0x000fe20000010000 */
[C---:B------:R-:W-:Y:S01]  /*c450*/  HMMA.16816.F32 R28, R52.reuse, R34, R28 ;  /* 0x00000022341c723c */ /* 0x040fe2000000181c */
[--C-:B------:R-:W-:Y:S01]  /*c460*/  FFMA.FTZ R35, R247, UR6, -R80.reuse ;  /* 0x00000006f7237c23 */ /* 0x100fe20008010850 */
[----:B------:R-:W-:Y:S01]  /*c470*/  FFMA.FTZ R34, R251, UR6, -R80 ;  /* 0x00000006fb227c23 */ /* 0x000fe20008010850 */
[----:B------:R-:W-:Y:S01]  /*c480*/  MUFU.EX2 R194, R33 ;  /* 0x0000002100c27308 */ /* 0x000fe20000000800 */
[----:B------:R-:W-:Y:S01]  /*c490*/  FADD.FTZ R185, R246, R185 ;  /* 0x000000b9f6b97221 */ /* 0x000fe20000010000 */
[----:B------:R-:W-:Y:S01]  /*c4a0*/  FADD.FTZ R201, R190, R201 ;  /* 0x000000c9bec97221 */ /* 0x000fe20000010000 */
[----:B------:R-:W-:Y:S01]  /*c4b0*/  FADD.FTZ R209, R209, R192 ;  /* 0x000000c0d1d17221 */ /* 0x000fe20000010000 */
[----:B------:R3:W4:Y:S01]  /*c4c0*/  MUFU.EX2 R247, R32 ;  /* 0x0000002000f77308 */ /* 0x0007220000000800 */
[C---:B------:R-:W-:Y:S01]  /*c4d0*/  HMMA.16816.F32 R40, R52.reuse, R36, R40 ;  /* 0x000000243428723c */ /* 0x040fe20000001828 */
[--C-:B------:R-:W-:Y:S01]  /*c4e0*/  FFMA.FTZ R37, R207, UR6, -R170.reuse ;  /* 0x00000006cf257c23 */ /* 0x100fe200080108aa */
[----:B------:R-:W-:Y:S01]  /*c4f0*/  FFMA.FTZ R36, R219, UR6, -R170 ;  /* 0x00000006db247c23 */ /* 0x000fe200080108aa */
[----:B------:R-:W-:Y:S01]  /*c500*/  MUFU.EX2 R251, R35 ;  /* 0x0000002300fb7308 */ /* 0x000fe20000000800 */
[----:B--2---:R-:W-:Y:S01]  /*c510*/  FFMA.FTZ R133, R113, UR6, -R128 ;  /* 0x0000000671857c23 */ /* 0x004fe20008010880 */
[----:B------:R-:W-:Y:S01]  /*c520*/  FADD.FTZ R201, R204, R201 ;  /* 0x000000c9ccc97221 */ /* 0x000fe20000010000 */
[----:B------:R-:W-:Y:S01]  /*c530*/  MOV R2, R57 ;  /* 0x0000003900027202 */ /* 0x000fe20000000f00 */
[----:B------:R2:W1:Y:S01]  /*c540*/  MUFU.EX2 R211, R34 ;  /* 0x0000002200d37308 */ /* 0x0004620000000800 */
[----:B------:R-:W-:Y:S01]  /*c550*/  HMMA.16816.F32 R4, R52, R38, R4 ;  /* 0x000000263404723c */ /* 0x000fe20000001804 */
[----:B-----5:R-:W-:Y:S01]  /*c560*/  F2FP.F16.F32.PACK_AB R52, R137, R136 ;  /* 0x000000888934723e */ /* 0x020fe200000000ff */
[----:B------:R-:W-:Y:S01]  /*c570*/  FADD.FTZ R201, R198, R201 ;  /* 0x000000c9c6c97221 */ /* 0x000fe20000010000 */
[----:B------:R-:W-:Y:S01]  /*c580*/  MUFU.EX2 R205, R134 ;  /* 0x0000008600cd7308 */ /* 0x000fe20000000800 */
[----:B------:R-:W-:-:S02]  /*c590*/  F2FP.F16.F32.PACK_AB R54, R206, R139 ;  /* 0x0000008bce36723e */ /* 0x000fc400000000ff */
[----:B---3--:R-:W-:Y:S01]  /*c5a0*/  F2FP.F16.F32.PACK_AB R32, R198, R204 ;  /* 0x000000ccc620723e */ /* 0x008fe200000000ff */
[----:B------:R-:W3:Y:S01]  /*c5b0*/  MUFU.EX2 R207, R132 ;  /* 0x0000008400cf7308 */ /* 0x000ee20000000800 */
[----:B----4-:R-:W-:Y:S01]  /*c5c0*/  F2FP.F16.F32.PACK_AB R33, R247, R194 ;  /* 0x000000c2f721723e */ /* 0x010fe200000000ff */
[----:B------:R-:W-:Y:S01]  /*c5d0*/  FADD.FTZ R194, R194, R209 ;  /* 0x000000d1c2c27221 */ /* 0x000fe20000010000 */
[----:B------:R-:W-:Y:S01]  /*c5e0*/  @P0 MOV R2, R57 ;  /* 0x0000003900020202 */ /* 0x000fe20000000f00 */
[----:B------:R-:W-:Y:S01]  /*c5f0*/  MUFU.EX2 R219, R37 ;  /* 0x0000002500db7308 */ /* 0x000fe20000000800 */
[----:B--2---:R-:W-:Y:S01]  /*c600*/  F2FP.F16.F32.PACK_AB R34, R249, R196 ;  /* 0x000000c4f922723e */ /* 0x004fe200000000ff */
[----:B------:R-:W-:Y:S02]  /*c610*/  FADD.FTZ R194, R247, R194 ;  /* 0x000000c2f7c27221 */ /* 0x000fe40000010000 */
[----:B------:R2:W4:Y:S01]  /*c620*/  MUFU.EX2 R140, R36 ;  /* 0x00000024008c7308 */ /* 0x0005220000000800 */
[----:B-1----:R-:W-:Y:S01]  /*c630*/  F2FP.F16.F32.PACK_AB R35, R211, R251 ;  /* 0x000000fbd323723e */ /* 0x002fe200000000ff */
[----:B------:R-:W-:Y:S01]  /*c640*/  FADD.FTZ R196, R196, R201 ;  /* 0x000000c9c4c47221 */ /* 0x000fe20000010000 */
[----:B------:R-:W-:Y:S01]  /*c650*/  FADD.FTZ R194, R251, R194 ;  /* 0x000000c2fbc27221 */ /* 0x000fe20000010000 */
[----:B------:R-:W-:Y:S01]  /*c660*/  MUFU.EX2 R103, R133 ;  /* 0x0000008500677308 */ /* 0x000fe20000000800 */
[----:B---3--:R-:W-:Y:S01]  /*c670*/  F2FP.F16.F32.PACK_AB R53, R207, R205 ;  /* 0x000000cdcf35723e */ /* 0x008fe200000000ff */
[----:B------:R-:W-:-:S02]  /*c680*/  FFMA.FTZ R132, R179, UR6, -R128 ;  /* 0x00000006b3847c23 */ /* 0x000fc40008010880 */
[C---:B------:R-:W-:Y:S01]  /*c690*/  HMMA.16816.F32 R8, R32.reuse, R48, R8 ;  /* 0x000000302008723c */ /* 0x040fe20000001808 */
[----:B------:R1:W-:Y:S01]  /*c6a0*/  MUFU.EX2 R179, R189 ;  /* 0x000000bd00b37308 */ /* 0x0003e20000000800 */
[----:B------:R-:W-:Y:S01]  /*c6b0*/  FADD.FTZ R196, R249, R196 ;  /* 0x000000c4f9c47221 */ /* 0x000fe20000010000 */
[----:B------:R-:W-:Y:S02]  /*c6c0*/  FADD.FTZ R194, R211, R194 ;  /* 0x000000c2d3c27221 */ /* 0x000fe40000010000 */
[----:B------:R-:W-:Y:S01]  /*c6d0*/  MUFU.EX2 R87, R87 ;  /* 0x0000005700577308 */ /* 0x000fe20000000800 */
[----:B--2---:R-:W-:Y:S01]  /*c6e0*/  FFMA.FTZ R36, R183, UR6, -R186 ;  /* 0x00000006b7247c23 */ /* 0x004fe200080108ba */
[----:B------:R-:W-:Y:S01]  /*c6f0*/  FFMA.FTZ R183, R181, UR6, -R128 ;  /* 0x00000006b5b77c23 */ /* 0x000fe20008010880 */
[C---:B------:R-:W-:Y:S01]  /*c700*/  HMMA.16816.F32 R12, R32.reuse, R50, R12 ;  /* 0x00000032200c723c */ /* 0x040fe2000000180c */
[----:B----4-:R-:W-:Y:S01]  /*c710*/  F2FP.F16.F32.PACK_AB R55, R140, R219 ;  /* 0x000000db8c37723e */ /* 0x010fe200000000ff */
[----:B------:R-:W-:Y:S04]  /*c720*/  MUFU.EX2 R181, R36 ;  /* 0x0000002400b57308 */ /* 0x000fe80000000800 */
[----:B------:R-:W2:Y:S01]  /*c730*/  MUFU.EX2 R183, R183 ;  /* 0x000000b700b77308 */ /* 0x000ea20000000800 */
[----:B-1----:R-:W-:Y:S01]  /*c740*/  MOV R189, R140 ;  /* 0x0000008c00bd7202 */ /* 0x002fe20000000f00 */
[C---:B------:R-:W-:Y:S02]  /*c750*/  HMMA.16816.F32 R16, R32.reuse, R44, R16 ;  /* 0x0000002c2010723c */ /* 0x040fe40000001810 */
[----:B------:R-:W-:Y:S04]  /*c760*/  MUFU.EX2 R168, R168 ;  /* 0x000000a800a87308 */ /* 0x000fe80000000800 */
[----:B------:R-:W-:Y:S02]  /*c770*/  MUFU.EX2 R177, R177 ;  /* 0x000000b100b17308 */ /* 0x000fe40000000800 */
[----:B------:R-:W-:Y:S01]  /*c780*/  HMMA.16816.F32 R20, R32, R46, R20 ;  /* 0x0000002e2014723c */ /* 0x000fe20000001814 */
[----:B------:R-:W1:Y:S01]  /*c790*/  LDSM.16.MT88.4 R32, [R214+0x5400] ;  /* 0x00540000d620783b */ /* 0x000e620000004200 */
[----:B------:R-:W-:Y:S01]  /*c7a0*/  MUFU.EX2 R126, R126 ;  /* 0x0000007e007e7308 */ /* 0x000fe20000000800 */
[----:B--2---:R-:W-:-:S02]  /*c7b0*/  FADD.FTZ R196, R183, R196 ;  /* 0x000000c4b7c47221 */ /* 0x004fc40000010000 */
[----:B------:R-:W2:Y:S01]  /*c7c0*/  LDSM.16.MT88.4 R36, [R212+0x5400] ;  /* 0x00540000d424783b */ /* 0x000ea20000004200 */
[----:B------:R-:W-:Y:S02]  /*c7d0*/  MUFU.EX2 R165, R165 ;  /* 0x000000a500a57308 */ /* 0x000fe40000000800 */
[C---:B------:R-:W-:Y:S01]  /*c7e0*/  HMMA.16816.F32 R40, R52.reuse, R44, R40 ;  /* 0x0000002c3428723c */ /* 0x040fe20000001828 */
[--C-:B------:R-:W-:Y:S01]  /*c7f0*/  FFMA.FTZ R44, R127, UR6, -R186.reuse ;  /* 0x000000067f2c7c23 */ /* 0x100fe200080108ba */
[----:B------:R-:W-:Y:S01]  /*c800*/  FFMA.FTZ R45, R130, UR6, -R186 ;  /* 0x00000006822d7c23 */ /* 0x000fe200080108ba */
[--C-:B------:R-:W-:Y:S01]  /*c810*/  FFMA.FTZ R127, R129, UR6, -R80.reuse ;  /* 0x00000006817f7c23 */ /* 0x100fe20008010850 */
[----:B------:R-:W-:Y:S01]  /*c820*/  FFMA.FTZ R130, R167, UR6, -R80 ;  /* 0x00000006a7827c23 */ /* 0x000fe20008010850 */
[----:B------:R-:W-:Y:S01]  /*c830*/  FFMA.FTZ R129, R166, UR6, -R186 ;  /* 0x00000006a6817c23 */ /* 0x000fe200080108ba */
[----:B------:R-:W-:Y:S01]  /*c840*/  MUFU.EX2 R123, R123 ;  /* 0x0000007b007b7308 */ /* 0x000fe20000000800 */
[----:B------:R-:W-:Y:S01]  /*c850*/  MOV R167, R139 ;  /* 0x0000008b00a77202 */ /* 0x000fe20000000f00 */
[----:B------:R-:W-:Y:S01]  /*c860*/  HMMA.16816.F32 R24, R52, R48, R24 ;  /* 0x000000303418723c */ /* 0x000fe20000001818 */
[--C-:B------:R-:W-:Y:S01]  /*c870*/  FFMA.FTZ R48, R169, UR6, -R80.reuse ;  /* 0x00000006a9307c23 */ /* 0x100fe20008010850 */
[----:B------:R-:W-:Y:S01]  /*c880*/  FFMA.FTZ R49, R125, UR6, -R80 ;  /* 0x000000067d317c23 */ /* 0x000fe20008010850 */
[----:B------:R-:W-:Y:S01]  /*c890*/  MUFU.EX2 R127, R127 ;  /* 0x0000007f007f7308 */ /* 0x000fe20000000800 */
[----:B------:R-:W-:-:S03]  /*c8a0*/  FADD.FTZ R196, R179, R196 ;  /* 0x000000c4b3c47221 */ /* 0x000fc60000010000 */
[----:B------:R3:W-:Y:S01]  /*c8b0*/  MUFU.EX2 R125, R48 ;  /* 0x00000030007d7308 */ /* 0x0007e20000000800 */
[C---:B------:R-:W-:Y:S01]  /*c8c0*/  HMMA.16816.F32 R28, R52.reuse, R50, R28 ;  /* 0x00000032341c723c */ /* 0x040fe2000000181c */
[----:B------:R-:W-:Y:S01]  /*c8d0*/  FFMA.FTZ R51, R187, UR6, -R128 ;  /* 0x00000006bb337c23 */ /* 0x000fe20008010880 */
[--C-:B------:R-:W-:Y:S01]  /*c8e0*/  FFMA.FTZ R50, R122, UR6, -R186.reuse ;  /* 0x000000067a327c23 */ /* 0x100fe200080108ba */
[----:B------:R4:W-:Y:S01]  /*c8f0*/  MUFU.EX2 R187, R132 ;  /* 0x0000008400bb7308 */ /* 0x0009e20000000800 */
[----:B------:R-:W-:Y:S01]  /*c900*/  FFMA.FTZ R186, R195, UR6, -R186 ;  /* 0x00000006c3ba7c23 */ /* 0x000fe200080108ba */
[----:B------:R-:W-:Y:S01]  /*c910*/  MOV R195, R137 ;  /* 0x0000008900c37202 */ /* 0x000fe20000000f00 */
[----:B------:R-:W-:Y:S01]  /*c920*/  FFMA.FTZ R137, R114, UR6, -R128 ;  /* 0x0000000672897c23 */ /* 0x000fe20008010880 */
[----:B------:R-:W-:Y:S01]  /*c930*/  MUFU.EX2 R169, R51 ;  /* 0x0000003300a97308 */ /* 0x000fe20000000800 */
[----:B------:R-:W-:Y:S01]  /*c940*/  HMMA.16816.F32 R4, R52, R46, R4 ;  /* 0x0000002e3404723c */ /* 0x000fe20000001804 */
[--C-:B------:R-:W-:Y:S01]  /*c950*/  FFMA.FTZ R53, R110, UR6, -R170.reuse ;  /* 0x000000066e357c23 */ /* 0x100fe200080108aa */
[--C-:B------:R-:W-:Y:S01]  /*c960*/  FFMA.FTZ R47, R117, UR6, -R170.reuse ;  /* 0x00000006752f7c23 */ /* 0x100fe200080108aa */
[----:B------:R-:W5:Y:S01]  /*c970*/  MUFU.EX2 R122, R49 ;  /* 0x00000031007a7308 */ /* 0x000f620000000800 */
[--C-:B------:R-:W-:Y:S01]  /*c980*/  FFMA.FTZ R46, R120, UR6, -R170.reuse ;  /* 0x00000006782e7c23 */ /* 0x100fe200080108aa */
[----:B---3--:R-:W-:Y:S01]  /*c990*/  F2FP.F16.F32.PACK_AB R48, R179, R183 ;  /* 0x000000b7b330723e */ /* 0x008fe200000000ff */
[----:B------:R-:W-:Y:S01]  /*c9a0*/  FFMA.FTZ R52, R115, UR6, -R170 ;  /* 0x0000000673347c23 */ /* 0x000fe200080108aa */
[----:B------:R-:W3:Y:S01]  /*c9b0*/  MUFU.EX2 R130, R130 ;  /* 0x0000008200827308 */ /* 0x000ee20000000800 */
[----:B------:R-:W-:Y:S01]  /*c9c0*/  FFMA.FTZ R114, R89, UR6, -R80 ;  /* 0x0000000659727c23 */ /* 0x000fe20008010850 */
[--C-:B----4-:R-:W-:Y:S01]  /*c9d0*/  FFMA.FTZ R132, R116, UR6, -R170.reuse ;  /* 0x0000000674847c23 */ /* 0x110fe200080108aa */
[----:B------:R-:W-:Y:S01]  /*c9e0*/  FFMA.FTZ R170, R173, UR6, -R170 ;  /* 0x00000006adaa7c23 */ /* 0x000fe200080108aa */
[----:B------:R4:W-:Y:S01]  /*c9f0*/  MUFU.EX2 R166, R50 ;  /* 0x0000003200a67308 */ /* 0x0009e20000000800 */
[----:B------:R-:W-:Y:S01]  /*ca00*/  MOV R173, R136 ;  /* 0x0000008800ad7202 */ /* 0x000fe20000000f00 */
[----:B------:R-:W-:Y:S01]  /*ca10*/  FFMA.FTZ R136, R112, UR6, -R128 ;  /* 0x0000000670887c23 */ /* 0x000fe20008010880 */
[----:B------:R-:W-:Y:S01]  /*ca20*/  FFMA.FTZ R112, R91, UR6, -R80 ;  /* 0x000000065b707c23 */ /* 0x000fe20008010850 */
[----:B------:R1:W-:Y:S01]  /*ca30*/  MUFU.EX2 R116, R53 ;  /* 0x0000003500747308 */ /* 0x0003e20000000800 */
[----:B------:R-:W-:Y:S01]  /*ca40*/  FFMA.FTZ R54, R106, UR6, -R128 ;  /* 0x000000066a367c23 */ /* 0x000fe20008010880 */
[----:B-----5:R-:W-:Y:S01]  /*ca50*/  F2FP.F16.F32.PACK_AB R49, R122, R125 ;  /* 0x0000007d7a31723e */ /* 0x020fe200000000ff */
[----:B------:R-:W-:Y:S01]  /*ca60*/  FADD.FTZ R185, R173, R185 ;  /* 0x000000b9adb97221 */ /* 0x000fe20000010000 */
[----:B------:R-:W-:Y:S01]  /*ca70*/  MUFU.EX2 R110, R44 ;  /* 0x0000002c006e7308 */ /* 0x000fe20000000800 */
[----:B------:R-:W-:Y:S01]  /*ca80*/  FADD.FTZ R125, R125, R194 ;  /* 0x000000c27d7d7221 */ /* 0x000fe20000010000 */
[----:B---3--:R-:W-:Y:S01]  /*ca90*/  F2FP.F16.F32.PACK_AB R51, R130, R127 ;  /* 0x0000007f8233723e */ /* 0x008fe200000000ff */
[----:B------:R-:W-:Y:S01]  /*caa0*/  FADD.FTZ R185, R195, R185 ;  /* 0x000000b9c3b97221 */ /* 0x000fe20000010000 */
[----:B------:R-:W-:Y:S01]  /*cab0*/  MUFU.EX2 R115, R45 ;  /* 0x0000002d00737308 */ /* 0x000fe20000000800 */
[----:B------:R-:W-:Y:S01]  /*cac0*/  FADD.FTZ R122, R122, R125 ;  /* 0x0000007d7a7a7221 */ /* 0x000fe20000010000 */
[----:B----4-:R-:W-:Y:S01]  /*cad0*/  F2FP.F16.F32.PACK_AB R50, R169, R187 ;  /* 0x000000bba932723e */ /* 0x010fe200000000ff */
[----:B------:R-:W-:Y:S01]  /*cae0*/  FADD.FTZ R185, R167, R185 ;  /* 0x000000b9a7b97221 */ /* 0x000fe20000010000 */
[----:B------:R-:W-:Y:S01]  /*caf0*/  MUFU.EX2 R120, R47 ;  /* 0x0000002f00787308 */ /* 0x000fe20000000800 */
[----:B------:R-:W-:Y:S01]  /*cb00*/  FADD.FTZ R196, R187, R196 ;  /* 0x000000c4bbc47221 */ /* 0x000fe20000010000 */
[----:B-1----:R-:W-:Y:S01]  /*cb10*/  FFMA.FTZ R53, R109, UR6, -R128 ;  /* 0x000000066d357c23 */ /* 0x002fe20008010880 */
[----:B------:R-:W-:Y:S01]  /*cb20*/  MOV R128, R138 ;  /* 0x0000008a00807202 */ /* 0x000fe20000000f00 */
[----:B------:R1:W3:Y:S01]  /*cb30*/  MUFU.EX2 R109, R46 ;  /* 0x0000002e006d7308 */ /* 0x0002e20000000800 */
[----:B------:R-:W-:Y:S01]  /*cb40*/  HMMA.16816.F32 R8, R48, R32, R8 ;  /* 0x000000203008723c */ /* 0x000fe20000001808 */
[----:B------:R-:W-:Y:S01]  /*cb50*/  FADD.FTZ R206, R206, R185 ;  /* 0x000000b9cece7221 */ /* 0x000fe20000010000 */
[----:B------:R-:W-:Y:S01]  /*cb60*/  FADD.FTZ R127, R127, R122 ;  /* 0x0000007a7f7f7221 */ /* 0x000fe20000010000 */
[----:B------:R4:W5:Y:S01]  /*cb70*/  MUFU.EX2 R117, R52 ;  /* 0x0000003400757308 */ /* 0x0009620000000800 */
[----:B------:R-:W-:-:S02]  /*cb80*/  FADD.FTZ R169, R169, R196 ;  /* 0x000000c4a9a97221 */ /* 0x000fc40000010000 */
[----:B------:R-:W-:Y:S01]  /*cb90*/  FADD.FTZ R130, R130, R127 ;  /* 0x0000007f82827221 */ /* 0x000fe20000010000 */
[----:B------:R5:W-:Y:S01]  /*cba0*/  MUFU.EX2 R106, R53 ;  /* 0x00000035006a7308 */ /* 0x000be20000000800 */
[C---:B------:R-:W-:Y:S03]  /*cbb0*/  HMMA.16816.F32 R12, R48.reuse, R34, R12 ;  /* 0x00000022300c723c */ /* 0x040fe6000000180c */
[----:B------:R5:W5:Y:S01]  /*cbc0*/  MUFU.EX2 R113, R54 ;  /* 0x0000003600717308 */ /* 0x000b620000000800 */
[----:B-1----:R-:W1:Y:S01]  /*cbd0*/  LDSM.16.MT88.4 R44, [R214+0x5800] ;  /* 0x00580000d62c783b */ /* 0x002e620000004200 */
[----:B---3--:R-:W-:Y:S02]  /*cbe0*/  F2FP.F16.F32.PACK_AB R55, R109, R120 ;  /* 0x000000786d37723e */ /* 0x008fe400000000ff */
[----:B------:R-:W-:Y:S01]  /*cbf0*/  MUFU.EX2 R91, R118 ;  /* 0x00000076005b7308 */ /* 0x000fe20000000800 */
[----:B--2---:R-:W-:Y:S01]  /*cc00*/  HMMA.16816.F32 R16, R48, R36, R16 ;  /* 0x000000243010723c */ /* 0x004fe20000001810 */
[----:B----4-:R-:W-:Y:S01]  /*cc10*/  F2FP.F16.F32.PACK_AB R52, R166, R181 ;  /* 0x000000b5a634723e */ /* 0x010fe200000000ff */
[----:B------:R-:W-:Y:S01]  /*cc20*/  FADD.FTZ R181, R181, R206 ;  /* 0x000000ceb5b57221 */ /* 0x000fe20000010000 */
[----:B------:R-:W2:Y:S01]  /*cc30*/  MUFU.EX2 R112, R112 ;  /* 0x0000007000707308 */ /* 0x000ea20000000800 */
[----:B-----5:R-:W-:-:S02]  /*cc40*/  F2FP.F16.F32.PACK_AB R53, R117, R116 ;  /* 0x000000747535723e */ /* 0x020fc400000000ff */
[----:B------:R-:W-:Y:S01]  /*cc50*/  FADD.FTZ R181, R166, R181 ;  /* 0x000000b5a6b57221 */ /* 0x000fe20000010000 */
[----:B------:R-:W3:Y:S01]  /*cc60*/  MUFU.EX2 R114, R114 ;  /* 0x0000007200727308 */ /* 0x000ee20000000800 */
[----:B------:R-:W-:Y:S01]  /*cc70*/  HMMA.16816.F32 R20, R48, R38, R20 ;  /* 0x000000263014723c */ /* 0x000fe20000001814 */
[----:B------:R-:W4:Y:S01]  /*cc80*/  LDSM.16.MT88.4 R48, [R212+0x5800] ;  /* 0x00580000d430783b */ /* 0x000f220000004200 */
[----:B------:R-:W-:Y:S01]  /*cc90*/  F2FP.F16.F32.PACK_AB R54, R115, R110 ;  /* 0x0000006e7336723e */ /* 0x000fe200000000ff */
[----:B------:R-:W-:Y:S01]  /*cca0*/  MUFU.EX2 R129, R129 ;  /* 0x0000008100817308 */ /* 0x000fe20000000800 */
[----:B------:R-:W-:-:S03]  /*ccb0*/  FADD.FTZ R110, R110, R181 ;  /* 0x000000b56e6e7221 */ /* 0x000fc60000010000 */
[----:B------:R-:W-:Y:S01]  /*ccc0*/  MUFU.EX2 R242, R78 ;  /* 0x0000004e00f27308 */ /* 0x000fe20000000800 */
[----:B------:R-:W-:Y:S01]  /*ccd0*/  FADD.FTZ R110, R115, R110 ;  /* 0x0000006e736e7221 */ /* 0x000fe20000010000 */
[C---:B------:R-:W-:Y:S01]  /*cce0*/  HMMA.16816.F32 R24, R52.reuse, R32, R24 ;  /* 0x000000203418723c */ /* 0x040fe20000001818 */
[----:B------:R-:W-:Y:S01]  /*ccf0*/  F2FP.F16.F32.PACK_AB R32, R113, R106 ;  /* 0x0000006a7120723e */ /* 0x000fe200000000ff */
[----:B------:R-:W-:Y:S01]  /*cd00*/  MUFU.EX2 R174, R174 ;  /* 0x000000ae00ae7308 */ /* 0x000fe20000000800 */
[----:B--2---:R-:W-:Y:S01]  /*cd10*/  F2FP.F16.F32.PACK_AB R33, R112, R91 ;  /* 0x0000005b7021723e */ /* 0x004fe200000000ff */
[----:B------:R-:W-:Y:S01]  /*cd20*/  FADD.FTZ R106, R106, R169 ;  /* 0x000000a96a6a7221 */ /* 0x000fe20000010000 */
[----:B------:R-:W-:Y:S01]  /*cd30*/  FADD.FTZ R91, R91, R130 ;  /* 0x000000825b5b7221 */ /* 0x000fe20000010000 */
[----:B------:R-:W-:Y:S02]  /*cd40*/  MUFU.EX2 R191, R191 ;  /* 0x000000bf00bf7308 */ /* 0x000fe40000000800 */
[C---:B------:R-:W-:Y:S01]  /*cd50*/  HMMA.16816.F32 R28, R52.reuse, R34, R28 ;  /* 0x00000022341c723c */ /* 0x040fe2000000181c */
[----:B------:R-:W-:Y:S01]  /*cd60*/  F2FP.F16.F32.PACK_AB R34, R103, R108 ;  /* 0x0000006c6722723e */ /* 0x000fe200000000ff */
[----:B------:R-:W-:Y:S01]  /*cd70*/  MUFU.EX2 R180, R180 ;  /* 0x000000b400b47308 */ /* 0x000fe20000000800 */
[----:B---3--:R-:W-:Y:S01]  /*cd80*/  F2FP.F16.F32.PACK_AB R35, R114, R87 ;  /* 0x000000577223723e */ /* 0x008fe200000000ff */
[----:B------:R-:W-:Y:S01]  /*cd90*/  FADD.FTZ R113, R113, R106 ;  /* 0x0000006a71717221 */ /* 0x000fe20000010000 */
[----:B------:R-:W-:Y:S01]  /*cda0*/  FADD.FTZ R112, R112, R91 ;  /* 0x0000005b70707221 */ /* 0x000fe20000010000 */
[----:B------:R-:W-:Y:S02]  /*cdb0*/  MUFU.EX2 R245, R186 ;  /* 0x000000ba00f57308 */ /* 0x000fe40000000800 */
[C---:B------:R-:W-:Y:S01]  /*cdc0*/  HMMA.16816.F32 R40, R52.reuse, R36, R40 ;  /* 0x000000243428723c */ /* 0x040fe20000001828 */
[----:B------:R-:W-:Y:S01]  /*cdd0*/  FADD.FTZ R108, R108, R113 ;  /* 0x000000716c6c7221 */ /* 0x000fe20000010000 */
[----:B------:R2:W-:Y:S01]  /*cde0*/  MUFU.EX2 R37, R132 ;  /* 0x0000008400257308 */ /* 0x0005e20000000800 */
[----:B------:R-:W-:Y:S01]  /*cdf0*/  FADD.FTZ R87, R87, R112 ;  /* 0x0000007057577221 */ /* 0x000fe20000010000 */
[-C--:B------:R-:W-:Y:S01]  /*ce00*/  MOV R36, R59.reuse ;  /* 0x0000003b00247202 */ /* 0x080fe20000000f00 */
[----:B------:R-:W-:Y:S01]  /*ce10*/  FADD.FTZ R108, R103, R108 ;  /* 0x0000006c676c7221 */ /* 0x000fe20000010000 */
[----:B------:R-:W-:Y:S01]  /*ce20*/  MUFU.EX2 R124, R124 ;  /* 0x0000007c007c7308 */ /* 0x000fe20000000800 */
[----:B------:R-:W-:Y:S01]  /*ce30*/  FADD.FTZ R87, R114, R87 ;  /* 0x0000005772577221 */ /* 0x000fe20000010000 */
[----:B------:R-:W-:Y:S01]  /*ce40*/  HMMA.16816.F32 R4, R52, R38, R4 ;  /* 0x000000263404723c */ /* 0x000fe20000001804 */
[----:B------:R-:W-:Y:S01]  /*ce50*/  FFMA.FTZ R53, R76, UR6, -R80 ;  /* 0x000000064c357c23 */ /* 0x000fe20008010850 */
[----:B------:R-:W-:Y:S01]  /*ce60*/  MUFU.EX2 R38, R171 ;  /* 0x000000ab00267308 */ /* 0x000fe20000000800 */
[----:B------:R-:W-:-:S03]  /*ce70*/  @P0 MOV R36, R59 ;  /* 0x0000003b00240202 */ /* 0x000fc60000000f00 */
[----:B------:R-:W-:Y:S02]  /*ce80*/  MUFU.EX2 R52, R121 ;  /* 0x0000007900347308 */ /* 0x000fe40000000800 */
[C---:B-1----:R-:W-:Y:S01]  /*ce90*/  HMMA.16816.F32 R8, R32.reuse, R44, R8 ;  /* 0x0000002c2008723c */ /* 0x042fe20000001808 */
[----:B--2---:R-:W1:Y:S01]  /*cea0*/  LDSM.16.MT88.4 R132, [R212+0x5c00] ;  /* 0x005c0000d484783b */ /* 0x004e620000004200 */
[----:B------:R-:W-:Y:S04]  /*ceb0*/  MUFU.EX2 R39, R137 ;  /* 0x0000008900277308 */ /* 0x000fe80000000800 */
[----:B------:R-:W2:Y:S02]  /*cec0*/  MUFU.EX2 R54, R136 ;  /* 0x0000008800367308 */ /* 0x000ea40000000800 */
[C---:B------:R-:W-:Y:S02]  /*ced0*/  HMMA.16816.F32 R12, R32.reuse, R46, R12 ;  /* 0x0000002e200c723c */ /* 0x040fe4000000180c */
[----:B------:R-:W-:Y:S04]  /*cee0*/  MUFU.EX2 R76, R79 ;  /* 0x0000004f004c7308 */ /* 0x000fe80000000800 */
[----:B------:R-:W3:Y:S02]  /*cef0*/  MUFU.EX2 R53, R53 ;  /* 0x0000003500357308 */ /* 0x000ee40000000800 */
[----:B----4-:R-:W-:Y:S02]  /*cf00*/  HMMA.16816.F32 R16, R32, R48, R16 ;  /* 0x000000302010723c */ /* 0x010fe40000001810 */
[----:B------:R-:W-:Y:S01]  /*cf10*/  MUFU.EX2 R131, R131 ;  /* 0x0000008300837308 */ /* 0x000fe20000000800 */
[----:B--2---:R-:W-:-:S03]  /*cf20*/  F2FP.F16.F32.PACK_AB R138, R123, R54 ;  /* 0x000000367b8a723e */ /* 0x004fc600000000ff */
[----:B------:R-:W-:Y:S02]  /*cf30*/  MUFU.EX2 R170, R170 ;  /* 0x000000aa00aa7308 */ /* 0x000fe40000000800 */
[----:B------:R-:W-:Y:S01]  /*cf40*/  HMMA.16816.F32 R20, R32, R50, R20 ;  /* 0x000000322014723c */ /* 0x000fe20000001814 */
[----:B------:R-:W-:Y:S01]  /*cf50*/  F2FP.F16.F32.PACK_AB R32, R38, R129 ;  /* 0x000000812620723e */ /* 0x000fe200000000ff */
[----:B------:R-:W-:Y:S01]  /*cf60*/  FADD.FTZ R129, R129, R110 ;  /* 0x0000006e81817221 */ /* 0x000fe20000010000 */
[----:B------:R-:W-:Y:S02]  /*cf70*/  F2FP.F16.F32.PACK_AB R33, R52, R37 ;  /* 0x000000253421723e */ /* 0x000fe400000000ff */
[----:B------:R-:W-:Y:S01]  /*cf80*/  F2FP.F16.F32.PACK_AB R34, R177, R168 ;  /* 0x000000a8b122723e */ /* 0x000fe200000000ff */
[----:B------:R-:W-:Y:S01]  /*cf90*/  FADD.FTZ R129, R38, R129 ;  /* 0x0000008126817221 */ /* 0x000fe20000010000 */
[----:B------:R-:W-:Y:S02]  /*cfa0*/  F2FP.F16.F32.PACK_AB R35, R165, R126 ;  /* 0x0000007ea523723e */ /* 0x000fe400000000ff */
[----:B---3--:R-:W-:Y:S01]  /*cfb0*/  F2FP.F16.F32.PACK_AB R137, R53, R76 ;  /* 0x0000004c3589723e */ /* 0x008fe200000000ff */
[----:B------:R-:W-:Y:S01]  /*cfc0*/  FADD.FTZ R168, R168, R129 ;  /* 0x00000081a8a87221 */ /* 0x000fe20000010000 */
[----:B------:R-:W-:-:S03]  /*cfd0*/  FADD.FTZ R76, R76, R87 ;  /* 0x000000574c4c7221 */ /* 0x000fc60000010000 */
[C---:B------:R-:W-:Y:S01]  /*cfe0*/  HMMA.16816.F32 R24, R32.reuse, R44, R24 ;  /* 0x0000002c2018723c */ /* 0x040fe20000001818 */
[----:B------:R-:W2:Y:S01]  /*cff0*/  MUFU.EX2 R44, R119 ;  /* 0x00000077002c7308 */ /* 0x000ea20000000800 */
[----:B------:R-:W-:Y:S01]  /*d000*/  FADD.FTZ R177, R177, R168 ;  /* 0x000000a8b1b17221 */ /* 0x000fe20000010000 */
[----:B------:R-:W-:Y:S02]  /*d010*/  FADD.FTZ R76, R53, R76 ;  /* 0x0000004c354c7221 */ /* 0x000fe40000010000 */
[----:B------:R-:W3:Y:S03]  /*d020*/  MUFU.EX2 R45, R77 ;  /* 0x0000004d002d7308 */ /* 0x000ee60000000800 */
[----:B------:R-:W-:Y:S01]  /*d030*/  HMMA.16816.F32 R40, R32, R48, R40 ;  /* 0x000000302028723c */ /* 0x000fe20000001828 */
[----:B--2---:R-:W-:-:S07]  /*d040*/  F2FP.F16.F32.PACK_AB R136, R44, R39 ;  /* 0x000000272c88723e */ /* 0x004fce00000000ff */
[----:B------:R-:W-:Y:S01]  /*d050*/  HMMA.16816.F32 R4, R32, R50, R4 ;  /* 0x000000322004723c */ /* 0x000fe20000001804 */
[----:B------:R-:W-:Y:S01]  /*d060*/  FADD.FTZ R39, R39, R108 ;  /* 0x0000006c27277221 */ /* 0x000fe20000010000 */
[----:B---3--:R-:W-:Y:S01]  /*d070*/  F2FP.F16.F32.PACK_AB R139, R242, R45 ;  /* 0x0000002df28b723e */ /* 0x008fe200000000ff */
[----:B------:R-:W-:Y:S02]  /*d080*/  FADD.FTZ R45, R45, R76 ;  /* 0x0000004c2d2d7221 */ /* 0x000fe40000010000 */
[----:B------:R-:W-:-:S03]  /*d090*/  FADD.FTZ R39, R44, R39 ;  /* 0x000000272c277221 */ /* 0x000fc60000010000 */
[----:B------:R-:W-:Y:S01]  /*d0a0*/  HMMA.16816.F32 R28, R32, R46, R28 ;  /* 0x0000002e201c723c */ /* 0x000fe2000000181c */
[----:B------:R-:W-:Y:S01]  /*d0b0*/  FADD.FTZ R54, R54, R39 ;  /* 0x0000002736367221 */ /* 0x000fe20000010000 */
[----:B------:R-:W-:-:S03]  /*d0c0*/  FADD.FTZ R242, R242, R45 ;  /* 0x0000002df2f27221 */ /* 0x000fc60000010000 */
[----:B------:R-:W-:-:S03]  /*d0d0*/  FADD.FTZ R243, R123, R54 ;  /* 0x000000367bf37221 */ /* 0x000fc60000010000 */
[C---:B------:R-:W-:Y:S01]  /*d0e0*/  HMMA.16816.F32 R152, R136.reuse, R150, R12 ;  /* 0x000000968898723c */ /* 0x040fe2000000180c */
[----:B------:R-:W-:Y:S01]  /*d0f0*/  FADD.FTZ R12, R0, R83 ;  /* 0x00000053000c7221 */ /* 0x000fe20000010000 */
[----:B------:R-:W2:Y:S01]  /*d100*/  MUFU.EX2 R13, R164 ;  /* 0x000000a4000d7308 */ /* 0x000ea20000000800 */
[----:B------:R-:W-:Y:S02]  /*d110*/  MOV R0, R56 ;  /* 0x0000003800007202 */ /* 0x000fe40000000f00 */
[----:B------:R-:W-:Y:S01]  /*d120*/  FADD.FTZ R12, R3, R12 ;  /* 0x0000000c030c7221 */ /* 0x000fe20000010000 */
[----:B------:R-:W-:Y:S02]  /*d130*/  MOV R3, R58 ;  /* 0x0000003a00037202 */ /* 0x000fe40000000f00 */
[C---:B------:R-:W-:Y:S01]  /*d140*/  HMMA.16816.F32 R156, R136.reuse, R148, R8 ;  /* 0x00000094889c723c */ /* 0x040fe20000001808 */
[----:B------:R-:W-:Y:S01]  /*d150*/  FADD.FTZ R99, R99, R12 ;  /* 0x0000000c63637221 */ /* 0x000fe20000010000 */
        /* <DEDUP_REMOVED lines=8> */
[----:B-1----:R-:W-:Y:S01]  /*d1e0*/  HMMA.16816.F32 R140, R136, R132, R16 ;  /* 0x00000084888c723c */ /* 0x002fe20000001810 */
[----:B------:R-:W-:Y:S01]  /*d1f0*/  FADD.FTZ R180, R180, R191 ;  /* 0x000000bfb4b47221 */ /* 0x000fe20000010000 */
[----:B------:R-:W-:Y:S01]  /*d200*/  @P0 MOV R0, R56 ;  /* 0x0000003800000202 */ /* 0x000fe20000000f00 */
[----:B------:R-:W-:Y:S01]  /*d210*/  FADD.FTZ R97, R97, R94 ;  /* 0x0000005e61617221 */ /* 0x000fe20000010000 */
[----:B------:R-:W-:Y:S01]  /*d220*/  @P0 MOV R3, R58 ;  /* 0x0000003a00030202 */ /* 0x000fe20000000f00 */
[----:B------:R-:W-:-:S02]  /*d230*/  FADD.FTZ R245, R245, R180 ;  /* 0x000000b4f5f57221 */ /* 0x000fc40000010000 */
        /* <DEDUP_REMOVED lines=8> */
[----:B------:R-:W-:Y:S01]  /*d2c0*/  FADD.FTZ R199, R250, R199 ;  /* 0x000000c7fac77221 */ /* 0x000fe20000010000 */
[----:B------:R-:W-:-:S03]  /*d2d0*/  @P0 IADD3 R250, PT, PT, R210, -0x3, RZ ;  /* 0xfffffffdd2fa0810 */ /* 0x000fc60007ffe0ff */
        /* <DEDUP_REMOVED lines=20> */
[----:B------:R-:W-:Y:S06]  /*d420*/  @P0 BRA `(.L_x_272) ;  /* 0x0000000000040947 */ /* 0x000fec0003800000 */
.L_x_268:
[----:B------:R-:W-:-:S07]  /*d430*/  IADD3 R250, PT, PT, R208, -0x1, RZ ;  /* 0xffffffffd0fa7810 */ /* 0x000fce0007ffe0ff */
.L_x_272:
[----:B------:R-:W-:-:S13]  /*d440*/  ISETP.GE.AND P0, PT, R250, R229, PT ;  /* 0x000000e5fa00720c */ /* 0x000fda0003f06270 */
[----:B------:R-:W-:Y:S05]  /*d450*/  @!P0 BRA `(.L_x_273) ;  /* 0x0000005c00788947 */ /* 0x000fea0003800000 */
[----:B------:R-:W1:Y:S01]  /*d460*/  LDC.64 R218, c[0x0][0x3c0] ;  /* 0x0000f000ffda7b82 */ /* 0x000e620000000a00 */
[----:B------:R-:W2:Y:S01]  /*d470*/  LDCU UR7, c[0x0][0x440] ;  /* 0x00008800ff0777ac */ /* 0x000ea20008000800 */
[----:B------:R-:W-:Y:S01]  /*d480*/  IMAD.MOV.U32 R164, RZ, RZ, R0 ;  /* 0x000000ffffa47224 */ /* 0x000fe200078e0000 */
[----:B------:R-:W-:Y:S01]  /*d490*/  MOV R167, R3 ;  /* 0x0000000300a77202 */ /* 0x000fe20000000f00 */
[----:B------:R-:W-:Y:S01]  /*d4a0*/  IMAD.MOV.U32 R165, RZ, RZ, R2 ;  /* 0x000000ffffa57224 */ /* 0x000fe200078e0002 */
[----:B------:R-:W-:Y:S01]  /*d4b0*/  SHF.L.U32 R249, R232, 0x1, RZ ;  /* 0x00000001e8f97819 */ /* 0x000fe200000006ff */
[----:B------:R-:W-:Y:S01]  /*d4c0*/  IMAD.MOV.U32 R166, RZ, RZ, R36 ;  /* 0x000000ffffa67224 */ /* 0x000fe200078e0024 */
[C---:B------:R-:W-:Y:S01]  /*d4d0*/  IADD3 R247, PT, PT, R240.reuse, 0x40, RZ ;  /* 0x00000040f0f77810 */ /* 0x040fe20007ffe0ff */
[C---:B------:R-:W-:Y:S01]  /*d4e0*/  VIADD R248, R240.reuse, 0x8 ;  /* 0x00000008f0f87836 */ /* 0x040fe20000000000 */
[----:B------:R-:W-:Y:S01]  /*d4f0*/  IADD3 R246, PT, PT, R240, 0x48, RZ ;  /* 0x00000048f0f67810 */ /* 0x000fe20007ffe0ff */
[----:B------:R-:W3:Y:S01]  /*d500*/  LDCU UR6, c[0x0][0x440] ;  /* 0x00008800ff0677ac */ /* 0x000ee20008000800 */
[----:B------:R-:W4:Y:S01]  /*d510*/  LDCU UR4, c[0x0][0x45c] ;  /* 0x00008b80ff0477ac */ /* 0x000f220008000800 */
[----:B--2---:R-:W-:Y:S01]  /*d520*/  ISETP.GE.AND P4, PT, R223, UR7, PT ;  /* 0x00000007df007c0c */ /* 0x004fe2000bf86270 */
[----:B------:R-:W-:-:S12]  /*d530*/  BRA `(.L_x_274) ;  /* 0x0000000000f07947 */ /* 0x000fd80003800000 */
.L_x_276:
[C---:B------:R-:W-:Y:S01]  /*d540*/  @!P0 VIADD R83, R250.reuse, 0xffffffff ;  /* 0xfffffffffa538836 */ /* 0x040fe20000000000 */
[----:B------:R-:W-:Y:S01]  /*d550*/  ISETP.GE.AND P4, PT, R223, UR6, PT ;  /* 0x00000006df007c0c */ /* 0x000fe2000bf86270 */
[----:B------:R-:W2:Y:S01]  /*d560*/  @!P0 LDC.64 R70, c[0x0][0x3b8] ;  /* 0x0000ee00ff468b82 */ /* 0x000ea20000000a00 */
[C---:B-1----:R-:W-:Y:S07]  /*d570*/  @!P0 IADD3 R52, PT, PT, R250.reuse, -0x1, RZ ;  /* 0xfffffffffa348810 */ /* 0x042fee0007ffe0ff */
[----:B------:R-:W1:Y:S04]  /*d580*/  @!P0 LDC.64 R58, c[0x0][0x3b8] ;  /* 0x0000ee00ff3a8b82 */ /* 0x000e680000000a00 */
[----:B------:R-:W-:Y:S04]  /*d590*/  @!P4 VIADD R109, R250, 0xffffffff ;  /* 0xfffffffffa6dc836 */ /* 0x000fe80000000000 */
[----:B------:R-:W3:Y:S01]  /*d5a0*/  @!P4 LDC.64 R72, c[0x0][0x3b8] ;  /* 0x0000ee00ff48cb82 */ /* 0x000ee20000000a00 */
[C---:B--2---:R-:W-:Y:S07]  /*d5b0*/  @!P0 IMAD.WIDE.U32 R112, R83.reuse, R70, RZ ;  /* 0x0000004653708225 */ /* 0x044fee00078e00ff */
[----:B------:R-:W2:Y:S01]  /*d5c0*/  @!P0 LDC.64 R56, c[0x0][0x3b8] ;  /* 0x0000ee00ff388b82 */ /* 0x000ea20000000a00 */
[----:B------:R-:W-:Y:S02]  /*d5d0*/  @!P0 IMAD R80, R83, R71, R113 ;  /* 0x0000004753508224 */ /* 0x000fe400078e0271 */
[C---:B------:R-:W-:Y:S03]  /*d5e0*/  @!P0 IMAD.SHL.U32 R83, R112.reuse, 0x80, RZ ;  /* 0x0000008070538824 */ /* 0x040fe600078e00ff */
[----:B------:R-:W-:Y:S01]  /*d5f0*/  @!P0 SHF.L.U64.HI R80, R112, 0x7, R80 ;  /* 0x0000000770508819 */ /* 0x000fe20000010250 */
[C---:B---3--:R-:W-:Y:S04]  /*d600*/  @!P4 IMAD.WIDE.U32 R122, R109.reuse, R72, RZ ;  /* 0x000000486d7ac225 */ /* 0x048fe800078e00ff */
[----:B------:R-:W-:Y:S01]  /*d610*/  @!P4 IMAD R28, R109, R73, R123 ;  /* 0x000000496d1cc224 */ /* 0x000fe200078e027b */
[C---:B------:R-:W-:Y:S04]  /*d620*/  @!P4 LEA R72, P1, R122.reuse, R228, 0x8 ;  /* 0x000000e47a48c211 */ /* 0x040fe800078240ff */
[----:B------:R-:W-:Y:S01]  /*d630*/  @!P4 LEA.HI.X R73, R122, R227, R28, 0x8, P1 ;  /* 0x000000e37a49c211 */ /* 0x000fe200008f441c */
[----:B------:R-:W-:Y:S01]  /*d640*/  @!P0 VIADD R28, R250, 0xffffffff ;  /* 0xfffffffffa1c8836 */ /* 0x000fe20000000000 */
[----:B------:R-:W-:Y:S01]  /*d650*/  @!P0 LEA R54, P1, R70, R83, 0x5 ;  /* 0x0000005346368211 */ /* 0x000fe200078228ff */
[----:B-1----:R-:W-:Y:S02]  /*d660*/  @!P0 IMAD.WIDE.U32 R122, R52, R58, RZ ;  /* 0x0000003a347a8225 */ /* 0x002fe400078e00ff */
[----:B------:R-:W-:Y:S01]  /*d670*/  @!PT LDS RZ, [RZ] ;  /* 0x00000000fffff984 */ /* 0x000fe20000000800 */
[----:B------:R-:W-:Y:S01]  /*d680*/  @!PT LDS RZ, [RZ] ;  /* 0x00000000fffff984 */ /* 0x000fe20000000800 */
[----:B------:R-:W-:Y:S01]  /*d690*/  @!PT LDS RZ, [RZ] ;  /* 0x00000000fffff984 */ /* 0x000fe20000000800 */
[----:B------:R3:W-:Y:S01]  /*d6a0*/  @!P4 LDGSTS.E.BYPASS.LTC128B.128 [R235+0x2000], desc[UR16][R72.64] ;  /* 0x0200000048ebcfae */ /* 0x0007e2000b981a10 */
[----:B------:R-:W-:Y:S01]  /*d6b0*/  @!P0 LEA.HI.X R70, R70, R80, R71, 0x5, P1 ;  /* 0x0000005046468211 */ /* 0x000fe200008f2c47 */
[----:B--2---:R-:W-:Y:S01]  /*d6c0*/  @!P0 IMAD.WIDE.U32 R112, R28, R56, RZ ;  /* 0x000000381c708225 */ /* 0x004fe200078e00ff */
[----:B------:R-:W-:Y:S02]  /*d6d0*/  @!P0 LEA R128, P1, R54, R228, 0x1 ;  /* 0x000000e436808211 */ /* 0x000fe400078208ff */
[----:B------:R3:W-:Y:S01]  /*d6e0*/  @P4 STS.128 [R235+0x2000], RZ ;  /* 0x002000ffeb004388 */ /* 0x0007e20000000c00 */
[----:B------:R-:W-:Y:S01]  /*d6f0*/  @!P0 IMAD R52, R52, R59, R123 ;  /* 0x0000003b34348224 */ /* 0x000fe200078e027b */
[----:B------:R-:W-:Y:S03]  /*d700*/  @!P0 LEA.HI.X R129, R54, R227, R70, 0x1, P1 ;  /* 0x000000e336818211 */ /* 0x000fe600008f0c46 */
[----:B------:R3:W-:Y:S01]  /*d710*/  @P0 STS.128 [R235+0x2800], RZ ;  /* 0x002800ffeb000388 */ /* 0x0007e20000000c00 */
[----:B------:R-:W-:Y:S02]  /*d720*/  @!P0 IMAD.SHL.U32 R71, R122, 0x80, RZ ;  /* 0x000000807a478824 */ /* 0x000fe400078e00ff */
[----:B------:R-:W-:Y:S02]  /*d730*/  @!P0 IMAD R113, R28, R57, R113 ;  /* 0x000000391c718224 */ /* 0x000fe400078e0271 */
[----:B------:R-:W-:Y:S01]  /*d740*/  @!PT LDS RZ, [RZ] ;  /* 0x00000000fffff984 */ /* 0x000fe20000000800 */
[----:B------:R-:W-:Y:S01]  /*d750*/  @!PT LDS RZ, [RZ] ;  /* 0x00000000fffff984 */ /* 0x000fe20000000800 */
[----:B------:R-:W-:Y:S01]  /*d760*/  @!PT LDS RZ, [RZ] ;  /* 0x00000000fffff984 */ /* 0x000fe20000000800 */
[----:B------:R3:W-:Y:S01]  /*d770*/  @!P0 LDGSTS.E.BYPASS.LTC128B.128 [R235+0x2800], desc[UR16][R128.64] ;  /* 0x0280000080eb8fae */ /* 0x0007e2000b981a10 */
[----:B------:R-:W-:Y:S01]  /*d780*/  @!P0 SHF.L.U64.HI R52, R122, 0x7, R52 ;  /* 0x000000077a348819 */ /* 0x000fe20000010234 */
[----:B------:R-:W-:Y:S01]  /*d790*/  @!P0 IMAD R57, R57, 0x60, RZ ;  /* 0x0000006039398824 */ /* 0x000fe200078e02ff */
[----:B------:R-:W-:Y:S02]  /*d7a0*/  @!P0 LEA R71, P1, R58, R71, 0x6 ;  /* 0x000000473a478211 */ /* 0x000fe400078230ff */
[----:B------:R3:W-:Y:S01]  /*d7b0*/  @P0 STS.128 [R235+0x3000], RZ ;  /* 0x003000ffeb000388 */ /* 0x0007e20000000c00 */
[C---:B------:R-:W-:Y:S01]  /*d7c0*/  @!P0 SHF.L.U64.HI R113, R112.reuse, 0x7, R113 ;  /* 0x0000000770718819 */ /* 0x040fe20000010271 */
[----:B------:R-:W-:Y:S01]  /*d7d0*/  @!P0 IMAD.SHL.U32 R112, R112, 0x80, RZ ;  /* 0x0000008070708824 */ /* 0x000fe200078e00ff */
[----:B------:R-:W-:Y:S02]  /*d7e0*/  @!P0 LEA.HI.X R52, R58, R52, R59, 0x6, P1 ;  /* 0x000000343a348211 */ /* 0x000fe400008f343b */
[CC--:B------:R-:W-:Y:S01]  /*d7f0*/  @!P0 LEA R58, P1, R71.reuse, R228.reuse, 0x1 ;  /* 0x000000e4473a8211 */ /* 0x0c0fe200078208ff */
[----:B------:R-:W-:Y:S03]  /*d800*/  @!P0 IMAD.WIDE.U32 R112, R56, 0x60, R112 ;  /* 0x0000006038708825 */ /* 0x000fe600078e0070 */
        /* <DEDUP_REMOVED lines=15> */
.L_x_274:
[----:B---3--:R-:W-:Y:S01]  /*d900*/  ISETP.GE.AND P0, PT, R223, UR6, PT ;  /* 0x00000006df007c0c */ /* 0x008fe2000bf06270 */
[----:B------:R-:W-:Y:S04]  /*d910*/  DEPBAR.LE SB0, 0x0 ;  /* 0x000080000000791a */ /* 0x000fe80000000000 */
[----:B------:R-:W-:Y:S01]  /*d920*/  LOP3.LUT R241, R249, 0x6, RZ, 0xc0, !PT ;  /* 0x00000006f9f17812 */ /* 0x000fe200078ec0ff */
[----:B------:R-:W-:Y:S01]  /*d930*/  BAR.SYNC.DEFER_BLOCKING 0x0 ;  /* 0x0000000000007b1d */ /* 0x000fe20000010000 */
[----:B-1----:R-:W-:Y:S04]  /*d940*/  IMAD.WIDE.U32 R2, R250, R218, RZ ;  /* 0x000000dafa027225 */ /* 0x002fe800078e00ff */
[----:B------:R-:W-:Y:S02]  /*d950*/  IMAD.SHL.U32 R82, R2, 0x80, RZ ;  /* 0x0000008002527824 */ /* 0x000fe400078e00ff */
[C---:B------:R-:W-:Y:S02]  /*d960*/  IMAD R0, R250.reuse, R219, R3 ;  /* 0x000000dbfa007224 */ /* 0x040fe400078e0203 */
[----:B------:R-:W-:Y:S01]  /*d970*/  IMAD R251, R250, 0x80, R241 ;  /* 0x00000080fafb7824 */ /* 0x000fe200078e02f1 */
[----:B------:R-:W-:Y:S02]  /*d980*/  @!P0 LEA R81, P1, R218, R82, 0x6 ;  /* 0x00000052da518211 */ /* 0x000fe400078230ff */
[----:B------:R-:W-:Y:S02]  /*d990*/  SHF.L.U64.HI R83, R2, 0x7, R0 ;  /* 0x0000000702537819 */ /* 0x000fe40000010200 */
[----:B------:R-:W-:Y:S02]  /*d9a0*/  ISETP.GT.AND P5, PT, R240, R251, PT ;  /* 0x000000fbf000720c */ /* 0x000fe40003fa4270 */
[----:B------:R-:W-:Y:S02]  /*d9b0*/  @!P0 LEA.HI.X R80, R218, R83, R219, 0x6, P1 ;  /* 0x00000053da508211 */ /* 0x000fe400008f34db */
[CC--:B------:R-:W-:Y:S02]  /*d9c0*/  @!P0 LEA R84, P1, R81.reuse, R226.reuse, 0x1 ;  /* 0x000000e251548211 */ /* 0x0c0fe400078208ff */
[C---:B------:R-:W-:Y:S02]  /*d9d0*/  @!P4 LEA R0, P3, R82.reuse, R226, 0x1 ;  /* 0x000000e25200c211 */ /* 0x040fe400078608ff */
[-C--:B------:R-:W-:Y:S02]  /*d9e0*/  @!P0 LEA.HI.X R85, R81, R225.reuse, R80, 0x1, P1 ;  /* 0x000000e151558211 */ /* 0x080fe400008f0c50 */
[----:B------:R-:W-:Y:S01]  /*d9f0*/  @!P4 LEA.HI.X R81, R82, R225, R83, 0x1, P3 ;  /* 0x000000e15251c211 */ /* 0x000fe200018f0c53 */
[----:B------:R-:W-:Y:S01]  /*da00*/  @!P4 IMAD.MOV.U32 R80, RZ, RZ, R0 ;  /* 0x000000ffff50c224 */ /* 0x000fe200078e0000 */
[C---:B------:R-:W-:Y:S02]  /*da10*/  @!P0 LEA R3, P2, R218.reuse, R82, 0x5 ;  /* 0x00000052da038211 */ /* 0x040fe400078428ff */
[----:B------:R-:W-:Y:S02]  /*da20*/  ISETP.GE.AND P6, PT, R251, R239, PT ;  /* 0x000000effb00720c */ /* 0x000fe40003fc6270 */
[----:B------:R-:W-:Y:S01]  /*da30*/  @!PT LDS RZ, [RZ] ;  /* 0x00000000fffff984 */ /* 0x000fe20000000800 */
[----:B------:R-:W-:Y:S01]  /*da40*/  @!PT LDS RZ, [RZ] ;  /* 0x00000000fffff984 */ /* 0x000fe20000000800 */
[----:B------:R-:W-:Y:S01]  /*da50*/  @!PT LDS RZ, [RZ] ;  /* 0x00000000fffff984 */ /* 0x000fe20000000800 */
[----:B------:R-:W-:Y:S01]  /*da60*/  @!P4 LDGSTS.E.BYPASS.LTC128B.128 [R235+0x4000], desc[UR16][R80.64] ;  /* 0x0400000050ebcfae */ /* 0x000fe2000b981a10 */
[C---:B------:R-:W-:Y:S01]  /*da70*/  @!P0 LEA.HI.X R2, R218.reuse, R83, R219, 0x5, P2 ;  /* 0x00000053da028211 */ /* 0x040fe200010f2cdb */
[----:B------:R-:W-:Y:S01]  /*da80*/  @!P0 IMAD.WIDE.U32 R82, R218, 0x60, R82 ;  /* 0x00000060da528825 */ /* 0x000fe200078e0052 */
[CC--:B------:R-:W-:Y:S04]  /*da90*/  @!P0 LEA R86, P2, R3.reuse, R226.reuse, 0x1 ;  /* 0x000000e203568211 */ /* 0x0c0fe800078408ff */
[----:B------:R-:W-:Y:S01]  /*daa0*/  @!P0 LEA.HI.X R87, R3, R225, R2, 0x1, P2 ;  /* 0x000000e103578211 */ /* 0x000fe200010f0c02 */
[----:B------:R-:W-:Y:S01]  /*dab0*/  @P4 STS.128 [R235+0x4000], RZ ;  /* 0x004000ffeb004388 */ /* 0x000fe20000000c00 */
[----:B------:R-:W-:Y:S01]  /*dac0*/  @!P0 IMAD R3, R219, 0x60, RZ ;  /* 0x00000060db038824 */ /* 0x000fe200078e02ff */
[----:B------:R-:W-:Y:S02]  /*dad0*/  @!P0 LEA R2, P1, R82, R226, 0x1 ;  /* 0x000000e252028211 */ /* 0x000fe400078208ff */
[----:B------:R-:W-:Y:S01]  /*dae0*/  ISETP.GT.AND P2, PT, R248, R251, PT ;  /* 0x000000fbf800720c */ /* 0x000fe20003f44270 */
[----:B------:R-:W-:Y:S03]  /*daf0*/  @!P0 IMAD.IADD R3, R3, 0x1, R83 ;  /* 0x0000000103038824 */ /* 0x000fe600078e0253 */
[----:B------:R-:W-:Y:S02]  /*db00*/  @P0 STS.128 [R235+0x4800], RZ ;  /* 0x004800ffeb000388 */ /* 0x000fe40000000c00 */
[----:B------:R-:W-:Y:S06]  /*db10*/  @!P0 LEA.HI.X R3, R82, R225, R3, 0x1, P1 ;  /* 0x000000e152038211 */ /* 0x000fec00008f0c03 */
        /* <DEDUP_REMOVED lines=14> */
[----:B------:R-:W-:Y:S08]  /*dc00*/  LDSM.16.M88.4 R168, [R217] ;  /* 0x00000000d9a8783b */ /* 0x000ff00000000200 */
[----:B------:R-:W2:Y:S08]  /*dc10*/  LDSM.16.M88.4 R172, [R216+0x2000] ;  /* 0x00200000d8ac783b */ /* 0x000eb00000000200 */
[----:B------:R-:W3:Y:S01]  /*dc20*/  LDSM.16.M88.4 R176, [R217+0x1000] ;  /* 0x00100000d9b0783b */ /* 0x000ee20000000200 */
[C---:B-1----:R-:W-:Y:S07]  /*dc30*/  VIADD R3, R251.reuse, 0x1 ;  /* 0x00000001fb037836 */ /* 0x042fee0000000000 */
[----:B------:R-:W1:Y:S01]  /*dc40*/  LDSM.16.M88.4 R180, [R216+0x2400] ;  /* 0x00240000d8b4783b */ /* 0x000e620000000200 */
[-C--:B------:R-:W-:Y:S02]  /*dc50*/  ISETP.GT.AND P3, PT, R240, R3.reuse, PT ;  /* 0x00000003f000720c */ /* 0x080fe40003f64270 */
[----:B------:R-:W-:Y:S05]  /*dc60*/  ISETP.GT.AND P1, PT, R248, R3, PT ;  /* 0x00000003f800720c */ /* 0x000fea0003f24270 */
[----:B------:R-:W0:Y:S08]  /*dc70*/  LDGDEPBAR ;  /* 0x00000000000079af */ /* 0x000e300000000000 */
[----:B------:R-:W5:Y:S08]  /*dc80*/  LDSM.16.M88.4 R184, [R216+0x2800] ;  /* 0x00280000d8b8783b */ /* 0x000f700000000200 */
[----:B------:R-:W4:Y:S01]  /*dc90*/  LDSM.16.M88.4 R188, [R216+0x2c00] ;  /* 0x002c0000d8bc783b */ /* 0x000f220000000200 */
[-C--:B--2---:R-:W-:Y:S07]  /*dca0*/  HMMA.16816.F32 R4, R168, R172.reuse, RZ ;  /* 0x000000aca804723c */ /* 0x084fee00000018ff */
[----:B------:R-:W2:Y:S01]  /*dcb0*/  LDSM.16.M88.4 R192, [R216+0x3000] ;  /* 0x00300000d8c0783b */ /* 0x000ea20000000200 */
[C---:B---3--:R-:W-:Y:S07]  /*dcc0*/  HMMA.16816.F32 R8, R176.reuse, R172, RZ ;  /* 0x000000acb008723c */ /* 0x048fee00000018ff */
[----:B------:R-:W3:Y:S01]  /*dcd0*/  LDSM.16.M88.4 R196, [R216+0x3400] ;  /* 0x00340000d8c4783b */ /* 0x000ee20000000200 */
[-C--:B------:R-:W-:Y:S07]  /*dce0*/  HMMA.16816.F32 R12, R176, R174.reuse, RZ ;  /* 0x000000aeb00c723c */ /* 0x080fee00000018ff */
[----:B------:R-:W-:Y:S01]  /*dcf0*/  LDSM.16.M88.4 R200, [R215] ;  /* 0x00000000d7c8783b */ /* 0x000fe20000000200 */
[C---:B------:R-:W-:Y:S07]  /*dd00*/  HMMA.16816.F32 R16, R168.reuse, R174, RZ ;  /* 0x000000aea810723c */ /* 0x040fee00000018ff */
[----:B------:R-:W3:Y:S01]  /*dd10*/  LDSM.16.M88.4 R172, [R216+0x3800] ;  /* 0x00380000d8ac783b */ /* 0x000ee20000000200 */
[-C--:B-1----:R-:W-:Y:S07]  /*dd20*/  HMMA.16816.F32 R20, R168, R180.reuse, RZ ;  /* 0x000000b4a814723c */ /* 0x082fee00000018ff */
[----:B------:R-:W-:Y:S01]  /*dd30*/  LDSM.16.M88.4 R204, [R213+0x2000] ;  /* 0x00200000d5cc783b */ /* 0x000fe20000000200 */
[C---:B------:R-:W-:Y:S07]  /*dd40*/  HMMA.16816.F32 R24, R176.reuse, R180, RZ ;  /* 0x000000b4b018723c */ /* 0x040fee00000018ff */
[----:B------:R-:W-:Y:S01]  /*dd50*/  LDSM.16.M88.4 R208, [R215+0x1000] ;  /* 0x00100000d7d0783b */ /* 0x000fe20000000200 */
[-C--:B------:R-:W-:Y:S08]  /*dd60*/  HMMA.16816.F32 R28, R176, R182.reuse, RZ ;  /* 0x000000b6b01c723c */ /* 0x080ff000000018ff */
[C---:B------:R-:W-:Y:S01]  /*dd70*/  HMMA.16816.F32 R32, R168.reuse, R182, RZ ;  /* 0x000000b6a820723c */ /* 0x040fe200000018ff */
[----:B------:R-:W1:Y:S07]  /*dd80*/  LDSM.16.M88.4 R180, [R216+0x3c00] ;  /* 0x003c0000d8b4783b */ /* 0x000e6e0000000200 */
[-C--:B-----5:R-:W-:Y:S08]  /*dd90*/  HMMA.16816.F32 R36, R168, R184.reuse, RZ ;  /* 0x000000b8a824723c */ /* 0x0a0ff000000018ff */
[C---:B------:R-:W-:Y:S08]  /*dda0*/  HMMA.16816.F32 R40, R176.reuse, R184, RZ ;  /* 0x000000b8b028723c */ /* 0x040ff000000018ff */
[-C--:B------:R-:W-:Y:S08]  /*ddb0*/  HMMA.16816.F32 R44, R176, R186.reuse, RZ ;  /* 0x000000bab02c723c */ /* 0x080ff000000018ff */
[C---:B------:R-:W-:Y:S01]  /*ddc0*/  HMMA.16816.F32 R48, R168.reuse, R186, RZ ;  /* 0x000000baa830723c */ /* 0x040fe200000018ff */
[----:B------:R-:W5:Y:S07]  /*ddd0*/  LDSM.16.M88.4 R184, [R213+0x2400] ;  /* 0x00240000d5b8783b */ /* 0x000f6e0000000200 */
[-C--:B----4-:R-:W-:Y:S08]  /*dde0*/  HMMA.16816.F32 R52, R168, R188.reuse, RZ ;  /* 0x000000bca834723c */ /* 0x090ff000000018ff */
[C---:B------:R-:W-:Y:S02]  /*ddf0*/  HMMA.16816.F32 R56, R176.reuse, R188, RZ ;  /* 0x000000bcb038723c */ /* 0x040fe400000018ff */
[C---:B------:R-:W-:Y:S06]  /*de00*/  VIADD R189, R251.reuse, 0x20 ;  /* 0x00000020fbbd7836 */ /* 0x040fec0000000000 */
[-C--:B------:R-:W-:Y:S08]  /*de10*/  HMMA.16816.F32 R60, R176, R190.reuse, RZ ;  /* 0x000000beb03c723c */ /* 0x080ff000000018ff */
[C---:B------:R-:W-:Y:S08]  /*de20*/  HMMA.16816.F32 R64, R168.reuse, R190, RZ ;  /* 0x000000bea840723c */ /* 0x040ff000000018ff */
[-C--:B--2---:R-:W-:Y:S08]  /*de30*/  HMMA.16816.F32 R68, R168, R192.reuse, RZ ;  /* 0x000000c0a844723c */ /* 0x084ff000000018ff */
[C---:B------:R-:W-:Y:S08]  /*de40*/  HMMA.16816.F32 R72, R176.reuse, R192, RZ ;  /* 0x000000c0b048723c */ /* 0x040ff000000018ff */
[-C--:B------:R-:W-:Y:S08]  /*de50*/  HMMA.16816.F32 R76, R176, R194.reuse, RZ ;  /* 0x000000c2b04c723c */ /* 0x080ff000000018ff */
[C---:B------:R-:W-:Y:S02]  /*de60*/  HMMA.16816.F32 R80, R168.reuse, R194, RZ ;  /* 0x000000c2a850723c */ /* 0x040fe400000018ff */
[C---:B------:R-:W-:Y:S02]  /*de70*/  VIADD R194, R251.reuse, 0x18 ;  /* 0x00000018fbc27836 */ /* 0x040fe40000000000 */
[C---:B------:R-:W-:Y:S04]  /*de80*/  VIADD R195, R251.reuse, 0x19 ;  /* 0x00000019fbc37836 */ /* 0x040fe80000000000 */
[-C--:B---3--:R-:W-:Y:S08]  /*de90*/  HMMA.16816.F32 R84, R168, R196.reuse, RZ ;  /* 0x000000c4a854723c */ /* 0x088ff000000018ff */
[C---:B------:R-:W-:Y:S02]  /*dea0*/  HMMA.16816.F32 R88, R176.reuse, R196, RZ ;  /* 0x000000c4b058723c */ /* 0x040fe400000018ff */
[C---:B------:R-:W-:Y:S06]  /*deb0*/  VIADD R197, R251.reuse, 0x9 ;  /* 0x00000009fbc57836 */ /* 0x040fec0000000000 */
[-C--:B------:R-:W-:Y:S08]  /*dec0*/  HMMA.16816.F32 R92, R176, R198.reuse, RZ ;  /* 0x000000c6b05c723c */ /* 0x080ff000000018ff */
[C---:B------:R-:W-:Y:S02]  /*ded0*/  HMMA.16816.F32 R96, R168.reuse, R198, RZ ;  /* 0x000000c6a860723c */ /* 0x040fe400000018ff */
[C---:B------:R-:W-:Y:S06]  /*dee0*/  VIADD R199, R251.reuse, 0x11 ;  /* 0x00000011fbc77836 */ /* 0x040fec0000000000 */
[-C--:B------:R-:W-:Y:S08]  /*def0*/  HMMA.16816.F32 R100, R168, R172.reuse, RZ ;  /* 0x000000aca864723c */ /* 0x080ff000000018ff */
[C---:B------:R-:W-:Y:S08]  /*df00*/  HMMA.16816.F32 R104, R176.reuse, R172, RZ ;  /* 0x000000acb068723c */ /* 0x040ff000000018ff */
[-C--:B------:R-:W-:Y:S08]  /*df10*/  HMMA.16816.F32 R108, R176, R174.reuse, RZ ;  /* 0x000000aeb06c723c */ /* 0x080ff000000018ff */
[C---:B------:R-:W-:Y:S01]  /*df20*/  HMMA.16816.F32 R112, R168.reuse, R174, RZ ;  /* 0x000000aea870723c */ /* 0x040fe200000018ff */
[----:B------:R-:W-:Y:S07]  /*df30*/  LDSM.16.M88.4 R172, [R213+0x2c00] ;  /* 0x002c0000d5ac783b */ /* 0x000fee0000000200 */
[-C--:B-1----:R-:W-:Y:S08]  /*df40*/  HMMA.16816.F32 R116, R168, R180.reuse, RZ ;  /* 0x000000b4a874723c */ /* 0x082ff000000018ff */
[C---:B------:R-:W-:Y:S08]  /*df50*/  HMMA.16816.F32 R120, R176.reuse, R180, RZ ;  /* 0x000000b4b078723c */ /* 0x040ff000000018ff */
[-C--:B------:R-:W-:Y:S08]  /*df60*/  HMMA.16816.F32 R124, R176, R182.reuse, RZ ;  /* 0x000000b6b07c723c */ /* 0x080ff000000018ff */
[----:B------:R-:W-:Y:S01]  /*df70*/  HMMA.16816.F32 R128, R168, R182, RZ ;  /* 0x000000b6a880723c */ /* 0x000fe200000018ff */
[----:B------:R-:W1:Y:S07]  /*df80*/  LDSM.16.M88.4 R168, [R213+0x2800] ;  /* 0x00280000d5a8783b */ /* 0x000e6e0000000200 */
[-C--:B------:R-:W-:Y:S08]  /*df90*/  HMMA.16816.F32 R4, R200, R204.reuse, R4 ;  /* 0x000000ccc804723c */ /* 0x080ff00000001804 */
[C---:B------:R-:W-:Y:S04]  /*dfa0*/  HMMA.16816.F32 R8, R208.reuse, R204, R8 ;  /* 0x000000ccd008723c */ /* 0x040fe80000001808 */
[----:B------:R-:W-:Y:S04]  /*dfb0*/  VIADD R205, R251, 0x10 ;  /* 0x00000010fbcd7836 */ /* 0x000fe80000000000 */
[-C--:B------:R-:W-:Y:S03]  /*dfc0*/  HMMA.16816.F32 R12, R208, R206.reuse, R12 ;  /* 0x000000ced00c723c */ /* 0x080fe6000000180c */
[----:B------:R-:W-:Y:S01]  /*dfd0*/  FSEL R2, R5, -INF , !P3 ;  /* 0xff80000005027808 */ /* 0x000fe20005800000 */
[----:B------:R-:W-:Y:S01]  /*dfe0*/  VIADD R5, R251, 0x8 ;  /* 0x00000008fb057836 */ /* 0x000fe20000000000 */
[----:B------:R-:W-:Y:S02]  /*dff0*/  FSEL R252, R6, -INF , !P2 ;  /* 0xff80000006fc7808 */ /* 0x000fe40005000000 */
[----:B------:R-:W-:Y:S01]  /*e000*/  FSEL R0, R4, -INF , !P5 ;  /* 0xff80000004007808 */ /* 0x000fe20006800000 */
[C---:B------:R-:W-:Y:S04]  /*e010*/  HMMA.16816.F32 R16, R200.reuse, R206, R16 ;  /* 0x000000cec810723c */ /* 0x040fe80000001810 */
[----:B------:R-:W-:Y:S02]  /*e020*/  FSEL R7, R7, -INF , !P1 ;  /* 0xff80000007077808 */ /* 0x000fe40004800000 */
[CC--:B------:R-:W-:Y:S02]  /*e030*/  ISETP.GT.AND P2, PT, R246.reuse, R251.reuse, PT ;  /* 0x000000fbf600720c */ /* 0x0c0fe40003f44270 */
[C---:B------:R-:W-:Y:S01]  /*e040*/  ISETP.GT.AND P5, PT, R247.reuse, R251, PT ;  /* 0x000000fbf700720c */ /* 0x040fe20003fa4270 */
[-C--:B-----5:R-:W-:Y:S03]  /*e050*/  HMMA.16816.F32 R20, R200, R184.reuse, R20 ;  /* 0x000000b8c814723c */ /* 0x0a0fe60000001814 */
[-C--:B------:R-:W-:Y:S02]  /*e060*/  ISETP.GT.AND P3, PT, R247, R3.reuse, PT ;  /* 0x00000003f700720c */ /* 0x080fe40003f64270 */
[----:B------:R-:W-:Y:S02]  /*e070*/  ISETP.GT.AND P1, PT, R246, R3, PT ;  /* 0x00000003f600720c */ /* 0x000fe40003f24270 */
[----:B------:R-:W-:Y:S01]  /*e080*/  FSEL R10, R10, -INF , !P2 ;  /* 0xff8000000a0a7808 */ /* 0x000fe20005000000 */
[C---:B------:R-:W-:Y:S04]  /*e090*/  HMMA.16816.F32 R24, R208.reuse, R184, R24 ;  /* 0x000000b8d018723c */ /* 0x040fe80000001818 */
[----:B------:R-:W-:Y:S02]  /*e0a0*/  FSEL R6, R8, -INF , !P5 ;  /* 0xff80000008067808 */ /* 0x000fe40006800000 */
[----:B------:R-:W-:Y:S02]  /*e0b0*/  FSEL R9, R9, -INF , !P3 ;  /* 0xff80000009097808 */ /* 0x000fe40005800000 */
[----:B------:R-:W-:Y:S01]  /*e0c0*/  FSEL R11, R11, -INF , !P1 ;  /* 0xff8000000b0b7808 */ /* 0x000fe20004800000 */
[-C--:B------:R-:W-:Y:S03]  /*e0d0*/  HMMA.16816.F32 R28, R208, R186.reuse, R28 ;  /* 0x000000bad01c723c */ /* 0x080fe6000000181c */
[CC--:B------:R-:W-:Y:S02]  /*e0e0*/  ISETP.GT.AND P2, PT, R246.reuse, R5.reuse, PT ;  /* 0x00000005f600720c */ /* 0x0c0fe40003f44270 */
[C---:B------:R-:W-:Y:S02]  /*e0f0*/  ISETP.GT.AND P5, PT, R247.reuse, R5, PT ;  /* 0x00000005f700720c */ /* 0x040fe40003fa4270 */
[-C--:B------:R-:W-:Y:S01]  /*e100*/  ISETP.GT.AND P3, PT, R247, R197.reuse, PT ;  /* 0x000000c5f700720c */ /* 0x080fe20003f64270 */
[C---:B------:R-:W-:Y:S04]  /*e110*/  HMMA.16816.F32 R32, R200.reuse, R186, R32 ;  /* 0x000000bac820723c */ /* 0x040fe80000001820 */
[----:B------:R-:W-:Y:S02]  /*e120*/  ISETP.GT.AND P1, PT, R246, R197, PT ;  /* 0x000000c5f600720c */ /* 0x000fe40003f24270 */
[----:B------:R-:W-:Y:S02]  /*e130*/  FSEL R14, R14, -INF , !P2 ;  /* 0xff8000000e0e7808 */ /* 0x000fe40005000000 */
[----:B------:R-:W-:Y:S01]  /*e140*/  FSEL R198, R12, -INF , !P5 ;  /* 0xff8000000cc67808 */ /* 0x000fe20006800000 */
[-C--:B-1----:R-:W-:Y:S03]  /*e150*/  HMMA.16816.F32 R36, R200, R168.reuse, R36 ;  /* 0x000000a8c824723c */ /* 0x082fe60000001824 */
[----:B------:R-:W-:Y:S02]  /*e160*/  FSEL R13, R13, -INF , !P3 ;  /* 0xff8000000d0d7808 */ /* 0x000fe40005800000 */
[----:B------:R-:W-:Y:S02]  /*e170*/  FSEL R15, R15, -INF , !P1 ;  /* 0xff8000000f0f7808 */ /* 0x000fe40004800000 */
[-C--:B------:R-:W-:Y:S01]  /*e180*/  ISETP.GT.AND P2, PT, R248, R5.reuse, PT ;  /* 0x00000005f800720c */ /* 0x080fe20003f44270 */
[C---:B------:R-:W-:Y:S04]  /*e190*/  HMMA.16816.F32 R40, R208.reuse, R168, R40 ;  /* 0x000000a8d028723c */ /* 0x040fe80000001828 */
[C---:B------:R-:W-:Y:S02]  /*e1a0*/  ISETP.GT.AND P5, PT, R240.reuse, R5, PT ;  /* 0x00000005f000720c */ /* 0x040fe40003fa4270 */
[-C--:B------:R-:W-:Y:S02]  /*e1b0*/  ISETP.GT.AND P3, PT, R240, R197.reuse, PT ;  /* 0x000000c5f000720c */ /* 0x080fe40003f64270 */
[----:B------:R-:W-:Y:S01]  /*e1c0*/  ISETP.GT.AND P1, PT, R248, R197, PT ;  /* 0x000000c5f800720c */ /* 0x000fe20003f24270 */
[-C--:B------:R-:W-:Y:S03]  /*e1d0*/  HMMA.16816.F32 R44, R208, R170.reuse, R44 ;  /* 0x000000aad02c723c */ /* 0x080fe6000000182c */
[----:B------:R-:W-:Y:S02]  /*e1e0*/  FSEL R18, R18, -INF , !P2 ;  /* 0xff80000012127808 */ /* 0x000fe40005000000 */
[----:B------:R-:W-:Y:S02]  /*e1f0*/  FSEL R206, R16, -INF , !P5 ;  /* 0xff80000010ce7808 */ /* 0x000fe40006800000 */
[----:B------:R-:W-:Y:S01]  /*e200*/  FSEL R17, R17, -INF , !P3 ;  /* 0xff80000011117808 */ /* 0x000fe20005800000 */
[C---:B------:R-:W-:Y:S01]  /*e210*/  HMMA.16816.F32 R48, R200.reuse, R170, R48 ;  /* 0x000000aac830723c */ /* 0x040fe20000001830 */
[----:B------:R-:W1:Y:S03]  /*e220*/  LDSM.16.M88.4 R168, [R213+0x3000] ;  /* 0x00300000d5a8783b */ /* 0x000e660000000200 */
[----:B------:R-:W-:Y:S02]  /*e230*/  FSEL R19, R19, -INF , !P1 ;  /* 0xff80000013137808 */ /* 0x000fe40004800000 */
[-C--:B------:R-:W-:Y:S02]  /*e240*/  ISETP.GT.AND P2, PT, R248, R205.reuse, PT ;  /* 0x000000cdf800720c */ /* 0x080fe40003f44270 */
[C---:B------:R-:W-:Y:S01]  /*e250*/  ISETP.GT.AND P5, PT, R240.reuse, R205, PT ;  /* 0x000000cdf000720c */ /* 0x040fe20003fa4270 */
[-C--:B------:R-:W-:Y:S03]  /*e260*/  HMMA.16816.F32 R52, R200, R172.reuse, R52 ;  /* 0x000000acc834723c */ /* 0x080fe60000001834 */
        /* <DEDUP_REMOVED lines=11> */
[C---:B------:R-:W-:Y:S01]  /*e320*/  HMMA.16816.F32 R64, R200.reuse, R174, R64 ;  /* 0x000000aec840723c */ /* 0x040fe20000001840 */
[----:B------:R-:W2:Y:S03]  /*e330*/  LDSM.16.M88.4 R172, [R213+0x3400] ;  /* 0x00340000d5ac783b */ /* 0x000ea60000000200 */
[----:B------:R-:W-:Y:S02]  /*e340*/  ISETP.GT.AND P1, PT, R246, R199, PT ;  /* 0x000000c7f600720c */ /* 0x000fe40003f24270 */
[----:B------:R-:W-:Y:S02]  /*e350*/  FSEL R26, R26, -INF , !P2 ;  /* 0xff8000001a1a7808 */ /* 0x000fe40005000000 */
[----:B------:R-:W-:Y:S01]  /*e360*/  FSEL R185, R24, -INF , !P5 ;  /* 0xff80000018b97808 */ /* 0x000fe20006800000 */
[-C--:B-1----:R-:W-:Y:S03]  /*e370*/  HMMA.16816.F32 R68, R200, R168.reuse, R68 ;  /* 0x000000a8c844723c */ /* 0x082fe60000001844 */
[----:B------:R-:W-:Y:S02]  /*e380*/  FSEL R25, R25, -INF , !P3 ;  /* 0xff80000019197808 */ /* 0x000fe40005800000 */
[----:B------:R-:W-:Y:S02]  /*e390*/  FSEL R27, R27, -INF , !P1 ;  /* 0xff8000001b1b7808 */ /* 0x000fe40004800000 */
[CC--:B------:R-:W-:Y:S01]  /*e3a0*/  ISETP.GT.AND P2, PT, R246.reuse, R194.reuse, PT ;  /* 0x000000c2f600720c */ /* 0x0c0fe20003f44270 */
        /* <DEDUP_REMOVED lines=8> */
[C---:B------:R-:W-:Y:S01]  /*e430*/  HMMA.16816.F32 R80, R200.reuse, R170, R80 ;  /* 0x000000aac850723c */ /* 0x040fe20000001850 */
[----:B------:R-:W1:Y:S03]  /*e440*/  LDSM.16.M88.4 R168, [R213+0x3800] ;  /* 0x00380000d5a8783b */ /* 0x000e660000000200 */
[----:B------:R-:W-:Y:S01]  /*e450*/  FSEL R187, R31, -INF , !P1 ;  /* 0xff8000001fbb7808 */ /* 0x000fe20004800000 */
[----:B------:R-:W-:Y:S01]  /*e460*/  VIADD R31, R251, 0x21 ;  /* 0x00000021fb1f7836 */ /* 0x000fe20000000000 */
[-C--:B------:R-:W-:Y:S02]  /*e470*/  ISETP.GT.AND P2, PT, R248, R194.reuse, PT ;  /* 0x000000c2f800720c */ /* 0x080fe40003f44270 */
[C---:B------:R-:W-:Y:S01]  /*e480*/  ISETP.GT.AND P5, PT, R240.reuse, R194, PT ;  /* 0x000000c2f000720c */ /* 0x040fe20003fa4270 */
[-C--:B--2---:R-:W-:Y:S03]  /*e490*/  HMMA.16816.F32 R84, R200, R172.reuse, R84 ;  /* 0x000000acc854723c */ /* 0x084fe60000001854 */
        /* <DEDUP_REMOVED lines=8> */
[-C--:B------:R-:W-:Y:S02]  /*e520*/  ISETP.GT.AND P2, PT, R248, R189.reuse, PT ;  /* 0x000000bdf800720c */ /* 0x080fe40003f44270 */
[C---:B------:R-:W-:Y:S02]  /*e530*/  ISETP.GT.AND P5, PT, R240.reuse, R189, PT ;  /* 0x000000bdf000720c */ /* 0x040fe40003fa4270 */
[-C--:B------:R-:W-:Y:S01]  /*e540*/  ISETP.GT.AND P3, PT, R240, R31.reuse, PT ;  /* 0x0000001ff000720c */ /* 0x080fe20003f64270 */
[C---:B------:R-:W-:Y:S04]  /*e550*/  HMMA.16816.F32 R96, R200.reuse, R174, R96 ;  /* 0x000000aec860723c */ /* 0x040fe80000001860 */
[----:B------:R-:W-:Y:S01]  /*e560*/  ISETP.GT.AND P1, PT, R248, R31, PT ;  /* 0x0000001ff800720c */ /* 0x000fe20003f24270 */
[----:B------:R-:W-:Y:S01]  /*e570*/  VIADD R174, R251, 0x71 ;  /* 0x00000071fbae7836 */ /* 0x000fe20000000000 */
[----:B------:R-:W-:Y:S02]  /*e580*/  FSEL R191, R38, -INF , !P2 ;  /* 0xff80000026bf7808 */ /* 0x000fe40005000000 */
[----:B------:R-:W-:Y:S01]  /*e590*/  FSEL R36, R36, -INF , !P5 ;  /* 0xff80000024247808 */ /* 0x000fe20006800000 */
[-C--:B-1----:R-:W-:Y:S03]  /*e5a0*/  HMMA.16816.F32 R100, R200, R168.reuse, R100 ;  /* 0x000000a8c864723c */ /* 0x082fe60000001864 */
[----:B------:R-:W-:Y:S01]  /*e5b0*/  FSEL R193, R37, -INF , !P3 ;  /* 0xff80000025c17808 */ /* 0x000fe20005800000 */
[----:B------:R-:W-:Y:S01]  /*e5c0*/  VIADD R37, R251, 0x29 ;  /* 0x00000029fb257836 */ /* 0x000fe20000000000 */
[----:B------:R-:W-:Y:S01]  /*e5d0*/  FSEL R38, R39, -INF , !P1 ;  /* 0xff80000027267808 */ /* 0x000fe20004800000 */
[----:B------:R-:W-:Y:S01]  /*e5e0*/  VIADD R39, R251, 0x28 ;  /* 0x00000028fb277836 */ /* 0x000fe20000000000 */
[C---:B------:R-:W-:Y:S01]  /*e5f0*/  ISETP.GT.AND P5, PT, R247.reuse, R189, PT ;  /* 0x000000bdf700720c */ /* 0x040fe20003fa4270 */
[C---:B------:R-:W-:Y:S04]  /*e600*/  HMMA.16816.F32 R104, R208.reuse, R168, R104 ;  /* 0x000000a8d068723c */ /* 0x040fe80000001868 */
[----:B------:R-:W-:Y:S02]  /*e610*/  ISETP.GT.AND P3, PT, R247, R31, PT ;  /* 0x0000001ff700720c */ /* 0x000fe40003f64270 */
[C---:B------:R-:W-:Y:S02]  /*e620*/  ISETP.GT.AND P2, PT, R246.reuse, R189, PT ;  /* 0x000000bdf600720c */ /* 0x040fe40003f44270 */
[----:B------:R-:W-:Y:S01]  /*e630*/  ISETP.GT.AND P1, PT, R246, R31, PT ;  /* 0x0000001ff600720c */ /* 0x000fe20003f24270 */
[-C--:B------:R-:W-:Y:S03]  /*e640*/  HMMA.16816.F32 R108, R208, R170.reuse, R108 ;  /* 0x000000aad06c723c */ /* 0x080fe6000000186c */
[----:B------:R-:W-:Y:S02]  /*e650*/  FSEL R40, R40, -INF , !P5 ;  /* 0xff80000028287808 */ /* 0x000fe40006800000 */
[----:B------:R-:W-:Y:S01]  /*e660*/  FSEL R4, R41, -INF , !P3 ;  /* 0xff80000029047808 */ /* 0x000fe20005800000 */
[----:B------:R-:W-:Y:S01]  /*e670*/  VIADD R41, R251, 0x31 ;  /* 0x00000031fb297836 */ /* 0x000fe20000000000 */
[----:B------:R-:W-:Y:S01]  /*e680*/  FSEL R42, R42, -INF , !P2 ;  /* 0xff8000002a2a7808 */ /* 0x000fe20005000000 */
[C---:B------:R-:W-:Y:S04]  /*e690*/  HMMA.16816.F32 R112, R200.reuse, R170, R112 ;  /* 0x000000aac870723c */ /* 0x040fe80000001870 */
[C---:B------:R-:W-:Y:S02]  /*e6a0*/  ISETP.GT.AND P5, PT, R247.reuse, R39, PT ;  /* 0x00000027f700720c */ /* 0x040fe40003fa4270 */
[----:B------:R-:W-:Y:S02]  /*e6b0*/  ISETP.GT.AND P3, PT, R247, R37, PT ;  /* 0x00000025f700720c */ /* 0x000fe40003f64270 */
[----:B------:R-:W-:Y:S02]  /*e6c0*/  FSEL R43, R43, -INF , !P1 ;  /* 0xff8000002b2b7808 */ /* 0x000fe40004800000 */
[C---:B------:R-:W-:Y:S02]  /*e6d0*/  ISETP.GT.AND P2, PT, R246.reuse, R39, PT ;  /* 0x00000027f600720c */ /* 0x040fe40003f44270 */
[----:B------:R-:W-:Y:S02]  /*e6e0*/  ISETP.GT.AND P1, PT, R246, R37, PT ;  /* 0x00000025f600720c */ /* 0x000fe40003f24270 */
[----:B------:R-:W-:Y:S02]  /*e6f0*/  FSEL R44, R44, -INF , !P5 ;  /* 0xff8000002c2c7808 */ /* 0x000fe40006800000 */
[----:B------:R-:W-:Y:S01]  /*e700*/  FSEL R8, R45, -INF , !P3 ;  /* 0xff8000002d087808 */ /* 0x000fe20005800000 */
[----:B------:R-:W-:Y:S01]  /*e710*/  VIADD R45, R251, 0x30 ;  /* 0x00000030fb2d7836 */ /* 0x000fe20000000000 */
[----:B------:R-:W-:Y:S02]  /*e720*/  FSEL R46, R46, -INF , !P2 ;  /* 0xff8000002e2e7808 */ /* 0x000fe40005000000 */
        /* <DEDUP_REMOVED lines=18> */
[-C--:B------:R-:W-:Y:S02]  /*e850*/  ISETP.GT.AND P5, PT, R247, R45.reuse, PT ;  /* 0x0000002df700720c */ /* 0x080fe40003fa4270 */
[----:B------:R-:W-:Y:S02]  /*e860*/  FSEL R55, R55, -INF , !P1 ;  /* 0xff80000037377808 */ /* 0x000fe40004800000 */
[C---:B------:R-:W-:Y:S02]  /*e870*/  ISETP.GT.AND P2, PT, R246.reuse, R45, PT ;  /* 0x0000002df600720c */ /* 0x040fe40003f44270 */
[----:B------:R-:W-:Y:S02]  /*e880*/  ISETP.GT.AND P1, PT, R246, R41, PT ;  /* 0x00000029f600720c */ /* 0x000fe40003f24270 */
[----:B------:R-:W-:Y:S02]  /*e890*/  FSEL R183, R56, -INF , !P5 ;  /* 0xff80000038b77808 */ /* 0x000fe40006800000 */
[----:B------:R-:W-:Y:S02]  /*e8a0*/  FSEL R181, R58, -INF , !P2 ;  /* 0xff8000003ab57808 */ /* 0x000fe40005000000 */
[-C--:B------:R-:W-:Y:S02]  /*e8b0*/  ISETP.GT.AND P5, PT, R247, R53.reuse, PT ;  /* 0x00000035f700720c */ /* 0x080fe40003fa4270 */
[----:B------:R-:W-:Y:S02]  /*e8c0*/  FSEL R32, R59, -INF , !P1 ;  /* 0xff8000003b207808 */ /* 0x000fe40004800000 */
[C---:B------:R-:W-:Y:S02]  /*e8d0*/  ISETP.GT.AND P2, PT, R246.reuse, R53, PT ;  /* 0x00000035f600720c */ /* 0x040fe40003f44270 */
[----:B------:R-:W-:Y:S02]  /*e8e0*/  ISETP.GT.AND P1, PT, R246, R49, PT ;  /* 0x00000031f600720c */ /* 0x000fe40003f24270 */
[----:B------:R-:W-:Y:S02]  /*e8f0*/  FSEL R177, R60, -INF , !P5 ;  /* 0xff8000003cb17808 */ /* 0x000fe40006800000 */
[----:B------:R-:W-:Y:S02]  /*e900*/  FSEL R60, R62, -INF , !P2 ;  /* 0xff8000003e3c7808 */ /* 0x000fe40005000000 */
[----:B------:R-:W-:Y:S01]  /*e910*/  FSEL R62, R63, -INF , !P1 ;  /* 0xff8000003f3e7808 */ /* 0x000fe20004800000 */
[----:B------:R-:W-:Y:S01]  /*e920*/  VIADD R63, R251, 0x40 ;  /* 0x00000040fb3f7836 */ /* 0x000fe20000000000 */
[----:B------:R-:W-:Y:S02]  /*e930*/  ISETP.GT.AND P2, PT, R248, R53, PT ;  /* 0x00000035f800720c */ /* 0x000fe40003f44270 */
[----:B------:R-:W-:Y:S02]  /*e940*/  ISETP.GT.AND P3, PT, R247, R41, PT ;  /* 0x00000029f700720c */ /* 0x000fe40003f64270 */
[----:B------:R-:W-:Y:S02]  /*e950*/  FSEL R66, R66, -INF , !P2 ;  /* 0xff80000042427808 */ /* 0x000fe40005000000 */
[-C--:B------:R-:W-:Y:S02]  /*e960*/  ISETP.GT.AND P2, PT, R248, R63.reuse, PT ;  /* 0x0000003ff800720c */ /* 0x080fe40003f44270 */
[----:B------:R-:W-:Y:S02]  /*e970*/  FSEL R182, R57, -INF , !P3 ;  /* 0xff80000039b67808 */ /* 0x000fe40005800000 */
[----:B------:R-:W-:Y:S02]  /*e980*/  FSEL R179, R70, -INF , !P2 ;  /* 0xff80000046b37808 */ /* 0x000fe40005000000 */
[----:B------:R-:W-:Y:S02]  /*e990*/  ISETP.GT.AND P2, PT, R246, R63, PT ;  /* 0x0000003ff600720c */ /* 0x000fe40003f44270 */
[----:B------:R-:W-:Y:S02]  /*e9a0*/  ISETP.GT.AND P3, PT, R247, R49, PT ;  /* 0x00000031f700720c */ /* 0x000fe40003f64270 */
[----:B------:R-:W-:Y:S02]  /*e9b0*/  FSEL R28, R74, -INF , !P2 ;  /* 0xff8000004a1c7808 */ /* 0x000fe40005000000 */
[----:B------:R-:W-:Y:S01]  /*e9c0*/  FSEL R196, R61, -INF , !P3 ;  /* 0xff8000003dc47808 */ /* 0x000fe20005800000 */
[----:B------:R-:W-:Y:S01]  /*e9d0*/  VIADD R61, R251, 0x41 ;  /* 0x00000041fb3d7836 */ /* 0x000fe20000000000 */
[C---:B------:R-:W-:Y:S01]  /*e9e0*/  ISETP.GT.AND P5, PT, R240.reuse, R53, PT ;  /* 0x00000035f000720c */ /* 0x040fe20003fa4270 */
[----:B------:R1:W-:Y:S01]  /*e9f0*/  STL [R1], R28 ;  /* 0x0000001c01007387 */ /* 0x0003e20000100800 */
[----:B------:R-:W-:Y:S02]  /*ea00*/  ISETP.GT.AND P3, PT, R240, R49, PT ;  /* 0x00000031f000720c */ /* 0x000fe40003f64270 */
[----:B------:R-:W-:Y:S02]  /*ea10*/  FSEL R178, R64, -INF , !P5 ;  /* 0xff80000040b27808 */ /* 0x000fe40006800000 */
[----:B------:R-:W-:Y:S01]  /*ea20*/  FSEL R64, R65, -INF , !P3 ;  /* 0xff80000041407808 */ /* 0x000fe20005800000 */
[----:B------:R-:W-:Y:S01]  /*ea30*/  VIADD R65, R251, 0x49 ;  /* 0x00000049fb417836 */ /* 0x000fe20000000000 */
[C---:B------:R-:W-:Y:S02]  /*ea40*/  ISETP.GT.AND P5, PT, R240.reuse, R63, PT ;  /* 0x0000003ff000720c */ /* 0x040fe40003fa4270 */
[----:B------:R-:W-:Y:S02]  /*ea50*/  ISETP.GT.AND P3, PT, R240, R61, PT ;  /* 0x0000003df000720c */ /* 0x000fe40003f64270 */
[----:B------:R-:W-:Y:S02]  /*ea60*/  FSEL R180, R68, -INF , !P5 ;  /* 0xff80000044b47808 */ /* 0x000fe40006800000 */
[----:B------:R-:W-:Y:S01]  /*ea70*/  FSEL R184, R69, -INF , !P3 ;  /* 0xff80000045b87808 */ /* 0x000fe20005800000 */
[----:B------:R-:W-:Y:S01]  /*ea80*/  VIADD R69, R251, 0x48 ;  /* 0x00000048fb457836 */ /* 0x000fe20000000000 */
[C---:B------:R-:W-:Y:S02]  /*ea90*/  ISETP.GT.AND P5, PT, R247.reuse, R63, PT ;  /* 0x0000003ff700720c */ /* 0x040fe40003fa4270 */
[----:B------:R-:W-:Y:S02]  /*eaa0*/  ISETP.GT.AND P1, PT, R248, R49, PT ;  /* 0x00000031f800720c */ /* 0x000fe40003f24270 */
[----:B------:R-:W-:Y:S02]  /*eab0*/  FSEL R176, R72, -INF , !P5 ;  /* 0xff80000048b07808 */ /* 0x000fe40006800000 */
[-C--:B------:R-:W-:Y:S02]  /*eac0*/  ISETP.GT.AND P5, PT, R247, R69.reuse, PT ;  /* 0x00000045f700720c */ /* 0x080fe40003fa4270 */
[----:B------:R-:W-:Y:S02]  /*ead0*/  FSEL R67, R67, -INF , !P1 ;  /* 0xff80000043437808 */ /* 0x000fe40004800000 */
[----:B------:R-:W-:Y:S02]  /*eae0*/  FSEL R173, R76, -INF , !P5 ;  /* 0xff8000004cad7808 */ /* 0x000fe40006800000 */
[----:B------:R-:W-:Y:S02]  /*eaf0*/  ISETP.GT.AND P5, PT, R240, R69, PT ;  /* 0x00000045f000720c */ /* 0x000fe40003fa4270 */
[-C--:B------:R-:W-:Y:S02]  /*eb00*/  ISETP.GT.AND P1, PT, R248, R61.reuse, PT ;  /* 0x0000003df800720c */ /* 0x080fe40003f24270 */
[----:B-1----:R-:W-:Y:S02]  /*eb10*/  FSEL R28, R80, -INF , !P5 ;  /* 0xff800000501c7808 */ /* 0x002fe40006800000 */
[----:B------:R-:W-:Y:S02]  /*eb20*/  FSEL R68, R71, -INF , !P1 ;  /* 0xff80000047447808 */ /* 0x000fe40004800000 */
[CC--:B------:R-:W-:Y:S01]  /*eb30*/  ISETP.GT.AND P1, PT, R246.reuse, R61.reuse, PT ;  /* 0x0000003df600720c */ /* 0x0c0fe20003f24270 */
[----:B------:R1:W-:Y:S01]  /*eb40*/  STL [R1+0x8], R28 ;  /* 0x0000081c01007387 */ /* 0x0003e20000100800 */
[----:B------:R-:W-:Y:S02]  /*eb50*/  ISETP.GT.AND P3, PT, R247, R61, PT ;  /* 0x0000003df700720c */ /* 0x000fe40003f64270 */
[----:B------:R-:W-:Y:S01]  /*eb60*/  FSEL R74, R75, -INF , !P1 ;  /* 0xff8000004b4a7808 */ /* 0x000fe20004800000 */
[----:B------:R-:W-:Y:S01]  /*eb70*/  VIADD R75, R251, 0x51 ;  /* 0x00000051fb4b7836 */ /* 0x000fe20000000000 */
[-C--:B------:R-:W-:Y:S02]  /*eb80*/  ISETP.GT.AND P1, PT, R246, R65.reuse, PT ;  /* 0x00000041f600720c */ /* 0x080fe40003f24270 */
[----:B------:R-:W-:Y:S02]  /*eb90*/  FSEL R188, R73, -INF , !P3 ;  /* 0xff80000049bc7808 */ /* 0x000fe40005800000 */
[----:B------:R-:W-:Y:S02]  /*eba0*/  FSEL R79, R79, -INF , !P1 ;  /* 0xff8000004f4f7808 */ /* 0x000fe40004800000 */
[-C--:B------:R-:W-:Y:S02]  /*ebb0*/  ISETP.GT.AND P1, PT, R248, R65.reuse, PT ;  /* 0x00000041f800720c */ /* 0x080fe40003f24270 */
[----:B------:R-:W-:Y:S02]  /*ebc0*/  ISETP.GT.AND P3, PT, R247, R65, PT ;  /* 0x00000041f700720c */ /* 0x000fe40003f64270 */
[----:B------:R-:W-:Y:S02]  /*ebd0*/  ISETP.GT.AND P2, PT, R246, R69, PT ;  /* 0x00000045f600720c */ /* 0x000fe40003f44270 */
[----:B------:R-:W-:Y:S01]  /*ebe0*/  FSEL R76, R77, -INF , !P3 ;  /* 0xff8000004d4c7808 */ /* 0x000fe20005800000 */
[----:B------:R-:W-:Y:S01]  /*ebf0*/  VIADD R77, R251, 0x50 ;  /* 0x00000050fb4d7836 */ /* 0x000fe20000000000 */
[----:B------:R-:W-:Y:S02]  /*ec00*/  ISETP.GT.AND P3, PT, R240, R65, PT ;  /* 0x00000041f000720c */ /* 0x000fe40003f64270 */
[----:B------:R-:W-:Y:S02]  /*ec10*/  FSEL R78, R78, -INF , !P2 ;  /* 0xff8000004e4e7808 */ /* 0x000fe40005000000 */
[----:B------:R-:W-:Y:S02]  /*ec20*/  FSEL R192, R81, -INF , !P3 ;  /* 0xff80000051c07808 */ /* 0x000fe40005800000 */
[----:B-1----:R-:W-:Y:S02]  /*ec30*/  FSEL R28, R83, -INF , !P1 ;  /* 0xff800000531c7808 */ /* 0x002fe40004800000 */
[----:B------:R-:W-:Y:S02]  /*ec40*/  ISETP.GT.AND P2, PT, R248, R69, PT ;  /* 0x00000045f800720c */ /* 0x000fe40003f44270 */
[----:B------:R-:W-:Y:S01]  /*ec50*/  ISETP.GT.AND P5, PT, R240, R77, PT ;  /* 0x0000004df000720c */ /* 0x000fe20003fa4270 */
[----:B------:R1:W-:Y:S01]  /*ec60*/  STL [R1+0x4], R28 ;  /* 0x0000041c01007387 */ /* 0x0003e20000100800 */
[----:B------:R-:W-:Y:S02]  /*ec70*/  FSEL R204, R82, -INF , !P2 ;  /* 0xff80000052cc7808 */ /* 0x000fe40005000000 */
[-C--:B------:R-:W-:Y:S01]  /*ec80*/  ISETP.GT.AND P3, PT, R240, R75.reuse, PT ;  /* 0x0000004bf000720c */ /* 0x080fe20003f64270 */
[----:B------:R-:W2:Y:S01]  /*ec90*/  LDSM.16.M88.4 R80, [R213+0x3c00] ;  /* 0x003c0000d550783b */ /* 0x000ea20000000200 */
[----:B------:R-:W-:Y:S01]  /*eca0*/  FSEL R52, R84, -INF , !P5 ;  /* 0xff80000054347808 */ /* 0x000fe20006800000 */
[----:B------:R-:W-:Y:S04]  /*ecb0*/  DEPBAR.LE SB0, 0x0 ;  /* 0x000080000000791a */ /* 0x000fe80000000000 */
[----:B------:R-:W-:Y:S01]  /*ecc0*/  BAR.SYNC.DEFER_BLOCKING 0x0 ;  /* 0x0000000000007b1d */ /* 0x000fe20000010000 */
[----:B------:R-:W-:Y:S02]  /*ecd0*/  ISETP.GT.AND P1, PT, R248, R75, PT ;  /* 0x0000004bf800720c */ /* 0x000fe40003f24270 */
[----:B------:R-:W-:Y:S02]  /*ece0*/  ISETP.GT.AND P5, PT, R247, R77, PT ;  /* 0x0000004df700720c */ /* 0x000fe40003fa4270 */
[----:B------:R-:W-:Y:S01]  /*ecf0*/  FSEL R84, R87, -INF , !P1 ;  /* 0xff80000057547808 */ /* 0x000fe20004800000 */
[----:B------:R-:W-:Y:S01]  /*ed00*/  VIADD R87, R251, 0x58 ;  /* 0x00000058fb577836 */ /* 0x000fe20000000000 */
[----:B------:R-:W-:Y:S01]  /*ed10*/  FSEL R172, R88, -INF , !P5 ;  /* 0xff80000058ac7808 */ /* 0x000fe20006800000 */
[----:B------:R-:W-:Y:S01]  /*ed20*/  STL [R1+0x10], R52 ;  /* 0x0000103401007387 */ /* 0x000fe20000100800 */
[----:B------:R-:W-:Y:S02]  /*ed30*/  ISETP.GT.AND P1, PT, R246, R75, PT ;  /* 0x0000004bf600720c */ /* 0x000fe40003f24270 */
[-C--:B------:R-:W-:Y:S02]  /*ed40*/  ISETP.GT.AND P5, PT, R247, R87.reuse, PT ;  /* 0x00000057f700720c */ /* 0x080fe40003fa4270 */
[----:B-1----:R-:W-:Y:S01]  /*ed50*/  FSEL R28, R85, -INF , !P3 ;  /* 0xff800000551c7808 */ /* 0x002fe20005800000 */
[----:B------:R-:W-:Y:S01]  /*ed60*/  VIADD R85, R251, 0x59 ;  /* 0x00000059fb557836 */ /* 0x000fe20000000000 */
[----:B------:R-:W-:Y:S02]  /*ed70*/  FSEL R169, R92, -INF , !P5 ;  /* 0xff8000005ca97808 */ /* 0x000fe40006800000 */
[----:B------:R-:W-:Y:S01]  /*ed80*/  ISETP.GT.AND P5, PT, R240, R87, PT ;  /* 0x00000057f000720c */ /* 0x000fe20003fa4270 */
[----:B------:R1:W-:Y:S01]  /*ed90*/  STL [R1+0xc], R28 ;  /* 0x00000c1c01007387 */ /* 0x0003e20000100800 */
[----:B------:R-:W-:Y:S02]  /*eda0*/  ISETP.GT.AND P3, PT, R247, R75, PT ;  /* 0x0000004bf700720c */ /* 0x000fe40003f64270 */
[----:B------:R-:W-:Y:S01]  /*edb0*/  FSEL R88, R91, -INF , !P1 ;  /* 0xff8000005b587808 */ /* 0x000fe20004800000 */
[----:B------:R-:W-:Y:S01]  /*edc0*/  VIADD R91, R251, 0x61 ;  /* 0x00000061fb5b7836 */ /* 0x000fe20000000000 */
[----:B------:R-:W-:Y:S02]  /*edd0*/  FSEL R89, R89, -INF , !P3 ;  /* 0xff80000059597808 */ /* 0x000fe40005800000 */
[----:B------:R-:W-:Y:S02]  /*ede0*/  ISETP.GT.AND P3, PT, R247, R85, PT ;  /* 0x00000055f700720c */ /* 0x000fe40003f64270 */
[----:B------:R-:W-:Y:S02]  /*edf0*/  ISETP.GT.AND P2, PT, R248, R77, PT ;  /* 0x0000004df800720c */ /* 0x000fe40003f44270 */
[----:B------:R-:W-:Y:S01]  /*ee00*/  FSEL R168, R93, -INF , !P3 ;  /* 0xff8000005da87808 */ /* 0x000fe20005800000 */
[----:B------:R-:W-:Y:S01]  /*ee10*/  VIADD R93, R251, 0x60 ;  /* 0x00000060fb5d7836 */ /* 0x000fe20000000000 */
[----:B------:R-:W-:Y:S01]  /*ee20*/  ISETP.GT.AND P3, PT, R240, R85, PT ;  /* 0x00000055f000720c */ /* 0x000fe20003f64270 */
[-C--:B--2---:R-:W-:Y:S05]  /*ee30*/  HMMA.16816.F32 R116, R200, R80.reuse, R116 ;  /* 0x00000050c874723c */ /* 0x084fea0000001874 */
[----:B------:R-:W-:Y:S02]  /*ee40*/  FSEL R86, R86, -INF , !P2 ;  /* 0xff80000056567808 */ /* 0x000fe40005000000 */
[----:B------:R-:W-:Y:S01]  /*ee50*/  ISETP.GT.AND P2, PT, R246, R77, PT ;  /* 0x0000004df600720c */ /* 0x000fe20003f44270 */
[C---:B------:R-:W-:Y:S04]  /*ee60*/  HMMA.16816.F32 R120, R208.reuse, R80, R120 ;  /* 0x00000050d078723c */ /* 0x040fe80000001878 */
[----:B-1----:R-:W-:Y:S02]  /*ee70*/  FSEL R28, R96, -INF , !P5 ;  /* 0xff800000601c7808 */ /* 0x002fe40006800000 */
[C---:B------:R-:W-:Y:S02]  /*ee80*/  ISETP.GT.AND P5, PT, R240.reuse, R93, PT ;  /* 0x0000005df000720c */ /* 0x040fe40003fa4270 */
[----:B------:R-:W-:Y:S01]  /*ee90*/  FSEL R96, R97, -INF , !P3 ;  /* 0xff80000061607808 */ /* 0x000fe20005800000 */
[----:B------:R1:W-:Y:S01]  /*eea0*/  STL [R1+0x14], R28 ;  /* 0x0000141c01007387 */ /* 0x0003e20000100800 */
[----:B------:R-:W-:Y:S01]  /*eeb0*/  ISETP.GT.AND P3, PT, R240, R91, PT ;  /* 0x0000005bf000720c */ /* 0x000fe20003f64270 */
[-C--:B------:R-:W-:Y:S03]  /*eec0*/  HMMA.16816.F32 R124, R208, R82.reuse, R124 ;  /* 0x00000052d07c723c */ /* 0x080fe6000000187c */
[----:B------:R-:W-:Y:S01]  /*eed0*/  FSEL R90, R90, -INF , !P2 ;  /* 0xff8000005a5a7808 */ /* 0x000fe20005000000 */
[C---:B------:R-:W-:Y:S01]  /*eee0*/  VIADD R211, R251.reuse, 0x70 ;  /* 0x00000070fbd37836 */ /* 0x040fe20000000000 */
[C---:B------:R-:W-:Y:S01]  /*eef0*/  ISETP.GT.AND P2, PT, R246.reuse, R87, PT ;  /* 0x00000057f600720c */ /* 0x040fe20003f44270 */
[C---:B------:R-:W-:Y:S01]  /*ef00*/  VIADD R97, R251.reuse, 0x69 ;  /* 0x00000069fb617836 */ /* 0x040fe20000000000 */
[----:B------:R-:W-:Y:S01]  /*ef10*/  ISETP.GT.AND P1, PT, R246, R85, PT ;  /* 0x00000055f600720c */ /* 0x000fe20003f24270 */
[----:B------:R-:W-:Y:S04]  /*ef20*/  HMMA.16816.F32 R128, R200, R82, R128 ;  /* 0x00000052c880723c */ /* 0x000fe80000001880 */
[----:B------:R-:W-:Y:S01]  /*ef30*/  FSEL R94, R94, -INF , !P2 ;  /* 0xff8000005e5e7808 */ /* 0x000fe20005000000 */
[----:B------:R-:W-:Y:S01]  /*ef40*/  VIADD R82, R251, 0x79 ;  /* 0x00000079fb527836 */ /* 0x000fe20000000000 */
[C---:B------:R-:W-:Y:S02]  /*ef50*/  ISETP.GT.AND P2, PT, R248.reuse, R87, PT ;  /* 0x00000057f800720c */ /* 0x040fe40003f44270 */
[----:B------:R-:W-:Y:S02]  /*ef60*/  FSEL R95, R95, -INF , !P1 ;  /* 0xff8000005f5f7808 */ /* 0x000fe40004800000 */
[----:B------:R-:W-:Y:S02]  /*ef70*/  ISETP.GT.AND P1, PT, R248, R85, PT ;  /* 0x00000055f800720c */ /* 0x000fe40003f24270 */
[----:B------:R-:W-:Y:S02]  /*ef80*/  FSEL R98, R98, -INF , !P2 ;  /* 0xff80000062627808 */ /* 0x000fe40005000000 */
[-C--:B------:R-:W-:Y:S02]  /*ef90*/  ISETP.GT.AND P2, PT, R248, R93.reuse, PT ;  /* 0x0000005df800720c */ /* 0x080fe40003f44270 */
[----:B-1----:R-:W-:Y:S02]  /*efa0*/  FSEL R28, R100, -INF , !P5 ;  /* 0xff800000641c7808 */ /* 0x002fe40006800000 */
[----:B------:R-:W-:Y:S01]  /*efb0*/  FSEL R100, R101, -INF , !P3 ;  /* 0xff80000065647808 */ /* 0x000fe20005800000 */
[----:B------:R-:W-:Y:S01]  /*efc0*/  VIADD R101, R251, 0x68 ;  /* 0x00000068fb657836 */ /* 0x000fe20000000000 */
[C---:B------:R-:W-:Y:S01]  /*efd0*/  ISETP.GT.AND P5, PT, R247.reuse, R93, PT ;  /* 0x0000005df700720c */ /* 0x040fe20003fa4270 */
[----:B------:R1:W-:Y:S01]  /*efe0*/  STL [R1+0x18], R28 ;  /* 0x0000181c01007387 */ /* 0x0003e20000100800 */
[C---:B------:R-:W-:Y:S02]  /*eff0*/  ISETP.GT.AND P3, PT, R247.reuse, R91, PT ;  /* 0x0000005bf700720c */ /* 0x040fe40003f64270 */
[----:B------:R-:W-:Y:S02]  /*f000*/  FSEL R104, R104, -INF , !P5 ;  /* 0xff80000068687808 */ /* 0x000fe40006800000 */
[----:B------:R-:W-:Y:S02]  /*f010*/  ISETP.GT.AND P5, PT, R247, R101, PT ;  /* 0x00000065f700720c */ /* 0x000fe40003fa4270 */
[----:B------:R-:W-:Y:S02]  /*f020*/  FSEL R99, R99, -INF , !P1 ;  /* 0xff80000063637808 */ /* 0x000fe40004800000 */
[----:B------:R-:W-:Y:S02]  /*f030*/  ISETP.GT.AND P1, PT, R248, R91, PT ;  /* 0x0000005bf800720c */ /* 0x000fe40003f24270 */
[----:B------:R-:W-:Y:S02]  /*f040*/  FSEL R102, R102, -INF , !P2 ;  /* 0xff80000066667808 */ /* 0x000fe40005000000 */
[C---:B------:R-:W-:Y:S02]  /*f050*/  ISETP.GT.AND P2, PT, R246.reuse, R93, PT ;  /* 0x0000005df600720c */ /* 0x040fe40003f44270 */
[----:B------:R-:W-:Y:S02]  /*f060*/  FSEL R105, R105, -INF , !P3 ;  /* 0xff80000069697808 */ /* 0x000fe40005800000 */
[----:B------:R-:W-:Y:S02]  /*f070*/  ISETP.GT.AND P3, PT, R247, R97, PT ;  /* 0x00000061f700720c */ /* 0x000fe40003f64270 */
[----:B------:R-:W-:Y:S02]  /*f080*/  FSEL R103, R103, -INF , !P1 ;  /* 0xff80000067677808 */ /* 0x000fe40004800000 */
[----:B------:R-:W-:Y:S02]  /*f090*/  ISETP.GT.AND P1, PT, R246, R91, PT ;  /* 0x0000005bf600720c */ /* 0x000fe40003f24270 */
[----:B------:R-:W-:Y:S02]  /*f0a0*/  FSEL R106, R106, -INF , !P2 ;  /* 0xff8000006a6a7808 */ /* 0x000fe40005000000 */
[----:B-1----:R-:W-:Y:S02]  /*f0b0*/  FSEL R28, R108, -INF , !P5 ;  /* 0xff8000006c1c7808 */ /* 0x002fe40006800000 */
[----:B------:R-:W-:Y:S02]  /*f0c0*/  ISETP.GT.AND P2, PT, R246, R101, PT ;  /* 0x00000065f600720c */ /* 0x000fe40003f44270 */
[----:B------:R-:W-:Y:S01]  /*f0d0*/  FSEL R108, R109, -INF , !P3 ;  /* 0xff8000006d6c7808 */ /* 0x000fe20005800000 */
[----:B------:R1:W-:Y:S01]  /*f0e0*/  STL [R1+0x1c], R28 ;  /* 0x00001c1c01007387 */ /* 0x0003e20000100800 */
[-C--:B------:R-:W-:Y:S02]  /*f0f0*/  ISETP.GT.AND P3, PT, R240, R97.reuse, PT ;  /* 0x00000061f000720c */ /* 0x080fe40003f64270 */
[----:B------:R-:W-:Y:S02]  /*f100*/  FSEL R107, R107, -INF , !P1 ;  /* 0xff8000006b6b7808 */ /* 0x000fe40004800000 */
[----:B------:R-:W-:Y:S02]  /*f110*/  ISETP.GT.AND P1, PT, R246, R97, PT ;  /* 0x00000061f600720c */ /* 0x000fe40003f24270 */
[----:B------:R-:W-:Y:S02]  /*f120*/  FSEL R110, R110, -INF , !P2 ;  /* 0xff8000006e6e7808 */ /* 0x000fe40005000000 */
[----:B------:R-:W-:Y:S02]  /*f130*/  ISETP.GT.AND P2, PT, R248, R101, PT ;  /* 0x00000065f800720c */ /* 0x000fe40003f44270 */
[----:B------:R-:W-:Y:S02]  /*f140*/  FSEL R171, R113, -INF , !P3 ;  /* 0xff80000071ab7808 */ /* 0x000fe40005800000 */
[-C--:B------:R-:W-:Y:S02]  /*f150*/  ISETP.GT.AND P3, PT, R240, R174.reuse, PT ;  /* 0x000000aef000720c */ /* 0x080fe40003f64270 */
[----:B------:R-:W-:Y:S02]  /*f160*/  FSEL R81, R111, -INF , !P1 ;  /* 0xff8000006f517808 */ /* 0x000fe40004800000 */
[----:B------:R-:W-:Y:S02]  /*f170*/  ISETP.GT.AND P1, PT, R248, R97, PT ;  /* 0x00000061f800720c */ /* 0x000fe40003f24270 */
[----:B------:R-:W-:Y:S02]  /*f180*/  FSEL R175, R114, -INF , !P2 ;  /* 0xff80000072af7808 */ /* 0x000fe40005000000 */
[CC--:B------:R-:W-:Y:S02]  /*f190*/  ISETP.GT.AND P2, PT, R248.reuse, R211.reuse, PT ;  /* 0x000000d3f800720c */ /* 0x0c0fe40003f44270 */
[----:B------:R-:W-:Y:S02]  /*f1a0*/  FSEL R117, R117, -INF , !P3 ;  /* 0xff80000075757808 */ /* 0x000fe40005800000 */
[-C--:B------:R-:W-:Y:S01]  /*f1b0*/  ISETP.GT.AND P3, PT, R247, R174.reuse, PT ;  /* 0x000000aef700720c */ /* 0x080fe20003f64270 */
[----:B-1----:R-:W-:Y:S01]  /*f1c0*/  VIADD R28, R251, 0x78 ;  /* 0x00000078fb1c7836 */ /* 0x002fe20000000000 */
[----:B------:R-:W-:Y:S02]  /*f1d0*/  FSEL R115, R115, -INF , !P1 ;  /* 0xff80000073737808 */ /* 0x000fe40004800000 */
[-C--:B------:R-:W-:Y:S02]  /*f1e0*/  ISETP.GT.AND P1, PT, R248, R174.reuse, PT ;  /* 0x000000aef800720c */ /* 0x080fe40003f24270 */
[----:B------:R-:W-:Y:S01]  /*f1f0*/  FSEL R170, R118, -INF , !P2 ;  /* 0xff80000076aa7808 */ /* 0x000fe20005000000 */
[----:B------:R1:W-:Y:S01]  /*f200*/  STL [R1+0x28], R28 ;  /* 0x0000281c01007387 */ /* 0x0003e20000100800 */
[C---:B------:R-:W-:Y:S02]  /*f210*/  ISETP.GT.AND P2, PT, R246.reuse, R211, PT ;  /* 0x000000d3f600720c */ /* 0x040fe40003f44270 */
[----:B------:R-:W-:Y:S02]  /*f220*/  FSEL R56, R121, -INF , !P3 ;  /* 0xff80000079387808 */ /* 0x000fe40005800000 */
[----:B------:R-:W-:Y:S02]  /*f230*/  FSEL R119, R119, -INF , !P1 ;  /* 0xff80000077777808 */ /* 0x000fe40004800000 */
[----:B------:R-:W-:Y:S01]  /*f240*/  ISETP.GT.AND P1, PT, R246, R174, PT ;  /* 0x000000aef600720c */ /* 0x000fe20003f24270 */
[----:B------:R-:W-:Y:S01]  /*f250*/  STL [R1+0x2c], R56 ;  /* 0x00002c3801007387 */ /* 0x000fe20000100800 */
[----:B------:R-:W-:Y:S02]  /*f260*/  FSEL R54, R122, -INF , !P2 ;  /* 0xff8000007a367808 */ /* 0x000fe40005000000 */
[----:B------:R-:W-:Y:S02]  /*f270*/  FSEL R52, R123, -INF , !P1 ;  /* 0xff8000007b347808 */ /* 0x000fe40004800000 */
[----:B------:R-:W-:Y:S01]  /*f280*/  ISETP.GT.AND P5, PT, R240, R101, PT ;  /* 0x00000065f000720c */ /* 0x000fe20003fa4270 */
[----:B------:R-:W-:Y:S01]  /*f290*/  STL [R1+0x24], R54 ;  /* 0x0000243601007387 */ /* 0x000fe20000100800 */
[----:B------:R-:W-:Y:S02]  /*f2a0*/  ISETP.GT.AND P2, PT, R248, R28, PT ;  /* 0x0000001cf800720c */ /* 0x000fe40003f44270 */
[----:B------:R-:W-:Y:S01]  /*f2b0*/  FSEL R111, R112, -INF , !P5 ;  /* 0xff800000706f7808 */ /* 0x000fe20006800000 */
[----:B------:R2:W-:Y:S01]  /*f2c0*/  STL [R1+0x20], R52 ;  /* 0x0000203401007387 */ /* 0x0005e20000100800 */
[-C--:B------:R-:W-:Y:S02]  /*f2d0*/  ISETP.GT.AND P5, PT, R240, R211.reuse, PT ;  /* 0x000000d3f000720c */ /* 0x080fe40003fa4270 */
[-C--:B------:R-:W-:Y:S02]  /*f2e0*/  ISETP.GT.AND P1, PT, R248, R82.reuse, PT ;  /* 0x00000052f800720c */ /* 0x080fe40003f24270 */
[----:B------:R-:W-:Y:S02]  /*f2f0*/  FSEL R92, R116, -INF , !P5 ;  /* 0xff800000745c7808 */ /* 0x000fe40006800000 */
[----:B------:R-:W-:Y:S02]  /*f300*/  ISETP.GT.AND P5, PT, R247, R211, PT ;  /* 0x000000d3f700720c */ /* 0x000fe40003fa4270 */
[----:B------:R-:W-:Y:S02]  /*f310*/  ISETP.GT.AND P3, PT, R240, R82, PT ;  /* 0x00000052f000720c */ /* 0x000fe40003f64270 */
[----:B------:R-:W-:Y:S02]  /*f320*/  FSEL R120, R120, -INF , !P5 ;  /* 0xff80000078787808 */ /* 0x000fe40006800000 */
[----:B------:R-:W-:Y:S02]  /*f330*/  ISETP.GT.AND P5, PT, R240, R28, PT ;  /* 0x0000001cf000720c */ /* 0x000fe40003fa4270 */
[----:B-1----:R-:W-:Y:S02]  /*f340*/  FSEL R28, R131, -INF , !P1 ;  /* 0xff800000831c7808 */ /* 0x002fe40004800000 */
[----:B------:R-:W-:Y:S02]  /*f350*/  ISETP.GT.AND P1, PT, R250, R229, PT ;  /* 0x000000e5fa00720c */ /* 0x000fe40003f24270 */
[----:B------:R-:W-:Y:S02]  /*f360*/  FSEL R114, R128, -INF , !P5 ;  /* 0xff80000080727808 */ /* 0x000fe40006800000 */
[----:B------:R-:W-:Y:S02]  /*f370*/  FSEL R118, R129, -INF , !P3 ;  /* 0xff80000081767808 */ /* 0x000fe40005800000 */
[C---:B------:R-:W-:Y:S02]  /*f380*/  ISETP.GE.AND P5, PT, R251.reuse, R238, PT ;  /* 0x000000eefb00720c */ /* 0x040fe40003fa6270 */
[----:B--2---:R-:W-:Y:S02]  /*f390*/  FSEL R52, R130, -INF , !P2 ;  /* 0xff80000082347808 */ /* 0x004fe40005000000 */
[C---:B------:R-:W-:Y:S02]  /*f3a0*/  ISETP.GE.AND P3, PT, R251.reuse, R237, PT ;  /* 0x000000edfb00720c */ /* 0x040fe40003f66270 */
[----:B------:R-:W-:Y:S01]  /*f3b0*/  ISETP.GE.AND P2, PT, R251, R236, PT ;  /* 0x000000ecfb00720c */ /* 0x000fe20003f46270 */
[----:B------:R1:W-:Y:S04]  /*f3c0*/  STL [R1+0x34], R52 ;  /* 0x0000343401007387 */ /* 0x0003e80000100800 */
[----:B------:R1:W-:Y:S01]  /*f3d0*/  STL [R1+0x30], R28 ;  /* 0x0000301c01007387 */ /* 0x0003e20000100800 */
[----:B------:R-:W-:Y:S07]  /*f3e0*/  @P1 BRA `(.L_x_276) ;  /* 0xffffffe000541947 */ /* 0x000fee000383ffff */
.L_x_275:
[C---:B------:R-:W-:Y:S01]  /*f3f0*/  ISETP.GE.AND P1, PT, R3.reuse, R239, PT ;  /* 0x000000ef0300720c */ /* 0x040fe20003f26270 */
[----:B-1----:R-:W2:Y:S01]  /*f400*/  LDL.LU R28, [R1] ;  /* 0x00000000011c7983 */ /* 0x002ea20000300800 */
[----:B---3--:R-:W-:Y:S01]  /*f410*/  FSEL R129, R0, -INF , !P6 ;  /* 0xff80000000817808 */ /* 0x008fe20007000000 */
[----:B------:R-:W-:Y:S01]  /*f420*/  IMAD.MOV.U32 R130, RZ, RZ, R204 ;  /* 0x000000ffff827224 */ /* 0x000fe200078e00cc */
[----:B------:R-:W-:Y:S01]  /*f430*/  FSEL R2, R2, -INF , !P1 ;  /* 0xff80000002027808 */ /* 0x000fe20004800000 */
[----:B------:R-:W3:Y:S01]  /*f440*/  LDL.LU R52, [R1+0x4] ;  /* 0x0000040001347983 */ /* 0x000ee20000300800 */
[C---:B------:R-:W-:Y:S01]  /*f450*/  ISETP.GE.AND P1, PT, R3.reuse, R236, PT ;  /* 0x000000ec0300720c */ /* 0x040fe20003f26270 */
[----:B------:R-:W-:Y:S01]  /*f460*/  IMAD.MOV.U32 R109, RZ, RZ, R111 ;  /* 0x000000ffff6d7224 */ /* 0x000fe200078e006f */
[C---:B------:R-:W-:Y:S01]  /*f470*/  ISETP.GE.AND P0, PT, R3.reuse, R238, PT ;  /* 0x000000ee0300720c */ /* 0x040fe20003f06270 */
[----:B------:R-:W4:Y:S01]  /*f480*/  LDL.LU R54, [R1+0x10] ;  /* 0x0000100001367983 */ /* 0x000f220000300800 */
[-C--:B------:R-:W-:Y:S01]  /*f490*/  ISETP.GE.AND P6, PT, R3, R237.reuse, PT ;  /* 0x000000ed0300720c */ /* 0x080fe20003fc6270 */
[----:B------:R-:W-:Y:S01]  /*f4a0*/  IMAD.MOV.U32 R122, RZ, RZ, R211 ;  /* 0x000000ffff7a7224 */ /* 0x000fe200078e00d3 */
[----:B------:R-:W-:Y:S01]  /*f4b0*/  FSEL R11, R11, -INF , !P1 ;  /* 0xff8000000b0b7808 */ /* 0x000fe20004800000 */
[----:B------:R-:W5:Y:S01]  /*f4c0*/  LDL.LU R56, [R1+0x18] ;  /* 0x0000180001387983 */ /* 0x000f620000300800 */
[----:B------:R-:W-:Y:S01]  /*f4d0*/  FSEL R113, R10, -INF , !P2 ;  /* 0xff8000000a717808 */ /* 0x000fe20005000000 */
[----:B------:R-:W-:Y:S01]  /*f4e0*/  IMAD.MOV.U32 R131, RZ, RZ, R192 ;  /* 0x000000ffff837224 */ /* 0x000fe200078e00c0 */
[CC--:B------:R-:W-:Y:S01]  /*f4f0*/  ISETP.GE.AND P1, PT, R197.reuse, R236.reuse, PT ;  /* 0x000000ecc500720c */ /* 0x0c0fe20003f26270 */
[----:B------:R-:W4:Y:S01]  /*f500*/  LDL.LU R57, [R1+0xc] ;  /* 0x00000c0001397983 */ /* 0x000f220000300800 */
[-C--:B------:R-:W-:Y:S01]  /*f510*/  ISETP.GE.AND P2, PT, R197, R237.reuse, PT ;  /* 0x000000edc500720c */ /* 0x080fe20003f46270 */
[----:B------:R-:W-:Y:S01]  /*f520*/  IMAD.MOV.U32 R123, RZ, RZ, R174 ;  /* 0x000000ffff7b7224 */ /* 0x000fe200078e00ae */
[----:B------:R-:W-:Y:S01]  /*f530*/  FSEL R70, R6, -INF , !P3 ;  /* 0xff80000006467808 */ /* 0x000fe20005800000 */
[----:B------:R-:W5:Y:S01]  /*f540*/  LDL.LU R58, [R1+0x1c] ;  /* 0x00001c00013a7983 */ /* 0x000f620000300800 */
[----:B------:R-:W-:Y:S01]  /*f550*/  FSEL R3, R252, -INF , !P5 ;  /* 0xff800000fc037808 */ /* 0x000fe20006800000 */
[----:B------:R-:W-:Y:S01]  /*f560*/  IMAD.MOV.U32 R174, RZ, RZ, R188 ;  /* 0x000000ffffae7224 */ /* 0x000fe200078e00bc */
[----:B------:R-:W-:Y:S01]  /*f570*/  FSEL R73, R7, -INF , !P0 ;  /* 0xff80000007497808 */ /* 0x000fe20004000000 */
[----:B------:R-:W4:Y:S01]  /*f580*/  LDL.LU R59, [R1+0x14] ;  /* 0x00001400013b7983 */ /* 0x000f220000300800 */
[----:B------:R-:W-:Y:S01]  /*f590*/  FSEL R6, R9, -INF , !P6 ;  /* 0xff80000009067808 */ /* 0x000fe20007000000 */
[----:B------:R-:W-:Y:S01]  /*f5a0*/  IMAD.MOV.U32 R0, RZ, RZ, R123 ;  /* 0x000000ffff007224 */ /* 0x000fe200078e007b */
[C---:B------:R-:W-:Y:S01]  /*f5b0*/  ISETP.GE.AND P5, PT, R5.reuse, R237, PT ;  /* 0x000000ed0500720c */ /* 0x040fe20003fa6270 */
[----:B------:R-:W2:Y:S01]  /*f5c0*/  LDL.LU R80, [R1+0x8] ;  /* 0x0000080001507983 */ /* 0x000ea20000300800 */
[----:B------:R-:W-:Y:S01]  /*f5d0*/  ISETP.GE.AND P0, PT, R5, R236, PT ;  /* 0x000000ec0500720c */ /* 0x000fe20003f06270 */
[----:B------:R-:W-:Y:S01]  /*f5e0*/  IMAD.MOV.U32 R123, RZ, RZ, R170 ;  /* 0x000000ffff7b7224 */ /* 0x000fe200078e00aa */
[----:B------:R-:W-:Y:S02]  /*f5f0*/  FSEL R9, R15, -INF , !P1 ;  /* 0xff8000000f097808 */ /* 0x000fe40004800000 */
[----:B------:R-:W-:Y:S02]  /*f600*/  FSEL R10, R13, -INF , !P2 ;  /* 0xff8000000d0a7808 */ /* 0x000fe40005000000 */
[-C--:B------:R-:W-:Y:S02]  /*f610*/  ISETP.GE.AND P1, PT, R205, R238.reuse, PT ;  /* 0x000000eecd00720c */ /* 0x080fe40003f26270 */
[CC--:B------:R-:W-:Y:S02]  /*f620*/  ISETP.GE.AND P2, PT, R197.reuse, R238.reuse, PT ;  /* 0x000000eec500720c */ /* 0x0c0fe40003f46270 */
[----:B------:R-:W-:Y:S02]  /*f630*/  FSEL R72, R198, -INF , !P5 ;  /* 0xff800000c6487808 */ /* 0x000fe40006800000 */
[----:B------:R-:W-:Y:S02]  /*f640*/  FSEL R71, R14, -INF , !P0 ;  /* 0xff8000000e477808 */ /* 0x000fe40004000000 */
[-C--:B------:R-:W-:Y:S02]  /*f650*/  ISETP.GE.AND P5, PT, R197, R239.reuse, PT ;  /* 0x000000efc500720c */ /* 0x080fe40003fa6270 */
[----:B------:R-:W-:Y:S02]  /*f660*/  ISETP.GE.AND P0, PT, R205, R239, PT ;  /* 0x000000efcd00720c */ /* 0x000fe40003f06270 */
[----:B------:R-:W-:Y:S01]  /*f670*/  FSEL R14, R22, -INF , !P1 ;  /* 0xff800000160e7808 */ /* 0x000fe20004800000 */
[----:B------:R-:W-:Y:S01]  /*f680*/  IMAD.MOV.U32 R22, RZ, RZ, R131 ;  /* 0x000000ffff167224 */ /* 0x000fe200078e0083 */
[-C--:B------:R-:W-:Y:S01]  /*f690*/  ISETP.GE.AND P6, PT, R5, R238.reuse, PT ;  /* 0x000000ee0500720c */ /* 0x080fe20003fc6270 */
[----:B------:R-:W-:Y:S01]  /*f6a0*/  IMAD.MOV.U32 R131, RZ, RZ, R130 ;  /* 0x000000ffff837224 */ /* 0x000fe200078e0082 */
[----:B------:R-:W-:Y:S02]  /*f6b0*/  FSEL R19, R19, -INF , !P2 ;  /* 0xff80000013137808 */ /* 0x000fe40005000000 */
[-C--:B------:R-:W-:Y:S02]  /*f6c0*/  ISETP.GE.AND P1, PT, R194, R237.reuse, PT ;  /* 0x000000edc200720c */ /* 0x080fe40003f26270 */
[----:B------:R-:W-:Y:S02]  /*f6d0*/  ISETP.GE.AND P2, PT, R199, R238, PT ;  /* 0x000000eec700720c */ /* 0x000fe40003f46270 */
[----:B------:R-:W-:Y:S02]  /*f6e0*/  FSEL R7, R17, -INF , !P5 ;  /* 0xff80000011077808 */ /* 0x000fe40006800000 */
[----:B------:R-:W-:Y:S02]  /*f6f0*/  FSEL R13, R207, -INF , !P0 ;  /* 0xff800000cf0d7808 */ /* 0x000fe40004000000 */
[----:B------:R-:W-:Y:S02]  /*f700*/  FSEL R17, R18, -INF , !P6 ;  /* 0xff80000012117808 */ /* 0x000fe40007000000 */
[----:B------:R-:W-:Y:S02]  /*f710*/  ISETP.GE.AND P0, PT, R199, R237, PT ;  /* 0x000000edc700720c */ /* 0x000fe40003f06270 */
[----:B------:R-:W-:Y:S02]  /*f720*/  FSEL R18, R23, -INF , !P2 ;  /* 0xff80000017127808 */ /* 0x000fe40005000000 */
[-C--:B------:R-:W-:Y:S02]  /*f730*/  ISETP.GE.AND P6, PT, R199, R239.reuse, PT ;  /* 0x000000efc700720c */ /* 0x080fe40003fc6270 */
[-C--:B------:R-:W-:Y:S02]  /*f740*/  ISETP.GE.AND P5, PT, R205, R236.reuse, PT ;  /* 0x000000eccd00720c */ /* 0x080fe40003fa6270 */
[----:B------:R-:W-:Y:S01]  /*f750*/  FSEL R15, R21, -INF , !P6 ;  /* 0xff800000150f7808 */ /* 0x000fe20007000000 */
[----:B------:R-:W-:Y:S01]  /*f760*/  IMAD.MOV.U32 R21, RZ, RZ, R122 ;  /* 0x000000ffff157224 */ /* 0x000fe200078e007a */
[-C--:B------:R-:W-:Y:S02]  /*f770*/  ISETP.GE.AND P6, PT, R199, R236.reuse, PT ;  /* 0x000000ecc700720c */ /* 0x080fe40003fc6270 */
[-C--:B------:R-:W-:Y:S02]  /*f780*/  ISETP.GE.AND P2, PT, R194, R236.reuse, PT ;  /* 0x000000ecc200720c */ /* 0x080fe40003f46270 */
[----:B------:R-:W-:Y:S04]  /*f790*/  ISETP.GE.AND P3, PT, R5, R239, PT ;  /* 0x000000ef0500720c */ /* 0x000fe80003f66270 */
[----:B------:R-:W-:Y:S02]  /*f7a0*/  FSEL R5, R206, -INF , !P3 ;  /* 0xff800000ce057808 */ /* 0x000fe40005800000 */
[----:B------:R-:W-:Y:S01]  /*f7b0*/  ISETP.GE.AND P3, PT, R205, R237, PT ;  /* 0x000000edcd00720c */ /* 0x000fe20003f66270 */
[----:B--2---:R-:W-:Y:S02]  /*f7c0*/  IMAD.MOV.U32 R23, RZ, RZ, R80 ;  /* 0x000000ffff177224 */ /* 0x004fe400078e0050 */
[----:B------:R-:W-:Y:S01]  /*f7d0*/  IMAD.MOV.U32 R128, RZ, RZ, R28 ;  /* 0x000000ffff807224 */ /* 0x000fe200078e001c */
[----:B------:R-:W-:Y:S01]  /*f7e0*/  FSEL R28, R186, -INF , !P1 ;  /* 0xff800000ba1c7808 */ /* 0x000fe20004800000 */
[----:B---3--:R-:W-:Y:S01]  /*f7f0*/  IMAD.MOV.U32 R80, RZ, RZ, R52 ;  /* 0x000000ffff507224 */ /* 0x008fe200078e0034 */
[----:B------:R-:W-:Y:S01]  /*f800*/  ISETP.GE.AND P1, PT, R195, R239, PT ;  /* 0x000000efc300720c */ /* 0x000fe20003f26270 */
[----:B-----5:R-:W-:Y:S01]  /*f810*/  IMAD.MOV.U32 R111, RZ, RZ, R58 ;  /* 0x000000ffff6f7224 */ /* 0x020fe200078e003a */
[----:B------:R-:W-:Y:S01]  /*f820*/  FSEL R52, R25, -INF , !P0 ;  /* 0xff80000019347808 */ /* 0x000fe20004000000 */
[----:B----4-:R-:W-:Y:S01]  /*f830*/  IMAD.MOV.U32 R83, RZ, RZ, R59 ;  /* 0x000000ffff537224 */ /* 0x010fe200078e003b */
[----:B------:R-:W-:Y:S01]  /*f840*/  FSEL R25, R33, -INF , !P1 ;  /* 0xff80000021197808 */ /* 0x000fe20004800000 */
[----:B------:R-:W-:Y:S01]  /*f850*/  IMAD.MOV.U32 R116, RZ, RZ, R56 ;  /* 0x000000ffff747224 */ /* 0x000fe200078e0038 */
[----:B------:R-:W-:Y:S01]  /*f860*/  ISETP.GE.AND P1, PT, R189, R236, PT ;  /* 0x000000ecbd00720c */ /* 0x000fe20003f26270 */
[----:B------:R-:W-:Y:S01]  /*f870*/  IMAD.MOV.U32 R112, RZ, RZ, R57 ;  /* 0x000000ffff707224 */ /* 0x000fe200078e0039 */
[----:B------:R-:W-:Y:S01]  /*f880*/  FSEL R58, R26, -INF , !P5 ;  /* 0xff8000001a3a7808 */ /* 0x000fe20006800000 */
[----:B------:R-:W-:Y:S01]  /*f890*/  IMAD.MOV.U32 R121, RZ, RZ, R54 ;  /* 0x000000ffff797224 */ /* 0x000fe200078e0036 */
[----:B------:R-:W-:Y:S01]  /*f8a0*/  FSEL R209, R42, -INF , !P1 ;  /* 0xff8000002ad17808 */ /* 0x000fe20004800000 */
[----:B------:R-:W-:Y:S01]  /*f8b0*/  IMAD.MOV.U32 R130, RZ, RZ, R116 ;  /* 0x000000ffff827224 */ /* 0x000fe200078e0074 */
[----:B------:R-:W-:Y:S01]  /*f8c0*/  ISETP.GE.AND P0, PT, R194, R238, PT ;  /* 0x000000eec200720c */ /* 0x000fe20003f06270 */
[----:B------:R-:W2:Y:S01]  /*f8d0*/  LDL.LU R42, [R1+0x28] ;  /* 0x00002800012a7983 */ /* 0x000ea20000300800 */
[----:B------:R-:W-:Y:S01]  /*f8e0*/  ISETP.GE.AND P5, PT, R195, R237, PT ;  /* 0x000000edc300720c */ /* 0x000fe20003fa6270 */
[----:B------:R-:W-:Y:S01]  /*f8f0*/  IMAD.MOV.U32 R116, RZ, RZ, R112 ;  /* 0x000000ffff747224 */ /* 0x000fe200078e0070 */
[----:B------:R-:W-:Y:S01]  /*f900*/  FSEL R59, R27, -INF , !P6 ;  /* 0xff8000001b3b7808 */ /* 0x000fe20007000000 */
[----:B------:R-:W-:Y:S01]  /*f910*/  IMAD.MOV.U32 R122, RZ, RZ, R121 ;  /* 0x000000ffff7a7224 */ /* 0x000fe200078e0079 */
[----:B------:R-:W-:Y:S01]  /*f920*/  FSEL R56, R30, -INF , !P2 ;  /* 0xff8000001e387808 */ /* 0x000fe20005000000 */
[----:B------:R-:W-:Y:S01]  /*f930*/  IMAD.MOV.U32 R121, RZ, RZ, R171 ;  /* 0x000000ffff797224 */ /* 0x000fe200078e00ab */
[----:B------:R-:W-:Y:S01]  /*f940*/  ISETP.GE.AND P6, PT, R195, R236, PT ;  /* 0x000000ecc300720c */ /* 0x000fe20003fc6270 */
[----:B------:R-:W-:Y:S01]  /*f950*/  IMAD.MOV.U32 R112, RZ, RZ, R92 ;  /* 0x000000ffff707224 */ /* 0x000fe200078e005c */
[----:B------:R-:W-:Y:S01]  /*f960*/  FSEL R29, R29, -INF , !P5 ;  /* 0xff8000001d1d7808 */ /* 0x000fe20006800000 */
[----:B------:R-:W-:Y:S01]  /*f970*/  IMAD.MOV.U32 R92, RZ, RZ, R172 ;  /* 0x000000ffff5c7224 */ /* 0x000fe200078e00ac */
[----:B------:R-:W-:Y:S02]  /*f980*/  FSEL R30, R34, -INF , !P0 ;  /* 0xff800000221e7808 */ /* 0x000fe40004000000 */
[-C--:B------:R-:W-:Y:S02]  /*f990*/  ISETP.GE.AND P5, PT, R195, R238.reuse, PT ;  /* 0x000000eec300720c */ /* 0x080fe40003fa6270 */
[-C--:B------:R-:W-:Y:S02]  /*f9a0*/  ISETP.GE.AND P0, PT, R31, R239.reuse, PT ;  /* 0x000000ef1f00720c */ /* 0x080fe40003f06270 */
[----:B------:R-:W-:Y:S02]  /*f9b0*/  ISETP.GE.AND P2, PT, R189, R239, PT ;  /* 0x000000efbd00720c */ /* 0x000fe40003f46270 */
[----:B------:R-:W-:Y:S02]  /*f9c0*/  FSEL R57, R187, -INF , !P6 ;  /* 0xff800000bb397808 */ /* 0x000fe40007000000 */
[-C--:B------:R-:W-:Y:S02]  /*f9d0*/  ISETP.GE.AND P6, PT, R189, R238.reuse, PT ;  /* 0x000000eebd00720c */ /* 0x080fe40003fc6270 */
[----:B------:R-:W-:Y:S02]  /*f9e0*/  FSEL R26, R35, -INF , !P5 ;  /* 0xff800000231a7808 */ /* 0x000fe40006800000 */
[----:B------:R-:W-:Y:S02]  /*f9f0*/  FSEL R34, R193, -INF , !P0 ;  /* 0xff800000c1227808 */ /* 0x000fe40004000000 */
[C---:B------:R-:W-:Y:S02]  /*fa00*/  ISETP.GE.AND P5, PT, R31.reuse, R238, PT ;  /* 0x000000ee1f00720c */ /* 0x040fe40003fa6270 */
[----:B------:R-:W-:Y:S02]  /*fa10*/  FSEL R33, R36, -INF , !P2 ;  /* 0xff80000024217808 */ /* 0x000fe40005000000 */
[CC--:B------:R-:W-:Y:S02]  /*fa20*/  ISETP.GE.AND P0, PT, R31.reuse, R236.reuse, PT ;  /* 0x000000ec1f00720c */ /* 0x0c0fe40003f06270 */
[-C--:B------:R-:W-:Y:S01]  /*fa30*/  ISETP.GE.AND P2, PT, R31, R237.reuse, PT ;  /* 0x000000ed1f00720c */ /* 0x080fe20003f46270 */
[----:B------:R-:W-:Y:S01]  /*fa40*/  IMAD.MOV.U32 R31, RZ, RZ, R5 ;  /* 0x000000ffff1f7224 */ /* 0x000fe200078e0005 */
[----:B------:R-:W-:Y:S02]  /*fa50*/  FSEL R35, R191, -INF , !P6 ;  /* 0xff800000bf237808 */ /* 0x000fe40007000000 */
[-C--:B------:R-:W-:Y:S02]  /*fa60*/  ISETP.GE.AND P6, PT, R39, R237.reuse, PT ;  /* 0x000000ed2700720c */ /* 0x080fe40003fc6270 */
[----:B------:R-:W-:Y:S02]  /*fa70*/  FSEL R38, R38, -INF , !P5 ;  /* 0xff80000026267808 */ /* 0x000fe40006800000 */
[----:B------:R-:W-:Y:S02]  /*fa80*/  ISETP.GE.AND P1, PT, R37, R237, PT ;  /* 0x000000ed2500720c */ /* 0x000fe40003f26270 */
[----:B------:R-:W-:Y:S02]  /*fa90*/  FSEL R207, R43, -INF , !P0 ;  /* 0xff8000002bcf7808 */ /* 0x000fe40004000000 */
[-C--:B------:R-:W-:Y:S02]  /*faa0*/  ISETP.GE.AND P5, PT, R39, R236.reuse, PT ;  /* 0x000000ec2700720c */ /* 0x080fe40003fa6270 */
[----:B------:R-:W-:Y:S02]  /*fab0*/  FSEL R206, R4, -INF , !P2 ;  /* 0xff80000004ce7808 */ /* 0x000fe40005000000 */
[----:B------:R-:W-:Y:S02]  /*fac0*/  ISETP.GE.AND P0, PT, R37, R236, PT ;  /* 0x000000ec2500720c */ /* 0x000fe40003f06270 */
[-C--:B------:R-:W-:Y:S02]  /*fad0*/  ISETP.GE.AND P2, PT, R39, R238.reuse, PT ;  /* 0x000000ee2700720c */ /* 0x080fe40003f46270 */
[----:B------:R-:W-:Y:S02]  /*fae0*/  FSEL R54, R185, -INF , !P3 ;  /* 0xff800000b9367808 */ /* 0x000fe40005800000 */
[----:B------:R-:W-:Y:S02]  /*faf0*/  FSEL R204, R44, -INF , !P6 ;  /* 0xff8000002ccc7808 */ /* 0x000fe40007000000 */
[----:B------:R-:W-:Y:S02]  /*fb00*/  FSEL R202, R8, -INF , !P1 ;  /* 0xff80000008ca7808 */ /* 0x000fe40004800000 */
[-C--:B------:R-:W-:Y:S02]  /*fb10*/  ISETP.GE.AND P3, PT, R194, R239.reuse, PT ;  /* 0x000000efc200720c */ /* 0x080fe40003f66270 */
[CC--:B------:R-:W-:Y:S02]  /*fb20*/  ISETP.GE.AND P6, PT, R37.reuse, R239.reuse, PT ;  /* 0x000000ef2500720c */ /* 0x0c0fe40003fc6270 */
[-C--:B------:R-:W-:Y:S02]  /*fb30*/  ISETP.GE.AND P1, PT, R37, R238.reuse, PT ;  /* 0x000000ee2500720c */ /* 0x080fe40003f26270 */
[----:B------:R-:W-:Y:S02]  /*fb40*/  FSEL R205, R46, -INF , !P5 ;  /* 0xff8000002ecd7808 */ /* 0x000fe40006800000 */
[----:B------:R-:W-:Y:S02]  /*fb50*/  FSEL R203, R47, -INF , !P0 ;  /* 0xff8000002fcb7808 */ /* 0x000fe40004000000 */
[CC--:B------:R-:W-:Y:S02]  /*fb60*/  ISETP.GE.AND P5, PT, R45.reuse, R239.reuse, PT ;  /* 0x000000ef2d00720c */ /* 0x0c0fe40003fa6270 */
[----:B------:R-:W-:Y:S02]  /*fb70*/  ISETP.GE.AND P0, PT, R45, R238, PT ;  /* 0x000000ee2d00720c */ /* 0x000fe40003f06270 */
[----:B------:R-:W-:Y:S02]  /*fb80*/  FSEL R252, R50, -INF , !P2 ;  /* 0xff80000032fc7808 */ /* 0x000fe40005000000 */
[----:B------:R-:W-:Y:S02]  /*fb90*/  ISETP.GE.AND P2, PT, R41, R239, PT ;  /* 0x000000ef2900720c */ /* 0x000fe40003f46270 */
[----:B------:R-:W-:Y:S02]  /*fba0*/  FSEL R27, R190, -INF , !P3 ;  /* 0xff800000be1b7808 */ /* 0x000fe40005800000 */
[----:B------:R-:W-:Y:S02]  /*fbb0*/  FSEL R211, R12, -INF , !P6 ;  /* 0xff8000000cd37808 */ /* 0x000fe40007000000 */
[----:B------:R-:W-:Y:S02]  /*fbc0*/  FSEL R210, R51, -INF , !P1 ;  /* 0xff80000033d27808 */ /* 0x000fe40004800000 */
[-C--:B------:R-:W-:Y:S02]  /*fbd0*/  ISETP.GE.AND P3, PT, R189, R237.reuse, PT ;  /* 0x000000edbd00720c */ /* 0x080fe40003f66270 */
[----:B------:R-:W-:Y:S02]  /*fbe0*/  ISETP.GE.AND P6, PT, R45, R236, PT ;  /* 0x000000ec2d00720c */ /* 0x000fe40003fc6270 */
[C---:B------:R-:W-:Y:S02]  /*fbf0*/  ISETP.GE.AND P1, PT, R41.reuse, R238, PT ;  /* 0x000000ee2900720c */ /* 0x040fe40003f26270 */
[----:B------:R-:W-:Y:S02]  /*fc00*/  FSEL R201, R24, -INF , !P5 ;  /* 0xff80000018c97808 */ /* 0x000fe40006800000 */
        /* <DEDUP_REMOVED lines=8> */
[----:B------:R-:W-:Y:S02]  /*fc90*/  ISETP.GE.AND P3, PT, R39, R239, PT ;  /* 0x000000ef2700720c */ /* 0x000fe40003f66270 */
[----:B------:R-:W-:Y:S02]  /*fca0*/  ISETP.GE.AND P1, PT, R53, R236, PT ;  /* 0x000000ec3500720c */ /* 0x000fe40003f26270 */
[----:B------:R-:W-:Y:S02]  /*fcb0*/  FSEL R190, R182, -INF , !P5 ;  /* 0xff800000b6be7808 */ /* 0x000fe40006800000 */
[----:B------:R-:W-:Y:S02]  /*fcc0*/  ISETP.GE.AND P6, PT, R49, R237, PT ;  /* 0x000000ed3100720c */ /* 0x000fe40003fc6270 */
[----:B------:R-:W-:Y:S02]  /*fcd0*/  FSEL R188, R177, -INF , !P0 ;  /* 0xff800000b1bc7808 */ /* 0x000fe40004000000 */
[----:B------:R-:W-:Y:S02]  /*fce0*/  ISETP.GE.AND P5, PT, R53, R238, PT ;  /* 0x000000ee3500720c */ /* 0x000fe40003fa6270 */
[----:B------:R-:W-:Y:S02]  /*fcf0*/  FSEL R191, R32, -INF , !P2 ;  /* 0xff80000020bf7808 */ /* 0x000fe40005000000 */
[C---:B------:R-:W-:Y:S02]  /*fd00*/  ISETP.GE.AND P0, PT, R49.reuse, R239, PT ;  /* 0x000000ef3100720c */ /* 0x040fe40003f06270 */
[----:B------:R-:W-:Y:S02]  /*fd10*/  ISETP.GE.AND P2, PT, R49, R236, PT ;  /* 0x000000ec3100720c */ /* 0x000fe40003f46270 */
[----:B------:R-:W-:Y:S02]  /*fd20*/  FSEL R251, R48, -INF , !P3 ;  /* 0xff80000030fb7808 */ /* 0x000fe40005800000 */
[----:B------:R-:W-:Y:S02]  /*fd30*/  FSEL R186, R196, -INF , !P6 ;  /* 0xff800000c4ba7808 */ /* 0x000fe40007000000 */
[----:B------:R-:W-:Y:S02]  /*fd40*/  FSEL R189, R60, -INF , !P1 ;  /* 0xff8000003cbd7808 */ /* 0x000fe40004800000 */
[----:B------:R-:W-:Y:S02]  /*fd50*/  ISETP.GE.AND P3, PT, R45, R237, PT ;  /* 0x000000ed2d00720c */ /* 0x000fe40003f66270 */
[----:B------:R-:W-:Y:S02]  /*fd60*/  ISETP.GE.AND P6, PT, R49, R238, PT ;  /* 0x000000ee3100720c */ /* 0x000fe40003fc6270 */
[CC--:B------:R-:W-:Y:S01]  /*fd70*/  ISETP.GE.AND P1, PT, R63.reuse, R239.reuse, PT ;  /* 0x000000ef3f00720c */ /* 0x0c0fe20003f26270 */
[----:B------:R-:W-:Y:S01]  /*fd80*/  LDSM.16.MT88.4 R48, [R212+0x4000] ;  /* 0x00400000d430783b */ /* 0x000fe20000004200 */
[----:B------:R-:W-:Y:S02]  /*fd90*/  FSEL R195, R64, -INF , !P0 ;  /* 0xff80000040c37808 */ /* 0x000fe40004000000 */
[----:B------:R-:W-:Y:S02]  /*fda0*/  FSEL R196, R66, -INF , !P5 ;  /* 0xff80000042c47808 */ /* 0x000fe40006800000 */
[----:B------:R-:W-:Y:S02]  /*fdb0*/  FSEL R187, R62, -INF , !P2 ;  /* 0xff8000003ebb7808 */ /* 0x000fe40005000000 */
[----:B------:R-:W-:Y:S02]  /*fdc0*/  ISETP.GE.AND P0, PT, R63, R236, PT ;  /* 0x000000ec3f00720c */ /* 0x000fe40003f06270 */
[-C--:B------:R-:W-:Y:S02]  /*fdd0*/  ISETP.GE.AND P5, PT, R61, R239.reuse, PT ;  /* 0x000000ef3d00720c */ /* 0x080fe40003fa6270 */
[-C--:B------:R-:W-:Y:S02]  /*fde0*/  ISETP.GE.AND P2, PT, R63, R238.reuse, PT ;  /* 0x000000ee3f00720c */ /* 0x080fe40003f46270 */
[----:B------:R-:W-:Y:S02]  /*fdf0*/  FSEL R192, R183, -INF , !P3 ;  /* 0xff800000b7c07808 */ /* 0x000fe40005800000 */
[----:B------:R-:W-:Y:S02]  /*fe00*/  FSEL R194, R67, -INF , !P6 ;  /* 0xff80000043c27808 */ /* 0x000fe40007000000 */
[----:B------:R-:W-:Y:S02]  /*fe10*/  FSEL R185, R180, -INF , !P1 ;  /* 0xff800000b4b97808 */ /* 0x000fe40004800000 */
[----:B------:R-:W-:Y:S02]  /*fe20*/  ISETP.GE.AND P3, PT, R53, R239, PT ;  /* 0x000000ef3500720c */ /* 0x000fe40003f66270 */
[C---:B------:R-:W-:Y:S02]  /*fe30*/  ISETP.GE.AND P6, PT, R61.reuse, R238, PT ;  /* 0x000000ee3d00720c */ /* 0x040fe40003fc6270 */
[-C--:B------:R-:W-:Y:S02]  /*fe40*/  ISETP.GE.AND P1, PT, R61, R237.reuse, PT ;  /* 0x000000ed3d00720c */ /* 0x080fe40003f26270 */
[----:B------:R-:W-:Y:S02]  /*fe50*/  FSEL R183, R184, -INF , !P5 ;  /* 0xff800000b8b77808 */ /* 0x000fe40006800000 */
[----:B------:R-:W-:Y:S01]  /*fe60*/  FSEL R177, R128, -INF , !P0 ;  /* 0xff80000080b17808 */ /* 0x000fe20004000000 */
[----:B------:R-:W-:Y:S01]  /*fe70*/  IMAD.MOV.U32 R128, RZ, RZ, R109 ;  /* 0x000000ffff807224 */ /* 0x000fe200078e006d */
[----:B------:R-:W-:Y:S01]  /*fe80*/  FSEL R184, R179, -INF , !P2 ;  /* 0xff800000b3b87808 */ /* 0x000fe20005000000 */
[----:B------:R-:W-:Y:S01]  /*fe90*/  IMAD.MOV.U32 R109, RZ, RZ, R175 ;  /* 0x000000ffff6d7224 */ /* 0x000fe200078e00af */
[-C--:B------:R-:W-:Y:S02]  /*fea0*/  ISETP.GE.AND P0, PT, R65, R237.reuse, PT ;  /* 0x000000ed4100720c */ /* 0x080fe40003f06270 */
[-C--:B------:R-:W-:Y:S01]  /*feb0*/  ISETP.GE.AND P5, PT, R61, R236.reuse, PT ;  /* 0x000000ec3d00720c */ /* 0x080fe20003fa6270 */
[----:B------:R-:W-:Y:S01]  /*fec0*/  IMAD.MOV.U32 R5, RZ, RZ, R109 ;  /* 0x000000ffff057224 */ /* 0x000fe200078e006d */
        /* <DEDUP_REMOVED lines=8> */
[----:B------:R-:W-:Y:S02]  /*ff50*/  FSEL R175, R74, -INF , !P5 ;  /* 0xff8000004aaf7808 */ /* 0x000fe40006800000 */
[----:B------:R-:W-:Y:S02]  /*ff60*/  FSEL R172, R173, -INF , !P2 ;  /* 0xff800000adac7808 */ /* 0x000fe40005000000 */
[C---:B------:R-:W-:Y:S02]  /*ff70*/  ISETP.GE.AND P0, PT, R65.reuse, R238, PT ;  /* 0x000000ee4100720c */ /* 0x040fe40003f06270 */
[CC--:B------:R-:W-:Y:S02]  /*ff80*/  ISETP.GE.AND P2, PT, R65.reuse, R239.reuse, PT ;  /* 0x000000ef4100720c */ /* 0x0c0fe40003f46270 */
[----:B------:R-:W-:Y:S02]  /*ff90*/  ISETP.GE.AND P5, PT, R65, R236, PT ;  /* 0x000000ec4100720c */ /* 0x000fe40003fa6270 */
[----:B------:R-:W-:Y:S02]  /*ffa0*/  FSEL R176, R176, -INF , !P3 ;  /* 0xff800000b0b07808 */ /* 0x000fe40005800000 */
[----:B------:R-:W-:Y:S02]  /*ffb0*/  FSEL R173, R78, -INF , !P6 ;  /* 0xff8000004ead7808 */ /* 0x000fe40007000000 */
[----:B------:R-:W-:Y:S02]  /*ffc0*/  FSEL R180, R131, -INF , !P1 ;  /* 0xff80000083b47808 */ /* 0x000fe40004800000 */
[-C--:B------:R-:W-:Y:S02]  /*ffd0*/  ISETP.GE.AND P3, PT, R69, R239.reuse, PT ;  /* 0x000000ef4500720c */ /* 0x080fe40003f66270 */
[-C--:B------:R-:W-:Y:S02]  /*ffe0*/  ISETP.GE.AND P1, PT, R75, R239.reuse, PT ;  /* 0x000000ef4b00720c */ /* 0x080fe40003f26270 */
[----:B------:R-:W-:Y:S01]  /*fff0*/  FSEL R178, R80, -INF , !P0 ;  /* 0xff80000050b27808 */ /* 0x000fe20004000000 */
[----:B------:R-:W-:Y:S01]  /*10000*/  IMAD.MOV.U32 R80, RZ, RZ, R169 ;  /* 0x000000ffff507224 */ /* 0x000fe200078e00a9 */
[----:B------:R-:W-:Y:S02]  /*10010*/  ISETP.GE.AND P6, PT, R77, R239, PT ;  /* 0x000000ef4d00720c */ /* 0x000fe40003fc6270 */
[----:B------:R-:W-:Y:S01]  /*10020*/  FSEL R179, R22, -INF , !P2 ;  /* 0xff80000016b37808 */ /* 0x000fe20005000000 */
[----:B------:R-:W-:Y:S01]  /*10030*/  IMAD.MOV.U32 R22, RZ, RZ, R7 ;  /* 0x000000ffff167224 */ /* 0x000fe200078e0007 */
[----:B------:R-:W-:Y:S01]  /*10040*/  FSEL R171, R79, -INF , !P5 ;  /* 0xff8000004fab7808 */ /* 0x000fe20006800000 */
[----:B------:R-:W-:Y:S01]  /*10050*/  IMAD.MOV.U32 R7, RZ, RZ, R3 ;  /* 0x000000ffff077224 */ /* 0x000fe200078e0003 */
[-C--:B------:R-:W-:Y:S01]  /*10060*/  ISETP.GE.AND P0, PT, R75, R238.reuse, PT ;  /* 0x000000ee4b00720c */ /* 0x080fe20003f06270 */
[----:B------:R-:W-:Y:S01]  /*10070*/  IMAD.MOV.U32 R3, RZ, RZ, R129 ;  /* 0x000000ffff037224 */ /* 0x000fe200078e0081 */
[C---:B------:R-:W-:Y:S01]  /*10080*/  ISETP.GE.AND P5, PT, R77.reuse, R238, PT ;  /* 0x000000ee4d00720c */ /* 0x040fe20003fa6270 */
[----:B------:R-:W-:Y:S01]  /*10090*/  IMAD.MOV.U32 R40, RZ, RZ, R7 ;  /* 0x000000ffff287224 */ /* 0x000fe200078e0007 */
[-C--:B------:R-:W-:Y:S01]  /*100a0*/  ISETP.GE.AND P2, PT, R77, R236.reuse, PT ;  /* 0x000000ec4d00720c */ /* 0x080fe20003f46270 */
[----:B------:R-:W-:Y:S01]  /*100b0*/  IMAD.MOV.U32 R39, RZ, RZ, R3 ;  /* 0x000000ffff277224 */ /* 0x000fe200078e0003 */
[----:B------:R-:W-:Y:S01]  /*100c0*/  FSEL R181, R23, -INF , !P3 ;  /* 0xff80000017b57808 */ /* 0x000fe20005800000 */
[----:B------:R-:W-:Y:S01]  /*100d0*/  IMAD.MOV.U32 R23, RZ, RZ, R21 ;  /* 0x000000ffff177224 */ /* 0x000fe200078e0015 */
[----:B------:R-:W-:Y:S01]  /*100e0*/  FSEL R131, R116, -INF , !P1 ;  /* 0xff80000074837808 */ /* 0x000fe20004800000 */
[----:B------:R-:W-:Y:S01]  /*100f0*/  IMAD.MOV.U32 R21, RZ, RZ, R111 ;  /* 0x000000ffff157224 */ /* 0x000fe200078e006f */
[----:B------:R-:W-:Y:S01]  /*10100*/  FSEL R169, R122, -INF , !P6 ;  /* 0xff8000007aa97808 */ /* 0x000fe20007000000 */
[----:B------:R-:W-:Y:S01]  /*10110*/  IMAD.MOV.U32 R7, RZ, RZ, R118 ;  /* 0x000000ffff077224 */ /* 0x000fe200078e0076 */
[----:B------:R-:W-:Y:S01]  /*10120*/  FSEL R116, R84, -INF , !P0 ;  /* 0xff80000054747808 */ /* 0x000fe20004000000 */
[----:B------:R-:W-:Y:S01]  /*10130*/  IMAD.MOV.U32 R118, RZ, RZ, R112 ;  /* 0x000000ffff767224 */ /* 0x000fe200078e0070 */
[-C--:B------:R-:W-:Y:S01]  /*10140*/  ISETP.GE.AND P6, PT, R75, R237.reuse, PT ;  /* 0x000000ed4b00720c */ /* 0x080fe20003fc6270 */
[----:B------:R-:W-:Y:S01]  /*10150*/  IMAD.MOV.U32 R3, RZ, RZ, R123 ;  /* 0x000000ffff037224 */ /* 0x000fe200078e007b */
[-C--:B------:R-:W-:Y:S02]  /*10160*/  ISETP.GE.AND P3, PT, R77, R237.reuse, PT ;  /* 0x000000ed4d00720c */ /* 0x080fe40003f66270 */
[----:B------:R-:W-:Y:S02]  /*10170*/  FSEL R122, R86, -INF , !P5 ;  /* 0xff800000567a7808 */ /* 0x000fe40006800000 */
[----:B------:R-:W-:Y:S02]  /*10180*/  FSEL R84, R90, -INF , !P2 ;  /* 0xff8000005a547808 */ /* 0x000fe40005000000 */
[-C--:B------:R-:W-:Y:S02]  /*10190*/  ISETP.GE.AND P2, PT, R85, R237.reuse, PT ;  /* 0x000000ed5500720c */ /* 0x080fe40003f46270 */
[C---:B------:R-:W-:Y:S02]  /*101a0*/  ISETP.GE.AND P5, PT, R87.reuse, R237, PT ;  /* 0x000000ed5700720c */ /* 0x040fe40003fa6270 */
[----:B------:R-:W-:Y:S02]  /*101b0*/  ISETP.GE.AND P0, PT, R87, R236, PT ;  /* 0x000000ec5700720c */ /* 0x000fe40003f06270 */
[----:B------:R-:W-:Y:S02]  /*101c0*/  FSEL R92, R92, -INF , !P3 ;  /* 0xff8000005c5c7808 */ /* 0x000fe40005800000 */
[----:B------:R-:W-:Y:S02]  /*101d0*/  FSEL R89, R89, -INF , !P6 ;  /* 0xff80000059597808 */ /* 0x000fe40007000000 */
[CC--:B------:R-:W-:Y:S02]  /*101e0*/  ISETP.GE.AND P3, PT, R87.reuse, R239.reuse, PT ;  /* 0x000000ef5700720c */ /* 0x0c0fe40003f66270 */
[-C--:B------:R-:W-:Y:S02]  /*101f0*/  ISETP.GE.AND P6, PT, R87, R238.reuse, PT ;  /* 0x000000ee5700720c */ /* 0x080fe40003fc6270 */
[----:B------:R-:W-:Y:S02]  /*10200*/  FSEL R90, R80, -INF , !P5 ;  /* 0xff800000505a7808 */ /* 0x000fe40006800000 */
[----:B------:R-:W-:Y:S02]  /*10210*/  FSEL R87, R168, -INF , !P2 ;  /* 0xff800000a8577808 */ /* 0x000fe40005000000 */
[----:B------:R-:W-:Y:S02]  /*10220*/  ISETP.GE.AND P2, PT, R85, R238, PT ;  /* 0x000000ee5500720c */ /* 0x000fe40003f46270 */
[----:B------:R-:W-:Y:S02]  /*10230*/  FSEL R80, R94, -INF , !P0 ;  /* 0xff8000005e507808 */ /* 0x000fe40004000000 */
[----:B------:R-:W-:Y:S02]  /*10240*/  ISETP.GE.AND P0, PT, R93, R239, PT ;  /* 0x000000ef5d00720c */ /* 0x000fe40003f06270 */
[----:B------:R-:W-:Y:S02]  /*10250*/  ISETP.GE.AND P1, PT, R75, R236, PT ;  /* 0x000000ec4b00720c */ /* 0x000fe40003f26270 */
[----:B------:R-:W-:Y:S02]  /*10260*/  FSEL R111, R99, -INF , !P2 ;  /* 0xff800000636f7808 */ /* 0x000fe40005000000 */
[C---:B------:R-:W-:Y:S02]  /*10270*/  ISETP.GE.AND P2, PT, R91.reuse, R238, PT ;  /* 0x000000ee5b00720c */ /* 0x040fe40003f46270 */
[----:B------:R-:W-:Y:S02]  /*10280*/  FSEL R130, R130, -INF , !P0 ;  /* 0xff80000082827808 */ /* 0x000fe40004000000 */
[----:B------:R-:W-:Y:S02]  /*10290*/  ISETP.GE.AND P0, PT, R91, R237, PT ;  /* 0x000000ed5b00720c */ /* 0x000fe40003f06270 */
[----:B------:R-:W-:Y:S02]  /*102a0*/  FSEL R79, R88, -INF , !P1 ;  /* 0xff800000584f7808 */ /* 0x000fe40004800000 */
[----:B------:R-:W-:Y:S02]  /*102b0*/  FSEL R109, R103, -INF , !P2 ;  /* 0xff800000676d7808 */ /* 0x000fe40005000000 */
[CC--:B------:R-:W-:Y:S02]  /*102c0*/  ISETP.GE.AND P1, PT, R85.reuse, R236.reuse, PT ;  /* 0x000000ec5500720c */ /* 0x0c0fe40003f26270 */
[-C--:B------:R-:W-:Y:S02]  /*102d0*/  ISETP.GE.AND P5, PT, R85, R239.reuse, PT ;  /* 0x000000ef5500720c */ /* 0x080fe40003fa6270 */
[----:B------:R-:W-:Y:S02]  /*102e0*/  ISETP.GE.AND P2, PT, R101, R236, PT ;  /* 0x000000ec6500720c */ /* 0x000fe40003f46270 */
[----:B------:R-:W-:Y:S02]  /*102f0*/  FSEL R85, R105, -INF , !P0 ;  /* 0xff80000069557808 */ /* 0x000fe40004000000 */
[-C--:B------:R-:W-:Y:S02]  /*10300*/  ISETP.GE.AND P0, PT, R101, R238.reuse, PT ;  /* 0x000000ee6500720c */ /* 0x080fe40003f06270 */
[----:B------:R-:W-:Y:S02]  /*10310*/  FSEL R76, R110, -INF , !P2 ;  /* 0xff8000006e4c7808 */ /* 0x000fe40005000000 */
[----:B------:R-:W-:Y:S02]  /*10320*/  FSEL R110, R5, -INF , !P0 ;  /* 0xff800000056e7808 */ /* 0x000fe40004000000 */
[----:B------:R-:W3:Y:S01]  /*10330*/  LDL.LU R5, [R1+0x34] ;  /* 0x0000340001057983 */ /* 0x000ee20000300800 */
[----:B------:R-:W-:Y:S01]  /*10340*/  FSEL R168, R83, -INF , !P3 ;  /* 0xff80000053a87808 */ /* 0x000fe20005800000 */
[----:B------:R-:W-:Y:S01]  /*10350*/  IMAD.MOV.U32 R83, RZ, RZ, R114 ;  /* 0x000000ffff537224 */ /* 0x000fe200078e0072 */
[----:B------:R-:W-:Y:S01]  /*10360*/  FSEL R77, R95, -INF , !P1 ;  /* 0xff8000005f4d7808 */ /* 0x000fe20004800000 */
[----:B------:R-:W4:Y:S01]  /*10370*/  LDL.LU R44, [R1+0x30] ;  /* 0x00003000012c7983 */ /* 0x000f220000300800 */
[----:B------:R-:W-:Y:S02]  /*10380*/  FSEL R114, R98, -INF , !P6 ;  /* 0xff80000062727808 */ /* 0x000fe40007000000 */
[----:B------:R-:W-:Y:S01]  /*10390*/  ISETP.GE.AND P1, PT, R93, R238, PT ;  /* 0x000000ee5d00720c */ /* 0x000fe20003f26270 */
[----:B------:R-:W5:Y:S01]  /*103a0*/  LDL.LU R36, [R1+0x2c] ;  /* 0x00002c0001247983 */ /* 0x000f620000300800 */
[----:B------:R-:W-:Y:S02]  /*103b0*/  ISETP.GE.AND P6, PT, R91, R239, PT ;  /* 0x000000ef5b00720c */ /* 0x000fe40003fc6270 */
[----:B------:R-:W-:Y:S02]  /*103c0*/  ISETP.GE.AND P3, PT, R93, R237, PT ;  /* 0x000000ed5d00720c */ /* 0x000fe40003f66270 */
[----:B------:R-:W-:Y:S02]  /*103d0*/  FSEL R123, R100, -INF , !P6 ;  /* 0xff800000647b7808 */ /* 0x000fe40007000000 */
[----:B------:R-:W-:Y:S02]  /*103e0*/  FSEL R112, R102, -INF , !P1 ;  /* 0xff80000066707808 */ /* 0x000fe40004800000 */
[----:B------:R-:W-:Y:S02]  /*103f0*/  ISETP.GE.AND P2, PT, R23, R239, PT ;  /* 0x000000ef1700720c */ /* 0x000fe40003f46270 */
[-C--:B------:R-:W-:Y:S02]  /*10400*/  ISETP.GE.AND P6, PT, R91, R236.reuse, PT ;  /* 0x000000ec5b00720c */ /* 0x080fe40003fc6270 */
[C---:B------:R-:W-:Y:S02]  /*10410*/  ISETP.GE.AND P1, PT, R101.reuse, R237, PT ;  /* 0x000000ed6500720c */ /* 0x040fe40003f26270 */
[----:B------:R-:W-:Y:S02]  /*10420*/  FSEL R88, R104, -INF , !P3 ;  /* 0xff80000068587808 */ /* 0x000fe40005800000 */
[-C--:B------:R-:W-:Y:S02]  /*10430*/  ISETP.GE.AND P3, PT, R101, R239.reuse, PT ;  /* 0x000000ef6500720c */ /* 0x080fe40003f66270 */
[----:B------:R-:W-:Y:S02]  /*10440*/  FSEL R75, R107, -INF , !P6 ;  /* 0xff8000006b4b7808 */ /* 0x000fe40007000000 */
[----:B------:R-:W-:Y:S01]  /*10450*/  FSEL R86, R21, -INF , !P1 ;  /* 0xff80000015567808 */ /* 0x000fe20004800000 */
[----:B------:R-:W-:Y:S01]  /*10460*/  IMAD.MOV.U32 R21, RZ, RZ, R83 ;  /* 0x000000ffff157224 */ /* 0x000fe200078e0053 */
[----:B------:R-:W-:Y:S02]  /*10470*/  FSEL R118, R118, -INF , !P2 ;  /* 0xff80000076767808 */ /* 0x000fe40005000000 */
[C---:B------:R-:W-:Y:S02]  /*10480*/  ISETP.GE.AND P6, PT, R97.reuse, R236, PT ;  /* 0x000000ec6100720c */ /* 0x040fe40003fc6270 */
[----:B------:R-:W-:Y:S02]  /*10490*/  ISETP.GE.AND P1, PT, R97, R239, PT ;  /* 0x000000ef6100720c */ /* 0x000fe40003f26270 */
[----:B--2---:R-:W-:Y:S02]  /*104a0*/  ISETP.GT.AND P2, PT, R247, R42, PT ;  /* 0x0000002af700720c */ /* 0x004fe40003f44270 */
[----:B------:R-:W-:Y:S02]  /*104b0*/  FSEL R128, R128, -INF , !P3 ;  /* 0xff80000080807808 */ /* 0x000fe40005800000 */
[----:B------:R-:W-:Y:S02]  /*104c0*/  ISETP.GE.AND P3, PT, R23, R237, PT ;  /* 0x000000ed1700720c */ /* 0x000fe40003f66270 */
[----:B------:R-:W-:Y:S02]  /*104d0*/  FSEL R43, R81, -INF , !P6 ;  /* 0xff800000512b7808 */ /* 0x000fe40007000000 */
[----:B------:R-:W-:Y:S02]  /*104e0*/  FSEL R121, R121, -INF , !P1 ;  /* 0xff80000079797808 */ /* 0x000fe40004800000 */
[----:B------:R-:W-:Y:S02]  /*104f0*/  FSEL R94, R124, -INF , !P2 ;  /* 0xff8000007c5e7808 */ /* 0x000fe40005000000 */
[C---:B------:R-:W-:Y:S02]  /*10500*/  ISETP.GE.AND P6, PT, R23.reuse, R238, PT ;  /* 0x000000ee1700720c */ /* 0x040fe40003fc6270 */
[-C--:B------:R-:W-:Y:S02]  /*10510*/  ISETP.GE.AND P1, PT, R23, R236.reuse, PT ;  /* 0x000000ec1700720c */ /* 0x080fe40003f26270 */
[----:B------:R-:W-:Y:S01]  /*10520*/  ISETP.GE.AND P2, PT, R42, R239, PT ;  /* 0x000000ef2a00720c */ /* 0x000fe20003f46270 */
[----:B------:R-:W2:Y:S01]  /*10530*/  LDL.LU R23, [R1+0x24] ;  /* 0x0000240001177983 */ /* 0x000ea20000300800 */
[----:B------:R-:W-:Y:S02]  /*10540*/  FSEL R129, R96, -INF , !P5 ;  /* 0xff80000060817808 */ /* 0x000fe40006800000 */
[----:B------:R-:W-:Y:S02]  /*10550*/  FSEL R96, R120, -INF , !P3 ;  /* 0xff80000078607808 */ /* 0x000fe40005800000 */
[----:B------:R-:W-:Y:S02]  /*10560*/  FSEL R120, R21, -INF , !P2 ;  /* 0xff80000015787808 */ /* 0x000fe40005000000 */
[----:B------:R-:W2:Y:S01]  /*10570*/  LDL.LU R21, [R1+0x20] ;  /* 0x0000200001157983 */ /* 0x000ea20000300800 */
[----:B------:R-:W-:Y:S02]  /*10580*/  ISETP.GE.AND P5, PT, R93, R236, PT ;  /* 0x000000ec5d00720c */ /* 0x000fe40003fa6270 */
[----:B------:R-:W-:Y:S02]  /*10590*/  FMNMX3.FTZ R4, R166, R39, R2, !PT ;  /* 0x00000027a6047276 */ /* 0x000fe40007810002 */
[----:B------:R-:W-:Y:S02]  /*105a0*/  FSEL R78, R106, -INF , !P5 ;  /* 0xff8000006a4e7808 */ /* 0x000fe40006800000 */
[C---:B------:R-:W-:Y:S02]  /*105b0*/  ISETP.GE.AND P5, PT, R97.reuse, R237, PT ;  /* 0x000000ed6100720c */ /* 0x040fe40003fa6270 */
[----:B------:R-:W-:Y:S02]  /*105c0*/  FMNMX3.FTZ R4, R4, R31, R22, !PT ;  /* 0x0000001f04047276 */ /* 0x000fe40007810016 */
[----:B------:R-:W-:Y:S02]  /*105d0*/  FSEL R83, R108, -INF , !P5 ;  /* 0xff8000006c537808 */ /* 0x000fe40006800000 */
[-C--:B------:R-:W-:Y:S02]  /*105e0*/  ISETP.GE.AND P5, PT, R97, R238.reuse, PT ;  /* 0x000000ee6100720c */ /* 0x080fe40003fa6270 */
[----:B------:R-:W-:Y:S02]  /*105f0*/  FMNMX3.FTZ R4, R4, R13, R15, !PT ;  /* 0x0000000d04047276 */ /* 0x000fe4000781000f */
[----:B------:R-:W-:Y:S02]  /*10600*/  FSEL R103, R115, -INF , !P5 ;  /* 0xff80000073677808 */ /* 0x000fe40006800000 */
[C---:B------:R-:W-:Y:S02]  /*10610*/  ISETP.GE.AND P5, PT, R0.reuse, R238, PT ;  /* 0x000000ee0000720c */ /* 0x040fe40003fa6270 */
[----:B------:R-:W-:Y:S02]  /*10620*/  ISETP.GE.AND P0, PT, R0, R239, PT ;  /* 0x000000ef0000720c */ /* 0x000fe40003f06270 */
[----:B------:R-:W-:Y:S02]  /*10630*/  FSEL R101, R119, -INF , !P5 ;  /* 0xff80000077657808 */ /* 0x000fe40006800000 */
[----:B------:R-:W-:Y:S02]  /*10640*/  ISETP.GT.AND P5, PT, R247, R82, PT ;  /* 0x00000052f700720c */ /* 0x000fe40003fa4270 */
[----:B------:R-:W-:Y:S02]  /*10650*/  FMNMX3.FTZ R4, R4, R27, R25, !PT ;  /* 0x0000001b04047276 */ /* 0x000fe40007810019 */
[----:B------:R-:W-:Y:S02]  /*10660*/  FSEL R91, R125, -INF , !P5 ;  /* 0xff8000007d5b7808 */ /* 0x000fe40006800000 */
[----:B------:R-:W-:Y:S02]  /*10670*/  ISETP.GE.AND P5, PT, R82, R239, PT ;  /* 0x000000ef5200720c */ /* 0x000fe40003fa6270 */
[----:B------:R-:W-:Y:S02]  /*10680*/  FSEL R117, R117, -INF , !P0 ;  /* 0xff80000075757808 */ /* 0x000fe40004000000 */
[----:B------:R-:W-:Y:S02]  /*10690*/  FSEL R102, R3, -INF , !P6 ;  /* 0xff80000003667808 */ /* 0x000fe40007000000 */
[C---:B------:R-:W-:Y:S02]  /*106a0*/  ISETP.GE.AND P0, PT, R0.reuse, R237, PT ;  /* 0x000000ed0000720c */ /* 0x040fe40003f06270 */
[----:B------:R-:W-:Y:S02]  /*106b0*/  FSEL R119, R7, -INF , !P5 ;  /* 0xff80000007777808 */ /* 0x000fe40006800000 */
        /* <DEDUP_REMOVED lines=47> */
[----:B------:R-:W-:Y:S02]  /*109b0*/  ISETP.GE.AND P2, PT, R82, R238, PT ;  /* 0x000000ee5200720c */ /* 0x000fe40003f46270 */
[----:B------:R-:W-:Y:S02]  /*109c0*/  FSEL R94, R94, -INF , !P5 ;  /* 0xff8000005e5e7808 */ /* 0x000fe40006800000 */
[----:B------:R-:W-:Y:S02]  /*109d0*/  FMNMX3.FTZ R7, R7, R86, R83, !PT ;  /* 0x0000005607077276 */ /* 0x000fe40007810053 */
[----:B------:R-:W-:Y:S02]  /*109e0*/  FMNMX3.FTZ R3, R3, R110, R103, !PT ;  /* 0x0000006e03037276 */ /* 0x000fe40007810067 */
[----:B------:R-:W-:Y:S02]  /*109f0*/  FMNMX3.FTZ R0, R0, R78, R75, !PT ;  /* 0x0000004e00007276 */ /* 0x000fe4000781004b */
[----:B------:R-:W-:Y:S02]  /*10a00*/  ISETP.GT.AND P5, PT, R246, R82, PT ;  /* 0x00000052f600720c */ /* 0x000fe40003fa4270 */
[----:B------:R-:W-:Y:S02]  /*10a10*/  FMNMX3.FTZ R3, R3, R102, R101, !PT ;  /* 0x0000006603037276 */ /* 0x000fe40007810065 */
[----:B------:R-:W-:Y:S02]  /*10a20*/  FMNMX3.FTZ R0, R0, R76, R43, !PT ;  /* 0x0000004c00007276 */ /* 0x000fe4000781002b */
[----:B------:R-:W-:Y:S01]  /*10a30*/  FSEL R41, R127, -INF , !P5 ;  /* 0xff8000007f297808 */ /* 0x000fe20006800000 */
[----:B------:R-:W-:Y:S01]  /*10a40*/  IMAD.MOV.U32 R127, RZ, RZ, R29 ;  /* 0x000000ffff7f7224 */ /* 0x000fe200078e001d */
[----:B---3--:R-:W-:Y:S02]  /*10a50*/  FSEL R105, R5, -INF , !P3 ;  /* 0xff80000005697808 */ /* 0x008fe40005800000 */
[----:B------:R-:W-:Y:S02]  /*10a60*/  FMNMX3.FTZ R5, R4, R169, R131, !PT ;  /* 0x000000a904057276 */ /* 0x000fe40007810083 */
[----:B------:R-:W-:Y:S02]  /*10a70*/  ISETP.GT.AND P3, PT, R246, R42, PT ;  /* 0x0000002af600720c */ /* 0x000fe40003f64270 */
[----:B------:R-:W-:Y:S02]  /*10a80*/  FMNMX3.FTZ R5, R5, R168, R129, !PT ;  /* 0x000000a805057276 */ /* 0x000fe40007810081 */
[----:B-----5:R-:W-:Y:S02]  /*10a90*/  FSEL R93, R36, -INF , !P0 ;  /* 0xff800000245d7808 */ /* 0x020fe40004000000 */
[----:B------:R-:W-:Y:S02]  /*10aa0*/  FMNMX3.FTZ R5, R5, R130, R123, !PT ;  /* 0x0000008205057276 */ /* 0x000fe4000781007b */
[----:B------:R-:W-:Y:S02]  /*10ab0*/  ISETP.GE.AND P0, PT, R82, R237, PT ;  /* 0x000000ed5200720c */ /* 0x000fe40003f06270 */
[----:B------:R-:W-:Y:S02]  /*10ac0*/  FMNMX3.FTZ R5, R5, R128, R121, !PT ;  /* 0x0000008005057276 */ /* 0x000fe40007810079 */
[----:B------:R-:W-:Y:S02]  /*10ad0*/  FSEL R91, R91, -INF , !P0 ;  /* 0xff8000005b5b7808 */ /* 0x000fe40004000000 */
[----:B------:R-:W-:Y:S02]  /*10ae0*/  FMNMX3.FTZ R5, R5, R118, R117, !PT ;  /* 0x0000007605057276 */ /* 0x000fe40007810075 */
[----:B----4-:R-:W-:Y:S02]  /*10af0*/  FSEL R104, R44, -INF , !P2 ;  /* 0xff8000002c687808 */ /* 0x010fe40005000000 */
[----:B------:R-:W-:Y:S02]  /*10b00*/  FMNMX3.FTZ R4, R5, R120, R119, !PT ;  /* 0x0000007805047276 */ /* 0x000fe40007810077 */
[----:B------:R-:W-:Y:S02]  /*10b10*/  FMNMX3.FTZ R7, R7, R96, R93, !PT ;  /* 0x0000006007077276 */ /* 0x000fe4000781005d */
[-C--:B------:R-:W-:Y:S01]  /*10b20*/  ISETP.GE.AND P0, PT, R82, R236.reuse, PT ;  /* 0x000000ec5200720c */ /* 0x080fe20003f06270 */
[----:B------:R-:W1:Y:S01]  /*10b30*/  SHFL.BFLY PT, R5, R4, 0x2, 0x1f ;  /* 0x0c401f0004057f89 */ /* 0x000e6200000e0000 */
[----:B------:R-:W-:Y:S02]  /*10b40*/  ISETP.GE.AND P2, PT, R42, R236, PT ;  /* 0x000000ec2a00720c */ /* 0x000fe40003f46270 */
[----:B------:R-:W-:Y:S02]  /*10b50*/  FSEL R42, R126, -INF , !P3 ;  /* 0xff8000007e2a7808 */ /* 0x000fe40005800000 */
[----:B------:R-:W-:Y:S02]  /*10b60*/  FMNMX3.FTZ R12, R7, R94, R91, !PT ;  /* 0x0000005e070c7276 */ /* 0x000fe4000781005b */
[----:B------:R-:W-:Y:S02]  /*10b70*/  FMNMX3.FTZ R3, R3, R105, R104, !PT ;  /* 0x0000006903037276 */ /* 0x000fe40007810068 */
[----:B------:R-:W-:Y:S02]  /*10b80*/  FSEL R42, R42, -INF , !P2 ;  /* 0xff8000002a2a7808 */ /* 0x000fe40005000000 */
[----:B------:R-:W-:Y:S01]  /*10b90*/  FSEL R41, R41, -INF , !P0 ;  /* 0xff80000029297808 */ /* 0x000fe20004000000 */
[----:B------:R-:W3:Y:S01]  /*10ba0*/  SHFL.BFLY PT, R8, R3, 0x2, 0x1f ;  /* 0x0c401f0003087f89 */ /* 0x000ee200000e0000 */
[----:B-1----:R-:W-:Y:S02]  /*10bb0*/  FMNMX.FTZ R16, R4, R5, !PT ;  /* 0x0000000504107209 */ /* 0x002fe40007810000 */
[----:B--2---:R-:W-:Y:S05]  /*10bc0*/  FSEL R82, R23, -INF , !P1 ;  /* 0xff80000017527808 */ /* 0x004fea0004800000 */
[----:B------:R-:W1:Y:S01]  /*10bd0*/  SHFL.BFLY PT, R23, R16, 0x1, 0x1f ;  /* 0x0c201f0010177f89 */ /* 0x000e6200000e0000 */
[----:B------:R-:W-:Y:S07]  /*10be0*/  FSEL R81, R21, -INF , !P6 ;  /* 0xff80000015517808 */ /* 0x000fee0007000000 */
[----:B------:R-:W2:Y:S01]  /*10bf0*/  SHFL.BFLY PT, R21, R12, 0x2, 0x1f ;  /* 0x0c401f000c157f89 */ /* 0x000ea200000e0000 */
[----:B---3--:R-:W-:Y:S02]  /*10c00*/  FMNMX.FTZ R8, R3, R8, !PT ;  /* 0x0000000803087209 */ /* 0x008fe40007810000 */
[----:B------:R-:W-:Y:S05]  /*10c10*/  FMNMX3.FTZ R0, R0, R82, R81, !PT ;  /* 0x0000005200007276 */ /* 0x000fea0007810051 */
[----:B------:R-:W3:Y:S01]  /*10c20*/  SHFL.BFLY PT, R3, R8, 0x1, 0x1f ;  /* 0x0c201f0008037f89 */ /* 0x000ee200000e0000 */
[----:B------:R-:W-:Y:S07]  /*10c30*/  FMNMX3.FTZ R7, R0, R42, R41, !PT ;  /* 0x0000002a00077276 */ /* 0x000fee0007810029 */
[----:B------:R-:W4:Y:S01]  /*10c40*/  SHFL.BFLY PT, R0, R7, 0x2, 0x1f ;  /* 0x0c401f0007007f89 */ /* 0x000f2200000e0000 */
[----:B-1----:R-:W-:Y:S04]  /*10c50*/  FMNMX.FTZ R36, R16, R23, !PT ;  /* 0x0000001710247209 */ /* 0x002fe80007810000 */
[C---:B------:R-:W-:Y:S01]  /*10c60*/  FSETP.NEU.FTZ.AND P3, PT, R36.reuse, -INF , PT ;  /* 0xff8000002400780b */ /* 0x040fe20003f7d000 */
[----:B------:R-:W-:Y:S01]  /*10c70*/  FMUL.FTZ R126, R36, UR4 ;  /* 0x00000004247e7c20 */ /* 0x000fe20008410000 */
[----:B--2---:R-:W-:Y:S04]  /*10c80*/  FMNMX.FTZ R21, R12, R21, !PT ;  /* 0x000000150c157209 */ /* 0x004fe80007810000 */
[----:B------:R-:W-:Y:S01]  /*10c90*/  FSEL R126, R126, RZ, P3 ;  /* 0x000000ff7e7e7208 */ /* 0x000fe20001800000 */
[----:B------:R-:W1:Y:S01]  /*10ca0*/  SHFL.BFLY PT, R4, R21, 0x1, 0x1f ;  /* 0x0c201f0015047f89 */ /* 0x000e6200000e0000 */
[----:B---3--:R-:W-:Y:S03]  /*10cb0*/  FMNMX.FTZ R3, R8, R3, !PT ;  /* 0x0000000308037209 */ /* 0x008fe60007810000 */
[--C-:B------:R-:W-:Y:S01]  /*10cc0*/  FFMA.FTZ R68, R2, UR4, -R126.reuse ;  /* 0x0000000402447c23 */ /* 0x100fe2000801087e */
[--C-:B------:R-:W-:Y:S01]  /*10cd0*/  FFMA.FTZ R60, R22, UR4, -R126.reuse ;  /* 0x00000004163c7c23 */ /* 0x100fe2000801087e */
[C---:B------:R-:W-:Y:S01]  /*10ce0*/  FSETP.NEU.FTZ.AND P2, PT, R3.reuse, -INF , PT ;  /* 0xff8000000300780b */ /* 0x040fe20003f5d000 */
[----:B------:R-:W-:Y:S01]  /*10cf0*/  FMUL.FTZ R115, R3, UR4 ;  /* 0x0000000403737c20 */ /* 0x000fe20008410000 */
[----:B----4-:R-:W-:Y:S01]  /*10d00*/  FMNMX.FTZ R5, R7, R0, !PT ;  /* 0x0000000007057209 */ /* 0x010fe20007810000 */
[--C-:B------:R-:W-:Y:S01]  /*10d10*/  FFMA.FTZ R97, R39, UR4, -R126.reuse ;  /* 0x0000000427617c23 */ /* 0x100fe2000801087e */
[----:B------:R-:W-:Y:S01]  /*10d20*/  MUFU.EX2 R68, R68 ;  /* 0x0000004400447308 */ /* 0x000fe20000000800 */
[--C-:B------:R-:W-:Y:S01]  /*10d30*/  FFMA.FTZ R63, R31, UR4, -R126.reuse ;  /* 0x000000041f3f7c23 */ /* 0x100fe2000801087e */
[----:B------:R-:W-:Y:S01]  /*10d40*/  FSEL R115, R115, RZ, P2 ;  /* 0x000000ff73737208 */ /* 0x000fe20001000000 */
[----:B------:R-:W2:Y:S07]  /*10d50*/  SHFL.BFLY PT, R0, R5, 0x1, 0x1f ;  /* 0x0c201f0005007f89 */ /* 0x000eae00000e0000 */
[----:B------:R-:W-:Y:S01]  /*10d60*/  MUFU.EX2 R60, R60 ;  /* 0x0000003c003c7308 */ /* 0x000fe20000000800 */
[--C-:B------:R-:W-:Y:S01]  /*10d70*/  FFMA.FTZ R100, R13, UR4, -R126.reuse ;  /* 0x000000040d647c23 */ /* 0x100fe2000801087e */
[--C-:B------:R-:W-:Y:S01]  /*10d80*/  FFMA.FTZ R130, R130, UR4, -R126.reuse ;  /* 0x0000000482827c23 */ /* 0x100fe2000801087e */
[--C-:B------:R-:W-:Y:S07]  /*10d90*/  FFMA.FTZ R74, R40, UR4, -R115.reuse ;  /* 0x00000004284a7c23 */ /* 0x100fee0008010873 */
[----:B------:R-:W3:Y:S01]  /*10da0*/  MUFU.EX2 R97, R97 ;  /* 0x0000006100617308 */ /* 0x000ee20000000800 */
[--C-:B------:R-:W-:Y:S01]  /*10db0*/  FFMA.FTZ R65, R17, UR4, -R115.reuse ;  /* 0x0000000411417c23 */ /* 0x100fe20008010873 */
[--C-:B------:R-:W-:Y:S01]  /*10dc0*/  FFMA.FTZ R62, R19, UR4, -R115.reuse ;  /* 0x00000004133e7c23 */ /* 0x100fe20008010873 */
[--C-:B------:R-:W-:Y:S07]  /*10dd0*/  FFMA.FTZ R67, R73, UR4, -R115.reuse ;  /* 0x0000000449437c23 */ /* 0x100fee0008010873 */
[----:B------:R-:W-:Y:S01]  /*10de0*/  MUFU.EX2 R63, R63 ;  /* 0x0000003f003f7308 */ /* 0x000fe20000000800 */
[--C-:B------:R-:W-:Y:S01]  /*10df0*/  FFMA.FTZ R178, R178, UR4, -R115.reuse ;  /* 0x00000004b2b27c23 */ /* 0x100fe20008010873 */
[----:B------:R-:W-:Y:S01]  /*10e00*/  FFMA.FTZ R124, R30, UR4, -R115 ;  /* 0x000000041e7c7c23 */ /* 0x000fe20008010873 */
[----:B-1----:R-:W-:Y:S07]  /*10e10*/  FMNMX.FTZ R2, R21, R4, !PT ;  /* 0x0000000415027209 */ /* 0x002fee0007810000 */
[----:B------:R-:W-:Y:S01]  /*10e20*/  MUFU.EX2 R74, R74 ;  /* 0x0000004a004a7308 */ /* 0x000fe20000000800 */
[----:B------:R-:W1:Y:S01]  /*10e30*/  LDSM.16.MT88.4 R20, [R214+0x4000] ;  /* 0x00400000d614783b */ /* 0x000e620000004200 */
[----:B------:R-:W-:Y:S01]  /*10e40*/  FSEL R4, R3, RZ, P2 ;  /* 0x000000ff03047208 */ /* 0x000fe20001000000 */
[----:B------:R-:W-:Y:S01]  /*10e50*/  FFMA.FTZ R95, R15, UR4, -R126 ;  /* 0x000000040f5f7c23 */ /* 0x000fe2000801087e */
[C---:B------:R-:W-:Y:S01]  /*10e60*/  FMUL.FTZ R99, R2.reuse, UR4 ;  /* 0x0000000402637c20 */ /* 0x040fe20008410000 */
[----:B------:R-:W-:Y:S05]  /*10e70*/  FSETP.NEU.FTZ.AND P1, PT, R2, -INF , PT ;  /* 0xff8000000200780b */ /* 0x000fea0003f3d000 */
[----:B------:R-:W4:Y:S01]  /*10e80*/  MUFU.EX2 R67, R67 ;  /* 0x0000004300437308 */ /* 0x000f220000000800 */
[----:B------:R-:W-:Y:S01]  /*10e90*/  FADD.FTZ R8, -R4, R167 ;  /* 0x000000a704087221 */ /* 0x000fe20000010100 */
[----:B---3--:R-:W-:Y:S01]  /*10ea0*/  F2FP.F16.F32.PACK_AB R44, R68, R97 ;  /* 0x00000061442c723e */ /* 0x008fe200000000ff */
[----:B------:R-:W-:Y:S01]  /*10eb0*/  IMAD.MOV.U32 R167, RZ, RZ, R35 ;  /* 0x000000ffffa77224 */ /* 0x000fe200078e0023 */
[----:B------:R-:W-:Y:S06]  /*10ec0*/  FSEL R99, R99, RZ, P1 ;  /* 0x000000ff63637208 */ /* 0x000fec0000800000 */
[----:B------:R-:W-:Y:S01]  /*10ed0*/  MUFU.EX2 R65, R65 ;  /* 0x0000004100417308 */ /* 0x000fe20000000800 */
[----:B--2---:R-:W-:Y:S01]  /*10ee0*/  FMNMX.FTZ R0, R5, R0, !PT ;  /* 0x0000000005007209 */ /* 0x004fe20007810000 */
[----:B------:R-:W-:Y:S01]  /*10ef0*/  FFMA.FTZ R107, R14, UR4, -R115 ;  /* 0x000000040e6b7c23 */ /* 0x000fe20008010873 */
[----:B------:R-:W-:Y:S01]  /*10f00*/  FSEL R5, R36, RZ, P3 ;  /* 0x000000ff24057208 */ /* 0x000fe20001800000 */
[----:B------:R-:W-:Y:S01]  /*10f10*/  FFMA.FTZ R69, R6, UR4, -R99 ;  /* 0x0000000406457c23 */ /* 0x000fe20008010863 */
[C---:B------:R-:W-:Y:S01]  /*10f20*/  FSETP.NEU.FTZ.AND P0, PT, R0.reuse, -INF , PT ;  /* 0xff8000000000780b */ /* 0x040fe20003f1d000 */
[----:B------:R-:W-:Y:S01]  /*10f30*/  FMUL.FTZ R98, R0, UR4 ;  /* 0x0000000400627c20 */ /* 0x000fe20008410000 */
[----:B------:R-:W-:Y:S01]  /*10f40*/  FSEL R4, R2, RZ, P1 ;  /* 0x000000ff02047208 */ /* 0x000fe20000800000 */
[----:B------:R-:W-:Y:S01]  /*10f50*/  FADD.FTZ R5, -R5, R166 ;  /* 0x000000a605057221 */ /* 0x000fe20000010100 */
[----:B------:R-:W-:Y:S01]  /*10f60*/  FMUL.FTZ R6, R8, UR4 ;  /* 0x0000000408067c20 */ /* 0x000fe20008410000 */
[----:B------:R-:W-:Y:S01]  /*10f70*/  MUFU.EX2 R62, R62 ;  /* 0x0000003e003e7308 */ /* 0x000fe20000000800 */
[----:B------:R-:W-:Y:S01]  /*10f80*/  FSEL R98, R98, RZ, P0 ;  /* 0x000000ff62627208 */ /* 0x000fe20000000000 */
[----:B------:R-:W-:Y:S01]  /*10f90*/  FMUL.FTZ R7, R5, UR4 ;  /* 0x0000000405077c20 */ /* 0x000fe20008410000 */
[----:B------:R-:W-:Y:S07]  /*10fa0*/  FSEL R5, R0, RZ, P0 ;  /* 0x000000ff00057208 */ /* 0x000fee0000000000 */
[----:B------:R-:W2:Y:S01]  /*10fb0*/  MUFU.EX2 R39, R6 ;  /* 0x0000000600277308 */ /* 0x000ea20000000800 */
[----:B------:R-:W-:Y:S01]  /*10fc0*/  FADD.FTZ R4, -R4, R165 ;  /* 0x000000a504047221 */ /* 0x000fe20000010100 */
[--C-:B------:R-:W-:Y:S01]  /*10fd0*/  FFMA.FTZ R73, R70, UR4, -R99.reuse ;  /* 0x0000000446497c23 */ /* 0x100fe20008010863 */
[--C-:B------:R-:W-:Y:S07]  /*10fe0*/  FFMA.FTZ R64, R72, UR4, -R99.reuse ;  /* 0x0000000448407c23 */ /* 0x100fee0008010863 */
[----:B------:R-:W3:Y:S01]  /*10ff0*/  MUFU.EX2 R40, R7 ;  /* 0x0000000700287308 */ /* 0x000ee20000000800 */
[----:B------:R-:W-:Y:S01]  /*11000*/  FADD.FTZ R5, -R5, R164 ;  /* 0x000000a405057221 */ /* 0x000fe20000010100 */
[----:B------:R-:W-:Y:S01]  /*11010*/  FFMA.FTZ R61, R10, UR4, -R99 ;  /* 0x000000040a3d7c23 */ /* 0x000fe20008010863 */
[--C-:B------:R-:W-:Y:S01]  /*11020*/  FFMA.FTZ R70, R113, UR4, -R98.reuse ;  /* 0x0000000471467c23 */ /* 0x100fe20008010862 */
[--C-:B------:R-:W-:Y:S01]  /*11030*/  FFMA.FTZ R66, R11, UR4, -R98.reuse ;  /* 0x000000040b427c23 */ /* 0x100fe20008010862 */
[--C-:B------:R-:W-:Y:S01]  /*11040*/  FFMA.FTZ R71, R71, UR4, -R98.reuse ;  /* 0x0000000447477c23 */ /* 0x100fe20008010862 */
[----:B------:R-:W-:Y:S01]  /*11050*/  FFMA.FTZ R72, R9, UR4, -R98 ;  /* 0x0000000409487c23 */ /* 0x000fe20008010862 */
[----:B------:R-:W-:Y:S01]  /*11060*/  FMUL.FTZ R9, R4, UR4 ;  /* 0x0000000404097c20 */ /* 0x000fe20008410000 */
[----:B------:R-:W-:Y:S01]  /*11070*/  FMUL.FTZ R8, R5, UR4 ;  /* 0x0000000405087c20 */ /* 0x000fe20008410000 */
[----:B------:R-:W-:Y:S01]  /*11080*/  IMAD.MOV.U32 R166, RZ, RZ, R38 ;  /* 0x000000ffffa67224 */ /* 0x000fe200078e0026 */
[----:B------:R-:W-:Y:S01]  /*11090*/  MUFU.EX2 R66, R66 ;  /* 0x0000004200427308 */ /* 0x000fe20000000800 */
[----:B----4-:R-:W-:Y:S01]  /*110a0*/  F2FP.F16.F32.PACK_AB R45, R67, R74 ;  /* 0x0000004a432d723e */ /* 0x010fe200000000ff */
[C---:B--2---:R-:W-:Y:S01]  /*110b0*/  FMUL.FTZ R6, R39.reuse, R162 ;  /* 0x000000a227067220 */ /* 0x044fe20000410000 */
[----:B------:R-:W-:Y:S07]  /*110c0*/  F2FP.F16.F32.PACK_AB R46, R60, R63 ;  /* 0x0000003f3c2e723e */ /* 0x000fee00000000ff */
[----:B------:R-:W2:Y:S01]  /*110d0*/  MUFU.EX2 R38, R9 ;  /* 0x0000000900267308 */ /* 0x000ea20000000800 */
[----:B------:R-:W-:Y:S01]  /*110e0*/  F2FP.F16.F32.PACK_AB R47, R62, R65 ;  /* 0x000000413e2f723e */ /* 0x000fe200000000ff */
[C---:B---3--:R-:W-:Y:S01]  /*110f0*/  FMUL.FTZ R4, R40.reuse, R160 ;  /* 0x000000a028047220 */ /* 0x048fe20000410000 */
[C---:B------:R-:W-:Y:S07]  /*11100*/  FMUL.FTZ R5, R40.reuse, R161 ;  /* 0x000000a128057220 */ /* 0x040fee0000410000 */
[----:B------:R2:W3:Y:S01]  /*11110*/  MUFU.EX2 R37, R8 ;  /* 0x0000000800257308 */ /* 0x0004e20000000800 */
[----:B------:R-:W-:Y:S01]  /*11120*/  FMUL.FTZ R7, R39, R163 ;  /* 0x000000a327077220 */ /* 0x000fe20000410000 */
[C---:B------:R-:W-:Y:S01]  /*11130*/  FMUL.FTZ R16, R40.reuse, R148 ;  /* 0x0000009428107220 */ /* 0x040fe20000410000 */
[----:B------:R-:W-:Y:S07]  /*11140*/  FFMA.FTZ R148, R203, UR4, -R98 ;  /* 0x00000004cb947c23 */ /* 0x000fee0008010862 */
[----:B------:R-:W-:Y:S01]  /*11150*/  MUFU.EX2 R73, R73 ;  /* 0x0000004900497308 */ /* 0x000fe20000000800 */
[----:B------:R-:W-:Y:S01]  /*11160*/  FMUL.FTZ R17, R40, R149 ;  /* 0x0000009528117220 */ /* 0x000fe20000410000 */
[----:B------:R-:W-:Y:S01]  /*11170*/  FMUL.FTZ R19, R39, R151 ;  /* 0x0000009727137220 */ /* 0x000fe20000410000 */
[----:B------:R-:W-:Y:S01]  /*11180*/  FFMA.FTZ R113, R25, UR4, -R126 ;  /* 0x0000000419717c23 */ /* 0x000fe2000801087e */
[-C--:B-1----:R-:W-:Y:S06]  /*11190*/  HMMA.16816.F32 R4, R44, R20.reuse, R4 ;  /* 0x000000142c04723c */ /* 0x082fec0000001804 */
[----:B------:R-:W1:Y:S10]  /*111a0*/  MUFU.EX2 R69, R69 ;  /* 0x0000004500457308 */ /* 0x000e740000000800 */
[----:B------:R-:W-:Y:S01]  /*111b0*/  MUFU.EX2 R64, R64 ;  /* 0x0000004000407308 */ /* 0x000fe20000000800 */
[----:B------:R-:W-:Y:S02]  /*111c0*/  IMAD.MOV.U32 R165, RZ, RZ, R34 ;  /* 0x000000ffffa57224 */ /* 0x000fe400078e0022 */
[C---:B--2---:R-:W-:Y:S01]  /*111d0*/  FMUL.FTZ R8, R38.reuse, R156 ;  /* 0x0000009c26087220 */ /* 0x044fe20000410000 */
[----:B------:R-:W-:Y:S06]  /*111e0*/  IMAD.MOV.U32 R164, RZ, RZ, R33 ;  /* 0x000000ffffa47224 */ /* 0x000fec00078e0021 */
[----:B------:R-:W2:Y:S01]  /*111f0*/  MUFU.EX2 R61, R61 ;  /* 0x0000003d003d7308 */ /* 0x000ea20000000800 */
[C---:B------:R-:W-:Y:S01]  /*11200*/  FMUL.FTZ R9, R38.reuse, R157 ;  /* 0x0000009d26097220 */ /* 0x040fe20000410000 */
[C---:B---3--:R-:W-:Y:S01]  /*11210*/  FMUL.FTZ R10, R37.reuse, R158 ;  /* 0x0000009e250a7220 */ /* 0x048fe20000410000 */
[----:B------:R-:W-:Y:S07]  /*11220*/  FMUL.FTZ R11, R37, R159 ;  /* 0x0000009f250b7220 */ /* 0x000fee0000410000 */
[----:B------:R-:W3:Y:S01]  /*11230*/  MUFU.EX2 R70, R70 ;  /* 0x0000004600467308 */ /* 0x000ee20000000800 */
[C---:B------:R-:W-:Y:S01]  /*11240*/  FMUL.FTZ R12, R38.reuse, R152 ;  /* 0x00000098260c7220 */ /* 0x040fe20000410000 */
[----:B-1----:R-:W-:Y:S01]  /*11250*/  F2FP.F16.F32.PACK_AB R32, R69, R73 ;  /* 0x000000494520723e */ /* 0x002fe200000000ff */
[----:B------:R-:W-:Y:S07]  /*11260*/  FMUL.FTZ R13, R38, R153 ;  /* 0x00000099260d7220 */ /* 0x000fee0000410000 */
[----:B------:R-:W-:Y:S01]  /*11270*/  MUFU.EX2 R71, R71 ;  /* 0x0000004700477308 */ /* 0x000fe20000000800 */
[C---:B------:R-:W-:Y:S01]  /*11280*/  FMUL.FTZ R14, R37.reuse, R154 ;  /* 0x0000009a250e7220 */ /* 0x040fe20000410000 */
[----:B------:R-:W-:Y:S01]  /*11290*/  FMUL.FTZ R15, R37, R155 ;  /* 0x0000009b250f7220 */ /* 0x000fe20000410000 */
[----:B------:R-:W-:Y:S07]  /*112a0*/  FFMA.FTZ R106, R18, UR4, -R115 ;  /* 0x00000004126a7c23 */ /* 0x000fee0008010873 */
[----:B------:R-:W1:Y:S01]  /*112b0*/  MUFU.EX2 R72, R72 ;  /* 0x0000004800487308 */ /* 0x000e620000000800 */
[----:B------:R-:W-:Y:S01]  /*112c0*/  FMUL.FTZ R18, R39, R150 ;  /* 0x0000009627127220 */ /* 0x000fe20000410000 */
[----:B--2---:R-:W-:Y:S01]  /*112d0*/  F2FP.F16.F32.PACK_AB R34, R61, R64 ;  /* 0x000000403d22723e */ /* 0x004fe200000000ff */
[C---:B------:R-:W-:Y:S01]  /*112e0*/  FMUL.FTZ R24, R38.reuse, R140 ;  /* 0x0000008c26187220 */ /* 0x040fe20000410000 */
[----:B------:R-:W-:Y:S01]  /*112f0*/  FMUL.FTZ R25, R38, R141 ;  /* 0x0000008d26197220 */ /* 0x000fe20000410000 */
[--C-:B------:R-:W-:Y:S01]  /*11300*/  FFMA.FTZ R141, R54, UR4, -R99.reuse ;  /* 0x00000004368d7c23 */ /* 0x100fe20008010863 */
[----:B---3--:R-:W-:Y:S01]  /*11310*/  F2FP.F16.F32.PACK_AB R33, R66, R70 ;  /* 0x000000464221723e */ /* 0x008fe200000000ff */
[----:B------:R-:W-:Y:S01]  /*11320*/  FFMA.FTZ R140, R52, UR4, -R99 ;  /* 0x00000004348c7c23 */ /* 0x000fe20008010863 */
[----:B------:R-:W-:Y:S01]  /*11330*/  FFMA.FTZ R108, R27, UR4, -R126 ;  /* 0x000000041b6c7c23 */ /* 0x000fe2000801087e */
[----:B------:R-:W2:Y:S01]  /*11340*/  LDSM.16.MT88.4 R52, [R214+0x4400] ;  /* 0x00440000d634783b */ /* 0x000ea20000004200 */
[--C-:B------:R-:W-:Y:S01]  /*11350*/  FFMA.FTZ R125, R26, UR4, -R115.reuse ;  /* 0x000000041a7d7c23 */ /* 0x100fe20008010873 */
[C---:B------:R-:W-:Y:S01]  /*11360*/  FMUL.FTZ R26, R37.reuse, R142 ;  /* 0x0000008e251a7220 */ /* 0x040fe20000410000 */
[----:B------:R-:W-:Y:S01]  /*11370*/  FMUL.FTZ R27, R37, R143 ;  /* 0x0000008f251b7220 */ /* 0x000fe20000410000 */
[----:B------:R-:W-:Y:S01]  /*11380*/  FMUL.FTZ R29, R38, R137 ;  /* 0x00000089261d7220 */ /* 0x000fe20000410000 */
[----:B-1----:R-:W-:Y:S01]  /*11390*/  F2FP.F16.F32.PACK_AB R35, R72, R71 ;  /* 0x000000474823723e */ /* 0x002fe200000000ff */
[--C-:B------:R-:W-:Y:S01]  /*113a0*/  FFMA.FTZ R137, R59, UR4, -R98.reuse ;  /* 0x000000043b897c23 */ /* 0x100fe20008010862 */
[----:B------:R-:W-:Y:S01]  /*113b0*/  MUFU.EX2 R148, R148 ;  /* 0x0000009400947308 */ /* 0x000fe20000000800 */
[C---:B------:R-:W-:Y:S01]  /*113c0*/  FMUL.FTZ R30, R37.reuse, R138 ;  /* 0x0000008a251e7220 */ /* 0x040fe20000410000 */
[--C-:B------:R-:W-:Y:S01]  /*113d0*/  FFMA.FTZ R138, R56, UR4, -R98.reuse ;  /* 0x00000004388a7c23 */ /* 0x100fe20008010862 */
[----:B------:R-:W-:Y:S07]  /*113e0*/  FMUL.FTZ R31, R37, R139 ;  /* 0x0000008b251f7220 */ /* 0x000fee0000410000 */
[----:B------:R-:W-:Y:S01]  /*113f0*/  MUFU.EX2 R100, R100 ;  /* 0x0000006400647308 */ /* 0x000fe20000000800 */
[C---:B------:R-:W-:Y:S09]  /*11400*/  HMMA.16816.F32 R8, R32.reuse, R20, R8 ;  /* 0x000000142008723c */ /* 0x040ff20000001808 */
[----:B------:R-:W1:Y:S01]  /*11410*/  MUFU.EX2 R95, R95 ;  /* 0x0000005f005f7308 */ /* 0x000e620000000800 */
[----:B------:R-:W-:Y:S01]  /*11420*/  FMUL.FTZ R20, R40, R144 ;  /* 0x0000009028147220 */ /* 0x000fe20000410000 */
[--C-:B------:R-:W-:Y:S01]  /*11430*/  FFMA.FTZ R144, R58, UR4, -R98.reuse ;  /* 0x000000043a907c23 */ /* 0x100fe20008010862 */
[----:B------:R-:W-:Y:S07]  /*11440*/  FMUL.FTZ R21, R40, R145 ;  /* 0x0000009128157220 */ /* 0x000fee0000410000 */
[----:B------:R-:W-:Y:S01]  /*11450*/  MUFU.EX2 R107, R107 ;  /* 0x0000006b006b7308 */ /* 0x000fe20000000800 */
[-C--:B------:R-:W-:Y:S09]  /*11460*/  HMMA.16816.F32 R12, R32, R22.reuse, R12 ;  /* 0x00000016200c723c */ /* 0x080ff2000000180c */
[----:B------:R-:W3:Y:S01]  /*11470*/  MUFU.EX2 R106, R106 ;  /* 0x0000006a006a7308 */ /* 0x000ee20000000800 */
[--C-:B------:R-:W-:Y:S01]  /*11480*/  FFMA.FTZ R150, R167, UR4, -R115.reuse ;  /* 0x00000004a7967c23 */ /* 0x100fe20008010873 */
[----:B------:R-:W-:Y:S01]  /*11490*/  FFMA.FTZ R143, R166, UR4, -R115 ;  /* 0x00000004a68f7c23 */ /* 0x000fe20008010873 */
[--C-:B------:R-:W-:Y:S07]  /*114a0*/  FFMA.FTZ R151, R205, UR4, -R98.reuse ;  /* 0x00000004cd977c23 */ /* 0x100fee0008010862 */
[----:B------:R-:W-:Y:S01]  /*114b0*/  MUFU.EX2 R108, R108 ;  /* 0x0000006c006c7308 */ /* 0x000fe20000000800 */
[C---:B------:R-:W-:Y:S09]  /*114c0*/  HMMA.16816.F32 R16, R44.reuse, R22, R16 ;  /* 0x000000162c10723c */ /* 0x040ff20000001810 */
[----:B------:R-:W4:Y:S01]  /*114d0*/  MUFU.EX2 R113, R113 ;  /* 0x0000007100717308 */ /* 0x000f220000000800 */
[C---:B------:R-:W-:Y:S01]  /*114e0*/  FMUL.FTZ R22, R39.reuse, R146 ;  /* 0x0000009227167220 */ /* 0x040fe20000410000 */
[----:B------:R-:W-:Y:S01]  /*114f0*/  FMUL.FTZ R23, R39, R147 ;  /* 0x0000009327177220 */ /* 0x000fe20000410000 */
[--C-:B------:R-:W-:Y:S07]  /*11500*/  FFMA.FTZ R171, R171, UR4, -R98.reuse ;  /* 0x00000004abab7c23 */ /* 0x100fee0008010862 */
[----:B------:R-:W-:Y:S01]  /*11510*/  MUFU.EX2 R150, R150 ;  /* 0x0000009600967308 */ /* 0x000fe20000000800 */
[----:B------:R-:W-:Y:S01]  /*11520*/  FFMA.FTZ R175, R175, UR4, -R98 ;  /* 0x00000004afaf7c23 */ /* 0x000fe20008010862 */
[----:B------:R-:W-:Y:S01]  /*11530*/  FFMA.FTZ R128, R128, UR4, -R126 ;  /* 0x0000000480807c23 */ /* 0x000fe2000801087e */
[----:B------:R-:W-:Y:S07]  /*11540*/  FFMA.FTZ R97, R40, R245, R97 ;  /* 0x000000f528617223 */ /* 0x000fee0000010061 */
[----:B------:R-:W-:Y:S01]  /*11550*/  MUFU.EX2 R143, R143 ;  /* 0x0000008f008f7308 */ /* 0x000fe20000000800 */
[-C--:B------:R-:W-:Y:S09]  /*11560*/  HMMA.16816.F32 R20, R44, R48.reuse, R20 ;  /* 0x000000302c14723c */ /* 0x080ff20000001814 */
[----:B------:R-:W-:Y:S01]  /*11570*/  MUFU.EX2 R151, R151 ;  /* 0x0000009700977308 */ /* 0x000fe20000000800 */
[----:B------:R-:W-:Y:S01]  /*11580*/  FADD.FTZ R68, R68, R97 ;  /* 0x0000006144447221 */ /* 0x000fe20000010000 */
[----:B------:R-:W-:Y:S01]  /*11590*/  FFMA.FTZ R74, R39, R244, R74 ;  /* 0x000000f4274a7223 */ /* 0x000fe2000001004a */
[----:B------:R-:W-:Y:S07]  /*115a0*/  FFMA.FTZ R73, R38, R243, R73 ;  /* 0x000000f326497223 */ /* 0x000fee0000010049 */
[----:B------:R-:W-:Y:S01]  /*115b0*/  MUFU.EX2 R171, R171 ;  /* 0x000000ab00ab7308 */ /* 0x000fe20000000800 */
[C---:B------:R-:W-:Y:S09]  /*115c0*/  HMMA.16816.F32 R24, R32.reuse, R48, R24 ;  /* 0x000000302018723c */ /* 0x040ff20000001818 */
[----:B------:R-:W-:Y:S01]  /*115d0*/  MUFU.EX2 R124, R124 ;  /* 0x0000007c007c7308 */ /* 0x000fe20000000800 */
[--C-:B------:R-:W-:Y:S01]  /*115e0*/  FFMA.FTZ R48, R28, UR4, -R99.reuse ;  /* 0x000000041c307c23 */ /* 0x100fe20008010863 */
[----:B------:R-:W-:Y:S01]  /*115f0*/  FMUL.FTZ R28, R38, R136 ;  /* 0x00000088261c7220 */ /* 0x000fe20000410000 */
[----:B------:R-:W-:Y:S07]  /*11600*/  FADD.FTZ R63, R63, R68 ;  /* 0x000000443f3f7221 */ /* 0x000fee0000010000 */
[----:B------:R-:W5:Y:S01]  /*11610*/  MUFU.EX2 R125, R125 ;  /* 0x0000007d007d7308 */ /* 0x000f620000000800 */
[----:B------:R-:W-:Y:S01]  /*11620*/  FFMA.FTZ R70, R37, R242, R70 ;  /* 0x000000f225467223 */ /* 0x000fe20000010046 */
[----:B------:R-:W-:Y:S01]  /*11630*/  FFMA.FTZ R127, R127, UR4, -R99 ;  /* 0x000000047f7f7c23 */ /* 0x000fe20008010863 */
[----:B------:R-:W-:Y:S07]  /*11640*/  FFMA.FTZ R149, R164, UR4, -R126 ;  /* 0x00000004a4957c23 */ /* 0x000fee000801087e */
[----:B------:R-:W-:Y:S01]  /*11650*/  MUFU.EX2 R141, R141 ;  /* 0x0000008d008d7308 */ /* 0x000fe20000000800 */
[-C--:B------:R-:W-:Y:S03]  /*11660*/  HMMA.16816.F32 R28, R32, R50.reuse, R28 ;  /* 0x00000032201c723c */ /* 0x080fe6000000181c */
[C---:B------:R-:W-:Y:S01]  /*11670*/  FMUL.FTZ R32, R40.reuse, R132 ;  /* 0x0000008428207220 */ /* 0x040fe20000410000 */
[----:B------:R-:W-:Y:S01]  /*11680*/  FFMA.FTZ R132, R57, UR4, -R98 ;  /* 0x0000000439847c23 */ /* 0x000fe20008010862 */
[----:B------:R-:W-:Y:S01]  /*11690*/  FMUL.FTZ R33, R40, R133 ;  /* 0x0000008528217220 */ /* 0x000fe20000410000 */
[C---:B------:R-:W-:Y:S01]  /*116a0*/  FMUL.FTZ R34, R39.reuse, R134 ;  /* 0x0000008627227220 */ /* 0x040fe20000410000 */
[----:B------:R-:W-:Y:S02]  /*116b0*/  FMUL.FTZ R35, R39, R135 ;  /* 0x0000008727237220 */ /* 0x000fe40000410000 */
[----:B------:R-:W2:Y:S01]  /*116c0*/  MUFU.EX2 R140, R140 ;  /* 0x0000008c008c7308 */ /* 0x000ea20000000800 */
[----:B------:R-:W2:Y:S01]  /*116d0*/  LDSM.16.MT88.4 R56, [R212+0x4400] ;  /* 0x00440000d438783b */ /* 0x000ea20000004200 */
[----:B------:R-:W-:Y:S01]  /*116e0*/  FFMA.FTZ R134, R251, UR4, -R126 ;  /* 0x00000004fb867c23 */ /* 0x000fe2000801087e */
[----:B------:R-:W-:Y:S07]  /*116f0*/  FADD.FTZ R70, R66, R70 ;  /* 0x0000004642467221 */ /* 0x000fee0000010000 */
[----:B------:R2:W-:Y:S01]  /*11700*/  MUFU.EX2 R136, R48 ;  /* 0x0000003000887308 */ /* 0x0005e20000000800 */
[----:B------:R-:W-:Y:S01]  /*11710*/  FFMA.FTZ R135, R211, UR4, -R126 ;  /* 0x00000004d3877c23 */ /* 0x000fe2000801087e */
[----:B------:R-:W-:Y:S08]  /*11720*/  HMMA.16816.F32 R32, R44, R50, R32 ;  /* 0x000000322c20723c */ /* 0x000ff00000001820 */
[----:B------:R-:W2:Y:S01]  /*11730*/  MUFU.EX2 R127, R127 ;  /* 0x0000007f007f7308 */ /* 0x000ea20000000800 */
[----:B-1----:R-:W-:Y:S01]  /*11740*/  F2FP.F16.F32.PACK_AB R44, R95, R100 ;  /* 0x000000645f2c723e */ /* 0x002fe200000000ff */
[--C-:B------:R-:W-:Y:S08]  /*11750*/  FFMA.FTZ R142, R252, UR4, -R115.reuse ;  /* 0x00000004fc8e7c23 */ /* 0x100ff00008010873 */
[----:B------:R-:W-:Y:S01]  /*11760*/  MUFU.EX2 R144, R144 ;  /* 0x0000009000907308 */ /* 0x000fe20000000800 */
[----:B---3--:R-:W-:Y:S01]  /*11770*/  F2FP.F16.F32.PACK_AB R45, R106, R107 ;  /* 0x0000006b6a2d723e */ /* 0x008fe200000000ff */
[----:B------:R-:W-:Y:S01]  /*11780*/  FFMA.FTZ R139, R210, UR4, -R115 ;  /* 0x00000004d28b7c23 */ /* 0x000fe20008010873 */
[----:B----4-:R-:W-:Y:S07]  /*11790*/  F2FP.F16.F32.PACK_AB R46, R113, R108 ;  /* 0x0000006c712e723e */ /* 0x010fee00000000ff */
[----:B------:R-:W1:Y:S01]  /*117a0*/  MUFU.EX2 R137, R137 ;  /* 0x0000008900897308 */ /* 0x000e620000000800 */
[----:B-----5:R-:W-:Y:S01]  /*117b0*/  F2FP.F16.F32.PACK_AB R47, R125, R124 ;  /* 0x0000007c7d2f723e */ /* 0x020fe200000000ff */
[--C-:B------:R-:W-:Y:S01]  /*117c0*/  FFMA.FTZ R154, R208, UR4, -R99.reuse ;  /* 0x00000004d09a7c23 */ /* 0x100fe20008010863 */
[----:B--2---:R-:W-:Y:S07]  /*117d0*/  F2FP.F16.F32.PACK_AB R48, R140, R141 ;  /* 0x0000008d8c30723e */ /* 0x004fee00000000ff */
[----:B------:R2:W-:Y:S01]  /*117e0*/  MUFU.EX2 R133, R138 ;  /* 0x0000008a00857308 */ /* 0x0005e20000000800 */
[--C-:B------:R-:W-:Y:S01]  /*117f0*/  FFMA.FTZ R145, R206, UR4, -R99.reuse ;  /* 0x00000004ce917c23 */ /* 0x100fe20008010863 */
[----:B------:R-:W-:Y:S01]  /*11800*/  F2FP.F16.F32.PACK_AB R50, R127, R136 ;  /* 0x000000887f32723e */ /* 0x000fe200000000ff */
[--C-:B------:R-:W-:Y:S01]  /*11810*/  FFMA.FTZ R147, R204, UR4, -R99.reuse ;  /* 0x00000004cc937c23 */ /* 0x100fe20008010863 */
[-C--:B------:R-:W-:Y:S06]  /*11820*/  HMMA.16816.F32 R4, R44, R52.reuse, R4 ;  /* 0x000000342c04723c */ /* 0x080fec0000001804 */
[----:B------:R-:W3:Y:S01]  /*11830*/  MUFU.EX2 R132, R132 ;  /* 0x0000008400847308 */ /* 0x000ee20000000800 */
[----:B------:R-:W-:Y:S01]  /*11840*/  FFMA.FTZ R146, R202, UR4, -R99 ;  /* 0x00000004ca927c23 */ /* 0x000fe20008010863 */
[--C-:B------:R-:W-:Y:S08]  /*11850*/  FFMA.FTZ R159, R209, UR4, -R98.reuse ;  /* 0x00000004d19f7c23 */ /* 0x100ff00008010862 */
[----:B------:R-:W-:Y:S01]  /*11860*/  MUFU.EX2 R134, R134 ;  /* 0x0000008600867308 */ /* 0x000fe20000000800 */
[----:B-1----:R-:W-:Y:S01]  /*11870*/  F2FP.F16.F32.PACK_AB R49, R137, R144 ;  /* 0x000000908931723e */ /* 0x002fe200000000ff */
[----:B------:R-:W-:Y:S01]  /*11880*/  FFMA.FTZ R152, R207, UR4, -R98 ;  /* 0x00000004cf987c23 */ /* 0x000fe20008010862 */
[--C-:B------:R-:W-:Y:S07]  /*11890*/  FFMA.FTZ R162, R201, UR4, -R126.reuse ;  /* 0x00000004c9a27c23 */ /* 0x100fee000801087e */
[----:B------:R-:W-:Y:S01]  /*118a0*/  MUFU.EX2 R149, R149 ;  /* 0x0000009500957308 */ /* 0x000fe20000000800 */
[--C-:B--2---:R-:W-:Y:S01]  /*118b0*/  FFMA.FTZ R138, R165, UR4, -R126.reuse ;  /* 0x00000004a58a7c23 */ /* 0x104fe2000801087e */
[--C-:B------:R-:W-:Y:S01]  /*118c0*/  FFMA.FTZ R155, R199, UR4, -R126.reuse ;  /* 0x00000004c79b7c23 */ /* 0x100fe2000801087e */
[--C-:B------:R-:W-:Y:S07]  /*118d0*/  FFMA.FTZ R163, R200, UR4, -R115.reuse ;  /* 0x00000004c8a37c23 */ /* 0x100fee0008010873 */
[----:B------:R-:W-:Y:S01]  /*118e0*/  MUFU.EX2 R135, R135 ;  /* 0x0000008700877308 */ /* 0x000fe20000000800 */
[--C-:B------:R-:W-:Y:S01]  /*118f0*/  FFMA.FTZ R160, R198, UR4, -R115.reuse ;  /* 0x00000004c6a07c23 */ /* 0x100fe20008010873 */
[----:B---3--:R-:W-:Y:S01]  /*11900*/  F2FP.F16.F32.PACK_AB R51, R132, R133 ;  /* 0x000000858433723e */ /* 0x008fe200000000ff */
        /* <DEDUP_REMOVED lines=8> */
[--C-:B------:R-:W-:Y:S01]  /*11990*/  FFMA.FTZ R166, R188, UR4, -R99.reuse ;  /* 0x00000004bca67c23 */ /* 0x100fe20008010863 */
[--C-:B------:R-:W-:Y:S01]  /*119a0*/  FFMA.FTZ R188, R193, UR4, -R98.reuse ;  /* 0x00000004c1bc7c23 */ /* 0x100fe20008010862 */
[--C-:B------:R-:W-:Y:S07]  /*119b0*/  FFMA.FTZ R161, R186, UR4, -R99.reuse ;  /* 0x00000004baa17c23 */ /* 0x100fee0008010863 */
[----:B------:R-:W-:Y:S01]  /*119c0*/  MUFU.EX2 R139, R139 ;  /* 0x0000008b008b7308 */ /* 0x000fe20000000800 */
[-C--:B------:R-:W-:Y:S09]  /*119d0*/  HMMA.16816.F32 R12, R48, R54.reuse, R12 ;  /* 0x00000036300c723c */ /* 0x080ff2000000180c */
[----:B------:R-:W-:Y:S01]  /*119e0*/  MUFU.EX2 R188, R188 ;  /* 0x000000bc00bc7308 */ /* 0x000fe20000000800 */
[--C-:B------:R-:W-:Y:S01]  /*119f0*/  FFMA.FTZ R165, R192, UR4, -R99.reuse ;  /* 0x00000004c0a57c23 */ /* 0x100fe20008010863 */
[----:B------:R-:W-:Y:S01]  /*11a00*/  FFMA.FTZ R164, R190, UR4, -R99 ;  /* 0x00000004bea47c23 */ /* 0x000fe20008010863 */
[--C-:B------:R-:W-:Y:S07]  /*11a10*/  FFMA.FTZ R186, R189, UR4, -R98.reuse ;  /* 0x00000004bdba7c23 */ /* 0x100fee0008010862 */
[----:B------:R-:W-:Y:S01]  /*11a20*/  MUFU.EX2 R154, R154 ;  /* 0x0000009a009a7308 */ /* 0x000fe20000000800 */
[C---:B------:R-:W-:Y:S01]  /*11a30*/  HMMA.16816.F32 R16, R44.reuse, R54, R16 ;  /* 0x000000362c10723c */ /* 0x040fe20000001810 */
[----:B------:R-:W1:Y:S08]  /*11a40*/  LDSM.16.MT88.4 R52, [R214+0x4800] ;  /* 0x00480000d634783b */ /* 0x000e700000004200 */
[----:B------:R-:W2:Y:S01]  /*11a50*/  MUFU.EX2 R145, R145 ;  /* 0x0000009100917308 */ /* 0x000ea20000000800 */
[--C-:B------:R-:W-:Y:S01]  /*11a60*/  FFMA.FTZ R167, R187, UR4, -R98.reuse ;  /* 0x00000004bba77c23 */ /* 0x100fe20008010862 */
[----:B------:R-:W-:Y:S01]  /*11a70*/  FFMA.FTZ R191, R191, UR4, -R98 ;  /* 0x00000004bfbf7c23 */ /* 0x000fe20008010862 */
[--C-:B------:R-:W-:Y:S07]  /*11a80*/  FFMA.FTZ R190, R185, UR4, -R126.reuse ;  /* 0x00000004b9be7c23 */ /* 0x100fee000801087e */
[----:B------:R-:W-:Y:S01]  /*11a90*/  MUFU.EX2 R147, R147 ;  /* 0x0000009300937308 */ /* 0x000fe20000000800 */
[-C--:B------:R-:W-:Y:S09]  /*11aa0*/  HMMA.16816.F32 R20, R44, R56.reuse, R20 ;  /* 0x000000382c14723c */ /* 0x080ff20000001814 */
[----:B------:R-:W3:Y:S01]  /*11ab0*/  MUFU.EX2 R146, R146 ;  /* 0x0000009200927308 */ /* 0x000ee20000000800 */
[--C-:B------:R-:W-:Y:S01]  /*11ac0*/  FFMA.FTZ R185, R184, UR4, -R115.reuse ;  /* 0x00000004b8b97c23 */ /* 0x100fe20008010873 */
[--C-:B------:R-:W-:Y:S01]  /*11ad0*/  FFMA.FTZ R184, R182, UR4, -R115.reuse ;  /* 0x00000004b6b87c23 */ /* 0x100fe20008010873 */
[--C-:B------:R-:W-:Y:S07]  /*11ae0*/  FFMA.FTZ R182, R181, UR4, -R126.reuse ;  /* 0x00000004b5b67c23 */ /* 0x100fee000801087e */
[----:B------:R-:W-:Y:S01]  /*11af0*/  MUFU.EX2 R159, R159 ;  /* 0x0000009f009f7308 */ /* 0x000fe20000000800 */
[C---:B------:R-:W-:Y:S09]  /*11b00*/  HMMA.16816.F32 R24, R48.reuse, R56, R24 ;  /* 0x000000383018723c */ /* 0x040ff20000001818 */
[----:B------:R-:W4:Y:S01]  /*11b10*/  MUFU.EX2 R152, R152 ;  /* 0x0000009800987308 */ /* 0x000f220000000800 */
[--C-:B------:R-:W-:Y:S01]  /*11b20*/  FFMA.FTZ R183, R183, UR4, -R126.reuse ;  /* 0x00000004b7b77c23 */ /* 0x100fe2000801087e */
[----:B------:R-:W-:Y:S01]  /*11b30*/  FFMA.FTZ R179, R179, UR4, -R126 ;  /* 0x00000004b3b37c23 */ /* 0x000fe2000801087e */
[----:B------:R-:W-:Y:S07]  /*11b40*/  FFMA.FTZ R181, R180, UR4, -R115 ;  /* 0x00000004b4b57c23 */ /* 0x000fee0008010873 */
[----:B------:R-:W-:Y:S01]  /*11b50*/  MUFU.EX2 R162, R162 ;  /* 0x000000a200a27308 */ /* 0x000fe20000000800 */
[-C--:B------:R-:W-:Y:S03]  /*11b60*/  HMMA.16816.F32 R28, R48, R58.reuse, R28 ;  /* 0x0000003a301c723c */ /* 0x080fe6000000181c */
[----:B------:R-:W-:Y:S06]  /*11b70*/  F2FP.F16.F32.PACK_AB R51, R148, R151 ;  /* 0x000000979433723e */ /* 0x000fec00000000ff */
[----:B------:R-:W-:Y:S01]  /*11b80*/  MUFU.EX2 R155, R155 ;  /* 0x0000009b009b7308 */ /* 0x000fe20000000800 */
[----:B--2---:R-:W-:Y:S01]  /*11b90*/  F2FP.F16.F32.PACK_AB R48, R145, R154 ;  /* 0x0000009a9130723e */ /* 0x004fe200000000ff */
[--C-:B------:R-:W-:Y:S01]  /*11ba0*/  FFMA.FTZ R180, R172, UR4, -R99.reuse ;  /* 0x00000004acb47c23 */ /* 0x100fe20008010863 */
[----:B---3--:R-:W-:Y:S01]  /*11bb0*/  F2FP.F16.F32.PACK_AB R50, R146, R147 ;  /* 0x000000939232723e */ /* 0x008fe200000000ff */
[----:B------:R-:W-:Y:S01]  /*11bc0*/  HMMA.16816.F32 R32, R44, R58, R32 ;  /* 0x0000003a2c20723c */ /* 0x000fe20000001820 */
[----:B------:R-:W2:Y:S05]  /*11bd0*/  LDSM.16.MT88.4 R56, [R212+0x4800] ;  /* 0x00480000d438783b */ /* 0x000eaa0000004200 */
[----:B------:R-:W-:Y:S01]  /*11be0*/  MUFU.EX2 R163, R163 ;  /* 0x000000a300a37308 */ /* 0x000fe20000000800 */
[----:B------:R-:W-:Y:S01]  /*11bf0*/  F2FP.F16.F32.PACK_AB R44, R138, R149 ;  /* 0x000000958a2c723e */ /* 0x000fe200000000ff */
[--C-:B------:R-:W-:Y:S01]  /*11c00*/  FFMA.FTZ R172, R173, UR4, -R98.reuse ;  /* 0x00000004adac7c23 */ /* 0x100fe20008010862 */
[----:B------:R-:W-:Y:S07]  /*11c10*/  F2FP.F16.F32.PACK_AB R45, R143, R150 ;  /* 0x000000968f2d723e */ /* 0x000fee00000000ff */
[----:B------:R3:W-:Y:S01]  /*11c20*/  MUFU.EX2 R173, R175 ;  /* 0x000000af00ad7308 */ /* 0x0007e20000000800 */
[----:B------:R-:W-:Y:S01]  /*11c30*/  F2FP.F16.F32.PACK_AB R46, R135, R134 ;  /* 0x00000086872e723e */ /* 0x000fe200000000ff */
[----:B------:R-:W-:Y:S01]  /*11c40*/  FFMA.FTZ R187, R174, UR4, -R99 ;  /* 0x00000004aebb7c23 */ /* 0x000fe20008010863 */
[----:B------:R-:W-:Y:S07]  /*11c50*/  F2FP.F16.F32.PACK_AB R47, R139, R142 ;  /* 0x0000008e8b2f723e */ /* 0x000fee00000000ff */
[----:B------:R-:W-:Y:S01]  /*11c60*/  MUFU.EX2 R172, R172 ;  /* 0x000000ac00ac7308 */ /* 0x000fe20000000800 */
[----:B----4-:R-:W-:Y:S01]  /*11c70*/  F2FP.F16.F32.PACK_AB R49, R152, R159 ;  /* 0x0000009f9831723e */ /* 0x010fe200000000ff */
[--C-:B------:R-:W-:Y:S01]  /*11c80*/  FFMA.FTZ R82, R82, UR4, -R98.reuse ;  /* 0x0000000452527c23 */ /* 0x100fe20008010862 */
[----:B------:R-:W-:Y:S07]  /*11c90*/  FFMA.FTZ R81, R81, UR4, -R98 ;  /* 0x0000000451517c23 */ /* 0x000fee0008010862 */
[----:B------:R-:W-:Y:S01]  /*11ca0*/  MUFU.EX2 R160, R160 ;  /* 0x000000a000a07308 */ /* 0x000fe20000000800 */
[--C-:B------:R-:W-:Y:S01]  /*11cb0*/  FFMA.FTZ R117, R117, UR4, -R126.reuse ;  /* 0x0000000475757c23 */ /* 0x100fe2000801087e */
[-C--:B-1----:R-:W-:Y:S08]  /*11cc0*/  HMMA.16816.F32 R4, R44, R52.reuse, R4 ;  /* 0x000000342c04723c */ /* 0x082ff00000001804 */
[----:B------:R-:W-:Y:S01]  /*11cd0*/  MUFU.EX2 R153, R153 ;  /* 0x0000009900997308 */ /* 0x000fe20000000800 */
[--C-:B------:R-:W-:Y:S01]  /*11ce0*/  FFMA.FTZ R120, R120, UR4, -R126.reuse ;  /* 0x0000000478787c23 */ /* 0x100fe2000801087e */
[--C-:B---3--:R-:W-:Y:S01]  /*11cf0*/  FFMA.FTZ R175, R169, UR4, -R126.reuse ;  /* 0x00000004a9af7c23 */ /* 0x108fe2000801087e */
[--C-:B------:R-:W-:Y:S07]  /*11d00*/  FFMA.FTZ R169, R168, UR4, -R126.reuse ;  /* 0x00000004a8a97c23 */ /* 0x100fee000801087e */
[----:B------:R-:W-:Y:S01]  /*11d10*/  MUFU.EX2 R158, R158 ;  /* 0x0000009e009e7308 */ /* 0x000fe20000000800 */
[--C-:B------:R-:W-:Y:S01]  /*11d20*/  FFMA.FTZ R168, R129, UR4, -R126.reuse ;  /* 0x0000000481a87c23 */ /* 0x100fe2000801087e */
        /* <DEDUP_REMOVED lines=10> */
[----:B------:R-:W-:Y:S07]  /*11dd0*/  FFMA.FTZ R94, R94, UR4, -R99 ;  /* 0x000000045e5e7c23 */ /* 0x000fee0008010863 */
[----:B------:R-:W-:Y:S01]  /*11de0*/  MUFU.EX2 R165, R165 ;  /* 0x000000a500a57308 */ /* 0x000fe20000000800 */
[----:B------:R-:W-:Y:S01]  /*11df0*/  FADD.FTZ R74, R67, R74 ;  /* 0x0000004a434a7221 */ /* 0x000fe20000010000 */
[C---:B------:R-:W-:Y:S01]  /*11e00*/  HMMA.16816.F32 R16, R44.reuse, R54, R16 ;  /* 0x000000362c10723c */ /* 0x040fe20000001810 */
[----:B------:R-:W1:Y:S07]  /*11e10*/  LDSM.16.MT88.4 R52, [R214+0x4c00] ;  /* 0x004c0000d634783b */ /* 0x000e6e0000004200 */
[----:B------:R-:W3:Y:S01]  /*11e20*/  MUFU.EX2 R164, R164 ;  /* 0x000000a400a47308 */ /* 0x000ee20000000800 */
[----:B------:R-:W-:Y:S01]  /*11e30*/  FADD.FTZ R65, R65, R74 ;  /* 0x0000004a41417221 */ /* 0x000fe20000010000 */
[----:B------:R-:W-:Y:S08]  /*11e40*/  FADD.FTZ R73, R69, R73 ;  /* 0x0000004945497221 */ /* 0x000ff00000010000 */
[----:B------:R-:W-:Y:S01]  /*11e50*/  MUFU.EX2 R166, R166 ;  /* 0x000000a600a67308 */ /* 0x000fe20000000800 */
[----:B------:R-:W-:Y:S01]  /*11e60*/  FADD.FTZ R71, R71, R70 ;  /* 0x0000004647477221 */ /* 0x000fe20000010000 */
[-C--:B--2---:R-:W-:Y:S08]  /*11e70*/  HMMA.16816.F32 R20, R44, R56.reuse, R20 ;  /* 0x000000382c14723c */ /* 0x084ff00000001814 */
[----:B------:R-:W2:Y:S01]  /*11e80*/  MUFU.EX2 R161, R161 ;  /* 0x000000a100a17308 */ /* 0x000ea20000000800 */
[----:B------:R-:W-:Y:S01]  /*11e90*/  FADD.FTZ R62, R62, R65 ;  /* 0x000000413e3e7221 */ /* 0x000fe20000010000 */
[----:B------:R-:W-:Y:S01]  /*11ea0*/  FADD.FTZ R64, R64, R73 ;  /* 0x0000004940407221 */ /* 0x000fe20000010000 */
[----:B------:R-:W-:Y:S07]  /*11eb0*/  FADD.FTZ R71, R72, R71 ;  /* 0x0000004748477221 */ /* 0x000fee0000010000 */
[----:B------:R4:W5:Y:S01]  /*11ec0*/  MUFU.EX2 R189, R191 ;  /* 0x000000bf00bd7308 */ /* 0x0009620000000800 */
[----:B------:R-:W-:Y:S01]  /*11ed0*/  FADD.FTZ R107, R107, R62 ;  /* 0x0000003e6b6b7221 */ /* 0x000fe20000010000 */
[C---:B------:R-:W-:Y:S08]  /*11ee0*/  HMMA.16816.F32 R24, R48.reuse, R56, R24 ;  /* 0x000000383018723c */ /* 0x040ff00000001818 */
[----:B------:R-:W-:Y:S01]  /*11ef0*/  MUFU.EX2 R186, R186 ;  /* 0x000000ba00ba7308 */ /* 0x000fe20000000800 */
[----:B------:R-:W-:Y:S01]  /*11f00*/  FADD.FTZ R107, R106, R107 ;  /* 0x0000006b6a6b7221 */ /* 0x000fe20000010000 */
[----:B------:R-:W-:Y:S08]  /*11f10*/  FADD.FTZ R64, R61, R64 ;  /* 0x000000403d407221 */ /* 0x000ff00000010000 */
[----:B------:R-:W1:Y:S01]  /*11f20*/  MUFU.EX2 R167, R167 ;  /* 0x000000a700a77308 */ /* 0x000e620000000800 */
[----:B------:R-:W-:Y:S01]  /*11f30*/  FADD.FTZ R144, R144, R71 ;  /* 0x0000004790907221 */ /* 0x000fe20000010000 */
[-C--:B------:R-:W-:Y:S08]  /*11f40*/  HMMA.16816.F32 R28, R48, R58.reuse, R28 ;  /* 0x0000003a301c723c */ /* 0x080ff0000000181c */
[----:B------:R-:W-:Y:S01]  /*11f50*/  MUFU.EX2 R190, R190 ;  /* 0x000000be00be7308 */ /* 0x000fe20000000800 */
[----:B---3--:R-:W-:Y:S01]  /*11f60*/  F2FP.F16.F32.PACK_AB R48, R164, R165 ;  /* 0x000000a5a430723e */ /* 0x008fe200000000ff */
[----:B----4-:R-:W-:Y:S01]  /*11f70*/  FFMA.FTZ R191, R176, UR4, -R99 ;  /* 0x00000004b0bf7c23 */ /* 0x010fe20008010863 */
[----:B--2---:R-:W-:Y:S07]  /*11f80*/  F2FP.F16.F32.PACK_AB R50, R161, R166 ;  /* 0x000000a6a132723e */ /* 0x004fee00000000ff */
[----:B------:R-:W-:Y:S01]  /*11f90*/  MUFU.EX2 R176, R178 ;  /* 0x000000b200b07308 */ /* 0x000fe20000000800 */
[----:B-----5:R-:W-:Y:S01]  /*11fa0*/  F2FP.F16.F32.PACK_AB R49, R189, R188 ;  /* 0x000000bcbd31723e */ /* 0x020fe200000000ff */
        /* <DEDUP_REMOVED lines=13> */
[----:B------:R-:W-:Y:S07]  /*12080*/  FADD.FTZ R141, R141, R64 ;  /* 0x000000408d8d7221 */ /* 0x000fee0000010000 */
[----:B------:R-:W-:Y:S01]  /*12090*/  MUFU.EX2 R182, R182 ;  /* 0x000000b600b67308 */ /* 0x000fe20000000800 */
[----:B------:R-:W-:Y:S01]  /*120a0*/  FADD.FTZ R144, R137, R144 ;  /* 0x0000009089907221 */ /* 0x000fe20000010000 */
[-C--:B------:R-:W-:Y:S08]  /*120b0*/  HMMA.16816.F32 R4, R44, R52.reuse, R4 ;  /* 0x000000342c04723c */ /* 0x080ff00000001804 */
[----:B------:R-:W-:Y:S01]  /*120c0*/  MUFU.EX2 R179, R179 ;  /* 0x000000b300b37308 */ /* 0x000fe20000000800 */
[----:B------:R-:W-:Y:S01]  /*120d0*/  FADD.FTZ R143, R143, R150 ;  /* 0x000000968f8f7221 */ /* 0x000fe20000010000 */
[----:B------:R-:W-:Y:S01]  /*120e0*/  FADD.FTZ R133, R133, R144 ;  /* 0x0000009085857221 */ /* 0x000fe20000010000 */
[----:B------:R-:W-:Y:S07]  /*120f0*/  FADD.FTZ R141, R140, R141 ;  /* 0x0000008d8c8d7221 */ /* 0x000fee0000010000 */
[----:B------:R-:W-:Y:S01]  /*12100*/  MUFU.EX2 R181, R181 ;  /* 0x000000b500b57308 */ /* 0x000fe20000000800 */
[----:B------:R-:W-:Y:S01]  /*12110*/  ISETP.GT.AND P0, PT, R250, R229, PT ;  /* 0x000000e5fa00720c */ /* 0x000fe20003f04270 */
[C---:B------:R-:W-:Y:S08]  /*12120*/  HMMA.16816.F32 R8, R48.reuse, R52, R8 ;  /* 0x000000343008723c */ /* 0x040ff00000001808 */
[----:B------:R1:W-:Y:S01]  /*12130*/  MUFU.EX2 R174, R191 ;  /* 0x000000bf00ae7308 */ /* 0x0003e20000000800 */
[----:B------:R-:W-:Y:S01]  /*12140*/  FADD.FTZ R132, R132, R133 ;  /* 0x0000008584847221 */ /* 0x000fe20000010000 */
[----:B------:R-:W-:Y:S08]  /*12150*/  FADD.FTZ R136, R136, R141 ;  /* 0x0000008d88887221 */ /* 0x000ff00000010000 */
[----:B------:R-:W3:Y:S01]  /*12160*/  MUFU.EX2 R187, R187 ;  /* 0x000000bb00bb7308 */ /* 0x000ee20000000800 */
[----:B------:R-:W-:Y:S01]  /*12170*/  VIADD R250, R250, 0xffffffff ;  /* 0xfffffffffafa7836 */ /* 0x000fe20000000000 */
[-C--:B------:R-:W-:Y:S08]  /*12180*/  HMMA.16816.F32 R12, R48, R54.reuse, R12 ;  /* 0x00000036300c723c */ /* 0x080ff0000000180c */
[----:B------:R4:W-:Y:S01]  /*12190*/  MUFU.EX2 R121, R175 ;  /* 0x000000af00797308 */ /* 0x0009e20000000800 */
[----:B------:R-:W-:Y:S01]  /*121a0*/  FADD.FTZ R159, R159, R132 ;  /* 0x000000849f9f7221 */ /* 0x000fe20000010000 */
[----:B------:R-:W-:Y:S01]  /*121b0*/  FADD.FTZ R127, R127, R136 ;  /* 0x000000887f7f7221 */ /* 0x000fe20000010000 */
[----:B------:R-:W-:Y:S07]  /*121c0*/  FADD.FTZ R142, R142, R143 ;  /* 0x0000008f8e8e7221 */ /* 0x000fee0000010000 */
[----:B------:R-:W-:Y:S01]  /*121d0*/  MUFU.EX2 R117, R117 ;  /* 0x0000007500757308 */ /* 0x000fe20000000800 */
[----:B------:R-:W-:Y:S01]  /*121e0*/  FADD.FTZ R152, R152, R159 ;  /* 0x0000009f98987221 */ /* 0x000fe20000010000 */
[C---:B------:R-:W-:Y:S01]  /*121f0*/  HMMA.16816.F32 R16, R44.reuse, R54, R16 ;  /* 0x000000362c10723c */ /* 0x040fe20000001810 */
[----:B------:R-:W5:Y:S07]  /*12200*/  LDSM.16.MT88.4 R52, [R214+0x5000] ;  /* 0x00500000d634783b */ /* 0x000f6e0000004200 */
[----:B------:R-:W-:Y:S01]  /*12210*/  MUFU.EX2 R96, R96 ;  /* 0x0000006000607308 */ /* 0x000fe20000000800 */
[----:B-1----:R-:W-:Y:S01]  /*12220*/  FFMA.FTZ R191, R116, UR4, -R115 ;  /* 0x0000000474bf7c23 */ /* 0x002fe20008010873 */
[----:B------:R-:W-:Y:S01]  /*12230*/  FADD.FTZ R151, R151, R152 ;  /* 0x0000009897977221 */ /* 0x000fe20000010000 */
[----:B------:R-:W-:Y:S01]  /*12240*/  FADD.FTZ R154, R154, R127 ;  /* 0x0000007f9a9a7221 */ /* 0x000fe20000010000 */
[----:B------:R-:W-:Y:S01]  /*12250*/  FADD.FTZ R142, R139, R142 ;  /* 0x0000008e8b8e7221 */ /* 0x000fe20000010000 */
[-C--:B--2---:R-:W-:Y:S05]  /*12260*/  HMMA.16816.F32 R20, R44, R56.reuse, R20 ;  /* 0x000000382c14723c */ /* 0x084fea0000001814 */
[----:B------:R-:W1:Y:S01]  /*12270*/  MUFU.EX2 R93, R93 ;  /* 0x0000005d005d7308 */ /* 0x000e620000000800 */
[----:B------:R-:W-:Y:S01]  /*12280*/  FADD.FTZ R151, R148, R151 ;  /* 0x0000009794977221 */ /* 0x000fe20000010000 */
[----:B----4-:R-:W-:Y:S01]  /*12290*/  FFMA.FTZ R175, R111, UR4, -R115 ;  /* 0x000000046faf7c23 */ /* 0x010fe20008010873 */
[----:B------:R-:W-:Y:S07]  /*122a0*/  FADD.FTZ R154, R145, R154 ;  /* 0x0000009a919a7221 */ /* 0x000fee0000010000 */
[----:B------:R-:W-:Y:S01]  /*122b0*/  MUFU.EX2 R111, R191 ;  /* 0x000000bf006f7308 */ /* 0x000fe20000000800 */
[----:B------:R-:W-:Y:S01]  /*122c0*/  FADD.FTZ R188, R188, R151 ;  /* 0x00000097bcbc7221 */ /* 0x000fe20000010000 */
[C---:B------:R-:W-:Y:S08]  /*122d0*/  HMMA.16816.F32 R24, R48.reuse, R56, R24 ;  /* 0x000000383018723c */ /* 0x040ff00000001818 */
[----:B------:R-:W-:Y:S01]  /*122e0*/  MUFU.EX2 R94, R94 ;  /* 0x0000005e005e7308 */ /* 0x000fe20000000800 */
[----:B------:R-:W-:Y:S01]  /*122f0*/  FFMA.FTZ R57, R170, UR4, -R99 ;  /* 0x00000004aa397c23 */ /* 0x000fe20008010863 */
[----:B------:R-:W-:Y:S08]  /*12300*/  FFMA.FTZ R56, R177, UR4, -R98 ;  /* 0x00000004b1387c23 */ /* 0x000ff00008010862 */
[----:B------:R2:W-:Y:S01]  /*12310*/  MUFU.EX2 R170, R180 ;  /* 0x000000b400aa7308 */ /* 0x0005e20000000800 */
[----:B------:R-:W-:Y:S01]  /*12320*/  FADD.FTZ R147, R147, R154 ;  /* 0x0000009a93937221 */ /* 0x000fe20000010000 */
[-C--:B------:R-:W-:Y:S08]  /*12330*/  HMMA.16816.F32 R28, R48, R58.reuse, R28 ;  /* 0x0000003a301c723c */ /* 0x080ff0000000181c */
[----:B------:R-:W4:Y:S01]  /*12340*/  MUFU.EX2 R177, R57 ;  /* 0x0000003900b17308 */ /* 0x000f220000000800 */
[----:B------:R-:W-:Y:S01]  /*12350*/  F2FP.F16.F32.PACK_AB R51, R171, R172 ;  /* 0x000000acab33723e */ /* 0x000fe200000000ff */
[----:B------:R-:W-:Y:S01]  /*12360*/  FADD.FTZ R146, R146, R147 ;  /* 0x0000009392927221 */ /* 0x000fe20000010000 */
[----:B---3--:R-:W-:Y:S07]  /*12370*/  F2FP.F16.F32.PACK_AB R48, R187, R174 ;  /* 0x000000aebb30723e */ /* 0x008fee00000000ff */
[----:B------:R3:W5:Y:S01]  /*12380*/  MUFU.EX2 R178, R56 ;  /* 0x0000003800b27308 */ /* 0x0007620000000800 */
[----:B-1----:R-:W-:Y:S01]  /*12390*/  F2FP.F16.F32.PACK_AB R136, R93, R96 ;  /* 0x000000605d88723e */ /* 0x002fe200000000ff */
[----:B------:R-:W-:Y:S08]  /*123a0*/  HMMA.16816.F32 R32, R44, R58, R32 ;  /* 0x0000003a2c20723c */ /* 0x000ff00000001820 */
[----:B------:R-:W-:Y:S01]  /*123b0*/  MUFU.EX2 R82, R82 ;  /* 0x0000005200527308 */ /* 0x000fe20000000800 */
[----:B------:R-:W-:Y:S01]  /*123c0*/  F2FP.F16.F32.PACK_AB R44, R183, R190 ;  /* 0x000000beb72c723e */ /* 0x000fe200000000ff */
[--C-:B--2---:R-:W-:Y:S01]  /*123d0*/  FFMA.FTZ R180, R114, UR4, -R115.reuse ;  /* 0x0000000472b47c23 */ /* 0x104fe20008010873 */
[----:B------:R-:W-:Y:S01]  /*123e0*/  F2FP.F16.F32.PACK_AB R45, R184, R185 ;  /* 0x000000b9b82d723e */ /* 0x000fe200000000ff */
[--C-:B------:R-:W-:Y:S01]  /*123f0*/  FFMA.FTZ R114, R103, UR4, -R115.reuse ;  /* 0x0000000467727c23 */ /* 0x100fe20008010873 */
[----:B------:R-:W-:Y:S01]  /*12400*/  F2FP.F16.F32.PACK_AB R46, R179, R182 ;  /* 0x000000b6b32e723e */ /* 0x000fe200000000ff */
[----:B------:R-:W-:Y:S01]  /*12410*/  FFMA.FTZ R103, R102, UR4, -R115 ;  /* 0x0000000466677c23 */ /* 0x000fe20008010873 */
[----:B------:R-:W-:Y:S03]  /*12420*/  F2FP.F16.F32.PACK_AB R47, R176, R181 ;  /* 0x000000b5b02f723e */ /* 0x000fe600000000ff */
[----:B------:R1:W-:Y:S01]  /*12430*/  MUFU.EX2 R102, R168 ;  /* 0x000000a800667308 */ /* 0x0003e20000000800 */
[----:B---3--:R-:W2:Y:S01]  /*12440*/  LDSM.16.MT88.4 R56, [R212+0x5000] ;  /* 0x00500000d438783b */ /* 0x008ea20000004200 */
[----:B----4-:R-:W-:Y:S01]  /*12450*/  F2FP.F16.F32.PACK_AB R50, R177, R170 ;  /* 0x000000aab132723e */ /* 0x010fe200000000ff */
[----:B------:R-:W-:Y:S01]  /*12460*/  FADD.FTZ R165, R165, R146 ;  /* 0x00000092a5a57221 */ /* 0x000fe20000010000 */
[----:B-----5:R-:W-:Y:S06]  /*12470*/  F2FP.F16.F32.PACK_AB R49, R173, R178 ;  /* 0x000000b2ad31723e */ /* 0x020fec00000000ff */
[----:B------:R-:W-:Y:S01]  /*12480*/  MUFU.EX2 R103, R103 ;  /* 0x0000006700677308 */ /* 0x000fe20000000800 */
[-C--:B------:R-:W-:Y:S03]  /*12490*/  HMMA.16816.F32 R4, R44, R52.reuse, R4 ;  /* 0x000000342c04723c */ /* 0x080fe60000001804 */
[----:B------:R-:W-:Y:S06]  /*124a0*/  FADD.FTZ R165, R164, R165 ;  /* 0x000000a5a4a57221 */ /* 0x000fec0000010000 */
[----:B------:R-:W-:Y:S01]  /*124b0*/  MUFU.EX2 R81, R81 ;  /* 0x0000005100517308 */ /* 0x000fe20000000800 */
[----:B------:R-:W-:Y:S01]  /*124c0*/  FADD.FTZ R163, R163, R142 ;  /* 0x0000008ea3a37221 */ /* 0x000fe20000010000 */
[----:B------:R-:W-:Y:S01]  /*124d0*/  FADD.FTZ R189, R189, R188 ;  /* 0x000000bcbdbd7221 */ /* 0x000fe20000010000 */
[----:B------:R-:W-:Y:S01]  /*124e0*/  FADD.FTZ R166, R166, R165 ;  /* 0x000000a5a6a67221 */ /* 0x000fe20000010000 */
[C---:B------:R-:W-:Y:S04]  /*124f0*/  HMMA.16816.F32 R8, R48.reuse, R52, R8 ;  /* 0x000000343008723c */ /* 0x040fe80000001808 */
[--C-:B------:R-:W-:Y:S01]  /*12500*/  FFMA.FTZ R52, R122, UR4, -R115.reuse ;  /* 0x000000047a347c23 */ /* 0x100fe20008010873 */
[--C-:B------:R-:W-:Y:S01]  /*12510*/  FFMA.FTZ R53, R131, UR4, -R126.reuse ;  /* 0x0000000483357c23 */ /* 0x100fe2000801087e */
[--C-:B------:R-:W-:Y:S01]  /*12520*/  FFMA.FTZ R122, R118, UR4, -R126.reuse ;  /* 0x00000004767a7c23 */ /* 0x100fe2000801087e */
[--C-:B------:R-:W-:Y:S01]  /*12530*/  FFMA.FTZ R131, R112, UR4, -R115.reuse ;  /* 0x0000000470837c23 */ /* 0x100fe20008010873 */
[-C--:B------:R-:W-:Y:S01]  /*12540*/  HMMA.16816.F32 R12, R48, R54.reuse, R12 ;  /* 0x00000036300c723c */ /* 0x080fe2000000180c */
[----:B------:R-:W3:Y:S02]  /*12550*/  MUFU.EX2 R118, R53 ;  /* 0x0000003500767308 */ /* 0x000ee40000000800 */
[--C-:B------:R-:W-:Y:S01]  /*12560*/  FFMA.FTZ R112, R110, UR4, -R115.reuse ;  /* 0x000000046e707c23 */ /* 0x100fe20008010873 */
[----:B------:R-:W-:Y:S07]  /*12570*/  FFMA.FTZ R126, R119, UR4, -R126 ;  /* 0x00000004777e7c23 */ /* 0x000fee000801087e */
[----:B------:R4:W-:Y:S01]  /*12580*/  MUFU.EX2 R116, R52 ;  /* 0x0000003400747308 */ /* 0x0009e20000000800 */
[--C-:B------:R-:W-:Y:S01]  /*12590*/  FFMA.FTZ R119, R109, UR4, -R115.reuse ;  /* 0x000000046d777c23 */ /* 0x100fe20008010873 */
[--C-:B------:R-:W-:Y:S01]  /*125a0*/  FFMA.FTZ R110, R101, UR4, -R115.reuse ;  /* 0x00000004656e7c23 */ /* 0x100fe20008010873 */
[C---:B------:R-:W-:Y:S07]  /*125b0*/  HMMA.16816.F32 R16, R44.reuse, R54, R16 ;  /* 0x000000362c10723c */ /* 0x040fee0000001810 */
[----:B------:R5:W5:Y:S01]  /*125c0*/  MUFU.EX2 R109, R169 ;  /* 0x000000a9006d7308 */ /* 0x000b620000000800 */
[--C-:B-1----:R-:W-:Y:S09]  /*125d0*/  FFMA.FTZ R168, R84, UR4, -R98.reuse ;  /* 0x0000000454a87c23 */ /* 0x102ff20008010862 */
[----:B------:R-:W-:Y:S01]  /*125e0*/  MUFU.EX2 R38, R131 ;  /* 0x0000008300267308 */ /* 0x000fe20000000800 */
[--C-:B------:R-:W-:Y:S01]  /*125f0*/  FFMA.FTZ R84, R43, UR4, -R98.reuse ;  /* 0x000000042b547c23 */ /* 0x100fe20008010862 */
[----:B---3--:R-:W-:Y:S01]  /*12600*/  F2FP.F16.F32.PACK_AB R40, R118, R121 ;  /* 0x000000797628723e */ /* 0x008fe200000000ff */
[----:B------:R-:W-:Y:S07]  /*12610*/  FFMA.FTZ R115, R104, UR4, -R115 ;  /* 0x0000000468737c23 */ /* 0x000fee0008010873 */
[----:B------:R-:W-:Y:S01]  /*12620*/  MUFU.EX2 R37, R119 ;  /* 0x0000007700257308 */ /* 0x000fe20000000800 */
[--C-:B------:R-:W-:Y:S01]  /*12630*/  FFMA.FTZ R104, R87, UR4, -R99.reuse ;  /* 0x0000000457687c23 */ /* 0x100fe20008010863 */
[-C--:B--2---:R-:W-:Y:S01]  /*12640*/  HMMA.16816.F32 R20, R44, R56.reuse, R20 ;  /* 0x000000382c14723c */ /* 0x084fe20000001814 */
[----:B----4-:R-:W1:Y:S07]  /*12650*/  LDSM.16.MT88.4 R52, [R214+0x5400] ;  /* 0x00540000d634783b */ /* 0x010e6e0000004200 */
[----:B------:R-:W-:Y:S01]  /*12660*/  MUFU.EX2 R101, R180 ;  /* 0x000000b400657308 */ /* 0x000fe20000000800 */
[--C-:B------:R-:W-:Y:S01]  /*12670*/  FFMA.FTZ R87, R83, UR4, -R99.reuse ;  /* 0x0000000453577c23 */ /* 0x100fe20008010863 */
[--C-:B-----5:R-:W-:Y:S01]  /*12680*/  FFMA.FTZ R169, R89, UR4, -R99.reuse ;  /* 0x0000000459a97c23 */ /* 0x120fe20008010863 */
[--C-:B------:R-:W-:Y:S07]  /*12690*/  FFMA.FTZ R89, R85, UR4, -R99.reuse ;  /* 0x0000000455597c23 */ /* 0x100fee0008010863 */
[----:B------:R-:W-:Y:S01]  /*126a0*/  MUFU.EX2 R83, R104 ;  /* 0x0000006800537308 */ /* 0x000fe20000000800 */
[--C-:B------:R-:W-:Y:S01]  /*126b0*/  FFMA.FTZ R85, R86, UR4, -R99.reuse ;  /* 0x0000000456557c23 */ /* 0x100fe20008010863 */
[C---:B------:R-:W-:Y:S08]  /*126c0*/  HMMA.16816.F32 R24, R48.reuse, R56, R24 ;  /* 0x000000383018723c */ /* 0x040ff00000001818 */
[----:B------:R2:W3:Y:S01]  /*126d0*/  MUFU.EX2 R56, R175 ;  /* 0x000000af00387308 */ /* 0x0004e20000000800 */
[--C-:B------:R-:W-:Y:S01]  /*126e0*/  FFMA.FTZ R57, R92, UR4, -R99.reuse ;  /* 0x000000045c397c23 */ /* 0x100fe20008010863 */
[--C-:B------:R-:W-:Y:S01]  /*126f0*/  FFMA.FTZ R92, R90, UR4, -R99.reuse ;  /* 0x000000045a5c7c23 */ /* 0x100fe20008010863 */
[--C-:B------:R-:W-:Y:S07]  /*12700*/  FFMA.FTZ R90, R88, UR4, -R99.reuse ;  /* 0x00000004585a7c23 */ /* 0x100fee0008010863 */
[----:B------:R-:W-:Y:S01]  /*12710*/  MUFU.EX2 R61, R89 ;  /* 0x00000059003d7308 */ /* 0x000fe20000000800 */
[-C--:B------:R-:W-:Y:S09]  /*12720*/  HMMA.16816.F32 R28, R48, R58.reuse, R28 ;  /* 0x0000003a301c723c */ /* 0x080ff2000000181c */
[----:B------:R4:W5:Y:S01]  /*12730*/  MUFU.EX2 R86, R92 ;  /* 0x0000005c00567308 */ /* 0x0009620000000800 */
[--C-:B------:R-:W-:Y:S01]  /*12740*/  FFMA.FTZ R48, R79, UR4, -R98.reuse ;  /* 0x000000044f307c23 */ /* 0x100fe20008010862 */
[--C-:B------:R-:W-:Y:S01]  /*12750*/  FFMA.FTZ R79, R76, UR4, -R98.reuse ;  /* 0x000000044c4f7c23 */ /* 0x100fe20008010862 */
[----:B------:R-:W-:Y:S07]  /*12760*/  FFMA.FTZ R99, R91, UR4, -R99 ;  /* 0x000000045b637c23 */ /* 0x000fee0008010863 */
[----:B------:R1:W-:Y:S01]  /*12770*/  MUFU.EX2 R88, R169 ;  /* 0x000000a900587308 */ /* 0x0003e20000000800 */
[----:B------:R-:W-:Y:S09]  /*12780*/  HMMA.16816.F32 R32, R44, R58, R32 ;  /* 0x0000003a2c20723c */ /* 0x000ff20000001820 */
[----:B------:R-:W1:Y:S01]  /*12790*/  MUFU.EX2 R57, R57 ;  /* 0x0000003900397308 */ /* 0x000e620000000800 */
[--C-:B--2---:R-:W-:Y:S01]  /*127a0*/  FFMA.FTZ R175, R80, UR4, -R98.reuse ;  /* 0x0000000450af7c23 */ /* 0x104fe20008010862 */
[--C-:B------:R-:W-:Y:S01]  /*127b0*/  FFMA.FTZ R91, R78, UR4, -R98.reuse ;  /* 0x000000044e5b7c23 */ /* 0x100fe20008010862 */
[--C-:B------:R-:W-:Y:S07]  /*127c0*/  FFMA.FTZ R78, R42, UR4, -R98.reuse ;  /* 0x000000042a4e7c23 */ /* 0x100fee0008010862 */
[----:B------:R-:W-:Y:S01]  /*127d0*/  MUFU.EX2 R80, R168 ;  /* 0x000000a800507308 */ /* 0x000fe20000000800 */
[----:B------:R-:W-:Y:S01]  /*127e0*/  F2FP.F16.F32.PACK_AB R42, R102, R109 ;  /* 0x0000006d662a723e */ /* 0x000fe200000000ff */
[--C-:B----4-:R-:W-:Y:S01]  /*127f0*/  FFMA.FTZ R92, R75, UR4, -R98.reuse ;  /* 0x000000044b5c7c23 */ /* 0x110fe20008010862 */
[----:B---3--:R-:W-:Y:S07]  /*12800*/  F2FP.F16.F32.PACK_AB R43, R56, R101 ;  /* 0x00000065382b723e */ /* 0x008fee00000000ff */
[----:B------:R2:W3:Y:S01]  /*12810*/  MUFU.EX2 R75, R48 ;  /* 0x00000030004b7308 */ /* 0x0004e20000000800 */
[----:B-----5:R-:W-:Y:S01]  /*12820*/  F2FP.F16.F32.PACK_AB R46, R83, R86 ;  /* 0x00000056532e723e */ /* 0x020fe200000000ff */
[--C-:B-1----:R-:W-:Y:S01]  /*12830*/  FFMA.FTZ R169, R77, UR4, -R98.reuse ;  /* 0x000000044da97c23 */ /* 0x102fe20008010862 */
[----:B------:R-:W-:Y:S07]  /*12840*/  FFMA.FTZ R98, R41, UR4, -R98 ;  /* 0x0000000429627c23 */ /* 0x000fee0008010862 */
[----:B------:R-:W-:Y:S01]  /*12850*/  MUFU.EX2 R77, R175 ;  /* 0x000000af004d7308 */ /* 0x000fe20000000800 */
[----:B------:R-:W-:Y:S01]  /*12860*/  F2FP.F16.F32.PACK_AB R41, R111, R116 ;  /* 0x000000746f29723e */ /* 0x000fe200000000ff */
[----:B------:R-:W-:Y:S01]  /*12870*/  FADD.FTZ R160, R160, R163 ;  /* 0x000000a3a0a07221 */ /* 0x000fe20000010000 */
[----:B------:R-:W-:Y:S07]  /*12880*/  F2FP.F16.F32.PACK_AB R44, R88, R57 ;  /* 0x00000039582c723e */ /* 0x000fee00000000ff */
[----:B------:R-:W1:Y:S01]  /*12890*/  MUFU.EX2 R76, R169 ;  /* 0x000000a9004c7308 */ /* 0x000e620000000800 */
[----:B------:R-:W-:Y:S01]  /*128a0*/  F2FP.F16.F32.PACK_AB R137, R81, R82 ;  /* 0x000000525189723e */ /* 0x000fe200000000ff */
[----:B------:R-:W-:Y:S01]  /*128b0*/  FADD.FTZ R161, R161, R166 ;  /* 0x000000a6a1a17221 */ /* 0x000fe20000010000 */
[----:B------:R-:W-:Y:S01]  /*128c0*/  FADD.FTZ R157, R157, R160 ;  /* 0x000000a09d9d7221 */ /* 0x000fe20000010000 */
[-C--:B------:R-:W-:Y:S06]  /*128d0*/  HMMA.16816.F32 R4, R40, R52.reuse, R4 ;  /* 0x000000342804723c */ /* 0x080fec0000001804 */
[----:B------:R-:W-:Y:S01]  /*128e0*/  MUFU.EX2 R58, R130 ;  /* 0x00000082003a7308 */ /* 0x000fe20000000800 */
[----:B--2---:R-:W2:Y:S01]  /*128f0*/  LDSM.16.MT88.4 R48, [R212+0x5400] ;  /* 0x00540000d430783b */ /* 0x004ea20000004200 */
[----:B---3--:R-:W-:Y:S08]  /*12900*/  F2FP.F16.F32.PACK_AB R45, R75, R80 ;  /* 0x000000504b2d723e */ /* 0x008ff000000000ff */
[----:B------:R-:W-:Y:S01]  /*12910*/  MUFU.EX2 R59, R123 ;  /* 0x0000007b003b7308 */ /* 0x000fe20000000800 */
[----:B------:R-:W-:Y:S01]  /*12920*/  FADD.FTZ R174, R174, R161 ;  /* 0x000000a1aeae7221 */ /* 0x000fe20000010000 */
[----:B------:R-:W-:Y:S01]  /*12930*/  FADD.FTZ R156, R156, R157 ;  /* 0x0000009d9c9c7221 */ /* 0x000fe20000010000 */
[----:B------:R-:W-:Y:S01]  /*12940*/  FADD.FTZ R186, R186, R189 ;  /* 0x000000bdbaba7221 */ /* 0x000fe20000010000 */
[----:B-1----:R-:W-:Y:S06]  /*12950*/  F2FP.F16.F32.PACK_AB R47, R76, R77 ;  /* 0x0000004d4c2f723e */ /* 0x002fec00000000ff */
[----:B------:R-:W1:Y:S01]  /*12960*/  MUFU.EX2 R62, R90 ;  /* 0x0000005a003e7308 */ /* 0x000e620000000800 */
[----:B------:R-:W-:Y:S01]  /*12970*/  FADD.FTZ R185, R185, R156 ;  /* 0x0000009cb9b97221 */ /* 0x000fe20000010000 */
[----:B------:R-:W-:Y:S01]  /*12980*/  FADD.FTZ R167, R167, R186 ;  /* 0x000000baa7a77221 */ /* 0x000fe20000010000 */
[----:B------:R-:W-:Y:S07]  /*12990*/  FADD.FTZ R187, R187, R174 ;  /* 0x000000aebbbb7221 */ /* 0x000fee0000010000 */
[----:B------:R-:W-:Y:S01]  /*129a0*/  MUFU.EX2 R64, R85 ;  /* 0x0000005500407308 */ /* 0x000fe20000000800 */
[----:B------:R-:W-:Y:S01]  /*129b0*/  FADD.FTZ R184, R184, R185 ;  /* 0x000000b9b8b87221 */ /* 0x000fe20000010000 */
[C---:B------:R-:W-:Y:S08]  /*129c0*/  HMMA.16816.F32 R8, R44.reuse, R52, R8 ;  /* 0x000000342c08723c */ /* 0x040ff00000001808 */
[----:B------:R-:W3:Y:S01]  /*129d0*/  MUFU.EX2 R87, R87 ;  /* 0x0000005700577308 */ /* 0x000ee20000000800 */
[----:B------:R-:W-:Y:S01]  /*129e0*/  FADD.FTZ R53, R60, R63 ;  /* 0x0000003f3c357221 */ /* 0x000fe20000010000 */
[----:B------:R-:W-:Y:S08]  /*129f0*/  FADD.FTZ R178, R178, R167 ;  /* 0x000000a7b2b27221 */ /* 0x000ff00000010000 */
        /* <DEDUP_REMOVED lines=8> */
[----:B------:R-:W-:Y:S01]  /*12a80*/  FADD.FTZ R95, R95, R100 ;  /* 0x000000645f5f7221 */ /* 0x000fe20000010000 */
[C---:B------:R-:W-:Y:S01]  /*12a90*/  HMMA.16816.F32 R16, R40.reuse, R54, R16 ;  /* 0x000000362810723c */ /* 0x040fe20000001810 */
[----:B------:R-:W4:Y:S07]  /*12aa0*/  LDSM.16.MT88.4 R52, [R214+0x5800] ;  /* 0x00580000d634783b */ /* 0x000f2e0000004200 */
[----:B------:R-:W5:Y:S01]  /*12ab0*/  MUFU.EX2 R92, R92 ;  /* 0x0000005c005c7308 */ /* 0x000f620000000800 */
[----:B------:R-:W-:Y:S01]  /*12ac0*/  FADD.FTZ R108, R108, R95 ;  /* 0x0000005f6c6c7221 */ /* 0x000fe20000010000 */
[----:B------:R-:W-:Y:S08]  /*12ad0*/  FADD.FTZ R172, R172, R173 ;  /* 0x000000adacac7221 */ /* 0x000ff00000010000 */
[----:B------:R-:W-:Y:S01]  /*12ae0*/  MUFU.EX2 R79, R79 ;  /* 0x0000004f004f7308 */ /* 0x000fe20000000800 */
[----:B------:R-:W-:Y:S01]  /*12af0*/  FADD.FTZ R181, R176, R181 ;  /* 0x000000b5b0b57221 */ /* 0x000fe20000010000 */
[----:B------:R-:W-:Y:S01]  /*12b00*/  FADD.FTZ R108, R113, R108 ;  /* 0x0000006c716c7221 */ /* 0x000fe20000010000 */
[-C--:B--2---:R-:W-:Y:S07]  /*12b10*/  HMMA.16816.F32 R20, R40, R48.reuse, R20 ;  /* 0x000000302814723c */ /* 0x084fee0000001814 */
[----:B------:R-:W2:Y:S01]  /*12b20*/  MUFU.EX2 R84, R84 ;  /* 0x0000005400547308 */ /* 0x000ea20000000800 */
[----:B------:R-:W-:Y:S01]  /*12b30*/  FADD.FTZ R149, R149, R108 ;  /* 0x0000006c95957221 */ /* 0x000fe20000010000 */
[----:B------:R-:W-:Y:S08]  /*12b40*/  FADD.FTZ R170, R177, R170 ;  /* 0x000000aab1aa7221 */ /* 0x000ff00000010000 */
[----:B------:R-:W4:Y:S01]  /*12b50*/  MUFU.EX2 R122, R122 ;  /* 0x0000007a007a7308 */ /* 0x000f220000000800 */
[----:B------:R-:W-:Y:S01]  /*12b60*/  FADD.FTZ R171, R171, R172 ;  /* 0x000000acabab7221 */ /* 0x000fe20000010000 */
[----:B------:R-:W-:Y:S01]  /*12b70*/  FADD.FTZ R149, R138, R149 ;  /* 0x000000958a957221 */ /* 0x000fe20000010000 */
[C---:B------:R-:W-:Y:S07]  /*12b80*/  HMMA.16816.F32 R24, R44.reuse, R48, R24 ;  /* 0x000000302c18723c */ /* 0x040fee0000001818 */
[----:B------:R-:W4:Y:S01]  /*12b90*/  MUFU.EX2 R110, R110 ;  /* 0x0000006e006e7308 */ /* 0x000f220000000800 */
[----:B------:R-:W-:Y:S01]  /*12ba0*/  FADD.FTZ R134, R134, R149 ;  /* 0x0000009586867221 */ /* 0x000fe20000010000 */
[----:B------:R-:W-:Y:S01]  /*12bb0*/  FADD.FTZ R116, R116, R181 ;  /* 0x000000b574747221 */ /* 0x000fe20000010000 */
[----:B------:R-:W-:Y:S07]  /*12bc0*/  LDSM.16.MT88.4 R148, [R214+0x5c00] ;  /* 0x005c0000d694783b */ /* 0x000fee0000004200 */
[----:B------:R-:W-:Y:S01]  /*12bd0*/  MUFU.EX2 R126, R126 ;  /* 0x0000007e007e7308 */ /* 0x000fe20000000800 */
[-C--:B------:R-:W-:Y:S03]  /*12be0*/  HMMA.16816.F32 R28, R44, R50.reuse, R28 ;  /* 0x000000322c1c723c */ /* 0x080fe6000000181c */
[----:B-1----:R-:W-:Y:S06]  /*12bf0*/  F2FP.F16.F32.PACK_AB R44, R61, R62 ;  /* 0x0000003e3d2c723e */ /* 0x002fec00000000ff */
[----:B------:R-:W-:Y:S01]  /*12c00*/  MUFU.EX2 R115, R115 ;  /* 0x0000007300737308 */ /* 0x000fe20000000800 */
[----:B---3--:R-:W-:Y:S01]  /*12c10*/  F2FP.F16.F32.PACK_AB R46, R87, R64 ;  /* 0x00000040572e723e */ /* 0x008fe200000000ff */
[----:B------:R-:W-:Y:S01]  /*12c20*/  FADD.FTZ R135, R135, R134 ;  /* 0x0000008687877221 */ /* 0x000fe20000010000 */
[----:B-----5:R-:W-:Y:S01]  /*12c30*/  F2FP.F16.F32.PACK_AB R45, R92, R91 ;  /* 0x0000005b5c2d723e */ /* 0x020fe200000000ff */
[----:B------:R-:W-:Y:S01]  /*12c40*/  HMMA.16816.F32 R32, R40, R50, R32 ;  /* 0x000000322820723c */ /* 0x000fe20000001820 */
[----:B------:R-:W1:Y:S05]  /*12c50*/  LDSM.16.MT88.4 R48, [R212+0x5800] ;  /* 0x00580000d430783b */ /* 0x000e6a0000004200 */
[----:B------:R-:W3:Y:S01]  /*12c60*/  MUFU.EX2 R99, R99 ;  /* 0x0000006300637308 */ /* 0x000ee20000000800 */
[----:B------:R-:W-:Y:S01]  /*12c70*/  F2FP.F16.F32.PACK_AB R40, R39, R58 ;  /* 0x0000003a2728723e */ /* 0x000fe200000000ff */
[----:B------:R-:W-:Y:S01]  /*12c80*/  FADD.FTZ R162, R162, R135 ;  /* 0x00000087a2a27221 */ /* 0x000fe20000010000 */
[----:B------:R-:W-:Y:S07]  /*12c90*/  F2FP.F16.F32.PACK_AB R41, R37, R38 ;  /* 0x000000262529723e */ /* 0x000fee00000000ff */
[----:B------:R-:W-:Y:S01]  /*12ca0*/  MUFU.EX2 R78, R78 ;  /* 0x0000004e004e7308 */ /* 0x000fe20000000800 */
[----:B------:R-:W-:Y:S01]  /*12cb0*/  F2FP.F16.F32.PACK_AB R42, R59, R66 ;  /* 0x000000423b2a723e */ /* 0x000fe200000000ff */
[----:B------:R-:W-:Y:S01]  /*12cc0*/  FADD.FTZ R162, R155, R162 ;  /* 0x000000a29ba27221 */ /* 0x000fe20000010000 */
[----:B------:R-:W-:Y:S01]  /*12cd0*/  F2FP.F16.F32.PACK_AB R43, R60, R63 ;  /* 0x0000003f3c2b723e */ /* 0x000fe200000000ff */
[----:B------:R-:W-:Y:S01]  /*12ce0*/  FADD.FTZ R57, R57, R170 ;  /* 0x000000aa39397221 */ /* 0x000fe20000010000 */
[----:B--2---:R-:W-:Y:S01]  /*12cf0*/  F2FP.F16.F32.PACK_AB R47, R84, R79 ;  /* 0x0000004f542f723e */ /* 0x004fe200000000ff */
[----:B------:R-:W-:Y:S01]  /*12d00*/  FADD.FTZ R153, R153, R162 ;  /* 0x000000a299997221 */ /* 0x000fe20000010000 */
[----:B----4-:R-:W-:Y:S01]  /*12d10*/  F2FP.F16.F32.PACK_AB R132, R117, R122 ;  /* 0x0000007a7584723e */ /* 0x010fe200000000ff */
[----:B------:R-:W-:Y:S01]  /*12d20*/  FADD.FTZ R80, R80, R171 ;  /* 0x000000ab50507221 */ /* 0x000fe20000010000 */
[----:B------:R-:W-:Y:S01]  /*12d30*/  F2FP.F16.F32.PACK_AB R133, R110, R103 ;  /* 0x000000676e85723e */ /* 0x000fe200000000ff */
[-C--:B------:R-:W-:Y:S03]  /*12d40*/  HMMA.16816.F32 R4, R40, R52.reuse, R4 ;  /* 0x000000342804723c */ /* 0x080fe60000001804 */
[----:B---3--:R-:W-:Y:S01]  /*12d50*/  F2FP.F16.F32.PACK_AB R138, R99, R94 ;  /* 0x0000005e638a723e */ /* 0x008fe200000000ff */
[----:B------:R-:W-:Y:S01]  /*12d60*/  FADD.FTZ R153, R158, R153 ;  /* 0x000000999e997221 */ /* 0x000fe20000010000 */
[----:B------:R-:W-:Y:S01]  /*12d70*/  FADD.FTZ R116, R111, R116 ;  /* 0x000000746f747221 */ /* 0x000fe20000010000 */
[----:B------:R-:W-:Y:S01]  /*12d80*/  FADD.FTZ R57, R88, R57 ;  /* 0x0000003958397221 */ /* 0x000fe20000010000 */
[----:B------:R-:W-:Y:S01]  /*12d90*/  FADD.FTZ R80, R75, R80 ;  /* 0x000000504b507221 */ /* 0x000fe20000010000 */
[C---:B------:R-:W-:Y:S01]  /*12da0*/  HMMA.16816.F32 R8, R44.reuse, R52, R8 ;  /* 0x000000342c08723c */ /* 0x040fe20000001808 */
[----:B------:R-:W2:Y:S03]  /*12db0*/  MUFU.EX2 R53, R120 ;  /* 0x0000007800357308 */ /* 0x000ea60000000800 */
[----:B------:R-:W-:Y:S07]  /*12dc0*/  FADD.FTZ R190, R190, R153 ;  /* 0x00000099bebe7221 */ /* 0x000fee0000010000 */
[----:B------:R-:W3:Y:S01]  /*12dd0*/  MUFU.EX2 R52, R105 ;  /* 0x0000006900347308 */ /* 0x000ee20000000800 */
[----:B------:R-:W-:Y:S01]  /*12de0*/  FADD.FTZ R101, R101, R116 ;  /* 0x0000007465657221 */ /* 0x000fe20000010000 */
[----:B------:R-:W-:Y:S01]  /*12df0*/  FADD.FTZ R86, R86, R57 ;  /* 0x0000003956567221 */ /* 0x000fe20000010000 */
[-C--:B------:R-:W-:Y:S03]  /*12e00*/  HMMA.16816.F32 R12, R44, R54.reuse, R12 ;  /* 0x000000362c0c723c */ /* 0x080fe6000000180c */
[----:B------:R-:W-:Y:S01]  /*12e10*/  FADD.FTZ R183, R183, R190 ;  /* 0x000000beb7b77221 */ /* 0x000fe20000010000 */
[----:B------:R-:W-:Y:S01]  /*12e20*/  FADD.FTZ R77, R77, R80 ;  /* 0x000000504d4d7221 */ /* 0x000fe20000010000 */
[----:B------:R-:W-:Y:S01]  /*12e30*/  FADD.FTZ R101, R56, R101 ;  /* 0x0000006538657221 */ /* 0x000fe20000010000 */
[----:B------:R-:W-:Y:S01]  /*12e40*/  FADD.FTZ R83, R83, R86 ;  /* 0x0000005653537221 */ /* 0x000fe20000010000 */
[----:B--2---:R-:W-:Y:S01]  /*12e50*/  F2FP.F16.F32.PACK_AB R134, R126, R53 ;  /* 0x000000357e86723e */ /* 0x004fe200000000ff */
[C---:B------:R-:W-:Y:S04]  /*12e60*/  HMMA.16816.F32 R16, R40.reuse, R54, R16 ;  /* 0x000000362810723c */ /* 0x040fe80000001810 */
[----:B---3--:R-:W-:Y:S01]  /*12e70*/  F2FP.F16.F32.PACK_AB R135, R115, R52 ;  /* 0x000000347387723e */ /* 0x008fe200000000ff */
        /* <DEDUP_REMOVED lines=14> */
[-C--:B------:R-:W-:Y:S01]  /*12f60*/  HMMA.16816.F32 R28, R44, R50.reuse, R28 ;  /* 0x000000322c1c723c */ /* 0x080fe2000000181c */
[----:B------:R-:W1:Y:S02]  /*12f70*/  MUFU.EX2 R45, R98 ;  /* 0x00000062002d7308 */ /* 0x000e640000000800 */
[----:B------:R-:W-:Y:S01]  /*12f80*/  FADD.FTZ R109, R109, R118 ;  /* 0x000000766d6d7221 */ /* 0x000fe20000010000 */
[----:B------:R-:W-:Y:S01]  /*12f90*/  FADD.FTZ R64, R64, R61 ;  /* 0x0000003d40407221 */ /* 0x000fe20000010000 */
[----:B------:R-:W-:Y:S01]  /*12fa0*/  FADD.FTZ R79, R79, R92 ;  /* 0x0000005c4f4f7221 */ /* 0x000fe20000010000 */
[----:B------:R-:W-:Y:S01]  /*12fb0*/  FADD.FTZ R60, R60, R63 ;  /* 0x0000003f3c3c7221 */ /* 0x000fe20000010000 */
[----:B------:R-:W-:Y:S01]  /*12fc0*/  FADD.FTZ R109, R102, R109 ;  /* 0x0000006d666d7221 */ /* 0x000fe20000010000 */
[----:B------:R-:W-:Y:S01]  /*12fd0*/  HMMA.16816.F32 R32, R40, R50, R32 ;  /* 0x000000322820723c */ /* 0x000fe20000001820 */
[----:B------:R-:W2:Y:S03]  /*12fe0*/  LDSM.16.MT88.4 R40, [R212+0x5c00] ;  /* 0x005c0000d428783b */ /* 0x000ea60000004200 */
[----:B------:R-:W-:Y:S01]  /*12ff0*/  FADD.FTZ R58, R58, R109 ;  /* 0x0000006d3a3a7221 */ /* 0x000fe20000010000 */
[----:B------:R-:W-:Y:S01]  /*13000*/  FADD.FTZ R87, R87, R64 ;  /* 0x0000004057577221 */ /* 0x000fe20000010000 */
[----:B------:R-:W-:Y:S01]  /*13010*/  FADD.FTZ R79, R84, R79 ;  /* 0x0000004f544f7221 */ /* 0x000fe20000010000 */
[----:B-1----:R-:W-:Y:S01]  /*13020*/  F2FP.F16.F32.PACK_AB R139, R45, R78 ;  /* 0x0000004e2d8b723e */ /* 0x002fe200000000ff */
        /* <DEDUP_REMOVED lines=21> */
[-C--:B--2---:R-:W-:Y:S03]  /*13180*/  HMMA.16816.F32 R144, R132, R40.reuse, R20 ;  /* 0x000000288490723c */ /* 0x084fe60000001814 */
[----:B------:R-:W-:Y:S01]  /*13190*/  FADD.FTZ R245, R126, R53 ;  /* 0x000000357ef57221 */ /* 0x000fe20000010000 */
[----:B------:R-:W-:Y:S01]  /*131a0*/  FADD.FTZ R242, R45, R78 ;  /* 0x0000004e2df27221 */ /* 0x000fe20000010000 */
[----:B------:R-:W-:Y:S02]  /*131b0*/  IMAD.MOV.U32 R164, RZ, RZ, R0 ;  /* 0x000000ffffa47224 */ /* 0x000fe400078e0000 */
[----:B------:R-:W-:Y:S01]  /*131c0*/  IMAD.MOV.U32 R165, RZ, RZ, R2 ;  /* 0x000000ffffa57224 */ /* 0x000fe200078e0002 */
[C---:B------:R-:W-:Y:S04]  /*131d0*/  HMMA.16816.F32 R140, R136.reuse, R40, R24 ;  /* 0x00000028888c723c */ /* 0x040fe80000001818 */
[----:B------:R-:W-:Y:S02]  /*131e0*/  IMAD.MOV.U32 R167, RZ, RZ, R3 ;  /* 0x000000ffffa77224 */ /* 0x000fe400078e0003 */
[----:B------:R-:W-:Y:S02]  /*131f0*/  IMAD.MOV.U32 R166, RZ, RZ, R36 ;  /* 0x000000ffffa67224 */ /* 0x000fe400078e0024 */
[-C--:B------:R-:W-:Y:S08]  /*13200*/  HMMA.16816.F32 R136, R136, R42.reuse, R28 ;  /* 0x0000002a8888723c */ /* 0x080ff0000000181c */
[----:B------:R-:W-:Y:S01]  /*13210*/  HMMA.16816.F32 R132, R132, R42, R32 ;  /* 0x0000002a8484723c */ /* 0x000fe20000001820 */
[----:B------:R-:W-:Y:S08]  /*13220*/  @!UPT UIADD3 URZ, UPT, UPT, URZ, URZ, URZ ;  /* 0x000000fffffff290 */ /* 0x000ff0000fffe0ff */
[----:B------:R-:W-:Y:S11]  /*13230*/  @P0 BRA `(.L_x_274) ;  /* 0xffffffa400b00947 */ /* 0x000ff6000383ffff */
.L_x_273:
[----:B------:R-:W1:Y:S01]  /*13240*/  SHFL.BFLY PT, R6, R245, 0x2, 0x1f ;  /* 0x0c401f00f5067f89 */ /* 0x000e6200000e0000 */
[----:B------:R-:W2:Y:S01]  /*13250*/  S2UR UR4, SR_CgaCtaId ;  /* 0x00000000000479c3 */ /* 0x000ea20000008800 */
[----:B------:R-:W-:Y:S01]  /*13260*/  SHF.L.U32 R14, R232, 0x4, RZ ;  /* 0x00000004e80e7819 */ /* 0x000fe200000006ff */
[----:B------:R-:W-:Y:S01]  /*13270*/  UMOV UR6, 0x400 ;  /* 0x0000040000067882 */ /* 0x000fe20000000000 */
[----:B------:R-:W3:Y:S02]  /*13280*/  SHFL.BFLY PT, R5, R244, 0x2, 0x1f ;  /* 0x0c401f00f4057f89 */ /* 0x000ee400000e0000 */
[----:B------:R-:W-:Y:S02]  /*13290*/  LOP3.LUT R14, R241, 0x3e00, R14, 0xf8, !PT ;  /* 0x00003e00f10e7812 */ /* 0x000fe400078ef80e */
[----:B------:R-:W4:Y:S01]  /*132a0*/  SHFL.BFLY PT, R4, R243, 0x2, 0x1f ;  /* 0x0c401f00f3047f89 */ /* 0x000f2200000e0000 */
[----:B------:R-:W5:Y:S03]  /*132b0*/  LDC R21, c[0x0][0x434] ;  /* 0x00010d00ff157b82 */ /* 0x000f660000000800 */
[----:B------:R-:W4:Y:S01]  /*132c0*/  SHFL.BFLY PT, R7, R242, 0x2, 0x1f ;  /* 0x0c401f00f2077f89 */ /* 0x000f2200000e0000 */
        /* <DEDUP_REMOVED lines=10> */
[----:B------:R-:W-:-:S03]  /*13370*/  SHF.L.U32 R13, R224, 0x5, RZ ;  /* 0x00000005e00d7819 */ /* 0x000fc600000006ff */
[----:B------:R-:W1:Y:S01]  /*13380*/  MUFU.RCP R8, R6 ;  /* 0x0000000600087308 */ /* 0x000e620000001000 */
[----:B--2---:R-:W-:Y:S01]  /*13390*/  FADD.FTZ R5, R12, R5 ;  /* 0x000000050c057221 */ /* 0x004fe20000010000 */
[----:B------:R-:W-:Y:S02]  /*133a0*/  SHF.L.U32 R12, R232, 0x3, RZ ;  /* 0x00000003e80c7819 */ /* 0x000fe400000006ff */
[----:B------:R-:W-:Y:S01]  /*133b0*/  FSETP.NE.FTZ.AND P0, PT, R6, RZ, PT ;  /* 0x000000ff0600720b */ /* 0x000fe20003f15000 */
[----:B---3--:R-:W-:Y:S01]  /*133c0*/  FADD.FTZ R11, R4, R11 ;  /* 0x0000000b040b7221 */ /* 0x008fe20000010000 */
[----:B------:R-:W-:Y:S01]  /*133d0*/  LOP3.LUT R15, R12, 0xc0, RZ, 0xc0, !PT ;  /* 0x000000c00c0f7812 */ /* 0x000fe200078ec0ff */
[----:B----4-:R-:W-:Y:S02]  /*133e0*/  FADD.FTZ R4, R10, R9 ;  /* 0x000000090a047221 */ /* 0x010fe40000010000 */
[----:B------:R-:W2:Y:S01]  /*133f0*/  MUFU.RCP R12, R11 ;  /* 0x0000000b000c7308 */ /* 0x000ea20000001000 */
[----:B------:R-:W-:-:S02]  /*13400*/  MOV R9, UR14 ;  /* 0x0000000e00097c02 */ /* 0x000fc40008000f00 */
[----:B------:R-:W-:Y:S02]  /*13410*/  FSETP.NE.FTZ.AND P5, PT, R11, RZ, PT ;  /* 0x000000ff0b00720b */ /* 0x000fe40003fb5000 */
[----:B------:R-:W-:Y:S02]  /*13420*/  ISETP.NE.AND P3, PT, R9, -0x1, PT ;  /* 0xffffffff0900780c */ /* 0x000fe40003f65270 */
[----:B------:R-:W-:Y:S01]  /*13430*/  FSETP.NE.FTZ.AND P6, PT, R5, RZ, PT ;  /* 0x000000ff0500720b */ /* 0x000fe20003fd5000 */
[----:B------:R-:W3:Y:S01]  /*13440*/  MUFU.RCP R7, R5 ;  /* 0x0000000500077308 */ /* 0x000ee20000001000 */
[----:B-1----:R-:W-:Y:S01]  /*13450*/  FSEL R8, R8, 1, P0 ;  /* 0x3f80000008087808 */ /* 0x002fe20000000000 */
[----:B------:R-:W1:Y:S01]  /*13460*/  @P0 LDC R23, c[0x0][0x458] ;  /* 0x00011600ff170b82 */ /* 0x000e620000000800 */
[----:B------:R-:W-:Y:S02]  /*13470*/  LOP3.LUT R13, R14, 0x20, R13, 0xf8, !PT ;  /* 0x000000200e0d7812 */ /* 0x000fe400078ef80d */
        /* <DEDUP_REMOVED lines=9> */
[----:B------:R-:W4:Y:S01]  /*13510*/  MUFU.RCP R9, R4 ;  /* 0x0000000400097308 */ /* 0x000f220000001000 */
[----:B------:R-:W5:Y:S01]  /*13520*/  LDC.U8 R8, c[0x0][0x549] ;  /* 0x00015240ff087b82 */ /* 0x000f620000000000 */
[----:B--2---:R-:W-:-:S02]  /*13530*/  FSEL R12, R12, 1, P5 ;  /* 0x3f8000000c0c7808 */ /* 0x004fc40002800000 */
[----:B------:R-:W-:Y:S02]  /*13540*/  FSETP.NE.FTZ.AND P4, PT, R4, RZ, PT ;  /* 0x000000ff0400720b */ /* 0x000fe40003f95000 */
[----:B---3--:R-:W-:Y:S01]  /*13550*/  FSEL R7, R7, 1, P6 ;  /* 0x3f80000007077808 */ /* 0x008fe20003000000 */
        /* <DEDUP_REMOVED lines=10> */
[----:B------:R-:W-:Y:S01]  /*13600*/  LOP3.LUT R10, R13, R10, RZ, 0xfc, !PT ;  /* 0x0000000a0d0a7212 */ /* 0x000fe200078efcff */
[----:B------:R-:W-:Y:S01]  /*13610*/  FMUL.FTZ R163, R7, R163 ;  /* 0x000000a307a37220 */ /* 0x000fe20000410000 */
[----:B----4-:R-:W-:Y:S01]  /*13620*/  FSEL R9, R9, 1, P4 ;  /* 0x3f80000009097808 */ /* 0x010fe20002000000 */
[C---:B------:R-:W-:Y:S01]  /*13630*/  FMUL.FTZ R150, R7.reuse, R150 ;  /* 0x0000009607967220 */ /* 0x040fe20000410000 */
[----:B------:R-:W-:Y:S01]  /*13640*/  LOP3.LUT R13, R12, 0x20, RZ, 0xc0, !PT ;  /* 0x000000200c0d7812 */ /* 0x000fe200078ec0ff */
[----:B------:R-:W-:Y:S01]  /*13650*/  FMUL.FTZ R151, R7, R151 ;  /* 0x0000009707977220 */ /* 0x000fe20000410000 */
[----:B------:R-:W-:Y:S01]  /*13660*/  LEA R15, R10, UR4, 0x1 ;  /* 0x000000040a0f7c11 */ /* 0x000fe2000f8e08ff */
[C---:B------:R-:W-:Y:S01]  /*13670*/  FMUL.FTZ R158, R9.reuse, R158 ;  /* 0x0000009e099e7220 */ /* 0x040fe20000410000 */
[----:B-----5:R-:W-:Y:S01]  /*13680*/  ISETP.NE.AND P1, PT, R8, RZ, PT ;  /* 0x000000ff0800720c */ /* 0x020fe20003f25270 */
[C---:B------:R-:W-:Y:S01]  /*13690*/  FMUL.FTZ R159, R9.reuse, R159 ;  /* 0x0000009f099f7220 */ /* 0x040fe20000410000 */
[----:B------:R-:W-:Y:S01]  /*136a0*/  LOP3.LUT R12, R12, 0x40, RZ, 0xc0, !PT ;  /* 0x000000400c0c7812 */ /* 0x000fe200078ec0ff */
[C---:B------:R-:W-:Y:S01]  /*136b0*/  FMUL.FTZ R154, R9.reuse, R154 ;  /* 0x0000009a099a7220 */ /* 0x040fe20000410000 */
[----:B------:R-:W-:Y:S01]  /*136c0*/  FMUL.FTZ R155, R9, R155 ;  /* 0x0000009b099b7220 */ /* 0x000fe20000410000 */
[C---:B------:R-:W-:Y:S01]  /*136d0*/  FMUL.FTZ R146, R7.reuse, R146 ;  /* 0x0000009207927220 */ /* 0x040fe20000410000 */
[C---:B------:R-:W-:Y:S01]  /*136e0*/  FMUL.FTZ R147, R7.reuse, R147 ;  /* 0x0000009307937220 */ /* 0x040fe20000410000 */
[----:B------:R-:W-:Y:S01]  /*136f0*/  FMUL.FTZ R134, R7, R134 ;  /* 0x0000008607867220 */ /* 0x000fe20000410000 */
[----:B------:R-:W-:Y:S01]  /*13700*/  IADD3 R19, PT, PT, R15, -R12, RZ ;  /* 0x8000000c0f137210 */ /* 0x000fe20007ffe0ff */
        /* <DEDUP_REMOVED lines=9> */
[----:B------:R-:W-:Y:S01]  /*137a0*/  STS [R15], R160 ;  /* 0x000000a00f007388 */ /* 0x000fe20000000800 */
[----:B------:R-:W-:Y:S01]  /*137b0*/  IADD3 R17, PT, PT, R15, -R13, RZ ;  /* 0x8000000d0f117210 */ /* 0x000fe20007ffe0ff */
[----:B------:R-:W2:Y:S01]  /*137c0*/  LDC R10, c[0x0][0x434] ;  /* 0x00010d00ff0a7b82 */ /* 0x000ea20000000800 */
[----:B------:R-:W-:Y:S01]  /*137d0*/  F2FP.F16.F32.PACK_AB R156, R157, R156 ;  /* 0x0000009c9d9c723e */ /* 0x000fe200000000ff */
[----:B------:R-:W-:Y:S01]  /*137e0*/  STS [R15+0x200], R162 ;  /* 0x000200a20f007388 */ /* 0x000fe20000000800 */
[----:B------:R-:W-:Y:S01]  /*137f0*/  F2FP.F16.F32.PACK_AB R158, R159, R158 ;  /* 0x0000009e9f9e723e */ /* 0x000fe200000000ff */
[----:B------:R-:W3:Y:S01]  /*13800*/  @P0 MUFU.LG2 R6, R6 ;  /* 0x0000000600060308 */ /* 0x000ee20000000c00 */
[----:B------:R-:W-:Y:S01]  /*13810*/  F2FP.F16.F32.PACK_AB R152, R153, R152 ;  /* 0x000000989998723e */ /* 0x000fe200000000ff */
[----:B------:R-:W-:Y:S01]  /*13820*/  STS [R17+0x10], R148 ;  /* 0x0000109411007388 */ /* 0x000fe20000000800 */
[----:B------:R-:W-:Y:S01]  /*13830*/  F2FP.F16.F32.PACK_AB R154, R155, R154 ;  /* 0x0000009a9b9a723e */ /* 0x000fe200000000ff */
[----:B------:R-:W2:Y:S01]  /*13840*/  @P1 LDC R16, c[0x0][0x430] ;  /* 0x00010c00ff101b82 */ /* 0x000ea20000000800 */
[----:B------:R-:W-:Y:S01]  /*13850*/  IADD3 R25, PT, PT, -R13, R19, RZ ;  /* 0x000000130d197210 */ /* 0x000fe20007ffe1ff */
[----:B------:R-:W-:Y:S01]  /*13860*/  STS [R17+0x210], R150 ;  /* 0x0002109611007388 */ /* 0x000fe20000000800 */
[----:B------:R-:W-:Y:S01]  /*13870*/  F2FP.F16.F32.PACK_AB R144, R145, R144 ;  /* 0x000000909190723e */ /* 0x000fe200000000ff */
[----:B------:R-:W4:Y:S01]  /*13880*/  @P6 MUFU.LG2 R5, R5 ;  /* 0x0000000500056308 */ /* 0x000f220000000c00 */
[----:B------:R-:W-:Y:S01]  /*13890*/  F2FP.F16.F32.PACK_AB R146, R147, R146 ;  /* 0x000000929392723e */ /* 0x000fe200000000ff */
[----:B------:R-:W-:Y:S01]  /*138a0*/  STS [R15+0x1000], R156 ;  /* 0x0010009c0f007388 */ /* 0x000fe20000000800 */
[----:B------:R-:W-:Y:S01]  /*138b0*/  F2FP.F16.F32.PACK_AB R132, R133, R132 ;  /* 0x000000848584723e */ /* 0x000fe200000000ff */
[----:B------:R-:W5:Y:S01]  /*138c0*/  @!P3 LDC.64 R12, c[0x0][0x400] ;  /* 0x00010000ff0cbb82 */ /* 0x000f620000000a00 */
[----:B------:R-:W-:Y:S01]  /*138d0*/  F2FP.F16.F32.PACK_AB R7, R7, R134 ;  /* 0x000000860707723e */ /* 0x000fe200000000ff */
[----:B------:R1:W-:Y:S01]  /*138e0*/  STS [R15+0x1200], R158 ;  /* 0x0012009e0f007388 */ /* 0x0003e20000000800 */
[----:B------:R-:W-:-:S02]  /*138f0*/  F2FP.F16.F32.PACK_AB R140, R141, R140 ;  /* 0x0000008c8d8c723e */ /* 0x000fc400000000ff */
[----:B------:R-:W-:Y:S01]  /*13900*/  F2FP.F16.F32.PACK_AB R142, R143, R142 ;  /* 0x0000008e8f8e723e */ /* 0x000fe200000000ff */
[----:B------:R-:W-:Y:S01]  /*13910*/  STS [R17+0x1010], R152 ;  /* 0x0010109811007388 */ /* 0x000fe20000000800 */
[----:B------:R-:W-:Y:S01]  /*13920*/  F2FP.F16.F32.PACK_AB R136, R137, R136 ;  /* 0x000000888988723e */ /* 0x000fe200000000ff */
[----:B------:R-:W3:Y:S01]  /*13930*/  @P6 LDC R20, c[0x0][0x458] ;  /* 0x00011600ff146b82 */ /* 0x000ee20000000800 */
[----:B------:R-:W-:Y:S01]  /*13940*/  F2FP.F16.F32.PACK_AB R138, R9, R138 ;  /* 0x0000008a098a723e */ /* 0x000fe200000000ff */
[----:B------:R4:W-:Y:S01]  /*13950*/  STS [R17+0x1210], R154 ;  /* 0x0012109a11007388 */ /* 0x0009e20000000800 */
[----:B------:R-:W-:Y:S02]  /*13960*/  P2R R14, PR, RZ, 0x1 ;  /* 0x00000001ff0e7803 */ /* 0x000fe40000000000 */
[----:B------:R-:W-:Y:S01]  /*13970*/  @P1 MOV R27, 0x1 ;  /* 0x00000001001b1802 */ /* 0x000fe20000000f00 */
[----:B------:R-:W-:Y:S02]  /*13980*/  STS [R19+0x20], R144 ;  /* 0x0000209013007388 */ /* 0x000fe40000000800 */
[----:B------:R-:W3:Y:S01]  /*13990*/  @P3 LDC.64 R8, c[0x0][0x408] ;  /* 0x00010200ff083b82 */ /* 0x000ee20000000a00 */
[----:B--2---:R-:W-:Y:S01]  /*139a0*/  @P1 IMAD R10, R16, R21, RZ ;  /* 0x00000015100a1224 */ /* 0x004fe200078e02ff */
[----:B------:R-:W-:Y:S04]  /*139b0*/  STS [R19+0x220], R146 ;  /* 0x0002209213007388 */ /* 0x000fe80000000800 */
[----:B------:R-:W-:Y:S04]  /*139c0*/  STS [R25+0x30], R132 ;  /* 0x0000308419007388 */ /* 0x000fe80000000800 */
[----:B------:R2:W-:Y:S01]  /*139d0*/  STS [R25+0x230], R7 ;  /* 0x0002300719007388 */ /* 0x0005e20000000800 */
[----:B-1----:R-:W-:-:S03]  /*139e0*/  MOV R15, UR14 ;  /* 0x0000000e000f7c02 */ /* 0x002fc60008000f00 */
[----:B------:R-:W-:Y:S01]  /*139f0*/  STS [R19+0x1020], R140 ;  /* 0x0010208c13007388 */ /* 0x000fe20000000800 */
[----:B------:R-:W-:-:S03]  /*13a00*/  ISETP.NE.AND P2, PT, R15, -0x1, PT ;  /* 0xffffffff0f00780c */ /* 0x000fc60003f45270 */
[----:B------:R5:W-:Y:S01]  /*13a10*/  STS [R19+0x1220], R142 ;  /* 0x0012208e13007388 */ /* 0x000be20000000800 */
[----:B----4-:R-:W1:Y:S03]  /*13a20*/  @P1 LDC R17, c[0x0][0x430] ;  /* 0x00010c00ff111b82 */ /* 0x010e660000000800 */
[----:B------:R4:W-:Y:S04]  /*13a30*/  STS [R25+0x1030], R136 ;  /* 0x0010308819007388 */ /* 0x0009e80000000800 */
[----:B------:R4:W-:Y:S01]  /*13a40*/  STS [R25+0x1230], R138 ;  /* 0x0012308a19007388 */ /* 0x0009e20000000800 */
[----:B--2---:R-:W2:Y:S01]  /*13a50*/  LDC.U8 R7, c[0x0][0x548] ;  /* 0x00015200ff077b82 */ /* 0x004ea20000000000 */
[----:B-----5:R-:W-:-:S04]  /*13a60*/  @!P3 IMAD.WIDE.U32 R18, R234, R12, RZ ;  /* 0x0000000cea12b225 */ /* 0x020fc800078e00ff */
[----:B------:R-:W-:Y:S01]  /*13a70*/  @!P3 IMAD R16, R234, R13, R19 ;  /* 0x0000000dea10b224 */ /* 0x000fe200078e0213 */
[----:B---3--:R-:W-:Y:S06]  /*13a80*/  @P1 BRA `(.L_x_277) ;  /* 0x0000000000201947 */ /* 0x008fec0003800000 */
[----:B--2---:R-:W-:Y:S01]  /*13a90*/  ISETP.NE.AND P0, PT, R7, RZ, PT ;  /* 0x000000ff0700720c */ /* 0x004fe20003f05270 */
[----:B------:R-:W2:-:S12]  /*13aa0*/  LDC R12, c[0x0][0x3e0] ;  /* 0x0000f800ff0c7b82 */ /* 0x000e980000000800 */
[----:B------:R-:W2:Y:S01]  /*13ab0*/  @P0 LDC R27, c[0x0][0x454] ;  /* 0x00011500ff1b0b82 */ /* 0x000ea20000000800 */
[----:B-1----:R-:W-:Y:S02]  /*13ac0*/  @P0 MOV R17, 0x1 ;  /* 0x0000000100110802 */ /* 0x002fe40000000f00 */
[----:B------:R-:W-:-:S05]  /*13ad0*/  @!P0 MOV R17, 0x1 ;  /* 0x0000000100118802 */ /* 0x000fca0000000f00 */
[----:B------:R-:W3:Y:S01]  /*13ae0*/  @P0 LDC R10, c[0x0][0x454] ;  /* 0x00011500ff0a0b82 */ /* 0x000ee20000000800 */
[-C--:B--2---:R-:W-:Y:S02]  /*13af0*/  @P0 IMAD R27, R27, R12.reuse, RZ ;  /* 0x0000000c1b1b0224 */ /* 0x084fe400078e02ff */
[----:B------:R-:W-:-:S07]  /*13b00*/  @!P0 IMAD R27, R21, R12, RZ ;  /* 0x0000000c151b8224 */ /* 0x000fce00078e02ff */
.L_x_277:
[----:B------:R-:W-:Y:S01]  /*13b10*/  BAR.SYNC.DEFER_BLOCKING 0x0 ;  /* 0x0000000000007b1d */ /* 0x000fe20000010000 */
[----:B------:R-:W-:Y:S01]  /*13b20*/  ISETP.NE.AND P0, PT, R14, RZ, PT ;  /* 0x000000ff0e00720c */ /* 0x000fe20003f05270 */
[----:B------:R-:W-:Y:S01]  /*13b30*/  @!P2 IMAD R21, R234, R21, RZ ;  /* 0x00000015ea15a224 */ /* 0x000fe200078e02ff */
[----:B--2---:R-:W-:Y:S01]  /*13b40*/  ISETP.NE.AND P1, PT, R7, RZ, !P1 ;  /* 0x000000ff0700720c */ /* 0x004fe20004f25270 */
[----:B----4-:R-:W-:Y:S01]  /*13b50*/  @P3 IMAD.WIDE.U32 R24, R8, UR14, RZ ;  /* 0x0000000e08183c25 */ /* 0x010fe2000f8e00ff */
[----:B------:R-:W-:-:S03]  /*13b60*/  MOV R22, 0x7f800000 ;  /* 0x7f80000000167802 */ /* 0x000fc60000000f00 */
[----:B------:R-:W2:Y:S01]  /*13b70*/  @P4 LDC R7, c[0x0][0x458] ;  /* 0x00011600ff074b82 */ /* 0x000ea20000000800 */
[----:B------:R-:W4:Y:S01]  /*13b80*/  @P5 MUFU.LG2 R11, R11 ;  /* 0x0000000b000b5308 */ /* 0x000f220000000c00 */
[----:B------:R-:W-:Y:S01]  /*13b90*/  @P3 IMAD R16, R9, UR14, R25 ;  /* 0x0000000e09103c24 */ /* 0x000fe2000f8e0219 */
[----:B------:R-:W-:Y:S01]  /*13ba0*/  @!P2 R2UR UR14, R21 ;  /* 0x00000000150ea2ca */ /* 0x000fe200000e0000 */
[----:B------:R-:W-:Y:S01]  /*13bb0*/  BSSY.RECONVERGENT B0, `(.L_x_278) ;  /* 0x0000042000007945 */ /* 0x000fe20003800200 */
[----:B------:R-:W-:-:S03]  /*13bc0*/  MOV R21, 0x7f800000 ;  /* 0x7f80000000157802 */ /* 0x000fc60000000f00 */
[----:B------:R-:W5:Y:S01]  /*13bd0*/  @P5 LDC R9, c[0x0][0x458] ;  /* 0x00011600ff095b82 */ /* 0x000f620000000800 */
[----:B------:R-:W4:Y:S01]  /*13be0*/  @P4 MUFU.LG2 R4, R4 ;  /* 0x0000000400044308 */ /* 0x000f220000000c00 */
[----:B------:R-:W-:Y:S01]  /*13bf0*/  @P0 FMUL.FTZ R29, R6, 0.69314718246459960938 ;  /* 0x3f317218061d0820 */ /* 0x000fe20000410000 */
[----:B------:R-:W-:Y:S01]  /*13c00*/  @P6 FMUL.FTZ R6, R5, 0.69314718246459960938 ;  /* 0x3f31721805066820 */ /* 0x000fe20000410000 */
[----:B---3--:R-:W-:Y:S01]  /*13c10*/  IMAD R5, R233, R10, RZ ;  /* 0x0000000ae9057224 */ /* 0x008fe200078e02ff */
[----:B------:R-:W-:Y:S01]  /*13c20*/  MOV R10, 0x7f800000 ;  /* 0x7f800000000a7802 */ /* 0x000fe20000000f00 */
[----:B------:R-:W-:Y:S01]  /*13c30*/  @P0 FFMA.FTZ R21, R36, R23, R29 ;  /* 0x0000001724150223 */ /* 0x000fe2000001001d */
[----:B------:R-:W-:Y:S01]  /*13c40*/  @P6 FFMA.FTZ R22, R3, R20, R6 ;  /* 0x0000001403166223 */ /* 0x000fe20000010006 */
[----:B------:R-:W-:Y:S01]  /*13c50*/  LOP3.LUT P0, RZ, R232, 0x3, RZ, 0xc0, !PT ;  /* 0x00000003e8ff7812 */ /* 0x000fe2000780c0ff */
[----:B------:R-:W-:Y:S01]  /*13c60*/  @!P1 IMAD R5, R234, R27, R5 ;  /* 0x0000001bea059224 */ /* 0x000fe200078e0205 */
[----:B------:R3:W3:Y:S01]  /*13c70*/  LDS.128 R12, [R235+0x1800] ;  /* 0x00180000eb0c7984 */ /* 0x0006e20000000c00 */
[----:B------:R-:W-:Y:S01]  /*13c80*/  MOV R3, UR14 ;  /* 0x0000000e00037c02 */ /* 0x000fe20008000f00 */
[----:B-1----:R-:W-:Y:S01]  /*13c90*/  IMAD R6, R17, UR15, RZ ;  /* 0x0000000f11067c24 */ /* 0x002fe2000f8e02ff */
[----:B------:R-:W-:Y:S01]  /*13ca0*/  SEL R8, RZ, UR14, !P1 ;  /* 0x0000000eff087c07 */ /* 0x000fe2000c800000 */
[----:B----4-:R-:W-:Y:S01]  /*13cb0*/  @P5 FMUL.FTZ R23, R11, 0.69314718246459960938 ;  /* 0x3f3172180b175820 */ /* 0x010fe20000410000 */
[----:B------:R-:W-:-:S02]  /*13cc0*/  SHF.R.S32.HI R3, RZ, 0x1f, R3 ;  /* 0x0000001fff037819 */ /* 0x000fc40000011403 */
[----:B------:R-:W-:Y:S02]  /*13cd0*/  MOV R20, 0x7f800000 ;  /* 0x7f80000000147802 */ /* 0x000fe40000000f00 */
[----:B------:R-:W-:Y:S01]  /*13ce0*/  SEL R3, R3, RZ, P1 ;  /* 0x000000ff03037207 */ /* 0x000fe20000800000 */
[----:B------:R-:W-:Y:S01]  /*13cf0*/  @P4 FMUL.FTZ R27, R4, 0.69314718246459960938 ;  /* 0x3f317218041b4820 */ /* 0x000fe20000410000 */
[----:B------:R-:W-:Y:S02]  /*13d00*/  IADD3 R11, P2, P1, R6, R8, R5 ;  /* 0x00000008060b7210 */ /* 0x000fe4000795e005 */
[----:B------:R-:W-:Y:S01]  /*13d10*/  SHF.R.S32.HI R6, RZ, 0x1f, R6 ;  /* 0x0000001fff067819 */ /* 0x000fe20000011406 */
[----:B--2---:R-:W-:Y:S01]  /*13d20*/  @P4 FFMA.FTZ R10, R0, R7, R27 ;  /* 0x00000007000a4223 */ /* 0x004fe2000001001b */
[----:B------:R-:W-:Y:S01]  /*13d30*/  SHF.R.S32.HI R5, RZ, 0x1f, R5 ;  /* 0x0000001fff057819 */ /* 0x000fe20000011405 */
[----:B-----5:R-:W-:-:S03]  /*13d40*/  @P5 FFMA.FTZ R20, R2, R9, R23 ;  /* 0x0000000902145223 */ /* 0x020fc60000010017 */
[----:B------:R-:W-:Y:S01]  /*13d50*/  IADD3.X R0, PT, PT, R6, R3, R5, P2, P1 ;  /* 0x0000000306007210 */ /* 0x000fe200017e2405 */
[----:B---3--:R-:W-:Y:S06]  /*13d60*/  @P0 BRA `(.L_x_279) ;  /* 0x0000000000980947 */ /* 0x008fec0003800000 */
[----:B------:R-:W-:-:S04]  /*13d70*/  SHF.R.U32.HI R232, RZ, 0x1, R232 ;  /* 0x00000001ffe87819 */ /* 0x000fc800000116e8 */
[----:B------:R-:W-:-:S04]  /*13d80*/  LOP3.LUT R3, R232, 0x30, RZ, 0xc0, !PT ;  /* 0x00000030e8037812 */ /* 0x000fc800078ec0ff */
[----:B------:R-:W-:-:S04]  /*13d90*/  LOP3.LUT R26, R3, 0x7, R224, 0xf8, !PT ;  /* 0x00000007031a7812 */ /* 0x000fc800078ef8e0 */
[C---:B------:R-:W-:Y:S01]  /*13da0*/  ISETP.GE.AND P6, PT, R26.reuse, UR5, PT ;  /* 0x000000051a007c0c */ /* 0x040fe2000bfc6270 */
[C---:B------:R-:W-:Y:S01]  /*13db0*/  VIADD R32, R26.reuse, 0x8 ;  /* 0x000000081a207836 */ /* 0x040fe20000000000 */
[C---:B------:R-:W-:Y:S01]  /*13dc0*/  LOP3.LUT R30, R26.reuse, 0x40, RZ, 0xfc, !PT ;  /* 0x000000401a1e7812 */ /* 0x040fe200078efcff */
[----:B------:R-:W-:-:S03]  /*13dd0*/  VIADD R28, R26, 0x48 ;  /* 0x000000481a1c7836 */ /* 0x000fc60000000000 */
[----:B------:R-:W-:Y:S02]  /*13de0*/  ISETP.GE.AND P5, PT, R32, UR5, PT ;  /* 0x0000000520007c0c */ /* 0x000fe4000bfa6270 */
[----:B------:R-:W-:Y:S02]  /*13df0*/  ISETP.GE.AND P4, PT, R30, UR5, PT ;  /* 0x000000051e007c0c */ /* 0x000fe4000bf86270 */
[----:B------:R-:W-:-:S03]  /*13e00*/  ISETP.GE.AND P2, PT, R28, UR5, PT ;  /* 0x000000051c007c0c */ /* 0x000fc6000bf46270 */
[----:B------:R-:W1:Y:S01]  /*13e10*/  @!P6 LDC.64 R8, c[0x0][0x420] ;  /* 0x00010800ff08eb82 */ /* 0x000e620000000a00 */
[----:B------:R-:W-:-:S05]  /*13e20*/  @!P6 IMAD R26, R26, R17, RZ ;  /* 0x000000111a1ae224 */ /* 0x000fca00078e02ff */
[----:B------:R-:W-:Y:S01]  /*13e30*/  @!P6 IADD3 R23, P0, PT, R26, R11, RZ ;  /* 0x0000000b1a17e210 */ /* 0x000fe20007f1e0ff */
[-C--:B------:R-:W-:Y:S01]  /*13e40*/  @!P5 IMAD R27, R32, R17.reuse, RZ ;  /* 0x00000011201bd224 */ /* 0x080fe200078e02ff */
[----:B------:R-:W2:Y:S01]  /*13e50*/  @!P5 LDC.64 R6, c[0x0][0x420] ;  /* 0x00010800ff06db82 */ /* 0x000ea20000000a00 */
[-C--:B------:R-:W-:Y:S01]  /*13e60*/  @!P4 IMAD R30, R30, R17.reuse, RZ ;  /* 0x000000111e1ec224 */ /* 0x080fe200078e02ff */
        /* <DEDUP_REMOVED lines=15> */
[C---:B---3--:R-:W-:Y:S02]  /*13f60*/  @!P4 LEA R4, P1, R6.reuse, R4, 0x2 ;  /* 0x000000040604c211 */ /* 0x048fe400078210ff */
[----:B------:R-:W-:Y:S02]  /*13f70*/  @!P2 LEA.HI.X.SX32 R0, R17, R0, 0x1, P0 ;  /* 0x000000001100a211 */ /* 0x000fe400000f0eff */
[----:B------:R-:W-:Y:S02]  /*13f80*/  @!P4 LEA.HI.X R5, R6, R5, R30, 0x2, P1 ;  /* 0x000000050605c211 */ /* 0x000fe400008f141e */
[----:B----4-:R-:W-:-:S03]  /*13f90*/  @!P2 LEA R2, P0, R11, R2, 0x2 ;  /* 0x000000020b02a211 */ /* 0x010fc600078010ff */
[----:B------:R1:W-:Y:S01]  /*13fa0*/  @!P4 STG.E desc[UR16][R4.64], R20 ;  /* 0x000000140400c986 */ /* 0x0003e2000c101910 */
[----:B------:R-:W-:-:S05]  /*13fb0*/  @!P2 LEA.HI.X R3, R11, R3, R0, 0x2, P0 ;  /* 0x000000030b03a211 */ /* 0x000fca00000f1400 */
[----:B------:R1:W-:Y:S04]  /*13fc0*/  @!P2 STG.E desc[UR16][R2.64], R10 ;  /* 0x0000000a0200a986 */ /* 0x0003e8000c101910 */
.L_x_279:
[----:B------:R-:W-:Y:S05]  /*13fd0*/  BSYNC.RECONVERGENT B0 ;  /* 0x0000000000007941 */ /* 0x000fea0003800200 */
.L_x_278:
        /* <DEDUP_REMOVED lines=8> */
[----:B------:R-:W-:Y:S01]  /*14060*/  ISETP.GE.OR P3, PT, R224, UR5, P0 ;  /* 0x00000005e0007c0c */ /* 0x000fe20008766670 */
[----:B----4-:R-:W-:Y:S01]  /*14070*/  IMAD.WIDE.U32 R8, R233, UR6, R8 ;  /* 0x00000006e9087c25 */ /* 0x010fe2000f8e0008 */
[----:B------:R-:W-:Y:S02]  /*14080*/  ISETP.GE.OR P2, PT, R222, UR5, P0 ;  /* 0x00000005de007c0c */ /* 0x000fe40008746670 */
[----:B------:R-:W-:Y:S01]  /*14090*/  ISETP.GE.OR P1, PT, R221, UR5, P0 ;  /* 0x00000005dd007c0c */ /* 0x000fe20008726670 */
[----:B------:R-:W-:Y:S01]  /*140a0*/  IMAD R11, R233, UR7, R9 ;  /* 0x00000007e90b7c24 */ /* 0x000fe2000f8e0209 */
[----:B------:R-:W-:-:S07]  /*140b0*/  ISETP.GE.OR P0, PT, R220, UR5, P0 ;  /* 0x00000005dc007c0c */ /* 0x000fce0008706670 */
        /* <DEDUP_REMOVED lines=11> */
.L_x_281:
[----:B------:R-:W-:Y:S05]  /*14170*/  BSYNC.RECONVERGENT B0 ;  /* 0x0000000000007941 */ /* 0x000fea0003800200 */
.L_x_280:
        /* <DEDUP_REMOVED lines=16> */
.L_x_283:
[----:B------:R-:W-:Y:S05]  /*14280*/  BSYNC.RECONVERGENT B0 ;  /* 0x0000000000007941 */ /* 0x000fea0003800200 */
.L_x_282:
[----:B--23--:R2:W3:Y:S01]  /*14290*/  LDS.128 R4, [R235+0x1000] ;  /* 0x00100000eb047984 */ /* 0x00c4e20000000c00 */
[----:B------:R-:W-:Y:S04]  /*142a0*/  BSSY.RECONVERGENT B0, `(.L_x_284) ;  /* 0x000000f000007945 */ /* 0x000fe80003800200 */
[----:B------:R-:W-:Y:S05]  /*142b0*/  @P1 BRA `(.L_x_285) ;  /* 0x0000000000341947 */ /* 0x000fea0003800000 */
[----:B------:R-:W4:Y:S01]  /*142c0*/  LDCU.64 UR8, c[0x0][0x408] ;  /* 0x00008100ff0877ac */ /* 0x000f220008000a00 */
[----:B------:R-:W-:Y:S01]  /*142d0*/  IADD3 R2, P1, PT, R231, 0x40, RZ ;  /* 0x00000040e7027810 */ /* 0x000fe20007f3e0ff */
[----:B------:R-:W-:Y:S01]  /*142e0*/  IMAD.MOV.U32 R16, RZ, RZ, R8 ;  /* 0x000000ffff107224 */ /* 0x000fe200078e0008 */
[----:B------:R-:W-:Y:S01]  /*142f0*/  MOV R17, R11 ;  /* 0x0000000b00117202 */ /* 0x000fe20000000f00 */
[----:B------:R-:W5:Y:S02]  /*14300*/  LDCU.64 UR6, c[0x0][0x3f0] ;  /* 0x00007e00ff0677ac */ /* 0x000f640008000a00 */
[----:B------:R-:W-:-:S04]  /*14310*/  IMAD.X R0, RZ, RZ, R230, P1 ;  /* 0x000000ffff007224 */ /* 0x000fc800008e06e6 */
[----:B----4-:R-:W-:Y:S02]  /*14320*/  IMAD R3, R0, UR8, RZ ;  /* 0x0000000800037c24 */ /* 0x010fe4000f8e02ff */
[----:B------:R-:W-:-:S04]  /*14330*/  IMAD.WIDE.U32 R16, R2, UR8, R16 ;  /* 0x0000000802107c25 */ /* 0x000fc8000f8e0010 */
[----:B------:R-:W-:Y:S01]  /*14340*/  IMAD R3, R2, UR9, R3 ;  /* 0x0000000902037c24 */ /* 0x000fe2000f8e0203 */
[----:B-----5:R-:W-:-:S04]  /*14350*/  LEA R2, P1, R16, UR6, 0x1 ;  /* 0x0000000610027c11 */ /* 0x020fc8000f8208ff */
[----:B------:R-:W-:-:S04]  /*14360*/  IADD3 R3, PT, PT, R17, R3, RZ ;  /* 0x0000000311037210 */ /* 0x000fc80007ffe0ff */
[----:B------:R-:W-:-:S05]  /*14370*/  LEA.HI.X R3, R16, UR7, R3, 0x1, P1 ;  /* 0x0000000710037c11 */ /* 0x000fca00088f0c03 */
[----:B---3--:R4:W-:Y:S02]  /*14380*/  STG.E.128 desc[UR16][R2.64], R4 ;  /* 0x0000000402007986 */ /* 0x0089e4000c101d10 */
.L_x_285:
[----:B------:R-:W-:Y:S05]  /*14390*/  BSYNC.RECONVERGENT B0 ;  /* 0x0000000000007941 */ /* 0x000fea0003800200 */
.L_x_284:
[----:B------:R-:W-:Y:S05]  /*143a0*/  @P0 EXIT ;  /* 0x000000000000094d */ /* 0x000fea0003800000 */
[----:B------:R-:W5:Y:S01]  /*143b0*/  LDCU.64 UR6, c[0x0][0x408] ;  /* 0x00008100ff0677ac */ /* 0x000f620008000a00 */
[----:B------:R-:W-:Y:S01]  /*143c0*/  IADD3 R231, P0, PT, R231, 0x60, RZ ;  /* 0x00000060e7e77810 */ /* 0x000fe20007f1e0ff */
[----:B----4-:R-:W-:Y:S01]  /*143d0*/  IMAD.MOV.U32 R2, RZ, RZ, R8 ;  /* 0x000000ffff027224 */ /* 0x010fe200078e0008 */
        /* <DEDUP_REMOVED lines=9> */
[----:B------:R-:W-:Y:S01]  /*14470*/  STG.E.128 desc[UR16][R4.64], R12 ;  /* 0x0000000c04007986 */ /* 0x000fe2000c101d10 */
[----:B------:R-:W-:Y:S05]  /*14480*/  EXIT ;  /* 0x000000000000794d */ /* 0x000fea0003800000 */
.L_x_286:
        /* <DEDUP_REMOVED lines=15> */
.L_x_1353:


//--------------------- .text._ZN5flash16flash_fwd_kernelI23Flash_fwd_kernel_traitsILi32ELi128ELi128ELi4ELb0ELb0EN7cutlass6half_tE19Flash_kernel_traitsILi32ELi128ELi128ELi4ES3_EELb0ELb0ELb1ELb1ELb0ELb0ELb0ELb0EEEvNS_16Flash_fwd_paramsE --------------------------
	.section	.text._ZN5flash16flash_fwd_kernelI23Flash_fwd_kernel_traitsILi32ELi128ELi128ELi4ELb0ELb0EN7cutlass6half_tE19Flash_kernel_traitsILi32ELi128ELi128ELi4ES3_EELb0ELb0ELb1ELb1ELb0ELb0ELb0ELb0EEEvNS_16Flash_fwd_paramsE,"ax",@progbits
	.align	128
        .global         _ZN5flash16flash_fwd_kernelI23Flash_fwd_kernel_traitsILi32ELi128ELi128ELi4ELb0ELb0EN7cutlass6half_tE19Flash_kernel_traitsILi32ELi128ELi128ELi4ES3_EELb0ELb0ELb1ELb1ELb0ELb0ELb0ELb0EEEvNS_16Flash_fwd_paramsE
        .type           _ZN5flash16flash_fwd_kernelI23Flash_fwd_kernel_traitsILi32ELi128ELi128ELi4ELb0ELb0EN7cutlass6half_tE19Flash_kernel_traitsILi32ELi128ELi128ELi4ES3_EELb0ELb0ELb1ELb1ELb0ELb0ELb0ELb0EEEvNS_16Flash_fwd_paramsE,@function
        .size           _ZN5flash16flash_fwd_kernelI23Flash_fwd_kernel_traitsILi32ELi128ELi128ELi4ELb0ELb0EN7cutlass6half_tE19Flash_kernel_traitsILi32ELi128ELi128ELi4ES3_EELb0ELb0ELb1ELb1ELb0ELb0ELb0ELb0EEEvNS_16Flash_fwd_paramsE,(.L_x_1354 - _ZN5flash16flash_fwd_kernelI23Flash_fwd_kernel_traitsILi32ELi128ELi128ELi4ELb0ELb0EN7cutlass6half_tE19Flash_kernel_traitsILi32ELi128ELi128ELi4ES3_EELb0ELb0ELb1ELb1ELb0ELb0ELb0ELb0EEEvNS_16Flash_fwd_paramsE)
        .other          _ZN5flash16flash_fwd_kernelI23Flash_fwd_kernel_traitsILi32ELi128ELi128ELi4ELb0ELb0EN7cutlass6half_tE19Flash_kernel_traitsILi32ELi128ELi128ELi4ES3_EELb0ELb0ELb1ELb1ELb0ELb0ELb0ELb0EEEvNS_16Flash_fwd_paramsE,@"STO_CUDA_ENTRY STV_DEFAULT"
_ZN5flash16flash_fwd_kernelI23Flash_fwd_kernel_traitsILi32ELi128ELi128ELi4ELb0ELb0EN7cutlass6half_tE19Flash_kernel_traitsILi32ELi128ELi128ELi4ES3_EELb0ELb0ELb1ELb1ELb0ELb0ELb0ELb0EEEvNS_16Flash_fwd_paramsE:
.text._ZN5flash16flash_fwd_kernelI23Flash_fwd_kernel_traitsILi32ELi128ELi128ELi4ELb0ELb0EN7cutlass6half_tE19Flash_kernel_traitsILi32ELi128ELi128ELi4ES3_EELb0ELb0ELb1ELb1ELb0ELb0ELb0ELb0EEEvNS_16Flash_fwd_paramsE:
[----:B------:R-:W1:Y:S01]  /*0000*/  LDC R1, c[0x0][0x37c] ;  /* 0x0000df00ff017b82 */ /* 0x000e620000000800 */
[----:B------:R-:W2:Y:S07]  /*0010*/  LDCU.64 UR10, c[0x0][0x460] ;  /* 0x00008c00ff0a77ac */ /* 0x000eae0008000a00 */
[----:B------:R-:W3:Y:S01]  /*0020*/  S2UR UR25, SR_CTAID.Y ;  /* 0x00000000001979c3 */ /* 0x000ee20000002600 */
[----:B-1----:R-:W-:Y:S01]  /*0030*/  VIADD R1, R1, 0xffffffd0 ;  /* 0xffffffd001017836 */ /* 0x002fe20000000000 */
[----:B------:R-:W1:Y:S01]  /*0040*/  LDCU.64 UR8, c[0x0][0x470] ;  /* 0x00008e00ff0877ac */ /* 0x000e620008000a00 */
[----:B------:R-:W3:Y:S01]  /*0050*/  LDCU.64 UR14, c[0x0][0x460] ;  /* 0x00008c00ff0e77ac */ /* 0x000ee20008000a00 */
[----:B------:R-:W4:Y:S01]  /*0060*/  LDCU.U8 UR12, c[0x0][0x532] ;  /* 0x0000a640ff0c77ac */ /* 0x000f220008000000 */
[----:B------:R-:W4:Y:S01]  /*0070*/  LDCU.64 UR6, c[0x0][0x468] ;  /* 0x00008d00ff0677ac */ /* 0x000f220008000a00 */
[----:B--2---:R-:W-:Y:S01]  /*0080*/  ISETP.NE.U32.AND P4, PT, RZ, UR10, PT ;  /* 0x0000000aff007c0c */ /* 0x004fe2000bf85070 */
[----:B------:R-:W-:-:S02]  /*0090*/  UISETP.NE.U32.AND UP4, UPT, UR10, URZ, UPT ;  /* 0x000000ff0a00728c */ /* 0x000fc4000bf85070 */
[----:B-1----:R-:W-:Y:S01]  /*00a0*/  UISETP.NE.U32.AND UP3, UPT, UR8, URZ, UPT ;  /* 0x000000ff0800728c */ /* 0x002fe2000bf65070 */
[----:B------:R-:W-:Y:S01]  /*00b0*/  ISETP.NE.AND.EX P4, PT, RZ, UR11, PT, P4 ;  /* 0x0000000bff007c0c */ /* 0x000fe2000bf85340 */
[----:B------:R-:W1:Y:S01]  /*00c0*/  LDCU.64 UR4, c[0x0][0x478] ;  /* 0x00008f00ff0477ac */ /* 0x000e620008000a00 */
[----:B------:R-:W-:Y:S01]  /*00d0*/  UISETP.NE.AND.EX UP4, UPT, UR11, URZ, UPT, UP4 ;  /* 0x000000ff0b00728c */ /* 0x000fe2000bf85340 */
[----:B------:R-:W2:Y:S01]  /*00e0*/  LDCU.64 UR26, c[0x0][0x358] ;  /* 0x00006b00ff1a77ac */ /* 0x000ea20008000a00 */
[----:B------:R-:W-:-:S04]  /*00f0*/  UISETP.NE.AND.EX UP3, UPT, UR9, URZ, UPT, UP3 ;  /* 0x000000ff0900728c */ /* 0x000fc8000bf65330 */
[----:B------:R-:W-:Y:S01]  /*0100*/  PLOP3.LUT P2, PT, PT, PT, UP4, 0x80, 0x8 ;  /* 0x000000000008781c */ /* 0x000fe20003f4f048 */
[----:B---3--:R-:W-:Y:S02]  /*0110*/  UIMAD.WIDE.U32 UR14, UR25, 0x4, UR14 ;  /* 0x00000004190e78a5 */ /* 0x008fe4000f8e000e */
[----:B------:R-:W-:Y:S02]  /*0120*/  USHF.L.U32 UR11, UR25, 0x2, URZ ;  /* 0x00000002190b7899 */ /* 0x000fe400080006ff */
[----:B----4-:R-:W-:Y:S02]  /*0130*/  UISETP.NE.AND UP5, UPT, UR12, URZ, UPT ;  /* 0x000000ff0c00728c */ /* 0x010fe4000bfa5270 */
[----:B------:R-:W-:Y:S01]  /*0140*/  UISETP.EQ.U32.AND UP2, UPT, UR6, URZ, UPT ;  /* 0x000000ff0600728c */ /* 0x000fe2000bf42070 */
[----:B------:R-:W-:Y:S01]  /*0150*/  IMAD.U32 R2, RZ, RZ, UR14 ;  /* 0x0000000eff027e24 */ /* 0x000fe2000f8e00ff */
[----:B------:R-:W-:Y:S01]  /*0160*/  USHF.R.U32.HI UR10, URZ, 0x1e, UR25 ;  /* 0x0000001eff0a7899 */ /* 0x000fe20008011619 */
[----:B------:R-:W-:Y:S01]  /*0170*/  IMAD.U32 R3, RZ, RZ, UR15 ;  /* 0x0000000fff037e24 */ /* 0x000fe2000f8e00ff */
[----:B------:R-:W-:Y:S01]  /*0180*/  @UP3 UIADD3 UR12, UP1, UPT, UR11, UR8, URZ ;  /* 0x000000080b0c3290 */ /* 0x000fe2000ff3e0ff */
[----:B------:R-:W-:Y:S01]  /*0190*/  PLOP3.LUT P1, PT, PT, PT, UP3, 0x80, 0x8 ;  /* 0x000000000008781c */ /* 0x000fe20003f2f038 */
[----:B------:R-:W-:-:S02]  /*01a0*/  UISETP.EQ.OR.EX UP2, UPT, UR7, URZ, !UP5, UP2 ;  /* 0x000000ff0700728c */ /* 0x000fc4000ef42720 */
[----:B-1----:R-:W-:Y:S01]  /*01b0*/  UISETP.NE.U32.AND UP0, UPT, UR4, URZ, UPT ;  /* 0x000000ff0400728c */ /* 0x002fe2000bf05070 */
[----:B--2---:R-:W2:Y:S01]  /*01c0*/  @P4 LDG.E R8, desc[UR26][R2.64] ;  /* 0x0000001a02084981 */ /* 0x004ea2000c1e1900 */
[----:B------:R-:W-:Y:S02]  /*01d0*/  @UP3 UIADD3.X UR13, UPT, UPT, UR10, UR9, URZ, UP1, !UPT ;  /* 0x000000090a0d3290 */ /* 0x000fe40008ffe4ff */
[----:B------:R-:W-:Y:S01]  /*01e0*/  UIADD3 UR8, UP1, UPT, UR11, UR6, URZ ;  /* 0x000000060b087290 */ /* 0x000fe2000ff3e0ff */
[----:B------:R1:W3:Y:S01]  /*01f0*/  @P2 LDG.E R7, desc[UR26][R2.64+0x4] ;  /* 0x0000041a02072981 */ /* 0x0002e2000c1e1900 */
[----:B------:R-:W-:Y:S01]  /*0200*/  UISETP.NE.AND.EX UP0, UPT, UR5, URZ, UPT, UP0 ;  /* 0x000000ff0500728c */ /* 0x000fe2000bf05300 */
[----:B------:R-:W-:Y:S01]  /*0210*/  PLOP3.LUT P3, PT, PT, PT, UP2, 0x80, 0x8 ;  /* 0x000000000008781c */ /* 0x000fe20003f6f028 */
[----:B------:R-:W-:-:S04]  /*0220*/  UIADD3.X UR9, UPT, UPT, UR10, UR7, URZ, UP1, !UPT ;  /* 0x000000070a097290 */ /* 0x000fc80008ffe4ff */
[----:B------:R-:W-:-:S05]  /*0230*/  PLOP3.LUT P0, PT, PT, PT, UP0, 0x80, 0x8 ;  /* 0x000000000008781c */ /* 0x000fca0003f0f008 */
[----:B------:R-:W-:Y:S01]  /*0240*/  @UP0 UIADD3 UR4, UP1, UPT, UR11, UR4, URZ ;  /* 0x000000040b040290 */ /* 0x000fe2000ff3e0ff */
[----:B-1----:R-:W-:Y:S02]  /*0250*/  IMAD.U32 R2, RZ, RZ, UR12 ;  /* 0x0000000cff027e24 */ /* 0x002fe4000f8e00ff */
[----:B------:R-:W-:-:S05]  /*0260*/  IMAD.U32 R3, RZ, RZ, UR13 ;  /* 0x0000000dff037e24 */ /* 0x000fca000f8e00ff */
[----:B------:R1:W4:Y:S01]  /*0270*/  @P1 LDG.E R0, desc[UR26][R2.64] ;  /* 0x0000001a02001981 */ /* 0x000322000c1e1900 */
[----:B------:R-:W-:Y:S01]  /*0280*/  @UP0 UIADD3.X UR5, UPT, UPT, UR10, UR5, URZ, UP1, !UPT ;  /* 0x000000050a050290 */ /* 0x000fe20008ffe4ff */
[----:B------:R-:W-:-:S05]  /*0290*/  IMAD.U32 R4, RZ, RZ, UR4 ;  /* 0x00000004ff047e24 */ /* 0x000fca000f8e00ff */
[----:B------:R-:W-:-:S05]  /*02a0*/  IMAD.U32 R5, RZ, RZ, UR5 ;  /* 0x00000005ff057e24 */ /* 0x000fca000f8e00ff */
[----:B------:R2:W5:Y:S01]  /*02b0*/  @P0 LDG.E R4, desc[UR26][R4.64] ;  /* 0x0000001a04040981 */ /* 0x000562000c1e1900 */
[----:B-1----:R-:W-:Y:S02]  /*02c0*/  IMAD.U32 R2, RZ, RZ, UR8 ;  /* 0x00000008ff027e24 */ /* 0x002fe4000f8e00ff */
[----:B------:R-:W-:Y:S01]  /*02d0*/  IMAD.U32 R3, RZ, RZ, UR9 ;  /* 0x00000009ff037e24 */ /* 0x000fe2000f8e00ff */
[----:B------:R-:W1:Y:S01]  /*02e0*/  S2UR UR29, SR_CTAID.X ;  /* 0x00000000001d79c3 */ /* 0x000e620000002500 */
[----:B------:R-:W3:Y:S03]  /*02f0*/  @!UP4 LDCU UR21, c[0x0][0x434] ;  /* 0x00008680ff15c7ac */ /* 0x000ee60008000800 */
[----:B------:R-:W4:Y:S01]  /*0300*/  @!P3 LDG.E R6, desc[UR26][R2.64] ;  /* 0x0000001a0206b981 */ /* 0x000f22000c1e1900 */
[----:B------:R-:W-:Y:S01]  /*0310*/  UMOV UR20, 0xffffffff ;  /* 0xffffffff00147882 */ /* 0x000fe20000000000 */
[----:B------:R-:W-:Y:S01]  /*0320*/  UISETP.NE.U32.AND UP1, UPT, UR6, URZ, UPT ;  /* 0x000000ff0600728c */ /* 0x000fe2000bf25070 */
[----:B------:R-:W-:Y:S01]  /*0330*/  UMOV UR10, 0xffffffff ;  /* 0xffffffff000a7882 */ /* 0x000fe20000000000 */
[----:B------:R-:W-:-:S02]  /*0340*/  UMOV UR8, URZ ;  /* 0x000000ff00087c82 */ /* 0x000fc40008000000 */
[----:B------:R-:W-:Y:S01]  /*0350*/  UISETP.NE.AND.EX UP1, UPT, UR7, URZ, UPT, UP1 ;  /* 0x000000ff0700728c */ /* 0x000fe2000bf25310 */
[----:B------:R-:W2:Y:S01]  /*0360*/  @!UP0 LDCU UR9, c[0x0][0x43c] ;  /* 0x00008780ff0987ac */ /* 0x000ea20008000800 */
[----:B-1----:R-:W-:-:S09]  /*0370*/  USHF.L.U32 UR29, UR29, 0x7, URZ ;  /* 0x000000071d1d7899 */ /* 0x002fd200080006ff */
[----:B------:R-:W1:Y:S01]  /*0380*/  @!UP1 LDCU UR6, c[0x0][0x438] ;  /* 0x00008700ff0697ac */ /* 0x000e620008000800 */
[----:B--2---:R-:W-:Y:S02]  /*0390*/  @P4 R2UR UR20, R8 ;  /* 0x00000000081442ca */ /* 0x004fe400000e0000 */
[----:B---3--:R-:W-:-:S13]  /*03a0*/  @P2 R2UR UR4, R7 ;  /* 0x00000000070422ca */ /* 0x008fda00000e0000 */
[----:B------:R-:W-:Y:S01]  /*03b0*/  @UP4 UIADD3 UR21, UPT, UPT, UR4, -UR20, URZ ;  /* 0x8000001404154290 */ /* 0x000fe2000fffe0ff */
[----:B------:R-:W2:Y:S03]  /*03c0*/  @!UP0 LDCU.64 UR4, c[0x0][0x488] ;  /* 0x00009100ff0487ac */ /* 0x000ea60008000a00 */
[----:B------:R-:W-:Y:S01]  /*03d0*/  UISETP.GT.AND UP2, UPT, UR21, UR29, UPT ;  /* 0x0000001d1500728c */ /* 0x000fe2000bf44270 */
[----:B----4-:R-:W-:-:S05]  /*03e0*/  @P1 R2UR UR8, R0 ;  /* 0x00000000000812ca */ /* 0x010fca00000e0000 */
[----:B------:R-:W-:Y:S02]  /*03f0*/  PLOP3.LUT P1, PT, PT, PT, UP2, 0x80, 0x8 ;  /* 0x000000000008781c */ /* 0x000fe40003f2f028 */
[----:B------:R-:W-:Y:S01]  /*0400*/  @!P3 R2UR UR10, R6 ;  /* 0x00000000060ab2ca */ /* 0x000fe200000e0000 */
[----:B-12---:R-:W-:-:S14]  /*0410*/  BRA.U !UP1, `(.L_x_287) ;  /* 0x0000000109187547 */ /* 0x006fdc000b800000 */
[----:B------:R-:W-:-:S13]  /*0420*/  PLOP3.LUT P2, PT, PT, PT, UP5, 0x80, 0x8 ;  /* 0x000000000008781c */ /* 0x000fda0003f4f058 */
[----:B------:R-:W2:Y:S04]  /*0430*/  @P2 LDG.E R0, desc[UR26][R2.64+0x4] ;  /* 0x0000041a02002981 */ /* 0x000ea8000c1e1900 */
[----:B------:R-:W3:Y:S01]  /*0440*/  @!P2 LDG.E R2, desc[UR26][R2.64] ;  /* 0x0000001a0202a981 */ /* 0x000ee2000c1e1900 */
[----:B--2---:R-:W-:-:S13]  /*0450*/  @P2 R2UR UR6, R0 ;  /* 0x00000000000622ca */ /* 0x004fda00000e0000 */
[----:B------:R-:W-:-:S07]  /*0460*/  @UP5 UIADD3 UR6, UPT, UPT, UR6, -UR10, URZ ;  /* 0x8000000a06065290 */ /* 0x000fce000fffe0ff */
[----:B---3--:R-:W-:Y:S02]  /*0470*/  @!P2 R2UR UR6, R2 ;  /* 0x000000000206a2ca */ /* 0x008fe400000e0000 */
.L_x_287:
[----:B-----5:R-:W-:Y:S01]  /*0480*/  @P0 R2UR UR30, R4 ;  /* 0x00000000041e02ca */ /* 0x020fe200000e0000 */
[----:B------:R-:W-:Y:S01]  /*0490*/  @!UP0 UISETP.NE.U32.AND UP1, UPT, UR4, URZ, UPT ;  /* 0x000000ff0400828c */ /* 0x000fe2000bf25070 */
[----:B------:R-:W-:-:S13]  /*04a0*/  @!P1 EXIT ;  /* 0x000000000000994d */ /* 0x000fda0003800000 */
[----:B------:R-:W1:Y:S01]  /*04b0*/  LDCU UR28, c[0x0][0x504] ;  /* 0x0000a080ff1c77ac */ /* 0x000e620008000800 */
[----:B------:R-:W2:Y:S01]  /*04c0*/  S2UR UR24, SR_CTAID.Z ;  /* 0x00000000001879c3 */ /* 0x000ea20000002700 */
[----:B------:R-:W3:Y:S01]  /*04d0*/  S2R R175, SR_TID.X ;  /* 0x0000000000af7919 */ /* 0x000ee20000002100 */
[----:B------:R-:W-:Y:S01]  /*04e0*/  @!UP0 UISETP.NE.AND.EX UP1, UPT, UR5, URZ, UPT, UP1 ;  /* 0x000000ff0500828c */ /* 0x000fe2000bf25310 */
[----:B------:R-:W4:Y:S03]  /*04f0*/  LDCU UR23, c[0x0][0x508] ;  /* 0x0000a100ff1777ac */ /* 0x000f260008000800 */
[----:B------:R-:W-:Y:S02]  /*0500*/  @!UP0 USEL UR9, UR9, URZ, UP1 ;  /* 0x000000ff09098287 */ /* 0x000fe40008800000 */
[----:B------:R-:W-:Y:S02]  /*0510*/  @UP0 UIADD3 UR30, UPT, UPT, UR30, -UR8, URZ ;  /* 0x800000081e1e0290 */ /* 0x000fe4000fffe0ff */
[----:B------:R-:W-:-:S04]  /*0520*/  @!UP0 UIADD3 UR30, UPT, UPT, UR9, UR6, -UR8 ;  /* 0x00000006091e8290 */ /* 0x000fc8000fffe808 */
[----:B------:R-:W-:Y:S02]  /*0530*/  UIADD3 UR7, UPT, UPT, UR30, 0x7f, URZ ;  /* 0x0000007f1e077890 */ /* 0x000fe4000fffe0ff */
[----:B-1----:R-:W-:Y:S02]  /*0540*/  UIADD3 UR28, UPT, UPT, UR21, UR28, URZ ;  /* 0x0000001c151c7290 */ /* 0x002fe4000fffe0ff */
[----:B------:R-:W-:Y:S02]  /*0550*/  UIADD3 UR5, UPT, UPT, UR7, UR29, -UR21 ;  /* 0x0000001d07057290 */ /* 0x000fe4000fffe815 */
[----:B------:R-:W-:Y:S02]  /*0560*/  UIADD3 UR11, UPT, UPT, -UR28, UR29, UR30 ;  /* 0x0000001d1c0b7290 */ /* 0x000fe4000fffe11e */
[----:B----4-:R-:W-:Y:S02]  /*0570*/  UIADD3 UR5, UPT, UPT, UR5, 0x80, UR23 ;  /* 0x0000008005057890 */ /* 0x010fe4000fffe017 */
[----:B------:R-:W-:-:S02]  /*0580*/  USHF.R.S32.HI UR6, URZ, 0x1f, UR7 ;  /* 0x0000001fff067899 */ /* 0x000fc40008011407 */
[----:B------:R-:W-:Y:S02]  /*0590*/  USHF.R.S32.HI UR9, URZ, 0x1f, UR11 ;  /* 0x0000001fff097899 */ /* 0x000fe4000801140b */
[----:B------:R-:W-:Y:S02]  /*05a0*/  USHF.R.S32.HI UR4, URZ, 0x1f, UR5 ;  /* 0x0000001fff047899 */ /* 0x000fe40008011405 */
[----:B------:R-:W-:Y:S02]  /*05b0*/  ULEA.HI UR6, UR6, UR7, URZ, 0x7 ;  /* 0x0000000706067291 */ /* 0x000fe4000f8f38ff */
[----:B------:R-:W-:Y:S02]  /*05c0*/  ULEA.HI UR9, UR9, UR11, URZ, 0x7 ;  /* 0x0000000b09097291 */ /* 0x000fe4000f8f38ff */
[----:B------:R-:W-:Y:S02]  /*05d0*/  ULEA.HI UR4, UR4, UR5, URZ, 0x7 ;  /* 0x0000000504047291 */ /* 0x000fe4000f8f38ff */
[----:B------:R-:W-:-:S02]  /*05e0*/  USHF.R.S32.HI UR6, URZ, 0x7, UR6 ;  /* 0x00000007ff067899 */ /* 0x000fc40008011406 */
[----:B------:R-:W-:Y:S02]  /*05f0*/  USHF.R.S32.HI UR9, URZ, 0x7, UR9 ;  /* 0x00000007ff097899 */ /* 0x000fe40008011409 */
[----:B------:R-:W-:Y:S02]  /*0600*/  USHF.R.S32.HI UR4, URZ, 0x7, UR4 ;  /* 0x00000007ff047899 */ /* 0x000fe40008011404 */
[----:B------:R-:W-:Y:S02]  /*0610*/  UISETP.LT.AND UP1, UPT, URZ, UR9, UPT ;  /* 0x00000009ff00728c */ /* 0x000fe4000bf21270 */
[----:B------:R-:W-:Y:S02]  /*0620*/  UISETP.LT.AND UP0, UPT, UR6, UR4, UPT ;  /* 0x000000040600728c */ /* 0x000fe4000bf01270 */
[----:B------:R-:W-:Y:S02]  /*0630*/  USEL UR19, URZ, UR9, !UP1 ;  /* 0x00000009ff137287 */ /* 0x000fe4000c800000 */
[----:B------:R-:W-:-:S04]  /*0640*/  USEL UR22, UR6, UR4, UP0 ;  /* 0x0000000406167287 */ /* 0x000fc80008000000 */
[----:B------:R-:W-:-:S09]  /*0650*/  UISETP.GT.AND UP0, UPT, UR22, UR19, UPT ;  /* 0x000000131600728c */ /* 0x000fd2000bf04270 */
[----:B--23--:R-:W-:Y:S05]  /*0660*/  BRA.U UP0, `(.L_x_288) ;  /* 0x0000000900b07547 */ /* 0x00cfea000b800000 */
[----:B------:R-:W1:Y:S01]  /*0670*/  LDCU.U8 UR4, c[0x0][0x549] ;  /* 0x0000a920ff0477ac */ /* 0x000e620008000000 */
[----:B------:R-:W-:Y:S01]  /*0680*/  UISETP.NE.AND UP0, UPT, UR20, -0x1, UPT ;  /* 0xffffffff1400788c */ /* 0x000fe2000bf05270 */
[----:B------:R-:W2:Y:S10]  /*0690*/  LDCU.U8 UR10, c[0x0][0x548] ;  /* 0x0000a900ff0a77ac */ /* 0x000eb40008000000 */
[----:B------:R-:W3:Y:S01]  /*06a0*/  @!UP0 LDCU.64 UR8, c[0x0][0x400] ;  /* 0x00008000ff0887ac */ /* 0x000ee20008000a00 */
[----:B-1----:R-:W-:Y:S01]  /*06b0*/  UISETP.NE.AND UP1, UPT, UR4, URZ, UPT ;  /* 0x000000ff0400728c */ /* 0x002fe2000bf25270 */
[----:B------:R-:W1:Y:S10]  /*06c0*/  @UP0 LDCU.64 UR6, c[0x0][0x408] ;  /* 0x00008100ff0607ac */ /* 0x000e740008000a00 */
[----:B------:R-:W4:Y:S01]  /*06d0*/  @UP1 LDCU.64 UR4, c[0x0][0x430] ;  /* 0x00008600ff0417ac */ /* 0x000f220008000a00 */
[----:B---3--:R-:W-:Y:S01]  /*06e0*/  @!UP0 UIMAD.WIDE.U32 UR12, UR25, UR8, URZ ;  /* 0x00000008190c82a5 */ /* 0x008fe2000f8e00ff */
[----:B------:R-:W3:Y:S01]  /*06f0*/  @UP1 LDCU UR8, c[0x0][0x430] ;  /* 0x00008600ff0817ac */ /* 0x000ee20008000800 */
[----:B-1----:R-:W-:-:S02]  /*0700*/  @UP0 UIMAD.WIDE.U32 UR14, UR20, UR6, URZ ;  /* 0x00000006140e02a5 */ /* 0x002fc4000f8e00ff */
[----:B------:R-:W-:Y:S02]  /*0710*/  @!UP0 UIMAD UR9, UR25, UR9, UR13 ;  /* 0x00000009190982a4 */ /* 0x000fe4000f8e020d */
[----:B------:R-:W-:Y:S01]  /*0720*/  @UP0 UIMAD UR9, UR20, UR7, UR15 ;  /* 0x00000007140902a4 */ /* 0x000fe2000f8e020f */
[----:B------:R-:W-:Y:S02]  /*0730*/  @UP1 UMOV UR11, 0x1 ;  /* 0x00000001000b1882 */ /* 0x000fe40000000000 */
[----:B------:R-:W-:Y:S01]  /*0740*/  @UP0 UMOV UR12, UR14 ;  /* 0x0000000e000c0c82 */ /* 0x000fe20008000000 */
[----:B----4-:R-:W-:Y:S01]  /*0750*/  @UP1 UIMAD UR6, UR4, UR5, URZ ;  /* 0x00000005040612a4 */ /* 0x010fe2000f8e02ff */
[----:B--2---:R-:W-:Y:S11]  /*0760*/  BRA.U UP1, `(.L_x_289) ;  /* 0x0000000101287547 */ /* 0x004ff6000b800000 */
[----:B------:R-:W-:Y:S01]  /*0770*/  UISETP.NE.AND UP0, UPT, UR10, URZ, UPT ;  /* 0x000000ff0a00728c */ /* 0x000fe2000bf05270 */
[----:B------:R-:W1:Y:S10]  /*0780*/  LDCU UR5, c[0x0][0x3e0] ;  /* 0x00007c00ff0577ac */ /* 0x000e740008000800 */
[----:B------:R-:W1:Y:S01]  /*0790*/  @UP0 LDCU UR11, c[0x0][0x454] ;  /* 0x00008a80ff0b07ac */ /* 0x000e620008000800 */
[----:B------:R-:W2:Y:S01]  /*07a0*/  @!UP0 LDCU UR4, c[0x0][0x434] ;  /* 0x00008680ff0487ac */ /* 0x000ea20008000800 */
[----:B------:R-:W4:Y:S01]  /*07b0*/  @UP0 LDCU UR6, c[0x0][0x454] ;  /* 0x00008a80ff0607ac */ /* 0x000f220008000800 */
[----:B---3--:R-:W-:Y:S01]  /*07c0*/  @UP0 UMOV UR8, 0x1 ;  /* 0x0000000100080882 */ /* 0x008fe20000000000 */
[----:B----4-:R-:W4:Y:S01]  /*07d0*/  @!UP0 LDCU UR6, c[0x0][0x434] ;  /* 0x00008680ff0687ac */ /* 0x010f220008000800 */
[----:B------:R-:W-:Y:S01]  /*07e0*/  @!UP0 UMOV UR8, 0x1 ;  /* 0x0000000100088882 */ /* 0x000fe20000000000 */
[----:B-1----:R-:W-:-:S02]  /*07f0*/  @UP0 UIMAD UR11, UR11, UR5, URZ ;  /* 0x000000050b0b02a4 */ /* 0x002fc4000f8e02ff */
[----:B--2---:R-:W-:-:S12]  /*0800*/  @!UP0 UIMAD UR11, UR4, UR5, URZ ;  /* 0x00000005040b82a4 */ /* 0x004fd8000f8e02ff */
.L_x_289:
[----:B------:R-:W1:Y:S01]  /*0810*/  LDCU.64 UR4, c[0x0][0x410] ;  /* 0x00008200ff0477ac */ /* 0x000e620008000a00 */
[----:B------:R-:W-:Y:S01]  /*0820*/  IMAD.SHL.U32 R8, R175, 0x8, RZ ;  /* 0x00000008af087824 */ /* 0x000fe200078e00ff */
[----:B------:R-:W2:Y:S01]  /*0830*/  S2R R2, SR_CTAID.X ;  /* 0x0000000000027919 */ /* 0x000ea20000002500 */
[----:B------:R-:W-:Y:S01]  /*0840*/  SHF.R.U32.HI R4, RZ, 0x2, R175 ;  /* 0x00000002ff047819 */ /* 0x000fe200000116af */
[----:B------:R-:W5:Y:S01]  /*0850*/  LDCU UR7, c[0x0][0x440] ;  /* 0x00008800ff0777ac */ /* 0x000f620008000800 */
[----:B------:R-:W-:Y:S01]  /*0860*/  IMAD.MOV.U32 R5, RZ, RZ, RZ ;  /* 0x000000ffff057224 */ /* 0x000fe200078e00ff */
[----:B------:R-:W-:Y:S01]  /*0870*/  LOP3.LUT R8, R8, 0x18, RZ, 0xc0, !PT ;  /* 0x0000001808087812 */ /* 0x000fe200078ec0ff */
[----:B------:R-:W-:Y:S01]  /*0880*/  BSSY.RECONVERGENT B0, `(.L_x_290) ;  /* 0x000002e000007945 */ /* 0x000fe20003800200 */
[----:B------:R-:W-:Y:S01]  /*0890*/  UISETP.NE.AND UP1, UPT, UR10, URZ, !UP1 ;  /* 0x000000ff0a00728c */ /* 0x000fe2000cf25270 */
[----:B------:R-:W-:Y:S01]  /*08a0*/  VIADD R14, R4, 0x20 ;  /* 0x00000020040e7836 */ /* 0x000fe20000000000 */
[----:B------:R-:W-:Y:S01]  /*08b0*/  ISETP.NE.AND P1, PT, R8, RZ, PT ;  /* 0x000000ff0800720c */ /* 0x000fe20003f25270 */
[----:B------:R-:W-:Y:S01]  /*08c0*/  UIADD3 UR21, UPT, UPT, -UR29, UR21, URZ ;  /* 0x000000151d157290 */ /* 0x000fe2000fffe1ff */
[C---:B------:R-:W-:Y:S01]  /*08d0*/  VIADD R15, R4.reuse, 0x40 ;  /* 0x00000040040f7836 */ /* 0x040fe20000000000 */
[----:B------:R-:W-:Y:S01]  /*08e0*/  UISETP.NE.AND UP0, UPT, UR20, -0x1, UPT ;  /* 0xffffffff1400788c */ /* 0x000fe2000bf05270 */
[----:B------:R-:W-:Y:S01]  /*08f0*/  VIADD R16, R4, 0x60 ;  /* 0x0000006004107836 */ /* 0x000fe20000000000 */
[----:B----4-:R-:W-:-:S02]  /*0900*/  UIMAD UR6, UR24, UR6, URZ ;  /* 0x00000006180672a4 */ /* 0x010fc4000f8e02ff */
[----:B---3--:R-:W-:Y:S01]  /*0910*/  UIMAD UR29, UR29, UR8, URZ ;  /* 0x000000081d1d72a4 */ /* 0x008fe2000f8e02ff */
[----:B-1----:R-:W-:Y:S01]  /*0920*/  IMAD.U32 R0, RZ, RZ, UR4 ;  /* 0x00000004ff007e24 */ /* 0x002fe2000f8e00ff */
[----:B------:R-:W1:Y:S01]  /*0930*/  LDCU UR4, c[0x0][0x434] ;  /* 0x00008680ff0477ac */ /* 0x000e620008000800 */
[----:B------:R-:W-:Y:S01]  /*0940*/  IMAD.U32 R6, RZ, RZ, UR5 ;  /* 0x00000005ff067e24 */ /* 0x000fe2000f8e00ff */
[----:B------:R-:W-:Y:S02]  /*0950*/  ISETP.GE.OR P4, PT, R4, UR21, P1 ;  /* 0x0000001504007c0c */ /* 0x000fe40008f86670 */
[C---:B-----5:R-:W-:Y:S01]  /*0960*/  ISETP.GE.AND P5, PT, R8.reuse, UR7, PT ;  /* 0x0000000708007c0c */ /* 0x060fe2000bfa6270 */
[----:B------:R-:W-:Y:S01]  /*0970*/  @!UP1 UIMAD UR6, UR25, UR11, UR6 ;  /* 0x0000000b190692a4 */ /* 0x000fe2000f8e0206 */
[----:B------:R-:W-:Y:S01]  /*0980*/  IADD3 R8, P0, PT, R8, UR12, RZ ;  /* 0x0000000c08087c10 */ /* 0x000fe2000ff1e0ff */
[----:B------:R-:W-:Y:S01]  /*0990*/  USHF.R.S32.HI UR10, URZ, 0x1f, UR29 ;  /* 0x0000001fff0a7899 */ /* 0x000fe2000801141d */
[----:B------:R-:W-:Y:S01]  /*09a0*/  ISETP.GE.OR P6, PT, R4, UR21, P5 ;  /* 0x0000001504007c0c */ /* 0x000fe2000afc6670 */
[----:B------:R-:W-:Y:S01]  /*09b0*/  USHF.R.S32.HI UR5, URZ, 0x1f, UR6 ;  /* 0x0000001fff057899 */ /* 0x000fe20008011406 */
[----:B------:R-:W-:Y:S01]  /*09c0*/  ISETP.GE.OR P3, PT, R14, UR21, P1 ;  /* 0x000000150e007c0c */ /* 0x000fe20008f66670 */
[----:B------:R-:W-:Y:S01]  /*09d0*/  IMAD.X R9, RZ, RZ, UR9, P0 ;  /* 0x00000009ff097e24 */ /* 0x000fe200080e06ff */
[----:B------:R-:W-:-:S02]  /*09e0*/  ISETP.GE.OR P2, PT, R15, UR21, P1 ;  /* 0x000000150f007c0c */ /* 0x000fc40008f46670 */
[----:B------:R-:W-:Y:S01]  /*09f0*/  ISETP.GE.OR P1, PT, R16, UR21, P1 ;  /* 0x0000001510007c0c */ /* 0x000fe20008f26670 */
[----:B------:R-:W-:Y:S01]  /*0a00*/  IMAD.WIDE.U32 R8, R0, UR24, R8 ;  /* 0x0000001800087c25 */ /* 0x000fe2000f8e0008 */
[----:B------:R-:W-:Y:S01]  /*0a10*/  ISETP.GE.OR P0, PT, R14, UR21, P5 ;  /* 0x000000150e007c0c */ /* 0x000fe2000af06670 */
[----:B-1----:R-:W-:Y:S02]  /*0a20*/  UIMAD UR4, UR25, UR4, URZ ;  /* 0x00000004190472a4 */ /* 0x002fe4000f8e02ff */
[----:B--2---:R-:W-:Y:S02]  /*0a30*/  IMAD.WIDE.U32 R2, R2, 0x80, R4 ;  /* 0x0000008002027825 */ /* 0x004fe400078e0004 */
[----:B------:R-:W-:Y:S02]  /*0a40*/  USEL UR9, UR4, UR20, !UP0 ;  /* 0x0000001404097287 */ /* 0x000fe4000c000000 */
[----:B------:R-:W-:Y:S02]  /*0a50*/  IMAD R7, R6, UR24, R9 ;  /* 0x0000001806077c24 */ /* 0x000fe4000f8e0209 */
[----:B------:R-:W-:-:S02]  /*0a60*/  USHF.R.S32.HI UR4, URZ, 0x1f, UR9 ;  /* 0x0000001fff047899 */ /* 0x000fc40008011409 */
[----:B------:R-:W-:Y:S02]  /*0a70*/  USEL UR9, UR9, URZ, UP1 ;  /* 0x000000ff09097287 */ /* 0x000fe40008800000 */
[----:B------:R-:W-:Y:S02]  /*0a80*/  USEL UR4, UR4, URZ, UP1 ;  /* 0x000000ff04047287 */ /* 0x000fe40008800000 */
[----:B------:R-:W-:-:S04]  /*0a90*/  UIADD3 UR9, UP1, UP0, UR29, UR9, UR6 ;  /* 0x000000091d097290 */ /* 0x000fc8000f83e006 */
[----:B------:R-:W-:Y:S01]  /*0aa0*/  UIADD3.X UR10, UPT, UPT, UR10, UR4, UR5, UP1, UP0 ;  /* 0x000000040a0a7290 */ /* 0x000fe20008fe0405 */
        /* <DEDUP_REMOVED lines=11> */
.L_x_291:
[----:B------:R-:W-:Y:S05]  /*0b60*/  BSYNC.RECONVERGENT B0 ;  /* 0x0000000000007941 */ /* 0x000fea0003800200 */
.L_x_290:
[----:B------:R-:W-:Y:S01]  /*0b70*/  BSSY.RECONVERGENT B0, `(.L_x_292) ;  /* 0x0000011000007945 */ /* 0x000fe20003800200 */
[----:B------:R-:W-:Y:S02]  /*0b80*/  ISETP.GE.OR P6, PT, R15, UR21, P5 ;  /* 0x000000150f007c0c */ /* 0x000fe4000afc6670 */
        /* <DEDUP_REMOVED lines=15> */
.L_x_293:
[----:B------:R-:W-:Y:S05]  /*0c80*/  BSYNC.RECONVERGENT B0 ;  /* 0x0000000000007941 */ /* 0x000fea0003800200 */
.L_x_292:
        /* <DEDUP_REMOVED lines=15> */
.L_x_295:
[----:B------:R-:W-:Y:S05]  /*0d80*/  BSYNC.RECONVERGENT B0 ;  /* 0x0000000000007941 */ /* 0x000fea0003800200 */
.L_x_294:
        /* <DEDUP_REMOVED lines=14> */
.L_x_297:
[----:B------:R-:W-:Y:S05]  /*0e70*/  BSYNC.RECONVERGENT B0 ;  /* 0x0000000000007941 */ /* 0x000fea0003800200 */
.L_x_296:
[----:B------:R-:W-:Y:S04]  /*0e80*/  BSSY.RECONVERGENT B0, `(.L_x_298) ;  /* 0x000000a000007945 */ /* 0x000fe80003800200 */
[----:B------:R-:W-:Y:S05]  /*0e90*/  @P4 BRA `(.L_x_299) ;  /* 0x0000000000204947 */ /* 0x000fea0003800000 */
[----:B------:R-:W4:Y:S01]  /*0ea0*/  LDCU.64 UR4, c[0x0][0x420] ;  /* 0x00008400ff0477ac */ /* 0x000f220008000a00 */
[----:B------:R-:W-:-:S05]  /*0eb0*/  IMAD R4, R4, UR8, RZ ;  /* 0x0000000804047c24 */ /* 0x000fca000f8e02ff */
[----:B------:R-:W-:-:S04]  /*0ec0*/  IADD3 R0, P0, PT, R4, UR9, RZ ;  /* 0x0000000904007c10 */ /* 0x000fc8000ff1e0ff */
[----:B------:R-:W-:Y:S02]  /*0ed0*/  LEA.HI.X.SX32 R4, R4, UR10, 0x1, P0 ;  /* 0x0000000a04047c11 */ /* 0x000fe400080f0eff */
[----:B----4-:R-:W-:-:S04]  /*0ee0*/  LEA R2, P0, R0, UR4, 0x2 ;  /* 0x0000000400027c11 */ /* 0x010fc8000f8010ff */
[----:B------:R-:W-:Y:S01]  /*0ef0*/  LEA.HI.X R3, R0, UR5, R4, 0x2, P0 ;  /* 0x0000000500037c11 */ /* 0x000fe200080f1404 */
[----:B------:R-:W-:-:S05]  /*0f00*/  IMAD.MOV.U32 R0, RZ, RZ, 0x7f800000 ;  /* 0x7f800000ff007424 */ /* 0x000fca00078e00ff */
[----:B------:R4:W-:Y:S03]  /*0f10*/  STG.E desc[UR26][R2.64], R0 ;  /* 0x0000000002007986 */ /* 0x0009e6000c10191a */
.L_x_299:
[----:B------:R-:W-:Y:S05]  /*0f20*/  BSYNC.RECONVERGENT B0 ;  /* 0x0000000000007941 */ /* 0x000fea0003800200 */
.L_x_298:
[----:B------:R-:W-:Y:S04]  /*0f30*/  BSSY.RECONVERGENT B0, `(.L_x_300) ;  /* 0x000000a000007945 */ /* 0x000fe80003800200 */
[----:B------:R-:W-:Y:S05]  /*0f40*/  @P3 BRA `(.L_x_301) ;  /* 0x0000000000203947 */ /* 0x000fea0003800000 */
[----:B------:R-:W5:Y:S01]  /*0f50*/  LDCU.64 UR4, c[0x0][0x420] ;  /* 0x00008400ff0477ac */ /* 0x000f620008000a00 */
[----:B----4-:R-:W-:-:S05]  /*0f60*/  IMAD R0, R14, UR8, RZ ;  /* 0x000000080e007c24 */ /* 0x010fca000f8e02ff */
[----:B------:R-:W-:-:S04]  /*0f70*/  IADD3 R3, P0, PT, R0, UR9, RZ ;  /* 0x0000000900037c10 */ /* 0x000fc8000ff1e0ff */
[----:B------:R-:W-:Y:S02]  /*0f80*/  LEA.HI.X.SX32 R0, R0, UR10, 0x1, P0 ;  /* 0x0000000a00007c11 */ /* 0x000fe400080f0eff */
[----:B-----5:R-:W-:-:S04]  /*0f90*/  LEA R2, P0, R3, UR4, 0x2 ;  /* 0x0000000403027c11 */ /* 0x020fc8000f8010ff */
[----:B------:R-:W-:Y:S01]  /*0fa0*/  LEA.HI.X R3, R3, UR5, R0, 0x2, P0 ;  /* 0x0000000503037c11 */ /* 0x000fe200080f1400 */
[----:B------:R-:W-:-:S05]  /*0fb0*/  IMAD.MOV.U32 R0, RZ, RZ, 0x7f800000 ;  /* 0x7f800000ff007424 */ /* 0x000fca00078e00ff */
[----:B------:R4:W-:Y:S03]  /*0fc0*/  STG.E desc[UR26][R2.64], R0 ;  /* 0x0000000002007986 */ /* 0x0009e6000c10191a */
.L_x_301:
[----:B------:R-:W-:Y:S05]  /*0fd0*/  BSYNC.RECONVERGENT B0 ;  /* 0x0000000000007941 */ /* 0x000fea0003800200 */
.L_x_300:
        /* <DEDUP_REMOVED lines=10> */
.L_x_303:
[----:B------:R-:W-:Y:S05]  /*1080*/  BSYNC.RECONVERGENT B0 ;  /* 0x0000000000007941 */ /* 0x000fea0003800200 */
.L_x_302:
[----:B------:R-:W-:Y:S05]  /*1090*/  @P1 EXIT ;  /* 0x000000000000194d */ /* 0x000fea0003800000 */
[----:B------:R-:W5:Y:S01]  /*10a0*/  LDCU.64 UR4, c[0x0][0x420] ;  /* 0x00008400ff0477ac */ /* 0x000f620008000a00 */
[----:B----4-:R-:W-:-:S05]  /*10b0*/  IMAD R0, R16, UR8, RZ ;  /* 0x0000000810007c24 */ /* 0x010fca000f8e02ff */
[----:B------:R-:W-:-:S04]  /*10c0*/  IADD3 R3, P0, PT, R0, UR9, RZ ;  /* 0x0000000900037c10 */ /* 0x000fc8000ff1e0ff */
[----:B------:R-:W-:Y:S02]  /*10d0*/  LEA.HI.X.SX32 R0, R0, UR10, 0x1, P0 ;  /* 0x0000000a00007c11 */ /* 0x000fe400080f0eff */
[----:B-----5:R-:W-:-:S04]  /*10e0*/  LEA R2, P0, R3, UR4, 0x2 ;  /* 0x0000000403027c11 */ /* 0x020fc8000f8010ff */
[----:B------:R-:W-:Y:S01]  /*10f0*/  LEA.HI.X R3, R3, UR5, R0, 0x2, P0 ;  /* 0x0000000503037c11 */ /* 0x000fe200080f1400 */
[----:B------:R-:W-:-:S05]  /*1100*/  IMAD.MOV.U32 R0, RZ, RZ, 0x7f800000 ;  /* 0x7f800000ff007424 */ /* 0x000fca00078e00ff */
[----:B------:R-:W-:Y:S01]  /*1110*/  STG.E desc[UR26][R2.64], R0 ;  /* 0x0000000002007986 */ /* 0x000fe2000c10191a */
[----:B------:R-:W-:Y:S05]  /*1120*/  EXIT ;  /* 0x000000000000794d */ /* 0x000fea0003800000 */
.L_x_288:
[----:B------:R-:W-:Y:S02]  /*1130*/  UISETP.NE.AND UP0, UPT, UR20, -0x1, UPT ;  /* 0xffffffff1400788c */ /* 0x000fe4000bf05270 */
[----:B------:R-:W-:-:S09]  /*1140*/  UISETP.NE.AND UP1, UPT, UR10, -0x1, UPT ;  /* 0xffffffff0a00788c */ /* 0x000fd2000bf25270 */
[----:B------:R-:W1:Y:S01]  /*1150*/  @!UP0 LDCU.64 UR6, c[0x0][0x398] ;  /* 0x00007300ff0687ac */ /* 0x000e620008000a00 */
[----:B------:R-:W2:Y:S01]  /*1160*/  @UP0 LDCU.64 UR4, c[0x0][0x3b0] ;  /* 0x00007600ff0407ac */ /* 0x000ea20008000a00 */
[----:B-1----:R-:W-:Y:S02]  /*1170*/  @!UP0 UIMAD.WIDE.U32 UR32, UR25, UR6, URZ ;  /* 0x00000006192082a5 */ /* 0x002fe4000f8e00ff */
[----:B--2---:R-:W-:Y:S02]  /*1180*/  @UP0 UIMAD.WIDE.U32 UR12, UR20, UR4, URZ ;  /* 0x00000004140c02a5 */ /* 0x004fe4000f8e00ff */
[----:B------:R-:W-:Y:S02]  /*1190*/  @!UP0 UIMAD UR31, UR25, UR7, UR33 ;  /* 0x00000007191f82a4 */ /* 0x000fe4000f8e0221 */
[----:B------:R-:W-:-:S03]  /*11a0*/  @UP0 UIMAD UR31, UR20, UR5, UR13 ;  /* 0x00000005141f02a4 */ /* 0x000fc6000f8e020d */
[----:B------:R-:W-:Y:S01]  /*11b0*/  @UP0 UMOV UR32, UR12 ;  /* 0x0000000c00200c82 */ /* 0x000fe20008000000 */
[----:B------:R-:W-:Y:S08]  /*11c0*/  BRA.U UP1, `(.L_x_304) ;  /* 0x00000001012c7547 */ /* 0x000ff0000b800000 */
[----:B------:R-:W1:Y:S01]  /*11d0*/  LDCU.64 UR14, c[0x0][0x3b8] ;  /* 0x00007700ff0e77ac */ /* 0x000e620008000a00 */
[----:B------:R-:W2:Y:S01]  /*11e0*/  LDCU.64 UR4, c[0x0][0x3a0] ;  /* 0x00007400ff0477ac */ /* 0x000ea20008000a00 */
[----:B------:R-:W-:-:S04]  /*11f0*/  USHF.R.S32.HI UR6, URZ, 0x1f, UR8 ;  /* 0x0000001fff067899 */ /* 0x000fc80008011408 */
[----:B-1----:R-:W-:Y:S02]  /*1200*/  UIMAD UR6, UR6, UR14, URZ ;  /* 0x0000000e060672a4 */ /* 0x002fe4000f8e02ff */
[----:B------:R-:W-:Y:S02]  /*1210*/  UIMAD.WIDE.U32 UR12, UR8, UR14, URZ ;  /* 0x0000000e080c72a5 */ /* 0x000fe4000f8e00ff */
[----:B------:R-:W-:-:S04]  /*1220*/  UIMAD UR6, UR8, UR15, UR6 ;  /* 0x0000000f080672a4 */ /* 0x000fc8000f8e0206 */
[----:B------:R-:W-:-:S03]  /*1230*/  UIADD3 UR7, UPT, UPT, UR13, UR6, URZ ;  /* 0x000000060d077290 */ /* 0x000fc6000fffe0ff */
[----:B------:R-:W-:Y:S02]  /*1240*/  UMOV UR6, UR12 ;  /* 0x0000000c00067c82 */ /* 0x000fe40008000000 */
[----:B--2---:R-:W-:-:S04]  /*1250*/  UIMAD.WIDE.U32 UR6, UR25, UR4, UR6 ;  /* 0x00000004190672a5 */ /* 0x004fc8000f8e0006 */
[----:B------:R-:W-:Y:S01]  /*1260*/  UIMAD UR9, UR25, UR5, UR7 ;  /* 0x00000005190972a4 */ /* 0x000fe2000f8e0207 */
[----:B------:R-:W-:Y:S05]  /*1270*/  BRA `(.L_x_305) ;  /* 0x0000000000147947 */ /* 0x000fea0003800000 */
.L_x_304:
[----:B------:R-:W1:Y:S01]  /*1280*/  LDCU.64 UR14, c[0x0][0x3b8] ;  /* 0x00007700ff0e77ac */ /* 0x000e620008000a00 */
[----:B------:R-:W-:-:S04]  /*1290*/  UIADD3 UR9, UPT, UPT, UR8, UR10, URZ ;  /* 0x0000000a08097290 */ /* 0x000fc8000fffe0ff */
[----:B-1----:R-:W-:Y:S02]  /*12a0*/  UIMAD.WIDE.U32 UR6, UR9, UR14, URZ ;  /* 0x0000000e090672a5 */ /* 0x002fe4000f8e00ff */
[----:B------:R-:W-:-:S04]  /*12b0*/  UIMAD UR9, UR9, UR15, URZ ;  /* 0x0000000f090972a4 */ /* 0x000fc8000f8e02ff */
[----:B------:R-:W-:Y:S02]  /*12c0*/  UIADD3 UR9, UPT, UPT, UR7, UR9, URZ ;  /* 0x0000000907097290 */ /* 0x000fe4000fffe0ff */
.L_x_305:
[----:B------:R-:W1:Y:S01]  /*12d0*/  LDC R5, c[0x0][0x3e8] ;  /* 0x0000fa00ff057b82 */ /* 0x000e620000000800 */
[----:B------:R-:W2:Y:S01]  /*12e0*/  S2R R6, SR_CTAID.Z ;  /* 0x0000000000067919 */ /* 0x000ea20000002700 */
[----:B-1----:R-:W-:-:S05]  /*12f0*/  IABS R0, R5 ;  /* 0x0000000500007213 */ /* 0x002fca0000000000 */
[----:B------:R-:W-:-:S04]  /*1300*/  IMAD.MOV.U32 R4, RZ, RZ, R0 ;  /* 0x000000ffff047224 */ /* 0x000fc800078e0000 */
[----:B------:R-:W1:Y:S01]  /*1310*/  I2F.RP R2, R4 ;  /* 0x0000000400027306 */ /* 0x000e620000209400 */
[----:B--2---:R-:W-:-:S07]  /*1320*/  IABS R6, R6 ;  /* 0x0000000600067213 */ /* 0x004fce0000000000 */
[----:B-1----:R-:W1:Y:S02]  /*1330*/  MUFU.RCP R2, R2 ;  /* 0x0000000200027308 */ /* 0x002e640000001000 */
[----:B-1----:R-:W-:-:S06]  /*1340*/  VIADD R2, R2, 0xffffffe ;  /* 0x0ffffffe02027836 */ /* 0x002fcc0000000000 */
[----:B------:R-:W1:Y:S02]  /*1350*/  F2I.FTZ.U32.TRUNC.NTZ R3, R2 ;  /* 0x0000000200037305 */ /* 0x000e64000021f000 */
[----:B-1----:R-:W-:Y:S01]  /*1360*/  IADD3 R0, PT, PT, RZ, -R3, RZ ;  /* 0x80000003ff007210 */ /* 0x002fe20007ffe0ff */
[----:B------:R-:W-:-:S04]  /*1370*/  IMAD.MOV.U32 R2, RZ, RZ, RZ ;  /* 0x000000ffff027224 */ /* 0x000fc800078e00ff */
[----:B------:R-:W-:-:S04]  /*1380*/  IMAD R0, R0, R4, RZ ;  /* 0x0000000400007224 */ /* 0x000fc800078e02ff */
[----:B------:R-:W-:-:S04]  /*1390*/  IMAD.HI.U32 R0, R3, R0, R2 ;  /* 0x0000000003007227 */ /* 0x000fc800078e0002 */
[----:B------:R-:W-:-:S04]  /*13a0*/  IMAD.MOV.U32 R3, RZ, RZ, R6 ;  /* 0x000000ffff037224 */ /* 0x000fc800078e0006 */
[----:B------:R-:W-:-:S05]  /*13b0*/  IMAD.HI.U32 R0, R0, R3, RZ ;  /* 0x0000000300007227 */ /* 0x000fca00078e00ff */
[----:B------:R-:W-:-:S05]  /*13c0*/  IADD3 R2, PT, PT, -R0, RZ, RZ ;  /* 0x000000ff00027210 */ /* 0x000fca0007ffe1ff */
[----:B------:R-:W-:-:S05]  /*13d0*/  IMAD R2, R4, R2, R3 ;  /* 0x0000000204027224 */ /* 0x000fca00078e0203 */
[----:B------:R-:W-:-:S13]  /*13e0*/  ISETP.GT.U32.AND P1, PT, R4, R2, PT ;  /* 0x000000020400720c */ /* 0x000fda0003f24070 */
[----:B------:R-:W-:Y:S01]  /*13f0*/  @!P1 IMAD.IADD R2, R2, 0x1, -R4 ;  /* 0x0000000102029824 */ /* 0x000fe200078e0a04 */
[----:B------:R-:W-:Y:S02]  /*1400*/  @!P1 IADD3 R0, PT, PT, R0, 0x1, RZ ;  /* 0x0000000100009810 */ /* 0x000fe40007ffe0ff */
[C---:B------:R-:W-:Y:S02]  /*1410*/  ISETP.NE.AND P1, PT, R5.reuse, RZ, PT ;  /* 0x000000ff0500720c */ /* 0x040fe40003f25270 */
[----:B------:R-:W-:Y:S02]  /*1420*/  ISETP.GE.U32.AND P2, PT, R2, R4, PT ;  /* 0x000000040200720c */ /* 0x000fe40003f46070 */
[----:B------:R-:W-:-:S04]  /*1430*/  LOP3.LUT R2, R5, UR24, RZ, 0x3c, !PT ;  /* 0x0000001805027c12 */ /* 0x000fc8000f8e3cff */
[----:B------:R-:W-:-:S07]  /*1440*/  ISETP.GE.AND P0, PT, R2, RZ, PT ;  /* 0x000000ff0200720c */ /* 0x000fce0003f06270 */
[----:B------:R-:W-:-:S06]  /*1450*/  @P2 VIADD R0, R0, 0x1 ;  /* 0x0000000100002836 */ /* 0x000fcc0000000000 */
[----:B------:R-:W-:Y:S02]  /*1460*/  @!P0 IADD3 R0, PT, PT, -R0, RZ, RZ ;  /* 0x000000ff00008210 */ /* 0x000fe40007ffe1ff */
[----:B------:R-:W-:Y:S01]  /*1470*/  @!P1 LOP3.LUT R0, RZ, R5, RZ, 0x33, !PT ;  /* 0x00000005ff009212 */ /* 0x000fe200078e33ff */
[----:B------:R-:W-:Y:S05]  /*1480*/  BRA.U UP1, `(.L_x_306) ;  /* 0x00000001012c7547 */ /* 0x000fea000b800000 */
[----:B------:R-:W1:Y:S01]  /*1490*/  LDCU.64 UR12, c[0x0][0x3c0] ;  /* 0x00007800ff0c77ac */ /* 0x000e620008000a00 */
[----:B------:R-:W2:Y:S01]  /*14a0*/  LDCU.64 UR4, c[0x0][0x3a8] ;  /* 0x00007500ff0477ac */ /* 0x000ea20008000a00 */
[----:B------:R-:W-:-:S04]  /*14b0*/  USHF.R.S32.HI UR7, URZ, 0x1f, UR8 ;  /* 0x0000001fff077899 */ /* 0x000fc80008011408 */
[----:B-1----:R-:W-:Y:S02]  /*14c0*/  UIMAD UR7, UR7, UR12, URZ ;  /* 0x0000000c070772a4 */ /* 0x002fe4000f8e02ff */
[----:B------:R-:W-:Y:S02]  /*14d0*/  UIMAD.WIDE.U32 UR10, UR8, UR12, URZ ;  /* 0x0000000c080a72a5 */ /* 0x000fe4000f8e00ff */
[----:B------:R-:W-:-:S04]  /*14e0*/  UIMAD UR7, UR8, UR13, UR7 ;  /* 0x0000000d080772a4 */ /* 0x000fc8000f8e0207 */
[----:B------:R-:W-:-:S04]  /*14f0*/  UIADD3 UR11, UPT, UPT, UR11, UR7, URZ ;  /* 0x000000070b0b7290 */ /* 0x000fc8000fffe0ff */
[----:B--2---:R-:W-:-:S04]  /*1500*/  UIMAD.WIDE.U32 UR10, UR25, UR4, UR10 ;  /* 0x00000004190a72a5 */ /* 0x004fc8000f8e000a */
[----:B------:R-:W-:-:S03]  /*1510*/  UIMAD UR8, UR25, UR5, UR11 ;  /* 0x00000005190872a4 */ /* 0x000fc6000f8e020b */
[----:B------:R-:W-:Y:S01]  /*1520*/  UMOV UR4, UR10 ;  /* 0x0000000a00047c82 */ /* 0x000fe20008000000 */
[----:B------:R-:W-:Y:S08]  /*1530*/  BRA `(.L_x_307) ;  /* 0x0000000000147947 */ /* 0x000ff00003800000 */
.L_x_306:
[----:B------:R-:W1:Y:S01]  /*1540*/  LDCU.64 UR12, c[0x0][0x3c0] ;  /* 0x00007800ff0c77ac */ /* 0x000e620008000a00 */
[----:B------:R-:W-:-:S04]  /*1550*/  UIADD3 UR8, UPT, UPT, UR8, UR10, URZ ;  /* 0x0000000a08087290 */ /* 0x000fc8000fffe0ff */
[----:B-1----:R-:W-:Y:S02]  /*1560*/  UIMAD.WIDE.U32 UR4, UR8, UR12, URZ ;  /* 0x0000000c080472a5 */ /* 0x002fe4000f8e00ff */
[----:B------:R-:W-:-:S04]  /*1570*/  UIMAD UR8, UR8, UR13, URZ ;  /* 0x0000000d080872a4 */ /* 0x000fc8000f8e02ff */
[----:B------:R-:W-:-:S12]  /*1580*/  UIADD3 UR8, UPT, UPT, UR5, UR8, URZ ;  /* 0x0000000805087290 */ /* 0x000fd8000fffe0ff */
.L_x_307:
[----:B------:R-:W-:Y:S01]  /*1590*/  IMAD.SHL.U32 R217, R175, 0x8, RZ ;  /* 0x00000008afd97824 */ /* 0x000fe200078e00ff */
[--C-:B------:R-:W-:Y:S01]  /*15a0*/  SHF.R.U32.HI R173, RZ, 0x2, R175.reuse ;  /* 0x00000002ffad7819 */ /* 0x100fe200000116af */
[----:B------:R-:W1:Y:S01]  /*15b0*/  LDCU.64 UR10, c[0x0][0x388] ;  /* 0x00007100ff0a77ac */ /* 0x000e620008000a00 */
[----:B------:R-:W-:Y:S01]  /*15c0*/  SHF.R.S32.HI R8, RZ, 0x1f, R0 ;  /* 0x0000001fff087819 */ /* 0x000fe20000011400 */
[----:B------:R-:W2:Y:S01]  /*15d0*/  S2R R12, SR_CTAID.X ;  /* 0x00000000000c7919 */ /* 0x000ea20000002500 */
[C---:B------:R-:W-:Y:S01]  /*15e0*/  LOP3.LUT R17, R217.reuse, 0x18, RZ, 0xc0, !PT ;  /* 0x00000018d9117812 */ /* 0x040fe200078ec0ff */
[----:B------:R-:W3:Y:S01]  /*15f0*/  S2UR UR33, SR_CgaCtaId ;  /* 0x00000000002179c3 */ /* 0x000ee20000008800 */
[----:B------:R-:W4:Y:S01]  /*1600*/  LDCU.64 UR16, c[0x0][0x3c8] ;  /* 0x00007900ff1077ac */ /* 0x000f220008000a00 */
[----:B------:R-:W-:Y:S01]  /*1610*/  LOP3.LUT R6, R217, 0xd8, RZ, 0xc0, !PT ;  /* 0x000000d8d9067812 */ /* 0x000fe200078ec0ff */
[----:B------:R-:W-:Y:S01]  /*1620*/  BSSY.RECONVERGENT B0, `(.L_x_308) ;  /* 0x000003e000007945 */ /* 0x000fe20003800200 */
[C---:B------:R-:W-:Y:S01]  /*1630*/  IADD3 R4, P1, PT, R17.reuse, UR6, RZ ;  /* 0x0000000611047c10 */ /* 0x040fe2000ff3e0ff */
[----:B------:R1:W-:Y:S01]  /*1640*/  STL [R1+0x18], R17 ;  /* 0x0000181101007387 */ /* 0x0003e20000100800 */
[----:B------:R-:W-:Y:S01]  /*1650*/  IADD3 R2, P0, PT, R17, UR4, RZ ;  /* 0x0000000411027c10 */ /* 0x000fe2000ff1e0ff */
[----:B------:R-:W5:Y:S01]  /*1660*/  LDCU.128 UR4, c[0x0][0x3d0] ;  /* 0x00007a00ff0477ac */ /* 0x000f620008000c00 */
[----:B------:R-:W-:Y:S01]  /*1670*/  LOP3.LUT R6, R6, 0x18, R175, 0x78, !PT ;  /* 0x0000001806067812 */ /* 0x000fe200078e78af */
[----:B------:R-:W-:Y:S01]  /*1680*/  IMAD.X R5, RZ, RZ, UR9, P1 ;  /* 0x00000009ff057e24 */ /* 0x000fe200088e06ff */
[----:B------:R-:W-:Y:S01]  /*1690*/  IADD3.X R3, PT, PT, RZ, UR8, RZ, P0, !PT ;  /* 0x00000008ff037c10 */ /* 0x000fe200087fe4ff */
[----:B------:R-:W4:Y:S01]  /*16a0*/  LDCU.64 UR8, c[0x0][0x390] ;  /* 0x00007200ff0877ac */ /* 0x000f220008000a00 */
[----:B------:R-:W-:Y:S01]  /*16b0*/  LOP3.LUT R217, R6, 0x1f20, R217, 0xf8, !PT ;  /* 0x00001f2006d97812 */ /* 0x000fe200078ef8d9 */
[----:B------:R-:W-:Y:S01]  /*16c0*/  IMAD.WIDE.U32 R4, R173, UR14, R4 ;  /* 0x0000000ead047c25 */ /* 0x000fe2000f8e0004 */
[----:B------:R-:W-:Y:S01]  /*16d0*/  IADD3 R6, P0, PT, R17, UR32, RZ ;  /* 0x0000002011067c10 */ /* 0x000fe2000ff1e0ff */
[----:B------:R-:W-:-:S02]  /*16e0*/  UIADD3 UR18, UPT, UPT, -UR29, UR21, URZ ;  /* 0x000000151d127290 */ /* 0x000fc4000fffe1ff */
[----:B------:R-:W-:-:S04]  /*16f0*/  IMAD.WIDE.U32 R2, R173, UR12, R2 ;  /* 0x0000000cad027c25 */ /* 0x000fc8000f8e0002 */
[C---:B------:R-:W-:Y:S01]  /*1700*/  IMAD R5, R173.reuse, UR15, R5 ;  /* 0x0000000fad057c24 */ /* 0x040fe2000f8e0205 */
[C---:B------:R-:W-:Y:S01]  /*1710*/  ISETP.GE.AND P3, PT, R173.reuse, UR18, PT ;  /* 0x00000012ad007c0c */ /* 0x040fe2000bf66270 */
[----:B------:R-:W-:Y:S02]  /*1720*/  IMAD R3, R173, UR13, R3 ;  /* 0x0000000dad037c24 */ /* 0x000fe4000f8e0203 */
[C---:B-----5:R-:W-:Y:S02]  /*1730*/  IMAD R7, R8.reuse, UR4, RZ ;  /* 0x0000000408077c24 */ /* 0x060fe4000f8e02ff */
[----:B------:R-:W-:Y:S02]  /*1740*/  IMAD R8, R8, UR6, RZ ;  /* 0x0000000608087c24 */ /* 0x000fe4000f8e02ff */
[C---:B------:R-:W-:Y:S02]  /*1750*/  IMAD R11, R0.reuse, UR5, R7 ;  /* 0x00000005000b7c24 */ /* 0x040fe4000f8e0207 */
[----:B------:R-:W-:Y:S01]  /*1760*/  IMAD.WIDE.U32 R4, R0, UR4, R4 ;  /* 0x0000000400047c25 */ /* 0x000fe2000f8e0004 */
[----:B------:R-:W-:-:S02]  /*1770*/  UMOV UR4, 0x400 ;  /* 0x0000040000047882 */ /* 0x000fc40000000000 */
[----:B---3--:R-:W-:Y:S01]  /*1780*/  ULEA UR4, UR33, UR4, 0x18 ;  /* 0x0000000421047291 */ /* 0x008fe2000f8ec0ff */
[----:B------:R-:W-:Y:S01]  /*1790*/  IMAD R10, R0, UR7, R8 ;  /* 0x00000007000a7c24 */ /* 0x000fe2000f8e0208 */
[----:B-1----:R-:W-:Y:S01]  /*17a0*/  LEA R19, P2, R4, UR10, 0x1 ;  /* 0x0000000a04137c11 */ /* 0x002fe2000f8408ff */
[----:B------:R-:W-:Y:S01]  /*17b0*/  IMAD.WIDE.U32 R2, R0, UR6, R2 ;  /* 0x0000000600027c25 */ /* 0x000fe2000f8e0002 */
[----:B------:R-:W-:Y:S02]  /*17c0*/  IADD3 R0, PT, PT, R5, R11, RZ ;  /* 0x0000000b05007210 */ /* 0x000fe40007ffe0ff */
[----:B------:R-:W-:Y:S01]  /*17d0*/  LEA R217, R217, UR4, 0x1 ;  /* 0x00000004d9d97c11 */ /* 0x000fe2000f8e08ff */
[----:B------:R-:W-:Y:S01]  /*17e0*/  IMAD.IADD R3, R3, 0x1, R10 ;  /* 0x0000000103037824 */ /* 0x000fe200078e020a */
[----:B----4-:R-:W-:Y:S01]  /*17f0*/  LEA R16, P1, R2, UR8, 0x1 ;  /* 0x0000000802107c11 */ /* 0x010fe2000f8208ff */
[----:B------:R1:W-:Y:S01]  /*1800*/  STL [R1+0xc], R19 ;  /* 0x00000c1301007387 */ /* 0x0003e20000100800 */
[----:B------:R-:W-:Y:S01]  /*1810*/  LEA.HI.X R18, R4, UR11, R0, 0x1, P2 ;  /* 0x0000000b04127c11 */ /* 0x000fe200090f0c00 */
[----:B------:R-:W-:Y:S01]  /*1820*/  IMAD.U32 R9, RZ, RZ, UR16 ;  /* 0x00000010ff097e24 */ /* 0x000fe2000f8e00ff */
[----:B------:R-:W-:Y:S01]  /*1830*/  LEA.HI.X R15, R2, UR9, R3, 0x1, P1 ;  /* 0x00000009020f7c11 */ /* 0x000fe200088f0c03 */
[----:B------:R1:W-:Y:S01]  /*1840*/  STL [R1+0x14], R16 ;  /* 0x0000141001007387 */ /* 0x0003e20000100800 */
[----:B------:R-:W-:Y:S01]  /*1850*/  IMAD.X R7, RZ, RZ, UR31, P0 ;  /* 0x0000001fff077e24 */ /* 0x000fe200080e06ff */
[----:B--2---:R-:W-:-:S02]  /*1860*/  LEA R10, P0, R12, R173, 0x7 ;  /* 0x000000ad0c0a7211 */ /* 0x004fc400078038ff */
[----:B------:R1:W-:Y:S01]  /*1870*/  STL [R1+0x8], R18 ;  /* 0x0000081201007387 */ /* 0x0003e20000100800 */
[----:B------:R-:W-:Y:S01]  /*1880*/  IMAD.WIDE.U32 R8, R9, UR24, R6 ;  /* 0x0000001809087c25 */ /* 0x000fe2000f8e0006 */
[----:B------:R-:W-:Y:S02]  /*1890*/  MOV R6, UR17 ;  /* 0x0000001100067c02 */ /* 0x000fe40008000f00 */
[----:B------:R1:W-:Y:S01]  /*18a0*/  STL [R1+0x10], R15 ;  /* 0x0000100f01007387 */ /* 0x0003e20000100800 */
[----:B------:R-:W-:Y:S02]  /*18b0*/  LEA.HI.X R11, R12, RZ, RZ, 0x7, P0 ;  /* 0x000000ff0c0b7211 */ /* 0x000fe400000f3cff */
[----:B------:R-:W-:Y:S01]  /*18c0*/  IMAD R7, R6, UR24, R9 ;  /* 0x0000001806077c24 */ /* 0x000fe2000f8e0209 */
[----:B------:R-:W-:Y:S06]  /*18d0*/  @P3 BRA `(.L_x_309) ;  /* 0x0000000000483947 */ /* 0x000fec0003800000 */
[----:B------:R-:W2:Y:S02]  /*18e0*/  LDCU UR5, c[0x0][0x440] ;  /* 0x00008800ff0577ac */ /* 0x000ea40008000800 */
[----:B--2---:R-:W-:-:S13]  /*18f0*/  ISETP.GE.AND P0, PT, R17, UR5, PT ;  /* 0x0000000511007c0c */ /* 0x004fda000bf06270 */
[----:B------:R-:W-:Y:S05]  /*1900*/  @P0 BRA `(.L_x_310) ;  /* 0x0000000000380947 */ /* 0x000fea0003800000 */
[----:B------:R-:W2:Y:S01]  /*1910*/  LDCU.64 UR6, c[0x0][0x3b0] ;  /* 0x00007600ff0677ac */ /* 0x000ea20008000a00 */
[----:B------:R-:W-:Y:S01]  /*1920*/  MOV R6, R8 ;  /* 0x0000000800067202 */ /* 0x000fe20000000f00 */
[----:B------:R-:W3:Y:S01]  /*1930*/  LDCU.64 UR8, c[0x0][0x380] ;  /* 0x00007000ff0877ac */ /* 0x000ee20008000a00 */
[----:B--2---:R-:W-:-:S03]  /*1940*/  IMAD R0, R11, UR6, RZ ;  /* 0x000000060b007c24 */ /* 0x004fc6000f8e02ff */
        /* <DEDUP_REMOVED lines=8> */
[----:B------:R3:W-:Y:S01]  /*19d0*/  LDGSTS.E.BYPASS.LTC128B.128 [R217], desc[UR26][R2.64] ;  /* 0x0000000002d97fae */ /* 0x0007e2000b981a1a */
[----:B------:R-:W-:Y:S05]  /*19e0*/  BRA `(.L_x_309) ;  /* 0x0000000000047947 */ /* 0x000fea0003800000 */
.L_x_310:
[----:B------:R2:W-:Y:S02]  /*19f0*/  STS.128 [R217], RZ ;  /* 0x000000ffd9007388 */ /* 0x0005e40000000c00 */
.L_x_309:
[----:B------:R-:W-:Y:S05]  /*1a00*/  BSYNC.RECONVERGENT B0 ;  /* 0x0000000000007941 */ /* 0x000fea0003800200 */
.L_x_308:
[C---:B------:R-:W-:Y:S01]  /*1a10*/  VIADD R12, R173.reuse, 0x20 ;  /* 0x00000020ad0c7836 */ /* 0x040fe20000000000 */
[----:B------:R-:W-:Y:S01]  /*1a20*/  UIADD3 UR11, UPT, UPT, UR22, -0x1, URZ ;  /* 0xffffffff160b7890 */ /* 0x000fe2000fffe0ff */
[C---:B------:R-:W-:Y:S01]  /*1a30*/  VIADD R13, R173.reuse, 0x40 ;  /* 0x00000040ad0d7836 */ /* 0x040fe20000000000 */
[----:B------:R-:W-:Y:S01]  /*1a40*/  USHF.L.U32 UR17, UR14, 0x7, URZ ;  /* 0x000000070e117899 */ /* 0x000fe200080006ff */
[----:B------:R-:W-:Y:S01]  /*1a50*/  VIADD R14, R173, 0x60 ;  /* 0x00000060ad0e7836 */ /* 0x000fe20000000000 */
[----:B------:R-:W-:Y:S01]  /*1a60*/  ISETP.GE.AND P0, PT, R12, UR18, PT ;  /* 0x000000120c007c0c */ /* 0x000fe2000bf06270 */
[----:B------:R-:W-:Y:S01]  /*1a70*/  USHF.L.U32 UR10, UR11, 0x7, URZ ;  /* 0x000000070b0a7899 */ /* 0x000fe200080006ff */
[----:B------:R-:W-:Y:S01]  /*1a80*/  BSSY.RECONVERGENT B0, `(.L_x_311) ;  /* 0x000001b000007945 */ /* 0x000fe20003800200 */
[----:B------:R-:W-:Y:S01]  /*1a90*/  USHF.L.U64.HI UR16, UR14, 0x7, UR15 ;  /* 0x000000070e107899 */ /* 0x000fe2000801020f */
[----:B------:R-:W-:Y:S01]  /*1aa0*/  ISETP.GE.AND P2, PT, R13, UR18, PT ;  /* 0x000000120d007c0c */ /* 0x000fe2000bf46270 */
[----:B------:R-:W-:Y:S01]  /*1ab0*/  UIMAD.WIDE.U32 UR32, UR17, UR11, URZ ;  /* 0x0000000b112072a5 */ /* 0x000fe2000f8e00ff */
[----:B------:R-:W-:Y:S01]  /*1ac0*/  ISETP.GE.AND P1, PT, R14, UR18, PT ;  /* 0x000000120e007c0c */ /* 0x000fe2000bf26270 */
[----:B------:R-:W-:-:S06]  /*1ad0*/  UIADD3 UR5, UPT, UPT, -UR10, UR30, URZ ;  /* 0x0000001e0a057290 */ /* 0x000fcc000fffe1ff */
[----:B------:R-:W-:Y:S06]  /*1ae0*/  @P0 BRA `(.L_x_312) ;  /* 0x0000000000500947 */ /* 0x000fec0003800000 */
[----:B------:R-:W4:Y:S02]  /*1af0*/  LDCU UR6, c[0x0][0x440] ;  /* 0x00008800ff0677ac */ /* 0x000f240008000800 */
[----:B----4-:R-:W-:-:S13]  /*1b00*/  ISETP.GE.AND P0, PT, R17, UR6, PT ;  /* 0x0000000611007c0c */ /* 0x010fda000bf06270 */
[----:B------:R4:W-:Y:S01]  /*1b10*/  @P0 STS.128 [R217+0x800], RZ ;  /* 0x000800ffd9000388 */ /* 0x0009e20000000c00 */
[----:B------:R-:W-:Y:S05]  /*1b20*/  @P0 BRA `(.L_x_312) ;  /* 0x0000000000400947 */ /* 0x000fea0003800000 */
[----:B------:R-:W5:Y:S01]  /*1b30*/  LDCU.64 UR8, c[0x0][0x3b0] ;  /* 0x00007600ff0877ac */ /* 0x000f620008000a00 */
[----:B------:R-:W-:Y:S01]  /*1b40*/  IADD3 R4, P0, PT, R10, 0x20, RZ ;  /* 0x000000200a047810 */ /* 0x000fe20007f1e0ff */
[----:B---3--:R-:W-:Y:S01]  /*1b50*/  IMAD.MOV.U32 R2, RZ, RZ, R8 ;  /* 0x000000ffff027224 */ /* 0x008fe200078e0008 */
        /* <DEDUP_REMOVED lines=13> */
.L_x_312:
[----:B------:R-:W-:Y:S05]  /*1c30*/  BSYNC.RECONVERGENT B0 ;  /* 0x0000000000007941 */ /* 0x000fea0003800200 */
.L_x_311:
[----:B------:R-:W-:Y:S04]  /*1c40*/  BSSY.RECONVERGENT B0, `(.L_x_313) ;  /* 0x0000016000007945 */ /* 0x000fe80003800200 */
[----:B------:R-:W-:Y:S05]  /*1c50*/  @P2 BRA `(.L_x_314) ;  /* 0x0000000000502947 */ /* 0x000fea0003800000 */
[----:B------:R-:W5:Y:S02]  /*1c60*/  LDCU UR6, c[0x0][0x440] ;  /* 0x00008800ff0677ac */ /* 0x000f640008000800 */
[----:B-----5:R-:W-:-:S13]  /*1c70*/  ISETP.GE.AND P0, PT, R17, UR6, PT ;  /* 0x0000000611007c0c */ /* 0x020fda000bf06270 */
        /* <DEDUP_REMOVED lines=18> */
.L_x_314:
[----:B------:R-:W-:Y:S05]  /*1da0*/  BSYNC.RECONVERGENT B0 ;  /* 0x0000000000007941 */ /* 0x000fea0003800200 */
.L_x_313:
        /* <DEDUP_REMOVED lines=22> */
.L_x_316:
[----:B------:R-:W-:Y:S05]  /*1f10*/  BSYNC.RECONVERGENT B0 ;  /* 0x0000000000007941 */ /* 0x000fea0003800200 */
.L_x_315:
[----:B------:R-:W-:Y:S01]  /*1f20*/  ISETP.GE.AND P3, PT, R173, UR5, PT ;  /* 0x00000005ad007c0c */ /* 0x000fe2000bf66270 */
[----:B------:R-:W-:Y:S01]  /*1f30*/  UIMAD UR7, UR16, UR11, URZ ;  /* 0x0000000b100772a4 */ /* 0x000fe2000f8e02ff */
[----:B------:R-:W-:Y:S03]  /*1f40*/  BSSY.RECONVERGENT B0, `(.L_x_317) ;  /* 0x0000011000007945 */ /* 0x000fe60003800200 */
[----:B------:R-:W-:-:S08]  /*1f50*/  UIADD3 UR7, UPT, UPT, UR33, UR7, URZ ;  /* 0x0000000721077290 */ /* 0x000fd0000fffe0ff */
[----:B------:R-:W-:Y:S05]  /*1f60*/  @P3 BRA `(.L_x_318) ;  /* 0x0000000000383947 */ /* 0x000fea0003800000 */
[----:B------:R-:W5:Y:S02]  /*1f70*/  LDCU UR6, c[0x0][0x440] ;  /* 0x00008800ff0677ac */ /* 0x000f640008000800 */
[----:B-----5:R-:W-:-:S13]  /*1f80*/  ISETP.GE.AND P0, PT, R17, UR6, PT ;  /* 0x0000000611007c0c */ /* 0x020fda000bf06270 */
[----:B------:R-:W-:Y:S05]  /*1f90*/  @P0 BRA `(.L_x_319) ;  /* 0x0000000000280947 */ /* 0x000fea0003800000 */
[----:B---3--:R-:W-:Y:S01]  /*1fa0*/  IMAD.U32 R2, RZ, RZ, UR32 ;  /* 0x00000020ff027e24 */ /* 0x008fe2000f8e00ff */
[----:B------:R-:W-:Y:S01]  /*1fb0*/  MOV R3, UR33 ;  /* 0x0000002100037c02 */ /* 0x000fe20008000f00 */
[----:B------:R-:W-:-:S03]  /*1fc0*/  IMAD.U32 R0, RZ, RZ, UR7 ;  /* 0x00000007ff007e24 */ /* 0x000fc6000f8e00ff */
[----:B------:R-:W-:-:S04]  /*1fd0*/  LEA R4, P0, R2, R19, 0x1 ;  /* 0x0000001302047211 */ /* 0x000fc800078008ff */
[----:B------:R-:W-:-:S05]  /*1fe0*/  LEA.HI.X R5, R2, R18, R0, 0x1, P0 ;  /* 0x0000001202057211 */ /* 0x000fca00000f0c00 */
[----:B------:R-:W-:Y:S01]  /*1ff0*/  @!PT LDS RZ, [RZ] ;  /* 0x00000000fffff984 */ /* 0x000fe20000000800 */
[----:B------:R-:W-:Y:S01]  /*2000*/  @!PT LDS RZ, [RZ] ;  /* 0x00000000fffff984 */ /* 0x000fe20000000800 */
[----:B------:R-:W-:Y:S01]  /*2010*/  @!PT LDS RZ, [RZ] ;  /* 0x00000000fffff984 */ /* 0x000fe20000000800 */
[----:B------:R3:W-:Y:S01]  /*2020*/  LDGSTS.E.BYPASS.LTC128B.128 [R217+0x2000], desc[UR26][R4.64] ;  /* 0x0200000004d97fae */ /* 0x0007e2000b981a1a */
[----:B------:R-:W-:Y:S05]  /*2030*/  BRA `(.L_x_318) ;  /* 0x0000000000047947 */ /* 0x000fea0003800000 */
.L_x_319:
[----:B------:R1:W-:Y:S02]  /*2040*/  STS.128 [R217+0x2000], RZ ;  /* 0x002000ffd9007388 */ /* 0x0003e40000000c00 */
.L_x_318:
[----:B------:R-:W-:Y:S05]  /*2050*/  BSYNC.RECONVERGENT B0 ;  /* 0x0000000000007941 */ /* 0x000fea0003800200 */
.L_x_317:
[----:B------:R-:W-:Y:S01]  /*2060*/  ISETP.GE.AND P0, PT, R12, UR5, PT ;  /* 0x000000050c007c0c */ /* 0x000fe2000bf06270 */
[----:B------:R-:W-:Y:S01]  /*2070*/  BSSY.RECONVERGENT B0, `(.L_x_320) ;  /* 0x0000014000007945 */ /* 0x000fe20003800200 */
[----:B------:R-:W-:Y:S02]  /*2080*/  ISETP.GE.AND P2, PT, R13, UR5, PT ;  /* 0x000000050d007c0c */ /* 0x000fe4000bf46270 */
[----:B------:R-:W-:-:S09]  /*2090*/  ISETP.GE.AND P1, PT, R14, UR5, PT ;  /* 0x000000050e007c0c */ /* 0x000fd2000bf26270 */
[----:B------:R-:W-:Y:S05]  /*20a0*/  @P0 BRA `(.L_x_321) ;  /* 0x0000000000400947 */ /* 0x000fea0003800000 */
[----:B------:R-:W5:Y:S02]  /*20b0*/  LDCU UR6, c[0x0][0x440] ;  /* 0x00008800ff0677ac */ /* 0x000f640008000800 */
[----:B-----5:R-:W-:-:S13]  /*20c0*/  ISETP.GE.AND P0, PT, R17, UR6, PT ;  /* 0x0000000611007c0c */ /* 0x020fda000bf06270 */
[----:B------:R1:W-:Y:S01]  /*20d0*/  @P0 STS.128 [R217+0x2800], RZ ;  /* 0x002800ffd9000388 */ /* 0x0003e20000000c00 */
[----:B------:R-:W-:Y:S05]  /*20e0*/  @P0 BRA `(.L_x_321) ;  /* 0x0000000000300947 */ /* 0x000fea0003800000 */
[----:B------:R-:W-:Y:S02]  /*20f0*/  UIMAD.WIDE.U32 UR8, UR14, 0x20, URZ ;  /* 0x000000200e0878a5 */ /* 0x000fe4000f8e00ff */
[----:B------:R-:W-:Y:S02]  /*2100*/  USHF.L.U32 UR6, UR15, 0x5, URZ ;  /* 0x000000050f067899 */ /* 0x000fe400080006ff */
[----:B------:R-:W-:-:S04]  /*2110*/  UIADD3 UR8, UP0, UPT, UR32, UR8, URZ ;  /* 0x0000000820087290 */ /* 0x000fc8000ff1e0ff */
[----:B------:R-:W-:Y:S02]  /*2120*/  UIADD3.X UR6, UPT, UPT, UR7, UR9, UR6, UP0, !UPT ;  /* 0x0000000907067290 */ /* 0x000fe400087fe406 */
[----:B------:R-:W-:-:S04]  /*2130*/  IMAD.U32 R0, RZ, RZ, UR8 ;  /* 0x00000008ff007e24 */ /* 0x000fc8000f8e00ff */
[----:B---3--:R-:W-:Y:S01]  /*2140*/  IMAD.U32 R3, RZ, RZ, UR6 ;  /* 0x00000006ff037e24 */ /* 0x008fe2000f8e00ff */
[----:B------:R-:W-:-:S04]  /*2150*/  LEA R2, P0, R0, R19, 0x1 ;  /* 0x0000001300027211 */ /* 0x000fc800078008ff */
[----:B------:R-:W-:-:S05]  /*2160*/  LEA.HI.X R3, R0, R18, R3, 0x1, P0 ;  /* 0x0000001200037211 */ /* 0x000fca00000f0c03 */
[----:B------:R-:W-:Y:S01]  /*2170*/  @!PT LDS RZ, [RZ] ;  /* 0x00000000fffff984 */ /* 0x000fe20000000800 */
[----:B------:R-:W-:Y:S01]  /*2180*/  @!PT LDS RZ, [RZ] ;  /* 0x00000000fffff984 */ /* 0x000fe20000000800 */
[----:B------:R-:W-:Y:S01]  /*2190*/  @!PT LDS RZ, [RZ] ;  /* 0x00000000fffff984 */ /* 0x000fe20000000800 */
[----:B------:R3:W-:Y:S04]  /*21a0*/  LDGSTS.E.BYPASS.LTC128B.128 [R217+0x2800], desc[UR26][R2.64] ;  /* 0x0280000002d97fae */ /* 0x0007e8000b981a1a */
.L_x_321:
[----:B------:R-:W-:Y:S05]  /*21b0*/  BSYNC.RECONVERGENT B0 ;  /* 0x0000000000007941 */ /* 0x000fea0003800200 */
.L_x_320:
[----:B------:R-:W-:Y:S04]  /*21c0*/  BSSY.RECONVERGENT B0, `(.L_x_322) ;  /* 0x0000010000007945 */ /* 0x000fe80003800200 */
[----:B------:R-:W-:Y:S05]  /*21d0*/  @P2 BRA `(.L_x_323) ;  /* 0x0000000000382947 */ /* 0x000fea0003800000 */
[----:B------:R-:W5:Y:S02]  /*21e0*/  LDCU UR6, c[0x0][0x440] ;  /* 0x00008800ff0677ac */ /* 0x000f640008000800 */
[----:B-----5:R-:W-:-:S13]  /*21f0*/  ISETP.GE.AND P0, PT, R17, UR6, PT ;  /* 0x0000000611007c0c */ /* 0x020fda000bf06270 */
[----:B------:R1:W-:Y:S01]  /*2200*/  @P0 STS.128 [R217+0x3000], RZ ;  /* 0x003000ffd9000388 */ /* 0x0003e20000000c00 */
[----:B------:R-:W-:Y:S05]  /*2210*/  @P0 BRA `(.L_x_323) ;  /* 0x0000000000280947 */ /* 0x000fea0003800000 */
[----:B------:R-:W-:-:S04]  /*2220*/  ULEA UR8, UP0, UR14, UR32, 0x6 ;  /* 0x000000200e087291 */ /* 0x000fc8000f8030ff */
[----:B------:R-:W-:Y:S02]  /*2230*/  ULEA.HI.X UR6, UR14, UR7, UR15, 0x6, UP0 ;  /* 0x000000070e067291 */ /* 0x000fe400080f340f */
        /* <DEDUP_REMOVED lines=8> */
.L_x_323:
[----:B------:R-:W-:Y:S05]  /*22c0*/  BSYNC.RECONVERGENT B0 ;  /* 0x0000000000007941 */ /* 0x000fea0003800200 */
.L_x_322:
[----:B------:R-:W-:Y:S04]  /*22d0*/  BSSY.RECONVERGENT B0, `(.L_x_324) ;  /* 0x0000014000007945 */ /* 0x000fe80003800200 */
[----:B------:R-:W-:Y:S05]  /*22e0*/  @P1 BRA `(.L_x_325) ;  /* 0x0000000000481947 */ /* 0x000fea0003800000 */
[----:B------:R-:W5:Y:S02]  /*22f0*/  LDCU UR6, c[0x0][0x440] ;  /* 0x00008800ff0677ac */ /* 0x000f640008000800 */
[----:B-----5:R-:W-:-:S13]  /*2300*/  ISETP.GE.AND P0, PT, R17, UR6, PT ;  /* 0x0000000611007c0c */ /* 0x020fda000bf06270 */
[----:B------:R1:W-:Y:S01]  /*2310*/  @P0 STS.128 [R217+0x3800], RZ ;  /* 0x003800ffd9000388 */ /* 0x0003e20000000c00 */
[----:B------:R-:W-:Y:S05]  /*2320*/  @P0 BRA `(.L_x_325) ;  /* 0x0000000000380947 */ /* 0x000fea0003800000 */
[----:B------:R-:W-:Y:S01]  /*2330*/  UMOV UR8, UR32 ;  /* 0x0000002000087c82 */ /* 0x000fe20008000000 */
[----:B------:R-:W-:Y:S01]  /*2340*/  UMOV UR9, UR7 ;  /* 0x0000000700097c82 */ /* 0x000fe20008000000 */
[----:B------:R-:W-:Y:S02]  /*2350*/  UIMAD UR6, UR15, 0x60, URZ ;  /* 0x000000600f0678a4 */ /* 0x000fe4000f8e02ff */
[----:B------:R-:W-:-:S04]  /*2360*/  UIMAD.WIDE.U32 UR8, UR14, 0x60, UR8 ;  /* 0x000000600e0878a5 */ /* 0x000fc8000f8e0008 */
[----:B------:R-:W-:Y:S02]  /*2370*/  UIADD3 UR6, UPT, UPT, UR9, UR6, URZ ;  /* 0x0000000609067290 */ /* 0x000fe4000fffe0ff */
[----:B---3--:R-:W-:Y:S01]  /*2380*/  IMAD.U32 R2, RZ, RZ, UR8 ;  /* 0x00000008ff027e24 */ /* 0x008fe2000f8e00ff */
[----:B------:R-:W-:-:S03]  /*2390*/  MOV R3, UR9 ;  /* 0x0000000900037c02 */ /* 0x000fc60008000f00 */
[----:B------:R-:W-:Y:S01]  /*23a0*/  IMAD.U32 R0, RZ, RZ, UR6 ;  /* 0x00000006ff007e24 */ /* 0x000fe2000f8e00ff */
[----:B------:R-:W-:-:S04]  /*23b0*/  LEA R4, P0, R2, R19, 0x1 ;  /* 0x0000001302047211 */ /* 0x000fc800078008ff */
[----:B------:R-:W-:-:S05]  /*23c0*/  LEA.HI.X R5, R2, R18, R0, 0x1, P0 ;  /* 0x0000001202057211 */ /* 0x000fca00000f0c00 */
[----:B------:R-:W-:Y:S01]  /*23d0*/  @!PT LDS RZ, [RZ] ;  /* 0x00000000fffff984 */ /* 0x000fe20000000800 */
[----:B------:R-:W-:Y:S01]  /*23e0*/  @!PT LDS RZ, [RZ] ;  /* 0x00000000fffff984 */ /* 0x000fe20000000800 */
[----:B------:R-:W-:Y:S01]  /*23f0*/  @!PT LDS RZ, [RZ] ;  /* 0x00000000fffff984 */ /* 0x000fe20000000800 */
[----:B------:R3:W-:Y:S04]  /*2400*/  LDGSTS.E.BYPASS.LTC128B.128 [R217+0x3800], desc[UR26][R4.64] ;  /* 0x0380000004d97fae */ /* 0x0007e8000b981a1a */
.L_x_325:
[----:B------:R-:W-:Y:S05]  /*2410*/  BSYNC.RECONVERGENT B0 ;  /* 0x0000000000007941 */ /* 0x000fea0003800200 */
.L_x_324:
[----:B------:R-:W5:Y:S01]  /*2420*/  LDCU.64 UR8, c[0x0][0x538] ;  /* 0x0000a700ff0877ac */ /* 0x000f620008000a00 */
[----:B------:R-:W0:Y:S01]  /*2430*/  LDGDEPBAR ;  /* 0x00000000000079af */ /* 0x000e220000000000 */
[----:B-----5:R-:W-:-:S04]  /*2440*/  UISETP.NE.U32.AND UP1, UPT, UR8, URZ, UPT ;  /* 0x000000ff0800728c */ /* 0x020fc8000bf25070 */
[----:B------:R-:W-:Y:S01]  /*2450*/  UISETP.NE.AND.EX UP1, UPT, UR9, URZ, UPT, UP1 ;  /* 0x000000ff0900728c */ /* 0x000fe2000bf25310 */
[----:B------:R-:W-:Y:S01]  /*2460*/  BSSY.RECONVERGENT B0, `(.L_x_326) ;  /* 0x000002a000007945 */ /* 0x000fe20003800200 */
[----:B------:R-:W-:-:S04]  /*2470*/  DEPBAR.LE SB0, 0x0 ;  /* 0x000080000000791a */ /* 0x000fc80000000000 */
[----:B------:R-:W-:-:S05]  /*2480*/  PLOP3.LUT P0, PT, PT, PT, UP1, 0x80, 0x8 ;  /* 0x000000000008781c */ /* 0x000fca0003f0f018 */
[----:B------:R-:W5:Y:S01]  /*2490*/  @UP1 LDCU.64 UR6, c[0x0][0x540] ;  /* 0x0000a800ff0617ac */ /* 0x000f620008000a00 */
[----:B------:R-:W-:Y:S01]  /*24a0*/  @UP1 UMOV UR16, UR24 ;  /* 0x0000001800101c82 */ /* 0x000fe20008000000 */
[----:B------:R-:W-:Y:S02]  /*24b0*/  @UP1 UMOV UR17, URZ ;  /* 0x000000ff00111c82 */ /* 0x000fe40008000000 */
[----:B-----5:R-:W-:Y:S01]  /*24c0*/  @UP1 UIMAD.WIDE.U32 UR16, UR25, UR6, UR16 ;  /* 0x00000006191012a5 */ /* 0x020fe2000f8e0010 */
[----:B------:R-:W5:Y:S03]  /*24d0*/  @UP1 LDCU UR6, c[0x0][0x458] ;  /* 0x00008b00ff0617ac */ /* 0x000f660008000800 */
[----:B------:R-:W-:Y:S02]  /*24e0*/  @UP1 UIMAD UR7, UR25, UR7, UR17 ;  /* 0x00000007190712a4 */ /* 0x000fe4000f8e0211 */
[----:B------:R-:W-:-:S04]  /*24f0*/  @UP1 ULEA UR8, UP0, UR16, UR8, 0x2 ;  /* 0x0000000810081291 */ /* 0x000fc8000f8010ff */
[----:B------:R-:W-:Y:S02]  /*2500*/  @UP1 ULEA.HI.X UR9, UR16, UR9, UR7, 0x2, UP0 ;  /* 0x0000000910091291 */ /* 0x000fe400080f1407 */
[----:B---3--:R-:W-:-:S04]  /*2510*/  IMAD.U32 R2, RZ, RZ, UR8 ;  /* 0x00000008ff027e24 */ /* 0x008fc8000f8e00ff */
[----:B------:R-:W-:-:S05]  /*2520*/  MOV R3, UR9 ;  /* 0x0000000900037c02 */ /* 0x000fca0008000f00 */
[----:B------:R-:W3:Y:S01]  /*2530*/  @P0 LDG.E R2, desc[UR26][R2.64] ;  /* 0x0000001a02020981 */ /* 0x000ee2000c1e1900 */
[----:B-----5:R-:W3:Y:S01]  /*2540*/  @P0 MUFU.RCP R0, UR6 ;  /* 0x0000000600000d08 */ /* 0x020ee20008001000 */
[----:B------:R-:W-:Y:S02]  /*2550*/  USHF.L.U64.HI UR6, UR12, 0x7, UR13 ;  /* 0x000000070c067899 */ /* 0x000fe4000801020d */
[----:B------:R-:W-:Y:S02]  /*2560*/  USHF.L.U32 UR16, UR12, 0x7, URZ ;  /* 0x000000070c107899 */ /* 0x000fe400080006ff */
[----:B------:R-:W-:Y:S02]  /*2570*/  UIMAD UR6, UR6, UR11, URZ ;  /* 0x0000000b060672a4 */ /* 0x000fe4000f8e02ff */
[----:B------:R-:W-:-:S04]  /*2580*/  UIMAD.WIDE.U32 UR16, UR16, UR11, URZ ;  /* 0x0000000b101072a5 */ /* 0x000fc8000f8e00ff */
[----:B------:R-:W-:-:S03]  /*2590*/  UIADD3 UR7, UPT, UPT, UR17, UR6, URZ ;  /* 0x0000000611077290 */ /* 0x000fc6000fffe0ff */
[----:B------:R-:W-:Y:S01]  /*25a0*/  UMOV UR6, URZ ;  /* 0x000000ff00067c82 */ /* 0x000fe20008000000 */
[----:B------:R-:W-:Y:S01]  /*25b0*/  BAR.SYNC.DEFER_BLOCKING 0x0 ;  /* 0x0000000000007b1d */ /* 0x000fe20000010000 */
[----:B---3--:R-:W-:-:S05]  /*25c0*/  @P0 FMUL.FTZ R0, R2, R0 ;  /* 0x0000000002000220 */ /* 0x008fca0000410000 */
[----:B------:R-:W-:-:S13]  /*25d0*/  @P0 R2UR UR8, R0 ;  /* 0x00000000000802ca */ /* 0x000fda00000e0000 */
[----:B------:R-:W-:Y:S01]  /*25e0*/  @UP1 UMOV UR6, UR8 ;  /* 0x0000000800061c82 */ /* 0x000fe20008000000 */
[----:B------:R-:W-:Y:S05]  /*25f0*/  @P3 BRA `(.L_x_327) ;  /* 0x00000000003c3947 */ /* 0x000fea0003800000 */
[----:B------:R-:W3:Y:S02]  /*2600*/  LDCU UR8, c[0x0][0x440] ;  /* 0x00008800ff0877ac */ /* 0x000ee40008000800 */
[----:B---3--:R-:W-:-:S13]  /*2610*/  ISETP.GE.AND P0, PT, R17, UR8, PT ;  /* 0x0000000811007c0c */ /* 0x008fda000bf06270 */
[----:B------:R-:W-:Y:S05]  /*2620*/  @P0 BRA `(.L_x_328) ;  /* 0x0000000000280947 */ /* 0x000fea0003800000 */
[----:B------:R-:W-:Y:S01]  /*2630*/  IMAD.U32 R2, RZ, RZ, UR16 ;  /* 0x00000010ff027e24 */ /* 0x000fe2000f8e00ff */
        /* <DEDUP_REMOVED lines=9> */
.L_x_328:
[----:B------:R3:W-:Y:S01]  /*26d0*/  STS.128 [R217+0x4000], RZ ;  /* 0x004000ffd9007388 */ /* 0x0007e20000000c00 */
[----:B------:R-:W-:Y:S05]  /*26e0*/  BRA `(.L_x_329) ;  /* 0x0000000000047947 */ /* 0x000fea0003800000 */
.L_x_327:
[----:B------:R3:W-:Y:S02]  /*26f0*/  STS.128 [R217+0x4000], RZ ;  /* 0x004000ffd9007388 */ /* 0x0007e40000000c00 */
.L_x_329:
[----:B------:R-:W-:Y:S05]  /*2700*/  BSYNC.RECONVERGENT B0 ;  /* 0x0000000000007941 */ /* 0x000fea0003800200 */
.L_x_326:
[----:B------:R-:W-:Y:S01]  /*2710*/  ISETP.GE.AND P0, PT, R12, UR5, PT ;  /* 0x000000050c007c0c */ /* 0x000fe2000bf06270 */
[C---:B------:R-:W-:Y:S01]  /*2720*/  IMAD.SHL.U32 R2, R175.reuse, 0x20, RZ ;  /* 0x00000020af027824 */ /* 0x040fe200078e00ff */
[----:B------:R-:W-:Y:S01]  /*2730*/  SHF.R.U32.HI R174, RZ, 0x1, R175 ;  /* 0x00000001ffae7819 */ /* 0x000fe200000116af */
[C---:B---3--:R-:W-:Y:S01]  /*2740*/  IMAD.SHL.U32 R4, R175.reuse, 0x10, RZ ;  /* 0x00000010af047824 */ /* 0x048fe200078e00ff */
[----:B------:R-:W-:Y:S01]  /*2750*/  BSSY.RECONVERGENT B0, `(.L_x_330) ;  /* 0x0000020000007945 */ /* 0x000fe20003800200 */
[----:B------:R-:W-:Y:S01]  /*2760*/  IMAD.SHL.U32 R5, R175, 0x4, RZ ;  /* 0x00000004af057824 */ /* 0x000fe200078e00ff */
[----:B------:R-:W-:Y:S02]  /*2770*/  LOP3.LUT R0, R2, 0xc0, RZ, 0xc0, !PT ;  /* 0x000000c002007812 */ /* 0x000fe400078ec0ff */
[----:B------:R-:W-:Y:S02]  /*2780*/  LOP3.LUT R3, R4, 0x100, RZ, 0xc0, !PT ;  /* 0x0000010004037812 */ /* 0x000fe400078ec0ff */
[----:B------:R-:W-:-:S02]  /*2790*/  LOP3.LUT R0, R0, 0x18, R5, 0xf8, !PT ;  /* 0x0000001800007812 */ /* 0x000fc400078ef805 */
[----:B------:R-:W-:Y:S01]  /*27a0*/  LOP3.LUT R6, R2, 0x120, RZ, 0xc0, !PT ;  /* 0x0000012002067812 */ /* 0x000fe200078ec0ff */
[----:B------:R3:W-:Y:S01]  /*27b0*/  @P0 STS.128 [R217+0x4800], RZ ;  /* 0x004800ffd9000388 */ /* 0x0007e20000000c00 */
[----:B------:R-:W-:Y:S02]  /*27c0*/  LOP3.LUT R2, R3, 0x20, R2, 0xf8, !PT ;  /* 0x0000002003027812 */ /* 0x000fe400078ef802 */
[----:B------:R-:W-:Y:S02]  /*27d0*/  LOP3.LUT R3, R0, 0x8, R175, 0x78, !PT ;  /* 0x0000000800037812 */ /* 0x000fe400078e78af */
[----:B------:R-:W-:Y:S02]  /*27e0*/  LOP3.LUT R4, R6, 0x3e00, R4, 0xf8, !PT ;  /* 0x00003e0006047812 */ /* 0x000fe400078ef804 */
[----:B------:R-:W-:Y:S02]  /*27f0*/  LOP3.LUT R252, R0, 0x8, R174, 0x78, !PT ;  /* 0x0000000800fc7812 */ /* 0x000fe400078e78ae */
[----:B------:R-:W-:-:S02]  /*2800*/  LOP3.LUT R0, R2, R3, RZ, 0xfc, !PT ;  /* 0x0000000302007212 */ /* 0x000fc400078efcff */
[----:B------:R-:W-:Y:S02]  /*2810*/  ISETP.GE.AND P2, PT, R13, UR5, PT ;  /* 0x000000050d007c0c */ /* 0x000fe4000bf46270 */
[----:B------:R-:W-:Y:S02]  /*2820*/  ISETP.GE.AND P1, PT, R14, UR5, PT ;  /* 0x000000050e007c0c */ /* 0x000fe4000bf26270 */
[----:B------:R-:W-:Y:S01]  /*2830*/  LOP3.LUT R2, R4, R252, RZ, 0xfc, !PT ;  /* 0x000000fc04027212 */ /* 0x000fe200078efcff */
[----:B------:R-:W-:Y:S10]  /*2840*/  @P0 BRA `(.L_x_331) ;  /* 0x0000000000400947 */ /* 0x000ff40003800000 */
        /* <DEDUP_REMOVED lines=9> */
[----:B------:R-:W-:Y:S01]  /*28e0*/  IMAD.U32 R5, RZ, RZ, UR8 ;  /* 0x00000008ff057e24 */ /* 0x000fe2000f8e00ff */
[----:B------:R-:W-:-:S04]  /*28f0*/  LEA R4, P0, R3, R16, 0x1 ;  /* 0x0000001003047211 */ /* 0x000fc800078008ff */
[----:B------:R-:W-:-:S05]  /*2900*/  LEA.HI.X R5, R3, R15, R5, 0x1, P0 ;  /* 0x0000000f03057211 */ /* 0x000fca00000f0c05 */
[----:B------:R-:W-:Y:S01]  /*2910*/  @!PT LDS RZ, [RZ] ;  /* 0x00000000fffff984 */ /* 0x000fe20000000800 */
[----:B------:R-:W-:Y:S01]  /*2920*/  @!PT LDS RZ, [RZ] ;  /* 0x00000000fffff984 */ /* 0x000fe20000000800 */
[----:B------:R-:W-:Y:S01]  /*2930*/  @!PT LDS RZ, [RZ] ;  /* 0x00000000fffff984 */ /* 0x000fe20000000800 */
[----:B------:R1:W-:Y:S04]  /*2940*/  LDGSTS.E.BYPASS.LTC128B.128 [R217+0x4800], desc[UR26][R4.64] ;  /* 0x0480000004d97fae */ /* 0x0003e8000b981a1a */
.L_x_331:
[----:B------:R-:W-:Y:S05]  /*2950*/  BSYNC.RECONVERGENT B0 ;  /* 0x0000000000007941 */ /* 0x000fea0003800200 */
.L_x_330:
        /* <DEDUP_REMOVED lines=19> */
.L_x_333:
[----:B------:R-:W-:Y:S05]  /*2a90*/  BSYNC.RECONVERGENT B0 ;  /* 0x0000000000007941 */ /* 0x000fea0003800200 */
.L_x_332:
[----:B------:R1:W-:Y:S01]  /*2aa0*/  @P1 STS.128 [R217+0x5800], RZ ;  /* 0x005800ffd9001388 */ /* 0x0003e20000000c00 */
        /* <DEDUP_REMOVED lines=11> */
[----:B-1----:R-:W-:Y:S01]  /*2b60*/  IMAD.U32 R2, RZ, RZ, UR8 ;  /* 0x00000008ff027e24 */ /* 0x002fe2000f8e00ff */
        /* <DEDUP_REMOVED lines=8> */
.L_x_335:
[----:B------:R-:W-:Y:S05]  /*2bf0*/  BSYNC.RECONVERGENT B0 ;  /* 0x0000000000007941 */ /* 0x000fea0003800200 */
.L_x_334:
[----:B------:R-:W-:Y:S01]  /*2c00*/  LDSM.16.M88.4 R20, [R205+0x2000] ;  /* 0x00200000cd14783b */ /* 0x000fe20000000200 */
[----:B------:R-:W-:Y:S01]  /*2c10*/  IMAD.MOV.U32 R0, RZ, RZ, 0x20 ;  /* 0x00000020ff007424 */ /* 0x000fe200078e00ff */
[----:B------:R-:W-:Y:S01]  /*2c20*/  LOP3.LUT P1, RZ, R175, 0x4, RZ, 0xc0, !PT ;  /* 0x00000004afff7812 */ /* 0x000fe2000782c0ff */
[----:B------:R-:W-:Y:S01]  /*2c30*/  UIADD3 UR23, UPT, UPT, UR30, UR23, -UR21 ;  /* 0x000000171e177290 */ /* 0x000fe2000fffe815 */
[----:B-1----:R-:W1:Y:S01]  /*2c40*/  LDSM.16.M88.4 R4, [R207+0x1000] ;  /* 0x00100000cf04783b */ /* 0x002e620000000200 */
[----:B------:R-:W-:Y:S01]  /*2c50*/  LOP3.LUT R173, R173, 0x7, RZ, 0xc0, !PT ;  /* 0x00000007adad7812 */ /* 0x000fe200078ec0ff */
[----:B------:R-:W-:Y:S01]  /*2c60*/  UISETP.GT.U32.AND UP0, UPT, UR11, UR19, UPT ;  /* 0x000000130b00728c */ /* 0x000fe2000bf04070 */
[----:B------:R-:W-:Y:S01]  /*2c70*/  SEL R3, R0, 0xffffffe0, !P1 ;  /* 0xffffffe000037807 */ /* 0x000fe20004800000 */
[----:B------:R-:W5:Y:S01]  /*2c80*/  LDSM.16.M88.4 R16, [R205+0x2400] ;  /* 0x00240000cd10783b */ /* 0x000f620000000200 */
[----:B------:R-:W-:-:S03]  /*2c90*/  IMAD.SHL.U32 R0, R175, 0x2, RZ ;  /* 0x00000002af007824 */ /* 0x000fc600078e00ff */
[----:B------:R-:W2:Y:S01]  /*2ca0*/  LDSM.16.M88.4 R12, [R205+0x2800] ;  /* 0x00280000cd0c783b */ /* 0x000ea20000000200 */
[--C-:B------:R-:W-:Y:S02]  /*2cb0*/  IMAD.IADD R2, R207, 0x1, R3.reuse ;  /* 0x00000001cf027824 */ /* 0x100fe400078e0203 */
[----:B------:R-:W-:Y:S01]  /*2cc0*/  IMAD.IADD R172, R205, 0x1, R3 ;  /* 0x00000001cdac7824 */ /* 0x000fe200078e0203 */
[----:B------:R-:W3:Y:S04]  /*2cd0*/  LDSM.16.M88.4 R36, [R205+0x2c00] ;  /* 0x002c0000cd24783b */ /* 0x000ee80000000200 */
[----:B------:R-:W4:Y:S04]  /*2ce0*/  LDSM.16.M88.4 R40, [R205+0x3000] ;  /* 0x00300000cd28783b */ /* 0x000f280000000200 */
[----:B------:R-:W4:Y:S04]  /*2cf0*/  LDSM.16.M88.4 R48, [R205+0x3400] ;  /* 0x00340000cd30783b */ /* 0x000f280000000200 */
[----:B------:R-:W4:Y:S04]  /*2d00*/  LDSM.16.M88.4 R44, [R205+0x3800] ;  /* 0x00380000cd2c783b */ /* 0x000f280000000200 */
[----:B------:R-:W4:Y:S04]  /*2d10*/  LDSM.16.M88.4 R52, [R205+0x3c00] ;  /* 0x003c0000cd34783b */ /* 0x000f280000000200 */
[----:B------:R-:W4:Y:S04]  /*2d20*/  LDSM.16.M88.4 R8, [R207] ;  /* 0x00000000cf08783b */ /* 0x000f280000000200 */
[----:B------:R-:W-:Y:S01]  /*2d30*/  LDSM.16.M88.4 R96, [R172+0x3800] ;  /* 0x00380000ac60783b */ /* 0x000fe20000000200 */
[C---:B-1----:R-:W-:Y:S03]  /*2d40*/  HMMA.16816.F32 R144, R4.reuse, R20, RZ ;  /* 0x000000140490723c */ /* 0x042fe600000018ff */
[----:B------:R-:W-:Y:S04]  /*2d50*/  LDSM.16.M88.4 R28, [R172+0x3000] ;  /* 0x00300000ac1c783b */ /* 0x000fe80000000200 */
[----:B------:R-:W-:Y:S01]  /*2d60*/  LDSM.16.M88.4 R32, [R172+0x3400] ;  /* 0x00340000ac20783b */ /* 0x000fe20000000200 */
[C---:B------:R-:W-:Y:S03]  /*2d70*/  HMMA.16816.F32 R140, R4.reuse, R22, RZ ;  /* 0x00000016048c723c */ /* 0x040fe600000018ff */
[----:B------:R-:W-:Y:S04]  /*2d80*/  LDSM.16.M88.4 R24, [R172+0x2c00] ;  /* 0x002c0000ac18783b */ /* 0x000fe80000000200 */
[----:B------:R-:W-:Y:S01]  /*2d90*/  LDSM.16.M88.4 R164, [R172+0x3c00] ;  /* 0x003c0000aca4783b */ /* 0x000fe20000000200 */
[C---:B-----5:R-:W-:Y:S03]  /*2da0*/  HMMA.16816.F32 R132, R4.reuse, R16, RZ ;  /* 0x000000100484723c */ /* 0x060fe600000018ff */
[----:B------:R-:W0:Y:S05]  /*2db0*/  LDGDEPBAR ;  /* 0x00000000000079af */ /* 0x000e2a0000000000 */
[C---:B--2---:R-:W-:Y:S08]  /*2dc0*/  HMMA.16816.F32 R124, R4.reuse, R12, RZ ;  /* 0x0000000c047c723c */ /* 0x044ff000000018ff */
[C---:B---3--:R-:W-:Y:S08]  /*2dd0*/  HMMA.16816.F32 R116, R4.reuse, R36, RZ ;  /* 0x000000240474723c */ /* 0x048ff000000018ff */
        /* <DEDUP_REMOVED lines=10> */
[----:B------:R-:W-:Y:S01]  /*2e80*/  HMMA.16816.F32 R240, R4, R54, RZ ;  /* 0x0000003604f0723c */ /* 0x000fe200000018ff */
[----:B------:R-:W1:Y:S07]  /*2e90*/  LDSM.16.M88.4 R4, [R2] ;  /* 0x000000000204783b */ /* 0x000e6e0000000200 */
[C---:B------:R-:W-:Y:S08]  /*2ea0*/  HMMA.16816.F32 R92, R8.reuse, R16, RZ ;  /* 0x00000010085c723c */ /* 0x040ff000000018ff */
[C---:B------:R-:W-:Y:S01]  /*2eb0*/  HMMA.16816.F32 R88, R8.reuse, R18, RZ ;  /* 0x000000120858723c */ /* 0x040fe200000018ff */
[----:B------:R-:W2:Y:S07]  /*2ec0*/  LDSM.16.M88.4 R16, [R172+0x2400] ;  /* 0x00240000ac10783b */ /* 0x000eae0000000200 */
[C---:B------:R-:W-:Y:S08]  /*2ed0*/  HMMA.16816.F32 R152, R8.reuse, R20, RZ ;  /* 0x000000140898723c */ /* 0x040ff000000018ff */
[C---:B------:R-:W-:Y:S01]  /*2ee0*/  HMMA.16816.F32 R136, R8.reuse, R22, RZ ;  /* 0x000000160888723c */ /* 0x040fe200000018ff */
[----:B------:R-:W3:Y:S07]  /*2ef0*/  LDSM.16.M88.4 R20, [R172+0x2000] ;  /* 0x00200000ac14783b */ /* 0x000eee0000000200 */
[C---:B------:R-:W-:Y:S08]  /*2f00*/  HMMA.16816.F32 R84, R8.reuse, R12, RZ ;  /* 0x0000000c0854723c */ /* 0x040ff000000018ff */
[C---:B------:R-:W-:Y:S01]  /*2f10*/  HMMA.16816.F32 R80, R8.reuse, R14, RZ ;  /* 0x0000000e0850723c */ /* 0x040fe200000018ff */
[----:B------:R-:W4:Y:S07]  /*2f20*/  LDSM.16.M88.4 R12, [R172+0x2800] ;  /* 0x00280000ac0c783b */ /* 0x000f2e0000000200 */
[C---:B------:R-:W-:Y:S08]  /*2f30*/  HMMA.16816.F32 R60, R8.reuse, R48, RZ ;  /* 0x00000030083c723c */ /* 0x040ff000000018ff */
[C---:B------:R-:W-:Y:S08]  /*2f40*/  HMMA.16816.F32 R56, R8.reuse, R50, RZ ;  /* 0x000000320838723c */ /* 0x040ff000000018ff */
[C---:B------:R-:W-:Y:S08]  /*2f50*/  HMMA.16816.F32 R48, R8.reuse, R44, RZ ;  /* 0x0000002c0830723c */ /* 0x040ff000000018ff */
[C---:B------:R-:W-:Y:S08]  /*2f60*/  HMMA.16816.F32 R68, R8.reuse, R40, RZ ;  /* 0x000000280844723c */ /* 0x040ff000000018ff */
[C---:B------:R-:W-:Y:S08]  /*2f70*/  HMMA.16816.F32 R64, R8.reuse, R42, RZ ;  /* 0x0000002a0840723c */ /* 0x040ff000000018ff */
[C---:B------:R-:W-:Y:S08]  /*2f80*/  HMMA.16816.F32 R76, R8.reuse, R36, RZ ;  /* 0x00000024084c723c */ /* 0x040ff000000018ff */
[----:B------:R-:W-:Y:S01]  /*2f90*/  HMMA.16816.F32 R72, R8, R38, RZ ;  /* 0x000000260848723c */ /* 0x000fe200000018ff */
[----:B------:R5:W4:Y:S01]  /*2fa0*/  LDSM.16.M88.4 R36, [R2+0x1000] ;  /* 0x001000000224783b */ /* 0x000b220000000200 */
[----:B------:R-:W-:-:S06]  /*2fb0*/  DEPBAR.LE SB0, 0x0 ;  /* 0x000080000000791a */ /* 0x000fcc0000000000 */
[C---:B------:R-:W-:Y:S08]  /*2fc0*/  HMMA.16816.F32 R44, R8.reuse, R46, RZ ;  /* 0x0000002e082c723c */ /* 0x040ff000000018ff */
[----:B------:R-:W-:Y:S08]  /*2fd0*/  HMMA.16816.F32 R40, R8, R52, RZ ;  /* 0x000000340828723c */ /* 0x000ff000000018ff */
[----:B-1----:R-:W-:Y:S01]  /*2fe0*/  HMMA.16816.F32 R180, R4, R96, R48 ;  /* 0x0000006004b4723c */ /* 0x002fe20000001830 */
[----:B-----5:R-:W-:-:S05]  /*2ff0*/  LOP3.LUT R2, R0, 0x6, RZ, 0xc0, !PT ;  /* 0x0000000600027812 */ /* 0x020fca00078ec0ff */
[----:B------:R1:W-:Y:S02]  /*3000*/  STL [R1+0x2c], R2 ;  /* 0x00002c0201007387 */ /* 0x0003e40000100800 */
[----:B------:R-:W-:Y:S08]  /*3010*/  HMMA.16816.F32 R8, R8, R54, RZ ;  /* 0x000000360808723c */ /* 0x000ff000000018ff */
[----:B------:R-:W-:Y:S03]  /*3020*/  HMMA.16816.F32 R224, R4, R28, R68 ;  /* 0x0000001c04e0723c */ /* 0x000fe60000001844 */
[----:B------:R-:W-:-:S02]  /*3030*/  IMAD.MOV.U32 R70, RZ, RZ, R182 ;  /* 0x000000ffff467224 */ /* 0x000fc400078e00b6 */
[----:B------:R-:W-:Y:S02]  /*3040*/  IMAD.MOV.U32 R68, RZ, RZ, R183 ;  /* 0x000000ffff447224 */ /* 0x000fe400078e00b7 */
[----:B------:R-:W-:Y:S01]  /*3050*/  IMAD.MOV.U32 R69, RZ, RZ, R181 ;  /* 0x000000ffff457224 */ /* 0x000fe200078e00b5 */
[----:B------:R-:W-:Y:S01]  /*3060*/  HMMA.16816.F32 R244, R4, R32, R60 ;  /* 0x0000002004f4723c */ /* 0x000fe2000000183c */
[----:B------:R-:W-:-:S07]  /*3070*/  IMAD.MOV.U32 R60, RZ, RZ, R180 ;  /* 0x000000ffff3c7224 */ /* 0x000fce00078e00b4 */
[C---:B--2---:R-:W-:Y:S08]  /*3080*/  HMMA.16816.F32 R176, R4.reuse, R16, R92 ;  /* 0x0000001004b0723c */ /* 0x044ff0000000185c */
[C---:B---3--:R-:W-:Y:S08]  /*3090*/  HMMA.16816.F32 R152, R4.reuse, R20, R152 ;  /* 0x000000140498723c */ /* 0x048ff00000001898 */
[C---:B----4-:R-:W-:Y:S08]  /*30a0*/  HMMA.16816.F32 R184, R4.reuse, R12, R84 ;  /* 0x0000000c04b8723c */ /* 0x050ff00000001854 */
[C---:B------:R-:W-:Y:S08]  /*30b0*/  HMMA.16816.F32 R196, R4.reuse, R24, R76 ;  /* 0x0000001804c4723c */ /* 0x040ff0000000184c */
[C---:B------:R-:W-:Y:S08]  /*30c0*/  HMMA.16816.F32 R48, R4.reuse, R164, R40 ;  /* 0x000000a40430723c */ /* 0x040ff00000001828 */
[C---:B------:R-:W-:Y:S08]  /*30d0*/  HMMA.16816.F32 R136, R4.reuse, R22, R136 ;  /* 0x000000160488723c */ /* 0x040ff00000001888 */
[----:B------:R-:W-:Y:S03]  /*30e0*/  HMMA.16816.F32 R92, R4, R18, R88 ;  /* 0x00000012045c723c */ /* 0x000fe60000001858 */
[----:B------:R-:W-:-:S02]  /*30f0*/  IMAD.MOV.U32 R218, RZ, RZ, R51 ;  /* 0x000000ffffda7224 */ /* 0x000fc400078e0033 */
[----:B------:R-:W-:Y:S02]  /*3100*/  IMAD.MOV.U32 R86, RZ, RZ, R48 ;  /* 0x000000ffff567224 */ /* 0x000fe400078e0030 */
[----:B------:R-:W-:Y:S01]  /*3110*/  IMAD.MOV.U32 R84, RZ, RZ, R49 ;  /* 0x000000ffff547224 */ /* 0x000fe200078e0031 */
[----:B------:R-:W-:Y:S01]  /*3120*/  HMMA.16816.F32 R180, R4, R14, R80 ;  /* 0x0000000e04b4723c */ /* 0x000fe20000001850 */
[----:B------:R-:W-:-:S07]  /*3130*/  IMAD.MOV.U32 R42, RZ, RZ, R50 ;  /* 0x000000ffff2a7224 */ /* 0x000fce00078e0032 */
[C---:B------:R-:W-:Y:S08]  /*3140*/  HMMA.16816.F32 R188, R4.reuse, R26, R72 ;  /* 0x0000001a04bc723c */ /* 0x040ff00000001848 */
[C---:B------:R-:W-:Y:S08]  /*3150*/  HMMA.16816.F32 R220, R4.reuse, R30, R64 ;  /* 0x0000001e04dc723c */ /* 0x040ff00000001840 */
[C---:B------:R-:W-:Y:S08]  /*3160*/  HMMA.16816.F32 R232, R4.reuse, R34, R56 ;  /* 0x0000002204e8723c */ /* 0x040ff00000001838 */
[C---:B------:R-:W-:Y:S08]  /*3170*/  HMMA.16816.F32 R44, R4.reuse, R98, R44 ;  /* 0x00000062042c723c */ /* 0x040ff0000000182c */
[----:B------:R-:W-:Y:S08]  /*3180*/  HMMA.16816.F32 R4, R4, R166, R8 ;  /* 0x000000a60404723c */ /* 0x000ff00000001808 */
[----:B------:R-:W-:Y:S01]  /*3190*/  HMMA.16816.F32 R200, R36, R24, R116 ;  /* 0x0000001824c8723c */ /* 0x000fe20000001874 */
[----:B------:R-:W-:-:S02]  /*31a0*/  IMAD.MOV.U32 R117, RZ, RZ, R60 ;  /* 0x000000ffff757224 */ /* 0x000fc400078e003c */
[----:B------:R-:W-:Y:S01]  /*31b0*/  IMAD.MOV.U32 R66, RZ, RZ, R44 ;  /* 0x000000ffff427224 */ /* 0x000fe200078e002c */
[----:B------:R-:W-:Y:S01]  /*31c0*/  LOP3.LUT R44, R174, 0x1f0, RZ, 0xc0, !PT ;  /* 0x000001f0ae2c7812 */ /* 0x000fe200078ec0ff */
[----:B------:R-:W-:Y:S02]  /*31d0*/  IMAD.MOV.U32 R40, RZ, RZ, R46 ;  /* 0x000000ffff287224 */ /* 0x000fe400078e002e */
[----:B------:R-:W-:Y:S01]  /*31e0*/  IMAD.MOV.U32 R72, RZ, RZ, R45 ;  /* 0x000000ffff487224 */ /* 0x000fe200078e002d */
[----:B------:R-:W-:Y:S01]  /*31f0*/  HMMA.16816.F32 R236, R36, R28, R112 ;  /* 0x0000001c24ec723c */ /* 0x000fe20000001870 */
[----:B------:R-:W-:Y:S01]  /*3200*/  IADD3 R44, PT, PT, R173, UR29, R44 ;  /* 0x0000001dad2c7c10 */ /* 0x000fe2000fffe02c */
[----:B------:R-:W-:Y:S01]  /*3210*/  IMAD.MOV.U32 R41, RZ, RZ, R47 ;  /* 0x000000ffff297224 */ /* 0x000fe200078e002f */
[----:B------:R-:W-:Y:S01]  /*3220*/  LOP3.LUT R28, R2, UR10, RZ, 0xfc, !PT ;  /* 0x0000000a021c7c12 */ /* 0x000fe2000f8efcff */
[----:B------:R-:W-:Y:S02]  /*3230*/  IMAD.MOV.U32 R211, RZ, RZ, R6 ;  /* 0x000000ffffd37224 */ /* 0x000fe400078e0006 */
[----:B------:R-:W-:-:S02]  /*3240*/  IMAD.MOV.U32 R210, RZ, RZ, R7 ;  /* 0x000000ffffd27224 */ /* 0x000fc400078e0007 */
[----:B------:R-:W-:Y:S01]  /*3250*/  IMAD.MOV.U32 R59, RZ, RZ, R4 ;  /* 0x000000ffff3b7224 */ /* 0x000fe200078e0004 */
[C---:B------:R-:W-:Y:S01]  /*3260*/  HMMA.16816.F32 R128, R36.reuse, R18, R128 ;  /* 0x000000122480723c */ /* 0x040fe20000001880 */
[----:B------:R-:W-:Y:S02]  /*3270*/  IMAD.MOV.U32 R57, RZ, RZ, R5 ;  /* 0x000000ffff397224 */ /* 0x000fe400078e0005 */
[----:B------:R-:W-:Y:S02]  /*3280*/  VIADD R209, R44, UR30 ;  /* 0x0000001e2cd17c36 */ /* 0x000fe40008000000 */
[C---:B------:R-:W-:Y:S02]  /*3290*/  VIADD R43, R28.reuse, UR21 ;  /* 0x000000151c2b7c36 */ /* 0x040fe40008000000 */
[----:B------:R-:W-:Y:S01]  /*32a0*/  VIADD R19, R209, 0x8 ;  /* 0x00000008d1137836 */ /* 0x000fe20000000000 */
[----:B------:R-:W-:Y:S01]  /*32b0*/  HMMA.16816.F32 R4, R36, R32, R108 ;  /* 0x000000202404723c */ /* 0x000fe2000000186c */
[----:B------:R-:W-:-:S02]  /*32c0*/  VIADD R204, R28, 0x78 ;  /* 0x000000781ccc7836 */ /* 0x000fc40000000000 */
[----:B------:R-:W-:Y:S02]  /*32d0*/  IMAD.IADD R0, R19, 0x1, -R43 ;  /* 0x0000000113007824 */ /* 0x000fe400078e0a2b */
[C---:B------:R-:W-:Y:S02]  /*32e0*/  VIADD R58, R28.reuse, 0x1 ;  /* 0x000000011c3a7836 */ /* 0x040fe40000000000 */
[----:B------:R-:W-:Y:S01]  /*32f0*/  VIADD R60, R28, 0x8 ;  /* 0x000000081c3c7836 */ /* 0x000fe20000000000 */
[----:B------:R-:W-:Y:S01]  /*3300*/  HMMA.16816.F32 R144, R36, R20, R144 ;  /* 0x000000142490723c */ /* 0x000fe20000001890 */
[----:B------:R-:W-:Y:S01]  /*3310*/  IABS R0, R0 ;  /* 0x0000000000007213 */ /* 0x000fe20000000000 */
[----:B------:R-:W-:Y:S02]  /*3320*/  VIADD R20, R204, UR21 ;  /* 0x00000015cc147c36 */ /* 0x000fe40008000000 */
[----:B------:R-:W-:Y:S01]  /*3330*/  VIADD R64, R28, 0x9 ;  /* 0x000000091c407836 */ /* 0x000fe20000000000 */
[----:B------:R-:W-:Y:S01]  /*3340*/  I2FP.F32.S32 R0, R0 ;  /* 0x0000000000007245 */ /* 0x000fe20000201400 */
[----:B------:R-:W-:-:S02]  /*3350*/  VIADD R47, R20, 0xffffff89 ;  /* 0xffffff89142f7836 */ /* 0x000fc40000000000 */
[C---:B------:R-:W-:Y:S01]  /*3360*/  VIADD R48, R20.reuse, 0xffffff90 ;  /* 0xffffff9014307836 */ /* 0x040fe20000000000 */
[C---:B------:R-:W-:Y:S01]  /*3370*/  HMMA.16816.F32 R148, R36.reuse, R26, R148 ;  /* 0x0000001a2494723c */ /* 0x040fe20000001894 */
[----:B------:R-:W-:Y:S02]  /*3380*/  VIADD R49, R20, 0xffffff91 ;  /* 0xffffff9114317836 */ /* 0x000fe40000000000 */
[----:B------:R-:W-:Y:S01]  /*3390*/  FFMA.FTZ R33, R0, -UR6, R154 ;  /* 0x8000000600217c23 */ /* 0x000fe2000801009a */
[----:B------:R-:W-:Y:S02]  /*33a0*/  IMAD.MOV.U32 R116, RZ, RZ, R4 ;  /* 0x000000ffff747224 */ /* 0x000fe400078e0004 */
[----:B------:R-:W-:Y:S02]  /*33b0*/  IMAD.MOV.U32 R115, RZ, RZ, R5 ;  /* 0x000000ffff737224 */ /* 0x000fe400078e0005 */
[----:B------:R-:W-:Y:S01]  /*33c0*/  IMAD.MOV.U32 R112, RZ, RZ, R7 ;  /* 0x000000ffff707224 */ /* 0x000fe200078e0007 */
[----:B------:R-:W-:Y:S01]  /*33d0*/  HMMA.16816.F32 R212, R36, R30, R156 ;  /* 0x0000001e24d4723c */ /* 0x000fe2000000189c */
[----:B------:R-:W-:-:S02]  /*33e0*/  IMAD.MOV.U32 R109, RZ, RZ, R6 ;  /* 0x000000ffff6d7224 */ /* 0x000fc400078e0006 */
[C---:B------:R-:W-:Y:S02]  /*33f0*/  VIADD R50, R20.reuse, 0xffffff98 ;  /* 0xffffff9814327836 */ /* 0x040fe40000000000 */
[C---:B-1----:R-:W-:Y:S02]  /*3400*/  IMAD.IADD R2, R19.reuse, 0x1, -R47 ;  /* 0x0000000113027824 */ /* 0x042fe400078e0a2f */
[----:B------:R-:W-:Y:S01]  /*3410*/  IMAD.IADD R0, R19, 0x1, -R48 ;  /* 0x0000000113007824 */ /* 0x000fe200078e0a30 */
[----:B------:R-:W-:Y:S01]  /*3420*/  HMMA.16816.F32 R4, R36, R96, R104 ;  /* 0x000000602404723c */ /* 0x000fe20000001868 */
[C---:B------:R-:W-:Y:S01]  /*3430*/  VIADD R52, R20.reuse, 0xffffff99 ;  /* 0xffffff9914347836 */ /* 0x040fe20000000000 */
[----:B------:R-:W-:Y:S01]  /*3440*/  IABS R3, R2 ;  /* 0x0000000200037213 */ /* 0x000fe20000000000 */
[C---:B------:R-:W-:Y:S01]  /*3450*/  VIADD R53, R20.reuse, 0xffffffa0 ;  /* 0xffffffa014357836 */ /* 0x040fe20000000000 */
[----:B------:R-:W-:Y:S01]  /*3460*/  IABS R2, R0 ;  /* 0x0000000000027213 */ /* 0x000fe20000000000 */
[----:B------:R-:W-:-:S02]  /*3470*/  VIADD R54, R20, 0xffffffa1 ;  /* 0xffffffa114367836 */ /* 0x000fc40000000000 */
[C---:B------:R-:W-:Y:S01]  /*3480*/  VIADD R56, R20.reuse, 0xffffffa8 ;  /* 0xffffffa814387836 */ /* 0x040fe20000000000 */
[C---:B------:R-:W-:Y:S01]  /*3490*/  HMMA.16816.F32 R140, R36.reuse, R22, R140 ;  /* 0x00000016248c723c */ /* 0x040fe2000000188c */
[C---:B------:R-:W-:Y:S02]  /*34a0*/  VIADD R61, R20.reuse, 0xffffffa9 ;  /* 0xffffffa9143d7836 */ /* 0x040fe40000000000 */
[C---:B------:R-:W-:Y:S02]  /*34b0*/  VIADD R62, R20.reuse, 0xffffffb0 ;  /* 0xffffffb0143e7836 */ /* 0x040fe40000000000 */
[C---:B------:R-:W-:Y:S02]  /*34c0*/  VIADD R63, R20.reuse, 0xffffffb1 ;  /* 0xffffffb1143f7836 */ /* 0x040fe40000000000 */
[C---:B------:R-:W-:Y:S01]  /*34d0*/  VIADD R65, R20.reuse, 0xffffffb8 ;  /* 0xffffffb814417836 */ /* 0x040fe20000000000 */
[----:B------:R-:W-:Y:S01]  /*34e0*/  HMMA.16816.F32 R192, R36, R12, R124 ;  /* 0x0000000c24c0723c */ /* 0x000fe2000000187c */
[----:B------:R-:W-:-:S02]  /*34f0*/  VIADD R67, R20, 0xffffffb9 ;  /* 0xffffffb914437836 */ /* 0x000fc40000000000 */
[----:B------:R-:W-:Y:S02]  /*3500*/  IMAD.MOV.U32 R55, RZ, RZ, R7 ;  /* 0x000000ffff377224 */ /* 0x000fe400078e0007 */
[----:B------:R-:W-:Y:S02]  /*3510*/  IMAD.MOV.U32 R51, RZ, RZ, R4 ;  /* 0x000000ffff337224 */ /* 0x000fe400078e0004 */
[----:B------:R-:W-:Y:S01]  /*3520*/  IMAD.MOV.U32 R46, RZ, RZ, R5 ;  /* 0x000000ffff2e7224 */ /* 0x000fe200078e0005 */
[----:B------:R-:W-:Y:S01]  /*3530*/  HMMA.16816.F32 R120, R36, R14, R120 ;  /* 0x0000000e2478723c */ /* 0x000fe20000001878 */
[----:B------:R-:W-:Y:S02]  /*3540*/  IMAD.MOV.U32 R45, RZ, RZ, R6 ;  /* 0x000000ffff2d7224 */ /* 0x000fe400078e0006 */
[C---:B------:R-:W-:Y:S02]  /*3550*/  VIADD R79, R20.reuse, 0xffffffc0 ;  /* 0xffffffc0144f7836 */ /* 0x040fe40000000000 */
        /* <DEDUP_REMOVED lines=9> */
[C---:B------:R-:W-:Y:S02]  /*35f0*/  VIADD R71, R28.reuse, 0x18 ;  /* 0x000000181c477836 */ /* 0x040fe40000000000 */
[C---:B------:R-:W-:Y:S02]  /*3600*/  VIADD R73, R28.reuse, 0x19 ;  /* 0x000000191c497836 */ /* 0x040fe40000000000 */
[----:B------:R-:W-:Y:S01]  /*3610*/  VIADD R74, R28, 0x20 ;  /* 0x000000201c4a7836 */ /* 0x000fe20000000000 */
[----:B------:R-:W-:Y:S01]  /*3620*/  HMMA.16816.F32 R248, R36, R34, R160 ;  /* 0x0000002224f8723c */ /* 0x000fe200000018a0 */
[----:B------:R-:W-:Y:S02]  /*3630*/  VIADD R161, R20, 0xffffffe0 ;  /* 0xffffffe014a17836 */ /* 0x000fe40000000000 */
[----:B------:R-:W-:Y:S02]  /*3640*/  IMAD.MOV.U32 R81, RZ, RZ, R4 ;  /* 0x000000ffff517224 */ /* 0x000fe400078e0004 */
[----:B------:R-:W-:-:S02]  /*3650*/  IMAD.MOV.U32 R75, RZ, RZ, R5 ;  /* 0x000000ffff4b7224 */ /* 0x000fc400078e0005 */
[C---:B------:R-:W-:Y:S01]  /*3660*/  IMAD.IADD R4, R19.reuse, 0x1, -R49 ;  /* 0x0000000113047824 */ /* 0x040fe200078e0a31 */
[C---:B------:R-:W-:Y:S01]  /*3670*/  HMMA.16816.F32 R228, R36.reuse, R98, R168 ;  /* 0x0000006224e4723c */ /* 0x040fe200000018a8 */
[C---:B------:R-:W-:Y:S02]  /*3680*/  IMAD.IADD R5, R19.reuse, 0x1, -R50 ;  /* 0x0000000113057824 */ /* 0x040fe400078e0a32 */
[----:B------:R-:W-:Y:S01]  /*3690*/  IMAD.MOV.U32 R96, RZ, RZ, R6 ;  /* 0x000000ffff607224 */ /* 0x000fe200078e0006 */
[----:B------:R-:W-:Y:S01]  /*36a0*/  IABS R0, R4 ;  /* 0x0000000400007213 */ /* 0x000fe20000000000 */
[----:B------:R-:W-:Y:S01]  /*36b0*/  IMAD.IADD R6, R19, 0x1, -R52 ;  /* 0x0000000113067824 */ /* 0x000fe200078e0a34 */
[----:B------:R-:W-:Y:S01]  /*36c0*/  IABS R5, R5 ;  /* 0x0000000500057213 */ /* 0x000fe20000000000 */
[----:B------:R-:W-:Y:S01]  /*36d0*/  IMAD.MOV.U32 R4, RZ, RZ, R3 ;  /* 0x000000ffff047224 */ /* 0x000fe200078e0003 */
[----:B------:R-:W-:Y:S01]  /*36e0*/  HMMA.16816.F32 R164, R36, R166, R240 ;  /* 0x000000a624a4723c */ /* 0x000fe200000018f0 */
[----:B------:R-:W-:Y:S01]  /*36f0*/  IMAD.MOV.U32 R3, RZ, RZ, R2 ;  /* 0x000000ffff037224 */ /* 0x000fe200078e0002 */
[----:B------:R-:W-:Y:S01]  /*3700*/  IABS R6, R6 ;  /* 0x0000000600067213 */ /* 0x000fe20000000000 */
[----:B------:R-:W-:-:S02]  /*3710*/  IMAD.MOV.U32 R2, RZ, RZ, R0 ;  /* 0x000000ffff027224 */ /* 0x000fc400078e0000 */
[----:B------:R-:W-:Y:S01]  /*3720*/  IMAD.MOV.U32 R0, RZ, RZ, R5 ;  /* 0x000000ffff007224 */ /* 0x000fe200078e0005 */
[----:B------:R-:W-:Y:S01]  /*3730*/  I2FP.F32.S32 R5, R4 ;  /* 0x0000000400057245 */ /* 0x000fe20000201400 */
[C---:B------:R-:W-:Y:S01]  /*3740*/  VIADD R76, R28.reuse, 0x21 ;  /* 0x000000211c4c7836 */ /* 0x040fe20000000000 */
[----:B------:R-:W-:Y:S01]  /*3750*/  I2FP.F32.S32 R4, R3 ;  /* 0x0000000300047245 */ /* 0x000fe20000201400 */
[----:B------:R-:W-:Y:S01]  /*3760*/  VIADD R77, R28, 0x28 ;  /* 0x000000281c4d7836 */ /* 0x000fe20000000000 */
[----:B------:R-:W-:Y:S01]  /*3770*/  I2FP.F32.S32 R3, R2 ;  /* 0x0000000200037245 */ /* 0x000fe20000201400 */
[----:B------:R-:W-:Y:S01]  /*3780*/  FFMA.FTZ R31, R5, -UR6, R155 ;  /* 0x80000006051f7c23 */ /* 0x000fe2000801009b */
[----:B------:R-:W-:Y:S01]  /*3790*/  I2FP.F32.S32 R2, R0 ;  /* 0x0000000000027245 */ /* 0x000fe20000201400 */
[----:B------:R-:W-:Y:S01]  /*37a0*/  FFMA.FTZ R30, R4, -UR6, R138 ;  /* 0x80000006041e7c23 */ /* 0x000fe2000801008a */
[----:B------:R-:W-:Y:S01]  /*37b0*/  I2FP.F32.S32 R0, R6 ;  /* 0x0000000600007245 */ /* 0x000fe20000201400 */
[----:B------:R-:W-:-:S02]  /*37c0*/  IMAD.IADD R4, R19, 0x1, -R56 ;  /* 0x0000000113047824 */ /* 0x000fc400078e0a38 */
[----:B------:R-:W-:Y:S01]  /*37d0*/  FFMA.FTZ R29, R3, -UR6, R139 ;  /* 0x80000006031d7c23 */ /* 0x000fe2000801008b */
[----:B------:R-:W-:Y:S01]  /*37e0*/  FFMA.FTZ R27, R2, -UR6, R178 ;  /* 0x80000006021b7c23 */ /* 0x000fe200080100b2 */
[C---:B------:R-:W-:Y:S02]  /*37f0*/  IMAD.IADD R2, R19.reuse, 0x1, -R53 ;  /* 0x0000000113027824 */ /* 0x040fe400078e0a35 */
[----:B------:R-:W-:Y:S01]  /*3800*/  FFMA.FTZ R26, R0, -UR6, R179 ;  /* 0x80000006001a7c23 */ /* 0x000fe200080100b3 */
[C---:B------:R-:W-:Y:S02]  /*3810*/  IMAD.IADD R0, R19.reuse, 0x1, -R54 ;  /* 0x0000000113007824 */ /* 0x040fe400078e0a36 */
[C---:B------:R-:W-:Y:S01]  /*3820*/  IMAD.IADD R5, R19.reuse, 0x1, -R61 ;  /* 0x0000000113057824 */ /* 0x040fe200078e0a3d */
[----:B------:R-:W-:Y:S01]  /*3830*/  IABS R3, R2 ;  /* 0x0000000200037213 */ /* 0x000fe20000000000 */
[----:B------:R-:W-:Y:S01]  /*3840*/  IMAD.IADD R6, R19, 0x1, -R62 ;  /* 0x0000000113067824 */ /* 0x000fe200078e0a3e */
[----:B------:R-:W-:Y:S01]  /*3850*/  IABS R2, R0 ;  /* 0x0000000000027213 */ /* 0x000fe20000000000 */
[----:B------:R-:W-:Y:S01]  /*3860*/  VIADD R155, R20, 0xffffffd1 ;  /* 0xffffffd1149b7836 */ /* 0x000fe20000000000 */
[----:B------:R-:W-:Y:S01]  /*3870*/  IABS R0, R4 ;  /* 0x0000000400007213 */ /* 0x000fe20000000000 */
[----:B------:R-:W-:Y:S01]  /*3880*/  IMAD.MOV.U32 R4, RZ, RZ, R3 ;  /* 0x000000ffff047224 */ /* 0x000fe200078e0003 */
[----:B------:R-:W-:Y:S01]  /*3890*/  IABS R5, R5 ;  /* 0x0000000500057213 */ /* 0x000fe20000000000 */
        /* <DEDUP_REMOVED lines=32> */
[----:B------:R-:W-:Y:S01]  /*3aa0*/  VIADD R187, R20, 0xffffffe9 ;  /* 0xffffffe914bb7836 */ /* 0x000fe20000000000 */
        /* <DEDUP_REMOVED lines=55> */
[C---:B------:R-:W-:Y:S01]  /*3e20*/  VIADD R107, R28.reuse, 0x48 ;  /* 0x000000481c6b7836 */ /* 0x040fe20000000000 */
[----:B------:R-:W-:Y:S01]  /*3e30*/  I2FP.F32.S32 R3, R2 ;  /* 0x0000000200037245 */ /* 0x000fe20000201400 */
[----:B------:R-:W-:Y:S01]  /*3e40*/  VIADD R118, R28, 0x49 ;  /* 0x000000491c767836 */ /* 0x000fe20000000000 */
[----:B------:R-:W-:Y:S01]  /*3e50*/  I2FP.F32.S32 R2, R0 ;  /* 0x0000000000027245 */ /* 0x000fe20000201400 */
[----:B------:R-:W-:Y:S01]  /*3e60*/  IMAD.MOV.U32 R87, RZ, RZ, R7 ;  /* 0x000000ffff577224 */ /* 0x000fe200078e0007 */
[----:B------:R-:W-:Y:S01]  /*3e70*/  I2FP.F32.S32 R0, R6 ;  /* 0x0000000600007245 */ /* 0x000fe20000201400 */
[----:B------:R-:W-:Y:S01]  /*3e80*/  FFMA.FTZ R7, R5, -UR6, R247 ;  /* 0x8000000605077c23 */ /* 0x000fe200080100f7 */
[----:B------:R-:W-:Y:S01]  /*3e90*/  FFMA.FTZ R5, R4, -UR6, R234 ;  /* 0x8000000604057c23 */ /* 0x000fe200080100ea */
[----:B------:R-:W-:Y:S01]  /*3ea0*/  FFMA.FTZ R6, R2, -UR6, R70 ;  /* 0x8000000602067c23 */ /* 0x000fe20008010046 */
[----:B------:R-:W-:-:S02]  /*3eb0*/  VIADD R70, R28, 0x11 ;  /* 0x000000111c467836 */ /* 0x000fc40000000000 */
[----:B------:R-:W-:Y:S01]  /*3ec0*/  FFMA.FTZ R8, R0, -UR6, R68 ;  /* 0x8000000600087c23 */ /* 0x000fe20008010044 */
[----:B------:R-:W-:Y:S02]  /*3ed0*/  VIADD R0, R19, -UR28 ;  /* 0x8000001c13007c36 */ /* 0x000fe40008000000 */
[----:B------:R-:W-:Y:S01]  /*3ee0*/  FFMA.FTZ R4, R3, -UR6, R235 ;  /* 0x8000000603047c23 */ /* 0x000fe200080100eb */
[----:B------:R-:W-:Y:S02]  /*3ef0*/  VIADD R68, R28, 0x10 ;  /* 0x000000101c447836 */ /* 0x000fe40000000000 */
[----:B------:R-:W-:Y:S01]  /*3f00*/  IMAD.IADD R2, R32, 0x1, -R43 ;  /* 0x0000000120027824 */ /* 0x000fe200078e0a2b */
[----:B------:R-:W-:Y:S01]  /*3f10*/  ISETP.GT.AND P2, PT, R0, R28, PT ;  /* 0x0000001c0000720c */ /* 0x000fe20003f44270 */
[----:B------:R-:W-:Y:S01]  /*3f20*/  VIADD R119, R28, 0x50 ;  /* 0x000000501c777836 */ /* 0x000fe20000000000 */
[----:B------:R-:W-:Y:S01]  /*3f30*/  ISETP.GT.AND P0, PT, R0, R58, PT ;  /* 0x0000003a0000720c */ /* 0x000fe20003f04270 */
[C---:B------:R-:W-:Y:S01]  /*3f40*/  VIADD R124, R28.reuse, 0x51 ;  /* 0x000000511c7c7836 */ /* 0x040fe20000000000 */
[----:B------:R-:W-:Y:S01]  /*3f50*/  FSEL R88, R33, -INF , !P2 ;  /* 0xff80000021587808 */ /* 0x000fe20005000000 */
[C---:B------:R-:W-:Y:S01]  /*3f60*/  VIADD R139, R28.reuse, 0x58 ;  /* 0x000000581c8b7836 */ /* 0x040fe20000000000 */
[----:B------:R-:W-:Y:S01]  /*3f70*/  FSEL R90, R31, -INF , !P0 ;  /* 0xff8000001f5a7808 */ /* 0x000fe20004000000 */
[----:B------:R-:W-:Y:S01]  /*3f80*/  VIADD R154, R28, 0x59 ;  /* 0x000000591c9a7836 */ /* 0x000fe20000000000 */
[----:B------:R-:W-:Y:S01]  /*3f90*/  ISETP.GT.AND P5, PT, R0, R60, PT ;  /* 0x0000003c0000720c */ /* 0x000fe20003fa4270 */
[----:B------:R-:W-:Y:S01]  /*3fa0*/  VIADD R157, R28, 0x60 ;  /* 0x000000601c9d7836 */ /* 0x000fe20000000000 */
[----:B------:R-:W-:Y:S01]  /*3fb0*/  ISETP.GT.AND P3, PT, R0, R64, PT ;  /* 0x000000400000720c */ /* 0x000fe20003f64270 */
[----:B------:R-:W-:Y:S01]  /*3fc0*/  VIADD R163, R28, 0x61 ;  /* 0x000000611ca37836 */ /* 0x000fe20000000000 */
[----:B------:R-:W-:Y:S01]  /*3fd0*/  ISETP.GT.AND P6, PT, R0, R68, PT ;  /* 0x000000440000720c */ /* 0x000fe20003fc4270 */
[----:B------:R-:W-:Y:S01]  /*3fe0*/  IMAD.IADD R3, R32, 0x1, -R47 ;  /* 0x0000000120037824 */ /* 0x000fe200078e0a2f */
[----:B------:R-:W-:Y:S01]  /*3ff0*/  ISETP.GT.AND P4, PT, R0, R70, PT ;  /* 0x000000460000720c */ /* 0x000fe20003f84270 */
[----:B------:R-:W-:Y:S01]  /*4000*/  VIADD R173, R28, 0x68 ;  /* 0x000000681cad7836 */ /* 0x000fe20000000000 */
[----:B------:R-:W-:Y:S01]  /*4010*/  ISETP.GT.AND P2, PT, R0, R71, PT ;  /* 0x000000470000720c */ /* 0x000fe20003f44270 */
[----:B------:R-:W-:Y:S01]  /*4020*/  VIADD R178, R28, 0x69 ;  /* 0x000000691cb27836 */ /* 0x000fe20000000000 */
[----:B------:R-:W-:Y:S01]  /*4030*/  ISETP.GT.AND P0, PT, R0, R73, PT ;  /* 0x000000490000720c */ /* 0x000fe20003f04270 */
[----:B------:R-:W-:Y:S01]  /*4040*/  VIADD R183, R28, 0x70 ;  /* 0x000000701cb77836 */ /* 0x000fe20000000000 */
[----:B------:R-:W-:Y:S01]  /*4050*/  FSEL R91, R30, -INF , !P5 ;  /* 0xff8000001e5b7808 */ /* 0x000fe20006800000 */
[C---:B------:R-:W-:Y:S01]  /*4060*/  VIADD R186, R28.reuse, 0x71 ;  /* 0x000000711cba7836 */ /* 0x040fe20000000000 */
[----:B------:R-:W-:Y:S01]  /*4070*/  FSEL R94, R29, -INF , !P3 ;  /* 0xff8000001d5e7808 */ /* 0x000fe20005800000 */
[----:B------:R-:W-:Y:S01]  /*4080*/  VIADD R190, R28, 0x79 ;  /* 0x000000791cbe7836 */ /* 0x000fe20000000000 */
        /* <DEDUP_REMOVED lines=8> */
[----:B------:R-:W-:Y:S01]  /*4110*/  ISETP.GT.AND P5, PT, R0, R74, PT ;  /* 0x0000004a0000720c */ /* 0x000fe20003fa4270 */
[----:B------:R-:W-:Y:S01]  /*4120*/  VIADD R156, R20, 0xfffffff8 ;  /* 0xfffffff8149c7836 */ /* 0x000fe20000000000 */
[----:B------:R-:W-:Y:S01]  /*4130*/  ISETP.GT.AND P3, PT, R0, R76, PT ;  /* 0x0000004c0000720c */ /* 0x000fe20003f64270 */
[----:B------:R-:W-:Y:S01]  /*4140*/  VIADD R162, R20, 0xfffffff9 ;  /* 0xfffffff914a27836 */ /* 0x000fe20000000000 */
[----:B------:R-:W-:Y:S01]  /*4150*/  ISETP.GT.AND P6, PT, R0, R77, PT ;  /* 0x0000004d0000720c */ /* 0x000fe20003fc4270 */
[----:B------:R-:W-:Y:S01]  /*4160*/  VIADD R179, R20, 0x1 ;  /* 0x0000000114b37836 */ /* 0x000fe20000000000 */
[C---:B------:R-:W-:Y:S01]  /*4170*/  ISETP.GT.AND P4, PT, R0.reuse, R78, PT ;  /* 0x0000004e0000720c */ /* 0x040fe20003f84270 */
[----:B------:R-:W-:Y:S01]  /*4180*/  IMAD.MOV.U32 R168, RZ, RZ, R75 ;  /* 0x000000ffffa87224 */ /* 0x000fe200078e004b */
[C---:B------:R-:W-:Y:S01]  /*4190*/  ISETP.GT.AND P2, PT, R0.reuse, R80, PT ;  /* 0x000000500000720c */ /* 0x040fe20003f44270 */
[----:B------:R-:W-:Y:S01]  /*41a0*/  IMAD.MOV.U32 R247, RZ, RZ, R57 ;  /* 0x000000fffff77224 */ /* 0x000fe200078e0039 */
[----:B------:R-:W-:Y:S01]  /*41b0*/  ISETP.GT.AND P0, PT, R0, R83, PT ;  /* 0x000000530000720c */ /* 0x000fe20003f04270 */
[----:B------:R-:W-:Y:S01]  /*41c0*/  IMAD.MOV.U32 R138, RZ, RZ, R96 ;  /* 0x000000ffff8a7224 */ /* 0x000fe200078e0060 */
[----:B------:R-:W-:Y:S01]  /*41d0*/  FSEL R108, R23, -INF , !P5 ;  /* 0xff800000176c7808 */ /* 0x000fe20006800000 */
[----:B------:R-:W-:Y:S01]  /*41e0*/  IMAD.MOV.U32 R98, RZ, RZ, R87 ;  /* 0x000000ffff627224 */ /* 0x000fe200078e0057 */
[----:B------:R-:W-:Y:S01]  /*41f0*/  FSEL R110, R22, -INF , !P3 ;  /* 0xff800000166e7808 */ /* 0x000fe20005800000 */
[----:B------:R-:W-:Y:S01]  /*4200*/  IMAD.MOV.U32 R99, RZ, RZ, R81 ;  /* 0x000000ffff637224 */ /* 0x000fe200078e0051 */
[----:B------:R-:W-:-:S02]  /*4210*/  FSEL R111, R21, -INF , !P6 ;  /* 0xff800000156f7808 */ /* 0x000fc40007000000 */
[----:B------:R-:W-:Y:S02]  /*4220*/  FSEL R114, R18, -INF , !P4 ;  /* 0xff80000012727808 */ /* 0x000fe40006000000 */
[----:B------:R-:W-:Y:S02]  /*4230*/  FSEL R126, R17, -INF , !P2 ;  /* 0xff800000117e7808 */ /* 0x000fe40005000000 */
[----:B------:R-:W-:Y:S02]  /*4240*/  FSEL R160, R16, -INF , !P0 ;  /* 0xff80000010a07808 */ /* 0x000fe40004000000 */
[----:B------:R-:W-:Y:S02]  /*4250*/  IABS R2, R2 ;  /* 0x0000000200027213 */ /* 0x000fe40000000000 */
[C---:B------:R-:W-:Y:S02]  /*4260*/  ISETP.GT.AND P5, PT, R0.reuse, R85, PT ;  /* 0x000000550000720c */ /* 0x040fe40003fa4270 */
[----:B------:R-:W-:-:S02]  /*4270*/  ISETP.GT.AND P3, PT, R0, R89, PT ;  /* 0x000000590000720c */ /* 0x000fc40003f64270 */
[C---:B------:R-:W-:Y:S02]  /*4280*/  ISETP.GT.AND P6, PT, R0.reuse, R100, PT ;  /* 0x000000640000720c */ /* 0x040fe40003fc4270 */
[C---:B------:R-:W-:Y:S02]  /*4290*/  ISETP.GT.AND P4, PT, R0.reuse, R102, PT ;  /* 0x000000660000720c */ /* 0x040fe40003f84270 */
[C---:B------:R-:W-:Y:S02]  /*42a0*/  ISETP.GT.AND P2, PT, R0.reuse, R107, PT ;  /* 0x0000006b0000720c */ /* 0x040fe40003f44270 */
[----:B------:R-:W-:Y:S02]  /*42b0*/  ISETP.GT.AND P0, PT, R0, R118, PT ;  /* 0x000000760000720c */ /* 0x000fe40003f04270 */
[----:B------:R-:W-:Y:S02]  /*42c0*/  FSEL R175, R15, -INF , !P5 ;  /* 0xff8000000faf7808 */ /* 0x000fe40006800000 */
[----:B------:R-:W-:-:S02]  /*42d0*/  FSEL R198, R14, -INF , !P3 ;  /* 0xff8000000ec67808 */ /* 0x000fc40005800000 */
[----:B------:R-:W-:Y:S02]  /*42e0*/  FSEL R206, R13, -INF , !P6 ;  /* 0xff8000000dce7808 */ /* 0x000fe40007000000 */
[----:B------:R-:W-:Y:S02]  /*42f0*/  FSEL R208, R12, -INF , !P4 ;  /* 0xff8000000cd07808 */ /* 0x000fe40006000000 */
[----:B------:R-:W-:Y:S02]  /*4300*/  FSEL R216, R11, -INF , !P2 ;  /* 0xff8000000bd87808 */ /* 0x000fe40005000000 */
[----:B------:R-:W-:Y:S02]  /*4310*/  FSEL R219, R10, -INF , !P0 ;  /* 0xff8000000adb7808 */ /* 0x000fe40004000000 */
[----:B------:R-:W-:Y:S02]  /*4320*/  I2FP.F32.S32 R2, R2 ;  /* 0x0000000200027245 */ /* 0x000fe40000201400 */
[----:B------:R-:W-:-:S02]  /*4330*/  ISETP.GT.AND P5, PT, R0, R119, PT ;  /* 0x000000770000720c */ /* 0x000fc40003fa4270 */
[----:B------:R-:W-:Y:S01]  /*4340*/  ISETP.GT.AND P3, PT, R0, R124, PT ;  /* 0x0000007c0000720c */ /* 0x000fe20003f64270 */
[----:B------:R-:W-:Y:S01]  /*4350*/  FFMA.FTZ R42, R2, -UR6, R144 ;  /* 0x80000006022a7c23 */ /* 0x000fe20008010090 */
[----:B------:R-:W-:Y:S01]  /*4360*/  ISETP.GT.AND P6, PT, R0, R139, PT ;  /* 0x0000008b0000720c */ /* 0x000fe20003fc4270 */
[----:B------:R-:W-:Y:S01]  /*4370*/  IMAD.IADD R2, R32, 0x1, -R48 ;  /* 0x0000000120027824 */ /* 0x000fe200078e0a30 */
[----:B------:R-:W-:Y:S01]  /*4380*/  ISETP.GT.AND P4, PT, R0, R154, PT ;  /* 0x0000009a0000720c */ /* 0x000fe20003f84270 */
[----:B------:R-:W-:Y:S01]  /*4390*/  VIADD R144, R20, 0xfffffff0 ;  /* 0xfffffff014907836 */ /* 0x000fe20000000000 */
[----:B------:R-:W-:Y:S01]  /*43a0*/  BAR.SYNC.DEFER_BLOCKING 0x0 ;  /* 0x0000000000007b1d */ /* 0x000fe20000010000 */
[C---:B------:R-:W-:Y:S02]  /*43b0*/  ISETP.GT.AND P2, PT, R0.reuse, R157, PT ;  /* 0x0000009d0000720c */ /* 0x040fe40003f44270 */
[----:B------:R-:W-:Y:S02]  /*43c0*/  ISETP.GT.AND P0, PT, R0, R163, PT ;  /* 0x000000a30000720c */ /* 0x000fe40003f04270 */
[----:B------:R-:W-:-:S02]  /*43d0*/  IABS R3, R3 ;  /* 0x0000000300037213 */ /* 0x000fc40000000000 */
[----:B------:R-:W-:Y:S02]  /*43e0*/  FSEL R223, R9, -INF , !P5 ;  /* 0xff80000009df7808 */ /* 0x000fe40006800000 */
[----:B------:R-:W-:Y:S02]  /*43f0*/  FSEL R226, R7, -INF , !P3 ;  /* 0xff80000007e27808 */ /* 0x000fe40005800000 */
[----:B------:R-:W-:Y:S01]  /*4400*/  FSEL R227, R5, -INF , !P6 ;  /* 0xff80000005e37808 */ /* 0x000fe20007000000 */
[----:B------:R-:W-:Y:S01]  /*4410*/  IMAD.IADD R5, R32, 0x1, -R52 ;  /* 0x0000000120057824 */ /* 0x000fe200078e0a34 */
[----:B------:R-:W-:Y:S01]  /*4420*/  FSEL R234, R4, -INF , !P4 ;  /* 0xff80000004ea7808 */ /* 0x000fe20006000000 */
[----:B------:R-:W-:Y:S01]  /*4430*/  IMAD.IADD R4, R32, 0x1, -R50 ;  /* 0x0000000120047824 */ /* 0x000fe200078e0a32 */
[----:B------:R-:W-:Y:S01]  /*4440*/  FSEL R235, R6, -INF , !P2 ;  /* 0xff80000006eb7808 */ /* 0x000fe20005000000 */
[----:B------:R-:W-:Y:S01]  /*4450*/  IMAD.IADD R6, R32, 0x1, -R53 ;  /* 0x0000000120067824 */ /* 0x000fe200078e0a35 */
[----:B------:R-:W-:-:S02]  /*4460*/  I2FP.F32.S32 R3, R3 ;  /* 0x0000000300037245 */ /* 0x000fc40000201400 */
[----:B------:R-:W-:Y:S02]  /*4470*/  FSEL R246, R8, -INF , !P0 ;  /* 0xff80000008f67808 */ /* 0x000fe40004000000 */
[C---:B------:R-:W-:Y:S01]  /*4480*/  ISETP.GT.AND P5, PT, R0.reuse, R173, PT ;  /* 0x000000ad0000720c */ /* 0x040fe20003fa4270 */
[----:B------:R-:W-:Y:S01]  /*4490*/  FFMA.FTZ R41, R3, -UR6, R145 ;  /* 0x8000000603297c23 */ /* 0x000fe20008010091 */
[C---:B------:R-:W-:Y:S01]  /*44a0*/  ISETP.GT.AND P3, PT, R0.reuse, R178, PT ;  /* 0x000000b20000720c */ /* 0x040fe20003f64270 */
[----:B------:R-:W-:Y:S01]  /*44b0*/  IMAD.MOV.U32 R145, RZ, RZ, R86 ;  /* 0x000000ffff917224 */ /* 0x000fe200078e0056 */
[C---:B------:R-:W-:Y:S02]  /*44c0*/  ISETP.GT.AND P6, PT, R0.reuse, R183, PT ;  /* 0x000000b70000720c */ /* 0x040fe40003fc4270 */
[C---:B------:R-:W-:Y:S01]  /*44d0*/  ISETP.GT.AND P4, PT, R0.reuse, R186, PT ;  /* 0x000000ba0000720c */ /* 0x040fe20003f84270 */
[----:B------:R-:W-:Y:S01]  /*44e0*/  IMAD.MOV.U32 R243, RZ, RZ, R145 ;  /* 0x000000fffff37224 */ /* 0x000fe200078e0091 */
[----:B------:R-:W-:-:S02]  /*44f0*/  ISETP.GT.AND P2, PT, R0, R204, PT ;  /* 0x000000cc0000720c */ /* 0x000fc40003f44270 */
[----:B------:R-:W-:Y:S01]  /*4500*/  ISETP.GT.AND P0, PT, R0, R190, PT ;  /* 0x000000be0000720c */ /* 0x000fe20003f04270 */
[----:B------:R-:W-:Y:S01]  /*4510*/  IMAD.IADD R0, R32, 0x1, -R49 ;  /* 0x0000000120007824 */ /* 0x000fe200078e0a31 */
[----:B------:R-:W-:Y:S02]  /*4520*/  IABS R3, R2 ;  /* 0x0000000200037213 */ /* 0x000fe40000000000 */
[----:B------:R-:W-:Y:S02]  /*4530*/  IABS R5, R5 ;  /* 0x0000000500057213 */ /* 0x000fe40000000000 */
[----:B------:R-:W-:Y:S02]  /*4540*/  IABS R2, R0 ;  /* 0x0000000000027213 */ /* 0x000fe40000000000 */
[----:B------:R-:W-:Y:S01]  /*4550*/  IABS R0, R4 ;  /* 0x0000000400007213 */ /* 0x000fe20000000000 */
[----:B------:R-:W-:Y:S01]  /*4560*/  IMAD.MOV.U32 R4, RZ, RZ, R3 ;  /* 0x000000ffff047224 */ /* 0x000fe200078e0003 */
[----:B------:R-:W-:Y:S01]  /*4570*/  IABS R6, R6 ;  /* 0x0000000600067213 */ /* 0x000fe20000000000 */
[----:B------:R-:W-:-:S02]  /*4580*/  IMAD.MOV.U32 R3, RZ, RZ, R2 ;  /* 0x000000ffff037224 */ /* 0x000fc400078e0002 */
[----:B------:R-:W-:Y:S02]  /*4590*/  IMAD.MOV.U32 R2, RZ, RZ, R0 ;  /* 0x000000ffff027224 */ /* 0x000fe400078e0000 */
[----:B------:R-:W-:Y:S01]  /*45a0*/  IMAD.MOV.U32 R0, RZ, RZ, R5 ;  /* 0x000000ffff007224 */ /* 0x000fe200078e0005 */
[----:B------:R-:W-:Y:S02]  /*45b0*/  I2FP.F32.S32 R5, R4 ;  /* 0x0000000400057245 */ /* 0x000fe40000201400 */
[----:B------:R-:W-:Y:S02]  /*45c0*/  I2FP.F32.S32 R4, R3 ;  /* 0x0000000300047245 */ /* 0x000fe40000201400 */
        /* <DEDUP_REMOVED lines=8> */
[----:B------:R-:W-:Y:S02]  /*4650*/  IMAD.IADD R2, R32, 0x1, -R54 ;  /* 0x0000000120027824 */ /* 0x000fe400078e0a36 */
[----:B------:R-:W-:Y:S01]  /*4660*/  FFMA.FTZ R31, R0, -UR6, R128 ;  /* 0x80000006001f7c23 */ /* 0x000fe20008010080 */
[C---:B------:R-:W-:Y:S02]  /*4670*/  IMAD.IADD R0, R32.reuse, 0x1, -R56 ;  /* 0x0000000120007824 */ /* 0x040fe400078e0a38 */
[C---:B------:R-:W-:Y:S01]  /*4680*/  IMAD.IADD R5, R32.reuse, 0x1, -R62 ;  /* 0x0000000120057824 */ /* 0x040fe200078e0a3e */
[----:B------:R-:W-:Y:S01]  /*4690*/  IABS R3, R2 ;  /* 0x0000000200037213 */ /* 0x000fe20000000000 */
[----:B------:R-:W-:Y:S01]  /*46a0*/  IMAD.IADD R6, R32, 0x1, -R63 ;  /* 0x0000000120067824 */ /* 0x000fe200078e0a3f */
[----:B------:R-:W-:Y:S01]  /*46b0*/  IABS R2, R0 ;  /* 0x0000000000027213 */ /* 0x000fe20000000000 */
[----:B------:R-:W-:Y:S01]  /*46c0*/  IMAD.MOV.U32 R133, RZ, RZ, R59 ;  /* 0x000000ffff857224 */ /* 0x000fe200078e003b */
        /* <DEDUP_REMOVED lines=8> */
[----:B------:R-:W-:Y:S01]  /*4750*/  IMAD.MOV.U32 R132, RZ, RZ, R84 ;  /* 0x000000ffff847224 */ /* 0x000fe200078e0054 */
        /* <DEDUP_REMOVED lines=12> */
[----:B------:R-:W-:Y:S01]  /*4820*/  IMAD.IADD R5, R32, 0x1, -R82 ;  /* 0x0000000120057824 */ /* 0x000fe200078e0a52 */
        /* <DEDUP_REMOVED lines=18> */
[----:B------:R-:W-:Y:S01]  /*4950*/  FFMA.FTZ R21, R0, -UR6, R149 ;  /* 0x8000000600157c23 */ /* 0x000fe20008010095 */
[----:B------:R-:W-:-:S02]  /*4960*/  IMAD.IADD R0, R19, 0x1, -R20 ;  /* 0x0000000113007824 */ /* 0x000fc400078e0a14 */
[----:B------:R-:W-:Y:S01]  /*4970*/  FFMA.FTZ R22, R3, -UR6, R148 ;  /* 0x8000000603167c23 */ /* 0x000fe20008010094 */
[----:B------:R-:W-:Y:S02]  /*4980*/  VIADD R148, R20, 0xfffffff1 ;  /* 0xfffffff114947836 */ /* 0x000fe40000000000 */
[----:B------:R-:W-:Y:S01]  /*4990*/  FFMA.FTZ R18, R2, -UR6, R103 ;  /* 0x8000000602127c23 */ /* 0x000fe20008010067 */
[C---:B------:R-:W-:Y:S01]  /*49a0*/  IMAD.IADD R3, R19.reuse, 0x1, -R156 ;  /* 0x0000000113037824 */ /* 0x040fe200078e0a9c */
[----:B------:R-:W-:Y:S01]  /*49b0*/  IABS R5, R0 ;  /* 0x0000000000057213 */ /* 0x000fe20000000000 */
[C---:B------:R-:W-:Y:S02]  /*49c0*/  IMAD.IADD R0, R19.reuse, 0x1, -R148 ;  /* 0x0000000113007824 */ /* 0x040fe400078e0a94 */
[C---:B------:R-:W-:Y:S01]  /*49d0*/  IMAD.IADD R4, R19.reuse, 0x1, -R162 ;  /* 0x0000000113047824 */ /* 0x040fe200078e0aa2 */
[----:B------:R-:W-:Y:S01]  /*49e0*/  FSEL R193, R18, -INF , !P5 ;  /* 0xff80000012c17808 */ /* 0x000fe20006800000 */
        /* <DEDUP_REMOVED lines=9> */
[----:B------:R-:W-:Y:S02]  /*4a80*/  IMAD.MOV.U32 R0, RZ, RZ, R4 ;  /* 0x000000ffff007224 */ /* 0x000fe400078e0004 */
[----:B------:R-:W-:Y:S01]  /*4a90*/  IMAD.MOV.U32 R6, RZ, RZ, R5 ;  /* 0x000000ffff067224 */ /* 0x000fe200078e0005 */
[----:B------:R-:W-:Y:S01]  /*4aa0*/  I2FP.F32.S32 R4, R2 ;  /* 0x0000000200047245 */ /* 0x000fe20000201400 */
[----:B------:R-:W-:Y:S01]  /*4ab0*/  IMAD.MOV.U32 R19, RZ, RZ, R45 ;  /* 0x000000ffff137224 */ /* 0x000fe200078e002d */
[----:B------:R-:W-:Y:S01]  /*4ac0*/  I2FP.F32.S32 R2, R0 ;  /* 0x0000000000027245 */ /* 0x000fe20000201400 */
[----:B------:R-:W-:Y:S01]  /*4ad0*/  IMAD.MOV.U32 R240, RZ, RZ, R149 ;  /* 0x000000fffff07224 */ /* 0x000fe200078e0095 */
        /* <DEDUP_REMOVED lines=8> */
[C---:B------:R-:W-:Y:S02]  /*4b60*/  IMAD.IADD R0, R32.reuse, 0x1, -R125 ;  /* 0x0000000120007824 */ /* 0x040fe400078e0a7d */
[----:B------:R-:W-:Y:S01]  /*4b70*/  FFMA.FTZ R14, R3, -UR6, R211 ;  /* 0x80000006030e7c23 */ /* 0x000fe200080100d3 */
[C---:B------:R-:W-:Y:S01]  /*4b80*/  IMAD.IADD R4, R32.reuse, 0x1, -R127 ;  /* 0x0000000120047824 */ /* 0x040fe200078e0a7f */
[----:B------:R-:W-:Y:S01]  /*4b90*/  IABS R3, R2 ;  /* 0x0000000200037213 */ /* 0x000fe20000000000 */
[C---:B------:R-:W-:Y:S01]  /*4ba0*/  IMAD.IADD R5, R32.reuse, 0x1, -R155 ;  /* 0x0000000120057824 */ /* 0x040fe200078e0a9b */
[----:B------:R-:W-:Y:S01]  /*4bb0*/  IABS R2, R0 ;  /* 0x0000000000027213 */ /* 0x000fe20000000000 */
[C---:B------:R-:W-:Y:S01]  /*4bc0*/  IMAD.IADD R6, R32.reuse, 0x1, -R159 ;  /* 0x0000000120067824 */ /* 0x040fe200078e0a9f */
[----:B------:R-:W-:Y:S01]  /*4bd0*/  IABS R0, R4 ;  /* 0x0000000400007213 */ /* 0x000fe20000000000 */
[----:B------:R-:W-:Y:S01]  /*4be0*/  IMAD.MOV.U32 R4, RZ, RZ, R3 ;  /* 0x000000ffff047224 */ /* 0x000fe200078e0003 */
[----:B------:R-:W-:Y:S01]  /*4bf0*/  IABS R5, R5 ;  /* 0x0000000500057213 */ /* 0x000fe20000000000 */
[----:B------:R-:W-:Y:S01]  /*4c00*/  IMAD.MOV.U32 R3, RZ, RZ, R2 ;  /* 0x000000ffff037224 */ /* 0x000fe200078e0002 */
[----:B------:R-:W-:Y:S01]  /*4c10*/  IABS R6, R6 ;  /* 0x0000000600067213 */ /* 0x000fe20000000000 */
[----:B------:R-:W-:Y:S01]  /*4c20*/  IMAD.MOV.U32 R2, RZ, RZ, R0 ;  /* 0x000000ffff027224 */ /* 0x000fe200078e0000 */
[----:B------:R-:W-:Y:S01]  /*4c30*/  FSEL R199, R17, -INF , !P3 ;  /* 0xff80000011c77808 */ /* 0x000fe20005800000 */
[----:B------:R-:W-:Y:S01]  /*4c40*/  IMAD.MOV.U32 R0, RZ, RZ, R5 ;  /* 0x000000ffff007224 */ /* 0x000fe200078e0005 */
[----:B------:R-:W-:Y:S01]  /*4c50*/  I2FP.F32.S32 R5, R4 ;  /* 0x0000000400057245 */ /* 0x000fe20000201400 */
[----:B------:R-:W-:Y:S01]  /*4c60*/  IMAD.IADD R7, R32, 0x1, -R187 ;  /* 0x0000000120077824 */ /* 0x000fe200078e0abb */
        /* <DEDUP_REMOVED lines=10> */
[----:B------:R-:W-:Y:S02]  /*4d10*/  IMAD.IADD R2, R32, 0x1, -R158 ;  /* 0x0000000120027824 */ /* 0x000fe400078e0a9e */
[----:B------:R-:W-:Y:S01]  /*4d20*/  FFMA.FTZ R8, R0, -UR6, R116 ;  /* 0x8000000600087c23 */ /* 0x000fe20008010074 */
[----:B------:R-:W-:Y:S01]  /*4d30*/  IMAD.IADD R0, R32, 0x1, -R161 ;  /* 0x0000000120007824 */ /* 0x000fe200078e0aa1 */
[----:B------:R-:W-:Y:S01]  /*4d40*/  FSEL R200, R16, -INF , !P6 ;  /* 0xff80000010c87808 */ /* 0x000fe20007000000 */
[----:B------:R-:W-:Y:S01]  /*4d50*/  IMAD.IADD R5, R32, 0x1, -R182 ;  /* 0x0000000120057824 */ /* 0x000fe200078e0ab6 */
[----:B------:R-:W-:Y:S01]  /*4d60*/  IABS R3, R2 ;  /* 0x0000000200037213 */ /* 0x000fe20000000000 */
[----:B------:R-:W-:Y:S01]  /*4d70*/  IMAD.MOV.U32 R211, RZ, RZ, 0x1 ;  /* 0x00000001ffd37424 */ /* 0x000fe200078e00ff */
[----:B------:R-:W-:Y:S01]  /*4d80*/  IABS R2, R0 ;  /* 0x0000000000027213 */ /* 0x000fe20000000000 */
[----:B------:R-:W-:Y:S01]  /*4d90*/  IMAD.MOV.U32 R213, RZ, RZ, 0x9 ;  /* 0x00000009ffd57424 */ /* 0x000fe200078e00ff */
[----:B------:R-:W-:Y:S01]  /*4da0*/  IABS R0, R4 ;  /* 0x0000000400007213 */ /* 0x000fe20000000000 */
[----:B------:R-:W-:Y:S01]  /*4db0*/  IMAD.MOV.U32 R210, RZ, RZ, 0x41 ;  /* 0x00000041ffd27424 */ /* 0x000fe200078e00ff */
[----:B------:R-:W-:Y:S01]  /*4dc0*/  IABS R6, R5 ;  /* 0x0000000500067213 */ /* 0x000fe20000000000 */
[----:B------:R-:W-:Y:S01]  /*4dd0*/  IMAD.MOV.U32 R4, RZ, RZ, R2 ;  /* 0x000000ffff047224 */ /* 0x000fe200078e0002 */
[----:B------:R-:W-:Y:S01]  /*4de0*/  I2FP.F32.S32 R2, R3 ;  /* 0x0000000300027245 */ /* 0x000fe20000201400 */
[----:B------:R-:W-:Y:S01]  /*4df0*/  IMAD.MOV.U32 R212, RZ, RZ, 0x49 ;  /* 0x00000049ffd47424 */ /* 0x000fe200078e00ff */
[----:B------:R-:W-:Y:S01]  /*4e00*/  IABS R5, R7 ;  /* 0x0000000700057213 */ /* 0x000fe20000000000 */
[----:B------:R-:W-:Y:S01]  /*4e10*/  IMAD.MOV.U32 R3, RZ, RZ, R6 ;  /* 0x000000ffff037224 */ /* 0x000fe200078e0006 */
[----:B------:R-:W-:Y:S01]  /*4e20*/  I2FP.F32.S32 R4, R4 ;  /* 0x0000000400047245 */ /* 0x000fe20000201400 */
[----:B------:R-:W-:Y:S01]  /*4e30*/  FFMA.FTZ R6, R2, -UR6, R115 ;  /* 0x8000000602067c23 */ /* 0x000fe20008010073 */
[----:B------:R-:W-:Y:S01]  /*4e40*/  I2FP.F32.S32 R0, R0 ;  /* 0x0000000000007245 */ /* 0x000fe20000201400 */
[----:B------:R-:W-:Y:S01]  /*4e50*/  IMAD.MOV.U32 R115, RZ, RZ, R66 ;  /* 0x000000ffff737224 */ /* 0x000fe200078e0042 */
[----:B------:R-:W-:Y:S01]  /*4e60*/  I2FP.F32.S32 R2, R5 ;  /* 0x0000000500027245 */ /* 0x000fe20000201400 */
[----:B------:R-:W-:Y:S01]  /*4e70*/  FFMA.FTZ R5, R4, -UR6, R248 ;  /* 0x8000000604057c23 */ /* 0x000fe200080100f8 */
[----:B------:R-:W-:Y:S01]  /*4e80*/  I2FP.F32.S32 R3, R3 ;  /* 0x0000000300037245 */ /* 0x000fe20000201400 */
[----:B------:R-:W-:Y:S01]  /*4e90*/  FFMA.FTZ R4, R0, -UR6, R249 ;  /* 0x8000000600047c23 */ /* 0x000fe200080100f9 */
[----:B------:R-:W-:Y:S01]  /*4ea0*/  VIADD R0, R32, -UR28 ;  /* 0x8000001c20007c36 */ /* 0x000fe20008000000 */
[----:B------:R-:W-:Y:S01]  /*4eb0*/  FSEL R201, R15, -INF , !P4 ;  /* 0xff8000000fc97808 */ /* 0x000fe20006000000 */
[----:B------:R-:W-:Y:S01]  /*4ec0*/  FFMA.FTZ R2, R2, -UR6, R46 ;  /* 0x8000000602027c23 */ /* 0x000fe2000801002e */
[----:B------:R-:W-:Y:S01]  /*4ed0*/  FFMA.FTZ R3, R3, -UR6, R51 ;  /* 0x8000000603037c23 */ /* 0x000fe20008010033 */
[----:B------:R-:W-:Y:S01]  /*4ee0*/  FSEL R218, R14, -INF , !P2 ;  /* 0xff8000000eda7808 */ /* 0x000fe20005000000 */
        /* <DEDUP_REMOVED lines=9> */
[----:B------:R-:W-:Y:S01]  /*4f80*/  FSEL R55, R41, -INF , !P3 ;  /* 0xff80000029377808 */ /* 0x000fe20005800000 */
[----:B------:R-:W-:Y:S01]  /*4f90*/  IMAD.MOV.U32 R248, RZ, RZ, R132 ;  /* 0x000000fffff87224 */ /* 0x000fe200078e0084 */
[----:B------:R-:W-:-:S02]  /*4fa0*/  ISETP.GT.AND P6, PT, R0, R60, PT ;  /* 0x0000003c0000720c */ /* 0x000fc40003fc4270 */
[C---:B------:R-:W-:Y:S02]  /*4fb0*/  ISETP.GT.AND P4, PT, R0.reuse, R64, PT ;  /* 0x000000400000720c */ /* 0x040fe40003f84270 */
[C---:B------:R-:W-:Y:S02]  /*4fc0*/  ISETP.GT.AND P2, PT, R0.reuse, R68, PT ;  /* 0x000000440000720c */ /* 0x040fe40003f44270 */
[C---:B------:R-:W-:Y:S02]  /*4fd0*/  ISETP.GT.AND P0, PT, R0.reuse, R70, PT ;  /* 0x000000460000720c */ /* 0x040fe40003f04270 */
[C---:B------:R-:W-:Y:S02]  /*4fe0*/  ISETP.GT.AND P5, PT, R0.reuse, R71, PT ;  /* 0x000000470000720c */ /* 0x040fe40003fa4270 */
[----:B------:R-:W-:Y:S02]  /*4ff0*/  ISETP.GT.AND P3, PT, R0, R73, PT ;  /* 0x000000490000720c */ /* 0x000fe40003f64270 */
[----:B------:R-:W-:-:S02]  /*5000*/  FSEL R57, R40, -INF , !P6 ;  /* 0xff80000028397808 */ /* 0x000fc40007000000 */
[----:B------:R-:W-:Y:S02]  /*5010*/  FSEL R59, R35, -INF , !P4 ;  /* 0xff800000233b7808 */ /* 0x000fe40006000000 */
[----:B------:R-:W-:Y:S02]  /*5020*/  FSEL R66, R34, -INF , !P2 ;  /* 0xff80000022427808 */ /* 0x000fe40005000000 */
[----:B------:R-:W-:Y:S01]  /*5030*/  FSEL R69, R33, -INF , !P0 ;  /* 0xff80000021457808 */ /* 0x000fe20004000000 */
[----:B------:R-:W-:Y:S01]  /*5040*/  VIADD R33, R209, 0x48 ;  /* 0x00000048d1217836 */ /* 0x000fe20000000000 */
[----:B------:R-:W-:Y:S02]  /*5050*/  FSEL R72, R31, -INF , !P5 ;  /* 0xff8000001f487808 */ /* 0x000fe40006800000 */
[----:B------:R-:W-:Y:S02]  /*5060*/  FSEL R75, R30, -INF , !P3 ;  /* 0xff8000001e4b7808 */ /* 0x000fe40005800000 */
        /* <DEDUP_REMOVED lines=9> */
[----:B------:R-:W-:Y:S02]  /*5100*/  FSEL R87, R25, -INF , !P0 ;  /* 0xff80000019577808 */ /* 0x000fe40004000000 */
        /* <DEDUP_REMOVED lines=12> */
[----:B------:R-:W-:Y:S01]  /*51d0*/  VIADD R11, R33, -UR28 ;  /* 0x8000001c210b7c36 */ /* 0x000fe20008000000 */
        /* <DEDUP_REMOVED lines=10> */
[----:B------:R-:W-:Y:S01]  /*5280*/  FSEL R170, R5, -INF , !P2 ;  /* 0xff80000005aa7808 */ /* 0x000fe20005000000 */
[----:B------:R-:W-:Y:S01]  /*5290*/  IMAD.IADD R5, R33, 0x1, -R49 ;  /* 0x0000000121057824 */ /* 0x000fe200078e0a31 */
[----:B------:R-:W-:Y:S02]  /*52a0*/  FSEL R171, R4, -INF , !P0 ;  /* 0xff80000004ab7808 */ /* 0x000fe40004000000 */
[----:B------:R-:W-:Y:S01]  /*52b0*/  FSEL R191, R3, -INF , !P5 ;  /* 0xff80000003bf7808 */ /* 0x000fe20006800000 */
[----:B------:R-:W-:Y:S01]  /*52c0*/  IMAD.IADD R3, R209, 0x1, -R47 ;  /* 0x00000001d1037824 */ /* 0x000fe200078e0a2f */
[----:B------:R-:W-:Y:S01]  /*52d0*/  FSEL R192, R2, -INF , !P3 ;  /* 0xff80000002c07808 */ /* 0x000fe20005800000 */
[----:B------:R-:W-:Y:S01]  /*52e0*/  IMAD.IADD R2, R33, 0x1, -R43 ;  /* 0x0000000121027824 */ /* 0x000fe200078e0a2b */
[----:B------:R-:W-:-:S02]  /*52f0*/  ISETP.GT.AND P6, PT, R0, R173, PT ;  /* 0x000000ad0000720c */ /* 0x000fc40003fc4270 */
[C---:B------:R-:W-:Y:S02]  /*5300*/  ISETP.GT.AND P4, PT, R0.reuse, R178, PT ;  /* 0x000000b20000720c */ /* 0x040fe40003f84270 */
[C---:B------:R-:W-:Y:S02]  /*5310*/  ISETP.GT.AND P2, PT, R0.reuse, R183, PT ;  /* 0x000000b70000720c */ /* 0x040fe40003f44270 */
[C---:B------:R-:W-:Y:S02]  /*5320*/  ISETP.GT.AND P0, PT, R0.reuse, R186, PT ;  /* 0x000000ba0000720c */ /* 0x040fe40003f04270 */
[C---:B------:R-:W-:Y:S02]  /*5330*/  ISETP.GT.AND P5, PT, R0.reuse, R204, PT ;  /* 0x000000cc0000720c */ /* 0x040fe40003fa4270 */
[----:B------:R-:W-:Y:S01]  /*5340*/  ISETP.GT.AND P3, PT, R0, R190, PT ;  /* 0x000000be0000720c */ /* 0x000fe20003f64270 */
[----:B------:R-:W-:Y:S01]  /*5350*/  IMAD.IADD R0, R209, 0x1, -R43 ;  /* 0x00000001d1007824 */ /* 0x000fe200078e0a2b */
[----:B------:R-:W-:-:S04]  /*5360*/  IABS R2, R2 ;  /* 0x0000000200027213 */ /* 0x000fc80000000000 */
[----:B------:R-:W-:Y:S02]  /*5370*/  IABS R4, R0 ;  /* 0x0000000000047213 */ /* 0x000fe40000000000 */
[----:B------:R-:W-:Y:S01]  /*5380*/  IABS R0, R3 ;  /* 0x0000000300007213 */ /* 0x000fe20000000000 */
[----:B------:R-:W-:Y:S01]  /*5390*/  IMAD.MOV.U32 R3, RZ, RZ, R2 ;  /* 0x000000ffff037224 */ /* 0x000fe200078e0002 */
[----:B------:R-:W-:-:S03]  /*53a0*/  I2FP.F32.S32 R4, R4 ;  /* 0x0000000400047245 */ /* 0x000fc60000201400 */
[----:B------:R-:W-:Y:S01]  /*53b0*/  IMAD.MOV.U32 R2, RZ, RZ, R0 ;  /* 0x000000ffff027224 */ /* 0x000fe200078e0000 */
[----:B------:R-:W-:Y:S01]  /*53c0*/  I2FP.F32.S32 R3, R3 ;  /* 0x0000000300037245 */ /* 0x000fe20000201400 */
[----:B------:R-:W-:Y:S02]  /*53d0*/  VIADD R0, R44, UR23 ;  /* 0x000000172c007c36 */ /* 0x000fe40008000000 */
[----:B------:R-:W-:Y:S01]  /*53e0*/  FFMA.FTZ R45, R4, -UR6, R152 ;  /* 0x80000006042d7c23 */ /* 0x000fe20008010098 */
[----:B------:R-:W-:Y:S01]  /*53f0*/  IMAD.IADD R4, R33, 0x1, -R47 ;  /* 0x0000000121047824 */ /* 0x000fe200078e0a2f */
[----:B------:R-:W-:Y:S01]  /*5400*/  I2FP.F32.S32 R2, R2 ;  /* 0x0000000200027245 */ /* 0x000fe20000201400 */
[----:B------:R-:W-:Y:S01]  /*5410*/  FFMA.FTZ R44, R3, -UR6, R146 ;  /* 0x80000006032c7c23 */ /* 0x000fe20008010092 */
[C---:B------:R-:W-:Y:S01]  /*5420*/  VIADDMNMX R211, R0.reuse, R211, UR30, PT ;  /* 0x0000001e00d37e46 */ /* 0x040fe2000b8001d3 */
[--C-:B------:R-:W-:Y:S01]  /*5430*/  IMAD.IADD R3, R33, 0x1, -R48.reuse ;  /* 0x0000000121037824 */ /* 0x100fe200078e0a30 */
[----:B------:R-:W-:Y:S01]  /*5440*/  VIADDMNMX R213, R0, R213, UR30, PT ;  /* 0x0000001e00d57e46 */ /* 0x000fe2000b8001d5 */
[----:B------:R-:W-:Y:S01]  /*5450*/  FFMA.FTZ R46, R2, -UR6, R153 ;  /* 0x80000006022e7c23 */ /* 0x000fe20008010099 */
[C---:B------:R-:W-:Y:S01]  /*5460*/  VIADDMNMX R210, R0.reuse, R210, UR30, PT ;  /* 0x0000001e00d27e46 */ /* 0x040fe2000b8001d2 */
[C---:B------:R-:W-:Y:S01]  /*5470*/  IMAD.IADD R2, R209.reuse, 0x1, -R48 ;  /* 0x00000001d1027824 */ /* 0x040fe200078e0a30 */
[----:B------:R-:W-:Y:S01]  /*5480*/  VIADDMNMX R212, R0, R212, UR30, PT ;  /* 0x0000001e00d47e46 */ /* 0x000fe2000b8001d4 */
        /* <DEDUP_REMOVED lines=11> */
[----:B------:R-:W-:Y:S01]  /*5540*/  I2FP.F32.S32 R2, R2 ;  /* 0x0000000200027245 */ /* 0x000fe20000201400 */
[----:B------:R-:W-:Y:S01]  /*5550*/  IMAD.MOV.U32 R5, RZ, RZ, R7 ;  /* 0x000000ffff057224 */ /* 0x000fe200078e0007 */
[----:B------:R-:W-:-:S02]  /*5560*/  I2FP.F32.S32 R3, R3 ;  /* 0x0000000300037245 */ /* 0x000fc40000201400 */
[----:B------:R-:W-:Y:S01]  /*5570*/  I2FP.F32.S32 R4, R4 ;  /* 0x0000000400047245 */ /* 0x000fe20000201400 */
[----:B------:R-:W-:Y:S01]  /*5580*/  FFMA.FTZ R40, R2, -UR6, R142 ;  /* 0x8000000602287c23 */ /* 0x000fe2000801008e */
[----:B------:R-:W-:Y:S01]  /*5590*/  I2FP.F32.S32 R0, R0 ;  /* 0x0000000000007245 */ /* 0x000fe20000201400 */
[----:B------:R-:W-:Y:S01]  /*55a0*/  FFMA.FTZ R41, R3, -UR6, R147 ;  /* 0x8000000603297c23 */ /* 0x000fe20008010093 */
[----:B------:R-:W-:Y:S01]  /*55b0*/  I2FP.F32.S32 R5, R5 ;  /* 0x0000000500057245 */ /* 0x000fe20000201400 */
[----:B------:R-:W-:Y:S01]  /*55c0*/  FFMA.FTZ R42, R4, -UR6, R137 ;  /* 0x80000006042a7c23 */ /* 0x000fe20008010089 */
[--C-:B------:R-:W-:Y:S02]  /*55d0*/  IMAD.IADD R3, R209, 0x1, -R50.reuse ;  /* 0x00000001d1037824 */ /* 0x100fe400078e0a32 */
[----:B------:R-:W-:Y:S01]  /*55e0*/  FFMA.FTZ R39, R0, -UR6, R143 ;  /* 0x8000000600277c23 */ /* 0x000fe2000801008f */
[----:B------:R-:W-:Y:S02]  /*55f0*/  IMAD.IADD R4, R33, 0x1, -R50 ;  /* 0x0000000121047824 */ /* 0x000fe400078e0a32 */
[----:B------:R-:W-:Y:S01]  /*5600*/  FFMA.FTZ R43, R5, -UR6, R136 ;  /* 0x80000006052b7c23 */ /* 0x000fe20008010088 */
[C-C-:B------:R-:W-:Y:S01]  /*5610*/  IMAD.IADD R2, R209.reuse, 0x1, -R52.reuse ;  /* 0x00000001d1027824 */ /* 0x140fe200078e0a34 */
[----:B------:R-:W-:Y:S01]  /*5620*/  IABS R6, R3 ;  /* 0x0000000300067213 */ /* 0x000fe20000000000 */
[----:B------:R-:W-:Y:S01]  /*5630*/  IMAD.IADD R0, R209, 0x1, -R53 ;  /* 0x00000001d1007824 */ /* 0x000fe200078e0a35 */
[----:B------:R-:W-:Y:S01]  /*5640*/  IABS R3, R4 ;  /* 0x0000000400037213 */ /* 0x000fe20000000000 */
[----:B------:R-:W-:Y:S01]  /*5650*/  IMAD.IADD R5, R33, 0x1, -R52 ;  /* 0x0000000121057824 */ /* 0x000fe200078e0a34 */
[----:B------:R-:W-:Y:S01]  /*5660*/  IABS R4, R2 ;  /* 0x0000000200047213 */ /* 0x000fe20000000000 */
[----:B------:R-:W-:Y:S01]  /*5670*/  IMAD.MOV.U32 R147, RZ, RZ, R109 ;  /* 0x000000ffff937224 */ /* 0x000fe200078e006d */
[----:B------:R-:W-:-:S02]  /*5680*/  IABS R0, R0 ;  /* 0x0000000000007213 */ /* 0x000fc40000000000 */
[----:B------:R-:W-:Y:S01]  /*5690*/  IABS R2, R5 ;  /* 0x0000000500027213 */ /* 0x000fe20000000000 */
[----:B------:R-:W-:Y:S01]  /*56a0*/  IMAD.MOV.U32 R5, RZ, RZ, R6 ;  /* 0x000000ffff057224 */ /* 0x000fe200078e0006 */
[----:B------:R-:W-:Y:S02]  /*56b0*/  I2FP.F32.S32 R4, R4 ;  /* 0x0000000400047245 */ /* 0x000fe40000201400 */
[----:B------:R-:W-:Y:S02]  /*56c0*/  I2FP.F32.S32 R0, R0 ;  /* 0x0000000000007245 */ /* 0x000fe40000201400 */
[----:B------:R-:W-:Y:S01]  /*56d0*/  I2FP.F32.S32 R2, R2 ;  /* 0x0000000200027245 */ /* 0x000fe20000201400 */
[----:B------:R-:W-:Y:S01]  /*56e0*/  FFMA.FTZ R37, R4, -UR6, R177 ;  /* 0x8000000604257c23 */ /* 0x000fe200080100b1 */
[----:B------:R-:W-:Y:S01]  /*56f0*/  I2FP.F32.S32 R3, R3 ;  /* 0x0000000300037245 */ /* 0x000fe20000201400 */
[----:B------:R-:W-:Y:S01]  /*5700*/  FFMA.FTZ R36, R0, -UR6, R92 ;  /* 0x8000000600247c23 */ /* 0x000fe2000801005c */
[----:B------:R-:W-:Y:S01]  /*5710*/  IMAD.IADD R4, R33, 0x1, -R53 ;  /* 0x0000000121047824 */ /* 0x000fe200078e0a35 */
[----:B------:R-:W-:Y:S01]  /*5720*/  I2FP.F32.S32 R5, R5 ;  /* 0x0000000500057245 */ /* 0x000fe20000201400 */
[----:B------:R-:W-:-:S02]  /*5730*/  IMAD.IADD R0, R209, 0x1, -R56 ;  /* 0x00000001d1007824 */ /* 0x000fc400078e0a38 */
[----:B------:R-:W-:Y:S01]  /*5740*/  FFMA.FTZ R34, R2, -UR6, R135 ;  /* 0x8000000602227c23 */ /* 0x000fe20008010087 */
[----:B------:R-:W-:Y:S01]  /*5750*/  FFMA.FTZ R35, R3, -UR6, R134 ;  /* 0x8000000603237c23 */ /* 0x000fe20008010086 */
[--C-:B------:R-:W-:Y:S01]  /*5760*/  IMAD.IADD R2, R209, 0x1, -R54.reuse ;  /* 0x00000001d1027824 */ /* 0x100fe200078e0a36 */
[----:B------:R-:W-:Y:S01]  /*5770*/  IABS R4, R4 ;  /* 0x0000000400047213 */ /* 0x000fe20000000000 */
[----:B------:R-:W-:Y:S02]  /*5780*/  IMAD.IADD R3, R33, 0x1, -R54 ;  /* 0x0000000121037824 */ /* 0x000fe400078e0a36 */
[----:B------:R-:W-:Y:S01]  /*5790*/  FFMA.FTZ R38, R5, -UR6, R176 ;  /* 0x8000000605267c23 */ /* 0x000fe200080100b0 */
[----:B------:R-:W-:Y:S01]  /*57a0*/  IABS R6, R0 ;  /* 0x0000000000067213 */ /* 0x000fe20000000000 */
[----:B------:R-:W-:Y:S01]  /*57b0*/  IMAD.IADD R5, R33, 0x1, -R56 ;  /* 0x0000000121057824 */ /* 0x000fe200078e0a38 */
[----:B------:R-:W-:Y:S02]  /*57c0*/  IABS R7, R2 ;  /* 0x0000000200077213 */ /* 0x000fe40000000000 */
        /* <DEDUP_REMOVED lines=13> */
[----:B------:R-:W-:Y:S02]  /*58a0*/  IMAD.IADD R3, R209, 0x1, -R61 ;  /* 0x00000001d1037824 */ /* 0x000fe400078e0a3d */
[----:B------:R-:W-:Y:S01]  /*58b0*/  FFMA.FTZ R31, R5, -UR6, R93 ;  /* 0x80000006051f7c23 */ /* 0x000fe2000801005d */
[----:B------:R-:W-:Y:S02]  /*58c0*/  IMAD.IADD R4, R33, 0x1, -R61 ;  /* 0x0000000121047824 */ /* 0x000fe400078e0a3d */
[----:B------:R-:W-:Y:S01]  /*58d0*/  FFMA.FTZ R26, R0, -UR6, R194 ;  /* 0x80000006001a7c23 */ /* 0x000fe200080100c2 */
[--C-:B------:R-:W-:Y:S01]  /*58e0*/  IMAD.IADD R2, R209, 0x1, -R62.reuse ;  /* 0x00000001d1027824 */ /* 0x100fe200078e0a3e */
[----:B------:R-:W-:Y:S01]  /*58f0*/  IABS R6, R3 ;  /* 0x0000000300067213 */ /* 0x000fe20000000000 */
[----:B------:R-:W-:Y:S01]  /*5900*/  IMAD.IADD R5, R33, 0x1, -R62 ;  /* 0x0000000121057824 */ /* 0x000fe200078e0a3e */
[----:B------:R-:W-:Y:S01]  /*5910*/  IABS R3, R4 ;  /* 0x0000000400037213 */ /* 0x000fe20000000000 */
[----:B------:R-:W-:Y:S01]  /*5920*/  IMAD.IADD R0, R209, 0x1, -R63 ;  /* 0x00000001d1007824 */ /* 0x000fe200078e0a3f */
[----:B------:R-:W-:-:S02]  /*5930*/  IABS R4, R2 ;  /* 0x0000000200047213 */ /* 0x000fc40000000000 */
[----:B------:R-:W-:Y:S01]  /*5940*/  IABS R2, R5 ;  /* 0x0000000500027213 */ /* 0x000fe20000000000 */
[----:B------:R-:W-:Y:S01]  /*5950*/  IMAD.MOV.U32 R5, RZ, RZ, R6 ;  /* 0x000000ffff057224 */ /* 0x000fe200078e0006 */
[----:B------:R-:W-:Y:S02]  /*5960*/  IABS R0, R0 ;  /* 0x0000000000007213 */ /* 0x000fe40000000000 */
        /* <DEDUP_REMOVED lines=9> */
[----:B------:R-:W-:Y:S02]  /*5a00*/  IMAD.IADD R2, R209, 0x1, -R65 ;  /* 0x00000001d1027824 */ /* 0x000fe400078e0a41 */
[----:B------:R-:W-:Y:S01]  /*5a10*/  FFMA.FTZ R23, R0, -UR6, R181 ;  /* 0x8000000600177c23 */ /* 0x000fe200080100b5 */
[----:B------:R-:W-:Y:S01]  /*5a20*/  FFMA.FTZ R25, R5, -UR6, R185 ;  /* 0x8000000605197c23 */ /* 0x000fe200080100b9 */
[----:B------:R-:W-:Y:S01]  /*5a30*/  IMAD.IADD R3, R33, 0x1, -R65 ;  /* 0x0000000121037824 */ /* 0x000fe200078e0a41 */
[----:B------:R-:W-:Y:S01]  /*5a40*/  IABS R4, R4 ;  /* 0x0000000400047213 */ /* 0x000fe20000000000 */
[--C-:B------:R-:W-:Y:S01]  /*5a50*/  IMAD.IADD R0, R209, 0x1, -R67.reuse ;  /* 0x00000001d1007824 */ /* 0x100fe200078e0a43 */
[----:B------:R-:W-:Y:S01]  /*5a60*/  IABS R7, R2 ;  /* 0x0000000200077213 */ /* 0x000fe20000000000 */
[----:B------:R-:W-:Y:S01]  /*5a70*/  IMAD.IADD R5, R33, 0x1, -R67 ;  /* 0x0000000121057824 */ /* 0x000fe200078e0a43 */
[----:B------:R-:W-:Y:S01]  /*5a80*/  IABS R2, R3 ;  /* 0x0000000300027213 */ /* 0x000fe20000000000 */
[----:B------:R-:W-:Y:S01]  /*5a90*/  IMAD.MOV.U32 R3, RZ, RZ, R4 ;  /* 0x000000ffff037224 */ /* 0x000fe200078e0004 */
[----:B------:R-:W-:-:S02]  /*5aa0*/  IABS R6, R0 ;  /* 0x0000000000067213 */ /* 0x000fc40000000000 */
[----:B------:R-:W-:Y:S01]  /*5ab0*/  IABS R0, R5 ;  /* 0x0000000500007213 */ /* 0x000fe20000000000 */
        /* <DEDUP_REMOVED lines=18> */
[----:B------:R-:W-:-:S02]  /*5be0*/  IABS R2, R3 ;  /* 0x0000000300027213 */ /* 0x000fc40000000000 */
[----:B------:R-:W-:Y:S02]  /*5bf0*/  IABS R3, R5 ;  /* 0x0000000500037213 */ /* 0x000fe40000000000 */
[----:B------:R-:W-:Y:S02]  /*5c00*/  IABS R7, R0 ;  /* 0x0000000000077213 */ /* 0x000fe40000000000 */
[----:B------:R-:W-:Y:S01]  /*5c10*/  IABS R0, R4 ;  /* 0x0000000400007213 */ /* 0x000fe20000000000 */
[----:B------:R-:W-:Y:S01]  /*5c20*/  IMAD.MOV.U32 R4, RZ, RZ, R3 ;  /* 0x000000ffff047224 */ /* 0x000fe200078e0003 */
[----:B------:R-:W-:Y:S01]  /*5c30*/  I2FP.F32.S32 R5, R6 ;  /* 0x0000000600057245 */ /* 0x000fe20000201400 */
[----:B------:R-:W-:Y:S01]  /*5c40*/  IMAD.MOV.U32 R6, RZ, RZ, R7 ;  /* 0x000000ffff067224 */ /* 0x000fe200078e0007 */
[----:B------:R-:W-:Y:S01]  /*5c50*/  I2FP.F32.S32 R3, R2 ;  /* 0x0000000200037245 */ /* 0x000fe20000201400 */
[----:B------:R-:W-:Y:S01]  /*5c60*/  IMAD.IADD R7, R32, 0x1, -R179 ;  /* 0x0000000120077824 */ /* 0x000fe200078e0ab3 */
        /* <DEDUP_REMOVED lines=12> */
[----:B------:R-:W-:Y:S01]  /*5d30*/  IMAD.IADD R5, R32, 0x1, -R162 ;  /* 0x0000000120057824 */ /* 0x000fe200078e0aa2 */
[----:B------:R-:W-:Y:S02]  /*5d40*/  IABS R6, R3 ;  /* 0x0000000300067213 */ /* 0x000fe40000000000 */
        /* <DEDUP_REMOVED lines=8> */
[----:B------:R-:W-:-:S02]  /*5dd0*/  FSEL R32, R9, -INF , !P6 ;  /* 0xff80000009207808 */ /* 0x000fc40007000000 */
[----:B------:R-:W-:Y:S01]  /*5de0*/  I2FP.F32.S32 R2, R6 ;  /* 0x0000000600027245 */ /* 0x000fe20000201400 */
[----:B------:R-:W-:Y:S01]  /*5df0*/  FFMA.FTZ R6, R3, -UR6, R229 ;  /* 0x8000000603067c23 */ /* 0x000fe200080100e5 */
[----:B------:R-:W-:Y:S02]  /*5e00*/  I2FP.F32.S32 R0, R5 ;  /* 0x0000000500007245 */ /* 0x000fe40000201400 */
[----:B------:R-:W-:Y:S02]  /*5e10*/  I2FP.F32.S32 R5, R8 ;  /* 0x0000000800057245 */ /* 0x000fe40000201400 */
[----:B------:R-:W-:Y:S01]  /*5e20*/  I2FP.F32.S32 R3, R4 ;  /* 0x0000000400037245 */ /* 0x000fe20000201400 */
[----:B------:R-:W-:Y:S01]  /*5e30*/  FFMA.FTZ R4, R2, -UR6, R99 ;  /* 0x8000000602047c23 */ /* 0x000fe20008010063 */
[----:B------:R-:W-:Y:S01]  /*5e40*/  FFMA.FTZ R2, R0, -UR6, R168 ;  /* 0x8000000600027c23 */ /* 0x000fe200080100a8 */
[----:B------:R-:W-:Y:S01]  /*5e50*/  FFMA.FTZ R0, R5, -UR6, R164 ;  /* 0x8000000605007c23 */ /* 0x000fe200080100a4 */
[----:B------:R-:W-:-:S02]  /*5e60*/  VIADD R5, R209, -UR28 ;  /* 0x8000001cd1057c36 */ /* 0x000fc40008000000 */
[----:B------:R-:W-:Y:S01]  /*5e70*/  FFMA.FTZ R3, R3, -UR6, R165 ;  /* 0x8000000603037c23 */ /* 0x000fe200080100a5 */
[----:B------:R-:W-:Y:S02]  /*5e80*/  FSEL R52, R4, -INF , !P2 ;  /* 0xff80000004347808 */ /* 0x000fe40005000000 */
[----:B------:R-:W-:Y:S02]  /*5e90*/  FSEL R67, R0, -INF , !P5 ;  /* 0xff80000000437808 */ /* 0x000fe40006800000 */
[----:B------:R-:W-:Y:S02]  /*5ea0*/  ISETP.GT.AND P6, PT, R5, R28, PT ;  /* 0x0000001c0500720c */ /* 0x000fe40003fc4270 */
[----:B------:R-:W-:Y:S02]  /*5eb0*/  FSEL R47, R6, -INF , !P4 ;  /* 0xff800000062f7808 */ /* 0x000fe40006000000 */
[----:B------:R-:W-:Y:S02]  /*5ec0*/  ISETP.GE.AND P2, PT, R28, R211, PT ;  /* 0x000000d31c00720c */ /* 0x000fe40003f46270 */
[----:B------:R-:W-:-:S02]  /*5ed0*/  FSEL R65, R2, -INF , !P0 ;  /* 0xff80000002417808 */ /* 0x000fc40004000000 */
[----:B------:R-:W-:Y:S02]  /*5ee0*/  FSEL R0, R45, -INF , !P6 ;  /* 0xff8000002d007808 */ /* 0x000fe40007000000 */
[----:B------:R-:W-:Y:S02]  /*5ef0*/  ISETP.GT.AND P4, PT, R11, R28, PT ;  /* 0x0000001c0b00720c */ /* 0x000fe40003f84270 */
[C---:B------:R-:W-:Y:S02]  /*5f00*/  ISETP.GE.AND P0, PT, R28.reuse, R213, PT ;  /* 0x000000d51c00720c */ /* 0x040fe40003f06270 */
[----:B------:R-:W-:Y:S02]  /*5f10*/  ISETP.GT.AND P6, PT, R5, R58, PT ;  /* 0x0000003a0500720c */ /* 0x000fe40003fc4270 */
[----:B------:R-:W-:Y:S02]  /*5f20*/  ISETP.GE.AND P5, PT, R28, R210, PT ;  /* 0x000000d21c00720c */ /* 0x000fe40003fa6270 */
[----:B------:R-:W-:Y:S01]  /*5f30*/  FSEL R93, R3, -INF , !P3 ;  /* 0xff800000035d7808 */ /* 0x000fe20005800000 */
[----:B------:R-:W-:Y:S01]  /*5f40*/  IMAD.IADD R3, R33, 0x1, -R113 ;  /* 0x0000000121037824 */ /* 0x000fe200078e0a71 */
[----:B------:R-:W-:-:S02]  /*5f50*/  FSEL R45, R0, -INF , !P2 ;  /* 0xff800000002d7808 */ /* 0x000fc40005000000 */
[----:B------:R-:W-:Y:S02]  /*5f60*/  ISETP.GE.AND P3, PT, R28, R212, PT ;  /* 0x000000d41c00720c */ /* 0x000fe40003f66270 */
        /* <DEDUP_REMOVED lines=68> */
[C---:B------:R-:W-:Y:S02]  /*63b0*/  ISETP.GE.AND P5, PT, R71.reuse, R210, PT ;  /* 0x000000d24700720c */ /* 0x040fe40003fa6270 */
        /* <DEDUP_REMOVED lines=62> */
[----:B------:R-:W-:Y:S02]  /*67a0*/  FSEL R0, R15, -INF , !P0 ;  /* 0xff8000000f007808 */ /* 0x000fe40004000000 */
[C---:B------:R-:W-:Y:S02]  /*67b0*/  ISETP.GE.AND P2, PT, R80.reuse, R211, PT ;  /* 0x000000d35000720c */ /* 0x040fe40003f46270 */
[----:B------:R-:W-:Y:S02]  /*67c0*/  ISETP.GE.AND P0, PT, R80, R213, PT ;  /* 0x000000d55000720c */ /* 0x000fe40003f06270 */
[----:B------:R-:W-:Y:S02]  /*67d0*/  FSEL R2, R17, -INF , !P6 ;  /* 0xff80000011027808 */ /* 0x000fe40007000000 */
[----:B------:R-:W-:Y:S02]  /*67e0*/  ISETP.GT.AND P6, PT, R5, R83, PT ;  /* 0x000000530500720c */ /* 0x000fe40003fc4270 */
[----:B------:R-:W-:-:S02]  /*67f0*/  ISETP.GE.AND P3, PT, R78, R212, PT ;  /* 0x000000d44e00720c */ /* 0x000fc40003f66270 */
[----:B------:R-:W-:Y:S02]  /*6800*/  ISETP.GT.AND P4, PT, R11, R80, PT ;  /* 0x000000500b00720c */ /* 0x000fe40003f84270 */
[----:B------:R-:W-:Y:S02]  /*6810*/  FSEL R138, R2, -INF , !P2 ;  /* 0xff800000028a7808 */ /* 0x000fe40005000000 */
[----:B------:R-:W-:Y:S02]  /*6820*/  FSEL R151, R126, -INF , !P0 ;  /* 0xff8000007e977808 */ /* 0x000fe40004000000 */
[----:B------:R-:W-:Y:S02]  /*6830*/  ISETP.GE.AND P0, PT, R83, R211, PT ;  /* 0x000000d35300720c */ /* 0x000fe40003f06270 */
[----:B------:R-:W-:Y:S02]  /*6840*/  FSEL R2, R16, -INF , !P6 ;  /* 0xff80000010027808 */ /* 0x000fe40007000000 */
[----:B------:R-:W-:-:S02]  /*6850*/  FSEL R84, R0, -INF , !P3 ;  /* 0xff80000000547808 */ /* 0x000fc40005800000 */
[----:B------:R-:W-:Y:S02]  /*6860*/  ISETP.GE.AND P3, PT, R80, R212, PT ;  /* 0x000000d45000720c */ /* 0x000fe40003f66270 */
[----:B------:R-:W-:Y:S02]  /*6870*/  FSEL R0, R14, -INF , !P4 ;  /* 0xff8000000e007808 */ /* 0x000fe40006000000 */
[----:B------:R-:W-:Y:S02]  /*6880*/  ISETP.GT.AND P2, PT, R11, R83, PT ;  /* 0x000000530b00720c */ /* 0x000fe40003f44270 */
[----:B------:R-:W-:Y:S01]  /*6890*/  FSEL R135, R2, -INF , !P0 ;  /* 0xff80000002877808 */ /* 0x000fe20004000000 */
[----:B------:R-:W-:Y:S01]  /*68a0*/  IMAD.IADD R2, R209, 0x1, -R113 ;  /* 0x00000001d1027824 */ /* 0x000fe200078e0a71 */
[----:B------:R-:W-:Y:S02]  /*68b0*/  ISETP.GE.AND P5, PT, R78, R210, PT ;  /* 0x000000d24e00720c */ /* 0x000fe40003fa6270 */
[----:B------:R-:W-:-:S02]  /*68c0*/  ISETP.GE.AND P4, PT, R83, R213, PT ;  /* 0x000000d55300720c */ /* 0x000fc40003f86270 */
[----:B------:R-:W-:Y:S02]  /*68d0*/  FSEL R114, R0, -INF , !P3 ;  /* 0xff80000000727808 */ /* 0x000fe40005800000 */
[----:B------:R-:W-:Y:S02]  /*68e0*/  ISETP.GE.AND P3, PT, R83, R212, PT ;  /* 0x000000d45300720c */ /* 0x000fe40003f66270 */
[----:B------:R-:W-:Y:S02]  /*68f0*/  ISETP.GT.AND P6, PT, R5, R85, PT ;  /* 0x000000550500720c */ /* 0x000fe40003fc4270 */
[----:B------:R-:W-:Y:S02]  /*6900*/  FSEL R0, R18, -INF , !P2 ;  /* 0xff80000012007808 */ /* 0x000fe40005000000 */
[----:B------:R-:W-:Y:S02]  /*6910*/  FSEL R81, R87, -INF , !P5 ;  /* 0xff80000057517808 */ /* 0x000fe40006800000 */
[----:B------:R-:W-:-:S02]  /*6920*/  FSEL R142, R160, -INF , !P4 ;  /* 0xff800000a08e7808 */ /* 0x000fc40006000000 */
[----:B------:R-:W-:Y:S02]  /*6930*/  IABS R4, R2 ;  /* 0x0000000200047213 */ /* 0x000fe40000000000 */
[----:B------:R-:W-:Y:S02]  /*6940*/  ISETP.GE.AND P5, PT, R80, R210, PT ;  /* 0x000000d25000720c */ /* 0x000fe40003fa6270 */
[----:B------:R-:W-:Y:S02]  /*6950*/  ISETP.GE.AND P4, PT, R85, R211, PT ;  /* 0x000000d35500720c */ /* 0x000fe40003f86270 */
[----:B------:R-:W-:Y:S02]  /*6960*/  FSEL R113, R0, -INF , !P3 ;  /* 0xff80000000717808 */ /* 0x000fe40005800000 */
[----:B------:R-:W-:Y:S02]  /*6970*/  FSEL R2, R10, -INF , !P6 ;  /* 0xff8000000a027808 */ /* 0x000fe40007000000 */
[----:B------:R-:W-:Y:S01]  /*6980*/  IABS R0, R3 ;  /* 0x0000000300007213 */ /* 0x000fe20000000000 */
[----:B------:R-:W-:Y:S01]  /*6990*/  IMAD.MOV.U32 R3, RZ, RZ, R4 ;  /* 0x000000ffff037224 */ /* 0x000fe200078e0004 */
[----:B------:R-:W-:-:S02]  /*69a0*/  ISETP.GT.AND P0, PT, R11, R85, PT ;  /* 0x000000550b00720c */ /* 0x000fc40003f04270 */
[----:B------:R-:W-:Y:S02]  /*69b0*/  FSEL R105, R96, -INF , !P5 ;  /* 0xff80000060697808 */ /* 0x000fe40006800000 */
[----:B------:R-:W-:Y:S02]  /*69c0*/  FSEL R126, R2, -INF , !P4 ;  /* 0xff800000027e7808 */ /* 0x000fe40006000000 */
[----:B------:R-:W-:Y:S02]  /*69d0*/  ISETP.GE.AND P5, PT, R83, R210, PT ;  /* 0x000000d25300720c */ /* 0x000fe40003fa6270 */
[----:B------:R-:W-:Y:S02]  /*69e0*/  I2FP.F32.S32 R2, R0 ;  /* 0x0000000000027245 */ /* 0x000fe40000201400 */
[----:B------:R-:W-:Y:S02]  /*69f0*/  ISETP.GE.AND P3, PT, R85, R212, PT ;  /* 0x000000d45500720c */ /* 0x000fe40003f66270 */
[----:B------:R-:W-:Y:S01]  /*6a00*/  FSEL R0, R12, -INF , !P0 ;  /* 0xff8000000c007808 */ /* 0x000fe20004000000 */
[----:B------:R-:W-:Y:S01]  /*6a10*/  FFMA.FTZ R8, R2, -UR6, R238 ;  /* 0x8000000602087c23 */ /* 0x000fe200080100ee */
[----:B------:R-:W-:-:S02]  /*6a20*/  FSEL R96, R101, -INF , !P5 ;  /* 0xff80000065607808 */ /* 0x000fc40006800000 */
[----:B------:R-:W-:Y:S01]  /*6a30*/  FSEL R101, R0, -INF , !P3 ;  /* 0xff80000000657808 */ /* 0x000fe20005800000 */
[--C-:B------:R-:W-:Y:S01]  /*6a40*/  IMAD.IADD R0, R209, 0x1, -R125.reuse ;  /* 0x00000001d1007824 */ /* 0x100fe200078e0a7d */
[----:B------:R-:W-:Y:S02]  /*6a50*/  ISETP.GE.AND P2, PT, R85, R213, PT ;  /* 0x000000d55500720c */ /* 0x000fe40003f46270 */
[----:B------:R-:W-:Y:S01]  /*6a60*/  I2FP.F32.S32 R4, R3 ;  /* 0x0000000300047245 */ /* 0x000fe20000201400 */
[----:B------:R-:W-:Y:S01]  /*6a70*/  IMAD.IADD R3, R33, 0x1, -R125 ;  /* 0x0000000121037824 */ /* 0x000fe200078e0a7d */
[----:B------:R-:W-:Y:S02]  /*6a80*/  ISETP.GT.AND P6, PT, R5, R89, PT ;  /* 0x000000590500720c */ /* 0x000fe40003fc4270 */
[----:B------:R-:W-:Y:S01]  /*6a90*/  FSEL R133, R175, -INF , !P2 ;  /* 0xff800000af857808 */ /* 0x000fe20005000000 */
[----:B------:R-:W-:Y:S01]  /*6aa0*/  FFMA.FTZ R4, R4, -UR6, R224 ;  /* 0x8000000604047c23 */ /* 0x000fe200080100e0 */
[----:B------:R-:W-:-:S02]  /*6ab0*/  ISETP.GE.AND P2, PT, R89, R211, PT ;  /* 0x000000d35900720c */ /* 0x000fc40003f46270 */
[----:B------:R-:W-:Y:S02]  /*6ac0*/  IABS R6, R0 ;  /* 0x0000000000067213 */ /* 0x000fe40000000000 */
[----:B------:R-:W-:Y:S02]  /*6ad0*/  FSEL R2, R13, -INF , !P6 ;  /* 0xff8000000d027808 */ /* 0x000fe40007000000 */
[----:B------:R-:W-:Y:S01]  /*6ae0*/  IABS R0, R3 ;  /* 0x0000000300007213 */ /* 0x000fe20000000000 */
[----:B------:R-:W-:Y:S01]  /*6af0*/  IMAD.MOV.U32 R3, RZ, RZ, R6 ;  /* 0x000000ffff037224 */ /* 0x000fe200078e0006 */
[----:B------:R-:W-:Y:S02]  /*6b00*/  ISETP.GT.AND P4, PT, R11, R89, PT ;  /* 0x000000590b00720c */ /* 0x000fe40003f84270 */
[----:B------:R-:W-:Y:S02]  /*6b10*/  FSEL R121, R2, -INF , !P2 ;  /* 0xff80000002797808 */ /* 0x000fe40005000000 */
[----:B------:R-:W-:-:S02]  /*6b20*/  I2FP.F32.S32 R2, R0 ;  /* 0x0000000000027245 */ /* 0x000fc40000201400 */
[----:B------:R-:W-:Y:S02]  /*6b30*/  ISETP.GE.AND P3, PT, R89, R212, PT ;  /* 0x000000d45900720c */ /* 0x000fe40003f66270 */
[----:B------:R-:W-:Y:S01]  /*6b40*/  FSEL R0, R19, -INF , !P4 ;  /* 0xff80000013007808 */ /* 0x000fe20006000000 */
[----:B------:R-:W-:Y:S01]  /*6b50*/  FFMA.FTZ R9, R2, -UR6, R239 ;  /* 0x8000000602097c23 */ /* 0x000fe200080100ef */
[----:B------:R-:W-:Y:S01]  /*6b60*/  I2FP.F32.S32 R6, R3 ;  /* 0x0000000300067245 */ /* 0x000fe20000201400 */
[--C-:B------:R-:W-:Y:S01]  /*6b70*/  IMAD.IADD R3, R33, 0x1, -R127.reuse ;  /* 0x0000000121037824 */ /* 0x100fe200078e0a7f */
[----:B------:R-:W-:Y:S01]  /*6b80*/  FSEL R87, R0, -INF , !P3 ;  /* 0xff80000000577808 */ /* 0x000fe20005800000 */
[----:B------:R-:W-:Y:S01]  /*6b90*/  IMAD.IADD R0, R209, 0x1, -R127 ;  /* 0x00000001d1007824 */ /* 0x000fe200078e0a7f */
[----:B------:R-:W-:Y:S01]  /*6ba0*/  ISETP.GE.AND P0, PT, R89, R213, PT ;  /* 0x000000d55900720c */ /* 0x000fe20003f06270 */
[----:B------:R-:W-:Y:S01]  /*6bb0*/  FFMA.FTZ R7, R6, -UR6, R225 ;  /* 0x8000000606077c23 */ /* 0x000fe200080100e1 */
[----:B------:R-:W-:-:S02]  /*6bc0*/  ISETP.GT.AND P6, PT, R5, R100, PT ;  /* 0x000000640500720c */ /* 0x000fc40003fc4270 */
[----:B------:R-:W-:Y:S02]  /*6bd0*/  FSEL R125, R198, -INF , !P0 ;  /* 0xff800000c67d7808 */ /* 0x000fe40004000000 */
[----:B------:R-:W-:Y:S02]  /*6be0*/  ISETP.GE.AND P0, PT, R100, R211, PT ;  /* 0x000000d36400720c */ /* 0x000fe40003f06270 */
[----:B------:R-:W-:Y:S02]  /*6bf0*/  IABS R6, R0 ;  /* 0x0000000000067213 */ /* 0x000fe40000000000 */
[----:B------:R-:W-:Y:S02]  /*6c00*/  FSEL R2, R4, -INF , !P6 ;  /* 0xff80000004027808 */ /* 0x000fe40007000000 */
[----:B------:R-:W-:Y:S01]  /*6c10*/  IABS R0, R3 ;  /* 0x0000000300007213 */ /* 0x000fe20000000000 */
[----:B------:R-:W-:Y:S01]  /*6c20*/  IMAD.MOV.U32 R3, RZ, RZ, R6 ;  /* 0x000000ffff037224 */ /* 0x000fe200078e0006 */
[----:B------:R-:W-:-:S02]  /*6c30*/  ISETP.GT.AND P2, PT, R11, R100, PT ;  /* 0x000000640b00720c */ /* 0x000fc40003f44270 */
[----:B------:R-:W-:Y:S02]  /*6c40*/  FSEL R160, R2, -INF , !P0 ;  /* 0xff80000002a07808 */ /* 0x000fe40004000000 */
[----:B------:R-:W-:Y:S02]  /*6c50*/  I2FP.F32.S32 R2, R0 ;  /* 0x0000000000027245 */ /* 0x000fe40000201400 */
[----:B------:R-:W-:Y:S02]  /*6c60*/  ISETP.GE.AND P5, PT, R85, R210, PT ;  /* 0x000000d25500720c */ /* 0x000fe40003fa6270 */
[----:B------:R-:W-:Y:S02]  /*6c70*/  ISETP.GE.AND P3, PT, R100, R212, PT ;  /* 0x000000d46400720c */ /* 0x000fe40003f66270 */
[----:B------:R-:W-:Y:S01]  /*6c80*/  FSEL R0, R8, -INF , !P2 ;  /* 0xff80000008007808 */ /* 0x000fe20005000000 */
[----:B------:R-:W-:Y:S01]  /*6c90*/  FFMA.FTZ R8, R2, -UR6, R214 ;  /* 0x8000000602087c23 */ /* 0x000fe200080100d6 */
[----:B------:R-:W-:-:S02]  /*6ca0*/  FSEL R83, R103, -INF , !P5 ;  /* 0xff80000067537808 */ /* 0x000fc40006800000 */
[----:B------:R-:W-:Y:S01]  /*6cb0*/  FSEL R127, R0, -INF , !P3 ;  /* 0xff800000007f7808 */ /* 0x000fe20005800000 */
[--C-:B------:R-:W-:Y:S01]  /*6cc0*/  IMAD.IADD R0, R209, 0x1, -R155.reuse ;  /* 0x00000001d1007824 */ /* 0x100fe200078e0a9b */
[----:B------:R-:W-:Y:S02]  /*6cd0*/  ISETP.GE.AND P5, PT, R89, R210, PT ;  /* 0x000000d25900720c */ /* 0x000fe40003fa6270 */
[----:B------:R-:W-:Y:S02]  /*6ce0*/  ISETP.GE.AND P4, PT, R100, R213, PT ;  /* 0x000000d56400720c */ /* 0x000fe40003f86270 */
[----:B------:R-:W-:Y:S01]  /*6cf0*/  I2FP.F32.S32 R4, R3 ;  /* 0x0000000300047245 */ /* 0x000fe20000201400 */
[----:B------:R-:W-:Y:S01]  /*6d00*/  IMAD.IADD R3, R33, 0x1, -R155 ;  /* 0x0000000121037824 */ /* 0x000fe200078e0a9b */
[----:B------:R-:W-:Y:S02]  /*6d10*/  ISETP.GT.AND P6, PT, R5, R102, PT ;  /* 0x000000660500720c */ /* 0x000fe40003fc4270 */
[----:B------:R-:W-:Y:S01]  /*6d20*/  FSEL R80, R116, -INF , !P5 ;  /* 0xff80000074507808 */ /* 0x000fe20006800000 */
[----:B------:R-:W-:Y:S01]  /*6d30*/  FFMA.FTZ R4, R4, -UR6, R220 ;  /* 0x8000000604047c23 */ /* 0x000fe200080100dc */
[----:B------:R-:W-:-:S02]  /*6d40*/  FSEL R168, R206, -INF , !P4 ;  /* 0xff800000cea87808 */ /* 0x000fc40006000000 */
[----:B------:R-:W-:Y:S02]  /*6d50*/  ISETP.GE.AND P5, PT, R100, R210, PT ;  /* 0x000000d26400720c */ /* 0x000fe40003fa6270 */
[----:B------:R-:W-:Y:S02]  /*6d60*/  ISETP.GE.AND P4, PT, R102, R211, PT ;  /* 0x000000d36600720c */ /* 0x000fe40003f86270 */
[----:B------:R-:W-:Y:S02]  /*6d70*/  IABS R6, R0 ;  /* 0x0000000000067213 */ /* 0x000fe40000000000 */
[----:B------:R-:W-:Y:S02]  /*6d80*/  FSEL R2, R7, -INF , !P6 ;  /* 0xff80000007027808 */ /* 0x000fe40007000000 */
[----:B------:R-:W-:Y:S01]  /*6d90*/  IABS R0, R3 ;  /* 0x0000000300007213 */ /* 0x000fe20000000000 */
[----:B------:R-:W-:Y:S01]  /*6da0*/  IMAD.MOV.U32 R3, RZ, RZ, R6 ;  /* 0x000000ffff037224 */ /* 0x000fe200078e0006 */
[----:B------:R-:W-:-:S02]  /*6db0*/  ISETP.GT.AND P0, PT, R11, R102, PT ;  /* 0x000000660b00720c */ /* 0x000fc40003f04270 */
[----:B------:R-:W-:Y:S02]  /*6dc0*/  FSEL R117, R117, -INF , !P5 ;  /* 0xff80000075757808 */ /* 0x000fe40006800000 */
[----:B------:R-:W-:Y:S02]  /*6dd0*/  FSEL R149, R2, -INF , !P4 ;  /* 0xff80000002957808 */ /* 0x000fe40006000000 */
[C---:B------:R-:W-:Y:S02]  /*6de0*/  ISETP.GE.AND P5, PT, R102.reuse, R210, PT ;  /* 0x000000d26600720c */ /* 0x040fe40003fa6270 */
[----:B------:R-:W-:Y:S02]  /*6df0*/  I2FP.F32.S32 R2, R0 ;  /* 0x0000000000027245 */ /* 0x000fe40000201400 */
[----:B------:R-:W-:Y:S02]  /*6e00*/  ISETP.GE.AND P3, PT, R102, R212, PT ;  /* 0x000000d46600720c */ /* 0x000fe40003f66270 */
[----:B------:R-:W-:Y:S01]  /*6e10*/  FSEL R0, R9, -INF , !P0 ;  /* 0xff80000009007808 */ /* 0x000fe20004000000 */
[----:B------:R-:W-:Y:S01]  /*6e20*/  FFMA.FTZ R9, R2, -UR6, R215 ;  /* 0x8000000602097c23 */ /* 0x000fe200080100d7 */
[----:B------:R-:W-:-:S02]  /*6e30*/  ISETP.GE.AND P2, PT, R102, R213, PT ;  /* 0x000000d56600720c */ /* 0x000fc40003f46270 */
[----:B------:R-:W-:Y:S02]  /*6e40*/  FSEL R102, R120, -INF , !P5 ;  /* 0xff80000078667808 */ /* 0x000fe40006800000 */
[----:B------:R-:W-:Y:S01]  /*6e50*/  I2FP.F32.S32 R6, R3 ;  /* 0x0000000300067245 */ /* 0x000fe20000201400 */
[--C-:B------:R-:W-:Y:S01]  /*6e60*/  IMAD.IADD R3, R33, 0x1, -R159.reuse ;  /* 0x0000000121037824 */ /* 0x100fe200078e0a9f */
[----:B------:R-:W-:Y:S01]  /*6e70*/  FSEL R120, R0, -INF , !P3 ;  /* 0xff80000000787808 */ /* 0x000fe20005800000 */
[----:B------:R-:W-:Y:S01]  /*6e80*/  IMAD.IADD R0, R209, 0x1, -R159 ;  /* 0x00000001d1007824 */ /* 0x000fe200078e0a9f */
[----:B------:R-:W-:Y:S01]  /*6e90*/  ISETP.GT.AND P6, PT, R5, R107, PT ;  /* 0x0000006b0500720c */ /* 0x000fe20003fc4270 */
[----:B------:R-:W-:Y:S01]  /*6ea0*/  FFMA.FTZ R7, R6, -UR6, R221 ;  /* 0x8000000606077c23 */ /* 0x000fe200080100dd */
[----:B------:R-:W-:Y:S02]  /*6eb0*/  FSEL R155, R208, -INF , !P2 ;  /* 0xff800000d09b7808 */ /* 0x000fe40005000000 */
        /* <DEDUP_REMOVED lines=8> */
[C---:B------:R-:W-:Y:S02]  /*6f40*/  ISETP.GE.AND P3, PT, R107.reuse, R212, PT ;  /* 0x000000d46b00720c */ /* 0x040fe40003f66270 */
[----:B------:R-:W-:Y:S01]  /*6f50*/  FSEL R0, R8, -INF , !P4 ;  /* 0xff80000008007808 */ /* 0x000fe20006000000 */
[----:B------:R-:W-:Y:S01]  /*6f60*/  FFMA.FTZ R8, R2, -UR6, R147 ;  /* 0x8000000602087c23 */ /* 0x000fe20008010093 */
[----:B------:R-:W-:Y:S02]  /*6f70*/  ISETP.GE.AND P0, PT, R107, R213, PT ;  /* 0x000000d56b00720c */ /* 0x000fe40003f06270 */
[----:B------:R-:W-:Y:S01]  /*6f80*/  FSEL R116, R0, -INF , !P3 ;  /* 0xff80000000747808 */ /* 0x000fe20005800000 */
[--C-:B------:R-:W-:Y:S01]  /*6f90*/  IMAD.IADD R0, R209, 0x1, -R158.reuse ;  /* 0x00000001d1007824 */ /* 0x100fe200078e0a9e */
[----:B------:R-:W-:Y:S01]  /*6fa0*/  I2FP.F32.S32 R4, R3 ;  /* 0x0000000300047245 */ /* 0x000fe20000201400 */
[----:B------:R-:W-:Y:S01]  /*6fb0*/  IMAD.IADD R3, R33, 0x1, -R158 ;  /* 0x0000000121037824 */ /* 0x000fe200078e0a9e */
[----:B------:R-:W-:-:S02]  /*6fc0*/  ISETP.GT.AND P6, PT, R5, R118, PT ;  /* 0x000000760500720c */ /* 0x000fc40003fc4270 */
[----:B------:R-:W-:Y:S01]  /*6fd0*/  ISETP.GE.AND P5, PT, R107, R210, PT ;  /* 0x000000d26b00720c */ /* 0x000fe20003fa6270 */
[----:B------:R-:W-:Y:S01]  /*6fe0*/  FFMA.FTZ R4, R4, -UR6, R244 ;  /* 0x8000000604047c23 */ /* 0x000fe200080100f4 */
        /* <DEDUP_REMOVED lines=9> */
[----:B------:R-:W-:Y:S02]  /*7080*/  I2FP.F32.S32 R2, R0 ;  /* 0x0000000000027245 */ /* 0x000fe40000201400 */
        /* <DEDUP_REMOVED lines=9> */
[----:B------:R-:W-:Y:S01]  /*7120*/  ISETP.GT.AND P6, PT, R5, R119, PT ;  /* 0x000000770500720c */ /* 0x000fe20003fc4270 */
[----:B------:R-:W-:Y:S01]  /*7130*/  IMAD.MOV.U32 R146, RZ, RZ, R169 ;  /* 0x000000ffff927224 */ /* 0x000fe200078e00a9 */
        /* <DEDUP_REMOVED lines=52> */
[----:B------:R-:W-:Y:S01]  /*7480*/  FSEL R0, R8, -INF , !P2 ;  /* 0xff80000008007808 */ /* 0x000fe20005000000 */
[----:B------:R-:W-:Y:S01]  /*7490*/  FFMA.FTZ R9, R2, -UR6, R153 ;  /* 0x8000000602097c23 */ /* 0x000fe20008010099 */
[----:B------:R-:W-:Y:S02]  /*74a0*/  ISETP.GE.AND P5, PT, R124, R210, PT ;  /* 0x000000d27c00720c */ /* 0x000fe40003fa6270 */
        /* <DEDUP_REMOVED lines=20> */
[----:B------:R-:W-:-:S02]  /*75f0*/  ISETP.GE.AND P2, PT, R154, R213, PT ;  /* 0x000000d59a00720c */ /* 0x000fc40003f46270 */
[----:B------:R-:W-:Y:S01]  /*7600*/  FSEL R118, R0, -INF , !P3 ;  /* 0xff80000000767808 */ /* 0x000fe20005800000 */
[--C-:B------:R-:W-:Y:S01]  /*7610*/  IMAD.IADD R0, R209, 0x1, -R144.reuse ;  /* 0x00000001d1007824 */ /* 0x100fe200078e0a90 */
[----:B------:R-:W-:Y:S01]  /*7620*/  I2FP.F32.S32 R6, R3 ;  /* 0x0000000300067245 */ /* 0x000fe20000201400 */
[----:B------:R-:W-:Y:S01]  /*7630*/  IMAD.IADD R3, R33, 0x1, -R144 ;  /* 0x0000000121037824 */ /* 0x000fe200078e0a90 */
[----:B------:R-:W-:Y:S02]  /*7640*/  ISETP.GT.AND P6, PT, R5, R157, PT ;  /* 0x0000009d0500720c */ /* 0x000fe40003fc4270 */
[----:B------:R-:W-:Y:S01]  /*7650*/  ISETP.GE.AND P5, PT, R139, R210, PT ;  /* 0x000000d28b00720c */ /* 0x000fe20003fa6270 */
[----:B------:R-:W-:Y:S01]  /*7660*/  FFMA.FTZ R6, R6, -UR6, R152 ;  /* 0x8000000606067c23 */ /* 0x000fe20008010098 */
[----:B------:R-:W-:Y:S02]  /*7670*/  IABS R4, R0 ;  /* 0x0000000000047213 */ /* 0x000fe40000000000 */
[----:B------:R-:W-:-:S02]  /*7680*/  FSEL R147, R234, -INF , !P2 ;  /* 0xff800000ea937808 */ /* 0x000fc40005000000 */
[----:B------:R-:W-:Y:S02]  /*7690*/  ISETP.GE.AND P2, PT, R157, R211, PT ;  /* 0x000000d39d00720c */ /* 0x000fe40003f46270 */
[----:B------:R-:W-:Y:S02]  /*76a0*/  FSEL R2, R8, -INF , !P6 ;  /* 0xff80000008027808 */ /* 0x000fe40007000000 */
[----:B------:R-:W-:Y:S02]  /*76b0*/  FSEL R107, R170, -INF , !P5 ;  /* 0xff800000aa6b7808 */ /* 0x000fe40006800000 */
[----:B------:R-:W-:Y:S01]  /*76c0*/  IABS R0, R3 ;  /* 0x0000000300007213 */ /* 0x000fe20000000000 */
[----:B------:R-:W-:Y:S01]  /*76d0*/  IMAD.MOV.U32 R3, RZ, RZ, R4 ;  /* 0x000000ffff037224 */ /* 0x000fe200078e0004 */
[----:B------:R-:W-:Y:S02]  /*76e0*/  ISETP.GE.AND P5, PT, R154, R210, PT ;  /* 0x000000d29a00720c */ /* 0x000fe40003fa6270 */
[----:B------:R-:W-:-:S02]  /*76f0*/  ISETP.GT.AND P4, PT, R11, R157, PT ;  /* 0x0000009d0b00720c */ /* 0x000fc40003f84270 */
[----:B------:R-:W-:Y:S02]  /*7700*/  FSEL R139, R2, -INF , !P2 ;  /* 0xff800000028b7808 */ /* 0x000fe40005000000 */
[----:B------:R-:W-:Y:S02]  /*7710*/  I2FP.F32.S32 R2, R0 ;  /* 0x0000000000027245 */ /* 0x000fe40000201400 */
[----:B------:R-:W-:Y:S02]  /*7720*/  FSEL R103, R171, -INF , !P5 ;  /* 0xff800000ab677808 */ /* 0x000fe40006800000 */
[----:B------:R-:W-:Y:S01]  /*7730*/  ISETP.GE.AND P3, PT, R157, R212, PT ;  /* 0x000000d49d00720c */ /* 0x000fe20003f66270 */
[----:B------:R-:W-:Y:S01]  /*7740*/  FFMA.FTZ R4, R2, -UR6, R230 ;  /* 0x8000000602047c23 */ /* 0x000fe200080100e6 */
[----:B------:R-:W-:Y:S02]  /*7750*/  FSEL R0, R9, -INF , !P4 ;  /* 0xff80000009007808 */ /* 0x000fe40006000000 */
[----:B------:R-:W-:-:S02]  /*7760*/  ISETP.GE.AND P0, PT, R157, R213, PT ;  /* 0x000000d59d00720c */ /* 0x000fc40003f06270 */
[----:B------:R-:W-:Y:S02]  /*7770*/  ISETP.GE.AND P5, PT, R157, R210, PT ;  /* 0x000000d29d00720c */ /* 0x000fe40003fa6270 */
[----:B------:R-:W-:Y:S02]  /*7780*/  I2FP.F32.S32 R3, R3 ;  /* 0x0000000300037245 */ /* 0x000fe40000201400 */
[-C--:B------:R-:W-:Y:S02]  /*7790*/  ISETP.GT.AND P6, PT, R5, R163.reuse, PT ;  /* 0x000000a30500720c */ /* 0x080fe40003fc4270 */
[----:B------:R-:W-:Y:S01]  /*77a0*/  FSEL R164, R0, -INF , !P3 ;  /* 0xff80000000a47808 */ /* 0x000fe20005800000 */
[----:B------:R-:W-:Y:S01]  /*77b0*/  IMAD.IADD R0, R209, 0x1, -R148 ;  /* 0x00000001d1007824 */ /* 0x000fe200078e0a94 */
[----:B------:R-:W-:Y:S01]  /*77c0*/  ISETP.GT.AND P2, PT, R11, R163, PT ;  /* 0x000000a30b00720c */ /* 0x000fe20003f44270 */
[----:B------:R-:W-:Y:S01]  /*77d0*/  FFMA.FTZ R3, R3, -UR6, R241 ;  /* 0x8000000603037c23 */ /* 0x000fe200080100f1 */
[----:B------:R-:W-:-:S02]  /*77e0*/  FSEL R174, R235, -INF , !P0 ;  /* 0xff800000ebae7808 */ /* 0x000fc40004000000 */
[----:B------:R-:W-:Y:S02]  /*77f0*/  FSEL R146, R191, -INF , !P5 ;  /* 0xff800000bf927808 */ /* 0x000fe40006800000 */
[C---:B------:R-:W-:Y:S02]  /*7800*/  ISETP.GE.AND P0, PT, R163.reuse, R211, PT ;  /* 0x000000d3a300720c */ /* 0x040fe40003f06270 */
[----:B------:R-:W-:Y:S02]  /*7810*/  ISETP.GE.AND P5, PT, R163, R213, PT ;  /* 0x000000d5a300720c */ /* 0x000fe40003fa6270 */
[----:B------:R-:W-:Y:S02]  /*7820*/  FSEL R6, R6, -INF , !P6 ;  /* 0xff80000006067808 */ /* 0x000fe40007000000 */
[----:B------:R-:W-:Y:S02]  /*7830*/  ISETP.GT.AND P6, PT, R5, R173, PT ;  /* 0x000000ad0500720c */ /* 0x000fe40003fc4270 */
[----:B------:R-:W-:-:S02]  /*7840*/  ISETP.GE.AND P3, PT, R163, R212, PT ;  /* 0x000000d4a300720c */ /* 0x000fc40003f66270 */
[----:B------:R-:W-:Y:S02]  /*7850*/  FSEL R2, R7, -INF , !P2 ;  /* 0xff80000007027808 */ /* 0x000fe40005000000 */
[----:B------:R-:W-:Y:S02]  /*7860*/  FSEL R134, R6, -INF , !P0 ;  /* 0xff80000006867808 */ /* 0x000fe40004000000 */
[----:B------:R-:W-:Y:S02]  /*7870*/  IABS R0, R0 ;  /* 0x0000000000007213 */ /* 0x000fe40000000000 */
[----:B------:R-:W-:Y:S02]  /*7880*/  FSEL R171, R246, -INF , !P5 ;  /* 0xff800000f6ab7808 */ /* 0x000fe40006800000 */
[----:B------:R-:W-:Y:S02]  /*7890*/  ISETP.GT.AND P0, PT, R11, R173, PT ;  /* 0x000000ad0b00720c */ /* 0x000fe40003f04270 */
[----:B------:R-:W-:-:S02]  /*78a0*/  ISETP.GE.AND P5, PT, R173, R211, PT ;  /* 0x000000d3ad00720c */ /* 0x000fc40003fa6270 */
[----:B------:R-:W-:Y:S02]  /*78b0*/  FSEL R3, R3, -INF , !P6 ;  /* 0xff80000003037808 */ /* 0x000fe40007000000 */
[----:B------:R-:W-:Y:S02]  /*78c0*/  FSEL R158, R2, -INF , !P3 ;  /* 0xff800000029e7808 */ /* 0x000fe40005800000 */
[----:B------:R-:W-:Y:S02]  /*78d0*/  I2FP.F32.S32 R2, R0 ;  /* 0x0000000000027245 */ /* 0x000fe40000201400 */
[----:B------:R-:W-:Y:S02]  /*78e0*/  ISETP.GE.AND P6, PT, R173, R212, PT ;  /* 0x000000d4ad00720c */ /* 0x000fe40003fc6270 */
[----:B------:R-:W-:Y:S01]  /*78f0*/  FSEL R130, R3, -INF , !P5 ;  /* 0xff80000003827808 */ /* 0x000fe20006800000 */
[C---:B------:R-:W-:Y:S01]  /*7900*/  IMAD.IADD R3, R33.reuse, 0x1, -R148 ;  /* 0x0000000121037824 */ /* 0x040fe200078e0a94 */
[----:B------:R-:W-:Y:S01]  /*7910*/  FSEL R0, R4, -INF , !P0 ;  /* 0xff80000004007808 */ /* 0x000fe20004000000 */
[----:B------:R-:W-:Y:S01]  /*7920*/  FFMA.FTZ R2, R2, -UR6, R242 ;  /* 0x8000000602027c23 */ /* 0x000fe200080100f2 */
[----:B------:R-:W-:Y:S01]  /*7930*/  IMAD.IADD R4, R33, 0x1, -R156 ;  /* 0x0000000121047824 */ /* 0x000fe200078e0a9c */
[----:B------:R-:W-:-:S02]  /*7940*/  ISETP.GT.AND P3, PT, R11, R178, PT ;  /* 0x000000b20b00720c */ /* 0x000fc40003f64270 */
[----:B------:R-:W-:Y:S01]  /*7950*/  FSEL R153, R0, -INF , !P6 ;  /* 0xff80000000997808 */ /* 0x000fe20007000000 */
[----:B------:R-:W-:Y:S01]  /*7960*/  IMAD.IADD R0, R209, 0x1, -R156 ;  /* 0x00000001d1007824 */ /* 0x000fe200078e0a9c */
[----:B------:R-:W-:Y:S02]  /*7970*/  IABS R3, R3 ;  /* 0x0000000300037213 */ /* 0x000fe40000000000 */
[----:B------:R-:W-:Y:S02]  /*7980*/  ISETP.GT.AND P6, PT, R5, R178, PT ;  /* 0x000000b20500720c */ /* 0x000fe40003fc4270 */
[----:B------:R-:W-:Y:S01]  /*7990*/  IABS R6, R0 ;  /* 0x0000000000067213 */ /* 0x000fe20000000000 */
[----:B------:R-:W-:Y:S01]  /*79a0*/  IMAD.MOV.U32 R0, RZ, RZ, R3 ;  /* 0x000000ffff007224 */ /* 0x000fe200078e0003 */
[----:B------:R-:W-:Y:S02]  /*79b0*/  FSEL R2, R2, -INF , !P6 ;  /* 0xff80000002027808 */ /* 0x000fe40007000000 */
[----:B------:R-:W-:-:S02]  /*79c0*/  ISETP.GE.AND P6, PT, R178, R211, PT ;  /* 0x000000d3b200720c */ /* 0x000fc40003fc6270 */
[----:B------:R-:W-:Y:S01]  /*79d0*/  IABS R3, R4 ;  /* 0x0000000400037213 */ /* 0x000fe20000000000 */
[----:B------:R-:W-:Y:S01]  /*79e0*/  IMAD.MOV.U32 R4, RZ, RZ, R6 ;  /* 0x000000ffff047224 */ /* 0x000fe200078e0006 */
[----:B------:R-:W-:Y:S02]  /*79f0*/  I2FP.F32.S32 R0, R0 ;  /* 0x0000000000007245 */ /* 0x000fe40000201400 */
[----:B------:R-:W-:Y:S01]  /*7a00*/  FSEL R123, R2, -INF , !P6 ;  /* 0xff800000027b7808 */ /* 0x000fe20007000000 */
[----:B------:R-:W-:Y:S01]  /*7a10*/  IMAD.MOV.U32 R2, RZ, RZ, R3 ;  /* 0x000000ffff027224 */ /* 0x000fe200078e0003 */
[----:B------:R-:W-:Y:S01]  /*7a20*/  ISETP.GE.AND P6, PT, R178, R213, PT ;  /* 0x000000d5b200720c */ /* 0x000fe20003fc6270 */
[----:B------:R-:W-:Y:S01]  /*7a30*/  FFMA.FTZ R3, R0, -UR6, R231 ;  /* 0x8000000600037c23 */ /* 0x000fe200080100e7 */
[--C-:B------:R-:W-:Y:S01]  /*7a40*/  IMAD.IADD R0, R209, 0x1, -R162.reuse ;  /* 0x00000001d1007824 */ /* 0x100fe200078e0aa2 */
[----:B------:R-:W-:Y:S01]  /*7a50*/  I2FP.F32.S32 R6, R4 ;  /* 0x0000000400067245 */ /* 0x000fe20000201400 */
[----:B------:R-:W-:Y:S01]  /*7a60*/  IMAD.IADD R4, R33, 0x1, -R162 ;  /* 0x0000000121047824 */ /* 0x000fe200078e0aa2 */
[----:B------:R-:W-:-:S02]  /*7a70*/  FSEL R154, R199, -INF , !P6 ;  /* 0xff800000c79a7808 */ /* 0x000fc40007000000 */
[----:B------:R-:W-:Y:S01]  /*7a80*/  ISETP.GE.AND P6, PT, R178, R210, PT ;  /* 0x000000d2b200720c */ /* 0x000fe20003fc6270 */
[----:B------:R-:W-:Y:S01]  /*7a90*/  FFMA.FTZ R6, R6, -UR6, R243 ;  /* 0x8000000606067c23 */ /* 0x000fe200080100f3 */
[----:B------:R-:W-:Y:S02]  /*7aa0*/  IABS R8, R0 ;  /* 0x0000000000087213 */ /* 0x000fe40000000000 */
[----:B------:R-:W-:Y:S02]  /*7ab0*/  FSEL R137, R47, -INF , !P6 ;  /* 0xff8000002f897808 */ /* 0x000fe40007000000 */
[----:B------:R-:W-:Y:S02]  /*7ac0*/  ISETP.GE.AND P6, PT, R178, R212, PT ;  /* 0x000000d4b200720c */ /* 0x000fe40003fc6270 */
[----:B------:R-:W-:Y:S01]  /*7ad0*/  FSEL R0, R3, -INF , !P3 ;  /* 0xff80000003007808 */ /* 0x000fe20005800000 */
[----:B------:R-:W-:Y:S01]  /*7ae0*/  IMAD.MOV.U32 R3, RZ, RZ, R8 ;  /* 0x000000ffff037224 */ /* 0x000fe200078e0008 */
[----:B------:R-:W-:-:S02]  /*7af0*/  I2FP.F32.S32 R2, R2 ;  /* 0x0000000200027245 */ /* 0x000fc40000201400 */
[----:B------:R-:W-:Y:S02]  /*7b00*/  ISETP.GT.AND P3, PT, R5, R183, PT ;  /* 0x000000b70500720c */ /* 0x000fe40003f64270 */
[----:B------:R-:W-:Y:S01]  /*7b10*/  FSEL R136, R0, -INF , !P6 ;  /* 0xff80000000887808 */ /* 0x000fe20007000000 */
[----:B------:R-:W-:Y:S01]  /*7b20*/  FFMA.FTZ R7, R2, -UR6, R249 ;  /* 0x8000000602077c23 */ /* 0x000fe200080100f9 */
[----:B------:R-:W-:Y:S02]  /*7b30*/  ISETP.GE.AND P6, PT, R183, R211, PT ;  /* 0x000000d3b700720c */ /* 0x000fe40003fc6270 */
[----:B------:R-:W-:Y:S02]  /*7b40*/  FSEL R0, R6, -INF , !P3 ;  /* 0xff80000006007808 */ /* 0x000fe40005800000 */
[----:B------:R-:W-:Y:S02]  /*7b50*/  IABS R2, R4 ;  /* 0x0000000400027213 */ /* 0x000fe40000000000 */
[----:B------:R-:W-:Y:S01]  /*7b60*/  FSEL R180, R0, -INF , !P6 ;  /* 0xff80000000b47808 */ /* 0x000fe20007000000 */
[----:B------:R-:W-:Y:S01]  /*7b70*/  IMAD.IADD R0, R209, 0x1, -R20 ;  /* 0x00000001d1007824 */ /* 0x000fe200078e0a14 */
[----:B------:R-:W-:-:S02]  /*7b80*/  ISETP.GE.AND P3, PT, R183, R213, PT ;  /* 0x000000d5b700720c */ /* 0x000fc40003f66270 */
[----:B------:R-:W-:Y:S02]  /*7b90*/  I2FP.F32.S32 R2, R2 ;  /* 0x0000000200027245 */ /* 0x000fe40000201400 */
[----:B------:R-:W-:Y:S02]  /*7ba0*/  ISETP.GT.AND P5, PT, R11, R183, PT ;  /* 0x000000b70b00720c */ /* 0x000fe40003fa4270 */
[----:B------:R-:W-:Y:S01]  /*7bb0*/  I2FP.F32.S32 R3, R3 ;  /* 0x0000000300037245 */ /* 0x000fe20000201400 */
[----:B------:R-:W-:Y:S01]  /*7bc0*/  FFMA.FTZ R8, R2, -UR6, R237 ;  /* 0x8000000602087c23 */ /* 0x000fe200080100ed */
[-C--:B------:R-:W-:Y:S01]  /*7bd0*/  ISETP.GE.AND P4, PT, R163, R210.reuse, PT ;  /* 0x000000d2a300720c */ /* 0x080fe20003f86270 */
[----:B------:R-:W-:Y:S01]  /*7be0*/  IMAD.IADD R2, R33, 0x1, -R20 ;  /* 0x0000000121027824 */ /* 0x000fe200078e0a14 */
[----:B------:R-:W-:Y:S01]  /*7bf0*/  ISETP.GE.AND P6, PT, R183, R210, PT ;  /* 0x000000d2b700720c */ /* 0x000fe20003fc6270 */
[----:B------:R-:W-:Y:S01]  /*7c00*/  FFMA.FTZ R3, R3, -UR6, R248 ;  /* 0x8000000603037c23 */ /* 0x000fe200080100f8 */
[----:B------:R-:W-:-:S02]  /*7c10*/  FSEL R181, R200, -INF , !P3 ;  /* 0xff800000c8b57808 */ /* 0x000fc40005800000 */
[----:B------:R-:W-:Y:S02]  /*7c20*/  IABS R6, R0 ;  /* 0x0000000000067213 */ /* 0x000fe40000000000 */
[----:B------:R-:W-:Y:S02]  /*7c30*/  ISETP.GE.AND P3, PT, R183, R212, PT ;  /* 0x000000d4b700720c */ /* 0x000fe40003f66270 */
[----:B------:R-:W-:Y:S02]  /*7c40*/  FSEL R0, R7, -INF , !P5 ;  /* 0xff80000007007808 */ /* 0x000fe40006800000 */
[----:B------:R-:W-:Y:S02]  /*7c50*/  FSEL R144, R192, -INF , !P4 ;  /* 0xff800000c0907808 */ /* 0x000fe40006000000 */
[----:B------:R-:W-:Y:S02]  /*7c60*/  FSEL R163, R52, -INF , !P6 ;  /* 0xff80000034a37808 */ /* 0x000fe40007000000 */
[----:B------:R-:W-:-:S02]  /*7c70*/  ISETP.GE.AND P2, PT, R173, R213, PT ;  /* 0x000000d5ad00720c */ /* 0x000fc40003f46270 */
[----:B------:R-:W-:Y:S02]  /*7c80*/  ISETP.GE.AND P4, PT, R173, R210, PT ;  /* 0x000000d2ad00720c */ /* 0x000fe40003f86270 */
[----:B------:R-:W-:Y:S02]  /*7c90*/  ISETP.GT.AND P6, PT, R5, R186, PT ;  /* 0x000000ba0500720c */ /* 0x000fe40003fc4270 */
[----:B------:R-:W-:Y:S01]  /*7ca0*/  FSEL R173, R0, -INF , !P3 ;  /* 0xff80000000ad7808 */ /* 0x000fe20005800000 */
[--C-:B------:R-:W-:Y:S01]  /*7cb0*/  IMAD.IADD R0, R209, 0x1, -R179.reuse ;  /* 0x00000001d1007824 */ /* 0x100fe200078e0ab3 */
[----:B------:R-:W-:Y:S02]  /*7cc0*/  IABS R4, R2 ;  /* 0x0000000200047213 */ /* 0x000fe40000000000 */
[----:B------:R-:W-:Y:S02]  /*7cd0*/  ISETP.GE.AND P5, PT, R186, R211, PT ;  /* 0x000000d3ba00720c */ /* 0x000fe40003fa6270 */
[----:B------:R-:W-:Y:S01]  /*7ce0*/  FSEL R2, R3, -INF , !P6 ;  /* 0xff80000003027808 */ /* 0x000fe20007000000 */
[----:B------:R-:W-:Y:S01]  /*7cf0*/  IMAD.IADD R3, R33, 0x1, -R179 ;  /* 0x0000000121037824 */ /* 0x000fe200078e0ab3 */
[----:B------:R-:W-:-:S02]  /*7d00*/  IABS R7, R0 ;  /* 0x0000000000077213 */ /* 0x000fc40000000000 */
[----:B------:R-:W-:Y:S01]  /*7d10*/  FSEL R178, R2, -INF , !P5 ;  /* 0xff80000002b27808 */ /* 0x000fe20006800000 */
[----:B------:R-:W-:Y:S01]  /*7d20*/  IMAD.MOV.U32 R2, RZ, RZ, R4 ;  /* 0x000000ffff027224 */ /* 0x000fe200078e0004 */
[----:B------:R-:W-:Y:S02]  /*7d30*/  I2FP.F32.S32 R6, R6 ;  /* 0x0000000600067245 */ /* 0x000fe40000201400 */
[----:B------:R-:W-:Y:S02]  /*7d40*/  ISETP.GE.AND P3, PT, R186, R213, PT ;  /* 0x000000d5ba00720c */ /* 0x000fe40003f66270 */
[----:B------:R-:W-:Y:S01]  /*7d50*/  IABS R0, R3 ;  /* 0x0000000300007213 */ /* 0x000fe20000000000 */
[----:B------:R-:W-:Y:S01]  /*7d60*/  IMAD.MOV.U32 R3, RZ, RZ, R7 ;  /* 0x000000ffff037224 */ /* 0x000fe200078e0007 */
[----:B------:R-:W-:Y:S02]  /*7d70*/  FSEL R170, R193, -INF , !P2 ;  /* 0xff800000c1aa7808 */ /* 0x000fe40005000000 */
[----:B------:R-:W-:Y:S01]  /*7d80*/  I2FP.F32.S32 R4, R2 ;  /* 0x0000000200047245 */ /* 0x000fe20000201400 */
[----:B------:R-:W-:Y:S01]  /*7d90*/  FFMA.FTZ R2, R6, -UR6, R236 ;  /* 0x8000000606027c23 */ /* 0x000fe200080100ec */
[----:B------:R-:W-:-:S02]  /*7da0*/  ISETP.GT.AND P2, PT, R11, R186, PT ;  /* 0x000000ba0b00720c */ /* 0x000fc40003f44270 */
[----:B------:R-:W-:Y:S01]  /*7db0*/  FSEL R179, R201, -INF , !P3 ;  /* 0xff800000c9b37808 */ /* 0x000fe20005800000 */
[----:B------:R-:W-:Y:S01]  /*7dc0*/  FFMA.FTZ R4, R4, -UR6, R166 ;  /* 0x8000000604047c23 */ /* 0x000fe200080100a6 */
[----:B------:R-:W-:Y:S02]  /*7dd0*/  ISETP.GT.AND P3, PT, R5, R204, PT ;  /* 0x000000cc0500720c */ /* 0x000fe40003f64270 */
[----:B------:R-:W-:Y:S02]  /*7de0*/  I2FP.F32.S32 R6, R3 ;  /* 0x0000000300067245 */ /* 0x000fe40000201400 */
[----:B------:R-:W-:Y:S02]  /*7df0*/  I2FP.F32.S32 R3, R0 ;  /* 0x0000000000037245 */ /* 0x000fe40000201400 */
[----:B------:R-:W-:Y:S02]  /*7e00*/  ISETP.GE.AND P5, PT, R186, R212, PT ;  /* 0x000000d4ba00720c */ /* 0x000fe40003fa6270 */
[----:B------:R-:W-:Y:S01]  /*7e10*/  FSEL R0, R8, -INF , !P2 ;  /* 0xff80000008007808 */ /* 0x000fe20005000000 */
[----:B------:R-:W-:Y:S01]  /*7e20*/  FFMA.FTZ R3, R3, -UR6, R167 ;  /* 0x8000000603037c23 */ /* 0x000fe200080100a7 */
[----:B------:R-:W-:-:S02]  /*7e30*/  ISETP.GE.AND P6, PT, R186, R210, PT ;  /* 0x000000d2ba00720c */ /* 0x000fc40003fc6270 */
[----:B------:R-:W-:Y:S02]  /*7e40*/  ISETP.GE.AND P2, PT, R204, R211, PT ;  /* 0x000000d3cc00720c */ /* 0x000fe40003f46270 */
[----:B------:R-:W-:Y:S02]  /*7e50*/  FSEL R2, R2, -INF , !P3 ;  /* 0xff80000002027808 */ /* 0x000fe40005800000 */
[----:B------:R-:W-:Y:S01]  /*7e60*/  FSEL R162, R0, -INF , !P5 ;  /* 0xff80000000a27808 */ /* 0x000fe20006800000 */
[----:B------:R-:W-:Y:S01]  /*7e70*/  FFMA.FTZ R0, R6, -UR6, R247 ;  /* 0x8000000606007c23 */ /* 0x000fe200080100f7 */
[----:B------:R-:W-:Y:S02]  /*7e80*/  FSEL R143, R32, -INF , !P4 ;  /* 0xff800000208f7808 */ /* 0x000fe40006000000 */
[----:B------:R-:W-:Y:S02]  /*7e90*/  FSEL R148, R65, -INF , !P6 ;  /* 0xff80000041947808 */ /* 0x000fe40007000000 */
[----:B------:R-:W-:-:S02]  /*7ea0*/  FSEL R167, R2, -INF , !P2 ;  /* 0xff80000002a77808 */ /* 0x000fc40005000000 */
[----:B------:R-:W-:Y:S02]  /*7eb0*/  ISETP.GT.AND P4, PT, R11, R204, PT ;  /* 0x000000cc0b00720c */ /* 0x000fe40003f84270 */
[C---:B------:R-:W-:Y:S02]  /*7ec0*/  ISETP.GE.AND P6, PT, R204.reuse, R213, PT ;  /* 0x000000d5cc00720c */ /* 0x040fe40003fc6270 */
[----:B------:R-:W-:Y:S02]  /*7ed0*/  ISETP.GE.AND P5, PT, R204, R210, PT ;  /* 0x000000d2cc00720c */ /* 0x000fe40003fa6270 */
[-C--:B------:R-:W-:Y:S02]  /*7ee0*/  ISETP.GT.AND P2, PT, R5, R190.reuse, PT ;  /* 0x000000be0500720c */ /* 0x080fe40003f44270 */
        /* <DEDUP_REMOVED lines=11> */
[----:B------:R-:W-:Y:S02]  /*7fa0*/  FSEL R157, R4, -INF , !P3 ;  /* 0xff800000049d7808 */ /* 0x000fe40005800000 */
[----:B------:R-:W-:Y:S02]  /*7fb0*/  FSEL R166, R2, -INF , !P6 ;  /* 0xff80000002a67808 */ /* 0x000fe40007000000 */
[----:B------:R-:W-:-:S02]  /*7fc0*/  FSEL R176, R222, -INF , !P5 ;  /* 0xff800000deb07808 */ /* 0x000fc40006800000 */
[----:B------:R-:W-:Y:S02]  /*7fd0*/  FSEL R93, R93, -INF , !P4 ;  /* 0xff8000005d5d7808 */ /* 0x000fe40006000000 */
[----:B------:R-:W-:Y:S01]  /*7fe0*/  FSEL R156, R0, -INF , !P2 ;  /* 0xff800000009c7808 */ /* 0x000fe20005000000 */
[----:B------:R-:W-:Y:S06]  /*7ff0*/  BRA.U !UP0, `(.L_x_336) ;  /* 0x0000000108f47547 */ /* 0x000fec000b800000 */
[----:B------:R-:W2:Y:S01]  /*8000*/  LDL R237, [R1+0x18] ;  /* 0x0000180001ed7983 */ /* 0x000ea20000100800 */
[----:B------:R-:W2:Y:S03]  /*8010*/  LDCU UR5, c[0x0][0x440] ;  /* 0x00008800ff0577ac */ /* 0x000ea60008000800 */
[----:B------:R-:W3:Y:S04]  /*8020*/  LDL R236, [R1+0xc] ;  /* 0x00000c0001ec7983 */ /* 0x000ee80000100800 */
[----:B------:R-:W4:Y:S01]  /*8030*/  LDL R247, [R1+0x8] ;  /* 0x0000080001f77983 */ /* 0x000f220000100800 */
[----:B------:R-:W-:Y:S01]  /*8040*/  UIADD3 UR9, UPT, UPT, UR22, -0x2, URZ ;  /* 0xfffffffe16097890 */ /* 0x000fe2000fffe0ff */
[----:B------:R-:W-:Y:S01]  /*8050*/  IMAD.U32 R0, RZ, RZ, UR14 ;  /* 0x0000000eff007e24 */ /* 0x000fe2000f8e00ff */
[----:B------:R-:W-:Y:S01]  /*8060*/  BSSY.RECONVERGENT B0, `(.L_x_337) ;  /* 0x0000035000007945 */ /* 0x000fe20003800200 */
[----:B------:R-:W-:Y:S01]  /*8070*/  IMAD.U32 R2, RZ, RZ, UR14 ;  /* 0x0000000eff027e24 */ /* 0x000fe2000f8e00ff */
[----:B------:R-:W-:Y:S01]  /*8080*/  UIMAD.WIDE.U32 UR16, UR9, UR14, URZ ;  /* 0x0000000e091072a5 */ /* 0x000fe2000f8e00ff */
[----:B------:R-:W-:-:S02]  /*8090*/  IMAD.U32 R7, RZ, RZ, UR14 ;  /* 0x0000000eff077e24 */ /* 0x000fc4000f8e00ff */
[----:B------:R-:W-:Y:S01]  /*80a0*/  IMAD.U32 R6, RZ, RZ, UR15 ;  /* 0x0000000fff067e24 */ /* 0x000fe2000f8e00ff */
[----:B------:R-:W-:Y:S01]  /*80b0*/  UIMAD UR9, UR9, UR15, UR17 ;  /* 0x0000000f090972a4 */ /* 0x000fe2000f8e0211 */
[----:B------:R-:W-:Y:S01]  /*80c0*/  IMAD.U32 R9, RZ, RZ, UR14 ;  /* 0x0000000eff097e24 */ /* 0x000fe2000f8e00ff */
[----:B------:R-:W-:Y:S01]  /*80d0*/  USHF.L.U32 UR8, UR16, 0x7, URZ ;  /* 0x0000000710087899 */ /* 0x000fe200080006ff */
[----:B------:R-:W-:Y:S01]  /*80e0*/  IMAD.U32 R8, RZ, RZ, UR15 ;  /* 0x0000000fff087e24 */ /* 0x000fe2000f8e00ff */
[----:B------:R-:W-:Y:S01]  /*80f0*/  USHF.L.U64.HI UR9, UR16, 0x7, UR9 ;  /* 0x0000000710097899 */ /* 0x000fe20008010209 */
[C---:B--2---:R-:W-:Y:S02]  /*8100*/  ISETP.GE.AND P0, PT, R237.reuse, UR5, PT ;  /* 0x00000005ed007c0c */ /* 0x044fe4000bf06270 */
[----:B------:R-:W-:-:S11]  /*8110*/  ISETP.GE.AND P2, PT, R237, UR5, PT ;  /* 0x00000005ed007c0c */ /* 0x000fd6000bf46270 */
[----:B------:R-:W-:Y:S01]  /*8120*/  @!P0 LEA R3, P3, R0, UR8, 0x6 ;  /* 0x0000000800038c11 */ /* 0x000fe2000f8630ff */
[----:B------:R-:W-:Y:S01]  /*8130*/  IMAD.U32 R0, RZ, RZ, UR8 ;  /* 0x00000008ff007e24 */ /* 0x000fe2000f8e00ff */
[----:B------:R-:W-:Y:S02]  /*8140*/  @!P0 LEA R4, P4, R2, UR8, 0x5 ;  /* 0x0000000802048c11 */ /* 0x000fe4000f8828ff */
[----:B------:R-:W-:Y:S01]  /*8150*/  @!P0 LEA.HI.X R10, R7, UR9, R6, 0x6, P3 ;  /* 0x00000009070a8c11 */ /* 0x000fe200098f3406 */
[----:B------:R-:W-:Y:S01]  /*8160*/  IMAD.U32 R7, RZ, RZ, UR9 ;  /* 0x00000009ff077e24 */ /* 0x000fe2000f8e00ff */
[----:B------:R-:W-:Y:S02]  /*8170*/  @!P0 LEA.HI.X R11, R9, UR9, R8, 0x5, P4 ;  /* 0x00000009090b8c11 */ /* 0x000fe4000a0f2c08 */
[-C--:B---3--:R-:W-:Y:S02]  /*8180*/  @!P2 LEA R8, P5, R0, R236.reuse, 0x1 ;  /* 0x000000ec0008a211 */ /* 0x088fe400078a08ff */
[----:B------:R-:W-:-:S02]  /*8190*/  @!P0 LEA R6, P4, R4, R236, 0x1 ;  /* 0x000000ec04068211 */ /* 0x000fc400078808ff */
[C---:B------:R-:W-:Y:S02]  /*81a0*/  @!P0 LEA R2, P3, R3.reuse, R236, 0x1 ;  /* 0x000000ec03028211 */ /* 0x040fe400078608ff */
[-C--:B----4-:R-:W-:Y:S02]  /*81b0*/  @!P2 LEA.HI.X R9, R0, R247.reuse, R7, 0x1, P5 ;  /* 0x000000f70009a211 */ /* 0x090fe400028f0c07 */
        /* <DEDUP_REMOVED lines=31> */
.L_x_338:
[----:B------:R-:W-:Y:S05]  /*83b0*/  BSYNC.RECONVERGENT B0 ;  /* 0x0000000000007941 */ /* 0x000fea0003800200 */
.L_x_337:
[----:B------:R-:W0:Y:S02]  /*83c0*/  LDGDEPBAR ;  /* 0x00000000000079af */ /* 0x000e240000000000 */
.L_x_336:
[----:B-1----:R-:W-:Y:S01]  /*83d0*/  FMNMX3.FTZ R2, R45, R51, R50, !PT ;  /* 0x000000332d027276 */ /* 0x002fe20007810032 */
[----:B------:R-:W1:Y:S01]  /*83e0*/  S2R R8, SR_TID.X ;  /* 0x0000000000087919 */ /* 0x000e620000002100 */
[----:B------:R-:W-:Y:S01]  /*83f0*/  FMNMX3.FTZ R0, R44, R41, R28, !PT ;  /* 0x000000292c007276 */ /* 0x000fe2000781001c */
[----:B------:R-:W3:Y:S01]  /*8400*/  LDCU UR5, c[0x0][0x45c] ;  /* 0x00008b80ff0577ac */ /* 0x000ee20008000800 */
[----:B------:R-:W-:Y:S02]  /*8410*/  FMNMX3.FTZ R2, R2, R53, R91, !PT ;  /* 0x0000003502027276 */ /* 0x000fe4000781005b */
[----:B------:R-:W-:Y:S01]  /*8420*/  FMNMX3.FTZ R0, R0, R42, R35, !PT ;  /* 0x0000002a00007276 */ /* 0x000fe20007810023 */
[----:B------:R-:W-:Y:S01]  /*8430*/  UISETP.GT.U32.AND UP0, UPT, UR11, UR19, UPT ;  /* 0x000000130b00728c */ /* 0x000fe2000bf04070 */
        /* <DEDUP_REMOVED lines=46> */
[----:B------:R-:W-:Y:S02]  /*8720*/  FMNMX.FTZ R40, R93, R2, !PT ;  /* 0x000000025d287209 */ /* 0x000fe40007810000 */
[----:B------:R-:W-:Y:S02]  /*8730*/  FMNMX3.FTZ R2, R3, R155, R145, !PT ;  /* 0x0000009b03027276 */ /* 0x000fe40007810091 */
[----:B------:R-:W-:Y:S01]  /*8740*/  FMNMX.FTZ R4, R166, R4, !PT ;  /* 0x00000004a6047209 */ /* 0x000fe20007810000 */
[----:B------:R-:W4:Y:S01]  /*8750*/  SHFL.BFLY PT, R3, R40, 0x2, 0x1f ;  /* 0x0c401f0028037f89 */ /* 0x000f2200000e0000 */
[----:B------:R-:W-:-:S02]  /*8760*/  FMNMX3.FTZ R0, R0, R158, R153, !PT ;  /* 0x0000009e00007276 */ /* 0x000fc40007810099 */
[----:B------:R-:W-:Y:S01]  /*8770*/  FMNMX3.FTZ R2, R2, R131, R175, !PT ;  /* 0x0000008302027276 */ /* 0x000fe200078100af */
[----:B------:R-:W5:Y:S01]  /*8780*/  SHFL.BFLY PT, R39, R4, 0x2, 0x1f ;  /* 0x0c401f0004277f89 */ /* 0x000f6200000e0000 */
[----:B------:R-:W-:Y:S02]  /*8790*/  FMNMX3.FTZ R0, R0, R136, R173, !PT ;  /* 0x0000008800007276 */ /* 0x000fe400078100ad */
[----:B------:R-:W-:Y:S02]  /*87a0*/  FMNMX3.FTZ R2, R2, R165, R159, !PT ;  /* 0x000000a502027276 */ /* 0x000fe4000781009f */
[----:B------:R-:W-:Y:S02]  /*87b0*/  FMNMX3.FTZ R0, R0, R162, R157, !PT ;  /* 0x000000a200007276 */ /* 0x000fe4000781009d */
[----:B------:R-:W-:Y:S02]  /*87c0*/  FMNMX3.FTZ R2, R2, R147, R174, !PT ;  /* 0x0000009302027276 */ /* 0x000fe400078100ae */
[----:B------:R-:W-:-:S02]  /*87d0*/  FMNMX.FTZ R0, R156, R0, !PT ;  /* 0x000000009c007209 */ /* 0x000fc40007810000 */
[----:B------:R-:W-:Y:S02]  /*87e0*/  FMNMX3.FTZ R2, R2, R171, R170, !PT ;  /* 0x000000ab02027276 */ /* 0x000fe400078100aa */
[----:B-1----:R-:W-:Y:S01]  /*87f0*/  SHF.L.U32 R9, R8, 0x5, RZ ;  /* 0x0000000508097819 */ /* 0x002fe200000006ff */
[----:B------:R-:W1:Y:S01]  /*8800*/  SHFL.BFLY PT, R37, R0, 0x2, 0x1f ;  /* 0x0c401f0000257f89 */ /* 0x000e6200000e0000 */
[----:B------:R-:W-:Y:S02]  /*8810*/  FMNMX3.FTZ R2, R2, R154, R181, !PT ;  /* 0x0000009a02027276 */ /* 0x000fe400078100b5 */
[----:B------:R-:W-:Y:S02]  /*8820*/  LOP3.LUT R9, R9, 0x120, RZ, 0xc0, !PT ;  /* 0x0000012009097812 */ /* 0x000fe400078ec0ff */
[----:B------:R-:W-:Y:S02]  /*8830*/  FMNMX3.FTZ R2, R2, R179, R177, !PT ;  /* 0x000000b302027276 */ /* 0x000fe400078100b1 */
[----:B----4-:R-:W-:-:S02]  /*8840*/  FMNMX.FTZ R40, R40, R3, !PT ;  /* 0x0000000328287209 */ /* 0x010fc40007810000 */
[----:B------:R-:W-:Y:S02]  /*8850*/  FMNMX.FTZ R2, R176, R2, !PT ;  /* 0x00000002b0027209 */ /* 0x000fe40007810000 */
[----:B-----5:R-:W-:Y:S02]  /*8860*/  FMNMX.FTZ R39, R4, R39, !PT ;  /* 0x0000002704277209 */ /* 0x020fe40007810000 */
[----:B------:R-:W4:Y:S04]  /*8870*/  SHFL.BFLY PT, R4, R40, 0x1, 0x1f ;  /* 0x0c201f0028047f89 */ /* 0x000f2800000e0000 */
[----:B--2---:R-:W2:Y:S04]  /*8880*/  SHFL.BFLY PT, R6, R2, 0x2, 0x1f ;  /* 0x0c401f0002067f89 */ /* 0x004ea800000e0000 */
[----:B------:R-:W5:Y:S01]  /*8890*/  SHFL.BFLY PT, R3, R39, 0x1, 0x1f ;  /* 0x0c201f0027037f89 */ /* 0x000f6200000e0000 */
[----:B-1----:R-:W-:-:S02]  /*88a0*/  FMNMX.FTZ R37, R0, R37, !PT ;  /* 0x0000002500257209 */ /* 0x002fc40007810000 */
[----:B------:R-:W-:Y:S02]  /*88b0*/  IADD3 R0, PT, PT, R9, R252, RZ ;  /* 0x000000fc09007210 */ /* 0x000fe40007ffe0ff */
[----:B------:R-:W-:Y:S01]  /*88c0*/  MOV R9, 0x20 ;  /* 0x0000002000097802 */ /* 0x000fe20000000f00 */
[----:B------:R-:W1:Y:S01]  /*88d0*/  SHFL.BFLY PT, R7, R37, 0x1, 0x1f ;  /* 0x0c201f0025077f89 */ /* 0x000e6200000e0000 */
[----:B------:R-:W-:Y:S02]  /*88e0*/  LEA R204, R0, UR4, 0x1 ;  /* 0x0000000400cc7c11 */ /* 0x000fe4000f8e08ff */
[----:B------:R-:W-:-:S03]  /*88f0*/  SEL R9, R9, 0xffffffe0, !P1 ;  /* 0xffffffe009097807 */ /* 0x000fc60004800000 */
[----:B------:R-:W-:Y:S01]  /*8900*/  LDSM.16.MT88.4 R24, [R204+0x4000] ;  /* 0x00400000cc18783b */ /* 0x000fe20000004200 */
[----:B------:R-:W-:Y:S02]  /*8910*/  IADD3 R36, PT, PT, R9, R204, RZ ;  /* 0x000000cc09247210 */ /* 0x000fe40007ffe0ff */
[----:B----4-:R-:W-:Y:S02]  /*8920*/  FMNMX.FTZ R40, R40, R4, !PT ;  /* 0x0000000428287209 */ /* 0x010fe40007810000 */
[----:B--2---:R-:W-:Y:S01]  /*8930*/  FMNMX.FTZ R4, R2, R6, !PT ;  /* 0x0000000602047209 */ /* 0x004fe20007810000 */
[----:B------:R-:W-:Y:S02]  /*8940*/  LDSM.16.MT88.4 R16, [R36+0x4000] ;  /* 0x004000002410783b */ /* 0x000fe40000004200 */
[C---:B---3--:R-:W-:Y:S01]  /*8950*/  FMUL.FTZ R2, R40.reuse, UR5 ;  /* 0x0000000528027c20 */ /* 0x048fe20008410000 */
[----:B------:R-:W-:Y:S02]  /*8960*/  FSETP.NEU.FTZ.AND P0, PT, R40, -INF , PT ;  /* 0xff8000002800780b */ /* 0x000fe40003f1d000 */
[----:B-----5:R-:W-:Y:S01]  /*8970*/  FMNMX.FTZ R39, R39, R3, !PT ;  /* 0x0000000327277209 */ /* 0x020fe20007810000 */
[----:B------:R-:W2:Y:S01]  /*8980*/  SHFL.BFLY PT, R8, R4, 0x1, 0x1f ;  /* 0x0c201f0004087f89 */ /* 0x000ea200000e0000 */
[----:B------:R-:W-:-:S02]  /*8990*/  FSEL R2, R2, RZ, P0 ;  /* 0x000000ff02027208 */ /* 0x000fc40000000000 */
[C---:B------:R-:W-:Y:S01]  /*89a0*/  FSETP.NEU.FTZ.AND P2, PT, R39.reuse, -INF , PT ;  /* 0xff8000002700780b */ /* 0x040fe20003f5d000 */
[----:B------:R-:W-:Y:S01]  /*89b0*/  FMUL.FTZ R3, R39, UR5 ;  /* 0x0000000527037c20 */ /* 0x000fe20008410000 */
[----:B-1----:R-:W-:Y:S01]  /*89c0*/  FMNMX.FTZ R37, R37, R7, !PT ;  /* 0x0000000725257209 */ /* 0x002fe20007810000 */
[----:B------:R-:W-:-:S03]  /*89d0*/  FFMA.FTZ R7, R44, UR5, -R2 ;  /* 0x000000052c077c23 */ /* 0x000fc60008010802 */
[----:B------:R-:W-:Y:S01]  /*89e0*/  FSEL R3, R3, RZ, P2 ;  /* 0x000000ff03037208 */ /* 0x000fe20001000000 */
[C---:B------:R-:W-:Y:S01]  /*89f0*/  FMUL.FTZ R0, R37.reuse, UR5 ;  /* 0x0000000525007c20 */ /* 0x040fe20008410000 */
[----:B------:R-:W-:Y:S01]  /*8a00*/  FSETP.NEU.FTZ.AND P0, PT, R37, -INF , PT ;  /* 0xff8000002500780b */ /* 0x000fe20003f1d000 */
[----:B------:R1:W-:Y:S02]  /*8a10*/  MUFU.EX2 R244, R7 ;  /* 0x0000000700f47308 */ /* 0x0003e40000000800 */
[----:B------:R-:W-:Y:S01]  /*8a20*/  FFMA.FTZ R6, R45, UR5, -R3 ;  /* 0x000000052d067c23 */ /* 0x000fe20008010803 */
[----:B------:R-:W-:-:S03]  /*8a30*/  FSEL R0, R0, RZ, P0 ;  /* 0x000000ff00007208 */ /* 0x000fc60000000000 */
[----:B------:R3:W-:Y:S02]  /*8a40*/  MUFU.EX2 R245, R6 ;  /* 0x0000000600f57308 */ /* 0x0007e40000000800 */
[--C-:B------:R-:W-:Y:S01]  /*8a50*/  FFMA.FTZ R20, R62, UR5, -R0.reuse ;  /* 0x000000053e147c23 */ /* 0x100fe20008010800 */
[----:B--2---:R-:W-:Y:S01]  /*8a60*/  FMNMX.FTZ R38, R4, R8, !PT ;  /* 0x0000000804267209 */ /* 0x004fe20007810000 */
[----:B------:R-:W-:Y:S02]  /*8a70*/  FFMA.FTZ R4, R43, UR5, -R0 ;  /* 0x000000052b047c23 */ /* 0x000fe40008010800 */
[----:B------:R-:W-:Y:S01]  /*8a80*/  MUFU.EX2 R233, R20 ;  /* 0x0000001400e97308 */ /* 0x000fe20000000800 */
[--C-:B-1----:R-:W-:Y:S01]  /*8a90*/  FFMA.FTZ R7, R28, UR5, -R2.reuse ;  /* 0x000000051c077c23 */ /* 0x102fe20008010802 */
[----:B------:R-:W-:Y:S02]  /*8aa0*/  FSETP.NEU.FTZ.AND P0, PT, R38, -INF , PT ;  /* 0xff8000002600780b */ /* 0x000fe40003f1d000 */
[----:B------:R1:W-:Y:S01]  /*8ab0*/  MUFU.EX2 R235, R4 ;  /* 0x0000000400eb7308 */ /* 0x0003e20000000800 */
[----:B---3--:R-:W-:-:S03]  /*8ac0*/  FFMA.FTZ R6, R41, UR5, -R2 ;  /* 0x0000000529067c23 */ /* 0x008fc60008010802 */
[----:B------:R2:W-:Y:S04]  /*8ad0*/  MUFU.EX2 R248, R7 ;  /* 0x0000000700f87308 */ /* 0x0005e80000000800 */
[----:B------:R3:W4:Y:S01]  /*8ae0*/  MUFU.EX2 R243, R6 ;  /* 0x0000000600f37308 */ /* 0x0007220000000800 */
[----:B-1----:R-:W-:-:S04]  /*8af0*/  FFMA.FTZ R4, R49, UR5, -R0 ;  /* 0x0000000531047c23 */ /* 0x002fc80008010800 */
[----:B------:R-:W-:Y:S01]  /*8b00*/  MUFU.EX2 R246, R4 ;  /* 0x0000000400f67308 */ /* 0x000fe20000000800 */
[----:B--2---:R-:W-:Y:S01]  /*8b10*/  FFMA.FTZ R7, R48, UR5, -R0 ;  /* 0x0000000530077c23 */ /* 0x004fe20008010800 */
[----:B---3--:R-:W-:-:S03]  /*8b20*/  FFMA.FTZ R6, R42, UR5, -R2 ;  /* 0x000000052a067c23 */ /* 0x008fc60008010802 */
[----:B------:R1:W2:Y:S01]  /*8b30*/  MUFU.EX2 R236, R7 ;  /* 0x0000000700ec7308 */ /* 0x0002a20000000800 */
[----:B----4-:R-:W-:-:S03]  /*8b40*/  F2FP.F16.F32.PACK_AB R8, R243, R244 ;  /* 0x000000f4f308723e */ /* 0x010fc600000000ff */
[----:B------:R3:W4:Y:S01]  /*8b50*/  MUFU.EX2 R249, R6 ;  /* 0x0000000600f97308 */ /* 0x0007220000000800 */
[----:B-1----:R-:W-:Y:S01]  /*8b60*/  FFMA.FTZ R7, R46, UR5, -R0 ;  /* 0x000000052e077c23 */ /* 0x002fe20008010800 */
[----:B--2---:R-:W-:Y:S01]  /*8b70*/  F2FP.F16.F32.PACK_AB R9, R235, R236 ;  /* 0x000000eceb09723e */ /* 0x004fe200000000ff */
[----:B---3--:R-:W-:Y:S02]  /*8b80*/  FMUL.FTZ R6, R38, UR5 ;  /* 0x0000000526067c20 */ /* 0x008fe40008410000 */
[----:B------:R1:W2:Y:S01]  /*8b90*/  MUFU.EX2 R241, R7 ;  /* 0x0000000700f17308 */ /* 0x0002a20000000800 */
[----:B----4-:R-:W-:Y:S02]  /*8ba0*/  F2FP.F16.F32.PACK_AB R10, R249, R248 ;  /* 0x000000f8f90a723e */ /* 0x010fe400000000ff */
[----:B------:R-:W-:Y:S01]  /*8bb0*/  FSEL R4, R6, RZ, P0 ;  /* 0x000000ff06047208 */ /* 0x000fe20000000000 */
[----:B------:R-:W-:-:S04]  /*8bc0*/  FFMA.FTZ R6, R50, UR5, -R3 ;  /* 0x0000000532067c23 */ /* 0x000fc80008010803 */
[----:B------:R3:W-:Y:S01]  /*8bd0*/  MUFU.EX2 R229, R6 ;  /* 0x0000000600e57308 */ /* 0x0007e20000000800 */
[----:B-1----:R-:W-:Y:S01]  /*8be0*/  FFMA.FTZ R7, R51, UR5, -R3 ;  /* 0x0000000533077c23 */ /* 0x002fe20008010803 */
[----:B--2---:R-:W-:-:S03]  /*8bf0*/  F2FP.F16.F32.PACK_AB R11, R246, R241 ;  /* 0x000000f1f60b723e */ /* 0x004fc600000000ff */
[----:B------:R1:W2:Y:S04]  /*8c00*/  MUFU.EX2 R228, R7 ;  /* 0x0000000700e47308 */ /* 0x0002a80000000800 */
[----:B------:R-:W-:Y:S01]  /*8c10*/  HMMA.16816.F32 R48, R8, R16, RZ ;  /* 0x000000100830723c */ /* 0x000fe200000018ff */
[----:B---3--:R-:W-:-:S04]  /*8c20*/  FFMA.FTZ R6, R61, UR5, -R4 ;  /* 0x000000053d067c23 */ /* 0x008fc80008010804 */
[----:B------:R3:W-:Y:S03]  /*8c30*/  MUFU.EX2 R227, R6 ;  /* 0x0000000600e37308 */ /* 0x0007e60000000800 */
[----:B------:R-:W-:Y:S01]  /*8c40*/  HMMA.16816.F32 R44, R8, R18, RZ ;  /* 0x00000012082c723c */ /* 0x000fe200000018ff */
[----:B-1----:R-:W-:Y:S01]  /*8c50*/  FFMA.FTZ R7, R53, UR5, -R3 ;  /* 0x0000000535077c23 */ /* 0x002fe20008010803 */
[----:B--2---:R-:W-:-:S03]  /*8c60*/  F2FP.F16.F32.PACK_AB R12, R228, R245 ;  /* 0x000000f5e40c723e */ /* 0x004fc600000000ff */
[----:B------:R1:W2:Y:S01]  /*8c70*/  MUFU.EX2 R238, R7 ;  /* 0x0000000700ee7308 */ /* 0x0002a20000000800 */
[----:B---3--:R-:W-:-:S04]  /*8c80*/  FFMA.FTZ R6, R54, UR5, -R4 ;  /* 0x0000000536067c23 */ /* 0x008fc80008010804 */
[----:B------:R3:W-:Y:S01]  /*8c90*/  MUFU.EX2 R230, R6 ;  /* 0x0000000600e67308 */ /* 0x0007e20000000800 */
[----:B-1----:R-:W-:Y:S01]  /*8ca0*/  FFMA.FTZ R7, R56, UR5, -R4 ;  /* 0x0000000538077c23 */ /* 0x002fe20008010804 */
[----:B--2---:R-:W-:Y:S01]  /*8cb0*/  F2FP.F16.F32.PACK_AB R14, R238, R229 ;  /* 0x000000e5ee0e723e */ /* 0x004fe200000000ff */
[----:B------:R-:W-:Y:S02]  /*8cc0*/  HMMA.16816.F32 R56, R8, R24, RZ ;  /* 0x000000180838723c */ /* 0x000fe400000018ff */
        /* <DEDUP_REMOVED lines=11> */
[----:B------:R-:W-:Y:S02]  /*8d80*/  LDSM.16.MT88.4 R32, [R36+0x4400] ;  /* 0x004400002420783b */ /* 0x000fe40000004200 */
[----:B------:R1:W2:Y:S04]  /*8d90*/  MUFU.EX2 R240, R7 ;  /* 0x0000000700f07308 */ /* 0x0002a80000000800 */
[----:B------:R-:W-:Y:S01]  /*8da0*/  HMMA.16816.F32 R68, R12, R26, RZ ;  /* 0x0000001a0c44723c */ /* 0x000fe200000018ff */
[----:B---3--:R-:W-:-:S04]  /*8db0*/  FFMA.FTZ R6, R60, UR5, -R0 ;  /* 0x000000053c067c23 */ /* 0x008fc80008010800 */
[----:B------:R3:W4:Y:S01]  /*8dc0*/  MUFU.EX2 R231, R6 ;  /* 0x0000000600e77308 */ /* 0x0007220000000800 */
[----:B-1----:R-:W-:Y:S01]  /*8dd0*/  FFMA.FTZ R7, R31, UR5, -R2 ;  /* 0x000000051f077c23 */ /* 0x002fe20008010802 */
[----:B--2---:R-:W-:Y:S01]  /*8de0*/  F2FP.F16.F32.PACK_AB R8, R240, R237 ;  /* 0x000000edf008723e */ /* 0x004fe200000000ff */
[----:B------:R-:W1:Y:S02]  /*8df0*/  LDSM.16.MT88.4 R28, [R204+0x4400] ;  /* 0x00440000cc1c783b */ /* 0x000e640000004200 */
[----:B------:R2:W5:Y:S01]  /*8e00*/  MUFU.EX2 R247, R7 ;  /* 0x0000000700f77308 */ /* 0x0005620000000800 */
[--C-:B---3--:R-:W-:Y:S01]  /*8e10*/  FFMA.FTZ R6, R63, UR5, -R0.reuse ;  /* 0x000000053f067c23 */ /* 0x108fe20008010800 */
[----:B----4-:R-:W-:Y:S01]  /*8e20*/  F2FP.F16.F32.PACK_AB R9, R233, R231 ;  /* 0x000000e7e909723e */ /* 0x010fe200000000ff */
[----:B------:R-:W-:Y:S02]  /*8e30*/  HMMA.16816.F32 R60, R12, R24, RZ ;  /* 0x000000180c3c723c */ /* 0x000fe400000018ff */
[----:B------:R3:W-:Y:S01]  /*8e40*/  MUFU.EX2 R239, R6 ;  /* 0x0000000600ef7308 */ /* 0x0007e20000000800 */
[----:B--2---:R-:W-:-:S05]  /*8e50*/  FFMA.FTZ R7, R64, UR5, -R0 ;  /* 0x0000000540077c23 */ /* 0x004fca0008010800 */
[----:B------:R-:W-:Y:S01]  /*8e60*/  HMMA.16816.F32 R24, R12, R18, RZ ;  /* 0x000000120c18723c */ /* 0x000fe200000018ff */
[----:B-----5:R-:W-:Y:S01]  /*8e70*/  F2FP.F16.F32.PACK_AB R10, R247, R242 ;  /* 0x000000f2f70a723e */ /* 0x020fe200000000ff */
[----:B------:R2:W4:Y:S01]  /*8e80*/  MUFU.EX2 R234, R7 ;  /* 0x0000000700ea7308 */ /* 0x0005220000000800 */
[----:B---3--:R-:W-:-:S05]  /*8e90*/  FFMA.FTZ R6, R91, UR5, -R3 ;  /* 0x000000055b067c23 */ /* 0x008fca0008010803 */
[----:B------:R-:W-:Y:S01]  /*8ea0*/  HMMA.16816.F32 R64, R12, R16, RZ ;  /* 0x000000100c40723c */ /* 0x000fe200000018ff */
[----:B------:R-:W-:Y:S01]  /*8eb0*/  FFMA.FTZ R12, R95, UR5, -R4 ;  /* 0x000000055f0c7c23 */ /* 0x000fe20008010804 */
[----:B------:R-:W-:Y:S01]  /*8ec0*/  LDSM.16.MT88.4 R16, [R36+0x4800] ;  /* 0x004800002410783b */ /* 0x000fe20000004200 */
[----:B------:R3:W-:Y:S04]  /*8ed0*/  MUFU.EX2 R222, R6 ;  /* 0x0000000600de7308 */ /* 0x0007e80000000800 */
[----:B------:R5:W-:Y:S01]  /*8ee0*/  MUFU.EX2 R208, R12 ;  /* 0x0000000c00d07308 */ /* 0x000be20000000800 */
[----:B--2---:R-:W-:Y:S01]  /*8ef0*/  FFMA.FTZ R7, R90, UR5, -R3 ;  /* 0x000000055a077c23 */ /* 0x004fe20008010803 */
[----:B----4-:R-:W-:-:S03]  /*8f00*/  F2FP.F16.F32.PACK_AB R11, R239, R234 ;  /* 0x000000eaef0b723e */ /* 0x010fc600000000ff */
[----:B------:R2:W4:Y:S04]  /*8f10*/  MUFU.EX2 R223, R7 ;  /* 0x0000000700df7308 */ /* 0x0005280000000800 */
[----:B-1----:R-:W-:Y:S01]  /*8f20*/  HMMA.16816.F32 R52, R8, R30, R52 ;  /* 0x0000001e0834723c */ /* 0x002fe20000001834 */
[----:B---3--:R-:W-:-:S04]  /*8f30*/  FFMA.FTZ R6, R79, UR5, -R3 ;  /* 0x000000054f067c23 */ /* 0x008fc80008010803 */
[----:B------:R1:W-:Y:S01]  /*8f40*/  MUFU.EX2 R224, R6 ;  /* 0x0000000600e07308 */ /* 0x0003e20000000800 */
[----:B-----5:R-:W-:Y:S02]  /*8f50*/  FFMA.FTZ R12, R98, UR5, -R0 ;  /* 0x00000005620c7c23 */ /* 0x020fe40008010800 */
[C---:B------:R-:W-:Y:S01]  /*8f60*/  HMMA.16816.F32 R76, R8.reuse, R28, R56 ;  /* 0x0000001c084c723c */ /* 0x040fe20000001838 */
[----:B--2---:R-:W-:Y:S01]  /*8f70*/  FFMA.FTZ R7, R72, UR5, -R3 ;  /* 0x0000000548077c23 */ /* 0x004fe20008010803 */
[----:B------:R2:W-:Y:S04]  /*8f80*/  MUFU.EX2 R203, R12 ;  /* 0x0000000c00cb7308 */ /* 0x0005e80000000800 */
[----:B------:R3:W5:Y:S02]  /*8f90*/  MUFU.EX2 R225, R7 ;  /* 0x0000000700e17308 */ /* 0x0007640000000800 */
[----:B------:R-:W-:Y:S01]  /*8fa0*/  HMMA.16816.F32 R72, R8, R32, R48 ;  /* 0x000000200848723c */ /* 0x000fe20000001830 */
[----:B-1----:R-:W-:-:S04]  /*8fb0*/  FFMA.FTZ R6, R97, UR5, -R4 ;  /* 0x0000000561067c23 */ /* 0x002fc80008010804 */
[----:B------:R1:W1:Y:S03]  /*8fc0*/  MUFU.EX2 R214, R6 ;  /* 0x0000000600d67308 */ /* 0x0002660000000800 */
[----:B------:R-:W-:Y:S01]  /*8fd0*/  HMMA.16816.F32 R44, R8, R34, R44 ;  /* 0x00000022082c723c */ /* 0x000fe2000000182c */
[----:B----4-:R-:W-:Y:S01]  /*8fe0*/  F2FP.F16.F32.PACK_AB R8, R223, R222 ;  /* 0x000000dedf08723e */ /* 0x010fe200000000ff */
[----:B--2---:R-:W-:Y:S01]  /*8ff0*/  FFMA.FTZ R12, R113, UR5, -R0 ;  /* 0x00000005710c7c23 */ /* 0x004fe20008010800 */
[--C-:B---3--:R-:W-:Y:S01]  /*9000*/  FFMA.FTZ R7, R94, UR5, -R4.reuse ;  /* 0x000000055e077c23 */ /* 0x108fe20008010804 */
[----:B-----5:R-:W-:Y:S02]  /*9010*/  F2FP.F16.F32.PACK_AB R10, R225, R224 ;  /* 0x000000e0e10a723e */ /* 0x020fe400000000ff */
[----:B------:R2:W-:Y:S04]  /*9020*/  MUFU.EX2 R186, R12 ;  /* 0x0000000c00ba7308 */ /* 0x0005e80000000800 */
[----:B------:R3:W-:Y:S01]  /*9030*/  MUFU.EX2 R215, R7 ;  /* 0x0000000700d77308 */ /* 0x0007e20000000800 */
[----:B-1----:R-:W-:Y:S01]  /*9040*/  FFMA.FTZ R6, R92, UR5, -R4 ;  /* 0x000000055c067c23 */ /* 0x002fe20008010804 */
[----:B------:R-:W-:-:S03]  /*9050*/  F2FP.F16.F32.PACK_AB R9, R208, R214 ;  /* 0x000000d6d009723e */ /* 0x000fc600000000ff */
[----:B------:R1:W4:Y:S01]  /*9060*/  MUFU.EX2 R218, R6 ;  /* 0x0000000600da7308 */ /* 0x0003220000000800 */
[----:B--2---:R-:W-:Y:S01]  /*9070*/  FFMA.FTZ R12, R120, UR5, -R0 ;  /* 0x00000005780c7c23 */ /* 0x004fe20008010800 */
[--C-:B---3--:R-:W-:Y:S02]  /*9080*/  FFMA.FTZ R7, R22, UR5, -R2.reuse ;  /* 0x0000000516077c23 */ /* 0x108fe40008010802 */
[----:B------:R-:W2:Y:S02]  /*9090*/  LDSM.16.MT88.4 R20, [R204+0x4800] ;  /* 0x00480000cc14783b */ /* 0x000ea40000004200 */
[----:B------:R3:W-:Y:S01]  /*90a0*/  MUFU.EX2 R216, R7 ;  /* 0x0000000700d87308 */ /* 0x0007e20000000800 */
[----:B-1----:R-:W-:Y:S01]  /*90b0*/  FFMA.FTZ R6, R88, UR5, -R2 ;  /* 0x0000000558067c23 */ /* 0x002fe20008010802 */
[----:B----4-:R-:W-:-:S03]  /*90c0*/  F2FP.F16.F32.PACK_AB R11, R218, R215 ;  /* 0x000000d7da0b723e */ /* 0x010fc600000000ff */
[----:B------:R1:W4:Y:S04]  /*90d0*/  MUFU.EX2 R220, R6 ;  /* 0x0000000600dc7308 */ /* 0x0003280000000800 */
[----:B------:R-:W-:Y:S01]  /*90e0*/  HMMA.16816.F32 R56, R8, R28, R60 ;  /* 0x0000001c0838723c */ /* 0x000fe2000000183c */
[----:B---3--:R-:W-:-:S04]  /*90f0*/  FFMA.FTZ R7, R81, UR5, -R2 ;  /* 0x0000000551077c23 */ /* 0x008fc80008010802 */
[----:B------:R3:W-:Y:S03]  /*9100*/  MUFU.EX2 R221, R7 ;  /* 0x0000000700dd7308 */ /* 0x0007e60000000800 */
[----:B------:R-:W-:Y:S01]  /*9110*/  HMMA.16816.F32 R60, R8, R32, R64 ;  /* 0x00000020083c723c */ /* 0x000fe20000001840 */
[----:B-1----:R-:W-:-:S04]  /*9120*/  FFMA.FTZ R6, R82, UR5, -R2 ;  /* 0x0000000552067c23 */ /* 0x002fc80008010802 */
[----:B------:R1:W5:Y:S03]  /*9130*/  MUFU.EX2 R219, R6 ;  /* 0x0000000600db7308 */ /* 0x0003660000000800 */
[----:B------:R-:W-:Y:S01]  /*9140*/  HMMA.16816.F32 R48, R8, R30, R68 ;  /* 0x0000001e0830723c */ /* 0x000fe20000001844 */
[----:B------:R-:W2:Y:S01]  /*9150*/  LDSM.16.MT88.4 R28, [R204+0x4c00] ;  /* 0x004c0000cc1c783b */ /* 0x000ea20000004200 */
[----:B---3--:R-:W-:-:S06]  /*9160*/  FFMA.FTZ R7, R86, UR5, -R0 ;  /* 0x0000000556077c23 */ /* 0x008fcc0008010800 */
[----:B------:R-:W-:Y:S01]  /*9170*/  HMMA.16816.F32 R32, R8, R34, R24 ;  /* 0x000000220820723c */ /* 0x000fe20000001818 */
[----:B------:R3:W-:Y:S01]  /*9180*/  MUFU.EX2 R206, R7 ;  /* 0x0000000700ce7308 */ /* 0x0007e20000000800 */
[----:B------:R-:W2:Y:S01]  /*9190*/  LDSM.16.MT88.4 R24, [R36+0x4c00] ;  /* 0x004c00002418783b */ /* 0x000ea20000004200 */
[----:B-1----:R-:W-:Y:S01]  /*91a0*/  FFMA.FTZ R6, R99, UR5, -R0 ;  /* 0x0000000563067c23 */ /* 0x002fe20008010800 */
[----:B----4-:R-:W-:Y:S02]  /*91b0*/  F2FP.F16.F32.PACK_AB R8, R216, R220 ;  /* 0x000000dcd808723e */ /* 0x010fe400000000ff */
[----:B-----5:R-:W-:Y:S01]  /*91c0*/  F2FP.F16.F32.PACK_AB R10, R221, R219 ;  /* 0x000000dbdd0a723e */ /* 0x020fe200000000ff */
[----:B------:R1:W4:Y:S01]  /*91d0*/  MUFU.EX2 R201, R6 ;  /* 0x0000000600c97308 */ /* 0x0003220000000800 */
[----:B---3--:R-:W-:-:S04]  /*91e0*/  FFMA.FTZ R7, R108, UR5, -R3 ;  /* 0x000000056c077c23 */ /* 0x008fc80008010803 */
[----:B------:R3:W-:Y:S01]  /*91f0*/  MUFU.EX2 R200, R7 ;  /* 0x0000000700c87308 */ /* 0x0007e20000000800 */
[----:B-1----:R-:W-:Y:S01]  /*9200*/  FFMA.FTZ R6, R84, UR5, -R0 ;  /* 0x0000000554067c23 */ /* 0x002fe20008010800 */
[----:B----4-:R-:W-:-:S03]  /*9210*/  F2FP.F16.F32.PACK_AB R9, R203, R201 ;  /* 0x000000c9cb09723e */ /* 0x010fc600000000ff */
[----:B------:R1:W4:Y:S01]  /*9220*/  MUFU.EX2 R202, R6 ;  /* 0x0000000600ca7308 */ /* 0x0003220000000800 */
[----:B---3--:R-:W-:-:S04]  /*9230*/  FFMA.FTZ R7, R104, UR5, -R3 ;  /* 0x0000000568077c23 */ /* 0x008fc80008010803 */
[----:B------:R3:W-:Y:S01]  /*9240*/  MUFU.EX2 R199, R7 ;  /* 0x0000000700c77308 */ /* 0x0007e20000000800 */
[----:B-1----:R-:W-:Y:S01]  /*9250*/  FFMA.FTZ R6, R109, UR5, -R3 ;  /* 0x000000056d067c23 */ /* 0x002fe20008010803 */
[----:B----4-:R-:W-:-:S03]  /*9260*/  F2FP.F16.F32.PACK_AB R11, R202, R206 ;  /* 0x000000ceca0b723e */ /* 0x010fc600000000ff */
[----:B------:R1:W4:Y:S04]  /*9270*/  MUFU.EX2 R197, R6 ;  /* 0x0000000600c57308 */ /* 0x0003280000000800 */
[----:B--2---:R-:W-:Y:S01]  /*9280*/  HMMA.16816.F32 R68, R8, R20, R76 ;  /* 0x000000140844723c */ /* 0x004fe2000000184c */
[----:B---3--:R-:W-:-:S04]  /*9290*/  FFMA.FTZ R7, R112, UR5, -R4 ;  /* 0x0000000570077c23 */ /* 0x008fc80008010804 */
[----:B------:R2:W-:Y:S03]  /*92a0*/  MUFU.EX2 R192, R7 ;  /* 0x0000000700c07308 */ /* 0x0005e60000000800 */
[----:B------:R-:W-:Y:S01]  /*92b0*/  HMMA.16816.F32 R52, R8, R22, R52 ;  /* 0x000000160834723c */ /* 0x000fe20000001834 */
[----:B-1----:R-:W-:-:S04]  /*92c0*/  FFMA.FTZ R6, R106, UR5, -R3 ;  /* 0x000000056a067c23 */ /* 0x002fc80008010803 */
[----:B------:R1:W3:Y:S03]  /*92d0*/  MUFU.EX2 R198, R6 ;  /* 0x0000000600c67308 */ /* 0x0002e60000000800 */
[C---:B------:R-:W-:Y:S01]  /*92e0*/  HMMA.16816.F32 R76, R8.reuse, R16, R72 ;  /* 0x00000010084c723c */ /* 0x040fe20000001848 */
[--C-:B--2---:R-:W-:Y:S02]  /*92f0*/  FFMA.FTZ R7, R110, UR5, -R4.reuse ;  /* 0x000000056e077c23 */ /* 0x104fe40008010804 */
[----:B------:R2:W-:Y:S05]  /*9300*/  MUFU.EX2 R110, R12 ;  /* 0x0000000c006e7308 */ /* 0x0005ea0000000800 */
[----:B------:R-:W-:Y:S01]  /*9310*/  HMMA.16816.F32 R44, R8, R18, R44 ;  /* 0x00000012082c723c */ /* 0x000fe2000000182c */
[----:B----4-:R-:W-:Y:S01]  /*9320*/  F2FP.F16.F32.PACK_AB R8, R200, R197 ;  /* 0x000000c5c808723e */ /* 0x010fe200000000ff */
[----:B-1----:R-:W-:Y:S01]  /*9330*/  FFMA.FTZ R6, R115, UR5, -R4 ;  /* 0x0000000573067c23 */ /* 0x002fe20008010804 */
[----:B------:R1:W-:Y:S01]  /*9340*/  MUFU.EX2 R191, R7 ;  /* 0x0000000700bf7308 */ /* 0x0003e20000000800 */
[----:B---3--:R-:W-:-:S03]  /*9350*/  F2FP.F16.F32.PACK_AB R10, R199, R198 ;  /* 0x000000c6c70a723e */ /* 0x008fc600000000ff */
[----:B------:R3:W4:Y:S01]  /*9360*/  MUFU.EX2 R189, R6 ;  /* 0x0000000600bd7308 */ /* 0x0007220000000800 */
[----:B--2---:R-:W-:-:S04]  /*9370*/  FFMA.FTZ R12, R129, UR5, -R0 ;  /* 0x00000005810c7c23 */ /* 0x004fc80008010800 */
[----:B------:R2:W-:Y:S01]  /*9380*/  MUFU.EX2 R91, R12 ;  /* 0x0000000c005b7308 */ /* 0x0005e20000000800 */
[----:B-1----:R-:W-:Y:S01]  /*9390*/  FFMA.FTZ R7, R96, UR5, -R2 ;  /* 0x0000000560077c23 */ /* 0x002fe20008010802 */
[----:B---3--:R-:W-:-:S03]  /*93a0*/  FFMA.FTZ R6, R111, UR5, -R4 ;  /* 0x000000056f067c23 */ /* 0x008fc60008010804 */
[----:B------:R1:W-:Y:S01]  /*93b0*/  MUFU.EX2 R196, R7 ;  /* 0x0000000700c47308 */ /* 0x0003e20000000800 */
[----:B----4-:R-:W-:-:S03]  /*93c0*/  F2FP.F16.F32.PACK_AB R9, R192, R189 ;  /* 0x000000bdc009723e */ /* 0x010fc600000000ff */
[----:B------:R3:W4:Y:S01]  /*93d0*/  MUFU.EX2 R194, R6 ;  /* 0x0000000600c27308 */ /* 0x0007220000000800 */
[----:B--2---:R-:W-:Y:S01]  /*93e0*/  FFMA.FTZ R12, R165, UR5, -R4 ;  /* 0x00000005a50c7c23 */ /* 0x004fe20008010804 */
[--C-:B-1----:R-:W-:Y:S01]  /*93f0*/  FFMA.FTZ R7, R80, UR5, -R2.reuse ;  /* 0x0000000550077c23 */ /* 0x102fe20008010802 */
[----:B---3--:R-:W-:-:S03]  /*9400*/  FFMA.FTZ R6, R105, UR5, -R2 ;  /* 0x0000000569067c23 */ /* 0x008fc60008010802 */
[----:B------:R1:W-:Y:S01]  /*9410*/  MUFU.EX2 R193, R7 ;  /* 0x0000000700c17308 */ /* 0x0003e20000000800 */
[----:B----4-:R-:W-:-:S03]  /*9420*/  F2FP.F16.F32.PACK_AB R11, R191, R194 ;  /* 0x000000c2bf0b723e */ /* 0x010fc600000000ff */
[----:B------:R2:W3:Y:S04]  /*9430*/  MUFU.EX2 R195, R6 ;  /* 0x0000000600c37308 */ /* 0x0004e80000000800 */
[----:B------:R-:W-:Y:S01]  /*9440*/  HMMA.16816.F32 R72, R8, R20, R56 ;  /* 0x000000140848723c */ /* 0x000fe20000001838 */
[----:B-1----:R-:W-:-:S07]  /*9450*/  FFMA.FTZ R7, R101, UR5, -R0 ;  /* 0x0000000565077c23 */ /* 0x002fce0008010800 */
[C---:B------:R-:W-:Y:S01]  /*9460*/  HMMA.16816.F32 R64, R8.reuse, R22, R48 ;  /* 0x000000160840723c */ /* 0x040fe20000001830 */
[----:B------:R-:W1:Y:S01]  /*9470*/  LDSM.16.MT88.4 R20, [R204+0x5000] ;  /* 0x00500000cc14783b */ /* 0x000e620000004200 */
[----:B--2---:R-:W-:Y:S01]  /*9480*/  FFMA.FTZ R6, R83, UR5, -R2 ;  /* 0x0000000553067c23 */ /* 0x004fe20008010802 */
[----:B------:R2:W-:Y:S04]  /*9490*/  MUFU.EX2 R187, R7 ;  /* 0x0000000700bb7308 */ /* 0x0005e80000000800 */
[----:B------:R4:W5:Y:S01]  /*94a0*/  MUFU.EX2 R190, R6 ;  /* 0x0000000600be7308 */ /* 0x0009620000000800 */
[C---:B------:R-:W-:Y:S08]  /*94b0*/  HMMA.16816.F32 R60, R8.reuse, R16, R60 ;  /* 0x00000010083c723c */ /* 0x040ff0000000183c */
[----:B------:R-:W-:Y:S01]  /*94c0*/  HMMA.16816.F32 R32, R8, R18, R32 ;  /* 0x000000120820723c */ /* 0x000fe20000001820 */
[----:B--2---:R-:W-:Y:S01]  /*94d0*/  FFMA.FTZ R7, R135, UR5, -R3 ;  /* 0x0000000587077c23 */ /* 0x004fe20008010803 */
[----:B------:R-:W2:Y:S01]  /*94e0*/  LDSM.16.MT88.4 R16, [R36+0x5000] ;  /* 0x005000002410783b */ /* 0x000ea20000004200 */
[----:B---3--:R-:W-:Y:S01]  /*94f0*/  F2FP.F16.F32.PACK_AB R8, R196, R195 ;  /* 0x000000c3c408723e */ /* 0x008fe200000000ff */
[----:B----4-:R-:W-:Y:S01]  /*9500*/  FFMA.FTZ R6, R114, UR5, -R0 ;  /* 0x0000000572067c23 */ /* 0x010fe20008010800 */
[----:B------:R3:W-:Y:S01]  /*9510*/  MUFU.EX2 R184, R7 ;  /* 0x0000000700b87308 */ /* 0x0007e20000000800 */
[----:B-----5:R-:W-:-:S03]  /*9520*/  F2FP.F16.F32.PACK_AB R10, R193, R190 ;  /* 0x000000bec10a723e */ /* 0x020fc600000000ff */
[----:B------:R4:W5:Y:S01]  /*9530*/  MUFU.EX2 R188, R6 ;  /* 0x0000000600bc7308 */ /* 0x0009620000000800 */
[----:B---3--:R-:W-:Y:S01]  /*9540*/  FFMA.FTZ R7, R121, UR5, -R3 ;  /* 0x0000000579077c23 */ /* 0x008fe20008010803 */
[----:B----4-:R-:W-:-:S03]  /*9550*/  FFMA.FTZ R6, R87, UR5, -R0 ;  /* 0x0000000557067c23 */ /* 0x010fc60008010800 */
[----:B------:R3:W-:Y:S01]  /*9560*/  MUFU.EX2 R183, R7 ;  /* 0x0000000700b77308 */ /* 0x0007e20000000800 */
[----:B-----5:R-:W-:-:S03]  /*9570*/  F2FP.F16.F32.PACK_AB R9, R186, R188 ;  /* 0x000000bcba09723e */ /* 0x020fc600000000ff */
[----:B------:R4:W5:Y:S01]  /*9580*/  MUFU.EX2 R185, R6 ;  /* 0x0000000600b97308 */ /* 0x0009620000000800 */
[----:B---3--:R-:W-:Y:S01]  /*9590*/  FFMA.FTZ R7, R142, UR5, -R4 ;  /* 0x000000058e077c23 */ /* 0x008fe20008010804 */
[----:B----4-:R-:W-:-:S03]  /*95a0*/  FFMA.FTZ R6, R138, UR5, -R3 ;  /* 0x000000058a067c23 */ /* 0x010fc60008010803 */
[----:B------:R3:W-:Y:S01]  /*95b0*/  MUFU.EX2 R115, R7 ;  /* 0x0000000700737308 */ /* 0x0007e20000000800 */
[----:B-----5:R-:W-:-:S03]  /*95c0*/  F2FP.F16.F32.PACK_AB R11, R185, R187 ;  /* 0x000000bbb90b723e */ /* 0x020fc600000000ff */
[----:B------:R4:W5:Y:S04]  /*95d0*/  MUFU.EX2 R182, R6 ;  /* 0x0000000600b67308 */ /* 0x0009680000000800 */
[----:B------:R-:W-:Y:S01]  /*95e0*/  HMMA.16816.F32 R48, R8, R30, R52 ;  /* 0x0000001e0830723c */ /* 0x000fe20000001834 */
[----:B---3--:R-:W-:-:S07]  /*95f0*/  FFMA.FTZ R7, R125, UR5, -R4 ;  /* 0x000000057d077c23 */ /* 0x008fce0008010804 */
[C---:B------:R-:W-:Y:S01]  /*9600*/  HMMA.16816.F32 R56, R8.reuse, R28, R68 ;  /* 0x0000001c0838723c */ /* 0x040fe20000001844 */
[----:B----4-:R-:W-:Y:S01]  /*9610*/  FFMA.FTZ R6, R126, UR5, -R3 ;  /* 0x000000057e067c23 */ /* 0x010fe20008010803 */
[----:B------:R3:W-:Y:S04]  /*9620*/  MUFU.EX2 R114, R7 ;  /* 0x0000000700727308 */ /* 0x0007e80000000800 */
[----:B------:R4:W1:Y:S02]  /*9630*/  MUFU.EX2 R135, R6 ;  /* 0x0000000600877308 */ /* 0x0008640000000800 */
[C---:B------:R-:W-:Y:S02]  /*9640*/  HMMA.16816.F32 R52, R8.reuse, R24, R76 ;  /* 0x000000180834723c */ /* 0x040fe4000000184c */
[----:B------:R2:W-:Y:S06]  /*9650*/  MUFU.EX2 R79, R12 ;  /* 0x0000000c004f7308 */ /* 0x0005ec0000000800 */
[----:B------:R-:W-:Y:S01]  /*9660*/  HMMA.16816.F32 R44, R8, R26, R44 ;  /* 0x0000001a082c723c */ /* 0x000fe2000000182c */
[----:B---3--:R-:W-:Y:S01]  /*9670*/  FFMA.FTZ R7, R102, UR5, -R2 ;  /* 0x0000000566077c23 */ /* 0x008fe20008010802 */
[----:B-----5:R-:W-:Y:S01]  /*9680*/  F2FP.F16.F32.PACK_AB R8, R184, R182 ;  /* 0x000000b6b808723e */ /* 0x020fe200000000ff */
[----:B----4-:R-:W-:Y:S01]  /*9690*/  FFMA.FTZ R6, R151, UR5, -R4 ;  /* 0x0000000597067c23 */ /* 0x010fe20008010804 */
[----:B-1----:R-:W-:-:S03]  /*96a0*/  F2FP.F16.F32.PACK_AB R10, R183, R135 ;  /* 0x00000087b70a723e */ /* 0x002fc600000000ff */
[----:B------:R1:W3:Y:S01]  /*96b0*/  MUFU.EX2 R126, R6 ;  /* 0x00000006007e7308 */ /* 0x0002e20000000800 */
[----:B--2---:R-:W-:Y:S01]  /*96c0*/  LDSM.16.MT88.4 R12, [R204+0x5800] ;  /* 0x00580000cc0c783b */ /* 0x004fe20000004200 */
[----:B-1----:R-:W-:Y:S01]  /*96d0*/  FFMA.FTZ R6, R133, UR5, -R4 ;  /* 0x0000000585067c23 */ /* 0x002fe20008010804 */
[----:B---3--:R-:W-:Y:S01]  /*96e0*/  F2FP.F16.F32.PACK_AB R9, R115, R126 ;  /* 0x0000007e7309723e */ /* 0x008fe200000000ff */
[----:B------:R1:W-:Y:S04]  /*96f0*/  MUFU.EX2 R133, R7 ;  /* 0x0000000700857308 */ /* 0x0003e80000000800 */
[----:B------:R2:W3:Y:S01]  /*9700*/  MUFU.EX2 R121, R6 ;  /* 0x0000000600797308 */ /* 0x0004e20000000800 */
[--C-:B-1----:R-:W-:Y:S01]  /*9710*/  FFMA.FTZ R7, R85, UR5, -R2.reuse ;  /* 0x0000000555077c23 */ /* 0x102fe20008010802 */
[----:B--2---:R-:W-:Y:S01]  /*9720*/  FFMA.FTZ R6, R117, UR5, -R2 ;  /* 0x0000000575067c23 */ /* 0x004fe20008010802 */
[----:B---3--:R-:W-:-:S02]  /*9730*/  F2FP.F16.F32.PACK_AB R11, R114, R121 ;  /* 0x00000079720b723e */ /* 0x008fc400000000ff */
[----:B------:R1:W-:Y:S04]  /*9740*/  MUFU.EX2 R117, R7 ;  /* 0x0000000700757308 */ /* 0x0003e80000000800 */
[----:B------:R2:W3:Y:S01]  /*9750*/  MUFU.EX2 R125, R6 ;  /* 0x00000006007d7308 */ /* 0x0004e20000000800 */
        /* <DEDUP_REMOVED lines=32> */
[C---:B------:R-:W-:Y:S08]  /*9960*/  HMMA.16816.F32 R52, R8.reuse, R16, R52 ;  /* 0x000000100834723c */ /* 0x040ff00000001834 */
[----:B------:R-:W-:Y:S01]  /*9970*/  HMMA.16816.F32 R44, R8, R18, R44 ;  /* 0x00000012082c723c */ /* 0x000fe2000000182c */
[----:B---3--:R-:W-:Y:S01]  /*9980*/  FFMA.FTZ R7, R119, UR5, -R2 ;  /* 0x0000000577077c23 */ /* 0x008fe20008010802 */
[----:B-----5:R-:W-:Y:S01]  /*9990*/  F2FP.F16.F32.PACK_AB R8, R108, R105 ;  /* 0x000000696c08723e */ /* 0x020fe200000000ff */
[----:B----4-:R-:W-:-:S02]  /*99a0*/  FFMA.FTZ R6, R168, UR5, -R4 ;  /* 0x00000005a8067c23 */ /* 0x010fc40008010804 */
[----:B------:R3:W-:Y:S01]  /*99b0*/  MUFU.EX2 R102, R7 ;  /* 0x0000000700667308 */ /* 0x0007e20000000800 */
[----:B-1----:R-:W-:-:S03]  /*99c0*/  F2FP.F16.F32.PACK_AB R10, R106, R104 ;  /* 0x000000686a0a723e */ /* 0x002fc600000000ff */
[----:B------:R1:W4:Y:S01]  /*99d0*/  MUFU.EX2 R100, R6 ;  /* 0x0000000600647308 */ /* 0x0003220000000800 */
[----:B---3--:R-:W-:Y:S01]  /*99e0*/  FFMA.FTZ R7, R103, UR5, -R2 ;  /* 0x0000000567077c23 */ /* 0x008fe20008010802 */
[----:B-1----:R-:W-:-:S03]  /*99f0*/  FFMA.FTZ R6, R145, UR5, -R4 ;  /* 0x0000000591067c23 */ /* 0x002fc60008010804 */
[----:B------:R1:W-:Y:S01]  /*9a00*/  MUFU.EX2 R98, R7 ;  /* 0x0000000700627308 */ /* 0x0003e20000000800 */
[----:B----4-:R-:W-:-:S03]  /*9a10*/  F2FP.F16.F32.PACK_AB R9, R97, R100 ;  /* 0x000000646109723e */ /* 0x010fc600000000ff */
[----:B------:R3:W4:Y:S01]  /*9a20*/  MUFU.EX2 R99, R6 ;  /* 0x0000000600637308 */ /* 0x0007220000000800 */
[----:B-1----:R-:W-:Y:S01]  /*9a30*/  FFMA.FTZ R7, R124, UR5, -R0 ;  /* 0x000000057c077c23 */ /* 0x002fe20008010800 */
[----:B---3--:R-:W-:-:S03]  /*9a40*/  FFMA.FTZ R6, R122, UR5, -R2 ;  /* 0x000000057a067c23 */ /* 0x008fc60008010802 */
[----:B------:R1:W-:Y:S01]  /*9a50*/  MUFU.EX2 R92, R7 ;  /* 0x00000007005c7308 */ /* 0x0003e20000000800 */
[----:B----4-:R-:W-:-:S03]  /*9a60*/  F2FP.F16.F32.PACK_AB R11, R96, R99 ;  /* 0x00000063600b723e */ /* 0x010fc600000000ff */
[----:B------:R3:W4:Y:S04]  /*9a70*/  MUFU.EX2 R101, R6 ;  /* 0x0000000600657308 */ /* 0x0007280000000800 */
[----:B------:R-:W-:Y:S01]  /*9a80*/  HMMA.16816.F32 R72, R8, R20, R72 ;  /* 0x000000140848723c */ /* 0x000fe20000001848 */
[----:B-1----:R-:W-:-:S07]  /*9a90*/  FFMA.FTZ R7, R161, UR5, -R3 ;  /* 0x00000005a1077c23 */ /* 0x002fce0008010803 */
[C---:B------:R-:W-:Y:S01]  /*9aa0*/  HMMA.16816.F32 R68, R8.reuse, R22, R64 ;  /* 0x000000160844723c */ /* 0x040fe20000001840 */
[----:B---3--:R-:W-:Y:S01]  /*9ab0*/  FFMA.FTZ R6, R107, UR5, -R2 ;  /* 0x000000056b067c23 */ /* 0x008fe20008010802 */
[----:B------:R1:W-:Y:S04]  /*9ac0*/  MUFU.EX2 R89, R7 ;  /* 0x0000000700597308 */ /* 0x0003e80000000800 */
[----:B------:R3:W5:Y:S02]  /*9ad0*/  MUFU.EX2 R95, R6 ;  /* 0x00000006005f7308 */ /* 0x0007640000000800 */
[C---:B------:R-:W-:Y:S08]  /*9ae0*/  HMMA.16816.F32 R64, R8.reuse, R16, R60 ;  /* 0x000000100840723c */ /* 0x040ff0000000183c */
[----:B------:R-:W-:Y:S01]  /*9af0*/  HMMA.16816.F32 R60, R8, R18, R32 ;  /* 0x00000012083c723c */ /* 0x000fe20000001820 */
[----:B-1----:R-:W-:Y:S01]  /*9b00*/  FFMA.FTZ R7, R141, UR5, -R3 ;  /* 0x000000058d077c23 */ /* 0x002fe20008010803 */
[----:B----4-:R-:W-:Y:S01]  /*9b10*/  F2FP.F16.F32.PACK_AB R8, R102, R101 ;  /* 0x000000656608723e */ /* 0x010fe200000000ff */
[----:B------:R-:W1:Y:S01]  /*9b20*/  LDSM.16.MT88.4 R16, [R36+0x5800] ;  /* 0x005800002410783b */ /* 0x000e620000004200 */
[----:B---3--:R-:W-:Y:S01]  /*9b30*/  FFMA.FTZ R6, R140, UR5, -R0 ;  /* 0x000000058c067c23 */ /* 0x008fe20008010800 */
        /* <DEDUP_REMOVED lines=8> */
[--C-:B---3--:R-:W-:Y:S01]  /*9bc0*/  FFMA.FTZ R7, R139, UR5, -R3.reuse ;  /* 0x000000058b077c23 */ /* 0x108fe20008010803 */
[--C-:B----4-:R-:W-:Y:S01]  /*9bd0*/  FFMA.FTZ R6, R169, UR5, -R3.reuse ;  /* 0x00000005a9067c23 */ /* 0x110fe20008010803 */
[----:B-----5:R-:W-:Y:S02]  /*9be0*/  F2FP.F16.F32.PACK_AB R11, R90, R92 ;  /* 0x0000005c5a0b723e */ /* 0x020fe400000000ff */
[----:B------:R3:W-:Y:S04]  /*9bf0*/  MUFU.EX2 R80, R7 ;  /* 0x0000000700507308 */ /* 0x0007e80000000800 */
[----:B------:R4:W5:Y:S01]  /*9c00*/  MUFU.EX2 R87, R6 ;  /* 0x0000000600577308 */ /* 0x0009620000000800 */
[----:B------:R-:W-:Y:S01]  /*9c10*/  HMMA.16816.F32 R56, R8, R28, R56 ;  /* 0x0000001c0838723c */ /* 0x000fe20000001838 */
[----:B---3--:R-:W-:-:S07]  /*9c20*/  FFMA.FTZ R7, R130, UR5, -R3 ;  /* 0x0000000582077c23 */ /* 0x008fce0008010803 */
[C---:B------:R-:W-:Y:S01]  /*9c30*/  HMMA.16816.F32 R48, R8.reuse, R30, R48 ;  /* 0x0000001e0830723c */ /* 0x040fe20000001830 */
[----:B----4-:R-:W-:Y:S01]  /*9c40*/  FFMA.FTZ R6, R150, UR5, -R3 ;  /* 0x0000000596067c23 */ /* 0x010fe20008010803 */
[----:B------:R3:W-:Y:S04]  /*9c50*/  MUFU.EX2 R85, R7 ;  /* 0x0000000700557308 */ /* 0x0007e80000000800 */
[----:B------:R4:W1:Y:S02]  /*9c60*/  MUFU.EX2 R86, R6 ;  /* 0x0000000600567308 */ /* 0x0008640000000800 */
[C---:B--2---:R-:W-:Y:S08]  /*9c70*/  HMMA.16816.F32 R52, R8.reuse, R24, R52 ;  /* 0x000000180834723c */ /* 0x044ff00000001834 */
[----:B------:R-:W-:Y:S01]  /*9c80*/  HMMA.16816.F32 R20, R8, R26, R44 ;  /* 0x0000001a0814723c */ /* 0x000fe2000000182c */
[----:B---3--:R-:W-:Y:S01]  /*9c90*/  FFMA.FTZ R7, R146, UR5, -R2 ;  /* 0x0000000592077c23 */ /* 0x008fe20008010802 */
[----:B-----5:R-:W-:Y:S01]  /*9ca0*/  F2FP.F16.F32.PACK_AB R8, R89, R87 ;  /* 0x000000575908723e */ /* 0x020fe200000000ff */
[----:B----4-:R-:W-:Y:S01]  /*9cb0*/  FFMA.FTZ R6, R175, UR5, -R4 ;  /* 0x00000005af067c23 */ /* 0x010fe20008010804 */
[----:B-1----:R-:W-:Y:S01]  /*9cc0*/  F2FP.F16.F32.PACK_AB R10, R88, R86 ;  /* 0x00000056580a723e */ /* 0x002fe200000000ff */
[----:B------:R1:W-:Y:S04]  /*9cd0*/  MUFU.EX2 R76, R7 ;  /* 0x00000007004c7308 */ /* 0x0003e80000000800 */
[----:B------:R2:W3:Y:S01]  /*9ce0*/  MUFU.EX2 R82, R6 ;  /* 0x0000000600527308 */ /* 0x0004e20000000800 */
[----:B-1----:R-:W-:Y:S01]  /*9cf0*/  FFMA.FTZ R7, R143, UR5, -R2 ;  /* 0x000000058f077c23 */ /* 0x002fe20008010802 */
[----:B--2---:R-:W-:Y:S01]  /*9d00*/  FFMA.FTZ R6, R147, UR5, -R4 ;  /* 0x0000000593067c23 */ /* 0x004fe20008010804 */
[----:B---3--:R-:W-:-:S03]  /*9d10*/  F2FP.F16.F32.PACK_AB R9, R79, R82 ;  /* 0x000000524f09723e */ /* 0x008fc600000000ff */
[----:B------:R1:W2:Y:S02]  /*9d20*/  MUFU.EX2 R84, R6 ;  /* 0x0000000600547308 */ /* 0x0002a40000000800 */
[----:B-1----:R-:W-:Y:S01]  /*9d30*/  FFMA.FTZ R6, R134, UR5, -R3 ;  /* 0x0000000586067c23 */ /* 0x002fe20008010803 */
[----:B--2---:R-:W-:-:S03]  /*9d40*/  F2FP.F16.F32.PACK_AB R11, R84, R81 ;  /* 0x00000051540b723e */ /* 0x004fc600000000ff */
[----:B------:R1:W-:Y:S04]  /*9d50*/  MUFU.EX2 R83, R6 ;  /* 0x0000000600537308 */ /* 0x0003e80000000800 */
[C---:B------:R-:W-:Y:S01]  /*9d60*/  HMMA.16816.F32 R32, R8.reuse, R28, R72 ;  /* 0x0000001c0820723c */ /* 0x040fe20000001848 */
[----:B------:R2:W-:Y:S07]  /*9d70*/  MUFU.EX2 R73, R7 ;  /* 0x0000000700497308 */ /* 0x0005ee0000000800 */
[----:B------:R-:W-:Y:S01]  /*9d80*/  HMMA.16816.F32 R28, R8, R30, R68 ;  /* 0x0000001e081c723c */ /* 0x000fe20000001844 */
[----:B-1----:R-:W-:-:S04]  /*9d90*/  FFMA.FTZ R6, R123, UR5, -R3 ;  /* 0x000000057b067c23 */ /* 0x002fc80008010803 */
[----:B------:R1:W-:Y:S01]  /*9da0*/  MUFU.EX2 R78, R6 ;  /* 0x00000006004e7308 */ /* 0x0003e20000000800 */
[----:B--2---:R-:W-:Y:S02]  /*9db0*/  FFMA.FTZ R7, R164, UR5, -R0 ;  /* 0x00000005a4077c23 */ /* 0x004fe40008010800 */
[C---:B------:R-:W-:Y:S02]  /*9dc0*/  HMMA.16816.F32 R44, R8.reuse, R24, R64 ;  /* 0x00000018082c723c */ /* 0x040fe40000001840 */
[----:B------:R2:W-:Y:S06]  /*9dd0*/  MUFU.EX2 R72, R7 ;  /* 0x0000000700487308 */ /* 0x0005ec0000000800 */
[----:B------:R-:W-:Y:S01]  /*9de0*/  HMMA.16816.F32 R24, R8, R26, R60 ;  /* 0x0000001a0818723c */ /* 0x000fe2000000183c */
[----:B-1----:R-:W-:-:S04]  /*9df0*/  FFMA.FTZ R6, R144, UR5, -R2 ;  /* 0x0000000590067c23 */ /* 0x002fc80008010802 */
[----:B------:R1:W3:Y:S01]  /*9e00*/  MUFU.EX2 R77, R6 ;  /* 0x00000006004d7308 */ /* 0x0002e20000000800 */
[----:B--2---:R-:W-:-:S04]  /*9e10*/  FFMA.FTZ R7, R153, UR5, -R0 ;  /* 0x0000000599077c23 */ /* 0x004fc80008010800 */
[----:B------:R2:W-:Y:S01]  /*9e20*/  MUFU.EX2 R69, R7 ;  /* 0x0000000700457308 */ /* 0x0005e20000000800 */
[----:B-1----:R-:W-:Y:S01]  /*9e30*/  FFMA.FTZ R6, R137, UR5, -R2 ;  /* 0x0000000589067c23 */ /* 0x002fe20008010802 */
[----:B---3--:R-:W-:-:S03]  /*9e40*/  F2FP.F16.F32.PACK_AB R8, R77, R76 ;  /* 0x0000004c4d08723e */ /* 0x008fc600000000ff */
        /* <DEDUP_REMOVED lines=11> */
[----:B--2---:R-:W-:Y:S02]  /*9f00*/  FFMA.FTZ R7, R148, UR5, -R2 ;  /* 0x0000000594077c23 */ /* 0x004fe40008010802 */
[----:B------:R-:W2:Y:S01]  /*9f10*/  LDSM.16.MT88.4 R148, [R204+0x5c00] ;  /* 0x005c0000cc94783b */ /* 0x000ea20000004200 */
[----:B-1----:R-:W-:Y:S01]  /*9f20*/  FFMA.FTZ R6, R171, UR5, -R4 ;  /* 0x00000005ab067c23 */ /* 0x002fe20008010804 */
[----:B---3--:R-:W-:-:S03]  /*9f30*/  F2FP.F16.F32.PACK_AB R11, R70, R69 ;  /* 0x00000045460b723e */ /* 0x008fc600000000ff */
[----:B------:R1:W3:Y:S04]  /*9f40*/  MUFU.EX2 R65, R6 ;  /* 0x0000000600417308 */ /* 0x0002e80000000800 */
[C---:B------:R-:W-:Y:S08]  /*9f50*/  HMMA.16816.F32 R140, R8.reuse, R12, R56 ;  /* 0x0000000c088c723c */ /* 0x040ff00000001838 */
[----:B------:R-:W-:Y:S01]  /*9f60*/  HMMA.16816.F32 R144, R8, R14, R48 ;  /* 0x0000000e0890723c */ /* 0x000fe20000001830 */
[----:B------:R4:W-:Y:S01]  /*9f70*/  MUFU.EX2 R50, R7 ;  /* 0x0000000700327308 */ /* 0x0009e20000000800 */
[----:B-1----:R-:W-:-:S04]  /*9f80*/  FFMA.FTZ R6, R154, UR5, -R4 ;  /* 0x000000059a067c23 */ /* 0x002fc80008010804 */
[----:B------:R1:W5:Y:S02]  /*9f90*/  MUFU.EX2 R60, R6 ;  /* 0x00000006003c7308 */ /* 0x0003640000000800 */
[----:B------:R-:W-:Y:S01]  /*9fa0*/  HMMA.16816.F32 R52, R8, R16, R52 ;  /* 0x000000100834723c */ /* 0x000fe20000001834 */
[----:B----4-:R-:W-:-:S07]  /*9fb0*/  FADD.FTZ R7, R236, R235 ;  /* 0x000000ebec077221 */ /* 0x010fce0000010000 */
[----:B------:R-:W-:Y:S01]  /*9fc0*/  HMMA.16816.F32 R20, R8, R18, R20 ;  /* 0x000000120814723c */ /* 0x000fe20000001814 */
[----:B------:R-:W-:Y:S02]  /*9fd0*/  F2FP.F16.F32.PACK_AB R8, R83, R80 ;  /* 0x000000505308723e */ /* 0x000fe400000000ff */
[----:B---3--:R-:W-:Y:S01]  /*9fe0*/  F2FP.F16.F32.PACK_AB R9, R65, R64 ;  /* 0x000000404109723e */ /* 0x008fe200000000ff */
[----:B-1----:R-:W-:Y:S01]  /*9ff0*/  FFMA.FTZ R6, R163, UR5, -R2 ;  /* 0x00000005a3067c23 */ /* 0x002fe20008010802 */
[----:B------:R-:W-:Y:S01]  /*a000*/  F2FP.F16.F32.PACK_AB R10, R78, R85 ;  /* 0x000000554e0a723e */ /* 0x000fe200000000ff */
[----:B------:R-:W-:Y:S01]  /*a010*/  FADD.FTZ R7, R241, R7 ;  /* 0x00000007f1077221 */ /* 0x000fe20000010000 */
[----:B-----5:R-:W-:Y:S01]  /*a020*/  F2FP.F16.F32.PACK_AB R11, R60, R66 ;  /* 0x000000423c0b723e */ /* 0x020fe200000000ff */
[----:B------:R1:W3:Y:S02]  /*a030*/  MUFU.EX2 R56, R6 ;  /* 0x0000000600387308 */ /* 0x0002e40000000800 */
[----:B------:R-:W-:-:S04]  /*a040*/  FADD.FTZ R7, R246, R7 ;  /* 0x00000007f6077221 */ /* 0x000fc80000010000 */
[----:B------:R-:W-:Y:S01]  /*a050*/  HMMA.16816.F32 R32, R8, R12, R32 ;  /* 0x0000000c0820723c */ /* 0x000fe20000001820 */
[----:B------:R-:W-:Y:S01]  /*a060*/  FADD.FTZ R7, R231, R7 ;  /* 0x00000007e7077221 */ /* 0x000fe20000010000 */
[--C-:B-1----:R-:W-:Y:S01]  /*a070*/  FFMA.FTZ R6, R152, UR5, -R2.reuse ;  /* 0x0000000598067c23 */ /* 0x102fe20008010802 */
[----:B------:R-:W-:-:S05]  /*a080*/  FFMA.FTZ R2, R93, UR5, -R2 ;  /* 0x000000055d027c23 */ /* 0x000fca0008010802 */
[----:B------:R-:W-:Y:S01]  /*a090*/  HMMA.16816.F32 R28, R8, R14, R28 ;  /* 0x0000000e081c723c */ /* 0x000fe2000000181c */
[----:B------:R1:W4:Y:S01]  /*a0a0*/  LDSM.16.MT88.4 R12, [R36+0x5c00] ;  /* 0x005c0000240c783b */ /* 0x0003220000004200 */
[----:B------:R5:W-:Y:S01]  /*a0b0*/  MUFU.EX2 R51, R6 ;  /* 0x0000000600337308 */ /* 0x000be20000000800 */
[----:B---3--:R-:W-:-:S03]  /*a0c0*/  F2FP.F16.F32.PACK_AB R160, R50, R56 ;  /* 0x0000003832a0723e */ /* 0x008fc600000000ff */
[----:B------:R3:W2:Y:S02]  /*a0d0*/  MUFU.EX2 R57, R2 ;  /* 0x0000000200397308 */ /* 0x0006a40000000800 */
[----:B------:R-:W-:Y:S01]  /*a0e0*/  HMMA.16816.F32 R44, R8, R16, R44 ;  /* 0x00000010082c723c */ /* 0x000fe2000000182c */
[----:B-----5:R-:W-:-:S07]  /*a0f0*/  FFMA.FTZ R6, R173, UR5, -R0 ;  /* 0x00000005ad067c23 */ /* 0x020fce0008010800 */
[----:B------:R-:W-:Y:S01]  /*a100*/  HMMA.16816.F32 R24, R8, R18, R24 ;  /* 0x000000120818723c */ /* 0x000fe20000001818 */
[----:B------:R5:W-:Y:S01]  /*a110*/  MUFU.EX2 R42, R6 ;  /* 0x00000006002a7308 */ /* 0x000be20000000800 */
[----:B---3--:R-:W-:Y:S01]  /*a120*/  FFMA.FTZ R2, R162, UR5, -R0 ;  /* 0x00000005a2027c23 */ /* 0x008fe20008010800 */
[----:B--2---:R-:W-:-:S03]  /*a130*/  F2FP.F16.F32.PACK_AB R162, R57, R51 ;  /* 0x0000003339a2723e */ /* 0x004fc600000000ff */
[----:B------:R2:W3:Y:S01]  /*a140*/  MUFU.EX2 R48, R2 ;  /* 0x0000000200307308 */ /* 0x0004e20000000800 */
[--C-:B-----5:R-:W-:Y:S01]  /*a150*/  FFMA.FTZ R6, R157, UR5, -R0.reuse ;  /* 0x000000059d067c23 */ /* 0x120fe20008010800 */
[----:B------:R-:W-:-:S03]  /*a160*/  FFMA.FTZ R0, R156, UR5, -R0 ;  /* 0x000000059c007c23 */ /* 0x000fc60008010800 */
[----:B------:R-:W-:Y:S01]  /*a170*/  MUFU.EX2 R49, R6 ;  /* 0x0000000600317308 */ /* 0x000fe20000000800 */
[--C-:B--2---:R-:W-:Y:S01]  /*a180*/  FFMA.FTZ R2, R178, UR5, -R3.reuse ;  /* 0x00000005b2027c23 */ /* 0x104fe20008010803 */
[----:B---3--:R-:W-:Y:S02]  /*a190*/  F2FP.F16.F32.PACK_AB R161, R48, R42 ;  /* 0x0000002a30a1723e */ /* 0x008fe400000000ff */
[----:B------:R2:W3:Y:S04]  /*a1a0*/  MUFU.EX2 R43, R0 ;  /* 0x00000000002b7308 */ /* 0x0004e80000000800 */
[----:B------:R5:W-:Y:S01]  /*a1b0*/  MUFU.EX2 R41, R2 ;  /* 0x0000000200297308 */ /* 0x000be20000000800 */
[----:B--2---:R-:W-:Y:S01]  /*a1c0*/  FFMA.FTZ R0, R180, UR5, -R3 ;  /* 0x00000005b4007c23 */ /* 0x004fe20008010803 */
[----:B---3--:R-:W-:-:S03]  /*a1d0*/  F2FP.F16.F32.PACK_AB R163, R43, R49 ;  /* 0x000000312ba3723e */ /* 0x008fc600000000ff */
[----:B-1----:R1:W2:Y:S01]  /*a1e0*/  MUFU.EX2 R36, R0 ;  /* 0x0000000000247308 */ /* 0x0022a20000000800 */
[----:B-----5:R-:W-:-:S03]  /*a1f0*/  FFMA.FTZ R2, R179, UR5, -R4 ;  /* 0x00000005b3027c23 */ /* 0x020fc60008010804 */
[C---:B------:R-:W-:Y:S01]  /*a200*/  HMMA.16816.F32 R140, R160.reuse, R148, R140 ;  /* 0x00000094a08c723c */ /* 0x040fe2000000188c */
[----:B------:R3:W-:Y:S07]  /*a210*/  MUFU.EX2 R9, R2 ;  /* 0x0000000200097308 */ /* 0x0007ee0000000800 */
[----:B------:R-:W-:Y:S01]  /*a220*/  HMMA.16816.F32 R144, R160, R150, R144 ;  /* 0x00000096a090723c */ /* 0x000fe20000001890 */
[--C-:B-1----:R-:W-:Y:S01]  /*a230*/  FFMA.FTZ R0, R167, UR5, -R3.reuse ;  /* 0x00000005a7007c23 */ /* 0x102fe20008010803 */
[----:B------:R-:W-:Y:S01]  /*a240*/  FFMA.FTZ R3, R166, UR5, -R3 ;  /* 0x00000005a6037c23 */ /* 0x000fe20008010803 */
[----:B--2---:R-:W-:-:S02]  /*a250*/  F2FP.F16.F32.PACK_AB R164, R41, R36 ;  /* 0x0000002429a4723e */ /* 0x004fc400000000ff */
[----:B------:R1:W-:Y:S01]  /*a260*/  MUFU.EX2 R17, R0 ;  /* 0x0000000000117308 */ /* 0x0003e20000000800 */
[--C-:B---3--:R-:W-:Y:S02]  /*a270*/  FFMA.FTZ R2, R176, UR5, -R4.reuse ;  /* 0x00000005b0027c23 */ /* 0x108fe40008010804 */
[C---:B----4-:R-:W-:Y:S01]  /*a280*/  HMMA.16816.F32 R156, R160.reuse, R12, R52 ;  /* 0x0000000ca09c723c */ /* 0x050fe20000001834 */
[----:B------:R-:W2:Y:S04]  /*a290*/  MUFU.EX2 R18, R3 ;  /* 0x0000000300127308 */ /* 0x000ea80000000800 */
[----:B------:R3:W-:Y:S03]  /*a2a0*/  MUFU.EX2 R10, R2 ;  /* 0x00000002000a7308 */ /* 0x0007e60000000800 */
[----:B------:R-:W-:Y:S01]  /*a2b0*/  HMMA.16816.F32 R160, R160, R14, R20 ;  /* 0x0000000ea0a0723c */ /* 0x000fe20000001814 */
[----:B-1----:R-:W-:-:S04]  /*a2c0*/  FFMA.FTZ R0, R181, UR5, -R4 ;  /* 0x00000005b5007c23 */ /* 0x002fc80008010804 */
[----:B------:R1:W4:Y:S01]  /*a2d0*/  MUFU.EX2 R11, R0 ;  /* 0x00000000000b7308 */ /* 0x0003220000000800 */
[----:B--2---:R-:W-:Y:S01]  /*a2e0*/  F2FP.F16.F32.PACK_AB R166, R18, R17 ;  /* 0x0000001112a6723e */ /* 0x004fe200000000ff */
[----:B---3--:R-:W-:-:S04]  /*a2f0*/  FADD.FTZ R2, R227, R226 ;  /* 0x000000e2e3027221 */ /* 0x008fc80000010000 */
[----:B------:R-:W-:Y:S01]  /*a300*/  FADD.FTZ R2, R230, R2 ;  /* 0x00000002e6027221 */ /* 0x000fe20000010000 */
[----:B-1----:R-:W-:Y:S01]  /*a310*/  FFMA.FTZ R0, R177, UR5, -R4 ;  /* 0x00000005b1007c23 */ /* 0x002fe20008010804 */
[----:B------:R-:W-:Y:S01]  /*a320*/  FADD.FTZ R4, R244, R243 ;  /* 0x000000f3f4047221 */ /* 0x000fe20000010000 */
[----:B----4-:R-:W-:Y:S02]  /*a330*/  F2FP.F16.F32.PACK_AB R165, R9, R11 ;  /* 0x0000000b09a5723e */ /* 0x010fe400000000ff */
[----:B------:R1:W2:Y:S02]  /*a340*/  MUFU.EX2 R16, R0 ;  /* 0x0000000000107308 */ /* 0x0002a40000000800 */
[----:B-1----:R-:W-:Y:S01]  /*a350*/  FADD.FTZ R0, R245, R228 ;  /* 0x000000e4f5007221 */ /* 0x002fe20000010000 */
[----:B--2---:R-:W-:-:S03]  /*a360*/  F2FP.F16.F32.PACK_AB R167, R10, R16 ;  /* 0x000000100aa7723e */ /* 0x004fc600000000ff */
[----:B------:R-:W-:Y:S01]  /*a370*/  FADD.FTZ R3, R229, R0 ;  /* 0x00000000e5037221 */ /* 0x000fe20000010000 */
[----:B------:R-:W-:Y:S01]  /*a380*/  FADD.FTZ R0, R248, R4 ;  /* 0x00000004f8007221 */ /* 0x000fe20000010000 */
[----:B------:R-:W-:Y:S02]  /*a390*/  FADD.FTZ R4, R232, R2 ;  /* 0x00000002e8047221 */ /* 0x000fe40000010000 */
[----:B------:R-:W-:Y:S01]  /*a3a0*/  FADD.FTZ R6, R238, R3 ;  /* 0x00000003ee067221 */ /* 0x000fe20000010000 */
[----:B------:R-:W-:Y:S01]  /*a3b0*/  FADD.FTZ R3, R249, R0 ;  /* 0x00000000f9037221 */ /* 0x000fe20000010000 */
[----:B------:R-:W-:Y:S01]  /*a3c0*/  FADD.FTZ R0, R214, R4 ;  /* 0x00000004d6007221 */ /* 0x000fe20000010000 */
[C---:B------:R-:W-:Y:S01]  /*a3d0*/  HMMA.16816.F32 R136, R164.reuse, R148, R32 ;  /* 0x00000094a488723c */ /* 0x040fe20000001820 */
        /* <DEDUP_REMOVED lines=114> */
[----:B------:R-:W-:-:S03]  /*ab00*/  IADD3 R0, PT, PT, R204, 0x4000, RZ ;  /* 0x00004000cc007810 */ /* 0x000fc60007ffe0ff */
[----:B------:R1:W-:Y:S04]  /*ab10*/  STL [R1+0x28], R4 ;  /* 0x0000280401007387 */ /* 0x0003e80000100800 */
[----:B------:R1:W-:Y:S04]  /*ab20*/  STL [R1+0x20], R3 ;  /* 0x0000200301007387 */ /* 0x0003e80000100800 */
[----:B------:R1:W-:Y:S01]  /*ab30*/  STL [R1+0x24], R2 ;  /* 0x0000240201007387 */ /* 0x0003e20000100800 */
[----:B------:R-:W-:Y:S06]  /*ab40*/  BRA.U !UP0, `(.L_x_339) ;  /* 0x0000009108507547 */ /* 0x000fec000b800000 */
[----:B------:R-:W2:Y:S01]  /*ab50*/  LDL R127, [R1+0x18] ;  /* 0x00001800017f7983 */ /* 0x000ea20000100800 */
[----:B------:R-:W2:Y:S01]  /*ab60*/  LDCU UR7, c[0x0][0x440] ;  /* 0x00008800ff0777ac */ /* 0x000ea20008000800 */
[----:B------:R-:W-:-:S04]  /*ab70*/  DEPBAR.LE SB0, 0x0 ;  /* 0x000080000000791a */ /* 0x000fc80000000000 */
[----:B------:R-:W3:Y:S04]  /*ab80*/  LDL R252, [R1+0x14] ;  /* 0x0000140001fc7983 */ /* 0x000ee80000100800 */
[----:B------:R-:W4:Y:S01]  /*ab90*/  LDL R251, [R1+0x10] ;  /* 0x0000100001fb7983 */ /* 0x000f220000100800 */
[----:B------:R-:W-:-:S03]  /*aba0*/  UIADD3 UR4, UPT, UPT, UR22, -0x2, URZ ;  /* 0xfffffffe16047890 */ /* 0x000fc6000fffe0ff */
[----:B------:R-:W5:Y:S01]  /*abb0*/  LDL R250, [R1+0x2c] ;  /* 0x00002c0001fa7983 */ /* 0x000f620000100800 */
[----:B------:R-:W-:Y:S01]  /*abc0*/  UIMAD.WIDE.U32 UR8, UR4, UR12, URZ ;  /* 0x0000000c040872a5 */ /* 0x000fe2000f8e00ff */
[----:B-1----:R-:W-:Y:S02]  /*abd0*/  IMAD.U32 R4, RZ, RZ, UR12 ;  /* 0x0000000cff047e24 */ /* 0x002fe4000f8e00ff */
[----:B------:R-:W-:Y:S02]  /*abe0*/  IMAD.U32 R6, RZ, RZ, UR12 ;  /* 0x0000000cff067e24 */ /* 0x000fe4000f8e00ff */
[----:B------:R-:W-:Y:S02]  /*abf0*/  IMAD.U32 R9, RZ, RZ, UR12 ;  /* 0x0000000cff097e24 */ /* 0x000fe4000f8e00ff */
[----:B------:R-:W-:Y:S02]  /*ac00*/  IMAD.U32 R8, RZ, RZ, UR13 ;  /* 0x0000000dff087e24 */ /* 0x000fe4000f8e00ff */
[----:B------:R-:W-:-:S02]  /*ac10*/  IMAD.U32 R7, RZ, RZ, UR12 ;  /* 0x0000000cff077e24 */ /* 0x000fc4000f8e00ff */
[----:B------:R-:W-:Y:S01]  /*ac20*/  IMAD.U32 R3, RZ, RZ, UR13 ;  /* 0x0000000dff037e24 */ /* 0x000fe2000f8e00ff */
[----:B------:R-:W-:Y:S01]  /*ac30*/  BAR.SYNC.DEFER_BLOCKING 0x0 ;  /* 0x0000000000007b1d */ /* 0x000fe20000010000 */
[----:B--2---:R-:W-:Y:S01]  /*ac40*/  ISETP.GE.AND P0, PT, R127, UR7, PT ;  /* 0x000000077f007c0c */ /* 0x004fe2000bf06270 */
[----:B------:R-:W-:Y:S02]  /*ac50*/  UIMAD UR7, UR4, UR13, UR9 ;  /* 0x0000000d040772a4 */ /* 0x000fe4000f8e0209 */
[----:B------:R-:W-:Y:S02]  /*ac60*/  USHF.L.U32 UR4, UR8, 0x7, URZ ;  /* 0x0000000708047899 */ /* 0x000fe400080006ff */
[----:B------:R-:W-:-:S04]  /*ac70*/  USHF.L.U64.HI UR7, UR8, 0x7, UR7 ;  /* 0x0000000708077899 */ /* 0x000fc80008010207 */
[----:B------:R-:W-:Y:S02]  /*ac80*/  IMAD.U32 R0, RZ, RZ, UR4 ;  /* 0x00000004ff007e24 */ /* 0x000fe4000f8e00ff */
[----:B------:R-:W-:Y:S02]  /*ac90*/  IMAD.U32 R2, RZ, RZ, UR7 ;  /* 0x00000007ff027e24 */ /* 0x000fe4000f8e00ff */
[----:B------:R-:W-:Y:S02]  /*aca0*/  @!P0 LEA R4, P3, R4, UR4, 0x5 ;  /* 0x0000000404048c11 */ /* 0x000fe4000f8628ff */
[----:B------:R-:W-:Y:S02]  /*acb0*/  @!P0 LEA R6, P2, R6, UR4, 0x6 ;  /* 0x0000000406068c11 */ /* 0x000fe4000f8430ff */
[----:B---3--:R-:W-:Y:S02]  /*acc0*/  @!P0 LEA R12, P4, R0, R252, 0x1 ;  /* 0x000000fc000c8211 */ /* 0x008fe400078808ff */
[----:B------:R-:W-:-:S02]  /*acd0*/  @!P0 LEA.HI.X R11, R9, UR7, R8, 0x5, P3 ;  /* 0x00000007090b8c11 */ /* 0x000fc400098f2c08 */
[----:B------:R-:W-:Y:S01]  /*ace0*/  @!P0 LEA.HI.X R9, R7, UR7, R3, 0x6, P2 ;  /* 0x0000000707098c11 */ /* 0x000fe200090f3403 */
[----:B------:R-:W-:Y:S01]  /*acf0*/  IMAD.U32 R3, RZ, RZ, UR7 ;  /* 0x00000007ff037e24 */ /* 0x000fe2000f8e00ff */
[----:B----4-:R-:W-:Y:S01]  /*ad00*/  @!P0 LEA.HI.X R13, R0, R251, R2, 0x1, P4 ;  /* 0x000000fb000d8211 */ /* 0x010fe200020f0c02 */
[----:B------:R-:W-:Y:S02]  /*ad10*/  IMAD.U32 R2, RZ, RZ, UR4 ;  /* 0x00000004ff027e24 */ /* 0x000fe4000f8e00ff */
[----:B------:R-:W-:Y:S02]  /*ad20*/  IMAD.U32 R0, RZ, RZ, UR12 ;  /* 0x0000000cff007e24 */ /* 0x000fe4000f8e00ff */
[----:B------:R-:W-:Y:S01]  /*ad30*/  IMAD.U32 R7, RZ, RZ, UR13 ;  /* 0x0000000dff077e24 */ /* 0x000fe2000f8e00ff */
[-C--:B------:R-:W-:Y:S01]  /*ad40*/  @!P0 LEA R8, P2, R6, R252.reuse, 0x1 ;  /* 0x000000fc06088211 */ /* 0x080fe200078408ff */
[----:B------:R-:W-:Y:S01]  /*ad50*/  @!P0 IMAD.WIDE.U32 R2, R0, 0x60, R2 ;  /* 0x0000006000028825 */ /* 0x000fe200078e0002 */
[----:B------:R-:W-:-:S03]  /*ad60*/  @!P0 LEA R10, P3, R4, R252, 0x1 ;  /* 0x000000fc040a8211 */ /* 0x000fc600078608ff */
[----:B------:R-:W-:Y:S01]  /*ad70*/  @!P0 IMAD R0, R7, 0x60, RZ ;  /* 0x0000006007008824 */ /* 0x000fe200078e02ff */
[-C--:B------:R-:W-:Y:S02]  /*ad80*/  @!P0 LEA.HI.X R9, R6, R251.reuse, R9, 0x1, P2 ;  /* 0x000000fb06098211 */ /* 0x080fe400010f0c09 */
[-C--:B------:R-:W-:Y:S01]  /*ad90*/  @!P0 LEA.HI.X R11, R4, R251.reuse, R11, 0x1, P3 ;  /* 0x000000fb040b8211 */ /* 0x080fe200018f0c0b */
[----:B------:R-:W-:Y:S01]  /*ada0*/  @!P0 IMAD.IADD R0, R0, 0x1, R3 ;  /* 0x0000000100008824 */ /* 0x000fe200078e0203 */
[C---:B------:R-:W-:Y:S01]  /*adb0*/  @!P0 LEA R6, P2, R2.reuse, R252, 0x1 ;  /* 0x000000fc02068211 */ /* 0x040fe200078408ff */
[----:B------:R-:W-:Y:S03]  /*adc0*/  @P0 STS.128 [R217+0x4000], RZ ;  /* 0x004000ffd9000388 */ /* 0x000fe60000000c00 */
[----:B------:R-:W-:Y:S01]  /*add0*/  @!P0 LEA.HI.X R7, R2, R251, R0, 0x1, P2 ;  /* 0x000000fb02078211 */ /* 0x000fe200010f0c00 */
        /* <DEDUP_REMOVED lines=18> */
[----:B------:R3:W-:Y:S04]  /*af00*/  @!P0 LDGSTS.E.BYPASS.LTC128B.128 [R217+0x5800], desc[UR26][R6.64] ;  /* 0x0580000006d98fae */ /* 0x0007e8000b981a1a */
[----:B------:R-:W-:Y:S04]  /*af10*/  LDSM.16.M88.4 R16, [R207] ;  /* 0x00000000cf10783b */ /* 0x000fe80000000200 */
[----:B-1----:R-:W-:Y:S04]  /*af20*/  LDSM.16.M88.4 R12, [R207+0x1000] ;  /* 0x00100000cf0c783b */ /* 0x002fe80000000200 */
[----:B------:R-:W1:Y:S01]  /*af30*/  LDSM.16.M88.4 R52, [R205+0x2800] ;  /* 0x00280000cd34783b */ /* 0x000e620000000200 */
[----:B------:R-:W-:-:S03]  /*af40*/  IMAD.MOV.U32 R251, RZ, RZ, 0x20 ;  /* 0x00000020fffb7424 */ /* 0x000fc600078e00ff */
[----:B------:R-:W-:Y:S04]  /*af50*/  LDSM.16.M88.4 R56, [R205+0x2400] ;  /* 0x00240000cd38783b */ /* 0x000fe80000000200 */
[----:B--2---:R-:W2:Y:S01]  /*af60*/  LDSM.16.M88.4 R8, [R205+0x2000] ;  /* 0x00200000cd08783b */ /* 0x004ea20000000200 */
[----:B------:R-:W-:-:S03]  /*af70*/  SEL R251, R251, 0xffffffe0, !P1 ;  /* 0xffffffe0fbfb7807 */ /* 0x000fc60004800000 */
[----:B------:R-:W4:Y:S02]  /*af80*/  LDSM.16.M88.4 R48, [R205+0x2c00] ;  /* 0x002c0000cd30783b */ /* 0x000f240000000200 */
[----:B------:R-:W-:Y:S02]  /*af90*/  IMAD.IADD R251, R207, 0x1, R251 ;  /* 0x00000001cffb7824 */ /* 0x000fe400078e02fb */
[----:B------:R-:W5:Y:S04]  /*afa0*/  LDSM.16.M88.4 R44, [R205+0x3000] ;  /* 0x00300000cd2c783b */ /* 0x000f680000000200 */
[----:B------:R-:W3:Y:S04]  /*afb0*/  LDSM.16.M88.4 R32, [R205+0x3400] ;  /* 0x00340000cd20783b */ /* 0x000ee80000000200 */
[----:B------:R-:W3:Y:S04]  /*afc0*/  LDSM.16.M88.4 R28, [R205+0x3800] ;  /* 0x00380000cd1c783b */ /* 0x000ee80000000200 */
[----:B------:R-:W3:Y:S04]  /*afd0*/  LDSM.16.M88.4 R24, [R205+0x3c00] ;  /* 0x003c0000cd18783b */ /* 0x000ee80000000200 */
[----:B------:R-:W-:Y:S04]  /*afe0*/  LDSM.16.M88.4 R72, [R172+0x2800] ;  /* 0x00280000ac48783b */ /* 0x000fe80000000200 */
[----:B------:R-:W-:Y:S01]  /*aff0*/  LDSM.16.M88.4 R76, [R172+0x2c00] ;  /* 0x002c0000ac4c783b */ /* 0x000fe20000000200 */
[----:B-1----:R-:W-:Y:S03]  /*b000*/  HMMA.16816.F32 R176, R12, R52, RZ ;  /* 0x000000340cb0723c */ /* 0x002fe600000018ff */
[----:B------:R-:W-:Y:S04]  /*b010*/  LDSM.16.M88.4 R64, [R172+0x2000] ;  /* 0x00200000ac40783b */ /* 0x000fe80000000200 */
[----:B------:R-:W-:Y:S01]  /*b020*/  LDSM.16.M88.4 R68, [R172+0x2400] ;  /* 0x00240000ac44783b */ /* 0x000fe20000000200 */
[-C--:B--2---:R-:W-:Y:S03]  /*b030*/  HMMA.16816.F32 R196, R16, R8.reuse, RZ ;  /* 0x0000000810c4723c */ /* 0x084fe600000018ff */
[----:B------:R-:W-:Y:S04]  /*b040*/  LDSM.16.M88.4 R80, [R172+0x3000] ;  /* 0x00300000ac50783b */ /* 0x000fe80000000200 */
[----:B------:R-:W-:Y:S01]  /*b050*/  LDSM.16.M88.4 R84, [R172+0x3400] ;  /* 0x00340000ac54783b */ /* 0x000fe20000000200 */
[C---:B------:R-:W-:Y:S03]  /*b060*/  HMMA.16816.F32 R192, R12.reuse, R8, RZ ;  /* 0x000000080cc0723c */ /* 0x040fe600000018ff */
[----:B------:R-:W-:Y:S04]  /*b070*/  LDSM.16.M88.4 R88, [R172+0x3800] ;  /* 0x00380000ac58783b */ /* 0x000fe80000000200 */
[----:B------:R1:W-:Y:S01]  /*b080*/  LDSM.16.M88.4 R60, [R172+0x3c00] ;  /* 0x003c0000ac3c783b */ /* 0x0003e20000000200 */
[----:B------:R-:W-:Y:S03]  /*b090*/  HMMA.16816.F32 R188, R12, R10, RZ ;  /* 0x0000000a0cbc723c */ /* 0x000fe600000018ff */
[----:B------:R-:W-:Y:S01]  /*b0a0*/  LDSM.16.M88.4 R20, [R251] ;  /* 0x00000000fb14783b */ /* 0x000fe20000000200 */
[----:B------:R-:W-:-:S03]  /*b0b0*/  IMAD.U32 R0, RZ, RZ, UR22 ;  /* 0x00000016ff007e24 */ /* 0x000fc6000f8e00ff */
[----:B------:R-:W0:Y:S01]  /*b0c0*/  LDGDEPBAR ;  /* 0x00000000000079af */ /* 0x000e220000000000 */
[----:B------:R-:W-:Y:S03]  /*b0d0*/  HMMA.16816.F32 R200, R16, R10, RZ ;  /* 0x0000000a10c8723c */ /* 0x000fe600000018ff */
[----:B------:R-:W2:Y:S05]  /*b0e0*/  LDSM.16.M88.4 R8, [R251+0x1000] ;  /* 0x00100000fb08783b */ /* 0x000eaa0000000200 */
[C---:B------:R-:W-:Y:S08]  /*b0f0*/  HMMA.16816.F32 R184, R12.reuse, R56, RZ ;  /* 0x000000380cb8723c */ /* 0x040ff000000018ff */
[----:B------:R-:W-:Y:S08]  /*b100*/  HMMA.16816.F32 R180, R12, R58, RZ ;  /* 0x0000003a0cb4723c */ /* 0x000ff000000018ff */
[C---:B------:R-:W-:Y:S08]  /*b110*/  HMMA.16816.F32 R92, R16.reuse, R56, RZ ;  /* 0x00000038105c723c */ /* 0x040ff000000018ff */
[----:B-1----:R-:W-:Y:S08]  /*b120*/  HMMA.16816.F32 R172, R16, R58, RZ ;  /* 0x0000003a10ac723c */ /* 0x002ff000000018ff */
[-C--:B------:R-:W-:Y:S08]  /*b130*/  HMMA.16816.F32 R168, R12, R54.reuse, RZ ;  /* 0x000000360ca8723c */ /* 0x080ff000000018ff */
[----:B------:R-:W-:Y:S08]  /*b140*/  HMMA.16816.F32 R220, R16, R54, RZ ;  /* 0x0000003610dc723c */ /* 0x000ff000000018ff */
[C---:B----4-:R-:W-:Y:S08]  /*b150*/  HMMA.16816.F32 R132, R12.reuse, R48, RZ ;  /* 0x000000300c84723c */ /* 0x050ff000000018ff */
[-C--:B------:R-:W-:Y:S08]  /*b160*/  HMMA.16816.F32 R128, R12, R50.reuse, RZ ;  /* 0x000000320c80723c */ /* 0x080ff000000018ff */
[----:B------:R-:W-:Y:S08]  /*b170*/  HMMA.16816.F32 R224, R16, R50, RZ ;  /* 0x0000003210e0723c */ /* 0x000ff000000018ff */
[C---:B-----5:R-:W-:Y:S08]  /*b180*/  HMMA.16816.F32 R124, R12.reuse, R44, RZ ;  /* 0x0000002c0c7c723c */ /* 0x060ff000000018ff */
[-C--:B------:R-:W-:Y:S08]  /*b190*/  HMMA.16816.F32 R120, R12, R46.reuse, RZ ;  /* 0x0000002e0c78723c */ /* 0x080ff000000018ff */
[----:B------:R-:W-:Y:S08]  /*b1a0*/  HMMA.16816.F32 R228, R16, R46, RZ ;  /* 0x0000002e10e4723c */ /* 0x000ff000000018ff */
[C---:B---3--:R-:W-:Y:S08]  /*b1b0*/  HMMA.16816.F32 R116, R12.reuse, R32, RZ ;  /* 0x000000200c74723c */ /* 0x048ff000000018ff */
[-C--:B------:R-:W-:Y:S08]  /*b1c0*/  HMMA.16816.F32 R112, R12, R34.reuse, RZ ;  /* 0x000000220c70723c */ /* 0x080ff000000018ff */
[----:B------:R-:W-:Y:S08]  /*b1d0*/  HMMA.16816.F32 R232, R16, R34, RZ ;  /* 0x0000002210e8723c */ /* 0x000ff000000018ff */
[C---:B------:R-:W-:Y:S08]  /*b1e0*/  HMMA.16816.F32 R108, R12.reuse, R28, RZ ;  /* 0x0000001c0c6c723c */ /* 0x040ff000000018ff */
[C---:B------:R-:W-:Y:S08]  /*b1f0*/  HMMA.16816.F32 R100, R12.reuse, R24, RZ ;  /* 0x000000180c64723c */ /* 0x040ff000000018ff */
[C---:B------:R-:W-:Y:S08]  /*b200*/  HMMA.16816.F32 R104, R12.reuse, R30, RZ ;  /* 0x0000001e0c68723c */ /* 0x040ff000000018ff */
[----:B------:R-:W-:Y:S01]  /*b210*/  HMMA.16816.F32 R96, R12, R26, RZ ;  /* 0x0000001a0c60723c */ /* 0x000fe200000018ff */
[----:B------:R-:W-:Y:S01]  /*b220*/  IMAD R0, R0, 0x80, R250 ;  /* 0x0000008000007824 */ /* 0x000fe200078e02fa */
[----:B------:R-:W-:-:S06]  /*b230*/  DEPBAR.LE SB0, 0x0 ;  /* 0x000080000000791a */ /* 0x000fcc0000000000 */
        /* <DEDUP_REMOVED lines=8> */
[----:B--2---:R-:W-:-:S15]  /*b2c0*/  HMMA.16816.F32 R24, R8, R72, R176 ;  /* 0x000000480818723c */ /* 0x004fde00000018b0 */
[----:B------:R-:W-:-:S04]  /*b2d0*/  NOP ;  /* 0x0000000000007918 */ /* 0x000fc80000000000 */
[----:B------:R-:W-:Y:S02]  /*b2e0*/  IMAD.MOV.U32 R242, RZ, RZ, R27 ;  /* 0x000000fffff27224 */ /* 0x000fe400078e001b */
        /* <DEDUP_REMOVED lines=45> */
[C---:B------:R-:W-:Y:S08]  /*b5c0*/  HMMA.16816.F32 R24, R8.reuse, R78, R128 ;  /* 0x0000004e0818723c */ /* 0x040ff00000001880 */
        /* <DEDUP_REMOVED lines=11> */
[----:B------:R-:W-:Y:S01]  /*b680*/  HMMA.16816.F32 R24, R8, R86, R112 ;  /* 0x000000560818723c */ /* 0x000fe20000001870 */
[----:B------:R-:W-:Y:S02]  /*b690*/  IMAD.MOV.U32 R169, RZ, RZ, R2 ;  /* 0x000000ffffa97224 */ /* 0x000fe400078e0002 */
[----:B------:R-:W-:-:S02]  /*b6a0*/  VIADD R2, R0, UR21 ;  /* 0x0000001500027c36 */ /* 0x000fc40008000000 */
[----:B------:R-:W-:Y:S02]  /*b6b0*/  IMAD.MOV.U32 R182, RZ, RZ, R176 ;  /* 0x000000ffffb67224 */ /* 0x000fe400078e00b0 */
[----:B------:R-:W-:Y:S01]  /*b6c0*/  VIADD R176, R2, 0xffffff78 ;  /* 0xffffff7802b07836 */ /* 0x000fe20000000000 */
[----:B------:R-:W-:Y:S11]  /*b6d0*/  HMMA.16816.F32 R16, R20, R62, R16 ;  /* 0x0000003e1410723c */ /* 0x000ff60000001810 */
[----:B------:R-:W-:-:S02]  /*b6e0*/  IMAD.MOV.U32 R114, RZ, RZ, R26 ;  /* 0x000000ffff727224 */ /* 0x000fc400078e001a */
[----:B------:R-:W-:Y:S02]  /*b6f0*/  IMAD.MOV.U32 R112, RZ, RZ, R27 ;  /* 0x000000ffff707224 */ /* 0x000fe400078e001b */
[----:B------:R-:W-:Y:S02]  /*b700*/  IMAD.MOV.U32 R123, RZ, RZ, R24 ;  /* 0x000000ffff7b7224 */ /* 0x000fe400078e0018 */
[----:B------:R-:W-:Y:S02]  /*b710*/  IMAD.MOV.U32 R126, RZ, RZ, R25 ;  /* 0x000000ffff7e7224 */ /* 0x000fe400078e0019 */
[----:B------:R-:W-:Y:S01]  /*b720*/  HMMA.16816.F32 R24, R8, R90, R104 ;  /* 0x0000005a0818723c */ /* 0x000fe20000001868 */
[----:B------:R-:W-:Y:S02]  /*b730*/  IMAD.MOV.U32 R214, RZ, RZ, R236 ;  /* 0x000000ffffd67224 */ /* 0x000fe400078e00ec */
[----:B------:R-:W-:Y:S02]  /*b740*/  IMAD.MOV.U32 R208, RZ, RZ, R237 ;  /* 0x000000ffffd07224 */ /* 0x000fe400078e00ed */
[----:B------:R-:W-:-:S02]  /*b750*/  IMAD.MOV.U32 R186, RZ, RZ, R239 ;  /* 0x000000ffffba7224 */ /* 0x000fc400078e00ef */
[----:B------:R-:W-:Y:S02]  /*b760*/  IMAD.MOV.U32 R184, RZ, RZ, R238 ;  /* 0x000000ffffb87224 */ /* 0x000fe400078e00ee */
[----:B------:R-:W-:Y:S01]  /*b770*/  HMMA.16816.F32 R236, R8, R66, R188 ;  /* 0x0000004208ec723c */ /* 0x000fe200000018bc */
[----:B------:R-:W-:Y:S02]  /*b780*/  IMAD.MOV.U32 R189, RZ, RZ, R3 ;  /* 0x000000ffffbd7224 */ /* 0x000fe400078e0003 */
[----:B------:R-:W-:-:S05]  /*b790*/  IMAD.IADD R3, R209, 0x1, -R176 ;  /* 0x00000001d1037824 */ /* 0x000fca00078e0ab0 */
[----:B------:R-:W-:Y:S01]  /*b7a0*/  HMMA.16816.F32 R248, R20, R60, R12 ;  /* 0x0000003c14f8723c */ /* 0x000fe2000000180c */
[----:B------:R-:W-:Y:S01]  /*b7b0*/  VIADD R13, R209, 0x8 ;  /* 0x00000008d10d7836 */ /* 0x000fe20000000000 */
[----:B------:R-:W-:Y:S01]  /*b7c0*/  IABS R3, R3 ;  /* 0x0000000300037213 */ /* 0x000fe20000000000 */
[----:B------:R-:W-:Y:S02]  /*b7d0*/  IMAD.MOV.U32 R171, RZ, RZ, R4 ;  /* 0x000000ffffab7224 */ /* 0x000fe400078e0004 */
[----:B------:R-:W-:Y:S02]  /*b7e0*/  IMAD.MOV.U32 R128, RZ, RZ, R27 ;  /* 0x000000ffff807224 */ /* 0x000fe400078e001b */
[----:B------:R-:W-:Y:S02]  /*b7f0*/  IMAD.MOV.U32 R104, RZ, RZ, R26 ;  /* 0x000000ffff687224 */ /* 0x000fe400078e001a */
[----:B------:R-:W-:Y:S02]  /*b800*/  IMAD.MOV.U32 R170, RZ, RZ, R24 ;  /* 0x000000ffffaa7224 */ /* 0x000fe400078e0018 */
[----:B------:R-:W-:-:S02]  /*b810*/  IMAD.MOV.U32 R131, RZ, RZ, R25 ;  /* 0x000000ffff837224 */ /* 0x000fc400078e0019 */
[----:B------:R-:W-:Y:S01]  /*b820*/  IMAD.IADD R4, R13, 0x1, -R176 ;  /* 0x000000010d047824 */ /* 0x000fe200078e0ab0 */
[C---:B------:R-:W-:Y:S01]  /*b830*/  HMMA.16816.F32 R24, R8.reuse, R62, R96 ;  /* 0x0000003e0818723c */ /* 0x040fe20000001860 */
[----:B------:R-:W-:Y:S01]  /*b840*/  I2FP.F32.S32 R3, R3 ;  /* 0x0000000300037245 */ /* 0x000fe20000201400 */
[----:B------:R-:W-:Y:S02]  /*b850*/  VIADD R12, R209, 0x40 ;  /* 0x00000040d10c7836 */ /* 0x000fe40000000000 */
[----:B------:R-:W-:Y:S01]  /*b860*/  IABS R4, R4 ;  /* 0x0000000400047213 */ /* 0x000fe20000000000 */
[----:B------:R-:W-:Y:S02]  /*b870*/  IMAD.MOV.U32 R103, RZ, RZ, R6 ;  /* 0x000000ffff677224 */ /* 0x000fe400078e0006 */
[----:B------:R-:W-:Y:S01]  /*b880*/  IMAD.MOV.U32 R190, RZ, RZ, R7 ;  /* 0x000000ffffbe7224 */ /* 0x000fe200078e0007 */
[----:B------:R-:W-:Y:S01]  /*b890*/  HMMA.16816.F32 R192, R8, R64, R192 ;  /* 0x0000004008c0723c */ /* 0x000fe200000018c0 */
[----:B------:R-:W-:Y:S01]  /*b8a0*/  FFMA.FTZ R8, R3, -UR6, R16 ;  /* 0x8000000603087c23 */ /* 0x000fe20008010010 */
[----:B------:R-:W-:Y:S01]  /*b8b0*/  IMAD.IADD R6, R12, 0x1, -R176 ;  /* 0x000000010c067824 */ /* 0x000fe200078e0ab0 */
[----:B------:R-:W-:Y:S01]  /*b8c0*/  I2FP.F32.S32 R7, R4 ;  /* 0x0000000400077245 */ /* 0x000fe20000201400 */
[----:B------:R-:W-:-:S02]  /*b8d0*/  IMAD.MOV.U32 R181, RZ, RZ, R43 ;  /* 0x000000ffffb57224 */ /* 0x000fc400078e002b */
[----:B------:R-:W-:Y:S02]  /*b8e0*/  VIADD R3, R0, 0xffffff78 ;  /* 0xffffff7800037836 */ /* 0x000fe40000000000 */
[C---:B------:R-:W-:Y:S01]  /*b8f0*/  HMMA.16816.F32 R244, R20.reuse, R88, R32 ;  /* 0x0000005814f4723c */ /* 0x040fe20000001820 */
[----:B------:R-:W-:Y:S02]  /*b900*/  VIADD R89, R209, -UR28 ;  /* 0x8000001cd1597c36 */ /* 0x000fe40008000000 */
[----:B------:R-:W-:Y:S01]  /*b910*/  VIADD R43, R13, -UR28 ;  /* 0x8000001c0d2b7c36 */ /* 0x000fe20008000000 */
[----:B------:R-:W-:Y:S01]  /*b920*/  IABS R4, R6 ;  /* 0x0000000600047213 */ /* 0x000fe20000000000 */
[----:B------:R-:W-:Y:S01]  /*b930*/  FFMA.FTZ R7, R7, -UR6, R18 ;  /* 0x8000000607077c23 */ /* 0x000fe20008010012 */
[-C--:B------:R-:W-:Y:S01]  /*b940*/  ISETP.GT.AND P3, PT, R89, R3.reuse, PT ;  /* 0x000000035900720c */ /* 0x080fe20003f64270 */
[----:B------:R-:W-:Y:S01]  /*b950*/  VIADD R6, R2, 0xffffff00 ;  /* 0xffffff0002067836 */ /* 0x000fe20000000000 */
[C---:B------:R-:W-:Y:S01]  /*b960*/  HMMA.16816.F32 R108, R20.reuse, R80, R48 ;  /* 0x00000050146c723c */ /* 0x040fe20000001830 */
[----:B------:R-:W-:Y:S01]  /*b970*/  ISETP.GT.AND P2, PT, R43, R3, PT ;  /* 0x000000032b00720c */ /* 0x000fe20003f44270 */
[----:B------:R-:W-:Y:S01]  /*b980*/  VIADD R50, R12, -UR28 ;  /* 0x8000001c0c327c36 */ /* 0x000fe20008000000 */
[----:B------:R-:W-:Y:S01]  /*b990*/  ISETP.GE.AND P5, PT, R3, R211, PT ;  /* 0x000000d30300720c */ /* 0x000fe20003fa6270 */
[----:B------:R-:W-:Y:S01]  /*b9a0*/  IMAD.IADD R6, R209, 0x1, -R6 ;  /* 0x00000001d1067824 */ /* 0x000fe200078e0a06 */
[----:B------:R-:W-:Y:S01]  /*b9b0*/  FSEL R8, R8, -INF , !P3 ;  /* 0xff80000008087808 */ /* 0x000fe20005800000 */
[----:B------:R-:W-:Y:S01]  /*b9c0*/  IMAD.MOV.U32 R9, RZ, RZ, R24 ;  /* 0x000000ffff097224 */ /* 0x000fe200078e0018 */
[----:B------:R-:W-:Y:S01]  /*b9d0*/  ISETP.GE.AND P4, PT, R3, R213, PT ;  /* 0x000000d50300720c */ /* 0x000fe20003f86270 */
[----:B------:R-:W-:Y:S01]  /*b9e0*/  HMMA.16816.F32 R196, R20, R64, R196 ;  /* 0x0000004014c4723c */ /* 0x000fe200000018c4 */
[----:B------:R-:W-:-:S02]  /*b9f0*/  I2FP.F32.S32 R4, R4 ;  /* 0x0000000400047245 */ /* 0x000fc40000201400 */
[----:B------:R-:W-:Y:S02]  /*ba00*/  FSEL R7, R7, -INF , !P2 ;  /* 0xff80000007077808 */ /* 0x000fe40005000000 */
[----:B------:R-:W-:Y:S02]  /*ba10*/  ISETP.GE.AND P6, PT, R3, R210, PT ;  /* 0x000000d20300720c */ /* 0x000fe40003fc6270 */
[----:B------:R-:W-:Y:S01]  /*ba20*/  ISETP.GT.AND P3, PT, R50, R3, PT ;  /* 0x000000033200720c */ /* 0x000fe20003f64270 */
[----:B------:R-:W-:Y:S01]  /*ba30*/  VIADD R3, R0, 0xffffff00 ;  /* 0xffffff0000037836 */ /* 0x000fe20000000000 */
[----:B------:R-:W-:Y:S02]  /*ba40*/  FSEL R8, R8, -INF , !P5 ;  /* 0xff80000008087808 */ /* 0x000fe40006800000 */
[----:B------:R-:W-:Y:S01]  /*ba50*/  IABS R10, R6 ;  /* 0x00000006000a7213 */ /* 0x000fe20000000000 */
[----:B------:R-:W-:Y:S01]  /*ba60*/  FFMA.FTZ R6, R4, -UR6, R9 ;  /* 0x8000000604067c23 */ /* 0x000fe20008010009 */
[----:B------:R-:W-:Y:S01]  /*ba70*/  FSEL R7, R7, -INF , !P4 ;  /* 0xff80000007077808 */ /* 0x000fe20006000000 */
[----:B------:R-:W-:Y:S01]  /*ba80*/  VIADD R4, R2, 0xffffff01 ;  /* 0xffffff0102047836 */ /* 0x000fe20000000000 */
[----:B------:R-:W-:Y:S01]  /*ba90*/  ISETP.GT.AND P5, PT, R5, R3, PT ;  /* 0x000000030500720c */ /* 0x000fe20003fa4270 */
[----:B------:R1:W-:Y:S01]  /*baa0*/  STL [R1], R8 ;  /* 0x0000000801007387 */ /* 0x0003e20000100800 */
[----:B------:R-:W-:Y:S01]  /*bab0*/  ISETP.GE.AND P2, PT, R3, R211, PT ;  /* 0x000000d30300720c */ /* 0x000fe20003f46270 */
[----:B------:R-:W-:-:S02]  /*bac0*/  VIADD R3, R0, 0xffffff01 ;  /* 0xffffff0100037836 */ /* 0x000fc40000000000 */
[----:B------:R2:W-:Y:S01]  /*bad0*/  STL [R1+0x4], R7 ;  /* 0x0000040701007387 */ /* 0x0005e20000100800 */
[----:B------:R-:W-:Y:S01]  /*bae0*/  IMAD.MOV.U32 R125, RZ, RZ, R242 ;  /* 0x000000ffff7d7224 */ /* 0x000fe200078e00f2 */
[----:B------:R-:W-:Y:S01]  /*baf0*/  I2FP.F32.S32 R10, R10 ;  /* 0x0000000a000a7245 */ /* 0x000fe20000201400 */
[----:B------:R-:W-:Y:S01]  /*bb00*/  HMMA.16816.F32 R64, R20, R66, R200 ;  /* 0x000000421440723c */ /* 0x000fe200000018c8 */
[----:B------:R-:W-:Y:S01]  /*bb10*/  ISETP.GT.AND P4, PT, R5, R3, PT ;  /* 0x000000030500720c */ /* 0x000fe20003f84270 */
[----:B------:R-:W-:Y:S02]  /*bb20*/  IMAD.MOV.U32 R120, RZ, RZ, R182 ;  /* 0x000000ffff787224 */ /* 0x000fe400078e00b6 */
[----:B------:R-:W-:Y:S02]  /*bb30*/  IMAD.MOV.U32 R182, RZ, RZ, R125 ;  /* 0x000000ffffb67224 */ /* 0x000fe400078e007d */
[----:B------:R-:W-:Y:S01]  /*bb40*/  FFMA.FTZ R10, R10, -UR6, R196 ;  /* 0x800000060a0a7c23 */ /* 0x000fe200080100c4 */
[----:B------:R-:W-:-:S02]  /*bb50*/  IMAD.MOV.U32 R125, RZ, RZ, R252 ;  /* 0x000000ffff7d7224 */ /* 0x000fc400078e00fc */
[----:B------:R-:W-:Y:S02]  /*bb60*/  IMAD.MOV.U32 R107, RZ, RZ, R101 ;  /* 0x000000ffff6b7224 */ /* 0x000fe400078e0065 */
[----:B------:R-:W-:Y:S01]  /*bb70*/  VIADD R101, R2, 0xffffff09 ;  /* 0xffffff0902657836 */ /* 0x000fe20000000000 */
[----:B-1----:R-:W-:Y:S01]  /*bb80*/  FSEL R8, R6, -INF , !P3 ;  /* 0xff80000006087808 */ /* 0x002fe20005800000 */
[----:B--2---:R-:W-:Y:S01]  /*bb90*/  IMAD.IADD R7, R209, 0x1, -R4 ;  /* 0x00000001d1077824 */ /* 0x004fe200078e0a04 */
[----:B------:R-:W-:Y:S01]  /*bba0*/  ISETP.GE.AND P3, PT, R3, R211, PT ;  /* 0x000000d30300720c */ /* 0x000fe20003f66270 */
[----:B------:R-:W-:-:S03]  /*bbb0*/  VIADD R3, R2, 0xffffff08 ;  /* 0xffffff0802037836 */ /* 0x000fc60000000000 */
[----:B------:R-:W-:Y:S02]  /*bbc0*/  IABS R7, R7 ;  /* 0x0000000700077213 */ /* 0x000fe40000000000 */
[----:B------:R-:W-:Y:S01]  /*bbd0*/  FSEL R252, R8, -INF , !P6 ;  /* 0xff80000008fc7808 */ /* 0x000fe20007000000 */
[----:B------:R-:W-:Y:S01]  /*bbe0*/  IMAD.IADD R8, R209, 0x1, -R3 ;  /* 0x00000001d1087824 */ /* 0x000fe200078e0a03 */
[----:B------:R-:W-:Y:S01]  /*bbf0*/  I2FP.F32.S32 R9, R7 ;  /* 0x0000000700097245 */ /* 0x000fe20000201400 */
[----:B------:R-:W-:Y:S01]  /*bc00*/  VIADD R6, R0, 0xffffff08 ;  /* 0xffffff0800067836 */ /* 0x000fe20000000000 */
[----:B------:R-:W-:Y:S02]  /*bc10*/  FSEL R11, R10, -INF , !P5 ;  /* 0xff8000000a0b7808 */ /* 0x000fe40006800000 */
[----:B------:R-:W-:Y:S01]  /*bc20*/  IABS R7, R8 ;  /* 0x0000000800077213 */ /* 0x000fe20000000000 */
[----:B------:R-:W-:Y:S01]  /*bc30*/  FFMA.FTZ R10, R9, -UR6, R197 ;  /* 0x80000006090a7c23 */ /* 0x000fe200080100c5 */
[----:B------:R-:W-:Y:S01]  /*bc40*/  IMAD.IADD R8, R209, 0x1, -R101 ;  /* 0x00000001d1087824 */ /* 0x000fe200078e0a65 */
[----:B------:R-:W-:-:S02]  /*bc50*/  ISETP.GT.AND P6, PT, R5, R6, PT ;  /* 0x000000060500720c */ /* 0x000fc40003fc4270 */
[----:B------:R-:W-:Y:S01]  /*bc60*/  ISETP.GE.AND P5, PT, R6, R211, PT ;  /* 0x000000d30600720c */ /* 0x000fe20003fa6270 */
[----:B------:R-:W-:Y:S01]  /*bc70*/  VIADD R6, R0, 0xffffff09 ;  /* 0xffffff0900067836 */ /* 0x000fe20000000000 */
[----:B------:R-:W-:Y:S01]  /*bc80*/  I2FP.F32.S32 R9, R7 ;  /* 0x0000000700097245 */ /* 0x000fe20000201400 */
[----:B------:R-:W-:Y:S01]  /*bc90*/  HMMA.16816.F32 R56, R20, R72, R56 ;  /* 0x000000481438723c */ /* 0x000fe20000001838 */
[----:B------:R-:W-:Y:S02]  /*bca0*/  FSEL R10, R10, -INF , !P4 ;  /* 0xff8000000a0a7808 */ /* 0x000fe40006000000 */
[----:B------:R-:W-:Y:S01]  /*bcb0*/  IABS R7, R8 ;  /* 0x0000000800077213 */ /* 0x000fe20000000000 */
[----:B------:R-:W-:Y:S01]  /*bcc0*/  IMAD.IADD R8, R13, 0x1, -R4 ;  /* 0x000000010d087824 */ /* 0x000fe200078e0a04 */
[----:B------:R-:W-:-:S03]  /*bcd0*/  ISETP.GE.AND P4, PT, R6, R211, PT ;  /* 0x000000d30600720c */ /* 0x000fc60003f86270 */
[----:B------:R-:W-:Y:S01]  /*bce0*/  HMMA.16816.F32 R72, R20, R74, R220 ;  /* 0x0000004a1448723c */ /* 0x000fe200000018dc */
[----:B------:R-:W-:Y:S01]  /*bcf0*/  FSEL R222, R11, -INF , !P2 ;  /* 0xff8000000bde7808 */ /* 0x000fe20005000000 */
[----:B------:R-:W-:Y:S01]  /*bd00*/  FFMA.FTZ R11, R9, -UR6, R64 ;  /* 0x80000006090b7c23 */ /* 0x000fe20008010040 */
[----:B------:R-:W-:Y:S01]  /*bd10*/  ISETP.GT.AND P2, PT, R5, R6, PT ;  /* 0x000000060500720c */ /* 0x000fe20003f44270 */
[----:B------:R-:W-:Y:S01]  /*bd20*/  VIADD R6, R0, 0xffffff10 ;  /* 0xffffff1000067836 */ /* 0x000fe20000000000 */
[----:B------:R-:W-:Y:S02]  /*bd30*/  FSEL R221, R10, -INF , !P3 ;  /* 0xff8000000add7808 */ /* 0x000fe40005800000 */
[----:B------:R-:W-:Y:S01]  /*bd40*/  I2FP.F32.S32 R10, R7 ;  /* 0x00000007000a7245 */ /* 0x000fe20000201400 */
[----:B------:R-:W-:Y:S01]  /*bd50*/  IMAD.IADD R9, R12, 0x1, -R4 ;  /* 0x000000010c097824 */ /* 0x000fe200078e0a04 */
[----:B------:R-:W-:Y:S02]  /*bd60*/  IABS R8, R8 ;  /* 0x0000000800087213 */ /* 0x000fe40000000000 */
[----:B------:R-:W-:Y:S01]  /*bd70*/  FSEL R11, R11, -INF , !P6 ;  /* 0xff8000000b0b7808 */ /* 0x000fe20007000000 */
[----:B------:R-:W-:Y:S01]  /*bd80*/  FFMA.FTZ R10, R10, -UR6, R65 ;  /* 0x800000060a0a7c23 */ /* 0x000fe20008010041 */
[----:B------:R-:W-:-:S02]  /*bd90*/  ISETP.GT.AND P3, PT, R5, R6, PT ;  /* 0x000000060500720c */ /* 0x000fc40003f64270 */
[----:B------:R-:W-:Y:S01]  /*bda0*/  ISETP.GE.AND P6, PT, R6, R211, PT ;  /* 0x000000d30600720c */ /* 0x000fe20003fc6270 */
[----:B------:R-:W-:Y:S01]  /*bdb0*/  VIADD R6, R0, 0xffffff11 ;  /* 0xffffff1100067836 */ /* 0x000fe20000000000 */
[----:B------:R-:W-:Y:S01]  /*bdc0*/  IABS R7, R9 ;  /* 0x0000000900077213 */ /* 0x000fe20000000000 */
[----:B------:R-:W-:Y:S01]  /*bdd0*/  VIADD R115, R209, 0x48 ;  /* 0x00000048d1737836 */ /* 0x000fe20000000000 */
[----:B------:R-:W-:Y:S01]  /*bde0*/  I2FP.F32.S32 R8, R8 ;  /* 0x0000000800087245 */ /* 0x000fe20000201400 */
[----:B------:R-:W-:Y:S01]  /*bdf0*/  IMAD.MOV.U32 R98, RZ, RZ, R112 ;  /* 0x000000ffff627224 */ /* 0x000fe200078e0070 */
[----:B------:R-:W-:Y:S01]  /*be00*/  FSEL R223, R11, -INF , !P5 ;  /* 0xff8000000bdf7808 */ /* 0x000fe20006800000 */
[----:B------:R-:W-:Y:S01]  /*be10*/  IMAD.MOV.U32 R112, RZ, RZ, R119 ;  /* 0x000000ffff707224 */ /* 0x000fe200078e0077 */
[----:B------:R-:W-:Y:S01]  /*be20*/  FSEL R121, R10, -INF , !P2 ;  /* 0xff8000000a797808 */ /* 0x000fe20005000000 */
[----:B------:R-:W-:Y:S01]  /*be30*/  IMAD.MOV.U32 R119, RZ, RZ, R178 ;  /* 0x000000ffff777224 */ /* 0x000fe200078e00b2 */
[----:B------:R-:W-:Y:S01]  /*be40*/  ISETP.GT.AND P5, PT, R5, R6, PT ;  /* 0x000000060500720c */ /* 0x000fe20003fa4270 */
[----:B------:R-:W-:Y:S01]  /*be50*/  FFMA.FTZ R178, R8, -UR6, R199 ;  /* 0x8000000608b27c23 */ /* 0x000fe200080100c7 */
[----:B------:R-:W-:Y:S01]  /*be60*/  I2FP.F32.S32 R7, R7 ;  /* 0x0000000700077245 */ /* 0x000fe20000201400 */
[----:B------:R-:W-:Y:S01]  /*be70*/  IMAD.IADD R4, R115, 0x1, -R4 ;  /* 0x0000000173047824 */ /* 0x000fe200078e0a04 */
[----:B------:R-:W-:Y:S01]  /*be80*/  ISETP.GE.AND P2, PT, R6, R211, PT ;  /* 0x000000d30600720c */ /* 0x000fe20003f46270 */
[----:B------:R-:W-:-:S02]  /*be90*/  IMAD.IADD R6, R13, 0x1, -R3 ;  /* 0x000000010d067824 */ /* 0x000fc400078e0a03 */
[----:B------:R-:W-:Y:S02]  /*bea0*/  IMAD.IADD R8, R12, 0x1, -R3 ;  /* 0x000000010c087824 */ /* 0x000fe400078e0a03 */
[----:B------:R-:W-:Y:S02]  /*beb0*/  IMAD.MOV.U32 R106, RZ, RZ, R218 ;  /* 0x000000ffff6a7224 */ /* 0x000fe400078e00da */
[----:B------:R-:W-:Y:S01]  /*bec0*/  FFMA.FTZ R218, R7, -UR6, R193 ;  /* 0x8000000607da7c23 */ /* 0x000fe200080100c1 */
[----:B------:R-:W-:Y:S01]  /*bed0*/  IMAD.IADD R9, R13, 0x1, -R101 ;  /* 0x000000010d097824 */ /* 0x000fe200078e0a65 */
[----:B------:R-:W-:Y:S02]  /*bee0*/  IABS R7, R4 ;  /* 0x0000000400077213 */ /* 0x000fe40000000000 */
[----:B------:R-:W-:Y:S02]  /*bef0*/  IABS R6, R6 ;  /* 0x0000000600067213 */ /* 0x000fe40000000000 */
[----:B------:R-:W-:Y:S01]  /*bf00*/  IABS R4, R8 ;  /* 0x0000000800047213 */ /* 0x000fe20000000000 */
[----:B------:R-:W-:Y:S01]  /*bf10*/  IMAD.IADD R3, R115, 0x1, -R3 ;  /* 0x0000000173037824 */ /* 0x000fe200078e0a03 */
[----:B------:R-:W-:Y:S01]  /*bf20*/  IABS R9, R9 ;  /* 0x0000000900097213 */ /* 0x000fe20000000000 */
[----:B------:R-:W-:-:S02]  /*bf30*/  IMAD.MOV.U32 R8, RZ, RZ, R6 ;  /* 0x000000ffff087224 */ /* 0x000fc400078e0006 */
[----:B------:R-:W-:Y:S01]  /*bf40*/  IMAD.MOV.U32 R6, RZ, RZ, R4 ;  /* 0x000000ffff067224 */ /* 0x000fe200078e0004 */
[----:B------:R-:W-:Y:S01]  /*bf50*/  IABS R3, R3 ;  /* 0x0000000300037213 */ /* 0x000fe20000000000 */
[----:B------:R-:W-:Y:S01]  /*bf60*/  IMAD.MOV.U32 R4, RZ, RZ, R9 ;  /* 0x000000ffff047224 */ /* 0x000fe200078e0009 */
[----:B------:R-:W-:Y:S02]  /*bf70*/  I2FP.F32.S32 R9, R8 ;  /* 0x0000000800097245 */ /* 0x000fe40000201400 */
[----:B------:R-:W-:Y:S01]  /*bf80*/  I2FP.F32.S32 R8, R6 ;  /* 0x0000000600087245 */ /* 0x000fe20000201400 */
[----:B------:R-:W-:Y:S01]  /*bf90*/  IMAD.MOV.U32 R97, RZ, RZ, R27 ;  /* 0x000000ffff617224 */ /* 0x000fe200078e001b */
[----:B------:R-:W-:Y:S01]  /*bfa0*/  I2FP.F32.S32 R6, R3 ;  /* 0x0000000300067245 */ /* 0x000fe20000201400 */
[----:B------:R-:W-:Y:S01]  /*bfb0*/  IMAD.MOV.U32 R96, RZ, RZ, R26 ;  /* 0x000000ffff607224 */ /* 0x000fe200078e001a */
[----:B------:R-:W-:Y:S01]  /*bfc0*/  I2FP.F32.S32 R3, R4 ;  /* 0x0000000400037245 */ /* 0x000fe20000201400 */
[----:B------:R-:W-:-:S02]  /*bfd0*/  IMAD.MOV.U32 R127, RZ, RZ, R25 ;  /* 0x000000ffff7f7224 */ /* 0x000fc400078e0019 */
[C---:B------:R-:W-:Y:S01]  /*bfe0*/  HMMA.16816.F32 R24, R20.reuse, R68, R92 ;  /* 0x000000441418723c */ /* 0x040fe2000000185c */
[----:B------:R-:W-:Y:S01]  /*bff0*/  VIADD R93, R2, 0xffffff10 ;  /* 0xffffff10025d7836 */ /* 0x000fe20000000000 */
[----:B------:R-:W-:Y:S01]  /*c000*/  I2FP.F32.S32 R7, R7 ;  /* 0x0000000700077245 */ /* 0x000fe20000201400 */
[----:B------:R-:W-:Y:S02]  /*c010*/  IMAD.MOV.U32 R188, RZ, RZ, R241 ;  /* 0x000000ffffbc7224 */ /* 0x000fe400078e00f1 */
[----:B------:R-:W-:Y:S02]  /*c020*/  IMAD.MOV.U32 R122, RZ, RZ, R219 ;  /* 0x000000ffff7a7224 */ /* 0x000fe400078e00db */
[----:B------:R-:W-:Y:S01]  /*c030*/  FFMA.FTZ R219, R6, -UR6, R238 ;  /* 0x8000000606db7c23 */ /* 0x000fe200080100ee */
[----:B------:R-:W-:Y:S01]  /*c040*/  VIADD R94, R2, 0xffffff11 ;  /* 0xffffff11025e7836 */ /* 0x000fe20000000000 */
[----:B------:R-:W-:Y:S01]  /*c050*/  HMMA.16816.F32 R68, R20, R70, R172 ;  /* 0x000000461444723c */ /* 0x000fe200000018ac */
[----:B------:R-:W-:Y:S01]  /*c060*/  FFMA.FTZ R173, R3, -UR6, R67 ;  /* 0x8000000603ad7c23 */ /* 0x000fe20008010043 */
[----:B------:R-:W-:-:S02]  /*c070*/  IMAD.MOV.U32 R129, RZ, RZ, R169 ;  /* 0x000000ffff817224 */ /* 0x000fc400078e00a9 */
[----:B------:R-:W-:Y:S02]  /*c080*/  IMAD.IADD R3, R12, 0x1, -R101 ;  /* 0x000000010c037824 */ /* 0x000fe400078e0a65 */
[----:B------:R-:W-:Y:S02]  /*c090*/  IMAD.IADD R6, R209, 0x1, -R93 ;  /* 0x00000001d1067824 */ /* 0x000fe400078e0a5d */
[----:B------:R-:W-:Y:S02]  /*c0a0*/  IMAD.MOV.U32 R169, RZ, RZ, R181 ;  /* 0x000000ffffa97224 */ /* 0x000fe400078e00b5 */
[----:B------:R-:W-:Y:S02]  /*c0b0*/  IMAD.IADD R4, R13, 0x1, -R93 ;  /* 0x000000010d047824 */ /* 0x000fe400078e0a5d */
[----:B------:R-:W-:Y:S01]  /*c0c0*/  FFMA.FTZ R174, R9, -UR6, R66 ;  /* 0x8000000609ae7c23 */ /* 0x000fe20008010042 */
[----:B------:R-:W-:Y:S02]  /*c0d0*/  IMAD.MOV.U32 R181, RZ, RZ, R188 ;  /* 0x000000ffffb57224 */ /* 0x000fe400078e00bc */
[----:B------:R-:W-:-:S02]  /*c0e0*/  IMAD.IADD R10, R209, 0x1, -R94 ;  /* 0x00000001d10a7824 */ /* 0x000fc400078e0a5e */
[----:B------:R-:W-:Y:S01]  /*c0f0*/  FFMA.FTZ R220, R7, -UR6, R195 ;  /* 0x8000000607dc7c23 */ /* 0x000fe200080100c3 */
[----:B------:R-:W-:Y:S02]  /*c100*/  IMAD.MOV.U32 R188, RZ, RZ, R216 ;  /* 0x000000ffffbc7224 */ /* 0x000fe400078e00d8 */
[----:B------:R-:W-:Y:S01]  /*c110*/  FFMA.FTZ R216, R8, -UR6, R236 ;  /* 0x8000000608d87c23 */ /* 0x000fe200080100ec */
        /* <DEDUP_REMOVED lines=13> */
[----:B------:R-:W-:Y:S01]  /*c1f0*/  IMAD.MOV.U32 R99, RZ, RZ, R114 ;  /* 0x000000ffff637224 */ /* 0x000fe200078e0072 */
[----:B------:R-:W-:Y:S03]  /*c200*/  HMMA.16816.F32 R28, R20, R90, R28 ;  /* 0x0000005a141c723c */ /* 0x000fe6000000181c */
[----:B------:R-:W-:Y:S01]  /*c210*/  FFMA.FTZ R114, R3, -UR6, R25 ;  /* 0x8000000603727c23 */ /* 0x000fe20008010019 */
[----:B------:R-:W-:Y:S01]  /*c220*/  IMAD.IADD R3, R13, 0x1, -R94 ;  /* 0x000000010d037824 */ /* 0x000fe200078e0a5e */
[----:B------:R-:W-:Y:S01]  /*c230*/  I2FP.F32.S32 R8, R8 ;  /* 0x0000000800087245 */ /* 0x000fe20000201400 */
[----:B------:R-:W-:-:S02]  /*c240*/  VIADD R91, R2, 0xffffff18 ;  /* 0xffffff18025b7836 */ /* 0x000fc40000000000 */
[----:B------:R-:W-:Y:S01]  /*c250*/  FFMA.FTZ R214, R6, -UR6, R214 ;  /* 0x8000000606d67c23 */ /* 0x000fe200080100d6 */
[----:B------:R-:W-:Y:S01]  /*c260*/  IMAD.IADD R4, R12, 0x1, -R94 ;  /* 0x000000010c047824 */ /* 0x000fe200078e0a5e */
[----:B------:R-:W-:Y:S01]  /*c270*/  IABS R3, R3 ;  /* 0x0000000300037213 */ /* 0x000fe20000000000 */
[----:B------:R-:W-:Y:S01]  /*c280*/  IMAD.MOV.U32 R92, RZ, RZ, R102 ;  /* 0x000000ffff5c7224 */ /* 0x000fe200078e0066 */
[----:B------:R-:W-:Y:S01]  /*c290*/  I2FP.F32.S32 R9, R9 ;  /* 0x0000000900097245 */ /* 0x000fe20000201400 */
[----:B------:R-:W-:Y:S02]  /*c2a0*/  IMAD.MOV.U32 R102, RZ, RZ, R215 ;  /* 0x000000ffff667224 */ /* 0x000fe400078e00d7 */
[----:B------:R-:W-:Y:S01]  /*c2b0*/  FFMA.FTZ R215, R7, -UR6, R237 ;  /* 0x8000000607d77c23 */ /* 0x000fe200080100ed */
[----:B------:R-:W-:Y:S02]  /*c2c0*/  IMAD.IADD R6, R13, 0x1, -R91 ;  /* 0x000000010d067824 */ /* 0x000fe400078e0a5b */
[----:B------:R-:W-:-:S02]  /*c2d0*/  IMAD.MOV.U32 R113, RZ, RZ, R171 ;  /* 0x000000ffff717224 */ /* 0x000fc400078e00ab */
[----:B------:R-:W-:Y:S01]  /*c2e0*/  FFMA.FTZ R171, R8, -UR6, R26 ;  /* 0x8000000608ab7c23 */ /* 0x000fe2000801001a */
[----:B------:R-:W-:Y:S01]  /*c2f0*/  IMAD.IADD R7, R209, 0x1, -R91 ;  /* 0x00000001d1077824 */ /* 0x000fe200078e0a5b */
[----:B------:R-:W-:Y:S01]  /*c300*/  IABS R8, R4 ;  /* 0x0000000400087213 */ /* 0x000fe20000000000 */
[----:B------:R-:W-:Y:S01]  /*c310*/  IMAD.MOV.U32 R4, RZ, RZ, R3 ;  /* 0x000000ffff047224 */ /* 0x000fe200078e0003 */
[----:B------:R-:W-:Y:S01]  /*c320*/  IABS R6, R6 ;  /* 0x0000000600067213 */ /* 0x000fe20000000000 */
[----:B------:R-:W-:Y:S02]  /*c330*/  IMAD.MOV.U32 R105, RZ, RZ, R118 ;  /* 0x000000ffff697224 */ /* 0x000fe400078e0076 */
[----:B------:R-:W-:Y:S01]  /*c340*/  FFMA.FTZ R118, R9, -UR6, R24 ;  /* 0x8000000609767c23 */ /* 0x000fe20008010018 */
[----:B------:R-:W-:Y:S01]  /*c350*/  IMAD.IADD R10, R12, 0x1, -R91 ;  /* 0x000000010c0a7824 */ /* 0x000fe200078e0a5b */
[----:B------:R-:W-:Y:S01]  /*c360*/  IABS R9, R7 ;  /* 0x0000000700097213 */ /* 0x000fe20000000000 */
[----:B------:R-:W-:Y:S01]  /*c370*/  IMAD.MOV.U32 R7, RZ, RZ, R8 ;  /* 0x000000ffff077224 */ /* 0x000fe200078e0008 */
[----:B------:R-:W-:Y:S01]  /*c380*/  I2FP.F32.S32 R8, R4 ;  /* 0x0000000400087245 */ /* 0x000fe20000201400 */
[----:B------:R-:W-:Y:S01]  /*c390*/  IMAD.MOV.U32 R4, RZ, RZ, R6 ;  /* 0x000000ffff047224 */ /* 0x000fe200078e0006 */
[----:B------:R-:W-:Y:S01]  /*c3a0*/  IABS R3, R10 ;  /* 0x0000000a00037213 */ /* 0x000fe20000000000 */
[----:B------:R-:W-:Y:S01]  /*c3b0*/  HMMA.16816.F32 R232, R20, R86, R232 ;  /* 0x0000005614e8723c */ /* 0x000fe200000018e8 */
[----:B------:R-:W-:-:S02]  /*c3c0*/  VIADD R87, R2, 0xffffff19 ;  /* 0xffffff1902577836 */ /* 0x000fc40000000000 */
[----:B------:R-:W-:Y:S02]  /*c3d0*/  I2FP.F32.S32 R4, R4 ;  /* 0x0000000400047245 */ /* 0x000fe40000201400 */
[----:B------:R-:W-:Y:S01]  /*c3e0*/  I2FP.F32.S32 R3, R3 ;  /* 0x0000000300037245 */ /* 0x000fe20000201400 */
[----:B------:R-:W-:Y:S01]  /*c3f0*/  IMAD.MOV.U32 R51, RZ, RZ, R129 ;  /* 0x000000ffff337224 */ /* 0x000fe200078e0081 */
[----:B------:R-:W-:Y:S01]  /*c400*/  I2FP.F32.S32 R6, R7 ;  /* 0x0000000700067245 */ /* 0x000fe20000201400 */
[----:B------:R-:W-:Y:S01]  /*c410*/  IMAD.MOV.U32 R191, RZ, RZ, R240 ;  /* 0x000000ffffbf7224 */ /* 0x000fe200078e00f0 */
[----:B------:R-:W-:Y:S01]  /*c420*/  I2FP.F32.S32 R7, R9 ;  /* 0x0000000900077245 */ /* 0x000fe20000201400 */
[----:B------:R-:W-:Y:S02]  /*c430*/  IMAD.MOV.U32 R129, RZ, RZ, R135 ;  /* 0x000000ffff817224 */ /* 0x000fe400078e0087 */
[----:B------:R-:W-:Y:S01]  /*c440*/  FFMA.FTZ R135, R4, -UR6, R70 ;  /* 0x8000000604877c23 */ /* 0x000fe20008010046 */
[----:B------:R-:W-:Y:S01]  /*c450*/  FFMA.FTZ R201, R3, -UR6, R100 ;  /* 0x8000000603c97c23 */ /* 0x000fe20008010064 */
[----:B------:R-:W-:Y:S01]  /*c460*/  VIADD R88, R2, 0xffffff20 ;  /* 0xffffff2002587836 */ /* 0x000fe20000000000 */
[----:B------:R-:W-:Y:S01]  /*c470*/  HMMA.16816.F32 R52, R20, R76, R52 ;  /* 0x0000004c1434723c */ /* 0x000fe20000001834 */
[----:B------:R-:W-:-:S02]  /*c480*/  IMAD.IADD R4, R209, 0x1, -R87 ;  /* 0x00000001d1047824 */ /* 0x000fc400078e0a57 */
[----:B------:R-:W-:Y:S01]  /*c490*/  FFMA.FTZ R208, R6, -UR6, R208 ;  /* 0x8000000606d07c23 */ /* 0x000fe200080100d0 */
[----:B------:R-:W-:Y:S02]  /*c4a0*/  IMAD.IADD R3, R13, 0x1, -R87 ;  /* 0x000000010d037824 */ /* 0x000fe400078e0a57 */
[----:B------:R-:W-:Y:S02]  /*c4b0*/  IMAD.MOV.U32 R95, RZ, RZ, R191 ;  /* 0x000000ffff5f7224 */ /* 0x000fe400078e00bf */
[----:B------:R-:W-:Y:S01]  /*c4c0*/  FFMA.FTZ R191, R8, -UR6, R27 ;  /* 0x8000000608bf7c23 */ /* 0x000fe2000801001b */
[----:B------:R-:W-:Y:S02]  /*c4d0*/  IMAD.MOV.U32 R77, RZ, RZ, R99 ;  /* 0x000000ffff4d7224 */ /* 0x000fe400078e0063 */
[----:B------:R-:W-:Y:S02]  /*c4e0*/  IMAD.MOV.U32 R99, RZ, RZ, R104 ;  /* 0x000000ffff637224 */ /* 0x000fe400078e0068 */
[----:B------:R-:W-:Y:S01]  /*c4f0*/  FFMA.FTZ R104, R7, -UR6, R68 ;  /* 0x8000000607687c23 */ /* 0x000fe20008010044 */
[----:B------:R-:W-:Y:S01]  /*c500*/  IMAD.IADD R6, R12, 0x1, -R87 ;  /* 0x000000010c067824 */ /* 0x000fe200078e0a57 */
[----:B------:R-:W-:Y:S01]  /*c510*/  IABS R7, R4 ;  /* 0x0000000400077213 */ /* 0x000fe20000000000 */
[--C-:B------:R-:W-:Y:S01]  /*c520*/  IMAD.IADD R8, R209, 0x1, -R88.reuse ;  /* 0x00000001d1087824 */ /* 0x100fe200078e0a58 */
[----:B------:R-:W-:Y:S01]  /*c530*/  IABS R4, R3 ;  /* 0x0000000300047213 */ /* 0x000fe20000000000 */
[----:B------:R-:W-:Y:S01]  /*c540*/  IMAD.IADD R9, R13, 0x1, -R88 ;  /* 0x000000010d097824 */ /* 0x000fe200078e0a58 */
[----:B------:R-:W-:-:S02]  /*c550*/  IABS R3, R6 ;  /* 0x0000000600037213 */ /* 0x000fc40000000000 */
[----:B------:R-:W-:Y:S01]  /*c560*/  IABS R6, R8 ;  /* 0x0000000800067213 */ /* 0x000fe20000000000 */
[----:B------:R-:W-:Y:S01]  /*c570*/  IMAD.MOV.U32 R8, RZ, RZ, R7 ;  /* 0x000000ffff087224 */ /* 0x000fe200078e0007 */
[----:B------:R-:W-:Y:S01]  /*c580*/  IABS R10, R9 ;  /* 0x00000009000a7213 */ /* 0x000fe20000000000 */
[----:B------:R-:W-:Y:S02]  /*c590*/  IMAD.MOV.U32 R7, RZ, RZ, R4 ;  /* 0x000000ffff077224 */ /* 0x000fe400078e0004 */
[----:B------:R-:W-:Y:S01]  /*c5a0*/  IMAD.MOV.U32 R4, RZ, RZ, R6 ;  /* 0x000000ffff047224 */ /* 0x000fe200078e0006 */
[----:B------:R-:W-:Y:S01]  /*c5b0*/  I2FP.F32.S32 R9, R8 ;  /* 0x0000000800097245 */ /* 0x000fe20000201400 */
[----:B------:R-:W-:Y:S01]  /*c5c0*/  IMAD.MOV.U32 R6, RZ, RZ, R10 ;  /* 0x000000ffff067224 */ /* 0x000fe200078e000a */
[----:B------:R-:W-:Y:S02]  /*c5d0*/  I2FP.F32.S32 R8, R7 ;  /* 0x0000000700087245 */ /* 0x000fe40000201400 */
[----:B------:R-:W-:Y:S01]  /*c5e0*/  I2FP.F32.S32 R7, R3 ;  /* 0x0000000300077245 */ /* 0x000fe20000201400 */
[----:B------:R-:W-:Y:S01]  /*c5f0*/  HMMA.16816.F32 R240, R20, R84, R44 ;  /* 0x0000005414f0723c */ /* 0x000fe2000000182c */
[----:B------:R-:W-:Y:S01]  /*c600*/  I2FP.F32.S32 R3, R6 ;  /* 0x0000000600037245 */ /* 0x000fe20000201400 */
[----:B------:R-:W-:Y:S01]  /*c610*/  VIADD R84, R2, 0xffffff21 ;  /* 0xffffff2102547836 */ /* 0x000fe20000000000 */
[----:B------:R-:W-:Y:S01]  /*c620*/  I2FP.F32.S32 R4, R4 ;  /* 0x0000000400047245 */ /* 0x000fe20000201400 */
[----:B------:R-:W-:Y:S01]  /*c630*/  FFMA.FTZ R200, R7, -UR6, R51 ;  /* 0x8000000607c87c23 */ /* 0x000fe20008010033 */
[----:B------:R-:W-:-:S02]  /*c640*/  IMAD.MOV.U32 R51, RZ, RZ, R97 ;  /* 0x000000ffff337224 */ /* 0x000fc400078e0061 */
[----:B------:R-:W-:Y:S01]  /*c650*/  IMAD.MOV.U32 R97, RZ, RZ, R106 ;  /* 0x000000ffff617224 */ /* 0x000fe200078e006a */
[----:B------:R-:W-:Y:S01]  /*c660*/  HMMA.16816.F32 R228, R20, R82, R228 ;  /* 0x0000005214e4723c */ /* 0x000fe200000018e4 */
[----:B------:R-:W-:Y:S02]  /*c670*/  IMAD.MOV.U32 R106, RZ, RZ, R125 ;  /* 0x000000ffff6a7224 */ /* 0x000fe400078e007d */
[----:B------:R-:W-:Y:S01]  /*c680*/  FFMA.FTZ R125, R3, -UR6, R58 ;  /* 0x80000006037d7c23 */ /* 0x000fe2000801003a */
[----:B------:R-:W-:Y:S02]  /*c690*/  VIADD R86, R2, 0xffffff28 ;  /* 0xffffff2802567836 */ /* 0x000fe40000000000 */
[----:B------:R-:W-:Y:S01]  /*c6a0*/  FFMA.FTZ R83, R4, -UR6, R56 ;  /* 0x8000000604537c23 */ /* 0x000fe20008010038 */
[----:B------:R-:W-:Y:S02]  /*c6b0*/  IMAD.IADD R3, R12, 0x1, -R88 ;  /* 0x000000010c037824 */ /* 0x000fe400078e0a58 */
[----:B------:R-:W-:-:S02]  /*c6c0*/  IMAD.IADD R6, R209, 0x1, -R84 ;  /* 0x00000001d1067824 */ /* 0x000fc400078e0a54 */
[----:B------:R-:W-:Y:S02]  /*c6d0*/  IMAD.MOV.U32 R76, RZ, RZ, R98 ;  /* 0x000000ffff4c7224 */ /* 0x000fe400078e0062 */
[----:B------:R-:W-:Y:S02]  /*c6e0*/  IMAD.IADD R4, R13, 0x1, -R84 ;  /* 0x000000010d047824 */ /* 0x000fe400078e0a54 */
[----:B------:R-:W-:Y:S01]  /*c6f0*/  FFMA.FTZ R100, R9, -UR6, R69 ;  /* 0x8000000609647c23 */ /* 0x000fe20008010045 */
[----:B------:R-:W-:Y:S02]  /*c700*/  IMAD.MOV.U32 R98, RZ, RZ, R128 ;  /* 0x000000ffff627224 */ /* 0x000fe400078e0080 */
[----:B------:R-:W-:Y:S02]  /*c710*/  IMAD.IADD R10, R209, 0x1, -R86 ;  /* 0x00000001d10a7824 */ /* 0x000fe400078e0a56 */
[----:B------:R-:W-:Y:S02]  /*c720*/  IMAD.MOV.U32 R128, RZ, RZ, R132 ;  /* 0x000000ffff807224 */ /* 0x000fe400078e0084 */
[----:B------:R-:W-:Y:S01]  /*c730*/  FFMA.FTZ R132, R8, -UR6, R71 ;  /* 0x8000000608847c23 */ /* 0x000fe20008010047 */
[----:B------:R-:W-:Y:S01]  /*c740*/  IMAD.IADD R9, R12, 0x1, -R84 ;  /* 0x000000010c097824 */ /* 0x000fe200078e0a54 */
[----:B------:R-:W-:-:S02]  /*c750*/  IABS R7, R3 ;  /* 0x0000000300077213 */ /* 0x000fc40000000000 */
[----:B------:R-:W-:Y:S02]  /*c760*/  IABS R8, R6 ;  /* 0x0000000600087213 */ /* 0x000fe40000000000 */
[----:B------:R-:W-:Y:S02]  /*c770*/  IABS R4, R4 ;  /* 0x0000000400047213 */ /* 0x000fe40000000000 */
[----:B------:R-:W-:Y:S01]  /*c780*/  IABS R10, R10 ;  /* 0x0000000a000a7213 */ /* 0x000fe20000000000 */
[----:B------:R-:W-:Y:S01]  /*c790*/  IMAD.MOV.U32 R6, RZ, RZ, R7 ;  /* 0x000000ffff067224 */ /* 0x000fe200078e0007 */
[----:B------:R-:W-:Y:S01]  /*c7a0*/  IABS R3, R9 ;  /* 0x0000000900037213 */ /* 0x000fe20000000000 */
[----:B------:R-:W-:Y:S02]  /*c7b0*/  IMAD.MOV.U32 R9, RZ, RZ, R8 ;  /* 0x000000ffff097224 */ /* 0x000fe400078e0008 */
[----:B------:R-:W-:Y:S02]  /*c7c0*/  IMAD.MOV.U32 R8, RZ, RZ, R4 ;  /* 0x000000ffff087224 */ /* 0x000fe400078e0004 */
[----:B------:R-:W-:Y:S01]  /*c7d0*/  IMAD.MOV.U32 R4, RZ, RZ, R10 ;  /* 0x000000ffff047224 */ /* 0x000fe200078e000a */
[----:B------:R-:W-:-:S02]  /*c7e0*/  I2FP.F32.S32 R7, R6 ;  /* 0x0000000600077245 */ /* 0x000fc40000201400 */
[----:B------:R-:W-:Y:S02]  /*c7f0*/  I2FP.F32.S32 R6, R3 ;  /* 0x0000000300067245 */ /* 0x000fe40000201400 */
[----:B------:R-:W-:-:S03]  /*c800*/  I2FP.F32.S32 R3, R4 ;  /* 0x0000000400037245 */ /* 0x000fc60000201400 */
[----:B------:R-:W-:Y:S02]  /*c810*/  FFMA.FTZ R196, R6, -UR6, R97 ;  /* 0x8000000606c47c23 */ /* 0x000fe40008010061 */
[----:B------:R-:W-:Y:S01]  /*c820*/  FFMA.FTZ R97, R3, -UR6, R72 ;  /* 0x8000000603617c23 */ /* 0x000fe20008010048 */
[C-C-:B------:R-:W-:Y:S01]  /*c830*/  IMAD.IADD R3, R13.reuse, 0x1, -R86.reuse ;  /* 0x000000010d037824 */ /* 0x140fe200078e0a56 */
[----:B------:R-:W-:Y:S01]  /*c840*/  I2FP.F32.S32 R8, R8 ;  /* 0x0000000800087245 */ /* 0x000fe20000201400 */
[----:B------:R-:W-:Y:S02]  /*c850*/  VIADD R82, R2, 0xffffff29 ;  /* 0xffffff2902527836 */ /* 0x000fe40000000000 */
[----:B------:R-:W-:Y:S01]  /*c860*/  IMAD.IADD R4, R12, 0x1, -R86 ;  /* 0x000000010c047824 */ /* 0x000fe200078e0a56 */
[----:B------:R-:W-:Y:S01]  /*c870*/  IABS R3, R3 ;  /* 0x0000000300037213 */ /* 0x000fe20000000000 */
[----:B------:R-:W-:Y:S01]  /*c880*/  IMAD.IADD R6, R13, 0x1, -R82 ;  /* 0x000000010d067824 */ /* 0x000fe200078e0a52 */
[----:B------:R-:W-:Y:S01]  /*c890*/  I2FP.F32.S32 R9, R9 ;  /* 0x0000000900097245 */ /* 0x000fe20000201400 */
[----:B------:R-:W-:Y:S01]  /*c8a0*/  FFMA.FTZ R197, R7, -UR6, R122 ;  /* 0x8000000607c57c23 */ /* 0x000fe2000801007a */
[----:B------:R-:W-:Y:S01]  /*c8b0*/  FFMA.FTZ R122, R8, -UR6, R59 ;  /* 0x80000006087a7c23 */ /* 0x000fe2000801003b */
[--C-:B------:R-:W-:Y:S01]  /*c8c0*/  IMAD.IADD R7, R209, 0x1, -R82.reuse ;  /* 0x00000001d1077824 */ /* 0x100fe200078e0a52 */
[----:B------:R-:W-:Y:S01]  /*c8d0*/  IABS R8, R4 ;  /* 0x0000000400087213 */ /* 0x000fe20000000000 */
[----:B------:R-:W-:Y:S01]  /*c8e0*/  IMAD.MOV.U32 R4, RZ, RZ, R3 ;  /* 0x000000ffff047224 */ /* 0x000fe200078e0003 */
[----:B------:R-:W-:Y:S01]  /*c8f0*/  IABS R6, R6 ;  /* 0x0000000600067213 */ /* 0x000fe20000000000 */
[----:B------:R-:W-:Y:S01]  /*c900*/  FFMA.FTZ R90, R9, -UR6, R57 ;  /* 0x80000006095a7c23 */ /* 0x000fe20008010039 */
[----:B------:R-:W-:Y:S01]  /*c910*/  IMAD.IADD R10, R12, 0x1, -R82 ;  /* 0x000000010c0a7824 */ /* 0x000fe200078e0a52 */
[----:B------:R-:W-:Y:S01]  /*c920*/  IABS R9, R7 ;  /* 0x0000000700097213 */ /* 0x000fe20000000000 */
[----:B------:R-:W-:Y:S01]  /*c930*/  IMAD.MOV.U32 R7, RZ, RZ, R8 ;  /* 0x000000ffff077224 */ /* 0x000fe200078e0008 */
[----:B------:R-:W-:Y:S01]  /*c940*/  I2FP.F32.S32 R8, R4 ;  /* 0x0000000400087245 */ /* 0x000fe20000201400 */
[----:B------:R-:W-:Y:S01]  /*c950*/  IMAD.MOV.U32 R4, RZ, RZ, R6 ;  /* 0x000000ffff047224 */ /* 0x000fe200078e0006 */
[----:B------:R-:W-:-:S02]  /*c960*/  IABS R3, R10 ;  /* 0x0000000a00037213 */ /* 0x000fc40000000000 */
[----:B------:R-:W-:Y:S01]  /*c970*/  I2FP.F32.S32 R6, R7 ;  /* 0x0000000700067245 */ /* 0x000fe20000201400 */
[----:B------:R-:W-:Y:S01]  /*c980*/  HMMA.16816.F32 R224, R20, R78, R224 ;  /* 0x0000004e14e0723c */ /* 0x000fe200000018e0 */
[----:B------:R-:W-:Y:S01]  /*c990*/  I2FP.F32.S32 R4, R4 ;  /* 0x0000000400047245 */ /* 0x000fe20000201400 */
[----:B------:R-:W-:Y:S01]  /*c9a0*/  IMAD.MOV.U32 R48, RZ, RZ, R183 ;  /* 0x000000ffff307224 */ /* 0x000fe200078e00b7 */
[----:B------:R-:W-:Y:S01]  /*c9b0*/  I2FP.F32.S32 R3, R3 ;  /* 0x0000000300037245 */ /* 0x000fe20000201400 */
[----:B------:R-:W-:Y:S02]  /*c9c0*/  VIADD R79, R2, 0xffffff30 ;  /* 0xffffff30024f7836 */ /* 0x000fe40000000000 */
[----:B------:R-:W-:Y:S01]  /*c9d0*/  FFMA.FTZ R195, R6, -UR6, R117 ;  /* 0x8000000606c37c23 */ /* 0x000fe20008010075 */
[----:B------:R-:W-:Y:S01]  /*c9e0*/  I2FP.F32.S32 R7, R9 ;  /* 0x0000000900077245 */ /* 0x000fe20000201400 */
[----:B------:R-:W-:Y:S01]  /*c9f0*/  FFMA.FTZ R117, R4, -UR6, R75 ;  /* 0x8000000604757c23 */ /* 0x000fe2000801004b */
[----:B------:R-:W-:-:S02]  /*ca00*/  VIADD R80, R2, 0xffffff31 ;  /* 0xffffff3102507836 */ /* 0x000fc40000000000 */
[----:B------:R-:W-:Y:S01]  /*ca10*/  FFMA.FTZ R193, R3, -UR6, R48 ;  /* 0x8000000603c17c23 */ /* 0x000fe20008010030 */
[----:B------:R-:W-:Y:S02]  /*ca20*/  IMAD.IADD R4, R209, 0x1, -R79 ;  /* 0x00000001d1047824 */ /* 0x000fe400078e0a4f */
[----:B------:R-:W-:Y:S02]  /*ca30*/  IMAD.MOV.U32 R183, RZ, RZ, R119 ;  /* 0x000000ffffb77224 */ /* 0x000fe400078e0077 */
[----:B------:R-:W-:Y:S01]  /*ca40*/  FFMA.FTZ R119, R8, -UR6, R74 ;  /* 0x8000000608777c23 */ /* 0x000fe2000801004a */
[--C-:B------:R-:W-:Y:S02]  /*ca50*/  IMAD.IADD R3, R13, 0x1, -R79.reuse ;  /* 0x000000010d037824 */ /* 0x100fe400078e0a4f */
[----:B------:R-:W-:Y:S02]  /*ca60*/  IMAD.IADD R6, R12, 0x1, -R79 ;  /* 0x000000010c067824 */ /* 0x000fe400078e0a4f */
[----:B------:R-:W-:-:S02]  /*ca70*/  IMAD.MOV.U32 R49, RZ, RZ, R96 ;  /* 0x000000ffff317224 */ /* 0x000fc400078e0060 */
[----:B------:R-:W-:Y:S01]  /*ca80*/  FFMA.FTZ R96, R7, -UR6, R73 ;  /* 0x8000000607607c23 */ /* 0x000fe20008010049 */
[--C-:B------:R-:W-:Y:S01]  /*ca90*/  IMAD.IADD R8, R209, 0x1, -R80.reuse ;  /* 0x00000001d1087824 */ /* 0x100fe200078e0a50 */
[----:B------:R-:W-:Y:S01]  /*caa0*/  IABS R7, R4 ;  /* 0x0000000400077213 */ /* 0x000fe20000000000 */
[----:B------:R-:W-:Y:S01]  /*cab0*/  IMAD.IADD R9, R13, 0x1, -R80 ;  /* 0x000000010d097824 */ /* 0x000fe200078e0a50 */
[----:B------:R-:W-:Y:S02]  /*cac0*/  IABS R4, R3 ;  /* 0x0000000300047213 */ /* 0x000fe40000000000 */
[----:B------:R-:W-:Y:S02]  /*cad0*/  IABS R3, R6 ;  /* 0x0000000600037213 */ /* 0x000fe40000000000 */
[----:B------:R-:W-:Y:S02]  /*cae0*/  IABS R6, R8 ;  /* 0x0000000800067213 */ /* 0x000fe40000000000 */
[----:B------:R-:W-:Y:S01]  /*caf0*/  IABS R10, R9 ;  /* 0x00000009000a7213 */ /* 0x000fe20000000000 */
[----:B------:R-:W-:-:S02]  /*cb00*/  IMAD.MOV.U32 R8, RZ, RZ, R7 ;  /* 0x000000ffff087224 */ /* 0x000fc400078e0007 */
[----:B------:R-:W-:Y:S02]  /*cb10*/  IMAD.MOV.U32 R7, RZ, RZ, R4 ;  /* 0x000000ffff077224 */ /* 0x000fe400078e0004 */
[----:B------:R-:W-:Y:S02]  /*cb20*/  IMAD.MOV.U32 R4, RZ, RZ, R6 ;  /* 0x000000ffff047224 */ /* 0x000fe400078e0006 */
[----:B------:R-:W-:Y:S01]  /*cb30*/  IMAD.MOV.U32 R6, RZ, RZ, R10 ;  /* 0x000000ffff067224 */ /* 0x000fe200078e000a */
[----:B------:R-:W-:Y:S02]  /*cb40*/  I2FP.F32.S32 R9, R8 ;  /* 0x0000000800097245 */ /* 0x000fe40000201400 */
[----:B------:R-:W-:Y:S01]  /*cb50*/  I2FP.F32.S32 R8, R7 ;  /* 0x0000000700087245 */ /* 0x000fe20000201400 */
[----:B------:R-:W-:Y:S01]  /*cb60*/  IMAD.MOV.U32 R62, RZ, RZ, R51 ;  /* 0x000000ffff3e7224 */ /* 0x000fe200078e0033 */
[----:B------:R-:W-:Y:S01]  /*cb70*/  I2FP.F32.S32 R7, R3 ;  /* 0x0000000300077245 */ /* 0x000fe20000201400 */
[----:B------:R-:W-:Y:S01]  /*cb80*/  IMAD.MOV.U32 R51, RZ, RZ, R76 ;  /* 0x000000ffff337224 */ /* 0x000fe200078e004c */
[----:B------:R-:W-:Y:S01]  /*cb90*/  I2FP.F32.S32 R3, R6 ;  /* 0x0000000600037245 */ /* 0x000fe20000201400 */
[----:B------:R-:W-:Y:S01]  /*cba0*/  VIADD R76, R2, 0xffffff38 ;  /* 0xffffff38024c7836 */ /* 0x000fe20000000000 */
[----:B------:R-:W-:Y:S01]  /*cbb0*/  I2FP.F32.S32 R4, R4 ;  /* 0x0000000400047245 */ /* 0x000fe20000201400 */
[----:B------:R-:W-:-:S02]  /*cbc0*/  IMAD.MOV.U32 R48, RZ, RZ, R77 ;  /* 0x000000ffff307224 */ /* 0x000fc400078e004d */
[----:B------:R-:W-:Y:S02]  /*cbd0*/  IMAD.MOV.U32 R47, RZ, RZ, R99 ;  /* 0x000000ffff2f7224 */ /* 0x000fe400078e0063 */
[----:B------:R-:W-:Y:S01]  /*cbe0*/  FFMA.FTZ R99, R3, -UR6, R55 ;  /* 0x8000000603637c23 */ /* 0x000fe20008010037 */
[----:B------:R-:W-:Y:S02]  /*cbf0*/  VIADD R77, R2, 0xffffff39 ;  /* 0xffffff39024d7836 */ /* 0x000fe40000000000 */
[----:B------:R-:W-:Y:S01]  /*cc00*/  FFMA.FTZ R81, R4, -UR6, R53 ;  /* 0x8000000604517c23 */ /* 0x000fe20008010035 */
[----:B------:R-:W-:Y:S02]  /*cc10*/  IMAD.IADD R3, R12, 0x1, -R80 ;  /* 0x000000010c037824 */ /* 0x000fe400078e0a50 */
[----:B------:R-:W-:Y:S02]  /*cc20*/  IMAD.IADD R6, R209, 0x1, -R76 ;  /* 0x00000001d1067824 */ /* 0x000fe400078e0a4c */
[----:B------:R-:W-:-:S02]  /*cc30*/  IMAD.MOV.U32 R46, RZ, RZ, R49 ;  /* 0x000000ffff2e7224 */ /* 0x000fc400078e0031 */
[----:B------:R-:W-:Y:S02]  /*cc40*/  IMAD.IADD R4, R13, 0x1, -R76 ;  /* 0x000000010d047824 */ /* 0x000fe400078e0a4c */
[----:B------:R-:W-:Y:S01]  /*cc50*/  FFMA.FTZ R14, R9, -UR6, R52 ;  /* 0x80000006090e7c23 */ /* 0x000fe20008010034 */
[----:B------:R-:W-:Y:S02]  /*cc60*/  IMAD.MOV.U32 R49, RZ, RZ, R98 ;  /* 0x000000ffff317224 */ /* 0x000fe400078e0062 */
[----:B------:R-:W-:Y:S02]  /*cc70*/  IMAD.IADD R10, R209, 0x1, -R77 ;  /* 0x00000001d10a7824 */ /* 0x000fe400078e0a4d */
[----:B------:R-:W-:Y:S01]  /*cc80*/  FFMA.FTZ R190, R7, -UR6, R190 ;  /* 0x8000000607be7c23 */ /* 0x000fe200080100be */
        /* <DEDUP_REMOVED lines=14> */
[----:B------:R-:W-:Y:S01]  /*cd70*/  I2FP.F32.S32 R3, R4 ;  /* 0x0000000400037245 */ /* 0x000fe20000201400 */
[----:B------:R-:W-:Y:S01]  /*cd80*/  VIADD R75, R2, 0xffffff40 ;  /* 0xffffff40024b7836 */ /* 0x000fe20000000000 */
[----:B------:R-:W-:Y:S01]  /*cd90*/  I2FP.F32.S32 R8, R8 ;  /* 0x0000000800087245 */ /* 0x000fe20000201400 */
[----:B------:R-:W-:Y:S01]  /*cda0*/  IMAD.MOV.U32 R63, RZ, RZ, R95 ;  /* 0x000000ffff3f7224 */ /* 0x000fe200078e005f */
[----:B------:R-:W-:Y:S01]  /*cdb0*/  I2FP.F32.S32 R9, R9 ;  /* 0x0000000900097245 */ /* 0x000fe20000201400 */
[----:B------:R-:W-:Y:S01]  /*cdc0*/  FFMA.FTZ R56, R3, -UR6, R225 ;  /* 0x8000000603387c23 */ /* 0x000fe200080100e1 */
[----:B------:R-:W-:Y:S02]  /*cdd0*/  IMAD.MOV.U32 R95, RZ, RZ, R189 ;  /* 0x000000ffff5f7224 */ /* 0x000fe400078e00bd */
[----:B------:R-:W-:Y:S01]  /*cde0*/  FFMA.FTZ R187, R6, -UR6, R187 ;  /* 0x8000000606bb7c23 */ /* 0x000fe200080100bb */
[----:B------:R-:W-:-:S02]  /*cdf0*/  IMAD.IADD R3, R13, 0x1, -R77 ;  /* 0x000000010d037824 */ /* 0x000fc400078e0a4d */
[----:B------:R-:W-:Y:S01]  /*ce00*/  FFMA.FTZ R189, R7, -UR6, R103 ;  /* 0x8000000607bd7c23 */ /* 0x000fe20008010067 */
[----:B------:R-:W-:Y:S02]  /*ce10*/  IMAD.IADD R6, R12, 0x1, -R77 ;  /* 0x000000010c067824 */ /* 0x000fe400078e0a4d */
[----:B------:R-:W-:Y:S01]  /*ce20*/  FFMA.FTZ R103, R8, -UR6, R226 ;  /* 0x8000000608677c23 */ /* 0x000fe200080100e2 */
[--C-:B------:R-:W-:Y:S02]  /*ce30*/  IMAD.IADD R7, R209, 0x1, -R75.reuse ;  /* 0x00000001d1077824 */ /* 0x100fe400078e0a4b */
        /* <DEDUP_REMOVED lines=12> */
[----:B------:R-:W-:Y:S01]  /*cf00*/  IMAD.MOV.U32 R3, RZ, RZ, R7 ;  /* 0x000000ffff037224 */ /* 0x000fe200078e0007 */
[----:B------:R-:W-:-:S03]  /*cf10*/  I2FP.F32.S32 R7, R8 ;  /* 0x0000000800077245 */ /* 0x000fc60000201400 */
[----:B------:R-:W-:Y:S01]  /*cf20*/  FFMA.FTZ R185, R6, -UR6, R185 ;  /* 0x8000000606b97c23 */ /* 0x000fe200080100b9 */
[----:B------:R-:W-:Y:S02]  /*cf30*/  I2FP.F32.S32 R6, R4 ;  /* 0x0000000400067245 */ /* 0x000fe40000201400 */
[----:B------:R-:W-:Y:S01]  /*cf40*/  I2FP.F32.S32 R4, R3 ;  /* 0x0000000300047245 */ /* 0x000fe20000201400 */
[----:B------:R-:W-:Y:S02]  /*cf50*/  VIADD R3, R0, UR21 ;  /* 0x0000001500037c36 */ /* 0x000fe40008000000 */
[----:B------:R-:W-:Y:S02]  /*cf60*/  IMAD.MOV.U32 R45, RZ, RZ, R182 ;  /* 0x000000ffff2d7224 */ /* 0x000fe400078e00b6 */
[----:B------:R-:W-:Y:S02]  /*cf70*/  VIADD R68, R2, 0xffffff41 ;  /* 0xffffff4102447836 */ /* 0x000fe40000000000 */
[----:B------:R-:W-:-:S02]  /*cf80*/  IMAD.MOV.U32 R182, RZ, RZ, R183 ;  /* 0x000000ffffb67224 */ /* 0x000fc400078e00b7 */
[----:B------:R-:W-:Y:S01]  /*cf90*/  FFMA.FTZ R183, R4, -UR6, R102 ;  /* 0x8000000604b77c23 */ /* 0x000fe20008010066 */
[----:B------:R-:W-:Y:S02]  /*cfa0*/  IMAD.MOV.U32 R225, RZ, RZ, R47 ;  /* 0x000000ffffe17224 */ /* 0x000fe400078e002f */
[----:B------:R-:W-:Y:S01]  /*cfb0*/  FFMA.FTZ R53, R7, -UR6, R108 ;  /* 0x8000000607357c23 */ /* 0x000fe2000801006c */
[----:B------:R-:W-:Y:S02]  /*cfc0*/  IMAD.MOV.U32 R44, RZ, RZ, R106 ;  /* 0x000000ffff2c7224 */ /* 0x000fe400078e006a */
[----:B------:R-:W-:Y:S01]  /*cfd0*/  FFMA.FTZ R106, R6, -UR6, R110 ;  /* 0x80000006066a7c23 */ /* 0x000fe2000801006e */
[----:B------:R-:W-:Y:S02]  /*cfe0*/  VIADD R4, R3, 0xffffff00 ;  /* 0xffffff0003047836 */ /* 0x000fe40000000000 */
[----:B------:R-:W-:Y:S02]  /*cff0*/  IMAD.MOV.U32 R47, RZ, RZ, R51 ;  /* 0x000000ffff2f7224 */ /* 0x000fe400078e0033 */
[----:B------:R-:W-:-:S02]  /*d000*/  IMAD.IADD R7, R209, 0x1, -R68 ;  /* 0x00000001d1077824 */ /* 0x000fc400078e0a44 */
[----:B------:R-:W-:Y:S02]  /*d010*/  IMAD.MOV.U32 R51, RZ, RZ, R107 ;  /* 0x000000ffff337224 */ /* 0x000fe400078e006b */
[----:B------:R-:W-:Y:S01]  /*d020*/  FFMA.FTZ R107, R9, -UR6, R227 ;  /* 0x80000006096b7c23 */ /* 0x000fe200080100e3 */
[C-C-:B------:R-:W-:Y:S02]  /*d030*/  IMAD.IADD R6, R13.reuse, 0x1, -R68.reuse ;  /* 0x000000010d067824 */ /* 0x140fe400078e0a44 */
[C---:B------:R-:W-:Y:S02]  /*d040*/  IMAD.IADD R8, R12.reuse, 0x1, -R68 ;  /* 0x000000010c087824 */ /* 0x040fe400078e0a44 */
[--C-:B------:R-:W-:Y:S01]  /*d050*/  IMAD.IADD R9, R13, 0x1, -R4.reuse ;  /* 0x000000010d097824 */ /* 0x100fe200078e0a04 */
[----:B------:R-:W-:Y:S01]  /*d060*/  IABS R10, R7 ;  /* 0x00000007000a7213 */ /* 0x000fe20000000000 */
[----:B------:R-:W-:Y:S01]  /*d070*/  IMAD.IADD R11, R12, 0x1, -R4 ;  /* 0x000000010c0b7824 */ /* 0x000fe200078e0a04 */
[----:B------:R-:W-:-:S02]  /*d080*/  IABS R7, R6 ;  /* 0x0000000600077213 */ /* 0x000fc40000000000 */
[----:B------:R-:W-:Y:S02]  /*d090*/  IABS R6, R8 ;  /* 0x0000000800067213 */ /* 0x000fe40000000000 */
[----:B------:R-:W-:Y:S02]  /*d0a0*/  IABS R8, R9 ;  /* 0x0000000900087213 */ /* 0x000fe40000000000 */
[----:B------:R-:W-:Y:S01]  /*d0b0*/  IABS R9, R11 ;  /* 0x0000000b00097213 */ /* 0x000fe20000000000 */
[----:B------:R-:W-:Y:S02]  /*d0c0*/  IMAD.MOV.U32 R11, RZ, RZ, R10 ;  /* 0x000000ffff0b7224 */ /* 0x000fe400078e000a */
[----:B------:R-:W-:Y:S02]  /*d0d0*/  IMAD.MOV.U32 R10, RZ, RZ, R7 ;  /* 0x000000ffff0a7224 */ /* 0x000fe400078e0007 */
[----:B------:R-:W-:Y:S02]  /*d0e0*/  IMAD.MOV.U32 R7, RZ, RZ, R8 ;  /* 0x000000ffff077224 */ /* 0x000fe400078e0008 */
[----:B------:R-:W-:-:S02]  /*d0f0*/  IMAD.MOV.U32 R8, RZ, RZ, R9 ;  /* 0x000000ffff087224 */ /* 0x000fc400078e0009 */
[C---:B------:R-:W-:Y:S01]  /*d100*/  VIADD R59, R2.reuse, 0xffffff48 ;  /* 0xffffff48023b7836 */ /* 0x040fe20000000000 */
[----:B------:R-:W-:Y:S01]  /*d110*/  I2FP.F32.S32 R9, R6 ;  /* 0x0000000600097245 */ /* 0x000fe20000201400 */
[----:B------:R-:W-:Y:S01]  /*d120*/  IMAD.MOV.U32 R34, RZ, RZ, R62 ;  /* 0x000000ffff227224 */ /* 0x000fe200078e003e */
[----:B------:R-:W-:Y:S01]  /*d130*/  I2FP.F32.S32 R7, R7 ;  /* 0x0000000700077245 */ /* 0x000fe20000201400 */
[C---:B------:R-:W-:Y:S01]  /*d140*/  VIADD R62, R2.reuse, 0xffffff49 ;  /* 0xffffff49023e7836 */ /* 0x040fe20000000000 */
[----:B------:R-:W-:Y:S01]  /*d150*/  I2FP.F32.S32 R6, R8 ;  /* 0x0000000800067245 */ /* 0x000fe20000201400 */
[----:B------:R-:W-:Y:S02]  /*d160*/  VIADD R64, R2, 0xffffff50 ;  /* 0xffffff5002407836 */ /* 0x000fe40000000000 */
[----:B------:R-:W-:Y:S02]  /*d170*/  IMAD.IADD R2, R115, 0x1, -R4 ;  /* 0x0000000173027824 */ /* 0x000fe400078e0a04 */
[----:B------:R-:W-:-:S02]  /*d180*/  IMAD.IADD R4, R12, 0x1, -R59 ;  /* 0x000000010c047824 */ /* 0x000fc400078e0a3b */
[----:B------:R-:W-:Y:S02]  /*d190*/  IMAD.MOV.U32 R33, RZ, RZ, R49 ;  /* 0x000000ffff217224 */ /* 0x000fe400078e0031 */
[----:B------:R-:W-:Y:S02]  /*d1a0*/  IMAD.MOV.U32 R32, RZ, RZ, R51 ;  /* 0x000000ffff207224 */ /* 0x000fe400078e0033 */
[----:B------:R-:W-:Y:S01]  /*d1b0*/  FFMA.FTZ R51, R7, -UR6, R198 ;  /* 0x8000000607337c23 */ /* 0x000fe200080100c6 */
[----:B------:R-:W-:Y:S01]  /*d1c0*/  IMAD.MOV.U32 R49, RZ, RZ, R105 ;  /* 0x000000ffff317224 */ /* 0x000fe200078e0069 */
[----:B------:R-:W-:Y:S01]  /*d1d0*/  I2FP.F32.S32 R10, R10 ;  /* 0x0000000a000a7245 */ /* 0x000fe20000201400 */
[----:B------:R-:W-:Y:S01]  /*d1e0*/  FFMA.FTZ R105, R6, -UR6, R192 ;  /* 0x8000000606697c23 */ /* 0x000fe200080100c0 */
[----:B------:R-:W-:Y:S01]  /*d1f0*/  IMAD.IADD R7, R12, 0x1, -R62 ;  /* 0x000000010c077824 */ /* 0x000fe200078e0a3e */
[----:B------:R-:W-:Y:S01]  /*d200*/  IABS R6, R4 ;  /* 0x0000000400067213 */ /* 0x000fe20000000000 */
[----:B------:R-:W-:-:S02]  /*d210*/  VIADD R69, R3, 0xffffff51 ;  /* 0xffffff5103457836 */ /* 0x000fc40000000000 */
[----:B------:R-:W-:Y:S01]  /*d220*/  FFMA.FTZ R182, R9, -UR6, R182 ;  /* 0x8000000609b67c23 */ /* 0x000fe200080100b6 */
[----:B------:R-:W-:Y:S01]  /*d230*/  FFMA.FTZ R102, R10, -UR6, R111 ;  /* 0x800000060a667c23 */ /* 0x000fe2000801006f */
[C---:B------:R-:W-:Y:S01]  /*d240*/  IMAD.IADD R9, R12.reuse, 0x1, -R64 ;  /* 0x000000010c097824 */ /* 0x040fe200078e0a40 */
[----:B------:R-:W-:Y:S01]  /*d250*/  IABS R4, R7 ;  /* 0x0000000700047213 */ /* 0x000fe20000000000 */
[----:B------:R-:W-:Y:S02]  /*d260*/  IMAD.IADD R10, R12, 0x1, -R69 ;  /* 0x000000010c0a7824 */ /* 0x000fe400078e0a45 */
[----:B------:R-:W-:Y:S01]  /*d270*/  IMAD.MOV.U32 R7, RZ, RZ, R6 ;  /* 0x000000ffff077224 */ /* 0x000fe200078e0006 */
[----:B------:R-:W-:Y:S02]  /*d280*/  IABS R8, R2 ;  /* 0x0000000200087213 */ /* 0x000fe40000000000 */
[----:B------:R-:W-:Y:S02]  /*d290*/  I2FP.F32.S32 R11, R11 ;  /* 0x0000000b000b7245 */ /* 0x000fe40000201400 */
[----:B------:R-:W-:-:S02]  /*d2a0*/  IABS R2, R9 ;  /* 0x0000000900027213 */ /* 0x000fc40000000000 */
[----:B------:R-:W-:Y:S02]  /*d2b0*/  IABS R9, R10 ;  /* 0x0000000a00097213 */ /* 0x000fe40000000000 */
[----:B------:R-:W-:Y:S01]  /*d2c0*/  I2FP.F32.S32 R7, R7 ;  /* 0x0000000700077245 */ /* 0x000fe20000201400 */
[----:B------:R-:W-:Y:S02]  /*d2d0*/  IMAD.MOV.U32 R85, RZ, RZ, R46 ;  /* 0x000000ffff557224 */ /* 0x000fe400078e002e */
[----:B------:R-:W-:Y:S01]  /*d2e0*/  FFMA.FTZ R46, R11, -UR6, R109 ;  /* 0x800000060b2e7c23 */ /* 0x000fe2000801006d */
[----:B------:R-:W-:Y:S02]  /*d2f0*/  IMAD.MOV.U32 R6, RZ, RZ, R4 ;  /* 0x000000ffff067224 */ /* 0x000fe400078e0004 */
[----:B------:R-:W-:Y:S02]  /*d300*/  IMAD.MOV.U32 R4, RZ, RZ, R2 ;  /* 0x000000ffff047224 */ /* 0x000fe400078e0002 */
[----:B------:R-:W-:Y:S01]  /*d310*/  FFMA.FTZ R109, R7, -UR6, R32 ;  /* 0x80000006076d7c23 */ /* 0x000fe20008010020 */
[----:B------:R-:W-:-:S02]  /*d320*/  IMAD.MOV.U32 R2, RZ, RZ, R9 ;  /* 0x000000ffff027224 */ /* 0x000fc400078e0009 */
[----:B------:R-:W-:Y:S02]  /*d330*/  IMAD.MOV.U32 R32, RZ, RZ, R33 ;  /* 0x000000ffff207224 */ /* 0x000fe400078e0021 */
[----:B------:R-:W-:Y:S02]  /*d340*/  IMAD.MOV.U32 R33, RZ, RZ, R34 ;  /* 0x000000ffff217224 */ /* 0x000fe400078e0022 */
[----:B------:R-:W-:Y:S01]  /*d350*/  IMAD.MOV.U32 R34, RZ, RZ, R85 ;  /* 0x000000ffff227224 */ /* 0x000fe200078e0055 */
[----:B------:R-:W-:Y:S01]  /*d360*/  I2FP.F32.S32 R4, R4 ;  /* 0x0000000400047245 */ /* 0x000fe20000201400 */
[----:B------:R-:W-:Y:S01]  /*d370*/  IMAD.MOV.U32 R85, RZ, RZ, R44 ;  /* 0x000000ffff557224 */ /* 0x000fe200078e002c */
[----:B------:R-:W-:Y:S01]  /*d380*/  I2FP.F32.S32 R2, R2 ;  /* 0x0000000200027245 */ /* 0x000fe20000201400 */
[----:B------:R-:W-:Y:S01]  /*d390*/  IMAD.MOV.U32 R44, RZ, RZ, R45 ;  /* 0x000000ffff2c7224 */ /* 0x000fe200078e002d */
[----:B------:R-:W-:Y:S01]  /*d3a0*/  I2FP.F32.S32 R8, R8 ;  /* 0x0000000800087245 */ /* 0x000fe20000201400 */
[----:B------:R-:W-:-:S02]  /*d3b0*/  IMAD.MOV.U32 R45, RZ, RZ, R63 ;  /* 0x000000ffff2d7224 */ /* 0x000fc400078e003f */
[C---:B------:R-:W-:Y:S02]  /*d3c0*/  VIADD R60, R3.reuse, 0xffffff58 ;  /* 0xffffff58033c7836 */ /* 0x040fe40000000000 */
[C---:B------:R-:W-:Y:S02]  /*d3d0*/  VIADD R63, R3.reuse, 0xffffff59 ;  /* 0xffffff59033f7836 */ /* 0x040fe40000000000 */
[C---:B------:R-:W-:Y:S01]  /*d3e0*/  VIADD R66, R3.reuse, 0xffffff60 ;  /* 0xffffff6003427836 */ /* 0x040fe20000000000 */
[----:B------:R-:W-:Y:S01]  /*d3f0*/  I2FP.F32.S32 R6, R6 ;  /* 0x0000000600067245 */ /* 0x000fe20000201400 */
[C---:B------:R-:W-:Y:S02]  /*d400*/  VIADD R70, R3.reuse, 0xffffff61 ;  /* 0xffffff6103467836 */ /* 0x040fe40000000000 */
[----:B------:R-:W-:Y:S01]  /*d410*/  FFMA.FTZ R116, R4, -UR6, R116 ;  /* 0x8000000604747c23 */ /* 0x000fe20008010074 */
[----:B------:R-:W-:Y:S02]  /*d420*/  IMAD.MOV.U32 R35, RZ, RZ, R169 ;  /* 0x000000ffff237224 */ /* 0x000fe400078e00a9 */
[----:B------:R-:W-:Y:S01]  /*d430*/  FFMA.FTZ R120, R2, -UR6, R120 ;  /* 0x8000000602787c23 */ /* 0x000fe20008010078 */
[----:B------:R-:W-:-:S02]  /*d440*/  VIADD R73, R3, 0xffffff68 ;  /* 0xffffff6803497836 */ /* 0x000fc40000000000 */
[----:B------:R-:W-:Y:S02]  /*d450*/  IMAD.MOV.U32 R169, RZ, RZ, R179 ;  /* 0x000000ffffa97224 */ /* 0x000fe400078e00b3 */
[----:B------:R-:W-:Y:S01]  /*d460*/  FFMA.FTZ R179, R8, -UR6, R194 ;  /* 0x8000000608b37c23 */ /* 0x000fe200080100c2 */
[C---:B------:R-:W-:Y:S02]  /*d470*/  IMAD.IADD R4, R12.reuse, 0x1, -R60 ;  /* 0x000000010c047824 */ /* 0x040fe400078e0a3c */
[C---:B------:R-:W-:Y:S02]  /*d480*/  IMAD.IADD R2, R12.reuse, 0x1, -R63 ;  /* 0x000000010c027824 */ /* 0x040fe400078e0a3f */
[C---:B------:R-:W-:Y:S02]  /*d490*/  IMAD.IADD R7, R12.reuse, 0x1, -R66 ;  /* 0x000000010c077824 */ /* 0x040fe400078e0a42 */
[----:B------:R-:W-:Y:S02]  /*d4a0*/  IMAD.IADD R8, R12, 0x1, -R70 ;  /* 0x000000010c087824 */ /* 0x000fe400078e0a46 */
[----:B------:R-:W-:Y:S01]  /*d4b0*/  FFMA.FTZ R112, R6, -UR6, R112 ;  /* 0x8000000606707c23 */ /* 0x000fe20008010070 */
[----:B------:R-:W-:Y:S01]  /*d4c0*/  IMAD.IADD R10, R12, 0x1, -R73 ;  /* 0x000000010c0a7824 */ /* 0x000fe200078e0a49 */
[----:B------:R-:W-:-:S02]  /*d4d0*/  IABS R9, R4 ;  /* 0x0000000400097213 */ /* 0x000fc40000000000 */
[----:B------:R-:W-:Y:S02]  /*d4e0*/  IABS R6, R2 ;  /* 0x0000000200067213 */ /* 0x000fe40000000000 */
[----:B------:R-:W-:Y:S02]  /*d4f0*/  IABS R4, R7 ;  /* 0x0000000700047213 */ /* 0x000fe40000000000 */
[----:B------:R-:W-:Y:S02]  /*d500*/  IABS R2, R8 ;  /* 0x0000000800027213 */ /* 0x000fe40000000000 */
[----:B------:R-:W-:Y:S01]  /*d510*/  IABS R7, R10 ;  /* 0x0000000a00077213 */ /* 0x000fe20000000000 */
[----:B------:R-:W-:Y:S02]  /*d520*/  IMAD.MOV.U32 R8, RZ, RZ, R6 ;  /* 0x000000ffff087224 */ /* 0x000fe400078e0006 */
[----:B------:R-:W-:Y:S02]  /*d530*/  IMAD.MOV.U32 R6, RZ, RZ, R4 ;  /* 0x000000ffff067224 */ /* 0x000fe400078e0004 */
[----:B------:R-:W-:-:S02]  /*d540*/  IMAD.MOV.U32 R4, RZ, RZ, R2 ;  /* 0x000000ffff047224 */ /* 0x000fc400078e0002 */
[----:B------:R-:W-:Y:S01]  /*d550*/  IMAD.MOV.U32 R2, RZ, RZ, R7 ;  /* 0x000000ffff027224 */ /* 0x000fe200078e0007 */
[----:B------:R-:W-:Y:S01]  /*d560*/  I2FP.F32.S32 R7, R8 ;  /* 0x0000000800077245 */ /* 0x000fe20000201400 */
[C---:B------:R-:W-:Y:S01]  /*d570*/  VIADD R65, R3.reuse, 0xffffff69 ;  /* 0xffffff6903417836 */ /* 0x040fe20000000000 */
[----:B------:R-:W-:Y:S02]  /*d580*/  I2FP.F32.S32 R4, R4 ;  /* 0x0000000400047245 */ /* 0x000fe40000201400 */
[----:B------:R-:W-:Y:S01]  /*d590*/  I2FP.F32.S32 R2, R2 ;  /* 0x0000000200027245 */ /* 0x000fe20000201400 */
[C---:B------:R-:W-:Y:S01]  /*d5a0*/  VIADD R67, R3.reuse, 0xffffff70 ;  /* 0xffffff7003437836 */ /* 0x040fe20000000000 */
[----:B------:R-:W-:Y:S01]  /*d5b0*/  I2FP.F32.S32 R6, R6 ;  /* 0x0000000600067245 */ /* 0x000fe20000201400 */
[C---:B------:R-:W-:Y:S02]  /*d5c0*/  VIADD R72, R3.reuse, 0xffffff71 ;  /* 0xffffff7103487836 */ /* 0x040fe40000000000 */
[----:B------:R-:W-:-:S02]  /*d5d0*/  VIADD R74, R3, 0xffffff79 ;  /* 0xffffff79034a7836 */ /* 0x000fc40000000000 */
[----:B------:R-:W-:Y:S01]  /*d5e0*/  FFMA.FTZ R170, R2, -UR6, R170 ;  /* 0x8000000602aa7c23 */ /* 0x000fe200080100aa */
[----:B------:R-:W-:Y:S02]  /*d5f0*/  IMAD.IADD R3, R12, 0x1, -R65 ;  /* 0x000000010c037824 */ /* 0x000fe400078e0a41 */
[----:B------:R-:W-:Y:S01]  /*d600*/  FFMA.FTZ R169, R4, -UR6, R169 ;  /* 0x8000000604a97c23 */ /* 0x000fe200080100a9 */
[C---:B------:R-:W-:Y:S02]  /*d610*/  IMAD.IADD R2, R12.reuse, 0x1, -R67 ;  /* 0x000000010c027824 */ /* 0x040fe400078e0a43 */
[----:B------:R-:W-:Y:S01]  /*d620*/  FFMA.FTZ R126, R7, -UR6, R126 ;  /* 0x80000006077e7c23 */ /* 0x000fe2000801007e */
[----:B------:R-:W-:Y:S02]  /*d630*/  IMAD.IADD R4, R12, 0x1, -R72 ;  /* 0x000000010c047824 */ /* 0x000fe400078e0a48 */
[----:B------:R-:W-:Y:S01]  /*d640*/  FFMA.FTZ R134, R6, -UR6, R134 ;  /* 0x8000000606867c23 */ /* 0x000fe20008010086 */
[----:B------:R-:W-:Y:S01]  /*d650*/  IMAD.IADD R7, R12, 0x1, -R74 ;  /* 0x000000010c077824 */ /* 0x000fe200078e0a4a */
        /* <DEDUP_REMOVED lines=9> */
[----:B------:R-:W-:Y:S01]  /*d6f0*/  IMAD.MOV.U32 R2, RZ, RZ, R4 ;  /* 0x000000ffff027224 */ /* 0x000fe200078e0004 */
[----:B------:R-:W-:-:S02]  /*d700*/  I2FP.F32.S32 R6, R6 ;  /* 0x0000000600067245 */ /* 0x000fc40000201400 */
[----:B------:R-:W-:Y:S02]  /*d710*/  I2FP.F32.S32 R4, R3 ;  /* 0x0000000300047245 */ /* 0x000fe40000201400 */
[----:B------:R-:W-:Y:S02]  /*d720*/  I2FP.F32.S32 R2, R2 ;  /* 0x0000000200027245 */ /* 0x000fe40000201400 */
[----:B------:R-:W-:Y:S01]  /*d730*/  I2FP.F32.S32 R3, R7 ;  /* 0x0000000700037245 */ /* 0x000fe20000201400 */
[----:B------:R-:W-:Y:S01]  /*d740*/  IMAD.MOV.U32 R23, RZ, RZ, R98 ;  /* 0x000000ffff177224 */ /* 0x000fe200078e0062 */
[----:B------:R-:W-:Y:S01]  /*d750*/  I2FP.F32.S32 R9, R9 ;  /* 0x0000000900097245 */ /* 0x000fe20000201400 */
[----:B------:R-:W-:Y:S01]  /*d760*/  FFMA.FTZ R127, R2, -UR6, R127 ;  /* 0x80000006027f7c23 */ /* 0x000fe2000801007f */
[----:B------:R-:W-:Y:S01]  /*d770*/  I2FP.F32.S32 R8, R8 ;  /* 0x0000000800087245 */ /* 0x000fe20000201400 */
[----:B------:R-:W-:Y:S01]  /*d780*/  FFMA.FTZ R98, R3, -UR6, R230 ;  /* 0x8000000603627c23 */ /* 0x000fe200080100e6 */
[----:B------:R-:W-:Y:S01]  /*d790*/  FFMA.FTZ R129, R6, -UR6, R129 ;  /* 0x8000000606817c23 */ /* 0x000fe20008010081 */
[----:B------:R-:W-:-:S02]  /*d7a0*/  IMAD.IADD R3, R13, 0x1, -R62 ;  /* 0x000000010d037824 */ /* 0x000fc400078e0a3e */
[----:B------:R-:W-:Y:S02]  /*d7b0*/  IMAD.IADD R2, R13, 0x1, -R64 ;  /* 0x000000010d027824 */ /* 0x000fe400078e0a40 */
[----:B------:R-:W-:Y:S01]  /*d7c0*/  FFMA.FTZ R123, R9, -UR6, R123 ;  /* 0x80000006097b7c23 */ /* 0x000fe2000801007b */
[C---:B------:R-:W-:Y:S02]  /*d7d0*/  IMAD.IADD R6, R13.reuse, 0x1, -R69 ;  /* 0x000000010d067824 */ /* 0x040fe400078e0a45 */
[C---:B------:R-:W-:Y:S02]  /*d7e0*/  IMAD.IADD R7, R13.reuse, 0x1, -R60 ;  /* 0x000000010d077824 */ /* 0x040fe400078e0a3c */
[----:B------:R-:W-:Y:S01]  /*d7f0*/  FFMA.FTZ R131, R8, -UR6, R131 ;  /* 0x8000000608837c23 */ /* 0x000fe20008010083 */
[----:B------:R-:W-:Y:S02]  /*d800*/  IMAD.IADD R9, R13, 0x1, -R63 ;  /* 0x000000010d097824 */ /* 0x000fe400078e0a3f */
[----:B------:R-:W-:Y:S01]  /*d810*/  FFMA.FTZ R128, R4, -UR6, R128 ;  /* 0x8000000604807c23 */ /* 0x000fe20008010080 */
        /* <DEDUP_REMOVED lines=9> */
[----:B------:R-:W-:Y:S02]  /*d8b0*/  I2FP.F32.S32 R6, R8 ;  /* 0x0000000800067245 */ /* 0x000fe40000201400 */
[----:B------:R-:W-:Y:S02]  /*d8c0*/  I2FP.F32.S32 R3, R3 ;  /* 0x0000000300037245 */ /* 0x000fe40000201400 */
[----:B------:R-:W-:Y:S02]  /*d8d0*/  I2FP.F32.S32 R2, R2 ;  /* 0x0000000200027245 */ /* 0x000fe40000201400 */
[----:B------:R-:W-:Y:S01]  /*d8e0*/  I2FP.F32.S32 R7, R7 ;  /* 0x0000000700077245 */ /* 0x000fe20000201400 */
[----:B------:R-:W-:Y:S01]  /*d8f0*/  IMAD.MOV.U32 R172, RZ, RZ, R95 ;  /* 0x000000ffffac7224 */ /* 0x000fe200078e005f */
[----:B------:R-:W-:Y:S01]  /*d900*/  I2FP.F32.S32 R4, R4 ;  /* 0x0000000400047245 */ /* 0x000fe20000201400 */
[----:B------:R-:W-:Y:S01]  /*d910*/  FFMA.FTZ R78, R3, -UR6, R234 ;  /* 0x80000006034e7c23 */ /* 0x000fe200080100ea */
[----:B------:R-:W-:Y:S01]  /*d920*/  FFMA.FTZ R58, R2, -UR6, R235 ;  /* 0x80000006023a7c23 */ /* 0x000fe200080100eb */
[----:B------:R-:W-:-:S02]  /*d930*/  IMAD.MOV.U32 R175, RZ, RZ, R92 ;  /* 0x000000ffffaf7224 */ /* 0x000fc400078e005c */
[----:B------:R-:W-:Y:S01]  /*d940*/  FFMA.FTZ R95, R6, -UR6, R231 ;  /* 0x80000006065f7c23 */ /* 0x000fe200080100e7 */
[----:B------:R-:W-:Y:S02]  /*d950*/  IMAD.IADD R3, R13, 0x1, -R66 ;  /* 0x000000010d037824 */ /* 0x000fe400078e0a42 */
[----:B------:R-:W-:Y:S01]  /*d960*/  FFMA.FTZ R92, R7, -UR6, R242 ;  /* 0x80000006075c7c23 */ /* 0x000fe200080100f2 */
[C---:B------:R-:W-:Y:S02]  /*d970*/  IMAD.IADD R2, R13.reuse, 0x1, -R70 ;  /* 0x000000010d027824 */ /* 0x040fe400078e0a46 */
[C---:B------:R-:W-:Y:S02]  /*d980*/  IMAD.IADD R6, R13.reuse, 0x1, -R73 ;  /* 0x000000010d067824 */ /* 0x040fe400078e0a49 */
[----:B------:R-:W-:Y:S02]  /*d990*/  IMAD.IADD R7, R13, 0x1, -R65 ;  /* 0x000000010d077824 */ /* 0x000fe400078e0a41 */
[----:B------:R-:W-:-:S02]  /*d9a0*/  IMAD.MOV.U32 R15, RZ, RZ, R85 ;  /* 0x000000ffff0f7224 */ /* 0x000fc400078e0055 */
[----:B------:R-:W-:Y:S01]  /*d9b0*/  FFMA.FTZ R85, R4, -UR6, R243 ;  /* 0x8000000604557c23 */ /* 0x000fe200080100f3 */
[----:B------:R-:W-:Y:S01]  /*d9c0*/  IMAD.IADD R9, R13, 0x1, -R67 ;  /* 0x000000010d097824 */ /* 0x000fe200078e0a43 */
[----:B------:R-:W-:Y:S02]  /*d9d0*/  IABS R8, R3 ;  /* 0x0000000300087213 */ /* 0x000fe40000000000 */
        /* <DEDUP_REMOVED lines=9> */
[----:B------:R-:W-:Y:S02]  /*da70*/  I2FP.F32.S32 R3, R3 ;  /* 0x0000000300037245 */ /* 0x000fe40000201400 */
[----:B------:R-:W-:Y:S01]  /*da80*/  I2FP.F32.S32 R2, R2 ;  /* 0x0000000200027245 */ /* 0x000fe20000201400 */
[----:B------:R-:W-:Y:S01]  /*da90*/  IMAD.MOV.U32 R18, RZ, RZ, R49 ;  /* 0x000000ffff127224 */ /* 0x000fe200078e0031 */
[----:B------:R-:W-:Y:S01]  /*daa0*/  I2FP.F32.S32 R7, R7 ;  /* 0x0000000700077245 */ /* 0x000fe20000201400 */
[----:B------:R-:W-:Y:S01]  /*dab0*/  IMAD.MOV.U32 R202, RZ, RZ, R48 ;  /* 0x000000ffffca7224 */ /* 0x000fe200078e0030 */
[----:B------:R-:W-:Y:S01]  /*dac0*/  I2FP.F32.S32 R4, R4 ;  /* 0x0000000400047245 */ /* 0x000fe20000201400 */
[----:B------:R-:W-:Y:S01]  /*dad0*/  FFMA.FTZ R49, R3, -UR6, R31 ;  /* 0x8000000603317c23 */ /* 0x000fe2000801001f */
[----:B------:R-:W-:Y:S01]  /*dae0*/  FFMA.FTZ R48, R2, -UR6, R250 ;  /* 0x8000000602307c23 */ /* 0x000fe200080100fa */
[----:B------:R-:W-:-:S02]  /*daf0*/  IMAD.IADD R3, R13, 0x1, -R72 ;  /* 0x000000010d037824 */ /* 0x000fc400078e0a48 */
[----:B------:R-:W-:Y:S01]  /*db00*/  FFMA.FTZ R55, R6, -UR6, R246 ;  /* 0x8000000606377c23 */ /* 0x000fe200080100f6 */
[----:B------:R-:W-:Y:S02]  /*db10*/  IMAD.IADD R2, R13, 0x1, -R74 ;  /* 0x000000010d027824 */ /* 0x000fe400078e0a4a */
[----:B------:R-:W-:Y:S01]  /*db20*/  FFMA.FTZ R54, R7, -UR6, R247 ;  /* 0x8000000607367c23 */ /* 0x000fe200080100f7 */
[C---:B------:R-:W-:Y:S02]  /*db30*/  IMAD.IADD R6, R209.reuse, 0x1, -R59 ;  /* 0x00000001d1067824 */ /* 0x040fe400078e0a3b */
[----:B------:R-:W-:Y:S01]  /*db40*/  FFMA.FTZ R52, R4, -UR6, R30 ;  /* 0x8000000604347c23 */ /* 0x000fe2000801001e */
[C---:B------:R-:W-:Y:S01]  /*db50*/  IMAD.IADD R7, R209.reuse, 0x1, -R62 ;  /* 0x00000001d1077824 */ /* 0x040fe200078e0a3e */
        /* <DEDUP_REMOVED lines=10> */
[----:B------:R-:W-:Y:S01]  /*dc00*/  I2FP.F32.S32 R7, R4 ;  /* 0x0000000400077245 */ /* 0x000fe20000201400 */
[----:B------:R-:W-:Y:S01]  /*dc10*/  IMAD.MOV.U32 R16, RZ, RZ, R44 ;  /* 0x000000ffff107224 */ /* 0x000fe200078e002c */
[----:B------:R-:W-:-:S02]  /*dc20*/  I2FP.F32.S32 R4, R3 ;  /* 0x0000000300047245 */ /* 0x000fc40000201400 */
[----:B------:R-:W-:Y:S02]  /*dc30*/  I2FP.F32.S32 R3, R2 ;  /* 0x0000000200037245 */ /* 0x000fe40000201400 */
[----:B------:R-:W-:Y:S01]  /*dc40*/  I2FP.F32.S32 R2, R6 ;  /* 0x0000000600027245 */ /* 0x000fe20000201400 */
[----:B------:R-:W-:Y:S02]  /*dc50*/  IMAD.MOV.U32 R235, RZ, RZ, R18 ;  /* 0x000000ffffeb7224 */ /* 0x000fe400078e0012 */
[----:B------:R-:W-:Y:S01]  /*dc60*/  IMAD.MOV.U32 R18, RZ, RZ, R16 ;  /* 0x000000ffff127224 */ /* 0x000fe200078e0010 */
[----:B------:R-:W-:Y:S01]  /*dc70*/  I2FP.F32.S32 R8, R8 ;  /* 0x0000000800087245 */ /* 0x000fe20000201400 */
[----:B------:R-:W-:Y:S02]  /*dc80*/  IMAD.MOV.U32 R226, RZ, RZ, R32 ;  /* 0x000000ffffe27224 */ /* 0x000fe400078e0020 */
[----:B------:R-:W-:Y:S01]  /*dc90*/  FFMA.FTZ R44, R3, -UR6, R229 ;  /* 0x80000006032c7c23 */ /* 0x000fe200080100e5 */
[----:B------:R-:W-:-:S02]  /*dca0*/  IMAD.MOV.U32 R16, RZ, RZ, R42 ;  /* 0x000000ffff107224 */ /* 0x000fc400078e002a */
[----:B------:R-:W-:Y:S01]  /*dcb0*/  FFMA.FTZ R42, R2, -UR6, R240 ;  /* 0x80000006022a7c23 */ /* 0x000fe200080100f0 */
[----:B------:R-:W-:Y:S02]  /*dcc0*/  IMAD.MOV.U32 R32, RZ, RZ, R34 ;  /* 0x000000ffff207224 */ /* 0x000fe400078e0022 */
[----:B------:R-:W-:Y:S02]  /*dcd0*/  IMAD.MOV.U32 R34, RZ, RZ, R45 ;  /* 0x000000ffff227224 */ /* 0x000fe400078e002d */
[----:B------:R-:W-:Y:S01]  /*dce0*/  FFMA.FTZ R45, R7, -UR6, R19 ;  /* 0x80000006072d7c23 */ /* 0x000fe20008010013 */
[C---:B------:R-:W-:Y:S02]  /*dcf0*/  IMAD.IADD R3, R209.reuse, 0x1, -R69 ;  /* 0x00000001d1037824 */ /* 0x040fe400078e0a45 */
[C---:B------:R-:W-:Y:S02]  /*dd00*/  IMAD.IADD R2, R209.reuse, 0x1, -R60 ;  /* 0x00000001d1027824 */ /* 0x040fe400078e0a3c */
[----:B------:R-:W-:-:S02]  /*dd10*/  IMAD.IADD R6, R209, 0x1, -R63 ;  /* 0x00000001d1067824 */ /* 0x000fc400078e0a3f */
[C---:B------:R-:W-:Y:S02]  /*dd20*/  IMAD.IADD R7, R209.reuse, 0x1, -R66 ;  /* 0x00000001d1077824 */ /* 0x040fe400078e0a42 */
[----:B------:R-:W-:Y:S01]  /*dd30*/  FFMA.FTZ R10, R4, -UR6, R228 ;  /* 0x80000006040a7c23 */ /* 0x000fe200080100e4 */
[----:B------:R-:W-:Y:S02]  /*dd40*/  IMAD.MOV.U32 R203, RZ, RZ, R47 ;  /* 0x000000ffffcb7224 */ /* 0x000fe400078e002f */
[----:B------:R-:W-:Y:S01]  /*dd50*/  FFMA.FTZ R47, R8, -UR6, R251 ;  /* 0x80000006082f7c23 */ /* 0x000fe200080100fb */
[----:B------:R-:W-:Y:S01]  /*dd60*/  IMAD.IADD R9, R209, 0x1, -R70 ;  /* 0x00000001d1097824 */ /* 0x000fe200078e0a46 */
[----:B------:R-:W-:Y:S02]  /*dd70*/  IABS R8, R3 ;  /* 0x0000000300087213 */ /* 0x000fe40000000000 */
[----:B------:R-:W-:Y:S02]  /*dd80*/  IABS R4, R2 ;  /* 0x0000000200047213 */ /* 0x000fe40000000000 */
[----:B------:R-:W-:-:S02]  /*dd90*/  IABS R3, R6 ;  /* 0x0000000600037213 */ /* 0x000fc40000000000 */
[----:B------:R-:W-:Y:S01]  /*dda0*/  IABS R2, R7 ;  /* 0x0000000700027213 */ /* 0x000fe20000000000 */
[----:B------:R-:W-:Y:S01]  /*ddb0*/  IMAD.MOV.U32 R7, RZ, RZ, R4 ;  /* 0x000000ffff077224 */ /* 0x000fe200078e0004 */
[----:B------:R-:W-:Y:S01]  /*ddc0*/  IABS R6, R9 ;  /* 0x0000000900067213 */ /* 0x000fe20000000000 */
[----:B------:R-:W-:Y:S02]  /*ddd0*/  IMAD.MOV.U32 R4, RZ, RZ, R3 ;  /* 0x000000ffff047224 */ /* 0x000fe400078e0003 */
[----:B------:R-:W-:Y:S02]  /*dde0*/  IMAD.MOV.U32 R3, RZ, RZ, R2 ;  /* 0x000000ffff037224 */ /* 0x000fe400078e0002 */
[----:B------:R-:W-:Y:S02]  /*ddf0*/  IMAD.MOV.U32 R2, RZ, RZ, R6 ;  /* 0x000000ffff027224 */ /* 0x000fe400078e0006 */
[----:B------:R-:W-:Y:S01]  /*de00*/  IMAD.MOV.U32 R231, RZ, RZ, R203 ;  /* 0x000000ffffe77224 */ /* 0x000fe200078e00cb */
[----:B------:R-:W-:Y:S01]  /*de10*/  I2FP.F32.S32 R3, R3 ;  /* 0x0000000300037245 */ /* 0x000fe20000201400 */
[----:B------:R-:W-:-:S02]  /*de20*/  IMAD.MOV.U32 R203, RZ, RZ, R32 ;  /* 0x000000ffffcb7224 */ /* 0x000fc400078e0020 */
[----:B------:R-:W-:Y:S01]  /*de30*/  IMAD.MOV.U32 R32, RZ, RZ, R35 ;  /* 0x000000ffff207224 */ /* 0x000fe200078e0023 */
[----:B------:R-:W-:Y:S01]  /*de40*/  I2FP.F32.S32 R2, R2 ;  /* 0x0000000200027245 */ /* 0x000fe20000201400 */
[----:B------:R-:W-:Y:S01]  /*de50*/  IMAD.MOV.U32 R35, RZ, RZ, R36 ;  /* 0x000000ffff237224 */ /* 0x000fe200078e0024 */
[----:B------:R-:W-:Y:S01]  /*de60*/  I2FP.F32.S32 R6, R8 ;  /* 0x0000000800067245 */ /* 0x000fe20000201400 */
[----:B------:R-:W-:Y:S01]  /*de70*/  IMAD.MOV.U32 R230, RZ, RZ, R32 ;  /* 0x000000ffffe67224 */ /* 0x000fe200078e0020 */
[----:B------:R-:W-:Y:S01]  /*de80*/  I2FP.F32.S32 R7, R7 ;  /* 0x0000000700077245 */ /* 0x000fe20000201400 */
[----:B------:R-:W-:Y:S02]  /*de90*/  IMAD.MOV.U32 R246, RZ, RZ, R175 ;  /* 0x000000fffff67224 */ /* 0x000fe400078e00af */
[----:B------:R-:W-:Y:S01]  /*dea0*/  FFMA.FTZ R32, R3, -UR6, R244 ;  /* 0x8000000603207c23 */ /* 0x000fe200080100f4 */
[----:B------:R-:W-:Y:S01]  /*deb0*/  IMAD.MOV.U32 R175, RZ, RZ, R15 ;  /* 0x000000ffffaf7224 */ /* 0x000fe200078e000f */
[----:B------:R-:W-:Y:S01]  /*dec0*/  I2FP.F32.S32 R4, R4 ;  /* 0x0000000400047245 */ /* 0x000fe20000201400 */
[----:B------:R-:W-:-:S02]  /*ded0*/  IMAD.MOV.U32 R244, RZ, RZ, R35 ;  /* 0x000000fffff47224 */ /* 0x000fc400078e0023 */
[----:B------:R-:W-:Y:S01]  /*dee0*/  FFMA.FTZ R35, R2, -UR6, R245 ;  /* 0x8000000602237c23 */ /* 0x000fe200080100f5 */
[----:B------:R-:W-:Y:S02]  /*def0*/  IMAD.MOV.U32 R242, RZ, RZ, R202 ;  /* 0x000000fffff27224 */ /* 0x000fe400078e00ca */
[----:B------:R-:W-:Y:S02]  /*df00*/  IMAD.MOV.U32 R15, RZ, RZ, R41 ;  /* 0x000000ffff0f7224 */ /* 0x000fe400078e0029 */
[----:B------:R-:W-:Y:S01]  /*df10*/  FFMA.FTZ R41, R6, -UR6, R241 ;  /* 0x8000000606297c23 */ /* 0x000fe200080100f1 */
[----:B------:R-:W-:Y:S02]  /*df20*/  IMAD.MOV.U32 R202, RZ, RZ, R33 ;  /* 0x000000ffffca7224 */ /* 0x000fe400078e0021 */
[----:B------:R-:W-:Y:S01]  /*df30*/  FFMA.FTZ R33, R7, -UR6, R232 ;  /* 0x8000000607217c23 */ /* 0x000fe200080100e8 */
[C---:B------:R-:W-:Y:S02]  /*df40*/  IMAD.IADD R3, R209.reuse, 0x1, -R73 ;  /* 0x00000001d1037824 */ /* 0x040fe400078e0a49 */
[----:B------:R-:W-:-:S02]  /*df50*/  IMAD.IADD R2, R209, 0x1, -R65 ;  /* 0x00000001d1027824 */ /* 0x000fc400078e0a41 */
[C---:B------:R-:W-:Y:S02]  /*df60*/  IMAD.IADD R6, R209.reuse, 0x1, -R67 ;  /* 0x00000001d1067824 */ /* 0x040fe400078e0a43 */
[C---:B------:R-:W-:Y:S02]  /*df70*/  IMAD.IADD R7, R209.reuse, 0x1, -R72 ;  /* 0x00000001d1077824 */ /* 0x040fe400078e0a48 */
        /* <DEDUP_REMOVED lines=10> */
[----:B------:R-:W-:Y:S01]  /*e020*/  IMAD.MOV.U32 R2, RZ, RZ, R6 ;  /* 0x000000ffff027224 */ /* 0x000fe200078e0006 */
[----:B------:R-:W-:Y:S02]  /*e030*/  I2FP.F32.S32 R6, R8 ;  /* 0x0000000800067245 */ /* 0x000fe40000201400 */
[----:B------:R-:W-:Y:S01]  /*e040*/  I2FP.F32.S32 R3, R3 ;  /* 0x0000000300037245 */ /* 0x000fe20000201400 */
[----:B------:R-:W-:-:S02]  /*e050*/  VIADD R25, R0, 0xffffff20 ;  /* 0xffffff2000197836 */ /* 0x000fc40000000000 */
[----:B------:R-:W-:Y:S02]  /*e060*/  FFMA.FTZ R31, R6, -UR6, R28 ;  /* 0x80000006061f7c23 */ /* 0x000fe4000801001c */
[----:B------:R-:W-:Y:S01]  /*e070*/  FFMA.FTZ R28, R3, -UR6, R249 ;  /* 0x80000006031c7c23 */ /* 0x000fe200080100f9 */
[----:B------:R-:W-:Y:S01]  /*e080*/  FSEL R3, R118, -INF , !P3 ;  /* 0xff80000076037808 */ /* 0x000fe20005800000 */
[----:B------:R-:W-:Y:S01]  /*e090*/  IMAD.MOV.U32 R238, RZ, RZ, R203 ;  /* 0x000000ffffee7224 */ /* 0x000fe200078e00cb */
[----:B------:R-:W-:Y:S01]  /*e0a0*/  I2FP.F32.S32 R2, R2 ;  /* 0x0000000200027245 */ /* 0x000fe20000201400 */
[C---:B------:R-:W-:Y:S01]  /*e0b0*/  VIADD R27, R0.reuse, 0xffffff18 ;  /* 0xffffff18001b7836 */ /* 0x040fe20000000000 */
[----:B------:R-:W-:Y:S01]  /*e0c0*/  FSEL R203, R3, -INF , !P6 ;  /* 0xff80000003cb7808 */ /* 0x000fe20007000000 */
[C---:B------:R-:W-:Y:S01]  /*e0d0*/  VIADD R26, R0.reuse, 0xffffff19 ;  /* 0xffffff19001a7836 */ /* 0x040fe20000000000 */
[----:B------:R-:W-:Y:S01]  /*e0e0*/  ISETP.GT.AND P6, PT, R5, R25, PT ;  /* 0x000000190500720c */ /* 0x000fe20003fc4270 */
[----:B------:R-:W-:-:S02]  /*e0f0*/  VIADD R20, R0, 0xffffff31 ;  /* 0xffffff3100147836 */ /* 0x000fc40000000000 */
[----:B------:R-:W-:Y:S02]  /*e100*/  IMAD.MOV.U32 R243, RZ, RZ, R34 ;  /* 0x000000fffff37224 */ /* 0x000fe400078e0022 */
[----:B------:R-:W-:Y:S01]  /*e110*/  FFMA.FTZ R34, R2, -UR6, R17 ;  /* 0x8000000602227c23 */ /* 0x000fe20008010011 */
[----:B------:R-:W-:Y:S01]  /*e120*/  IMAD.MOV.U32 R229, RZ, RZ, R23 ;  /* 0x000000ffffe57224 */ /* 0x000fe200078e0017 */
[----:B------:R-:W-:Y:S01]  /*e130*/  ISETP.GT.AND P3, PT, R5, R27, PT ;  /* 0x0000001b0500720c */ /* 0x000fe20003f64270 */
[----:B------:R-:W-:Y:S01]  /*e140*/  IMAD.MOV.U32 R237, RZ, RZ, R177 ;  /* 0x000000ffffed7224 */ /* 0x000fe200078e00b1 */
[----:B------:R-:W-:Y:S01]  /*e150*/  FSEL R177, R121, -INF , !P4 ;  /* 0xff80000079b17808 */ /* 0x000fe20006000000 */
[----:B------:R-:W-:Y:S01]  /*e160*/  VIADD R23, R0, 0xffffff28 ;  /* 0xffffff2800177836 */ /* 0x000fe20000000000 */
[----:B------:R-:W-:Y:S01]  /*e170*/  FSEL R2, R114, -INF , !P5 ;  /* 0xff80000072027808 */ /* 0x000fe20006800000 */
[C---:B------:R-:W-:Y:S01]  /*e180*/  VIADD R22, R0.reuse, 0xffffff29 ;  /* 0xffffff2900167836 */ /* 0x040fe20000000000 */
[----:B------:R-:W-:Y:S01]  /*e190*/  ISETP.GT.AND P4, PT, R5, R26, PT ;  /* 0x0000001a0500720c */ /* 0x000fe20003f84270 */
[----:B------:R-:W-:Y:S01]  /*e1a0*/  IMAD.MOV.U32 R245, RZ, RZ, R15 ;  /* 0x000000fffff57224 */ /* 0x000fe200078e000f */
[----:B------:R-:W-:Y:S01]  /*e1b0*/  FSEL R83, R83, -INF , !P6 ;  /* 0xff80000053537808 */ /* 0x000fe20007000000 */
[C---:B------:R-:W-:Y:S01]  /*e1c0*/  VIADD R24, R0.reuse, 0xffffff21 ;  /* 0xffffff2100187836 */ /* 0x040fe20000000000 */
[----:B------:R-:W-:Y:S01]  /*e1d0*/  ISETP.GT.AND P6, PT, R5, R20, PT ;  /* 0x000000140500720c */ /* 0x000fe20003fc4270 */
[----:B------:R-:W-:-:S02]  /*e1e0*/  VIADD R21, R0, 0xffffff30 ;  /* 0xffffff3000157836 */ /* 0x000fc40000000000 */
[----:B------:R-:W-:Y:S01]  /*e1f0*/  VIADD R15, R0, 0xffffff48 ;  /* 0xffffff48000f7836 */ /* 0x000fe20000000000 */
[----:B------:R-:W-:Y:S01]  /*e200*/  FSEL R57, R104, -INF , !P3 ;  /* 0xff80000068397808 */ /* 0x000fe20005800000 */
[----:B------:R-:W-:Y:S01]  /*e210*/  IMAD.MOV.U32 R198, RZ, RZ, R206 ;  /* 0x000000ffffc67224 */ /* 0x000fe200078e00ce */
[----:B------:R-:W-:Y:S01]  /*e220*/  FSEL R206, R2, -INF , !P2 ;  /* 0xff80000002ce7808 */ /* 0x000fe20005000000 */
[----:B------:R-:W-:Y:S01]  /*e230*/  IMAD.MOV.U32 R232, RZ, RZ, R18 ;  /* 0x000000ffffe87224 */ /* 0x000fe200078e0012 */
[C---:B------:R-:W-:Y:S01]  /*e240*/  ISETP.GT.AND P2, PT, R5.reuse, R23, PT ;  /* 0x000000170500720c */ /* 0x040fe20003f44270 */
[----:B------:R-:W-:Y:S01]  /*e250*/  IMAD.MOV.U32 R227, RZ, RZ, R16 ;  /* 0x000000ffffe37224 */ /* 0x000fe200078e0010 */
[C---:B------:R-:W-:Y:S01]  /*e260*/  ISETP.GT.AND P3, PT, R5.reuse, R22, PT ;  /* 0x000000160500720c */ /* 0x040fe20003f64270 */
[----:B------:R-:W-:Y:S01]  /*e270*/  VIADD R18, R0, 0xffffff39 ;  /* 0xffffff3900127836 */ /* 0x000fe20000000000 */
[----:B------:R-:W-:Y:S01]  /*e280*/  FSEL R71, R100, -INF , !P4 ;  /* 0xff80000064477808 */ /* 0x000fe20006000000 */
[C---:B------:R-:W-:Y:S01]  /*e290*/  VIADD R17, R0.reuse, 0xffffff40 ;  /* 0xffffff4000117836 */ /* 0x040fe20000000000 */
[C---:B------:R-:W-:Y:S01]  /*e2a0*/  ISETP.GT.AND P5, PT, R5.reuse, R24, PT ;  /* 0x000000180500720c */ /* 0x040fe20003fa4270 */
[C---:B------:R-:W-:Y:S01]  /*e2b0*/  VIADD R19, R0.reuse, 0xffffff38 ;  /* 0xffffff3800137836 */ /* 0x040fe20000000000 */
[----:B------:R-:W-:Y:S01]  /*e2c0*/  ISETP.GT.AND P4, PT, R5, R21, PT ;  /* 0x000000150500720c */ /* 0x000fe20003f84270 */
[----:B------:R-:W-:Y:S01]  /*e2d0*/  VIADD R16, R0, 0xffffff41 ;  /* 0xffffff4100107836 */ /* 0x000fe20000000000 */
[----:B------:R-:W-:-:S02]  /*e2e0*/  FSEL R108, R81, -INF , !P6 ;  /* 0xff800000516c7808 */ /* 0x000fc40007000000 */
[----:B------:R-:W-:Y:S01]  /*e2f0*/  ISETP.GT.AND P6, PT, R5, R15, PT ;  /* 0x0000000f0500720c */ /* 0x000fe20003fc4270 */
[----:B------:R-:W-:Y:S01]  /*e300*/  IMAD.MOV.U32 R251, RZ, RZ, R124 ;  /* 0x000000fffffb7224 */ /* 0x000fe200078e007c */
[----:B------:R-:W-:Y:S01]  /*e310*/  I2FP.F32.S32 R7, R7 ;  /* 0x0000000700077245 */ /* 0x000fe20000201400 */
[C---:B------:R-:W-:Y:S01]  /*e320*/  VIADD R13, R0.reuse, 0xffffff50 ;  /* 0xffffff50000d7836 */ /* 0x040fe20000000000 */
[----:B------:R-:W-:Y:S01]  /*e330*/  FSEL R97, R97, -INF , !P2 ;  /* 0xff80000061617808 */ /* 0x000fe20005000000 */
[----:B------:R-:W-:Y:S01]  /*e340*/  VIADD R12, R0, 0xffffff51 ;  /* 0xffffff51000c7836 */ /* 0x000fe20000000000 */
[----:B------:R-:W-:Y:S01]  /*e350*/  FSEL R100, R96, -INF , !P3 ;  /* 0xff80000060647808 */ /* 0x000fe20005800000 */
[----:B------:R-:W-:Y:S01]  /*e360*/  VIADD R11, R0, 0xffffff58 ;  /* 0xffffff58000b7836 */ /* 0x000fe20000000000 */
[----:B------:R-:W-:Y:S02]  /*e370*/  FSEL R90, R90, -INF , !P5 ;  /* 0xff8000005a5a7808 */ /* 0x000fe40006800000 */
[----:B------:R-:W-:-:S02]  /*e380*/  ISETP.GT.AND P2, PT, R5, R18, PT ;  /* 0x000000120500720c */ /* 0x000fc40003f44270 */
[C---:B------:R-:W-:Y:S02]  /*e390*/  ISETP.GT.AND P3, PT, R5.reuse, R17, PT ;  /* 0x000000110500720c */ /* 0x040fe40003f64270 */
[----:B------:R-:W-:Y:S01]  /*e3a0*/  FSEL R104, R14, -INF , !P4 ;  /* 0xff8000000e687808 */ /* 0x000fe20006000000 */
[----:B------:R-:W-:Y:S01]  /*e3b0*/  VIADD R14, R0, 0xffffff49 ;  /* 0xffffff49000e7836 */ /* 0x000fe20000000000 */
[C---:B------:R-:W-:Y:S02]  /*e3c0*/  ISETP.GT.AND P5, PT, R5.reuse, R19, PT ;  /* 0x000000130500720c */ /* 0x040fe40003fa4270 */
[----:B------:R-:W-:Y:S02]  /*e3d0*/  ISETP.GT.AND P4, PT, R5, R16, PT ;  /* 0x000000100500720c */ /* 0x000fe40003f84270 */
[----:B------:R-:W-:Y:S01]  /*e3e0*/  FSEL R124, R10, -INF , !P6 ;  /* 0xff8000000a7c7808 */ /* 0x000fe20007000000 */
[----:B------:R-:W-:Y:S02]  /*e3f0*/  VIADD R10, R0, 0xffffff59 ;  /* 0xffffff59000a7836 */ /* 0x000fe40000000000 */
[----:B------:R-:W-:Y:S01]  /*e400*/  FFMA.FTZ R29, R7, -UR6, R29 ;  /* 0x80000006071d7c23 */ /* 0x000fe2000801001d */
[----:B------:R-:W-:Y:S01]  /*e410*/  FSEL R114, R56, -INF , !P2 ;  /* 0xff80000038727808 */ /* 0x000fe20005000000 */
[C---:B------:R-:W-:Y:S01]  /*e420*/  VIADD R8, R0.reuse, 0xffffff61 ;  /* 0xffffff6100087836 */ /* 0x040fe20000000000 */
[----:B------:R-:W-:Y:S01]  /*e430*/  FSEL R118, R53, -INF , !P3 ;  /* 0xff80000035767808 */ /* 0x000fe20005800000 */
[----:B------:R-:W-:Y:S01]  /*e440*/  VIADD R7, R0, 0xffffff68 ;  /* 0xffffff6800077836 */ /* 0x000fe20000000000 */
[----:B------:R-:W-:-:S02]  /*e450*/  FSEL R111, R61, -INF , !P5 ;  /* 0xff8000003d6f7808 */ /* 0x000fc40006800000 */
[C---:B------:R-:W-:Y:S02]  /*e460*/  ISETP.GT.AND P2, PT, R89.reuse, R13, PT ;  /* 0x0000000d5900720c */ /* 0x040fe40003f44270 */
[----:B------:R-:W-:Y:S02]  /*e470*/  ISETP.GT.AND P3, PT, R89, R12, PT ;  /* 0x0000000c5900720c */ /* 0x000fe40003f64270 */
[----:B------:R-:W-:Y:S01]  /*e480*/  FSEL R121, R46, -INF , !P4 ;  /* 0xff8000002e797808 */ /* 0x000fe20006000000 */
[C---:B------:R-:W-:Y:S01]  /*e490*/  VIADD R9, R0.reuse, 0xffffff60 ;  /* 0xffffff6000097836 */ /* 0x040fe20000000000 */
[----:B------:R-:W-:Y:S01]  /*e4a0*/  I2FP.F32.S32 R4, R4 ;  /* 0x0000000400047245 */ /* 0x000fe20000201400 */
[C---:B------:R-:W-:Y:S01]  /*e4b0*/  VIADD R6, R0.reuse, 0xffffff69 ;  /* 0xffffff6900067836 */ /* 0x040fe20000000000 */
[----:B------:R-:W-:Y:S01]  /*e4c0*/  ISETP.GT.AND P5, PT, R5, R14, PT ;  /* 0x0000000e0500720c */ /* 0x000fe20003fa4270 */
[----:B------:R-:W-:Y:S01]  /*e4d0*/  VIADD R5, R0, 0xffffff70 ;  /* 0xffffff7000057836 */ /* 0x000fe20000000000 */
        /* <DEDUP_REMOVED lines=8> */
[C---:B------:R-:W-:Y:S01]  /*e560*/  ISETP.GT.AND P2, PT, R89.reuse, R8, PT ;  /* 0x000000085900720c */ /* 0x040fe20003f44270 */
[----:B------:R-:W-:Y:S01]  /*e570*/  IMAD.MOV.U32 R250, RZ, RZ, R130 ;  /* 0x000000fffffa7224 */ /* 0x000fe200078e0082 */
[----:B------:R-:W-:Y:S01]  /*e580*/  ISETP.GT.AND P3, PT, R89, R7, PT ;  /* 0x000000075900720c */ /* 0x000fe20003f64270 */
[----:B------:R-:W-:Y:S01]  /*e590*/  VIADD R3, R0, 0xffffff79 ;  /* 0xffffff7900037836 */ /* 0x000fe20000000000 */
[----:B------:R-:W-:Y:S01]  /*e5a0*/  FSEL R172, R33, -INF , !P4 ;  /* 0xff80000021ac7808 */ /* 0x000fe20006000000 */
[----:B------:R-:W-:Y:S01]  /*e5b0*/  FFMA.FTZ R30, R4, -UR6, R248 ;  /* 0x80000006041e7c23 */ /* 0x000fe200080100f8 */
[----:B------:R-:W-:Y:S01]  /*e5c0*/  FSEL R130, R44, -INF , !P5 ;  /* 0xff8000002c827808 */ /* 0x000fe20006800000 */
[----:B------:R-:W-:Y:S01]  /*e5d0*/  VIADD R33, R0, 0xffffff00 ;  /* 0xffffff0000217836 */ /* 0x000fe20000000000 */
[----:B------:R-:W-:Y:S01]  /*e5e0*/  FSEL R175, R36, -INF , !P6 ;  /* 0xff80000024af7808 */ /* 0x000fe20007000000 */
[----:B------:R-:W-:Y:S01]  /*e5f0*/  VIADD R4, R0, 0xffffff71 ;  /* 0xffffff7100047836 */ /* 0x000fe20000000000 */
[C---:B------:R-:W-:Y:S01]  /*e600*/  ISETP.GT.AND P5, PT, R89.reuse, R9, PT ;  /* 0x000000095900720c */ /* 0x040fe20003fa4270 */
[----:B------:R-:W-:Y:S01]  /*e610*/  IMAD.MOV.U32 R247, RZ, RZ, R188 ;  /* 0x000000fffff77224 */ /* 0x000fe200078e00bc */
[C---:B------:R-:W-:Y:S01]  /*e620*/  ISETP.GT.AND P4, PT, R89.reuse, R6, PT ;  /* 0x000000065900720c */ /* 0x040fe20003f84270 */
[----:B------:R-:W-:Y:S01]  /*e630*/  IMAD.MOV.U32 R249, RZ, RZ, R184 ;  /* 0x000000fffff97224 */ /* 0x000fe200078e00b8 */
[----:B------:R-:W-:Y:S01]  /*e640*/  ISETP.GT.AND P6, PT, R89, R5, PT ;  /* 0x000000055900720c */ /* 0x000fe20003fc4270 */
[----:B------:R-:W-:Y:S01]  /*e650*/  IMAD.MOV.U32 R240, RZ, RZ, R180 ;  /* 0x000000fffff07224 */ /* 0x000fe200078e00b4 */
[----:B------:R-:W-:-:S02]  /*e660*/  FSEL R184, R35, -INF , !P2 ;  /* 0xff80000023b87808 */ /* 0x000fc40005000000 */
[----:B------:R-:W-:Y:S01]  /*e670*/  FSEL R188, R31, -INF , !P3 ;  /* 0xff8000001fbc7808 */ /* 0x000fe20005800000 */
[----:B------:R-:W-:Y:S01]  /*e680*/  VIADD R31, R0, 0xffffff08 ;  /* 0xffffff08001f7836 */ /* 0x000fe20000000000 */
[----:B------:R-:W-:Y:S02]  /*e690*/  ISETP.GT.AND P2, PT, R89, R3, PT ;  /* 0x000000035900720c */ /* 0x000fe40003f44270 */
[----:B------:R-:W-:Y:S01]  /*e6a0*/  FSEL R180, R32, -INF , !P5 ;  /* 0xff80000020b47808 */ /* 0x000fe20006800000 */
[C---:B------:R-:W-:Y:S01]  /*e6b0*/  VIADD R32, R0.reuse, 0xffffff01 ;  /* 0xffffff0100207836 */ /* 0x040fe20000000000 */
[----:B------:R-:W-:Y:S02]  /*e6c0*/  ISETP.GT.AND P3, PT, R43, R33, PT ;  /* 0x000000212b00720c */ /* 0x000fe40003f64270 */
[----:B------:R-:W-:Y:S01]  /*e6d0*/  FSEL R192, R29, -INF , !P4 ;  /* 0xff8000001dc07808 */ /* 0x000fe20006000000 */
[----:B------:R-:W-:Y:S01]  /*e6e0*/  VIADD R29, R0, 0xffffff10 ;  /* 0xffffff10001d7836 */ /* 0x000fe20000000000 */
[----:B------:R-:W-:Y:S01]  /*e6f0*/  FSEL R194, R30, -INF , !P6 ;  /* 0xff8000001ec27808 */ /* 0x000fe20007000000 */
[----:B------:R-:W-:Y:S01]  /*e700*/  VIADD R30, R0, 0xffffff09 ;  /* 0xffffff09001e7836 */ /* 0x000fe20000000000 */
[----:B------:R-:W-:Y:S01]  /*e710*/  ISETP.GT.AND P5, PT, R89, R4, PT ;  /* 0x000000045900720c */ /* 0x000fe20003fa4270 */
[----:B------:R-:W-:Y:S01]  /*e720*/  IMAD.MOV.U32 R236, RZ, RZ, R202 ;  /* 0x000000ffffec7224 */ /* 0x000fe200078e00ca */
[----:B------:R-:W-:-:S02]  /*e730*/  FSEL R202, R34, -INF , !P2 ;  /* 0xff80000022ca7808 */ /* 0x000fc40005000000 */
[----:B------:R-:W-:Y:S02]  /*e740*/  ISETP.GT.AND P6, PT, R43, R31, PT ;  /* 0x0000001f2b00720c */ /* 0x000fe40003fc4270 */
[----:B------:R-:W-:Y:S02]  /*e750*/  FSEL R34, R51, -INF , !P3 ;  /* 0xff80000033227808 */ /* 0x000fe40005800000 */
[----:B------:R-:W-:Y:S02]  /*e760*/  FSEL R199, R28, -INF , !P5 ;  /* 0xff8000001cc77808 */ /* 0x000fe40006800000 */
[C---:B------:R-:W-:Y:S02]  /*e770*/  ISETP.GT.AND P3, PT, R43.reuse, R27, PT ;  /* 0x0000001b2b00720c */ /* 0x040fe40003f64270 */
[C---:B------:R-:W-:Y:S02]  /*e780*/  ISETP.GT.AND P4, PT, R43.reuse, R32, PT ;  /* 0x000000202b00720c */ /* 0x040fe40003f84270 */
[----:B------:R-:W-:-:S02]  /*e790*/  ISETP.GT.AND P5, PT, R43, R30, PT ;  /* 0x0000001e2b00720c */ /* 0x000fc40003fa4270 */
[C---:B------:R-:W-:Y:S02]  /*e7a0*/  ISETP.GT.AND P2, PT, R43.reuse, R29, PT ;  /* 0x0000001d2b00720c */ /* 0x040fe40003f44270 */
[----:B------:R-:W-:Y:S02]  /*e7b0*/  FSEL R42, R174, -INF , !P6 ;  /* 0xff800000ae2a7808 */ /* 0x000fe40007000000 */
[----:B------:R-:W-:Y:S02]  /*e7c0*/  ISETP.GT.AND P6, PT, R43, R25, PT ;  /* 0x000000192b00720c */ /* 0x000fe40003fc4270 */
[----:B------:R-:W-:Y:S02]  /*e7d0*/  FSEL R51, R135, -INF , !P3 ;  /* 0xff80000087337808 */ /* 0x000fe40005800000 */
[----:B------:R-:W-:Y:S02]  /*e7e0*/  FSEL R36, R178, -INF , !P4 ;  /* 0xff800000b2247808 */ /* 0x000fe40006000000 */
[----:B------:R-:W-:-:S02]  /*e7f0*/  FSEL R44, R173, -INF , !P5 ;  /* 0xff800000ad2c7808 */ /* 0x000fc40006800000 */
[----:B------:R-:W-:Y:S02]  /*e800*/  FSEL R46, R171, -INF , !P2 ;  /* 0xff800000ab2e7808 */ /* 0x000fe40005000000 */
[C---:B------:R-:W-:Y:S02]  /*e810*/  ISETP.GT.AND P3, PT, R43.reuse, R22, PT ;  /* 0x000000162b00720c */ /* 0x040fe40003f64270 */
[C---:B------:R-:W-:Y:S02]  /*e820*/  ISETP.GT.AND P4, PT, R43.reuse, R26, PT ;  /* 0x0000001a2b00720c */ /* 0x040fe40003f84270 */
[C---:B------:R-:W-:Y:S02]  /*e830*/  ISETP.GT.AND P5, PT, R43.reuse, R24, PT ;  /* 0x000000182b00720c */ /* 0x040fe40003fa4270 */
[----:B------:R-:W-:Y:S02]  /*e840*/  ISETP.GT.AND P2, PT, R43, R23, PT ;  /* 0x000000172b00720c */ /* 0x000fe40003f44270 */
[----:B------:R-:W-:-:S02]  /*e850*/  FSEL R56, R125, -INF , !P6 ;  /* 0xff8000007d387808 */ /* 0x000fc40007000000 */
[----:B------:R-:W-:Y:S02]  /*e860*/  ISETP.GT.AND P6, PT, R43, R20, PT ;  /* 0x000000142b00720c */ /* 0x000fe40003fc4270 */
[----:B------:R-:W-:Y:S02]  /*e870*/  FSEL R89, R117, -INF , !P3 ;  /* 0xff80000075597808 */ /* 0x000fe40005800000 */
[----:B------:R-:W-:Y:S02]  /*e880*/  FSEL R53, R132, -INF , !P4 ;  /* 0xff80000084357808 */ /* 0x000fe40006000000 */
[----:B------:R-:W-:Y:S02]  /*e890*/  FSEL R61, R122, -INF , !P5 ;  /* 0xff8000007a3d7808 */ /* 0x000fe40006800000 */
[----:B------:R-:W-:Y:S02]  /*e8a0*/  FSEL R81, R119, -INF , !P2 ;  /* 0xff80000077517808 */ /* 0x000fe40005000000 */
[----:B------:R-:W-:-:S02]  /*e8b0*/  ISETP.GT.AND P3, PT, R43, R17, PT ;  /* 0x000000112b00720c */ /* 0x000fc40003f64270 */
[C---:B------:R-:W-:Y:S02]  /*e8c0*/  ISETP.GT.AND P4, PT, R43.reuse, R21, PT ;  /* 0x000000152b00720c */ /* 0x040fe40003f84270 */
[C---:B------:R-:W-:Y:S02]  /*e8d0*/  ISETP.GT.AND P5, PT, R43.reuse, R19, PT ;  /* 0x000000132b00720c */ /* 0x040fe40003fa4270 */
[----:B------:R-:W-:Y:S02]  /*e8e0*/  ISETP.GT.AND P2, PT, R43, R18, PT ;  /* 0x000000122b00720c */ /* 0x000fe40003f44270 */
[----:B------:R-:W-:Y:S02]  /*e8f0*/  FSEL R99, R99, -INF , !P6 ;  /* 0xff80000063637808 */ /* 0x000fe40007000000 */
[----:B------:R-:W-:Y:S02]  /*e900*/  ISETP.GT.AND P6, PT, R43, R15, PT ;  /* 0x0000000f2b00720c */ /* 0x000fe40003fc4270 */
[----:B------:R-:W-:-:S02]  /*e910*/  FSEL R110, R106, -INF , !P3 ;  /* 0xff8000006a6e7808 */ /* 0x000fc40005800000 */
[----:B------:R-:W-:Y:S02]  /*e920*/  FSEL R96, R113, -INF , !P4 ;  /* 0xff80000071607808 */ /* 0x000fe40006000000 */
[----:B------:R-:W-:Y:S02]  /*e930*/  FSEL R103, R103, -INF , !P5 ;  /* 0xff80000067677808 */ /* 0x000fe40006800000 */
[----:B------:R-:W-:Y:S02]  /*e940*/  FSEL R107, R107, -INF , !P2 ;  /* 0xff8000006b6b7808 */ /* 0x000fe40005000000 */
[C---:B------:R-:W-:Y:S02]  /*e950*/  ISETP.GT.AND P3, PT, R43.reuse, R12, PT ;  /* 0x0000000c2b00720c */ /* 0x040fe40003f64270 */
[C---:B------:R-:W-:Y:S02]  /*e960*/  ISETP.GT.AND P4, PT, R43.reuse, R16, PT ;  /* 0x000000102b00720c */ /* 0x040fe40003f84270 */
[----:B------:R-:W-:-:S02]  /*e970*/  ISETP.GT.AND P5, PT, R43, R14, PT ;  /* 0x0000000e2b00720c */ /* 0x000fc40003fa4270 */
[C---:B------:R-:W-:Y:S02]  /*e980*/  ISETP.GT.AND P2, PT, R43.reuse, R13, PT ;  /* 0x0000000d2b00720c */ /* 0x040fe40003f44270 */
[----:B------:R-:W-:Y:S01]  /*e990*/  FSEL R117, R98, -INF , !P6 ;  /* 0xff80000062757808 */ /* 0x000fe20007000000 */
[----:B------:R-:W-:Y:S01]  /*e9a0*/  VIADD R28, R0, 0xffffff11 ;  /* 0xffffff11001c7836 */ /* 0x000fe20000000000 */
        /* <DEDUP_REMOVED lines=15> */
[C---:B------:R-:W-:Y:S01]  /*eaa0*/  ISETP.GT.AND P3, PT, R43.reuse, R28, PT ;  /* 0x0000001c2b00720c */ /* 0x040fe20003f64270 */
[----:B------:R-:W-:Y:S01]  /*eab0*/  IMAD.MOV.U32 R234, RZ, RZ, R181 ;  /* 0x000000ffffea7224 */ /* 0x000fe200078e00b5 */
[----:B------:R-:W-:-:S02]  /*eac0*/  ISETP.GT.AND P4, PT, R43, R6, PT ;  /* 0x000000062b00720c */ /* 0x000fc40003f84270 */
[C---:B------:R-:W-:Y:S01]  /*ead0*/  ISETP.GT.AND P5, PT, R43.reuse, R4, PT ;  /* 0x000000042b00720c */ /* 0x040fe20003fa4270 */
[----:B------:R-:W-:Y:S01]  /*eae0*/  BAR.SYNC.DEFER_BLOCKING 0x0 ;  /* 0x0000000000007b1d */ /* 0x000fe20000010000 */
[----:B------:R-:W-:Y:S01]  /*eaf0*/  ISETP.GT.AND P2, PT, R43, R3, PT ;  /* 0x000000032b00720c */ /* 0x000fe20003f44270 */
[----:B------:R-:W-:Y:S01]  /*eb00*/  IMAD.MOV.U32 R248, RZ, RZ, R186 ;  /* 0x000000fffff87224 */ /* 0x000fe200078e00ba */
[----:B------:R-:W-:Y:S02]  /*eb10*/  FSEL R181, R48, -INF , !P6 ;  /* 0xff80000030b57808 */ /* 0x000fe40007000000 */
[----:B------:R-:W-:Y:S02]  /*eb20*/  FSEL R48, R191, -INF , !P3 ;  /* 0xff800000bf307808 */ /* 0x000fe40005800000 */
[----:B------:R-:W-:Y:S02]  /*eb30*/  FSEL R178, R49, -INF , !P4 ;  /* 0xff80000031b27808 */ /* 0x000fe40006000000 */
[----:B------:R-:W-:-:S02]  /*eb40*/  FSEL R186, R47, -INF , !P5 ;  /* 0xff8000002fba7808 */ /* 0x000fc40006800000 */
[----:B------:R-:W-:Y:S02]  /*eb50*/  FSEL R191, R45, -INF , !P2 ;  /* 0xff8000002dbf7808 */ /* 0x000fe40005000000 */
[C---:B------:R-:W-:Y:S02]  /*eb60*/  ISETP.GT.AND P4, PT, R50.reuse, R33, PT ;  /* 0x000000213200720c */ /* 0x040fe40003f84270 */
[C---:B------:R-:W-:Y:S02]  /*eb70*/  ISETP.GT.AND P6, PT, R50.reuse, R32, PT ;  /* 0x000000203200720c */ /* 0x040fe40003fc4270 */
[C---:B------:R-:W-:Y:S02]  /*eb80*/  ISETP.GT.AND P5, PT, R50.reuse, R31, PT ;  /* 0x0000001f3200720c */ /* 0x040fe40003fa4270 */
[C---:B------:R-:W-:Y:S02]  /*eb90*/  ISETP.GT.AND P2, PT, R50.reuse, R29, PT ;  /* 0x0000001d3200720c */ /* 0x040fe40003f44270 */
[----:B------:R-:W-:-:S02]  /*eba0*/  ISETP.GT.AND P3, PT, R50, R30, PT ;  /* 0x0000001e3200720c */ /* 0x000fc40003f64270 */
[----:B------:R-:W-:Y:S02]  /*ebb0*/  FSEL R35, R105, -INF , !P4 ;  /* 0xff80000069237808 */ /* 0x000fe40006000000 */
[----:B------:R-:W-:Y:S02]  /*ebc0*/  FSEL R41, R218, -INF , !P6 ;  /* 0xff800000da297808 */ /* 0x000fe40007000000 */
[----:B------:R-:W-:Y:S02]  /*ebd0*/  FSEL R43, R216, -INF , !P5 ;  /* 0xff800000d82b7808 */ /* 0x000fe40006800000 */
[----:B------:R-:W-:Y:S02]  /*ebe0*/  FSEL R47, R214, -INF , !P2 ;  /* 0xff800000d62f7808 */ /* 0x000fe40005000000 */
[C---:B------:R-:W-:Y:S02]  /*ebf0*/  ISETP.GT.AND P4, PT, R50.reuse, R28, PT ;  /* 0x0000001c3200720c */ /* 0x040fe40003f84270 */
[----:B------:R-:W-:-:S02]  /*ec00*/  ISETP.GT.AND P6, PT, R50, R27, PT ;  /* 0x0000001b3200720c */ /* 0x000fc40003fc4270 */
[C---:B------:R-:W-:Y:S02]  /*ec10*/  ISETP.GT.AND P5, PT, R50.reuse, R26, PT ;  /* 0x0000001a3200720c */ /* 0x040fe40003fa4270 */
[C---:B------:R-:W-:Y:S02]  /*ec20*/  ISETP.GT.AND P2, PT, R50.reuse, R24, PT ;  /* 0x000000183200720c */ /* 0x040fe40003f44270 */
[----:B------:R-:W-:Y:S02]  /*ec30*/  FSEL R45, R215, -INF , !P3 ;  /* 0xff800000d72d7808 */ /* 0x000fe40005800000 */
[----:B------:R-:W-:Y:S02]  /*ec40*/  ISETP.GT.AND P3, PT, R50, R25, PT ;  /* 0x000000193200720c */ /* 0x000fe40003f64270 */
[----:B------:R-:W-:Y:S02]  /*ec50*/  FSEL R49, R208, -INF , !P4 ;  /* 0xff800000d0317808 */ /* 0x000fe40006000000 */
[----:B------:R-:W-:-:S02]  /*ec60*/  FSEL R52, R201, -INF , !P6 ;  /* 0xff800000c9347808 */ /* 0x000fc40007000000 */
[----:B------:R-:W-:Y:S02]  /*ec70*/  FSEL R54, R200, -INF , !P5 ;  /* 0xff800000c8367808 */ /* 0x000fe40006800000 */
[----:B------:R-:W-:Y:S02]  /*ec80*/  FSEL R58, R196, -INF , !P2 ;  /* 0xff800000c43a7808 */ /* 0x000fe40005000000 */
[C---:B------:R-:W-:Y:S02]  /*ec90*/  ISETP.GT.AND P4, PT, R50.reuse, R23, PT ;  /* 0x000000173200720c */ /* 0x040fe40003f84270 */
[C---:B------:R-:W-:Y:S02]  /*eca0*/  ISETP.GT.AND P6, PT, R50.reuse, R22, PT ;  /* 0x000000163200720c */ /* 0x040fe40003fc4270 */
[C---:B------:R-:W-:Y:S02]  /*ecb0*/  ISETP.GT.AND P5, PT, R50.reuse, R21, PT ;  /* 0x000000153200720c */ /* 0x040fe40003fa4270 */
[----:B------:R-:W-:-:S02]  /*ecc0*/  ISETP.GT.AND P2, PT, R50, R19, PT ;  /* 0x000000133200720c */ /* 0x000fc40003f44270 */
[----:B------:R-:W-:Y:S02]  /*ecd0*/  FSEL R55, R197, -INF , !P3 ;  /* 0xff800000c5377808 */ /* 0x000fe40005800000 */
[----:B------:R-:W-:Y:S02]  /*ece0*/  ISETP.GT.AND P3, PT, R50, R20, PT ;  /* 0x000000143200720c */ /* 0x000fe40003f64270 */
[----:B------:R-:W-:Y:S02]  /*ecf0*/  FSEL R78, R195, -INF , !P4 ;  /* 0xff800000c34e7808 */ /* 0x000fe40006000000 */
[----:B------:R-:W-:Y:S02]  /*ed00*/  FSEL R85, R193, -INF , !P6 ;  /* 0xff800000c1557808 */ /* 0x000fe40007000000 */
[----:B------:R-:W-:Y:S02]  /*ed10*/  FSEL R92, R190, -INF , !P5 ;  /* 0xff800000be5c7808 */ /* 0x000fe40006800000 */
[----:B------:R-:W-:-:S02]  /*ed20*/  FSEL R98, R187, -INF , !P2 ;  /* 0xff800000bb627808 */ /* 0x000fc40005000000 */
[C---:B------:R-:W-:Y:S02]  /*ed30*/  ISETP.GT.AND P4, PT, R50.reuse, R18, PT ;  /* 0x000000123200720c */ /* 0x040fe40003f84270 */
[C---:B------:R-:W-:Y:S02]  /*ed40*/  ISETP.GT.AND P6, PT, R50.reuse, R17, PT ;  /* 0x000000113200720c */ /* 0x040fe40003fc4270 */
[C---:B------:R-:W-:Y:S02]  /*ed50*/  ISETP.GT.AND P5, PT, R50.reuse, R16, PT ;  /* 0x000000103200720c */ /* 0x040fe40003fa4270 */
[C---:B------:R-:W-:Y:S02]  /*ed60*/  ISETP.GT.AND P2, PT, R50.reuse, R14, PT ;  /* 0x0000000e3200720c */ /* 0x040fe40003f44270 */
[----:B------:R-:W-:Y:S02]  /*ed70*/  FSEL R95, R189, -INF , !P3 ;  /* 0xff800000bd5f7808 */ /* 0x000fe40005800000 */
        /* <DEDUP_REMOVED lines=10> */
[----:B------:R-:W-:Y:S01]  /*ee20*/  ISETP.GT.AND P3, PT, R50, R10, PT ;  /* 0x0000000a3200720c */ /* 0x000fe20003f64270 */
[----:B------:R-:W-:Y:S01]  /*ee30*/  VIADD R2, R115, -UR28 ;  /* 0x8000001c73027c36 */ /* 0x000fe20008000000 */
        /* <DEDUP_REMOVED lines=14> */
[----:B------:R-:W-:Y:S02]  /*ef20*/  ISETP.GT.AND P4, PT, R50, R3, PT ;  /* 0x000000033200720c */ /* 0x000fe40003f84270 */
[C---:B------:R-:W-:Y:S02]  /*ef30*/  ISETP.GE.AND P6, PT, R33.reuse, R213, PT ;  /* 0x000000d52100720c */ /* 0x040fe40003fc6270 */
[----:B------:R-:W-:Y:S02]  /*ef40*/  ISETP.GE.AND P5, PT, R33, R210, PT ;  /* 0x000000d22100720c */ /* 0x000fe40003fa6270 */
[----:B------:R-:W-:Y:S02]  /*ef50*/  ISETP.GT.AND P2, PT, R2, R33, PT ;  /* 0x000000210200720c */ /* 0x000fe40003f44270 */
[----:B------:R-:W-:Y:S02]  /*ef60*/  FSEL R129, R129, -INF , !P3 ;  /* 0xff80000081817808 */ /* 0x000fe40005800000 */
[----:B------:R-:W-:-:S02]  /*ef70*/  ISETP.GE.AND P3, PT, R33, R212, PT ;  /* 0x000000d42100720c */ /* 0x000fc40003f66270 */
[----:B------:R-:W-:Y:S02]  /*ef80*/  FSEL R182, R127, -INF , !P4 ;  /* 0xff8000007fb67808 */ /* 0x000fe40006000000 */
[----:B------:R-:W-:Y:S02]  /*ef90*/  FSEL R34, R34, -INF , !P6 ;  /* 0xff80000022227808 */ /* 0x000fe40007000000 */
[----:B------:R-:W-:Y:S02]  /*efa0*/  FSEL R33, R179, -INF , !P2 ;  /* 0xff800000b3217808 */ /* 0x000fe40005000000 */
[----:B------:R-:W-:Y:S02]  /*efb0*/  FSEL R35, R35, -INF , !P5 ;  /* 0xff80000023237808 */ /* 0x000fe40006800000 */
[C---:B------:R-:W-:Y:S02]  /*efc0*/  ISETP.GE.AND P4, PT, R32.reuse, R213, PT ;  /* 0x000000d52000720c */ /* 0x040fe40003f86270 */
[----:B------:R-:W-:-:S02]  /*efd0*/  ISETP.GE.AND P6, PT, R32, R210, PT ;  /* 0x000000d22000720c */ /* 0x000fc40003fc6270 */
[----:B------:R-:W-:Y:S02]  /*efe0*/  ISETP.GE.AND P5, PT, R32, R212, PT ;  /* 0x000000d42000720c */ /* 0x000fe40003fa6270 */
[----:B------:R-:W-:Y:S01]  /*eff0*/  ISETP.GT.AND P2, PT, R2, R32, PT ;  /* 0x000000200200720c */ /* 0x000fe20003f44270 */
[----:B------:R-:W-:Y:S01]  /*f000*/  IMAD.IADD R32, R115, 0x1, -R101 ;  /* 0x0000000173207824 */ /* 0x000fe200078e0a65 */
[----:B------:R-:W-:-:S04]  /*f010*/  FSEL R50, R33, -INF , !P3 ;  /* 0xff80000021327808 */ /* 0x000fc80005800000 */
[----:B------:R-:W-:Y:S02]  /*f020*/  IABS R32, R32 ;  /* 0x0000002000207213 */ /* 0x000fe40000000000 */
[----:B------:R-:W-:Y:S02]  /*f030*/  FSEL R101, R36, -INF , !P4 ;  /* 0xff80000024657808 */ /* 0x000fe40006000000 */
[----:B------:R-:W-:Y:S02]  /*f040*/  FSEL R33, R220, -INF , !P2 ;  /* 0xff800000dc217808 */ /* 0x000fe40005000000 */
[----:B------:R-:W-:Y:S02]  /*f050*/  FSEL R41, R41, -INF , !P6 ;  /* 0xff80000029297808 */ /* 0x000fe40007000000 */
[C---:B------:R-:W-:Y:S02]  /*f060*/  ISETP.GE.AND P3, PT, R31.reuse, R213, PT ;  /* 0x000000d51f00720c */ /* 0x040fe40003f66270 */
[----:B------:R-:W-:-:S02]  /*f070*/  ISETP.GE.AND P4, PT, R31, R210, PT ;  /* 0x000000d21f00720c */ /* 0x000fc40003f86270 */
[----:B------:R-:W-:Y:S02]  /*f080*/  ISETP.GE.AND P6, PT, R31, R212, PT ;  /* 0x000000d41f00720c */ /* 0x000fe40003fc6270 */
[----:B------:R-:W-:Y:S01]  /*f090*/  ISETP.GT.AND P2, PT, R2, R31, PT ;  /* 0x0000001f0200720c */ /* 0x000fe20003f44270 */
[----:B------:R-:W-:Y:S01]  /*f0a0*/  IMAD.MOV.U32 R31, RZ, RZ, R32 ;  /* 0x000000ffff1f7224 */ /* 0x000fe200078e0020 */
[----:B------:R-:W-:Y:S02]  /*f0b0*/  FSEL R33, R33, -INF , !P5 ;  /* 0xff80000021217808 */ /* 0x000fe40006800000 */
[----:B------:R-:W-:Y:S02]  /*f0c0*/  FSEL R127, R42, -INF , !P3 ;  /* 0xff8000002a7f7808 */ /* 0x000fe40005800000 */
[----:B------:R-:W-:Y:S02]  /*f0d0*/  I2FP.F32.S32 R31, R31 ;  /* 0x0000001f001f7245 */ /* 0x000fe40000201400 */
[----:B------:R-:W-:-:S02]  /*f0e0*/  FSEL R43, R43, -INF , !P4 ;  /* 0xff8000002b2b7808 */ /* 0x000fc40006000000 */
[----:B------:R-:W-:Y:S02]  /*f0f0*/  FSEL R32, R219, -INF , !P2 ;  /* 0xff800000db207808 */ /* 0x000fe40005000000 */
[C---:B------:R-:W-:Y:S02]  /*f100*/  ISETP.GE.AND P5, PT, R30.reuse, R213, PT ;  /* 0x000000d51e00720c */ /* 0x040fe40003fa6270 */
[C---:B------:R-:W-:Y:S02]  /*f110*/  ISETP.GE.AND P3, PT, R30.reuse, R210, PT ;  /* 0x000000d21e00720c */ /* 0x040fe40003f66270 */
[----:B------:R-:W-:Y:S02]  /*f120*/  ISETP.GE.AND P4, PT, R30, R212, PT ;  /* 0x000000d41e00720c */ /* 0x000fe40003f86270 */
[----:B------:R-:W-:Y:S01]  /*f130*/  ISETP.GT.AND P2, PT, R2, R30, PT ;  /* 0x0000001e0200720c */ /* 0x000fe20003f44270 */
[----:B------:R-:W-:Y:S02]  /*f140*/  IMAD.IADD R30, R115, 0x1, -R93 ;  /* 0x00000001731e7824 */ /* 0x000fe400078e0a5d */
[----:B------:R-:W-:Y:S01]  /*f150*/  FFMA.FTZ R31, R31, -UR6, R239 ;  /* 0x800000061f1f7c23 */ /* 0x000fe200080100ef */
[----:B------:R-:W-:-:S02]  /*f160*/  FSEL R36, R32, -INF , !P6 ;  /* 0xff80000020247808 */ /* 0x000fc40007000000 */
        /* <DEDUP_REMOVED lines=8> */
[----:B------:R-:W-:Y:S02]  /*f1f0*/  IMAD.MOV.U32 R29, RZ, RZ, R30 ;  /* 0x000000ffff1d7224 */ /* 0x000fe400078e001e */
[----:B------:R-:W-:-:S03]  /*f200*/  IMAD.IADD R30, R115, 0x1, -R94 ;  /* 0x00000001731e7824 */ /* 0x000fc600078e0a5e */
[----:B------:R-:W-:Y:S02]  /*f210*/  I2FP.F32.S32 R31, R29 ;  /* 0x0000001d001f7245 */ /* 0x000fe40000201400 */
[----:B------:R-:W-:-:S03]  /*f220*/  IABS R29, R30 ;  /* 0x0000001e001d7213 */ /* 0x000fc60000000000 */
[----:B------:R-:W-:Y:S01]  /*f230*/  FFMA.FTZ R30, R31, -UR6, R249 ;  /* 0x800000061f1e7c23 */ /* 0x000fe200080100f9 */
[----:B------:R-:W-:Y:S02]  /*f240*/  I2FP.F32.S32 R29, R29 ;  /* 0x0000001d001d7245 */ /* 0x000fe40000201400 */
[----:B------:R-:W-:Y:S02]  /*f250*/  FSEL R32, R32, -INF , !P4 ;  /* 0xff80000020207808 */ /* 0x000fe40006000000 */
[----:B------:R-:W-:Y:S01]  /*f260*/  FSEL R190, R46, -INF , !P6 ;  /* 0xff8000002ebe7808 */ /* 0x000fe20007000000 */
[----:B------:R-:W-:Y:S01]  /*f270*/  FFMA.FTZ R29, R29, -UR6, R248 ;  /* 0x800000061d1d7c23 */ /* 0x000fe200080100f8 */
[----:B------:R-:W-:Y:S02]  /*f280*/  FSEL R30, R30, -INF , !P2 ;  /* 0xff8000001e1e7808 */ /* 0x000fe40005000000 */
[----:B------:R-:W-:Y:S02]  /*f290*/  FSEL R93, R47, -INF , !P5 ;  /* 0xff8000002f5d7808 */ /* 0x000fe40006800000 */
[----:B------:R-:W-:-:S02]  /*f2a0*/  ISETP.GE.AND P4, PT, R28, R213, PT ;  /* 0x000000d51c00720c */ /* 0x000fc40003f86270 */
[C---:B------:R-:W-:Y:S02]  /*f2b0*/  ISETP.GE.AND P6, PT, R28.reuse, R210, PT ;  /* 0x000000d21c00720c */ /* 0x040fe40003fc6270 */
[----:B------:R-:W-:Y:S02]  /*f2c0*/  ISETP.GE.AND P2, PT, R28, R212, PT ;  /* 0x000000d41c00720c */ /* 0x000fe40003f46270 */
[----:B------:R-:W-:Y:S01]  /*f2d0*/  ISETP.GT.AND P5, PT, R2, R28, PT ;  /* 0x0000001c0200720c */ /* 0x000fe20003fa4270 */
[----:B------:R-:W-:-:S03]  /*f2e0*/  IMAD.IADD R28, R115, 0x1, -R91 ;  /* 0x00000001731c7824 */ /* 0x000fc600078e0a5b */
[----:B------:R-:W-:Y:S02]  /*f2f0*/  FSEL R29, R29, -INF , !P5 ;  /* 0xff8000001d1d7808 */ /* 0x000fe40006800000 */
[----:B------:R-:W-:Y:S02]  /*f300*/  IABS R28, R28 ;  /* 0x0000001c001c7213 */ /* 0x000fe40000000000 */
[----:B------:R-:W-:Y:S02]  /*f310*/  FSEL R179, R30, -INF , !P3 ;  /* 0xff8000001eb37808 */ /* 0x000fe40005800000 */
[----:B------:R-:W-:Y:S02]  /*f320*/  FSEL R189, R48, -INF , !P4 ;  /* 0xff80000030bd7808 */ /* 0x000fe40006000000 */
[----:B------:R-:W-:Y:S02]  /*f330*/  FSEL R91, R49, -INF , !P6 ;  /* 0xff800000315b7808 */ /* 0x000fe40007000000 */
[----:B------:R-:W-:-:S02]  /*f340*/  FSEL R94, R29, -INF , !P2 ;  /* 0xff8000001d5e7808 */ /* 0x000fc40005000000 */
[C---:B------:R-:W-:Y:S02]  /*f350*/  ISETP.GE.AND P3, PT, R27.reuse, R211, PT ;  /* 0x000000d31b00720c */ /* 0x040fe40003f66270 */
[C---:B------:R-:W-:Y:S02]  /*f360*/  ISETP.GE.AND P4, PT, R27.reuse, R213, PT ;  /* 0x000000d51b00720c */ /* 0x040fe40003f86270 */
[C---:B------:R-:W-:Y:S02]  /*f370*/  ISETP.GE.AND P6, PT, R27.reuse, R210, PT ;  /* 0x000000d21b00720c */ /* 0x040fe40003fc6270 */
[----:B------:R-:W-:Y:S02]  /*f380*/  ISETP.GE.AND P5, PT, R27, R212, PT ;  /* 0x000000d41b00720c */ /* 0x000fe40003fa6270 */
[----:B------:R-:W-:Y:S01]  /*f390*/  ISETP.GT.AND P2, PT, R2, R27, PT ;  /* 0x0000001b0200720c */ /* 0x000fe20003f44270 */
[----:B------:R-:W-:Y:S02]  /*f3a0*/  IMAD.MOV.U32 R27, RZ, RZ, R28 ;  /* 0x000000ffff1b7224 */ /* 0x000fe400078e001c */
[----:B------:R-:W-:-:S03]  /*f3b0*/  IMAD.IADD R28, R115, 0x1, -R87 ;  /* 0x00000001731c7824 */ /* 0x000fc600078e0a57 */
[----:B------:R-:W-:Y:S02]  /*f3c0*/  I2FP.F32.S32 R29, R27 ;  /* 0x0000001b001d7245 */ /* 0x000fe40000201400 */
[----:B------:R-:W-:-:S03]  /*f3d0*/  IABS R27, R28 ;  /* 0x0000001c001b7213 */ /* 0x000fc60000000000 */
[----:B------:R-:W-:Y:S01]  /*f3e0*/  FFMA.FTZ R28, R29, -UR6, R245 ;  /* 0x800000061d1c7c23 */ /* 0x000fe200080100f5 */
[----:B------:R-:W-:-:S04]  /*f3f0*/  I2FP.F32.S32 R27, R27 ;  /* 0x0000001b001b7245 */ /* 0x000fc80000201400 */
[----:B------:R-:W-:Y:S02]  /*f400*/  FSEL R28, R28, -INF , !P2 ;  /* 0xff8000001c1c7808 */ /* 0x000fe40005000000 */
[----:B------:R-:W-:Y:S02]  /*f410*/  FSEL R183, R57, -INF , !P3 ;  /* 0xff80000039b77808 */ /* 0x000fe40005800000 */
[----:B------:R-:W-:Y:S02]  /*f420*/  FSEL R187, R51, -INF , !P4 ;  /* 0xff80000033bb7808 */ /* 0x000fe40006000000 */
[----:B------:R-:W-:Y:S02]  /*f430*/  FSEL R47, R52, -INF , !P6 ;  /* 0xff800000342f7808 */ /* 0x000fe40007000000 */
[----:B------:R-:W-:Y:S01]  /*f440*/  FSEL R87, R28, -INF , !P5 ;  /* 0xff8000001c577808 */ /* 0x000fe20006800000 */
[----:B------:R-:W-:Y:S01]  /*f450*/  FFMA.FTZ R27, R27, -UR6, R244 ;  /* 0x800000061b1b7c23 */ /* 0x000fe200080100f4 */
[----:B------:R-:W-:-:S02]  /*f460*/  ISETP.GE.AND P3, PT, R26, R211, PT ;  /* 0x000000d31a00720c */ /* 0x000fc40003f66270 */
[C---:B------:R-:W-:Y:S02]  /*f470*/  ISETP.GE.AND P4, PT, R26.reuse, R213, PT ;  /* 0x000000d51a00720c */ /* 0x040fe40003f86270 */
        /* <DEDUP_REMOVED lines=10> */
[----:B------:R-:W-:Y:S02]  /*f520*/  I2FP.F32.S32 R26, R26 ;  /* 0x0000001a001a7245 */ /* 0x000fe40000201400 */
[C---:B------:R-:W-:Y:S02]  /*f530*/  ISETP.GE.AND P3, PT, R25.reuse, R211, PT ;  /* 0x000000d31900720c */ /* 0x040fe40003f66270 */
[C---:B------:R-:W-:Y:S02]  /*f540*/  ISETP.GE.AND P4, PT, R25.reuse, R213, PT ;  /* 0x000000d51900720c */ /* 0x040fe40003f86270 */
[C---:B------:R-:W-:Y:S02]  /*f550*/  ISETP.GE.AND P6, PT, R25.reuse, R210, PT ;  /* 0x000000d21900720c */ /* 0x040fe40003fc6270 */
[----:B------:R-:W-:Y:S02]  /*f560*/  ISETP.GE.AND P5, PT, R25, R212, PT ;  /* 0x000000d41900720c */ /* 0x000fe40003fa6270 */
[----:B------:R-:W-:Y:S01]  /*f570*/  ISETP.GT.AND P2, PT, R2, R25, PT ;  /* 0x000000190200720c */ /* 0x000fe20003f44270 */
[----:B------:R-:W-:-:S02]  /*f580*/  IMAD.IADD R25, R115, 0x1, -R84 ;  /* 0x0000000173197824 */ /* 0x000fc400078e0a54 */
[----:B------:R-:W-:-:S03]  /*f590*/  FFMA.FTZ R26, R26, -UR6, R233 ;  /* 0x800000061a1a7c23 */ /* 0x000fc600080100e9 */
[----:B------:R-:W-:Y:S02]  /*f5a0*/  IABS R25, R25 ;  /* 0x0000001900197213 */ /* 0x000fe40000000000 */
[----:B------:R-:W-:Y:S02]  /*f5b0*/  FSEL R27, R26, -INF , !P2 ;  /* 0xff8000001a1b7808 */ /* 0x000fe40005000000 */
[----:B------:R-:W-:Y:S01]  /*f5c0*/  I2FP.F32.S32 R26, R25 ;  /* 0x00000019001a7245 */ /* 0x000fe20000201400 */
[----:B------:R-:W-:Y:S01]  /*f5d0*/  IMAD.IADD R25, R115, 0x1, -R86 ;  /* 0x0000000173197824 */ /* 0x000fe200078e0a56 */
[----:B------:R-:W-:Y:S02]  /*f5e0*/  FSEL R84, R83, -INF , !P3 ;  /* 0xff80000053547808 */ /* 0x000fe40005800000 */
[----:B------:R-:W-:Y:S01]  /*f5f0*/  FSEL R193, R56, -INF , !P4 ;  /* 0xff80000038c17808 */ /* 0x000fe20006000000 */
[----:B------:R-:W-:Y:S01]  /*f600*/  FFMA.FTZ R26, R26, -UR6, R232 ;  /* 0x800000061a1a7c23 */ /* 0x000fe200080100e8 */
[----:B------:R-:W-:-:S02]  /*f610*/  FSEL R71, R55, -INF , !P6 ;  /* 0xff80000037477808 */ /* 0x000fc40007000000 */
[----:B------:R-:W-:Y:S02]  /*f620*/  FSEL R83, R27, -INF , !P5 ;  /* 0xff8000001b537808 */ /* 0x000fe40006800000 */
[C---:B------:R-:W-:Y:S02]  /*f630*/  ISETP.GE.AND P3, PT, R24.reuse, R211, PT ;  /* 0x000000d31800720c */ /* 0x040fe40003f66270 */
[C---:B------:R-:W-:Y:S02]  /*f640*/  ISETP.GE.AND P4, PT, R24.reuse, R213, PT ;  /* 0x000000d51800720c */ /* 0x040fe40003f86270 */
[C---:B------:R-:W-:Y:S02]  /*f650*/  ISETP.GE.AND P6, PT, R24.reuse, R210, PT ;  /* 0x000000d21800720c */ /* 0x040fe40003fc6270 */
[----:B------:R-:W-:Y:S02]  /*f660*/  ISETP.GE.AND P2, PT, R24, R212, PT ;  /* 0x000000d41800720c */ /* 0x000fe40003f46270 */
[----:B------:R-:W-:-:S02]  /*f670*/  ISETP.GT.AND P5, PT, R2, R24, PT ;  /* 0x000000180200720c */ /* 0x000fc40003fa4270 */
        /* <DEDUP_REMOVED lines=238> */
[----:B------:R-:W-:Y:S01]  /*10560*/  IABS R7, R8 ;  /* 0x0000000800077213 */ /* 0x000fe20000000000 */
[----:B------:R-:W-:Y:S01]  /*10570*/  IMAD.IADD R8, R115, 0x1, -R67 ;  /* 0x0000000173087824 */ /* 0x000fe200078e0a43 */
[----:B------:R-:W-:Y:S02]  /*10580*/  FSEL R10, R9, -INF , !P2 ;  /* 0xff800000090a7808 */ /* 0x000fe40005000000 */
[----:B------:R-:W-:Y:S02]  /*10590*/  I2FP.F32.S32 R9, R7 ;  /* 0x0000000700097245 */ /* 0x000fe40000201400 */
[----:B------:R-:W-:Y:S02]  /*105a0*/  IABS R7, R8 ;  /* 0x0000000800077213 */ /* 0x000fe40000000000 */
[----:B------:R-:W-:Y:S01]  /*105b0*/  FSEL R188, R188, -INF , !P3 ;  /* 0xff800000bcbc7808 */ /* 0x000fe20005800000 */
[----:B------:R-:W-:Y:S01]  /*105c0*/  FFMA.FTZ R8, R9, -UR6, R226 ;  /* 0x8000000609087c23 */ /* 0x000fe200080100e2 */
[----:B------:R-:W-:-:S02]  /*105d0*/  FSEL R174, R174, -INF , !P4 ;  /* 0xff800000aeae7808 */ /* 0x000fc40006000000 */
[----:B------:R-:W-:Y:S02]  /*105e0*/  FSEL R170, R170, -INF , !P6 ;  /* 0xff800000aaaa7808 */ /* 0x000fe40007000000 */
[----:B------:R-:W-:Y:S02]  /*105f0*/  FSEL R73, R10, -INF , !P5 ;  /* 0xff8000000a497808 */ /* 0x000fe40006800000 */
[C---:B------:R-:W-:Y:S02]  /*10600*/  ISETP.GE.AND P3, PT, R6.reuse, R211, PT ;  /* 0x000000d30600720c */ /* 0x040fe40003f66270 */
[C---:B------:R-:W-:Y:S02]  /*10610*/  ISETP.GE.AND P4, PT, R6.reuse, R213, PT ;  /* 0x000000d50600720c */ /* 0x040fe40003f86270 */
[C---:B------:R-:W-:Y:S02]  /*10620*/  ISETP.GE.AND P6, PT, R6.reuse, R210, PT ;  /* 0x000000d20600720c */ /* 0x040fe40003fc6270 */
[----:B------:R-:W-:-:S02]  /*10630*/  ISETP.GE.AND P2, PT, R6, R212, PT ;  /* 0x000000d40600720c */ /* 0x000fc40003f46270 */
[----:B------:R-:W-:Y:S01]  /*10640*/  ISETP.GT.AND P5, PT, R2, R6, PT ;  /* 0x000000060200720c */ /* 0x000fe20003fa4270 */
[----:B------:R-:W-:-:S03]  /*10650*/  IMAD.MOV.U32 R6, RZ, RZ, R7 ;  /* 0x000000ffff067224 */ /* 0x000fc600078e0007 */
[----:B------:R-:W-:Y:S02]  /*10660*/  FSEL R7, R8, -INF , !P5 ;  /* 0xff80000008077808 */ /* 0x000fe40006800000 */
[----:B------:R-:W-:Y:S02]  /*10670*/  I2FP.F32.S32 R6, R6 ;  /* 0x0000000600067245 */ /* 0x000fe40000201400 */
        /* <DEDUP_REMOVED lines=9> */
[----:B------:R-:W-:Y:S01]  /*10710*/  FFMA.FTZ R5, R6, -UR6, R224 ;  /* 0x8000000606057c23 */ /* 0x000fe200080100e0 */
[----:B------:R-:W-:-:S04]  /*10720*/  FSEL R208, R181, -INF , !P4 ;  /* 0xff800000b5d07808 */ /* 0x000fc80006000000 */
[----:B------:R-:W-:-:S04]  /*10730*/  FSEL R5, R5, -INF , !P2 ;  /* 0xff80000005057808 */ /* 0x000fc80005000000 */
[----:B------:R-:W-:Y:S01]  /*10740*/  FSEL R181, R5, -INF , !P6 ;  /* 0xff80000005b57808 */ /* 0x000fe20007000000 */
[----:B------:R-:W-:Y:S01]  /*10750*/  IMAD.IADD R5, R115, 0x1, -R176 ;  /* 0x0000000173057824 */ /* 0x000fe200078e0ab0 */
[----:B------:R-:W-:Y:S01]  /*10760*/  FSEL R194, R194, -INF , !P3 ;  /* 0xff800000c2c27808 */ /* 0x000fe20005800000 */
[----:B------:R-:W-:Y:S01]  /*10770*/  VIADD R0, R0, 0xffffff78 ;  /* 0xffffff7800007836 */ /* 0x000fe20000000000 */
[C---:B------:R-:W-:Y:S02]  /*10780*/  ISETP.GE.AND P3, PT, R4.reuse, R211, PT ;  /* 0x000000d30400720c */ /* 0x040fe40003f66270 */
[C---:B------:R-:W-:Y:S02]  /*10790*/  ISETP.GE.AND P4, PT, R4.reuse, R213, PT ;  /* 0x000000d50400720c */ /* 0x040fe40003f86270 */
[----:B------:R-:W-:Y:S02]  /*107a0*/  FSEL R129, R129, -INF , !P5 ;  /* 0xff80000081817808 */ /* 0x000fe40006800000 */
[----:B------:R-:W-:-:S02]  /*107b0*/  ISETP.GE.AND P2, PT, R4, R210, PT ;  /* 0x000000d20400720c */ /* 0x000fc40003f46270 */
[----:B------:R-:W-:Y:S02]  /*107c0*/  ISETP.GE.AND P5, PT, R4, R212, PT ;  /* 0x000000d40400720c */ /* 0x000fe40003fa6270 */
[----:B------:R-:W-:Y:S01]  /*107d0*/  ISETP.GT.AND P6, PT, R2, R4, PT ;  /* 0x000000040200720c */ /* 0x000fe20003fc4270 */
[----:B------:R-:W-:Y:S01]  /*107e0*/  IMAD.IADD R4, R115, 0x1, -R72 ;  /* 0x0000000173047824 */ /* 0x000fe200078e0a48 */
[----:B------:R-:W-:Y:S02]  /*107f0*/  IABS R6, R5 ;  /* 0x0000000500067213 */ /* 0x000fe40000000000 */
[----:B------:R-:W-:Y:S02]  /*10800*/  FSEL R199, R199, -INF , !P3 ;  /* 0xff800000c7c77808 */ /* 0x000fe40005800000 */
[----:B------:R-:W-:Y:S02]  /*10810*/  FSEL R186, R186, -INF , !P4 ;  /* 0xff800000baba7808 */ /* 0x000fe40006000000 */
[----:B------:R-:W-:-:S02]  /*10820*/  ISETP.GE.AND P3, PT, R0, R212, PT ;  /* 0x000000d40000720c */ /* 0x000fc40003f66270 */
[----:B------:R-:W-:Y:S01]  /*10830*/  ISETP.GT.AND P4, PT, R2, R0, PT ;  /* 0x000000000200720c */ /* 0x000fe20003f84270 */
[----:B------:R-:W-:Y:S01]  /*10840*/  IMAD.MOV.U32 R0, RZ, RZ, R6 ;  /* 0x000000ffff007224 */ /* 0x000fe200078e0006 */
[----:B------:R-:W-:Y:S01]  /*10850*/  IABS R4, R4 ;  /* 0x0000000400047213 */ /* 0x000fe20000000000 */
[----:B------:R-:W-:Y:S01]  /*10860*/  IMAD.IADD R7, R115, 0x1, -R74 ;  /* 0x0000000173077824 */ /* 0x000fe200078e0a4a */
[----:B------:R-:W-:Y:S02]  /*10870*/  FSEL R128, R128, -INF , !P2 ;  /* 0xff80000080807808 */ /* 0x000fe40005000000 */
[----:B------:R-:W-:Y:S02]  /*10880*/  ISETP.GT.AND P2, PT, R2, R3, PT ;  /* 0x000000030200720c */ /* 0x000fe40003f44270 */
[----:B------:R-:W-:Y:S02]  /*10890*/  I2FP.F32.S32 R4, R4 ;  /* 0x0000000400047245 */ /* 0x000fe40000201400 */
[----:B------:R-:W-:-:S02]  /*108a0*/  I2FP.F32.S32 R2, R0 ;  /* 0x0000000000027245 */ /* 0x000fc40000201400 */
[----:B------:R-:W-:Y:S01]  /*108b0*/  IABS R5, R7 ;  /* 0x0000000700057213 */ /* 0x000fe20000000000 */
[----:B------:R-:W-:Y:S01]  /*108c0*/  UIADD3 UR11, UPT, UPT, UR22, -0x2, URZ ;  /* 0xfffffffe160b7890 */ /* 0x000fe2000fffe0ff */
[----:B------:R-:W-:Y:S01]  /*108d0*/  FFMA.FTZ R4, R4, -UR6, R237 ;  /* 0x8000000604047c23 */ /* 0x000fe200080100ed */
[----:B------:R-:W-:Y:S01]  /*108e0*/  FFMA.FTZ R2, R2, -UR6, R238 ;  /* 0x8000000602027c23 */ /* 0x000fe200080100ee */
[----:B------:R-:W-:Y:S01]  /*108f0*/  I2FP.F32.S32 R0, R5 ;  /* 0x0000000500007245 */ /* 0x000fe20000201400 */
[----:B------:R-:W-:Y:S02]  /*10900*/  UISETP.GT.U32.AND UP0, UPT, UR11, UR19, UPT ;  /* 0x000000130b00728c */ /* 0x000fe4000bf04070 */
[----:B------:R-:W-:Y:S02]  /*10910*/  FSEL R4, R4, -INF , !P6 ;  /* 0xff80000004047808 */ /* 0x000fe40007000000 */
        /* <DEDUP_REMOVED lines=8> */
[----:B------:R-:W-:Y:S02]  /*109a0*/  FSEL R0, R0, -INF , !P2 ;  /* 0xff80000000007808 */ /* 0x000fe40005000000 */
[----:B------:R-:W-:Y:S02]  /*109b0*/  FSEL R202, R202, -INF , !P6 ;  /* 0xff800000caca7808 */ /* 0x000fe40007000000 */
[----:B------:R-:W-:Y:S02]  /*109c0*/  FSEL R191, R191, -INF , !P5 ;  /* 0xff800000bfbf7808 */ /* 0x000fe40006800000 */
[----:B------:R-:W-:Y:S02]  /*109d0*/  FSEL R182, R182, -INF , !P4 ;  /* 0xff800000b6b67808 */ /* 0x000fe40006000000 */
[----:B------:R-:W-:Y:S01]  /*109e0*/  FSEL R74, R0, -INF , !P3 ;  /* 0xff800000004a7808 */ /* 0x000fe20005800000 */
[----:B------:R-:W-:Y:S06]  /*109f0*/  BRA.U !UP0, `(.L_x_340) ;  /* 0x00000005081c7547 */ /* 0x000fec000b800000 */
[----:B------:R-:W2:Y:S04]  /*10a00*/  LDL R238, [R1+0xc] ;  /* 0x00000c0001ee7983 */ /* 0x000ea80000100800 */
[----:B------:R-:W3:Y:S01]  /*10a10*/  LDL R236, [R1+0x8] ;  /* 0x0000080001ec7983 */ /* 0x000ee20000100800 */
[----:B------:R-:W-:Y:S01]  /*10a20*/  IMAD.U32 R0, RZ, RZ, UR22 ;  /* 0x00000016ff007e24 */ /* 0x000fe2000f8e00ff */
[----:B------:R-:W-:Y:S01]  /*10a30*/  BSSY.RECONVERGENT B0, `(.L_x_341) ;  /* 0x0000042000007945 */ /* 0x000fe20003800200 */
[----:B------:R-:W-:Y:S01]  /*10a40*/  IMAD.U32 R6, RZ, RZ, UR22 ;  /* 0x00000016ff067e24 */ /* 0x000fe2000f8e00ff */
[----:B------:R1:W-:Y:S01]  /*10a50*/  @P0 STS.128 [R217+0x2000], RZ ;  /* 0x002000ffd9000388 */ /* 0x0003e20000000c00 */
[----:B------:R-:W-:Y:S02]  /*10a60*/  @!P0 VIADD R0, R0, 0xfffffffd ;  /* 0xfffffffd00008836 */ /* 0x000fe40000000000 */
[----:B------:R-:W-:Y:S01]  /*10a70*/  IMAD.U32 R10, RZ, RZ, UR14 ;  /* 0x0000000eff0a7e24 */ /* 0x000fe2000f8e00ff */
[----:B------:R-:W-:Y:S01]  /*10a80*/  @!P0 IADD3 R6, PT, PT, R6, -0x3, RZ ;  /* 0xfffffffd06068810 */ /* 0x000fe20007ffe0ff */
[----:B------:R-:W-:-:S04]  /*10a90*/  @!P0 IMAD.WIDE.U32 R2, R0, UR14, RZ ;  /* 0x0000000e00028c25 */ /* 0x000fc8000f8e00ff */
[----:B------:R-:W-:-:S04]  /*10aa0*/  @!P0 IMAD.WIDE.U32 R4, R6, UR14, RZ ;  /* 0x0000000e06048c25 */ /* 0x000fc8000f8e00ff */
[----:B------:R-:W-:Y:S01]  /*10ab0*/  @!P0 IMAD R7, R0, UR15, R3 ;  /* 0x0000000f00078c24 */ /* 0x000fe2000f8e0203 */
[----:B------:R-:W-:Y:S01]  /*10ac0*/  @!P0 SHF.L.U32 R3, R2, 0x7, RZ ;  /* 0x0000000702038819 */ /* 0x000fe200000006ff */
[----:B------:R-:W-:Y:S02]  /*10ad0*/  IMAD.U32 R0, RZ, RZ, UR22 ;  /* 0x00000016ff007e24 */ /* 0x000fe4000f8e00ff */
[----:B------:R-:W-:Y:S01]  /*10ae0*/  @!P0 IMAD R6, R6, UR15, R5 ;  /* 0x0000000f06068c24 */ /* 0x000fe2000f8e0205 */
[----:B------:R-:W-:Y:S01]  /*10af0*/  MOV R5, UR14 ;  /* 0x0000000e00057c02 */ /* 0x000fe20008000f00 */
[----:B------:R-:W-:Y:S01]  /*10b00*/  @!P0 VIADD R0, R0, 0xfffffffd ;  /* 0xfffffffd00008836 */ /* 0x000fe20000000000 */
[----:B------:R-:W-:Y:S01]  /*10b10*/  @!P0 SHF.L.U64.HI R12, R2, 0x7, R7 ;  /* 0x00000007020c8819 */ /* 0x000fe20000010207 */
[----:B------:R-:W-:Y:S01]  /*10b20*/  @!P0 IMAD.SHL.U32 R8, R4, 0x80, RZ ;  /* 0x0000008004088824 */ /* 0x000fe200078e00ff */
[----:B------:R-:W-:Y:S01]  /*10b30*/  @!P0 LEA R10, P2, R10, R3, 0x6 ;  /* 0x000000030a0a8211 */ /* 0x000fe200078430ff */
[----:B------:R-:W-:Y:S01]  /*10b40*/  @!P0 IMAD.WIDE.U32 R2, R0, UR14, RZ ;  /* 0x0000000e00028c25 */ /* 0x000fe2000f8e00ff */
[----:B------:R-:W-:-:S02]  /*10b50*/  @!P0 SHF.L.U64.HI R11, R4, 0x7, R6 ;  /* 0x00000007040b8819 */ /* 0x000fc40000010206 */
[----:B------:R-:W-:Y:S01]  /*10b60*/  @!P0 LEA R5, P3, R5, R8, 0x5 ;  /* 0x0000000805058211 */ /* 0x000fe200078628ff */
[----:B------:R-:W-:Y:S01]  /*10b70*/  IMAD.U32 R6, RZ, RZ, UR14 ;  /* 0x0000000eff067e24 */ /* 0x000fe2000f8e00ff */
[----:B------:R-:W-:Y:S01]  /*10b80*/  MOV R4, UR15 ;  /* 0x0000000f00047c02 */ /* 0x000fe20008000f00 */
[----:B------:R-:W-:Y:S01]  /*10b90*/  IMAD.U32 R9, RZ, RZ, UR14 ;  /* 0x0000000eff097e24 */ /* 0x000fe2000f8e00ff */
[----:B------:R-:W-:Y:S01]  /*10ba0*/  MOV R7, UR15 ;  /* 0x0000000f00077c02 */ /* 0x000fe20008000f00 */
[----:B------:R-:W-:Y:S01]  /*10bb0*/  @!P0 IMAD R3, R0, UR15, R3 ;  /* 0x0000000f00038c24 */ /* 0x000fe2000f8e0203 */
[----:B------:R-:W-:Y:S02]  /*10bc0*/  @!P0 LEA.HI.X R11, R6, R11, R4, 0x5, P3 ;  /* 0x0000000b060b8211 */ /* 0x000fe400018f2c04 */
[----:B------:R-:W-:Y:S02]  /*10bd0*/  @!P0 LEA.HI.X R0, R9, R12, R7, 0x6, P2 ;  /* 0x0000000c09008211 */ /* 0x000fe400010f3407 */
[----:B--2---:R-:W-:-:S02]  /*10be0*/  @!P0 LEA R8, P4, R2, R238, 0x8 ;  /* 0x000000ee02088211 */ /* 0x004fc400078840ff */
[CC--:B------:R-:W-:Y:S02]  /*10bf0*/  @!P0 LEA R6, P3, R5.reuse, R238.reuse, 0x1 ;  /* 0x000000ee05068211 */ /* 0x0c0fe400078608ff */
[----:B------:R-:W-:Y:S02]  /*10c00*/  @!P0 LEA R4, P2, R10, R238, 0x1 ;  /* 0x000000ee0a048211 */ /* 0x000fe400078408ff */
[-C--:B---3--:R-:W-:Y:S02]  /*10c10*/  @!P0 LEA.HI.X R9, R2, R236.reuse, R3, 0x8, P4 ;  /* 0x000000ec02098211 */ /* 0x088fe400020f4403 */
[-C--:B------:R-:W-:Y:S02]  /*10c20*/  @!P0 LEA.HI.X R7, R5, R236.reuse, R11, 0x1, P3 ;  /* 0x000000ec05078211 */ /* 0x080fe400018f0c0b */
        /* <DEDUP_REMOVED lines=17> */
[----:B------:R-:W-:-:S04]  /*10d40*/  UIADD3 UR4, UPT, UPT, UR22, -0x3, URZ ;  /* 0xfffffffd16047890 */ /* 0x000fc8000fffe0ff */
[----:B------:R-:W-:-:S04]  /*10d50*/  UIMAD.WIDE.U32 UR8, UR4, UR14, URZ ;  /* 0x0000000e040872a5 */ /* 0x000fc8000f8e00ff */
[----:B------:R-:W-:Y:S02]  /*10d60*/  UIMAD UR4, UR4, UR15, UR9 ;  /* 0x0000000f040472a4 */ /* 0x000fe4000f8e0209 */
[----:B------:R-:W-:Y:S02]  /*10d70*/  USHF.L.U32 UR12, UR8, 0x7, URZ ;  /* 0x00000007080c7899 */ /* 0x000fe400080006ff */
[----:B------:R-:W-:Y:S02]  /*10d80*/  USHF.L.U64.HI UR13, UR8, 0x7, UR4 ;  /* 0x00000007080d7899 */ /* 0x000fe40008010204 */
[----:B------:R-:W-:Y:S02]  /*10d90*/  UIMAD UR4, UR15, 0x60, URZ ;  /* 0x000000600f0478a4 */ /* 0x000fe4000f8e02ff */
[----:B------:R-:W-:-:S04]  /*10da0*/  UIMAD.WIDE.U32 UR12, UR14, 0x60, UR12 ;  /* 0x000000600e0c78a5 */ /* 0x000fc8000f8e000c */
[----:B------:R-:W-:Y:S02]  /*10db0*/  UIADD3 UR4, UPT, UPT, UR4, UR13, URZ ;  /* 0x0000000d04047290 */ /* 0x000fe4000fffe0ff */
[----:B------:R-:W-:Y:S01]  /*10dc0*/  IMAD.U32 R2, RZ, RZ, UR12 ;  /* 0x0000000cff027e24 */ /* 0x000fe2000f8e00ff */
        /* <DEDUP_REMOVED lines=8> */
.L_x_342:
[----:B------:R-:W-:Y:S05]  /*10e50*/  BSYNC.RECONVERGENT B0 ;  /* 0x0000000000007941 */ /* 0x000fea0003800200 */
.L_x_341:
[----:B------:R-:W0:Y:S02]  /*10e60*/  LDGDEPBAR ;  /* 0x00000000000079af */ /* 0x000e240000000000 */
.L_x_340:
[----:B------:R-:W3:Y:S04]  /*10e70*/  LDL.LU R63, [R1] ;  /* 0x00000000013f7983 */ /* 0x000ee80000300800 */
[----:B------:R-:W4:Y:S04]  /*10e80*/  LDL.LU R53, [R1+0x4] ;  /* 0x0000040001357983 */ /* 0x000f280000300800 */
[----:B------:R-:W5:Y:S04]  /*10e90*/  LDL.LU R10, [R1+0x24] ;  /* 0x00002400010a7983 */ /* 0x000f680000300800 */
[----:B------:R-:W5:Y:S04]  /*10ea0*/  LDL.LU R11, [R1+0x1c] ;  /* 0x00001c00010b7983 */ /* 0x000f680000300800 */
[----:B------:R-:W5:Y:S04]  /*10eb0*/  LDL.LU R21, [R1+0x28] ;  /* 0x0000280001157983 */ /* 0x000f680000300800 */
[----:B------:R-:W5:Y:S01]  /*10ec0*/  LDL.LU R23, [R1+0x20] ;  /* 0x0000200001177983 */ /* 0x000f620000300800 */
[----:B------:R-:W-:Y:S01]  /*10ed0*/  FMNMX3.FTZ R0, R39, R222, R221, !PT ;  /* 0x000000de27007276 */ /* 0x000fe200078100dd */
[----:B------:R-:W-:Y:S01]  /*10ee0*/  UISETP.GT.U32.AND UP0, UPT, UR11, UR19, UPT ;  /* 0x000000130b00728c */ /* 0x000fe2000bf04070 */
[----:B-1----:R-:W-:Y:S01]  /*10ef0*/  FMNMX3.FTZ R4, R38, R34, R101, !PT ;  /* 0x0000002226047276 */ /* 0x002fe20007810065 */
[----:B------:R-:W-:Y:S01]  /*10f00*/  LDSM.16.MT88.4 R12, [R204+0x4000] ;  /* 0x00400000cc0c783b */ /* 0x000fe20000004200 */
[----:B------:R-:W-:-:S02]  /*10f10*/  FMNMX3.FTZ R0, R0, R223, R177, !PT ;  /* 0x000000df00007276 */ /* 0x000fc400078100b1 */
[----:B--2---:R-:W-:Y:S02]  /*10f20*/  FMNMX3.FTZ R3, R37, R50, R33, !PT ;  /* 0x0000003225037276 */ /* 0x004fe40007810021 */
[----:B------:R-:W-:Y:S02]  /*10f30*/  FMNMX3.FTZ R0, R0, R203, R206, !PT ;  /* 0x000000cb00007276 */ /* 0x000fe400078100ce */
[----:B------:R-:W-:Y:S02]  /*10f40*/  FMNMX3.FTZ R4, R4, R127, R44, !PT ;  /* 0x0000007f04047276 */ /* 0x000fe4000781002c */
[----:B------:R-:W-:Y:S01]  /*10f50*/  FMNMX3.FTZ R2, R0, R183, R88, !PT ;  /* 0x000000b700027276 */ /* 0x000fe20007810058 */
[----:B------:R-:W-:Y:S01]  /*10f60*/  @UP0 UIADD3 UR22, UPT, UPT, UR22, -0x3, URZ ;  /* 0xfffffffd16160890 */ /* 0x000fe2000fffe0ff */
        /* <DEDUP_REMOVED lines=52> */
[----:B------:R-:W-:Y:S02]  /*112b0*/  IADD3 R16, PT, PT, R204, 0x4000, RZ ;  /* 0x00004000cc107810 */ /* 0x000fe40007ffe0ff */
[----:B------:R-:W-:-:S05]  /*112c0*/  FMNMX3.FTZ R5, R5, R115, R74, !PT ;  /* 0x0000007305057276 */ /* 0x000fca000781004a */
[----:B------:R-:W-:Y:S01]  /*112d0*/  SHFL.BFLY PT, R8, R5, 0x2, 0x1f ;  /* 0x0c401f0005087f89 */ /* 0x000fe200000e0000 */
[----:B---3--:R-:W-:Y:S02]  /*112e0*/  FMNMX3.FTZ R3, R4, R63, R202, !PT ;  /* 0x0000003f04037276 */ /* 0x008fe400078100ca */
[----:B------:R-:W-:Y:S02]  /*112f0*/  FMNMX3.FTZ R4, R2, R129, R128, !PT ;  /* 0x0000008102047276 */ /* 0x000fe40007810080 */
[----:B----4-:R-:W-:Y:S01]  /*11300*/  FMNMX3.FTZ R2, R6, R53, R191, !PT ;  /* 0x0000003506027276 */ /* 0x010fe200078100bf */
[----:B------:R-:W1:Y:S01]  /*11310*/  SHFL.BFLY PT, R9, R3, 0x2, 0x1f ;  /* 0x0c401f0003097f89 */ /* 0x000e6200000e0000 */
[----:B------:R-:W-:-:S03]  /*11320*/  FMNMX3.FTZ R0, R4, R252, R182, !PT ;  /* 0x000000fc04007276 */ /* 0x000fc600078100b6 */
[----:B------:R-:W2:Y:S04]  /*11330*/  SHFL.BFLY PT, R6, R2, 0x2, 0x1f ;  /* 0x0c401f0002067f89 */ /* 0x000ea800000e0000 */
[----:B------:R-:W3:Y:S01]  /*11340*/  SHFL.BFLY PT, R7, R0, 0x2, 0x1f ;  /* 0x0c401f0000077f89 */ /* 0x000ee200000e0000 */
[----:B-----5:R-:W-:Y:S02]  /*11350*/  MOV R59, R21 ;  /* 0x00000015003b7202 */ /* 0x020fe40000000f00 */
[----:B------:R-:W-:Y:S02]  /*11360*/  MOV R21, R10 ;  /* 0x0000000a00157202 */ /* 0x000fe40000000f00 */
[----:B------:R-:W-:Y:S02]  /*11370*/  MOV R54, R23 ;  /* 0x0000001700367202 */ /* 0x000fe40000000f00 */
[----:B------:R-:W-:-:S02]  /*11380*/  MOV R23, R11 ;  /* 0x0000000b00177202 */ /* 0x000fc40000000f00 */
[----:B-1----:R-:W-:Y:S02]  /*11390*/  FMNMX.FTZ R4, R3, R9, !PT ;  /* 0x0000000903047209 */ /* 0x002fe40007810000 */
[----:B--2---:R-:W-:-:S03]  /*113a0*/  FMNMX.FTZ R3, R2, R6, !PT ;  /* 0x0000000602037209 */ /* 0x004fc60007810000 */
[----:B------:R-:W1:Y:S01]  /*113b0*/  SHFL.BFLY PT, R9, R4, 0x1, 0x1f ;  /* 0x0c201f0004097f89 */ /* 0x000e6200000e0000 */
[----:B---3--:R-:W-:-:S03]  /*113c0*/  FMNMX.FTZ R2, R0, R7, !PT ;  /* 0x0000000700027209 */ /* 0x008fc60007810000 */
[----:B------:R-:W2:Y:S01]  /*113d0*/  SHFL.BFLY PT, R6, R3, 0x1, 0x1f ;  /* 0x0c201f0003067f89 */ /* 0x000ea200000e0000 */
[----:B------:R-:W-:-:S03]  /*113e0*/  FMNMX.FTZ R0, R5, R8, !PT ;  /* 0x0000000805007209 */ /* 0x000fc60007810000 */
[----:B------:R-:W3:Y:S04]  /*113f0*/  SHFL.BFLY PT, R5, R2, 0x1, 0x1f ;  /* 0x0c201f0002057f89 */ /* 0x000ee800000e0000 */
[----:B------:R-:W4:Y:S01]  /*11400*/  SHFL.BFLY PT, R7, R0, 0x1, 0x1f ;  /* 0x0c201f0000077f89 */ /* 0x000f2200000e0000 */
[----:B-1----:R-:W-:-:S04]  /*11410*/  FMNMX.FTZ R67, R4, R9, !PT ;  /* 0x0000000904437209 */ /* 0x002fc80007810000 */
[C---:B------:R-:W-:Y:S01]  /*11420*/  FSETP.NEU.FTZ.AND P4, PT, R67.reuse, -INF , PT ;  /* 0xff8000004300780b */ /* 0x040fe20003f9d000 */
[----:B------:R-:W-:Y:S01]  /*11430*/  FMUL.FTZ R8, R67, UR5 ;  /* 0x0000000543087c20 */ /* 0x000fe20008410000 */
[----:B--2---:R-:W-:Y:S02]  /*11440*/  FMNMX.FTZ R66, R3, R6, !PT ;  /* 0x0000000603427209 */ /* 0x004fe40007810000 */
[----:B---3--:R-:W-:Y:S02]  /*11450*/  FMNMX.FTZ R65, R2, R5, !PT ;  /* 0x0000000502417209 */ /* 0x008fe40007810000 */
[----:B------:R-:W-:Y:S01]  /*11460*/  FSEL R8, R8, RZ, P4 ;  /* 0x000000ff08087208 */ /* 0x000fe20002000000 */
[----:B------:R-:W-:Y:S01]  /*11470*/  FMUL.FTZ R3, R66, UR5 ;  /* 0x0000000542037c20 */ /* 0x000fe20008410000 */
[----:B----4-:R-:W-:Y:S02]  /*11480*/  FMNMX.FTZ R64, R0, R7, !PT ;  /* 0x0000000700407209 */ /* 0x010fe40007810000 */
[----:B------:R-:W-:Y:S01]  /*11490*/  FSETP.NEU.FTZ.AND P3, PT, R66, -INF , PT ;  /* 0xff8000004200780b */ /* 0x000fe20003f7d000 */
[--C-:B------:R-:W-:Y:S01]  /*114a0*/  FFMA.FTZ R0, R221, UR5, -R8.reuse ;  /* 0x00000005dd007c23 */ /* 0x100fe20008010808 */
[----:B------:R-:W-:Y:S01]  /*114b0*/  FSETP.NEU.FTZ.AND P0, PT, R64, -INF , PT ;  /* 0xff8000004000780b */ /* 0x000fe20003f1d000 */
[--C-:B------:R-:W-:Y:S01]  /*114c0*/  FFMA.FTZ R2, R222, UR5, -R8.reuse ;  /* 0x00000005de027c23 */ /* 0x100fe20008010808 */
[----:B------:R-:W-:Y:S01]  /*114d0*/  FSEL R3, R3, RZ, P3 ;  /* 0x000000ff03037208 */ /* 0x000fe20001800000 */
[----:B------:R1:W-:Y:S01]  /*114e0*/  MUFU.EX2 R22, R0 ;  /* 0x0000000000167308 */ /* 0x0003e20000000800 */
[----:B------:R-:W-:Y:S01]  /*114f0*/  FSETP.NEU.FTZ.AND P2, PT, R65, -INF , PT ;  /* 0xff8000004100780b */ /* 0x000fe20003f5d000 */
[----:B------:R-:W-:-:S02]  /*11500*/  FFMA.FTZ R4, R223, UR5, -R8 ;  /* 0x00000005df047c23 */ /* 0x000fc40008010808 */
[----:B------:R2:W-:Y:S01]  /*11510*/  MUFU.EX2 R24, R2 ;  /* 0x0000000200187308 */ /* 0x0005e20000000800 */
[--C-:B------:R-:W-:Y:S01]  /*11520*/  FFMA.FTZ R5, R34, UR5, -R3.reuse ;  /* 0x0000000522057c23 */ /* 0x100fe20008010803 */
[----:B------:R-:W-:Y:S01]  /*11530*/  FSEL R6, R65, RZ, P2 ;  /* 0x000000ff41067208 */ /* 0x000fe20001000000 */
[----:B------:R-:W-:Y:S01]  /*11540*/  FFMA.FTZ R10, R44, UR5, -R3 ;  /* 0x000000052c0a7c23 */ /* 0x000fe20008010803 */
[----:B------:R-:W-:Y:S03]  /*11550*/  MUFU.EX2 R48, R4 ;  /* 0x0000000400307308 */ /* 0x000fe60000000800 */
[----:B------:R-:W-:Y:S01]  /*11560*/  FADD.FTZ R7, R40, -R6 ;  /* 0x8000000628077221 */ /* 0x000fe20000010000 */
[----:B------:R3:W-:Y:S01]  /*11570*/  MUFU.EX2 R176, R5 ;  /* 0x0000000500b07308 */ /* 0x0007e20000000800 */
[----:B------:R-:W-:Y:S01]  /*11580*/  IADD3 R40, PT, PT, R204, 0x4020, RZ ;  /* 0x00004020cc287810 */ /* 0x000fe20007ffe0ff */
[----:B-1----:R-:W-:Y:S01]  /*11590*/  FFMA.FTZ R0, R177, UR5, -R8 ;  /* 0x00000005b1007c23 */ /* 0x002fe20008010808 */
[----:B------:R-:W-:Y:S01]  /*115a0*/  @P1 IADD3 R40, PT, PT, R16, -0x20, RZ ;  /* 0xffffffe010281810 */ /* 0x000fe20007ffe0ff */
[----:B------:R1:W-:Y:S01]  /*115b0*/  MUFU.EX2 R49, R10 ;  /* 0x0000000a00317308 */ /* 0x0003e20000000800 */
[----:B------:R-:W-:Y:S01]  /*115c0*/  FMUL.FTZ R7, R7, UR5 ;  /* 0x0000000507077c20 */ /* 0x000fe20008410000 */
[----:B--2---:R-:W-:-:S02]  /*115d0*/  FMUL.FTZ R2, R65, UR5 ;  /* 0x0000000541027c20 */ /* 0x004fc40008410000 */
[----:B------:R2:W-:Y:S01]  /*115e0*/  MUFU.EX2 R51, R0 ;  /* 0x0000000000337308 */ /* 0x0005e20000000800 */
[----:B------:R-:W4:Y:S02]  /*115f0*/  LDSM.16.MT88.4 R16, [R40] ;  /* 0x000000002810783b */ /* 0x000f240000004200 */
[----:B------:R-:W-:Y:S01]  /*11600*/  FSEL R2, R2, RZ, P2 ;  /* 0x000000ff02027208 */ /* 0x000fe20001000000 */
[----:B------:R-:W5:Y:S04]  /*11610*/  MUFU.EX2 R42, R7 ;  /* 0x00000007002a7308 */ /* 0x000f680000000800 */
[--C-:B---3--:R-:W-:Y:S01]  /*11620*/  FFMA.FTZ R5, R41, UR5, -R2.reuse ;  /* 0x0000000529057c23 */ /* 0x108fe20008010802 */
[--C-:B------:R-:W-:Y:S01]  /*11630*/  FFMA.FTZ R4, R35, UR5, -R2.reuse ;  /* 0x0000000523047c23 */ /* 0x100fe20008010802 */
[----:B-1----:R-:W-:-:S02]  /*11640*/  FFMA.FTZ R10, R93, UR5, -R2 ;  /* 0x000000055d0a7c23 */ /* 0x002fc40008010802 */
[----:B------:R1:W-:Y:S01]  /*11650*/  MUFU.EX2 R27, R5 ;  /* 0x00000005001b7308 */ /* 0x0003e20000000800 */
[----:B--2---:R-:W-:-:S03]  /*11660*/  FMUL.FTZ R0, R64, UR5 ;  /* 0x0000000540007c20 */ /* 0x004fc60008410000 */
[----:B------:R2:W-:Y:S01]  /*11670*/  MUFU.EX2 R249, R10 ;  /* 0x0000000a00f97308 */ /* 0x0005e20000000800 */
[-C--:B-----5:R-:W-:Y:S01]  /*11680*/  FMUL.FTZ R144, R144, R42.reuse ;  /* 0x0000002a90907220 */ /* 0x0a0fe20000410000 */
[----:B------:R-:W-:Y:S02]  /*11690*/  FSEL R0, R0, RZ, P0 ;  /* 0x000000ff00007208 */ /* 0x000fe40000000000 */
[----:B------:R3:W-:Y:S01]  /*116a0*/  MUFU.EX2 R55, R4 ;  /* 0x0000000400377308 */ /* 0x0007e20000000800 */
[-C--:B------:R-:W-:Y:S01]  /*116b0*/  FMUL.FTZ R145, R145, R42.reuse ;  /* 0x0000002a91917220 */ /* 0x080fe20000410000 */
[-C--:B------:R-:W-:Y:S01]  /*116c0*/  FMUL.FTZ R156, R156, R42.reuse ;  /* 0x0000002a9c9c7220 */ /* 0x080fe20000410000 */
[-C--:B------:R-:W-:Y:S01]  /*116d0*/  FMUL.FTZ R157, R157, R42.reuse ;  /* 0x0000002a9d9d7220 */ /* 0x080fe20000410000 */
[--C-:B------:R-:W-:Y:S01]  /*116e0*/  FFMA.FTZ R9, R33, UR5, -R0.reuse ;  /* 0x0000000521097c23 */ /* 0x100fe20008010800 */
[----:B------:R-:W-:Y:S01]  /*116f0*/  FFMA.FTZ R6, R36, UR5, -R0 ;  /* 0x0000000524067c23 */ /* 0x000fe20008010800 */
[--C-:B-1----:R-:W-:Y:S01]  /*11700*/  FFMA.FTZ R5, R45, UR5, -R2.reuse ;  /* 0x000000052d057c23 */ /* 0x102fe20008010802 */
[-C--:B------:R-:W-:Y:S01]  /*11710*/  FMUL.FTZ R160, R160, R42.reuse ;  /* 0x0000002aa0a07220 */ /* 0x080fe20000410000 */
[----:B------:R1:W-:Y:S01]  /*11720*/  MUFU.EX2 R26, R9 ;  /* 0x00000009001a7308 */ /* 0x0003e20000000800 */
[-C--:B------:R-:W-:Y:S01]  /*11730*/  FMUL.FTZ R161, R161, R42.reuse ;  /* 0x0000002aa1a17220 */ /* 0x080fe20000410000 */
[--C-:B--2---:R-:W-:Y:S01]  /*11740*/  FFMA.FTZ R10, R46, UR5, -R2.reuse ;  /* 0x000000052e0a7c23 */ /* 0x104fe20008010802 */
[-C--:B------:R-:W-:Y:S01]  /*11750*/  FMUL.FTZ R140, R140, R42.reuse ;  /* 0x0000002a8c8c7220 */ /* 0x080fe20000410000 */
[----:B------:R2:W-:Y:S01]  /*11760*/  MUFU.EX2 R52, R5 ;  /* 0x0000000500347308 */ /* 0x0005e20000000800 */
[----:B------:R-:W-:Y:S01]  /*11770*/  FMUL.FTZ R141, R141, R42 ;  /* 0x0000002a8d8d7220 */ /* 0x000fe20000410000 */
[----:B---3--:R-:W-:-:S02]  /*11780*/  FFMA.FTZ R4, R43, UR5, -R2 ;  /* 0x000000052b047c23 */ /* 0x008fc40008010802 */
[----:B------:R3:W-:Y:S04]  /*11790*/  MUFU.EX2 R248, R10 ;  /* 0x0000000a00f87308 */ /* 0x0007e80000000800 */
[----:B------:R5:W-:Y:S01]  /*117a0*/  MUFU.EX2 R25, R4 ;  /* 0x0000000400197308 */ /* 0x000be20000000800 */
[----:B-1----:R-:W-:-:S03]  /*117b0*/  FSEL R9, R66, RZ, P3 ;  /* 0x000000ff42097208 */ /* 0x002fc60001800000 */
[----:B------:R1:W4:Y:S01]  /*117c0*/  MUFU.EX2 R28, R6 ;  /* 0x00000006001c7308 */ /* 0x0003220000000800 */
[----:B--2---:R-:W-:Y:S01]  /*117d0*/  FSEL R5, R64, RZ, P0 ;  /* 0x000000ff40057208 */ /* 0x004fe20000000000 */
[----:B------:R-:W-:Y:S01]  /*117e0*/  FADD.FTZ R9, R38, -R9 ;  /* 0x8000000926097221 */ /* 0x000fe20000010000 */
[----:B------:R-:W-:Y:S01]  /*117f0*/  PLOP3.LUT P0, PT, PT, PT, UP0, 0x80, 0x8 ;  /* 0x000000000008781c */ /* 0x000fe20003f0f008 */
[--C-:B---3--:R-:W-:Y:S02]  /*11800*/  FFMA.FTZ R10, R87, UR5, -R0.reuse ;  /* 0x00000005570a7c23 */ /* 0x108fe40008010800 */
[----:B------:R-:W-:Y:S01]  /*11810*/  FMUL.FTZ R9, R9, UR5 ;  /* 0x0000000509097c20 */ /* 0x000fe20008410000 */
[----:B------:R-:W-:Y:S01]  /*11820*/  FADD.FTZ R5, R37, -R5 ;  /* 0x8000000525057221 */ /* 0x000fe20000010000 */
[----:B------:R2:W-:Y:S01]  /*11830*/  MUFU.EX2 R245, R10 ;  /* 0x0000000a00f57308 */ /* 0x0005e20000000800 */
[----:B-----5:R-:W-:Y:S02]  /*11840*/  FFMA.FTZ R4, R50, UR5, -R0 ;  /* 0x0000000532047c23 */ /* 0x020fe40008010800 */
[----:B------:R-:W-:Y:S01]  /*11850*/  FMUL.FTZ R43, R5, UR5 ;  /* 0x00000005052b7c20 */ /* 0x000fe20008410000 */
[----:B------:R-:W-:Y:S01]  /*11860*/  FFMA.FTZ R5, R101, UR5, -R3 ;  /* 0x0000000565057c23 */ /* 0x000fe20008010803 */
[----:B------:R3:W5:Y:S01]  /*11870*/  MUFU.EX2 R41, R9 ;  /* 0x0000000900297308 */ /* 0x0007620000000800 */
[----:B-1----:R-:W-:-:S02]  /*11880*/  FSEL R6, R67, RZ, P4 ;  /* 0x000000ff43067208 */ /* 0x002fc40002000000 */
[----:B----4-:R-:W-:Y:S01]  /*11890*/  MOV R101, R28 ;  /* 0x0000001c00657202 */ /* 0x010fe20000000f00 */
[----:B------:R1:W-:Y:S01]  /*118a0*/  MUFU.EX2 R20, R4 ;  /* 0x0000000400147308 */ /* 0x0003e20000000800 */
[-C--:B------:R-:W-:Y:S01]  /*118b0*/  MOV R93, R25.reuse ;  /* 0x00000019005d7202 */ /* 0x080fe20000000f00 */
[----:B------:R-:W-:Y:S01]  /*118c0*/  FADD.FTZ R11, R39, -R6 ;  /* 0x80000006270b7221 */ /* 0x000fe20000010000 */
[----:B------:R-:W-:Y:S01]  /*118d0*/  F2FP.F16.F32.PACK_AB R6, R52, R25 ;  /* 0x000000193406723e */ /* 0x000fe200000000ff */
[----:B------:R-:W4:Y:S01]  /*118e0*/  MUFU.EX2 R43, R43 ;  /* 0x0000002b002b7308 */ /* 0x000f220000000800 */
[----:B--2---:R-:W-:Y:S01]  /*118f0*/  FFMA.FTZ R10, R206, UR5, -R8 ;  /* 0x00000005ce0a7c23 */ /* 0x004fe20008010808 */
[----:B------:R-:W-:Y:S02]  /*11900*/  FMUL.FTZ R11, R11, UR5 ;  /* 0x000000050b0b7c20 */ /* 0x000fe40008410000 */
[----:B------:R2:W-:Y:S01]  /*11910*/  MUFU.EX2 R250, R5 ;  /* 0x0000000500fa7308 */ /* 0x0005e20000000800 */
[----:B---3--:R-:W-:Y:S01]  /*11920*/  FFMA.FTZ R9, R91, UR5, -R2 ;  /* 0x000000055b097c23 */ /* 0x008fe20008010802 */
[----:B-----5:R-:W-:-:S02]  /*11930*/  FMUL.FTZ R138, R138, R41 ;  /* 0x000000298a8a7220 */ /* 0x020fc40000410000 */
[----:B------:R3:W-:Y:S01]  /*11940*/  MUFU.EX2 R240, R10 ;  /* 0x0000000a00f07308 */ /* 0x0007e20000000800 */
[-C--:B------:R-:W-:Y:S01]  /*11950*/  FMUL.FTZ R139, R139, R41.reuse ;  /* 0x000000298b8b7220 */ /* 0x080fe20000410000 */
[----:B-1----:R-:W-:Y:S01]  /*11960*/  FFMA.FTZ R4, R32, UR5, -R0 ;  /* 0x0000000520047c23 */ /* 0x002fe20008010800 */
[----:B------:R-:W-:Y:S01]  /*11970*/  MOV R91, R24 ;  /* 0x00000018005b7202 */ /* 0x000fe20000000f00 */
[----:B------:R1:W-:Y:S01]  /*11980*/  MUFU.EX2 R246, R9 ;  /* 0x0000000900f67308 */ /* 0x0003e20000000800 */
[----:B------:R-:W-:Y:S01]  /*11990*/  FMUL.FTZ R154, R154, R41 ;  /* 0x000000299a9a7220 */ /* 0x000fe20000410000 */
[-C--:B----4-:R-:W-:Y:S01]  /*119a0*/  FMUL.FTZ R146, R146, R43.reuse ;  /* 0x0000002b92927220 */ /* 0x090fe20000410000 */
[-C--:B------:R-:W-:Y:S01]  /*119b0*/  FMUL.FTZ R147, R147, R43.reuse ;  /* 0x0000002b93937220 */ /* 0x080fe20000410000 */
[----:B------:R4:W5:Y:S01]  /*119c0*/  MUFU.EX2 R45, R4 ;  /* 0x00000004002d7308 */ /* 0x0009620000000800 */
[-C--:B------:R-:W-:Y:S01]  /*119d0*/  FMUL.FTZ R158, R158, R43.reuse ;  /* 0x0000002b9e9e7220 */ /* 0x080fe20000410000 */
[----:B--2---:R-:W-:Y:S01]  /*119e0*/  F2FP.F16.F32.PACK_AB R5, R26, R20 ;  /* 0x000000141a05723e */ /* 0x004fe200000000ff */
[-C--:B------:R-:W-:Y:S01]  /*119f0*/  FMUL.FTZ R159, R159, R43.reuse ;  /* 0x0000002b9f9f7220 */ /* 0x080fe20000410000 */
[----:B------:R-:W2:Y:S01]  /*11a00*/  MUFU.EX2 R68, R11 ;  /* 0x0000000b00447308 */ /* 0x000ea20000000800 */
[-C--:B------:R-:W-:Y:S01]  /*11a10*/  FMUL.FTZ R162, R162, R43.reuse ;  /* 0x0000002ba2a27220 */ /* 0x080fe20000410000 */
[----:B---3--:R-:W-:Y:S01]  /*11a20*/  FFMA.FTZ R10, R88, UR5, -R8 ;  /* 0x00000005580a7c23 */ /* 0x008fe20008010808 */
[-C--:B------:R-:W-:Y:S01]  /*11a30*/  FMUL.FTZ R163, R163, R43.reuse ;  /* 0x0000002ba3a37220 */ /* 0x080fe20000410000 */
[-C--:B------:R-:W-:Y:S01]  /*11a40*/  FMUL.FTZ R142, R142, R43.reuse ;  /* 0x0000002b8e8e7220 */ /* 0x080fe20000410000 */
[----:B------:R-:W-:Y:S01]  /*11a50*/  FMUL.FTZ R143, R143, R43 ;  /* 0x0000002b8f8f7220 */ /* 0x000fe20000410000 */
[----:B-1----:R-:W-:Y:S01]  /*11a60*/  FFMA.FTZ R9, R179, UR5, -R0 ;  /* 0x00000005b3097c23 */ /* 0x002fe20008010800 */
[----:B------:R1:W-:Y:S01]  /*11a70*/  MUFU.EX2 R241, R10 ;  /* 0x0000000a00f17308 */ /* 0x0003e20000000800 */
[-C--:B------:R-:W-:Y:S01]  /*11a80*/  FMUL.FTZ R155, R155, R41.reuse ;  /* 0x000000299b9b7220 */ /* 0x080fe20000410000 */
[----:B------:R-:W-:Y:S01]  /*11a90*/  FMUL.FTZ R166, R166, R41 ;  /* 0x00000029a6a67220 */ /* 0x000fe20000410000 */
[--C-:B----4-:R-:W-:Y:S01]  /*11aa0*/  FFMA.FTZ R4, R127, UR5, -R3.reuse ;  /* 0x000000057f047c23 */ /* 0x110fe20008010803 */
[----:B------:R3:W-:Y:S01]  /*11ab0*/  MUFU.EX2 R243, R9 ;  /* 0x0000000900f37308 */ /* 0x0007e20000000800 */
[----:B-----5:R-:W-:Y:S01]  /*11ac0*/  F2FP.F16.F32.PACK_AB R7, R45, R101 ;  /* 0x000000652d07723e */ /* 0x020fe200000000ff */
[-C--:B------:R-:W-:Y:S01]  /*11ad0*/  FMUL.FTZ R167, R167, R41.reuse ;  /* 0x00000029a7a77220 */ /* 0x080fe20000410000 */
[-C--:B--2---:R-:W-:Y:S01]  /*11ae0*/  FMUL.FTZ R136, R136, R68.reuse ;  /* 0x0000004488887220 */ /* 0x084fe20000410000 */
[----:B------:R2:W4:Y:S01]  /*11af0*/  MUFU.EX2 R251, R4 ;  /* 0x0000000400fb7308 */ /* 0x0005220000000800 */
[-C--:B------:R-:W-:Y:S01]  /*11b00*/  FMUL.FTZ R137, R137, R68.reuse ;  /* 0x0000004489897220 */ /* 0x080fe20000410000 */
[----:B------:R-:W-:Y:S01]  /*11b10*/  FFMA.FTZ R11, R47, UR5, -R2 ;  /* 0x000000052f0b7c23 */ /* 0x000fe20008010802 */
[-C--:B------:R-:W-:Y:S01]  /*11b20*/  FMUL.FTZ R152, R152, R68.reuse ;  /* 0x0000004498987220 */ /* 0x080fe20000410000 */
[-C--:B------:R-:W-:Y:S01]  /*11b30*/  FMUL.FTZ R153, R153, R68.reuse ;  /* 0x0000004499997220 */ /* 0x080fe20000410000 */
[-C--:B------:R-:W-:Y:S01]  /*11b40*/  FMUL.FTZ R164, R164, R68.reuse ;  /* 0x00000044a4a47220 */ /* 0x080fe20000410000 */
[----:B-1----:R-:W-:Y:S01]  /*11b50*/  FFMA.FTZ R10, R189, UR5, -R3 ;  /* 0x00000005bd0a7c23 */ /* 0x002fe20008010803 */
[----:B------:R1:W-:Y:S01]  /*11b60*/  MUFU.EX2 R247, R11 ;  /* 0x0000000b00f77308 */ /* 0x0003e20000000800 */
[-C--:B------:R-:W-:Y:S01]  /*11b70*/  FMUL.FTZ R165, R165, R68.reuse ;  /* 0x00000044a5a57220 */ /* 0x080fe20000410000 */
[-C--:B------:R-:W-:Y:S01]  /*11b80*/  FMUL.FTZ R148, R148, R68.reuse ;  /* 0x0000004494947220 */ /* 0x080fe20000410000 */
[----:B---3--:R-:W-:Y:S01]  /*11b90*/  FFMA.FTZ R9, R57, UR5, -R0 ;  /* 0x0000000539097c23 */ /* 0x008fe20008010800 */
[----:B------:R3:W-:Y:S01]  /*11ba0*/  MUFU.EX2 R231, R10 ;  /* 0x0000000a00e77308 */ /* 0x0007e20000000800 */
[----:B------:R-:W-:Y:S01]  /*11bb0*/  FMUL.FTZ R149, R149, R68 ;  /* 0x0000004495957220 */ /* 0x000fe20000410000 */
[----:B------:R-:W-:Y:S01]  /*11bc0*/  FMUL.FTZ R150, R150, R41 ;  /* 0x0000002996967220 */ /* 0x000fe20000410000 */
[----:B--2---:R-:W-:Y:S01]  /*11bd0*/  F2FP.F16.F32.PACK_AB R4, R27, R55 ;  /* 0x000000371b04723e */ /* 0x004fe200000000ff */
[----:B------:R2:W-:Y:S01]  /*11be0*/  MUFU.EX2 R244, R9 ;  /* 0x0000000900f47308 */ /* 0x0005e20000000800 */
[----:B------:R-:W-:-:S05]  /*11bf0*/  FMUL.FTZ R151, R151, R41 ;  /* 0x0000002997977220 */ /* 0x000fca0000410000 */
[C---:B------:R-:W-:Y:S01]  /*11c00*/  HMMA.16816.F32 R28, R4.reuse, R14, R144 ;  /* 0x0000000e041c723c */ /* 0x040fe20000001890 */
[----:B------:R-:W-:Y:S01]  /*11c10*/  MOV R147, R51 ;  /* 0x0000003300937202 */ /* 0x000fe20000000f00 */
[----:B-1----:R-:W-:Y:S01]  /*11c20*/  FFMA.FTZ R11, R94, UR5, -R0 ;  /* 0x000000055e0b7c23 */ /* 0x002fe20008010800 */
[----:B------:R-:W-:Y:S01]  /*11c30*/  MOV R146, R53 ;  /* 0x0000003500927202 */ /* 0x000fe20000000f00 */
[----:B---3--:R-:W-:Y:S01]  /*11c40*/  FFMA.FTZ R10, R185, UR5, -R3 ;  /* 0x00000005b90a7c23 */ /* 0x008fe20008010803 */
[----:B------:R-:W-:Y:S01]  /*11c50*/  MOV R144, R52 ;  /* 0x0000003400907202 */ /* 0x000fe20000000f00 */
[----:B------:R1:W3:Y:S01]  /*11c60*/  MUFU.EX2 R242, R11 ;  /* 0x0000000b00f27308 */ /* 0x0002e20000000800 */
[----:B------:R-:W-:Y:S01]  /*11c70*/  MOV R145, R45 ;  /* 0x0000002d00917202 */ /* 0x000fe20000000f00 */
[----:B--2---:R-:W-:Y:S01]  /*11c80*/  FFMA.FTZ R9, R203, UR5, -R8 ;  /* 0x00000005cb097c23 */ /* 0x004fe20008010808 */
[----:B------:R-:W-:Y:S01]  /*11c90*/  HMMA.16816.F32 R36, R4, R16, R156 ;  /* 0x000000100424723c */ /* 0x000fe2000000189c */
[----:B------:R2:W-:Y:S01]  /*11ca0*/  MUFU.EX2 R232, R10 ;  /* 0x0000000a00e87308 */ /* 0x0005e20000000800 */
[----:B------:R-:W-:-:S02]  /*11cb0*/  MOV R156, R49 ;  /* 0x00000031009c7202 */ /* 0x000fc40000000f00 */
[----:B------:R-:W-:Y:S01]  /*11cc0*/  MOV R157, R48 ;  /* 0x00000030009d7202 */ /* 0x000fe20000000f00 */
[----:B------:R5:W3:Y:S01]  /*11cd0*/  MUFU.EX2 R236, R9 ;  /* 0x0000000900ec7308 */ /* 0x000ae20000000800 */
[----:B------:R-:W-:Y:S02]  /*11ce0*/  MOV R159, R27 ;  /* 0x0000001b009f7202 */ /* 0x000fe40000000f00 */
[----:B------:R-:W-:Y:S01]  /*11cf0*/  HMMA.16816.F32 R48, R4, R18, R160 ;  /* 0x000000120430723c */ /* 0x000fe200000018a0 */
[----:B------:R-:W-:Y:S02]  /*11d00*/  MOV R163, R176 ;  /* 0x000000b000a37202 */ /* 0x000fe40000000f00 */
[----:B------:R-:W-:Y:S01]  /*11d10*/  MOV R161, R55 ;  /* 0x0000003700a17202 */ /* 0x000fe20000000f00 */
[----:B-1----:R-:W-:Y:S01]  /*11d20*/  FFMA.FTZ R11, R82, UR5, -R0 ;  /* 0x00000005520b7c23 */ /* 0x002fe20008010800 */
[----:B------:R-:W-:Y:S01]  /*11d30*/  MOV R160, R54 ;  /* 0x0000003600a07202 */ /* 0x000fe20000000f00 */
[----:B--2---:R-:W-:-:S02]  /*11d40*/  FFMA.FTZ R10, R58, UR5, -R2 ;  /* 0x000000053a0a7c23 */ /* 0x004fc40008010802 */
[----:B------:R-:W-:Y:S01]  /*11d50*/  HMMA.16816.F32 R32, R4, R12, R140 ;  /* 0x0000000c0420723c */ /* 0x000fe2000000188c */
[----:B------:R-:W-:Y:S01]  /*11d60*/  F2FP.F16.F32.PACK_AB R4, R22, R24 ;  /* 0x000000181604723e */ /* 0x000fe200000000ff */
[----:B------:R1:W-:Y:S01]  /*11d70*/  MUFU.EX2 R227, R11 ;  /* 0x0000000b00e37308 */ /* 0x0003e20000000800 */
[----:B-----5:R-:W-:Y:S01]  /*11d80*/  FFMA.FTZ R9, R183, UR5, -R8 ;  /* 0x00000005b7097c23 */ /* 0x020fe20008010808 */
[----:B------:R-:W-:Y:S02]  /*11d90*/  F2FP.F16.F32.PACK_AB R5, R250, R163 ;  /* 0x000000a3fa05723e */ /* 0x000fe400000000ff */
[----:B------:R2:W-:Y:S01]  /*11da0*/  MUFU.EX2 R238, R10 ;  /* 0x0000000a00ee7308 */ /* 0x0005e20000000800 */
[----:B------:R-:W-:Y:S02]  /*11db0*/  F2FP.F16.F32.PACK_AB R6, R147, R157 ;  /* 0x0000009d9306723e */ /* 0x000fe400000000ff */
[----:B----4-:R-:W-:Y:S01]  /*11dc0*/  F2FP.F16.F32.PACK_AB R7, R156, R251 ;  /* 0x000000fb9c07723e */ /* 0x010fe200000000ff */
[----:B------:R4:W-:Y:S01]  /*11dd0*/  MUFU.EX2 R239, R9 ;  /* 0x0000000900ef7308 */ /* 0x0009e20000000800 */
[----:B------:R-:W-:-:S02]  /*11de0*/  MOV R158, R26 ;  /* 0x0000001a009e7202 */ /* 0x000fc40000000f00 */
[----:B------:R-:W5:Y:S01]  /*11df0*/  LDSM.16.MT88.4 R24, [R204+0x4400] ;  /* 0x00440000cc18783b */ /* 0x000f620000004200 */
[----:B------:R-:W-:Y:S02]  /*11e00*/  MOV R162, R59 ;  /* 0x0000003b00a27202 */ /* 0x000fe40000000f00 */
[C---:B------:R-:W-:Y:S01]  /*11e10*/  HMMA.16816.F32 R52, R4.reuse, R12, R136 ;  /* 0x0000000c0434723c */ /* 0x040fe20000001888 */
[----:B------:R-:W-:Y:S01]  /*11e20*/  MOV R139, R23 ;  /* 0x00000017008b7202 */ /* 0x000fe20000000f00 */
[----:B-1----:R-:W-:Y:S01]  /*11e30*/  FFMA.FTZ R11, R77, UR5, -R0 ;  /* 0x000000054d0b7c23 */ /* 0x002fe20008010800 */
[----:B------:R-:W-:Y:S01]  /*11e40*/  MOV R138, R22 ;  /* 0x00000016008a7202 */ /* 0x000fe20000000f00 */
[----:B--2---:R-:W-:Y:S01]  /*11e50*/  FFMA.FTZ R10, R85, UR5, -R2 ;  /* 0x00000005550a7c23 */ /* 0x004fe20008010802 */
[----:B------:R-:W-:Y:S02]  /*11e60*/  MOV R137, R21 ;  /* 0x0000001500897202 */ /* 0x000fe40000000f00 */
[----:B------:R-:W-:Y:S01]  /*11e70*/  MOV R136, R20 ;  /* 0x0000001400887202 */ /* 0x000fe20000000f00 */
[--C-:B----4-:R-:W-:Y:S01]  /*11e80*/  FFMA.FTZ R9, R190, UR5, -R3.reuse ;  /* 0x00000005be097c23 */ /* 0x110fe20008010803 */
[----:B------:R1:W-:Y:S01]  /*11e90*/  MUFU.EX2 R235, R10 ;  /* 0x0000000a00eb7308 */ /* 0x0003e20000000800 */
[----:B------:R-:W2:Y:S01]  /*11ea0*/  LDSM.16.MT88.4 R20, [R40+0x400] ;  /* 0x000400002814783b */ /* 0x000ea20000004200 */
[C---:B------:R-:W-:Y:S02]  /*11eb0*/  HMMA.16816.F32 R152, R4.reuse, R16, R152 ;  /* 0x000000100498723c */ /* 0x040fe40000001898 */
[----:B------:R4:W2:Y:S04]  /*11ec0*/  MUFU.EX2 R230, R9 ;  /* 0x0000000900e67308 */ /* 0x0008a80000000800 */
[----:B------:R3:W-:Y:S02]  /*11ed0*/  MUFU.EX2 R190, R11 ;  /* 0x0000000b00be7308 */ /* 0x0007e40000000800 */
[----:B------:R-:W-:Y:S01]  /*11ee0*/  HMMA.16816.F32 R164, R4, R18, R164 ;  /* 0x0000001204a4723c */ /* 0x000fe200000018a4 */
[----:B------:R-:W2:Y:S01]  /*11ef0*/  LDSM.16.MT88.4 R16, [R204+0x4800] ;  /* 0x00480000cc10783b */ /* 0x000ea20000004200 */
[----:B-1----:R-:W-:Y:S01]  /*11f00*/  FFMA.FTZ R10, R61, UR5, -R0 ;  /* 0x000000053d0a7c23 */ /* 0x002fe20008010800 */
[----:B----4-:R-:W-:-:S03]  /*11f10*/  FFMA.FTZ R9, R187, UR5, -R3 ;  /* 0x00000005bb097c23 */ /* 0x010fc60008010803 */
[----:B------:R1:W-:Y:S02]  /*11f20*/  MUFU.EX2 R228, R10 ;  /* 0x0000000a00e47308 */ /* 0x0003e40000000800 */
[----:B------:R-:W-:Y:S01]  /*11f30*/  HMMA.16816.F32 R148, R4, R14, R148 ;  /* 0x0000000e0494723c */ /* 0x000fe20000001894 */
[----:B------:R-:W4:Y:S01]  /*11f40*/  LDSM.16.MT88.4 R12, [R40+0x800] ;  /* 0x00080000280c783b */ /* 0x000f220000004200 */
[----:B------:R-:W-:Y:S01]  /*11f50*/  F2FP.F16.F32.PACK_AB R4, R246, R249 ;  /* 0x000000f9f604723e */ /* 0x000fe200000000ff */
[----:B------:R5:W2:Y:S01]  /*11f60*/  MUFU.EX2 R233, R9 ;  /* 0x0000000900e97308 */ /* 0x000aa20000000800 */
[----:B---3--:R-:W-:Y:S01]  /*11f70*/  F2FP.F16.F32.PACK_AB R5, R242, R243 ;  /* 0x000000f3f205723e */ /* 0x008fe200000000ff */
[----:B------:R-:W-:Y:S01]  /*11f80*/  FFMA.FTZ R11, R195, UR5, -R3 ;  /* 0x00000005c30b7c23 */ /* 0x000fe20008010803 */
[----:B------:R-:W-:Y:S02]  /*11f90*/  F2FP.F16.F32.PACK_AB R6, R248, R247 ;  /* 0x000000f7f806723e */ /* 0x000fe400000000ff */
[----:B------:R-:W-:-:S02]  /*11fa0*/  F2FP.F16.F32.PACK_AB R7, R244, R245 ;  /* 0x000000f5f407723e */ /* 0x000fc400000000ff */
[----:B------:R-:W-:Y:S01]  /*11fb0*/  MOV R195, R144 ;  /* 0x0000009000c37202 */ /* 0x000fe20000000f00 */
[----:B-1----:R-:W-:-:S04]  /*11fc0*/  FFMA.FTZ R10, R90, UR5, -R8 ;  /* 0x000000055a0a7c23 */ /* 0x002fc80008010808 */
[C---:B-----5:R-:W-:Y:S01]  /*11fd0*/  HMMA.16816.F32 R32, R4.reuse, R24, R32 ;  /* 0x000000180420723c */ /* 0x060fe20000001820 */
[----:B------:R-:W-:Y:S01]  /*11fe0*/  FFMA.FTZ R9, R71, UR5, -R2 ;  /* 0x0000000547097c23 */ /* 0x000fe20008010802 */
[----:B------:R1:W-:Y:S04]  /*11ff0*/  MUFU.EX2 R225, R10 ;  /* 0x0000000a00e17308 */ /* 0x0003e80000000800 */
[----:B------:R3:W5:Y:S02]  /*12000*/  MUFU.EX2 R237, R9 ;  /* 0x0000000900ed7308 */ /* 0x0007640000000800 */
[C---:B------:R-:W-:Y:S08]  /*12010*/  HMMA.16816.F32 R28, R4.reuse, R26, R28 ;  /* 0x0000001a041c723c */ /* 0x040ff0000000181c */
[----:B--2---:R-:W-:Y:S01]  /*12020*/  HMMA.16816.F32 R36, R4, R20, R36 ;  /* 0x000000140424723c */ /* 0x004fe20000001824 */
[----:B-1----:R-:W-:Y:S01]  /*12030*/  FFMA.FTZ R10, R100, UR5, -R8 ;  /* 0x00000005640a7c23 */ /* 0x002fe20008010808 */
[----:B---3--:R-:W-:-:S03]  /*12040*/  FFMA.FTZ R9, R78, UR5, -R2 ;  /* 0x000000054e097c23 */ /* 0x008fc60008010802 */
[----:B------:R1:W-:Y:S03]  /*12050*/  MUFU.EX2 R224, R10 ;  /* 0x0000000a00e07308 */ /* 0x0003e60000000800 */
[----:B------:R-:W-:Y:S01]  /*12060*/  HMMA.16816.F32 R48, R4, R22, R48 ;  /* 0x000000160430723c */ /* 0x000fe20000001830 */
[----:B------:R-:W-:Y:S01]  /*12070*/  F2FP.F16.F32.PACK_AB R4, R240, R236 ;  /* 0x000000ecf004723e */ /* 0x000fe200000000ff */
[----:B------:R2:W-:Y:S01]  /*12080*/  MUFU.EX2 R234, R9 ;  /* 0x0000000900ea7308 */ /* 0x0005e20000000800 */
[----:B------:R-:W-:Y:S02]  /*12090*/  F2FP.F16.F32.PACK_AB R5, R231, R230 ;  /* 0x000000e6e705723e */ /* 0x000fe400000000ff */
[----:B------:R-:W-:Y:S02]  /*120a0*/  F2FP.F16.F32.PACK_AB R6, R241, R239 ;  /* 0x000000eff106723e */ /* 0x000fe400000000ff */
[----:B------:R-:W-:Y:S01]  /*120b0*/  F2FP.F16.F32.PACK_AB R7, R232, R233 ;  /* 0x000000e9e807723e */ /* 0x000fe200000000ff */
[----:B-1----:R-:W-:-:S06]  /*120c0*/  FFMA.FTZ R10, R86, UR5, -R3 ;  /* 0x00000005560a7c23 */ /* 0x002fcc0008010803 */
[C---:B------:R-:W-:Y:S01]  /*120d0*/  HMMA.16816.F32 R52, R4.reuse, R24, R52 ;  /* 0x000000180434723c */ /* 0x040fe20000001834 */
[--C-:B--2---:R-:W-:Y:S01]  /*120e0*/  FFMA.FTZ R9, R83, UR5, -R0.reuse ;  /* 0x0000000553097c23 */ /* 0x104fe20008010800 */
[----:B------:R1:W-:Y:S04]  /*120f0*/  MUFU.EX2 R215, R10 ;  /* 0x0000000a00d77308 */ /* 0x0003e80000000800 */
[----:B------:R2:W3:Y:S02]  /*12100*/  MUFU.EX2 R229, R9 ;  /* 0x0000000900e57308 */ /* 0x0004e40000000800 */
[C---:B------:R-:W-:Y:S01]  /*12110*/  HMMA.16816.F32 R148, R4.reuse, R26, R148 ;  /* 0x0000001a0494723c */ /* 0x040fe20000001894 */
[----:B------:R-:W4:Y:S07]  /*12120*/  LDSM.16.MT88.4 R24, [R204+0x4c00] ;  /* 0x004c0000cc18783b */ /* 0x000f2e0000004200 */
[----:B------:R-:W-:Y:S01]  /*12130*/  HMMA.16816.F32 R152, R4, R20, R152 ;  /* 0x000000140498723c */ /* 0x000fe20000001898 */
[----:B-1----:R-:W-:Y:S01]  /*12140*/  FFMA.FTZ R10, R89, UR5, -R3 ;  /* 0x00000005590a7c23 */ /* 0x002fe20008010803 */
[----:B--2---:R-:W-:-:S03]  /*12150*/  FFMA.FTZ R9, R56, UR5, -R0 ;  /* 0x0000000538097c23 */ /* 0x004fc60008010800 */
[----:B------:R1:W-:Y:S03]  /*12160*/  MUFU.EX2 R214, R10 ;  /* 0x0000000a00d67308 */ /* 0x0003e60000000800 */
[----:B------:R-:W-:Y:S01]  /*12170*/  HMMA.16816.F32 R164, R4, R22, R164 ;  /* 0x0000001604a4723c */ /* 0x000fe200000018a4 */
[----:B------:R-:W2:Y:S01]  /*12180*/  LDSM.16.MT88.4 R20, [R40+0xc00] ;  /* 0x000c00002814783b */ /* 0x000ea20000004200 */
[----:B------:R1:W1:Y:S01]  /*12190*/  MUFU.EX2 R226, R9 ;  /* 0x0000000900e27308 */ /* 0x0002620000000800 */
[----:B-----5:R-:W-:Y:S02]  /*121a0*/  F2FP.F16.F32.PACK_AB R4, R238, R237 ;  /* 0x000000edee04723e */ /* 0x020fe400000000ff */
[----:B---3--:R-:W-:Y:S02]  /*121b0*/  F2FP.F16.F32.PACK_AB R5, R227, R229 ;  /* 0x000000e5e305723e */ /* 0x008fe400000000ff */
[----:B------:R-:W-:Y:S01]  /*121c0*/  F2FP.F16.F32.PACK_AB R6, R235, R234 ;  /* 0x000000eaeb06723e */ /* 0x000fe200000000ff */
[----:B-1----:R-:W-:Y:S01]  /*121d0*/  FFMA.FTZ R10, R95, UR5, -R2 ;  /* 0x000000055f0a7c23 */ /* 0x002fe20008010802 */
[----:B------:R-:W-:-:S03]  /*121e0*/  FFMA.FTZ R9, R84, UR5, -R8 ;  /* 0x0000000554097c23 */ /* 0x000fc60008010808 */
[----:B------:R1:W-:Y:S01]  /*121f0*/  MUFU.EX2 R221, R10 ;  /* 0x0000000a00dd7308 */ /* 0x0003e20000000800 */
[----:B------:R-:W-:-:S03]  /*12200*/  F2FP.F16.F32.PACK_AB R7, R226, R228 ;  /* 0x000000e4e207723e */ /* 0x000fc600000000ff */
[----:B------:R3:W5:Y:S04]  /*12210*/  MUFU.EX2 R223, R9 ;  /* 0x0000000900df7308 */ /* 0x0007680000000800 */
[----:B------:R-:W-:Y:S01]  /*12220*/  HMMA.16816.F32 R44, R4, R16, R32 ;  /* 0x00000010042c723c */ /* 0x000fe20000001820 */
[----:B-1----:R-:W-:-:S07]  /*12230*/  FFMA.FTZ R10, R102, UR5, -R2 ;  /* 0x00000005660a7c23 */ /* 0x002fce0008010802 */
[C---:B------:R-:W-:Y:S01]  /*12240*/  HMMA.16816.F32 R28, R4.reuse, R18, R28 ;  /* 0x00000012041c723c */ /* 0x040fe2000000181c */
[----:B---3--:R-:W-:Y:S01]  /*12250*/  FFMA.FTZ R9, R97, UR5, -R8 ;  /* 0x0000000561097c23 */ /* 0x008fe20008010808 */
[----:B------:R1:W-:Y:S04]  /*12260*/  MUFU.EX2 R216, R10 ;  /* 0x0000000a00d87308 */ /* 0x0003e80000000800 */
[----:B------:R3:W2:Y:S02]  /*12270*/  MUFU.EX2 R222, R9 ;  /* 0x0000000900de7308 */ /* 0x0006a40000000800 */
[C---:B----4-:R-:W-:Y:S08]  /*12280*/  HMMA.16816.F32 R36, R4.reuse, R12, R36 ;  /* 0x0000000c0424723c */ /* 0x050ff00000001824 */
[----:B------:R-:W-:Y:S01]  /*12290*/  HMMA.16816.F32 R32, R4, R14, R48 ;  /* 0x0000000e0420723c */ /* 0x000fe20000001830 */
[----:B-1----:R-:W-:Y:S01]  /*122a0*/  FFMA.FTZ R10, R76, UR5, -R0 ;  /* 0x000000054c0a7c23 */ /* 0x002fe20008010800 */
[----:B-----5:R-:W-:Y:S01]  /*122b0*/  F2FP.F16.F32.PACK_AB R4, R225, R223 ;  /* 0x000000dfe104723e */ /* 0x020fe200000000ff */
[--C-:B---3--:R-:W-:Y:S01]  /*122c0*/  FFMA.FTZ R9, R193, UR5, -R3.reuse ;  /* 0x00000005c1097c23 */ /* 0x108fe20008010803 */
[----:B--2---:R-:W-:Y:S01]  /*122d0*/  F2FP.F16.F32.PACK_AB R6, R224, R222 ;  /* 0x000000dee006723e */ /* 0x004fe200000000ff */
[----:B------:R1:W-:Y:S04]  /*122e0*/  MUFU.EX2 R193, R10 ;  /* 0x0000000a00c17308 */ /* 0x0003e80000000800 */
[----:B------:R2:W3:Y:S01]  /*122f0*/  MUFU.EX2 R219, R9 ;  /* 0x0000000900db7308 */ /* 0x0004e20000000800 */
[----:B-1----:R-:W-:Y:S01]  /*12300*/  FFMA.FTZ R10, R108, UR5, -R8 ;  /* 0x000000056c0a7c23 */ /* 0x002fe20008010808 */
[----:B--2---:R-:W-:-:S03]  /*12310*/  FFMA.FTZ R9, R81, UR5, -R3 ;  /* 0x0000000551097c23 */ /* 0x004fc60008010803 */
[----:B------:R1:W-:Y:S01]  /*12320*/  MUFU.EX2 R187, R10 ;  /* 0x0000000a00bb7308 */ /* 0x0003e20000000800 */
[----:B---3--:R-:W-:-:S03]  /*12330*/  F2FP.F16.F32.PACK_AB R5, R215, R219 ;  /* 0x000000dbd705723e */ /* 0x008fc600000000ff */
[----:B------:R2:W3:Y:S01]  /*12340*/  MUFU.EX2 R218, R9 ;  /* 0x0000000900da7308 */ /* 0x0004e20000000800 */
[----:B-1----:R-:W-:-:S03]  /*12350*/  FFMA.FTZ R10, R114, UR5, -R8 ;  /* 0x00000005720a7c23 */ /* 0x002fc60008010808 */
[----:B------:R1:W-:Y:S01]  /*12360*/  MUFU.EX2 R114, R11 ;  /* 0x0000000b00727308 */ /* 0x0003e20000000800 */
[----:B--2---:R-:W-:Y:S01]  /*12370*/  FFMA.FTZ R9, R92, UR5, -R2 ;  /* 0x000000055c097c23 */ /* 0x004fe20008010802 */
[----:B---3--:R-:W-:Y:S02]  /*12380*/  F2FP.F16.F32.PACK_AB R7, R214, R218 ;  /* 0x000000dad607723e */ /* 0x008fe400000000ff */
[----:B------:R2:W-:Y:S04]  /*12390*/  MUFU.EX2 R185, R10 ;  /* 0x0000000a00b97308 */ /* 0x0005e80000000800 */
[----:B------:R3:W4:Y:S01]  /*123a0*/  MUFU.EX2 R220, R9 ;  /* 0x0000000900dc7308 */ /* 0x0007220000000800 */
[----:B------:R-:W-:Y:S01]  /*123b0*/  HMMA.16816.F32 R48, R4, R16, R52 ;  /* 0x000000100430723c */ /* 0x000fe20000001834 */
[----:B-1----:R-:W-:Y:S01]  /*123c0*/  FFMA.FTZ R11, R113, UR5, -R0 ;  /* 0x00000005710b7c23 */ /* 0x002fe20008010800 */
[----:B--2---:R-:W-:-:S06]  /*123d0*/  FFMA.FTZ R10, R103, UR5, -R3 ;  /* 0x00000005670a7c23 */ /* 0x004fcc0008010803 */
[C---:B------:R-:W-:Y:S01]  /*123e0*/  HMMA.16816.F32 R148, R4.reuse, R18, R148 ;  /* 0x000000120494723c */ /* 0x040fe20000001894 */
[----:B------:R-:W-:Y:S01]  /*123f0*/  LDSM.16.MT88.4 R16, [R40+0x1000] ;  /* 0x001000002810783b */ /* 0x000fe20000004200 */
[----:B---3--:R-:W-:Y:S01]  /*12400*/  FFMA.FTZ R9, R98, UR5, -R2 ;  /* 0x0000000562097c23 */ /* 0x008fe20008010802 */
[----:B------:R1:W-:Y:S04]  /*12410*/  MUFU.EX2 R127, R10 ;  /* 0x0000000a007f7308 */ /* 0x0003e80000000800 */
[----:B------:R2:W3:Y:S01]  /*12420*/  MUFU.EX2 R206, R9 ;  /* 0x0000000900ce7308 */ /* 0x0004e20000000800 */
[C---:B------:R-:W-:Y:S08]  /*12430*/  HMMA.16816.F32 R152, R4.reuse, R12, R152 ;  /* 0x0000000c0498723c */ /* 0x040ff00000001898 */
[----:B------:R-:W-:Y:S01]  /*12440*/  HMMA.16816.F32 R164, R4, R14, R164 ;  /* 0x0000000e04a4723c */ /* 0x000fe200000018a4 */
[----:B-1----:R-:W-:Y:S01]  /*12450*/  FFMA.FTZ R10, R118, UR5, -R8 ;  /* 0x00000005760a7c23 */ /* 0x002fe20008010808 */
[----:B------:R-:W1:Y:S01]  /*12460*/  LDSM.16.MT88.4 R12, [R204+0x5000] ;  /* 0x00500000cc0c783b */ /* 0x000e620000004200 */
[----:B----4-:R-:W-:Y:S01]  /*12470*/  F2FP.F16.F32.PACK_AB R4, R221, R220 ;  /* 0x000000dcdd04723e */ /* 0x010fe200000000ff */
[----:B--2---:R-:W-:Y:S01]  /*12480*/  FFMA.FTZ R9, R79, UR5, -R0 ;  /* 0x000000054f097c23 */ /* 0x004fe20008010800 */
[----:B------:R2:W-:Y:S01]  /*12490*/  MUFU.EX2 R118, R10 ;  /* 0x0000000a00767308 */ /* 0x0005e20000000800 */
[----:B---3--:R-:W-:-:S03]  /*124a0*/  F2FP.F16.F32.PACK_AB R6, R216, R206 ;  /* 0x000000ced806723e */ /* 0x008fc600000000ff */
[----:B------:R3:W4:Y:S01]  /*124b0*/  MUFU.EX2 R203, R9 ;  /* 0x0000000900cb7308 */ /* 0x0007220000000800 */
[----:B--2---:R-:W-:Y:S01]  /*124c0*/  FFMA.FTZ R10, R124, UR5, -R8 ;  /* 0x000000057c0a7c23 */ /* 0x004fe20008010808 */
[----:B---3--:R-:W-:-:S03]  /*124d0*/  FFMA.FTZ R9, R75, UR5, -R0 ;  /* 0x000000054b097c23 */ /* 0x008fc60008010800 */
[----:B------:R2:W-:Y:S01]  /*124e0*/  MUFU.EX2 R124, R10 ;  /* 0x0000000a007c7308 */ /* 0x0005e20000000800 */
[----:B----4-:R-:W-:-:S03]  /*124f0*/  F2FP.F16.F32.PACK_AB R5, R190, R203 ;  /* 0x000000cbbe05723e */ /* 0x010fc600000000ff */
[----:B------:R3:W4:Y:S01]  /*12500*/  MUFU.EX2 R189, R9 ;  /* 0x0000000900bd7308 */ /* 0x0007220000000800 */
[----:B--2---:R-:W-:Y:S01]  /*12510*/  FFMA.FTZ R10, R105, UR5, -R2 ;  /* 0x00000005690a7c23 */ /* 0x004fe20008010802 */
[----:B---3--:R-:W-:-:S03]  /*12520*/  FFMA.FTZ R9, R104, UR5, -R8 ;  /* 0x0000000568097c23 */ /* 0x008fc60008010808 */
[----:B------:R2:W-:Y:S01]  /*12530*/  MUFU.EX2 R108, R10 ;  /* 0x0000000a006c7308 */ /* 0x0005e20000000800 */
[----:B----4-:R-:W-:-:S03]  /*12540*/  F2FP.F16.F32.PACK_AB R7, R189, R193 ;  /* 0x000000c1bd07723e */ /* 0x010fc600000000ff */
[----:B------:R3:W4:Y:S04]  /*12550*/  MUFU.EX2 R183, R9 ;  /* 0x0000000900b77308 */ /* 0x0007280000000800 */
[----:B------:R-:W-:Y:S01]  /*12560*/  HMMA.16816.F32 R140, R4, R24, R44 ;  /* 0x00000018048c723c */ /* 0x000fe2000000182c */
[----:B--2---:R-:W-:-:S07]  /*12570*/  FFMA.FTZ R10, R109, UR5, -R2 ;  /* 0x000000056d0a7c23 */ /* 0x004fce0008010802 */
[----:B------:R-:W-:Y:S01]  /*12580*/  HMMA.16816.F32 R56, R4, R26, R28 ;  /* 0x0000001a0438723c */ /* 0x000fe2000000181c */
[----:B---3--:R-:W-:-:S04]  /*12590*/  FFMA.FTZ R9, R111, UR5, -R8 ;  /* 0x000000056f097c23 */ /* 0x008fc80008010808 */
[----:B------:R2:W3:Y:S03]  /*125a0*/  MUFU.EX2 R179, R9 ;  /* 0x0000000900b37308 */ /* 0x0004e60000000800 */
[C---:B------:R-:W-:Y:S08]  /*125b0*/  HMMA.16816.F32 R52, R4.reuse, R20, R36 ;  /* 0x000000140434723c */ /* 0x040ff00000001824 */
[----:B------:R-:W-:Y:S01]  /*125c0*/  HMMA.16816.F32 R32, R4, R22, R32 ;  /* 0x000000160420723c */ /* 0x000fe20000001820 */
[----:B----4-:R-:W-:Y:S01]  /*125d0*/  F2FP.F16.F32.PACK_AB R4, R187, R183 ;  /* 0x000000b7bb04723e */ /* 0x010fe200000000ff */
[----:B--2---:R-:W-:Y:S01]  /*125e0*/  FFMA.FTZ R9, R197, UR5, -R3 ;  /* 0x00000005c5097c23 */ /* 0x004fe20008010803 */
[----:B---3--:R-:W-:-:S02]  /*125f0*/  F2FP.F16.F32.PACK_AB R6, R185, R179 ;  /* 0x000000b3b906723e */ /* 0x008fc400000000ff */
[----:B------:R-:W-:Y:S01]  /*12600*/  MOV R197, R145 ;  /* 0x0000009100c57202 */ /* 0x000fe20000000f00 */
[----:B------:R2:W3:Y:S02]  /*12610*/  MUFU.EX2 R176, R9 ;  /* 0x0000000900b07308 */ /* 0x0004e40000000800 */
[----:B--2---:R-:W-:Y:S01]  /*12620*/  FFMA.FTZ R9, R107, UR5, -R3 ;  /* 0x000000056b097c23 */ /* 0x004fe20008010803 */
[----:B---3--:R-:W-:-:S03]  /*12630*/  F2FP.F16.F32.PACK_AB R5, R114, R176 ;  /* 0x000000b07205723e */ /* 0x008fc600000000ff */
[----:B------:R2:W3:Y:S02]  /*12640*/  MUFU.EX2 R177, R9 ;  /* 0x0000000900b17308 */ /* 0x0004e40000000800 */
[----:B--2---:R-:W-:Y:S01]  /*12650*/  FFMA.FTZ R9, R121, UR5, -R8 ;  /* 0x0000000579097c23 */ /* 0x004fe20008010808 */
[----:B---3--:R-:W-:-:S03]  /*12660*/  F2FP.F16.F32.PACK_AB R7, R177, R127 ;  /* 0x0000007fb107723e */ /* 0x008fc600000000ff */
[----:B------:R2:W-:Y:S04]  /*12670*/  MUFU.EX2 R121, R9 ;  /* 0x0000000900797308 */ /* 0x0005e80000000800 */
[C---:B------:R-:W-:Y:S08]  /*12680*/  HMMA.16816.F32 R48, R4.reuse, R24, R48 ;  /* 0x000000180430723c */ /* 0x040ff00000001830 */
[----:B------:R-:W-:Y:S01]  /*12690*/  HMMA.16816.F32 R36, R4, R26, R148 ;  /* 0x0000001a0424723c */ /* 0x000fe20000001894 */
[----:B------:R-:W3:Y:S01]  /*126a0*/  LDSM.16.MT88.4 R24, [R204+0x5400] ;  /* 0x00540000cc18783b */ /* 0x000ee20000004200 */
[----:B--2---:R-:W-:Y:S01]  /*126b0*/  FFMA.FTZ R9, R130, UR5, -R8 ;  /* 0x0000000582097c23 */ /* 0x004fe20008010808 */
[----:B------:R-:W-:-:S02]  /*126c0*/  MOV R130, R156 ;  /* 0x0000009c00827202 */ /* 0x000fc40000000f00 */
[----:B------:R-:W-:Y:S01]  /*126d0*/  LDSM.16.MT88.4 R148, [R204+0x5c00] ;  /* 0x005c0000cc94783b */ /* 0x000fe20000004200 */
[----:B------:R2:W-:Y:S02]  /*126e0*/  MUFU.EX2 R111, R9 ;  /* 0x00000009006f7308 */ /* 0x0005e40000000800 */
[C---:B------:R-:W-:Y:S01]  /*126f0*/  HMMA.16816.F32 R44, R4.reuse, R20, R152 ;  /* 0x00000014042c723c */ /* 0x040fe20000001898 */
[----:B------:R-:W-:Y:S02]  /*12700*/  MOV R153, R139 ;  /* 0x0000008b00997202 */ /* 0x000fe40000000f00 */
[----:B------:R-:W-:Y:S02]  /*12710*/  MOV R139, R93 ;  /* 0x0000005d008b7202 */ /* 0x000fe40000000f00 */
[----:B------:R-:W-:Y:S02]  /*12720*/  MOV R152, R91 ;  /* 0x0000005b00987202 */ /* 0x000fe40000000f00 */
[----:B------:R4:W-:Y:S01]  /*12730*/  MUFU.EX2 R91, R11 ;  /* 0x0000000b005b7308 */ /* 0x0009e20000000800 */
[----:B------:R-:W-:Y:S01]  /*12740*/  HMMA.16816.F32 R28, R4, R22, R164 ;  /* 0x00000016041c723c */ /* 0x000fe200000018a4 */
[----:B------:R-:W5:Y:S01]  /*12750*/  LDSM.16.MT88.4 R20, [R40+0x1400] ;  /* 0x001400002814783b */ /* 0x000f620000004200 */
[----:B------:R-:W-:Y:S01]  /*12760*/  MOV R154, R136 ;  /* 0x00000088009a7202 */ /* 0x000fe20000000f00 */
[----:B--2---:R-:W-:Y:S01]  /*12770*/  FFMA.FTZ R9, R106, UR5, -R2 ;  /* 0x000000056a097c23 */ /* 0x004fe20008010802 */
[----:B------:R-:W-:Y:S01]  /*12780*/  MOV R155, R137 ;  /* 0x00000089009b7202 */ /* 0x000fe20000000f00 */
[----:B------:R2:W-:Y:S01]  /*12790*/  MUFU.EX2 R106, R10 ;  /* 0x0000000a006a7308 */ /* 0x0005e20000000800 */
[----:B------:R-:W-:-:S02]  /*127a0*/  MOV R137, R158 ;  /* 0x0000009e00897202 */ /* 0x000fc40000000f00 */
[----:B------:R-:W-:Y:S01]  /*127b0*/  MOV R136, R159 ;  /* 0x0000009f00887202 */ /* 0x000fe20000000f00 */
[----:B------:R1:W3:Y:S01]  /*127c0*/  MUFU.EX2 R109, R9 ;  /* 0x00000009006d7308 */ /* 0x0002e20000000800 */
[----:B----4-:R-:W-:-:S04]  /*127d0*/  FFMA.FTZ R11, R200, UR5, -R3 ;  /* 0x00000005c80b7c23 */ /* 0x010fc80008010803 */
[----:B------:R4:W-:Y:S01]  /*127e0*/  MUFU.EX2 R81, R11 ;  /* 0x0000000b00517308 */ /* 0x0009e20000000800 */
[----:B--2---:R-:W-:Y:S01]  /*127f0*/  FFMA.FTZ R10, R110, UR5, -R0 ;  /* 0x000000056e0a7c23 */ /* 0x004fe20008010800 */
[----:B------:R-:W-:Y:S01]  /*12800*/  MOV R110, R101 ;  /* 0x00000065006e7202 */ /* 0x000fe20000000f00 */
[----:B-1----:R-:W-:Y:S02]  /*12810*/  FFMA.FTZ R9, R112, UR5, -R2 ;  /* 0x0000000570097c23 */ /* 0x002fe40008010802 */
[----:B------:R1:W-:Y:S01]  /*12820*/  MUFU.EX2 R105, R10 ;  /* 0x0000000a00697308 */ /* 0x0003e20000000800 */
[----:B---3--:R-:W-:Y:S02]  /*12830*/  F2FP.F16.F32.PACK_AB R4, R109, R108 ;  /* 0x0000006c6d04723e */ /* 0x008fe400000000ff */
[----:B------:R-:W-:Y:S01]  /*12840*/  MOV R112, R147 ;  /* 0x0000009300707202 */ /* 0x000fe20000000f00 */
[----:B------:R2:W3:Y:S01]  /*12850*/  MUFU.EX2 R107, R9 ;  /* 0x00000009006b7308 */ /* 0x0004e20000000800 */
[----:B----4-:R-:W-:Y:S01]  /*12860*/  FFMA.FTZ R11, R173, UR5, -R3 ;  /* 0x00000005ad0b7c23 */ /* 0x010fe20008010803 */
[--C-:B-1----:R-:W-:Y:S01]  /*12870*/  FFMA.FTZ R10, R80, UR5, -R0.reuse ;  /* 0x00000005500a7c23 */ /* 0x102fe20008010800 */
[----:B--2---:R-:W-:-:S03]  /*12880*/  FFMA.FTZ R9, R96, UR5, -R0 ;  /* 0x0000000560097c23 */ /* 0x004fc60008010800 */
[----:B------:R1:W-:Y:S01]  /*12890*/  MUFU.EX2 R103, R10 ;  /* 0x0000000a00677308 */ /* 0x0003e20000000800 */
[----:B---3--:R-:W-:-:S03]  /*128a0*/  F2FP.F16.F32.PACK_AB R6, R107, R106 ;  /* 0x0000006a6b06723e */ /* 0x008fc600000000ff */
[----:B------:R2:W3:Y:S01]  /*128b0*/  MUFU.EX2 R102, R9 ;  /* 0x0000000900667308 */ /* 0x0004e20000000800 */
[----:B-1----:R-:W-:Y:S01]  /*128c0*/  FFMA.FTZ R10, R198, UR5, -R3 ;  /* 0x00000005c60a7c23 */ /* 0x002fe20008010803 */
[----:B------:R-:W-:Y:S02]  /*128d0*/  MOV R198, R138 ;  /* 0x0000008a00c67202 */ /* 0x000fe40000000f00 */
[----:B------:R-:W-:Y:S01]  /*128e0*/  MOV R138, R157 ;  /* 0x0000009d008a7202 */ /* 0x000fe20000000f00 */
[----:B--2---:R-:W-:Y:S01]  /*128f0*/  FFMA.FTZ R9, R62, UR5, -R0 ;  /* 0x000000053e097c23 */ /* 0x004fe20008010800 */
[----:B------:R1:W-:Y:S01]  /*12900*/  MUFU.EX2 R98, R10 ;  /* 0x0000000a00627308 */ /* 0x0003e20000000800 */
[----:B---3--:R-:W-:-:S03]  /*12910*/  F2FP.F16.F32.PACK_AB R5, R102, R105 ;  /* 0x000000696605723e */ /* 0x008fc600000000ff */
[----:B------:R2:W3:Y:S01]  /*12920*/  MUFU.EX2 R104, R9 ;  /* 0x0000000900687308 */ /* 0x0004e20000000800 */
[--C-:B-1----:R-:W-:Y:S01]  /*12930*/  FFMA.FTZ R10, R117, UR5, -R3.reuse ;  /* 0x00000005750a7c23 */ /* 0x102fe20008010803 */
[----:B------:R-:W-:Y:S01]  /*12940*/  MOV R117, R63 ;  /* 0x0000003f00757202 */ /* 0x000fe20000000f00 */
[----:B--2---:R-:W-:Y:S02]  /*12950*/  FFMA.FTZ R9, R196, UR5, -R3 ;  /* 0x00000005c4097c23 */ /* 0x004fe40008010803 */
[----:B------:R1:W-:Y:S01]  /*12960*/  MUFU.EX2 R101, R10 ;  /* 0x0000000a00657308 */ /* 0x0003e20000000800 */
[----:B---3--:R-:W-:Y:S02]  /*12970*/  F2FP.F16.F32.PACK_AB R7, R104, R103 ;  /* 0x000000676807723e */ /* 0x008fe400000000ff */
[----:B------:R-:W-:Y:S01]  /*12980*/  MOV R196, R146 ;  /* 0x0000009200c47202 */ /* 0x000fe20000000f00 */
[----:B------:R2:W3:Y:S04]  /*12990*/  MUFU.EX2 R100, R9 ;  /* 0x0000000900647308 */ /* 0x0004e80000000800 */
[----:B------:R-:W-:Y:S01]  /*129a0*/  HMMA.16816.F32 R140, R4, R12, R140 ;  /* 0x0000000c048c723c */ /* 0x000fe2000000188c */
[----:B-1----:R-:W-:-:S07]  /*129b0*/  FFMA.FTZ R10, R120, UR5, -R2 ;  /* 0x00000005780a7c23 */ /* 0x002fce0008010802 */
[C---:B------:R-:W-:Y:S01]  /*129c0*/  HMMA.16816.F32 R56, R4.reuse, R14, R56 ;  /* 0x0000000e0438723c */ /* 0x040fe20000001838 */
[----:B--2---:R-:W-:Y:S01]  /*129d0*/  FFMA.FTZ R9, R119, UR5, -R3 ;  /* 0x0000000577097c23 */ /* 0x004fe20008010803 */
[----:B------:R1:W-:Y:S01]  /*129e0*/  MUFU.EX2 R93, R10 ;  /* 0x0000000a005d7308 */ /* 0x0003e20000000800 */
[----:B------:R-:W-:Y:S02]  /*129f0*/  MOV R119, R196 ;  /* 0x000000c400777202 */ /* 0x000fe40000000f00 */
[----:B------:R-:W-:Y:S01]  /*12a00*/  MOV R196, R162 ;  /* 0x000000a200c47202 */ /* 0x000fe20000000f00 */
[----:B------:R2:W4:Y:S02]  /*12a10*/  MUFU.EX2 R97, R9 ;  /* 0x0000000900617308 */ /* 0x0005240000000800 */
[C---:B------:R-:W-:Y:S08]  /*12a20*/  HMMA.16816.F32 R52, R4.reuse, R16, R52 ;  /* 0x000000100434723c */ /* 0x040ff00000001834 */
[----:B------:R-:W-:Y:S01]  /*12a30*/  HMMA.16816.F32 R32, R4, R18, R32 ;  /* 0x000000120420723c */ /* 0x000fe20000001820 */
[----:B-1----:R-:W-:Y:S01]  /*12a40*/  FFMA.FTZ R10, R126, UR5, -R2 ;  /* 0x000000057e0a7c23 */ /* 0x002fe20008010802 */
[----:B------:R-:W-:-:S02]  /*12a50*/  F2FP.F16.F32.PACK_AB R4, R121, R118 ;  /* 0x000000767904723e */ /* 0x000fc400000000ff */
[----:B---3--:R-:W-:Y:S01]  /*12a60*/  F2FP.F16.F32.PACK_AB R5, R100, R98 ;  /* 0x000000626405723e */ /* 0x008fe200000000ff */
[----:B--2---:R-:W-:Y:S01]  /*12a70*/  FFMA.FTZ R9, R116, UR5, -R2 ;  /* 0x0000000574097c23 */ /* 0x004fe20008010802 */
[----:B------:R1:W-:Y:S01]  /*12a80*/  MUFU.EX2 R95, R10 ;  /* 0x0000000a005f7308 */ /* 0x0003e20000000800 */
[----:B------:R-:W-:Y:S02]  /*12a90*/  F2FP.F16.F32.PACK_AB R6, R111, R124 ;  /* 0x0000007c6f06723e */ /* 0x000fe400000000ff */
[----:B----4-:R-:W-:Y:S01]  /*12aa0*/  F2FP.F16.F32.PACK_AB R7, R97, R101 ;  /* 0x000000656107723e */ /* 0x010fe200000000ff */
[----:B------:R2:W3:Y:S06]  /*12ab0*/  MUFU.EX2 R96, R9 ;  /* 0x0000000900607308 */ /* 0x0004ec0000000800 */
[----:B------:R-:W-:Y:S01]  /*12ac0*/  HMMA.16816.F32 R48, R4, R12, R48 ;  /* 0x0000000c0430723c */ /* 0x000fe20000001830 */
[----:B-1----:R-:W-:Y:S01]  /*12ad0*/  FFMA.FTZ R10, R99, UR5, -R0 ;  /* 0x00000005630a7c23 */ /* 0x002fe20008010800 */
[----:B--2---:R-:W-:-:S03]  /*12ae0*/  FFMA.FTZ R9, R123, UR5, -R2 ;  /* 0x000000057b097c23 */ /* 0x004fc60008010802 */
[----:B------:R1:W-:Y:S03]  /*12af0*/  MUFU.EX2 R92, R10 ;  /* 0x0000000a005c7308 */ /* 0x0003e60000000800 */
[C---:B------:R-:W-:Y:S01]  /*12b00*/  HMMA.16816.F32 R44, R4.reuse, R16, R44 ;  /* 0x00000010042c723c */ /* 0x040fe2000000182c */
[----:B------:R2:W4:Y:S07]  /*12b10*/  MUFU.EX2 R94, R9 ;  /* 0x00000009005e7308 */ /* 0x00052e0000000800 */
[----:B------:R-:W-:Y:S01]  /*12b20*/  HMMA.16816.F32 R28, R4, R18, R28 ;  /* 0x00000012041c723c */ /* 0x000fe2000000181c */
[----:B------:R-:W-:Y:S01]  /*12b30*/  LDSM.16.MT88.4 R16, [R40+0x1800] ;  /* 0x001800002810783b */ /* 0x000fe20000004200 */
[----:B-1----:R-:W-:Y:S01]  /*12b40*/  FFMA.FTZ R10, R168, UR5, -R8 ;  /* 0x00000005a80a7c23 */ /* 0x002fe20008010808 */
[----:B--2---:R-:W-:-:S03]  /*12b50*/  FFMA.FTZ R9, R60, UR5, -R0 ;  /* 0x000000053c097c23 */ /* 0x004fc60008010800 */
[----:B------:R1:W-:Y:S02]  /*12b60*/  MUFU.EX2 R88, R10 ;  /* 0x0000000a00587308 */ /* 0x0003e40000000800 */
[----:B------:R-:W-:Y:S01]  /*12b70*/  HMMA.16816.F32 R60, R4, R14, R36 ;  /* 0x0000000e043c723c */ /* 0x000fe20000001824 */
[----:B---3--:R-:W-:Y:S01]  /*12b80*/  F2FP.F16.F32.PACK_AB R4, R93, R96 ;  /* 0x000000605d04723e */ /* 0x008fe200000000ff */
[----:B------:R-:W2:Y:S01]  /*12b90*/  LDSM.16.MT88.4 R12, [R204+0x5800] ;  /* 0x00580000cc0c783b */ /* 0x000ea20000004200 */
[----:B------:R3:W5:Y:S01]  /*12ba0*/  MUFU.EX2 R89, R9 ;  /* 0x0000000900597308 */ /* 0x0007620000000800 */
[----:B----4-:R-:W-:Y:S01]  /*12bb0*/  F2FP.F16.F32.PACK_AB R6, R95, R94 ;  /* 0x0000005e5f06723e */ /* 0x010fe200000000ff */
[----:B-1----:R-:W-:Y:S01]  /*12bc0*/  FFMA.FTZ R10, R175, UR5, -R8 ;  /* 0x00000005af0a7c23 */ /* 0x002fe20008010808 */
[----:B---3--:R-:W-:-:S03]  /*12bd0*/  FFMA.FTZ R9, R69, UR5, -R0 ;  /* 0x0000000545097c23 */ /* 0x008fc60008010800 */
[----:B------:R1:W-:Y:S01]  /*12be0*/  MUFU.EX2 R86, R10 ;  /* 0x0000000a00567308 */ /* 0x0003e20000000800 */
[----:B-----5:R-:W-:-:S03]  /*12bf0*/  F2FP.F16.F32.PACK_AB R5, R91, R89 ;  /* 0x000000595b05723e */ /* 0x020fc600000000ff */
        /* <DEDUP_REMOVED lines=8> */
[----:B------:R-:W-:Y:S01]  /*12c80*/  HMMA.16816.F32 R144, R4, R26, R56 ;  /* 0x0000001a0490723c */ /* 0x000fe20000001838 */
[----:B------:R-:W-:Y:S01]  /*12c90*/  MUFU.EX2 R58, R11 ;  /* 0x0000000b003a7308 */ /* 0x000fe20000000800 */
[----:B---3--:R-:W-:-:S03]  /*12ca0*/  FFMA.FTZ R9, R172, UR5, -R8 ;  /* 0x00000005ac097c23 */ /* 0x008fc60008010808 */
[----:B------:R1:W-:Y:S03]  /*12cb0*/  MUFU.EX2 R78, R10 ;  /* 0x0000000a004e7308 */ /* 0x0003e60000000800 */
[C---:B------:R-:W-:Y:S01]  /*12cc0*/  HMMA.16816.F32 R36, R4.reuse, R20, R52 ;  /* 0x000000140424723c */ /* 0x040fe20000001834 */
[----:B------:R3:W5:Y:S07]  /*12cd0*/  MUFU.EX2 R85, R9 ;  /* 0x0000000900557308 */ /* 0x00076e0000000800 */
[----:B------:R-:W-:Y:S01]  /*12ce0*/  HMMA.16816.F32 R32, R4, R22, R32 ;  /* 0x000000160420723c */ /* 0x000fe20000001820 */
[----:B----4-:R-:W-:Y:S01]  /*12cf0*/  F2FP.F16.F32.PACK_AB R4, R88, R87 ;  /* 0x000000575804723e */ /* 0x010fe200000000ff */
[----:B-1----:R-:W-:Y:S01]  /*12d00*/  FFMA.FTZ R10, R170, UR5, -R2 ;  /* 0x00000005aa0a7c23 */ /* 0x002fe20008010802 */
[----:B---3--:R-:W-:-:S03]  /*12d10*/  FFMA.FTZ R9, R201, UR5, -R3 ;  /* 0x00000005c9097c23 */ /* 0x008fc60008010803 */
[----:B------:R1:W-:Y:S01]  /*12d20*/  MUFU.EX2 R76, R10 ;  /* 0x0000000a004c7308 */ /* 0x0003e20000000800 */
[----:B-----5:R-:W-:-:S03]  /*12d30*/  F2FP.F16.F32.PACK_AB R6, R86, R85 ;  /* 0x000000555606723e */ /* 0x020fc600000000ff */
[----:B------:R3:W4:Y:S01]  /*12d40*/  MUFU.EX2 R84, R9 ;  /* 0x0000000900547308 */ /* 0x0007220000000800 */
[--C-:B-1----:R-:W-:Y:S01]  /*12d50*/  FFMA.FTZ R10, R125, UR5, -R0.reuse ;  /* 0x000000057d0a7c23 */ /* 0x102fe20008010800 */
[----:B---3--:R-:W-:Y:S01]  /*12d60*/  FFMA.FTZ R9, R135, UR5, -R3 ;  /* 0x0000000587097c23 */ /* 0x008fe20008010803 */
[----:B----4-:R-:W-:Y:S02]  /*12d70*/  F2FP.F16.F32.PACK_AB R5, R81, R84 ;  /* 0x000000545105723e */ /* 0x010fe400000000ff */
[----:B------:R1:W-:Y:S04]  /*12d80*/  MUFU.EX2 R75, R10 ;  /* 0x0000000a004b7308 */ /* 0x0003e80000000800 */
[----:B------:R3:W4:Y:S01]  /*12d90*/  MUFU.EX2 R82, R9 ;  /* 0x0000000900527308 */ /* 0x0007220000000800 */
[----:B-1----:R-:W-:Y:S01]  /*12da0*/  FFMA.FTZ R10, R73, UR5, -R0 ;  /* 0x00000005490a7c23 */ /* 0x002fe20008010800 */
[----:B---3--:R-:W-:Y:S01]  /*12db0*/  FFMA.FTZ R9, R180, UR5, -R8 ;  /* 0x00000005b4097c23 */ /* 0x008fe20008010808 */
[----:B----4-:R-:W-:-:S03]  /*12dc0*/  F2FP.F16.F32.PACK_AB R7, R82, R83 ;  /* 0x000000535207723e */ /* 0x010fc600000000ff */
[----:B------:R1:W-:Y:S04]  /*12dd0*/  MUFU.EX2 R79, R9 ;  /* 0x00000009004f7308 */ /* 0x0003e80000000800 */
[C---:B------:R-:W-:Y:S08]  /*12de0*/  HMMA.16816.F32 R48, R4.reuse, R24, R48 ;  /* 0x000000180430723c */ /* 0x040ff00000001830 */
[----:B------:R-:W-:Y:S01]  /*12df0*/  HMMA.16816.F32 R24, R4, R26, R60 ;  /* 0x0000001a0418723c */ /* 0x000fe2000000183c */
[----:B-1----:R-:W-:-:S04]  /*12e00*/  FFMA.FTZ R9, R169, UR5, -R2 ;  /* 0x00000005a9097c23 */ /* 0x002fc80008010802 */
[----:B------:R1:W3:Y:S03]  /*12e10*/  MUFU.EX2 R80, R9 ;  /* 0x0000000900507308 */ /* 0x0002e60000000800 */
[C---:B------:R-:W-:Y:S08]  /*12e20*/  HMMA.16816.F32 R44, R4.reuse, R20, R44 ;  /* 0x00000014042c723c */ /* 0x040ff0000000182c */
[----:B------:R-:W-:Y:S01]  /*12e30*/  HMMA.16816.F32 R20, R4, R22, R28 ;  /* 0x000000160414723c */ /* 0x000fe2000000181c */
[----:B-1----:R-:W-:Y:S01]  /*12e40*/  FFMA.FTZ R9, R131, UR5, -R2 ;  /* 0x0000000583097c23 */ /* 0x002fe20008010802 */
[----:B---3--:R-:W-:-:S03]  /*12e50*/  F2FP.F16.F32.PACK_AB R4, R80, R78 ;  /* 0x0000004e5004723e */ /* 0x008fc600000000ff */
[----:B------:R1:W3:Y:S02]  /*12e60*/  MUFU.EX2 R77, R9 ;  /* 0x00000009004d7308 */ /* 0x0002e40000000800 */
[----:B-1----:R-:W-:Y:S01]  /*12e70*/  FFMA.FTZ R9, R122, UR5, -R0 ;  /* 0x000000057a097c23 */ /* 0x002fe20008010800 */
[----:B---3--:R-:W-:-:S03]  /*12e80*/  F2FP.F16.F32.PACK_AB R6, R77, R76 ;  /* 0x0000004c4d06723e */ /* 0x008fc600000000ff */
[----:B------:R1:W3:Y:S02]  /*12e90*/  MUFU.EX2 R69, R9 ;  /* 0x0000000900457308 */ /* 0x0002e40000000800 */
[----:B-1----:R-:W-:Y:S01]  /*12ea0*/  FFMA.FTZ R9, R70, UR5, -R0 ;  /* 0x0000000546097c23 */ /* 0x002fe20008010800 */
[----:B---3--:R-:W-:Y:S01]  /*12eb0*/  F2FP.F16.F32.PACK_AB R5, R69, R75 ;  /* 0x0000004b4505723e */ /* 0x008fe200000000ff */
[----:B------:R1:W-:Y:S04]  /*12ec0*/  MUFU.EX2 R70, R10 ;  /* 0x0000000a00467308 */ /* 0x0003e80000000800 */
[----:B------:R3:W4:Y:S01]  /*12ed0*/  MUFU.EX2 R71, R9 ;  /* 0x0000000900477308 */ /* 0x0007220000000800 */
[--C-:B-1----:R-:W-:Y:S01]  /*12ee0*/  FFMA.FTZ R10, R184, UR5, -R8.reuse ;  /* 0x00000005b80a7c23 */ /* 0x102fe20008010808 */
[----:B---3--:R-:W-:-:S03]  /*12ef0*/  FFMA.FTZ R9, R188, UR5, -R8 ;  /* 0x00000005bc097c23 */ /* 0x008fc60008010808 */
[----:B------:R1:W3:Y:S01]  /*12f00*/  MUFU.EX2 R61, R10 ;  /* 0x0000000a003d7308 */ /* 0x0002e20000000800 */
[----:B----4-:R-:W-:-:S03]  /*12f10*/  F2FP.F16.F32.PACK_AB R7, R71, R70 ;  /* 0x000000464707723e */ /* 0x010fc600000000ff */
[----:B------:R4:W-:Y:S04]  /*12f20*/  MUFU.EX2 R62, R9 ;  /* 0x00000009003e7308 */ /* 0x0009e80000000800 */
[----:B--2---:R-:W-:Y:S01]  /*12f30*/  HMMA.16816.F32 R140, R4, R12, R140 ;  /* 0x0000000c048c723c */ /* 0x004fe2000000188c */
[----:B-1----:R-:W-:-:S07]  /*12f40*/  FFMA.FTZ R10, R192, UR5, -R8 ;  /* 0x00000005c00a7c23 */ /* 0x002fce0008010808 */
[C---:B------:R-:W-:Y:S01]  /*12f50*/  HMMA.16816.F32 R144, R4.reuse, R14, R144 ;  /* 0x0000000e0490723c */ /* 0x040fe20000001890 */
[----:B----4-:R-:W-:Y:S01]  /*12f60*/  FFMA.FTZ R9, R171, UR5, -R3 ;  /* 0x00000005ab097c23 */ /* 0x010fe20008010803 */
[----:B------:R1:W2:Y:S04]  /*12f70*/  MUFU.EX2 R63, R10 ;  /* 0x0000000a003f7308 */ /* 0x0002a80000000800 */
[----:B------:R4:W5:Y:S02]  /*12f80*/  MUFU.EX2 R57, R9 ;  /* 0x0000000900397308 */ /* 0x0009640000000800 */
[----:B------:R-:W-:Y:S01]  /*12f90*/  HMMA.16816.F32 R156, R4, R16, R36 ;  /* 0x00000010049c723c */ /* 0x000fe20000001824 */
[----:B------:R-:W-:Y:S02]  /*12fa0*/  MOV R37, R64 ;  /* 0x0000004000257202 */ /* 0x000fe40000000f00 */
[----:B------:R-:W-:-:S02]  /*12fb0*/  MOV R38, R66 ;  /* 0x0000004200267202 */ /* 0x000fc40000000f00 */
[----:B------:R-:W-:Y:S02]  /*12fc0*/  MOV R39, R67 ;  /* 0x0000004300277202 */ /* 0x000fe40000000f00 */
[----:B------:R-:W-:Y:S01]  /*12fd0*/  @P0 MOV R37, R64 ;  /* 0x0000004000250202 */ /* 0x000fe20000000f00 */
[----:B------:R-:W-:Y:S01]  /*12fe0*/  HMMA.16816.F32 R32, R4, R18, R32 ;  /* 0x000000120420723c */ /* 0x000fe20000001820 */
[--C-:B-1----:R-:W-:Y:S01]  /*12ff0*/  FFMA.FTZ R10, R174, UR5, -R3.reuse ;  /* 0x00000005ae0a7c23 */ /* 0x102fe20008010803 */
[----:B---3--:R-:W-:Y:S02]  /*13000*/  F2FP.F16.F32.PACK_AB R4, R61, R79 ;  /* 0x0000004f3d04723e */ /* 0x008fe400000000ff */
[----:B--2---:R-:W-:Y:S01]  /*13010*/  F2FP.F16.F32.PACK_AB R6, R63, R62 ;  /* 0x0000003e3f06723e */ /* 0x004fe200000000ff */
[----:B----4-:R-:W-:Y:S01]  /*13020*/  FFMA.FTZ R9, R178, UR5, -R3 ;  /* 0x00000005b2097c23 */ /* 0x010fe20008010803 */
[----:B------:R1:W-:Y:S01]  /*13030*/  MUFU.EX2 R60, R10 ;  /* 0x0000000a003c7308 */ /* 0x0003e20000000800 */
[----:B-----5:R-:W-:-:S02]  /*13040*/  F2FP.F16.F32.PACK_AB R5, R58, R57 ;  /* 0x000000393a05723e */ /* 0x020fc400000000ff */
[----:B------:R-:W-:Y:S01]  /*13050*/  @P0 MOV R38, R66 ;  /* 0x0000004200260202 */ /* 0x000fe20000000f00 */
[----:B------:R2:W3:Y:S01]  /*13060*/  MUFU.EX2 R59, R9 ;  /* 0x00000009003b7308 */ /* 0x0004e20000000800 */
[----:B------:R-:W-:Y:S01]  /*13070*/  @P0 MOV R39, R67 ;  /* 0x0000004300270202 */ /* 0x000fe20000000f00 */
[--C-:B-1----:R-:W-:Y:S01]  /*13080*/  FFMA.FTZ R10, R128, UR5, -R2.reuse ;  /* 0x00000005800a7c23 */ /* 0x102fe20008010802 */
[--C-:B--2---:R-:W-:Y:S01]  /*13090*/  FFMA.FTZ R9, R129, UR5, -R2.reuse ;  /* 0x0000000581097c23 */ /* 0x104fe20008010802 */
[----:B---3--:R-:W-:Y:S02]  /*130a0*/  F2FP.F16.F32.PACK_AB R7, R59, R60 ;  /* 0x0000003c3b07723e */ /* 0x008fe400000000ff */
[----:B------:R-:W-:Y:S04]  /*130b0*/  MUFU.EX2 R56, R10 ;  /* 0x0000000a00387308 */ /* 0x000fe80000000800 */
[----:B------:R1:W-:Y:S01]  /*130c0*/  MUFU.EX2 R55, R9 ;  /* 0x0000000900377308 */ /* 0x0003e20000000800 */
[C---:B------:R-:W-:Y:S08]  /*130d0*/  HMMA.16816.F32 R44, R4.reuse, R16, R44 ;  /* 0x00000010042c723c */ /* 0x040ff0000000182c */
[----:B------:R-:W-:Y:S01]  /*130e0*/  HMMA.16816.F32 R20, R4, R18, R20 ;  /* 0x000000120414723c */ /* 0x000fe20000001814 */
[--C-:B-1----:R-:W-:Y:S01]  /*130f0*/  FFMA.FTZ R9, R252, UR5, -R2.reuse ;  /* 0x00000005fc097c23 */ /* 0x102fe20008010802 */
[----:B------:R-:W-:-:S03]  /*13100*/  FFMA.FTZ R2, R182, UR5, -R2 ;  /* 0x00000005b6027c23 */ /* 0x000fc60008010802 */
[----:B------:R1:W-:Y:S03]  /*13110*/  MUFU.EX2 R53, R9 ;  /* 0x0000000900357308 */ /* 0x0003e60000000800 */
[C---:B------:R-:W-:Y:S01]  /*13120*/  HMMA.16816.F32 R48, R4.reuse, R12, R48 ;  /* 0x0000000c0430723c */ /* 0x040fe20000001830 */
[----:B------:R2:W3:Y:S07]  /*13130*/  MUFU.EX2 R54, R2 ;  /* 0x0000000200367308 */ /* 0x0004ee0000000800 */
[----:B------:R-:W-:Y:S01]  /*13140*/  HMMA.16816.F32 R24, R4, R14, R24 ;  /* 0x0000000e0418723c */ /* 0x000fe20000001818 */
[----:B------:R4:W5:Y:S01]  /*13150*/  LDSM.16.MT88.4 R12, [R40+0x1c00] ;  /* 0x001c0000280c783b */ /* 0x0009620000004200 */
[----:B-1----:R-:W-:-:S04]  /*13160*/  FFMA.FTZ R9, R181, UR5, -R0 ;  /* 0x00000005b5097c23 */ /* 0x002fc80008010800 */
[----:B------:R1:W-:Y:S01]  /*13170*/  MUFU.EX2 R52, R9 ;  /* 0x0000000900347308 */ /* 0x0003e20000000800 */
[----:B--2---:R-:W-:Y:S01]  /*13180*/  FFMA.FTZ R2, R72, UR5, -R0 ;  /* 0x0000000548027c23 */ /* 0x004fe20008010800 */
[----:B---3--:R-:W-:-:S03]  /*13190*/  F2FP.F16.F32.PACK_AB R162, R54, R53 ;  /* 0x0000003536a2723e */ /* 0x008fc600000000ff */
[----:B------:R2:W-:Y:S01]  /*131a0*/  MUFU.EX2 R30, R2 ;  /* 0x00000002001e7308 */ /* 0x0005e20000000800 */
[--C-:B-1----:R-:W-:Y:S01]  /*131b0*/  FFMA.FTZ R9, R115, UR5, -R0.reuse ;  /* 0x0000000573097c23 */ /* 0x102fe20008010800 */
[----:B------:R-:W-:Y:S01]  /*131c0*/  FFMA.FTZ R0, R74, UR5, -R0 ;  /* 0x000000054a007c23 */ /* 0x000fe20008010800 */
[-C--:B----4-:R-:W-:Y:S02]  /*131d0*/  MOV R40, R65.reuse ;  /* 0x0000004100287202 */ /* 0x090fe40000000f00 */
[----:B------:R1:W-:Y:S01]  /*131e0*/  MUFU.EX2 R36, R9 ;  /* 0x0000000900247308 */ /* 0x0003e20000000800 */
[--C-:B--2---:R-:W-:Y:S01]  /*131f0*/  FFMA.FTZ R2, R199, UR5, -R8.reuse ;  /* 0x00000005c7027c23 */ /* 0x104fe20008010808 */
[----:B------:R-:W-:Y:S02]  /*13200*/  @P0 MOV R40, R65 ;  /* 0x0000004100280202 */ /* 0x000fe40000000f00 */
[----:B------:R2:W3:Y:S04]  /*13210*/  MUFU.EX2 R31, R0 ;  /* 0x00000000001f7308 */ /* 0x0004e80000000800 */
[----:B------:R4:W-:Y:S01]  /*13220*/  MUFU.EX2 R29, R2 ;  /* 0x00000002001d7308 */ /* 0x0009e20000000800 */
[--C-:B-1----:R-:W-:Y:S01]  /*13230*/  FFMA.FTZ R9, R194, UR5, -R8.reuse ;  /* 0x00000005c2097c23 */ /* 0x102fe20008010808 */
[--C-:B--2---:R-:W-:Y:S01]  /*13240*/  FFMA.FTZ R0, R117, UR5, -R8.reuse ;  /* 0x0000000575007c23 */ /* 0x104fe20008010808 */
[----:B------:R-:W-:-:S02]  /*13250*/  FFMA.FTZ R8, R202, UR5, -R8 ;  /* 0x00000005ca087c23 */ /* 0x000fc40008010808 */
[----:B------:R1:W2:Y:S01]  /*13260*/  MUFU.EX2 R28, R9 ;  /* 0x00000009001c7308 */ /* 0x0002a20000000800 */
[----:B------:R-:W-:Y:S01]  /*13270*/  MOV R117, R163 ;  /* 0x000000a300757202 */ /* 0x000fe20000000f00 */
[----:B----4-:R-:W-:Y:S01]  /*13280*/  FFMA.FTZ R2, R186, UR5, -R3 ;  /* 0x00000005ba027c23 */ /* 0x010fe20008010803 */
[----:B---3--:R-:W-:Y:S01]  /*13290*/  F2FP.F16.F32.PACK_AB R163, R31, R36 ;  /* 0x000000241fa3723e */ /* 0x008fe200000000ff */
[----:B------:R3:W-:Y:S04]  /*132a0*/  MUFU.EX2 R17, R0 ;  /* 0x0000000000117308 */ /* 0x0007e80000000800 */
[----:B------:R-:W4:Y:S04]  /*132b0*/  MUFU.EX2 R18, R8 ;  /* 0x0000000800127308 */ /* 0x000f280000000800 */
[----:B------:R5:W-:Y:S01]  /*132c0*/  MUFU.EX2 R10, R2 ;  /* 0x00000002000a7308 */ /* 0x000be20000000800 */
[----:B-1----:R-:W-:Y:S01]  /*132d0*/  FFMA.FTZ R9, R153, R68, R152 ;  /* 0x0000004499097223 */ /* 0x002fe20000010098 */
[----:B------:R-:W-:-:S02]  /*132e0*/  MOV R153, R160 ;  /* 0x000000a000997202 */ /* 0x000fc40000000f00 */
[----:B------:R-:W-:Y:S01]  /*132f0*/  MOV R152, R161 ;  /* 0x000000a100987202 */ /* 0x000fe20000000f00 */
[----:B---3--:R-:W-:Y:S01]  /*13300*/  FFMA.FTZ R0, R208, UR5, -R3 ;  /* 0x00000005d0007c23 */ /* 0x008fe20008010803 */
[----:B------:R-:W-:Y:S01]  /*13310*/  FADD.FTZ R4, R198, R9 ;  /* 0x00000009c6047221 */ /* 0x000fe20000010000 */
[----:B------:R-:W-:Y:S02]  /*13320*/  F2FP.F16.F32.PACK_AB R160, R56, R55 ;  /* 0x0000003738a0723e */ /* 0x000fe400000000ff */
[----:B------:R1:W3:Y:S01]  /*13330*/  MUFU.EX2 R11, R0 ;  /* 0x00000000000b7308 */ /* 0x0002e20000000800 */
[----:B------:R-:W-:Y:S02]  /*13340*/  F2FP.F16.F32.PACK_AB R161, R30, R52 ;  /* 0x000000341ea1723e */ /* 0x000fe400000000ff */
[----:B--2---:R-:W-:Y:S01]  /*13350*/  F2FP.F16.F32.PACK_AB R164, R29, R28 ;  /* 0x0000001c1da4723e */ /* 0x004fe200000000ff */
[----:B-----5:R-:W-:Y:S01]  /*13360*/  FFMA.FTZ R2, R153, R42, R152 ;  /* 0x0000002a99027223 */ /* 0x020fe20000010098 */
[----:B----4-:R-:W-:-:S03]  /*13370*/  F2FP.F16.F32.PACK_AB R166, R18, R17 ;  /* 0x0000001112a6723e */ /* 0x010fc600000000ff */
[----:B------:R-:W-:Y:S01]  /*13380*/  HMMA.16816.F32 R140, R160, R148, R140 ;  /* 0x00000094a08c723c */ /* 0x000fe2000000188c */
[--C-:B-1----:R-:W-:Y:S01]  /*13390*/  FFMA.FTZ R0, R119, UR5, -R3.reuse ;  /* 0x0000000577007c23 */ /* 0x102fe20008010803 */
[----:B------:R-:W-:Y:S01]  /*133a0*/  FFMA.FTZ R3, R191, UR5, -R3 ;  /* 0x00000005bf037c23 */ /* 0x000fe20008010803 */
[----:B---3--:R-:W-:-:S05]  /*133b0*/  F2FP.F16.F32.PACK_AB R165, R10, R11 ;  /* 0x0000000b0aa5723e */ /* 0x008fca00000000ff */
[C---:B------:R-:W-:Y:S01]  /*133c0*/  HMMA.16816.F32 R144, R160.reuse, R150, R144 ;  /* 0x00000096a090723c */ /* 0x040fe20000001890 */
[----:B------:R1:W-:Y:S04]  /*133d0*/  MUFU.EX2 R16, R0 ;  /* 0x0000000000107308 */ /* 0x0003e80000000800 */
[----:B------:R2:W3:Y:S03]  /*133e0*/  MUFU.EX2 R8, R3 ;  /* 0x0000000300087308 */ /* 0x0004e60000000800 */
[----:B------:R-:W-:Y:S01]  /*133f0*/  HMMA.16816.F32 R156, R160, R12, R156 ;  /* 0x0000000ca09c723c */ /* 0x000fe2000000189c */
[----:B-1----:R-:W-:-:S07]  /*13400*/  FFMA.FTZ R0, R155, R43, R154 ;  /* 0x0000002b9b007223 */ /* 0x002fce000001009a */
[----:B------:R-:W-:Y:S01]  /*13410*/  HMMA.16816.F32 R160, R160, R14, R32 ;  /* 0x0000000ea0a0723c */ /* 0x000fe20000001820 */
[----:B--2---:R-:W-:Y:S01]  /*13420*/  FFMA.FTZ R3, R196, R41, R117 ;  /* 0x00000029c4037223 */ /* 0x004fe20000010075 */
[----:B------:R-:W-:Y:S01]  /*13430*/  FADD.FTZ R7, R137, R0 ;  /* 0x0000000089077221 */ /* 0x000fe20000010000 */
[----:B---3--:R-:W-:Y:S02]  /*13440*/  F2FP.F16.F32.PACK_AB R167, R8, R16 ;  /* 0x0000001008a7723e */ /* 0x008fe400000000ff */
[----:B------:R-:W-:Y:S01]  /*13450*/  FADD.FTZ R5, R250, R3 ;  /* 0x00000003fa057221 */ /* 0x000fe20000010000 */
[----:B------:R-:W-:Y:S01]  /*13460*/  FADD.FTZ R3, R136, R2 ;  /* 0x0000000288037221 */ /* 0x000fe20000010000 */
[----:B------:R-:W-:Y:S02]  /*13470*/  FADD.FTZ R2, R138, R4 ;  /* 0x000000048a027221 */ /* 0x000fe40000010000 */
        /* <DEDUP_REMOVED lines=120> */
[----:B------:R2:W-:Y:S04]  /*13c00*/  STL [R1+0x1c], R4 ;  /* 0x00001c0401007387 */ /* 0x0005e80000100800 */
[----:B------:R2:W-:Y:S03]  /*13c10*/  STL [R1+0x28], R3 ;  /* 0x0000280301007387 */ /* 0x0005e60000100800 */
[C---:B------:R-:W-:Y:S01]  /*13c20*/  HMMA.16816.F32 R148, R164.reuse, R150, R24 ;  /* 0x00000096a494723c */ /* 0x040fe20000001818 */
[----:B------:R2:W-:Y:S04]  /*13c30*/  STL [R1+0x20], R2 ;  /* 0x0000200201007387 */ /* 0x0005e80000100800 */
[----:B------:R2:W-:Y:S03]  /*13c40*/  STL [R1+0x24], R0 ;  /* 0x0000240001007387 */ /* 0x0005e60000100800 */
[C---:B------:R-:W-:Y:S08]  /*13c50*/  HMMA.16816.F32 R152, R164.reuse, R12, R44 ;  /* 0x0000000ca498723c */ /* 0x040ff0000000182c */
[----:B------:R-:W-:Y:S01]  /*13c60*/  HMMA.16816.F32 R164, R164, R14, R20 ;  /* 0x0000000ea4a4723c */ /* 0x000fe20000001814 */
[----:B------:R-:W-:-:S04]  /*13c70*/  NOP ;  /* 0x0000000000007918 */ /* 0x000fc80000000000 */
[----:B------:R-:W-:-:S15]  /*13c80*/  BRA.U UP0, `(.L_x_343) ;  /* 0x0000000100047547 */ /* 0x000fde000b800000 */
.L_x_339:
[----:B------:R-:W-:-:S12]  /*13c90*/  UIADD3 UR22, UPT, UPT, UR11, -0x1, URZ ;  /* 0xffffffff0b167890 */ /* 0x000fd8000fffe0ff */
.L_x_343:
[----:B------:R-:W-:-:S09]  /*13ca0*/  UISETP.GE.AND UP0, UPT, UR22, UR19, UPT ;  /* 0x000000131600728c */ /* 0x000fd2000bf06270 */
[----:B------:R-:W-:Y:S05]  /*13cb0*/  BRA.U !UP0, `(.L_x_344) ;  /* 0x0000008108507547 */ /* 0x000fea000b800000 */
[----:B-12---:R-:W2:Y:S01]  /*13cc0*/  LDL R2, [R1+0x18] ;  /* 0x0000180001027983 */ /* 0x006ea20000100800 */
[----:B------:R-:W1:Y:S01]  /*13cd0*/  LDC.64 R4, c[0x0][0x3c0] ;  /* 0x0000f000ff047b82 */ /* 0x000e620000000a00 */
[----:B------:R-:W2:Y:S01]  /*13ce0*/  LDCU UR5, c[0x0][0x440] ;  /* 0x00008800ff0577ac */ /* 0x000ea20008000800 */
[----:B------:R-:W-:Y:S01]  /*13cf0*/  MOV R0, 0x20 ;  /* 0x0000002000007802 */ /* 0x000fe20000000f00 */
[----:B------:R-:W3:Y:S01]  /*13d00*/  S2R R3, SR_TID.X ;  /* 0x0000000000037919 */ /* 0x000ee20000002100 */
[----:B------:R-:W-:Y:S01]  /*13d10*/  IMAD.MOV.U32 R135, RZ, RZ, R37 ;  /* 0x000000ffff877224 */ /* 0x000fe200078e0025 */
[----:B------:R-:W-:Y:S01]  /*13d20*/  MOV R133, R38 ;  /* 0x0000002600857202 */ /* 0x000fe20000000f00 */
[----:B------:R-:W-:Y:S01]  /*13d30*/  IMAD.MOV.U32 R134, RZ, RZ, R40 ;  /* 0x000000ffff867224 */ /* 0x000fe200078e0028 */
[C---:B------:R-:W-:Y:S01]  /*13d40*/  IADD3 R214, PT, PT, R209.reuse, 0x40, RZ ;  /* 0x00000040d1d67810 */ /* 0x040fe20007ffe0ff */
[----:B------:R-:W-:Y:S01]  /*13d50*/  IMAD.MOV.U32 R132, RZ, RZ, R39 ;  /* 0x000000ffff847224 */ /* 0x000fe200078e0027 */
[----:B------:R-:W4:Y:S01]  /*13d60*/  LDCU UR8, c[0x0][0x440] ;  /* 0x00008800ff0877ac */ /* 0x000f220008000800 */
[----:B------:R-:W-:-:S02]  /*13d70*/  VIADD R216, R209, 0x8 ;  /* 0x00000008d1d87836 */ /* 0x000fc40000000000 */
[----:B------:R-:W-:Y:S01]  /*13d80*/  VIADD R215, R209, 0x48 ;  /* 0x00000048d1d77836 */ /* 0x000fe20000000000 */
[----:B------:R-:W1:Y:S01]  /*13d90*/  LDCU UR7, c[0x0][0x504] ;  /* 0x0000a080ff0777ac */ /* 0x000e620008000800 */
[----:B------:R-:W1:Y:S02]  /*13da0*/  LDCU UR4, c[0x0][0x45c] ;  /* 0x00008b80ff0477ac */ /* 0x000e640008000800 */
[----:B-1----:R1:W-:Y:S01]  /*13db0*/  STL.64 [R1], R4 ;  /* 0x0000000401007387 */ /* 0x0023e20000100a00 */
[----:B---3--:R-:W-:-:S04]  /*13dc0*/  LOP3.LUT P4, RZ, R3, 0x4, RZ, 0xc0, !PT ;  /* 0x0000000403ff7812 */ /* 0x008fc8000788c0ff */
[----:B------:R-:W-:-:S04]  /*13dd0*/  SEL R0, R0, 0xffffffe0, !P4 ;  /* 0xffffffe000007807 */ /* 0x000fc80006000000 */
[----:B------:R-:W-:Y:S01]  /*13de0*/  IADD3 R206, PT, PT, R205, R0, RZ ;  /* 0x00000000cdce7210 */ /* 0x000fe20007ffe0ff */
[----:B------:R-:W-:Y:S01]  /*13df0*/  IMAD.IADD R208, R207, 0x1, R0 ;  /* 0x00000001cfd07824 */ /* 0x000fe200078e0200 */
[----:B--2---:R-:W-:Y:S01]  /*13e00*/  ISETP.GE.AND P5, PT, R2, UR5, PT ;  /* 0x0000000502007c0c */ /* 0x004fe2000bfa6270 */
[----:B-1--4-:R-:W-:-:S12]  /*13e10*/  BRA `(.L_x_345) ;  /* 0x0000000400247947 */ /* 0x012fd80003800000 */
.L_x_347:
[----:B------:R-:W2:Y:S01]  /*13e20*/  LDL R192, [R1+0xc] ;  /* 0x00000c0001c07983 */ /* 0x000ea20000100800 */
[----:B------:R-:W-:Y:S01]  /*13e30*/  IMAD.U32 R176, RZ, RZ, UR22 ;  /* 0x00000016ffb07e24 */ /* 0x000fe2000f8e00ff */
[----:B------:R-:W1:Y:S01]  /*13e40*/  @!P0 LDC.64 R174, c[0x0][0x3b8] ;  /* 0x0000ee00ffae8b82 */ /* 0x000e620000000a00 */
[----:B------:R-:W-:Y:S01]  /*13e50*/  IMAD.U32 R182, RZ, RZ, UR22 ;  /* 0x00000016ffb67e24 */ /* 0x000fe2000f8e00ff */
[----:B------:R-:W3:Y:S01]  /*13e60*/  LDL R185, [R1+0x8] ;  /* 0x0000080001b97983 */ /* 0x000ee20000100800 */
[----:B------:R-:W-:Y:S01]  /*13e70*/  @!P0 VIADD R176, R176, 0xffffffff ;  /* 0xffffffffb0b08836 */ /* 0x000fe20000000000 */
[----:B------:R-:W-:Y:S01]  /*13e80*/  MOV R181, UR22 ;  /* 0x0000001600b57c02 */ /* 0x000fe20008000f00 */
[----:B------:R-:W-:Y:S01]  /*13e90*/  @!P0 VIADD R182, R182, 0xffffffff ;  /* 0xffffffffb6b68836 */ /* 0x000fe20000000000 */
[----:B------:R-:W4:Y:S02]  /*13ea0*/  S2R R186, SR_TID.X ;  /* 0x0000000000ba7919 */ /* 0x000f240000002100 */
[----:B------:R-:W-:Y:S01]  /*13eb0*/  @!P0 IADD3 R181, PT, PT, R181, -0x1, RZ ;  /* 0xffffffffb5b58810 */ /* 0x000fe20007ffe0ff */
[----:B------:R-:W5:Y:S08]  /*13ec0*/  @!P0 LDC.64 R178, c[0x0][0x3b8] ;  /* 0x0000ee00ffb28b82 */ /* 0x000f700000000a00 */
[----:B------:R-:W3:Y:S01]  /*13ed0*/  @!P0 LDC.64 R188, c[0x0][0x3b8] ;  /* 0x0000ee00ffbc8b82 */ /* 0x000ee20000000a00 */
[----:B----4-:R-:W-:Y:S05]  /*13ee0*/  IMAD.SHL.U32 R172, R186, 0x8, RZ ;  /* 0x00000008baac7824 */ /* 0x010fea00078e00ff */
[----:B------:R-:W-:Y:S04]  /*13ef0*/  LOP3.LUT R173, R172, 0x18, RZ, 0xc0, !PT ;  /* 0x00000018acad7812 */ /* 0x000fe800078ec0ff */
[----:B------:R-:W-:Y:S01]  /*13f00*/  ISETP.GE.AND P5, PT, R173, UR8, PT ;  /* 0x00000008ad007c0c */ /* 0x000fe2000bfa6270 */
[----:B------:R1:W-:Y:S11]  /*13f10*/  STL [R1+0x18], R173 ;  /* 0x000018ad01007387 */ /* 0x0003f60000100800 */
[----:B------:R-:W-:Y:S01]  /*13f20*/  @!UPT UIADD3 URZ, UPT, UPT, URZ, URZ, URZ ;  /* 0x000000fffffff290 */ /* 0x000fe2000fffe0ff */
[----:B------:R-:W4:Y:S01]  /*13f30*/  @!P5 LDC.64 R190, c[0x0][0x3b8] ;  /* 0x0000ee00ffbedb82 */ /* 0x000f220000000a00 */
[C---:B-1----:R-:W-:Y:S04]  /*13f40*/  @!P0 IMAD.WIDE.U32 R172, R176.reuse, R174, RZ ;  /* 0x000000aeb0ac8225 */ /* 0x042fe800078e00ff */
[----:B------:R-:W-:Y:S01]  /*13f50*/  @!P0 IMAD R173, R176, R175, R173 ;  /* 0x000000afb0ad8224 */ /* 0x000fe200078e02ad */
[C---:B------:R-:W-:Y:S04]  /*13f60*/  @!P0 SHF.L.U32 R176, R172.reuse, 0x7, RZ ;  /* 0x00000007acb08819 */ /* 0x040fe800000006ff */
[----:B------:R-:W-:Y:S01]  /*13f70*/  @!P0 SHF.L.U64.HI R177, R172, 0x7, R173 ;  /* 0x00000007acb18819 */ /* 0x000fe200000102ad */
[----:B------:R-:W-:Y:S01]  /*13f80*/  IMAD.U32 R173, RZ, RZ, UR22 ;  /* 0x00000016ffad7e24 */ /* 0x000fe2000f8e00ff */
[C---:B------:R-:W-:Y:S03]  /*13f90*/  @!P0 LEA R172, P1, R174.reuse, R176, 0x5 ;  /* 0x000000b0aeac8211 */ /* 0x040fe600078228ff */
[----:B------:R-:W-:Y:S01]  /*13fa0*/  @!P5 VIADD R173, R173, 0xffffffff ;  /* 0xffffffffadadd836 */ /* 0x000fe20000000000 */
[----:B------:R-:W-:Y:S01]  /*13fb0*/  @!P0 LEA.HI.X R183, R174, R177, R175, 0x5, P1 ;  /* 0x000000b1aeb78211 */ /* 0x000fe200008f2caf */
[C---:B-----5:R-:W-:Y:S04]  /*13fc0*/  @!P0 IMAD.WIDE.U32 R174, R182.reuse, R178, RZ ;  /* 0x000000b2b6ae8225 */ /* 0x060fe800078e00ff */
[C---:B----4-:R-:W-:Y:S04]  /*13fd0*/  @!P5 IMAD.WIDE.U32 R176, R173.reuse, R190, RZ ;  /* 0x000000beadb0d225 */ /* 0x050fe800078e00ff */
[----:B------:R-:W-:Y:S02]  /*13fe0*/  @!P5 IMAD R177, R173, R191, R177 ;  /* 0x000000bfadb1d224 */ /* 0x000fe400078e02b1 */
[----:B------:R-:W-:Y:S02]  /*13ff0*/  @!P0 IMAD R175, R182, R179, R175 ;  /* 0x000000b3b6af8224 */ /* 0x000fe400078e02af */
[----:B------:R-:W-:Y:S01]  /*14000*/  @!P0 IMAD.SHL.U32 R182, R174, 0x80, RZ ;  /* 0x00000080aeb68824 */ /* 0x000fe200078e00ff */
[C---:B--2---:R-:W-:Y:S04]  /*14010*/  @!P0 LEA R186, P1, R172.reuse, R192, 0x1 ;  /* 0x000000c0acba8211 */ /* 0x044fe800078208ff */
[----:B---3--:R-:W-:Y:S01]  /*14020*/  @!P0 LEA.HI.X R187, R172, R185, R183, 0x1, P1 ;  /* 0x000000b9acbb8211 */ /* 0x008fe200008f0cb7 */
[C---:B------:R-:W-:Y:S01]  /*14030*/  @!P0 IMAD.WIDE.U32 R172, R181.reuse, R188, RZ ;  /* 0x000000bcb5ac8225 */ /* 0x040fe200078e00ff */
[C---:B------:R-:W-:Y:S03]  /*14040*/  @!P5 LEA R183, P1, R176.reuse, R192, 0x8 ;  /* 0x000000c0b0b7d211 */ /* 0x040fe600078240ff */
[----:B------:R-:W-:Y:S01]  /*14050*/  @!P0 IMAD R173, R181, R189, R173 ;  /* 0x000000bdb5ad8224 */ /* 0x000fe200078e02ad */
[----:B------:R-:W-:Y:S01]  /*14060*/  @!P5 LEA.HI.X R181, R176, R185, R177, 0x8, P1 ;  /* 0x000000b9b0b5d211 */ /* 0x000fe200008f44b1 */
[----:B------:R-:W-:Y:S01]  /*14070*/  @!P0 IMAD R189, R189, 0x60, RZ ;  /* 0x00000060bdbd8824 */ /* 0x000fe200078e02ff */
[----:B------:R-:W-:Y:S01]  /*14080*/  @!P0 SHF.L.U64.HI R176, R174, 0x7, R175 ;  /* 0x00000007aeb08819 */ /* 0x000fe200000102af */
[----:B------:R-:W-:Y:S01]  /*14090*/  @!P0 IMAD.SHL.U32 R174, R172, 0x80, RZ ;  /* 0x00000080acae8824 */ /* 0x000fe200078e00ff */
[----:B------:R-:W-:Y:S02]  /*140a0*/  @!P0 LEA R177, P1, R178, R182, 0x6 ;  /* 0x000000b6b2b18211 */ /* 0x000fe400078230ff */
[----:B------:R-:W-:Y:S02]  /*140b0*/  @!P0 SHF.L.U64.HI R175, R172, 0x7, R173 ;  /* 0x00000007acaf8819 */ /* 0x000fe400000102ad */
[----:B------:R-:W-:Y:S02]  /*140c0*/  @!P0 LEA.HI.X R178, R178, R176, R179, 0x6, P1 ;  /* 0x000000b0b2b28211 */ /* 0x000fe400008f34b3 */
[CC--:B------:R-:W-:Y:S01]  /*140d0*/  @!P0 LEA R176, P1, R177.reuse, R192.reuse, 0x1 ;  /* 0x000000c0b1b08211 */ /* 0x0c0fe200078208ff */
[----:B------:R-:W-:Y:S01]  /*140e0*/  @!P0 IMAD.WIDE.U32 R172, R188, 0x60, R174 ;  /* 0x00000060bcac8825 */ /* 0x000fe200078e00ae */
[----:B------:R-:W-:Y:S02]  /*140f0*/  @!P5 MOV R179, R181 ;  /* 0x000000b500b3d202 */ /* 0x000fe40000000f00 */
[----:B------:R-:W-:Y:S01]  /*14100*/  @!P0 LEA.HI.X R177, R177, R185, R178, 0x1, P1 ;  /* 0x000000b9b1b18211 */ /* 0x000fe200008f0cb2 */
[----:B------:R-:W-:Y:S01]  /*14110*/  @!P5 IMAD.MOV.U32 R178, RZ, RZ, R183 ;  /* 0x000000ffffb2d224 */ /* 0x000fe200078e00b7 */
[C---:B------:R-:W-:Y:S02]  /*14120*/  @!P0 LEA R174, P1, R172.reuse, R192, 0x1 ;  /* 0x000000c0acae8211 */ /* 0x040fe400078208ff */
[----:B------:R-:W-:Y:S02]  /*14130*/  @!P0 IADD3 R189, PT, PT, R189, R173, RZ ;  /* 0x000000adbdbd8210 */ /* 0x000fe40007ffe0ff */
[----:B------:R-:W-:Y:S01]  /*14140*/  @!PT LDS RZ, [RZ] ;  /* 0x00000000fffff984 */ /* 0x000fe20000000800 */
[----:B------:R-:W-:Y:S01]  /*14150*/  @!PT LDS RZ, [RZ] ;  /* 0x00000000fffff984 */ /* 0x000fe20000000800 */
[----:B------:R-:W-:Y:S01]  /*14160*/  @!PT LDS RZ, [RZ] ;  /* 0x00000000fffff984 */ /* 0x000fe20000000800 */
[----:B------:R1:W-:Y:S02]  /*14170*/  @!P5 LDGSTS.E.BYPASS.LTC128B.128 [R217+0x2000], desc[UR26][R178.64] ;  /* 0x02000000b2d9dfae */ /* 0x0003e4000b981a1a */
[----:B------:R-:W-:Y:S02]  /*14180*/  @!P0 LEA.HI.X R175, R172, R185, R189, 0x1, P1 ;  /* 0x000000b9acaf8211 */ /* 0x000fe400008f0cbd */
        /* <DEDUP_REMOVED lines=16> */
[----:B------:R-:W0:Y:S01]  /*14290*/  LDGDEPBAR ;  /* 0x00000000000079af */ /* 0x000e220000000000 */
[----:B------:R-:W-:Y:S05]  /*142a0*/  BRA `(.L_x_346) ;  /* 0x0000000800ec7947 */ /* 0x000fea0003800000 */
.L_x_345:
[----:B---3--:R-:W2:Y:S01]  /*142b0*/  LDL R0, [R1+0x18] ;  /* 0x0000180001007983 */ /* 0x008ea20000100800 */
[----:B------:R-:W-:Y:S04]  /*142c0*/  DEPBAR.LE SB0, 0x0 ;  /* 0x000080000000791a */ /* 0x000fe80000000000 */
[----:B------:R-:W3:Y:S01]  /*142d0*/  LDL R14, [R1] ;  /* 0x00000000010e7983 */ /* 0x000ee20000100800 */
[----:B------:R-:W-:Y:S02]  /*142e0*/  UIADD3 UR5, UPT, UPT, UR21, UR7, URZ ;  /* 0x0000000715057290 */ /* 0x000fe4000fffe0ff */
[----:B------:R-:W-:Y:S01]  /*142f0*/  UISETP.GT.AND UP0, UPT, UR22, UR19, UPT ;  /* 0x000000131600728c */ /* 0x000fe2000bf04270 */
[----:B------:R-:W4:Y:S04]  /*14300*/  LDL R11, [R1+0x4] ;  /* 0x00000400010b7983 */ /* 0x000f280000100800 */
[----:B------:R-:W5:Y:S04]  /*14310*/  LDL R13, [R1+0x14] ;  /* 0x00001400010d7983 */ /* 0x000f680000100800 */
[----:B------:R-:W5:Y:S01]  /*14320*/  LDL R12, [R1+0x10] ;  /* 0x00001000010c7983 */ /* 0x000f620000100800 */
[----:B------:R-:W-:Y:S06]  /*14330*/  BAR.SYNC.DEFER_BLOCKING 0x0 ;  /* 0x0000000000007b1d */ /* 0x000fec0000010000 */
[----:B------:R-:W1:Y:S02]  /*14340*/  S2R R218, SR_TID.X ;  /* 0x0000000000da7919 */ /* 0x000e640000002100 */
[----:B-1----:R-:W-:Y:S05]  /*14350*/  IMAD.SHL.U32 R218, R218, 0x2, RZ ;  /* 0x00000002dada7824 */ /* 0x002fea00078e00ff */
[----:B------:R-:W-:Y:S05]  /*14360*/  LOP3.LUT R218, R218, 0x6, RZ, 0xc0, !PT ;  /* 0x00000006dada7812 */ /* 0x000fea00078ec0ff */
[----:B------:R-:W-:Y:S01]  /*14370*/  STL [R1+0x2c], R218 ;  /* 0x00002cda01007387 */ /* 0x000fe20000100800 */
[----:B--2---:R-:W-:Y:S01]  /*14380*/  ISETP.GE.AND P0, PT, R0, UR8, PT ;  /* 0x0000000800007c0c */ /* 0x004fe2000bf06270 */
[----:B---3--:R-:W-:Y:S04]  /*14390*/  IMAD.WIDE.U32 R4, R14, UR22, RZ ;  /* 0x000000160e047c25 */ /* 0x008fe8000f8e00ff */
[C---:B----4-:R-:W-:Y:S02]  /*143a0*/  IMAD R5, R11.reuse, UR22, R5 ;  /* 0x000000160b057c24 */ /* 0x050fe4000f8e0205 */
[C---:B------:R-:W-:Y:S03]  /*143b0*/  IMAD.SHL.U32 R2, R4.reuse, 0x80, RZ ;  /* 0x0000008004027824 */ /* 0x040fe600078e00ff */
[----:B------:R-:W-:Y:S03]  /*143c0*/  SHF.L.U64.HI R3, R4, 0x7, R5 ;  /* 0x0000000704037819 */ /* 0x000fe60000010205 */
[CC--:B------:R-:W-:Y:S02]  /*143d0*/  @!P0 LEA R0, P2, R14.reuse, R2.reuse, 0x5 ;  /* 0x000000020e008211 */ /* 0x0c0fe400078428ff */
[C---:B------:R-:W-:Y:S02]  /*143e0*/  @!P0 LEA R4, P1, R14.reuse, R2, 0x6 ;  /* 0x000000020e048211 */ /* 0x040fe400078230ff */
[----:B------:R-:W-:Y:S02]  /*143f0*/  @!P0 LEA.HI.X R5, R14, R3, R11, 0x5, P2 ;  /* 0x000000030e058211 */ /* 0x000fe400010f2c0b */
[-C--:B-----5:R-:W-:Y:S02]  /*14400*/  @!P0 LEA R8, P2, R0, R13.reuse, 0x1 ;  /* 0x0000000d00088211 */ /* 0x0a0fe400078408ff */
[----:B------:R-:W-:Y:S02]  /*14410*/  @!P5 LEA R10, P3, R2, R13, 0x1 ;  /* 0x0000000d020ad211 */ /* 0x000fe400078608ff */
[-C--:B------:R-:W-:Y:S01]  /*14420*/  @!P0 LEA.HI.X R9, R0, R12.reuse, R5, 0x1, P2 ;  /* 0x0000000c00098211 */ /* 0x080fe200010f0c05 */
[----:B------:R-:W-:Y:S01]  /*14430*/  @!P0 IMAD R0, R11, 0x60, RZ ;  /* 0x000000600b008824 */ /* 0x000fe200078e02ff */
[----:B------:R-:W-:Y:S02]  /*14440*/  @!P0 LEA.HI.X R7, R14, R3, R11, 0x6, P1 ;  /* 0x000000030e078211 */ /* 0x000fe400008f340b */
[-CC-:B------:R-:W-:Y:S01]  /*14450*/  @!P5 LEA.HI.X R11, R2, R12.reuse, R3.reuse, 0x1, P3 ;  /* 0x0000000c020bd211 */ /* 0x180fe200018f0c03 */
[----:B------:R-:W-:Y:S01]  /*14460*/  @!P0 IMAD.WIDE.U32 R2, R14, 0x60, R2 ;  /* 0x000000600e028825 */ /* 0x000fe200078e0002 */
[CC--:B------:R-:W-:Y:S03]  /*14470*/  @!P0 LEA R6, P1, R4.reuse, R13.reuse, 0x1 ;  /* 0x0000000d04068211 */ /* 0x0c0fe600078208ff */
[----:B------:R-:W-:Y:S01]  /*14480*/  @!PT LDS RZ, [RZ] ;  /* 0x00000000fffff984 */ /* 0x000fe20000000800 */
[----:B------:R-:W-:Y:S01]  /*14490*/  @!PT LDS RZ, [RZ] ;  /* 0x00000000fffff984 */ /* 0x000fe20000000800 */
[----:B------:R-:W-:Y:S01]  /*144a0*/  @!PT LDS RZ, [RZ] ;  /* 0x00000000fffff984 */ /* 0x000fe20000000800 */
[----:B------:R-:W-:Y:S01]  /*144b0*/  @!P5 LDGSTS.E.BYPASS.LTC128B.128 [R217+0x4000], desc[UR26][R10.64] ;  /* 0x040000000ad9dfae */ /* 0x000fe2000b981a1a */
[-C--:B------:R-:W-:Y:S01]  /*144c0*/  @!P0 LEA.HI.X R7, R4, R12.reuse, R7, 0x1, P1 ;  /* 0x0000000c04078211 */ /* 0x080fe200008f0c07 */
[----:B------:R-:W-:Y:S01]  /*144d0*/  @!P0 IMAD.IADD R0, R0, 0x1, R3 ;  /* 0x0000000100008824 */ /* 0x000fe200078e0203 */
[C---:B------:R-:W-:Y:S04]  /*144e0*/  @!P0 LEA R4, P1, R2.reuse, R13, 0x1 ;  /* 0x0000000d02048211 */ /* 0x040fe800078208ff */
[----:B------:R-:W-:Y:S01]  /*144f0*/  @!P0 LEA.HI.X R5, R2, R12, R0, 0x1, P1 ;  /* 0x0000000c02058211 */ /* 0x000fe200008f0c00 */
[----:B------:R-:W-:Y:S01]  /*14500*/  @P5 STS.128 [R217+0x4000], RZ ;  /* 0x004000ffd9005388 */ /* 0x000fe20000000c00 */
[----:B------:R-:W-:Y:S04]  /*14510*/  IMAD.U32 R0, RZ, RZ, UR22 ;  /* 0x00000016ff007e24 */ /* 0x000fe8000f8e00ff */
[----:B------:R-:W-:Y:S03]  /*14520*/  IMAD R0, R0, 0x80, R218 ;  /* 0x0000008000007824 */ /* 0x000fe600078e02da */
[----:B------:R-:W-:Y:S02]  /*14530*/  @P0 STS.128 [R217+0x4800], RZ ;  /* 0x004800ffd9000388 */ /* 0x000fe40000000c00 */
[C---:B------:R-:W-:Y:S05]  /*14540*/  IADD3 R3, PT, PT, R0.reuse, UR21, RZ ;  /* 0x0000001500037c10 */ /* 0x040fea000fffe0ff */
[----:B------:R-:W-:Y:S01]  /*14550*/  IMAD.IADD R3, R209, 0x1, -R3 ;  /* 0x00000001d1037824 */ /* 0x000fe200078e0a03 */
        /* <DEDUP_REMOVED lines=15> */
[----:B------:R-:W1:Y:S08]  /*14650*/  LDSM.16.M88.4 R16, [R205+0x2000] ;  /* 0x00200000cd10783b */ /* 0x000e700000000200 */
[----:B------:R-:W2:Y:S08]  /*14660*/  LDSM.16.M88.4 R124, [R207+0x1000] ;  /* 0x00100000cf7c783b */ /* 0x000eb00000000200 */
[----:B------:R-:W3:Y:S08]  /*14670*/  LDSM.16.M88.4 R32, [R205+0x2400] ;  /* 0x00240000cd20783b */ /* 0x000ef00000000200 */
[----:B------:R-:W0:Y:S08]  /*14680*/  LDGDEPBAR ;  /* 0x00000000000079af */ /* 0x000e300000000000 */
[----:B------:R-:W4:Y:S08]  /*14690*/  LDSM.16.M88.4 R48, [R205+0x2800] ;  /* 0x00280000cd30783b */ /* 0x000f300000000200 */
        /* <DEDUP_REMOVED lines=15> */
[C---:B------:R-:W-:Y:S07]  /*14790*/  HMMA.16816.F32 R32, R128.reuse, R34, RZ ;  /* 0x000000228020723c */ /* 0x040fee00000018ff */
[----:B------:R-:W3:Y:S01]  /*147a0*/  LDSM.16.M88.4 R184, [R206+0x2400] ;  /* 0x00240000ceb8783b */ /* 0x000ee20000000200 */
[-C--:B----4-:R-:W-:Y:S07]  /*147b0*/  HMMA.16816.F32 R36, R128, R48.reuse, RZ ;  /* 0x000000308024723c */ /* 0x090fee00000018ff */
[----:B------:R-:W4:Y:S01]  /*147c0*/  LDSM.16.M88.4 R188, [R206+0x2800] ;  /* 0x00280000cebc783b */ /* 0x000f220000000200 */
[C---:B------:R-:W-:Y:S07]  /*147d0*/  HMMA.16816.F32 R40, R124.reuse, R48, RZ ;  /* 0x000000307c28723c */ /* 0x040fee00000018ff */
[----:B------:R-:W4:Y:S01]  /*147e0*/  LDSM.16.M88.4 R192, [R206+0x2c00] ;  /* 0x002c0000cec0783b */ /* 0x000f220000000200 */
[-C--:B------:R-:W-:Y:S07]  /*147f0*/  HMMA.16816.F32 R44, R124, R50.reuse, RZ ;  /* 0x000000327c2c723c */ /* 0x080fee00000018ff */
[----:B------:R-:W4:Y:S01]  /*14800*/  LDSM.16.M88.4 R196, [R206+0x3000] ;  /* 0x00300000cec4783b */ /* 0x000f220000000200 */
[C---:B------:R-:W-:Y:S07]  /*14810*/  HMMA.16816.F32 R48, R128.reuse, R50, RZ ;  /* 0x000000328030723c */ /* 0x040fee00000018ff */
[----:B------:R-:W4:Y:S01]  /*14820*/  LDSM.16.M88.4 R200, [R206+0x3400] ;  /* 0x00340000cec8783b */ /* 0x000f220000000200 */
[-C--:B-----5:R-:W-:Y:S08]  /*14830*/  HMMA.16816.F32 R52, R128, R64.reuse, RZ ;  /* 0x000000408034723c */ /* 0x0a0ff000000018ff */
        /* <DEDUP_REMOVED lines=22> */
[-C--:B------:R-:W-:Y:S08]  /*149a0*/  HMMA.16816.F32 R12, R180, R178.reuse, R12 ;  /* 0x000000b2b40c723c */ /* 0x080ff0000000180c */
[C---:B------:R-:W-:Y:S01]  /*149b0*/  HMMA.16816.F32 R16, R172.reuse, R178, R16 ;  /* 0x000000b2ac10723c */ /* 0x040fe20000001810 */
[----:B------:R-:W2:Y:S01]  /*149c0*/  LDSM.16.M88.4 R176, [R206+0x3c00] ;  /* 0x003c0000ceb0783b */ /* 0x000ea20000000200 */
[----:B------:R-:W-:Y:S06]  /*149d0*/  DEPBAR.LE SB0, 0x0 ;  /* 0x000080000000791a */ /* 0x000fec0000000000 */
[-C--:B------:R-:W-:Y:S01]  /*149e0*/  HMMA.16816.F32 R20, R172, R184.reuse, R20 ;  /* 0x000000b8ac14723c */ /* 0x080fe20000001814 */
[----:B------:R-:W-:Y:S07]  /*149f0*/  BAR.SYNC.DEFER_BLOCKING 0x0 ;  /* 0x0000000000007b1d */ /* 0x000fee0000010000 */
[C---:B------:R-:W-:Y:S04]  /*14a00*/  HMMA.16816.F32 R24, R180.reuse, R184, R24 ;  /* 0x000000b8b418723c */ /* 0x040fe80000001818 */
[----:B------:R-:W-:Y:S04]  /*14a10*/  VIADD R184, R0, 0x78 ;  /* 0x0000007800b87836 */ /* 0x000fe80000000000 */
[-C--:B------:R-:W-:Y:S08]  /*14a20*/  HMMA.16816.F32 R28, R180, R186.reuse, R28 ;  /* 0x000000bab41c723c */ /* 0x080ff0000000181c */
[C---:B------:R-:W-:Y:S08]  /*14a30*/  HMMA.16816.F32 R32, R172.reuse, R186, R32 ;  /* 0x000000baac20723c */ /* 0x040ff00000001820 */
[-C--:B----4-:R-:W-:Y:S08]  /*14a40*/  HMMA.16816.F32 R36, R172, R188.reuse, R36 ;  /* 0x000000bcac24723c */ /* 0x090ff00000001824 */
[C---:B------:R-:W-:Y:S08]  /*14a50*/  HMMA.16816.F32 R40, R180.reuse, R188, R40 ;  /* 0x000000bcb428723c */ /* 0x040ff00000001828 */
[-C--:B------:R-:W-:Y:S08]  /*14a60*/  HMMA.16816.F32 R44, R180, R190.reuse, R44 ;  /* 0x000000beb42c723c */ /* 0x080ff0000000182c */
        /* <DEDUP_REMOVED lines=13> */
[-C--:B-1----:R-:W-:Y:S08]  /*14b40*/  HMMA.16816.F32 R100, R172, R168.reuse, R100 ;  /* 0x000000a8ac64723c */ /* 0x082ff00000001864 */
[C---:B------:R-:W-:Y:S04]  /*14b50*/  HMMA.16816.F32 R104, R180.reuse, R168, R104 ;  /* 0x000000a8b468723c */ /* 0x040fe80000001868 */
[----:B------:R-:W-:Y:S01]  /*14b60*/  VIADD R169, R184, UR21 ;  /* 0x00000015b8a97c36 */ /* 0x000fe20008000000 */
[----:B------:R-:W-:Y:S03]  /*14b70*/  IABS R168, R3 ;  /* 0x0000000300a87213 */ /* 0x000fe60000000000 */
[-C--:B------:R-:W-:Y:S03]  /*14b80*/  HMMA.16816.F32 R108, R180, R170.reuse, R108 ;  /* 0x000000aab46c723c */ /* 0x080fe6000000186c */
[----:B------:R-:W-:Y:S01]  /*14b90*/  VIADD R2, R169, 0xffffff89 ;  /* 0xffffff89a9027836 */ /* 0x000fe20000000000 */
[----:B------:R-:W-:Y:S03]  /*14ba0*/  I2FP.F32.S32 R168, R168 ;  /* 0x000000a800a87245 */ /* 0x000fe60000201400 */
[C---:B------:R-:W-:Y:S01]  /*14bb0*/  IMAD.IADD R2, R209.reuse, 0x1, -R2 ;  /* 0x00000001d1027824 */ /* 0x040fe200078e0a02 */
[C---:B------:R-:W-:Y:S04]  /*14bc0*/  HMMA.16816.F32 R112, R172.reuse, R170, R112 ;  /* 0x000000aaac70723c */ /* 0x040fe80000001870 */
[----:B------:R-:W-:Y:S01]  /*14bd0*/  IABS R2, R2 ;  /* 0x0000000200027213 */ /* 0x000fe20000000000 */
[----:B------:R-:W-:Y:S02]  /*14be0*/  VIADD R170, R209, -UR5 ;  /* 0x80000005d1aa7c36 */ /* 0x000fe40008000000 */
[----:B------:R-:W-:Y:S01]  /*14bf0*/  FFMA.FTZ R4, R168, -UR6, R4 ;  /* 0x80000006a8047c23 */ /* 0x000fe20008010004 */
[-C--:B--2---:R-:W-:Y:S03]  /*14c00*/  HMMA.16816.F32 R116, R172, R176.reuse, R116 ;  /* 0x000000b0ac74723c */ /* 0x084fe60000001874 */
[----:B------:R-:W-:Y:S01]  /*14c10*/  ISETP.GT.AND P6, PT, R170, R0, PT ;  /* 0x00000000aa00720c */ /* 0x000fe20003fc4270 */
[----:B------:R-:W-:Y:S02]  /*14c20*/  IMAD.MOV.U32 R3, RZ, RZ, R2 ;  /* 0x000000ffff037224 */ /* 0x000fe400078e0002 */
[----:B------:R-:W-:Y:S02]  /*14c30*/  VIADD R2, R0, 0x1 ;  /* 0x0000000100027836 */ /* 0x000fe40000000000 */
[C---:B------:R-:W-:Y:S04]  /*14c40*/  HMMA.16816.F32 R120, R180.reuse, R176, R120 ;  /* 0x000000b0b478723c */ /* 0x040fe80000001878 */
[----:B------:R-:W-:Y:S02]  /*14c50*/  I2FP.F32.S32 R3, R3 ;  /* 0x0000000300037245 */ /* 0x000fe40000201400 */
[----:B------:R-:W-:Y:S02]  /*14c60*/  ISETP.GT.AND P2, PT, R170, R2, PT ;  /* 0x00000002aa00720c */ /* 0x000fe40003f44270 */
[----:B------:R-:W-:Y:S01]  /*14c70*/  ISETP.GE.AND P3, PT, R2, R211, PT ;  /* 0x000000d30200720c */ /* 0x000fe20003f66270 */
[-C--:B------:R-:W-:Y:S03]  /*14c80*/  HMMA.16816.F32 R124, R180, R178.reuse, R124 ;  /* 0x000000b2b47c723c */ /* 0x080fe6000000187c */
[----:B------:R-:W-:Y:S01]  /*14c90*/  IADD3 R2, PT, PT, R0, UR21, RZ ;  /* 0x0000001500027c10 */ /* 0x000fe2000fffe0ff */
[----:B------:R-:W-:Y:S01]  /*14ca0*/  FFMA.FTZ R5, R3, -UR6, R5 ;  /* 0x8000000603057c23 */ /* 0x000fe20008010005 */
[----:B------:R-:W-:Y:S03]  /*14cb0*/  VIADD R180, R169, 0xffffff89 ;  /* 0xffffff89a9b47836 */ /* 0x000fe60000000000 */
[--C-:B------:R-:W-:Y:S01]  /*14cc0*/  IMAD.IADD R168, R216, 0x1, -R2.reuse ;  /* 0x00000001d8a87824 */ /* 0x100fe200078e0a02 */
[----:B------:R-:W-:Y:S04]  /*14cd0*/  HMMA.16816.F32 R128, R172, R178, R128 ;  /* 0x000000b2ac80723c */ /* 0x000fe80000001880 */
[----:B------:R-:W-:Y:S01]  /*14ce0*/  IABS R168, R168 ;  /* 0x000000a800a87213 */ /* 0x000fe20000000000 */
[--C-:B------:R-:W-:Y:S02]  /*14cf0*/  IMAD.IADD R3, R214, 0x1, -R2.reuse ;  /* 0x00000001d6037824 */ /* 0x100fe400078e0a02 */
[C---:B------:R-:W-:Y:S01]  /*14d00*/  IMAD.IADD R2, R215.reuse, 0x1, -R2 ;  /* 0x00000001d7027824 */ /* 0x040fe200078e0a02 */
[----:B------:R-:W-:Y:S02]  /*14d10*/  I2FP.F32.S32 R168, R168 ;  /* 0x000000a800a87245 */ /* 0x000fe40000201400 */
[----:B------:R-:W-:Y:S01]  /*14d20*/  IABS R171, R3 ;  /* 0x0000000300ab7213 */ /* 0x000fe20000000000 */
[----:B------:R-:W-:Y:S01]  /*14d30*/  IMAD.IADD R3, R216, 0x1, -R180 ;  /* 0x00000001d8037824 */ /* 0x000fe200078e0ab4 */
[----:B------:R-:W-:Y:S01]  /*14d40*/  IABS R176, R2 ;  /* 0x0000000200b07213 */ /* 0x000fe20000000000 */
[----:B------:R-:W-:Y:S01]  /*14d50*/  FFMA.FTZ R6, R168, -UR6, R6 ;  /* 0x80000006a8067c23 */ /* 0x000fe20008010006 */
[----:B------:R-:W-:Y:S01]  /*14d60*/  IADD3 R2, PT, PT, R214, -R180, RZ ;  /* 0x800000b4d6027210 */ /* 0x000fe20007ffe0ff */
[----:B------:R-:W-:Y:S01]  /*14d70*/  VIADD R168, R215, -UR5 ;  /* 0x80000005d7a87c36 */ /* 0x000fe20008000000 */
[----:B------:R-:W-:Y:S02]  /*14d80*/  IABS R3, R3 ;  /* 0x0000000300037213 */ /* 0x000fe40000000000 */
[----:B------:R-:W-:Y:S02]  /*14d90*/  IABS R2, R2 ;  /* 0x0000000200027213 */ /* 0x000fe40000000000 */
[----:B------:R-:W-:Y:S02]  /*14da0*/  I2FP.F32.S32 R3, R3 ;  /* 0x0000000300037245 */ /* 0x000fe40000201400 */
[----:B------:R-:W-:Y:S02]  /*14db0*/  I2FP.F32.S32 R171, R171 ;  /* 0x000000ab00ab7245 */ /* 0x000fe40000201400 */
[----:B------:R-:W-:Y:S01]  /*14dc0*/  I2FP.F32.S32 R2, R2 ;  /* 0x0000000200027245 */ /* 0x000fe20000201400 */
[----:B------:R-:W-:Y:S01]  /*14dd0*/  FFMA.FTZ R7, R3, -UR6, R7 ;  /* 0x8000000603077c23 */ /* 0x000fe20008010007 */
[----:B------:R-:W-:Y:S01]  /*14de0*/  VIADD R3, R216, -UR5 ;  /* 0x80000005d8037c36 */ /* 0x000fe20008000000 */
[----:B------:R-:W-:Y:S01]  /*14df0*/  I2FP.F32.S32 R176, R176 ;  /* 0x000000b000b07245 */ /* 0x000fe20000201400 */
[----:B------:R-:W-:Y:S01]  /*14e00*/  FFMA.FTZ R8, R171, -UR6, R8 ;  /* 0x80000006ab087c23 */ /* 0x000fe20008010008 */
[----:B------:R-:W-:Y:S02]  /*14e10*/  VIADD R171, R0, 0x1 ;  /* 0x0000000100ab7836 */ /* 0x000fe40000000000 */
[----:B------:R-:W-:Y:S01]  /*14e20*/  FFMA.FTZ R9, R2, -UR6, R9 ;  /* 0x8000000602097c23 */ /* 0x000fe20008010009 */
[----:B------:R-:W-:Y:S02]  /*14e30*/  VIADD R2, R214, -UR5 ;  /* 0x80000005d6027c36 */ /* 0x000fe40008000000 */
[----:B------:R-:W-:Y:S01]  /*14e40*/  FFMA.FTZ R10, R176, -UR6, R10 ;  /* 0x80000006b00a7c23 */ /* 0x000fe2000801000a */
[----:B------:R-:W-:Y:S06]  /*14e50*/  BRA.U.ANY UP0, `(.L_x_347) ;  /* 0xffffffed00f07547 */ /* 0x000fec000b93ffff */
.L_x_346:
[-C--:B------:R-:W-:Y:S01]  /*14e60*/  ISETP.GT.AND P0, PT, R2, R0.reuse, PT ;  /* 0x000000000200720c */ /* 0x080fe20003f04270 */
[----:B------:R-:W-:Y:S01]  /*14e70*/  IMAD.IADD R180, R215, 0x1, -R180 ;  /* 0x00000001d7b47824 */ /* 0x000fe200078e0ab4 */
[-C--:B------:R-:W-:Y:S01]  /*14e80*/  ISETP.GT.AND P1, PT, R3, R0.reuse, PT ;  /* 0x000000000300720c */ /* 0x080fe20003f24270 */
[----:B------:R-:W-:Y:S01]  /*14e90*/  UISETP.GT.AND UP0, UPT, UR22, UR19, UPT ;  /* 0x000000131600728c */ /* 0x000fe2000bf04270 */
[----:B-1----:R-:W-:Y:S01]  /*14ea0*/  FSEL R176, R8, -INF , !P0 ;  /* 0xff80000008b07808 */ /* 0x002fe20004000000 */
[C---:B------:R-:W-:Y:S01]  /*14eb0*/  VIADD R8, R169.reuse, 0xffffff90 ;  /* 0xffffff90a9087836 */ /* 0x040fe20000000000 */
[----:B------:R-:W-:Y:S01]  /*14ec0*/  FSEL R175, R4, -INF , !P6 ;  /* 0xff80000004af7808 */ /* 0x000fe20007000000 */
[----:B------:R-:W-:Y:S01]  /*14ed0*/  UIADD3 UR22, UPT, UPT, UR22, -0x1, URZ ;  /* 0xffffffff16167890 */ /* 0x000fe2000fffe0ff */
[----:B------:R-:W-:Y:S01]  /*14ee0*/  ISETP.GT.AND P6, PT, R168, R0, PT ;  /* 0x00000000a800720c */ /* 0x000fe20003fc4270 */
[--C-:B------:R-:W-:Y:S01]  /*14ef0*/  IMAD.IADD R4, R214, 0x1, -R8.reuse ;  /* 0x00000001d6047824 */ /* 0x100fe200078e0a08 */
[----:B------:R-:W-:Y:S01]  /*14f00*/  FSEL R174, R6, -INF , !P1 ;  /* 0xff80000006ae7808 */ /* 0x000fe20004800000 */
[----:B------:R-:W-:Y:S01]  /*14f10*/  VIADD R6, R169, 0xffffff91 ;  /* 0xffffff91a9067836 */ /* 0x000fe20000000000 */
[----:B------:R-:W-:Y:S01]  /*14f20*/  FSEL R172, R5, -INF , !P2 ;  /* 0xff80000005ac7808 */ /* 0x000fe20005000000 */
[C-C-:B------:R-:W-:Y:S01]  /*14f30*/  IMAD.IADD R5, R215.reuse, 0x1, -R8.reuse ;  /* 0x00000001d7057824 */ /* 0x140fe200078e0a08 */
[----:B------:R-:W-:Y:S01]  /*14f40*/  ISETP.GT.AND P1, PT, R2, R171, PT ;  /* 0x000000ab0200720c */ /* 0x000fe20003f24270 */
[----:B------:R-:W-:Y:S01]  /*14f50*/  IMAD.IADD R8, R216, 0x1, -R8 ;  /* 0x00000001d8087824 */ /* 0x000fe200078e0a08 */
[----:B------:R-:W-:Y:S01]  /*14f60*/  FSEL R178, R10, -INF , !P6 ;  /* 0xff8000000ab27808 */ /* 0x000fe20007000000 */
[----:B------:R-:W-:Y:S01]  /*14f70*/  IMAD.IADD R10, R215, 0x1, -R6 ;  /* 0x00000001d70a7824 */ /* 0x000fe200078e0a06 */
[----:B------:R-:W-:Y:S02]  /*14f80*/  IABS R180, R180 ;  /* 0x000000b400b47213 */ /* 0x000fe40000000000 */
[----:B------:R-:W-:Y:S02]  /*14f90*/  FSEL R177, R9, -INF , !P1 ;  /* 0xff80000009b17808 */ /* 0x000fe40004800000 */
[----:B------:R-:W-:Y:S02]  /*14fa0*/  IABS R9, R4 ;  /* 0x0000000400097213 */ /* 0x000fe40000000000 */
[----:B------:R-:W-:Y:S02]  /*14fb0*/  IABS R4, R5 ;  /* 0x0000000500047213 */ /* 0x000fe40000000000 */
[----:B------:R-:W-:Y:S01]  /*14fc0*/  IABS R5, R10 ;  /* 0x0000000a00057213 */ /* 0x000fe20000000000 */
[----:B------:R-:W-:Y:S01]  /*14fd0*/  IMAD.MOV.U32 R10, RZ, RZ, R180 ;  /* 0x000000ffff0a7224 */ /* 0x000fe200078e00b4 */
[----:B------:R-:W-:Y:S02]  /*14fe0*/  ISETP.GT.AND P2, PT, R3, R171, PT ;  /* 0x000000ab0300720c */ /* 0x000fe40003f44270 */
[----:B------:R-:W-:Y:S02]  /*14ff0*/  I2FP.F32.S32 R9, R9 ;  /* 0x0000000900097245 */ /* 0x000fe40000201400 */
[----:B------:R-:W-:Y:S01]  /*15000*/  FSEL R173, R7, -INF , !P2 ;  /* 0xff80000007ad7808 */ /* 0x000fe20005000000 */
[----:B------:R-:W-:Y:S01]  /*15010*/  IMAD.IADD R7, R214, 0x1, -R6 ;  /* 0x00000001d6077824 */ /* 0x000fe200078e0a06 */
[----:B------:R-:W-:Y:S01]  /*15020*/  I2FP.F32.S32 R10, R10 ;  /* 0x0000000a000a7245 */ /* 0x000fe20000201400 */
[----:B------:R-:W-:Y:S01]  /*15030*/  FFMA.FTZ R12, R9, -UR6, R12 ;  /* 0x80000006090c7c23 */ /* 0x000fe2000801000c */
[----:B------:R-:W-:Y:S01]  /*15040*/  I2FP.F32.S32 R5, R5 ;  /* 0x0000000500057245 */ /* 0x000fe20000201400 */
[C---:B------:R-:W-:Y:S01]  /*15050*/  VIADD R9, R169.reuse, 0xffffff91 ;  /* 0xffffff91a9097836 */ /* 0x040fe20000000000 */
[----:B------:R-:W-:Y:S01]  /*15060*/  ISETP.GT.AND P2, PT, R168, R171, PT ;  /* 0x000000aba800720c */ /* 0x000fe20003f44270 */
[----:B------:R-:W-:Y:S01]  /*15070*/  FFMA.FTZ R11, R10, -UR6, R11 ;  /* 0x800000060a0b7c23 */ /* 0x000fe2000801000b */
[----:B------:R-:W-:Y:S01]  /*15080*/  IABS R7, R7 ;  /* 0x0000000700077213 */ /* 0x000fe20000000000 */
[----:B------:R-:W-:Y:S01]  /*15090*/  VIADD R10, R169, 0xffffff90 ;  /* 0xffffff90a90a7836 */ /* 0x000fe20000000000 */
[----:B------:R-:W-:Y:S01]  /*150a0*/  ISETP.GE.AND P0, PT, R171, R213, PT ;  /* 0x000000d5ab00720c */ /* 0x000fe20003f06270 */
[----:B------:R-:W-:Y:S01]  /*150b0*/  FFMA.FTZ R15, R5, -UR6, R15 ;  /* 0x80000006050f7c23 */ /* 0x000fe2000801000f */
[----:B------:R-:W-:Y:S01]  /*150c0*/  I2FP.F32.S32 R7, R7 ;  /* 0x0000000700077245 */ /* 0x000fe20000201400 */
[C---:B------:R-:W-:Y:S01]  /*150d0*/  VIADD R5, R0.reuse, 0x8 ;  /* 0x0000000800057836 */ /* 0x040fe20000000000 */
[----:B------:R-:W-:Y:S01]  /*150e0*/  FSEL R11, R11, -INF , !P2 ;  /* 0xff8000000b0b7808 */ /* 0x000fe20005000000 */
[C---:B------:R-:W-:Y:S01]  /*150f0*/  IMAD.IADD R10, R209.reuse, 0x1, -R10 ;  /* 0x00000001d10a7824 */ /* 0x040fe200078e0a0a */
[C---:B------:R-:W-:Y:S01]  /*15100*/  ISETP.GE.AND P2, PT, R0.reuse, R211, PT ;  /* 0x000000d30000720c */ /* 0x040fe20003f46270 */
[----:B------:R-:W-:Y:S01]  /*15110*/  IMAD.IADD R9, R209, 0x1, -R9 ;  /* 0x00000001d1097824 */ /* 0x000fe200078e0a09 */
[----:B------:R-:W-:Y:S01]  /*15120*/  ISETP.GE.AND P1, PT, R171, R210, PT ;  /* 0x000000d2ab00720c */ /* 0x000fe20003f26270 */
[----:B------:R-:W-:Y:S01]  /*15130*/  FFMA.FTZ R13, R7, -UR6, R13 ;  /* 0x80000006070d7c23 */ /* 0x000fe2000801000d */
[----:B------:R-:W-:Y:S01]  /*15140*/  ISETP.GE.AND P6, PT, R171, R212, PT ;  /* 0x000000d4ab00720c */ /* 0x000fe20003fc6270 */
[----:B------:R-:W-:Y:S01]  /*15150*/  VIADD R7, R0, 0x9 ;  /* 0x0000000900077836 */ /* 0x000fe20000000000 */
[----:B------:R-:W-:Y:S01]  /*15160*/  I2FP.F32.S32 R4, R4 ;  /* 0x0000000400047245 */ /* 0x000fe20000201400 */
[----:B------:R-:W-:Y:S01]  /*15170*/  IMAD.IADD R6, R216, 0x1, -R6 ;  /* 0x00000001d8067824 */ /* 0x000fe200078e0a06 */
[----:B------:R-:W-:Y:S02]  /*15180*/  FSEL R179, R172, -INF , !P3 ;  /* 0xff800000acb37808 */ /* 0x000fe40005800000 */
[----:B------:R-:W-:Y:S01]  /*15190*/  FSEL R180, R175, -INF , !P2 ;  /* 0xff800000afb47808 */ /* 0x000fe20005000000 */
[----:B------:R-:W-:Y:S01]  /*151a0*/  FFMA.FTZ R14, R4, -UR6, R14 ;  /* 0x80000006040e7c23 */ /* 0x000fe2000801000e */
[----:B------:R-:W-:Y:S01]  /*151b0*/  ISETP.GT.AND P2, PT, R2, R5, PT ;  /* 0x000000050200720c */ /* 0x000fe20003f44270 */
[----:B------:R-:W-:Y:S01]  /*151c0*/  VIADD R4, R0, 0x8 ;  /* 0x0000000800047836 */ /* 0x000fe20000000000 */
[----:B------:R-:W-:Y:S02]  /*151d0*/  IABS R172, R10 ;  /* 0x0000000a00ac7213 */ /* 0x000fe40000000000 */
[----:B------:R-:W-:Y:S02]  /*151e0*/  IABS R171, R9 ;  /* 0x0000000900ab7213 */ /* 0x000fe40000000000 */
[----:B------:R-:W-:Y:S02]  /*151f0*/  FSEL R182, R173, -INF , !P0 ;  /* 0xff800000adb67808 */ /* 0x000fe40004000000 */
[----:B------:R-:W-:Y:S02]  /*15200*/  FSEL R12, R12, -INF , !P2 ;  /* 0xff8000000c0c7808 */ /* 0x000fe40005000000 */
[----:B------:R-:W-:Y:S01]  /*15210*/  IABS R9, R8 ;  /* 0x0000000800097213 */ /* 0x000fe20000000000 */
[----:B------:R-:W-:Y:S01]  /*15220*/  IMAD.MOV.U32 R8, RZ, RZ, R171 ;  /* 0x000000ffff087224 */ /* 0x000fe200078e00ab */
[----:B------:R-:W-:Y:S01]  /*15230*/  IABS R10, R6 ;  /* 0x00000006000a7213 */ /* 0x000fe20000000000 */
[----:B------:R-:W-:Y:S01]  /*15240*/  IMAD.MOV.U32 R6, RZ, RZ, R172 ;  /* 0x000000ffff067224 */ /* 0x000fe200078e00ac */
[C---:B------:R-:W-:Y:S02]  /*15250*/  ISETP.GT.AND P0, PT, R168.reuse, R5, PT ;  /* 0x00000005a800720c */ /* 0x040fe40003f04270 */
[----:B------:R-:W-:Y:S02]  /*15260*/  ISETP.GT.AND P2, PT, R168, R7, PT ;  /* 0x00000007a800720c */ /* 0x000fe40003f44270 */
[----:B------:R-:W-:Y:S02]  /*15270*/  FSEL R14, R14, -INF , !P0 ;  /* 0xff8000000e0e7808 */ /* 0x000fe40004000000 */
[----:B------:R-:W-:Y:S02]  /*15280*/  FSEL R15, R15, -INF , !P2 ;  /* 0xff8000000f0f7808 */ /* 0x000fe40005000000 */
[----:B------:R-:W-:Y:S02]  /*15290*/  ISETP.GE.AND P3, PT, R0, R213, PT ;  /* 0x000000d50000720c */ /* 0x000fe40003f66270 */
[----:B------:R-:W-:Y:S02]  /*152a0*/  ISETP.GT.AND P0, PT, R170, R4, PT ;  /* 0x00000004aa00720c */ /* 0x000fe40003f04270 */
[----:B------:R-:W-:Y:S01]  /*152b0*/  ISETP.GE.AND P2, PT, R4, R211, PT ;  /* 0x000000d30400720c */ /* 0x000fe20003f46270 */
[----:B------:R-:W-:Y:S01]  /*152c0*/  VIADD R4, R0, 0x9 ;  /* 0x0000000900047836 */ /* 0x000fe20000000000 */
[----:B------:R-:W-:Y:S02]  /*152d0*/  I2FP.F32.S32 R6, R6 ;  /* 0x0000000600067245 */ /* 0x000fe40000201400 */
[----:B------:R-:W-:Y:S02]  /*152e0*/  I2FP.F32.S32 R8, R8 ;  /* 0x0000000800087245 */ /* 0x000fe40000201400 */
[----:B------:R-:W-:Y:S01]  /*152f0*/  FSEL R181, R174, -INF , !P3 ;  /* 0xff800000aeb57808 */ /* 0x000fe20005800000 */
[----:B------:R-:W-:Y:S01]  /*15300*/  FFMA.FTZ R16, R6, -UR6, R16 ;  /* 0x8000000606107c23 */ /* 0x000fe20008010010 */
[----:B------:R-:W-:Y:S01]  /*15310*/  ISETP.GT.AND P3, PT, R2, R7, PT ;  /* 0x000000070200720c */ /* 0x000fe20003f64270 */
[----:B------:R-:W-:Y:S01]  /*15320*/  VIADD R6, R169, 0xffffff98 ;  /* 0xffffff98a9067836 */ /* 0x000fe20000000000 */
[----:B------:R-:W-:Y:S01]  /*15330*/  FSEL R177, R177, -INF , !P1 ;  /* 0xff800000b1b17808 */ /* 0x000fe20004800000 */
[----:B------:R-:W-:Y:S01]  /*15340*/  FFMA.FTZ R17, R8, -UR6, R17 ;  /* 0x8000000608117c23 */ /* 0x000fe20008010011 */
[----:B------:R-:W-:Y:S01]  /*15350*/  I2FP.F32.S32 R10, R10 ;  /* 0x0000000a000a7245 */ /* 0x000fe20000201400 */
[----:B------:R-:W-:Y:S01]  /*15360*/  IMAD.IADD R8, R216, 0x1, -R6 ;  /* 0x00000001d8087824 */ /* 0x000fe200078e0a06 */
[----:B------:R-:W-:Y:S02]  /*15370*/  ISETP.GT.AND P1, PT, R170, R4, PT ;  /* 0x00000004aa00720c */ /* 0x000fe40003f24270 */
[----:B------:R-:W-:Y:S01]  /*15380*/  FSEL R13, R13, -INF , !P3 ;  /* 0xff8000000d0d7808 */ /* 0x000fe20005800000 */
[----:B------:R-:W-:Y:S01]  /*15390*/  FFMA.FTZ R19, R10, -UR6, R19 ;  /* 0x800000060a137c23 */ /* 0x000fe20008010013 */
[----:B------:R-:W-:Y:S02]  /*153a0*/  I2FP.F32.S32 R9, R9 ;  /* 0x0000000900097245 */ /* 0x000fe40000201400 */
[-C--:B------:R-:W-:Y:S02]  /*153b0*/  ISETP.GE.AND P3, PT, R0, R210.reuse, PT ;  /* 0x000000d20000720c */ /* 0x080fe40003f66270 */
[----:B------:R-:W-:Y:S01]  /*153c0*/  FSEL R16, R16, -INF , !P0 ;  /* 0xff80000010107808 */ /* 0x000fe20004000000 */
[----:B------:R-:W-:Y:S01]  /*153d0*/  FFMA.FTZ R18, R9, -UR6, R18 ;  /* 0x8000000609127c23 */ /* 0x000fe20008010012 */
[----:B------:R-:W-:Y:S02]  /*153e0*/  FSEL R17, R17, -INF , !P1 ;  /* 0xff80000011117808 */ /* 0x000fe40004800000 */
[----:B------:R-:W-:Y:S02]  /*153f0*/  ISETP.GT.AND P0, PT, R3, R7, PT ;  /* 0x000000070300720c */ /* 0x000fe40003f04270 */
[----:B------:R-:W-:Y:S02]  /*15400*/  ISETP.GE.AND P1, PT, R5, R210, PT ;  /* 0x000000d20500720c */ /* 0x000fe40003f26270 */
[----:B------:R-:W-:Y:S02]  /*15410*/  FSEL R176, R176, -INF , !P3 ;  /* 0xff800000b0b07808 */ /* 0x000fe40005800000 */
[----:B------:R-:W-:Y:S02]  /*15420*/  FSEL R183, R11, -INF , !P6 ;  /* 0xff8000000bb77808 */ /* 0x000fe40007000000 */
[-C--:B------:R-:W-:Y:S02]  /*15430*/  ISETP.GE.AND P3, PT, R0, R212.reuse, PT ;  /* 0x000000d40000720c */ /* 0x080fe40003f66270 */
[----:B------:R-:W-:Y:S02]  /*15440*/  ISETP.GT.AND P6, PT, R3, R5, PT ;  /* 0x000000050300720c */ /* 0x000fe40003fc4270 */
[----:B------:R-:W-:Y:S02]  /*15450*/  FSEL R19, R19, -INF , !P0 ;  /* 0xff80000013137808 */ /* 0x000fe40004000000 */
[----:B------:R-:W-:Y:S01]  /*15460*/  FSEL R171, R12, -INF , !P1 ;  /* 0xff8000000cab7808 */ /* 0x000fe20004800000 */
[--C-:B------:R-:W-:Y:S01]  /*15470*/  IMAD.IADD R12, R214, 0x1, -R6.reuse ;  /* 0x00000001d60c7824 */ /* 0x100fe200078e0a06 */
[C---:B------:R-:W-:Y:S02]  /*15480*/  ISETP.GE.AND P0, PT, R5.reuse, R212, PT ;  /* 0x000000d40500720c */ /* 0x040fe40003f06270 */
[----:B------:R-:W-:Y:S01]  /*15490*/  ISETP.GE.AND P1, PT, R5, R213, PT ;  /* 0x000000d50500720c */ /* 0x000fe20003f26270 */
[----:B------:R-:W-:Y:S01]  /*154a0*/  VIADD R5, R169, 0xffffff99 ;  /* 0xffffff99a9057836 */ /* 0x000fe20000000000 */
[----:B------:R-:W-:Y:S02]  /*154b0*/  FSEL R178, R178, -INF , !P3 ;  /* 0xff800000b2b27808 */ /* 0x000fe40005800000 */
[----:B------:R-:W-:Y:S01]  /*154c0*/  FSEL R18, R18, -INF , !P6 ;  /* 0xff80000012127808 */ /* 0x000fe20007000000 */
[--C-:B------:R-:W-:Y:S01]  /*154d0*/  IMAD.IADD R10, R216, 0x1, -R5.reuse ;  /* 0x00000001d80a7824 */ /* 0x100fe200078e0a05 */
[----:B------:R-:W-:Y:S01]  /*154e0*/  ISETP.GE.AND P3, PT, R4, R211, PT ;  /* 0x000000d30400720c */ /* 0x000fe20003f66270 */
[----:B------:R-:W-:Y:S01]  /*154f0*/  IMAD.IADD R4, R209, 0x1, -R5 ;  /* 0x00000001d1047824 */ /* 0x000fe200078e0a05 */
[----:B------:R-:W-:Y:S02]  /*15500*/  ISETP.GE.AND P6, PT, R7, R210, PT ;  /* 0x000000d20700720c */ /* 0x000fe40003fc6270 */
[----:B------:R-:W-:Y:S01]  /*15510*/  FSEL R173, R14, -INF , !P0 ;  /* 0xff8000000ead7808 */ /* 0x000fe20004000000 */
[----:B------:R-:W-:Y:S01]  /*15520*/  VIADD R14, R209, -UR5 ;  /* 0x80000005d10e7c36 */ /* 0x000fe20008000000 */
[----:B------:R-:W-:Y:S01]  /*15530*/  FSEL R172, R13, -INF , !P6 ;  /* 0xff8000000dac7808 */ /* 0x000fe20007000000 */
[----:B------:R-:W-:Y:S01]  /*15540*/  VIADD R13, R0, 0x60 ;  /* 0x00000060000d7836 */ /* 0x000fe20000000000 */
[C---:B------:R-:W-:Y:S02]  /*15550*/  ISETP.GE.AND P6, PT, R7.reuse, R212, PT ;  /* 0x000000d40700720c */ /* 0x040fe40003fc6270 */
[----:B------:R-:W-:Y:S01]  /*15560*/  ISETP.GE.AND P0, PT, R7, R213, PT ;  /* 0x000000d50700720c */ /* 0x000fe20003f06270 */
[--C-:B------:R-:W-:Y:S01]  /*15570*/  IMAD.IADD R7, R209, 0x1, -R6.reuse ;  /* 0x00000001d1077824 */ /* 0x100fe200078e0a06 */
[----:B------:R-:W-:Y:S01]  /*15580*/  IABS R9, R4 ;  /* 0x0000000400097213 */ /* 0x000fe20000000000 */
[----:B------:R-:W-:Y:S01]  /*15590*/  IMAD.IADD R6, R215, 0x1, -R6 ;  /* 0x00000001d7067824 */ /* 0x000fe200078e0a06 */
[----:B------:R-:W-:Y:S02]  /*155a0*/  IABS R4, R10 ;  /* 0x0000000a00047213 */ /* 0x000fe40000000000 */
[----:B------:R-:W-:Y:S02]  /*155b0*/  IABS R11, R7 ;  /* 0x00000007000b7213 */ /* 0x000fe40000000000 */
[----:B------:R-:W-:Y:S02]  /*155c0*/  IABS R8, R8 ;  /* 0x0000000800087213 */ /* 0x000fe40000000000 */
[----:B------:R-:W-:Y:S02]  /*155d0*/  I2FP.F32.S32 R4, R4 ;  /* 0x0000000400047245 */ /* 0x000fe40000201400 */
[----:B------:R-:W-:Y:S02]  /*155e0*/  IABS R7, R12 ;  /* 0x0000000c00077213 */ /* 0x000fe40000000000 */
[----:B------:R-:W-:Y:S01]  /*155f0*/  I2FP.F32.S32 R8, R8 ;  /* 0x0000000800087245 */ /* 0x000fe20000201400 */
[----:B------:R-:W-:Y:S01]  /*15600*/  FFMA.FTZ R23, R4, -UR6, R23 ;  /* 0x8000000604177c23 */ /* 0x000fe20008010017 */
[----:B------:R-:W-:Y:S01]  /*15610*/  I2FP.F32.S32 R11, R11 ;  /* 0x0000000b000b7245 */ /* 0x000fe20000201400 */
[----:B------:R-:W-:Y:S01]  /*15620*/  VIADD R4, R0, 0x10 ;  /* 0x0000001000047836 */ /* 0x000fe20000000000 */
[----:B------:R-:W-:Y:S01]  /*15630*/  I2FP.F32.S32 R7, R7 ;  /* 0x0000000700077245 */ /* 0x000fe20000201400 */
[----:B------:R-:W-:Y:S01]  /*15640*/  FFMA.FTZ R22, R8, -UR6, R22 ;  /* 0x8000000608167c23 */ /* 0x000fe20008010016 */
[----:B------:R-:W-:Y:S01]  /*15650*/  I2FP.F32.S32 R9, R9 ;  /* 0x0000000900097245 */ /* 0x000fe20000201400 */
[----:B------:R-:W-:Y:S01]  /*15660*/  FFMA.FTZ R20, R11, -UR6, R20 ;  /* 0x800000060b147c23 */ /* 0x000fe20008010014 */
[----:B------:R-:W-:Y:S01]  /*15670*/  FSEL R15, R15, -INF , !P6 ;  /* 0xff8000000f0f7808 */ /* 0x000fe20007000000 */
[----:B------:R-:W-:Y:S01]  /*15680*/  FFMA.FTZ R24, R7, -UR6, R24 ;  /* 0x8000000607187c23 */ /* 0x000fe20008010018 */
[----:B------:R-:W-:Y:S01]  /*15690*/  ISETP.GT.AND P6, PT, R170, R4, PT ;  /* 0x00000004aa00720c */ /* 0x000fe20003fc4270 */
[----:B------:R-:W-:Y:S01]  /*156a0*/  IMAD.IADD R8, R214, 0x1, -R5 ;  /* 0x00000001d6087824 */ /* 0x000fe200078e0a05 */
[----:B------:R-:W-:Y:S01]  /*156b0*/  IABS R6, R6 ;  /* 0x0000000600067213 */ /* 0x000fe20000000000 */
[----:B------:R-:W-:Y:S01]  /*156c0*/  VIADD R7, R0, 0x11 ;  /* 0x0000001100077836 */ /* 0x000fe20000000000 */
[----:B------:R-:W-:Y:S01]  /*156d0*/  FSEL R20, R20, -INF , !P6 ;  /* 0xff80000014147808 */ /* 0x000fe20007000000 */
[----:B------:R-:W-:Y:S01]  /*156e0*/  FFMA.FTZ R21, R9, -UR6, R21 ;  /* 0x8000000609157c23 */ /* 0x000fe20008010015 */
[----:B------:R-:W-:Y:S01]  /*156f0*/  IABS R9, R8 ;  /* 0x0000000800097213 */ /* 0x000fe20000000000 */
[----:B------:R-:W-:Y:S01]  /*15700*/  IMAD.IADD R5, R215, 0x1, -R5 ;  /* 0x00000001d7057824 */ /* 0x000fe200078e0a05 */
[----:B------:R-:W-:Y:S02]  /*15710*/  ISETP.GT.AND P6, PT, R170, R7, PT ;  /* 0x00000007aa00720c */ /* 0x000fe40003fc4270 */
[----:B------:R-:W-:Y:S02]  /*15720*/  FSEL R16, R16, -INF , !P2 ;  /* 0xff80000010107808 */ /* 0x000fe40005000000 */
[----:B------:R-:W-:Y:S01]  /*15730*/  IABS R8, R5 ;  /* 0x0000000500087213 */ /* 0x000fe20000000000 */
[----:B------:R-:W-:Y:S01]  /*15740*/  IMAD.MOV.U32 R5, RZ, RZ, R9 ;  /* 0x000000ffff057224 */ /* 0x000fe200078e0009 */
[----:B------:R-:W-:Y:S02]  /*15750*/  FSEL R21, R21, -INF , !P6 ;  /* 0xff80000015157808 */ /* 0x000fe40007000000 */
[C---:B------:R-:W-:Y:S02]  /*15760*/  ISETP.GT.AND P6, PT, R3.reuse, R4, PT ;  /* 0x000000040300720c */ /* 0x040fe40003fc4270 */
[----:B------:R-:W-:Y:S02]  /*15770*/  I2FP.F32.S32 R5, R5 ;  /* 0x0000000500057245 */ /* 0x000fe40000201400 */
[----:B------:R-:W-:Y:S02]  /*15780*/  FSEL R22, R22, -INF , !P6 ;  /* 0xff80000016167808 */ /* 0x000fe40007000000 */
[-C--:B------:R-:W-:Y:S01]  /*15790*/  ISETP.GT.AND P6, PT, R3, R7.reuse, PT ;  /* 0x000000070300720c */ /* 0x080fe20003fc4270 */
[----:B------:R-:W-:Y:S01]  /*157a0*/  FFMA.FTZ R25, R5, -UR6, R25 ;  /* 0x8000000605197c23 */ /* 0x000fe20008010019 */
[----:B------:R-:W-:Y:S01]  /*157b0*/  I2FP.F32.S32 R6, R6 ;  /* 0x0000000600067245 */ /* 0x000fe20000201400 */
[----:B------:R-:W-:Y:S01]  /*157c0*/  VIADD R5, R169, 0xffffffa1 ;  /* 0xffffffa1a9057836 */ /* 0x000fe20000000000 */
[----:B------:R-:W-:Y:S02]  /*157d0*/  FSEL R23, R23, -INF , !P6 ;  /* 0xff80000017177808 */ /* 0x000fe40007000000 */
[----:B------:R-:W-:Y:S01]  /*157e0*/  I2FP.F32.S32 R8, R8 ;  /* 0x0000000800087245 */ /* 0x000fe20000201400 */
[----:B------:R-:W-:Y:S01]  /*157f0*/  FFMA.FTZ R26, R6, -UR6, R26 ;  /* 0x80000006061a7c23 */ /* 0x000fe2000801001a */
[CC--:B------:R-:W-:Y:S01]  /*15800*/  ISETP.GT.AND P6, PT, R2.reuse, R4.reuse, PT ;  /* 0x000000040200720c */ /* 0x0c0fe20003fc4270 */
[----:B------:R-:W-:Y:S01]  /*15810*/  VIADD R6, R169, 0xffffffa0 ;  /* 0xffffffa0a9067836 */ /* 0x000fe20000000000 */
[----:B------:R-:W-:Y:S01]  /*15820*/  ISETP.GT.AND P2, PT, R2, R7, PT ;  /* 0x000000070200720c */ /* 0x000fe20003f44270 */
[----:B------:R-:W-:Y:S01]  /*15830*/  FFMA.FTZ R27, R8, -UR6, R27 ;  /* 0x80000006081b7c23 */ /* 0x000fe2000801001b */
[----:B------:R-:W-:Y:S01]  /*15840*/  FSEL R19, R19, -INF , !P0 ;  /* 0xff80000013137808 */ /* 0x000fe20004000000 */
[C-C-:B------:R-:W-:Y:S01]  /*15850*/  IMAD.IADD R11, R215.reuse, 0x1, -R5.reuse ;  /* 0x00000001d70b7824 */ /* 0x140fe200078e0a05 */
[----:B------:R-:W-:Y:S01]  /*15860*/  FSEL R24, R24, -INF , !P6 ;  /* 0xff80000018187808 */ /* 0x000fe20007000000 */
[--C-:B------:R-:W-:Y:S01]  /*15870*/  IMAD.IADD R9, R215, 0x1, -R6.reuse ;  /* 0x00000001d7097824 */ /* 0x100fe200078e0a06 */
[----:B------:R-:W-:Y:S01]  /*15880*/  FSEL R25, R25, -INF , !P2 ;  /* 0xff80000019197808 */ /* 0x000fe20005000000 */
[--C-:B------:R-:W-:Y:S01]  /*15890*/  IMAD.IADD R12, R209, 0x1, -R6.reuse ;  /* 0x00000001d10c7824 */ /* 0x100fe200078e0a06 */
[----:B------:R-:W-:Y:S02]  /*158a0*/  FSEL R17, R17, -INF , !P3 ;  /* 0xff80000011117808 */ /* 0x000fe40005800000 */
[----:B------:R-:W-:Y:S02]  /*158b0*/  FSEL R18, R18, -INF , !P1 ;  /* 0xff80000012127808 */ /* 0x000fe40004800000 */
[CC--:B------:R-:W-:Y:S02]  /*158c0*/  ISETP.GE.AND P0, PT, R4.reuse, R211.reuse, PT ;  /* 0x000000d30400720c */ /* 0x0c0fe40003f06270 */
[----:B------:R-:W-:Y:S02]  /*158d0*/  ISETP.GE.AND P6, PT, R7, R211, PT ;  /* 0x000000d30700720c */ /* 0x000fe40003fc6270 */
[----:B------:R-:W-:Y:S02]  /*158e0*/  ISETP.GE.AND P2, PT, R4, R213, PT ;  /* 0x000000d50400720c */ /* 0x000fe40003f46270 */
[C---:B------:R-:W-:Y:S02]  /*158f0*/  ISETP.GT.AND P3, PT, R168.reuse, R4, PT ;  /* 0x00000004a800720c */ /* 0x040fe40003f64270 */
[----:B------:R-:W-:Y:S02]  /*15900*/  ISETP.GT.AND P1, PT, R168, R7, PT ;  /* 0x00000007a800720c */ /* 0x000fe40003f24270 */
[----:B------:R-:W-:Y:S02]  /*15910*/  FSEL R175, R20, -INF , !P0 ;  /* 0xff80000014af7808 */ /* 0x000fe40004000000 */
[----:B------:R-:W-:Y:S02]  /*15920*/  FSEL R185, R21, -INF , !P6 ;  /* 0xff80000015b97808 */ /* 0x000fe40007000000 */
[----:B------:R-:W-:Y:S02]  /*15930*/  FSEL R186, R22, -INF , !P2 ;  /* 0xff80000016ba7808 */ /* 0x000fe40005000000 */
[----:B------:R-:W-:Y:S02]  /*15940*/  FSEL R26, R26, -INF , !P3 ;  /* 0xff8000001a1a7808 */ /* 0x000fe40005800000 */
[----:B------:R-:W-:Y:S02]  /*15950*/  FSEL R27, R27, -INF , !P1 ;  /* 0xff8000001b1b7808 */ /* 0x000fe40004800000 */
[C---:B------:R-:W-:Y:S02]  /*15960*/  ISETP.GE.AND P0, PT, R7.reuse, R213, PT ;  /* 0x000000d50700720c */ /* 0x040fe40003f06270 */
[C---:B------:R-:W-:Y:S02]  /*15970*/  ISETP.GE.AND P6, PT, R7.reuse, R210, PT ;  /* 0x000000d20700720c */ /* 0x040fe40003fc6270 */
[----:B------:R-:W-:Y:S01]  /*15980*/  ISETP.GE.AND P2, PT, R7, R212, PT ;  /* 0x000000d40700720c */ /* 0x000fe20003f46270 */
[--C-:B------:R-:W-:Y:S01]  /*15990*/  IMAD.IADD R7, R214, 0x1, -R6.reuse ;  /* 0x00000001d6077824 */ /* 0x100fe200078e0a06 */
[----:B------:R-:W-:Y:S01]  /*159a0*/  ISETP.GE.AND P3, PT, R4, R210, PT ;  /* 0x000000d20400720c */ /* 0x000fe20003f66270 */
[----:B------:R-:W-:Y:S01]  /*159b0*/  IMAD.IADD R6, R216, 0x1, -R6 ;  /* 0x00000001d8067824 */ /* 0x000fe200078e0a06 */
[----:B------:R-:W-:Y:S01]  /*159c0*/  ISETP.GE.AND P1, PT, R4, R212, PT ;  /* 0x000000d40400720c */ /* 0x000fe20003f26270 */
[----:B------:R-:W-:Y:S01]  /*159d0*/  IMAD.IADD R4, R214, 0x1, -R5 ;  /* 0x00000001d6047824 */ /* 0x000fe200078e0a05 */
[----:B------:R-:W-:Y:S02]  /*159e0*/  IABS R10, R7 ;  /* 0x00000007000a7213 */ /* 0x000fe40000000000 */
[----:B------:R-:W-:Y:S02]  /*159f0*/  IABS R7, R11 ;  /* 0x0000000b00077213 */ /* 0x000fe40000000000 */
[----:B------:R-:W-:Y:S02]  /*15a00*/  IABS R8, R4 ;  /* 0x0000000400087213 */ /* 0x000fe40000000000 */
[----:B------:R-:W-:Y:S02]  /*15a10*/  IABS R4, R9 ;  /* 0x0000000900047213 */ /* 0x000fe40000000000 */
        /* <DEDUP_REMOVED lines=9> */
[----:B------:R-:W-:Y:S01]  /*15ab0*/  FSEL R187, R23, -INF , !P0 ;  /* 0xff80000017bb7808 */ /* 0x000fe20004000000 */
[----:B------:R-:W-:Y:S01]  /*15ac0*/  FFMA.FTZ R32, R4, -UR6, R32 ;  /* 0x8000000604207c23 */ /* 0x000fe20008010020 */
[----:B------:R-:W-:Y:S01]  /*15ad0*/  IABS R6, R6 ;  /* 0x0000000600067213 */ /* 0x000fe20000000000 */
[----:B------:R-:W-:Y:S01]  /*15ae0*/  VIADD R4, R0, 0x18 ;  /* 0x0000001800047836 */ /* 0x000fe20000000000 */
[----:B------:R-:W-:Y:S01]  /*15af0*/  FSEL R24, R24, -INF , !P3 ;  /* 0xff80000018187808 */ /* 0x000fe20005800000 */
[----:B------:R-:W-:Y:S01]  /*15b00*/  FFMA.FTZ R31, R7, -UR6, R31 ;  /* 0x80000006071f7c23 */ /* 0x000fe2000801001f */
[----:B------:R-:W-:Y:S01]  /*15b10*/  I2FP.F32.S32 R6, R6 ;  /* 0x0000000600067245 */ /* 0x000fe20000201400 */
[--C-:B------:R-:W-:Y:S01]  /*15b20*/  IMAD.IADD R8, R209, 0x1, -R5.reuse ;  /* 0x00000001d1087824 */ /* 0x100fe200078e0a05 */
[----:B------:R-:W-:Y:S01]  /*15b30*/  ISETP.GT.AND P0, PT, R2, R4, PT ;  /* 0x000000040200720c */ /* 0x000fe20003f04270 */
[----:B------:R-:W-:Y:S01]  /*15b40*/  VIADD R7, R0, 0x19 ;  /* 0x0000001900077836 */ /* 0x000fe20000000000 */
[----:B------:R-:W-:Y:S01]  /*15b50*/  FSEL R25, R25, -INF , !P6 ;  /* 0xff80000019197808 */ /* 0x000fe20007000000 */
[----:B------:R-:W-:Y:S01]  /*15b60*/  IMAD.IADD R5, R216, 0x1, -R5 ;  /* 0x00000001d8057824 */ /* 0x000fe200078e0a05 */
[----:B------:R-:W-:Y:S01]  /*15b70*/  IABS R9, R8 ;  /* 0x0000000800097213 */ /* 0x000fe20000000000 */
[----:B------:R-:W-:Y:S01]  /*15b80*/  FFMA.FTZ R34, R6, -UR6, R34 ;  /* 0x8000000606227c23 */ /* 0x000fe20008010022 */
[----:B------:R-:W-:Y:S01]  /*15b90*/  FSEL R28, R28, -INF , !P0 ;  /* 0xff8000001c1c7808 */ /* 0x000fe20004000000 */
[----:B------:R-:W-:Y:S01]  /*15ba0*/  VIADD R6, R169, 0xffffffa8 ;  /* 0xffffffa8a9067836 */ /* 0x000fe20000000000 */
[----:B------:R-:W-:Y:S02]  /*15bb0*/  ISETP.GT.AND P0, PT, R2, R7, PT ;  /* 0x000000070200720c */ /* 0x000fe40003f04270 */
[----:B------:R-:W-:Y:S01]  /*15bc0*/  IABS R8, R5 ;  /* 0x0000000500087213 */ /* 0x000fe20000000000 */
[----:B------:R-:W-:Y:S01]  /*15bd0*/  IMAD.MOV.U32 R5, RZ, RZ, R9 ;  /* 0x000000ffff057224 */ /* 0x000fe200078e0009 */
[----:B------:R-:W-:Y:S01]  /*15be0*/  FSEL R29, R29, -INF , !P0 ;  /* 0xff8000001d1d7808 */ /* 0x000fe20004000000 */
[--C-:B------:R-:W-:Y:S01]  /*15bf0*/  IMAD.IADD R12, R214, 0x1, -R6.reuse ;  /* 0x00000001d60c7824 */ /* 0x100fe200078e0a06 */
[----:B------:R-:W-:Y:S02]  /*15c00*/  ISETP.GT.AND P0, PT, R168, R4, PT ;  /* 0x00000004a800720c */ /* 0x000fe40003f04270 */
[----:B------:R-:W-:Y:S02]  /*15c10*/  I2FP.F32.S32 R5, R5 ;  /* 0x0000000500057245 */ /* 0x000fe40000201400 */
[----:B------:R-:W-:Y:S02]  /*15c20*/  I2FP.F32.S32 R8, R8 ;  /* 0x0000000800087245 */ /* 0x000fe40000201400 */
[----:B------:R-:W-:Y:S01]  /*15c30*/  FSEL R30, R30, -INF , !P0 ;  /* 0xff8000001e1e7808 */ /* 0x000fe20004000000 */
[----:B------:R-:W-:Y:S01]  /*15c40*/  FFMA.FTZ R33, R5, -UR6, R33 ;  /* 0x8000000605217c23 */ /* 0x000fe20008010021 */
[-C--:B------:R-:W-:Y:S01]  /*15c50*/  ISETP.GT.AND P0, PT, R168, R7.reuse, PT ;  /* 0x00000007a800720c */ /* 0x080fe20003f04270 */
[----:B------:R-:W-:Y:S01]  /*15c60*/  VIADD R5, R169, 0xffffffa9 ;  /* 0xffffffa9a9057836 */ /* 0x000fe20000000000 */
[----:B------:R-:W-:Y:S01]  /*15c70*/  FSEL R26, R26, -INF , !P1 ;  /* 0xff8000001a1a7808 */ /* 0x000fe20004800000 */
[----:B------:R-:W-:Y:S01]  /*15c80*/  FFMA.FTZ R35, R8, -UR6, R35 ;  /* 0x8000000608237c23 */ /* 0x000fe20008010023 */
[----:B------:R-:W-:Y:S01]  /*15c90*/  FSEL R31, R31, -INF , !P0 ;  /* 0xff8000001f1f7808 */ /* 0x000fe20004000000 */
[--C-:B------:R-:W-:Y:S01]  /*15ca0*/  IMAD.IADD R10, R216, 0x1, -R5.reuse ;  /* 0x00000001d80a7824 */ /* 0x100fe200078e0a05 */
[-C--:B------:R-:W-:Y:S01]  /*15cb0*/  ISETP.GT.AND P0, PT, R170, R4.reuse, PT ;  /* 0x00000004aa00720c */ /* 0x080fe20003f04270 */
[--C-:B------:R-:W-:Y:S01]  /*15cc0*/  IMAD.IADD R8, R216, 0x1, -R6.reuse ;  /* 0x00000001d8087824 */ /* 0x100fe200078e0a06 */
[-C--:B------:R-:W-:Y:S02]  /*15cd0*/  ISETP.GT.AND P3, PT, R170, R7.reuse, PT ;  /* 0x00000007aa00720c */ /* 0x080fe40003f64270 */
[C---:B------:R-:W-:Y:S02]  /*15ce0*/  ISETP.GT.AND P6, PT, R3.reuse, R4, PT ;  /* 0x000000040300720c */ /* 0x040fe40003fc4270 */
[----:B------:R-:W-:Y:S02]  /*15cf0*/  ISETP.GT.AND P1, PT, R3, R7, PT ;  /* 0x000000070300720c */ /* 0x000fe40003f24270 */
[----:B------:R-:W-:Y:S02]  /*15d00*/  FSEL R189, R27, -INF , !P2 ;  /* 0xff8000001bbd7808 */ /* 0x000fe40005000000 */
[----:B------:R-:W-:Y:S02]  /*15d10*/  FSEL R32, R32, -INF , !P0 ;  /* 0xff80000020207808 */ /* 0x000fe40004000000 */
[----:B------:R-:W-:Y:S02]  /*15d20*/  FSEL R33, R33, -INF , !P3 ;  /* 0xff80000021217808 */ /* 0x000fe40005800000 */
[----:B------:R-:W-:Y:S02]  /*15d30*/  FSEL R34, R34, -INF , !P6 ;  /* 0xff80000022227808 */ /* 0x000fe40007000000 */
[----:B------:R-:W-:Y:S02]  /*15d40*/  FSEL R35, R35, -INF , !P1 ;  /* 0xff80000023237808 */ /* 0x000fe40004800000 */
[CC--:B------:R-:W-:Y:S02]  /*15d50*/  ISETP.GE.AND P2, PT, R4.reuse, R210.reuse, PT ;  /* 0x000000d20400720c */ /* 0x0c0fe40003f46270 */
[----:B------:R-:W-:Y:S02]  /*15d60*/  ISETP.GE.AND P0, PT, R7, R210, PT ;  /* 0x000000d20700720c */ /* 0x000fe40003f06270 */
[CC--:B------:R-:W-:Y:S02]  /*15d70*/  ISETP.GE.AND P3, PT, R4.reuse, R212.reuse, PT ;  /* 0x000000d40400720c */ /* 0x0c0fe40003f66270 */
[C---:B------:R-:W-:Y:S02]  /*15d80*/  ISETP.GE.AND P6, PT, R4.reuse, R211, PT ;  /* 0x000000d30400720c */ /* 0x040fe40003fc6270 */
[----:B------:R-:W-:Y:S01]  /*15d90*/  ISETP.GE.AND P1, PT, R4, R213, PT ;  /* 0x000000d50400720c */ /* 0x000fe20003f26270 */
[----:B------:R-:W-:Y:S01]  /*15da0*/  IMAD.IADD R4, R209, 0x1, -R5 ;  /* 0x00000001d1047824 */ /* 0x000fe200078e0a05 */
[----:B------:R-:W-:Y:S02]  /*15db0*/  FSEL R28, R28, -INF , !P2 ;  /* 0xff8000001c1c7808 */ /* 0x000fe40005000000 */
[----:B------:R-:W-:Y:S02]  /*15dc0*/  FSEL R29, R29, -INF , !P0 ;  /* 0xff8000001d1d7808 */ /* 0x000fe40004000000 */
[----:B------:R-:W-:Y:S02]  /*15dd0*/  FSEL R190, R30, -INF , !P3 ;  /* 0xff8000001ebe7808 */ /* 0x000fe40005800000 */
[C---:B------:R-:W-:Y:S02]  /*15de0*/  ISETP.GE.AND P2, PT, R7.reuse, R212, PT ;  /* 0x000000d40700720c */ /* 0x040fe40003f46270 */
        /* <DEDUP_REMOVED lines=48> */
[--C-:B------:R-:W-:Y:S01]  /*160f0*/  IMAD.IADD R9, R215, 0x1, -R6.reuse ;  /* 0x00000001d7097824 */ /* 0x100fe200078e0a06 */
        /* <DEDUP_REMOVED lines=64> */
[----:B------:R-:W-:Y:S01]  /*16500*/  FFMA.FTZ R51, R8, -UR6, R51 ;  /* 0x8000000608337c23 */ /* 0x000fe20008010033 */
[----:B------:R-:W-:Y:S01]  /*16510*/  FSEL R250, R42, -INF , !P1 ;  /* 0xff8000002afa7808 */ /* 0x000fe20004800000 */
[----:B------:R-:W-:Y:S01]  /*16520*/  VIADD R5, R169, 0xffffffb9 ;  /* 0xffffffb9a9057836 */ /* 0x000fe20000000000 */
[----:B------:R-:W-:Y:S01]  /*16530*/  FSEL R47, R47, -INF , !P3 ;  /* 0xff8000002f2f7808 */ /* 0x000fe20005800000 */
[--C-:B------:R-:W-:Y:S01]  /*16540*/  IMAD.IADD R8, R216, 0x1, -R6.reuse ;  /* 0x00000001d8087824 */ /* 0x100fe200078e0a06 */
[-C--:B------:R-:W-:Y:S01]  /*16550*/  ISETP.GT.AND P3, PT, R170, R4.reuse, PT ;  /* 0x00000004aa00720c */ /* 0x080fe20003f64270 */
[--C-:B------:R-:W-:Y:S01]  /*16560*/  IMAD.IADD R10, R216, 0x1, -R5.reuse ;  /* 0x00000001d80a7824 */ /* 0x100fe200078e0a05 */
[-C--:B------:R-:W-:Y:S02]  /*16570*/  ISETP.GT.AND P0, PT, R170, R7.reuse, PT ;  /* 0x00000007aa00720c */ /* 0x080fe40003f04270 */
[C---:B------:R-:W-:Y:S02]  /*16580*/  ISETP.GT.AND P2, PT, R3.reuse, R4, PT ;  /* 0x000000040300720c */ /* 0x040fe40003f44270 */
[----:B------:R-:W-:Y:S02]  /*16590*/  ISETP.GT.AND P1, PT, R3, R7, PT ;  /* 0x000000070300720c */ /* 0x000fe40003f24270 */
[----:B------:R-:W-:Y:S01]  /*165a0*/  FSEL R23, R43, -INF , !P6 ;  /* 0xff8000002b177808 */ /* 0x000fe20007000000 */
[----:B------:R-:W-:Y:S01]  /*165b0*/  VIADD R43, R204, 0x4020 ;  /* 0x00004020cc2b7836 */ /* 0x000fe20000000000 */
        /* <DEDUP_REMOVED lines=66> */
[----:B------:R-:W-:Y:S01]  /*169e0*/  IMAD.IADD R11, R215, 0x1, -R5 ;  /* 0x00000001d70b7824 */ /* 0x000fe200078e0a05 */
[----:B------:R-:W-:Y:S02]  /*169f0*/  FSEL R237, R49, -INF , !P3 ;  /* 0xff80000031ed7808 */ /* 0x000fe40005800000 */
[----:B------:R-:W-:Y:S02]  /*16a00*/  FSEL R239, R50, -INF , !P1 ;  /* 0xff80000032ef7808 */ /* 0x000fe40004800000 */
[CC--:B------:R-:W-:Y:S02]  /*16a10*/  ISETP.GE.AND P0, PT, R4.reuse, R211.reuse, PT ;  /* 0x000000d30400720c */ /* 0x0c0fe40003f06270 */
[----:B------:R-:W-:Y:S02]  /*16a20*/  ISETP.GE.AND P6, PT, R7, R211, PT ;  /* 0x000000d30700720c */ /* 0x000fe40003fc6270 */
[----:B------:R-:W-:Y:S02]  /*16a30*/  ISETP.GE.AND P2, PT, R4, R213, PT ;  /* 0x000000d50400720c */ /* 0x000fe40003f46270 */
[C---:B------:R-:W-:Y:S02]  /*16a40*/  ISETP.GT.AND P3, PT, R168.reuse, R4, PT ;  /* 0x00000004a800720c */ /* 0x040fe40003f64270 */
[----:B------:R-:W-:Y:S02]  /*16a50*/  ISETP.GT.AND P1, PT, R168, R7, PT ;  /* 0x00000007a800720c */ /* 0x000fe40003f24270 */
[----:B------:R-:W-:Y:S01]  /*16a60*/  FSEL R32, R52, -INF , !P0 ;  /* 0xff80000034207808 */ /* 0x000fe20004000000 */
[----:B------:R-:W-:Y:S01]  /*16a70*/  IMAD.MOV.U32 R52, RZ, RZ, R187 ;  /* 0x000000ffff347224 */ /* 0x000fe200078e00bb */
[----:B------:R-:W-:Y:S01]  /*16a80*/  FSEL R33, R53, -INF , !P6 ;  /* 0xff80000035217808 */ /* 0x000fe20007000000 */
[----:B------:R-:W-:Y:S01]  /*16a90*/  IMAD.MOV.U32 R53, RZ, RZ, R185 ;  /* 0x000000ffff357224 */ /* 0x000fe200078e00b9 */
        /* <DEDUP_REMOVED lines=37> */
[----:B------:R-:W-:Y:S01]  /*16cf0*/  IMAD.MOV.U32 R57, RZ, RZ, R191 ;  /* 0x000000ffff397224 */ /* 0x000fe200078e00bf */
[----:B------:R-:W-:Y:S01]  /*16d00*/  FSEL R60, R60, -INF , !P0 ;  /* 0xff8000003c3c7808 */ /* 0x000fe20004000000 */
[----:B------:R-:W-:Y:S01]  /*16d10*/  IMAD.MOV.U32 R56, RZ, RZ, R188 ;  /* 0x000000ffff387224 */ /* 0x000fe200078e00bc */
[----:B------:R-:W-:Y:S01]  /*16d20*/  ISETP.GT.AND P0, PT, R2, R7, PT ;  /* 0x000000070200720c */ /* 0x000fe20003f04270 */
[----:B------:R-:W-:Y:S01]  /*16d30*/  FFMA.FTZ R66, R6, -UR6, R66 ;  /* 0x8000000606427c23 */ /* 0x000fe20008010042 */
[----:B------:R-:W-:Y:S01]  /*16d40*/  IABS R8, R5 ;  /* 0x0000000500087213 */ /* 0x000fe20000000000 */
[----:B------:R-:W-:Y:S01]  /*16d50*/  VIADD R6, R169, 0xffffffc8 ;  /* 0xffffffc8a9067836 */ /* 0x000fe20000000000 */
[----:B------:R-:W-:Y:S01]  /*16d60*/  FSEL R61, R61, -INF , !P0 ;  /* 0xff8000003d3d7808 */ /* 0x000fe20004000000 */
[----:B------:R-:W-:Y:S01]  /*16d70*/  IMAD.MOV.U32 R5, RZ, RZ, R9 ;  /* 0x000000ffff057224 */ /* 0x000fe200078e0009 */
[----:B------:R-:W-:Y:S01]  /*16d80*/  ISETP.GT.AND P0, PT, R168, R4, PT ;  /* 0x00000004a800720c */ /* 0x000fe20003f04270 */
[----:B------:R-:W-:Y:S01]  /*16d90*/  IMAD.IADD R12, R214, 0x1, -R6 ;  /* 0x00000001d60c7824 */ /* 0x000fe200078e0a06 */
[----:B------:R-:W-:Y:S02]  /*16da0*/  I2FP.F32.S32 R8, R8 ;  /* 0x0000000800087245 */ /* 0x000fe40000201400 */
[----:B------:R-:W-:Y:S02]  /*16db0*/  I2FP.F32.S32 R5, R5 ;  /* 0x0000000500057245 */ /* 0x000fe40000201400 */
[----:B------:R-:W-:Y:S01]  /*16dc0*/  FSEL R62, R62, -INF , !P0 ;  /* 0xff8000003e3e7808 */ /* 0x000fe20004000000 */
[----:B------:R-:W-:Y:S01]  /*16dd0*/  FFMA.FTZ R67, R8, -UR6, R67 ;  /* 0x8000000608437c23 */ /* 0x000fe20008010043 */
[-C--:B------:R-:W-:Y:S01]  /*16de0*/  ISETP.GT.AND P0, PT, R168, R7.reuse, PT ;  /* 0x00000007a800720c */ /* 0x080fe20003f04270 */
[----:B------:R-:W-:Y:S01]  /*16df0*/  FFMA.FTZ R65, R5, -UR6, R65 ;  /* 0x8000000605417c23 */ /* 0x000fe20008010041 */
[----:B------:R-:W-:Y:S01]  /*16e00*/  FSEL R234, R58, -INF , !P1 ;  /* 0xff8000003aea7808 */ /* 0x000fe20004800000 */
[----:B------:R-:W-:Y:S01]  /*16e10*/  IMAD.MOV.U32 R58, RZ, RZ, R190 ;  /* 0x000000ffff3a7224 */ /* 0x000fe200078e00be */
[----:B------:R-:W-:Y:S01]  /*16e20*/  FSEL R63, R63, -INF , !P0 ;  /* 0xff8000003f3f7808 */ /* 0x000fe20004000000 */
[----:B------:R-:W-:Y:S01]  /*16e30*/  VIADD R5, R169, 0xffffffc9 ;  /* 0xffffffc9a9057836 */ /* 0x000fe20000000000 */
[-C--:B------:R-:W-:Y:S01]  /*16e40*/  ISETP.GT.AND P0, PT, R170, R4.reuse, PT ;  /* 0x00000004aa00720c */ /* 0x080fe20003f04270 */
[--C-:B------:R-:W-:Y:S01]  /*16e50*/  IMAD.IADD R8, R216, 0x1, -R6.reuse ;  /* 0x00000001d8087824 */ /* 0x100fe200078e0a06 */
[-C--:B------:R-:W-:Y:S01]  /*16e60*/  ISETP.GT.AND P3, PT, R170, R7.reuse, PT ;  /* 0x00000007aa00720c */ /* 0x080fe20003f64270 */
[----:B------:R-:W-:Y:S01]  /*16e70*/  IMAD.IADD R10, R216, 0x1, -R5 ;  /* 0x00000001d80a7824 */ /* 0x000fe200078e0a05 */
[C---:B------:R-:W-:Y:S02]  /*16e80*/  ISETP.GT.AND P6, PT, R3.reuse, R4, PT ;  /* 0x000000040300720c */ /* 0x040fe40003fc4270 */
[----:B------:R-:W-:Y:S02]  /*16e90*/  ISETP.GT.AND P1, PT, R3, R7, PT ;  /* 0x000000070300720c */ /* 0x000fe40003f24270 */
[----:B------:R-:W-:Y:S01]  /*16ea0*/  FSEL R249, R59, -INF , !P2 ;  /* 0xff8000003bf97808 */ /* 0x000fe20005000000 */
[----:B------:R-:W-:Y:S01]  /*16eb0*/  IMAD.MOV.U32 R59, RZ, RZ, R189 ;  /* 0x000000ffff3b7224 */ /* 0x000fe200078e00bd */
        /* <DEDUP_REMOVED lines=43> */
[----:B------:R-:W-:Y:S02]  /*17170*/  I2FP.F32.S32 R6, R6 ;  /* 0x0000000600067245 */ /* 0x000fe40000201400 */
[----:B------:R-:W-:Y:S01]  /*17180*/  IABS R8, R5 ;  /* 0x0000000500087213 */ /* 0x000fe20000000000 */
[----:B------:R-:W-:Y:S01]  /*17190*/  IMAD.MOV.U32 R5, RZ, RZ, R9 ;  /* 0x000000ffff057224 */ /* 0x000fe200078e0009 */
[----:B------:R-:W-:Y:S01]  /*171a0*/  FSEL R69, R69, -INF , !P2 ;  /* 0xff80000045457808 */ /* 0x000fe20005000000 */
[----:B------:R-:W-:Y:S01]  /*171b0*/  FFMA.FTZ R74, R6, -UR6, R74 ;  /* 0x80000006064a7c23 */ /* 0x000fe2000801004a */
[-C--:B------:R-:W-:Y:S01]  /*171c0*/  ISETP.GT.AND P2, PT, R3, R4.reuse, PT ;  /* 0x000000040300720c */ /* 0x080fe20003f44270 */
[----:B------:R-:W-:Y:S01]  /*171d0*/  VIADD R6, R169, 0xffffffd0 ;  /* 0xffffffd0a9067836 */ /* 0x000fe20000000000 */
[----:B------:R-:W-:Y:S02]  /*171e0*/  I2FP.F32.S32 R5, R5 ;  /* 0x0000000500057245 */ /* 0x000fe40000201400 */
[----:B------:R-:W-:Y:S01]  /*171f0*/  FSEL R70, R70, -INF , !P2 ;  /* 0xff80000046467808 */ /* 0x000fe20005000000 */
[--C-:B------:R-:W-:Y:S01]  /*17200*/  IMAD.IADD R10, R215, 0x1, -R6.reuse ;  /* 0x00000001d70a7824 */ /* 0x100fe200078e0a06 */
[-C--:B------:R-:W-:Y:S01]  /*17210*/  ISETP.GT.AND P2, PT, R3, R7.reuse, PT ;  /* 0x000000070300720c */ /* 0x080fe20003f44270 */
[----:B------:R-:W-:Y:S01]  /*17220*/  FFMA.FTZ R73, R5, -UR6, R73 ;  /* 0x8000000605497c23 */ /* 0x000fe20008010049 */
[----:B------:R-:W-:Y:S01]  /*17230*/  FSEL R219, R64, -INF , !P6 ;  /* 0xff80000040db7808 */ /* 0x000fe20007000000 */
[----:B------:R-:W-:Y:S01]  /*17240*/  VIADD R5, R169, 0xffffffd1 ;  /* 0xffffffd1a9057836 */ /* 0x000fe20000000000 */
[----:B------:R-:W-:Y:S02]  /*17250*/  FSEL R71, R71, -INF , !P2 ;  /* 0xff80000047477808 */ /* 0x000fe40005000000 */
[----:B------:R-:W-:Y:S01]  /*17260*/  FSEL R220, R65, -INF , !P0 ;  /* 0xff80000041dc7808 */ /* 0x000fe20004000000 */
[----:B------:R-:W-:Y:S01]  /*17270*/  IMAD.MOV.U32 R65, RZ, RZ, R21 ;  /* 0x000000ffff417224 */ /* 0x000fe200078e0015 */
[CC--:B------:R-:W-:Y:S01]  /*17280*/  ISETP.GT.AND P2, PT, R2.reuse, R4.reuse, PT ;  /* 0x000000040200720c */ /* 0x0c0fe20003f44270 */
[--C-:B------:R-:W-:Y:S01]  /*17290*/  IMAD.IADD R12, R215, 0x1, -R5.reuse ;  /* 0x00000001d70c7824 */ /* 0x100fe200078e0a05 */
[----:B------:R-:W-:Y:S02]  /*172a0*/  ISETP.GT.AND P6, PT, R2, R7, PT ;  /* 0x000000070200720c */ /* 0x000fe40003fc4270 */
[----:B------:R-:W-:Y:S02]  /*172b0*/  ISETP.GT.AND P0, PT, R168, R4, PT ;  /* 0x00000004a800720c */ /* 0x000fe40003f04270 */
[----:B------:R-:W-:Y:S02]  /*172c0*/  FSEL R222, R67, -INF , !P3 ;  /* 0xff80000043de7808 */ /* 0x000fe40005800000 */
[----:B------:R-:W-:Y:S02]  /*172d0*/  FSEL R72, R72, -INF , !P2 ;  /* 0xff80000048487808 */ /* 0x000fe40005000000 */
[----:B------:R-:W-:Y:S02]  /*172e0*/  FSEL R73, R73, -INF , !P6 ;  /* 0xff80000049497808 */ /* 0x000fe40007000000 */
[----:B------:R-:W-:Y:S02]  /*172f0*/  FSEL R74, R74, -INF , !P0 ;  /* 0xff8000004a4a7808 */ /* 0x000fe40004000000 */
[C---:B------:R-:W-:Y:S02]  /*17300*/  ISETP.GE.AND P3, PT, R4.reuse, R211, PT ;  /* 0x000000d30400720c */ /* 0x040fe40003f66270 */
[C---:B------:R-:W-:Y:S02]  /*17310*/  ISETP.GE.AND P2, PT, R4.reuse, R213, PT ;  /* 0x000000d50400720c */ /* 0x040fe40003f46270 */
[C---:B------:R-:W-:Y:S02]  /*17320*/  ISETP.GE.AND P6, PT, R4.reuse, R210, PT ;  /* 0x000000d20400720c */ /* 0x040fe40003fc6270 */
[----:B------:R-:W-:Y:S01]  /*17330*/  ISETP.GE.AND P0, PT, R4, R212, PT ;  /* 0x000000d40400720c */ /* 0x000fe20003f06270 */
[----:B------:R-:W-:Y:S01]  /*17340*/  IMAD.IADD R4, R214, 0x1, -R5 ;  /* 0x00000001d6047824 */ /* 0x000fe200078e0a05 */
[----:B------:R-:W-:Y:S02]  /*17350*/  I2FP.F32.S32 R8, R8 ;  /* 0x0000000800087245 */ /* 0x000fe40000201400 */
[----:B------:R-:W-:Y:S02]  /*17360*/  FSEL R221, R66, -INF , !P1 ;  /* 0xff80000042dd7808 */ /* 0x000fe40004800000 */
[----:B------:R-:W-:Y:S01]  /*17370*/  IABS R9, R4 ;  /* 0x0000000400097213 */ /* 0x000fe20000000000 */
[----:B------:R-:W-:Y:S01]  /*17380*/  FFMA.FTZ R75, R8, -UR6, R75 ;  /* 0x80000006084b7c23 */ /* 0x000fe2000801004b */
[----:B------:R-:W-:Y:S01]  /*17390*/  IABS R4, R10 ;  /* 0x0000000a00047213 */ /* 0x000fe20000000000 */
[----:B------:R-:W-:Y:S01]  /*173a0*/  IMAD.IADD R8, R214, 0x1, -R6 ;  /* 0x00000001d6087824 */ /* 0x000fe200078e0a06 */
[----:B------:R-:W-:Y:S02]  /*173b0*/  ISETP.GT.AND P1, PT, R168, R7, PT ;  /* 0x00000007a800720c */ /* 0x000fe40003f24270 */
[----:B------:R-:W-:Y:S02]  /*173c0*/  I2FP.F32.S32 R4, R4 ;  /* 0x0000000400047245 */ /* 0x000fe40000201400 */
[----:B------:R-:W-:Y:S02]  /*173d0*/  IABS R11, R8 ;  /* 0x00000008000b7213 */ /* 0x000fe40000000000 */
[----:B------:R-:W-:Y:S01]  /*173e0*/  FSEL R75, R75, -INF , !P1 ;  /* 0xff8000004b4b7808 */ /* 0x000fe20004800000 */
[----:B------:R-:W-:Y:S01]  /*173f0*/  FFMA.FTZ R78, R4, -UR6, R78 ;  /* 0x80000006044e7c23 */ /* 0x000fe2000801004e */
[----:B------:R-:W-:Y:S01]  /*17400*/  IABS R8, R12 ;  /* 0x0000000c00087213 */ /* 0x000fe20000000000 */
[C---:B------:R-:W-:Y:S01]  /*17410*/  VIADD R4, R0.reuse, 0x48 ;  /* 0x0000004800047836 */ /* 0x040fe20000000000 */
[----:B------:R-:W-:Y:S01]  /*17420*/  I2FP.F32.S32 R9, R9 ;  /* 0x0000000900097245 */ /* 0x000fe20000201400 */
[----:B------:R-:W-:Y:S01]  /*17430*/  VIADD R12, R0, 0x51 ;  /* 0x00000051000c7836 */ /* 0x000fe20000000000 */
[----:B------:R-:W-:Y:S02]  /*17440*/  ISETP.GE.AND P1, PT, R7, R211, PT ;  /* 0x000000d30700720c */ /* 0x000fe40003f26270 */
[----:B------:R-:W-:Y:S01]  /*17450*/  FSEL R242, R68, -INF , !P3 ;  /* 0xff80000044f27808 */ /* 0x000fe20005800000 */
[----:B------:R-:W-:Y:S01]  /*17460*/  FFMA.FTZ R77, R9, -UR6, R77 ;  /* 0x80000006094d7c23 */ /* 0x000fe2000801004d */
[----:B------:R-:W-:Y:S01]  /*17470*/  I2FP.F32.S32 R11, R11 ;  /* 0x0000000b000b7245 */ /* 0x000fe20000201400 */
[----:B------:R-:W-:Y:S01]  /*17480*/  IMAD.IADD R9, R209, 0x1, -R6 ;  /* 0x00000001d1097824 */ /* 0x000fe200078e0a06 */
[----:B------:R-:W-:Y:S02]  /*17490*/  ISETP.GE.AND P3, PT, R7, R213, PT ;  /* 0x000000d50700720c */ /* 0x000fe40003f66270 */
[----:B------:R-:W-:Y:S01]  /*174a0*/  I2FP.F32.S32 R8, R8 ;  /* 0x0000000800087245 */ /* 0x000fe20000201400 */
[----:B------:R-:W-:Y:S01]  /*174b0*/  FFMA.FTZ R76, R11, -UR6, R76 ;  /* 0x800000060b4c7c23 */ /* 0x000fe2000801004c */
[----:B------:R-:W-:Y:S02]  /*174c0*/  FSEL R243, R69, -INF , !P1 ;  /* 0xff80000045f37808 */ /* 0x000fe40004800000 */
[----:B------:R-:W-:Y:S01]  /*174d0*/  FSEL R241, R70, -INF , !P2 ;  /* 0xff80000046f17808 */ /* 0x000fe20005000000 */
[----:B------:R-:W-:Y:S01]  /*174e0*/  FFMA.FTZ R79, R8, -UR6, R79 ;  /* 0x80000006084f7c23 */ /* 0x000fe2000801004f */
[C---:B------:R-:W-:Y:S01]  /*174f0*/  ISETP.GE.AND P1, PT, R7.reuse, R210, PT ;  /* 0x000000d20700720c */ /* 0x040fe20003f26270 */
[----:B------:R-:W-:Y:S01]  /*17500*/  IMAD.IADD R8, R216, 0x1, -R6 ;  /* 0x00000001d8087824 */ /* 0x000fe200078e0a06 */
[----:B------:R-:W-:Y:S01]  /*17510*/  ISETP.GE.AND P2, PT, R7, R212, PT ;  /* 0x000000d40700720c */ /* 0x000fe20003f46270 */
[----:B------:R-:W-:Y:S01]  /*17520*/  VIADD R7, R0, 0x49 ;  /* 0x0000004900077836 */ /* 0x000fe20000000000 */
[----:B------:R-:W-:Y:S01]  /*17530*/  FSEL R238, R71, -INF , !P3 ;  /* 0xff80000047ee7808 */ /* 0x000fe20005800000 */
[--C-:B------:R-:W-:Y:S01]  /*17540*/  IMAD.IADD R6, R209, 0x1, -R5.reuse ;  /* 0x00000001d1067824 */ /* 0x100fe200078e0a05 */
[----:B------:R-:W-:Y:S01]  /*17550*/  ISETP.GT.AND P3, PT, R2, R4, PT ;  /* 0x000000040200720c */ /* 0x000fe20003f64270 */
[----:B------:R-:W-:Y:S01]  /*17560*/  IMAD.IADD R5, R216, 0x1, -R5 ;  /* 0x00000001d8057824 */ /* 0x000fe200078e0a05 */
[----:B------:R-:W-:Y:S02]  /*17570*/  IABS R10, R9 ;  /* 0x00000009000a7213 */ /* 0x000fe40000000000 */
[----:B------:R-:W-:Y:S02]  /*17580*/  FSEL R76, R76, -INF , !P3 ;  /* 0xff8000004c4c7808 */ /* 0x000fe40005800000 */
[-C--:B------:R-:W-:Y:S02]  /*17590*/  ISETP.GT.AND P3, PT, R2, R7.reuse, PT ;  /* 0x000000070200720c */ /* 0x080fe40003f64270 */
[----:B------:R-:W-:Y:S01]  /*175a0*/  IABS R9, R8 ;  /* 0x0000000800097213 */ /* 0x000fe20000000000 */
[----:B------:R-:W-:Y:S01]  /*175b0*/  IMAD.MOV.U32 R8, RZ, RZ, R10 ;  /* 0x000000ffff087224 */ /* 0x000fe200078e000a */
[----:B------:R-:W-:Y:S02]  /*175c0*/  FSEL R77, R77, -INF , !P3 ;  /* 0xff8000004d4d7808 */ /* 0x000fe40005800000 */
[----:B------:R-:W-:Y:S02]  /*175d0*/  IABS R6, R6 ;  /* 0x0000000600067213 */ /* 0x000fe40000000000 */
[----:B------:R-:W-:Y:S02]  /*175e0*/  ISETP.GT.AND P3, PT, R168, R4, PT ;  /* 0x00000004a800720c */ /* 0x000fe40003f64270 */
[----:B------:R-:W-:Y:S02]  /*175f0*/  I2FP.F32.S32 R8, R8 ;  /* 0x0000000800087245 */ /* 0x000fe40000201400 */
[----:B------:R-:W-:Y:S02]  /*17600*/  I2FP.F32.S32 R6, R6 ;  /* 0x0000000600067245 */ /* 0x000fe40000201400 */
[----:B------:R-:W-:Y:S01]  /*17610*/  FSEL R78, R78, -INF , !P3 ;  /* 0xff8000004e4e7808 */ /* 0x000fe20005800000 */
[----:B------:R-:W-:Y:S01]  /*17620*/  FFMA.FTZ R80, R8, -UR6, R80 ;  /* 0x8000000608507c23 */ /* 0x000fe20008010050 */
[----:B------:R-:W-:Y:S01]  /*17630*/  ISETP.GT.AND P3, PT, R168, R7, PT ;  /* 0x00000007a800720c */ /* 0x000fe20003f64270 */
[----:B------:R-:W-:Y:S01]  /*17640*/  FFMA.FTZ R81, R6, -UR6, R81 ;  /* 0x8000000606517c23 */ /* 0x000fe20008010051 */
[----:B------:R-:W-:Y:S01]  /*17650*/  IABS R5, R5 ;  /* 0x0000000500057213 */ /* 0x000fe20000000000 */
[----:B------:R-:W-:Y:S01]  /*17660*/  VIADD R6, R169, 0xffffffd9 ;  /* 0xffffffd9a9067836 */ /* 0x000fe20000000000 */
[----:B------:R-:W-:Y:S02]  /*17670*/  FSEL R79, R79, -INF , !P3 ;  /* 0xff8000004f4f7808 */ /* 0x000fe40005800000 */
[----:B------:R-:W-:Y:S01]  /*17680*/  FSEL R203, R72, -INF , !P6 ;  /* 0xff80000048cb7808 */ /* 0x000fe20007000000 */
[----:B------:R-:W-:Y:S01]  /*17690*/  IMAD.IADD R10, R214, 0x1, -R6 ;  /* 0x00000001d60a7824 */ /* 0x000fe200078e0a06 */
[CC--:B------:R-:W-:Y:S02]  /*176a0*/  ISETP.GT.AND P3, PT, R170.reuse, R4.reuse, PT ;  /* 0x00000004aa00720c */ /* 0x0c0fe40003f64270 */
[----:B------:R-:W-:Y:S02]  /*176b0*/  ISETP.GT.AND P6, PT, R170, R7, PT ;  /* 0x00000007aa00720c */ /* 0x000fe40003fc4270 */
[----:B------:R-:W-:Y:S02]  /*176c0*/  I2FP.F32.S32 R5, R5 ;  /* 0x0000000500057245 */ /* 0x000fe40000201400 */
[----:B------:R-:W-:Y:S02]  /*176d0*/  FSEL R202, R73, -INF , !P1 ;  /* 0xff80000049ca7808 */ /* 0x000fe40004800000 */
[----:B------:R-:W-:Y:S01]  /*176e0*/  FSEL R218, R74, -INF , !P0 ;  /* 0xff8000004ada7808 */ /* 0x000fe20004000000 */
[----:B------:R-:W-:Y:S01]  /*176f0*/  FFMA.FTZ R83, R5, -UR6, R83 ;  /* 0x8000000605537c23 */ /* 0x000fe20008010053 */
[----:B------:R-:W-:Y:S01]  /*17700*/  FSEL R233, R75, -INF , !P2 ;  /* 0xff8000004be97808 */ /* 0x000fe20005000000 */
[----:B------:R-:W-:Y:S01]  /*17710*/  VIADD R5, R169, 0xffffffd8 ;  /* 0xffffffd8a9057836 */ /* 0x000fe20000000000 */
[----:B------:R-:W-:Y:S02]  /*17720*/  FSEL R80, R80, -INF , !P3 ;  /* 0xff80000050507808 */ /* 0x000fe40005800000 */
[----:B------:R-:W-:Y:S02]  /*17730*/  FSEL R81, R81, -INF , !P6 ;  /* 0xff80000051517808 */ /* 0x000fe40007000000 */
[----:B------:R-:W-:Y:S01]  /*17740*/  I2FP.F32.S32 R8, R9 ;  /* 0x0000000900087245 */ /* 0x000fe20000201400 */
[--C-:B------:R-:W-:Y:S01]  /*17750*/  IMAD.IADD R9, R209, 0x1, -R5.reuse ;  /* 0x00000001d1097824 */ /* 0x100fe200078e0a05 */
[----:B------:R-:W-:Y:S02]  /*17760*/  ISETP.GT.AND P1, PT, R3, R4, PT ;  /* 0x000000040300720c */ /* 0x000fe40003f24270 */
[----:B------:R-:W-:Y:S01]  /*17770*/  ISETP.GE.AND P0, PT, R4, R210, PT ;  /* 0x000000d20400720c */ /* 0x000fe20003f06270 */
[----:B------:R-:W-:Y:S01]  /*17780*/  FFMA.FTZ R82, R8, -UR6, R82 ;  /* 0x8000000608527c23 */ /* 0x000fe20008010052 */
[----:B------:R-:W-:Y:S01]  /*17790*/  ISETP.GE.AND P2, PT, R4, R212, PT ;  /* 0x000000d40400720c */ /* 0x000fe20003f46270 */
[----:B------:R-:W-:Y:S01]  /*177a0*/  IMAD.IADD R8, R216, 0x1, -R5 ;  /* 0x00000001d8087824 */ /* 0x000fe200078e0a05 */
[C---:B------:R-:W-:Y:S02]  /*177b0*/  ISETP.GE.AND P3, PT, R4.reuse, R211, PT ;  /* 0x000000d30400720c */ /* 0x040fe40003f66270 */
[----:B------:R-:W-:Y:S01]  /*177c0*/  ISETP.GE.AND P6, PT, R4, R213, PT ;  /* 0x000000d50400720c */ /* 0x000fe20003fc6270 */
[----:B------:R-:W-:Y:S01]  /*177d0*/  IMAD.IADD R4, R209, 0x1, -R6 ;  /* 0x00000001d1047824 */ /* 0x000fe200078e0a06 */
[----:B------:R-:W-:Y:S02]  /*177e0*/  FSEL R82, R82, -INF , !P1 ;  /* 0xff80000052527808 */ /* 0x000fe40004800000 */
[----:B------:R-:W-:Y:S02]  /*177f0*/  ISETP.GT.AND P1, PT, R3, R7, PT ;  /* 0x000000070300720c */ /* 0x000fe40003f24270 */
[----:B------:R-:W-:Y:S02]  /*17800*/  IABS R4, R4 ;  /* 0x0000000400047213 */ /* 0x000fe40000000000 */
[----:B------:R-:W-:Y:S02]  /*17810*/  IABS R9, R9 ;  /* 0x0000000900097213 */ /* 0x000fe40000000000 */
[----:B------:R-:W-:Y:S02]  /*17820*/  I2FP.F32.S32 R4, R4 ;  /* 0x0000000400047245 */ /* 0x000fe40000201400 */
[----:B------:R-:W-:Y:S02]  /*17830*/  IABS R8, R8 ;  /* 0x0000000800087213 */ /* 0x000fe40000000000 */
[----:B------:R-:W-:Y:S01]  /*17840*/  FSEL R83, R83, -INF , !P1 ;  /* 0xff80000053537808 */ /* 0x000fe20004800000 */
[----:B------:R-:W-:Y:S01]  /*17850*/  FFMA.FTZ R85, R4, -UR6, R85 ;  /* 0x8000000604557c23 */ /* 0x000fe20008010055 */
[----:B------:R-:W-:Y:S01]  /*17860*/  FSEL R199, R76, -INF , !P0 ;  /* 0xff8000004cc77808 */ /* 0x000fe20004000000 */
[----:B------:R-:W-:Y:S01]  /*17870*/  VIADD R4, R0, 0x50 ;  /* 0x0000005000047836 */ /* 0x000fe20000000000 */
[----:B------:R-:W-:Y:S02]  /*17880*/  I2FP.F32.S32 R9, R9 ;  /* 0x0000000900097245 */ /* 0x000fe40000201400 */
[----:B------:R-:W-:Y:S02]  /*17890*/  I2FP.F32.S32 R8, R8 ;  /* 0x0000000800087245 */ /* 0x000fe40000201400 */
[----:B------:R-:W-:Y:S01]  /*178a0*/  ISETP.GE.AND P1, PT, R7, R210, PT ;  /* 0x000000d20700720c */ /* 0x000fe20003f26270 */
[----:B------:R-:W-:Y:S01]  /*178b0*/  FFMA.FTZ R84, R9, -UR6, R84 ;  /* 0x8000000609547c23 */ /* 0x000fe20008010054 */
[----:B------:R-:W-:Y:S01]  /*178c0*/  ISETP.GE.AND P0, PT, R7, R212, PT ;  /* 0x000000d40700720c */ /* 0x000fe20003f06270 */
[----:B------:R-:W-:Y:S01]  /*178d0*/  FFMA.FTZ R86, R8, -UR6, R86 ;  /* 0x8000000608567c23 */ /* 0x000fe20008010056 */
[----:B------:R-:W-:Y:S01]  /*178e0*/  FSEL R200, R77, -INF , !P1 ;  /* 0xff8000004dc87808 */ /* 0x000fe20004800000 */
[--C-:B------:R-:W-:Y:S01]  /*178f0*/  IMAD.IADD R8, R216, 0x1, -R6.reuse ;  /* 0x00000001d8087824 */ /* 0x100fe200078e0a06 */
[----:B------:R-:W-:Y:S01]  /*17900*/  FSEL R225, R78, -INF , !P2 ;  /* 0xff8000004ee17808 */ /* 0x000fe20005000000 */
[----:B------:R-:W-:Y:S01]  /*17910*/  IMAD.IADD R6, R215, 0x1, -R6 ;  /* 0x00000001d7067824 */ /* 0x000fe200078e0a06 */
[----:B------:R-:W-:Y:S02]  /*17920*/  FSEL R223, R79, -INF , !P0 ;  /* 0xff8000004fdf7808 */ /* 0x000fe40004000000 */
[C---:B------:R-:W-:Y:S02]  /*17930*/  ISETP.GE.AND P1, PT, R7.reuse, R211, PT ;  /* 0x000000d30700720c */ /* 0x040fe40003f26270 */
[----:B------:R-:W-:Y:S01]  /*17940*/  ISETP.GE.AND P2, PT, R7, R213, PT ;  /* 0x000000d50700720c */ /* 0x000fe20003f46270 */
[--C-:B------:R-:W-:Y:S01]  /*17950*/  IMAD.IADD R7, R214, 0x1, -R5.reuse ;  /* 0x00000001d6077824 */ /* 0x100fe200078e0a05 */
[----:B------:R-:W-:Y:S01]  /*17960*/  ISETP.GT.AND P0, PT, R170, R4, PT ;  /* 0x00000004aa00720c */ /* 0x000fe20003f04270 */
[----:B------:R-:W-:Y:S01]  /*17970*/  IMAD.IADD R5, R215, 0x1, -R5 ;  /* 0x00000001d7057824 */ /* 0x000fe200078e0a05 */
[----:B------:R-:W-:Y:S02]  /*17980*/  IABS R9, R8 ;  /* 0x0000000800097213 */ /* 0x000fe40000000000 */
[----:B------:R-:W-:Y:S02]  /*17990*/  FSEL R84, R84, -INF , !P0 ;  /* 0xff80000054547808 */ /* 0x000fe40004000000 */
[----:B------:R-:W-:Y:S02]  /*179a0*/  ISETP.GT.AND P0, PT, R170, R12, PT ;  /* 0x0000000caa00720c */ /* 0x000fe40003f04270 */
[----:B------:R-:W-:Y:S02]  /*179b0*/  IABS R8, R7 ;  /* 0x0000000700087213 */ /* 0x000fe40000000000 */
[----:B------:R-:W-:Y:S02]  /*179c0*/  I2FP.F32.S32 R9, R9 ;  /* 0x0000000900097245 */ /* 0x000fe40000201400 */
[----:B------:R-:W-:Y:S02]  /*179d0*/  FSEL R85, R85, -INF , !P0 ;  /* 0xff80000055557808 */ /* 0x000fe40004000000 */
[----:B------:R-:W-:Y:S01]  /*179e0*/  IABS R7, R10 ;  /* 0x0000000a00077213 */ /* 0x000fe20000000000 */
[----:B------:R-:W-:Y:S01]  /*179f0*/  FFMA.FTZ R87, R9, -UR6, R87 ;  /* 0x8000000609577c23 */ /* 0x000fe20008010057 */
[C---:B------:R-:W-:Y:S02]  /*17a00*/  ISETP.GT.AND P0, PT, R3.reuse, R4, PT ;  /* 0x000000040300720c */ /* 0x040fe40003f04270 */
        /* <DEDUP_REMOVED lines=8> */
[----:B------:R-:W-:Y:S01]  /*17a90*/  FSEL R87, R87, -INF , !P0 ;  /* 0xff80000057577808 */ /* 0x000fe20004000000 */
[----:B------:R-:W-:Y:S01]  /*17aa0*/  VIADD R5, R169, 0xffffffe1 ;  /* 0xffffffe1a9057836 */ /* 0x000fe20000000000 */
[----:B------:R-:W-:Y:S01]  /*17ab0*/  FSEL R197, R80, -INF , !P3 ;  /* 0xff80000050c57808 */ /* 0x000fe20005800000 */
[C---:B------:R-:W-:Y:S01]  /*17ac0*/  IMAD.IADD R10, R215.reuse, 0x1, -R7 ;  /* 0x00000001d70a7824 */ /* 0x040fe200078e0a07 */
[C---:B------:R-:W-:Y:S01]  /*17ad0*/  ISETP.GT.AND P0, PT, R2.reuse, R4, PT ;  /* 0x000000040200720c */ /* 0x040fe20003f04270 */
[--C-:B------:R-:W-:Y:S01]  /*17ae0*/  IMAD.IADD R11, R215, 0x1, -R5.reuse ;  /* 0x00000001d70b7824 */ /* 0x100fe200078e0a05 */
[----:B------:R-:W-:Y:S02]  /*17af0*/  ISETP.GT.AND P3, PT, R2, R12, PT ;  /* 0x0000000c0200720c */ /* 0x000fe40003f64270 */
[----:B------:R-:W-:Y:S02]  /*17b00*/  I2FP.F32.S32 R8, R8 ;  /* 0x0000000800087245 */ /* 0x000fe40000201400 */
[----:B------:R-:W-:Y:S02]  /*17b10*/  FSEL R74, R81, -INF , !P1 ;  /* 0xff800000514a7808 */ /* 0x000fe40004800000 */
[----:B------:R-:W-:Y:S01]  /*17b20*/  FSEL R35, R82, -INF , !P6 ;  /* 0xff80000052237808 */ /* 0x000fe20007000000 */
[----:B------:R-:W-:Y:S01]  /*17b30*/  FFMA.FTZ R90, R8, -UR6, R90 ;  /* 0x80000006085a7c23 */ /* 0x000fe2000801005a */
[----:B------:R-:W-:Y:S01]  /*17b40*/  FSEL R198, R83, -INF , !P2 ;  /* 0xff80000053c67808 */ /* 0x000fe20005000000 */
[----:B------:R-:W-:Y:S01]  /*17b50*/  IMAD.IADD R8, R214, 0x1, -R5 ;  /* 0x00000001d6087824 */ /* 0x000fe200078e0a05 */
[----:B------:R-:W-:Y:S02]  /*17b60*/  FSEL R88, R88, -INF , !P0 ;  /* 0xff80000058587808 */ /* 0x000fe40004000000 */
[----:B------:R-:W-:Y:S02]  /*17b70*/  FSEL R89, R89, -INF , !P3 ;  /* 0xff80000059597808 */ /* 0x000fe40005800000 */
[----:B------:R-:W-:Y:S02]  /*17b80*/  ISETP.GT.AND P1, PT, R168, R4, PT ;  /* 0x00000004a800720c */ /* 0x000fe40003f24270 */
[C---:B------:R-:W-:Y:S02]  /*17b90*/  ISETP.GE.AND P6, PT, R4.reuse, R211, PT ;  /* 0x000000d30400720c */ /* 0x040fe40003fc6270 */
[C---:B------:R-:W-:Y:S02]  /*17ba0*/  ISETP.GE.AND P2, PT, R4.reuse, R213, PT ;  /* 0x000000d50400720c */ /* 0x040fe40003f46270 */
[C---:B------:R-:W-:Y:S02]  /*17bb0*/  ISETP.GE.AND P0, PT, R4.reuse, R210, PT ;  /* 0x000000d20400720c */ /* 0x040fe40003f06270 */
[----:B------:R-:W-:Y:S01]  /*17bc0*/  ISETP.GE.AND P3, PT, R4, R212, PT ;  /* 0x000000d40400720c */ /* 0x000fe20003f66270 */
[----:B------:R-:W-:Y:S01]  /*17bd0*/  IMAD.IADD R4, R214, 0x1, -R7 ;  /* 0x00000001d6047824 */ /* 0x000fe200078e0a07 */
[----:B------:R-:W-:Y:S02]  /*17be0*/  IABS R6, R6 ;  /* 0x0000000600067213 */ /* 0x000fe40000000000 */
[----:B------:R-:W-:Y:S02]  /*17bf0*/  IABS R9, R8 ;  /* 0x0000000800097213 */ /* 0x000fe40000000000 */
[----:B------:R-:W-:Y:S02]  /*17c00*/  IABS R4, R4 ;  /* 0x0000000400047213 */ /* 0x000fe40000000000 */
[----:B------:R-:W-:Y:S01]  /*17c10*/  IABS R8, R10 ;  /* 0x0000000a00087213 */ /* 0x000fe20000000000 */
[----:B------:R-:W-:Y:S01]  /*17c20*/  IMAD.MOV.U32 R10, RZ, RZ, R6 ;  /* 0x000000ffff0a7224 */ /* 0x000fe200078e0006 */
[----:B------:R-:W-:Y:S01]  /*17c30*/  I2FP.F32.S32 R9, R9 ;  /* 0x0000000900097245 */ /* 0x000fe20000201400 */
[----:B------:R-:W-:Y:S01]  /*17c40*/  IMAD.MOV.U32 R6, RZ, RZ, R4 ;  /* 0x000000ffff067224 */ /* 0x000fe200078e0004 */
[----:B------:R-:W-:Y:S02]  /*17c50*/  IABS R4, R11 ;  /* 0x0000000b00047213 */ /* 0x000fe40000000000 */
[----:B------:R-:W-:Y:S01]  /*17c60*/  I2FP.F32.S32 R11, R10 ;  /* 0x0000000a000b7245 */ /* 0x000fe20000201400 */
[----:B------:R-:W-:Y:S01]  /*17c70*/  FFMA.FTZ R93, R9, -UR6, R93 ;  /* 0x80000006095d7c23 */ /* 0x000fe2000801005d */
[----:B------:R-:W-:Y:S01]  /*17c80*/  I2FP.F32.S32 R10, R6 ;  /* 0x00000006000a7245 */ /* 0x000fe20000201400 */
[----:B------:R-:W-:Y:S01]  /*17c90*/  IMAD.MOV.U32 R6, RZ, RZ, R8 ;  /* 0x000000ffff067224 */ /* 0x000fe200078e0008 */
[----:B------:R-:W-:Y:S01]  /*17ca0*/  I2FP.F32.S32 R4, R4 ;  /* 0x0000000400047245 */ /* 0x000fe20000201400 */
[----:B------:R-:W-:Y:S01]  /*17cb0*/  FFMA.FTZ R91, R11, -UR6, R91 ;  /* 0x800000060b5b7c23 */ /* 0x000fe2000801005b */
[----:B------:R-:W-:Y:S01]  /*17cc0*/  FSEL R90, R90, -INF , !P1 ;  /* 0xff8000005a5a7808 */ /* 0x000fe20004800000 */
[C---:B------:R-:W-:Y:S01]  /*17cd0*/  IMAD.IADD R9, R209.reuse, 0x1, -R7 ;  /* 0x00000001d1097824 */ /* 0x040fe200078e0a07 */
[----:B------:R-:W-:Y:S01]  /*17ce0*/  ISETP.GT.AND P1, PT, R168, R12, PT ;  /* 0x0000000ca800720c */ /* 0x000fe20003f24270 */
[--C-:B------:R-:W-:Y:S01]  /*17cf0*/  IMAD.IADD R8, R209, 0x1, -R5.reuse ;  /* 0x00000001d1087824 */ /* 0x100fe200078e0a05 */
[----:B------:R-:W-:Y:S01]  /*17d00*/  I2FP.F32.S32 R6, R6 ;  /* 0x0000000600067245 */ /* 0x000fe20000201400 */
[----:B------:R-:W-:Y:S01]  /*17d10*/  IMAD.IADD R5, R216, 0x1, -R5 ;  /* 0x00000001d8057824 */ /* 0x000fe200078e0a05 */
[----:B------:R-:W-:Y:S01]  /*17d20*/  FSEL R91, R91, -INF , !P1 ;  /* 0xff8000005b5b7808 */ /* 0x000fe20004800000 */
[----:B------:R-:W-:Y:S01]  /*17d30*/  FFMA.FTZ R95, R4, -UR6, R95 ;  /* 0x80000006045f7c23 */ /* 0x000fe2000801005f */
[----:B------:R-:W-:Y:S01]  /*17d40*/  IABS R11, R9 ;  /* 0x00000009000b7213 */ /* 0x000fe20000000000 */
[----:B------:R-:W-:Y:S01]  /*17d50*/  VIADD R4, R0, 0x58 ;  /* 0x0000005800047836 */ /* 0x000fe20000000000 */
[----:B------:R-:W-:Y:S01]  /*17d60*/  ISETP.GE.AND P1, PT, R12, R211, PT ;  /* 0x000000d30c00720c */ /* 0x000fe20003f26270 */
[----:B------:R-:W-:Y:S01]  /*17d70*/  FFMA.FTZ R94, R6, -UR6, R94 ;  /* 0x80000006065e7c23 */ /* 0x000fe2000801005e */
[----:B------:R-:W-:Y:S01]  /*17d80*/  IABS R9, R5 ;  /* 0x0000000500097213 */ /* 0x000fe20000000000 */
[----:B------:R-:W-:Y:S01]  /*17d90*/  VIADD R6, R0, 0x59 ;  /* 0x0000005900067836 */ /* 0x000fe20000000000 */
[----:B------:R-:W-:Y:S01]  /*17da0*/  FSEL R224, R84, -INF , !P6 ;  /* 0xff80000054e07808 */ /* 0x000fe20007000000 */
[----:B------:R-:W-:Y:S01]  /*17db0*/  FFMA.FTZ R92, R10, -UR6, R92 ;  /* 0x800000060a5c7c23 */ /* 0x000fe2000801005c */
[----:B------:R-:W-:Y:S01]  /*17dc0*/  FSEL R226, R85, -INF , !P1 ;  /* 0xff80000055e27808 */ /* 0x000fe20004800000 */
[----:B------:R-:W-:Y:S01]  /*17dd0*/  IMAD.MOV.U32 R5, RZ, RZ, R11 ;  /* 0x000000ffff057224 */ /* 0x000fe200078e000b */
[----:B------:R-:W-:Y:S01]  /*17de0*/  ISETP.GE.AND P6, PT, R12, R213, PT ;  /* 0x000000d50c00720c */ /* 0x000fe20003fc6270 */
[----:B------:R-:W-:Y:S01]  /*17df0*/  IMAD.IADD R7, R216, 0x1, -R7 ;  /* 0x00000001d8077824 */ /* 0x000fe200078e0a07 */
[----:B------:R-:W-:Y:S02]  /*17e00*/  ISETP.GT.AND P1, PT, R2, R4, PT ;  /* 0x000000040200720c */ /* 0x000fe40003f24270 */
[----:B------:R-:W-:Y:S02]  /*17e10*/  FSEL R232, R87, -INF , !P6 ;  /* 0xff80000057e87808 */ /* 0x000fe40007000000 */
[----:B------:R-:W-:Y:S02]  /*17e20*/  FSEL R92, R92, -INF , !P1 ;  /* 0xff8000005c5c7808 */ /* 0x000fe40004800000 */
[----:B------:R-:W-:Y:S02]  /*17e30*/  IABS R10, R8 ;  /* 0x00000008000a7213 */ /* 0x000fe40000000000 */
[----:B------:R-:W-:Y:S02]  /*17e40*/  I2FP.F32.S32 R5, R5 ;  /* 0x0000000500057245 */ /* 0x000fe40000201400 */
[C---:B------:R-:W-:Y:S02]  /*17e50*/  ISETP.GT.AND P6, PT, R168.reuse, R4, PT ;  /* 0x00000004a800720c */ /* 0x040fe40003fc4270 */
[----:B------:R-:W-:Y:S01]  /*17e60*/  ISETP.GT.AND P1, PT, R168, R6, PT ;  /* 0x00000006a800720c */ /* 0x000fe20003f24270 */
[----:B------:R-:W-:Y:S01]  /*17e70*/  FFMA.FTZ R96, R5, -UR6, R96 ;  /* 0x8000000605607c23 */ /* 0x000fe20008010060 */
[----:B------:R-:W-:Y:S01]  /*17e80*/  IABS R8, R7 ;  /* 0x0000000700087213 */ /* 0x000fe20000000000 */
[----:B------:R-:W-:Y:S01]  /*17e90*/  VIADD R5, R169, 0xffffffe9 ;  /* 0xffffffe9a9057836 */ /* 0x000fe20000000000 */
[----:B------:R-:W-:Y:S01]  /*17ea0*/  FSEL R94, R94, -INF , !P6 ;  /* 0xff8000005e5e7808 */ /* 0x000fe20007000000 */
[----:B------:R-:W-:Y:S01]  /*17eb0*/  IMAD.MOV.U32 R7, RZ, RZ, R10 ;  /* 0x000000ffff077224 */ /* 0x000fe200078e000a */
[----:B------:R-:W-:Y:S02]  /*17ec0*/  FSEL R95, R95, -INF , !P1 ;  /* 0xff8000005f5f7808 */ /* 0x000fe40004800000 */
[----:B------:R-:W-:Y:S02]  /*17ed0*/  I2FP.F32.S32 R8, R8 ;  /* 0x0000000800087245 */ /* 0x000fe40000201400 */
[----:B------:R-:W-:Y:S02]  /*17ee0*/  I2FP.F32.S32 R9, R9 ;  /* 0x0000000900097245 */ /* 0x000fe40000201400 */
[----:B------:R-:W-:Y:S01]  /*17ef0*/  ISETP.GE.AND P6, PT, R12, R212, PT ;  /* 0x000000d40c00720c */ /* 0x000fe20003fc6270 */
[----:B------:R-:W-:Y:S01]  /*17f00*/  FFMA.FTZ R98, R8, -UR6, R98 ;  /* 0x8000000608627c23 */ /* 0x000fe20008010062 */
[-C--:B------:R-:W-:Y:S01]  /*17f10*/  ISETP.GT.AND P1, PT, R170, R4.reuse, PT ;  /* 0x00000004aa00720c */ /* 0x080fe20003f24270 */
[----:B------:R-:W-:Y:S01]  /*17f20*/  FFMA.FTZ R99, R9, -UR6, R99 ;  /* 0x8000000609637c23 */ /* 0x000fe20008010063 */
[----:B------:R-:W-:Y:S02]  /*17f30*/  FSEL R36, R90, -INF , !P3 ;  /* 0xff8000005a247808 */ /* 0x000fe40005800000 */
[----:B------:R-:W-:Y:S02]  /*17f40*/  FSEL R196, R91, -INF , !P6 ;  /* 0xff8000005bc47808 */ /* 0x000fe40007000000 */
[----:B------:R-:W-:Y:S02]  /*17f50*/  FSEL R96, R96, -INF , !P1 ;  /* 0xff80000060607808 */ /* 0x000fe40004800000 */
[C---:B------:R-:W-:Y:S02]  /*17f60*/  ISETP.GT.AND P3, PT, R3.reuse, R4, PT ;  /* 0x000000040300720c */ /* 0x040fe40003f64270 */
[----:B------:R-:W-:Y:S02]  /*17f70*/  ISETP.GT.AND P6, PT, R3, R6, PT ;  /* 0x000000060300720c */ /* 0x000fe40003fc4270 */
[----:B------:R-:W-:Y:S02]  /*17f80*/  ISETP.GE.AND P1, PT, R4, R210, PT ;  /* 0x000000d20400720c */ /* 0x000fe40003f26270 */
[----:B------:R-:W-:Y:S02]  /*17f90*/  I2FP.F32.S32 R7, R7 ;  /* 0x0000000700077245 */ /* 0x000fe40000201400 */
[----:B------:R-:W-:Y:S02]  /*17fa0*/  FSEL R229, R86, -INF , !P2 ;  /* 0xff80000056e57808 */ /* 0x000fe40005000000 */
[----:B------:R-:W-:Y:S01]  /*17fb0*/  FSEL R98, R98, -INF , !P3 ;  /* 0xff80000062627808 */ /* 0x000fe20005800000 */
[----:B------:R-:W-:Y:S01]  /*17fc0*/  FFMA.FTZ R97, R7, -UR6, R97 ;  /* 0x8000000607617c23 */ /* 0x000fe20008010061 */
[----:B------:R-:W-:Y:S01]  /*17fd0*/  FSEL R99, R99, -INF , !P6 ;  /* 0xff80000063637808 */ /* 0x000fe20007000000 */
[--C-:B------:R-:W-:Y:S01]  /*17fe0*/  IMAD.IADD R7, R209, 0x1, -R5.reuse ;  /* 0x00000001d1077824 */ /* 0x100fe200078e0a05 */
[----:B------:R-:W-:Y:S02]  /*17ff0*/  FSEL R92, R92, -INF , !P1 ;  /* 0xff8000005c5c7808 */ /* 0x000fe40004800000 */
[----:B------:R-:W-:Y:S02]  /*18000*/  ISETP.GT.AND P2, PT, R2, R6, PT ;  /* 0x000000060200720c */ /* 0x000fe40003f44270 */
[C---:B------:R-:W-:Y:S02]  /*18010*/  ISETP.GE.AND P3, PT, R4.reuse, R212, PT ;  /* 0x000000d40400720c */ /* 0x040fe40003f66270 */
[C---:B------:R-:W-:Y:S02]  /*18020*/  ISETP.GE.AND P6, PT, R4.reuse, R211, PT ;  /* 0x000000d30400720c */ /* 0x040fe40003fc6270 */
[----:B------:R-:W-:Y:S01]  /*18030*/  ISETP.GE.AND P1, PT, R4, R213, PT ;  /* 0x000000d50400720c */ /* 0x000fe20003f26270 */
[----:B------:R-:W-:Y:S01]  /*18040*/  VIADD R4, R169, 0xffffffe8 ;  /* 0xffffffe8a9047836 */ /* 0x000fe20000000000 */
[----:B------:R-:W-:Y:S02]  /*18050*/  FSEL R73, R88, -INF , !P0 ;  /* 0xff80000058497808 */ /* 0x000fe40004000000 */
[----:B------:R-:W-:Y:S01]  /*18060*/  ISETP.GT.AND P0, PT, R170, R6, PT ;  /* 0x00000006aa00720c */ /* 0x000fe20003f04270 */
[--C-:B------:R-:W-:Y:S01]  /*18070*/  IMAD.IADD R10, R216, 0x1, -R4.reuse ;  /* 0x00000001d80a7824 */ /* 0x100fe200078e0a04 */
[----:B------:R-:W-:Y:S01]  /*18080*/  FSEL R93, R93, -INF , !P2 ;  /* 0xff8000005d5d7808 */ /* 0x000fe20005000000 */
[----:B------:R-:W-:Y:S01]  /*18090*/  IMAD.IADD R8, R209, 0x1, -R4 ;  /* 0x00000001d1087824 */ /* 0x000fe200078e0a04 */
[-C--:B------:R-:W-:Y:S01]  /*180a0*/  ISETP.GE.AND P2, PT, R12, R210.reuse, PT ;  /* 0x000000d20c00720c */ /* 0x080fe20003f46270 */
[----:B------:R-:W-:Y:S01]  /*180b0*/  IMAD.IADD R12, R216, 0x1, -R5 ;  /* 0x00000001d80c7824 */ /* 0x000fe200078e0a05 */
[----:B------:R-:W-:Y:S02]  /*180c0*/  FSEL R97, R97, -INF , !P0 ;  /* 0xff80000061617808 */ /* 0x000fe40004000000 */
[----:B------:R-:W-:Y:S02]  /*180d0*/  ISETP.GE.AND P0, PT, R6, R210, PT ;  /* 0x000000d20600720c */ /* 0x000fe40003f06270 */
[----:B------:R-:W-:Y:S02]  /*180e0*/  IABS R11, R8 ;  /* 0x00000008000b7213 */ /* 0x000fe40000000000 */
[----:B------:R-:W-:Y:S02]  /*180f0*/  FSEL R67, R93, -INF , !P0 ;  /* 0xff8000005d437808 */ /* 0x000fe40004000000 */
[----:B------:R-:W-:Y:S02]  /*18100*/  IABS R9, R7 ;  /* 0x0000000700097213 */ /* 0x000fe40000000000 */
[----:B------:R-:W-:Y:S01]  /*18110*/  IABS R8, R12 ;  /* 0x0000000c00087213 */ /* 0x000fe20000000000 */
[----:B------:R-:W-:Y:S01]  /*18120*/  VIADD R12, R0, 0x69 ;  /* 0x00000069000c7836 */ /* 0x000fe20000000000 */
[----:B------:R-:W-:Y:S02]  /*18130*/  ISETP.GE.AND P0, PT, R6, R212, PT ;  /* 0x000000d40600720c */ /* 0x000fe40003f06270 */
[----:B------:R-:W-:Y:S01]  /*18140*/  IABS R7, R10 ;  /* 0x0000000a00077213 */ /* 0x000fe20000000000 */
[----:B------:R-:W-:Y:S01]  /*18150*/  VIADD R10, R169, 0xfffffff1 ;  /* 0xfffffff1a90a7836 */ /* 0x000fe20000000000 */
[----:B------:R-:W-:Y:S02]  /*18160*/  I2FP.F32.S32 R8, R8 ;  /* 0x0000000800087245 */ /* 0x000fe40000201400 */
[----:B------:R-:W-:Y:S02]  /*18170*/  FSEL R90, R94, -INF , !P3 ;  /* 0xff8000005e5a7808 */ /* 0x000fe40005800000 */
[----:B------:R-:W-:Y:S01]  /*18180*/  I2FP.F32.S32 R7, R7 ;  /* 0x0000000700077245 */ /* 0x000fe20000201400 */
[----:B------:R-:W-:Y:S01]  /*18190*/  FFMA.FTZ R103, R8, -UR6, R103 ;  /* 0x8000000608677c23 */ /* 0x000fe20008010067 */
[----:B------:R-:W-:Y:S01]  /*181a0*/  FSEL R95, R95, -INF , !P0 ;  /* 0xff8000005f5f7808 */ /* 0x000fe20004000000 */
[----:B------:R-:W-:Y:S01]  /*181b0*/  IMAD.IADD R8, R214, 0x1, -R5 ;  /* 0x00000001d6087824 */ /* 0x000fe200078e0a05 */
[C---:B------:R-:W-:Y:S01]  /*181c0*/  ISETP.GE.AND P3, PT, R6.reuse, R211, PT ;  /* 0x000000d30600720c */ /* 0x040fe20003f66270 */
[----:B------:R-:W-:Y:S01]  /*181d0*/  FFMA.FTZ R102, R7, -UR6, R102 ;  /* 0x8000000607667c23 */ /* 0x000fe20008010066 */
[----:B------:R-:W-:Y:S01]  /*181e0*/  I2FP.F32.S32 R9, R9 ;  /* 0x0000000900097245 */ /* 0x000fe20000201400 */
[--C-:B------:R-:W-:Y:S01]  /*181f0*/  IMAD.IADD R7, R215, 0x1, -R4.reuse ;  /* 0x00000001d7077824 */ /* 0x100fe200078e0a04 */
[----:B------:R-:W-:Y:S01]  /*18200*/  ISETP.GE.AND P0, PT, R6, R213, PT ;  /* 0x000000d50600720c */ /* 0x000fe20003f06270 */
[----:B------:R-:W-:Y:S01]  /*18210*/  IMAD.IADD R6, R214, 0x1, -R4 ;  /* 0x00000001d6067824 */ /* 0x000fe200078e0a04 */
[----:B------:R-:W-:Y:S01]  /*18220*/  I2FP.F32.S32 R11, R11 ;  /* 0x0000000b000b7245 */ /* 0x000fe20000201400 */
[----:B------:R-:W-:Y:S01]  /*18230*/  FFMA.FTZ R101, R9, -UR6, R101 ;  /* 0x8000000609657c23 */ /* 0x000fe20008010065 */
[----:B------:R-:W-:Y:S01]  /*18240*/  FSEL R70, R89, -INF , !P2 ;  /* 0xff80000059467808 */ /* 0x000fe20005000000 */
[----:B------:R-:W-:Y:S01]  /*18250*/  VIADD R4, R0, 0x61 ;  /* 0x0000006100047836 */ /* 0x000fe20000000000 */
[----:B------:R-:W-:Y:S01]  /*18260*/  IABS R9, R6 ;  /* 0x0000000600097213 */ /* 0x000fe20000000000 */
[----:B------:R-:W-:Y:S01]  /*18270*/  FFMA.FTZ R100, R11, -UR6, R100 ;  /* 0x800000060b647c23 */ /* 0x000fe20008010064 */
[----:B------:R-:W-:Y:S01]  /*18280*/  IABS R6, R8 ;  /* 0x0000000800067213 */ /* 0x000fe20000000000 */
[----:B------:R-:W-:Y:S01]  /*18290*/  IMAD.IADD R5, R215, 0x1, -R5 ;  /* 0x00000001d7057824 */ /* 0x000fe200078e0a05 */
[----:B------:R-:W-:Y:S01]  /*182a0*/  IABS R8, R7 ;  /* 0x0000000700087213 */ /* 0x000fe20000000000 */
[----:B------:R-:W-:Y:S01]  /*182b0*/  IMAD.MOV.U32 R7, RZ, RZ, R9 ;  /* 0x000000ffff077224 */ /* 0x000fe200078e0009 */
[----:B------:R-:W-:Y:S01]  /*182c0*/  ISETP.GT.AND P2, PT, R170, R13, PT ;  /* 0x0000000daa00720c */ /* 0x000fe20003f44270 */
[----:B------:R-:W-:Y:S01]  /*182d0*/  IMAD.IADD R9, R209, 0x1, -R10 ;  /* 0x00000001d1097824 */ /* 0x000fe200078e0a0a */
[----:B------:R-:W-:Y:S02]  /*182e0*/  IABS R5, R5 ;  /* 0x0000000500057213 */ /* 0x000fe40000000000 */
[----:B------:R-:W-:Y:S02]  /*182f0*/  I2FP.F32.S32 R7, R7 ;  /* 0x0000000700077245 */ /* 0x000fe40000201400 */
[----:B------:R-:W-:Y:S02]  /*18300*/  I2FP.F32.S32 R5, R5 ;  /* 0x0000000500057245 */ /* 0x000fe40000201400 */
[----:B------:R-:W-:Y:S01]  /*18310*/  FSEL R38, R97, -INF , !P3 ;  /* 0xff80000061267808 */ /* 0x000fe20005800000 */
[----:B------:R-:W-:Y:S01]  /*18320*/  FFMA.FTZ R104, R7, -UR6, R104 ;  /* 0x8000000607687c23 */ /* 0x000fe20008010068 */
[----:B------:R-:W-:Y:S01]  /*18330*/  I2FP.F32.S32 R7, R8 ;  /* 0x0000000800077245 */ /* 0x000fe20000201400 */
[----:B------:R-:W-:Y:S01]  /*18340*/  IMAD.MOV.U32 R97, RZ, RZ, R36 ;  /* 0x000000ffff617224 */ /* 0x000fe200078e0024 */
[----:B------:R-:W-:Y:S01]  /*18350*/  FSEL R100, R100, -INF , !P2 ;  /* 0xff80000064647808 */ /* 0x000fe20005000000 */
[----:B------:R-:W-:Y:S01]  /*18360*/  FFMA.FTZ R107, R5, -UR6, R107 ;  /* 0x80000006056b7c23 */ /* 0x000fe2000801006b */
[----:B------:R-:W-:Y:S01]  /*18370*/  I2FP.F32.S32 R6, R6 ;  /* 0x0000000600067245 */ /* 0x000fe20000201400 */
[----:B------:R-:W-:Y:S01]  /*18380*/  FFMA.FTZ R106, R7, -UR6, R106 ;  /* 0x80000006076a7c23 */ /* 0x000fe2000801006a */
[-C--:B------:R-:W-:Y:S01]  /*18390*/  ISETP.GT.AND P3, PT, R168, R13.reuse, PT ;  /* 0x0000000da800720c */ /* 0x080fe20003f64270 */
[----:B------:R-:W-:Y:S01]  /*183a0*/  VIADD R5, R169, 0xfffffff0 ;  /* 0xfffffff0a9057836 */ /* 0x000fe20000000000 */
[-C--:B------:R-:W-:Y:S01]  /*183b0*/  ISETP.GT.AND P2, PT, R14, R4.reuse, PT ;  /* 0x000000040e00720c */ /* 0x080fe20003f44270 */
[----:B------:R-:W-:Y:S01]  /*183c0*/  FFMA.FTZ R105, R6, -UR6, R105 ;  /* 0x8000000606697c23 */ /* 0x000fe20008010069 */
[----:B------:R-:W-:Y:S01]  /*183d0*/  FSEL R106, R106, -INF , !P3 ;  /* 0xff8000006a6a7808 */ /* 0x000fe20005800000 */
[--C-:B------:R-:W-:Y:S01]  /*183e0*/  IMAD.IADD R8, R214, 0x1, -R5.reuse ;  /* 0x00000001d6087824 */ /* 0x100fe200078e0a05 */
[----:B------:R-:W-:Y:S01]  /*183f0*/  FSEL R101, R101, -INF , !P2 ;  /* 0xff80000065657808 */ /* 0x000fe20005000000 */
[----:B------:R-:W-:Y:S01]  /*18400*/  IMAD.IADD R7, R215, 0x1, -R5 ;  /* 0x00000001d7077824 */ /* 0x000fe200078e0a05 */
[----:B------:R-:W-:Y:S01]  /*18410*/  ISETP.GT.AND P3, PT, R168, R4, PT ;  /* 0x00000004a800720c */ /* 0x000fe20003f64270 */
[----:B------:R-:W-:Y:S01]  /*18420*/  IMAD.IADD R6, R214, 0x1, -R10 ;  /* 0x00000001d6067824 */ /* 0x000fe200078e0a0a */
[----:B------:R-:W-:Y:S02]  /*18430*/  ISETP.GT.AND P2, PT, R3, R13, PT ;  /* 0x0000000d0300720c */ /* 0x000fe40003f44270 */
[----:B------:R-:W-:Y:S02]  /*18440*/  FSEL R98, R98, -INF , !P1 ;  /* 0xff80000062627808 */ /* 0x000fe40004800000 */
[----:B------:R-:W-:Y:S01]  /*18450*/  FSEL R195, R99, -INF , !P0 ;  /* 0xff80000063c37808 */ /* 0x000fe20004000000 */
[----:B------:R-:W-:Y:S01]  /*18460*/  IMAD.MOV.U32 R99, RZ, RZ, R35 ;  /* 0x000000ffff637224 */ /* 0x000fe200078e0023 */
[----:B------:R-:W-:Y:S02]  /*18470*/  FSEL R107, R107, -INF , !P3 ;  /* 0xff8000006b6b7808 */ /* 0x000fe40005800000 */
[----:B------:R-:W-:Y:S02]  /*18480*/  FSEL R102, R102, -INF , !P2 ;  /* 0xff80000066667808 */ /* 0x000fe40005000000 */
[C---:B------:R-:W-:Y:S02]  /*18490*/  ISETP.GE.AND P1, PT, R13.reuse, R211, PT ;  /* 0x000000d30d00720c */ /* 0x040fe40003f26270 */
[----:B------:R-:W-:Y:S02]  /*184a0*/  ISETP.GE.AND P0, PT, R13, R213, PT ;  /* 0x000000d50d00720c */ /* 0x000fe40003f06270 */
[----:B------:R-:W-:Y:S02]  /*184b0*/  ISETP.GE.AND P3, PT, R4, R211, PT ;  /* 0x000000d30400720c */ /* 0x000fe40003f66270 */
[----:B------:R-:W-:Y:S02]  /*184c0*/  IABS R8, R8 ;  /* 0x0000000800087213 */ /* 0x000fe40000000000 */
[----:B------:R-:W-:Y:S02]  /*184d0*/  IABS R6, R6 ;  /* 0x0000000600067213 */ /* 0x000fe40000000000 */
[-C--:B------:R-:W-:Y:S02]  /*184e0*/  ISETP.GT.AND P2, PT, R3, R4.reuse, PT ;  /* 0x000000040300720c */ /* 0x080fe40003f44270 */
[----:B------:R-:W-:Y:S02]  /*184f0*/  FSEL R37, R96, -INF , !P6 ;  /* 0xff80000060257808 */ /* 0x000fe40007000000 */
[----:B------:R-:W-:Y:S01]  /*18500*/  FSEL R94, R100, -INF , !P1 ;  /* 0xff800000645e7808 */ /* 0x000fe20004800000 */
[----:B------:R-:W-:Y:S01]  /*18510*/  IMAD.MOV.U32 R100, RZ, RZ, R34 ;  /* 0x000000ffff647224 */ /* 0x000fe200078e0022 */
[----:B------:R-:W-:Y:S01]  /*18520*/  FSEL R93, R101, -INF , !P3 ;  /* 0xff800000655d7808 */ /* 0x000fe20005800000 */
[----:B------:R-:W-:Y:S01]  /*18530*/  IMAD.MOV.U32 R101, RZ, RZ, R33 ;  /* 0x000000ffff657224 */ /* 0x000fe200078e0021 */
[----:B------:R-:W-:Y:S02]  /*18540*/  FSEL R194, R102, -INF , !P0 ;  /* 0xff80000066c27808 */ /* 0x000fe40004000000 */
[----:B------:R-:W-:Y:S02]  /*18550*/  ISETP.GT.AND P6, PT, R2, R4, PT ;  /* 0x000000040200720c */ /* 0x000fe40003fc4270 */
[C---:B------:R-:W-:Y:S02]  /*18560*/  ISETP.GE.AND P1, PT, R4.reuse, R213, PT ;  /* 0x000000d50400720c */ /* 0x040fe40003f26270 */
[C---:B------:R-:W-:Y:S02]  /*18570*/  ISETP.GE.AND P3, PT, R4.reuse, R210, PT ;  /* 0x000000d20400720c */ /* 0x040fe40003f66270 */
[----:B------:R-:W-:Y:S02]  /*18580*/  I2FP.F32.S32 R8, R8 ;  /* 0x0000000800087245 */ /* 0x000fe40000201400 */
[----:B------:R-:W-:Y:S02]  /*18590*/  I2FP.F32.S32 R6, R6 ;  /* 0x0000000600067245 */ /* 0x000fe40000201400 */
[----:B------:R-:W-:Y:S01]  /*185a0*/  ISETP.GE.AND P0, PT, R4, R212, PT ;  /* 0x000000d40400720c */ /* 0x000fe20003f06270 */
[----:B------:R-:W-:Y:S01]  /*185b0*/  VIADD R4, R0, 0x68 ;  /* 0x0000006800047836 */ /* 0x000fe20000000000 */
[----:B------:R-:W-:Y:S01]  /*185c0*/  FSEL R103, R103, -INF , !P2 ;  /* 0xff80000067677808 */ /* 0x000fe20005000000 */
[----:B------:R-:W-:Y:S01]  /*185d0*/  FFMA.FTZ R108, R8, -UR6, R108 ;  /* 0x80000006086c7c23 */ /* 0x000fe2000801006c */
[----:B------:R-:W-:Y:S01]  /*185e0*/  IABS R7, R7 ;  /* 0x0000000700077213 */ /* 0x000fe20000000000 */
[----:B------:R-:W-:Y:S01]  /*185f0*/  FFMA.FTZ R109, R6, -UR6, R109 ;  /* 0x80000006066d7c23 */ /* 0x000fe2000801006d */
[----:B------:R-:W-:Y:S01]  /*18600*/  FSEL R192, R103, -INF , !P1 ;  /* 0xff80000067c07808 */ /* 0x000fe20004800000 */
[----:B------:R-:W-:Y:S01]  /*18610*/  IMAD.MOV.U32 R103, RZ, RZ, R32 ;  /* 0x000000ffff677224 */ /* 0x000fe200078e0020 */
[----:B------:R-:W-:Y:S01]  /*18620*/  I2FP.F32.S32 R7, R7 ;  /* 0x0000000700077245 */ /* 0x000fe20000201400 */
[----:B------:R-:W-:Y:S01]  /*18630*/  IMAD.IADD R6, R215, 0x1, -R10 ;  /* 0x00000001d7067824 */ /* 0x000fe200078e0a0a */
[C---:B------:R-:W-:Y:S02]  /*18640*/  ISETP.GT.AND P1, PT, R2.reuse, R4, PT ;  /* 0x000000040200720c */ /* 0x040fe40003f24270 */
[----:B------:R-:W-:Y:S01]  /*18650*/  ISETP.GT.AND P2, PT, R2, R13, PT ;  /* 0x0000000d0200720c */ /* 0x000fe20003f44270 */
[----:B------:R-:W-:Y:S01]  /*18660*/  FFMA.FTZ R110, R7, -UR6, R110 ;  /* 0x80000006076e7c23 */ /* 0x000fe2000801006e */
[----:B------:R-:W-:Y:S01]  /*18670*/  FSEL R108, R108, -INF , !P1 ;  /* 0xff8000006c6c7808 */ /* 0x000fe20004800000 */
[--C-:B------:R-:W-:Y:S01]  /*18680*/  IMAD.IADD R7, R209, 0x1, -R5.reuse ;  /* 0x00000001d1077824 */ /* 0x100fe200078e0a05 */
[----:B------:R-:W-:Y:S01]  /*18690*/  IABS R8, R6 ;  /* 0x0000000600087213 */ /* 0x000fe20000000000 */
[----:B------:R-:W-:Y:S01]  /*186a0*/  IMAD.IADD R5, R216, 0x1, -R5 ;  /* 0x00000001d8057824 */ /* 0x000fe200078e0a05 */
[----:B------:R-:W-:Y:S02]  /*186b0*/  ISETP.GT.AND P1, PT, R2, R12, PT ;  /* 0x0000000c0200720c */ /* 0x000fe40003f24270 */
[----:B------:R-:W-:Y:S02]  /*186c0*/  IABS R6, R9 ;  /* 0x0000000900067213 */ /* 0x000fe40000000000 */
[----:B------:R-:W-:Y:S02]  /*186d0*/  I2FP.F32.S32 R8, R8 ;  /* 0x0000000800087245 */ /* 0x000fe40000201400 */
[----:B------:R-:W-:Y:S02]  /*186e0*/  FSEL R109, R109, -INF , !P1 ;  /* 0xff8000006d6d7808 */ /* 0x000fe40004800000 */
[----:B------:R-:W-:Y:S01]  /*186f0*/  IABS R7, R7 ;  /* 0x0000000700077213 */ /* 0x000fe20000000000 */
[----:B------:R-:W-:Y:S01]  /*18700*/  FFMA.FTZ R111, R8, -UR6, R111 ;  /* 0x80000006086f7c23 */ /* 0x000fe2000801006f */
[----:B------:R-:W-:Y:S02]  /*18710*/  ISETP.GT.AND P1, PT, R168, R4, PT ;  /* 0x00000004a800720c */ /* 0x000fe40003f24270 */
[----:B------:R-:W-:Y:S02]  /*18720*/  I2FP.F32.S32 R6, R6 ;  /* 0x0000000600067245 */ /* 0x000fe40000201400 */
[----:B------:R-:W-:Y:S02]  /*18730*/  FSEL R104, R104, -INF , !P2 ;  /* 0xff80000068687808 */ /* 0x000fe40005000000 */
[----:B------:R-:W-:Y:S01]  /*18740*/  I2FP.F32.S32 R7, R7 ;  /* 0x0000000700077245 */ /* 0x000fe20000201400 */
[----:B------:R-:W-:Y:S01]  /*18750*/  FFMA.FTZ R113, R6, -UR6, R113 ;  /* 0x8000000606717c23 */ /* 0x000fe20008010071 */
[----:B------:R-:W-:Y:S02]  /*18760*/  FSEL R110, R110, -INF , !P1 ;  /* 0xff8000006e6e7808 */ /* 0x000fe40004800000 */
[----:B------:R-:W-:Y:S01]  /*18770*/  ISETP.GE.AND P2, PT, R13, R210, PT ;  /* 0x000000d20d00720c */ /* 0x000fe20003f46270 */
[----:B------:R-:W-:Y:S01]  /*18780*/  FFMA.FTZ R112, R7, -UR6, R112 ;  /* 0x8000000607707c23 */ /* 0x000fe20008010070 */
[----:B------:R-:W-:Y:S02]  /*18790*/  ISETP.GT.AND P1, PT, R168, R12, PT ;  /* 0x0000000ca800720c */ /* 0x000fe40003f24270 */
[----:B------:R-:W-:Y:S01]  /*187a0*/  IABS R6, R5 ;  /* 0x0000000500067213 */ /* 0x000fe20000000000 */
[----:B------:R-:W-:Y:S01]  /*187b0*/  VIADD R5, R169, 0xfffffff8 ;  /* 0xfffffff8a9057836 */ /* 0x000fe20000000000 */
[----:B------:R-:W-:Y:S02]  /*187c0*/  FSEL R105, R105, -INF , !P6 ;  /* 0xff80000069697808 */ /* 0x000fe40007000000 */
[----:B------:R-:W-:Y:S01]  /*187d0*/  FSEL R111, R111, -INF , !P1 ;  /* 0xff8000006f6f7808 */ /* 0x000fe20004800000 */
[----:B------:R-:W-:Y:S01]  /*187e0*/  IMAD.IADD R7, R209, 0x1, -R5 ;  /* 0x00000001d1077824 */ /* 0x000fe200078e0a05 */
[----:B------:R-:W-:Y:S02]  /*187f0*/  FSEL R104, R104, -INF , !P2 ;  /* 0xff80000068687808 */ /* 0x000fe40005000000 */
[----:B------:R-:W-:Y:S02]  /*18800*/  ISETP.GE.AND P6, PT, R13, R212, PT ;  /* 0x000000d40d00720c */ /* 0x000fe40003fc6270 */
[C---:B------:R-:W-:Y:S02]  /*18810*/  ISETP.GT.AND P1, PT, R14.reuse, R4, PT ;  /* 0x000000040e00720c */ /* 0x040fe40003f24270 */
[----:B------:R-:W-:Y:S02]  /*18820*/  ISETP.GT.AND P2, PT, R14, R12, PT ;  /* 0x0000000c0e00720c */ /* 0x000fe40003f44270 */
[----:B------:R-:W-:Y:S02]  /*18830*/  I2FP.F32.S32 R6, R6 ;  /* 0x0000000600067245 */ /* 0x000fe40000201400 */
[----:B------:R-:W-:Y:S02]  /*18840*/  FSEL R105, R105, -INF , !P3 ;  /* 0xff80000069697808 */ /* 0x000fe40005800000 */
[----:B------:R-:W-:Y:S01]  /*18850*/  FSEL R96, R106, -INF , !P6 ;  /* 0xff8000006a607808 */ /* 0x000fe20007000000 */
[----:B------:R-:W-:Y:S01]  /*18860*/  IMAD.MOV.U32 R106, RZ, RZ, R27 ;  /* 0x000000ffff6a7224 */ /* 0x000fe200078e001b */
[----:B------:R-:W-:Y:S01]  /*18870*/  FSEL R72, R107, -INF , !P0 ;  /* 0xff8000006b487808 */ /* 0x000fe20004000000 */
[----:B------:R-:W-:Y:S01]  /*18880*/  IMAD.MOV.U32 R107, RZ, RZ, R23 ;  /* 0x000000ffff6b7224 */ /* 0x000fe200078e0017 */
[----:B------:R-:W-:Y:S01]  /*18890*/  FSEL R112, R112, -INF , !P1 ;  /* 0xff80000070707808 */ /* 0x000fe20004800000 */
[----:B------:R-:W-:Y:S01]  /*188a0*/  IMAD.MOV.U32 R27, RZ, RZ, R186 ;  /* 0x000000ffff1b7224 */ /* 0x000fe200078e00ba */
[----:B------:R-:W-:Y:S01]  /*188b0*/  FSEL R113, R113, -INF , !P2 ;  /* 0xff80000071717808 */ /* 0x000fe20005000000 */
[----:B------:R-:W-:Y:S01]  /*188c0*/  FFMA.FTZ R114, R6, -UR6, R114 ;  /* 0x8000000606727c23 */ /* 0x000fe20008010072 */
[----:B------:R-:W-:Y:S01]  /*188d0*/  ISETP.GT.AND P3, PT, R3, R4, PT ;  /* 0x000000040300720c */ /* 0x000fe20003f64270 */
[----:B------:R-:W-:Y:S01]  /*188e0*/  IMAD.IADD R6, R216, 0x1, -R10 ;  /* 0x00000001d8067824 */ /* 0x000fe200078e0a0a */
[----:B------:R-:W-:Y:S01]  /*188f0*/  ISETP.GE.AND P6, PT, R4, R210, PT ;  /* 0x000000d20400720c */ /* 0x000fe20003fc6270 */
[----:B------:R-:W-:Y:S01]  /*18900*/  IMAD.IADD R10, R216, 0x1, -R5 ;  /* 0x00000001d80a7824 */ /* 0x000fe200078e0a05 */
[C---:B------:R-:W-:Y:S02]  /*18910*/  ISETP.GE.AND P0, PT, R4.reuse, R212, PT ;  /* 0x000000d40400720c */ /* 0x040fe40003f06270 */
[C---:B------:R-:W-:Y:S02]  /*18920*/  ISETP.GE.AND P1, PT, R4.reuse, R211, PT ;  /* 0x000000d30400720c */ /* 0x040fe40003f26270 */
[----:B------:R-:W-:Y:S01]  /*18930*/  ISETP.GE.AND P2, PT, R4, R213, PT ;  /* 0x000000d50400720c */ /* 0x000fe20003f46270 */
[----:B------:R-:W-:Y:S01]  /*18940*/  VIADD R4, R169, 0xfffffff9 ;  /* 0xfffffff9a9047836 */ /* 0x000fe20000000000 */
[----:B------:R-:W-:Y:S02]  /*18950*/  IABS R13, R6 ;  /* 0x00000006000d7213 */ /* 0x000fe40000000000 */
[----:B------:R-:W-:Y:S01]  /*18960*/  IABS R6, R7 ;  /* 0x0000000700067213 */ /* 0x000fe20000000000 */
[--C-:B------:R-:W-:Y:S01]  /*18970*/  IMAD.IADD R8, R209, 0x1, -R4.reuse ;  /* 0x00000001d1087824 */ /* 0x100fe200078e0a04 */
[----:B------:R-:W-:Y:S01]  /*18980*/  FSEL R114, R114, -INF , !P3 ;  /* 0xff80000072727808 */ /* 0x000fe20005800000 */
[----:B------:R-:W-:Y:S01]  /*18990*/  IMAD.IADD R11, R216, 0x1, -R4 ;  /* 0x00000001d80b7824 */ /* 0x000fe200078e0a04 */
[----:B------:R-:W-:Y:S01]  /*189a0*/  ISETP.GT.AND P3, PT, R3, R12, PT ;  /* 0x0000000c0300720c */ /* 0x000fe20003f64270 */
[----:B------:R-:W-:Y:S01]  /*189b0*/  IMAD.MOV.U32 R7, RZ, RZ, R6 ;  /* 0x000000ffff077224 */ /* 0x000fe200078e0006 */
[----:B------:R-:W-:Y:S02]  /*189c0*/  IABS R9, R8 ;  /* 0x0000000800097213 */ /* 0x000fe40000000000 */
[----:B------:R-:W-:Y:S01]  /*189d0*/  IABS R8, R10 ;  /* 0x0000000a00087213 */ /* 0x000fe20000000000 */
[----:B------:R-:W-:Y:S01]  /*189e0*/  IMAD.MOV.U32 R10, RZ, RZ, R13 ;  /* 0x000000ffff0a7224 */ /* 0x000fe200078e000d */
[----:B------:R-:W-:Y:S02]  /*189f0*/  IABS R6, R11 ;  /* 0x0000000b00067213 */ /* 0x000fe40000000000 */
[----:B------:R-:W-:Y:S02]  /*18a00*/  I2FP.F32.S32 R9, R9 ;  /* 0x0000000900097245 */ /* 0x000fe40000201400 */
[----:B------:R-:W-:Y:S02]  /*18a10*/  I2FP.F32.S32 R11, R10 ;  /* 0x0000000a000b7245 */ /* 0x000fe40000201400 */
[----:B------:R-:W-:Y:S01]  /*18a20*/  I2FP.F32.S32 R10, R7 ;  /* 0x00000007000a7245 */ /* 0x000fe20000201400 */
[----:B------:R-:W-:Y:S01]  /*18a30*/  IMAD.MOV.U32 R7, RZ, RZ, R6 ;  /* 0x000000ffff077224 */ /* 0x000fe200078e0006 */
[----:B------:R-:W-:Y:S01]  /*18a40*/  I2FP.F32.S32 R6, R8 ;  /* 0x0000000800067245 */ /* 0x000fe20000201400 */
[----:B------:R-:W-:Y:S01]  /*18a50*/  FFMA.FTZ R115, R11, -UR6, R115 ;  /* 0x800000060b737c23 */ /* 0x000fe20008010073 */
[----:B------:R-:W-:Y:S01]  /*18a60*/  FFMA.FTZ R117, R9, -UR6, R117 ;  /* 0x8000000609757c23 */ /* 0x000fe20008010075 */
[C---:B------:R-:W-:Y:S01]  /*18a70*/  VIADD R8, R0.reuse, 0x71 ;  /* 0x0000007100087836 */ /* 0x040fe20000000000 */
[----:B------:R-:W-:Y:S01]  /*18a80*/  I2FP.F32.S32 R7, R7 ;  /* 0x0000000700077245 */ /* 0x000fe20000201400 */
[----:B------:R-:W-:Y:S01]  /*18a90*/  VIADD R9, R0, 0x79 ;  /* 0x0000007900097836 */ /* 0x000fe20000000000 */
[----:B------:R-:W-:Y:S01]  /*18aa0*/  FSEL R115, R115, -INF , !P3 ;  /* 0xff80000073737808 */ /* 0x000fe20005800000 */
[----:B------:R-:W-:Y:S01]  /*18ab0*/  FFMA.FTZ R116, R10, -UR6, R116 ;  /* 0x800000060a747c23 */ /* 0x000fe20008010074 */
[----:B------:R-:W-:Y:S01]  /*18ac0*/  ISETP.GE.AND P3, PT, R12, R210, PT ;  /* 0x000000d20c00720c */ /* 0x000fe20003f66270 */
[----:B------:R-:W-:Y:S01]  /*18ad0*/  FFMA.FTZ R119, R7, -UR6, R119 ;  /* 0x8000000607777c23 */ /* 0x000fe20008010077 */
[----:B------:R-:W-:Y:S01]  /*18ae0*/  VIADD R7, R0, 0x70 ;  /* 0x0000007000077836 */ /* 0x000fe20000000000 */
[----:B------:R-:W-:Y:S01]  /*18af0*/  FSEL R83, R110, -INF , !P0 ;  /* 0xff8000006e537808 */ /* 0x000fe20004000000 */
[--C-:B------:R-:W-:Y:S01]  /*18b00*/  IMAD.IADD R0, R214, 0x1, -R4.reuse ;  /* 0x00000001d6007824 */ /* 0x100fe200078e0a04 */
[----:B------:R-:W-:Y:S01]  /*18b10*/  FSEL R109, R109, -INF , !P3 ;  /* 0xff8000006d6d7808 */ /* 0x000fe20005800000 */
[----:B------:R-:W-:Y:S01]  /*18b20*/  IMAD.IADD R4, R215, 0x1, -R4 ;  /* 0x00000001d7047824 */ /* 0x000fe200078e0a04 */
[----:B------:R-:W-:Y:S01]  /*18b30*/  ISETP.GT.AND P0, PT, R14, R8, PT ;  /* 0x000000080e00720c */ /* 0x000fe20003f04270 */
[----:B------:R-:W-:Y:S01]  /*18b40*/  FFMA.FTZ R118, R6, -UR6, R118 ;  /* 0x8000000606767c23 */ /* 0x000fe20008010076 */
[----:B------:R-:W-:Y:S01]  /*18b50*/  ISETP.GT.AND P3, PT, R14, R7, PT ;  /* 0x000000070e00720c */ /* 0x000fe20003f64270 */
[----:B------:R-:W-:Y:S01]  /*18b60*/  IMAD.MOV.U32 R110, RZ, RZ, R22 ;  /* 0x000000ffff6e7224 */ /* 0x000fe200078e0016 */
[----:B------:R-:W-:Y:S01]  /*18b70*/  IABS R0, R0 ;  /* 0x0000000000007213 */ /* 0x000fe20000000000 */
[----:B------:R-:W-:Y:S01]  /*18b80*/  VIADD R10, R204, 0x4000 ;  /* 0x00004000cc0a7836 */ /* 0x000fe20000000000 */
[----:B------:R-:W-:Y:S02]  /*18b90*/  FSEL R116, R116, -INF , !P3 ;  /* 0xff80000074747808 */ /* 0x000fe40005800000 */
[----:B------:R-:W-:Y:S01]  /*18ba0*/  FSEL R117, R117, -INF , !P0 ;  /* 0xff80000075757808 */ /* 0x000fe20004000000 */
[----:B------:R-:W-:Y:S01]  /*18bb0*/  @P4 VIADD R43, R10, 0xffffffe0 ;  /* 0xffffffe00a2b4836 */ /* 0x000fe20000000000 */
[----:B------:R-:W-:Y:S02]  /*18bc0*/  ISETP.GT.AND P3, PT, R3, R8, PT ;  /* 0x000000080300720c */ /* 0x000fe40003f64270 */
[----:B------:R-:W-:Y:S02]  /*18bd0*/  ISETP.GE.AND P0, PT, R12, R211, PT ;  /* 0x000000d30c00720c */ /* 0x000fe40003f06270 */
[----:B------:R-:W-:Y:S01]  /*18be0*/  IABS R6, R4 ;  /* 0x0000000400067213 */ /* 0x000fe20000000000 */
[----:B------:R-:W-:Y:S01]  /*18bf0*/  IMAD.MOV.U32 R4, RZ, RZ, R0 ;  /* 0x000000ffff047224 */ /* 0x000fe200078e0000 */
[----:B------:R-:W-:Y:S01]  /*18c00*/  FSEL R78, R113, -INF , !P0 ;  /* 0xff800000714e7808 */ /* 0x000fe20004000000 */
[----:B------:R-:W-:Y:S01]  /*18c10*/  IMAD.IADD R0, R214, 0x1, -R169 ;  /* 0x00000001d6007824 */ /* 0x000fe200078e0aa9 */
[----:B------:R-:W-:Y:S01]  /*18c20*/  FSEL R77, R112, -INF , !P1 ;  /* 0xff800000704d7808 */ /* 0x000fe20004800000 */
[----:B------:R-:W-:Y:S01]  /*18c30*/  IMAD.MOV.U32 R113, RZ, RZ, R193 ;  /* 0x000000ffff717224 */ /* 0x000fe200078e00c1 */
[----:B------:R-:W-:Y:S01]  /*18c40*/  FSEL R201, R114, -INF , !P2 ;  /* 0xff80000072c97808 */ /* 0x000fe20005000000 */
[----:B------:R-:W-:Y:S01]  /*18c50*/  LDSM.16.MT88.4 R48, [R43] ;  /* 0x000000002b30783b */ /* 0x000fe20000004200 */
[----:B------:R-:W-:Y:S02]  /*18c60*/  FSEL R119, R119, -INF , !P3 ;  /* 0xff80000077777808 */ /* 0x000fe40005800000 */
[C---:B------:R-:W-:Y:S02]  /*18c70*/  ISETP.GT.AND P1, PT, R2.reuse, R8, PT ;  /* 0x000000080200720c */ /* 0x040fe40003f24270 */
[C---:B------:R-:W-:Y:S02]  /*18c80*/  ISETP.GT.AND P0, PT, R2.reuse, R184, PT ;  /* 0x000000b80200720c */ /* 0x040fe40003f04270 */
[C---:B------:R-:W-:Y:S02]  /*18c90*/  ISETP.GT.AND P3, PT, R2.reuse, R7, PT ;  /* 0x000000070200720c */ /* 0x040fe40003f64270 */
[----:B------:R-:W-:Y:S01]  /*18ca0*/  ISETP.GT.AND P2, PT, R2, R9, PT ;  /* 0x000000090200720c */ /* 0x000fe20003f44270 */
[--C-:B------:R-:W-:Y:S01]  /*18cb0*/  IMAD.IADD R2, R214, 0x1, -R5.reuse ;  /* 0x00000001d6027824 */ /* 0x100fe200078e0a05 */
[----:B------:R-:W-:Y:S01]  /*18cc0*/  I2FP.F32.S32 R6, R6 ;  /* 0x0000000600067245 */ /* 0x000fe20000201400 */
[----:B------:R-:W-:Y:S01]  /*18cd0*/  IMAD.IADD R5, R215, 0x1, -R5 ;  /* 0x00000001d7057824 */ /* 0x000fe200078e0a05 */
[----:B------:R-:W-:Y:S02]  /*18ce0*/  IABS R0, R0 ;  /* 0x0000000000007213 */ /* 0x000fe40000000000 */
[----:B------:R-:W-:Y:S01]  /*18cf0*/  IABS R2, R2 ;  /* 0x0000000200027213 */ /* 0x000fe20000000000 */
[----:B------:R-:W-:Y:S01]  /*18d00*/  FFMA.FTZ R123, R6, -UR6, R123 ;  /* 0x80000006067b7c23 */ /* 0x000fe2000801007b */
[----:B------:R-:W-:Y:S01]  /*18d10*/  I2FP.F32.S32 R0, R0 ;  /* 0x0000000000007245 */ /* 0x000fe20000201400 */
[----:B------:R-:W-:Y:S01]  /*18d20*/  VIADD R6, R169, 0x1 ;  /* 0x00000001a9067836 */ /* 0x000fe20000000000 */
[----:B------:R-:W-:Y:S02]  /*18d30*/  IABS R5, R5 ;  /* 0x0000000500057213 */ /* 0x000fe40000000000 */
[----:B------:R-:W-:Y:S01]  /*18d40*/  I2FP.F32.S32 R2, R2 ;  /* 0x0000000200027245 */ /* 0x000fe20000201400 */
[----:B------:R-:W-:Y:S01]  /*18d50*/  FFMA.FTZ R124, R0, -UR6, R124 ;  /* 0x80000006007c7c23 */ /* 0x000fe2000801007c */
[----:B------:R-:W-:Y:S01]  /*18d60*/  I2FP.F32.S32 R5, R5 ;  /* 0x0000000500057245 */ /* 0x000fe20000201400 */
[----:B------:R-:W-:Y:S01]  /*18d70*/  IMAD.IADD R0, R214, 0x1, -R6 ;  /* 0x00000001d6007824 */ /* 0x000fe200078e0a06 */
[----:B------:R-:W-:Y:S01]  /*18d80*/  I2FP.F32.S32 R4, R4 ;  /* 0x0000000400047245 */ /* 0x000fe20000201400 */
[----:B------:R-:W-:Y:S01]  /*18d90*/  FFMA.FTZ R120, R2, -UR6, R120 ;  /* 0x8000000602787c23 */ /* 0x000fe20008010078 */
[----:B------:R-:W-:Y:S02]  /*18da0*/  IMAD.IADD R2, R215, 0x1, -R169 ;  /* 0x00000001d7027824 */ /* 0x000fe400078e0aa9 */
[----:B------:R-:W-:Y:S01]  /*18db0*/  FFMA.FTZ R122, R5, -UR6, R122 ;  /* 0x80000006057a7c23 */ /* 0x000fe2000801007a */
[----:B------:R-:W-:Y:S01]  /*18dc0*/  IABS R0, R0 ;  /* 0x0000000000007213 */ /* 0x000fe20000000000 */
[----:B------:R-:W-:Y:S02]  /*18dd0*/  IMAD.IADD R5, R215, 0x1, -R6 ;  /* 0x00000001d7057824 */ /* 0x000fe400078e0a06 */
[----:B------:R-:W-:Y:S01]  /*18de0*/  FFMA.FTZ R121, R4, -UR6, R121 ;  /* 0x8000000604797c23 */ /* 0x000fe20008010079 */
[----:B------:R-:W-:Y:S01]  /*18df0*/  IABS R4, R2 ;  /* 0x0000000200047213 */ /* 0x000fe20000000000 */
[----:B------:R-:W-:Y:S01]  /*18e00*/  IMAD.MOV.U32 R2, RZ, RZ, R0 ;  /* 0x000000ffff027224 */ /* 0x000fe200078e0000 */
[----:B------:R-:W-:Y:S02]  /*18e10*/  IABS R0, R5 ;  /* 0x0000000500007213 */ /* 0x000fe40000000000 */
[----:B------:R-:W-:Y:S02]  /*18e20*/  FMNMX3.FTZ R40, R134, R176, R177, !PT ;  /* 0x000000b086287276 */ /* 0x000fe400078100b1 */
[----:B------:R-:W-:Y:S02]  /*18e30*/  I2FP.F32.S32 R0, R0 ;  /* 0x0000000000007245 */ /* 0x000fe40000201400 */
[----:B------:R-:W-:Y:S01]  /*18e40*/  I2FP.F32.S32 R5, R2 ;  /* 0x0000000200057245 */ /* 0x000fe20000201400 */
[----:B------:R-:W-:Y:S01]  /*18e50*/  IMAD.MOV.U32 R2, RZ, RZ, R4 ;  /* 0x000000ffff027224 */ /* 0x000fe200078e0004 */
[----:B------:R-:W-:Y:S01]  /*18e60*/  FSEL R121, R121, -INF , !P1 ;  /* 0xff80000079797808 */ /* 0x000fe20004800000 */
[----:B------:R-:W-:Y:S01]  /*18e70*/  FFMA.FTZ R127, R0, -UR6, R127 ;  /* 0x80000006007f7c23 */ /* 0x000fe2000801007f */
[----:B------:R-:W-:Y:S02]  /*18e80*/  IMAD.IADD R0, R209, 0x1, -R169 ;  /* 0x00000001d1007824 */ /* 0x000fe400078e0aa9 */
[----:B------:R-:W-:Y:S01]  /*18e90*/  FFMA.FTZ R125, R5, -UR6, R125 ;  /* 0x80000006057d7c23 */ /* 0x000fe2000801007d */
[----:B------:R-:W-:Y:S01]  /*18ea0*/  I2FP.F32.S32 R2, R2 ;  /* 0x0000000200027245 */ /* 0x000fe20000201400 */
[----:B------:R-:W-:Y:S01]  /*18eb0*/  IMAD.IADD R169, R216, 0x1, -R169 ;  /* 0x00000001d8a97824 */ /* 0x000fe200078e0aa9 */
[----:B------:R-:W-:Y:S02]  /*18ec0*/  FSEL R120, R120, -INF , !P3 ;  /* 0xff80000078787808 */ /* 0x000fe40005800000 */
[----:B------:R-:W-:Y:S01]  /*18ed0*/  IABS R0, R0 ;  /* 0x0000000000007213 */ /* 0x000fe20000000000 */
[----:B------:R-:W-:Y:S01]  /*18ee0*/  FFMA.FTZ R126, R2, -UR6, R126 ;  /* 0x80000006027e7c23 */ /* 0x000fe2000801007e */
[----:B------:R-:W-:Y:S02]  /*18ef0*/  FSEL R125, R125, -INF , !P2 ;  /* 0xff8000007d7d7808 */ /* 0x000fe40005000000 */
[----:B------:R-:W-:Y:S01]  /*18f00*/  I2FP.F32.S32 R2, R0 ;  /* 0x0000000000027245 */ /* 0x000fe20000201400 */
[----:B------:R-:W-:Y:S01]  /*18f10*/  IMAD.IADD R0, R209, 0x1, -R6 ;  /* 0x00000001d1007824 */ /* 0x000fe200078e0a06 */
[----:B------:R-:W-:Y:S02]  /*18f20*/  ISETP.GE.AND P2, PT, R8, R210, PT ;  /* 0x000000d20800720c */ /* 0x000fe40003f46270 */
[----:B------:R-:W-:Y:S01]  /*18f30*/  FMNMX3.FTZ R40, R40, R171, R172, !PT ;  /* 0x000000ab28287276 */ /* 0x000fe200078100ac */
[----:B------:R-:W-:Y:S01]  /*18f40*/  FFMA.FTZ R128, R2, -UR6, R128 ;  /* 0x8000000602807c23 */ /* 0x000fe20008010080 */
[----:B------:R-:W-:Y:S02]  /*18f50*/  IABS R0, R0 ;  /* 0x0000000000007213 */ /* 0x000fe40000000000 */
[C---:B------:R-:W-:Y:S02]  /*18f60*/  ISETP.GT.AND P1, PT, R168.reuse, R184, PT ;  /* 0x000000b8a800720c */ /* 0x040fe40003f24270 */
[----:B------:R-:W-:Y:S02]  /*18f70*/  ISETP.GT.AND P3, PT, R168, R8, PT ;  /* 0x00000008a800720c */ /* 0x000fe40003f64270 */
[----:B------:R-:W-:Y:S01]  /*18f80*/  I2FP.F32.S32 R2, R0 ;  /* 0x0000000000027245 */ /* 0x000fe20000201400 */
[----:B------:R-:W-:Y:S01]  /*18f90*/  IMAD.IADD R0, R216, 0x1, -R6 ;  /* 0x00000001d8007824 */ /* 0x000fe200078e0a06 */
[----:B------:R-:W-:Y:S02]  /*18fa0*/  FMNMX3.FTZ R40, R40, R24, R25, !PT ;  /* 0x0000001828287276 */ /* 0x000fe40007810019 */
[----:B------:R-:W-:Y:S01]  /*18fb0*/  FSEL R108, R108, -INF , !P6 ;  /* 0xff8000006c6c7808 */ /* 0x000fe20007000000 */
[----:B------:R-:W-:Y:S01]  /*18fc0*/  FFMA.FTZ R129, R2, -UR6, R129 ;  /* 0x8000000602817c23 */ /* 0x000fe20008010081 */
[----:B------:R-:W-:Y:S01]  /*18fd0*/  FSEL R42, R126, -INF , !P1 ;  /* 0xff8000007e2a7808 */ /* 0x000fe20004800000 */
[----:B------:R-:W-:Y:S01]  /*18fe0*/  IMAD.MOV.U32 R126, RZ, RZ, R37 ;  /* 0x000000ffff7e7224 */ /* 0x000fe200078e0025 */
[----:B------:R-:W-:Y:S02]  /*18ff0*/  FSEL R71, R121, -INF , !P2 ;  /* 0xff80000079477808 */ /* 0x000fe40005000000 */
[----:B------:R-:W-:Y:S02]  /*19000*/  FSEL R124, R124, -INF , !P0 ;  /* 0xff8000007c7c7808 */ /* 0x000fe40004000000 */
[-C--:B------:R-:W-:Y:S02]  /*19010*/  ISETP.GE.AND P6, PT, R12, R212.reuse, PT ;  /* 0x000000d40c00720c */ /* 0x080fe40003fc6270 */
[----:B------:R-:W-:Y:S02]  /*19020*/  FSEL R123, R123, -INF , !P3 ;  /* 0xff8000007b7b7808 */ /* 0x000fe40005800000 */
[----:B------:R-:W-:Y:S02]  /*19030*/  ISETP.GE.AND P1, PT, R8, R212, PT ;  /* 0x000000d40800720c */ /* 0x000fe40003f26270 */
[----:B------:R-:W-:Y:S02]  /*19040*/  ISETP.GE.AND P2, PT, R184, R210, PT ;  /* 0x000000d2b800720c */ /* 0x000fe40003f46270 */
[----:B------:R-:W-:Y:S02]  /*19050*/  FMNMX3.FTZ R40, R40, R28, R29, !PT ;  /* 0x0000001c28287276 */ /* 0x000fe4000781001d */
[----:B------:R-:W-:Y:S01]  /*19060*/  FSEL R84, R111, -INF , !P6 ;  /* 0xff8000006f547808 */ /* 0x000fe20007000000 */
[----:B------:R-:W-:Y:S01]  /*19070*/  IMAD.MOV.U32 R111, RZ, RZ, R20 ;  /* 0x000000ffff6f7224 */ /* 0x000fe200078e0014 */
[----:B------:R-:W-:Y:S01]  /*19080*/  FSEL R89, R123, -INF , !P1 ;  /* 0xff8000007b597808 */ /* 0x000fe20004800000 */
[----:B------:R-:W-:Y:S01]  /*19090*/  LDSM.16.MT88.4 R20, [R204+0x4000] ;  /* 0x00400000cc14783b */ /* 0x000fe20000004200 */
[----:B------:R-:W-:Y:S02]  /*190a0*/  FSEL R69, R124, -INF , !P2 ;  /* 0xff8000007c457808 */ /* 0x000fe40005000000 */
[----:B------:R-:W-:Y:S02]  /*190b0*/  IABS R2, R0 ;  /* 0x0000000000027213 */ /* 0x000fe40000000000 */
[C---:B------:R-:W-:Y:S02]  /*190c0*/  ISETP.GT.AND P6, PT, R3.reuse, R7, PT ;  /* 0x000000070300720c */ /* 0x040fe40003fc4270 */
[C---:B------:R-:W-:Y:S01]  /*190d0*/  ISETP.GT.AND P1, PT, R3.reuse, R184, PT ;  /* 0x000000b80300720c */ /* 0x040fe20003f24270 */
[----:B------:R-:W-:Y:S01]  /*190e0*/  IMAD.MOV.U32 R6, RZ, RZ, R2 ;  /* 0x000000ffff067224 */ /* 0x000fe200078e0002 */
[----:B------:R-:W-:Y:S02]  /*190f0*/  ISETP.GT.AND P2, PT, R3, R9, PT ;  /* 0x000000090300720c */ /* 0x000fe40003f44270 */
[----:B------:R-:W-:Y:S02]  /*19100*/  FMNMX3.FTZ R0, R135, R178, R183, !PT ;  /* 0x000000b287007276 */ /* 0x000fe400078100b7 */
[----:B------:R-:W-:Y:S02]  /*19110*/  IABS R3, R169 ;  /* 0x000000a900037213 */ /* 0x000fe40000000000 */
[----:B------:R-:W-:Y:S02]  /*19120*/  FMNMX3.FTZ R40, R40, R248, R247, !PT ;  /* 0x000000f828287276 */ /* 0x000fe400078100f7 */
[----:B------:R-:W-:Y:S02]  /*19130*/  FMNMX3.FTZ R0, R0, R173, R15, !PT ;  /* 0x000000ad00007276 */ /* 0x000fe4000781000f */
[----:B------:R-:W-:Y:S02]  /*19140*/  I2FP.F32.S32 R3, R3 ;  /* 0x0000000300037245 */ /* 0x000fe40000201400 */
[----:B------:R-:W-:Y:S02]  /*19150*/  FMNMX3.FTZ R40, R40, R244, R245, !PT ;  /* 0x000000f428287276 */ /* 0x000fe400078100f5 */
[----:B------:R-:W-:Y:S01]  /*19160*/  FMNMX3.FTZ R0, R0, R26, R59, !PT ;  /* 0x0000001a00007276 */ /* 0x000fe2000781003b */
[----:B------:R-:W-:Y:S01]  /*19170*/  FFMA.FTZ R130, R3, -UR6, R130 ;  /* 0x8000000603827c23 */ /* 0x000fe20008010082 */
        /* <DEDUP_REMOVED lines=18> */
[----:B------:R-:W-:Y:S02]  /*192a0*/  FSEL R86, R117, -INF , !P3 ;  /* 0xff80000075567808 */ /* 0x000fe40005800000 */
[-C--:B------:R-:W-:Y:S02]  /*192b0*/  ISETP.GE.AND P6, PT, R12, R213.reuse, PT ;  /* 0x000000d50c00720c */ /* 0x080fe40003fc6270 */
[----:B------:R-:W-:Y:S02]  /*192c0*/  ISETP.GE.AND P3, PT, R7, R213, PT ;  /* 0x000000d50700720c */ /* 0x000fe40003f66270 */
[----:B------:R-:W-:Y:S02]  /*192d0*/  FMNMX3.FTZ R0, R0, R234, R249, !PT ;  /* 0x000000ea00007276 */ /* 0x000fe400078100f9 */
[----:B------:R-:W-:Y:S02]  /*192e0*/  FMNMX3.FTZ R2, R2, R174, R56, !PT ;  /* 0x000000ae02027276 */ /* 0x000fe40007810038 */
[----:B------:R-:W-:Y:S02]  /*192f0*/  FMNMX3.FTZ R40, R40, R73, R70, !PT ;  /* 0x0000004928287276 */ /* 0x000fe40007810046 */
[----:B------:R-:W-:Y:S02]  /*19300*/  FMNMX3.FTZ R4, R4, R113, R111, !PT ;  /* 0x0000007104047276 */ /* 0x000fe4000781006f */
[----:B------:R-:W-:Y:S02]  /*19310*/  FSEL R88, R115, -INF , !P6 ;  /* 0xff80000073587808 */ /* 0x000fe40007000000 */
[----:B------:R-:W-:Y:S02]  /*19320*/  FSEL R112, R118, -INF , !P3 ;  /* 0xff80000076707808 */ /* 0x000fe40005800000 */
[----:B------:R-:W-:Y:S02]  /*19330*/  FMNMX3.FTZ R0, R0, R246, R235, !PT ;  /* 0x000000f600007276 */ /* 0x000fe400078100eb */
[----:B------:R-:W-:Y:S02]  /*19340*/  ISETP.GE.AND P3, PT, R8, R213, PT ;  /* 0x000000d50800720c */ /* 0x000fe40003f66270 */
[----:B------:R-:W-:Y:S02]  /*19350*/  ISETP.GT.AND P6, PT, R168, R7, PT ;  /* 0x00000007a800720c */ /* 0x000fe40003fc4270 */
[----:B------:R-:W-:Y:S02]  /*19360*/  FMNMX3.FTZ R2, R2, R65, R110, !PT ;  /* 0x0000004102027276 */ /* 0x000fe4000781006e */
[----:B------:R-:W-:Y:S02]  /*19370*/  FMNMX3.FTZ R40, R40, R92, R67, !PT ;  /* 0x0000005c28287276 */ /* 0x000fe40007810043 */
[----:B------:R-:W-:Y:S02]  /*19380*/  FMNMX3.FTZ R4, R4, R236, R237, !PT ;  /* 0x000000ec04047276 */ /* 0x000fe400078100ed */
[----:B------:R-:W-:Y:S02]  /*19390*/  FMNMX3.FTZ R0, R0, R218, R233, !PT ;  /* 0x000000da00007276 */ /* 0x000fe400078100e9 */
[----:B------:R-:W-:Y:S02]  /*193a0*/  FSEL R122, R122, -INF , !P6 ;  /* 0xff8000007a7a7808 */ /* 0x000fe40007000000 */
[----:B------:R-:W-:Y:S01]  /*193b0*/  FSEL R87, R119, -INF , !P3 ;  /* 0xff80000077577808 */ /* 0x000fe20005800000 */
[----:B------:R-:W-:Y:S01]  /*193c0*/  IMAD.MOV.U32 R119, RZ, RZ, R38 ;  /* 0x000000ffff777224 */ /* 0x000fe200078e0026 */
[C---:B------:R-:W-:Y:S02]  /*193d0*/  ISETP.GE.AND P0, PT, R7.reuse, R212, PT ;  /* 0x000000d40700720c */ /* 0x040fe40003f06270 */
        /* <DEDUP_REMOVED lines=18> */
[----:B------:R-:W-:Y:S02]  /*19500*/  FMNMX3.FTZ R40, R40, R69, R66, !PT ;  /* 0x0000004528287276 */ /* 0x000fe40007810042 */
[----:B------:R-:W-:Y:S02]  /*19510*/  FMNMX3.FTZ R4, R4, R197, R74, !PT ;  /* 0x000000c504047276 */ /* 0x000fe4000781004a */
[----:B------:R-:W-:Y:S01]  /*19520*/  ISETP.GE.AND P0, PT, R184, R212, PT ;  /* 0x000000d4b800720c */ /* 0x000fe20003f06270 */
[----:B------:R-:W1:Y:S01]  /*19530*/  SHFL.BFLY PT, R5, R40, 0x2, 0x1f ;  /* 0x0c401f0028057f89 */ /* 0x000e6200000e0000 */
[----:B------:R-:W-:Y:S02]  /*19540*/  FMNMX3.FTZ R0, R0, R96, R72, !PT ;  /* 0x0000006000007276 */ /* 0x000fe40007810048 */
[----:B------:R-:W-:Y:S02]  /*19550*/  ISETP.GT.AND P6, PT, R168, R9, PT ;  /* 0x00000009a800720c */ /* 0x000fe40003fc4270 */
[----:B------:R-:W-:Y:S02]  /*19560*/  FMNMX3.FTZ R2, R2, R99, R198, !PT ;  /* 0x0000006302027276 */ /* 0x000fe400078100c6 */
[----:B------:R-:W-:Y:S02]  /*19570*/  FSEL R42, R42, -INF , !P0 ;  /* 0xff8000002a2a7808 */ /* 0x000fe40004000000 */
[----:B------:R-:W-:Y:S02]  /*19580*/  FMNMX3.FTZ R4, R4, R224, R226, !PT ;  /* 0x000000e004047276 */ /* 0x000fe400078100e2 */
[----:B------:R-:W-:Y:S02]  /*19590*/  FSEL R41, R127, -INF , !P6 ;  /* 0xff8000007f297808 */ /* 0x000fe40007000000 */
[----:B------:R-:W-:Y:S02]  /*195a0*/  FMNMX3.FTZ R0, R0, R83, R84, !PT ;  /* 0x0000005300007276 */ /* 0x000fe40007810054 */
[----:B------:R-:W-:Y:S02]  /*195b0*/  ISETP.GE.AND P0, PT, R9, R212, PT ;  /* 0x000000d40900720c */ /* 0x000fe40003f06270 */
[----:B------:R-:W-:Y:S02]  /*195c0*/  FMNMX3.FTZ R3, R2, R229, R232, !PT ;  /* 0x000000e502037276 */ /* 0x000fe400078100e8 */
[----:B------:R-:W-:Y:S02]  /*195d0*/  FMNMX3.FTZ R2, R4, R126, R119, !PT ;  /* 0x0000007e04027276 */ /* 0x000fe40007810077 */
[----:B------:R-:W-:Y:S02]  /*195e0*/  FMNMX3.FTZ R0, R0, R76, R89, !PT ;  /* 0x0000004c00007276 */ /* 0x000fe40007810059 */
[----:B------:R-:W-:Y:S02]  /*195f0*/  FSEL R41, R41, -INF , !P0 ;  /* 0xff80000029297808 */ /* 0x000fe40004000000 */
[----:B------:R-:W-:Y:S02]  /*19600*/  FMNMX3.FTZ R2, R2, R94, R93, !PT ;  /* 0x0000005e02027276 */ /* 0x000fe4000781005d */
[----:B------:R-:W-:Y:S02]  /*19610*/  FMNMX3.FTZ R0, R0, R42, R41, !PT ;  /* 0x0000002a00007276 */ /* 0x000fe40007810029 */
[----:B------:R-:W-:Y:S02]  /*19620*/  FMNMX3.FTZ R4, R2, R77, R78, !PT ;  /* 0x0000004d02047276 */ /* 0x000fe4000781004e */
[----:B-1----:R-:W-:Y:S01]  /*19630*/  FMNMX.FTZ R40, R40, R5, !PT ;  /* 0x0000000528287209 */ /* 0x002fe20007810000 */
[----:B------:R-:W1:Y:S01]  /*19640*/  SHFL.BFLY PT, R2, R0, 0x2, 0x1f ;  /* 0x0c401f0000027f89 */ /* 0x000e6200000e0000 */
[C---:B------:R-:W-:Y:S02]  /*19650*/  ISETP.GT.AND P3, PT, R14.reuse, R9, PT ;  /* 0x000000090e00720c */ /* 0x040fe40003f64270 */
[----:B------:R-:W-:Y:S05]  /*19660*/  ISETP.GT.AND P6, PT, R14, R184, PT ;  /* 0x000000b80e00720c */ /* 0x000fea0003fc4270 */
[----:B------:R-:W2:Y:S01]  /*19670*/  SHFL.BFLY PT, R7, R40, 0x1, 0x1f ;  /* 0x0c201f0028077f89 */ /* 0x000ea200000e0000 */
[----:B------:R-:W-:Y:S02]  /*19680*/  FSEL R129, R129, -INF , !P3 ;  /* 0xff80000081817808 */ /* 0x000fe40005800000 */
[-C--:B------:R-:W-:Y:S02]  /*19690*/  ISETP.GE.AND P0, PT, R184, R211.reuse, PT ;  /* 0x000000d3b800720c */ /* 0x080fe40003f06270 */
[----:B------:R-:W-:Y:S02]  /*196a0*/  FSEL R128, R128, -INF , !P6 ;  /* 0xff80000080807808 */ /* 0x000fe40007000000 */
[----:B------:R-:W-:Y:S02]  /*196b0*/  ISETP.GE.AND P3, PT, R9, R211, PT ;  /* 0x000000d30900720c */ /* 0x000fe40003f66270 */
[----:B------:R-:W-:Y:S02]  /*196c0*/  I2FP.F32.S32 R6, R6 ;  /* 0x0000000600067245 */ /* 0x000fe40000201400 */
[----:B------:R-:W-:Y:S02]  /*196d0*/  FSEL R75, R129, -INF , !P3 ;  /* 0xff800000814b7808 */ /* 0x000fe40005800000 */
[----:B------:R-:W-:Y:S01]  /*196e0*/  FSEL R68, R128, -INF , !P0 ;  /* 0xff80000080447808 */ /* 0x000fe20004000000 */
[----:B------:R-:W-:Y:S01]  /*196f0*/  FFMA.FTZ R131, R6, -UR6, R131 ;  /* 0x8000000606837c23 */ /* 0x000fe20008010083 */
[----:B------:R-:W-:Y:S02]  /*19700*/  FMNMX3.FTZ R4, R4, R116, R86, !PT ;  /* 0x0000007404047276 */ /* 0x000fe40007810056 */
[----:B------:R-:W-:Y:S02]  /*19710*/  FSEL R130, R130, -INF , !P1 ;  /* 0xff80000082827808 */ /* 0x000fe40004800000 */
[----:B------:R-:W-:Y:S02]  /*19720*/  FMNMX3.FTZ R4, R4, R68, R75, !PT ;  /* 0x0000004404047276 */ /* 0x000fe4000781004b */
[----:B-1----:R-:W-:Y:S02]  /*19730*/  FMNMX.FTZ R0, R0, R2, !PT ;  /* 0x0000000200007209 */ /* 0x002fe40007810000 */
[----:B------:R-:W-:Y:S01]  /*19740*/  FMNMX3.FTZ R3, R3, R98, R195, !PT ;  /* 0x0000006203037276 */ /* 0x000fe200078100c3 */
[----:B------:R-:W1:Y:S01]  /*19750*/  SHFL.BFLY PT, R5, R4, 0x2, 0x1f ;  /* 0x0c401f0004057f89 */ /* 0x000e6200000e0000 */
[----:B--2---:R-:W-:Y:S02]  /*19760*/  FMNMX.FTZ R40, R40, R7, !PT ;  /* 0x0000000728287209 */ /* 0x004fe40007810000 */
[----:B------:R-:W-:Y:S05]  /*19770*/  FSEL R131, R131, -INF , !P2 ;  /* 0xff80000083837808 */ /* 0x000fea0005000000 */
[----:B------:R-:W2:Y:S01]  /*19780*/  SHFL.BFLY PT, R2, R0, 0x1, 0x1f ;  /* 0x0c201f0000027f89 */ /* 0x000ea200000e0000 */
[-C--:B------:R-:W-:Y:S01]  /*19790*/  ISETP.GE.AND P1, PT, R9, R213.reuse, PT ;  /* 0x000000d50900720c */ /* 0x080fe20003f26270 */
[C---:B------:R-:W-:Y:S01]  /*197a0*/  FMUL.FTZ R60, R40.reuse, UR4 ;  /* 0x00000004283c7c20 */ /* 0x040fe20008410000 */
[----:B------:R-:W-:Y:S02]  /*197b0*/  FMNMX3.FTZ R3, R3, R194, R192, !PT ;  /* 0x000000c203037276 */ /* 0x000fe400078100c0 */
[----:B------:R-:W-:Y:S02]  /*197c0*/  FSEL R85, R131, -INF , !P1 ;  /* 0xff80000083557808 */ /* 0x000fe40004800000 */
[----:B------:R-:W-:Y:S02]  /*197d0*/  FSETP.NEU.FTZ.AND P1, PT, R40, -INF , PT ;  /* 0xff8000002800780b */ /* 0x000fe40003f3d000 */
[----:B------:R-:W-:Y:S02]  /*197e0*/  ISETP.GE.AND P6, PT, R184, R213, PT ;  /* 0x000000d5b800720c */ /* 0x000fe40003fc6270 */
[----:B------:R-:W-:Y:S02]  /*197f0*/  FMNMX3.FTZ R3, R3, R201, R88, !PT ;  /* 0x000000c903037276 */ /* 0x000fe40007810058 */
[----:B------:R-:W-:Y:S02]  /*19800*/  FSEL R60, R60, RZ, P1 ;  /* 0x000000ff3c3c7208 */ /* 0x000fe40000800000 */
[----:B------:R-:W-:Y:S02]  /*19810*/  FSEL R193, R130, -INF , !P6 ;  /* 0xff80000082c17808 */ /* 0x000fe40007000000 */
[----:B------:R-:W-:Y:S01]  /*19820*/  FMNMX3.FTZ R3, R3, R112, R87, !PT ;  /* 0x0000007003037276 */ /* 0x000fe20007810057 */
[--C-:B------:R-:W-:Y:S01]  /*19830*/  FFMA.FTZ R12, R24, UR4, -R60.reuse ;  /* 0x00000004180c7c23 */ /* 0x100fe2000801083c */
[--C-:B------:R-:W-:Y:S01]  /*19840*/  FFMA.FTZ R13, R25, UR4, -R60.reuse ;  /* 0x00000004190d7c23 */ /* 0x100fe2000801083c */
[----:B-1----:R-:W-:Y:S01]  /*19850*/  FMNMX.FTZ R4, R4, R5, !PT ;  /* 0x0000000504047209 */ /* 0x002fe20007810000 */
[--C-:B------:R-:W-:Y:S01]  /*19860*/  FFMA.FTZ R5, R172, UR4, -R60.reuse ;  /* 0x00000004ac057c23 */ /* 0x100fe2000801083c */
[----:B------:R-:W-:Y:S01]  /*19870*/  FMNMX3.FTZ R3, R3, R193, R85, !PT ;  /* 0x000000c103037276 */ /* 0x000fe20007810055 */
[--C-:B------:R-:W-:Y:S01]  /*19880*/  FFMA.FTZ R64, R244, UR4, -R60.reuse ;  /* 0x00000004f4407c23 */ /* 0x100fe2000801083c */
[----:B--2---:R-:W-:Y:S01]  /*19890*/  FMNMX.FTZ R37, R0, R2, !PT ;  /* 0x0000000200257209 */ /* 0x004fe20007810000 */
[----:B------:R1:W-:Y:S01]  /*198a0*/  MUFU.EX2 R191, R5 ;  /* 0x0000000500bf7308 */ /* 0x0003e20000000800 */
[--C-:B------:R-:W-:Y:S01]  /*198b0*/  FFMA.FTZ R0, R176, UR4, -R60.reuse ;  /* 0x00000004b0007c23 */ /* 0x100fe2000801083c */
[--C-:B------:R-:W-:Y:S01]  /*198c0*/  FFMA.FTZ R2, R177, UR4, -R60.reuse ;  /* 0x00000004b1027c23 */ /* 0x100fe2000801083c */
[C---:B------:R-:W-:Y:S07]  /*198d0*/  FSETP.NEU.FTZ.AND P0, PT, R37.reuse, -INF , PT ;  /* 0xff8000002500780b */ /* 0x040fee0003f1d000 */
[----:B------:R-:W-:Y:S01]  /*198e0*/  MUFU.EX2 R177, R12 ;  /* 0x0000000c00b17308 */ /* 0x000fe20000000800 */
[----:B------:R-:W-:Y:S01]  /*198f0*/  FMUL.FTZ R61, R37, UR4 ;  /* 0x00000004253d7c20 */ /* 0x000fe20008410000 */
[----:B------:R-:W2:Y:S01]  /*19900*/  SHFL.BFLY PT, R6, R3, 0x2, 0x1f ;  /* 0x0c401f0003067f89 */ /* 0x000ea200000e0000 */
[--C-:B------:R-:W-:Y:S07]  /*19910*/  FFMA.FTZ R102, R102, UR4, -R60.reuse ;  /* 0x0000000466667c23 */ /* 0x100fee000801083c */
[----:B------:R3:W-:Y:S01]  /*19920*/  MUFU.EX2 R79, R0 ;  /* 0x00000000004f7308 */ /* 0x0007e20000000800 */
[----:B------:R-:W-:Y:S01]  /*19930*/  FSEL R61, R61, RZ, P0 ;  /* 0x000000ff3d3d7208 */ /* 0x000fe20000000000 */
[----:B------:R-:W4:Y:S08]  /*19940*/  SHFL.BFLY PT, R39, R4, 0x1, 0x1f ;  /* 0x0c201f0004277f89 */ /* 0x000f3000000e0000 */
[----:B------:R5:W2:Y:S01]  /*19950*/  MUFU.EX2 R187, R2 ;  /* 0x0000000200bb7308 */ /* 0x000aa20000000800 */
[----:B-1----:R-:W-:Y:S01]  /*19960*/  FSEL R5, R37, RZ, P0 ;  /* 0x000000ff25057208 */ /* 0x002fe20000000000 */
[--C-:B------:R-:W-:Y:S01]  /*19970*/  FFMA.FTZ R129, R89, UR4, -R61.reuse ;  /* 0x0000000459817c23 */ /* 0x100fe2000801083d */
[--C-:B------:R-:W-:Y:S01]  /*19980*/  FFMA.FTZ R72, R72, UR4, -R61.reuse ;  /* 0x0000000448487c23 */ /* 0x100fe2000801083d */
[--C-:B------:R-:W-:Y:S01]  /*19990*/  FFMA.FTZ R83, R83, UR4, -R61.reuse ;  /* 0x0000000453537c23 */ /* 0x100fe2000801083d */
[--C-:B------:R-:W-:Y:S01]  /*199a0*/  FFMA.FTZ R84, R84, UR4, -R61.reuse ;  /* 0x0000000454547c23 */ /* 0x100fe2000801083d */
[----:B---3--:R-:W-:Y:S04]  /*199b0*/  FFMA.FTZ R0, R171, UR4, -R60 ;  /* 0x00000004ab007c23 */ /* 0x008fe8000801083c */
[----:B------:R1:W3:Y:S01]  /*199c0*/  MUFU.EX2 R190, R0 ;  /* 0x0000000000be7308 */ /* 0x0002e20000000800 */
[--C-:B-----5:R-:W-:Y:S01]  /*199d0*/  FFMA.FTZ R2, R178, UR4, -R61.reuse ;  /* 0x00000004b2027c23 */ /* 0x120fe2000801083d */
[----:B--2---:R-:W-:Y:S02]  /*199e0*/  F2FP.F16.F32.PACK_AB R32, R187, R79 ;  /* 0x0000004fbb20723e */ /* 0x004fe400000000ff */
[----:B------:R-:W-:Y:S06]  /*199f0*/  FMNMX.FTZ R3, R3, R6, !PT ;  /* 0x0000000603037209 */ /* 0x000fec0007810000 */
[----:B------:R2:W-:Y:S01]  /*19a00*/  MUFU.EX2 R81, R2 ;  /* 0x0000000200517308 */ /* 0x0005e20000000800 */
[----:B------:R-:W5:Y:S01]  /*19a10*/  SHFL.BFLY PT, R38, R3, 0x1, 0x1f ;  /* 0x0c201f0003267f89 */ /* 0x000f6200000e0000 */
[----:B----4-:R-:W-:Y:S08]  /*19a20*/  FMNMX.FTZ R39, R4, R39, !PT ;  /* 0x0000002704277209 */ /* 0x010ff00007810000 */
[----:B------:R-:W-:Y:S01]  /*19a30*/  MUFU.EX2 R178, R13 ;  /* 0x0000000d00b27308 */ /* 0x000fe20000000800 */
[--C-:B-1----:R-:W-:Y:S01]  /*19a40*/  FFMA.FTZ R0, R183, UR4, -R61.reuse ;  /* 0x00000004b7007c23 */ /* 0x102fe2000801083d */
[C---:B------:R-:W-:Y:S01]  /*19a50*/  FMUL.FTZ R62, R39.reuse, UR4 ;  /* 0x00000004273e7c20 */ /* 0x040fe20008410000 */
[----:B------:R-:W-:Y:S07]  /*19a60*/  FSETP.NEU.FTZ.AND P3, PT, R39, -INF , PT ;  /* 0xff8000002700780b */ /* 0x000fee0003f7d000 */
[----:B------:R1:W4:Y:S01]  /*19a70*/  MUFU.EX2 R91, R0 ;  /* 0x00000000005b7308 */ /* 0x0003220000000800 */
[--C-:B--2---:R-:W-:Y:S01]  /*19a80*/  FFMA.FTZ R2, R173, UR4, -R61.reuse ;  /* 0x00000004ad027c23 */ /* 0x104fe2000801083d */
[----:B------:R-:W-:Y:S02]  /*19a90*/  FSEL R62, R62, RZ, P3 ;  /* 0x000000ff3e3e7208 */ /* 0x000fe40001800000 */
[----:B---3--:R-:W-:Y:S06]  /*19aa0*/  F2FP.F16.F32.PACK_AB R34, R191, R190 ;  /* 0x000000bebf22723e */ /* 0x008fec00000000ff */
[----:B------:R2:W-:Y:S01]  /*19ab0*/  MUFU.EX2 R186, R2 ;  /* 0x0000000200ba7308 */ /* 0x0005e20000000800 */
[--C-:B------:R-:W-:Y:S01]  /*19ac0*/  FFMA.FTZ R24, R53, UR4, -R62.reuse ;  /* 0x0000000435187c23 */ /* 0x100fe2000801083e */
[--C-:B------:R-:W-:Y:S01]  /*19ad0*/  FFMA.FTZ R77, R77, UR4, -R62.reuse ;  /* 0x000000044d4d7c23 */ /* 0x100fe2000801083e */
[--C-:B------:R-:W-:Y:S01]  /*19ae0*/  FFMA.FTZ R78, R78, UR4, -R62.reuse ;  /* 0x000000044e4e7c23 */ /* 0x100fe2000801083e */
[--C-:B------:R-:W-:Y:S06]  /*19af0*/  FFMA.FTZ R116, R116, UR4, -R62.reuse ;  /* 0x0000000474747c23 */ /* 0x100fec000801083e */
[----:B------:R-:W-:Y:S01]  /*19b00*/  MUFU.EX2 R176, R24 ;  /* 0x0000001800b07308 */ /* 0x000fe20000000800 */
[----:B-1----:R-:W-:Y:S01]  /*19b10*/  FFMA.FTZ R0, R15, UR4, -R61 ;  /* 0x000000040f007c23 */ /* 0x002fe2000801083d */
[----:B-----5:R-:W-:Y:S01]  /*19b20*/  FMNMX.FTZ R38, R3, R38, !PT ;  /* 0x0000002603267209 */ /* 0x020fe20007810000 */
[--C-:B------:R-:W-:Y:S01]  /*19b30*/  FFMA.FTZ R3, R16, UR4, -R62.reuse ;  /* 0x0000000410037c23 */ /* 0x100fe2000801083e */
[----:B----4-:R-:W-:Y:S06]  /*19b40*/  F2FP.F16.F32.PACK_AB R33, R91, R81 ;  /* 0x000000515b21723e */ /* 0x010fec00000000ff */
[----:B------:R1:W3:Y:S01]  /*19b50*/  MUFU.EX2 R189, R0 ;  /* 0x0000000000bd7308 */ /* 0x0002e20000000800 */
[----:B--2---:R-:W-:Y:S01]  /*19b60*/  FFMA.FTZ R2, R180, UR4, -R62 ;  /* 0x00000004b4027c23 */ /* 0x004fe2000801083e */
[C---:B------:R-:W-:Y:S01]  /*19b70*/  FMUL.FTZ R63, R38.reuse, UR4 ;  /* 0x00000004263f7c20 */ /* 0x040fe20008410000 */
[----:B------:R-:W-:Y:S07]  /*19b80*/  FSETP.NEU.FTZ.AND P2, PT, R38, -INF , PT ;  /* 0xff8000002600780b */ /* 0x000fee0003f5d000 */
[----:B------:R2:W-:Y:S01]  /*19b90*/  MUFU.EX2 R184, R3 ;  /* 0x0000000300b87308 */ /* 0x0005e20000000800 */
[----:B------:R-:W-:Y:S01]  /*19ba0*/  FFMA.FTZ R16, R28, UR4, -R60 ;  /* 0x000000041c107c23 */ /* 0x000fe2000801083c */
[----:B------:R-:W-:Y:S08]  /*19bb0*/  FSEL R63, R63, RZ, P2 ;  /* 0x000000ff3f3f7208 */ /* 0x000ff00001000000 */
[----:B------:R4:W-:Y:S01]  /*19bc0*/  MUFU.EX2 R80, R2 ;  /* 0x0000000200507308 */ /* 0x0009e20000000800 */
[--C-:B------:R-:W-:Y:S01]  /*19bd0*/  FFMA.FTZ R4, R18, UR4, -R63.reuse ;  /* 0x0000000412047c23 */ /* 0x100fe2000801083f */
[--C-:B------:R-:W-:Y:S01]  /*19be0*/  FFMA.FTZ R6, R19, UR4, -R63.reuse ;  /* 0x0000000413067c23 */ /* 0x100fe2000801083f */
[----:B-1----:R-:W-:Y:S01]  /*19bf0*/  FFMA.FTZ R0, R179, UR4, -R62 ;  /* 0x00000004b3007c23 */ /* 0x002fe2000801083e */
[----:B---3--:R-:W-:Y:S06]  /*19c00*/  F2FP.F16.F32.PACK_AB R35, R189, R186 ;  /* 0x000000babd23723e */ /* 0x008fec00000000ff */
[----:B------:R-:W-:Y:S01]  /*19c10*/  MUFU.EX2 R183, R4 ;  /* 0x0000000400b77308 */ /* 0x000fe20000000800 */
[--C-:B------:R-:W-:Y:S01]  /*19c20*/  FFMA.FTZ R28, R52, UR4, -R63.reuse ;  /* 0x00000004341c7c23 */ /* 0x100fe2000801083f */
[----:B--2---:R-:W-:Y:S01]  /*19c30*/  FSEL R3, R38, RZ, P2 ;  /* 0x000000ff26037208 */ /* 0x004fe20001000000 */
[----:B------:R-:W1:Y:S07]  /*19c40*/  LDSM.16.MT88.4 R52, [R204+0x4400] ;  /* 0x00440000cc34783b */ /* 0x000e6e0000004200 */
[----:B------:R-:W2:Y:S01]  /*19c50*/  MUFU.EX2 R185, R6 ;  /* 0x0000000600b97308 */ /* 0x000ea20000000800 */
[--C-:B------:R-:W-:Y:S01]  /*19c60*/  FFMA.FTZ R56, R56, UR4, -R63.reuse ;  /* 0x0000000438387c23 */ /* 0x100fe2000801083f */
[----:B----4-:R-:W-:Y:S01]  /*19c70*/  FFMA.FTZ R2, R181, UR4, -R63 ;  /* 0x00000004b5027c23 */ /* 0x010fe2000801083f */
[----:B------:R-:W-:Y:S07]  /*19c80*/  FADD.FTZ R3, -R3, R133 ;  /* 0x0000008503037221 */ /* 0x000fee0000010100 */
[----:B------:R3:W4:Y:S01]  /*19c90*/  MUFU.EX2 R181, R0 ;  /* 0x0000000000b57308 */ /* 0x0007220000000800 */
[--C-:B------:R-:W-:Y:S01]  /*19ca0*/  FFMA.FTZ R65, R65, UR4, -R63.reuse ;  /* 0x0000000441417c23 */ /* 0x100fe2000801083f */
[----:B------:R-:W-:Y:S01]  /*19cb0*/  FFMA.FTZ R133, R69, UR4, -R60 ;  /* 0x0000000445857c23 */ /* 0x000fe2000801083c */
[----:B------:R-:W-:Y:S07]  /*19cc0*/  FMUL.FTZ R3, R3, UR4 ;  /* 0x0000000403037c20 */ /* 0x000fee0008410000 */
[----:B------:R5:W-:Y:S01]  /*19cd0*/  MUFU.EX2 R82, R2 ;  /* 0x0000000200527308 */ /* 0x000be20000000800 */
[--C-:B------:R-:W-:Y:S01]  /*19ce0*/  FFMA.FTZ R69, R93, UR4, -R62.reuse ;  /* 0x000000045d457c23 */ /* 0x100fe2000801083e */
[--C-:B------:R-:W-:Y:S08]  /*19cf0*/  FFMA.FTZ R112, R112, UR4, -R63.reuse ;  /* 0x0000000470707c23 */ /* 0x100ff0000801083f */
[----:B------:R-:W-:Y:S01]  /*19d00*/  MUFU.EX2 R179, R16 ;  /* 0x0000001000b37308 */ /* 0x000fe20000000800 */
[----:B--2---:R-:W-:Y:S09]  /*19d10*/  F2FP.F16.F32.PACK_AB R47, R185, R183 ;  /* 0x000000b7b92f723e */ /* 0x004ff200000000ff */
[----:B------:R-:W2:Y:S01]  /*19d20*/  MUFU.EX2 R3, R3 ;  /* 0x0000000300037308 */ /* 0x000ea20000000800 */
[----:B---3--:R-:W-:Y:S01]  /*19d30*/  FFMA.FTZ R0, R182, UR4, -R63 ;  /* 0x00000004b6007c23 */ /* 0x008fe2000801083f */
[----:B----4-:R-:W-:Y:S08]  /*19d40*/  F2FP.F16.F32.PACK_AB R44, R181, R80 ;  /* 0x00000050b52c723e */ /* 0x010ff000000000ff */
[----:B------:R-:W-:Y:S01]  /*19d50*/  MUFU.EX2 R171, R28 ;  /* 0x0000001c00ab7308 */ /* 0x000fe20000000800 */
[----:B-----5:R-:W-:Y:S09]  /*19d60*/  FFMA.FTZ R2, R17, UR4, -R62 ;  /* 0x0000000411027c23 */ /* 0x020ff2000801083e */
[----:B------:R3:W4:Y:S10]  /*19d70*/  MUFU.EX2 R182, R0 ;  /* 0x0000000000b67308 */ /* 0x0007340000000800 */
[----:B------:R-:W5:Y:S01]  /*19d80*/  MUFU.EX2 R188, R2 ;  /* 0x0000000200bc7308 */ /* 0x000f620000000800 */
[C---:B--2---:R-:W-:Y:S01]  /*19d90*/  FMUL.FTZ R6, R3.reuse, R138 ;  /* 0x0000008a03067220 */ /* 0x044fe20000410000 */
[C---:B------:R-:W-:Y:S01]  /*19da0*/  FMUL.FTZ R7, R3.reuse, R139 ;  /* 0x0000008b03077220 */ /* 0x040fe20000410000 */
[C---:B------:R-:W-:Y:S01]  /*19db0*/  FMUL.FTZ R18, R3.reuse, R150 ;  /* 0x0000009603127220 */ /* 0x040fe20000410000 */
[----:B------:R-:W-:Y:S06]  /*19dc0*/  FMUL.FTZ R19, R3, R151 ;  /* 0x0000009703137220 */ /* 0x000fec0000410000 */
[----:B------:R-:W-:Y:S01]  /*19dd0*/  MUFU.EX2 R169, R56 ;  /* 0x0000003800a97308 */ /* 0x000fe20000000800 */
[----:B---3--:R-:W-:Y:S09]  /*19de0*/  FSEL R0, R39, RZ, P3 ;  /* 0x000000ff27007208 */ /* 0x008ff20001800000 */
[----:B------:R-:W-:Y:S01]  /*19df0*/  MUFU.EX2 R77, R77 ;  /* 0x0000004d004d7308 */ /* 0x000fe20000000800 */
[----:B----4-:R-:W-:Y:S02]  /*19e00*/  F2FP.F16.F32.PACK_AB R45, R182, R82 ;  /* 0x00000052b62d723e */ /* 0x010fe400000000ff */
[----:B-----5:R-:W-:Y:S01]  /*19e10*/  F2FP.F16.F32.PACK_AB R46, R188, R184 ;  /* 0x000000b8bc2e723e */ /* 0x020fe200000000ff */
[----:B------:R-:W-:Y:S01]  /*19e20*/  FADD.FTZ R2, -R0, R132 ;  /* 0x0000008400027221 */ /* 0x000fe20000010100 */
[----:B------:R-:W-:Y:S05]  /*19e30*/  FSEL R0, R40, RZ, P1 ;  /* 0x000000ff28007208 */ /* 0x000fea0000800000 */
[----:B------:R-:W-:Y:S01]  /*19e40*/  MUFU.EX2 R78, R78 ;  /* 0x0000004e004e7308 */ /* 0x000fe20000000800 */
[----:B------:R-:W-:Y:S01]  /*19e50*/  FFMA.FTZ R132, R76, UR4, -R61 ;  /* 0x000000044c847c23 */ /* 0x000fe2000801083d */
[----:B------:R-:W-:Y:S01]  /*19e60*/  FMUL.FTZ R4, R2, UR4 ;  /* 0x0000000402047c20 */ /* 0x000fe20008410000 */
[----:B------:R-:W-:Y:S01]  /*19e70*/  FFMA.FTZ R76, R88, UR4, -R63 ;  /* 0x00000004584c7c23 */ /* 0x000fe2000801083f */
[----:B------:R-:W-:Y:S01]  /*19e80*/  FADD.FTZ R2, -R0, R134 ;  /* 0x0000008600027221 */ /* 0x000fe20000010100 */
[----:B------:R-:W-:Y:S05]  /*19e90*/  FADD.FTZ R0, -R5, R135 ;  /* 0x0000008705007221 */ /* 0x000fea0000010100 */
[----:B------:R-:W2:Y:S01]  /*19ea0*/  MUFU.EX2 R36, R4 ;  /* 0x0000000400247308 */ /* 0x000ea20000000800 */
[----:B------:R-:W-:Y:S01]  /*19eb0*/  FMUL.FTZ R2, R2, UR4 ;  /* 0x0000000402027c20 */ /* 0x000fe20008410000 */
[----:B------:R-:W-:Y:S08]  /*19ec0*/  FMUL.FTZ R0, R0, UR4 ;  /* 0x0000000400007c20 */ /* 0x000ff00008410000 */
[----:B------:R-:W-:Y:S10]  /*19ed0*/  MUFU.EX2 R76, R76 ;  /* 0x0000004c004c7308 */ /* 0x000ff40000000800 */
[----:B------:R-:W3:Y:S10]  /*19ee0*/  MUFU.EX2 R2, R2 ;  /* 0x0000000200027308 */ /* 0x000ef40000000800 */
[----:B------:R-:W4:Y:S01]  /*19ef0*/  MUFU.EX2 R0, R0 ;  /* 0x0000000000007308 */ /* 0x000f220000000800 */
[C---:B--2---:R-:W-:Y:S01]  /*19f00*/  FMUL.FTZ R4, R36.reuse, R136 ;  /* 0x0000008824047220 */ /* 0x044fe20000410000 */
[C---:B------:R-:W-:Y:S01]  /*19f10*/  FMUL.FTZ R5, R36.reuse, R137 ;  /* 0x0000008924057220 */ /* 0x040fe20000410000 */
[C---:B------:R-:W-:Y:S01]  /*19f20*/  FMUL.FTZ R16, R36.reuse, R148 ;  /* 0x0000009424107220 */ /* 0x040fe20000410000 */
[----:B------:R-:W-:Y:S06]  /*19f30*/  FMUL.FTZ R17, R36, R149 ;  /* 0x0000009524117220 */ /* 0x000fec0000410000 */
[----:B------:R2:W-:Y:S01]  /*19f40*/  MUFU.EX2 R137, R65 ;  /* 0x0000004100897308 */ /* 0x0005e20000000800 */
[-C--:B------:R-:W-:Y:S05]  /*19f50*/  HMMA.16816.F32 R4, R44, R20.reuse, R4 ;  /* 0x000000142c04723c */ /* 0x080fea0000001804 */
[----:B---3--:R-:W-:Y:S01]  /*19f60*/  FMUL.FTZ R8, R2, R140 ;  /* 0x0000008c02087220 */ /* 0x008fe20000410000 */
[----:B----4-:R-:W-:Y:S01]  /*19f70*/  FMUL.FTZ R10, R0, R142 ;  /* 0x0000008e000a7220 */ /* 0x010fe20000410000 */
[----:B------:R-:W-:Y:S01]  /*19f80*/  FMUL.FTZ R9, R2, R141 ;  /* 0x0000008d02097220 */ /* 0x000fe20000410000 */
[----:B------:R-:W-:Y:S01]  /*19f90*/  FMUL.FTZ R11, R0, R143 ;  /* 0x0000008f000b7220 */ /* 0x000fe20000410000 */
[C---:B------:R-:W-:Y:S01]  /*19fa0*/  FMUL.FTZ R12, R2.reuse, R144 ;  /* 0x00000090020c7220 */ /* 0x040fe20000410000 */
[----:B------:R-:W-:Y:S01]  /*19fb0*/  FMUL.FTZ R13, R2, R145 ;  /* 0x00000091020d7220 */ /* 0x000fe20000410000 */
[C---:B------:R-:W-:Y:S01]  /*19fc0*/  FMUL.FTZ R14, R0.reuse, R146 ;  /* 0x00000092000e7220 */ /* 0x040fe20000410000 */
[----:B------:R-:W-:Y:S01]  /*19fd0*/  FMUL.FTZ R15, R0, R147 ;  /* 0x00000093000f7220 */ /* 0x000fe20000410000 */
[C---:B------:R-:W-:Y:S01]  /*19fe0*/  FMUL.FTZ R28, R2.reuse, R160 ;  /* 0x000000a0021c7220 */ /* 0x040fe20000410000 */
[----:B------:R-:W-:Y:S01]  /*19ff0*/  FMUL.FTZ R24, R2, R156 ;  /* 0x0000009c02187220 */ /* 0x000fe20000410000 */
[C---:B------:R-:W-:Y:S04]  /*1a000*/  HMMA.16816.F32 R8, R32.reuse, R20, R8 ;  /* 0x000000142008723c */ /* 0x040fe80000001808 */
[----:B------:R-:W-:Y:S01]  /*1a010*/  FFMA.FTZ R21, R29, UR4, -R60 ;  /* 0x000000041d157c23 */ /* 0x000fe2000801083c */
[----:B------:R-:W-:Y:S01]  /*1a020*/  FFMA.FTZ R20, R26, UR4, -R61 ;  /* 0x000000041a147c23 */ /* 0x000fe2000801083d */
[--C-:B------:R-:W-:Y:S01]  /*1a030*/  FFMA.FTZ R29, R27, UR4, -R63.reuse ;  /* 0x000000041b1d7c23 */ /* 0x100fe2000801083f */
[----:B------:R-:W-:Y:S01]  /*1a040*/  FMUL.FTZ R25, R2, R157 ;  /* 0x0000009d02197220 */ /* 0x000fe20000410000 */
[-C--:B------:R-:W-:Y:S01]  /*1a050*/  HMMA.16816.F32 R12, R32, R22.reuse, R12 ;  /* 0x00000016200c723c */ /* 0x080fe2000000180c */
[----:B------:R3:W-:Y:S02]  /*1a060*/  MUFU.EX2 R180, R21 ;  /* 0x0000001500b47308 */ /* 0x0007e40000000800 */
[C---:B------:R-:W-:Y:S01]  /*1a070*/  FMUL.FTZ R26, R0.reuse, R158 ;  /* 0x0000009e001a7220 */ /* 0x040fe20000410000 */
[----:B------:R-:W-:Y:S07]  /*1a080*/  FMUL.FTZ R27, R0, R159 ;  /* 0x0000009f001b7220 */ /* 0x000fee0000410000 */
[----:B------:R4:W-:Y:S01]  /*1a090*/  MUFU.EX2 R168, R29 ;  /* 0x0000001d00a87308 */ /* 0x0009e20000000800 */
[--C-:B--2---:R-:W-:Y:S01]  /*1a0a0*/  FFMA.FTZ R65, R236, UR4, -R62.reuse ;  /* 0x00000004ec417c23 */ /* 0x104fe2000801083e */
[C---:B------:R-:W-:Y:S08]  /*1a0b0*/  HMMA.16816.F32 R16, R44.reuse, R22, R16 ;  /* 0x000000162c10723c */ /* 0x040ff00000001810 */
[----:B------:R2:W-:Y:S01]  /*1a0c0*/  MUFU.EX2 R160, R65 ;  /* 0x0000004100a07308 */ /* 0x0005e20000000800 */
[C---:B------:R-:W-:Y:S01]  /*1a0d0*/  FMUL.FTZ R22, R3.reuse, R154 ;  /* 0x0000009a03167220 */ /* 0x040fe20000410000 */
[----:B------:R-:W-:Y:S01]  /*1a0e0*/  FMUL.FTZ R23, R3, R155 ;  /* 0x0000009b03177220 */ /* 0x000fe20000410000 */
[--C-:B---3--:R-:W-:Y:S07]  /*1a0f0*/  FFMA.FTZ R21, R175, UR4, -R62.reuse ;  /* 0x00000004af157c23 */ /* 0x108fee000801083e */
[----:B------:R3:W-:Y:S01]  /*1a100*/  MUFU.EX2 R175, R20 ;  /* 0x0000001400af7308 */ /* 0x0007e20000000800 */
[--C-:B----4-:R-:W-:Y:S01]  /*1a110*/  FFMA.FTZ R29, R30, UR4, -R62.reuse ;  /* 0x000000041e1d7c23 */ /* 0x110fe2000801083e */
[----:B------:R-:W-:Y:S08]  /*1a120*/  FMUL.FTZ R30, R0, R162 ;  /* 0x000000a2001e7220 */ /* 0x000ff00000410000 */
[----:B------:R4:W5:Y:S01]  /*1a130*/  MUFU.EX2 R172, R21 ;  /* 0x0000001500ac7308 */ /* 0x0009620000000800 */
[--C-:B--2---:R-:W-:Y:S09]  /*1a140*/  FFMA.FTZ R65, R100, UR4, -R63.reuse ;  /* 0x0000000464417c23 */ /* 0x104ff2000801083f */
[----:B------:R2:W-:Y:S10]  /*1a150*/  MUFU.EX2 R173, R29 ;  /* 0x0000001d00ad7308 */ /* 0x0005f40000000800 */
[----:B------:R1:W-:Y:S01]  /*1a160*/  MUFU.EX2 R122, R65 ;  /* 0x00000041007a7308 */ /* 0x0003e20000000800 */
[C---:B---3--:R-:W-:Y:S01]  /*1a170*/  FMUL.FTZ R20, R36.reuse, R152 ;  /* 0x0000009824147220 */ /* 0x048fe20000410000 */
[----:B----4-:R-:W-:Y:S01]  /*1a180*/  FMUL.FTZ R21, R36, R153 ;  /* 0x0000009924157220 */ /* 0x010fe20000410000 */
[----:B--2---:R-:W-:Y:S06]  /*1a190*/  FMUL.FTZ R29, R2, R161 ;  /* 0x000000a1021d7220 */ /* 0x004fec0000410000 */
[-C--:B------:R-:W-:Y:S03]  /*1a1a0*/  HMMA.16816.F32 R20, R44, R48.reuse, R20 ;  /* 0x000000302c14723c */ /* 0x080fe60000001814 */
[--C-:B-1----:R-:W-:Y:S04]  /*1a1b0*/  FFMA.FTZ R65, R219, UR4, -R62.reuse ;  /* 0x00000004db417c23 */ /* 0x102fe8000801083e */
[----:B------:R1:W-:Y:S01]  /*1a1c0*/  MUFU.EX2 R143, R65 ;  /* 0x00000041008f7308 */ /* 0x0003e20000000800 */
[C---:B------:R-:W-:Y:S04]  /*1a1d0*/  HMMA.16816.F32 R24, R32.reuse, R48, R24 ;  /* 0x000000302018723c */ /* 0x040fe80000001818 */
[--C-:B------:R-:W-:Y:S01]  /*1a1e0*/  FFMA.FTZ R48, R174, UR4, -R63.reuse ;  /* 0x00000004ae307c23 */ /* 0x100fe2000801083f */
[--C-:B------:R-:W-:Y:S01]  /*1a1f0*/  FFMA.FTZ R49, R31, UR4, -R62.reuse ;  /* 0x000000041f317c23 */ /* 0x100fe2000801083e */
[----:B------:R-:W-:Y:S01]  /*1a200*/  FMUL.FTZ R31, R0, R163 ;  /* 0x000000a3001f7220 */ /* 0x000fe20000410000 */
[--C-:B------:R-:W-:Y:S02]  /*1a210*/  FFMA.FTZ R163, R193, UR4, -R63.reuse ;  /* 0x00000004c1a37c23 */ /* 0x100fe4000801083f */
[----:B------:R2:W-:Y:S10]  /*1a220*/  MUFU.EX2 R170, R48 ;  /* 0x0000003000aa7308 */ /* 0x0005f40000000800 */
[----:B------:R3:W4:Y:S01]  /*1a230*/  MUFU.EX2 R174, R49 ;  /* 0x0000003100ae7308 */ /* 0x0007220000000800 */
[-C--:B------:R-:W-:Y:S03]  /*1a240*/  HMMA.16816.F32 R28, R32, R50.reuse, R28 ;  /* 0x00000032201c723c */ /* 0x080fe6000000181c */
[C---:B------:R-:W-:Y:S01]  /*1a250*/  FMUL.FTZ R32, R36.reuse, R164 ;  /* 0x000000a424207220 */ /* 0x040fe20000410000 */
[----:B------:R-:W-:Y:S01]  /*1a260*/  FMUL.FTZ R33, R36, R165 ;  /* 0x000000a524217220 */ /* 0x000fe20000410000 */
[C---:B------:R-:W-:Y:S01]  /*1a270*/  FMUL.FTZ R34, R3.reuse, R166 ;  /* 0x000000a603227220 */ /* 0x040fe20000410000 */
[----:B------:R-:W-:Y:S01]  /*1a280*/  FMUL.FTZ R35, R3, R167 ;  /* 0x000000a703237220 */ /* 0x000fe20000410000 */
[----:B-1----:R-:W-:Y:S02]  /*1a290*/  FFMA.FTZ R65, R241, UR4, -R63 ;  /* 0x00000004f1417c23 */ /* 0x002fe4000801083f */
[----:B------:R1:W-:Y:S01]  /*1a2a0*/  MUFU.EX2 R165, R64 ;  /* 0x0000004000a57308 */ /* 0x0003e20000000800 */
[--C-:B--2---:R-:W-:Y:S01]  /*1a2b0*/  FFMA.FTZ R48, R59, UR4, -R61.reuse ;  /* 0x000000043b307c23 */ /* 0x104fe2000801083d */
[--C-:B------:R-:W-:Y:S01]  /*1a2c0*/  FFMA.FTZ R167, R42, UR4, -R61.reuse ;  /* 0x000000042aa77c23 */ /* 0x100fe2000801083d */
[--C-:B------:R-:W-:Y:S01]  /*1a2d0*/  FFMA.FTZ R42, R226, UR4, -R62.reuse ;  /* 0x00000004e22a7c23 */ /* 0x100fe2000801083e */
[--C-:B------:R-:W-:Y:S01]  /*1a2e0*/  FFMA.FTZ R164, R68, UR4, -R62.reuse ;  /* 0x0000000444a47c23 */ /* 0x100fe2000801083e */
[----:B------:R-:W-:Y:S05]  /*1a2f0*/  HMMA.16816.F32 R32, R44, R50, R32 ;  /* 0x000000322c20723c */ /* 0x000fea0000001820 */
[----:B------:R2:W2:Y:S01]  /*1a300*/  MUFU.EX2 R149, R48 ;  /* 0x0000003000957308 */ /* 0x0004a20000000800 */
[----:B---3--:R-:W-:Y:S01]  /*1a310*/  FFMA.FTZ R49, R58, UR4, -R61 ;  /* 0x000000043a317c23 */ /* 0x008fe2000801083d */
[----:B-----5:R-:W-:Y:S01]  /*1a320*/  F2FP.F16.F32.PACK_AB R44, R176, R172 ;  /* 0x000000acb02c723e */ /* 0x020fe200000000ff */
[----:B------:R-:W-:Y:S01]  /*1a330*/  FFMA.FTZ R68, R192, UR4, -R63 ;  /* 0x00000004c0447c23 */ /* 0x000fe2000801083f */
[----:B------:R-:W-:Y:S06]  /*1a340*/  F2FP.F16.F32.PACK_AB R45, R171, R168 ;  /* 0x000000a8ab2d723e */ /* 0x000fec00000000ff */
[----:B------:R3:W-:Y:S01]  /*1a350*/  MUFU.EX2 R152, R49 ;  /* 0x0000003100987308 */ /* 0x0007e20000000800 */
[----:B----4-:R-:W-:Y:S01]  /*1a360*/  F2FP.F16.F32.PACK_AB R46, R174, R173 ;  /* 0x000000adae2e723e */ /* 0x010fe200000000ff */
[----:B-1----:R-:W-:Y:S01]  /*1a370*/  FFMA.FTZ R64, R111, UR4, -R62 ;  /* 0x000000046f407c23 */ /* 0x002fe2000801083e */
[----:B------:R-:W-:Y:S02]  /*1a380*/  F2FP.F16.F32.PACK_AB R47, R169, R170 ;  /* 0x000000aaa92f723e */ /* 0x000fe400000000ff */
[----:B------:R-:W-:Y:S05]  /*1a390*/  F2FP.F16.F32.PACK_AB R50, R180, R179 ;  /* 0x000000b3b432723e */ /* 0x000fea00000000ff */
[----:B------:R1:W-:Y:S01]  /*1a3a0*/  MUFU.EX2 R158, R64 ;  /* 0x00000040009e7308 */ /* 0x0003e20000000800 */
[----:B--2---:R-:W-:Y:S02]  /*1a3b0*/  FFMA.FTZ R48, R57, UR4, -R61 ;  /* 0x0000000439307c23 */ /* 0x004fe4000801083d */
[----:B------:R-:W2:Y:S01]  /*1a3c0*/  LDSM.16.MT88.4 R56, [R43+0x400] ;  /* 0x000400002b38783b */ /* 0x000ea20000004200 */
[-C--:B------:R-:W-:Y:S06]  /*1a3d0*/  HMMA.16816.F32 R4, R44, R52.reuse, R4 ;  /* 0x000000342c04723c */ /* 0x080fec0000001804 */
[----:B------:R4:W5:Y:S01]  /*1a3e0*/  MUFU.EX2 R157, R48 ;  /* 0x00000030009d7308 */ /* 0x0009620000000800 */
[----:B---3--:R-:W-:Y:S01]  /*1a3f0*/  F2FP.F16.F32.PACK_AB R49, R149, R175 ;  /* 0x000000af9531723e */ /* 0x008fe200000000ff */
[----:B-1----:R-:W-:Y:S08]  /*1a400*/  FFMA.FTZ R64, R110, UR4, -R63 ;  /* 0x000000046e407c23 */ /* 0x002ff0000801083f */
[----:B------:R1:W-:Y:S01]  /*1a410*/  MUFU.EX2 R156, R64 ;  /* 0x00000040009c7308 */ /* 0x0003e20000000800 */
[----:B----4-:R-:W-:Y:S02]  /*1a420*/  F2FP.F16.F32.PACK_AB R48, R178, R177 ;  /* 0x000000b1b230723e */ /* 0x010fe400000000ff */
[----:B-----5:R-:W-:Y:S07]  /*1a430*/  F2FP.F16.F32.PACK_AB R51, R157, R152 ;  /* 0x000000989d33723e */ /* 0x020fee00000000ff */
[C---:B------:R-:W-:Y:S04]  /*1a440*/  HMMA.16816.F32 R8, R48.reuse, R52, R8 ;  /* 0x000000343008723c */ /* 0x040fe80000001808 */
[--C-:B------:R-:W-:Y:S01]  /*1a450*/  FFMA.FTZ R53, R248, UR4, -R60.reuse ;  /* 0x00000004f8357c23 */ /* 0x100fe2000801083c */
[----:B------:R-:W-:Y:S01]  /*1a460*/  FFMA.FTZ R52, R247, UR4, -R60 ;  /* 0x00000004f7347c23 */ /* 0x000fe2000801083c */
[----:B-1----:R-:W-:Y:S02]  /*1a470*/  FFMA.FTZ R64, R237, UR4, -R62 ;  /* 0x00000004ed407c23 */ /* 0x002fe4000801083e */
[-C--:B------:R-:W-:Y:S01]  /*1a480*/  HMMA.16816.F32 R12, R48, R54.reuse, R12 ;  /* 0x00000036300c723c */ /* 0x080fe2000000180c */
[----:B------:R1:W-:Y:S10]  /*1a490*/  MUFU.EX2 R151, R53 ;  /* 0x0000003500977308 */ /* 0x0003f40000000800 */
[----:B------:R3:W-:Y:S01]  /*1a4a0*/  MUFU.EX2 R161, R52 ;  /* 0x0000003400a17308 */ /* 0x0007e20000000800 */
[C---:B------:R-:W-:Y:S09]  /*1a4b0*/  HMMA.16816.F32 R16, R44.reuse, R54, R16 ;  /* 0x000000362c10723c */ /* 0x040ff20000001810 */
[----:B------:R4:W-:Y:S01]  /*1a4c0*/  MUFU.EX2 R159, R64 ;  /* 0x00000040009f7308 */ /* 0x0009e20000000800 */
[--C-:B-1----:R-:W-:Y:S01]  /*1a4d0*/  FFMA.FTZ R53, R245, UR4, -R60.reuse ;  /* 0x00000004f5357c23 */ /* 0x102fe2000801083c */
[-C--:B--2---:R-:W-:Y:S08]  /*1a4e0*/  HMMA.16816.F32 R20, R44, R56.reuse, R20 ;  /* 0x000000382c14723c */ /* 0x084ff00000001814 */
[----:B------:R1:W2:Y:S01]  /*1a4f0*/  MUFU.EX2 R166, R53 ;  /* 0x0000003500a67308 */ /* 0x0002a20000000800 */
[----:B---3--:R-:W-:Y:S01]  /*1a500*/  FFMA.FTZ R52, R250, UR4, -R61 ;  /* 0x00000004fa347c23 */ /* 0x008fe2000801083d */
[----:B----4-:R-:W-:Y:S01]  /*1a510*/  FFMA.FTZ R64, R227, UR4, -R60 ;  /* 0x00000004e3407c23 */ /* 0x010fe2000801083c */
[C---:B------:R-:W-:Y:S07]  /*1a520*/  HMMA.16816.F32 R24, R48.reuse, R56, R24 ;  /* 0x000000383018723c */ /* 0x040fee0000001818 */
[----:B------:R-:W-:Y:S01]  /*1a530*/  MUFU.EX2 R144, R52 ;  /* 0x0000003400907308 */ /* 0x000fe20000000800 */
[--C-:B------:R-:W-:Y:S01]  /*1a540*/  FFMA.FTZ R57, R239, UR4, -R63.reuse ;  /* 0x00000004ef397c23 */ /* 0x100fe2000801083f */
[----:B------:R-:W-:Y:S08]  /*1a550*/  FFMA.FTZ R56, R240, UR4, -R63 ;  /* 0x00000004f0387c23 */ /* 0x000ff0000801083f */
[----:B------:R3:W-:Y:S01]  /*1a560*/  MUFU.EX2 R153, R64 ;  /* 0x0000004000997308 */ /* 0x0007e20000000800 */
[-C--:B------:R-:W-:Y:S09]  /*1a570*/  HMMA.16816.F32 R28, R48, R58.reuse, R28 ;  /* 0x0000003a301c723c */ /* 0x080ff2000000181c */
[----:B------:R4:W-:Y:S01]  /*1a580*/  MUFU.EX2 R155, R57 ;  /* 0x00000039009b7308 */ /* 0x0009e20000000800 */
[--C-:B-1----:R-:W-:Y:S01]  /*1a590*/  FFMA.FTZ R53, R113, UR4, -R62.reuse ;  /* 0x0000000471357c23 */ /* 0x102fe2000801083e */
[--C-:B------:R-:W-:Y:S01]  /*1a5a0*/  FFMA.FTZ R48, R252, UR4, -R61.reuse ;  /* 0x00000004fc307c23 */ /* 0x100fe2000801083d */
[--C-:B------:R-:W-:Y:S07]  /*1a5b0*/  FFMA.FTZ R49, R106, UR4, -R61.reuse ;  /* 0x000000046a317c23 */ /* 0x100fee000801083d */
[----:B------:R-:W1:Y:S01]  /*1a5c0*/  MUFU.EX2 R162, R56 ;  /* 0x0000003800a27308 */ /* 0x000e620000000800 */
[----:B--2---:R-:W-:Y:S01]  /*1a5d0*/  F2FP.F16.F32.PACK_AB R50, R166, R165 ;  /* 0x000000a5a632723e */ /* 0x004fe200000000ff */
[----:B------:R-:W-:Y:S08]  /*1a5e0*/  HMMA.16816.F32 R32, R44, R58, R32 ;  /* 0x0000003a2c20723c */ /* 0x000ff00000001820 */
[----:B------:R2:W5:Y:S01]  /*1a5f0*/  MUFU.EX2 R140, R53 ;  /* 0x00000035008c7308 */ /* 0x0005620000000800 */
[----:B------:R-:W-:Y:S01]  /*1a600*/  F2FP.F16.F32.PACK_AB R45, R156, R137 ;  /* 0x000000899c2d723e */ /* 0x000fe200000000ff */
[--C-:B---3--:R-:W-:Y:S08]  /*1a610*/  FFMA.FTZ R64, R101, UR4, -R62.reuse ;  /* 0x0000000465407c23 */ /* 0x108ff0000801083e */
[----:B------:R3:W-:Y:S01]  /*1a620*/  MUFU.EX2 R150, R48 ;  /* 0x0000003000967308 */ /* 0x0007e20000000800 */
[----:B------:R-:W-:Y:S01]  /*1a630*/  F2FP.F16.F32.PACK_AB R46, R159, R160 ;  /* 0x000000a09f2e723e */ /* 0x000fe200000000ff */
[----:B----4-:R-:W-:Y:S08]  /*1a640*/  FFMA.FTZ R57, R107, UR4, -R61 ;  /* 0x000000046b397c23 */ /* 0x010ff0000801083d */
[----:B------:R-:W4:Y:S01]  /*1a650*/  MUFU.EX2 R142, R49 ;  /* 0x00000031008e7308 */ /* 0x000f220000000800 */
[----:B-1----:R-:W-:Y:S09]  /*1a660*/  F2FP.F16.F32.PACK_AB R47, R162, R155 ;  /* 0x0000009ba22f723e */ /* 0x002ff200000000ff */
[----:B------:R1:W1:Y:S01]  /*1a670*/  MUFU.EX2 R130, R57 ;  /* 0x0000003900827308 */ /* 0x0002620000000800 */
[----:B--2---:R-:W2:Y:S01]  /*1a680*/  LDSM.16.MT88.4 R52, [R204+0x4800] ;  /* 0x00480000cc34783b */ /* 0x004ea20000004200 */
[----:B-----5:R-:W-:Y:S08]  /*1a690*/  F2FP.F16.F32.PACK_AB R44, R158, R140 ;  /* 0x0000008c9e2c723e */ /* 0x020ff000000000ff */
[----:B------:R5:W-:Y:S01]  /*1a6a0*/  MUFU.EX2 R107, R65 ;  /* 0x00000041006b7308 */ /* 0x000be20000000800 */
[----:B---3--:R-:W-:Y:S09]  /*1a6b0*/  F2FP.F16.F32.PACK_AB R48, R161, R151 ;  /* 0x00000097a130723e */ /* 0x008ff200000000ff */
[----:B------:R3:W-:Y:S01]  /*1a6c0*/  MUFU.EX2 R141, R64 ;  /* 0x00000040008d7308 */ /* 0x0007e20000000800 */
[----:B----4-:R-:W-:Y:S01]  /*1a6d0*/  F2FP.F16.F32.PACK_AB R51, R150, R142 ;  /* 0x0000008e9633723e */ /* 0x010fe200000000ff */
[----:B-1----:R-:W1:Y:S01]  /*1a6e0*/  LDSM.16.MT88.4 R56, [R43+0x800] ;  /* 0x000800002b38783b */ /* 0x002e620000004200 */
[----:B------:R-:W-:Y:S01]  /*1a6f0*/  F2FP.F16.F32.PACK_AB R49, R130, R144 ;  /* 0x000000908231723e */ /* 0x000fe200000000ff */
[----:B-----5:R-:W-:Y:S01]  /*1a700*/  FFMA.FTZ R65, R197, UR4, -R62 ;  /* 0x00000004c5417c23 */ /* 0x020fe2000801083e */
[----:B---3--:R-:W-:Y:S05]  /*1a710*/  FFMA.FTZ R64, R251, UR4, -R63 ;  /* 0x00000004fb407c23 */ /* 0x008fea000801083f */
[----:B------:R3:W-:Y:S10]  /*1a720*/  MUFU.EX2 R128, R65 ;  /* 0x0000004100807308 */ /* 0x0007f40000000800 */
[----:B------:R4:W-:Y:S01]  /*1a730*/  MUFU.EX2 R136, R64 ;  /* 0x0000004000887308 */ /* 0x0009e20000000800 */
[--C-:B---3--:R-:W-:Y:S01]  /*1a740*/  FFMA.FTZ R65, R67, UR4, -R60.reuse ;  /* 0x0000000443417c23 */ /* 0x108fe2000801083c */
[----:B------:R-:W-:Y:S01]  /*1a750*/  FFMA.FTZ R67, R104, UR4, -R60 ;  /* 0x0000000468437c23 */ /* 0x000fe2000801083c */
[----:B----4-:R-:W-:Y:S01]  /*1a760*/  FFMA.FTZ R64, R220, UR4, -R62 ;  /* 0x00000004dc407c23 */ /* 0x010fe2000801083e */
[-C--:B--2---:R-:W-:Y:S06]  /*1a770*/  HMMA.16816.F32 R4, R44, R52.reuse, R4 ;  /* 0x000000342c04723c */ /* 0x084fec0000001804 */
[----:B------:R2:W-:Y:S02]  /*1a780*/  MUFU.EX2 R146, R64 ;  /* 0x0000004000927308 */ /* 0x0005e40000000800 */
[C---:B------:R-:W-:Y:S04]  /*1a790*/  HMMA.16816.F32 R8, R48.reuse, R52, R8 ;  /* 0x000000343008723c */ /* 0x040fe80000001808 */
[--C-:B------:R-:W-:Y:S01]  /*1a7a0*/  FFMA.FTZ R53, R231, UR4, -R60.reuse ;  /* 0x00000004e7357c23 */ /* 0x100fe2000801083c */
[--C-:B------:R-:W-:Y:S03]  /*1a7b0*/  FFMA.FTZ R52, R230, UR4, -R60.reuse ;  /* 0x00000004e6347c23 */ /* 0x100fe6000801083c */
[-C--:B------:R-:W-:Y:S01]  /*1a7c0*/  HMMA.16816.F32 R12, R48, R54.reuse, R12 ;  /* 0x00000036300c723c */ /* 0x080fe2000000180c */
[----:B------:R3:W-:Y:S02]  /*1a7d0*/  MUFU.EX2 R139, R53 ;  /* 0x00000035008b7308 */ /* 0x0007e40000000800 */
[--C-:B--2---:R-:W-:Y:S08]  /*1a7e0*/  FFMA.FTZ R64, R199, UR4, -R60.reuse ;  /* 0x00000004c7407c23 */ /* 0x104ff0000801083c */
[----:B------:R2:W-:Y:S01]  /*1a7f0*/  MUFU.EX2 R148, R52 ;  /* 0x0000003400947308 */ /* 0x0005e20000000800 */
[----:B------:R-:W4:Y:S01]  /*1a800*/  LDL.LU R199, [R1+0x20] ;  /* 0x0000200001c77983 */ /* 0x000f220000300800 */
[C---:B------:R-:W-:Y:S08]  /*1a810*/  HMMA.16816.F32 R16, R44.reuse, R54, R16 ;  /* 0x000000362c10723c */ /* 0x040ff00000001810 */
[----:B------:R5:W-:Y:S01]  /*1a820*/  MUFU.EX2 R135, R64 ;  /* 0x0000004000877308 */ /* 0x000be20000000800 */
[----:B---3--:R-:W-:Y:S01]  /*1a830*/  FFMA.FTZ R53, R228, UR4, -R60 ;  /* 0x00000004e4357c23 */ /* 0x008fe2000801083c */
[-C--:B-1----:R-:W-:Y:S08]  /*1a840*/  HMMA.16816.F32 R20, R44, R56.reuse, R20 ;  /* 0x000000382c14723c */ /* 0x082ff00000001814 */
[----:B------:R1:W3:Y:S01]  /*1a850*/  MUFU.EX2 R154, R53 ;  /* 0x00000035009a7308 */ /* 0x0002e20000000800 */
[----:B--2---:R-:W-:Y:S01]  /*1a860*/  FFMA.FTZ R52, R234, UR4, -R61 ;  /* 0x00000004ea347c23 */ /* 0x004fe2000801083d */
[--C-:B-----5:R-:W-:Y:S01]  /*1a870*/  FFMA.FTZ R64, R243, UR4, -R62.reuse ;  /* 0x00000004f3407c23 */ /* 0x120fe2000801083e */
        /* <DEDUP_REMOVED lines=9> */
[----:B------:R-:W-:Y:S07]  /*1a910*/  FFMA.FTZ R49, R246, UR4, -R61 ;  /* 0x00000004f6317c23 */ /* 0x000fee000801083d */
[----:B------:R-:W1:Y:S01]  /*1a920*/  MUFU.EX2 R145, R56 ;  /* 0x0000003800917308 */ /* 0x000e620000000800 */
[----:B---3--:R-:W-:Y:S01]  /*1a930*/  F2FP.F16.F32.PACK_AB R50, R154, R153 ;  /* 0x000000999a32723e */ /* 0x008fe200000000ff */
[----:B------:R-:W-:Y:S08]  /*1a940*/  HMMA.16816.F32 R32, R44, R58, R32 ;  /* 0x0000003a2c20723c */ /* 0x000ff00000001820 */
[----:B------:R3:W3:Y:S01]  /*1a950*/  MUFU.EX2 R127, R53 ;  /* 0x00000035007f7308 */ /* 0x0006e20000000800 */
[----:B------:R-:W-:Y:S01]  /*1a960*/  F2FP.F16.F32.PACK_AB R45, R136, R122 ;  /* 0x0000007a882d723e */ /* 0x000fe200000000ff */
[----:B--2---:R-:W-:Y:S08]  /*1a970*/  FFMA.FTZ R64, R238, UR4, -R63 ;  /* 0x00000004ee407c23 */ /* 0x004ff0000801083f */
[----:B------:R2:W-:Y:S01]  /*1a980*/  MUFU.EX2 R131, R48 ;  /* 0x0000003000837308 */ /* 0x0005e20000000800 */
[----:B------:R-:W-:Y:S01]  /*1a990*/  F2FP.F16.F32.PACK_AB R46, R146, R143 ;  /* 0x0000008f922e723e */ /* 0x000fe200000000ff */
[--C-:B-----5:R-:W-:Y:S08]  /*1a9a0*/  FFMA.FTZ R57, R249, UR4, -R61.reuse ;  /* 0x00000004f9397c23 */ /* 0x120ff0000801083d */
[----:B------:R-:W5:Y:S01]  /*1a9b0*/  MUFU.EX2 R121, R49 ;  /* 0x0000003100797308 */ /* 0x000f620000000800 */
[----:B-1----:R-:W-:Y:S09]  /*1a9c0*/  F2FP.F16.F32.PACK_AB R47, R145, R138 ;  /* 0x0000008a912f723e */ /* 0x002ff200000000ff */
[----:B------:R1:W1:Y:S01]  /*1a9d0*/  MUFU.EX2 R113, R57 ;  /* 0x0000003900717308 */ /* 0x0002620000000800 */
[----:B---3--:R-:W3:Y:S01]  /*1a9e0*/  LDSM.16.MT88.4 R52, [R204+0x4c00] ;  /* 0x004c0000cc34783b */ /* 0x008ee20000004200 */
[----:B------:R-:W-:Y:S08]  /*1a9f0*/  F2FP.F16.F32.PACK_AB R44, R141, R127 ;  /* 0x0000007f8d2c723e */ /* 0x000ff000000000ff */
[----:B------:R1:W3:Y:S01]  /*1aa00*/  MUFU.EX2 R118, R64 ;  /* 0x0000004000767308 */ /* 0x0002e20000000800 */
[----:B--2---:R-:W-:Y:S02]  /*1aa10*/  F2FP.F16.F32.PACK_AB R48, R148, R139 ;  /* 0x0000008b9430723e */ /* 0x004fe400000000ff */
[----:B-----5:R-:W-:Y:S01]  /*1aa20*/  F2FP.F16.F32.PACK_AB R51, R131, R121 ;  /* 0x000000798333723e */ /* 0x020fe200000000ff */
[----:B-1----:R-:W1:Y:S01]  /*1aa30*/  LDSM.16.MT88.4 R56, [R43+0xc00] ;  /* 0x000c00002b38783b */ /* 0x002e620000004200 */
[----:B------:R-:W-:Y:S01]  /*1aa40*/  F2FP.F16.F32.PACK_AB R49, R113, R134 ;  /* 0x000000867131723e */ /* 0x000fe200000000ff */
[----:B------:R-:W-:Y:S01]  /*1aa50*/  FFMA.FTZ R64, R74, UR4, -R62 ;  /* 0x000000044a407c23 */ /* 0x000fe2000801083e */
[--C-:B------:R-:W-:Y:S03]  /*1aa60*/  FFMA.FTZ R74, R108, UR4, -R60.reuse ;  /* 0x000000046c4a7c23 */ /* 0x100fe6000801083c */
[----:B------:R2:W5:Y:S02]  /*1aa70*/  MUFU.EX2 R125, R64 ;  /* 0x00000040007d7308 */ /* 0x0005640000000800 */
[--C-:B--2---:R-:W-:Y:S01]  /*1aa80*/  FFMA.FTZ R64, R73, UR4, -R60.reuse ;  /* 0x0000000449407c23 */ /* 0x104fe2000801083c */
[--C-:B------:R-:W-:Y:S01]  /*1aa90*/  FFMA.FTZ R73, R109, UR4, -R60.reuse ;  /* 0x000000046d497c23 */ /* 0x100fe2000801083c */
[--C-:B------:R-:W-:Y:S01]  /*1aaa0*/  FFMA.FTZ R109, R71, UR4, -R60.reuse ;  /* 0x00000004476d7c23 */ /* 0x100fe2000801083c */
[--C-:B------:R-:W-:Y:S05]  /*1aab0*/  FFMA.FTZ R71, R96, UR4, -R61.reuse ;  /* 0x0000000460477c23 */ /* 0x100fea000801083d */
[----:B------:R2:W-:Y:S01]  /*1aac0*/  MUFU.EX2 R104, R64 ;  /* 0x0000004000687308 */ /* 0x0005e20000000800 */
[-C--:B---3--:R-:W-:Y:S08]  /*1aad0*/  HMMA.16816.F32 R4, R44, R52.reuse, R4 ;  /* 0x000000342c04723c */ /* 0x088ff00000001804 */
[C---:B------:R-:W-:Y:S04]  /*1aae0*/  HMMA.16816.F32 R8, R48.reuse, R52, R8 ;  /* 0x000000343008723c */ /* 0x040fe80000001808 */
[--C-:B------:R-:W-:Y:S01]  /*1aaf0*/  FFMA.FTZ R53, R203, UR4, -R60.reuse ;  /* 0x00000004cb357c23 */ /* 0x100fe2000801083c */
[--C-:B------:R-:W-:Y:S01]  /*1ab00*/  FFMA.FTZ R52, R202, UR4, -R60.reuse ;  /* 0x00000004ca347c23 */ /* 0x100fe2000801083c */
[--C-:B--2---:R-:W-:Y:S02]  /*1ab10*/  FFMA.FTZ R64, R95, UR4, -R61.reuse ;  /* 0x000000045f407c23 */ /* 0x104fe4000801083d */
[-C--:B------:R-:W-:Y:S01]  /*1ab20*/  HMMA.16816.F32 R12, R48, R54.reuse, R12 ;  /* 0x00000036300c723c */ /* 0x080fe2000000180c */
[----:B------:R2:W-:Y:S10]  /*1ab30*/  MUFU.EX2 R117, R53 ;  /* 0x0000003500757308 */ /* 0x0005f40000000800 */
[----:B------:R3:W-:Y:S01]  /*1ab40*/  MUFU.EX2 R123, R52 ;  /* 0x00000034007b7308 */ /* 0x0007e20000000800 */
[C---:B------:R-:W-:Y:S09]  /*1ab50*/  HMMA.16816.F32 R16, R44.reuse, R54, R16 ;  /* 0x000000362c10723c */ /* 0x040ff20000001810 */
[----:B------:R-:W-:Y:S01]  /*1ab60*/  MUFU.EX2 R88, R64 ;  /* 0x0000004000587308 */ /* 0x000fe20000000800 */
[----:B--2---:R-:W-:Y:S01]  /*1ab70*/  FFMA.FTZ R53, R200, UR4, -R60 ;  /* 0x00000004c8357c23 */ /* 0x004fe2000801083c */
[-C--:B-1----:R-:W-:Y:S08]  /*1ab80*/  HMMA.16816.F32 R20, R44, R56.reuse, R20 ;  /* 0x000000382c14723c */ /* 0x082ff00000001814 */
[----:B------:R1:W2:Y:S01]  /*1ab90*/  MUFU.EX2 R147, R53 ;  /* 0x0000003500937308 */ /* 0x0002a20000000800 */
[----:B---3--:R-:W-:Y:S01]  /*1aba0*/  FFMA.FTZ R52, R218, UR4, -R61 ;  /* 0x00000004da347c23 */ /* 0x008fe2000801083d */
[C---:B------:R-:W-:Y:S08]  /*1abb0*/  HMMA.16816.F32 R24, R48.reuse, R56, R24 ;  /* 0x000000383018723c */ /* 0x040ff00000001818 */
[----:B------:R-:W-:Y:S01]  /*1abc0*/  MUFU.EX2 R111, R52 ;  /* 0x00000034006f7308 */ /* 0x000fe20000000800 */
[--C-:B------:R-:W-:Y:S01]  /*1abd0*/  FFMA.FTZ R57, R99, UR4, -R63.reuse ;  /* 0x0000000463397c23 */ /* 0x100fe2000801083f */
[----:B------:R-:W-:Y:S02]  /*1abe0*/  FFMA.FTZ R56, R198, UR4, -R63 ;  /* 0x00000004c6387c23 */ /* 0x000fe4000801083f */
[----:B------:R-:W3:Y:S01]  /*1abf0*/  LDL.LU R198, [R1+0x24] ;  /* 0x0000240001c67983 */ /* 0x000ee20000300800 */
[-C--:B------:R-:W-:Y:S05]  /*1ac00*/  HMMA.16816.F32 R28, R48, R58.reuse, R28 ;  /* 0x0000003a301c723c */ /* 0x080fea000000181c */
[----:B------:R2:W-:Y:S01]  /*1ac10*/  MUFU.EX2 R120, R57 ;  /* 0x0000003900787308 */ /* 0x0005e20000000800 */
[----:B-1----:R-:W-:Y:S01]  /*1ac20*/  FFMA.FTZ R53, R242, UR4, -R62 ;  /* 0x00000004f2357c23 */ /* 0x002fe2000801083e */
[--C-:B------:R-:W-:Y:S08]  /*1ac30*/  FFMA.FTZ R49, R225, UR4, -R61.reuse ;  /* 0x00000004e1317c23 */ /* 0x100ff0000801083d */
[----:B------:R-:W1:Y:S01]  /*1ac40*/  MUFU.EX2 R124, R56 ;  /* 0x00000038007c7308 */ /* 0x000e620000000800 */
[--C-:B------:R-:W-:Y:S01]  /*1ac50*/  FFMA.FTZ R48, R223, UR4, -R61.reuse ;  /* 0x00000004df307c23 */ /* 0x100fe2000801083d */
[----:B------:R-:W3:Y:S01]  /*1ac60*/  LDL.LU R197, [R1+0x1c] ;  /* 0x00001c0001c57983 */ /* 0x000ee20000300800 */
[----:B------:R-:W-:Y:S07]  /*1ac70*/  HMMA.16816.F32 R32, R44, R58, R32 ;  /* 0x0000003a2c20723c */ /* 0x000fee0000001820 */
[----:B------:R1:W1:Y:S01]  /*1ac80*/  MUFU.EX2 R110, R53 ;  /* 0x00000035006e7308 */ /* 0x0002620000000800 */
[----:B------:R-:W-:Y:S09]  /*1ac90*/  F2FP.F16.F32.PACK_AB R45, R118, R107 ;  /* 0x0000006b762d723e */ /* 0x000ff200000000ff */
[----:B------:R-:W-:Y:S01]  /*1aca0*/  MUFU.EX2 R106, R49 ;  /* 0x00000031006a7308 */ /* 0x000fe20000000800 */
[----:B-----5:R-:W-:Y:S01]  /*1acb0*/  F2FP.F16.F32.PACK_AB R46, R125, R128 ;  /* 0x000000807d2e723e */ /* 0x020fe200000000ff */
[--C-:B--2---:R-:W-:Y:S01]  /*1acc0*/  FFMA.FTZ R57, R233, UR4, -R61.reuse ;  /* 0x00000004e9397c23 */ /* 0x104fe2000801083d */
[----:B------:R-:W-:Y:S07]  /*1acd0*/  F2FP.F16.F32.PACK_AB R50, R147, R135 ;  /* 0x000000879332723e */ /* 0x000fee00000000ff */
[----:B------:R2:W5:Y:S01]  /*1ace0*/  MUFU.EX2 R115, R48 ;  /* 0x0000003000737308 */ /* 0x0005620000000800 */
[----:B-1----:R-:W-:Y:S09]  /*1acf0*/  F2FP.F16.F32.PACK_AB R47, R124, R120 ;  /* 0x000000787c2f723e */ /* 0x002ff200000000ff */
[----:B------:R1:W1:Y:S01]  /*1ad00*/  MUFU.EX2 R99, R57 ;  /* 0x0000003900637308 */ /* 0x0002620000000800 */
[----:B------:R-:W4:Y:S01]  /*1ad10*/  LDSM.16.MT88.4 R52, [R204+0x5000] ;  /* 0x00500000cc34783b */ /* 0x000f220000004200 */
[----:B------:R-:W-:Y:S02]  /*1ad20*/  F2FP.F16.F32.PACK_AB R44, R114, R110 ;  /* 0x0000006e722c723e */ /* 0x000fe400000000ff */
[----:B--2---:R-:W-:Y:S02]  /*1ad30*/  F2FP.F16.F32.PACK_AB R48, R123, R117 ;  /* 0x000000757b30723e */ /* 0x004fe400000000ff */
[----:B-----5:R-:W-:Y:S03]  /*1ad40*/  F2FP.F16.F32.PACK_AB R51, R115, R106 ;  /* 0x0000006a7333723e */ /* 0x020fe600000000ff */
[----:B-1----:R-:W1:Y:S01]  /*1ad50*/  LDSM.16.MT88.4 R56, [R43+0x1000] ;  /* 0x001000002b38783b */ /* 0x002e620000004200 */
[----:B------:R-:W-:Y:S01]  /*1ad60*/  F2FP.F16.F32.PACK_AB R49, R99, R111 ;  /* 0x0000006f6331723e */ /* 0x000fe200000000ff */
[-C--:B----4-:R-:W-:Y:S08]  /*1ad70*/  HMMA.16816.F32 R4, R44, R52.reuse, R4 ;  /* 0x000000342c04723c */ /* 0x090ff00000001804 */
[C---:B------:R-:W-:Y:S04]  /*1ad80*/  HMMA.16816.F32 R8, R48.reuse, R52, R8 ;  /* 0x000000343008723c */ /* 0x040fe80000001808 */
[--C-:B------:R-:W-:Y:S01]  /*1ad90*/  FFMA.FTZ R52, R92, UR4, -R60.reuse ;  /* 0x000000045c347c23 */ /* 0x100fe2000801083c */
[--C-:B------:R-:W-:Y:S01]  /*1ada0*/  FFMA.FTZ R53, R70, UR4, -R60.reuse ;  /* 0x0000000446357c23 */ /* 0x100fe2000801083c */
[----:B------:R2:W-:Y:S01]  /*1adb0*/  MUFU.EX2 R92, R42 ;  /* 0x0000002a005c7308 */ /* 0x0005e20000000800 */
[--C-:B------:R-:W-:Y:S01]  /*1adc0*/  FFMA.FTZ R70, R105, UR4, -R60.reuse ;  /* 0x0000000469467c23 */ /* 0x100fe2000801083c */
[-C--:B------:R-:W-:Y:S08]  /*1add0*/  HMMA.16816.F32 R12, R48, R54.reuse, R12 ;  /* 0x00000036300c723c */ /* 0x080ff0000000180c */
[----:B------:R4:W-:Y:S01]  /*1ade0*/  MUFU.EX2 R108, R52 ;  /* 0x00000034006c7308 */ /* 0x0009e20000000800 */
[----:B------:R-:W-:Y:S01]  /*1adf0*/  FFMA.FTZ R60, R66, UR4, -R60 ;  /* 0x00000004423c7c23 */ /* 0x000fe2000801083c */
[--C-:B------:R-:W-:Y:S08]  /*1ae00*/  FFMA.FTZ R66, R94, UR4, -R62.reuse ;  /* 0x000000045e427c23 */ /* 0x100ff0000801083e */
[----:B------:R5:W5:Y:S01]  /*1ae10*/  MUFU.EX2 R103, R53 ;  /* 0x0000003500677308 */ /* 0x000b620000000800 */
[C---:B------:R-:W-:Y:S09]  /*1ae20*/  HMMA.16816.F32 R16, R44.reuse, R54, R16 ;  /* 0x000000362c10723c */ /* 0x040ff20000001810 */
[----:B------:R-:W5:Y:S01]  /*1ae30*/  MUFU.EX2 R105, R65 ;  /* 0x0000004100697308 */ /* 0x000f620000000800 */
[----:B------:R-:W-:Y:S01]  /*1ae40*/  FFMA.FTZ R54, R90, UR4, -R61 ;  /* 0x000000045a367c23 */ /* 0x000fe2000801083d */
[----:B--2---:R-:W-:Y:S01]  /*1ae50*/  FFMA.FTZ R42, R232, UR4, -R63 ;  /* 0x00000004e82a7c23 */ /* 0x004fe2000801083f */
[-C--:B-1----:R-:W-:Y:S07]  /*1ae60*/  HMMA.16816.F32 R20, R44, R56.reuse, R20 ;  /* 0x000000382c14723c */ /* 0x082fee0000001814 */
[----:B------:R-:W-:Y:S01]  /*1ae70*/  MUFU.EX2 R101, R54 ;  /* 0x0000003600657308 */ /* 0x000fe20000000800 */
[--C-:B----4-:R-:W-:Y:S01]  /*1ae80*/  FFMA.FTZ R52, R196, UR4, -R61.reuse ;  /* 0x00000004c4347c23 */ /* 0x110fe2000801083d */
[--C-:B-----5:R-:W-:Y:S01]  /*1ae90*/  FFMA.FTZ R53, R97, UR4, -R61.reuse ;  /* 0x0000000461357c23 */ /* 0x120fe2000801083d */
[----:B------:R-:W2:Y:S01]  /*1aea0*/  LDL.LU R196, [R1+0x28] ;  /* 0x0000280001c47983 */ /* 0x000ea20000300800 */
[----:B------:R-:W-:Y:S06]  /*1aeb0*/  FFMA.FTZ R61, R41, UR4, -R61 ;  /* 0x00000004293d7c23 */ /* 0x000fec000801083d */
[----:B------:R1:W-:Y:S01]  /*1aec0*/  MUFU.EX2 R100, R52 ;  /* 0x0000003400647308 */ /* 0x0003e20000000800 */
[C---:B------:R-:W-:Y:S09]  /*1aed0*/  HMMA.16816.F32 R24, R48.reuse, R56, R24 ;  /* 0x000000383018723c */ /* 0x040ff20000001818 */
[----:B------:R-:W4:Y:S01]  /*1aee0*/  MUFU.EX2 R97, R53 ;  /* 0x0000003500617308 */ /* 0x000f220000000800 */
[--C-:B------:R-:W-:Y:S01]  /*1aef0*/  FFMA.FTZ R41, R229, UR4, -R63.reuse ;  /* 0x00000004e5297c23 */ /* 0x100fe2000801083f */
[--C-:B------:R-:W-:Y:S01]  /*1af00*/  FFMA.FTZ R57, R98, UR4, -R63.reuse ;  /* 0x0000000462397c23 */ /* 0x100fe2000801083f */
[--C-:B------:R-:W-:Y:S07]  /*1af10*/  FFMA.FTZ R56, R126, UR4, -R62.reuse ;  /* 0x000000047e387c23 */ /* 0x100fee000801083e */
[----:B------:R-:W-:Y:S01]  /*1af20*/  MUFU.EX2 R94, R42 ;  /* 0x0000002a005e7308 */ /* 0x000fe20000000800 */
[-C--:B------:R-:W-:Y:S09]  /*1af30*/  HMMA.16816.F32 R28, R48, R58.reuse, R28 ;  /* 0x0000003a301c723c */ /* 0x080ff2000000181c */
[----:B------:R5:W5:Y:S01]  /*1af40*/  MUFU.EX2 R90, R41 ;  /* 0x00000029005a7308 */ /* 0x000b620000000800 */
[----:B------:R-:W-:Y:S01]  /*1af50*/  F2FP.F16.F32.PACK_AB R48, R103, R104 ;  /* 0x000000686730723e */ /* 0x000fe200000000ff */
[--C-:B-1----:R-:W-:Y:S01]  /*1af60*/  FFMA.FTZ R52, R224, UR4, -R62.reuse ;  /* 0x00000004e0347c23 */ /* 0x102fe2000801083e */
[----:B------:R-:W-:Y:S07]  /*1af70*/  F2FP.F16.F32.PACK_AB R50, R105, R108 ;  /* 0x0000006c6932723e */ /* 0x000fee00000000ff */
[----:B------:R-:W-:Y:S01]  /*1af80*/  MUFU.EX2 R95, R56 ;  /* 0x00000038005f7308 */ /* 0x000fe20000000800 */
[----:B------:R-:W-:Y:S09]  /*1af90*/  HMMA.16816.F32 R32, R44, R58, R32 ;  /* 0x0000003a2c20723c */ /* 0x000ff20000001820 */
[----:B------:R1:W1:Y:S01]  /*1afa0*/  MUFU.EX2 R96, R52 ;  /* 0x0000003400607308 */ /* 0x0002620000000800 */
[----:B----4-:R-:W-:Y:S01]  /*1afb0*/  F2FP.F16.F32.PACK_AB R49, R100, R97 ;  /* 0x000000616431723e */ /* 0x010fe200000000ff */
[--C-:B------:R-:W-:Y:S01]  /*1afc0*/  FFMA.FTZ R65, R194, UR4, -R63.reuse ;  /* 0x00000004c2417c23 */ /* 0x100fe2000801083f */
[----:B------:R-:W-:Y:S07]  /*1afd0*/  F2FP.F16.F32.PACK_AB R51, R88, R101 ;  /* 0x000000655833723e */ /* 0x000fee00000000ff */
[----:B------:R4:W-:Y:S01]  /*1afe0*/  MUFU.EX2 R89, R57 ;  /* 0x0000003900597308 */ /* 0x0009e20000000800 */
[--C-:B------:R-:W-:Y:S01]  /*1aff0*/  FFMA.FTZ R126, R87, UR4, -R63.reuse ;  /* 0x00000004577e7c23 */ /* 0x100fe2000801083f */
[--C-:B-----5:R-:W-:Y:S01]  /*1b000*/  FFMA.FTZ R41, R119, UR4, -R62.reuse ;  /* 0x0000000477297c23 */ /* 0x120fe2000801083e */
[----:B------:R-:W-:Y:S07]  /*1b010*/  F2FP.F16.F32.PACK_AB R45, R94, R90 ;  /* 0x0000005a5e2d723e */ /* 0x000fee00000000ff */
[----:B------:R-:W-:Y:S01]  /*1b020*/  MUFU.EX2 R61, R61 ;  /* 0x0000003d003d7308 */ /* 0x000fe20000000800 */
[--C-:B------:R-:W-:Y:S01]  /*1b030*/  FFMA.FTZ R119, R86, UR4, -R62.reuse ;  /* 0x0000000456777c23 */ /* 0x100fe2000801083e */
[----:B------:R-:W-:Y:S01]  /*1b040*/  FFMA.FTZ R62, R75, UR4, -R62 ;  /* 0x000000044b3e7c23 */ /* 0x000fe2000801083e */
[--C-:B------:R-:W-:Y:S07]  /*1b050*/  FFMA.FTZ R75, R201, UR4, -R63.reuse ;  /* 0x00000004c94b7c23 */ /* 0x100fee000801083f */
[----:B------:R5:W5:Y:S01]  /*1b060*/  MUFU.EX2 R98, R41 ;  /* 0x0000002900627308 */ /* 0x000b620000000800 */
[----:B-1----:R-:W1:Y:S01]  /*1b070*/  LDSM.16.MT88.4 R52, [R204+0x5400] ;  /* 0x00540000cc34783b */ /* 0x002e620000004200 */
[----:B------:R-:W-:Y:S08]  /*1b080*/  F2FP.F16.F32.PACK_AB R44, R92, R96 ;  /* 0x000000605c2c723e */ /* 0x000ff000000000ff */
[----:B------:R-:W-:Y:S10]  /*1b090*/  MUFU.EX2 R62, R62 ;  /* 0x0000003e003e7308 */ /* 0x000ff40000000800 */
[----:B------:R-:W-:Y:S01]  /*1b0a0*/  MUFU.EX2 R75, R75 ;  /* 0x0000004b004b7308 */ /* 0x000fe20000000800 */
[----:B----4-:R-:W4:Y:S09]  /*1b0b0*/  LDSM.16.MT88.4 R56, [R43+0x1400] ;  /* 0x001400002b38783b */ /* 0x010f320000004200 */
[----:B------:R-:W-:Y:S01]  /*1b0c0*/  MUFU.EX2 R87, R74 ;  /* 0x0000004a00577308 */ /* 0x000fe20000000800 */
[--C-:B-----5:R-:W-:Y:S01]  /*1b0d0*/  FFMA.FTZ R41, R195, UR4, -R63.reuse ;  /* 0x00000004c3297c23 */ /* 0x120fe2000801083f */
[----:B------:R-:W-:Y:S08]  /*1b0e0*/  F2FP.F16.F32.PACK_AB R46, R98, R95 ;  /* 0x0000005f622e723e */ /* 0x000ff000000000ff */
[----:B------:R-:W-:Y:S01]  /*1b0f0*/  MUFU.EX2 R74, R68 ;  /* 0x00000044004a7308 */ /* 0x000fe20000000800 */
[----:B------:R-:W-:Y:S09]  /*1b100*/  FFMA.FTZ R63, R85, UR4, -R63 ;  /* 0x00000004553f7c23 */ /* 0x000ff2000801083f */
[----:B------:R-:W5:Y:S10]  /*1b110*/  MUFU.EX2 R93, R41 ;  /* 0x00000029005d7308 */ /* 0x000f740000000800 */
[----:B------:R-:W-:Y:S01]  /*1b120*/  MUFU.EX2 R63, R63 ;  /* 0x0000003f003f7308 */ /* 0x000fe20000000800 */
[----:B------:R-:W-:Y:S09]  /*1b130*/  FFMA.FTZ R42, R2, R199, R79 ;  /* 0x000000c7022a7223 */ /* 0x000ff2000001004f */
[----:B------:R-:W-:Y:S10]  /*1b140*/  MUFU.EX2 R85, R67 ;  /* 0x0000004300557308 */ /* 0x000ff40000000800 */
[----:B------:R-:W-:Y:S01]  /*1b150*/  MUFU.EX2 R79, R66 ;  /* 0x00000042004f7308 */ /* 0x000fe20000000800 */
[----:B-----5:R-:W-:Y:S09]  /*1b160*/  F2FP.F16.F32.PACK_AB R47, R93, R89 ;  /* 0x000000595d2f723e */ /* 0x020ff200000000ff */
[----:B------:R-:W5:Y:S10]  /*1b170*/  MUFU.EX2 R86, R70 ;  /* 0x0000004600567308 */ /* 0x000f740000000800 */
[----:B------:R-:W-:Y:S01]  /*1b180*/  MUFU.EX2 R68, R83 ;  /* 0x0000005300447308 */ /* 0x000fe20000000800 */
[-C--:B-1----:R-:W-:Y:S09]  /*1b190*/  HMMA.16816.F32 R4, R44, R52.reuse, R4 ;  /* 0x000000342c04723c */ /* 0x082ff20000001804 */
[----:B------:R-:W-:Y:S10]  /*1b1a0*/  MUFU.EX2 R64, R119 ;  /* 0x0000007700407308 */ /* 0x000ff40000000800 */
[----:B------:R-:W-:Y:S01]  /*1b1b0*/  MUFU.EX2 R70, R109 ;  /* 0x0000006d00467308 */ /* 0x000fe20000000800 */
[C---:B------:R-:W-:Y:S09]  /*1b1c0*/  HMMA.16816.F32 R8, R48.reuse, R52, R8 ;  /* 0x000000343008723c */ /* 0x040ff20000001808 */
[----:B------:R-:W-:Y:S10]  /*1b1d0*/  MUFU.EX2 R66, R129 ;  /* 0x0000008100427308 */ /* 0x000ff40000000800 */
[----:B------:R-:W-:Y:S01]  /*1b1e0*/  MUFU.EX2 R67, R102 ;  /* 0x0000006600437308 */ /* 0x000fe20000000800 */
[-C--:B------:R-:W-:Y:S08]  /*1b1f0*/  HMMA.16816.F32 R12, R48, R54.reuse, R12 ;  /* 0x00000036300c723c */ /* 0x080ff0000000180c */
[C---:B------:R-:W-:Y:S01]  /*1b200*/  HMMA.16816.F32 R16, R44.reuse, R54, R16 ;  /* 0x000000362c10723c */ /* 0x040fe20000001810 */
[----:B------:R-:W1:Y:S07]  /*1b210*/  LDSM.16.MT88.4 R52, [R204+0x5800] ;  /* 0x00580000cc34783b */ /* 0x000e6e0000004200 */
[-C--:B----4-:R-:W-:Y:S08]  /*1b220*/  HMMA.16816.F32 R20, R44, R56.reuse, R20 ;  /* 0x000000382c14723c */ /* 0x090ff00000001814 */
[C---:B------:R-:W-:Y:S08]  /*1b230*/  HMMA.16816.F32 R24, R48.reuse, R56, R24 ;  /* 0x000000383018723c */ /* 0x040ff00000001818 */
[-C--:B------:R-:W-:Y:S03]  /*1b240*/  HMMA.16816.F32 R28, R48, R58.reuse, R28 ;  /* 0x0000003a301c723c */ /* 0x080fe6000000181c */
[----:B-----5:R-:W-:Y:S05]  /*1b250*/  F2FP.F16.F32.PACK_AB R48, R86, R85 ;  /* 0x000000555630723e */ /* 0x020fea00000000ff */
[----:B------:R-:W-:Y:S01]  /*1b260*/  HMMA.16816.F32 R32, R44, R58, R32 ;  /* 0x0000003a2c20723c */ /* 0x000fe20000001820 */
[----:B------:R-:W4:Y:S03]  /*1b270*/  LDSM.16.MT88.4 R56, [R43+0x1800] ;  /* 0x001800002b38783b */ /* 0x000f260000004200 */
[----:B------:R-:W-:Y:S02]  /*1b280*/  F2FP.F16.F32.PACK_AB R46, R78, R77 ;  /* 0x0000004d4e2e723e */ /* 0x000fe400000000ff */
[----:B------:R-:W-:Y:S01]  /*1b290*/  F2FP.F16.F32.PACK_AB R47, R76, R75 ;  /* 0x0000004b4c2f723e */ /* 0x000fe200000000ff */
[----:B---3--:R-:W-:Y:S02]  /*1b2a0*/  FFMA.FTZ R2, R0, R198, R81 ;  /* 0x000000c600027223 */ /* 0x008fe40000010051 */
[----:B------:R-:W-:Y:S10]  /*1b2b0*/  MUFU.EX2 R81, R71 ;  /* 0x0000004700517308 */ /* 0x000ff40000000800 */
[----:B------:R-:W3:Y:S01]  /*1b2c0*/  MUFU.EX2 R71, R84 ;  /* 0x0000005400477308 */ /* 0x000ee20000000800 */
[----:B------:R-:W-:Y:S01]  /*1b2d0*/  FFMA.FTZ R41, R36, R197, R80 ;  /* 0x000000c524297223 */ /* 0x000fe20000010050 */
[----:B------:R-:W-:Y:S08]  /*1b2e0*/  FADD.FTZ R36, R187, R42 ;  /* 0x0000002abb247221 */ /* 0x000ff00000010000 */
[----:B------:R-:W5:Y:S01]  /*1b2f0*/  MUFU.EX2 R80, R69 ;  /* 0x0000004500507308 */ /* 0x000f620000000800 */
[----:B------:R-:W-:Y:S09]  /*1b300*/  FADD.FTZ R41, R181, R41 ;  /* 0x00000029b5297221 */ /* 0x000ff20000010000 */
[----:B------:R1:W-:Y:S01]  /*1b310*/  MUFU.EX2 R69, R133 ;  /* 0x0000008500457308 */ /* 0x0003e20000000800 */
[----:B---3--:R-:W-:Y:S02]  /*1b320*/  F2FP.F16.F32.PACK_AB R51, R71, R68 ;  /* 0x000000444733723e */ /* 0x008fe400000000ff */
[----:B-----5:R-:W-:Y:S01]  /*1b330*/  F2FP.F16.F32.PACK_AB R44, R80, R79 ;  /* 0x0000004f502c723e */ /* 0x020fe200000000ff */
[----:B-1----:R-:W-:Y:S02]  /*1b340*/  IMAD.MOV.U32 R133, RZ, RZ, R38 ;  /* 0x000000ffff857224 */ /* 0x002fe400078e0026 */
[----:B--2---:R-:W-:Y:S01]  /*1b350*/  FFMA.FTZ R0, R3, R196, R82 ;  /* 0x000000c403007223 */ /* 0x004fe20000010052 */
[----:B------:R-:W-:Y:S01]  /*1b360*/  FADD.FTZ R3, R91, R2 ;  /* 0x000000025b037221 */ /* 0x000fe20000010000 */
[----:B------:R-:W-:Y:S02]  /*1b370*/  FADD.FTZ R2, R190, R36 ;  /* 0x00000024be027221 */ /* 0x000fe40000010000 */
[----:B------:R-:W-:Y:S01]  /*1b380*/  MUFU.EX2 R91, R73 ;  /* 0x00000049005b7308 */ /* 0x000fe20000000800 */
[----:B------:R-:W-:Y:S01]  /*1b390*/  FADD.FTZ R0, R182, R0 ;  /* 0x00000000b6007221 */ /* 0x000fe20000010000 */
[----:B------:R-:W-:Y:S01]  /*1b3a0*/  FADD.FTZ R3, R186, R3 ;  /* 0x00000003ba037221 */ /* 0x000fe20000010000 */
[----:B------:R-:W-:Y:S07]  /*1b3b0*/  FADD.FTZ R36, R184, R41 ;  /* 0x00000029b8247221 */ /* 0x000fee0000010000 */
[----:B------:R-:W1:Y:S01]  /*1b3c0*/  MUFU.EX2 R73, R65 ;  /* 0x0000004100497308 */ /* 0x000e620000000800 */
[----:B------:R-:W-:Y:S01]  /*1b3d0*/  FADD.FTZ R41, R183, R0 ;  /* 0x00000000b7297221 */ /* 0x000fe20000010000 */
[----:B------:R-:W-:Y:S01]  /*1b3e0*/  FADD.FTZ R0, R191, R2 ;  /* 0x00000002bf007221 */ /* 0x000fe20000010000 */
[----:B------:R-:W-:Y:S07]  /*1b3f0*/  FADD.FTZ R2, R189, R3 ;  /* 0x00000003bd027221 */ /* 0x000fee0000010000 */
[----:B------:R-:W2:Y:S01]  /*1b400*/  MUFU.EX2 R82, R72 ;  /* 0x0000004800527308 */ /* 0x000ea20000000800 */
        /* <DEDUP_REMOVED lines=9> */
[----:B-1----:R-:W-:Y:S01]  /*1b4a0*/  F2FP.F16.F32.PACK_AB R45, R74, R73 ;  /* 0x000000494a2d723e */ /* 0x002fe200000000ff */
[----:B------:R-:W-:Y:S01]  /*1b4b0*/  FADD.FTZ R41, R171, R3 ;  /* 0x00000003ab297221 */ /* 0x000fe20000010000 */
[----:B------:R-:W-:Y:S01]  /*1b4c0*/  MUFU.EX2 R72, R60 ;  /* 0x0000003c00487308 */ /* 0x000fe20000000800 */
[----:B------:R-:W-:Y:S01]  /*1b4d0*/  FADD.FTZ R2, R179, R2 ;  /* 0x00000002b3027221 */ /* 0x000fe20000010000 */
[----:B------:R-:W-:Y:S01]  /*1b4e0*/  F2FP.F16.F32.PACK_AB R50, R91, R87 ;  /* 0x000000575b32723e */ /* 0x000fe200000000ff */
[----:B------:R-:W-:Y:S01]  /*1b4f0*/  FADD.FTZ R3, R152, R0 ;  /* 0x0000000098037221 */ /* 0x000fe20000010000 */
[----:B--2---:R-:W-:Y:S01]  /*1b500*/  F2FP.F16.F32.PACK_AB R49, R82, R81 ;  /* 0x000000515231723e */ /* 0x004fe200000000ff */
[-C--:B------:R-:W-:Y:S05]  /*1b510*/  HMMA.16816.F32 R4, R44, R52.reuse, R4 ;  /* 0x000000342c04723c */ /* 0x080fea0000001804 */
[----:B------:R-:W1:Y:S01]  /*1b520*/  MUFU.EX2 R60, R116 ;  /* 0x00000074003c7308 */ /* 0x000e620000000800 */
[----:B------:R-:W-:Y:S01]  /*1b530*/  FADD.FTZ R0, R173, R36 ;  /* 0x00000024ad007221 */ /* 0x000fe20000010000 */
[----:B------:R-:W-:Y:S01]  /*1b540*/  FADD.FTZ R41, R170, R41 ;  /* 0x00000029aa297221 */ /* 0x000fe20000010000 */
[----:B------:R-:W-:Y:S01]  /*1b550*/  FADD.FTZ R36, R180, R2 ;  /* 0x00000002b4247221 */ /* 0x000fe20000010000 */
[----:B------:R-:W-:Y:S01]  /*1b560*/  FADD.FTZ R3, R157, R3 ;  /* 0x000000039d037221 */ /* 0x000fe20000010000 */
[----:B------:R-:W-:Y:S01]  /*1b570*/  FADD.FTZ R2, R174, R0 ;  /* 0x00000000ae027221 */ /* 0x000fe20000010000 */
[C---:B------:R-:W-:Y:S04]  /*1b580*/  HMMA.16816.F32 R8, R48.reuse, R52, R8 ;  /* 0x000000343008723c */ /* 0x040fe80000001808 */
[----:B------:R-:W-:Y:S01]  /*1b590*/  MUFU.EX2 R52, R163 ;  /* 0x000000a300347308 */ /* 0x000fe20000000800 */
[----:B------:R-:W-:Y:S01]  /*1b5a0*/  FADD.FTZ R0, R169, R41 ;  /* 0x00000029a9007221 */ /* 0x000fe20000010000 */
[----:B------:R-:W-:Y:S01]  /*1b5b0*/  FADD.FTZ R36, R151, R36 ;  /* 0x0000002497247221 */ /* 0x000fe20000010000 */
[----:B------:R-:W-:Y:S01]  /*1b5c0*/  FADD.FTZ R3, R144, R3 ;  /* 0x0000000390037221 */ /* 0x000fe20000010000 */
[----:B------:R-:W-:Y:S01]  /*1b5d0*/  FADD.FTZ R41, R140, R2 ;  /* 0x000000028c297221 */ /* 0x000fe20000010000 */
[-C--:B------:R-:W-:Y:S05]  /*1b5e0*/  HMMA.16816.F32 R12, R48, R54.reuse, R12 ;  /* 0x00000036300c723c */ /* 0x080fea000000180c */
[----:B------:R-:W-:Y:S01]  /*1b5f0*/  MUFU.EX2 R53, R112 ;  /* 0x0000007000357308 */ /* 0x000fe20000000800 */
[----:B------:R-:W-:Y:S01]  /*1b600*/  FADD.FTZ R42, R137, R0 ;  /* 0x00000000892a7221 */ /* 0x000fe20000010000 */
[----:B------:R-:W-:Y:S01]  /*1b610*/  FADD.FTZ R2, R161, R36 ;  /* 0x00000024a1027221 */ /* 0x000fe20000010000 */
[----:B------:R-:W-:Y:S01]  /*1b620*/  FADD.FTZ R0, R130, R3 ;  /* 0x0000000382007221 */ /* 0x000fe20000010000 */
[----:B------:R-:W-:Y:S01]  /*1b630*/  FADD.FTZ R3, R158, R41 ;  /* 0x000000299e037221 */ /* 0x000fe20000010000 */
[----:B------:R-:W-:Y:S01]  /*1b640*/  FADD.FTZ R42, R156, R42 ;  /* 0x0000002a9c2a7221 */ /* 0x000fe20000010000 */
[C---:B------:R-:W-:Y:S04]  /*1b650*/  HMMA.16816.F32 R16, R44.reuse, R54, R16 ;  /* 0x000000362c10723c */ /* 0x040fe80000001810 */
[----:B------:R1:W-:Y:S01]  /*1b660*/  MUFU.EX2 R55, R164 ;  /* 0x000000a400377308 */ /* 0x0003e20000000800 */
[----:B------:R-:W-:Y:S01]  /*1b670*/  FADD.FTZ R41, R165, R2 ;  /* 0x00000002a5297221 */ /* 0x000fe20000010000 */
[----:B------:R-:W-:Y:S01]  /*1b680*/  FADD.FTZ R36, R142, R0 ;  /* 0x000000008e247221 */ /* 0x000fe20000010000 */
[----:B------:R-:W-:Y:S01]  /*1b690*/  FADD.FTZ R0, R160, R3 ;  /* 0x00000003a0007221 */ /* 0x000fe20000010000 */
[----:B------:R-:W-:Y:S01]  /*1b6a0*/  FADD.FTZ R2, R155, R42 ;  /* 0x0000002a9b027221 */ /* 0x000fe20000010000 */
[-C--:B----4-:R-:W-:Y:S05]  /*1b6b0*/  HMMA.16816.F32 R20, R44, R56.reuse, R20 ;  /* 0x000000382c14723c */ /* 0x090fea0000001814 */
[----:B------:R-:W2:Y:S01]  /*1b6c0*/  MUFU.EX2 R54, R126 ;  /* 0x0000007e00367308 */ /* 0x000ea20000000800 */
[----:B------:R-:W-:Y:S01]  /*1b6d0*/  FADD.FTZ R3, R166, R41 ;  /* 0x00000029a6037221 */ /* 0x000fe20000010000 */
[----:B------:R-:W-:Y:S01]  /*1b6e0*/  FADD.FTZ R36, R150, R36 ;  /* 0x0000002496247221 */ /* 0x000fe20000010000 */
[----:B------:R-:W-:Y:S01]  /*1b6f0*/  FADD.FTZ R41, R159, R0 ;  /* 0x000000009f297221 */ /* 0x000fe20000010000 */
[----:B------:R-:W-:Y:S01]  /*1b700*/  FADD.FTZ R0, R162, R2 ;  /* 0x00000002a2007221 */ /* 0x000fe20000010000 */
[----:B------:R-:W-:Y:S01]  /*1b710*/  FADD.FTZ R3, R139, R3 ;  /* 0x000000038b037221 */ /* 0x000fe20000010000 */
[C---:B------:R-:W-:Y:S04]  /*1b720*/  HMMA.16816.F32 R24, R48.reuse, R56, R24 ;  /* 0x000000383018723c */ /* 0x040fe80000001818 */
[----:B------:R-:W3:Y:S01]  /*1b730*/  MUFU.EX2 R65, R132 ;  /* 0x0000008400417308 */ /* 0x000ee20000000800 */
[----:B------:R-:W-:Y:S01]  /*1b740*/  FADD.FTZ R2, R134, R36 ;  /* 0x0000002486027221 */ /* 0x000fe20000010000 */
[----:B------:R-:W-:Y:S01]  /*1b750*/  FADD.FTZ R36, R127, R41 ;  /* 0x000000297f247221 */ /* 0x000fe20000010000 */
[----:B------:R-:W-:Y:S01]  /*1b760*/  FADD.FTZ R41, R122, R0 ;  /* 0x000000007a297221 */ /* 0x000fe20000010000 */
[----:B------:R-:W-:Y:S01]  /*1b770*/  FADD.FTZ R0, R148, R3 ;  /* 0x0000000394007221 */ /* 0x000fe20000010000 */
[-C--:B------:R-:W-:Y:S01]  /*1b780*/  HMMA.16816.F32 R28, R48, R58.reuse, R28 ;  /* 0x0000003a301c723c */ /* 0x080fe2000000181c */
[----:B------:R-:W4:Y:S04]  /*1b790*/  LDSM.16.MT88.4 R148, [R204+0x5c00] ;  /* 0x005c0000cc94783b */ /* 0x000f280000004200 */
[----:B------:R5:W3:Y:S01]  /*1b7a0*/  MUFU.EX2 R48, R167 ;  /* 0x000000a700307308 */ /* 0x000ae20000000800 */
[----:B------:R-:W-:Y:S01]  /*1b7b0*/  FADD.FTZ R3, R136, R41 ;  /* 0x0000002988037221 */ /* 0x000fe20000010000 */
[----:B-1----:R-:W-:Y:S01]  /*1b7c0*/  F2FP.F16.F32.PACK_AB R164, R64, R60 ;  /* 0x0000003c40a4723e */ /* 0x002fe200000000ff */
[----:B------:R-:W-:Y:S01]  /*1b7d0*/  FADD.FTZ R36, R141, R36 ;  /* 0x000000248d247221 */ /* 0x000fe20000010000 */
[----:B--2---:R-:W-:Y:S01]  /*1b7e0*/  F2FP.F16.F32.PACK_AB R165, R54, R53 ;  /* 0x0000003536a5723e */ /* 0x004fe200000000ff */
[----:B------:R-:W-:Y:S01]  /*1b7f0*/  FADD.FTZ R41, R138, R3 ;  /* 0x000000038a297221 */ /* 0x000fe20000010000 */
[----:B------:R-:W-:Y:S01]  /*1b800*/  HMMA.16816.F32 R32, R44, R58, R32 ;  /* 0x0000003a2c20723c */ /* 0x000fe20000001820 */
[----:B------:R-:W1:Y:S03]  /*1b810*/  LDSM.16.MT88.4 R44, [R43+0x1c00] ;  /* 0x001c00002b2c783b */ /* 0x000e660000004200 */
[----:B------:R-:W-:Y:S01]  /*1b820*/  F2FP.F16.F32.PACK_AB R166, R62, R55 ;  /* 0x000000373ea6723e */ /* 0x000fe200000000ff */
[----:B------:R-:W-:Y:S01]  /*1b830*/  FADD.FTZ R42, R143, R36 ;  /* 0x000000248f2a7221 */ /* 0x000fe20000010000 */
[----:B------:R-:W-:Y:S01]  /*1b840*/  FADD.FTZ R2, R113, R2 ;  /* 0x0000000271027221 */ /* 0x000fe20000010000 */
[----:B------:R-:W-:Y:S01]  /*1b850*/  FADD.FTZ R0, R153, R0 ;  /* 0x0000000099007221 */ /* 0x000fe20000010000 */
[----:B-----5:R-:W-:Y:S01]  /*1b860*/  F2FP.F16.F32.PACK_AB R167, R63, R52 ;  /* 0x000000343fa7723e */ /* 0x020fe200000000ff */
        /* <DEDUP_REMOVED lines=8> */
[----:B------:R-:W-:Y:S01]  /*1b8f0*/  F2FP.F16.F32.PACK_AB R162, R72, R69 ;  /* 0x0000004548a2723e */ /* 0x000fe200000000ff */
[----:B------:R-:W-:Y:S01]  /*1b900*/  FADD.FTZ R2, R111, R0 ;  /* 0x000000006f027221 */ /* 0x000fe20000010000 */
[----:B------:R-:W-:Y:S01]  /*1b910*/  FADD.FTZ R0, R110, R3 ;  /* 0x000000036e007221 */ /* 0x000fe20000010000 */
[----:B------:R-:W-:Y:S01]  /*1b920*/  FADD.FTZ R3, R123, R36 ;  /* 0x000000247b037221 */ /* 0x000fe20000010000 */
[----:B---3--:R-:W-:Y:S01]  /*1b930*/  F2FP.F16.F32.PACK_AB R161, R66, R65 ;  /* 0x0000004142a1723e */ /* 0x008fe200000000ff */
        /* <DEDUP_REMOVED lines=9> */
[----:B------:R-:W-:Y:S01]  /*1b9d0*/  IMAD.MOV.U32 R135, RZ, RZ, R37 ;  /* 0x000000ffff877224 */ /* 0x000fe200078e0025 */
[-C--:B----4-:R-:W-:Y:S05]  /*1b9e0*/  HMMA.16816.F32 R136, R164, R148.reuse, R4 ;  /* 0x00000094a488723c */ /* 0x090fea0000001804 */
        /* <DEDUP_REMOVED lines=42> */
[----:B------:R-:W-:Y:S02]  /*1bc90*/  IMAD.MOV.U32 R134, RZ, RZ, R40 ;  /* 0x000000ffff867224 */ /* 0x000fe400078e0028 */
        /* <DEDUP_REMOVED lines=13> */
[----:B------:R-:W-:Y:S01]  /*1bd70*/  IMAD.MOV.U32 R132, RZ, RZ, R39 ;  /* 0x000000ffff847224 */ /* 0x000fe200078e0027 */
[----:B------:R3:W-:Y:S01]  /*1bd80*/  STL [R1+0x20], R4 ;  /* 0x0000200401007387 */ /* 0x0007e20000100800 */
[----:B------:R-:W-:Y:S01]  /*1bd90*/  FADD.FTZ R3, R61, R3 ;  /* 0x000000033d037221 */ /* 0x000fe20000010000 */
[----:B------:R-:W-:Y:S01]  /*1bda0*/  FADD.FTZ R2, R62, R2 ;  /* 0x000000023e027221 */ /* 0x000fe20000010000 */
[----:B------:R-:W-:Y:S03]  /*1bdb0*/  FADD.FTZ R0, R63, R0 ;  /* 0x000000003f007221 */ /* 0x000fe60000010000 */
[----:B------:R3:W-:Y:S04]  /*1bdc0*/  STL [R1+0x24], R3 ;  /* 0x0000240301007387 */ /* 0x0007e80000100800 */
[----:B------:R3:W-:Y:S04]  /*1bdd0*/  STL [R1+0x1c], R2 ;  /* 0x00001c0201007387 */ /* 0x0007e80000100800 */
[----:B------:R3:W-:Y:S01]  /*1bde0*/  STL [R1+0x28], R0 ;  /* 0x0000280001007387 */ /* 0x0007e20000100800 */
[----:B------:R-:W-:Y:S05]  /*1bdf0*/  BRA.U UP0, `(.L_x_345) ;  /* 0xffffff85002c7547 */ /* 0x000fea000b83ffff */
.L_x_344:
[----:B------:R-:W2:Y:S04]  /*1be00*/  LDL.LU R9, [R1+0x1c] ;  /* 0x00001c0001097983 */ /* 0x000ea80000300800 */
[----:B------:R-:W4:Y:S04]  /*1be10*/  LDL.LU R8, [R1+0x28] ;  /* 0x0000280001087983 */ /* 0x000f280000300800 */
[----:B------:R-:W5:Y:S04]  /*1be20*/  LDL.LU R7, [R1+0x20] ;  /* 0x0000200001077983 */ /* 0x000f680000300800 */
[----:B------:R-:W5:Y:S04]  /*1be30*/  LDL.LU R5, [R1+0x24] ;  /* 0x0000240001057983 */ /* 0x000f680000300800 */
[----:B-1----:R-:W5:Y:S01]  /*1be40*/  LDL.LU R6, [R1+0x2c] ;  /* 0x00002c0001067983 */ /* 0x002f620000300800 */
[----:B------:R-:W1:Y:S01]  /*1be50*/  S2UR UR8, SR_CgaCtaId ;  /* 0x00000000000879c3 */ /* 0x000e620000008800 */
[----:B------:R-:W-:Y:S01]  /*1be60*/  UISETP.NE.AND UP3, UPT, UR20, -0x1, UPT ;  /* 0xffffffff1400788c */ /* 0x000fe2000bf65270 */
[----:B------:R-:W3:Y:S01]  /*1be70*/  S2R R27, SR_TID.X ;  /* 0x00000000001b7919 */ /* 0x000ee20000002100 */
[----:B------:R-:W-:Y:S01]  /*1be80*/  UMOV UR10, 0x400 ;  /* 0x00000400000a7882 */ /* 0x000fe20000000000 */
[----:B------:R-:W1:Y:S04]  /*1be90*/  LDCU.U8 UR12, c[0x0][0x549] ;  /* 0x0000a920ff0c77ac */ /* 0x000e680008000000 */
[----:B------:R-:W3:Y:S01]  /*1bea0*/  S2UR UR9, SR_CTAID.Y ;  /* 0x00000000000979c3 */ /* 0x000ee20000002600 */
[----:B------:R-:W-:Y:S01]  /*1beb0*/  UISETP.NE.AND UP2, UPT, UR20, -0x1, UPT ;  /* 0xffffffff1400788c */ /* 0x000fe2000bf45270 */
[----:B------:R-:W3:Y:S02]  /*1bec0*/  LDCU UR15, c[0x0][0x434] ;  /* 0x00008680ff0f77ac */ /* 0x000ee40008000800 */
[----:B------:R-:W3:Y:S01]  /*1bed0*/  @!UP3 LDCU.64 UR6, c[0x0][0x400] ;  /* 0x00008000ff06b7ac */ /* 0x000ee20008000a00 */
[----:B------:R-:W3:Y:S01]  /*1bee0*/  @UP3 LDCU.64 UR4, c[0x0][0x408] ;  /* 0x00008100ff0437ac */ /* 0x000ee20008000a00 */
[----:B-1----:R-:W-:-:S02]  /*1bef0*/  UISETP.NE.AND UP1, UPT, UR12, URZ, UPT ;  /* 0x000000ff0c00728c */ /* 0x002fc4000bf25270 */
[----:B------:R-:W1:Y:S01]  /*1bf00*/  S2UR UR12, SR_CTAID.Z ;  /* 0x00000000000c79c3 */ /* 0x000e620000002700 */
[----:B------:R-:W-:Y:S02]  /*1bf10*/  ULEA UR8, UR8, UR10, 0x18 ;  /* 0x0000000a08087291 */ /* 0x000fe4000f8ec0ff */
[----:B---3--:R-:W-:Y:S01]  /*1bf20*/  @!UP3 UIMAD.WIDE.U32 UR10, UR9, UR6, URZ ;  /* 0x00000006090ab2a5 */ /* 0x008fe2000f8e00ff */
[C---:B------:R-:W-:Y:S01]  /*1bf30*/  SHF.L.U32 R26, R27.reuse, 0x3, RZ ;  /* 0x000000031b1a7819 */ /* 0x040fe200000006ff */
[----:B------:R-:W3:Y:S01]  /*1bf40*/  LDCU UR6, c[0x0][0x434] ;  /* 0x00008680ff0677ac */ /* 0x000ee20008000800 */
[----:B------:R-:W-:Y:S01]  /*1bf50*/  SHF.L.U32 R25, R27, 0x2, RZ ;  /* 0x000000021b197819 */ /* 0x000fe200000006ff */
[----:B------:R-:W-:-:S03]  /*1bf60*/  @UP3 UIMAD.WIDE.U32 UR16, UR20, UR4, URZ ;  /* 0x00000004141032a5 */ /* 0x000fc6000f8e00ff */
[----:B------:R-:W-:Y:S01]  /*1bf70*/  LOP3.LUT R24, R25, 0x20, RZ, 0xc0, !PT ;  /* 0x0000002019187812 */ /* 0x000fe200078ec0ff */
[----:B------:R-:W1:Y:S01]  /*1bf80*/  S2UR UR4, SR_CTAID.X ;  /* 0x00000000000479c3 */ /* 0x000e620000002500 */
[----:B------:R-:W-:Y:S02]  /*1bf90*/  @!UP3 UIMAD UR7, UR9, UR7, UR11 ;  /* 0x000000070907b2a4 */ /* 0x000fe4000f8e020b */
[----:B------:R-:W-:Y:S01]  /*1bfa0*/  @UP3 UIMAD UR7, UR20, UR5, UR17 ;  /* 0x00000005140732a4 */ /* 0x000fe2000f8e0211 */
[----:B------:R-:W1:Y:S01]  /*1bfb0*/  @UP1 LDCU UR5, c[0x0][0x430] ;  /* 0x00008600ff0517ac */ /* 0x000e620008000800 */
[----:B------:R-:W1:Y:S01]  /*1bfc0*/  LDCU.U8 UR11, c[0x0][0x548] ;  /* 0x0000a900ff0b77ac */ /* 0x000e620008000000 */
[----:B---3--:R-:W-:Y:S01]  /*1bfd0*/  @!UP2 UIMAD UR20, UR9, UR6, URZ ;  /* 0x000000060914a2a4 */ /* 0x008fe2000f8e02ff */
[----:B------:R-:W3:Y:S01]  /*1bfe0*/  @UP1 LDCU UR14, c[0x0][0x430] ;  /* 0x00008600ff0e17ac */ /* 0x000ee20008000800 */
[----:B------:R-:W-:Y:S01]  /*1bff0*/  @UP1 UMOV UR13, 0x1 ;  /* 0x00000001000d1882 */ /* 0x000fe20000000000 */
[----:B------:R-:W-:Y:S01]  /*1c000*/  @UP3 UMOV UR10, UR16 ;  /* 0x00000010000a3c82 */ /* 0x000fe20008000000 */
[----:B-1----:R-:W-:-:S02]  /*1c010*/  @UP1 UIMAD UR15, UR5, UR6, URZ ;  /* 0x00000006050f12a4 */ /* 0x002fc4000f8e02ff */
[----:B------:R-:W-:Y:S02]  /*1c020*/  USHF.R.S32.HI UR5, URZ, 0x1f, UR20 ;  /* 0x0000001fff057899 */ /* 0x000fe40008011414 */
[----:B------:R-:W-:Y:S01]  /*1c030*/  UISETP.NE.AND UP0, UPT, UR11, URZ, !UP1 ;  /* 0x000000ff0b00728c */ /* 0x000fe2000cf05270 */
[----:B--2---:R-:W1:Y:S04]  /*1c040*/  SHFL.BFLY PT, R4, R9, 0x2, 0x1f ;  /* 0x0c401f0009047f89 */ /* 0x004e6800000e0000 */
[----:B----4-:R-:W2:Y:S04]  /*1c050*/  SHFL.BFLY PT, R3, R8, 0x2, 0x1f ;  /* 0x0c401f0008037f89 */ /* 0x010ea800000e0000 */
[----:B-----5:R-:W4:Y:S04]  /*1c060*/  SHFL.BFLY PT, R2, R7, 0x2, 0x1f ;  /* 0x0c401f0007027f89 */ /* 0x020f2800000e0000 */
[----:B------:R-:W5:Y:S01]  /*1c070*/  SHFL.BFLY PT, R0, R5, 0x2, 0x1f ;  /* 0x0c401f0005007f89 */ /* 0x000f6200000e0000 */
[----:B-1----:R-:W-:Y:S01]  /*1c080*/  FADD.FTZ R4, R4, R9 ;  /* 0x0000000904047221 */ /* 0x002fe20000010000 */
[----:B--2---:R-:W-:-:S04]  /*1c090*/  FADD.FTZ R3, R3, R8 ;  /* 0x0000000803037221 */ /* 0x004fc80000010000 */
[----:B------:R-:W1:Y:S01]  /*1c0a0*/  SHFL.BFLY PT, R19, R4, 0x1, 0x1f ;  /* 0x0c201f0004137f89 */ /* 0x000e6200000e0000 */
[----:B----4-:R-:W-:-:S03]  /*1c0b0*/  FADD.FTZ R2, R2, R7 ;  /* 0x0000000702027221 */ /* 0x010fc60000010000 */
[----:B------:R-:W2:Y:S01]  /*1c0c0*/  SHFL.BFLY PT, R21, R3, 0x1, 0x1f ;  /* 0x0c201f0003157f89 */ /* 0x000ea200000e0000 */
[----:B-----5:R-:W-:-:S03]  /*1c0d0*/  FADD.FTZ R0, R0, R5 ;  /* 0x0000000500007221 */ /* 0x020fc60000010000 */
[----:B------:R-:W4:Y:S01]  /*1c0e0*/  SHFL.BFLY PT, R20, R2, 0x1, 0x1f ;  /* 0x0c201f0002147f89 */ /* 0x000f2200000e0000 */
[----:B------:R-:W-:-:S03]  /*1c0f0*/  SHF.L.U32 R5, R27, 0x4, RZ ;  /* 0x000000041b057819 */ /* 0x000fc600000006ff */
[----:B------:R-:W5:Y:S01]  /*1c100*/  SHFL.BFLY PT, R23, R0, 0x1, 0x1f ;  /* 0x0c201f0000177f89 */ /* 0x000f6200000e0000 */
[----:B-1----:R-:W-:-:S04]  /*1c110*/  FADD.FTZ R19, R4, R19 ;  /* 0x0000001304137221 */ /* 0x002fc80000010000 */
[----:B------:R-:W1:Y:S01]  /*1c120*/  MUFU.RCP R4, R19 ;  /* 0x0000001300047308 */ /* 0x000e620000001000 */
[----:B--2---:R-:W-:Y:S01]  /*1c130*/  FADD.FTZ R21, R3, R21 ;  /* 0x0000001503157221 */ /* 0x004fe20000010000 */
[----:B------:R-:W-:Y:S01]  /*1c140*/  FSETP.NE.FTZ.AND P3, PT, R19, RZ, PT ;  /* 0x000000ff1300720b */ /* 0x000fe20003f75000 */
[----:B----4-:R-:W-:Y:S01]  /*1c150*/  FADD.FTZ R20, R2, R20 ;  /* 0x0000001402147221 */ /* 0x010fe20000010000 */
[----:B------:R-:W-:Y:S02]  /*1c160*/  LOP3.LUT R2, R6, 0x3e00, R5, 0xf8, !PT ;  /* 0x00003e0006027812 */ /* 0x000fe400078ef805 */
[----:B------:R-:W-:Y:S01]  /*1c170*/  FSETP.NE.FTZ.AND P2, PT, R21, RZ, PT ;  /* 0x000000ff1500720b */ /* 0x000fe20003f55000 */
[----:B-----5:R-:W-:Y:S01]  /*1c180*/  FADD.FTZ R23, R0, R23 ;  /* 0x0000001700177221 */ /* 0x020fe20000010000 */
[----:B------:R-:W-:Y:S01]  /*1c190*/  LOP3.LUT R0, R26, 0xc0, RZ, 0xc0, !PT ;  /* 0x000000c01a007812 */ /* 0x000fe200078ec0ff */
[----:B------:R-:W2:Y:S01]  /*1c1a0*/  MUFU.RCP R3, R21 ;  /* 0x0000001500037308 */ /* 0x000ea20000001000 */
[----:B------:R-:W-:-:S02]  /*1c1b0*/  LOP3.LUT R6, R2, 0x20, R26, 0xf8, !PT ;  /* 0x0000002002067812 */ /* 0x000fc400078ef81a */
[----:B------:R-:W-:Y:S02]  /*1c1c0*/  LOP3.LUT R2, R0, 0x18, R27, 0xf8, !PT ;  /* 0x0000001800027812 */ /* 0x000fe400078ef81b */
[----:B------:R-:W-:Y:S02]  /*1c1d0*/  FSETP.NE.FTZ.AND P0, PT, R23, RZ, PT ;  /* 0x000000ff1700720b */ /* 0x000fe40003f15000 */
[----:B------:R-:W-:Y:S01]  /*1c1e0*/  FSETP.NE.FTZ.AND P1, PT, R20, RZ, PT ;  /* 0x000000ff1400720b */ /* 0x000fe20003f35000 */
[----:B------:R-:W4:Y:S01]  /*1c1f0*/  MUFU.RCP R5, R20 ;  /* 0x0000001400057308 */ /* 0x000f220000001000 */
[----:B-1----:R-:W-:Y:S02]  /*1c200*/  FSEL R0, R4, 1, P3 ;  /* 0x3f80000004007808 */ /* 0x002fe40001800000 */
[----:B------:R-:W-:-:S03]  /*1c210*/  LOP3.LUT R22, R6, R2, RZ, 0xfc, !PT ;  /* 0x0000000206167212 */ /* 0x000fc600078efcff */
[C---:B------:R-:W-:Y:S01]  /*1c220*/  FMUL.FTZ R136, R0.reuse, R136 ;  /* 0x0000008800887220 */ /* 0x040fe20000410000 */
[C---:B------:R-:W-:Y:S01]  /*1c230*/  FMUL.FTZ R7, R0.reuse, R137 ;  /* 0x0000008900077220 */ /* 0x040fe20000410000 */
[----:B------:R-:W1:Y:S01]  /*1c240*/  MUFU.RCP R4, R23 ;  /* 0x0000001700047308 */ /* 0x000e620000001000 */
[C---:B------:R-:W-:Y:S01]  /*1c250*/  FMUL.FTZ R148, R0.reuse, R148 ;  /* 0x0000009400947220 */ /* 0x040fe20000410000 */
[----:B--2---:R-:W-:Y:S01]  /*1c260*/  FSEL R3, R3, 1, P2 ;  /* 0x3f80000003037808 */ /* 0x004fe20001000000 */
[C---:B------:R-:W-:Y:S01]  /*1c270*/  FMUL.FTZ R149, R0.reuse, R149 ;  /* 0x0000009500957220 */ /* 0x040fe20000410000 */
        /* <DEDUP_REMOVED lines=11> */
[C---:B------:R-:W-:Y:S01]  /*1c330*/  FMUL.FTZ R166, R3.reuse, R166 ;  /* 0x000000a603a67220 */ /* 0x040fe20000410000 */
[----:B------:R-:W-:Y:S01]  /*1c340*/  FMUL.FTZ R12, R3, R167 ;  /* 0x000000a7030c7220 */ /* 0x000fe20000410000 */
[----:B------:R-:W-:Y:S01]  /*1c350*/  FMUL.FTZ R140, R2, R140 ;  /* 0x0000008c028c7220 */ /* 0x000fe20000410000 */
[----:B-1----:R-:W-:Y:S01]  /*1c360*/  FSEL R0, R4, 1, P0 ;  /* 0x3f80000004007808 */ /* 0x002fe20000000000 */
[C---:B------:R-:W-:Y:S01]  /*1c370*/  FMUL.FTZ R5, R2.reuse, R141 ;  /* 0x0000008d02057220 */ /* 0x040fe20000410000 */
[----:B------:R-:W-:Y:S01]  /*1c380*/  F2FP.F16.F32.PACK_AB R7, R7, R136 ;  /* 0x000000880707723e */ /* 0x000fe200000000ff */
[----:B------:R-:W-:Y:S01]  /*1c390*/  FMUL.FTZ R144, R2, R144 ;  /* 0x0000009002907220 */ /* 0x000fe20000410000 */
[----:B------:R-:W-:Y:S01]  /*1c3a0*/  F2FP.F16.F32.PACK_AB R6, R6, R138 ;  /* 0x0000008a0606723e */ /* 0x000fe200000000ff */
        /* <DEDUP_REMOVED lines=8> */
[----:B------:R-:W-:Y:S01]  /*1c430*/  LEA R0, R22, UR8, 0x1 ;  /* 0x0000000816007c11 */ /* 0x000fe2000f8e08ff */
[C---:B------:R-:W-:Y:S01]  /*1c440*/  FMUL.FTZ R10, R2.reuse, R145 ;  /* 0x00000091020a7220 */ /* 0x040fe20000410000 */
[----:B------:R-:W-:Y:S01]  /*1c450*/  F2FP.F16.F32.PACK_AB R4, R149, R148 ;  /* 0x000000949504723e */ /* 0x000fe200000000ff */
[----:B------:R-:W-:Y:S01]  /*1c460*/  FMUL.FTZ R156, R2, R156 ;  /* 0x0000009c029c7220 */ /* 0x000fe20000410000 */
[----:B------:R-:W-:Y:S01]  /*1c470*/  IADD3 R3, PT, PT, R0, -R24, RZ ;  /* 0x8000001800037210 */ /* 0x000fe20007ffe0ff */
[C---:B------:R-:W-:Y:S01]  /*1c480*/  FMUL.FTZ R14, R2.reuse, R157 ;  /* 0x0000009d020e7220 */ /* 0x040fe20000410000 */
[C---:B------:R-:W-:Y:S01]  /*1c490*/  FMUL.FTZ R160, R2.reuse, R160 ;  /* 0x000000a002a07220 */ /* 0x040fe20000410000 */
[----:B------:R-:W-:Y:S01]  /*1c4a0*/  FMUL.FTZ R17, R2, R161 ;  /* 0x000000a102117220 */ /* 0x000fe20000410000 */
[----:B------:R-:W-:Y:S01]  /*1c4b0*/  F2FP.F16.F32.PACK_AB R2, R151, R150 ;  /* 0x000000969702723e */ /* 0x000fe200000000ff */
[----:B------:R1:W-:Y:S01]  /*1c4c0*/  STS [R0], R7 ;  /* 0x0000000700007388 */ /* 0x0003e20000000800 */
[----:B------:R-:W-:-:S02]  /*1c4d0*/  F2FP.F16.F32.PACK_AB R5, R5, R140 ;  /* 0x0000008c0505723e */ /* 0x000fc400000000ff */
[----:B------:R-:W-:Y:S01]  /*1c4e0*/  F2FP.F16.F32.PACK_AB R11, R11, R142 ;  /* 0x0000008e0b0b723e */ /* 0x000fe200000000ff */
[----:B------:R-:W-:Y:S01]  /*1c4f0*/  STS [R0+0x200], R6 ;  /* 0x0002000600007388 */ /* 0x000fe20000000800 */
[----:B------:R-:W-:Y:S02]  /*1c500*/  F2FP.F16.F32.PACK_AB R9, R9, R146 ;  /* 0x000000920909723e */ /* 0x000fe400000000ff */
[----:B------:R-:W-:Y:S01]  /*1c510*/  F2FP.F16.F32.PACK_AB R10, R10, R144 ;  /* 0x000000900a0a723e */ /* 0x000fe200000000ff */
[----:B------:R2:W-:Y:S01]  /*1c520*/  STS [R3+0x10], R4 ;  /* 0x0000100403007388 */ /* 0x0005e20000000800 */
[----:B------:R-:W-:Y:S02]  /*1c530*/  F2FP.F16.F32.PACK_AB R8, R8, R152 ;  /* 0x000000980808723e */ /* 0x000fe400000000ff */
[----:B------:R-:W-:Y:S01]  /*1c540*/  F2FP.F16.F32.PACK_AB R15, R15, R154 ;  /* 0x0000009a0f0f723e */ /* 0x000fe200000000ff */
[----:B------:R4:W-:Y:S01]  /*1c550*/  STS [R3+0x210], R2 ;  /* 0x0002100203007388 */ /* 0x0009e20000000800 */
        /* <DEDUP_REMOVED lines=8> */
[----:B------:R-:W-:Y:S01]  /*1c5e0*/  STS [R3+0x1210], R9 ;  /* 0x0012100903007388 */ /* 0x000fe20000000800 */
[----:B-1----:R-:W-:Y:S01]  /*1c5f0*/  @P3 MUFU.LG2 R7, R19 ;  /* 0x0000001300073308 */ /* 0x002fe20000000c00 */
[----:B------:R-:W-:-:S02]  /*1c600*/  MOV R22, 0x7f800000 ;  /* 0x7f80000000167802 */ /* 0x000fc40000000f00 */
[----:B------:R1:W-:Y:S01]  /*1c610*/  STS [R3+0x1010], R10 ;  /* 0x0010100a03007388 */ /* 0x0003e20000000800 */
[----:B--2---:R-:W-:-:S04]  /*1c620*/  LOP3.LUT R4, R25, 0x40, RZ, 0xc0, !PT ;  /* 0x0000004019047812 */ /* 0x004fc800078ec0ff */
[----:B------:R-:W2:Y:S01]  /*1c630*/  @P2 MUFU.LG2 R6, R21 ;  /* 0x0000001500062308 */ /* 0x000ea20000000c00 */
[----:B----4-:R-:W-:Y:S02]  /*1c640*/  IADD3 R2, PT, PT, R0, -R4, RZ ;  /* 0x8000000400027210 */ /* 0x010fe40007ffe0ff */
[----:B------:R-:W4:Y:S03]  /*1c650*/  @P1 LDC R4, c[0x0][0x458] ;  /* 0x00011600ff041b82 */ /* 0x000f260000000800 */
[----:B------:R3:W-:Y:S01]  /*1c660*/  STS [R2+0x20], R8 ;  /* 0x0000200802007388 */ /* 0x0007e20000000800 */
[----:B-----5:R-:W-:-:S03]  /*1c670*/  IADD3 R0, PT, PT, -R24, R2, RZ ;  /* 0x0000000218007210 */ /* 0x020fc60007ffe1ff */
[----:B------:R5:W-:Y:S01]  /*1c680*/  STS [R2+0x220], R15 ;  /* 0x0002200f02007388 */ /* 0x000be20000000800 */
[----:B------:R-:W4:Y:S01]  /*1c690*/  @P2 LDC R5, c[0x0][0x458] ;  /* 0x00011600ff052b82 */ /* 0x000f220000000800 */
[----:B------:R-:W2:Y:S01]  /*1c6a0*/  S2R R24, SR_CTAID.X ;  /* 0x0000000000187919 */ /* 0x000ea20000002500 */
[----:B-1----:R-:W1:Y:S01]  /*1c6b0*/  @P1 MUFU.LG2 R3, R20 ;  /* 0x0000001400031308 */ /* 0x002e620000000c00 */
[----:B------:R-:W-:Y:S05]  /*1c6c0*/  STS [R0+0x30], R13 ;  /* 0x0000300d00007388 */ /* 0x000fea0000000800 */
[----:B------:R-:W1:Y:S01]  /*1c6d0*/  @P3 LDC R9, c[0x0][0x458] ;  /* 0x00011600ff093b82 */ /* 0x000e620000000800 */
[----:B------:R-:W-:Y:S04]  /*1c6e0*/  STS [R0+0x230], R12 ;  /* 0x0002300c00007388 */ /* 0x000fe80000000800 */
[----:B------:R-:W-:Y:S04]  /*1c6f0*/  STS [R2+0x1020], R14 ;  /* 0x0010200e02007388 */ /* 0x000fe80000000800 */
[----:B------:R2:W-:Y:S01]  /*1c700*/  STS [R2+0x1220], R18 ;  /* 0x0012201202007388 */ /* 0x0005e20000000800 */
[----:B---3--:R-:W3:Y:S03]  /*1c710*/  @P0 LDC R8, c[0x0][0x458] ;  /* 0x00011600ff080b82 */ /* 0x008ee60000000800 */
[----:B------:R4:W-:Y:S01]  /*1c720*/  STS [R0+0x1030], R17 ;  /* 0x0010301100007388 */ /* 0x0009e20000000800 */
[----:B-----5:R-:W-:-:S03]  /*1c730*/  MOV R15, 0x7f800000 ;  /* 0x7f800000000f7802 */ /* 0x020fc60000000f00 */
[----:B------:R5:W-:Y:S01]  /*1c740*/  STS [R0+0x1230], R16 ;  /* 0x0012301000007388 */ /* 0x000be20000000800 */
[----:B--2---:R-:W-:Y:S01]  /*1c750*/  @P2 FMUL.FTZ R2, R6, 0.69314718246459960938 ;  /* 0x3f31721806022820 */ /* 0x004fe20000410000 */
[----:B----4-:R-:W-:Y:S01]  /*1c760*/  MOV R17, 0x7f800000 ;  /* 0x7f80000000117802 */ /* 0x010fe20000000f00 */
[----:B-----5:R-:W-:Y:S02]  /*1c770*/  @P3 FMUL.FTZ R0, R7, 0.69314718246459960938 ;  /* 0x3f31721807003820 */ /* 0x020fe40000410000 */
[----:B------:R2:W4:Y:S02]  /*1c780*/  @P0 MUFU.LG2 R7, R23 ;  /* 0x0000001700070308 */ /* 0x0005240000000c00 */
[----:B-1----:R-:W-:Y:S01]  /*1c790*/  @P3 FFMA.FTZ R22, R39, R9, R0 ;  /* 0x0000000927163223 */ /* 0x002fe20000010000 */
[----:B------:R-:W-:Y:S01]  /*1c7a0*/  @P1 FMUL.FTZ R0, R3, 0.69314718246459960938 ;  /* 0x3f31721803001820 */ /* 0x000fe20000410000 */
[----:B------:R-:W-:Y:S06]  /*1c7b0*/  BRA.U UP1, `(.L_x_348) ;  /* 0x0000000101207547 */ /* 0x000fec000b800000 */
[----:B------:R-:W-:Y:S01]  /*1c7c0*/  UISETP.NE.AND UP1, UPT, UR11, URZ, UPT ;  /* 0x000000ff0b00728c */ /* 0x000fe2000bf25270 */
[----:B------:R-:W1:Y:S10]  /*1c7d0*/  LDCU UR11, c[0x0][0x3e0] ;  /* 0x00007c00ff0b77ac */ /* 0x000e740008000800 */
[----:B------:R-:W1:Y:S01]  /*1c7e0*/  @UP1 LDCU UR13, c[0x0][0x454] ;  /* 0x00008a80ff0d17ac */ /* 0x000e620008000800 */
[----:B------:R-:W-:Y:S01]  /*1c7f0*/  @UP1 UMOV UR14, 0x1 ;  /* 0x00000001000e1882 */ /* 0x000fe20000000000 */
[----:B------:R-:W2:Y:S01]  /*1c800*/  @UP1 LDCU UR15, c[0x0][0x454] ;  /* 0x00008a80ff0f17ac */ /* 0x000ea20008000800 */
[----:B------:R-:W-:Y:S01]  /*1c810*/  @!UP1 UMOV UR14, 0x1 ;  /* 0x00000001000e9882 */ /* 0x000fe20000000000 */
[----:B-1----:R-:W-:-:S02]  /*1c820*/  @UP1 UIMAD UR13, UR13, UR11, URZ ;  /* 0x0000000b0d0d12a4 */ /* 0x002fc4000f8e02ff */
[----:B--2---:R-:W-:-:S12]  /*1c830*/  @!UP1 UIMAD UR13, UR6, UR11, URZ ;  /* 0x0000000b060d92a4 */ /* 0x004fd8000f8e02ff */
.L_x_348:
[----:B------:R-:W-:Y:S01]  /*1c840*/  @P2 FFMA.FTZ R17, R38, R5, R2 ;  /* 0x0000000526112223 */ /* 0x000fe20000010002 */
[----:B------:R-:W-:Y:S01]  /*1c850*/  @P1 FFMA.FTZ R15, R40, R4, R0 ;  /* 0x00000004280f1223 */ /* 0x000fe20000010000 */
[----:B------:R-:W-:Y:S01]  /*1c860*/  UIMAD UR15, UR12, UR15, URZ ;  /* 0x0000000f0c0f72a4 */ /* 0x000fe2000f8e02ff */
[C---:B------:R-:W-:Y:S01]  /*1c870*/  LOP3.LUT P1, RZ, R27.reuse, 0x3, RZ, 0xc0, !PT ;  /* 0x000000031bff7812 */ /* 0x040fe2000782c0ff */
[----:B------:R-:W-:Y:S01]  /*1c880*/  UIMAD UR11, UR4, UR14, URZ ;  /* 0x0000000e040b72a4 */ /* 0x000fe2000f8e02ff */
[----:B------:R-:W-:Y:S01]  /*1c890*/  LOP3.LUT R2, R27, 0x18, RZ, 0xc0, !PT ;  /* 0x000000181b027812 */ /* 0x000fe200078ec0ff */
[----:B------:R-:W-:Y:S01]  /*1c8a0*/  USEL UR20, UR20, URZ, UP0 ;  /* 0x000000ff14147287 */ /* 0x000fe20008000000 */
[----:B----4-:R-:W-:Y:S01]  /*1c8b0*/  @P0 FMUL.FTZ R0, R7, 0.69314718246459960938 ;  /* 0x3f31721807000820 */ /* 0x010fe20000410000 */
[----:B------:R-:W-:Y:S01]  /*1c8c0*/  @!UP0 UIMAD UR15, UR9, UR13, UR15 ;  /* 0x0000000d090f82a4 */ /* 0x000fe2000f8e020f */
[--C-:B------:R-:W-:Y:S01]  /*1c8d0*/  LOP3.LUT R2, R2, 0xd8, R26.reuse, 0x78, !PT ;  /* 0x000000d802027812 */ /* 0x100fe200078e781a */
[----:B------:R-:W-:Y:S01]  /*1c8e0*/  USHF.L.U32 UR11, UR11, 0x7, URZ ;  /* 0x000000070b0b7899 */ /* 0x000fe200080006ff */
[----:B------:R-:W-:Y:S01]  /*1c8f0*/  BAR.SYNC.DEFER_BLOCKING 0x0 ;  /* 0x0000000000007b1d */ /* 0x000fe20000010000 */
[----:B------:R-:W-:Y:S01]  /*1c900*/  USEL UR5, UR5, URZ, UP0 ;  /* 0x000000ff05057287 */ /* 0x000fe20008000000 */
[----:B------:R-:W-:Y:S01]  /*1c910*/  LOP3.LUT R3, R2, 0x1f20, R26, 0xf8, !PT ;  /* 0x00001f2002037812 */ /* 0x000fe200078ef81a */
[----:B------:R-:W-:Y:S01]  /*1c920*/  USHF.R.S32.HI UR9, URZ, 0x1f, UR15 ;  /* 0x0000001fff097899 */ /* 0x000fe2000801140f */
[----:B------:R-:W-:Y:S01]  /*1c930*/  IMAD.MOV.U32 R14, RZ, RZ, 0x7f800000 ;  /* 0x7f800000ff0e7424 */ /* 0x000fe200078e00ff */
[----:B------:R-:W-:Y:S01]  /*1c940*/  USHF.R.S32.HI UR6, URZ, 0x1f, UR11 ;  /* 0x0000001fff067899 */ /* 0x000fe2000801140b */
[----:B------:R-:W-:Y:S01]  /*1c950*/  LEA R16, R3, UR8, 0x1 ;  /* 0x0000000803107c11 */ /* 0x000fe2000f8e08ff */
[----:B------:R-:W-:Y:S01]  /*1c960*/  UIADD3 UR20, UP1, UP0, UR11, UR20, UR15 ;  /* 0x000000140b147290 */ /* 0x000fe2000f83e00f */
[----:B------:R-:W-:Y:S01]  /*1c970*/  BSSY.RECONVERGENT B0, `(.L_x_349) ;  /* 0x000002b000007945 */ /* 0x000fe20003800200 */
[----:B---3--:R-:W-:Y:S01]  /*1c980*/  @P0 FFMA.FTZ R14, R37, R8, R0 ;  /* 0x00000008250e0223 */ /* 0x008fe20000010000 */
[----:B------:R-:W-:Y:S01]  /*1c990*/  SHF.R.U32.HI R2, RZ, 0x2, R27 ;  /* 0x00000002ff027819 */ /* 0x000fe2000001161b */
[----:B------:R-:W-:Y:S01]  /*1c9a0*/  UIADD3.X UR5, UPT, UPT, UR6, UR5, UR9, UP1, UP0 ;  /* 0x0000000506057290 */ /* 0x000fe20008fe0409 */
[----:B------:R-:W-:Y:S11]  /*1c9b0*/  @P1 BRA `(.L_x_350) ;  /* 0x0000000000981947 */ /* 0x000ff60003800000 */
        /* <DEDUP_REMOVED lines=11> */
[----:B------:R-:W-:-:S05]  /*1ca70*/  @!P6 IMAD R0, R0, UR14, RZ ;  /* 0x0000000e0000ec24 */ /* 0x000fca000f8e02ff */
[C---:B------:R-:W-:Y:S01]  /*1ca80*/  @!P6 IADD3 R4, P0, PT, R0.reuse, UR20, RZ ;  /* 0x000000140004ec10 */ /* 0x040fe2000ff1e0ff */
[----:B------:R-:W-:Y:S01]  /*1ca90*/  @!P5 IMAD R5, R5, UR14, RZ ;  /* 0x0000000e0505dc24 */ /* 0x000fe2000f8e02ff */
[----:B------:R-:W3:Y:S01]  /*1caa0*/  @!P5 LDC.64 R12, c[0x0][0x420] ;  /* 0x00010800ff0cdb82 */ /* 0x000ee20000000a00 */
[----:B------:R-:W-:Y:S01]  /*1cab0*/  @!P4 IMAD R7, R7, UR14, RZ ;  /* 0x0000000e0707cc24 */ /* 0x000fe2000f8e02ff */
[----:B------:R-:W-:Y:S01]  /*1cac0*/  @!P6 LEA.HI.X.SX32 R8, R0, UR5, 0x1, P0 ;  /* 0x000000050008ec11 */ /* 0x000fe200080f0eff */
[----:B------:R-:W-:Y:S01]  /*1cad0*/  @!P3 IMAD R6, R6, UR14, RZ ;  /* 0x0000000e0606bc24 */ /* 0x000fe2000f8e02ff */
[----:B------:R-:W-:-:S04]  /*1cae0*/  @!P5 IADD3 R0, P0, PT, R5, UR20, RZ ;  /* 0x000000140500dc10 */ /* 0x000fc8000ff1e0ff */
[----:B------:R-:W4:Y:S08]  /*1caf0*/  @!P4 LDC.64 R18, c[0x0][0x420] ;  /* 0x00010800ff12cb82 */ /* 0x000f300000000a00 */
[----:B------:R-:W5:Y:S01]  /*1cb00*/  @!P3 LDC.64 R20, c[0x0][0x420] ;  /* 0x00010800ff14bb82 */ /* 0x000f620000000a00 */
[----:B-1----:R-:W-:-:S04]  /*1cb10*/  @!P6 LEA R10, P1, R4, R10, 0x2 ;  /* 0x0000000a040ae211 */ /* 0x002fc800078210ff */
[----:B------:R-:W-:Y:S02]  /*1cb20*/  @!P6 LEA.HI.X R11, R4, R11, R8, 0x2, P1 ;  /* 0x0000000b040be211 */ /* 0x000fe400008f1408 */
[----:B------:R-:W-:Y:S02]  /*1cb30*/  @!P5 LEA.HI.X.SX32 R4, R5, UR5, 0x1, P0 ;  /* 0x000000050504dc11 */ /* 0x000fe400080f0eff */
[----:B---3--:R-:W-:Y:S01]  /*1cb40*/  @!P5 LEA R8, P2, R0, R12, 0x2 ;  /* 0x0000000c0008d211 */ /* 0x008fe200078410ff */
[----:B------:R1:W-:Y:S01]  /*1cb50*/  @!P6 STG.E desc[UR26][R10.64], R22 ;  /* 0x000000160a00e986 */ /* 0x0003e2000c10191a */
[----:B------:R-:W-:Y:S02]  /*1cb60*/  @!P4 IADD3 R5, P1, PT, R7, UR20, RZ ;  /* 0x000000140705cc10 */ /* 0x000fe4000ff3e0ff */
[----:B------:R-:W-:Y:S02]  /*1cb70*/  @!P3 IADD3 R12, P0, PT, R6, UR20, RZ ;  /* 0x00000014060cbc10 */ /* 0x000fe4000ff1e0ff */
[----:B------:R-:W-:-:S02]  /*1cb80*/  @!P5 LEA.HI.X R9, R0, R13, R4, 0x2, P2 ;  /* 0x0000000d0009d211 */ /* 0x000fc400010f1404 */
[----:B------:R-:W-:Y:S02]  /*1cb90*/  @!P4 LEA.HI.X.SX32 R7, R7, UR5, 0x1, P1 ;  /* 0x000000050707cc11 */ /* 0x000fe400088f0eff */
[----:B------:R-:W-:Y:S01]  /*1cba0*/  @!P3 LEA.HI.X.SX32 R0, R6, UR5, 0x1, P0 ;  /* 0x000000050600bc11 */ /* 0x000fe200080f0eff */
[----:B------:R1:W-:Y:S01]  /*1cbb0*/  @!P5 STG.E desc[UR26][R8.64], R17 ;  /* 0x000000110800d986 */ /* 0x0003e2000c10191a */
[C---:B----4-:R-:W-:Y:S02]  /*1cbc0*/  @!P4 LEA R6, P1, R5.reuse, R18, 0x2 ;  /* 0x000000120506c211 */ /* 0x050fe400078210ff */
[C---:B-----5:R-:W-:Y:S02]  /*1cbd0*/  @!P3 LEA R4, P0, R12.reuse, R20, 0x2 ;  /* 0x000000140c04b211 */ /* 0x060fe400078010ff */
[----:B------:R-:W-:Y:S02]  /*1cbe0*/  @!P4 LEA.HI.X R7, R5, R19, R7, 0x2, P1 ;  /* 0x000000130507c211 */ /* 0x000fe400008f1407 */
[----:B------:R-:W-:-:S03]  /*1cbf0*/  @!P3 LEA.HI.X R5, R12, R21, R0, 0x2, P0 ;  /* 0x000000150c05b211 */ /* 0x000fc600000f1400 */
[----:B------:R1:W-:Y:S04]  /*1cc00*/  @!P4 STG.E desc[UR26][R6.64], R15 ;  /* 0x0000000f0600c986 */ /* 0x0003e8000c10191a */
[----:B------:R1:W-:Y:S02]  /*1cc10*/  @!P3 STG.E desc[UR26][R4.64], R14 ;  /* 0x0000000e0400b986 */ /* 0x0003e4000c10191a */
.L_x_350:
[----:B------:R-:W-:Y:S05]  /*1cc20*/  BSYNC.RECONVERGENT B0 ;  /* 0x0000000000007941 */ /* 0x000fea0003800200 */
.L_x_349:
[----:B------:R-:W3:Y:S01]  /*1cc30*/  LDCU UR6, c[0x0][0x440] ;  /* 0x00008800ff0677ac */ /* 0x000ee20008000800 */
[----:B-12---:R1:W2:Y:S01]  /*1cc40*/  LDS.128 R20, [R16+0x1800] ;  /* 0x0018000010147984 */ /* 0x0062a20000000c00 */
[----:B------:R-:W-:Y:S01]  /*1cc50*/  LOP3.LUT R4, R26, 0x18, RZ, 0xc0, !PT ;  /* 0x000000181a047812 */ /* 0x000fe200078ec0ff */
[C---:B------:R-:W-:Y:S01]  /*1cc60*/  VIADD R3, R2.reuse, 0x20 ;  /* 0x0000002002037836 */ /* 0x040fe20000000000 */
[----:B------:R-:W4:Y:S01]  /*1cc70*/  LDCU.64 UR4, c[0x0][0x410] ;  /* 0x00008200ff0477ac */ /* 0x000f220008000a00 */
[----:B------:R1:W1:Y:S01]  /*1cc80*/  LDS.128 R12, [R16] ;  /* 0x00000000100c7984 */ /* 0x0002620000000c00 */
[----:B------:R-:W-:Y:S01]  /*1cc90*/  VIADD R0, R2, 0x40 ;  /* 0x0000004002007836 */ /* 0x000fe20000000000 */
[----:B------:R-:W-:Y:S01]  /*1cca0*/  BSSY.RECONVERGENT B0, `(.L_x_351) ;  /* 0x000001a000007945 */ /* 0x000fe20003800200 */
[C---:B---3--:R-:W-:Y:S02]  /*1ccb0*/  ISETP.GE.AND P0, PT, R4.reuse, UR6, PT ;  /* 0x0000000604007c0c */ /* 0x048fe4000bf06270 */
[----:B------:R-:W-:-:S02]  /*1ccc0*/  IADD3 R4, P3, PT, R4, UR10, RZ ;  /* 0x0000000a04047c10 */ /* 0x000fc4000ff7e0ff */
[----:B------:R-:W-:Y:S01]  /*1ccd0*/  ISETP.GE.OR P2, PT, R3, UR18, P0 ;  /* 0x0000001203007c0c */ /* 0x000fe20008746670 */
[----:B----4-:R-:W-:Y:S01]  /*1cce0*/  IMAD.U32 R6, RZ, RZ, UR5 ;  /* 0x00000005ff067e24 */ /* 0x010fe2000f8e00ff */
[----:B------:R-:W-:Y:S01]  /*1ccf0*/  ISETP.GE.OR P1, PT, R0, UR18, P0 ;  /* 0x0000001200007c0c */ /* 0x000fe20008726670 */
[----:B------:R-:W-:Y:S01]  /*1cd00*/  IMAD.X R5, RZ, RZ, UR7, P3 ;  /* 0x00000007ff057e24 */ /* 0x000fe200098e06ff */
[C---:B------:R-:W-:Y:S02]  /*1cd10*/  ISETP.GE.OR P3, PT, R2.reuse, UR18, P0 ;  /* 0x0000001202007c0c */ /* 0x040fe40008766670 */
[----:B------:R-:W-:Y:S02]  /*1cd20*/  IADD3 R3, PT, PT, R2, 0x60, RZ ;  /* 0x0000006002037810 */ /* 0x000fe40007ffe0ff */
[----:B------:R-:W-:Y:S02]  /*1cd30*/  MOV R0, UR4 ;  /* 0x0000000400007c02 */ /* 0x000fe40008000f00 */
[----:B------:R-:W-:-:S02]  /*1cd40*/  ISETP.GE.OR P0, PT, R3, UR18, P0 ;  /* 0x0000001203007c0c */ /* 0x000fc40008706670 */
[----:B------:R-:W-:Y:S01]  /*1cd50*/  MOV R3, RZ ;  /* 0x000000ff00037202 */ /* 0x000fe20000000f00 */
[----:B------:R-:W-:-:S04]  /*1cd60*/  IMAD.WIDE.U32 R8, R0, UR12, R4 ;  /* 0x0000000c00087c25 */ /* 0x000fc8000f8e0004 */
[----:B------:R-:W-:-:S04]  /*1cd70*/  IMAD.WIDE.U32 R2, R24, 0x80, R2 ;  /* 0x0000008018027825 */ /* 0x000fc800078e0002 */
[----:B------:R-:W-:Y:S01]  /*1cd80*/  IMAD R5, R6, UR12, R9 ;  /* 0x0000000c06057c24 */ /* 0x000fe2000f8e0209 */
[----:B--2---:R-:W-:Y:S06]  /*1cd90*/  @P3 BRA `(.L_x_352) ;  /* 0x0000000000283947 */ /* 0x004fec0003800000 */
        /* <DEDUP_REMOVED lines=9> */
[----:B-1----:R2:W-:Y:S02]  /*1ce30*/  STG.E.128 desc[UR26][R10.64], R12 ;  /* 0x0000000c0a007986 */ /* 0x0025e4000c101d1a */
.L_x_352:
[----:B------:R-:W-:Y:S05]  /*1ce40*/  BSYNC.RECONVERGENT B0 ;  /* 0x0000000000007941 */ /* 0x000fea0003800200 */
.L_x_351:
[----:B-12---:R1:W2:Y:S01]  /*1ce50*/  LDS.128 R12, [R16+0x800] ;  /* 0x00080000100c7984 */ /* 0x0062a20000000c00 */
[----:B------:R-:W-:Y:S04]  /*1ce60*/  BSSY.RECONVERGENT B0, `(.L_x_353) ;  /* 0x000000f000007945 */ /* 0x000fe80003800200 */
[----:B------:R-:W-:Y:S05]  /*1ce70*/  @P2 BRA `(.L_x_354) ;  /* 0x0000000000342947 */ /* 0x000fea0003800000 */
[----:B------:R-:W3:Y:S01]  /*1ce80*/  LDCU.64 UR6, c[0x0][0x408] ;  /* 0x00008100ff0677ac */ /* 0x000ee20008000a00 */
[----:B------:R-:W-:Y:S02]  /*1ce90*/  IADD3 R0, P2, PT, R2, 0x20, RZ ;  /* 0x0000002002007810 */ /* 0x000fe40007f5e0ff */
[----:B------:R-:W-:Y:S01]  /*1cea0*/  MOV R7, R5 ;  /* 0x0000000500077202 */ /* 0x000fe20000000f00 */
[----:B------:R-:W4:Y:S02]  /*1ceb0*/  LDCU.64 UR4, c[0x0][0x3f0] ;  /* 0x00007e00ff0477ac */ /* 0x000f240008000a00 */
[----:B------:R-:W-:-:S04]  /*1cec0*/  IMAD.X R6, RZ, RZ, R3, P2 ;  /* 0x000000ffff067224 */ /* 0x000fc800010e0603 */
[----:B---3--:R-:W-:Y:S02]  /*1ced0*/  IMAD R10, R6, UR6, RZ ;  /* 0x00000006060a7c24 */ /* 0x008fe4000f8e02ff */
[----:B------:R-:W-:-:S04]  /*1cee0*/  IMAD.MOV.U32 R6, RZ, RZ, R8 ;  /* 0x000000ffff067224 */ /* 0x000fc800078e0008 */
[----:B------:R-:W-:-:S04]  /*1cef0*/  IMAD.WIDE.U32 R6, R0, UR6, R6 ;  /* 0x0000000600067c25 */ /* 0x000fc8000f8e0006 */
[----:B------:R-:W-:Y:S01]  /*1cf00*/  IMAD R0, R0, UR7, R10 ;  /* 0x0000000700007c24 */ /* 0x000fe2000f8e020a */
[----:B----4-:R-:W-:-:S04]  /*1cf10*/  LEA R10, P2, R6, UR4, 0x1 ;  /* 0x00000004060a7c11 */ /* 0x010fc8000f8408ff */
[----:B------:R-:W-:-:S04]  /*1cf20*/  IADD3 R0, PT, PT, R0, R7, RZ ;  /* 0x0000000700007210 */ /* 0x000fc80007ffe0ff */
[----:B------:R-:W-:-:S05]  /*1cf30*/  LEA.HI.X R11, R6, UR5, R0, 0x1, P2 ;  /* 0x00000005060b7c11 */ /* 0x000fca00090f0c00 */
[----:B--2---:R3:W-:Y:S02]  /*1cf40*/  STG.E.128 desc[UR26][R10.64], R12 ;  /* 0x0000000c0a007986 */ /* 0x0047e4000c101d1a */
.L_x_354:
[----:B------:R-:W-:Y:S05]  /*1cf50*/  BSYNC.RECONVERGENT B0 ;  /* 0x0000000000007941 */ /* 0x000fea0003800200 */
.L_x_353:
[----:B--23--:R2:W3:Y:S01]  /*1cf60*/  LDS.128 R12, [R16+0x1000] ;  /* 0x00100000100c7984 */ /* 0x00c4e20000000c00 */
[----:B------:R-:W-:Y:S04]  /*1cf70*/  BSSY.RECONVERGENT B0, `(.L_x_355) ;  /* 0x000000f000007945 */ /* 0x000fe80003800200 */
[----:B------:R-:W-:Y:S05]  /*1cf80*/  @P1 BRA `(.L_x_356) ;  /* 0x0000000000341947 */ /* 0x000fea0003800000 */
[----:B------:R-:W4:Y:S01]  /*1cf90*/  LDCU.64 UR6, c[0x0][0x408] ;  /* 0x00008100ff0677ac */ /* 0x000f220008000a00 */
[----:B------:R-:W-:Y:S02]  /*1cfa0*/  IADD3 R0, P1, PT, R2, 0x40, RZ ;  /* 0x0000004002007810 */ /* 0x000fe40007f3e0ff */
[----:B------:R-:W-:Y:S01]  /*1cfb0*/  MOV R7, R5 ;  /* 0x0000000500077202 */ /* 0x000fe20000000f00 */
[----:B------:R-:W5:Y:S02]  /*1cfc0*/  LDCU.64 UR4, c[0x0][0x3f0] ;  /* 0x00007e00ff0477ac */ /* 0x000f640008000a00 */
[----:B------:R-:W-:-:S04]  /*1cfd0*/  IMAD.X R6, RZ, RZ, R3, P1 ;  /* 0x000000ffff067224 */ /* 0x000fc800008e0603 */
[----:B----4-:R-:W-:Y:S02]  /*1cfe0*/  IMAD R10, R6, UR6, RZ ;  /* 0x00000006060a7c24 */ /* 0x010fe4000f8e02ff */
[----:B------:R-:W-:-:S04]  /*1cff0*/  IMAD.MOV.U32 R6, RZ, RZ, R8 ;  /* 0x000000ffff067224 */ /* 0x000fc800078e0008 */
[----:B------:R-:W-:-:S04]  /*1d000*/  IMAD.WIDE.U32 R6, R0, UR6, R6 ;  /* 0x0000000600067c25 */ /* 0x000fc8000f8e0006 */
[----:B------:R-:W-:Y:S01]  /*1d010*/  IMAD R0, R0, UR7, R10 ;  /* 0x0000000700007c24 */ /* 0x000fe2000f8e020a */
[----:B-----5:R-:W-:-:S04]  /*1d020*/  LEA R10, P1, R6, UR4, 0x1 ;  /* 0x00000004060a7c11 */ /* 0x020fc8000f8208ff */
[----:B------:R-:W-:-:S04]  /*1d030*/  IADD3 R0, PT, PT, R0, R7, RZ ;  /* 0x0000000700007210 */ /* 0x000fc80007ffe0ff */
[----:B------:R-:W-:-:S05]  /*1d040*/  LEA.HI.X R11, R6, UR5, R0, 0x1, P1 ;  /* 0x00000005060b7c11 */ /* 0x000fca00088f0c00 */
[----:B---3--:R4:W-:Y:S02]  /*1d050*/  STG.E.128 desc[UR26][R10.64], R12 ;  /* 0x0000000c0a007986 */ /* 0x0089e4000c101d1a */
.L_x_356:
[----:B------:R-:W-:Y:S05]  /*1d060*/  BSYNC.RECONVERGENT B0 ;  /* 0x0000000000007941 */ /* 0x000fea0003800200 */
.L_x_355:
[----:B------:R-:W-:Y:S05]  /*1d070*/  @P0 EXIT ;  /* 0x000000000000094d */ /* 0x000fea0003800000 */
[----:B------:R-:W5:Y:S01]  /*1d080*/  LDCU.64 UR6, c[0x0][0x408] ;  /* 0x00008100ff0677ac */ /* 0x000f620008000a00 */
[----:B------:R-:W-:Y:S01]  /*1d090*/  IADD3 R0, P0, PT, R2, 0x60, RZ ;  /* 0x0000006002007810 */ /* 0x000fe20007f1e0ff */
[----:B------:R-:W1:Y:S04]  /*1d0a0*/  LDCU.64 UR4, c[0x0][0x3f0] ;  /* 0x00007e00ff0477ac */ /* 0x000e680008000a00 */
[----:B------:R-:W-:Y:S01]  /*1d0b0*/  IMAD.X R2, RZ, RZ, R3, P0 ;  /* 0x000000ffff027224 */ /* 0x000fe200000e0603 */
[----:B------:R-:W-:-:S03]  /*1d0c0*/  MOV R3, R5 ;  /* 0x0000000500037202 */ /* 0x000fc60000000f00 */
[----:B-----5:R-:W-:Y:S02]  /*1d0d0*/  IMAD R6, R2, UR6, RZ ;  /* 0x0000000602067c24 */ /* 0x020fe4000f8e02ff */
[----:B------:R-:W-:-:S04]  /*1d0e0*/  IMAD.MOV.U32 R2, RZ, RZ, R8 ;  /* 0x000000ffff027224 */ /* 0x000fc800078e0008 */
[----:B------:R-:W-:-:S04]  /*1d0f0*/  IMAD.WIDE.U32 R4, R0, UR6, R2 ;  /* 0x0000000600047c25 */ /* 0x000fc8000f8e0002 */
[----:B------:R-:W-:Y:S01]  /*1d100*/  IMAD R0, R0, UR7, R6 ;  /* 0x0000000700007c24 */ /* 0x000fe2000f8e0206 */
[----:B-1----:R-:W-:-:S04]  /*1d110*/  LEA R2, P0, R4, UR4, 0x1 ;  /* 0x0000000404027c11 */ /* 0x002fc8000f8008ff */
[----:B------:R-:W-:-:S04]  /*1d120*/  IADD3 R0, PT, PT, R0, R5, RZ ;  /* 0x0000000500007210 */ /* 0x000fc80007ffe0ff */
[----:B------:R-:W-:-:S05]  /*1d130*/  LEA.HI.X R3, R4, UR5, R0, 0x1, P0 ;  /* 0x0000000504037c11 */ /* 0x000fca00080f0c00 */
[----:B------:R-:W-:Y:S01]  /*1d140*/  STG.E.128 desc[UR26][R2.64], R20 ;  /* 0x0000001402007986 */ /* 0x000fe2000c101d1a */
[----:B------:R-:W-:Y:S05]  /*1d150*/  EXIT ;  /* 0x000000000000794d */ /* 0x000fea0003800000 */
.L_x_357:
        /* <DEDUP_REMOVED lines=10> */
.L_x_1354:


//--------------------- .text._ZN5flash16flash_fwd_kernelI23Flash_fwd_kernel_traitsILi32ELi128ELi128ELi4ELb0ELb0EN7cutlass6half_tE19Flash_kernel_traitsILi32ELi128ELi128ELi4ES3_EELb1ELb0ELb0ELb0ELb0ELb1ELb0ELb0EEEvNS_16Flash_fwd_paramsE --------------------------
	.section	.text._ZN5flash16flash_fwd_kernelI23Flash_fwd_kernel_traitsILi32ELi128ELi128ELi4ELb0ELb0EN7cutlass6half_tE19Flash_kernel_traitsILi32ELi128ELi128ELi4ES3_EELb1ELb0ELb0ELb0ELb0ELb1ELb0ELb0EEEvNS_16Flash_fwd_paramsE,"ax",@progbits
	.align	128
        .global         _ZN5flash16flash_fwd_kernelI23Flash_fwd_kernel_traitsILi32ELi128ELi128ELi4ELb0ELb0EN7cutlass6half_tE19Flash_kernel_traitsILi32ELi128ELi128ELi4ES3_EELb1ELb0ELb0ELb0ELb0ELb1ELb0ELb0EEEvNS_16Flash_fwd_paramsE
        .type           _ZN5flash16flash_fwd_kernelI23Flash_fwd_kernel_traitsILi32ELi128ELi128ELi4ELb0ELb0EN7cutlass6half_tE19Flash_kernel_traitsILi32ELi128ELi128ELi4ES3_EELb1ELb0ELb0ELb0ELb0ELb1ELb0ELb0EEEvNS_16Flash_fwd_paramsE,@function
        .size           _ZN5flash16flash_fwd_kernelI23Flash_fwd_kernel_traitsILi32ELi128ELi128ELi4ELb0ELb0EN7cutlass6half_tE19Flash_kernel_traitsILi32ELi128ELi128ELi4ES3_EELb1ELb0ELb0ELb0ELb0ELb1ELb0ELb0EEEvNS_16Flash_fwd_paramsE,(.L_x_1355 - _ZN5flash16flash_fwd_kernelI23Flash_fwd_kernel_traitsILi32ELi128ELi128ELi4ELb0ELb0EN7cutlass6half_tE19Flash_kernel_traitsILi32ELi128ELi128ELi4ES3_EELb1ELb0ELb0ELb0ELb0ELb1ELb0ELb0EEEvNS_16Flash_fwd_paramsE)
        .other          _ZN5flash16flash_fwd_kernelI23Flash_fwd_kernel_traitsILi32ELi128ELi128ELi4ELb0ELb0EN7cutlass6half_tE19Flash_kernel_traitsILi32ELi128ELi128ELi4ES3_EELb1ELb0ELb0ELb0ELb0ELb1ELb0ELb0EEEvNS_16Flash_fwd_paramsE,@"STO_CUDA_ENTRY STV_DEFAULT"
_ZN5flash16flash_fwd_kernelI23Flash_fwd_kernel_traitsILi32ELi128ELi128ELi4ELb0ELb0EN7cutlass6half_tE19Flash_kernel_traitsILi32ELi128ELi128ELi4ES3_EELb1ELb0ELb0ELb0ELb0ELb1ELb0ELb0EEEvNS_16Flash_fwd_paramsE:
.text._ZN5flash16flash_fwd_kernelI23Flash_fwd_kernel_traitsILi32ELi128ELi128ELi4ELb0ELb0EN7cutlass6half_tE19Flash_kernel_traitsILi32ELi128ELi128ELi4ES3_EELb1ELb0ELb0ELb0ELb0ELb1ELb0ELb0EEEvNS_16Flash_fwd_paramsE:
[----:B------:R-:W1:Y:S01]  /*0000*/  LDC R1, c[0x0][0x37c] ;  /* 0x0000df00ff017b82 */ /* 0x000e620000000800 */
[----:B------:R-:W2:Y:S07]  /*0010*/  LDCU.U8 UR4, c[0x0][0x524] ;  /* 0x0000a480ff0477ac */ /* 0x000eae0008000000 */
[----:B------:R-:W3:Y:S01]  /*0020*/  LDC R160, c[0x0][0x518] ;  /* 0x00014600ffa07b82 */ /* 0x000ee20000000800 */
[----:B-1----:R-:W-:Y:S01]  /*0030*/  VIADD R1, R1, 0xffffff10 ;  /* 0xffffff1001017836 */ /* 0x002fe20000000000 */
[----:B------:R-:W1:Y:S06]  /*0040*/  LDCU.64 UR10, c[0x0][0x358] ;  /* 0x00006b00ff0a77ac */ /* 0x000e6c0008000a00 */
[----:B------:R-:W4:Y:S01]  /*0050*/  LDC R161, c[0x0][0x51c] ;  /* 0x00014700ffa17b82 */ /* 0x000f220000000800 */
[----:B------:R-:W1:Y:S01]  /*0060*/  S2R R163, SR_CTAID.X ;  /* 0x0000000000a37919 */ /* 0x000e620000002500 */
[----:B------:R-:W1:Y:S01]  /*0070*/  LDCU.64 UR8, c[0x0][0x460] ;  /* 0x00008c00ff0877ac */ /* 0x000e620008000a00 */
[----:B------:R-:W1:Y:S01]  /*0080*/  S2R R196, SR_CTAID.Y ;  /* 0x0000000000c47919 */ /* 0x000e620000002600 */
[----:B------:R-:W1:Y:S04]  /*0090*/  LDCU.64 UR6, c[0x0][0x470] ;  /* 0x00008e00ff0677ac */ /* 0x000e680008000a00 */
[----:B------:R-:W1:Y:S01]  /*00a0*/  LDC.64 R8, c[0x0][0x460] ;  /* 0x00011800ff087b82 */ /* 0x000e620000000a00 */
[----:B--2---:R-:W-:Y:S01]  /*00b0*/  ISETP.NE.AND P5, PT, RZ, UR4, PT ;  /* 0x00000004ff007c0c */ /* 0x004fe2000bfa5270 */
[----:B------:R-:W2:-:S12]  /*00c0*/  LDCU.64 UR4, c[0x0][0x510] ;  /* 0x0000a200ff0477ac */ /* 0x000e980008000a00 */
[----:B---3--:R-:W-:Y:S01]  /*00d0*/  @P5 IMAD.MOV.U32 R2, RZ, RZ, R160 ;  /* 0x000000ffff025224 */ /* 0x008fe200078e00a0 */
[----:B------:R-:W3:Y:S01]  /*00e0*/  S2R R162, SR_CTAID.Z ;  /* 0x0000000000a27919 */ /* 0x000ee20000002700 */
[----:B----4-:R-:W-:Y:S01]  /*00f0*/  @P5 IMAD.MOV.U32 R3, RZ, RZ, R161 ;  /* 0x000000ffff035224 */ /* 0x010fe200078e00a1 */
[----:B------:R-:W4:Y:S05]  /*0100*/  @P5 LDC R4, c[0x0][0x520] ;  /* 0x00014800ff045b82 */ /* 0x000f2a0000000800 */
[----:B-1----:R-:W4:Y:S01]  /*0110*/  @P5 LDG.E.64 R2, desc[UR10][R2.64] ;  /* 0x0000000a02025981 */ /* 0x002f22000c1e1b00 */
[----:B--2---:R-:W-:Y:S02]  /*0120*/  IMAD.U32 R220, RZ, RZ, UR4 ;  /* 0x00000004ffdc7e24 */ /* 0x004fe4000f8e00ff */
[----:B------:R-:W-:Y:S01]  /*0130*/  IMAD.U32 R221, RZ, RZ, UR5 ;  /* 0x00000005ffdd7e24 */ /* 0x000fe2000f8e00ff */
[----:B------:R-:W1:Y:S01]  /*0140*/  S2R R195, SR_TID.X ;  /* 0x0000000000c37919 */ /* 0x000e620000002100 */
[----:B------:R-:W2:Y:S04]  /*0150*/  LDCU.64 UR4, c[0x0][0x478] ;  /* 0x00008f00ff0477ac */ /* 0x000ea80008000a00 */
[----:B------:R-:W4:Y:S01]  /*0160*/  @P5 LDG.E.64 R220, desc[UR10][R220.64] ;  /* 0x0000000adcdc5981 */ /* 0x000f22000c1e1b00 */
[----:B------:R-:W-:Y:S01]  /*0170*/  ISETP.NE.U32.AND P3, PT, RZ, UR8, PT ;  /* 0x00000008ff007c0c */ /* 0x000fe2000bf65070 */
[----:B------:R-:W-:Y:S01]  /*0180*/  IMAD.MOV.U32 R23, RZ, RZ, -0x1 ;  /* 0xffffffffff177424 */ /* 0x000fe200078e00ff */
[----:B------:R-:W-:Y:S01]  /*0190*/  ISETP.NE.U32.AND P2, PT, RZ, UR8, PT ;  /* 0x00000008ff007c0c */ /* 0x000fe2000bf45070 */
[----:B------:R-:W-:Y:S01]  /*01a0*/  IMAD.SHL.U32 R10, R196, 0x4, RZ ;  /* 0x00000004c40a7824 */ /* 0x000fe200078e00ff */
[----:B------:R-:W-:-:S02]  /*01b0*/  ISETP.NE.U32.AND P1, PT, RZ, UR6, PT ;  /* 0x00000006ff007c0c */ /* 0x000fc4000bf25070 */
[----:B------:R-:W-:Y:S02]  /*01c0*/  ISETP.NE.AND.EX P3, PT, RZ, UR9, PT, P3 ;  /* 0x00000009ff007c0c */ /* 0x000fe4000bf65330 */
[----:B------:R-:W-:Y:S02]  /*01d0*/  ISETP.NE.AND.EX P2, PT, RZ, UR9, PT, P2 ;  /* 0x00000009ff007c0c */ /* 0x000fe4000bf45320 */
[----:B------:R-:W-:Y:S02]  /*01e0*/  ISETP.NE.AND.EX P1, PT, RZ, UR7, PT, P1 ;  /* 0x00000007ff007c0c */ /* 0x000fe4000bf25310 */
[----:B--2---:R-:W-:Y:S02]  /*01f0*/  ISETP.NE.U32.AND P0, PT, RZ, UR4, PT ;  /* 0x00000004ff007c0c */ /* 0x004fe4000bf05070 */
[----:B---3--:R-:W-:Y:S02]  /*0200*/  LOP3.LUT R0, R162, R163, R196, 0xfe, !PT ;  /* 0x000000a3a2007212 */ /* 0x008fe400078efec4 */
[----:B------:R-:W-:-:S02]  /*0210*/  ISETP.NE.AND.EX P0, PT, RZ, UR5, PT, P0 ;  /* 0x00000005ff007c0c */ /* 0x000fc4000bf05300 */
[----:B-1----:R-:W-:-:S13]  /*0220*/  LOP3.LUT P6, RZ, R0, R195, RZ, 0xfc, !PT ;  /* 0x000000c300ff7212 */ /* 0x002fda00078cfcff */
[----:B------:R-:W1:Y:S01]  /*0230*/  @!P6 LDC.64 R6, c[0x0][0x528] ;  /* 0x00014a00ff06eb82 */ /* 0x000e620000000a00 */
[----:B------:R-:W-:Y:S01]  /*0240*/  IMAD.MOV.U32 R11, RZ, RZ, RZ ;  /* 0x000000ffff0b7224 */ /* 0x000fe200078e00ff */
[----:B----4-:R-:W-:Y:S01]  /*0250*/  @P5 IADD3 R160, P4, PT, R2, R4, RZ ;  /* 0x0000000402a05210 */ /* 0x010fe20007f9e0ff */
[----:B------:R-:W-:-:S04]  /*0260*/  IMAD.WIDE.U32 R4, R196, 0x4, R8 ;  /* 0x00000004c4047825 */ /* 0x000fc800078e0008 */
[----:B------:R-:W-:Y:S02]  /*0270*/  @P5 IMAD.X R161, RZ, RZ, R3, P4 ;  /* 0x000000ffffa15224 */ /* 0x000fe400020e0603 */
[----:B------:R-:W-:Y:S02]  /*0280*/  @!P6 IMAD.MOV.U32 R2, RZ, RZ, R160 ;  /* 0x000000ffff02e224 */ /* 0x000fe400078e00a0 */
[----:B------:R-:W-:Y:S01]  /*0290*/  @!P6 IMAD.MOV.U32 R3, RZ, RZ, R161 ;  /* 0x000000ffff03e224 */ /* 0x000fe200078e00a1 */
[----:B-1----:R-:W-:Y:S01]  /*02a0*/  @!P6 STG.E.64 desc[UR10][R6.64], R220 ;  /* 0x000000dc0600e986 */ /* 0x002fe2000c101b0a */
[----:B------:R-:W-:-:S03]  /*02b0*/  SHF.R.U32.HI R9, RZ, 0x1e, R196 ;  /* 0x0000001eff097819 */ /* 0x000fc600000116c4 */
[----:B------:R1:W-:Y:S04]  /*02c0*/  @!P6 STG.E.64 desc[UR10][R6.64+0x8], R2 ;  /* 0x000008020600e986 */ /* 0x0003e8000c101b0a */
[----:B------:R-:W2:Y:S04]  /*02d0*/  @P3 LDG.E R23, desc[UR10][R4.64] ;  /* 0x0000000a04173981 */ /* 0x000ea8000c1e1900 */
[----:B------:R3:W4:Y:S01]  /*02e0*/  @P2 LDG.E R8, desc[UR10][R4.64+0x4] ;  /* 0x0000040a04082981 */ /* 0x000722000c1e1900 */
[C---:B-1----:R-:W-:Y:S01]  /*02f0*/  @P0 IADD3 R2, P3, PT, R10.reuse, UR4, RZ ;  /* 0x000000040a020c10 */ /* 0x042fe2000ff7e0ff */
[----:B------:R-:W1:Y:S01]  /*0300*/  LDC.64 R6, c[0x0][0x468] ;  /* 0x00011a00ff067b82 */ /* 0x000e620000000a00 */
[----:B------:R-:W1:Y:S01]  /*0310*/  LDCU.U8 UR4, c[0x0][0x532] ;  /* 0x0000a640ff0477ac */ /* 0x000e620008000000 */
[----:B---3--:R-:W-:-:S02]  /*0320*/  @P1 IADD3 R4, P4, PT, R10, UR6, RZ ;  /* 0x000000060a041c10 */ /* 0x008fc4000ff9e0ff */
[C---:B------:R-:W-:Y:S02]  /*0330*/  @P0 IADD3.X R3, PT, PT, R9.reuse, UR5, RZ, P3, !PT ;  /* 0x0000000509030c10 */ /* 0x040fe40009ffe4ff */
[----:B------:R-:W-:-:S03]  /*0340*/  @P1 IADD3.X R5, PT, PT, R9, UR7, RZ, P4, !PT ;  /* 0x0000000709051c10 */ /* 0x000fc6000a7fe4ff */
[----:B------:R1:W3:Y:S04]  /*0350*/  @P0 LDG.E R0, desc[UR10][R2.64] ;  /* 0x0000000a02000981 */ /* 0x0002e8000c1e1900 */
[----:B------:R1:W3:Y:S01]  /*0360*/  @P1 LDG.E R11, desc[UR10][R4.64] ;  /* 0x0000000a040b1981 */ /* 0x0002e2000c1e1900 */
[----:B------:R-:W4:Y:S01]  /*0370*/  @!P2 LDC R13, c[0x0][0x434] ;  /* 0x00010d00ff0dab82 */ /* 0x000f220000000800 */
[----:B-1----:R-:W-:-:S07]  /*0380*/  IADD3 R2, P1, PT, R10, R6, RZ ;  /* 0x000000060a027210 */ /* 0x002fce0007f3e0ff */
[----:B------:R-:W1:Y:S01]  /*0390*/  @!P0 LDC.64 R4, c[0x0][0x488] ;  /* 0x00012200ff048b82 */ /* 0x000e620000000a00 */
[----:B------:R-:W-:Y:S01]  /*03a0*/  IMAD.X R3, R9, 0x1, R7, P1 ;  /* 0x0000000109037824 */ /* 0x000fe200008e0607 */
[----:B------:R-:W-:-:S04]  /*03b0*/  ISETP.NE.U32.AND P1, PT, R6, RZ, PT ;  /* 0x000000ff0600720c */ /* 0x000fc80003f25070 */
[----:B------:R-:W-:Y:S02]  /*03c0*/  ISETP.NE.AND.EX P1, PT, R7, RZ, PT, P1 ;  /* 0x000000ff0700720c */ /* 0x000fe40003f25310 */
[----:B------:R-:W1:Y:S01]  /*03d0*/  @!P0 LDC R9, c[0x0][0x43c] ;  /* 0x00010f00ff098b82 */ /* 0x000e620000000800 */
[----:B------:R-:W-:Y:S02]  /*03e0*/  ISETP.NE.AND P3, PT, RZ, UR4, PT ;  /* 0x00000004ff007c0c */ /* 0x000fe4000bf65270 */
[----:B------:R-:W-:-:S04]  /*03f0*/  ISETP.EQ.U32.AND P4, PT, R6, RZ, PT ;  /* 0x000000ff0600720c */ /* 0x000fc80003f82070 */
[----:B------:R-:W-:Y:S01]  /*0400*/  ISETP.EQ.OR.EX P4, PT, R7, RZ, !P3, P4 ;  /* 0x000000ff0700720c */ /* 0x000fe20005f82740 */
[----:B------:R-:W-:Y:S02]  /*0410*/  IMAD.MOV.U32 R12, RZ, RZ, -0x1 ;  /* 0xffffffffff0c7424 */ /* 0x000fe400078e00ff */
[----:B------:R-:W-:-:S10]  /*0420*/  IMAD.SHL.U32 R22, R163, 0x80, RZ ;  /* 0x00000080a3167824 */ /* 0x000fd400078e00ff */
[----:B------:R1:W5:Y:S04]  /*0430*/  @!P4 LDG.E R12, desc[UR10][R2.64] ;  /* 0x0000000a020cc981 */ /* 0x000368000c1e1900 */
[----:B--2---:R2:W-:Y:S01]  /*0440*/  STL [R1+0x8c], R23 ;  /* 0x00008c1701007387 */ /* 0x0045e20000100800 */
[----:B----4-:R-:W-:Y:S01]  /*0450*/  @P2 IMAD.IADD R13, R8, 0x1, -R23 ;  /* 0x00000001080d2824 */ /* 0x010fe200078e0a17 */
[----:B-1----:R-:W-:-:S04]  /*0460*/  @!P0 ISETP.NE.U32.AND P2, PT, R4, RZ, PT ;  /* 0x000000ff0400820c */ /* 0x002fc80003f45070 */
[----:B------:R-:W-:Y:S02]  /*0470*/  @!P0 ISETP.NE.AND.EX P2, PT, R5, RZ, PT, P2 ;  /* 0x000000ff0500820c */ /* 0x000fe40003f45320 */
[----:B------:R-:W-:Y:S02]  /*0480*/  ISETP.GT.AND P4, PT, R13, R22, PT ;  /* 0x000000160d00720c */ /* 0x000fe40003f84270 */
[----:B------:R-:W-:Y:S01]  /*0490*/  @!P0 SEL R4, R9, RZ, P2 ;  /* 0x000000ff09048207 */ /* 0x000fe20001000000 */
[----:B---3--:R-:W-:Y:S02]  /*04a0*/  @P0 IMAD.IADD R20, R0, 0x1, -R11 ;  /* 0x0000000100140824 */ /* 0x008fe400078e0a0b */
[----:B------:R-:W1:Y:S01]  /*04b0*/  @!P1 LDC R0, c[0x0][0x438] ;  /* 0x00010e00ff009b82 */ /* 0x000e620000000800 */
[----:B--2---:R-:W-:Y:S07]  /*04c0*/  @!P1 BRA `(.L_x_358) ;  /* 0x00000000000c9947 */ /* 0x004fee0003800000 */
[----:B-1----:R-:W2:Y:S02]  /*04d0*/  @P3 LDG.E R0, desc[UR10][R2.64+0x4] ;  /* 0x0000040a02003981 */ /* 0x002ea4000c1e1900 */
[----:B--2--5:R-:W-:-:S06]  /*04e0*/  @P3 IADD3 R0, PT, PT, R0, -R12, RZ ;  /* 0x8000000c00003210 */ /* 0x024fcc0007ffe0ff */
[----:B------:R2:W5:Y:S02]  /*04f0*/  @!P3 LDG.E R0, desc[UR10][R2.64] ;  /* 0x0000000a0200b981 */ /* 0x000564000c1e1900 */
.L_x_358:
[----:B-1---5:R-:W-:Y:S01]  /*0500*/  @!P0 IADD3 R20, PT, PT, R4, R0, -R11 ;  /* 0x0000000004148210 */ /* 0x022fe20007ffe80b */
[----:B------:R-:W-:Y:S06]  /*0510*/  @!P4 EXIT ;  /* 0x000000000000c94d */ /* 0x000fec0003800000 */
[C---:B------:R-:W-:Y:S01]  /*0520*/  VIADD R0, R20.reuse, 0x7f ;  /* 0x0000007f14007836 */ /* 0x040fe20000000000 */
[----:B------:R-:W-:-:S04]  /*0530*/  ISETP.GT.AND P0, PT, R20, RZ, PT ;  /* 0x000000ff1400720c */ /* 0x000fc80003f04270 */
[----:B--2---:R-:W-:-:S04]  /*0540*/  SHF.R.S32.HI R2, RZ, 0x1f, R0 ;  /* 0x0000001fff027819 */ /* 0x004fc80000011400 */
[----:B------:R-:W-:-:S05]  /*0550*/  LEA.HI R194, R2, R0, RZ, 0x7 ;  /* 0x0000000002c27211 */ /* 0x000fca00078f38ff */
[----:B------:R1:W-:Y:S01]  /*0560*/  STL [R1+0x48], R194 ;  /* 0x000048c201007387 */ /* 0x0003e20000100800 */
[----:B------:R-:W-:Y:S05]  /*0570*/  @P0 BRA `(.L_x_359) ;  /* 0x0000000800a00947 */ /* 0x000fea0003800000 */
[----:B------:R-:W2:Y:S01]  /*0580*/  LDC.U8 R0, c[0x0][0x549] ;  /* 0x00015240ff007b82 */ /* 0x000ea20000000000 */
[----:B------:R-:W-:-:S07]  /*0590*/  ISETP.NE.AND P1, PT, R23, -0x1, PT ;  /* 0xffffffff1700780c */ /* 0x000fce0003f25270 */
[----:B------:R-:W3:Y:S08]  /*05a0*/  LDC.U8 R14, c[0x0][0x548] ;  /* 0x00015200ff0e7b82 */ /* 0x000ef00000000000 */
[----:B------:R-:W4:Y:S01]  /*05b0*/  @!P1 LDC.64 R4, c[0x0][0x400] ;  /* 0x00010000ff049b82 */ /* 0x000f220000000a00 */
[----:B--2---:R-:W-:-:S07]  /*05c0*/  ISETP.NE.AND P0, PT, R0, RZ, PT ;  /* 0x000000ff0000720c */ /* 0x004fce0003f05270 */
[----:B------:R-:W2:Y:S01]  /*05d0*/  @P1 LDC.64 R6, c[0x0][0x408] ;  /* 0x00010200ff061b82 */ /* 0x000ea20000000a00 */
[----:B---3--:R-:W-:-:S07]  /*05e0*/  ISETP.NE.AND P5, PT, R14, RZ, !P0 ;  /* 0x000000ff0e00720c */ /* 0x008fce00047a5270 */
[----:B------:R-:W3:Y:S01]  /*05f0*/  LDC R12, c[0x0][0x434] ;  /* 0x00010d00ff0c7b82 */ /* 0x000ee20000000800 */
[----:B----4-:R-:W-:-:S07]  /*0600*/  @!P1 IMAD.WIDE.U32 R2, R196, R4, RZ ;  /* 0x00000004c4029225 */ /* 0x010fce00078e00ff */
[----:B------:R-:W4:Y:S01]  /*0610*/  @P0 LDC.64 R10, c[0x0][0x430] ;  /* 0x00010c00ff0a0b82 */ /* 0x000f220000000a00 */
[----:B------:R-:W-:Y:S01]  /*0620*/  @!P1 IMAD R9, R196, R5, R3 ;  /* 0x00000005c4099224 */ /* 0x000fe200078e0203 */
[----:B------:R-:W-:-:S06]  /*0630*/  @!P1 MOV R8, R2 ;  /* 0x0000000200089202 */ /* 0x000fcc0000000f00 */
[----:B------:R-:W1:Y:S01]  /*0640*/  @P0 LDC R16, c[0x0][0x430] ;  /* 0x00010c00ff100b82 */ /* 0x000e620000000800 */
[----:B--2---:R-:W-:-:S04]  /*0650*/  @P1 IMAD.WIDE.U32 R2, R23, R6, RZ ;  /* 0x0000000617021225 */ /* 0x004fc800078e00ff */
[----:B------:R-:W-:Y:S01]  /*0660*/  @P1 IMAD R9, R23, R7, R3 ;  /* 0x0000000717091224 */ /* 0x000fe200078e0203 */
[----:B------:R-:W-:Y:S02]  /*0670*/  @P1 MOV R8, R2 ;  /* 0x0000000200081202 */ /* 0x000fe40000000f00 */
[----:B------:R-:W-:Y:S01]  /*0680*/  @P0 MOV R3, 0x1 ;  /* 0x0000000100030802 */ /* 0x000fe20000000f00 */
[----:B----4-:R-:W-:Y:S01]  /*0690*/  @P0 IMAD R0, R10, R11, RZ ;  /* 0x0000000b0a000224 */ /* 0x010fe200078e02ff */
[----:B---3--:R-:W-:Y:S06]  /*06a0*/  @P0 BRA `(.L_x_360) ;  /* 0x0000000000280947 */ /* 0x008fec0003800000 */
        /* <DEDUP_REMOVED lines=10> */
.L_x_360:
[----:B------:R-:W-:Y:S01]  /*0750*/  IMAD.SHL.U32 R6, R195, 0x8, RZ ;  /* 0x00000008c3067824 */ /* 0x000fe200078e00ff */
[----:B------:R-:W2:Y:S01]  /*0760*/  LDCU.64 UR4, c[0x0][0x410] ;  /* 0x00008200ff0477ac */ /* 0x000ea20008000a00 */
[----:B------:R-:W-:Y:S01]  /*0770*/  IMAD.IADD R2, R13, 0x1, -R22 ;  /* 0x000000010d027824 */ /* 0x000fe200078e0a16 */
[----:B------:R-:W-:Y:S01]  /*0780*/  SHF.R.U32.HI R4, RZ, 0x2, R195 ;  /* 0x00000002ff047819 */ /* 0x000fe200000116c3 */
[----:B------:R-:W-:Y:S01]  /*0790*/  IMAD R5, R196, R12, RZ ;  /* 0x0000000cc4057224 */ /* 0x000fe200078e02ff */
[----:B------:R-:W-:Y:S01]  /*07a0*/  LOP3.LUT R6, R6, 0x18, RZ, 0xc0, !PT ;  /* 0x0000001806067812 */ /* 0x000fe200078ec0ff */
[----:B----4-:R-:W-:Y:S01]  /*07b0*/  IMAD R15, R162, R0, RZ ;  /* 0x00000000a20f7224 */ /* 0x010fe200078e02ff */
[C---:B------:R-:W-:Y:S01]  /*07c0*/  ISETP.GE.AND P3, PT, R4.reuse, R2, PT ;  /* 0x000000020400720c */ /* 0x040fe20003f66270 */
[----:B------:R-:W-:Y:S01]  /*07d0*/  VIADD R18, R4, 0x20 ;  /* 0x0000002004127836 */ /* 0x000fe20000000000 */
[----:B------:R-:W-:Y:S01]  /*07e0*/  IADD3 R8, P4, PT, R6, R8, RZ ;  /* 0x0000000806087210 */ /* 0x000fe20007f9e0ff */
[C---:B------:R-:W-:Y:S01]  /*07f0*/  VIADD R19, R4.reuse, 0x40 ;  /* 0x0000004004137836 */ /* 0x040fe20000000000 */
[----:B------:R-:W-:Y:S01]  /*0800*/  ISETP.NE.AND P0, PT, R23, -0x1, PT ;  /* 0xffffffff1700780c */ /* 0x000fe20003f05270 */
[----:B------:R-:W-:Y:S01]  /*0810*/  VIADD R20, R4, 0x60 ;  /* 0x0000006004147836 */ /* 0x000fe20000000000 */
[----:B------:R-:W-:Y:S01]  /*0820*/  LOP3.LUT P6, R14, R195, 0x3, RZ, 0xc0, !PT ;  /* 0x00000003c30e7812 */ /* 0x000fe200078cc0ff */
[----:B------:R-:W-:Y:S01]  /*0830*/  IMAD.X R9, RZ, RZ, R9, P4 ;  /* 0x000000ffff097224 */ /* 0x000fe200020e0609 */
[----:B------:R-:W-:Y:S01]  /*0840*/  SEL R5, R5, R23, !P0 ;  /* 0x0000001705057207 */ /* 0x000fe20004000000 */
[----:B------:R-:W-:Y:S01]  /*0850*/  BSSY.RECONVERGENT B0, `(.L_x_361) ;  /* 0x000001a000007945 */ /* 0x000fe20003800200 */
[----:B------:R-:W-:Y:S01]  /*0860*/  ISETP.GE.AND P1, PT, R18, R2, PT ;  /* 0x000000021200720c */ /* 0x000fe20003f26270 */
[----:B------:R-:W-:Y:S01]  /*0870*/  @!P5 IMAD R15, R196, R3, R15 ;  /* 0x00000003c40fd224 */ /* 0x000fe200078e020f */
[----:B------:R-:W-:Y:S01]  /*0880*/  SHF.R.S32.HI R0, RZ, 0x1f, R5 ;  /* 0x0000001fff007819 */ /* 0x000fe20000011405 */
[----:B--2---:R-:W-:Y:S01]  /*0890*/  IMAD.WIDE.U32 R8, R162, UR4, R8 ;  /* 0x00000004a2087c25 */ /* 0x004fe2000f8e0008 */
[----:B------:R-:W-:-:S02]  /*08a0*/  SEL R17, R5, RZ, P5 ;  /* 0x000000ff05117207 */ /* 0x000fc40002800000 */
[-C--:B------:R-:W-:Y:S01]  /*08b0*/  ISETP.GE.AND P2, PT, R19, R2.reuse, PT ;  /* 0x000000021300720c */ /* 0x080fe20003f46270 */
[----:B------:R-:W-:Y:S01]  /*08c0*/  IMAD.MOV.U32 R5, RZ, RZ, RZ ;  /* 0x000000ffff057224 */ /* 0x000fe200078e00ff */
[-C--:B------:R-:W-:Y:S01]  /*08d0*/  ISETP.GE.OR P6, PT, R4, R2.reuse, P6 ;  /* 0x000000020400720c */ /* 0x080fe200037c6670 */
[----:B------:R-:W-:Y:S01]  /*08e0*/  IMAD R7, R162, UR5, R9 ;  /* 0x00000005a2077c24 */ /* 0x000fe2000f8e0209 */
[----:B------:R-:W-:Y:S01]  /*08f0*/  ISETP.GE.AND P0, PT, R20, R2, PT ;  /* 0x000000021400720c */ /* 0x000fe20003f06270 */
[----:B------:R-:W-:Y:S01]  /*0900*/  IMAD.WIDE.U32 R2, R163, 0x80, R4 ;  /* 0x00000080a3027825 */ /* 0x000fe200078e0004 */
[----:B------:R-:W-:Y:S02]  /*0910*/  SEL R21, R0, RZ, P5 ;  /* 0x000000ff00157207 */ /* 0x000fe40002800000 */
[C---:B------:R-:W-:Y:S02]  /*0920*/  ISETP.NE.OR P5, PT, R14.reuse, RZ, P1 ;  /* 0x000000ff0e00720c */ /* 0x040fe40000fa5670 */
[----:B------:R-:W-:Y:S01]  /*0930*/  ISETP.NE.OR P4, PT, R14, RZ, P2 ;  /* 0x000000ff0e00720c */ /* 0x000fe20001785670 */
[----:B------:R-:W-:-:S12]  /*0940*/  @P3 BRA `(.L_x_362) ;  /* 0x0000000000283947 */ /* 0x000fd80003800000 */
        /* <DEDUP_REMOVED lines=9> */
[----:B------:R2:W-:Y:S02]  /*09e0*/  STG.E.128 desc[UR10][R12.64], RZ ;  /* 0x000000ff0c007986 */ /* 0x0005e4000c101d0a */
.L_x_362:
[----:B------:R-:W-:Y:S05]  /*09f0*/  BSYNC.RECONVERGENT B0 ;  /* 0x0000000000007941 */ /* 0x000fea0003800200 */
.L_x_361:
[----:B------:R-:W-:Y:S01]  /*0a00*/  BSSY.RECONVERGENT B0, `(.L_x_363) ;  /* 0x0000011000007945 */ /* 0x000fe20003800200 */
[----:B------:R-:W-:Y:S01]  /*0a10*/  ISETP.NE.OR P3, PT, R14, RZ, P0 ;  /* 0x000000ff0e00720c */ /* 0x000fe20000765670 */
[----:B-1----:R-:W-:Y:S02]  /*0a20*/  IMAD R14, R22, R16, RZ ;  /* 0x00000010160e7224 */ /* 0x002fe400078e02ff */
[----:B------:R-:W-:Y:S10]  /*0a30*/  @P1 BRA `(.L_x_364) ;  /* 0x0000000000341947 */ /* 0x000ff40003800000 */
[----:B------:R-:W2:Y:S01]  /*0a40*/  LDCU.64 UR6, c[0x0][0x408] ;  /* 0x00008100ff0677ac */ /* 0x000ea20008000a00 */
[----:B------:R-:W-:Y:S02]  /*0a50*/  IADD3 R0, P1, PT, R2, 0x20, RZ ;  /* 0x0000002002007810 */ /* 0x000fe40007f3e0ff */
[----:B------:R-:W-:Y:S01]  /*0a60*/  MOV R11, R7 ;  /* 0x00000007000b7202 */ /* 0x000fe20000000f00 */
[----:B------:R-:W1:Y:S02]  /*0a70*/  LDCU.64 UR4, c[0x0][0x3f0] ;  /* 0x00007e00ff0477ac */ /* 0x000e640008000a00 */
[----:B------:R-:W-:-:S04]  /*0a80*/  IMAD.X R10, RZ, RZ, R3, P1 ;  /* 0x000000ffff0a7224 */ /* 0x000fc800008e0603 */
[----:B--2---:R-:W-:Y:S02]  /*0a90*/  IMAD R12, R10, UR6, RZ ;  /* 0x000000060a0c7c24 */ /* 0x004fe4000f8e02ff */
[----:B------:R-:W-:-:S04]  /*0aa0*/  IMAD.MOV.U32 R10, RZ, RZ, R8 ;  /* 0x000000ffff0a7224 */ /* 0x000fc800078e0008 */
[----:B------:R-:W-:-:S04]  /*0ab0*/  IMAD.WIDE.U32 R10, R0, UR6, R10 ;  /* 0x00000006000a7c25 */ /* 0x000fc8000f8e000a */
[----:B------:R-:W-:Y:S01]  /*0ac0*/  IMAD R0, R0, UR7, R12 ;  /* 0x0000000700007c24 */ /* 0x000fe2000f8e020c */
[----:B-1----:R-:W-:-:S04]  /*0ad0*/  LEA R12, P1, R10, UR4, 0x1 ;  /* 0x000000040a0c7c11 */ /* 0x002fc8000f8208ff */
[----:B------:R-:W-:-:S04]  /*0ae0*/  IADD3 R0, PT, PT, R11, R0, RZ ;  /* 0x000000000b007210 */ /* 0x000fc80007ffe0ff */
[----:B------:R-:W-:-:S05]  /*0af0*/  LEA.HI.X R13, R10, UR5, R0, 0x1, P1 ;  /* 0x000000050a0d7c11 */ /* 0x000fca00088f0c00 */
[----:B------:R1:W-:Y:S02]  /*0b00*/  STG.E.128 desc[UR10][R12.64], RZ ;  /* 0x000000ff0c007986 */ /* 0x0003e4000c101d0a */
.L_x_364:
[----:B------:R-:W-:Y:S05]  /*0b10*/  BSYNC.RECONVERGENT B0 ;  /* 0x0000000000007941 */ /* 0x000fea0003800200 */
.L_x_363:
        /* <DEDUP_REMOVED lines=15> */
.L_x_366:
[----:B------:R-:W-:Y:S05]  /*0c10*/  BSYNC.RECONVERGENT B0 ;  /* 0x0000000000007941 */ /* 0x000fea0003800200 */
.L_x_365:
        /* <DEDUP_REMOVED lines=17> */
.L_x_368:
[----:B------:R-:W-:Y:S05]  /*0d30*/  BSYNC.RECONVERGENT B0 ;  /* 0x0000000000007941 */ /* 0x000fea0003800200 */
.L_x_367:
        /* <DEDUP_REMOVED lines=11> */
.L_x_370:
[----:B------:R-:W-:Y:S05]  /*0df0*/  BSYNC.RECONVERGENT B0 ;  /* 0x0000000000007941 */ /* 0x000fea0003800200 */
.L_x_369:
        /* <DEDUP_REMOVED lines=10> */
.L_x_372:
[----:B------:R-:W-:Y:S05]  /*0ea0*/  BSYNC.RECONVERGENT B0 ;  /* 0x0000000000007941 */ /* 0x000fea0003800200 */
.L_x_371:
        /* <DEDUP_REMOVED lines=10> */
.L_x_374:
[----:B------:R-:W-:Y:S05]  /*0f50*/  BSYNC.RECONVERGENT B0 ;  /* 0x0000000000007941 */ /* 0x000fea0003800200 */
.L_x_373:
        /* <DEDUP_REMOVED lines=10> */
.L_x_359:
[----:B------:R-:W-:Y:S02]  /*1000*/  ISETP.NE.AND P0, PT, R23, -0x1, PT ;  /* 0xffffffff1700780c */ /* 0x000fe40003f05270 */
[----:B------:R-:W-:-:S11]  /*1010*/  ISETP.NE.AND P2, PT, R12, -0x1, PT ;  /* 0xffffffff0c00780c */ /* 0x000fd60003f45270 */
[----:B------:R-:W2:Y:S08]  /*1020*/  @!P0 LDC.64 R6, c[0x0][0x398] ;  /* 0x0000e600ff068b82 */ /* 0x000eb00000000a00 */
[----:B------:R-:W3:Y:S01]  /*1030*/  @P0 LDC.64 R8, c[0x0][0x3b0] ;  /* 0x0000ec00ff080b82 */ /* 0x000ee20000000a00 */
[----:B--2---:R-:W-:-:S04]  /*1040*/  @!P0 IMAD.WIDE.U32 R4, R196, R6, RZ ;  /* 0x00000006c4048225 */ /* 0x004fc800078e00ff */
[----:B------:R-:W-:Y:S02]  /*1050*/  @!P0 IMAD R14, R196, R7, R5 ;  /* 0x00000007c40e8224 */ /* 0x000fe400078e0205 */
[----:B---3--:R-:W-:Y:S01]  /*1060*/  @P0 IMAD.WIDE.U32 R2, R23, R8, RZ ;  /* 0x0000000817020225 */ /* 0x008fe200078e00ff */
[----:B------:R-:W-:-:S03]  /*1070*/  @!P0 MOV R8, R4 ;  /* 0x0000000400088202 */ /* 0x000fc60000000f00 */
[----:B------:R-:W-:Y:S01]  /*1080*/  @P0 IMAD R14, R23, R9, R3 ;  /* 0x00000009170e0224 */ /* 0x000fe200078e0203 */
        /* <DEDUP_REMOVED lines=15> */
.L_x_375:
[----:B------:R-:W2:Y:S01]  /*1180*/  LDC.64 R48, c[0x0][0x3b8] ;  /* 0x0000ee00ff307b82 */ /* 0x000ea20000000a00 */
[----:B------:R-:W-:-:S05]  /*1190*/  IADD3 R2, PT, PT, R11, R12, RZ ;  /* 0x0000000c0b027210 */ /* 0x000fca0007ffe0ff */
[C---:B--2---:R-:W-:Y:S02]  /*11a0*/  IMAD R0, R2.reuse, R49, RZ ;  /* 0x0000003102007224 */ /* 0x044fe400078e02ff */
[----:B------:R-:W-:-:S05]  /*11b0*/  IMAD.WIDE.U32 R2, R2, R48, RZ ;  /* 0x0000003002027225 */ /* 0x000fca00078e00ff */
[----:B------:R-:W-:Y:S02]  /*11c0*/  IADD3 R6, PT, PT, R3, R0, RZ ;  /* 0x0000000003067210 */ /* 0x000fe40007ffe0ff */
[----:B------:R-:W-:-:S07]  /*11d0*/  MOV R5, R2 ;  /* 0x0000000200057202 */ /* 0x000fce0000000f00 */
.L_x_376:
        /* <DEDUP_REMOVED lines=40> */
.L_x_377:
[----:B------:R-:W2:Y:S01]  /*1460*/  LDC.64 R18, c[0x0][0x3c0] ;  /* 0x0000f000ff127b82 */ /* 0x000ea20000000a00 */
[----:B------:R-:W-:-:S05]  /*1470*/  IADD3 R0, PT, PT, R11, R12, RZ ;  /* 0x0000000c0b007210 */ /* 0x000fca0007ffe0ff */
[C---:B--2---:R-:W-:Y:S02]  /*1480*/  IMAD R4, R0.reuse, R19, RZ ;  /* 0x0000001300047224 */ /* 0x044fe400078e02ff */
[----:B------:R-:W-:-:S05]  /*1490*/  IMAD.WIDE.U32 R2, R0, R18, RZ ;  /* 0x0000001200027225 */ /* 0x000fca00078e00ff */
[----:B------:R-:W-:Y:S02]  /*14a0*/  IADD3 R0, PT, PT, R3, R4, RZ ;  /* 0x0000000403007210 */ /* 0x000fe40007ffe0ff */
[----:B------:R-:W-:-:S07]  /*14b0*/  MOV R3, R2 ;  /* 0x0000000200037202 */ /* 0x000fce0000000f00 */
.L_x_378:
[--C-:B------:R-:W-:Y:S01]  /*14c0*/  SHF.R.U32.HI R38, RZ, 0x2, R195.reuse ;  /* 0x00000002ff267819 */ /* 0x100fe200000116c3 */
[----:B------:R-:W-:Y:S01]  /*14d0*/  IMAD.IADD R11, R13, 0x1, -R22 ;  /* 0x000000010d0b7824 */ /* 0x000fe200078e0a16 */
[----:B------:R-:W2:Y:S01]  /*14e0*/  LDCU.64 UR8, c[0x0][0x3c8] ;  /* 0x00007900ff0877ac */ /* 0x000ea20008000a00 */
[----:B------:R-:W-:Y:S01]  /*14f0*/  IMAD.SHL.U32 R226, R195, 0x8, RZ ;  /* 0x00000008c3e27824 */ /* 0x000fe200078e00ff */
[----:B------:R-:W3:Y:S01]  /*1500*/  S2UR UR12, SR_CgaCtaId ;  /* 0x00000000000c79c3 */ /* 0x000ee20000008800 */
[C---:B------:R-:W-:Y:S01]  /*1510*/  VIADD R36, R38.reuse, 0x20 ;  /* 0x0000002026247836 */ /* 0x040fe20000000000 */
[-C--:B------:R-:W-:Y:S01]  /*1520*/  ISETP.GE.AND P3, PT, R38, R11.reuse, PT ;  /* 0x0000000b2600720c */ /* 0x080fe20003f66270 */
[----:B------:R-:W4:Y:S01]  /*1530*/  LDCU.128 UR4, c[0x0][0x3d0] ;  /* 0x00007a00ff0477ac */ /* 0x000f220008000c00 */
[----:B------:R-:W-:Y:S01]  /*1540*/  LOP3.LUT R7, R226, 0x18, RZ, 0xc0, !PT ;  /* 0x00000018e2077812 */ /* 0x000fe200078ec0ff */
[----:B------:R-:W-:Y:S01]  /*1550*/  VIADD R37, R38, 0x40 ;  /* 0x0000004026257836 */ /* 0x000fe20000000000 */
[----:B------:R-:W-:Y:S01]  /*1560*/  ISETP.GE.AND P2, PT, R36, R11, PT ;  /* 0x0000000b2400720c */ /* 0x000fe20003f46270 */
[----:B------:R-:W-:Y:S01]  /*1570*/  VIADD R35, R38, 0x60 ;  /* 0x0000006026237836 */ /* 0x000fe20000000000 */
[C---:B------:R-:W-:Y:S01]  /*1580*/  IADD3 R2, P1, PT, R7.reuse, R5, RZ ;  /* 0x0000000507027210 */ /* 0x040fe20007f3e0ff */
[----:B------:R-:W-:Y:S01]  /*1590*/  IMAD.MOV.U32 R39, RZ, RZ, RZ ;  /* 0x000000ffff277224 */ /* 0x000fe200078e00ff */
[----:B------:R-:W-:Y:S01]  /*15a0*/  LOP3.LUT R5, R226, 0xd8, RZ, 0xc0, !PT ;  /* 0x000000d8e2057812 */ /* 0x000fe200078ec0ff */
[----:B------:R5:W-:Y:S01]  /*15b0*/  STL [R1+0xa0], R11 ;  /* 0x0000a00b01007387 */ /* 0x000be20000100800 */
[----:B------:R-:W-:Y:S01]  /*15c0*/  IADD3 R4, P0, PT, R7, R3, RZ ;  /* 0x0000000307047210 */ /* 0x000fe20007f1e0ff */
[----:B------:R-:W-:Y:S01]  /*15d0*/  IMAD.X R3, RZ, RZ, R6, P1 ;  /* 0x000000ffff037224 */ /* 0x000fe200008e0606 */
[----:B------:R-:W-:Y:S01]  /*15e0*/  LOP3.LUT R6, R5, 0x18, R195, 0x78, !PT ;  /* 0x0000001805067812 */ /* 0x000fe200078e78c3 */
[----:B------:R-:W1:Y:S01]  /*15f0*/  @!P3 LDC.64 R16, c[0x0][0x3b0] ;  /* 0x0000ec00ff10bb82 */ /* 0x000e620000000a00 */
[----:B------:R-:W-:Y:S01]  /*1600*/  IMAD.WIDE.U32 R40, R163, 0x80, R38 ;  /* 0x00000080a3287825 */ /* 0x000fe200078e0026 */
[-C--:B------:R-:W-:Y:S01]  /*1610*/  ISETP.GE.AND P5, PT, R37, R11.reuse, PT ;  /* 0x0000000b2500720c */ /* 0x080fe20003fa6270 */
[----:B------:R-:W-:Y:S01]  /*1620*/  STL [R1+0xa4], R36 ;  /* 0x0000a42401007387 */ /* 0x000fe20000100800 */
[----:B------:R-:W-:Y:S01]  /*1630*/  LOP3.LUT R226, R6, 0x1f20, R226, 0xf8, !PT ;  /* 0x00001f2006e27812 */ /* 0x000fe200078ef8e2 */
[----:B------:R-:W-:Y:S01]  /*1640*/  IMAD.X R5, RZ, RZ, R0, P0 ;  /* 0x000000ffff057224 */ /* 0x000fe200000e0600 */
[----:B------:R-:W-:Y:S01]  /*1650*/  IADD3 R8, P0, PT, R7, R8, RZ ;  /* 0x0000000807087210 */ /* 0x000fe20007f1e0ff */
[C---:B------:R-:W-:Y:S01]  /*1660*/  IMAD.WIDE.U32 R2, R38.reuse, R48, R2 ;  /* 0x0000003026027225 */ /* 0x040fe200078e0002 */
[----:B------:R-:W3:Y:S01]  /*1670*/  @!P2 LDC.64 R22, c[0x0][0x3b0] ;  /* 0x0000ec00ff16ab82 */ /* 0x000ee20000000a00 */
[----:B------:R-:W-:Y:S01]  /*1680*/  ISETP.GE.AND P4, PT, R35, R11, PT ;  /* 0x0000000b2300720c */ /* 0x000fe20003f86270 */
[----:B------:R-:W-:Y:S01]  /*1690*/  STL.64 [R1+0x98], R38 ;  /* 0x0000982601007387 */ /* 0x000fe20000100a00 */
[----:B------:R-:W-:Y:S01]  /*16a0*/  IMAD.X R9, RZ, RZ, R14, P0 ;  /* 0x000000ffff097224 */ /* 0x000fe200000e060e */
[----:B------:R-:W-:Y:S01]  /*16b0*/  SHF.R.S32.HI R0, RZ, 0x1f, R10 ;  /* 0x0000001fff007819 */ /* 0x000fe2000001140a */
[----:B------:R-:W-:Y:S01]  /*16c0*/  IMAD R7, R38, R49, R3 ;  /* 0x0000003126077224 */ /* 0x000fe200078e0203 */
[----:B------:R-:W-:Y:S01]  /*16d0*/  LEA.HI.SX32 R50, R194, 0xffffffff, 0x19 ;  /* 0xffffffffc2327811 */ /* 0x000fe200078fcaff */
[----:B------:R-:W-:Y:S01]  /*16e0*/  IMAD.MOV.U32 R6, RZ, RZ, R2 ;  /* 0x000000ffff067224 */ /* 0x000fe200078e0002 */
[----:B------:R-:W3:Y:S01]  /*16f0*/  @!P3 LDC.64 R24, c[0x0][0x380] ;  /* 0x0000e000ff18bb82 */ /* 0x000ee20000000a00 */
[C---:B--2---:R-:W-:Y:S01]  /*1700*/  IMAD.WIDE.U32 R2, R162.reuse, UR8, R8 ;  /* 0x00000008a2027c25 */ /* 0x044fe2000f8e0008 */
[----:B------:R-:W-:Y:S01]  /*1710*/  SHF.R.U32.HI R51, RZ, 0x1, R195 ;  /* 0x00000001ff337819 */ /* 0x000fe200000116c3 */
[----:B------:R-:W-:Y:S02]  /*1720*/  STL [R1+0xac], R37 ;  /* 0x0000ac2501007387 */ /* 0x000fe40000100800 */
[----:B------:R-:W-:Y:S01]  /*1730*/  IMAD R3, R162, UR9, R3 ;  /* 0x00000009a2037c24 */ /* 0x000fe2000f8e0203 */
[----:B------:R-:W2:Y:S01]  /*1740*/  LDCU.64 UR8, c[0x0][0x390] ;  /* 0x00007200ff0877ac */ /* 0x000ea20008000a00 */
[----:B-----5:R-:W-:Y:S01]  /*1750*/  @!P2 IADD3 R11, P0, PT, R40, 0x20, RZ ;  /* 0x00000020280ba810 */ /* 0x020fe20007f1e0ff */
[----:B------:R-:W5:Y:S01]  /*1760*/  @!P2 LDC.64 R26, c[0x0][0x380] ;  /* 0x0000e000ff1aab82 */ /* 0x000f620000000a00 */
[----:B------:R-:W-:Y:S01]  /*1770*/  IMAD.WIDE.U32 R4, R38, R18, R4 ;  /* 0x0000001226047225 */ /* 0x000fe200078e0004 */
[----:B------:R-:W-:Y:S03]  /*1780*/  STL [R1+0xa8], R35 ;  /* 0x0000a82301007387 */ /* 0x000fe60000100800 */
[C---:B----4-:R-:W-:Y:S01]  /*1790*/  IMAD R13, R0.reuse, UR4, RZ ;  /* 0x00000004000d7c24 */ /* 0x050fe2000f8e02ff */
[----:B------:R-:W-:Y:S01]  /*17a0*/  STL.64 [R1+0x90], R40 ;  /* 0x0000902801007387 */ /* 0x000fe20000100a00 */
[----:B------:R-:W-:-:S02]  /*17b0*/  IMAD R12, R0, UR6, RZ ;  /* 0x00000006000c7c24 */ /* 0x000fc4000f8e02ff */
[----:B------:R-:W-:Y:S02]  /*17c0*/  @!P2 IMAD.X R0, RZ, RZ, R41, P0 ;  /* 0x000000ffff00a224 */ /* 0x000fe400000e0629 */
[----:B-1----:R-:W-:Y:S02]  /*17d0*/  @!P3 IMAD R14, R41, R16, RZ ;  /* 0x00000010290eb224 */ /* 0x002fe400078e02ff */
[----:B------:R-:W-:Y:S02]  /*17e0*/  IMAD R5, R38, R19, R5 ;  /* 0x0000001326057224 */ /* 0x000fe400078e0205 */
[--C-:B------:R-:W-:Y:S02]  /*17f0*/  @!P2 IMAD.MOV.U32 R8, RZ, RZ, R2.reuse ;  /* 0x000000ffff08a224 */ /* 0x100fe400078e0002 */
[----:B------:R-:W-:Y:S02]  /*1800*/  @!P2 IMAD.MOV.U32 R9, RZ, RZ, R3 ;  /* 0x000000ffff09a224 */ /* 0x000fe400078e0003 */
[----:B------:R-:W-:-:S02]  /*1810*/  @!P5 IMAD.MOV.U32 R28, RZ, RZ, R2 ;  /* 0x000000ffff1cd224 */ /* 0x000fc400078e0002 */
[--C-:B------:R-:W-:Y:S02]  /*1820*/  @!P5 IMAD.MOV.U32 R29, RZ, RZ, R3.reuse ;  /* 0x000000ffff1dd224 */ /* 0x100fe400078e0003 */
[----:B------:R-:W-:Y:S02]  /*1830*/  @!P4 IMAD.MOV.U32 R30, RZ, RZ, R2 ;  /* 0x000000ffff1ec224 */ /* 0x000fe400078e0002 */
[--C-:B------:R-:W-:Y:S02]  /*1840*/  @!P4 IMAD.MOV.U32 R31, RZ, RZ, R3.reuse ;  /* 0x000000ffff1fc224 */ /* 0x100fe400078e0003 */
[----:B---3--:R-:W-:Y:S02]  /*1850*/  @!P2 IMAD R21, R0, R22, RZ ;  /* 0x000000160015a224 */ /* 0x008fe400078e02ff */
[C---:B------:R-:W-:Y:S02]  /*1860*/  @!P3 IMAD R0, R40.reuse, R17, R14 ;  /* 0x000000112800b224 */ /* 0x040fe400078e020e */
[----:B------:R-:W-:-:S02]  /*1870*/  @!P3 IMAD.WIDE.U32 R2, R40, R16, R2 ;  /* 0x000000102802b225 */ /* 0x000fc400078e0002 */
[----:B------:R-:W1:Y:S02]  /*1880*/  @!P5 LDC.64 R16, c[0x0][0x3b0] ;  /* 0x0000ec00ff10db82 */ /* 0x000e640000000a00 */
[C---:B------:R-:W-:Y:S02]  /*1890*/  IMAD R15, R10.reuse, UR7, R12 ;  /* 0x000000070a0f7c24 */ /* 0x040fe4000f8e020c */
[C---:B------:R-:W-:Y:S01]  /*18a0*/  IMAD.WIDE.U32 R4, R10.reuse, UR6, R4 ;  /* 0x000000060a047c25 */ /* 0x040fe2000f8e0004 */
[----:B------:R-:W3:Y:S03]  /*18b0*/  LDCU.64 UR6, c[0x0][0x388] ;  /* 0x00007100ff0677ac */ /* 0x000ee60008000a00 */
[----:B------:R-:W-:Y:S01]  /*18c0*/  IMAD R32, R10, UR5, R13 ;  /* 0x000000050a207c24 */ /* 0x000fe2000f8e020d */
[----:B--2---:R-:W-:Y:S01]  /*18d0*/  LEA R34, P1, R4, UR8, 0x1 ;  /* 0x0000000804227c11 */ /* 0x004fe2000f8208ff */
[----:B------:R-:W-:Y:S01]  /*18e0*/  @!P3 IMAD.IADD R3, R3, 0x1, R0 ;  /* 0x000000010303b824 */ /* 0x000fe200078e0200 */
[----:B------:R-:W2:Y:S01]  /*18f0*/  LDCU UR5, c[0x0][0x3e0] ;  /* 0x00007c00ff0577ac */ /* 0x000ea20008000800 */
[----:B------:R-:W-:-:S02]  /*1900*/  IMAD.WIDE.U32 R12, R10, UR4, R6 ;  /* 0x000000040a0c7c25 */ /* 0x000fc4000f8e0006 */
[----:B------:R-:W-:Y:S01]  /*1910*/  STL [R1+0x88], R34 ;  /* 0x0000882201007387 */ /* 0x000fe20000100800 */
[----:B------:R-:W-:Y:S01]  /*1920*/  UMOV UR4, 0x400 ;  /* 0x0000040000047882 */ /* 0x000fe20000000000 */
[----:B------:R-:W-:Y:S01]  /*1930*/  IMAD.IADD R0, R5, 0x1, R15 ;  /* 0x0000000105007824 */ /* 0x000fe200078e020f */
[----:B------:R-:W-:Y:S01]  /*1940*/  ULEA UR4, UR12, UR4, 0x18 ;  /* 0x000000040c047291 */ /* 0x000fe2000f8ec0ff */
[C---:B------:R-:W-:Y:S01]  /*1950*/  @!P2 IMAD.WIDE.U32 R6, R11.reuse, R22, R8 ;  /* 0x000000160b06a225 */ /* 0x040fe200078e0008 */
[----:B------:R-:W-:Y:S01]  /*1960*/  @!P3 LEA R8, P0, R2, R24, 0x1 ;  /* 0x000000180208b211 */ /* 0x000fe200078008ff */
[----:B------:R-:W4:Y:S01]  /*1970*/  @!P4 LDC.64 R14, c[0x0][0x3b0] ;  /* 0x0000ec00ff0ecb82 */ /* 0x000f220000000a00 */
[----:B------:R-:W-:Y:S01]  /*1980*/  LEA.HI.X R33, R4, UR9, R0, 0x1, P1 ;  /* 0x0000000904217c11 */ /* 0x000fe200088f0c00 */
[----:B------:R-:W-:Y:S01]  /*1990*/  @!P2 IMAD R10, R11, R23, R21 ;  /* 0x000000170b0aa224 */ /* 0x000fe200078e0215 */
[----:B------:R-:W-:Y:S01]  /*19a0*/  @!P3 LEA.HI.X R9, R2, R25, R3, 0x1, P0 ;  /* 0x000000190209b211 */ /* 0x000fe200000f0c03 */
[----:B------:R-:W-:Y:S01]  /*19b0*/  IMAD R24, R50, -0x80, R20 ;  /* 0xffffff8032187824 */ /* 0x000fe200078e0214 */
[----:B-----5:R-:W-:Y:S01]  /*19c0*/  @!P2 LEA R2, P0, R6, R26, 0x1 ;  /* 0x0000001a0602a211 */ /* 0x020fe200078008ff */
[----:B------:R-:W-:Y:S01]  /*19d0*/  @!P2 IMAD.IADD R0, R7, 0x1, R10 ;  /* 0x000000010700a824 */ /* 0x000fe200078e020a */
[----:B------:R-:W-:Y:S01]  /*19e0*/  @!P5 IADD3 R7, P1, PT, R40, 0x40, RZ ;  /* 0x000000402807d810 */ /* 0x000fe20007f3e0ff */
[----:B------:R-:W5:Y:S01]  /*19f0*/  @!P5 LDC.64 R22, c[0x0][0x380] ;  /* 0x0000e000ff16db82 */ /* 0x000f620000000a00 */
[----:B------:R-:W-:Y:S01]  /*1a00*/  LEA R226, R226, UR4, 0x1 ;  /* 0x00000004e2e27c11 */ /* 0x000fe2000f8e08ff */
[----:B------:R-:W-:Y:S01]  /*1a10*/  IMAD.IADD R10, R13, 0x1, R32 ;  /* 0x000000010d0a7824 */ /* 0x000fe200078e0220 */
[----:B------:R-:W-:Y:S01]  /*1a20*/  @!P2 LEA.HI.X R3, R6, R27, R0, 0x1, P0 ;  /* 0x0000001b0603a211 */ /* 0x000fe200000f0c00 */
[----:B------:R-:W-:Y:S01]  /*1a30*/  @!P5 IMAD.X R0, RZ, RZ, R41, P1 ;  /* 0x000000ffff00d224 */ /* 0x000fe200008e0629 */
[----:B------:R-:W-:Y:S01]  /*1a40*/  @!P4 IADD3 R4, P0, PT, R40, 0x60, RZ ;  /* 0x000000602804c810 */ /* 0x000fe20007f1e0ff */
[----:B------:R-:W-:Y:S01]  /*1a50*/  @!PT LDS RZ, [RZ] ;  /* 0x00000000fffff984 */ /* 0x000fe20000000800 */
[----:B------:R-:W-:Y:S01]  /*1a60*/  @!PT LDS RZ, [RZ] ;  /* 0x00000000fffff984 */ /* 0x000fe20000000800 */
[----:B------:R-:W-:Y:S01]  /*1a70*/  @!PT LDS RZ, [RZ] ;  /* 0x00000000fffff984 */ /* 0x000fe20000000800 */
[----:B------:R2:W-:Y:S01]  /*1a80*/  @!P3 LDGSTS.E.BYPASS.LTC128B.128 [R226], desc[UR10][R8.64] ;  /* 0x0000000008e2bfae */ /* 0x0005e2000b981a0a */
[----:B------:R-:W-:Y:S01]  /*1a90*/  SHF.L.U64.HI R5, R48, 0x7, R49 ;  /* 0x0000000730057819 */ /* 0x000fe20000010231 */
[----:B------:R-:W5:Y:S01]  /*1aa0*/  @!P4 LDC.64 R26, c[0x0][0x380] ;  /* 0x0000e000ff1acb82 */ /* 0x000f620000000a00 */
[----:B-1----:R-:W-:Y:S01]  /*1ab0*/  @!P5 IMAD R6, R0, R16, RZ ;  /* 0x000000100006d224 */ /* 0x002fe200078e02ff */
[----:B------:R-:W-:Y:S01]  /*1ac0*/  ISETP.GE.AND P6, PT, R38, R24, PT ;  /* 0x000000182600720c */ /* 0x000fe20003fc6270 */
[----:B------:R-:W-:Y:S01]  /*1ad0*/  @!P4 IMAD.X R0, RZ, RZ, R41, P0 ;  /* 0x000000ffff00c224 */ /* 0x000fe200000e0629 */
[----:B------:R1:W-:Y:S01]  /*1ae0*/  @!P2 LDGSTS.E.BYPASS.LTC128B.128 [R226+0x800], desc[UR10][R2.64] ;  /* 0x0080000002e2afae */ /* 0x0003e2000b981a0a */
[----:B------:R-:W-:-:S02]  /*1af0*/  SHF.R.S32.HI R21, RZ, 0x1f, R50 ;  /* 0x0000001fff157819 */ /* 0x000fc40000011432 */
[----:B------:R-:W-:Y:S01]  /*1b00*/  ISETP.GE.AND P0, PT, R36, R24, PT ;  /* 0x000000182400720c */ /* 0x000fe20003f06270 */
[----:B----4-:R-:W-:Y:S01]  /*1b10*/  @!P4 IMAD R0, R0, R14, RZ ;  /* 0x0000000e0000c224 */ /* 0x010fe200078e02ff */
[----:B---3--:R-:W-:Y:S01]  /*1b20*/  LEA R193, P3, R12, UR6, 0x1 ;  /* 0x000000060cc17c11 */ /* 0x008fe2000f8608ff */
[----:B------:R-:W-:Y:S02]  /*1b30*/  STL [R1+0x84], R33 ;  /* 0x0000842101007387 */ /* 0x000fe40000100800 */
[----:B------:R-:W-:Y:S01]  /*1b40*/  @!P4 IMAD R0, R4, R15, R0 ;  /* 0x0000000f0400c224 */ /* 0x000fe200078e0200 */
[----:B------:R-:W-:Y:S01]  /*1b50*/  LEA.HI.X R192, R12, UR7, R10, 0x1, P3 ;  /* 0x000000070cc07c11 */ /* 0x000fe200098f0c0a */
[----:B------:R-:W-:Y:S04]  /*1b60*/  STL [R1+0x78], R193 ;  /* 0x000078c101007387 */ /* 0x000fe80000100800 */
[----:B------:R-:W-:Y:S01]  /*1b70*/  STL [R1+0x58], R192 ;  /* 0x000058c001007387 */ /* 0x000fe20000100800 */
[----:B--2---:R-:W-:-:S02]  /*1b80*/  @!P5 IMAD R8, R7, R17, R6 ;  /* 0x000000110708d224 */ /* 0x004fc400078e0206 */
[----:B------:R-:W-:-:S04]  /*1b90*/  @!P5 IMAD.WIDE.U32 R6, R7, R16, R28 ;  /* 0x000000100706d225 */ /* 0x000fc800078e001c */
[----:B-1----:R-:W-:Y:S01]  /*1ba0*/  IMAD R2, R5, R50, RZ ;  /* 0x0000003205027224 */ /* 0x002fe200078e02ff */
[----:B-----5:R-:W-:Y:S01]  /*1bb0*/  @!P5 LEA R16, P2, R6, R22, 0x1 ;  /* 0x000000160610d211 */ /* 0x020fe200078408ff */
[----:B------:R-:W-:Y:S02]  /*1bc0*/  IMAD.SHL.U32 R3, R48, 0x80, RZ ;  /* 0x0000008030037824 */ /* 0x000fe400078e00ff */
[----:B------:R-:W-:-:S04]  /*1bd0*/  @!P4 IMAD.WIDE.U32 R4, R4, R14, R30 ;  /* 0x0000000e0404c225 */ /* 0x000fc800078e001e */
[----:B------:R-:W-:Y:S01]  /*1be0*/  IMAD R9, R21, R3, R2 ;  /* 0x0000000315097224 */ /* 0x000fe200078e0202 */
[----:B------:R-:W-:Y:S01]  /*1bf0*/  @!P4 IADD3 R0, PT, PT, R5, R0, RZ ;  /* 0x000000000500c210 */ /* 0x000fe20007ffe0ff */
[----:B------:R-:W-:Y:S01]  /*1c00*/  @!P5 IMAD.IADD R7, R7, 0x1, R8 ;  /* 0x000000010707d824 */ /* 0x000fe200078e0208 */
[----:B------:R-:W-:Y:S01]  /*1c10*/  @!P4 LEA R14, P1, R4, R26, 0x1 ;  /* 0x0000001a040ec211 */ /* 0x000fe200078208ff */
[----:B------:R-:W-:-:S03]  /*1c20*/  IMAD.WIDE.U32 R2, R3, R50, RZ ;  /* 0x0000003203027225 */ /* 0x000fc600078e00ff */
[----:B------:R-:W-:Y:S01]  /*1c30*/  @!P5 LEA.HI.X R17, R6, R23, R7, 0x1, P2 ;  /* 0x000000170611d211 */ /* 0x000fe200010f0c07 */
[----:B------:R-:W-:Y:S01]  /*1c40*/  IMAD.IADD R3, R3, 0x1, R9 ;  /* 0x0000000103037824 */ /* 0x000fe200078e0209 */
[----:B------:R-:W-:Y:S01]  /*1c50*/  @!P4 LEA.HI.X R15, R4, R27, R0, 0x1, P1 ;  /* 0x0000001b040fc211 */ /* 0x000fe200008f0c00 */
[----:B------:R-:W-:Y:S01]  /*1c60*/  IMAD.WIDE.U32 R4, R48, 0x40, RZ ;  /* 0x0000004030047825 */ /* 0x000fe200078e00ff */
[----:B------:R-:W-:Y:S01]  /*1c70*/  ISETP.GE.AND P2, PT, R37, R24, PT ;  /* 0x000000182500720c */ /* 0x000fe20003f46270 */
[----:B------:R1:W-:Y:S01]  /*1c80*/  @!P5 LDGSTS.E.BYPASS.LTC128B.128 [R226+0x1000], desc[UR10][R16.64] ;  /* 0x0100000010e2dfae */ /* 0x0003e2000b981a0a */
[----:B------:R-:W-:Y:S02]  /*1c90*/  @!P6 LEA R10, P1, R2, R193, 0x1 ;  /* 0x000000c1020ae211 */ /* 0x000fe400078208ff */
[----:B------:R-:W-:Y:S01]  /*1ca0*/  @!P0 LEA R0, P3, R48, R2, 0x5 ;  /* 0x0000000230008211 */ /* 0x000fe200078628ff */
[----:B------:R2:W-:Y:S01]  /*1cb0*/  @!P4 LDGSTS.E.BYPASS.LTC128B.128 [R226+0x1800], desc[UR10][R14.64] ;  /* 0x018000000ee2cfae */ /* 0x0005e2000b981a0a */
[----:B------:R-:W-:-:S02]  /*1cc0*/  @!P6 LEA.HI.X R11, R2, R192, R3, 0x1, P1 ;  /* 0x000000c0020be211 */ /* 0x000fc400008f0c03 */
[-C--:B------:R-:W-:Y:S02]  /*1cd0*/  ISETP.GE.AND P1, PT, R35, R24.reuse, PT ;  /* 0x000000182300720c */ /* 0x080fe40003f26270 */
[----:B------:R-:W-:Y:S01]  /*1ce0*/  @!P0 LEA.HI.X R6, R48, R3, R49, 0x5, P3 ;  /* 0x0000000330068211 */ /* 0x000fe200018f2c31 */
[----:B------:R-:W-:Y:S01]  /*1cf0*/  @!P6 LDGSTS.E.BYPASS.LTC128B.128 [R226+0x2000], desc[UR10][R10.64] ;  /* 0x020000000ae2efae */ /* 0x000fe2000b981a0a */
[C---:B------:R-:W-:Y:S02]  /*1d00*/  @!P0 LEA R8, P3, R0.reuse, R193, 0x1 ;  /* 0x000000c100088211 */ /* 0x040fe400078608ff */
        /* <DEDUP_REMOVED lines=10> */
[----:B------:R-:W-:Y:S02]  /*1db0*/  ISETP.GE.AND P5, PT, R36, R24, PT ;  /* 0x000000182400720c */ /* 0x000fe40003fa6270 */
[-C--:B------:R-:W-:Y:S01]  /*1dc0*/  @!P2 LEA.HI.X R13, R0, R192.reuse, R6, 0x1, P3 ;  /* 0x000000c0000da211 */ /* 0x080fe200018f0c06 */
[----:B------:R-:W-:Y:S01]  /*1dd0*/  @!P1 IMAD.IADD R3, R3, 0x1, R5 ;  /* 0x0000000103039824 */ /* 0x000fe200078e0205 */
[----:B------:R-:W-:Y:S01]  /*1de0*/  @!P1 LEA R6, P3, R2, R193, 0x1 ;  /* 0x000000c102069211 */ /* 0x000fe200078608ff */
[----:B------:R-:W-:Y:S01]  /*1df0*/  IMAD.SHL.U32 R0, R18, 0x80, RZ ;  /* 0x0000008012007824 */ /* 0x000fe200078e00ff */
[----:B------:R-:W-:Y:S01]  /*1e00*/  LOP3.LUT R23, R195, 0x1f, RZ, 0xc0, !PT ;  /* 0x0000001fc3177812 */ /* 0x000fe200078ec0ff */
[----:B------:R4:W-:Y:S01]  /*1e10*/  @!P2 LDGSTS.E.BYPASS.LTC128B.128 [R226+0x3000], desc[UR10][R12.64] ;  /* 0x030000000ce2afae */ /* 0x0009e2000b981a0a */
[----:B------:R-:W-:Y:S01]  /*1e20*/  @!P1 LEA.HI.X R7, R2, R192, R3, 0x1, P3 ;  /* 0x000000c002079211 */ /* 0x000fe200018f0c03 */
[----:B------:R-:W-:Y:S01]  /*1e30*/  IMAD R4, R4, R50, RZ ;  /* 0x0000003204047224 */ /* 0x000fe200078e02ff */
[----:B------:R-:W-:Y:S01]  /*1e40*/  ISETP.GE.AND P3, PT, R35, R24, PT ;  /* 0x000000182300720c */ /* 0x000fe20003f66270 */
[----:B------:R-:W-:-:S02]  /*1e50*/  IMAD.WIDE.U32 R2, R0, R50, RZ ;  /* 0x0000003200027225 */ /* 0x000fc400078e00ff */
[----:B------:R5:W-:Y:S02]  /*1e60*/  @!P1 LDGSTS.E.BYPASS.LTC128B.128 [R226+0x3800], desc[UR10][R6.64] ;  /* 0x0380000006e29fae */ /* 0x000be4000b981a0a */
[----:B------:R-:W-:Y:S02]  /*1e70*/  IMAD R21, R21, R0, R4 ;  /* 0x0000000015157224 */ /* 0x000fe400078e0204 */
[----:B------:R-:W0:Y:S01]  /*1e80*/  LDGDEPBAR ;  /* 0x00000000000079af */ /* 0x000e220000000000 */
[----:B------:R-:W-:-:S04]  /*1e90*/  IMAD.WIDE.U32 R4, R18, 0x40, RZ ;  /* 0x0000004012047825 */ /* 0x000fc800078e00ff */
[----:B-1----:R-:W-:Y:S01]  /*1ea0*/  IMAD.SHL.U32 R16, R195, 0x20, RZ ;  /* 0x00000020c3107824 */ /* 0x002fe200078e00ff */
[----:B--2---:R-:W-:Y:S01]  /*1eb0*/  @!P4 IADD3 R14, P0, PT, R2, R4, RZ ;  /* 0x00000004020ec210 */ /* 0x004fe20007f1e0ff */
[----:B---3--:R-:W-:Y:S02]  /*1ec0*/  IMAD.SHL.U32 R8, R19, 0x40, RZ ;  /* 0x0000004013087824 */ /* 0x008fe400078e00ff */
[----:B------:R-:W-:Y:S01]  /*1ed0*/  IMAD.IADD R3, R3, 0x1, R21 ;  /* 0x0000000103037824 */ /* 0x000fe200078e0215 */
[C---:B------:R-:W-:Y:S01]  /*1ee0*/  LOP3.LUT R10, R16.reuse, 0xc0, RZ, 0xc0, !PT ;  /* 0x000000c0100a7812 */ /* 0x040fe200078ec0ff */
[----:B------:R-:W-:Y:S01]  /*1ef0*/  IMAD.SHL.U32 R0, R195, 0x4, RZ ;  /* 0x00000004c3007824 */ /* 0x000fe200078e00ff */
[----:B------:R-:W-:Y:S02]  /*1f00*/  LOP3.LUT R200, R16, 0x120, RZ, 0xc0, !PT ;  /* 0x0000012010c87812 */ /* 0x000fe400078ec0ff */
[----:B------:R-:W-:Y:S01]  /*1f10*/  @!P4 IADD3.X R15, PT, PT, R3, R5, R8, P0, !PT ;  /* 0x00000005030fc210 */ /* 0x000fe200007fe408 */
[----:B------:R-:W-:Y:S01]  /*1f20*/  @!P3 IMAD.WIDE.U32 R4, R18, 0x60, R2 ;  /* 0x000000601204b825 */ /* 0x000fe200078e0002 */
[----:B------:R-:W-:-:S02]  /*1f30*/  LOP3.LUT R10, R10, 0x18, R0, 0xf8, !PT ;  /* 0x000000180a0a7812 */ /* 0x000fc400078ef800 */
[----:B------:R-:W-:Y:S01]  /*1f40*/  @!P6 LEA R8, P1, R2, R34, 0x1 ;  /* 0x000000220208e211 */ /* 0x000fe200078208ff */
[----:B----4-:R-:W-:Y:S01]  /*1f50*/  IMAD.SHL.U32 R13, R195, 0x10, RZ ;  /* 0x00000010c30d7824 */ /* 0x010fe200078e00ff */
[----:B------:R-:W-:Y:S01]  /*1f60*/  LOP3.LUT R11, R10, 0x8, R195, 0x78, !PT ;  /* 0x000000080a0b7812 */ /* 0x000fe200078e78c3 */
[----:B------:R-:W-:Y:S01]  /*1f70*/  @!P3 IMAD R0, R19, 0x60, RZ ;  /* 0x000000601300b824 */ /* 0x000fe200078e02ff */
[----:B------:R-:W-:Y:S01]  /*1f80*/  @!P6 LEA.HI.X R9, R2, R33, R3, 0x1, P1 ;  /* 0x000000210209e211 */ /* 0x000fe200008f0c03 */
[----:B------:R-:W-:-:S04]  /*1f90*/  DEPBAR.LE SB0, 0x0 ;  /* 0x000080000000791a */ /* 0x000fc80000000000 */
[----:B------:R-:W-:Y:S01]  /*1fa0*/  BAR.SYNC.DEFER_BLOCKING 0x0 ;  /* 0x0000000000007b1d */ /* 0x000fe20000010000 */
[----:B------:R-:W-:Y:S02]  /*1fb0*/  LOP3.LUT R12, R13, 0x100, RZ, 0xc0, !PT ;  /* 0x000001000d0c7812 */ /* 0x000fe400078ec0ff */
[----:B-----5:R-:W-:Y:S02]  /*1fc0*/  @!P5 LEA R7, P0, R18, R2, 0x5 ;  /* 0x000000021207d211 */ /* 0x020fe400078028ff */
[----:B------:R-:W-:Y:S02]  /*1fd0*/  LOP3.LUT R12, R12, 0x20, R16, 0xf8, !PT ;  /* 0x000000200c0c7812 */ /* 0x000fe400078ef810 */
[----:B------:R-:W-:Y:S01]  /*1fe0*/  @!P5 LEA.HI.X R18, R18, R3, R19, 0x5, P0 ;  /* 0x000000031212d211 */ /* 0x000fe200000f2c13 */
[----:B------:R-:W-:Y:S01]  /*1ff0*/  @!P3 IMAD.IADD R3, R5, 0x1, R0 ;  /* 0x000000010503b824 */ /* 0x000fe200078e0200 */
[----:B------:R-:W-:Y:S01]  /*2000*/  LOP3.LUT R51, R10, 0x8, R51, 0x78, !PT ;  /* 0x000000080a337812 */ /* 0x000fe200078e7833 */
[----:B------:R-:W-:Y:S01]  /*2010*/  IMAD.IADD R0, R11, 0x1, R12 ;  /* 0x000000010b007824 */ /* 0x000fe200078e020c */
[----:B------:R-:W-:-:S02]  /*2020*/  @!P3 LEA R10, P0, R4, R34, 0x1 ;  /* 0x00000022040ab211 */ /* 0x000fc400078008ff */
[CC--:B------:R-:W-:Y:S02]  /*2030*/  @!P5 LEA R2, P2, R7.reuse, R34.reuse, 0x1 ;  /* 0x000000220702d211 */ /* 0x0c0fe400078408ff */
[-C--:B------:R-:W-:Y:S02]  /*2040*/  @!P3 LEA.HI.X R11, R4, R33.reuse, R3, 0x1, P0 ;  /* 0x00000021040bb211 */ /* 0x080fe400000f0c03 */
[-C--:B------:R-:W-:Y:S02]  /*2050*/  @!P5 LEA.HI.X R3, R7, R33.reuse, R18, 0x1, P2 ;  /* 0x000000210703d211 */ /* 0x080fe400010f0c12 */
[----:B------:R-:W-:Y:S02]  /*2060*/  LOP3.LUT R4, R200, 0x3e00, R13, 0xf8, !PT ;  /* 0x00003e00c8047812 */ /* 0x000fe400078ef80d */
[----:B------:R-:W-:Y:S02]  /*2070*/  @!P4 LEA R6, P1, R14, R34, 0x1 ;  /* 0x000000220e06c211 */ /* 0x000fe400078208ff */
[----:B------:R-:W-:Y:S01]  /*2080*/  LEA R204, R0, UR4, 0x1 ;  /* 0x0000000400cc7c11 */ /* 0x000fe2000f8e08ff */
[----:B------:R-:W-:Y:S01]  /*2090*/  @!PT LDS RZ, [RZ] ;  /* 0x00000000fffff984 */ /* 0x000fe20000000800 */
[----:B------:R-:W-:Y:S01]  /*20a0*/  @!PT LDS RZ, [RZ] ;  /* 0x00000000fffff984 */ /* 0x000fe20000000800 */
[----:B------:R-:W-:Y:S01]  /*20b0*/  @!PT LDS RZ, [RZ] ;  /* 0x00000000fffff984 */ /* 0x000fe20000000800 */
[----:B------:R-:W-:Y:S01]  /*20c0*/  @!P6 LDGSTS.E.BYPASS.LTC128B.128 [R226+0x4000], desc[UR10][R8.64] ;  /* 0x0400000008e2efae */ /* 0x000fe2000b981a0a */
[----:B------:R-:W-:-:S02]  /*20d0*/  @!P4 LEA.HI.X R7, R14, R33, R15, 0x1, P1 ;  /* 0x000000210e07c211 */ /* 0x000fc400008f0c0f */
[----:B------:R-:W-:Y:S01]  /*20e0*/  LOP3.LUT P0, RZ, R195, 0x4, RZ, 0xc0, !PT ;  /* 0x00000004c3ff7812 */ /* 0x000fe2000780c0ff */
[----:B------:R-:W-:Y:S01]  /*20f0*/  @P6 STS.128 [R226+0x4000], RZ ;  /* 0x004000ffe2006388 */ /* 0x000fe20000000c00 */
[----:B------:R-:W-:Y:S02]  /*2100*/  MOV R0, 0x20 ;  /* 0x0000002000007802 */ /* 0x000fe40000000f00 */
[----:B------:R-:W-:Y:S01]  /*2110*/  SHF.R.U32.HI R21, RZ, 0x5, R195 ;  /* 0x00000005ff157819 */ /* 0x000fe200000116c3 */
[----:B------:R-:W-:Y:S01]  /*2120*/  @P5 STS.128 [R226+0x4800], RZ ;  /* 0x004800ffe2005388 */ /* 0x000fe20000000c00 */
[----:B------:R-:W-:-:S03]  /*2130*/  SEL R0, R0, 0xffffffe0, !P0 ;  /* 0xffffffe000007807 */ /* 0x000fc60004000000 */
[----:B------:R-:W-:Y:S01]  /*2140*/  @!PT LDS RZ, [RZ] ;  /* 0x00000000fffff984 */ /* 0x000fe20000000800 */
[----:B------:R-:W-:Y:S01]  /*2150*/  @!PT LDS RZ, [RZ] ;  /* 0x00000000fffff984 */ /* 0x000fe20000000800 */
[----:B------:R-:W-:Y:S01]  /*2160*/  @!PT LDS RZ, [RZ] ;  /* 0x00000000fffff984 */ /* 0x000fe20000000800 */
[----:B------:R1:W-:Y:S01]  /*2170*/  @!P5 LDGSTS.E.BYPASS.LTC128B.128 [R226+0x4800], desc[UR10][R2.64] ;  /* 0x0480000002e2dfae */ /* 0x0003e2000b981a0a */
[----:B------:R-:W-:Y:S02]  /*2180*/  IMAD R21, R163, 0x8, R21 ;  /* 0x00000008a3157824 */ /* 0x000fe400078e0215 */
        /* <DEDUP_REMOVED lines=10> */
[----:B------:R3:W-:Y:S01]  /*2230*/  @!P3 LDGSTS.E.BYPASS.LTC128B.128 [R226+0x5800], desc[UR10][R10.64] ;  /* 0x058000000ae2bfae */ /* 0x0007e2000b981a0a */
[----:B------:R-:W-:-:S03]  /*2240*/  ISETP.GE.U32.AND P3, PT, R20, 0x81, PT ;  /* 0x000000811400780c */ /* 0x000fc60003f66070 */
[----:B------:R-:W-:Y:S04]  /*2250*/  LDSM.16.M88.4 R80, [R204+0x3c00] ;  /* 0x003c0000cc50783b */ /* 0x000fe80000000200 */
[----:B------:R-:W-:Y:S01]  /*2260*/  LDSM.16.M88.4 R52, [R204+0x3800] ;  /* 0x00380000cc34783b */ /* 0x000fe20000000200 */
[----:B-1----:R-:W-:-:S03]  /*2270*/  IMAD.IADD R2, R51, 0x1, R4 ;  /* 0x0000000133027824 */ /* 0x002fc600078e0204 */
[----:B------:R-:W-:Y:S01]  /*2280*/  LDSM.16.M88.4 R72, [R204+0x2400] ;  /* 0x00240000cc48783b */ /* 0x000fe20000000200 */
[----:B------:R-:W-:Y:S01]  /*2290*/  IMAD R3, R196, UR5, R162 ;  /* 0x00000005c4037c24 */ /* 0x000fe2000f8e02a2 */
[----:B------:R-:W-:Y:S02]  /*22a0*/  LEA R207, R2, UR4, 0x1 ;  /* 0x0000000402cf7c11 */ /* 0x000fe4000f8e08ff */
[----:B------:R-:W-:Y:S01]  /*22b0*/  LDSM.16.M88.4 R68, [R204+0x2800] ;  /* 0x00280000cc44783b */ /* 0x000fe20000000200 */
[----:B------:R-:W-:Y:S02]  /*22c0*/  IMAD.SHL.U32 R2, R195, 0x2, RZ ;  /* 0x00000002c3027824 */ /* 0x000fe400078e00ff */
[----:B------:R-:W-:Y:S01]  /*22d0*/  IMAD.SHL.U32 R3, R3, 0x20, RZ ;  /* 0x0000002003037824 */ /* 0x000fe200078e00ff */
[----:B------:R-:W1:Y:S01]  /*22e0*/  LDSM.16.M88.4 R12, [R207] ;  /* 0x00000000cf0c783b */ /* 0x000e620000000200 */
[----:B------:R-:W-:Y:S01]  /*22f0*/  IMAD.IADD R208, R207, 0x1, R0 ;  /* 0x00000001cfd07824 */ /* 0x000fe200078e0200 */
[----:B------:R-:W-:-:S02]  /*2300*/  LOP3.LUT R2, R2, 0x6, RZ, 0xc0, !PT ;  /* 0x0000000602027812 */ /* 0x000fc400078ec0ff */
[----:B--2---:R-:W2:Y:S01]  /*2310*/  LDSM.16.M88.4 R4, [R204+0x2000] ;  /* 0x00200000cc04783b */ /* 0x004ea20000000200 */
[----:B------:R-:W-:Y:S02]  /*2320*/  IADD3 R23, P1, P0, R3, R160, R23 ;  /* 0x000000a003177210 */ /* 0x000fe4000783e017 */
[----:B------:R-:W-:Y:S01]  /*2330*/  IMAD R2, R50, 0x80, R2 ;  /* 0x0000008032027824 */ /* 0x000fe200078e0202 */
[----:B---3--:R-:W3:Y:S01]  /*2340*/  LDSM.16.M88.4 R8, [R207+0x1000] ;  /* 0x00100000cf08783b */ /* 0x008ee20000000200 */
[----:B------:R-:W-:-:S03]  /*2350*/  SHF.R.S32.HI R3, RZ, 0x1f, R3 ;  /* 0x0000001fff037819 */ /* 0x000fc60000011403 */
[----:B------:R-:W4:Y:S01]  /*2360*/  LDSM.16.M88.4 R64, [R204+0x2c00] ;  /* 0x002c0000cc40783b */ /* 0x000f220000000200 */
[----:B------:R-:W-:-:S03]  /*2370*/  IADD3.X R22, PT, PT, R3, R161, RZ, P1, P0 ;  /* 0x000000a103167210 */ /* 0x000fc60000fe04ff */
[----:B------:R-:W5:Y:S04]  /*2380*/  LDSM.16.M88.4 R60, [R204+0x3000] ;  /* 0x00300000cc3c783b */ /* 0x000f680000000200 */
[----:B------:R-:W5:Y:S04]  /*2390*/  LDSM.16.M88.4 R56, [R204+0x3400] ;  /* 0x00340000cc38783b */ /* 0x000f680000000200 */
[----:B------:R-:W-:Y:S04]  /*23a0*/  LDSM.16.M88.4 R84, [R206+0x3c00] ;  /* 0x003c0000ce54783b */ /* 0x000fe80000000200 */
[----:B------:R-:W-:Y:S04]  /*23b0*/  LDSM.16.M88.4 R76, [R206+0x3800] ;  /* 0x00380000ce4c783b */ /* 0x000fe80000000200 */
[----:B------:R-:W-:Y:S04]  /*23c0*/  LDSM.16.M88.4 R44, [R206+0x2000] ;  /* 0x00200000ce2c783b */ /* 0x000fe80000000200 */
[----:B------:R-:W-:Y:S04]  /*23d0*/  LDSM.16.M88.4 R40, [R206+0x2400] ;  /* 0x00240000ce28783b */ /* 0x000fe80000000200 */
[----:B------:R-:W-:Y:S01]  /*23e0*/  LDSM.16.M88.4 R36, [R206+0x2800] ;  /* 0x00280000ce24783b */ /* 0x000fe20000000200 */
[C---:B-1----:R-:W-:Y:S03]  /*23f0*/  HMMA.16816.F32 R88, R12.reuse, R72, RZ ;  /* 0x000000480c58723c */ /* 0x042fe600000018ff */
[----:B------:R-:W-:Y:S04]  /*2400*/  LDSM.16.M88.4 R32, [R206+0x2c00] ;  /* 0x002c0000ce20783b */ /* 0x000fe80000000200 */
[----:B------:R-:W-:Y:S01]  /*2410*/  LDSM.16.M88.4 R28, [R206+0x3000] ;  /* 0x00300000ce1c783b */ /* 0x000fe20000000200 */
[-C--:B--2---:R-:W-:Y:S03]  /*2420*/  HMMA.16816.F32 R156, R12, R4.reuse, RZ ;  /* 0x000000040c9c723c */ /* 0x084fe600000018ff */
[----:B------:R-:W-:Y:S04]  /*2430*/  LDSM.16.M88.4 R24, [R206+0x3400] ;  /* 0x00340000ce18783b */ /* 0x000fe80000000200 */
[----:B------:R-:W-:Y:S01]  /*2440*/  LDSM.16.M88.4 R16, [R208] ;  /* 0x00000000d010783b */ /* 0x000fe20000000200 */
[C---:B---3--:R-:W-:Y:S03]  /*2450*/  HMMA.16816.F32 R152, R8.reuse, R4, RZ ;  /* 0x000000040898723c */ /* 0x048fe600000018ff */
[----:B------:R-:W0:Y:S05]  /*2460*/  LDGDEPBAR ;  /* 0x00000000000079af */ /* 0x000e2a0000000000 */
[-C--:B------:R-:W-:Y:S08]  /*2470*/  HMMA.16816.F32 R148, R8, R6.reuse, RZ ;  /* 0x000000060894723c */ /* 0x080ff000000018ff */
[----:B------:R-:W-:Y:S01]  /*2480*/  HMMA.16816.F32 R184, R12, R6, RZ ;  /* 0x000000060cb8723c */ /* 0x000fe200000018ff */
[----:B------:R-:W1:Y:S07]  /*2490*/  LDSM.16.M88.4 R4, [R208+0x1000] ;  /* 0x00100000d004783b */ /* 0x000e6e0000000200 */
[----:B------:R-:W-:Y:S01]  /*24a0*/  HMMA.16816.F32 R96, R8, R80, RZ ;  /* 0x000000500860723c */ /* 0x000fe200000018ff */
[----:B------:R-:W-:-:S07]  /*24b0*/  DEPBAR.LE SB0, 0x0 ;  /* 0x000080000000791a */ /* 0x000fce0000000000 */
[C---:B------:R-:W-:Y:S08]  /*24c0*/  HMMA.16816.F32 R100, R8.reuse, R54, RZ ;  /* 0x000000360864723c */ /* 0x040ff000000018ff */
[C---:B------:R-:W-:Y:S08]  /*24d0*/  HMMA.16816.F32 R144, R8.reuse, R72, RZ ;  /* 0x000000480890723c */ /* 0x040ff000000018ff */
[C---:B------:R-:W-:Y:S08]  /*24e0*/  HMMA.16816.F32 R136, R8.reuse, R68, RZ ;  /* 0x000000440888723c */ /* 0x040ff000000018ff */
[C---:B----4-:R-:W-:Y:S08]  /*24f0*/  HMMA.16816.F32 R128, R8.reuse, R64, RZ ;  /* 0x000000400880723c */ /* 0x050ff000000018ff */
[C---:B-----5:R-:W-:Y:S08]  /*2500*/  HMMA.16816.F32 R120, R8.reuse, R60, RZ ;  /* 0x0000003c0878723c */ /* 0x060ff000000018ff */
        /* <DEDUP_REMOVED lines=20> */
[----:B-1----:R-:W-:Y:S08]  /*2650*/  HMMA.16816.F32 R52, R4, R84, R96 ;  /* 0x000000540434723c */ /* 0x002ff00000001860 */
[----:B------:R-:W-:Y:S08]  /*2660*/  HMMA.16816.F32 R12, R12, R82, RZ ;  /* 0x000000520c0c723c */ /* 0x000ff000000018ff */
[C---:B------:R-:W-:Y:S03]  /*2670*/  HMMA.16816.F32 R80, R4.reuse, R78, R100 ;  /* 0x0000004e0450723c */ /* 0x040fe60000001864 */
[----:B------:R-:W-:Y:S04]  /*2680*/  STL.64 [R1+0x20], R52 ;  /* 0x0000203401007387 */ /* 0x000fe80000100a00 */
[----:B------:R1:W-:Y:S01]  /*2690*/  STL.64 [R1+0x28], R54 ;  /* 0x0000283601007387 */ /* 0x0003e20000100a00 */
[C---:B------:R-:W-:Y:S08]  /*26a0*/  HMMA.16816.F32 R152, R4.reuse, R44, R152 ;  /* 0x0000002c0498723c */ /* 0x040ff00000001898 */
[C---:B------:R-:W-:Y:S03]  /*26b0*/  HMMA.16816.F32 R144, R4.reuse, R40, R144 ;  /* 0x000000280490723c */ /* 0x040fe60000001890 */
[----:B------:R-:W-:Y:S04]  /*26c0*/  STL.64 [R1+0x10], R80 ;  /* 0x0000105001007387 */ /* 0x000fe80000100a00 */
[----:B------:R-:W-:Y:S01]  /*26d0*/  STL.64 [R1+0x18], R82 ;  /* 0x0000185201007387 */ /* 0x000fe20000100a00 */
        /* <DEDUP_REMOVED lines=12> */
[C---:B-1----:R-:W-:Y:S08]  /*27a0*/  HMMA.16816.F32 R52, R16.reuse, R44, R156 ;  /* 0x0000002c1034723c */ /* 0x042ff0000000189c */
[C---:B------:R-:W-:Y:S03]  /*27b0*/  HMMA.16816.F32 R88, R16.reuse, R40, R88 ;  /* 0x000000281058723c */ /* 0x040fe60000001858 */
[----:B------:R1:W-:Y:S04]  /*27c0*/  STL.64 [R1], R4 ;  /* 0x0000000401007387 */ /* 0x0003e80000100a00 */
[----:B------:R2:W-:Y:S01]  /*27d0*/  STL.64 [R1+0x8], R6 ;  /* 0x0000080601007387 */ /* 0x0005e20000100a00 */
[C---:B------:R-:W-:Y:S08]  /*27e0*/  HMMA.16816.F32 R72, R16.reuse, R36, R72 ;  /* 0x000000241048723c */ /* 0x040ff00000001848 */
[C---:B------:R-:W-:Y:S08]  /*27f0*/  HMMA.16816.F32 R68, R16.reuse, R32, R68 ;  /* 0x000000201044723c */ /* 0x040ff00000001844 */
[----:B------:R-:W-:Y:S01]  /*2800*/  HMMA.16816.F32 R64, R16, R28, R64 ;  /* 0x0000001c1040723c */ /* 0x000fe20000001840 */
[----:B-1----:R-:W-:-:S02]  /*2810*/  VIADD R5, R2, 0x8 ;  /* 0x0000000802057836 */ /* 0x002fc40000000000 */
[----:B------:R-:W-:-:S05]  /*2820*/  VIADD R4, R2, 0x9 ;  /* 0x0000000902047836 */ /* 0x000fca0000000000 */
[C---:B------:R-:W-:Y:S01]  /*2830*/  HMMA.16816.F32 R60, R16.reuse, R24, R60 ;  /* 0x00000018103c723c */ /* 0x040fe2000000183c */
[----:B--2---:R-:W-:Y:S01]  /*2840*/  VIADD R6, R2, 0x1 ;  /* 0x0000000102067836 */ /* 0x004fe20000000000 */
[-C--:B------:R-:W-:Y:S02]  /*2850*/  ISETP.GE.AND P5, PT, R5, R20.reuse, PT ;  /* 0x000000140500720c */ /* 0x080fe40003fa6270 */
[-C--:B------:R-:W-:Y:S02]  /*2860*/  ISETP.GE.AND P4, PT, R4, R20.reuse, PT ;  /* 0x000000140400720c */ /* 0x080fe40003f86270 */
[----:B------:R-:W-:Y:S02]  /*2870*/  ISETP.GE.AND P6, PT, R6, R20, PT ;  /* 0x000000140600720c */ /* 0x000fe40003fc6270 */
        /* <DEDUP_REMOVED lines=10> */
[----:B------:R-:W-:-:S02]  /*2920*/  VIADD R16, R2, 0x10 ;  /* 0x0000001002107836 */ /* 0x000fc40000000000 */
[----:B------:R-:W-:Y:S01]  /*2930*/  VIADD R15, R2, 0x11 ;  /* 0x00000011020f7836 */ /* 0x000fe20000000000 */
[----:B------:R-:W-:Y:S06]  /*2940*/  BAR.SYNC.DEFER_BLOCKING 0x0 ;  /* 0x0000000000007b1d */ /* 0x000fec0000010000 */
[----:B------:R-:W-:Y:S10]  /*2950*/  @!P3 BRA `(.L_x_379) ;  /* 0x00000000006cb947 */ /* 0x000ff40003800000 */
[----:B------:R-:W-:Y:S01]  /*2960*/  LEA.HI.SX32 R3, R194, 0xfffffffe, 0x19 ;  /* 0xfffffffec2037811 */ /* 0x000fe200078fcaff */
[C---:B------:R-:W-:Y:S01]  /*2970*/  IMAD.SHL.U32 R6, R48.reuse, 0x20, RZ ;  /* 0x0000002030067824 */ /* 0x040fe200078e00ff */
[----:B------:R-:W-:-:S03]  /*2980*/  SHF.L.U64.HI R9, R48, 0x5, R49 ;  /* 0x0000000530097819 */ /* 0x000fc60000010231 */
[----:B------:R-:W-:-:S04]  /*2990*/  IMAD.WIDE.U32 R4, R3, R48, RZ ;  /* 0x0000003003047225 */ /* 0x000fc800078e00ff */
[----:B------:R-:W-:Y:S01]  /*29a0*/  IMAD R3, R3, R49, R5 ;  /* 0x0000003103037224 */ /* 0x000fe200078e0205 */
[C---:B------:R-:W-:Y:S02]  /*29b0*/  LEA R10, P1, R4.reuse, R193, 0x8 ;  /* 0x000000c1040a7211 */ /* 0x040fe400078240ff */
[C---:B------:R-:W-:Y:S02]  /*29c0*/  LEA R5, P0, R4.reuse, R6, 0x7 ;  /* 0x0000000604057211 */ /* 0x040fe400078038ff */
[C-C-:B------:R-:W-:Y:S02]  /*29d0*/  LEA.HI.X R11, R4.reuse, R192, R3.reuse, 0x8, P1 ;  /* 0x000000c0040b7211 */ /* 0x140fe400008f4403 */
[----:B------:R-:W-:Y:S02]  /*29e0*/  LEA.HI.X R3, R4, R9, R3, 0x7, P0 ;  /* 0x0000000904037211 */ /* 0x000fe400000f3c03 */
[----:B------:R-:W-:Y:S01]  /*29f0*/  IADD3 R7, P1, PT, R5, R6, RZ ;  /* 0x0000000605077210 */ /* 0x000fe20007f3e0ff */
[----:B------:R-:W-:Y:S01]  /*2a00*/  @!PT LDS RZ, [RZ] ;  /* 0x00000000fffff984 */ /* 0x000fe20000000800 */
[----:B------:R-:W-:Y:S01]  /*2a10*/  @!PT LDS RZ, [RZ] ;  /* 0x00000000fffff984 */ /* 0x000fe20000000800 */
[----:B------:R-:W-:Y:S01]  /*2a20*/  @!PT LDS RZ, [RZ] ;  /* 0x00000000fffff984 */ /* 0x000fe20000000800 */
[----:B------:R1:W-:Y:S01]  /*2a30*/  LDGSTS.E.BYPASS.LTC128B.128 [R226+0x2000], desc[UR10][R10.64] ;  /* 0x020000000ae27fae */ /* 0x0003e2000b981a0a */
[----:B------:R-:W-:-:S02]  /*2a40*/  LEA R12, P0, R48, R5, 0x6 ;  /* 0x00000005300c7211 */ /* 0x000fc400078030ff */
[----:B------:R-:W-:Y:S01]  /*2a50*/  LEA R8, P2, R5, R193, 0x1 ;  /* 0x000000c105087211 */ /* 0x000fe200078408ff */
[----:B------:R-:W-:Y:S01]  /*2a60*/  IMAD.X R13, R3, 0x1, R9, P1 ;  /* 0x00000001030d7824 */ /* 0x000fe200008e0609 */
[----:B------:R-:W-:Y:S02]  /*2a70*/  LEA.HI.X R14, R48, R3, R49, 0x6, P0 ;  /* 0x00000003300e7211 */ /* 0x000fe400000f3431 */
[-C--:B------:R-:W-:Y:S02]  /*2a80*/  LEA R6, P1, R7, R193.reuse, 0x1 ;  /* 0x000000c107067211 */ /* 0x080fe400078208ff */
[----:B------:R-:W-:Y:S02]  /*2a90*/  LEA R4, P0, R12, R193, 0x1 ;  /* 0x000000c10c047211 */ /* 0x000fe400078008ff */
[-C--:B------:R-:W-:Y:S02]  /*2aa0*/  LEA.HI.X R9, R5, R192.reuse, R3, 0x1, P2 ;  /* 0x000000c005097211 */ /* 0x080fe400010f0c03 */
[----:B------:R-:W-:-:S02]  /*2ab0*/  LEA.HI.X R7, R7, R192, R13, 0x1, P1 ;  /* 0x000000c007077211 */ /* 0x000fc400008f0c0d */
[----:B------:R-:W-:Y:S01]  /*2ac0*/  LEA.HI.X R5, R12, R192, R14, 0x1, P0 ;  /* 0x000000c00c057211 */ /* 0x000fe200000f0c0e */
[----:B------:R1:W-:Y:S04]  /*2ad0*/  LDGSTS.E.BYPASS.LTC128B.128 [R226+0x2800], desc[UR10][R8.64] ;  /* 0x0280000008e27fae */ /* 0x0003e8000b981a0a */
[----:B------:R1:W-:Y:S04]  /*2ae0*/  LDGSTS.E.BYPASS.LTC128B.128 [R226+0x3000], desc[UR10][R6.64] ;  /* 0x0300000006e27fae */ /* 0x0003e8000b981a0a */
[----:B------:R1:W-:Y:S04]  /*2af0*/  LDGSTS.E.BYPASS.LTC128B.128 [R226+0x3800], desc[UR10][R4.64] ;  /* 0x0380000004e27fae */ /* 0x0003e8000b981a0a */
[----:B------:R-:W0:Y:S02]  /*2b00*/  LDGDEPBAR ;  /* 0x00000000000079af */ /* 0x000e240000000000 */
.L_x_379:
[----:B------:R-:W2:Y:S01]  /*2b10*/  LDL.LU R84, [R1] ;  /* 0x0000000001547983 */ /* 0x000ea20000300800 */
[C---:B------:R-:W-:Y:S01]  /*2b20*/  ISETP.GE.AND P0, PT, R2.reuse, R20, PT ;  /* 0x000000140200720c */ /* 0x040fe20003f06270 */
[----:B------:R-:W-:Y:S01]  /*2b30*/  VIADD R3, R2, 0x18 ;  /* 0x0000001802037836 */ /* 0x000fe20000000000 */
[----:B------:R-:W-:Y:S01]  /*2b40*/  FSEL R209, R155, -INF , !P6 ;  /* 0xff8000009bd17808 */ /* 0x000fe20007000000 */
[----:B------:R-:W3:Y:S01]  /*2b50*/  LDL.LU R83, [R1+0x24] ;  /* 0x0000240001537983 */ /* 0x000ee20000300800 */
[----:B------:R-:W-:Y:S02]  /*2b60*/  FSEL R196, R153, -INF , !P6 ;  /* 0xff80000099c47808 */ /* 0x000fe40007000000 */
[----:B------:R-:W-:Y:S01]  /*2b70*/  FSEL R184, R55, -INF , !P6 ;  /* 0xff80000037b87808 */ /* 0x000fe20007000000 */
[----:B------:R-:W4:Y:S01]  /*2b80*/  LDL.LU R76, [R1+0x4] ;  /* 0x00000400014c7983 */ /* 0x000f220000300800 */
[----:B------:R-:W-:Y:S02]  /*2b90*/  FSEL R163, R53, -INF , !P6 ;  /* 0xff80000035a37808 */ /* 0x000fe40007000000 */
[----:B------:R-:W-:Y:S01]  /*2ba0*/  FSEL R205, R150, -INF , !P5 ;  /* 0xff80000096cd7808 */ /* 0x000fe20006800000 */
[----:B------:R-:W5:Y:S01]  /*2bb0*/  LDL.LU R210, [R1+0x8] ;  /* 0x0000080001d27983 */ /* 0x000f620000300800 */
[----:B------:R-:W-:-:S02]  /*2bc0*/  FSEL R194, R148, -INF , !P5 ;  /* 0xff80000094c27808 */ /* 0x000fc40006800000 */
[----:B------:R-:W-:Y:S01]  /*2bd0*/  FSEL R181, R46, -INF , !P5 ;  /* 0xff8000002eb57808 */ /* 0x000fe20006800000 */
[----:B------:R-:W5:Y:S01]  /*2be0*/  LDL.LU R203, [R1+0xc] ;  /* 0x00000c0001cb7983 */ /* 0x000f620000300800 */
[----:B------:R-:W-:Y:S02]  /*2bf0*/  FSEL R159, R44, -INF , !P5 ;  /* 0xff8000002c9f7808 */ /* 0x000fe40006800000 */
[----:B------:R-:W-:Y:S01]  /*2c00*/  FSEL R202, R151, -INF , !P4 ;  /* 0xff80000097ca7808 */ /* 0x000fe20006000000 */
[----:B------:R-:W5:Y:S01]  /*2c10*/  LDL.LU R79, [R1+0x28] ;  /* 0x00002800014f7983 */ /* 0x000f620000300800 */
[----:B------:R-:W-:Y:S02]  /*2c20*/  FSEL R193, R149, -INF , !P4 ;  /* 0xff80000095c17808 */ /* 0x000fe40006000000 */
[----:B------:R-:W-:Y:S01]  /*2c30*/  FSEL R178, R47, -INF , !P4 ;  /* 0xff8000002fb27808 */ /* 0x000fe20006000000 */
[----:B------:R-:W5:Y:S01]  /*2c40*/  LDL.LU R78, [R1+0x1c] ;  /* 0x00001c00014e7983 */ /* 0x000f620000300800 */
[----:B------:R-:W-:-:S02]  /*2c50*/  FSEL R156, R45, -INF , !P4 ;  /* 0xff8000002d9c7808 */ /* 0x000fc40006000000 */
[-C--:B------:R-:W-:Y:S01]  /*2c60*/  ISETP.GE.AND P2, PT, R16, R20.reuse, PT ;  /* 0x000000141000720c */ /* 0x080fe20003f46270 */
[----:B------:R-:W5:Y:S01]  /*2c70*/  LDL.LU R77, [R1+0x18] ;  /* 0x00001800014d7983 */ /* 0x000f620000300800 */
[----:B------:R-:W-:Y:S01]  /*2c80*/  ISETP.GE.AND P1, PT, R15, R20, PT ;  /* 0x000000140f00720c */ /* 0x000fe20003f26270 */
[----:B------:R-:W-:Y:S01]  /*2c90*/  IMAD.WIDE.U32 R224, R21, -0x326172a9, RZ ;  /* 0xcd9e8d5715e07825 */ /* 0x000fe200078e00ff */
[----:B------:R-:W5:Y:S01]  /*2ca0*/  LDCU UR5, c[0x0][0x45c] ;  /* 0x00008b80ff0577ac */ /* 0x000f620008000800 */
[----:B------:R-:W5:Y:S04]  /*2cb0*/  LDL.LU R82, [R1+0x14] ;  /* 0x0000140001527983 */ /* 0x000f680000300800 */
[----:B------:R-:W5:Y:S04]  /*2cc0*/  LDL.LU R212, [R1+0x2c] ;  /* 0x00002c0001d47983 */ /* 0x000f680000300800 */
[----:B------:R-:W5:Y:S04]  /*2cd0*/  LDL.LU R80, [R1+0x20] ;  /* 0x0000200001507983 */ /* 0x000f680000300800 */
[----:B------:R-:W5:Y:S01]  /*2ce0*/  LDL.LU R81, [R1+0x10] ;  /* 0x0000100001517983 */ /* 0x000f620000300800 */
[----:B------:R-:W-:Y:S01]  /*2cf0*/  FSEL R187, R54, -INF , !P0 ;  /* 0xff80000036bb7808 */ /* 0x000fe20004000000 */
[----:B-1----:R-:W-:Y:S01]  /*2d00*/  IMAD.SHL.U32 R4, R50, 0x4, RZ ;  /* 0x0000000432047824 */ /* 0x002fe200078e00ff */
[----:B------:R-:W-:Y:S01]  /*2d10*/  FSEL R211, R154, -INF , !P0 ;  /* 0xff8000009ad37808 */ /* 0x000fe20004000000 */
[----:B------:R-:W-:Y:S01]  /*2d20*/  IMAD.WIDE.U32 R18, R23, -0x2daee0ad, RZ ;  /* 0xd2511f5317127825 */ /* 0x000fe200078e00ff */
[----:B------:R-:W-:-:S02]  /*2d30*/  FSEL R198, R152, -INF , !P0 ;  /* 0xff80000098c67808 */ /* 0x000fc40004000000 */
[----:B------:R-:W-:Y:S01]  /*2d40*/  FSEL R167, R52, -INF , !P0 ;  /* 0xff80000034a77808 */ /* 0x000fe20004000000 */
[----:B------:R-:W-:Y:S01]  /*2d50*/  VIADD R7, R4, 0x1 ;  /* 0x0000000104077836 */ /* 0x000fe20000000000 */
[-C--:B------:R-:W-:Y:S01]  /*2d60*/  ISETP.GE.AND P0, PT, R3, R20.reuse, PT ;  /* 0x000000140300720c */ /* 0x080fe20003f06270 */
[----:B------:R-:W-:Y:S01]  /*2d70*/  VIADD R3, R2, 0x19 ;  /* 0x0000001902037836 */ /* 0x000fe20000000000 */
[----:B------:R-:W-:Y:S01]  /*2d80*/  FSEL R175, R90, -INF , !P2 ;  /* 0xff8000005aaf7808 */ /* 0x000fe20005000000 */
[----:B------:R-:W-:Y:S01]  /*2d90*/  VIADD R10, R4, 0x2 ;  /* 0x00000002040a7836 */ /* 0x000fe20000000000 */
        /* <DEDUP_REMOVED lines=9> */
[C---:B------:R-:W-:Y:S01]  /*2e30*/  VIADD R3, R2.reuse, 0x21 ;  /* 0x0000002102037836 */ /* 0x040fe20000000000 */
[----:B------:R-:W-:Y:S01]  /*2e40*/  FSEL R199, R147, -INF , !P1 ;  /* 0xff80000093c77808 */ /* 0x000fe20004800000 */
[----:B------:R1:W-:Y:S01]  /*2e50*/  STL.64 [R1+0x50], R18 ;  /* 0x0000501201007387 */ /* 0x0003e20000100a00 */
[----:B------:R-:W-:Y:S01]  /*2e60*/  FSEL R188, R145, -INF , !P1 ;  /* 0xff80000091bc7808 */ /* 0x000fe20004800000 */
[----:B------:R-:W-:Y:S01]  /*2e70*/  VIADD R15, R221, 0x32370b8f ;  /* 0x32370b8fdd0f7836 */ /* 0x000fe20000000000 */
[----:B------:R-:W-:Y:S01]  /*2e80*/  ISETP.GE.AND P4, PT, R3, R20, PT ;  /* 0x000000140300720c */ /* 0x000fe20003f86270 */
[----:B------:R-:W-:Y:S01]  /*2e90*/  VIADD R3, R2, 0x28 ;  /* 0x0000002802037836 */ /* 0x000fe20000000000 */
[----:B------:R-:W-:Y:S01]  /*2ea0*/  FSEL R170, R91, -INF , !P1 ;  /* 0xff8000005baa7808 */ /* 0x000fe20004800000 */
[----:B------:R-:W-:Y:S01]  /*2eb0*/  VIADD R223, R220, 0xb54cda56 ;  /* 0xb54cda56dcdf7836 */ /* 0x000fe20000000000 */
[----:B------:R-:W-:-:S02]  /*2ec0*/  FSEL R149, R89, -INF , !P1 ;  /* 0xff80000059957808 */ /* 0x000fc40004800000 */
[-C--:B------:R-:W-:Y:S01]  /*2ed0*/  ISETP.GE.AND P2, PT, R3, R20.reuse, PT ;  /* 0x000000140300720c */ /* 0x080fe20003f46270 */
[----:B------:R-:W-:Y:S01]  /*2ee0*/  VIADD R3, R2, 0x29 ;  /* 0x0000002902037836 */ /* 0x000fe20000000000 */
[----:B------:R-:W-:Y:S02]  /*2ef0*/  FSEL R197, R142, -INF , !P0 ;  /* 0xff8000008ec57808 */ /* 0x000fe40004000000 */
[----:B------:R-:W-:Y:S02]  /*2f00*/  FSEL R185, R140, -INF , !P0 ;  /* 0xff8000008cb97808 */ /* 0x000fe40004000000 */
[----:B------:R-:W-:Y:S01]  /*2f10*/  ISETP.GE.AND P1, PT, R3, R20, PT ;  /* 0x000000140300720c */ /* 0x000fe20003f26270 */
[----:B------:R-:W-:Y:S01]  /*2f20*/  VIADD R3, R2, 0x30 ;  /* 0x0000003002037836 */ /* 0x000fe20000000000 */
[----:B------:R-:W-:Y:S02]  /*2f30*/  FSEL R166, R42, -INF , !P0 ;  /* 0xff8000002aa67808 */ /* 0x000fe40004000000 */
[----:B------:R-:W-:-:S02]  /*2f40*/  FSEL R144, R40, -INF , !P0 ;  /* 0xff80000028907808 */ /* 0x000fc40004000000 */
[-C--:B------:R-:W-:Y:S01]  /*2f50*/  ISETP.GE.AND P0, PT, R3, R20.reuse, PT ;  /* 0x000000140300720c */ /* 0x080fe20003f06270 */
[C---:B------:R-:W-:Y:S01]  /*2f60*/  VIADD R3, R2.reuse, 0x31 ;  /* 0x0000003102037836 */ /* 0x040fe20000000000 */
[----:B------:R-:W-:Y:S02]  /*2f70*/  FSEL R183, R141, -INF , !P6 ;  /* 0xff8000008db77808 */ /* 0x000fe40007000000 */
[----:B------:R-:W-:Y:S02]  /*2f80*/  FSEL R195, R143, -INF , !P6 ;  /* 0xff8000008fc37808 */ /* 0x000fe40007000000 */
[----:B------:R-:W-:Y:S02]  /*2f90*/  FSEL R162, R43, -INF , !P6 ;  /* 0xff8000002ba27808 */ /* 0x000fe40007000000 */
[----:B------:R-:W-:Y:S02]  /*2fa0*/  FSEL R141, R41, -INF , !P6 ;  /* 0xff800000298d7808 */ /* 0x000fe40007000000 */
[----:B------:R-:W-:Y:S01]  /*2fb0*/  ISETP.GE.AND P6, PT, R3, R20, PT ;  /* 0x000000140300720c */ /* 0x000fe20003fc6270 */
[----:B------:R-:W-:Y:S01]  /*2fc0*/  VIADD R3, R2, 0x38 ;  /* 0x0000003802037836 */ /* 0x000fe20000000000 */
[----:B------:R-:W-:-:S02]  /*2fd0*/  FSEL R160, R74, -INF , !P5 ;  /* 0xff8000004aa07808 */ /* 0x000fc40006800000 */
[----:B------:R-:W-:Y:S02]  /*2fe0*/  FSEL R192, R138, -INF , !P5 ;  /* 0xff8000008ac07808 */ /* 0x000fe40006800000 */
[----:B------:R-:W-:Y:S02]  /*2ff0*/  FSEL R179, R136, -INF , !P5 ;  /* 0xff80000088b37808 */ /* 0x000fe40006800000 */
[----:B------:R-:W-:Y:S02]  /*3000*/  FSEL R140, R72, -INF , !P5 ;  /* 0xff800000488c7808 */ /* 0x000fe40006800000 */
[----:B------:R-:W-:Y:S01]  /*3010*/  ISETP.GE.AND P5, PT, R3, R20, PT ;  /* 0x000000140300720c */ /* 0x000fe20003fa6270 */
[----:B------:R-:W-:Y:S01]  /*3020*/  VIADD R3, R2, 0x39 ;  /* 0x0000003902037836 */ /* 0x000fe20000000000 */
[----:B------:R-:W-:Y:S02]  /*3030*/  FSEL R191, R139, -INF , !P4 ;  /* 0xff8000008bbf7808 */ /* 0x000fe40006000000 */
[----:B------:R-:W-:-:S02]  /*3040*/  FSEL R176, R137, -INF , !P4 ;  /* 0xff80000089b07808 */ /* 0x000fc40006000000 */
[----:B------:R-:W-:Y:S02]  /*3050*/  FSEL R155, R75, -INF , !P4 ;  /* 0xff8000004b9b7808 */ /* 0x000fe40006000000 */
[----:B------:R-:W-:Y:S02]  /*3060*/  FSEL R138, R73, -INF , !P4 ;  /* 0xff800000498a7808 */ /* 0x000fe40006000000 */
[----:B------:R-:W-:Y:S01]  /*3070*/  ISETP.GE.AND P4, PT, R3, R20, PT ;  /* 0x000000140300720c */ /* 0x000fe20003f86270 */
[----:B------:R-:W-:Y:S01]  /*3080*/  VIADD R3, R2, 0x40 ;  /* 0x0000004002037836 */ /* 0x000fe20000000000 */
[----:B------:R-:W-:Y:S02]  /*3090*/  FSEL R189, R134, -INF , !P2 ;  /* 0xff80000086bd7808 */ /* 0x000fe40005000000 */
[----:B------:R-:W-:Y:S02]  /*30a0*/  FSEL R171, R132, -INF , !P2 ;  /* 0xff80000084ab7808 */ /* 0x000fe40005000000 */
[----:B------:R-:W-:-:S02]  /*30b0*/  FSEL R152, R38, -INF , !P2 ;  /* 0xff80000026987808 */ /* 0x000fc40005000000 */
[----:B------:R-:W-:Y:S02]  /*30c0*/  FSEL R137, R36, -INF , !P2 ;  /* 0xff80000024897808 */ /* 0x000fe40005000000 */
[----:B------:R-:W-:Y:S01]  /*30d0*/  ISETP.GE.AND P2, PT, R3, R20, PT ;  /* 0x000000140300720c */ /* 0x000fe20003f46270 */
[----:B------:R-:W-:Y:S01]  /*30e0*/  VIADD R3, R2, 0x41 ;  /* 0x0000004102037836 */ /* 0x000fe20000000000 */
[----:B------:R-:W-:Y:S02]  /*30f0*/  FSEL R186, R135, -INF , !P1 ;  /* 0xff80000087ba7808 */ /* 0x000fe40004800000 */
[----:B------:R-:W-:Y:S02]  /*3100*/  FSEL R169, R133, -INF , !P1 ;  /* 0xff80000085a97808 */ /* 0x000fe40004800000 */
[----:B------:R-:W-:Y:S02]  /*3110*/  FSEL R148, R39, -INF , !P1 ;  /* 0xff80000027947808 */ /* 0x000fe40004800000 */
[----:B------:R-:W-:-:S02]  /*3120*/  FSEL R132, R37, -INF , !P1 ;  /* 0xff80000025847808 */ /* 0x000fc40004800000 */
[-C--:B------:R-:W-:Y:S01]  /*3130*/  ISETP.GE.AND P1, PT, R3, R20.reuse, PT ;  /* 0x000000140300720c */ /* 0x080fe20003f26270 */
[----:B------:R-:W-:Y:S01]  /*3140*/  VIADD R3, R2, 0x48 ;  /* 0x0000004802037836 */ /* 0x000fe20000000000 */
        /* <DEDUP_REMOVED lines=72> */
[----:B------:R-:W-:Y:S01]  /*35d0*/  FSEL R93, R58, -INF , !P0 ;  /* 0xff8000003a5d7808 */ /* 0x000fe20004000000 */
[----:B------:R-:W-:Y:S01]  /*35e0*/  VIADD R2, R2, 0x79 ;  /* 0x0000007902027836 */ /* 0x000fe20000000000 */
[----:B------:R-:W-:-:S02]  /*35f0*/  FSEL R110, R106, -INF , !P0 ;  /* 0xff8000006a6e7808 */ /* 0x000fc40004000000 */
[----:B------:R-:W-:Y:S02]  /*3600*/  FSEL R102, R104, -INF , !P0 ;  /* 0xff80000068667808 */ /* 0x000fe40004000000 */
[----:B------:R-:W-:Y:S02]  /*3610*/  FSEL R86, R56, -INF , !P0 ;  /* 0xff80000038567808 */ /* 0x000fe40004000000 */
[----:B------:R-:W-:Y:S01]  /*3620*/  ISETP.GE.AND P0, PT, R3, R20, PT ;  /* 0x000000140300720c */ /* 0x000fe20003f06270 */
[----:B------:R-:W-:Y:S01]  /*3630*/  VIADD R3, R21, 0x4 ;  /* 0x0000000415037836 */ /* 0x000fe20000000000 */
[C---:B------:R-:W-:Y:S01]  /*3640*/  LOP3.LUT R6, R220.reuse, R22, R225, 0x96, !PT ;  /* 0x00000016dc067212 */ /* 0x040fe200078e96e1 */
[----:B------:R-:W-:Y:S01]  /*3650*/  VIADD R225, R220, 0x78dde6e4 ;  /* 0x78dde6e4dce17836 */ /* 0x000fe20000000000 */
[----:B------:R-:W-:Y:S01]  /*3660*/  FSEL R107, R107, -INF , !P6 ;  /* 0xff8000006b6b7808 */ /* 0x000fe20007000000 */
[----:B------:R-:W-:Y:S01]  /*3670*/  IMAD.WIDE.U32 R172, R3, -0x326172a9, RZ ;  /* 0xcd9e8d5703ac7825 */ /* 0x000fe200078e00ff */
[----:B------:R-:W-:-:S02]  /*3680*/  FSEL R100, R105, -INF , !P6 ;  /* 0xff80000069647808 */ /* 0x000fc40007000000 */
[----:B------:R-:W-:Y:S01]  /*3690*/  FSEL R89, R59, -INF , !P6 ;  /* 0xff8000003b597808 */ /* 0x000fe20007000000 */
[----:B------:R-:W-:Y:S01]  /*36a0*/  VIADD R3, R221, 0xbb67ae85 ;  /* 0xbb67ae85dd037836 */ /* 0x000fe20000000000 */
[----:B------:R-:W-:Y:S01]  /*36b0*/  LOP3.LUT R5, R220, R22, R173, 0x96, !PT ;  /* 0x00000016dc057212 */ /* 0x000fe200078e96ad */
[----:B------:R-:W-:Y:S01]  /*36c0*/  IMAD.WIDE.U32 R48, R6, -0x2daee0ad, RZ ;  /* 0xd2511f5306307825 */ /* 0x000fe200078e00ff */
[----:B------:R-:W-:Y:S02]  /*36d0*/  FSEL R85, R57, -INF , !P6 ;  /* 0xff80000039557808 */ /* 0x000fe40007000000 */
[----:B------:R-:W-:Y:S01]  /*36e0*/  ISETP.GE.AND P6, PT, R2, R20, PT ;  /* 0x000000140200720c */ /* 0x000fe20003fc6270 */
[----:B------:R-:W-:Y:S01]  /*36f0*/  IMAD.WIDE.U32 R218, R5, -0x2daee0ad, RZ ;  /* 0xd2511f5305da7825 */ /* 0x000fe200078e00ff */
[----:B------:R-:W-:Y:S01]  /*3700*/  LOP3.LUT R5, R221, R4, R19, 0x96, !PT ;  /* 0x00000004dd057212 */ /* 0x000fe200078e9613 */
[----:B------:R2:W-:Y:S01]  /*3710*/  STL.64 [R1+0x68], R48 ;  /* 0x0000683001007387 */ /* 0x0005e20000100a00 */
[-C--:B------:R-:W-:Y:S01]  /*3720*/  LOP3.LUT R6, R3, R18.reuse, R49, 0x96, !PT ;  /* 0x0000001203067212 */ /* 0x080fe200078e9631 */
[----:B------:R-:W-:Y:S01]  /*3730*/  IMAD.IADD R2, R200, 0x1, R51 ;  /* 0x00000001c8027824 */ /* 0x000fe200078e0233 */
[----:B------:R-:W-:Y:S01]  /*3740*/  LOP3.LUT R4, R221, R7, R19, 0x96, !PT ;  /* 0x00000007dd047212 */ /* 0x000fe200078e9613 */
[----:B------:R-:W-:Y:S01]  /*3750*/  IMAD.WIDE.U32 R8, R5, -0x326172a9, RZ ;  /* 0xcd9e8d5705087825 */ /* 0x000fe200078e00ff */
[----:B------:R-:W-:Y:S01]  /*3760*/  LOP3.LUT R3, R3, R18, R219, 0x96, !PT ;  /* 0x0000001203037212 */ /* 0x000fe200078e96db */
[----:B------:R3:W-:Y:S01]  /*3770*/  STL.64 [R1+0x60], R218 ;  /* 0x000060da01007387 */ /* 0x0007e20000100a00 */
[----:B------:R-:W-:Y:S01]  /*3780*/  LOP3.LUT R5, R221, R10, R19, 0x96, !PT ;  /* 0x0000000add057212 */ /* 0x000fe200078e9613 */
[----:B------:R-:W-:Y:S01]  /*3790*/  IMAD.WIDE.U32 R216, R6, -0x326172a9, RZ ;  /* 0xcd9e8d5706d87825 */ /* 0x000fe200078e00ff */
[----:B------:R-:W-:-:S02]  /*37a0*/  LOP3.LUT R12, R222, R224, R9, 0x96, !PT ;  /* 0x000000e0de0c7212 */ /* 0x000fc400078e9609 */
[----:B------:R-:W-:Y:S01]  /*37b0*/  LOP3.LUT R14, R222, R172, R9, 0x96, !PT ;  /* 0x000000acde0e7212 */ /* 0x000fe200078e9609 */
[----:B------:R-:W-:Y:S01]  /*37c0*/  IMAD.WIDE.U32 R6, R4, -0x326172a9, RZ ;  /* 0xcd9e8d5704067825 */ /* 0x000fe200078e00ff */
[----:B------:R-:W-:Y:S01]  /*37d0*/  LOP3.LUT R9, R213, R8, R217, 0x96, !PT ;  /* 0x00000008d5097212 */ /* 0x000fe200078e96d9 */
[----:B------:R5:W-:Y:S02]  /*37e0*/  STL.64 [R1+0x38], R216 ;  /* 0x000038d801007387 */ /* 0x000be40000100a00 */
[----:B------:R-:W-:Y:S01]  /*37f0*/  IMAD.WIDE.U32 R214, R3, -0x326172a9, RZ ;  /* 0xcd9e8d5703d67825 */ /* 0x000fe200078e00ff */
[----:B------:R-:W-:Y:S02]  /*3800*/  LOP3.LUT R3, R221, R11, R19, 0x96, !PT ;  /* 0x0000000bdd037212 */ /* 0x000fe400078e9613 */
[C---:B------:R-:W-:Y:S01]  /*3810*/  LOP3.LUT R13, R222.reuse, R172, R7, 0x96, !PT ;  /* 0x000000acde0d7212 */ /* 0x040fe200078e9607 */
[----:B------:R-:W-:Y:S01]  /*3820*/  IMAD.WIDE.U32 R4, R5, -0x326172a9, RZ ;  /* 0xcd9e8d5705047825 */ /* 0x000fe200078e00ff */
[----:B------:R-:W-:Y:S01]  /*3830*/  LOP3.LUT R11, R213, R6, R215, 0x96, !PT ;  /* 0x00000006d50b7212 */ /* 0x000fe200078e96d7 */
[----:B------:R5:W-:Y:S01]  /*3840*/  STL.64 [R1+0x40], R214 ;  /* 0x000040d601007387 */ /* 0x000be20000100a00 */
[CC--:B------:R-:W-:Y:S01]  /*3850*/  LOP3.LUT R20, R222.reuse, R224.reuse, R7, 0x96, !PT ;  /* 0x000000e0de147212 */ /* 0x0c0fe200078e9607 */
[----:B------:R-:W-:Y:S01]  /*3860*/  VIADD R10, R221, 0x76cf5d0a ;  /* 0x76cf5d0add0a7836 */ /* 0x000fe20000000000 */
[C-C-:B------:R-:W-:Y:S01]  /*3870*/  LOP3.LUT R22, R222.reuse, R224, R5.reuse, 0x96, !PT ;  /* 0x000000e0de167212 */ /* 0x140fe200078e9605 */
[----:B------:R-:W-:Y:S01]  /*3880*/  IMAD.WIDE.U32 R32, R9, -0x2daee0ad, RZ ;  /* 0xd2511f5309207825 */ /* 0x000fe200078e00ff */
[----:B------:R-:W-:-:S02]  /*3890*/  LOP3.LUT R23, R222, R172, R5, 0x96, !PT ;  /* 0x000000acde177212 */ /* 0x000fc400078e9605 */
[CC--:B-1----:R-:W-:Y:S01]  /*38a0*/  LOP3.LUT R19, R213.reuse, R4.reuse, R217, 0x96, !PT ;  /* 0x00000004d5137212 */ /* 0x0c2fe200078e96d9 */
[----:B----4-:R-:W-:Y:S01]  /*38b0*/  IMAD.MOV.U32 R244, RZ, RZ, R76 ;  /* 0x000000fffff47224 */ /* 0x010fe200078e004c */
[C---:B------:R-:W-:Y:S01]  /*38c0*/  LOP3.LUT R18, R213.reuse, R4, R215, 0x96, !PT ;  /* 0x00000004d5127212 */ /* 0x040fe200078e96d7 */
[----:B------:R-:W-:Y:S01]  /*38d0*/  IMAD.WIDE.U32 R4, R12, -0x2daee0ad, RZ ;  /* 0xd2511f530c047825 */ /* 0x000fe200078e00ff */
[C---:B------:R-:W-:Y:S02]  /*38e0*/  LOP3.LUT R17, R213.reuse, R6, R217, 0x96, !PT ;  /* 0x00000006d5117212 */ /* 0x040fe400078e96d9 */
[----:B------:R-:W-:Y:S01]  /*38f0*/  LOP3.LUT R8, R213, R8, R215, 0x96, !PT ;  /* 0x00000008d5087212 */ /* 0x000fe200078e96d7 */
[----:B------:R-:W-:Y:S01]  /*3900*/  IMAD.WIDE.U32 R6, R3, -0x326172a9, RZ ;  /* 0xcd9e8d5703067825 */ /* 0x000fe200078e00ff */
[----:B------:R-:W-:Y:S02]  /*3910*/  LOP3.LUT R21, R10, R48, R5, 0x96, !PT ;  /* 0x000000300a157212 */ /* 0x000fe400078e9605 */
[----:B------:R-:W-:Y:S01]  /*3920*/  LOP3.LUT R55, R15, R4, R33, 0x96, !PT ;  /* 0x000000040f377212 */ /* 0x000fe200078e9621 */
[----:B------:R-:W-:Y:S01]  /*3930*/  IMAD.WIDE.U32 R4, R13, -0x2daee0ad, RZ ;  /* 0xd2511f530d047825 */ /* 0x000fe200078e00ff */
[----:B------:R-:W-:-:S02]  /*3940*/  LOP3.LUT R28, R222, R224, R7, 0x96, !PT ;  /* 0x000000e0de1c7212 */ /* 0x000fc400078e9607 */
[----:B------:R-:W-:Y:S01]  /*3950*/  LOP3.LUT R29, R222, R172, R7, 0x96, !PT ;  /* 0x000000acde1d7212 */ /* 0x000fe200078e9607 */
[----:B------:R-:W-:Y:S01]  /*3960*/  IMAD.WIDE.U32 R12, R11, -0x2daee0ad, RZ ;  /* 0xd2511f530b0c7825 */ /* 0x000fe200078e00ff */
[CC--:B------:R-:W-:Y:S02]  /*3970*/  LOP3.LUT R16, R213.reuse, R6.reuse, R217, 0x96, !PT ;  /* 0x00000006d5107212 */ /* 0x0c0fe400078e96d9 */
[----:B------:R-:W-:Y:S01]  /*3980*/  LOP3.LUT R34, R213, R6, R215, 0x96, !PT ;  /* 0x00000006d5227212 */ /* 0x000fe200078e96d7 */
[----:B------:R-:W-:Y:S01]  /*3990*/  IMAD.WIDE.U32 R24, R8, -0x2daee0ad, RZ ;  /* 0xd2511f5308187825 */ /* 0x000fe200078e00ff */
[----:B------:R-:W-:Y:S02]  /*39a0*/  LOP3.LUT R3, R10, R218, R5, 0x96, !PT ;  /* 0x000000da0a037212 */ /* 0x000fe400078e9605 */
[----:B------:R-:W-:Y:S01]  /*39b0*/  LOP3.LUT R51, R15, R4, R13, 0x96, !PT ;  /* 0x000000040f337212 */ /* 0x000fe200078e960d */
[----:B------:R-:W-:-:S04]  /*39c0*/  IMAD.WIDE.U32 R6, R14, -0x2daee0ad, RZ ;  /* 0xd2511f530e067825 */ /* 0x000fc800078e00ff */
[----:B------:R-:W-:Y:S01]  /*39d0*/  IMAD.WIDE.U32 R8, R20, -0x2daee0ad, RZ ;  /* 0xd2511f5314087825 */ /* 0x000fe200078e00ff */
[----:B------:R-:W-:Y:S02]  /*39e0*/  LOP3.LUT R52, R15, R6, R25, 0x96, !PT ;  /* 0x000000060f347212 */ /* 0x000fe400078e9619 */
[C---:B------:R-:W-:Y:S01]  /*39f0*/  LOP3.LUT R11, R10.reuse, R218, R7, 0x96, !PT ;  /* 0x000000da0a0b7212 */ /* 0x040fe200078e9607 */
[----:B------:R-:W-:Y:S01]  /*3a00*/  IMAD.WIDE.U32 R44, R17, -0x2daee0ad, RZ ;  /* 0xd2511f53112c7825 */ /* 0x000fe200078e00ff */
[----:B------:R-:W-:-:S03]  /*3a10*/  LOP3.LUT R25, R10, R48, R9, 0x96, !PT ;  /* 0x000000300a197212 */ /* 0x000fc600078e9609 */
        /* <DEDUP_REMOVED lines=10> */
[----:B------:R-:W-:Y:S01]  /*3ac0*/  VIADD R222, R220, 0xdaa66d2b ;  /* 0xdaa66d2bdcde7836 */ /* 0x000fe20000000000 */
[----:B------:R-:W-:Y:S01]  /*3ad0*/  LOP3.LUT R7, R10, R218, R5, 0x96, !PT ;  /* 0x000000da0a077212 */ /* 0x000fe200078e9605 */
[----:B------:R-:W-:-:S04]  /*3ae0*/  IMAD.WIDE.U32 R28, R21, -0x326172a9, RZ ;  /* 0xcd9e8d57151c7825 */ /* 0x000fc800078e00ff */
[----:B------:R-:W-:Y:S01]  /*3af0*/  IMAD.WIDE.U32 R46, R3, -0x326172a9, RZ ;  /* 0xcd9e8d57032e7825 */ /* 0x000fe200078e00ff */
[----:B------:R-:W-:-:S03]  /*3b00*/  LOP3.LUT R3, R222, R216, R29, 0x96, !PT ;  /* 0x000000d8de037212 */ /* 0x000fc600078e961d */
[----:B------:R-:W-:-:S04]  /*3b10*/  IMAD.WIDE.U32 R30, R16, -0x2daee0ad, RZ ;  /* 0xd2511f53101e7825 */ /* 0x000fc800078e00ff */
[----:B------:R-:W-:Y:S01]  /*3b20*/  IMAD.WIDE.U32 R22, R34, -0x2daee0ad, RZ ;  /* 0xd2511f5322167825 */ /* 0x000fe200078e00ff */
[----:B------:R-:W-:Y:S02]  /*3b30*/  LOP3.LUT R53, R15, R6, R31, 0x96, !PT ;  /* 0x000000060f357212 */ /* 0x000fe400078e961f */
[----:B------:R-:W-:Y:S01]  /*3b40*/  LOP3.LUT R6, R222, R214, R47, 0x96, !PT ;  /* 0x000000d6de067212 */ /* 0x000fe200078e962f */
[----:B------:R-:W-:Y:S01]  /*3b50*/  IMAD.WIDE.U32 R26, R19, -0x2daee0ad, RZ ;  /* 0xd2511f53131a7825 */ /* 0x000fe200078e00ff */
[----:B------:R-:W-:-:S03]  /*3b60*/  LOP3.LUT R43, R15, R4, R23, 0x96, !PT ;  /* 0x000000040f2b7212 */ /* 0x000fc600078e9617 */
[----:B--2---:R-:W-:Y:S01]  /*3b70*/  IMAD.WIDE.U32 R48, R11, -0x326172a9, RZ ;  /* 0xcd9e8d570b307825 */ /* 0x004fe200078e00ff */
        /* <DEDUP_REMOVED lines=8> */
[----:B------:R-:W-:Y:S01]  /*3c00*/  IMAD.WIDE.U32 R38, R13, -0x326172a9, RZ ;  /* 0xcd9e8d570d267825 */ /* 0x000fe200078e00ff */
[----:B------:R-:W-:-:S03]  /*3c10*/  LOP3.LUT R3, R222, R216, R41, 0x96, !PT ;  /* 0x000000d8de037212 */ /* 0x000fc600078e9629 */
[----:B------:R-:W-:-:S04]  /*3c20*/  IMAD.WIDE.U32 R32, R14, -0x326172a9, RZ ;  /* 0xcd9e8d570e207825 */ /* 0x000fc800078e00ff */
[----:B------:R-:W-:-:S04]  /*3c30*/  IMAD.WIDE.U32 R36, R7, -0x326172a9, RZ ;  /* 0xcd9e8d5707247825 */ /* 0x000fc800078e00ff */
[----:B------:R-:W-:-:S04]  /*3c40*/  IMAD.WIDE.U32 R8, R6, -0x2daee0ad, RZ ;  /* 0xd2511f5306087825 */ /* 0x000fc800078e00ff */
[----:B------:R-:W-:Y:S01]  /*3c50*/  IMAD.WIDE.U32 R14, R4, -0x2daee0ad, RZ ;  /* 0xd2511f53040e7825 */ /* 0x000fe200078e00ff */
[----:B------:R-:W-:Y:S02]  /*3c60*/  LOP3.LUT R4, R222, R216, R39, 0x96, !PT ;  /* 0x000000d8de047212 */ /* 0x000fe400078e9627 */
[----:B------:R-:W-:Y:S01]  /*3c70*/  LOP3.LUT R19, R20, R12, R9, 0x96, !PT ;  /* 0x0000000c14137212 */ /* 0x000fe200078e9609 */
[----:B------:R-:W-:Y:S01]  /*3c80*/  IMAD.WIDE.U32 R10, R5, -0x2daee0ad, RZ ;  /* 0xd2511f53050a7825 */ /* 0x000fe200078e00ff */
[----:B------:R-:W-:Y:S02]  /*3c90*/  LOP3.LUT R5, R222, R214, R37, 0x96, !PT ;  /* 0x000000d6de057212 */ /* 0x000fe400078e9625 */
[----:B------:R-:W-:Y:S01]  /*3ca0*/  LOP3.LUT R39, R20, R26, R15, 0x96, !PT ;  /* 0x0000001a14277212 */ /* 0x000fe200078e960f */
[----:B------:R-:W-:Y:S01]  /*3cb0*/  IMAD.WIDE.U32 R16, R3, -0x2daee0ad, RZ ;  /* 0xd2511f5303107825 */ /* 0x000fe200078e00ff */
[----:B------:R-:W-:Y:S02]  /*3cc0*/  LOP3.LUT R3, R222, R214, R33, 0x96, !PT ;  /* 0x000000d6de037212 */ /* 0x000fe400078e9621 */
[----:B------:R-:W-:Y:S01]  /*3cd0*/  LOP3.LUT R47, R20, R24, R11, 0x96, !PT ;  /* 0x00000018142f7212 */ /* 0x000fe200078e960b */
        /* <DEDUP_REMOVED lines=20> */
[----:B------:R-:W-:-:S04]  /*3e20*/  IMAD.WIDE.U32 R34, R53, -0x326172a9, RZ ;  /* 0xcd9e8d5735227825 */ /* 0x000fc800078e00ff */
[----:B------:R-:W-:Y:S01]  /*3e30*/  IMAD.WIDE.U32 R50, R5, -0x2daee0ad, RZ ;  /* 0xd2511f5305327825 */ /* 0x000fe200078e00ff */
[----:B------:R-:W-:-:S03]  /*3e40*/  LOP3.LUT R5, R225, R36, R33, 0x96, !PT ;  /* 0x00000024e1057212 */ /* 0x000fc600078e9621 */
[----:B------:R-:W-:Y:S01]  /*3e50*/  IMAD.WIDE.U32 R42, R7, -0x2daee0ad, RZ ;  /* 0xd2511f53072a7825 */ /* 0x000fe200078e00ff */
[----:B------:R-:W-:-:S03]  /*3e60*/  LOP3.LUT R7, R225, R38, R35, 0x96, !PT ;  /* 0x00000026e1077212 */ /* 0x000fc600078e9623 */
[----:B------:R-:W-:Y:S02]  /*3e70*/  VIADD R3, R221, 0xa9066899 ;  /* 0xa9066899dd037836 */ /* 0x000fe40000000000 */
[----:B------:R-:W-:-:S03]  /*3e80*/  IMAD.WIDE.U32 R40, R13, -0x2daee0ad, RZ ;  /* 0xd2511f530d287825 */ /* 0x000fc600078e00ff */
[----:B------:R-:W-:Y:S01]  /*3e90*/  LOP3.LUT R17, R3, R10, R43, 0x96, !PT ;  /* 0x0000000a03117212 */ /* 0x000fe200078e962b */
[----:B------:R-:W-:Y:S01]  /*3ea0*/  IMAD.WIDE.U32 R62, R9, -0x2daee0ad, RZ ;  /* 0xd2511f53093e7825 */ /* 0x000fe200078e00ff */
[C---:B------:R-:W-:Y:S02]  /*3eb0*/  LOP3.LUT R13, R3.reuse, R18, R41, 0x96, !PT ;  /* 0x00000012030d7212 */ /* 0x040fe400078e9629 */
        /* <DEDUP_REMOVED lines=15> */
[----:B------:R-:W-:Y:S02]  /*3fb0*/  LOP3.LUT R13, R223, R6, R5, 0x96, !PT ;  /* 0x00000006df0d7212 */ /* 0x000fe400078e9605 */
[----:B------:R-:W-:Y:S01]  /*3fc0*/  PRMT R58, R4, 0x7771, RZ ;  /* 0x00007771043a7816 */ /* 0x000fe200000000ff */
[----:B------:R-:W-:Y:S01]  /*3fd0*/  VIADD R33, R221, 0x646e171e ;  /* 0x646e171edd217836 */ /* 0x000fe20000000000 */
[----:B------:R-:W-:Y:S01]  /*3fe0*/  LOP3.LUT R9, R224, R22, R9, 0x96, !PT ;  /* 0x00000016e0097212 */ /* 0x000fe200078e9609 */
[----:B------:R-:W-:Y:S01]  /*3ff0*/  IMAD.WIDE.U32 R6, R3, -0x2daee0ad, RZ ;  /* 0xd2511f5303067825 */ /* 0x000fe200078e00ff */
[C---:B------:R-:W-:Y:S02]  /*4000*/  PRMT R49, R4.reuse, 0x7773, RZ ;  /* 0x0000777304317816 */ /* 0x040fe400000000ff */
[----:B------:R-:W-:Y:S01]  /*4010*/  PRMT R12, R4, 0x7772, RZ ;  /* 0x00007772040c7816 */ /* 0x000fe200000000ff */
[----:B------:R-:W-:Y:S01]  /*4020*/  IMAD.WIDE.U32 R10, R19, -0x326172a9, RZ ;  /* 0xcd9e8d57130a7825 */ /* 0x000fe200078e00ff */
[----:B------:R-:W-:-:S02]  /*4030*/  LOP3.LUT R31, R33, R40, R7, 0x96, !PT ;  /* 0x00000028211f7212 */ /* 0x000fc400078e9607 */
[C---:B------:R-:W-:Y:S01]  /*4040*/  PRMT R76, R6.reuse, 0x7773, RZ ;  /* 0x00007773064c7816 */ /* 0x040fe200000000ff */
[----:B---3--:R-:W-:Y:S01]  /*4050*/  IMAD.MOV.U32 R219, RZ, RZ, R84 ;  /* 0x000000ffffdb7224 */ /* 0x008fe200078e0054 */
[C---:B------:R-:W-:Y:S01]  /*4060*/  PRMT R84, R6.reuse, 0x7771, RZ ;  /* 0x0000777106547816 */ /* 0x040fe200000000ff */
[----:B------:R-:W-:Y:S01]  /*4070*/  IMAD.MOV.U32 R218, RZ, RZ, R83 ;  /* 0x000000ffffda7224 */ /* 0x000fe200078e0053 */
[----:B------:R-:W-:Y:S01]  /*4080*/  PRMT R74, R6, 0x7772, RZ ;  /* 0x00007772064a7816 */ /* 0x000fe200000000ff */
[----:B------:R-:W-:Y:S01]  /*4090*/  IMAD.MOV.U32 R83, RZ, RZ, R6 ;  /* 0x000000ffff537224 */ /* 0x000fe200078e0006 */
[----:B------:R-:W-:Y:S01]  /*40a0*/  LOP3.LUT R11, R224, R20, R11, 0x96, !PT ;  /* 0x00000014e00b7212 */ /* 0x000fe200078e960b */
[----:B------:R-:W-:Y:S01]  /*40b0*/  IMAD.WIDE.U32 R6, R9, -0x2daee0ad, RZ ;  /* 0xd2511f5309067825 */ /* 0x000fe200078e00ff */
[----:B------:R-:W-:Y:S02]  /*40c0*/  PRMT R119, R12, 0x5410, R49 ;  /* 0x000054100c777816 */ /* 0x000fe40000000031 */
[----:B------:R-:W-:Y:S01]  /*40d0*/  PRMT R74, R74, 0x5410, R76 ;  /* 0x000054104a4a7816 */ /* 0x000fe2000000004c */
[----:B-----5:R-:W-:Y:S01]  /*40e0*/  IMAD.MOV.U32 R216, RZ, RZ, R203 ;  /* 0x000000ffffd87224 */ /* 0x020fe200078e00cb */
[----:B------:R-:W-:Y:S01]  /*40f0*/  LOP3.LUT R36, R33, R42, R7, 0x96, !PT ;  /* 0x0000002a21247212 */ /* 0x000fe200078e9607 */
[----:B------:R-:W-:-:S02]  /*4100*/  IMAD.MOV.U32 R56, RZ, RZ, R4 ;  /* 0x000000ffff387224 */ /* 0x000fc400078e0004 */
[----:B------:R-:W-:Y:S01]  /*4110*/  IMAD.MOV.U32 R217, RZ, RZ, R82 ;  /* 0x000000ffffd97224 */ /* 0x000fe200078e0052 */
[C---:B------:R-:W-:Y:S01]  /*4120*/  PRMT R82, R6.reuse, 0x7771, RZ ;  /* 0x0000777106527816 */ /* 0x040fe200000000ff */
[----:B------:R-:W-:Y:S02]  /*4130*/  IMAD.MOV.U32 R215, RZ, RZ, R81 ;  /* 0x000000ffffd77224 */ /* 0x000fe400078e0051 */
[----:B------:R-:W-:Y:S01]  /*4140*/  IMAD.MOV.U32 R203, RZ, RZ, R80 ;  /* 0x000000ffffcb7224 */ /* 0x000fe200078e0050 */
[C---:B------:R-:W-:Y:S01]  /*4150*/  PRMT R80, R6.reuse, 0x7773, RZ ;  /* 0x0000777306507816 */ /* 0x040fe200000000ff */
[----:B------:R-:W-:Y:S01]  /*4160*/  IMAD.MOV.U32 R234, RZ, RZ, R78 ;  /* 0x000000ffffea7224 */ /* 0x000fe200078e004e */
[----:B------:R-:W-:Y:S01]  /*4170*/  PRMT R78, R6, 0x7772, RZ ;  /* 0x00007772064e7816 */ /* 0x000fe200000000ff */
[----:B------:R-:W-:-:S03]  /*4180*/  IMAD.WIDE.U32 R4, R17, -0x326172a9, RZ ;  /* 0xcd9e8d5711047825 */ /* 0x000fc600078e00ff */
[----:B------:R-:W-:Y:S01]  /*4190*/  PRMT R247, R78, 0x5410, R80 ;  /* 0x000054104ef77816 */ /* 0x000fe20000000050 */
[----:B------:R-:W-:Y:S01]  /*41a0*/  IMAD.MOV.U32 R81, RZ, RZ, R6 ;  /* 0x000000ffff517224 */ /* 0x000fe200078e0006 */
[----:B------:R-:W-:Y:S01]  /*41b0*/  LOP3.LUT R14, R223, R8, R5, 0x96, !PT ;  /* 0x00000008df0e7212 */ /* 0x000fe200078e9605 */
[----:B------:R-:W-:Y:S01]  /*41c0*/  IMAD.WIDE.U32 R6, R11, -0x2daee0ad, RZ ;  /* 0xd2511f530b067825 */ /* 0x000fe200078e00ff */
[C---:B------:R-:W-:Y:S02]  /*41d0*/  PRMT R55, R4.reuse, 0x7771, RZ ;  /* 0x0000777104377816 */ /* 0x040fe400000000ff */
[C---:B------:R-:W-:Y:S01]  /*41e0*/  PRMT R48, R4.reuse, 0x7773, RZ ;  /* 0x0000777304307816 */ /* 0x040fe200000000ff */
[----:B------:R-:W-:Y:S01]  /*41f0*/  IMAD.MOV.U32 R53, RZ, RZ, R4 ;  /* 0x000000ffff357224 */ /* 0x000fe200078e0004 */
[----:B------:R-:W-:Y:S01]  /*4200*/  PRMT R46, R4, 0x7772, RZ ;  /* 0x00007772042e7816 */ /* 0x000fe200000000ff */
[----:B------:R-:W-:Y:S01]  /*4210*/  IMAD.MOV.U32 R233, RZ, RZ, R79 ;  /* 0x000000ffffe97224 */ /* 0x000fe200078e004f */
[----:B------:R-:W-:Y:S01]  /*4220*/  LOP3.LUT R38, R33, R50, R7, 0x96, !PT ;  /* 0x0000003221267212 */ /* 0x000fe200078e9607 */
[----:B------:R-:W-:Y:S01]  /*4230*/  IMAD.MOV.U32 R235, RZ, RZ, R77 ;  /* 0x000000ffffeb7224 */ /* 0x000fe200078e004d */
[----:B------:R-:W-:Y:S01]  /*4240*/  PRMT R79, R6, 0x7771, RZ ;  /* 0x00007771064f7816 */ /* 0x000fe200000000ff */
[----:B------:R-:W-:Y:S01]  /*4250*/  IMAD.WIDE.U32 R4, R18, -0x326172a9, RZ ;  /* 0xcd9e8d5712047825 */ /* 0x000fe200078e00ff */
[----:B------:R-:W-:-:S02]  /*4260*/  PRMT R75, R6, 0x7773, RZ ;  /* 0x00007773064b7816 */ /* 0x000fc400000000ff */
[----:B------:R-:W-:Y:S01]  /*4270*/  PRMT R73, R6, 0x7772, RZ ;  /* 0x0000777206497816 */ /* 0x000fe200000000ff */
[----:B------:R-:W-:Y:S01]  /*4280*/  IMAD.MOV.U32 R77, RZ, RZ, R6 ;  /* 0x000000ffff4d7224 */ /* 0x000fe200078e0006 */
[----:B------:R-:W-:Y:S01]  /*4290*/  LOP3.LUT R17, R223, R10, R5, 0x96, !PT ;  /* 0x0000000adf117212 */ /* 0x000fe200078e9605 */
[----:B------:R-:W-:Y:S01]  /*42a0*/  IMAD.WIDE.U32 R6, R37, -0x326172a9, RZ ;  /* 0xcd9e8d5725067825 */ /* 0x000fe200078e00ff */
[C---:B------:R-:W-:Y:S02]  /*42b0*/  PRMT R51, R4.reuse, 0x7771, RZ ;  /* 0x0000777104337816 */ /* 0x040fe400000000ff */
[C---:B------:R-:W-:Y:S01]  /*42c0*/  PRMT R44, R4.reuse, 0x7773, RZ ;  /* 0x00007773042c7816 */ /* 0x040fe200000000ff */
[----:B------:R-:W-:Y:S01]  /*42d0*/  IMAD.MOV.U32 R47, RZ, RZ, R4 ;  /* 0x000000ffff2f7224 */ /* 0x000fe200078e0004 */
[----:B------:R-:W-:Y:S01]  /*42e0*/  PRMT R43, R4, 0x7772, RZ ;  /* 0x00007772042b7816 */ /* 0x000fe200000000ff */
[----:B------:R-:W-:Y:S01]  /*42f0*/  IMAD.WIDE.U32 R4, R15, -0x326172a9, RZ ;  /* 0xcd9e8d570f047825 */ /* 0x000fe200078e00ff */
[----:B------:R-:W-:-:S02]  /*4300*/  LOP3.LUT R3, R224, R26, R7, 0x96, !PT ;  /* 0x0000001ae0037212 */ /* 0x000fc400078e9607 */
        /* <DEDUP_REMOVED lines=13> */
[----:B------:R-:W-:Y:S01]  /*43e0*/  IMAD.MOV.U32 R114, RZ, RZ, R232 ;  /* 0x000000ffff727224 */ /* 0x000fe200078e00e8 */
[C---:B------:R-:W-:Y:S01]  /*43f0*/  PRMT R72, R4.reuse, 0x7771, RZ ;  /* 0x0000777104487816 */ /* 0x040fe200000000ff */
[----:B------:R-:W-:Y:S01]  /*4400*/  IMAD.MOV.U32 R227, RZ, RZ, R210 ;  /* 0x000000ffffe37224 */ /* 0x000fe200078e00d2 */
[C---:B------:R-:W-:Y:S01]  /*4410*/  PRMT R69, R4.reuse, 0x7773, RZ ;  /* 0x0000777304457816 */ /* 0x040fe200000000ff */
[----:B------:R-:W-:Y:S01]  /*4420*/  IMAD.MOV.U32 R135, RZ, RZ, R218 ;  /* 0x000000ffff877224 */ /* 0x000fe200078e00da */
[----:B------:R-:W-:Y:S01]  /*4430*/  PRMT R66, R4, 0x7772, RZ ;  /* 0x0000777204427816 */ /* 0x000fe200000000ff */
[----:B------:R-:W-:Y:S01]  /*4440*/  IMAD.WIDE.U32 R4, R16, -0x326172a9, RZ ;  /* 0xcd9e8d5710047825 */ /* 0x000fe200078e00ff */
[----:B------:R-:W-:-:S02]  /*4450*/  PRMT R210, R46, 0x5410, R48 ;  /* 0x000054102ed27816 */ /* 0x000fc40000000030 */
        /* <DEDUP_REMOVED lines=20> */
[----:B------:R-:W-:-:S02]  /*45a0*/  FSEL R29, R241, -INF , !P1 ;  /* 0xff800000f11d7808 */ /* 0x000fc40004800000 */
[----:B------:R-:W-:Y:S01]  /*45b0*/  PRMT R116, R60, 0x5410, R61 ;  /* 0x000054103c747816 */ /* 0x000fe2000000003d */
[----:B------:R-:W-:Y:S01]  /*45c0*/  IMAD.MOV.U32 R26, RZ, RZ, R4 ;  /* 0x000000ffff1a7224 */ /* 0x000fe200078e0004 */
[----:B------:R-:W-:Y:S01]  /*45d0*/  LOP3.LUT R23, R223, R6, R5, 0x96, !PT ;  /* 0x00000006df177212 */ /* 0x000fe200078e9605 */
[----:B------:R-:W-:Y:S01]  /*45e0*/  IMAD.WIDE.U32 R6, R64, -0x326172a9, RZ ;  /* 0xcd9e8d5740067825 */ /* 0x000fe200078e00ff */
[C---:B------:R-:W-:Y:S02]  /*45f0*/  PRMT R27, R4.reuse, 0x7771, RZ ;  /* 0x00007771041b7816 */ /* 0x040fe400000000ff */
[C---:B------:R-:W-:Y:S02]  /*4600*/  PRMT R16, R4.reuse, 0x7773, RZ ;  /* 0x0000777304107816 */ /* 0x040fe400000000ff */
[----:B------:R-:W-:Y:S01]  /*4610*/  PRMT R11, R4, 0x7772, RZ ;  /* 0x00007772040b7816 */ /* 0x000fe200000000ff */
[----:B------:R-:W-:Y:S01]  /*4620*/  IMAD.WIDE.U32 R4, R3, -0x2daee0ad, RZ ;  /* 0xd2511f5303047825 */ /* 0x000fe200078e00ff */
[----:B------:R-:W-:-:S02]  /*4630*/  LOP3.LUT R10, R224, R32, R7, 0x96, !PT ;  /* 0x00000020e00a7212 */ /* 0x000fc400078e9607 */
[----:B------:R-:W-:Y:S01]  /*4640*/  PRMT R250, R11, 0x5410, R16 ;  /* 0x000054100bfa7816 */ /* 0x000fe20000000010 */
[----:B------:R-:W-:Y:S01]  /*4650*/  IMAD.MOV.U32 R59, RZ, RZ, R4 ;  /* 0x000000ffff3b7224 */ /* 0x000fe200078e0004 */
[C---:B------:R-:W-:Y:S01]  /*4660*/  LOP3.LUT R30, R33.reuse, R62, R5, 0x96, !PT ;  /* 0x0000003e211e7212 */ /* 0x040fe200078e9605 */
[----:B------:R-:W-:Y:S01]  /*4670*/  IMAD.WIDE.U32 R104, R10, -0x2daee0ad, RZ ;  /* 0xd2511f530a687825 */ /* 0x000fe200078e00ff */
[C---:B------:R-:W-:Y:S02]  /*4680*/  PRMT R62, R4.reuse, 0x7771, RZ ;  /* 0x00007771043e7816 */ /* 0x040fe400000000ff */
[C---:B------:R-:W-:Y:S01]  /*4690*/  PRMT R54, R4.reuse, 0x7773, RZ ;  /* 0x0000777304367816 */ /* 0x040fe200000000ff */
[--C-:B------:R-:W-:Y:S01]  /*46a0*/  IMAD.MOV.U32 R61, RZ, RZ, R105.reuse ;  /* 0x000000ffff3d7224 */ /* 0x100fe200078e0069 */
        /* <DEDUP_REMOVED lines=23> */
[----:B------:R-:W-:-:S02]  /*4820*/  LOP3.LUT R3, R56, 0xff, RZ, 0xc0, !PT ;  /* 0x000000ff38037812 */ /* 0x000fc400078ec0ff */
        /* <DEDUP_REMOVED lines=8> */
[----:B------:R-:W-:Y:S02]  /*48b0*/  PRMT R4, R4, 0x7772, RZ ;  /* 0x0000777204047816 */ /* 0x000fe400000000ff */
[----:B------:R-:W-:-:S02]  /*48c0*/  PRMT R43, R3, 0x5410, R58 ;  /* 0x00005410032b7816 */ /* 0x000fc4000000003a */
[----:B------:R-:W-:Y:S02]  /*48d0*/  LOP3.LUT R3, R53, 0xff, RZ, 0xc0, !PT ;  /* 0x000000ff35037812 */ /* 0x000fe400078ec0ff */
[----:B------:R-:W-:Y:S02]  /*48e0*/  PRMT R122, R4, 0x5410, R5 ;  /* 0x00005410047a7816 */ /* 0x000fe40000000005 */
[----:B------:R-:W-:Y:S02]  /*48f0*/  LOP3.LUT R4, R81, 0xff, RZ, 0xc0, !PT ;  /* 0x000000ff51047812 */ /* 0x000fe400078ec0ff */
[----:B------:R-:W-:Y:S02]  /*4900*/  PRMT R105, R3, 0x5410, R55 ;  /* 0x0000541003697816 */ /* 0x000fe40000000037 */
[----:B------:R-:W-:Y:S02]  /*4910*/  LOP3.LUT R3, R47, 0xff, RZ, 0xc0, !PT ;  /* 0x000000ff2f037812 */ /* 0x000fe400078ec0ff */
[----:B------:R-:W-:-:S02]  /*4920*/  LOP3.LUT R5, R83, 0xff, RZ, 0xc0, !PT ;  /* 0x000000ff53057812 */ /* 0x000fc400078ec0ff */
[----:B------:R-:W-:Y:S02]  /*4930*/  PRMT R232, R4, 0x5410, R82 ;  /* 0x0000541004e87816 */ /* 0x000fe40000000052 */
[----:B------:R-:W-:Y:S02]  /*4940*/  LOP3.LUT R4, R42, 0xff, RZ, 0xc0, !PT ;  /* 0x000000ff2a047812 */ /* 0x000fe400078ec0ff */
[----:B------:R-:W-:Y:S01]  /*4950*/  PRMT R200, R3, 0x5410, R51 ;  /* 0x0000541003c87816 */ /* 0x000fe20000000033 */
[----:B------:R-:W-:Y:S01]  /*4960*/  IMAD.MOV.U32 R51, RZ, RZ, R116 ;  /* 0x000000ffff337224 */ /* 0x000fe200078e0074 */
[----:B------:R-:W-:Y:S02]  /*4970*/  LOP3.LUT R3, R35, 0xff, RZ, 0xc0, !PT ;  /* 0x000000ff23037812 */ /* 0x000fe400078ec0ff */
[----:B------:R-:W-:Y:S02]  /*4980*/  PRMT R69, R5, 0x5410, R84 ;  /* 0x0000541005457816 */ /* 0x000fe40000000054 */
[----:B------:R-:W-:-:S02]  /*4990*/  LOP3.LUT R5, R77, 0xff, RZ, 0xc0, !PT ;  /* 0x000000ff4d057812 */ /* 0x000fc400078ec0ff */
[----:B------:R-:W-:Y:S02]  /*49a0*/  PRMT R203, R4, 0x5410, R45 ;  /* 0x0000541004cb7816 */ /* 0x000fe4000000002d */
[----:B------:R-:W-:Y:S01]  /*49b0*/  LOP3.LUT R6, R71, 0xff, RZ, 0xc0, !PT ;  /* 0x000000ff47067812 */ /* 0x000fe200078ec0ff */
[----:B------:R-:W-:Y:S01]  /*49c0*/  IMAD.MOV.U32 R71, RZ, RZ, R112 ;  /* 0x000000ffff477224 */ /* 0x000fe200078e0070 */
[----:B------:R-:W-:Y:S02]  /*49d0*/  LOP3.LUT R4, R26, 0xff, RZ, 0xc0, !PT ;  /* 0x000000ff1a047812 */ /* 0x000fe400078ec0ff */
[----:B------:R-:W-:Y:S02]  /*49e0*/  PRMT R251, R3, 0x5410, R39 ;  /* 0x0000541003fb7816 */ /* 0x000fe40000000027 */
[----:B------:R-:W-:Y:S02]  /*49f0*/  LOP3.LUT R3, R21, 0xff, RZ, 0xc0, !PT ;  /* 0x000000ff15037812 */ /* 0x000fe400078ec0ff */
[----:B------:R-:W-:-:S02]  /*4a00*/  PRMT R121, R5, 0x5410, R79 ;  /* 0x0000541005797816 */ /* 0x000fc4000000004f */
[----:B------:R-:W-:Y:S02]  /*4a10*/  PRMT R79, R6, 0x5410, R72 ;  /* 0x00005410064f7816 */ /* 0x000fe40000000048 */
[----:B------:R-:W-:Y:S02]  /*4a20*/  PRMT R246, R4, 0x5410, R27 ;  /* 0x0000541004f67816 */ /* 0x000fe4000000001b */
[----:B------:R-:W-:Y:S02]  /*4a30*/  LOP3.LUT R6, R63, 0xff, RZ, 0xc0, !PT ;  /* 0x000000ff3f067812 */ /* 0x000fe400078ec0ff */
[----:B------:R-:W-:Y:S02]  /*4a40*/  LOP3.LUT R5, R59, 0xff, RZ, 0xc0, !PT ;  /* 0x000000ff3b057812 */ /* 0x000fe400078ec0ff */
[----:B------:R-:W-:Y:S02]  /*4a50*/  LOP3.LUT R4, R12, 0xff, RZ, 0xc0, !PT ;  /* 0x000000ff0c047812 */ /* 0x000fe400078ec0ff */
[----:B------:R-:W-:-:S02]  /*4a60*/  PRMT R104, R3, 0x5410, R22 ;  /* 0x0000541003687816 */ /* 0x000fc40000000016 */
[----:B------:R-:W-:Y:S02]  /*4a70*/  LOP3.LUT R3, R13, 0xffff, RZ, 0xc0, !PT ;  /* 0x0000ffff0d037812 */ /* 0x000fe400078ec0ff */
[----:B------:R-:W-:Y:S02]  /*4a80*/  PRMT R44, R6, 0x5410, R67 ;  /* 0x00005410062c7816 */ /* 0x000fe40000000043 */
[----:B------:R-:W-:Y:S02]  /*4a90*/  PRMT R84, R5, 0x5410, R62 ;  /* 0x0000541005547816 */ /* 0x000fe4000000003e */
[----:B------:R-:W-:Y:S02]  /*4aa0*/  LOP3.LUT R7, R32, 0xff, RZ, 0xc0, !PT ;  /* 0x000000ff20077812 */ /* 0x000fe400078ec0ff */
[----:B------:R-:W-:Y:S02]  /*4ab0*/  PRMT R48, R4, 0x5410, R18 ;  /* 0x0000541004307816 */ /* 0x000fe40000000012 */
[----:B------:R-:W-:-:S02]  /*4ac0*/  LOP3.LUT R6, R13, 0xff, RZ, 0xc0, !PT ;  /* 0x000000ff0d067812 */ /* 0x000fc400078ec0ff */
[----:B------:R-:W-:Y:S02]  /*4ad0*/  PRMT R4, R13, 0x7632, R4 ;  /* 0x000076320d047816 */ /* 0x000fe40000000004 */
[----:B------:R-:W-:Y:S02]  /*4ae0*/  SHF.R.U32.HI R5, RZ, 0x8, R3 ;  /* 0x00000008ff057819 */ /* 0x000fe40000011603 */
[----:B------:R-:W-:Y:S02]  /*4af0*/  PRMT R227, R7, 0x5410, R34 ;  /* 0x0000541007e37816 */ /* 0x000fe40000000022 */
[----:B------:R-:W-:Y:S02]  /*4b00*/  SHF.R.U32.HI R3, RZ, 0x18, R13 ;  /* 0x00000018ff037819 */ /* 0x000fe4000001160d */
[----:B------:R-:W-:Y:S02]  /*4b10*/  LOP3.LUT R7, R31, 0xffff, RZ, 0xc0, !PT ;  /* 0x0000ffff1f077812 */ /* 0x000fe400078ec0ff */
[----:B------:R-:W-:-:S02]  /*4b20*/  LOP3.LUT R4, R4, 0xff, RZ, 0xc0, !PT ;  /* 0x000000ff04047812 */ /* 0x000fc400078ec0ff */
[--C-:B------:R-:W-:Y:S02]  /*4b30*/  PRMT R42, R6, 0x5410, R5.reuse ;  /* 0x00005410062a7816 */ /* 0x100fe40000000005 */
[C---:B------:R-:W-:Y:S02]  /*4b40*/  PRMT R5, R31.reuse, 0x7632, R5 ;  /* 0x000076321f057816 */ /* 0x040fe40000000005 */
[----:B------:R-:W-:Y:S02]  /*4b50*/  LOP3.LUT R9, R31, 0xff, RZ, 0xc0, !PT ;  /* 0x000000ff1f097812 */ /* 0x000fe400078ec0ff */
[----:B------:R-:W-:Y:S02]  /*4b60*/  SHF.R.U32.HI R6, RZ, 0x8, R7 ;  /* 0x00000008ff067819 */ /* 0x000fe40000011607 */
[----:B------:R-:W-:Y:S02]  /*4b70*/  PRMT R64, R4, 0x5410, R3 ;  /* 0x0000541004407816 */ /* 0x000fe40000000003 */
[----:B------:R-:W-:-:S02]  /*4b80*/  SHF.R.U32.HI R8, RZ, 0x18, R31 ;  /* 0x00000018ff087819 */ /* 0x000fc4000001161f */
[C---:B------:R-:W-:Y:S02]  /*4b90*/  LOP3.LUT R3, R14.reuse, 0xffff, RZ, 0xc0, !PT ;  /* 0x0000ffff0e037812 */ /* 0x040fe400078ec0ff */
[----:B------:R-:W-:Y:S02]  /*4ba0*/  LOP3.LUT R7, R5, 0xff, RZ, 0xc0, !PT ;  /* 0x000000ff05077812 */ /* 0x000fe400078ec0ff */
[C---:B------:R-:W-:Y:S02]  /*4bb0*/  PRMT R4, R14.reuse, 0x7632, R4 ;  /* 0x000076320e047816 */ /* 0x040fe40000000004 */
[----:B------:R-:W-:Y:S02]  /*4bc0*/  PRMT R65, R9, 0x5410, R6 ;  /* 0x0000541009417816 */ /* 0x000fe40000000006 */
[----:B------:R-:W-:Y:S02]  /*4bd0*/  LOP3.LUT R6, R14, 0xff, RZ, 0xc0, !PT ;  /* 0x000000ff0e067812 */ /* 0x000fe400078ec0ff */
[----:B------:R-:W-:-:S02]  /*4be0*/  SHF.R.U32.HI R5, RZ, 0x8, R3 ;  /* 0x00000008ff057819 */ /* 0x000fc40000011603 */
[----:B------:R-:W-:Y:S02]  /*4bf0*/  PRMT R66, R7, 0x5410, R8 ;  /* 0x0000541007427816 */ /* 0x000fe40000000008 */
[----:B------:R-:W-:Y:S02]  /*4c00*/  SHF.R.U32.HI R3, RZ, 0x18, R14 ;  /* 0x00000018ff037819 */ /* 0x000fe4000001160e */
[----:B------:R-:W-:Y:S02]  /*4c10*/  LOP3.LUT R7, R36, 0xffff, RZ, 0xc0, !PT ;  /* 0x0000ffff24077812 */ /* 0x000fe400078ec0ff */
[----:B------:R-:W-:Y:S02]  /*4c20*/  LOP3.LUT R4, R4, 0xff, RZ, 0xc0, !PT ;  /* 0x000000ff04047812 */ /* 0x000fe400078ec0ff */
[----:B------:R-:W-:Y:S02]  /*4c30*/  PRMT R67, R6, 0x5410, R5 ;  /* 0x0000541006437816 */ /* 0x000fe40000000005 */
[----:B------:R-:W-:-:S02]  /*4c40*/  LOP3.LUT R9, R36, 0xff, RZ, 0xc0, !PT ;  /* 0x000000ff24097812 */ /* 0x000fc400078ec0ff */
[----:B------:R-:W-:Y:S02]  /*4c50*/  PRMT R5, R36, 0x7632, R5 ;  /* 0x0000763224057816 */ /* 0x000fe40000000005 */
[----:B------:R-:W-:Y:S02]  /*4c60*/  SHF.R.U32.HI R6, RZ, 0x8, R7 ;  /* 0x00000008ff067819 */ /* 0x000fe40000011607 */
[----:B------:R-:W-:Y:S02]  /*4c70*/  PRMT R68, R4, 0x5410, R3 ;  /* 0x0000541004447816 */ /* 0x000fe40000000003 */
[----:B------:R-:W-:Y:S02]  /*4c80*/  LOP3.LUT R3, R17, 0xffff, RZ, 0xc0, !PT ;  /* 0x0000ffff11037812 */ /* 0x000fe400078ec0ff */
[----:B------:R-:W-:Y:S02]  /*4c90*/  SHF.R.U32.HI R8, RZ, 0x18, R36 ;  /* 0x00000018ff087819 */ /* 0x000fe40000011624 */
[----:B------:R-:W-:-:S02]  /*4ca0*/  LOP3.LUT R7, R5, 0xff, RZ, 0xc0, !PT ;  /* 0x000000ff05077812 */ /* 0x000fc400078ec0ff */
[----:B------:R-:W-:Y:S02]  /*4cb0*/  PRMT R72, R9, 0x5410, R6 ;  /* 0x0000541009487816 */ /* 0x000fe40000000006 */
[C---:B------:R-:W-:Y:S02]  /*4cc0*/  LOP3.LUT R6, R17.reuse, 0xff, RZ, 0xc0, !PT ;  /* 0x000000ff11067812 */ /* 0x040fe400078ec0ff */
[----:B------:R-:W-:Y:S02]  /*4cd0*/  PRMT R4, R17, 0x7632, R4 ;  /* 0x0000763211047816 */ /* 0x000fe40000000004 */
[----:B------:R-:W-:Y:S02]  /*4ce0*/  SHF.R.U32.HI R5, RZ, 0x8, R3 ;  /* 0x00000008ff057819 */ /* 0x000fe40000011603 */
[----:B------:R-:W-:Y:S02]  /*4cf0*/  PRMT R77, R7, 0x5410, R8 ;  /* 0x00005410074d7816 */ /* 0x000fe40000000008 */
[----:B------:R-:W-:-:S02]  /*4d00*/  SHF.R.U32.HI R3, RZ, 0x18, R17 ;  /* 0x00000018ff037819 */ /* 0x000fc40000011611 */
[----:B------:R-:W-:Y:S02]  /*4d10*/  LOP3.LUT R7, R38, 0xffff, RZ, 0xc0, !PT ;  /* 0x0000ffff26077812 */ /* 0x000fe400078ec0ff */
[----:B------:R-:W-:Y:S02]  /*4d20*/  LOP3.LUT R4, R4, 0xff, RZ, 0xc0, !PT ;  /* 0x000000ff04047812 */ /* 0x000fe400078ec0ff */
[--C-:B------:R-:W-:Y:S02]  /*4d30*/  PRMT R80, R6, 0x5410, R5.reuse ;  /* 0x0000541006507816 */ /* 0x100fe40000000005 */
[C---:B------:R-:W-:Y:S02]  /*4d40*/  PRMT R5, R38.reuse, 0x7632, R5 ;  /* 0x0000763226057816 */ /* 0x040fe40000000005 */
[----:B------:R-:W-:Y:S02]  /*4d50*/  LOP3.LUT R9, R38, 0xff, RZ, 0xc0, !PT ;  /* 0x000000ff26097812 */ /* 0x000fe400078ec0ff */
[----:B------:R-:W-:-:S02]  /*4d60*/  SHF.R.U32.HI R6, RZ, 0x8, R7 ;  /* 0x00000008ff067819 */ /* 0x000fc40000011607 */
[----:B------:R-:W-:Y:S02]  /*4d70*/  PRMT R81, R4, 0x5410, R3 ;  /* 0x0000541004517816 */ /* 0x000fe40000000003 */
[----:B------:R-:W-:Y:S02]  /*4d80*/  SHF.R.U32.HI R8, RZ, 0x18, R38 ;  /* 0x00000018ff087819 */ /* 0x000fe40000011626 */
[----:B------:R-:W-:Y:S02]  /*4d90*/  LOP3.LUT R3, R19, 0xffff, RZ, 0xc0, !PT ;  /* 0x0000ffff13037812 */ /* 0x000fe400078ec0ff */
[----:B------:R-:W-:Y:S02]  /*4da0*/  LOP3.LUT R7, R5, 0xff, RZ, 0xc0, !PT ;  /* 0x000000ff05077812 */ /* 0x000fe400078ec0ff */
[----:B------:R-:W-:Y:S02]  /*4db0*/  PRMT R4, R19, 0x7632, R4 ;  /* 0x0000763213047816 */ /* 0x000fe40000000004 */
[----:B------:R-:W-:-:S02]  /*4dc0*/  PRMT R215, R9, 0x5410, R6 ;  /* 0x0000541009d77816 */ /* 0x000fc40000000006 */
[----:B------:R-:W-:Y:S02]  /*4dd0*/  LOP3.LUT R6, R19, 0xff, RZ, 0xc0, !PT ;  /* 0x000000ff13067812 */ /* 0x000fe400078ec0ff */
[----:B------:R-:W-:Y:S02]  /*4de0*/  SHF.R.U32.HI R5, RZ, 0x8, R3 ;  /* 0x00000008ff057819 */ /* 0x000fe40000011603 */
[----:B------:R-:W-:Y:S02]  /*4df0*/  PRMT R217, R7, 0x5410, R8 ;  /* 0x0000541007d97816 */ /* 0x000fe40000000008 */
[----:B------:R-:W-:Y:S02]  /*4e00*/  SHF.R.U32.HI R3, RZ, 0x18, R19 ;  /* 0x00000018ff037819 */ /* 0x000fe40000011613 */
[----:B------:R-:W-:Y:S02]  /*4e10*/  LOP3.LUT R7, R40, 0xffff, RZ, 0xc0, !PT ;  /* 0x0000ffff28077812 */ /* 0x000fe400078ec0ff */
[----:B------:R-:W-:-:S02]  /*4e20*/  LOP3.LUT R4, R4, 0xff, RZ, 0xc0, !PT ;  /* 0x000000ff04047812 */ /* 0x000fc400078ec0ff */
[----:B------:R-:W-:Y:S02]  /*4e30*/  PRMT R8, R40, 0x7632, R8 ;  /* 0x0000763228087816 */ /* 0x000fe40000000008 */
[----:B------:R-:W-:Y:S02]  /*4e40*/  PRMT R83, R6, 0x5410, R5 ;  /* 0x0000541006537816 */ /* 0x000fe40000000005 */
[----:B------:R-:W-:Y:S02]  /*4e50*/  LOP3.LUT R9, R40, 0xff, RZ, 0xc0, !PT ;  /* 0x000000ff28097812 */ /* 0x000fe400078ec0ff */
[----:B------:R-:W-:Y:S02]  /*4e60*/  SHF.R.U32.HI R5, RZ, 0x8, R7 ;  /* 0x00000008ff057819 */ /* 0x000fe40000011607 */
[----:B------:R-:W-:Y:S02]  /*4e70*/  PRMT R82, R4, 0x5410, R3 ;  /* 0x0000541004527816 */ /* 0x000fe40000000003 */
[----:B------:R-:W-:-:S02]  /*4e80*/  SHF.R.U32.HI R6, RZ, 0x18, R40 ;  /* 0x00000018ff067819 */ /* 0x000fc40000011628 */
[----:B------:R-:W-:Y:S02]  /*4e90*/  LOP3.LUT R3, R20, 0xffff, RZ, 0xc0, !PT ;  /* 0x0000ffff14037812 */ /* 0x000fe400078ec0ff */
[----:B------:R-:W-:Y:S02]  /*4ea0*/  LOP3.LUT R4, R8, 0xff, RZ, 0xc0, !PT ;  /* 0x000000ff08047812 */ /* 0x000fe400078ec0ff */
[----:B------:R-:W-:Y:S02]  /*4eb0*/  PRMT R218, R9, 0x5410, R5 ;  /* 0x0000541009da7816 */ /* 0x000fe40000000005 */
[----:B------:R-:W-:Y:S02]  /*4ec0*/  LOP3.LUT R5, R20, 0xff, RZ, 0xc0, !PT ;  /* 0x000000ff14057812 */ /* 0x000fe400078ec0ff */
[----:B------:R-:W-:Y:S02]  /*4ed0*/  SHF.R.U32.HI R3, RZ, 0x8, R3 ;  /* 0x00000008ff037819 */ /* 0x000fe40000011603 */
[----:B------:R-:W-:-:S02]  /*4ee0*/  PRMT R219, R4, 0x5410, R6 ;  /* 0x0000541004db7816 */ /* 0x000fc40000000006 */
[----:B------:R-:W-:Y:S02]  /*4ef0*/  PRMT R4, R20, 0x7632, R4 ;  /* 0x0000763214047816 */ /* 0x000fe40000000004 */
[----:B------:R-:W-:Y:S02]  /*4f00*/  LOP3.LUT R6, R41, 0xffff, RZ, 0xc0, !PT ;  /* 0x0000ffff29067812 */ /* 0x000fe400078ec0ff */
[----:B------:R-:W-:Y:S02]  /*4f10*/  PRMT R245, R5, 0x5410, R3 ;  /* 0x0000541005f57816 */ /* 0x000fe40000000003 */
[----:B------:R-:W-:Y:S02]  /*4f20*/  SHF.R.U32.HI R3, RZ, 0x18, R20 ;  /* 0x00000018ff037819 */ /* 0x000fe40000011614 */
[----:B------:R-:W-:Y:S02]  /*4f30*/  LOP3.LUT R4, R4, 0xff, RZ, 0xc0, !PT ;  /* 0x000000ff04047812 */ /* 0x000fe400078ec0ff */
[----:B------:R-:W-:-:S02]  /*4f40*/  SHF.R.U32.HI R5, RZ, 0x8, R6 ;  /* 0x00000008ff057819 */ /* 0x000fc40000011606 */
[C---:B------:R-:W-:Y:S02]  /*4f50*/  LOP3.LUT R6, R41.reuse, 0xff, RZ, 0xc0, !PT ;  /* 0x000000ff29067812 */ /* 0x040fe400078ec0ff */
[----:B------:R-:W-:Y:S02]  /*4f60*/  PRMT R244, R4, 0x5410, R3 ;  /* 0x0000541004f47816 */ /* 0x000fe40000000003 */
[----:B------:R-:W-:Y:S02]  /*4f70*/  PRMT R4, R41, 0x7632, R4 ;  /* 0x0000763229047816 */ /* 0x000fe40000000004 */
[----:B------:R-:W-:Y:S02]  /*4f80*/  LOP3.LUT R3, R15, 0xffff, RZ, 0xc0, !PT ;  /* 0x0000ffff0f037812 */ /* 0x000fe400078ec0ff */
[----:B------:R-:W-:Y:S02]  /*4f90*/  PRMT R53, R6, 0x5410, R5 ;  /* 0x0000541006357816 */ /* 0x000fe40000000005 */
[----:B------:R-:W-:-:S02]  /*4fa0*/  LOP3.LUT R5, R4, 0xff, RZ, 0xc0, !PT ;  /* 0x000000ff04057812 */ /* 0x000fc400078ec0ff */
[----:B------:R-:W-:Y:S02]  /*4fb0*/  SHF.R.U32.HI R3, RZ, 0x8, R3 ;  /* 0x00000008ff037819 */ /* 0x000fe40000011603 */
[C---:B------:R-:W-:Y:S02]  /*4fc0*/  LOP3.LUT R4, R15.reuse, 0xff, RZ, 0xc0, !PT ;  /* 0x000000ff0f047812 */ /* 0x040fe400078ec0ff */
[----:B------:R-:W-:Y:S01]  /*4fd0*/  SHF.R.U32.HI R6, RZ, 0x18, R41 ;  /* 0x00000018ff067819 */ /* 0x000fe20000011629 */
[----:B------:R-:W-:Y:S01]  /*4fe0*/  IMAD.MOV.U32 R41, RZ, RZ, R121 ;  /* 0x000000ffff297224 */ /* 0x000fe200078e0079 */
[--C-:B------:R-:W-:Y:S02]  /*4ff0*/  PRMT R76, R4, 0x5410, R3.reuse ;  /* 0x00005410044c7816 */ /* 0x100fe40000000003 */
[----:B------:R-:W-:Y:S02]  /*5000*/  PRMT R3, R15, 0x7632, R3 ;  /* 0x000076320f037816 */ /* 0x000fe40000000003 */
[----:B------:R-:W-:-:S02]  /*5010*/  SHF.R.U32.HI R4, RZ, 0x18, R15 ;  /* 0x00000018ff047819 */ /* 0x000fc4000001160f */
[----:B------:R-:W-:Y:S02]  /*5020*/  LOP3.LUT R3, R3, 0xff, RZ, 0xc0, !PT ;  /* 0x000000ff03037812 */ /* 0x000fe400078ec0ff */
[----:B------:R-:W-:Y:S02]  /*5030*/  PRMT R70, R5, 0x5410, R6 ;  /* 0x0000541005467816 */ /* 0x000fe40000000006 */
[----:B------:R-:W-:Y:S02]  /*5040*/  PRMT R115, R3, 0x5410, R4 ;  /* 0x0000541003737816 */ /* 0x000fe40000000004 */
[C---:B------:R-:W-:Y:S02]  /*5050*/  LOP3.LUT R3, R23.reuse, 0xffff, RZ, 0xc0, !PT ;  /* 0x0000ffff17037812 */ /* 0x040fe400078ec0ff */
[----:B------:R-:W-:Y:S02]  /*5060*/  LOP3.LUT R4, R23, 0xff, RZ, 0xc0, !PT ;  /* 0x000000ff17047812 */ /* 0x000fe400078ec0ff */
[----:B------:R-:W-:-:S02]  /*5070*/  SHF.R.U32.HI R3, RZ, 0x8, R3 ;  /* 0x00000008ff037819 */ /* 0x000fc40000011603 */
[----:B------:R-:W-:Y:S02]  /*5080*/  PRMT R5, R28, 0x7632, R5 ;  /* 0x000076321c057816 */ /* 0x000fe40000000005 */
[--C-:B------:R-:W-:Y:S02]  /*5090*/  PRMT R234, R4, 0x5410, R3.reuse ;  /* 0x0000541004ea7816 */ /* 0x100fe40000000003 */
[----:B------:R-:W-:Y:S02]  /*50a0*/  PRMT R3, R23, 0x7632, R3 ;  /* 0x0000763217037816 */ /* 0x000fe40000000003 */
[----:B------:R-:W-:Y:S02]  /*50b0*/  SHF.R.U32.HI R4, RZ, 0x18, R23 ;  /* 0x00000018ff047819 */ /* 0x000fe40000011617 */
[----:B------:R-:W-:Y:S02]  /*50c0*/  LOP3.LUT R3, R3, 0xff, RZ, 0xc0, !PT ;  /* 0x000000ff03037812 */ /* 0x000fe400078ec0ff */
[----:B------:R-:W-:-:S02]  /*50d0*/  SHF.R.U32.HI R7, RZ, 0x18, R28 ;  /* 0x00000018ff077819 */ /* 0x000fc4000001161c */
[----:B------:R-:W-:Y:S02]  /*50e0*/  LOP3.LUT R5, R5, 0xff, RZ, 0xc0, !PT ;  /* 0x000000ff05057812 */ /* 0x000fe400078ec0ff */
[----:B------:R-:W-:Y:S02]  /*50f0*/  PRMT R233, R3, 0x5410, R4 ;  /* 0x0000541003e97816 */ /* 0x000fe40000000004 */
[----:B------:R-:W-:Y:S02]  /*5100*/  PRMT R235, R5, 0x5410, R7 ;  /* 0x0000541005eb7816 */ /* 0x000fe40000000007 */
[----:B------:R-:W-:Y:S02]  /*5110*/  FMNMX3.FTZ R3, R167, R163, R159, !PT ;  /* 0x000000a3a7037276 */ /* 0x000fe4000781009f */
[----:B------:R-:W-:Y:S02]  /*5120*/  PRMT R5, R30, 0x7632, R5 ;  /* 0x000076321e057816 */ /* 0x000fe40000000005 */
[----:B------:R-:W-:-:S02]  /*5130*/  FMNMX3.FTZ R3, R3, R156, R153, !PT ;  /* 0x0000009c03037276 */ /* 0x000fc40007810099 */
[----:B------:R-:W-:Y:S02]  /*5140*/  SHF.R.U32.HI R7, RZ, 0x18, R30 ;  /* 0x00000018ff077819 */ /* 0x000fe4000001161e */
[----:B------:R-:W-:Y:S02]  /*5150*/  LOP3.LUT R5, R5, 0xff, RZ, 0xc0, !PT ;  /* 0x000000ff05057812 */ /* 0x000fe400078ec0ff */
[----:B------:R-:W-:Y:S02]  /*5160*/  LOP3.LUT R4, R10, 0xffff, RZ, 0xc0, !PT ;  /* 0x0000ffff0a047812 */ /* 0x000fe400078ec0ff */
[----:B------:R-:W-:Y:S02]  /*5170*/  FMNMX3.FTZ R3, R3, R149, R144, !PT ;  /* 0x0000009503037276 */ /* 0x000fe40007810090 */
[----:B------:R-:W-:Y:S02]  /*5180*/  PRMT R249, R5, 0x5410, R7 ;  /* 0x0000541005f97816 */ /* 0x000fe40000000007 */
[----:B------:R-:W-:-:S02]  /*5190*/  SHF.R.U32.HI R4, RZ, 0x8, R4 ;  /* 0x00000008ff047819 */ /* 0x000fc40000011604 */
[C---:B------:R-:W-:Y:S02]  /*51a0*/  LOP3.LUT R5, R10.reuse, 0xff, RZ, 0xc0, !PT ;  /* 0x000000ff0a057812 */ /* 0x040fe400078ec0ff */
[----:B------:R-:W-:Y:S02]  /*51b0*/  FMNMX3.FTZ R3, R3, R141, R140, !PT ;  /* 0x0000008d03037276 */ /* 0x000fe4000781008c */
[--C-:B------:R-:W-:Y:S02]  /*51c0*/  PRMT R252, R5, 0x5410, R4.reuse ;  /* 0x0000541005fc7816 */ /* 0x100fe40000000004 */
[----:B------:R-:W-:Y:S02]  /*51d0*/  PRMT R4, R10, 0x7632, R4 ;  /* 0x000076320a047816 */ /* 0x000fe40000000004 */
[----:B------:R-:W-:Y:S02]  /*51e0*/  FMNMX3.FTZ R3, R3, R138, R137, !PT ;  /* 0x0000008a03037276 */ /* 0x000fe40007810089 */
[----:B------:R-:W-:-:S02]  /*51f0*/  SHF.R.U32.HI R5, RZ, 0x18, R10 ;  /* 0x00000018ff057819 */ /* 0x000fc4000001160a */
[----:B------:R-:W-:Y:S02]  /*5200*/  LOP3.LUT R4, R4, 0xff, RZ, 0xc0, !PT ;  /* 0x000000ff04047812 */ /* 0x000fe400078ec0ff */
[----:B------:R-:W-:Y:S02]  /*5210*/  FMNMX3.FTZ R3, R3, R132, R130, !PT ;  /* 0x0000008403037276 */ /* 0x000fe40007810082 */
[----:B------:R-:W-:Y:S02]  /*5220*/  PRMT R78, R4, 0x5410, R5 ;  /* 0x00005410044e7816 */ /* 0x000fe40000000005 */
        /* <DEDUP_REMOVED lines=8> */
[----:B------:R-:W-:-:S02]  /*52b0*/  LOP3.LUT R6, R28, 0xffff, RZ, 0xc0, !PT ;  /* 0x0000ffff1c067812 */ /* 0x000fc400078ec0ff */
[----:B------:R-:W-:Y:S02]  /*52c0*/  FMNMX3.FTZ R4, R4, R90, R88, !PT ;  /* 0x0000005a04047276 */ /* 0x000fe40007810058 */
[----:B------:R-:W-:Y:S02]  /*52d0*/  FMNMX3.FTZ R3, R3, R155, R152, !PT ;  /* 0x0000009b03037276 */ /* 0x000fe40007810098 */
[----:B------:R-:W-:Y:S02]  /*52e0*/  LOP3.LUT R8, R28, 0xff, RZ, 0xc0, !PT ;  /* 0x000000ff1c087812 */ /* 0x000fe400078ec0ff */
[----:B------:R-:W-:Y:S02]  /*52f0*/  SHF.R.U32.HI R6, RZ, 0x8, R6 ;  /* 0x00000008ff067819 */ /* 0x000fe40000011606 */
[----:B------:R-:W-:Y:S02]  /*5300*/  FSEL R32, R236, -INF , !P5 ;  /* 0xff800000ec207808 */ /* 0x000fe40006800000 */
[----:B------:R-:W-:-:S02]  /*5310*/  FMNMX3.FTZ R4, R4, R87, R86, !PT ;  /* 0x0000005704047276 */ /* 0x000fc40007810056 */
[----:B------:R-:W-:Y:S02]  /*5320*/  FMNMX3.FTZ R3, R3, R148, R147, !PT ;  /* 0x0000009403037276 */ /* 0x000fe40007810093 */
[----:B------:R-:W-:Y:S02]  /*5330*/  PRMT R52, R8, 0x5410, R6 ;  /* 0x0000541008347816 */ /* 0x000fe40000000006 */
[C---:B------:R-:W-:Y:S02]  /*5340*/  LOP3.LUT R6, R30.reuse, 0xffff, RZ, 0xc0, !PT ;  /* 0x0000ffff1e067812 */ /* 0x040fe400078ec0ff */
[----:B------:R-:W-:Y:S02]  /*5350*/  LOP3.LUT R8, R30, 0xff, RZ, 0xc0, !PT ;  /* 0x000000ff1e087812 */ /* 0x000fe400078ec0ff */
[----:B------:R-:W-:Y:S02]  /*5360*/  FSEL R31, R240, -INF , !P2 ;  /* 0xff800000f01f7808 */ /* 0x000fe40005000000 */
[----:B------:R-:W-:-:S02]  /*5370*/  FSEL R30, R237, -INF , !P4 ;  /* 0xff800000ed1e7808 */ /* 0x000fc40006000000 */
[----:B------:R-:W-:Y:S02]  /*5380*/  FMNMX3.FTZ R4, R4, R85, R32, !PT ;  /* 0x0000005504047276 */ /* 0x000fe40007810020 */
[----:B------:R-:W-:Y:S02]  /*5390*/  FMNMX3.FTZ R3, R3, R142, R129, !PT ;  /* 0x0000008e03037276 */ /* 0x000fe40007810081 */
[----:B------:R-:W-:Y:S02]  /*53a0*/  SHF.R.U32.HI R6, RZ, 0x8, R6 ;  /* 0x00000008ff067819 */ /* 0x000fe40000011606 */
[----:B------:R-:W-:Y:S02]  /*53b0*/  FMNMX3.FTZ R5, R4, R30, R31, !PT ;  /* 0x0000001e04057276 */ /* 0x000fe4000781001f */
[----:B------:R-:W-:Y:S02]  /*53c0*/  FSEL R28, R228, -INF , !P0 ;  /* 0xff800000e41c7808 */ /* 0x000fe40004000000 */
[----:B------:R-:W-:-:S02]  /*53d0*/  FMNMX3.FTZ R4, R3, R126, R125, !PT ;  /* 0x0000007e03047276 */ /* 0x000fc4000781007d */
[----:B------:R-:W-:Y:S02]  /*53e0*/  FMNMX3.FTZ R3, R198, R196, R194, !PT ;  /* 0x000000c4c6037276 */ /* 0x000fe400078100c2 */
[----:B------:R-:W-:Y:S02]  /*53f0*/  PRMT R248, R8, 0x5410, R6 ;  /* 0x0000541008f87816 */ /* 0x000fe40000000006 */
        /* <DEDUP_REMOVED lines=9> */
[----:B------:R-:W-:-:S02]  /*5490*/  FSEL R21, R229, -INF , !P6 ;  /* 0xff800000e5157808 */ /* 0x000fc40007000000 */
[----:B------:R-:W-:Y:S02]  /*54a0*/  FMNMX3.FTZ R3, R3, R176, R171, !PT ;  /* 0x000000b003037276 */ /* 0x000fe400078100ab */
[----:B------:R-:W-:Y:S02]  /*54b0*/  PRMT R214, R24, 0x5410, R25 ;  /* 0x0000541018d67816 */ /* 0x000fe40000000019 */
[----:B------:R-:W-:Y:S02]  /*54c0*/  FSEL R26, R242, -INF , !P2 ;  /* 0xff800000f21a7808 */ /* 0x000fe40005000000 */
[----:B------:R-:W-:Y:S02]  /*54d0*/  FSEL R25, R239, -INF , !P4 ;  /* 0xff800000ef197808 */ /* 0x000fe40006000000 */
[----:B------:R-:W-:Y:S02]  /*54e0*/  FMNMX3.FTZ R4, R4, R89, R27, !PT ;  /* 0x0000005904047276 */ /* 0x000fe4000781001b */
[----:B------:R-:W-:-:S02]  /*54f0*/  FMNMX.FTZ R7, R21, R6, !PT ;  /* 0x0000000615077209 */ /* 0x000fc40007810000 */
[----:B------:R-:W-:Y:S02]  /*5500*/  FMNMX3.FTZ R3, R3, R169, R164, !PT ;  /* 0x000000a903037276 */ /* 0x000fe400078100a4 */
[----:B------:R-:W-:Y:S01]  /*5510*/  FMNMX3.FTZ R5, R4, R25, R26, !PT ;  /* 0x0000001904057276 */ /* 0x000fe2000781001a */
[----:B------:R-:W1:Y:S01]  /*5520*/  SHFL.BFLY PT, R8, R7, 0x2, 0x1f ;  /* 0x0c401f0007087f89 */ /* 0x000e6200000e0000 */
[----:B------:R-:W-:Y:S02]  /*5530*/  FSEL R24, R243, -INF , !P1 ;  /* 0xff800000f3187808 */ /* 0x000fe40004800000 */
[----:B------:R-:W-:Y:S02]  /*5540*/  FSEL R23, R230, -INF , !P0 ;  /* 0xff800000e6177808 */ /* 0x000fe40004000000 */
[----:B------:R-:W-:Y:S02]  /*5550*/  FMNMX3.FTZ R4, R3, R161, R157, !PT ;  /* 0x000000a103047276 */ /* 0x000fe4000781009d */
[----:B------:R-:W-:-:S02]  /*5560*/  FMNMX3.FTZ R3, R211, R209, R205, !PT ;  /* 0x000000d1d3037276 */ /* 0x000fc400078100cd */
[----:B------:R-:W-:Y:S02]  /*5570*/  FMNMX3.FTZ R6, R5, R24, R23, !PT ;  /* 0x0000001805067276 */ /* 0x000fe40007810017 */
[----:B------:R-:W-:Y:S02]  /*5580*/  FMNMX3.FTZ R5, R3, R202, R201, !PT ;  /* 0x000000ca03057276 */ /* 0x000fe400078100c9 */
[----:B------:R-:W-:Y:S02]  /*5590*/  FMNMX3.FTZ R3, R4, R154, R150, !PT ;  /* 0x0000009a04037276 */ /* 0x000fe40007810096 */
[----:B------:R-:W-:Y:S02]  /*55a0*/  FSEL R22, R231, -INF , !P6 ;  /* 0xff800000e7167808 */ /* 0x000fe40007000000 */
[----:B------:R-:W-:Y:S02]  /*55b0*/  FMNMX3.FTZ R4, R3, R145, R139, !PT ;  /* 0x0000009103047276 */ /* 0x000fe4000781008b */
[----:B------:R-:W-:-:S02]  /*55c0*/  FMNMX3.FTZ R3, R5, R199, R197, !PT ;  /* 0x000000c705037276 */ /* 0x000fc400078100c5 */
[----:B------:R-:W-:Y:S02]  /*55d0*/  FMNMX.FTZ R6, R22, R6, !PT ;  /* 0x0000000616067209 */ /* 0x000fe40007810000 */
[----:B------:R-:W-:Y:S02]  /*55e0*/  FMNMX3.FTZ R3, R3, R195, R192, !PT ;  /* 0x000000c303037276 */ /* 0x000fe400078100c0 */
[----:B-1----:R-:W-:Y:S02]  /*55f0*/  FMNMX.FTZ R7, R7, R8, !PT ;  /* 0x0000000807077209 */ /* 0x002fe40007810000 */
[----:B------:R-:W-:Y:S01]  /*5600*/  FMNMX3.FTZ R3, R3, R191, R189, !PT ;  /* 0x000000bf03037276 */ /* 0x000fe200078100bd */
[----:B------:R-:W1:Y:S01]  /*5610*/  SHFL.BFLY PT, R8, R6, 0x2, 0x1f ;  /* 0x0c401f0006087f89 */ /* 0x000e6200000e0000 */
[----:B------:R-:W-:Y:S02]  /*5620*/  FMNMX3.FTZ R4, R4, R127, R123, !PT ;  /* 0x0000007f04047276 */ /* 0x000fe4000781007b */
[----:B------:R-:W-:Y:S01]  /*5630*/  FMNMX3.FTZ R3, R3, R186, R182, !PT ;  /* 0x000000ba03037276 */ /* 0x000fe200078100b6 */
[----:B------:R-:W2:Y:S01]  /*5640*/  SHFL.BFLY PT, R5, R7, 0x1, 0x1f ;  /* 0x0c201f0007057f89 */ /* 0x000ea200000e0000 */
[----:B------:R-:W-:-:S02]  /*5650*/  FMNMX3.FTZ R4, R4, R113, R108, !PT ;  /* 0x0000007104047276 */ /* 0x000fc4000781006c */
[----:B------:R-:W-:Y:S02]  /*5660*/  FMNMX3.FTZ R3, R3, R180, R177, !PT ;  /* 0x000000b403037276 */ /* 0x000fe400078100b1 */
[----:B------:R-:W-:Y:S02]  /*5670*/  FSEL R19, R11, -INF , !P5 ;  /* 0xff8000000b137808 */ /* 0x000fe40006800000 */
[----:B------:R-:W-:Y:S02]  /*5680*/  FMNMX3.FTZ R3, R3, R174, R168, !PT ;  /* 0x000000ae03037276 */ /* 0x000fe400078100a8 */
[----:B------:R-:W-:Y:S02]  /*5690*/  FMNMX3.FTZ R4, R4, R109, R102, !PT ;  /* 0x0000006d04047276 */ /* 0x000fe40007810066 */
[----:B------:R-:W-:Y:S02]  /*56a0*/  FMNMX3.FTZ R3, R3, R165, R158, !PT ;  /* 0x000000a503037276 */ /* 0x000fe4000781009e */
[----:B------:R-:W-:-:S02]  /*56b0*/  FSEL R20, R54, -INF , !P2 ;  /* 0xff80000036147808 */ /* 0x000fc40005000000 */
[----:B------:R-:W-:Y:S02]  /*56c0*/  FMNMX3.FTZ R3, R3, R151, R146, !PT ;  /* 0x0000009703037276 */ /* 0x000fe40007810092 */
[----:B------:R-:W-:Y:S02]  /*56d0*/  FSEL R18, R16, -INF , !P4 ;  /* 0xff80000010127808 */ /* 0x000fe40006000000 */
[----:B------:R-:W-:Y:S02]  /*56e0*/  FMNMX3.FTZ R4, R4, R100, R19, !PT ;  /* 0x0000006404047276 */ /* 0x000fe40007810013 */
        /* <DEDUP_REMOVED lines=8> */
[----:B------:R-:W-:-:S02]  /*5770*/  FSEL R10, R33, -INF , !P4 ;  /* 0xff800000210a7808 */ /* 0x000fc40006000000 */
[----:B------:R-:W-:Y:S01]  /*5780*/  FSEL R9, R57, -INF , !P2 ;  /* 0xff80000039097808 */ /* 0x000fe20005000000 */
[----:B------:R-:W-:Y:S01]  /*5790*/  IMAD.MOV.U32 R57, RZ, RZ, R61 ;  /* 0x000000ffff397224 */ /* 0x000fe200078e003d */
[----:B------:R-:W-:Y:S02]  /*57a0*/  FMNMX3.FTZ R3, R3, R107, R11, !PT ;  /* 0x0000006b03037276 */ /* 0x000fe4000781000b */
[----:B-1----:R-:W-:Y:S02]  /*57b0*/  FMNMX.FTZ R135, R6, R8, !PT ;  /* 0x0000000806877209 */ /* 0x002fe40007810000 */
[----:B------:R-:W-:Y:S02]  /*57c0*/  FMNMX.FTZ R134, R15, R4, !PT ;  /* 0x000000040f867209 */ /* 0x000fe40007810000 */
[----:B--2---:R-:W-:Y:S01]  /*57d0*/  FMNMX.FTZ R136, R7, R5, !PT ;  /* 0x0000000507887209 */ /* 0x004fe20007810000 */
[----:B------:R-:W1:Y:S01]  /*57e0*/  SHFL.BFLY PT, R13, R135, 0x1, 0x1f ;  /* 0x0c201f00870d7f89 */ /* 0x000e6200000e0000 */
[----:B------:R-:W-:-:S02]  /*57f0*/  FSEL R8, R114, -INF , !P1 ;  /* 0xff80000072087808 */ /* 0x000fc40004800000 */
[----:B------:R-:W-:Y:S01]  /*5800*/  FSEL R7, R133, -INF , !P0 ;  /* 0xff80000085077808 */ /* 0x000fe20004000000 */
[----:B------:R-:W2:Y:S01]  /*5810*/  SHFL.BFLY PT, R12, R134, 0x2, 0x1f ;  /* 0x0c401f00860c7f89 */ /* 0x000ea200000e0000 */
[----:B------:R-:W-:Y:S01]  /*5820*/  FMNMX3.FTZ R4, R3, R10, R9, !PT ;  /* 0x0000000a03047276 */ /* 0x000fe20007810009 */
[----:B------:R-:W-:Y:S01]  /*5830*/  FMUL.FTZ R3, R136, UR5 ;  /* 0x0000000588037c20 */ /* 0x000fe20008410000 */
[----:B------:R-:W-:Y:S02]  /*5840*/  FSEL R6, R216, -INF , !P6 ;  /* 0xff800000d8067808 */ /* 0x000fe40007000000 */
[----:B------:R-:W-:Y:S02]  /*5850*/  FMNMX3.FTZ R4, R4, R8, R7, !PT ;  /* 0x0000000804047276 */ /* 0x000fe40007810007 */
[----:B------:R-:W-:Y:S02]  /*5860*/  FSETP.NEU.FTZ.AND P0, PT, R136, -INF , PT ;  /* 0xff8000008800780b */ /* 0x000fe40003f1d000 */
[----:B------:R-:W-:-:S02]  /*5870*/  FMNMX.FTZ R133, R6, R4, !PT ;  /* 0x0000000406857209 */ /* 0x000fc40007810000 */
[----:B------:R-:W-:-:S03]  /*5880*/  FSEL R3, R3, RZ, P0 ;  /* 0x000000ff03037208 */ /* 0x000fc60000000000 */
[----:B------:R-:W3:Y:S02]  /*5890*/  SHFL.BFLY PT, R4, R133, 0x2, 0x1f ;  /* 0x0c401f0085047f89 */ /* 0x000ee400000e0000 */
[--C-:B------:R-:W-:Y:S01]  /*58a0*/  FFMA.FTZ R62, R140, UR5, -R3.reuse ;  /* 0x000000058c3e7c23 */ /* 0x100fe20008010803 */
[--C-:B------:R-:W-:Y:S01]  /*58b0*/  FFMA.FTZ R36, R144, UR5, -R3.reuse ;  /* 0x0000000590247c23 */ /* 0x100fe20008010803 */
[--C-:B------:R-:W-:Y:S01]  /*58c0*/  FFMA.FTZ R140, R128, UR5, -R3.reuse ;  /* 0x00000005808c7c23 */ /* 0x100fe20008010803 */
[--C-:B------:R-:W-:Y:S01]  /*58d0*/  FFMA.FTZ R14, R167, UR5, -R3.reuse ;  /* 0x00000005a70e7c23 */ /* 0x100fe20008010803 */
[----:B-1----:R-:W-:Y:S01]  /*58e0*/  FMNMX.FTZ R135, R135, R13, !PT ;  /* 0x0000000d87877209 */ /* 0x002fe20007810000 */
[--C-:B------:R-:W-:Y:S01]  /*58f0*/  FFMA.FTZ R33, R163, UR5, -R3.reuse ;  /* 0x00000005a3217c23 */ /* 0x100fe20008010803 */
[--C-:B------:R-:W-:Y:S01]  /*5900*/  FFMA.FTZ R37, R141, UR5, -R3.reuse ;  /* 0x000000058d257c23 */ /* 0x100fe20008010803 */
[----:B------:R-:W-:Y:S01]  /*5910*/  FFMA.FTZ R58, R137, UR5, -R3 ;  /* 0x00000005893a7c23 */ /* 0x000fe20008010803 */
[----:B--2---:R-:W-:Y:S01]  /*5920*/  FMNMX.FTZ R134, R134, R12, !PT ;  /* 0x0000000c86867209 */ /* 0x004fe20007810000 */
[----:B------:R-:W-:-:S02]  /*5930*/  IMAD.MOV.U32 R128, RZ, RZ, R227 ;  /* 0x000000ffff807224 */ /* 0x000fc400078e00e3 */
[--C-:B------:R-:W-:Y:S01]  /*5940*/  FFMA.FTZ R230, R90, UR5, -R3.reuse ;  /* 0x000000055ae67c23 */ /* 0x100fe20008010803 */
[----:B------:R-:W-:Y:S02]  /*5950*/  IMAD.MOV.U32 R144, RZ, RZ, R214 ;  /* 0x000000ffff907224 */ /* 0x000fe400078e00d6 */
[--C-:B------:R-:W-:Y:S01]  /*5960*/  FFMA.FTZ R228, R88, UR5, -R3.reuse ;  /* 0x0000000558e47c23 */ /* 0x100fe20008010803 */
[----:B------:R-:W1:Y:S01]  /*5970*/  SHFL.BFLY PT, R5, R134, 0x1, 0x1f ;  /* 0x0c201f0086057f89 */ /* 0x000e6200000e0000 */
[--C-:B------:R-:W-:Y:S01]  /*5980*/  FFMA.FTZ R34, R159, UR5, -R3.reuse ;  /* 0x000000059f227c23 */ /* 0x100fe20008010803 */
[--C-:B------:R-:W-:Y:S01]  /*5990*/  FFMA.FTZ R35, R156, UR5, -R3.reuse ;  /* 0x000000059c237c23 */ /* 0x100fe20008010803 */
[--C-:B------:R-:W-:Y:S01]  /*59a0*/  FFMA.FTZ R38, R153, UR5, -R3.reuse ;  /* 0x0000000599267c23 */ /* 0x100fe20008010803 */
[--C-:B------:R-:W-:Y:S01]  /*59b0*/  FFMA.FTZ R39, R149, UR5, -R3.reuse ;  /* 0x0000000595277c23 */ /* 0x100fe20008010803 */
[--C-:B------:R-:W-:Y:S01]  /*59c0*/  FFMA.FTZ R63, R138, UR5, -R3.reuse ;  /* 0x000000058a3f7c23 */ /* 0x100fe20008010803 */
[--C-:B------:R-:W-:Y:S01]  /*59d0*/  FFMA.FTZ R60, R132, UR5, -R3.reuse ;  /* 0x00000005843c7c23 */ /* 0x100fe20008010803 */
[--C-:B------:R-:W-:Y:S01]  /*59e0*/  FFMA.FTZ R141, R130, UR5, -R3.reuse ;  /* 0x00000005828d7c23 */ /* 0x100fe20008010803 */
[--C-:B------:R-:W-:Y:S01]  /*59f0*/  FFMA.FTZ R114, R124, UR5, -R3.reuse ;  /* 0x000000057c727c23 */ /* 0x100fe20008010803 */
[----:B---3--:R-:W-:Y:S01]  /*5a00*/  FMNMX.FTZ R133, R133, R4, !PT ;  /* 0x0000000485857209 */ /* 0x008fe20007810000 */
[--C-:B------:R-:W-:Y:S01]  /*5a10*/  FFMA.FTZ R137, R101, UR5, -R3.reuse ;  /* 0x0000000565897c23 */ /* 0x100fe20008010803 */
[--C-:B------:R-:W-:Y:S01]  /*5a20*/  FFMA.FTZ R163, R99, UR5, -R3.reuse ;  /* 0x0000000563a37c23 */ /* 0x100fe20008010803 */
[--C-:B------:R-:W-:Y:S01]  /*5a30*/  FFMA.FTZ R216, R97, UR5, -R3.reuse ;  /* 0x0000000561d87c23 */ /* 0x100fe20008010803 */
[--C-:B------:R-:W-:Y:S01]  /*5a40*/  FFMA.FTZ R167, R95, UR5, -R3.reuse ;  /* 0x000000055fa77c23 */ /* 0x100fe20008010803 */
[----:B------:R-:W2:Y:S01]  /*5a50*/  SHFL.BFLY PT, R4, R133, 0x1, 0x1f ;  /* 0x0c201f0085047f89 */ /* 0x000ea200000e0000 */
        /* <DEDUP_REMOVED lines=9> */
[----:B-1----:R-:W-:Y:S01]  /*5af0*/  FMNMX.FTZ R134, R134, R5, !PT ;  /* 0x0000000586867209 */ /* 0x002fe20007810000 */
[--C-:B------:R-:W-:Y:S01]  /*5b00*/  FFMA.FTZ R88, R28, UR5, -R3.reuse ;  /* 0x000000051c587c23 */ /* 0x100fe20008010803 */
[----:B------:R-:W-:Y:S01]  /*5b10*/  FFMA.FTZ R40, R21, UR5, -R3 ;  /* 0x0000000515287c23 */ /* 0x000fe20008010803 */
[C---:B------:R-:W-:Y:S01]  /*5b20*/  FMUL.FTZ R3, R135.reuse, UR5 ;  /* 0x0000000587037c20 */ /* 0x040fe20008410000 */
[----:B------:R-:W-:Y:S01]  /*5b30*/  FSETP.NEU.FTZ.AND P0, PT, R135, -INF , PT ;  /* 0xff8000008700780b */ /* 0x000fe20003f1d000 */
[----:B------:R-:W-:Y:S01]  /*5b40*/  IMAD.MOV.U32 R87, RZ, RZ, R57 ;  /* 0x000000ffff577224 */ /* 0x000fe200078e0039 */
[----:B------:R-:W-:Y:S01]  /*5b50*/  FSETP.NEU.FTZ.AND P1, PT, R134, -INF , PT ;  /* 0xff8000008600780b */ /* 0x000fe20003f3d000 */
[----:B------:R-:W-:Y:S01]  /*5b60*/  IMAD.MOV.U32 R130, RZ, RZ, R252 ;  /* 0x000000ffff827224 */ /* 0x000fe200078e00fc */
[----:B------:R-:W-:Y:S01]  /*5b70*/  FSEL R3, R3, RZ, P0 ;  /* 0x000000ff03037208 */ /* 0x000fe20000000000 */
[----:B------:R-:W-:Y:S01]  /*5b80*/  IMAD.MOV.U32 R138, RZ, RZ, R235 ;  /* 0x000000ffff8a7224 */ /* 0x000fe200078e00eb */
[----:B------:R-:W-:Y:S01]  /*5b90*/  MUFU.EX2 R5, R14 ;  /* 0x0000000e00057308 */ /* 0x000fe20000000800 */
[----:B------:R-:W-:-:S02]  /*5ba0*/  IMAD.MOV.U32 R86, RZ, RZ, R56 ;  /* 0x000000ffff567224 */ /* 0x000fc400078e0038 */
[--C-:B------:R-:W-:Y:S01]  /*5bb0*/  FFMA.FTZ R57, R148, UR5, -R3.reuse ;  /* 0x0000000594397c23 */ /* 0x100fe20008010803 */
[----:B--2---:R-:W-:Y:S01]  /*5bc0*/  FMNMX.FTZ R133, R133, R4, !PT ;  /* 0x0000000485857209 */ /* 0x004fe20007810000 */
[----:B------:R-:W-:Y:S01]  /*5bd0*/  FMUL.FTZ R4, R134, UR5 ;  /* 0x0000000586047c20 */ /* 0x000fe20008410000 */
[--C-:B------:R-:W-:Y:S01]  /*5be0*/  FFMA.FTZ R29, R187, UR5, -R3.reuse ;  /* 0x00000005bb1d7c23 */ /* 0x100fe20008010803 */
[--C-:B------:R-:W-:Y:S01]  /*5bf0*/  FFMA.FTZ R30, R184, UR5, -R3.reuse ;  /* 0x00000005b81e7c23 */ /* 0x100fe20008010803 */
[--C-:B------:R-:W-:Y:S01]  /*5c00*/  FFMA.FTZ R12, R181, UR5, -R3.reuse ;  /* 0x00000005b50c7c23 */ /* 0x100fe20008010803 */
[--C-:B------:R-:W-:Y:S01]  /*5c10*/  FFMA.FTZ R13, R178, UR5, -R3.reuse ;  /* 0x00000005b20d7c23 */ /* 0x100fe20008010803 */
[----:B------:R-:W-:Y:S01]  /*5c20*/  FSEL R4, R4, RZ, P1 ;  /* 0x000000ff04047208 */ /* 0x000fe20000800000 */
[--C-:B------:R-:W-:Y:S01]  /*5c30*/  FFMA.FTZ R21, R166, UR5, -R3.reuse ;  /* 0x00000005a6157c23 */ /* 0x100fe20008010803 */
[--C-:B------:R-:W-:Y:S01]  /*5c40*/  FFMA.FTZ R28, R162, UR5, -R3.reuse ;  /* 0x00000005a21c7c23 */ /* 0x100fe20008010803 */
[--C-:B------:R-:W-:Y:S01]  /*5c50*/  FFMA.FTZ R59, R160, UR5, -R3.reuse ;  /* 0x00000005a03b7c23 */ /* 0x100fe20008010803 */
[----:B------:R-:W-:Y:S01]  /*5c60*/  FFMA.FTZ R31, R175, UR5, -R3 ;  /* 0x00000005af1f7c23 */ /* 0x000fe20008010803 */
[----:B------:R-:W-:Y:S01]  /*5c70*/  FFMA.FTZ R148, R127, UR5, -R4 ;  /* 0x000000057f947c23 */ /* 0x000fe20008010804 */
[----:B------:R-:W-:-:S02]  /*5c80*/  IMAD.MOV.U32 R127, RZ, RZ, R40 ;  /* 0x000000ffff7f7224 */ /* 0x000fc400078e0028 */
[--C-:B------:R-:W-:Y:S01]  /*5c90*/  FFMA.FTZ R32, R170, UR5, -R3.reuse ;  /* 0x00000005aa207c23 */ /* 0x100fe20008010803 */
[----:B------:R-:W1:Y:S01]  /*5ca0*/  LDC.U8 R40, c[0x0][0x4f8] ;  /* 0x00013e00ff287b82 */ /* 0x000e620000000000 */
        /* <DEDUP_REMOVED lines=21> */
[----:B------:R-:W-:Y:S01]  /*5e00*/  FFMA.FTZ R243, R22, UR5, -R3 ;  /* 0x0000000516f37c23 */ /* 0x000fe20008010803 */
[C---:B------:R-:W-:Y:S01]  /*5e10*/  FMUL.FTZ R3, R133.reuse, UR5 ;  /* 0x0000000585037c20 */ /* 0x040fe20008410000 */
[----:B------:R-:W-:Y:S01]  /*5e20*/  IMAD.MOV.U32 R153, RZ, RZ, R78 ;  /* 0x000000ffff997224 */ /* 0x000fe200078e004e */
[----:B------:R-:W-:Y:S01]  /*5e30*/  FSETP.NEU.FTZ.AND P0, PT, R133, -INF , PT ;  /* 0xff8000008500780b */ /* 0x000fe20003f1d000 */
[----:B------:R-:W-:-:S02]  /*5e40*/  IMAD.MOV.U32 R149, RZ, RZ, R46 ;  /* 0x000000ffff957224 */ /* 0x000fc400078e002e */
[----:B------:R-:W-:Y:S01]  /*5e50*/  FFMA.FTZ R26, R190, UR5, -R4 ;  /* 0x00000005be1a7c23 */ /* 0x000fe20008010804 */
[----:B------:R-:W-:Y:S01]  /*5e60*/  IMAD.MOV.U32 R91, RZ, RZ, R128 ;  /* 0x000000ffff5b7224 */ /* 0x000fe200078e0080 */
[----:B------:R-:W-:Y:S01]  /*5e70*/  FSEL R3, R3, RZ, P0 ;  /* 0x000000ff03037208 */ /* 0x000fe20000000000 */
[----:B------:R-:W-:Y:S02]  /*5e80*/  IMAD.MOV.U32 R95, RZ, RZ, R44 ;  /* 0x000000ffff5f7224 */ /* 0x000fe400078e002c */
[----:B------:R-:W-:Y:S01]  /*5e90*/  FFMA.FTZ R44, R188, UR5, -R4 ;  /* 0x00000005bc2c7c23 */ /* 0x000fe20008010804 */
[----:B------:R-:W-:Y:S02]  /*5ea0*/  IMAD.MOV.U32 R132, RZ, RZ, R52 ;  /* 0x000000ffff847224 */ /* 0x000fe400078e0034 */
[----:B------:R-:W-:Y:S01]  /*5eb0*/  FFMA.FTZ R46, R185, UR5, -R4 ;  /* 0x00000005b92e7c23 */ /* 0x000fe20008010804 */
[----:B------:R-:W-:Y:S02]  /*5ec0*/  IMAD.MOV.U32 R97, RZ, RZ, R130 ;  /* 0x000000ffff617224 */ /* 0x000fe400078e0082 */
[----:B------:R-:W-:Y:S01]  /*5ed0*/  FFMA.FTZ R47, R183, UR5, -R4 ;  /* 0x00000005b72f7c23 */ /* 0x000fe20008010804 */
[----:B------:R-:W-:-:S02]  /*5ee0*/  IMAD.MOV.U32 R128, RZ, RZ, R122 ;  /* 0x000000ffff807224 */ /* 0x000fc400078e007a */
[--C-:B------:R-:W-:Y:S01]  /*5ef0*/  FFMA.FTZ R52, R176, UR5, -R4.reuse ;  /* 0x00000005b0347c23 */ /* 0x100fe20008010804 */
[--C-:B------:R-:W-:Y:S01]  /*5f00*/  FFMA.FTZ R54, R171, UR5, -R4.reuse ;  /* 0x00000005ab367c23 */ /* 0x100fe20008010804 */
[----:B------:R-:W-:Y:S02]  /*5f10*/  IMAD.MOV.U32 R130, RZ, RZ, R149 ;  /* 0x000000ffff827224 */ /* 0x000fe400078e0095 */
[--C-:B------:R-:W-:Y:S01]  /*5f20*/  FFMA.FTZ R103, R157, UR5, -R4.reuse ;  /* 0x000000059d677c23 */ /* 0x100fe20008010804 */
[----:B------:R-:W-:Y:S02]  /*5f30*/  IMAD.MOV.U32 R99, RZ, RZ, R153 ;  /* 0x000000ffff637224 */ /* 0x000fe400078e0099 */
        /* <DEDUP_REMOVED lines=24> */
[----:B------:R-:W-:Y:S01]  /*60c0*/  FFMA.FTZ R16, R209, UR5, -R3 ;  /* 0x00000005d1107c23 */ /* 0x000fe20008010803 */
[----:B------:R-:W2:Y:S01]  /*60d0*/  MUFU.EX2 R4, R33 ;  /* 0x0000002100047308 */ /* 0x000ea20000000800 */
[----:B-1----:R-:W-:-:S02]  /*60e0*/  IMAD.U32 R209, R40, 0x10000, RZ ;  /* 0x0001000028d17824 */ /* 0x002fc400078e00ff */
[----:B------:R-:W-:Y:S01]  /*60f0*/  FFMA.FTZ R18, R202, UR5, -R3 ;  /* 0x00000005ca127c23 */ /* 0x000fe20008010803 */
[----:B------:R-:W-:Y:S01]  /*6100*/  IMAD.MOV.U32 R123, RZ, RZ, R104 ;  /* 0x000000ffff7b7224 */ /* 0x000fe200078e0068 */
[----:B------:R-:W-:Y:S01]  /*6110*/  MUFU.EX2 R102, R34 ;  /* 0x0000002200667308 */ /* 0x000fe20000000800 */
[----:B------:R-:W-:Y:S01]  /*6120*/  IMAD.MOV.U32 R125, RZ, RZ, R87 ;  /* 0x000000ffff7d7224 */ /* 0x000fe200078e0057 */
[----:B------:R-:W-:Y:S01]  /*6130*/  LOP3.LUT R209, R40, 0xff0000, R209, 0xf8, !PT ;  /* 0x00ff000028d17812 */ /* 0x000fe200078ef8d1 */
[----:B------:R-:W-:Y:S01]  /*6140*/  IMAD.MOV.U32 R193, RZ, RZ, R128 ;  /* 0x000000ffffc17224 */ /* 0x000fe200078e0080 */
[----:B------:R-:W1:Y:S01]  /*6150*/  MUFU.EX2 R104, R35 ;  /* 0x0000002300687308 */ /* 0x000e620000000800 */
[----:B------:R-:W-:Y:S02]  /*6160*/  IMAD.MOV.U32 R202, RZ, RZ, R90 ;  /* 0x000000ffffca7224 */ /* 0x000fe400078e005a */
[--C-:B------:R-:W-:Y:S01]  /*6170*/  FFMA.FTZ R19, R201, UR5, -R3.reuse ;  /* 0x00000005c9137c23 */ /* 0x100fe20008010803 */
[--C-:B------:R-:W-:Y:S01]  /*6180*/  FFMA.FTZ R20, R199, UR5, -R3.reuse ;  /* 0x00000005c7147c23 */ /* 0x100fe20008010803 */
[----:B------:R-:W-:Y:S01]  /*6190*/  FFMA.FTZ R27, R197, UR5, -R3 ;  /* 0x00000005c51b7c23 */ /* 0x000fe20008010803 */
[----:B------:R-:W-:-:S02]  /*61a0*/  IMAD.MOV.U32 R128, RZ, RZ, R79 ;  /* 0x000000ffff807224 */ /* 0x000fc400078e004f */
[----:B------:R-:W-:Y:S01]  /*61b0*/  FFMA.FTZ R79, R182, UR5, -R3 ;  /* 0x00000005b64f7c23 */ /* 0x000fe20008010803 */
[----:B------:R-:W-:Y:S02]  /*61c0*/  IMAD.MOV.U32 R109, RZ, RZ, R125 ;  /* 0x000000ffff6d7224 */ /* 0x000fe400078e007d */
[----:B------:R-:W-:Y:S01]  /*61d0*/  FFMA.FTZ R100, R180, UR5, -R3 ;  /* 0x00000005b4647c23 */ /* 0x000fe20008010803 */
[----:B------:R-:W-:Y:S02]  /*61e0*/  IMAD.MOV.U32 R139, RZ, RZ, R115 ;  /* 0x000000ffff8b7224 */ /* 0x000fe400078e0073 */
[----:B------:R-:W-:Y:S01]  /*61f0*/  FFMA.FTZ R115, R177, UR5, -R3 ;  /* 0x00000005b1737c23 */ /* 0x000fe20008010803 */
[----:B------:R-:W-:Y:S02]  /*6200*/  IMAD.MOV.U32 R201, RZ, RZ, R97 ;  /* 0x000000ffffc97224 */ /* 0x000fe400078e0061 */
[----:B------:R-:W-:Y:S01]  /*6210*/  FFMA.FTZ R120, R174, UR5, -R3 ;  /* 0x00000005ae787c23 */ /* 0x000fe20008010803 */
[----:B------:R-:W-:-:S02]  /*6220*/  IMAD.MOV.U32 R197, RZ, RZ, R99 ;  /* 0x000000ffffc57224 */ /* 0x000fc400078e0063 */
[----:B------:R-:W-:Y:S01]  /*6230*/  FFMA.FTZ R142, R168, UR5, -R3 ;  /* 0x00000005a88e7c23 */ /* 0x000fe20008010803 */
[----:B------:R-:W-:Y:S02]  /*6240*/  IMAD.MOV.U32 R199, RZ, RZ, R45 ;  /* 0x000000ffffc77224 */ /* 0x000fe400078e002d */
[--C-:B------:R-:W-:Y:S01]  /*6250*/  FFMA.FTZ R152, R146, UR5, -R3.reuse ;  /* 0x0000000592987c23 */ /* 0x100fe20008010803 */
[----:B------:R-:W-:Y:S02]  /*6260*/  IMAD.MOV.U32 R90, RZ, RZ, R144 ;  /* 0x000000ffff5a7224 */ /* 0x000fe400078e0090 */
[----:B------:R-:W-:Y:S01]  /*6270*/  FFMA.FTZ R155, R143, UR5, -R3 ;  /* 0x000000058f9b7c23 */ /* 0x000fe20008010803 */
[----:B------:R-:W-:Y:S02]  /*6280*/  IMAD.MOV.U32 R87, RZ, RZ, R51 ;  /* 0x000000ffff577224 */ /* 0x000fe400078e0033 */
[----:B------:R-:W-:Y:S01]  /*6290*/  FFMA.FTZ R15, R211, UR5, -R3 ;  /* 0x00000005d30f7c23 */ /* 0x000fe20008010803 */
[----:B------:R-:W-:-:S02]  /*62a0*/  IMAD.MOV.U32 R125, RZ, RZ, R53 ;  /* 0x000000ffff7d7224 */ /* 0x000fc400078e0035 */
[--C-:B------:R-:W-:Y:S01]  /*62b0*/  FFMA.FTZ R17, R205, UR5, -R3.reuse ;  /* 0x00000005cd117c23 */ /* 0x100fe20008010803 */
[----:B------:R-:W-:Y:S02]  /*62c0*/  IMAD.MOV.U32 R98, RZ, RZ, R48 ;  /* 0x000000ffff627224 */ /* 0x000fe400078e0030 */
[----:B------:R-:W-:Y:S01]  /*62d0*/  FFMA.FTZ R45, R195, UR5, -R3 ;  /* 0x00000005c32d7c23 */ /* 0x000fe20008010803 */
        /* <DEDUP_REMOVED lines=19> */
[----:B------:R-:W-:Y:S01]  /*6410*/  MUFU.EX2 R97, R12 ;  /* 0x0000000c00617308 */ /* 0x000fe20000000800 */
[----:B--2---:R-:W-:Y:S01]  /*6420*/  FADD.FTZ R138, R5, R4 ;  /* 0x00000004058a7221 */ /* 0x004fe20000010000 */
[--C-:B------:R-:W-:Y:S01]  /*6430*/  HSET2.LE.AND R3, R42, R209.reuse, PT ;  /* 0x000000d12a037233 */ /* 0x100fe20003803000 */
[----:B------:R-:W-:Y:S01]  /*6440*/  IMAD.MOV.U32 R124, RZ, RZ, R86 ;  /* 0x000000ffff7c7224 */ /* 0x000fe200078e0056 */
[----:B------:R-:W2:Y:S01]  /*6450*/  MUFU.EX2 R99, R13 ;  /* 0x0000000d00637308 */ /* 0x000ea20000000800 */
[----:B------:R-:W-:Y:S01]  /*6460*/  F2FP.F16.F32.PACK_AB R4, R4, R5 ;  /* 0x000000050404723e */ /* 0x000fe200000000ff */
[----:B------:R-:W-:Y:S01]  /*6470*/  IMAD.MOV.U32 R129, RZ, RZ, R84 ;  /* 0x000000ffff817224 */ /* 0x000fe200078e0054 */
[----:B------:R-:W-:Y:S01]  /*6480*/  LOP3.LUT R5, R119, 0xff00ff, RZ, 0xc0, !PT ;  /* 0x00ff00ff77057812 */ /* 0x000fe200078ec0ff */
[----:B------:R-:W-:Y:S01]  /*6490*/  MUFU.EX2 R111, R36 ;  /* 0x00000024006f7308 */ /* 0x000fe20000000800 */
[----:B------:R-:W-:Y:S01]  /*64a0*/  LOP3.LUT R40, R4, R3, RZ, 0xc0, !PT ;  /* 0x0000000304287212 */ /* 0x000fe200078ec0ff */
[----:B------:R-:W-:Y:S01]  /*64b0*/  IMAD.MOV.U32 R108, RZ, RZ, R124 ;  /* 0x000000ffff6c7224 */ /* 0x000fe200078e007c */
[----:B------:R-:W-:Y:S01]  /*64c0*/  HSET2.LE.AND R3, R43, R209, PT ;  /* 0x000000d12b037233 */ /* 0x000fe20003803000 */
[----:B------:R-:W3:Y:S01]  /*64d0*/  MUFU.EX2 R126, R37 ;  /* 0x00000025007e7308 */ /* 0x000ee20000000800 */
[----:B-1----:R-:W-:Y:S01]  /*64e0*/  F2FP.F16.F32.PACK_AB R4, R104, R102 ;  /* 0x000000666804723e */ /* 0x002fe200000000ff */
[----:B------:R-:W-:-:S02]  /*64f0*/  IMAD.MOV.U32 R93, RZ, RZ, R76 ;  /* 0x000000ffff5d7224 */ /* 0x000fc400078e004c */
[----:B------:R-:W-:Y:S01]  /*6500*/  MUFU.EX2 R113, R21 ;  /* 0x0000001500717308 */ /* 0x000fe20000000800 */
[----:B------:R-:W-:Y:S01]  /*6510*/  LOP3.LUT R42, R4, R3, RZ, 0xc0, !PT ;  /* 0x00000003042a7212 */ /* 0x000fe200078ec0ff */
[----:B------:R-:W-:Y:S01]  /*6520*/  IMAD.MOV.U32 R164, RZ, RZ, R88 ;  /* 0x000000ffffa47224 */ /* 0x000fe200078e0058 */
[--C-:B------:R-:W-:Y:S01]  /*6530*/  HSET2.LE.AND R3, R5, R209.reuse, PT ;  /* 0x000000d105037233 */ /* 0x100fe20003803000 */
[----:B------:R-:W1:Y:S01]  /*6540*/  MUFU.EX2 R124, R28 ;  /* 0x0000001c007c7308 */ /* 0x000e620000000800 */
[----:B--2---:R-:W-:Y:S01]  /*6550*/  F2FP.F16.F32.PACK_AB R4, R99, R97 ;  /* 0x000000616304723e */ /* 0x004fe200000000ff */
[----:B------:R-:W-:Y:S01]  /*6560*/  IMAD.MOV.U32 R194, RZ, RZ, R91 ;  /* 0x000000ffffc27224 */ /* 0x000fe200078e005b */
[----:B------:R-:W-:Y:S01]  /*6570*/  LOP3.LUT R5, R74, 0xff00ff, RZ, 0xc0, !PT ;  /* 0x00ff00ff4a057812 */ /* 0x000fe200078ec0ff */
[----:B------:R-:W-:Y:S01]  /*6580*/  MUFU.EX2 R84, R29 ;  /* 0x0000001d00547308 */ /* 0x000fe20000000800 */
[----:B------:R-:W-:Y:S01]  /*6590*/  LOP3.LUT R43, R4, R3, RZ, 0xc0, !PT ;  /* 0x00000003042b7212 */ /* 0x000fe200078ec0ff */
[----:B------:R-:W-:Y:S01]  /*65a0*/  IMAD.MOV.U32 R195, RZ, RZ, R130 ;  /* 0x000000ffffc37224 */ /* 0x000fe200078e0082 */
[----:B------:R-:W-:Y:S01]  /*65b0*/  HSET2.LE.AND R3, R69, R209, PT ;  /* 0x000000d145037233 */ /* 0x000fe20003803000 */
[----:B------:R-:W2:Y:S01]  /*65c0*/  MUFU.EX2 R76, R30 ;  /* 0x0000001e004c7308 */ /* 0x000ea20000000800 */
[----:B---3--:R-:W-:Y:S01]  /*65d0*/  F2FP.F16.F32.PACK_AB R4, R126, R111 ;  /* 0x0000006f7e04723e */ /* 0x008fe200000000ff */
[----:B------:R-:W-:-:S02]  /*65e0*/  IMAD.MOV.U32 R196, RZ, RZ, R132 ;  /* 0x000000ffffc47224 */ /* 0x000fc400078e0084 */
[----:B------:R3:W-:Y:S01]  /*65f0*/  MUFU.EX2 R94, R38 ;  /* 0x00000026005e7308 */ /* 0x0007e20000000800 */
[----:B------:R-:W-:Y:S02]  /*6600*/  IMAD.MOV.U32 R130, RZ, RZ, R41 ;  /* 0x000000ffff827224 */ /* 0x000fe400078e0029 */
[----:B------:R-:W-:Y:S01]  /*6610*/  IMAD.MOV.U32 R132, RZ, RZ, R75 ;  /* 0x000000ffff847224 */ /* 0x000fe200078e004b */
[----:B------:R4:W5:Y:S01]  /*6620*/  MUFU.EX2 R96, R39 ;  /* 0x0000002700607308 */ /* 0x0009620000000800 */
[----:B------:R-:W-:Y:S02]  /*6630*/  IMAD.MOV.U32 R118, RZ, RZ, R73 ;  /* 0x000000ffff767224 */ /* 0x000fe400078e0049 */
[----:B------:R-:W-:Y:S01]  /*6640*/  IMAD.MOV.U32 R86, RZ, RZ, R71 ;  /* 0x000000ffff567224 */ /* 0x000fe200078e0047 */
[----:B------:R-:W-:Y:S01]  /*6650*/  MUFU.EX2 R88, R31 ;  /* 0x0000001f00587308 */ /* 0x000fe20000000800 */
[----:B------:R-:W-:Y:S02]  /*6660*/  IMAD.MOV.U32 R117, RZ, RZ, R70 ;  /* 0x000000ffff757224 */ /* 0x000fe400078e0046 */
[----:B------:R-:W-:Y:S01]  /*6670*/  IMAD.MOV.U32 R192, RZ, RZ, R139 ;  /* 0x000000ffffc07224 */ /* 0x000fe200078e008b */
[----:B------:R-:W5:Y:S01]  /*6680*/  MUFU.EX2 R91, R32 ;  /* 0x00000020005b7308 */ /* 0x000f620000000800 */
[----:B------:R-:W-:Y:S01]  /*6690*/  IMAD.MOV.U32 R139, RZ, RZ, R117 ;  /* 0x000000ffff8b7224 */ /* 0x000fe200078e0075 */
[----:B---3--:R-:W-:Y:S01]  /*66a0*/  LOP3.LUT R38, R4, R3, RZ, 0xc0, !PT ;  /* 0x0000000304267212 */ /* 0x008fe200078ec0ff */
[----:B------:R-:W-:Y:S01]  /*66b0*/  IMAD.MOV.U32 R117, RZ, RZ, R125 ;  /* 0x000000ffff757224 */ /* 0x000fe200078e007d */
[--C-:B------:R-:W-:Y:S01]  /*66c0*/  HSET2.LE.AND R3, R5, R209.reuse, PT ;  /* 0x000000d105037233 */ /* 0x100fe20003803000 */
[----:B------:R-:W-:Y:S01]  /*66d0*/  MUFU.EX2 R85, R22 ;  /* 0x0000001600557308 */ /* 0x000fe20000000800 */
[----:B-1----:R-:W-:Y:S01]  /*66e0*/  F2FP.F16.F32.PACK_AB R4, R124, R113 ;  /* 0x000000717c04723e */ /* 0x002fe200000000ff */
[----:B------:R-:W-:Y:S01]  /*66f0*/  IMAD.MOV.U32 R125, RZ, RZ, R87 ;  /* 0x000000ffff7d7224 */ /* 0x000fe200078e0057 */
[----:B------:R-:W-:Y:S01]  /*6700*/  LOP3.LUT R5, R210, 0xff00ff, RZ, 0xc0, !PT ;  /* 0x00ff00ffd2057812 */ /* 0x000fe200078ec0ff */
[----:B------:R-:W1:Y:S01]  /*6710*/  MUFU.EX2 R75, R23 ;  /* 0x00000017004b7308 */ /* 0x000e620000000800 */
[----:B----4-:R-:W-:Y:S01]  /*6720*/  LOP3.LUT R39, R4, R3, RZ, 0xc0, !PT ;  /* 0x0000000304277212 */ /* 0x010fe200078ec0ff */
[----:B------:R-:W-:Y:S01]  /*6730*/  IMAD.MOV.U32 R186, RZ, RZ, R89 ;  /* 0x000000ffffba7224 */ /* 0x000fe200078e0059 */
[----:B------:R-:W-:Y:S01]  /*6740*/  HSET2.LE.AND R3, R64, R209, PT ;  /* 0x000000d140037233 */ /* 0x000fe20003803000 */
[----:B------:R-:W-:Y:S01]  /*6750*/  MUFU.EX2 R73, R15 ;  /* 0x0000000f00497308 */ /* 0x000fe20000000800 */
[----:B--2---:R-:W-:Y:S01]  /*6760*/  F2FP.F16.F32.PACK_AB R4, R76, R84 ;  /* 0x000000544c04723e */ /* 0x004fe200000000ff */
[----:B------:R-:W-:-:S02]  /*6770*/  IMAD.MOV.U32 R89, RZ, RZ, R118 ;  /* 0x000000ffff597224 */ /* 0x000fc400078e0076 */
[----:B------:R-:W2:Y:S01]  /*6780*/  MUFU.EX2 R69, R16 ;  /* 0x0000001000457308 */ /* 0x000ea20000000800 */
[----:B------:R-:W-:Y:S01]  /*6790*/  LOP3.LUT R41, R4, R3, RZ, 0xc0, !PT ;  /* 0x0000000304297212 */ /* 0x000fe200078ec0ff */
[----:B------:R-:W-:Y:S01]  /*67a0*/  IMAD.MOV.U32 R118, RZ, RZ, R129 ;  /* 0x000000ffff767224 */ /* 0x000fe200078e0081 */
[--C-:B------:R-:W-:Y:S01]  /*67b0*/  HSET2.LE.AND R3, R65, R209.reuse, PT ;  /* 0x000000d141037233 */ /* 0x100fe20003803000 */
[----:B------:R-:W-:Y:S01]  /*67c0*/  MUFU.EX2 R71, R24 ;  /* 0x0000001800477308 */ /* 0x000fe20000000800 */
[----:B-----5:R-:W-:Y:S01]  /*67d0*/  F2FP.F16.F32.PACK_AB R4, R96, R94 ;  /* 0x0000005e6004723e */ /* 0x020fe200000000ff */
[----:B------:R-:W-:Y:S02]  /*67e0*/  IMAD.MOV.U32 R129, RZ, RZ, R86 ;  /* 0x000000ffff817224 */ /* 0x000fe400078e0056 */
[----:B------:R-:W3:Y:S01]  /*67f0*/  MUFU.EX2 R74, R25 ;  /* 0x00000019004a7308 */ /* 0x000ee20000000800 */
[----:B------:R-:W-:Y:S01]  /*6800*/  LOP3.LUT R36, R4, R3, RZ, 0xc0, !PT ;  /* 0x0000000304247212 */ /* 0x000fe200078ec0ff */
[----:B------:R-:W-:Y:S01]  /*6810*/  IMAD.MOV.U32 R191, RZ, RZ, R93 ;  /* 0x000000ffffbf7224 */ /* 0x000fe200078e005d */
[----:B------:R-:W-:Y:S01]  /*6820*/  HSET2.LE.AND R3, R66, R209, PT ;  /* 0x000000d142037233 */ /* 0x000fe20003803000 */
[----:B------:R-:W-:Y:S01]  /*6830*/  MUFU.EX2 R70, R26 ;  /* 0x0000001a00467308 */ /* 0x000fe20000000800 */
[----:B------:R-:W-:Y:S01]  /*6840*/  F2FP.F16.F32.PACK_AB R4, R91, R88 ;  /* 0x000000585b04723e */ /* 0x000fe200000000ff */
[----:B------:R-:W-:-:S02]  /*6850*/  IMAD.MOV.U32 R189, RZ, RZ, R98 ;  /* 0x000000ffffbd7224 */ /* 0x000fc400078e0062 */
[----:B------:R-:W-:Y:S01]  /*6860*/  MUFU.EX2 R87, R44 ;  /* 0x0000002c00577308 */ /* 0x000fe20000000800 */
[----:B------:R-:W-:Y:S01]  /*6870*/  LOP3.LUT R37, R4, R3, RZ, 0xc0, !PT ;  /* 0x0000000304257212 */ /* 0x000fe200078ec0ff */
[----:B------:R-:W-:Y:S01]  /*6880*/  IMAD.MOV.U32 R10, RZ, RZ, R108 ;  /* 0x000000ffff0a7224 */ /* 0x000fe200078e006c */
[--C-:B------:R-:W-:Y:S01]  /*6890*/  HSET2.LE.AND R3, R67, R209.reuse, PT ;  /* 0x000000d143037233 */ /* 0x100fe20003803000 */
[----:B------:R-:W-:Y:S01]  /*68a0*/  MUFU.EX2 R66, R19 ;  /* 0x0000001300427308 */ /* 0x000fe20000000800 */
[----:B-1----:R-:W-:Y:S01]  /*68b0*/  F2FP.F16.F32.PACK_AB R4, R75, R85 ;  /* 0x000000554b04723e */ /* 0x002fe200000000ff */
[----:B------:R-:W-:Y:S02]  /*68c0*/  IMAD.MOV.U32 R158, RZ, RZ, R125 ;  /* 0x000000ffff9e7224 */ /* 0x000fe400078e007d */
[----:B------:R-:W-:Y:S01]  /*68d0*/  MUFU.EX2 R67, R17 ;  /* 0x0000001100437308 */ /* 0x000fe20000000800 */
[----:B------:R-:W-:Y:S01]  /*68e0*/  LOP3.LUT R32, R4, R3, RZ, 0xc0, !PT ;  /* 0x0000000304207212 */ /* 0x000fe200078ec0ff */
[----:B------:R-:W-:Y:S01]  /*68f0*/  IMAD.MOV.U32 R210, RZ, RZ, R123 ;  /* 0x000000ffffd27224 */ /* 0x000fe200078e007b */
[----:B------:R-:W-:Y:S01]  /*6900*/  HSET2.LE.AND R3, R68, R209, PT ;  /* 0x000000d144037233 */ /* 0x000fe20003803000 */
[----:B------:R-:W-:Y:S01]  /*6910*/  MUFU.EX2 R86, R20 ;  /* 0x0000001400567308 */ /* 0x000fe20000000800 */
[----:B--2---:R-:W-:Y:S01]  /*6920*/  F2FP.F16.F32.PACK_AB R4, R69, R73 ;  /* 0x000000494504723e */ /* 0x004fe200000000ff */
[----:B------:R-:W-:-:S02]  /*6930*/  IMAD.MOV.U32 R211, RZ, RZ, R127 ;  /* 0x000000ffffd37224 */ /* 0x000fc400078e007f */
[----:B------:R-:W1:Y:S01]  /*6940*/  MUFU.EX2 R68, R18 ;  /* 0x0000001200447308 */ /* 0x000e620000000800 */
[----:B------:R-:W-:Y:S01]  /*6950*/  LOP3.LUT R33, R4, R3, RZ, 0xc0, !PT ;  /* 0x0000000304217212 */ /* 0x000fe200078ec0ff */
[----:B------:R-:W-:Y:S01]  /*6960*/  IMAD.MOV.U32 R11, RZ, RZ, R109 ;  /* 0x000000ffff0b7224 */ /* 0x000fe200078e006d */
[--C-:B------:R-:W-:Y:S01]  /*6970*/  HSET2.LE.AND R3, R105, R209.reuse, PT ;  /* 0x000000d169037233 */ /* 0x100fe20003803000 */
[----:B------:R-:W-:Y:S01]  /*6980*/  MUFU.EX2 R93, R46 ;  /* 0x0000002e005d7308 */ /* 0x000fe20000000800 */
[----:B---3--:R-:W-:Y:S01]  /*6990*/  F2FP.F16.F32.PACK_AB R4, R74, R71 ;  /* 0x000000474a04723e */ /* 0x008fe200000000ff */
[----:B------:R-:W-:Y:S02]  /*69a0*/  IMAD.MOV.U32 R109, RZ, RZ, R89 ;  /* 0x000000ffff6d7224 */ /* 0x000fe400078e0059 */
[----:B------:R-:W2:Y:S01]  /*69b0*/  MUFU.EX2 R105, R47 ;  /* 0x0000002f00697308 */ /* 0x000ea20000000800 */
[----:B------:R-:W-:Y:S01]  /*69c0*/  LOP3.LUT R34, R4, R3, RZ, 0xc0, !PT ;  /* 0x0000000304227212 */ /* 0x000fe200078ec0ff */
[----:B------:R-:W-:Y:S01]  /*69d0*/  IMAD.MOV.U32 R89, RZ, RZ, R132 ;  /* 0x000000ffff597224 */ /* 0x000fe200078e0084 */
[----:B------:R-:W-:Y:S01]  /*69e0*/  HSET2.LE.AND R3, R5, R209, PT ;  /* 0x000000d105037233 */ /* 0x000fe20003803000 */
[----:B------:R-:W-:Y:S01]  /*69f0*/  MUFU.EX2 R98, R27 ;  /* 0x0000001b00627308 */ /* 0x000fe20000000800 */
[----:B------:R-:W-:Y:S01]  /*6a00*/  LOP3.LUT R5, R247, 0xff00ff, RZ, 0xc0, !PT ;  /* 0x00ff00fff7057812 */ /* 0x000fe200078ec0ff */
[----:B------:R-:W-:Y:S01]  /*6a10*/  IMAD.MOV.U32 R247, RZ, RZ, R139 ;  /* 0x000000fffff77224 */ /* 0x000fe200078e008b */
[----:B-1----:R-:W-:Y:S01]  /*6a20*/  F2FP.F16.F32.PACK_AB R4, R68, R67 ;  /* 0x000000434404723e */ /* 0x002fe200000000ff */
[----:B------:R-:W1:Y:S01]  /*6a30*/  MUFU.EX2 R108, R45 ;  /* 0x0000002d006c7308 */ /* 0x000e620000000800 */
[----:B------:R-:W-:-:S02]  /*6a40*/  IMAD.MOV.U32 R139, RZ, RZ, R117 ;  /* 0x000000ffff8b7224 */ /* 0x000fc400078e0075 */
[----:B------:R-:W-:Y:S01]  /*6a50*/  LOP3.LUT R35, R4, R3, RZ, 0xc0, !PT ;  /* 0x0000000304237212 */ /* 0x000fe200078ec0ff */
[----:B------:R-:W-:Y:S01]  /*6a60*/  MUFU.EX2 R110, R50 ;  /* 0x00000032006e7308 */ /* 0x000fe20000000800 */
[--C-:B------:R-:W-:Y:S01]  /*6a70*/  HSET2.LE.AND R3, R72, R209.reuse, PT ;  /* 0x000000d148037233 */ /* 0x100fe20003803000 */
[----:B------:R-:W-:Y:S01]  /*6a80*/  IMAD.MOV.U32 R117, RZ, RZ, R118 ;  /* 0x000000ffff757224 */ /* 0x000fe200078e0076 */
[----:B------:R-:W-:Y:S01]  /*6a90*/  F2FP.F16.F32.PACK_AB R4, R87, R70 ;  /* 0x000000465704723e */ /* 0x000fe200000000ff */
[----:B------:R-:W3:Y:S01]  /*6aa0*/  MUFU.EX2 R125, R52 ;  /* 0x00000034007d7308 */ /* 0x000ee20000000800 */
[----:B------:R-:W-:Y:S02]  /*6ab0*/  IMAD.MOV.U32 R64, RZ, RZ, R10 ;  /* 0x000000ffff407224 */ /* 0x000fe400078e000a */
[----:B------:R-:W-:Y:S01]  /*6ac0*/  LOP3.LUT R24, R4, R3, RZ, 0xc0, !PT ;  /* 0x0000000304187212 */ /* 0x000fe200078ec0ff */
[----:B------:R-:W-:Y:S01]  /*6ad0*/  MUFU.EX2 R118, R48 ;  /* 0x0000003000767308 */ /* 0x000fe20000000800 */
[----:B------:R-:W-:Y:S01]  /*6ae0*/  HSET2.LE.AND R3, R77, R209, PT ;  /* 0x000000d14d037233 */ /* 0x000fe20003803000 */
[----:B------:R-:W-:Y:S01]  /*6af0*/  IMAD.MOV.U32 R65, RZ, RZ, R11 ;  /* 0x000000ffff417224 */ /* 0x000fe200078e000b */
[----:B------:R-:W-:Y:S01]  /*6b00*/  F2FP.F16.F32.PACK_AB R4, R86, R66 ;  /* 0x000000425604723e */ /* 0x000fe200000000ff */
[----:B------:R-:W4:Y:S01]  /*6b10*/  MUFU.EX2 R123, R49 ;  /* 0x00000031007b7308 */ /* 0x000f220000000800 */
[----:B------:R-:W-:-:S02]  /*6b20*/  IMAD.MOV.U32 R77, RZ, RZ, R129 ;  /* 0x000000ffff4d7224 */ /* 0x000fc400078e0081 */
[----:B------:R-:W-:Y:S01]  /*6b30*/  LOP3.LUT R25, R4, R3, RZ, 0xc0, !PT ;  /* 0x0000000304197212 */ /* 0x000fe200078ec0ff */
[----:B------:R-:W-:Y:S01]  /*6b40*/  MUFU.EX2 R127, R54 ;  /* 0x00000036007f7308 */ /* 0x000fe20000000800 */
[--C-:B------:R-:W-:Y:S01]  /*6b50*/  HSET2.LE.AND R3, R232, R209.reuse, PT ;  /* 0x000000d1e8037233 */ /* 0x100fe20003803000 */
[----:B------:R-:W-:Y:S01]  /*6b60*/  IMAD.MOV.U32 R232, RZ, RZ, R90 ;  /* 0x000000ffffe87224 */ /* 0x000fe200078e005a */
[----:B--2---:R-:W-:Y:S01]  /*6b70*/  F2FP.F16.F32.PACK_AB R4, R105, R93 ;  /* 0x0000005d6904723e */ /* 0x004fe200000000ff */
[----:B------:R-:W2:Y:S01]  /*6b80*/  MUFU.EX2 R131, R55 ;  /* 0x0000003700837308 */ /* 0x000ea20000000800 */
[----:B------:R-:W-:Y:S02]  /*6b90*/  IMAD.MOV.U32 R90, RZ, RZ, R130 ;  /* 0x000000ffff5a7224 */ /* 0x000fe400078e0082 */
[----:B------:R-:W-:Y:S01]  /*6ba0*/  LOP3.LUT R26, R4, R3, RZ, 0xc0, !PT ;  /* 0x00000003041a7212 */ /* 0x000fe200078ec0ff */
[----:B------:R-:W-:Y:S01]  /*6bb0*/  MUFU.EX2 R130, R51 ;  /* 0x0000003300827308 */ /* 0x000fe20000000800 */
[----:B------:R-:W-:-:S02]  /*6bc0*/  HSET2.LE.AND R3, R5, R209, PT ;  /* 0x000000d105037233 */ /* 0x000fc40003803000 */
[----:B-1----:R-:W-:Y:S01]  /*6bd0*/  F2FP.F16.F32.PACK_AB R4, R108, R98 ;  /* 0x000000626c04723e */ /* 0x002fe200000000ff */
[----:B------:R-:W1:Y:S01]  /*6be0*/  MUFU.EX2 R132, R53 ;  /* 0x0000003500847308 */ /* 0x000e620000000800 */
[----:B------:R-:W-:Y:S01]  /*6bf0*/  LOP3.LUT R5, R212, 0xff00ff, RZ, 0xc0, !PT ;  /* 0x00ff00ffd4057812 */ /* 0x000fe200078ec0ff */
[----:B------:R-:W-:Y:S01]  /*6c00*/  IMAD.MOV.U32 R212, RZ, RZ, R109 ;  /* 0x000000ffffd47224 */ /* 0x000fe200078e006d */
[----:B------:R-:W-:Y:S01]  /*6c10*/  LOP3.LUT R27, R4, R3, RZ, 0xc0, !PT ;  /* 0x00000003041b7212 */ /* 0x000fe200078ec0ff */
[----:B------:R-:W-:Y:S01]  /*6c20*/  MUFU.EX2 R119, R58 ;  /* 0x0000003a00777308 */ /* 0x000fe20000000800 */
[--C-:B------:R-:W-:Y:S01]  /*6c30*/  HSET2.LE.AND R3, R80, R209.reuse, PT ;  /* 0x000000d150037233 */ /* 0x100fe20003803000 */
[----:B------:R-:W-:Y:S01]  /*6c40*/  IMAD.MOV.U32 R80, RZ, RZ, R117 ;  /* 0x000000ffff507224 */ /* 0x000fe200078e0075 */
[----:B---3--:R-:W-:Y:S01]  /*6c50*/  F2FP.F16.F32.PACK_AB R4, R125, R110 ;  /* 0x0000006e7d04723e */ /* 0x008fe200000000ff */
[----:B------:R-:W3:Y:S03]  /*6c60*/  MUFU.EX2 R129, R60 ;  /* 0x0000003c00817308 */ /* 0x000ee60000000800 */
[----:B------:R-:W-:Y:S01]  /*6c70*/  LOP3.LUT R20, R4, R3, RZ, 0xc0, !PT ;  /* 0x0000000304147212 */ /* 0x000fe200078ec0ff */
[----:B------:R-:W-:Y:S01]  /*6c80*/  MUFU.EX2 R117, R56 ;  /* 0x0000003800757308 */ /* 0x000fe20000000800 */
[----:B------:R-:W-:Y:S01]  /*6c90*/  HSET2.LE.AND R3, R81, R209, PT ;  /* 0x000000d151037233 */ /* 0x000fe20003803000 */
[----:B------:R-:W-:Y:S01]  /*6ca0*/  IMAD.MOV.U32 R81, RZ, RZ, R139 ;  /* 0x000000ffff517224 */ /* 0x000fe200078e008b */
[----:B------:R-:W-:Y:S01]  /*6cb0*/  LEA R139, R2, UR4, 0x1 ;  /* 0x00000004028b7c11 */ /* 0x000fe2000f8e08ff */
[----:B------:R-:W-:Y:S01]  /*6cc0*/  MUFU.EX2 R109, R63 ;  /* 0x0000003f006d7308 */ /* 0x000fe20000000800 */
[----:B----4-:R-:W-:-:S03]  /*6cd0*/  F2FP.F16.F32.PACK_AB R4, R123, R118 ;  /* 0x000000767b04723e */ /* 0x010fc600000000ff */
[----:B------:R-:W4:Y:S01]  /*6ce0*/  LDSM.16.MT88.4 R28, [R139+0x4000] ;  /* 0x004000008b1c783b */ /* 0x000f220000004200 */
[----:B------:R-:W-:Y:S01]  /*6cf0*/  LOP3.LUT R21, R4, R3, RZ, 0xc0, !PT ;  /* 0x0000000304157212 */ /* 0x000fe200078ec0ff */
[----:B------:R-:W-:Y:S01]  /*6d00*/  IMAD.IADD R205, R0, 0x1, R139 ;  /* 0x0000000100cd7824 */ /* 0x000fe200078e028b */
[--C-:B------:R-:W-:Y:S01]  /*6d10*/  HSET2.LE.AND R3, R200, R209.reuse, PT ;  /* 0x000000d1c8037233 */ /* 0x100fe20003803000 */
[----:B------:R-:W-:Y:S01]  /*6d20*/  LDSM.16.MT88.4 R8, [R139+0x4400] ;  /* 0x004400008b08783b */ /* 0x000fe20000004200 */
[----:B--2---:R-:W-:Y:S01]  /*6d30*/  F2FP.F16.F32.PACK_AB R4, R131, R127 ;  /* 0x0000007f8304723e */ /* 0x004fe200000000ff */
[----:B------:R-:W-:Y:S01]  /*6d40*/  IMAD.MOV.U32 R200, RZ, RZ, R128 ;  /* 0x000000ffffc87224 */ /* 0x000fe200078e0080 */
[----:B------:R-:W-:Y:S01]  /*6d50*/  MUFU.EX2 R107, R61 ;  /* 0x0000003d006b7308 */ /* 0x000fe20000000800 */
[----:B------:R-:W2:Y:S01]  /*6d60*/  LDSM.16.MT88.4 R16, [R205+0x4000] ;  /* 0x00400000cd10783b */ /* 0x000ea20000004200 */
[----:B------:R-:W-:Y:S02]  /*6d70*/  LOP3.LUT R22, R4, R3, RZ, 0xc0, !PT ;  /* 0x0000000304167212 */ /* 0x000fe400078ec0ff */
[----:B------:R-:W-:Y:S01]  /*6d80*/  HSET2.LE.AND R3, R5, R209, PT ;  /* 0x000000d105037233 */ /* 0x000fe20003803000 */
[----:B------:R-:W5:Y:S01]  /*6d90*/  MUFU.EX2 R128, R57 ;  /* 0x0000003900807308 */ /* 0x000f620000000800 */
[----:B-1----:R-:W-:-:S02]  /*6da0*/  F2FP.F16.F32.PACK_AB R4, R132, R130 ;  /* 0x000000828404723e */ /* 0x002fc400000000ff */
[----:B------:R-:W-:Y:S01]  /*6db0*/  LOP3.LUT R5, R213, 0xff00ff, RZ, 0xc0, !PT ;  /* 0x00ff00ffd5057812 */ /* 0x000fe200078ec0ff */
[----:B------:R-:W-:Y:S01]  /*6dc0*/  IMAD.MOV.U32 R213, RZ, RZ, R90 ;  /* 0x000000ffffd57224 */ /* 0x000fe200078e005a */
[----:B------:R-:W-:Y:S01]  /*6dd0*/  LOP3.LUT R23, R4, R3, RZ, 0xc0, !PT ;  /* 0x0000000304177212 */ /* 0x000fe200078ec0ff */
[----:B------:R-:W-:Y:S01]  /*6de0*/  MUFU.EX2 R90, R59 ;  /* 0x0000003b005a7308 */ /* 0x000fe20000000800 */
[--C-:B------:R-:W-:Y:S01]  /*6df0*/  HSET2.LE.AND R3, R203, R209.reuse, PT ;  /* 0x000000d1cb037233 */ /* 0x100fe20003803000 */
[----:B------:R-:W-:Y:S01]  /*6e00*/  IMAD.MOV.U32 R203, RZ, RZ, R89 ;  /* 0x000000ffffcb7224 */ /* 0x000fe200078e0059 */
[----:B---3--:R-:W-:Y:S01]  /*6e10*/  F2FP.F16.F32.PACK_AB R4, R129, R119 ;  /* 0x000000778104723e */ /* 0x008fe200000000ff */
[----:B------:R-:W1:Y:S01]  /*6e20*/  MUFU.EX2 R89, R62 ;  /* 0x0000003e00597308 */ /* 0x000e620000000800 */
[----:B------:R-:W-:Y:S02]  /*6e30*/  HSET2.LE.AND R2, R5, R209, PT ;  /* 0x000000d105027233 */ /* 0x000fe40003803000 */
[----:B------:R-:W-:Y:S01]  /*6e40*/  LOP3.LUT R14, R4, R3, RZ, 0xc0, !PT ;  /* 0x00000003040e7212 */ /* 0x000fe200078ec0ff */
[----:B------:R-:W-:Y:S01]  /*6e50*/  MUFU.EX2 R72, R78 ;  /* 0x0000004e00487308 */ /* 0x000fe20000000800 */
[----:B-----5:R-:W-:-:S02]  /*6e60*/  F2FP.F16.F32.PACK_AB R3, R128, R117 ;  /* 0x000000758003723e */ /* 0x020fc400000000ff */
[--C-:B------:R-:W-:Y:S01]  /*6e70*/  HSET2.LE.AND R0, R215, R209.reuse, PT ;  /* 0x000000d1d7007233 */ /* 0x100fe20003803000 */
[----:B------:R-:W3:Y:S01]  /*6e80*/  MUFU.EX2 R101, R101 ;  /* 0x0000006500657308 */ /* 0x000ee20000000800 */
[----:B------:R-:W-:Y:S02]  /*6e90*/  LOP3.LUT R15, R3, R2, RZ, 0xc0, !PT ;  /* 0x00000002030f7212 */ /* 0x000fe400078ec0ff */
[----:B------:R-:W-:Y:S01]  /*6ea0*/  HSET2.LE.AND R2, R83, R209, PT ;  /* 0x000000d153027233 */ /* 0x000fe20003803000 */
[----:B------:R-:W-:Y:S01]  /*6eb0*/  MUFU.EX2 R79, R79 ;  /* 0x0000004f004f7308 */ /* 0x000fe20000000800 */
[----:B-1----:R-:W-:-:S03]  /*6ec0*/  F2FP.F16.F32.PACK_AB R3, R109, R89 ;  /* 0x000000596d03723e */ /* 0x002fc600000000ff */
[----:B------:R-:W1:Y:S01]  /*6ed0*/  MUFU.EX2 R100, R100 ;  /* 0x0000006400647308 */ /* 0x000e620000000800 */
[C---:B----4-:R-:W-:Y:S01]  /*6ee0*/  HMMA.16816.F32 R4, R40.reuse, R28, RZ ;  /* 0x0000001c2804723c */ /* 0x050fe200000018ff */
[----:B------:R-:W-:Y:S02]  /*6ef0*/  LOP3.LUT R12, R3, R2, RZ, 0xc0, !PT ;  /* 0x00000002030c7212 */ /* 0x000fe400078ec0ff */
[----:B------:R-:W-:Y:S01]  /*6f00*/  MUFU.EX2 R103, R103 ;  /* 0x0000006700677308 */ /* 0x000fe20000000800 */
[----:B------:R-:W-:Y:S02]  /*6f10*/  HSET2.LE.AND R2, R82, R209, PT ;  /* 0x000000d152027233 */ /* 0x000fe40003803000 */
[----:B------:R-:W-:Y:S01]  /*6f20*/  F2FP.F16.F32.PACK_AB R3, R107, R90 ;  /* 0x0000005a6b03723e */ /* 0x000fe200000000ff */
[----:B------:R-:W4:Y:S01]  /*6f30*/  MUFU.EX2 R122, R122 ;  /* 0x0000007a007a7308 */ /* 0x000f220000000800 */
[----:B--2---:R-:W-:Y:S02]  /*6f40*/  HMMA.16816.F32 R44, R40, R16, RZ ;  /* 0x00000010282c723c */ /* 0x004fe400000018ff */
[----:B------:R-:W-:Y:S01]  /*6f50*/  LOP3.LUT R13, R3, R2, RZ, 0xc0, !PT ;  /* 0x00000002030d7212 */ /* 0x000fe200078ec0ff */
[----:B------:R-:W-:Y:S01]  /*6f60*/  MUFU.EX2 R115, R115 ;  /* 0x0000007300737308 */ /* 0x000fe20000000800 */
[----:B---3--:R-:W-:Y:S01]  /*6f70*/  F2FP.F16.F32.PACK_AB R2, R101, R72 ;  /* 0x000000486502723e */ /* 0x008fe200000000ff */
[----:B------:R-:W-:-:S02]  /*6f80*/  FADD.FTZ R3, R84, R76 ;  /* 0x0000004c54037221 */ /* 0x000fc40000010000 */
[----:B------:R-:W2:Y:S02]  /*6f90*/  MUFU.EX2 R120, R120 ;  /* 0x0000007800787308 */ /* 0x000ea40000000800 */
[----:B------:R-:W-:Y:S02]  /*6fa0*/  FADD.FTZ R3, R97, R3 ;  /* 0x0000000361037221 */ /* 0x000fe40000010000 */
[----:B------:R-:W-:Y:S01]  /*6fb0*/  MUFU.EX2 R92, R92 ;  /* 0x0000005c005c7308 */ /* 0x000fe20000000800 */
[----:B------:R-:W-:Y:S01]  /*6fc0*/  HMMA.16816.F32 R56, R36, R8, R4 ;  /* 0x000000082438723c */ /* 0x000fe20000001804 */
[----:B------:R-:W-:Y:S02]  /*6fd0*/  FADD.FTZ R3, R99, R3 ;  /* 0x0000000363037221 */ /* 0x000fe40000010000 */
[----:B------:R-:W-:Y:S04]  /*6fe0*/  MUFU.EX2 R112, R112 ;  /* 0x0000007000707308 */ /* 0x000fe80000000800 */
[----:B------:R-:W-:Y:S01]  /*6ff0*/  MUFU.EX2 R78, R121 ;  /* 0x00000079004e7308 */ /* 0x000fe20000000800 */
[----:B------:R-:W-:Y:S03]  /*7000*/  HMMA.16816.F32 R4, R32, R28, RZ ;  /* 0x0000001c2004723c */ /* 0x000fe600000018ff */
[----:B------:R-:W-:Y:S04]  /*7010*/  MUFU.EX2 R121, R148 ;  /* 0x0000009400797308 */ /* 0x000fe80000000800 */
[----:B------:R-:W-:Y:S04]  /*7020*/  MUFU.EX2 R84, R150 ;  /* 0x0000009600547308 */ /* 0x000fe80000000800 */
[----:B------:R-:W-:Y:S04]  /*7030*/  MUFU.EX2 R76, R216 ;  /* 0x000000d8004c7308 */ /* 0x000fe80000000800 */
[----:B------:R-:W-:Y:S04]  /*7040*/  MUFU.EX2 R97, R157 ;  /* 0x0000009d00617308 */ /* 0x000fe80000000800 */
[----:B------:R-:W-:Y:S01]  /*7050*/  MUFU.EX2 R99, R229 ;  /* 0x000000e500637308 */ /* 0x000fe20000000800 */
[----:B------:R-:W-:Y:S01]  /*7060*/  HMMA.16816.F32 R48, R24, R8, R4 ;  /* 0x000000081830723c */ /* 0x000fe20000001804 */
[----:B------:R-:W3:Y:S07]  /*7070*/  LDSM.16.MT88.4 R4, [R205+0x4400] ;  /* 0x00440000cd04783b */ /* 0x000eee0000004200 */
[----:B---3--:R-:W-:Y:S08]  /*7080*/  HMMA.16816.F32 R60, R36, R4, R44 ;  /* 0x00000004243c723c */ /* 0x008ff0000000182c */
[----:B------:R-:W-:-:S15]  /*7090*/  HMMA.16816.F32 R44, R32, R16, RZ ;  /* 0x00000010202c723c */ /* 0x000fde00000018ff */
[----:B------:R-:W-:-:S05]  /*70a0*/  NOP ;  /* 0x0000000000007918 */ /* 0x000fca0000000000 */
[----:B------:R-:W-:Y:S08]  /*70b0*/  HMMA.16816.F32 R52, R24, R4, R44 ;  /* 0x000000041834723c */ /* 0x000ff0000000182c */
[C---:B------:R-:W-:Y:S08]  /*70c0*/  HMMA.16816.F32 R44, R32.reuse, R30, RZ ;  /* 0x0000001e202c723c */ /* 0x040ff000000018ff */
[-C--:B------:R-:W-:Y:S08]  /*70d0*/  HMMA.16816.F32 R32, R32, R18.reuse, RZ ;  /* 0x000000122020723c */ /* 0x080ff000000018ff */
[C---:B------:R-:W-:Y:S08]  /*70e0*/  HMMA.16816.F32 R16, R40.reuse, R18, RZ ;  /* 0x000000122810723c */ /* 0x040ff000000018ff */
[----:B------:R-:W-:Y:S08]  /*70f0*/  HMMA.16816.F32 R28, R40, R30, RZ ;  /* 0x0000001e281c723c */ /* 0x000ff000000018ff */
[-C--:B------:R-:W-:Y:S08]  /*7100*/  HMMA.16816.F32 R32, R24, R6.reuse, R32 ;  /* 0x000000061820723c */ /* 0x080ff00000001820 */
[----:B------:R-:W-:Y:S01]  /*7110*/  HMMA.16816.F32 R16, R36, R6, R16 ;  /* 0x000000062410723c */ /* 0x000fe20000001810 */
[----:B------:R-:W3:Y:S07]  /*7120*/  LDSM.16.MT88.4 R4, [R139+0x4800] ;  /* 0x004800008b04783b */ /* 0x000eee0000004200 */
[-C--:B------:R-:W-:Y:S08]  /*7130*/  HMMA.16816.F32 R44, R24, R10.reuse, R44 ;  /* 0x0000000a182c723c */ /* 0x080ff0000000182c */
[----:B------:R-:W-:Y:S08]  /*7140*/  HMMA.16816.F32 R8, R36, R10, R28 ;  /* 0x0000000a2408723c */ /* 0x000ff0000000181c */
[-C--:B---3--:R-:W-:Y:S08]  /*7150*/  HMMA.16816.F32 R40, R12, R4.reuse, R56 ;  /* 0x000000040c28723c */ /* 0x088ff00000001838 */
[C---:B------:R-:W-:Y:S08]  /*7160*/  HMMA.16816.F32 R36, R20.reuse, R4, R48 ;  /* 0x000000041424723c */ /* 0x040ff00000001830 */
[-C--:B------:R-:W-:Y:S08]  /*7170*/  HMMA.16816.F32 R44, R20, R6.reuse, R44 ;  /* 0x00000006142c723c */ /* 0x080ff0000000182c */
[C---:B------:R-:W-:Y:S01]  /*7180*/  HMMA.16816.F32 R24, R12.reuse, R6, R8 ;  /* 0x000000060c18723c */ /* 0x040fe20000001808 */
[----:B------:R-:W3:Y:S07]  /*7190*/  LDSM.16.MT88.4 R4, [R205+0x4800] ;  /* 0x00480000cd04783b */ /* 0x000eee0000004200 */
[-C--:B---3--:R-:W-:Y:S08]  /*71a0*/  HMMA.16816.F32 R60, R12, R4.reuse, R60 ;  /* 0x000000040c3c723c */ /* 0x088ff0000000183c */
[----:B------:R-:W-:Y:S01]  /*71b0*/  HMMA.16816.F32 R28, R20, R4, R52 ;  /* 0x00000004141c723c */ /* 0x000fe20000001834 */
[----:B------:R-:W-:Y:S01]  /*71c0*/  LOP3.LUT R4, R2, R0, RZ, 0xc0, !PT ;  /* 0x0000000002047212 */ /* 0x000fe200078ec0ff */
[----:B------:R-:W-:Y:S01]  /*71d0*/  IMAD.MOV.U32 R54, RZ, RZ, R64 ;  /* 0x000000ffff367224 */ /* 0x000fe200078e0040 */
[----:B------:R-:W-:Y:S01]  /*71e0*/  HSET2.LE.AND R0, R217, R209, PT ;  /* 0x000000d1d9007233 */ /* 0x000fe20003803000 */
[----:B------:R-:W-:Y:S01]  /*71f0*/  MUFU.EX2 R64, R141 ;  /* 0x0000008d00407308 */ /* 0x000fe20000000800 */
[----:B-1----:R-:W-:Y:S01]  /*7200*/  F2FP.F16.F32.PACK_AB R2, R100, R79 ;  /* 0x0000004f6402723e */ /* 0x002fe200000000ff */
[----:B------:R-:W-:-:S02]  /*7210*/  IMAD.MOV.U32 R55, RZ, RZ, R65 ;  /* 0x000000ffff377224 */ /* 0x000fc400078e0041 */
[-C--:B------:R-:W-:Y:S01]  /*7220*/  HMMA.16816.F32 R20, R20, R6.reuse, R32 ;  /* 0x000000061414723c */ /* 0x080fe20000001820 */
[----:B------:R-:W-:Y:S01]  /*7230*/  LOP3.LUT R5, R2, R0, RZ, 0xc0, !PT ;  /* 0x0000000002057212 */ /* 0x000fe200078ec0ff */
[----:B------:R-:W-:Y:S01]  /*7240*/  MUFU.EX2 R65, R116 ;  /* 0x0000007400417308 */ /* 0x000fe20000000800 */
[--C-:B------:R-:W-:Y:S02]  /*7250*/  HSET2.LE.AND R0, R213, R209.reuse, PT ;  /* 0x000000d1d5007233 */ /* 0x100fe40003803000 */
[----:B----4-:R-:W-:Y:S01]  /*7260*/  F2FP.F16.F32.PACK_AB R2, R122, R103 ;  /* 0x000000677a02723e */ /* 0x010fe200000000ff */
[----:B------:R-:W-:Y:S02]  /*7270*/  MUFU.EX2 R116, R151 ;  /* 0x0000009700747308 */ /* 0x000fe40000000800 */
[----:B------:R-:W-:Y:S01]  /*7280*/  HMMA.16816.F32 R48, R12, R6, R16 ;  /* 0x000000060c30723c */ /* 0x000fe20000001810 */
[----:B------:R-:W-:Y:S01]  /*7290*/  LOP3.LUT R6, R2, R0, RZ, 0xc0, !PT ;  /* 0x0000000002067212 */ /* 0x000fe200078ec0ff */
[----:B------:R-:W1:Y:S01]  /*72a0*/  LDSM.16.MT88.4 R12, [R139+0x4c00] ;  /* 0x004c00008b0c783b */ /* 0x000e620000004200 */
[----:B------:R-:W-:Y:S01]  /*72b0*/  LOP3.LUT R0, R203, 0xff00ff, RZ, 0xc0, !PT ;  /* 0x00ff00ffcb007812 */ /* 0x000fe200078ec0ff */
[----:B------:R-:W-:Y:S01]  /*72c0*/  IMAD.MOV.U32 R203, RZ, RZ, R200 ;  /* 0x000000ffffcb7224 */ /* 0x000fe200078e00c8 */
[----:B--2---:R-:W-:Y:S01]  /*72d0*/  F2FP.F16.F32.PACK_AB R2, R120, R115 ;  /* 0x000000737802723e */ /* 0x004fe200000000ff */
[----:B------:R-:W-:Y:S01]  /*72e0*/  IMAD.MOV.U32 R200, RZ, RZ, R212 ;  /* 0x000000ffffc87224 */ /* 0x000fe200078e00d4 */
[----:B------:R-:W-:Y:S01]  /*72f0*/  LDSM.16.MT88.4 R16, [R139+0x5000] ;  /* 0x005000008b10783b */ /* 0x000fe20000004200 */
[----:B------:R-:W-:Y:S01]  /*7300*/  IMAD.MOV.U32 R212, RZ, RZ, R232 ;  /* 0x000000ffffd47224 */ /* 0x000fe200078e00e8 */
[----:B------:R-:W-:Y:S01]  /*7310*/  HSET2.LE.AND R0, R0, R209, PT ;  /* 0x000000d100007233 */ /* 0x000fe20003803000 */
[----:B------:R-:W-:-:S02]  /*7320*/  IMAD.MOV.U32 R232, RZ, RZ, R247 ;  /* 0x000000ffffe87224 */ /* 0x000fc400078e00f7 */
[----:B------:R-:W-:Y:S02]  /*7330*/  IMAD.MOV.U32 R247, RZ, RZ, R210 ;  /* 0x000000fffff77224 */ /* 0x000fe400078e00d2 */
[----:B------:R-:W-:Y:S01]  /*7340*/  IMAD.MOV.U32 R210, RZ, RZ, R195 ;  /* 0x000000ffffd27224 */ /* 0x000fe200078e00c3 */
[----:B------:R-:W-:Y:S01]  /*7350*/  LOP3.LUT R7, R2, R0, RZ, 0xc0, !PT ;  /* 0x0000000002077212 */ /* 0x000fe200078ec0ff */
[----:B------:R-:W-:Y:S01]  /*7360*/  IMAD.MOV.U32 R195, RZ, RZ, R201 ;  /* 0x000000ffffc37224 */ /* 0x000fe200078e00c9 */
[----:B------:R-:W-:Y:S01]  /*7370*/  HSET2.LE.AND R0, R203, R209, PT ;  /* 0x000000d1cb007233 */ /* 0x000fe20003803000 */
[----:B------:R-:W-:Y:S02]  /*7380*/  IMAD.MOV.U32 R201, RZ, RZ, R202 ;  /* 0x000000ffffc97224 */ /* 0x000fe400078e00ca */
[----:B------:R-:W-:Y:S02]  /*7390*/  IMAD.MOV.U32 R202, RZ, RZ, R164 ;  /* 0x000000ffffca7224 */ /* 0x000fe400078e00a4 */
[----:B------:R-:W-:-:S02]  /*73a0*/  IMAD.MOV.U32 R164, RZ, RZ, R95 ;  /* 0x000000ffffa47224 */ /* 0x000fc400078e005f */
[----:B------:R-:W-:Y:S01]  /*73b0*/  MUFU.EX2 R95, R114 ;  /* 0x00000072005f7308 */ /* 0x000fe20000000800 */
[----:B------:R-:W-:Y:S02]  /*73c0*/  IMAD.MOV.U32 R203, RZ, RZ, R77 ;  /* 0x000000ffffcb7224 */ /* 0x000fe400078e004d */
[----:B------:R-:W-:Y:S01]  /*73d0*/  IMAD.MOV.U32 R213, RZ, RZ, R212 ;  /* 0x000000ffffd57224 */ /* 0x000fe200078e00d4 */
[----:B------:R-:W2:Y:S01]  /*73e0*/  MUFU.EX2 R114, R137 ;  /* 0x0000008900727308 */ /* 0x000ea20000000800 */
[----:B------:R-:W-:-:S03]  /*73f0*/  IMAD.MOV.U32 R212, RZ, RZ, R81 ;  /* 0x000000ffffd47224 */ /* 0x000fc600078e0051 */
[----:B------:R-:W3:Y:S01]  /*7400*/  MUFU.EX2 R77, R140 ;  /* 0x0000008c004d7308 */ /* 0x000ee20000000800 */
[----:B--2---:R-:W-:Y:S01]  /*7410*/  F2FP.F16.F32.PACK_AB R2, R114, R95 ;  /* 0x0000005f7202723e */ /* 0x004fe200000000ff */
[C---:B-1----:R-:W-:Y:S03]  /*7420*/  HMMA.16816.F32 R32, R4.reuse, R12, R36 ;  /* 0x0000000c0420723c */ /* 0x042fe60000001824 */
[----:B------:R-:W-:Y:S02]  /*7430*/  LOP3.LUT R10, R2, R0, RZ, 0xc0, !PT ;  /* 0x00000000020a7212 */ /* 0x000fe400078ec0ff */
[----:B------:R-:W-:Y:S01]  /*7440*/  LOP3.LUT R0, R200, 0xff00ff, RZ, 0xc0, !PT ;  /* 0x00ff00ffc8007812 */ /* 0x000fe200078ec0ff */
[----:B------:R-:W-:Y:S01]  /*7450*/  IMAD.MOV.U32 R200, RZ, RZ, R80 ;  /* 0x000000ffffc87224 */ /* 0x000fe200078e0050 */
[----:B------:R-:W-:Y:S01]  /*7460*/  F2FP.F16.F32.PACK_AB R2, R112, R92 ;  /* 0x0000005c7002723e */ /* 0x000fe200000000ff */
[----:B------:R-:W-:Y:S02]  /*7470*/  HMMA.16816.F32 R44, R4, R14, R44 ;  /* 0x0000000e042c723c */ /* 0x000fe4000000182c */
[----:B------:R-:W-:-:S05]  /*7480*/  HSET2.LE.AND R0, R0, R209, PT ;  /* 0x000000d100007233 */ /* 0x000fca0003803000 */
[----:B------:R-:W-:Y:S02]  /*7490*/  LOP3.LUT R11, R2, R0, RZ, 0xc0, !PT ;  /* 0x00000000020b7212 */ /* 0x000fe400078ec0ff */
[----:B------:R-:W-:Y:S02]  /*74a0*/  HSET2.LE.AND R0, R218, R209, PT ;  /* 0x000000d1da007233 */ /* 0x000fe40003803000 */
[----:B---3--:R-:W-:-:S04]  /*74b0*/  F2FP.F16.F32.PACK_AB R2, R77, R64 ;  /* 0x000000404d02723e */ /* 0x008fc800000000ff */
[----:B------:R-:W-:Y:S02]  /*74c0*/  LOP3.LUT R8, R2, R0, RZ, 0xc0, !PT ;  /* 0x0000000002087212 */ /* 0x000fe400078ec0ff */
[----:B------:R-:W-:Y:S02]  /*74d0*/  HSET2.LE.AND R0, R219, R209, PT ;  /* 0x000000d1db007233 */ /* 0x000fe40003803000 */
[----:B------:R-:W-:-:S04]  /*74e0*/  F2FP.F16.F32.PACK_AB R2, R78, R65 ;  /* 0x000000414e02723e */ /* 0x000fc800000000ff */
[----:B------:R-:W-:Y:S02]  /*74f0*/  LOP3.LUT R9, R2, R0, RZ, 0xc0, !PT ;  /* 0x0000000002097212 */ /* 0x000fe400078ec0ff */
[C---:B------:R-:W-:Y:S02]  /*7500*/  LOP3.LUT R0, R106.reuse, 0xffff, RZ, 0xc0, !PT ;  /* 0x0000ffff6a007812 */ /* 0x040fe400078ec0ff */
[----:B------:R-:W-:Y:S02]  /*7510*/  LOP3.LUT R2, R106, 0xff, RZ, 0xc0, !PT ;  /* 0x000000ff6a027812 */ /* 0x000fe400078ec0ff */
[----:B------:R-:W-:Y:S01]  /*7520*/  SHF.R.U32.HI R0, RZ, 0x8, R0 ;  /* 0x00000008ff007819 */ /* 0x000fe20000011600 */
[----:B------:R-:W-:Y:S01]  /*7530*/  HMMA.16816.F32 R56, R8, R12, R40 ;  /* 0x0000000c0838723c */ /* 0x000fe20000001828 */
[----:B------:R-:W-:Y:S02]  /*7540*/  MUFU.EX2 R43, R142 ;  /* 0x0000008e002b7308 */ /* 0x000fe40000000800 */
[----:B------:R-:W-:-:S02]  /*7550*/  PRMT R137, R2, 0x5410, R0 ;  /* 0x0000541002897816 */ /* 0x000fc40000000000 */
[----:B------:R-:W-:Y:S01]  /*7560*/  PRMT R0, R106, 0x7632, R0 ;  /* 0x000076326a007816 */ /* 0x000fe20000000000 */
[----:B------:R-:W-:Y:S01]  /*7570*/  MUFU.EX2 R41, R163 ;  /* 0x000000a300297308 */ /* 0x000fe20000000800 */
[----:B------:R-:W-:Y:S01]  /*7580*/  SHF.R.U32.HI R2, RZ, 0x18, R106 ;  /* 0x00000018ff027819 */ /* 0x000fe2000001166a */
[----:B------:R-:W-:Y:S01]  /*7590*/  HMMA.16816.F32 R80, R8, R14, R24 ;  /* 0x0000000e0850723c */ /* 0x000fe20000001818 */
[----:B------:R-:W1:Y:S01]  /*75a0*/  LDSM.16.MT88.4 R12, [R205+0x4c00] ;  /* 0x004c0000cd0c783b */ /* 0x000e620000004200 */
[----:B------:R-:W-:Y:S01]  /*75b0*/  LOP3.LUT R0, R0, 0xff, RZ, 0xc0, !PT ;  /* 0x000000ff00007812 */ /* 0x000fe200078ec0ff */
[----:B------:R-:W2:Y:S02]  /*75c0*/  MUFU.EX2 R106, R147 ;  /* 0x00000093006a7308 */ /* 0x000ea40000000800 */
[----:B------:R-:W-:Y:S01]  /*75d0*/  LDSM.16.MT88.4 R24, [R139+0x5400] ;  /* 0x005400008b18783b */ /* 0x000fe20000004200 */
[----:B------:R-:W-:Y:S01]  /*75e0*/  PRMT R42, R0, 0x5410, R2 ;  /* 0x00005410002a7816 */ /* 0x000fe20000000002 */
[----:B------:R-:W-:Y:S01]  /*75f0*/  IMAD.MOV.U32 R0, RZ, RZ, R54 ;  /* 0x000000ffff007224 */ /* 0x000fe200078e0036 */
[----:B------:R-:W-:Y:S01]  /*7600*/  PRMT R2, R54, 0x7771, RZ ;  /* 0x0000777136027816 */ /* 0x000fe200000000ff */
[----:B------:R-:W-:Y:S03]  /*7610*/  MUFU.EX2 R40, R160 ;  /* 0x000000a000287308 */ /* 0x000fe60000000800 */
[----:B------:R-:W-:-:S04]  /*7620*/  LOP3.LUT R0, R0, 0xff, RZ, 0xc0, !PT ;  /* 0x000000ff00007812 */ /* 0x000fc800078ec0ff */
[----:B------:R-:W-:Y:S02]  /*7630*/  PRMT R140, R0, 0x5410, R2 ;  /* 0x00005410008c7816 */ /* 0x000fe40000000002 */
[C---:B------:R-:W-:Y:S02]  /*7640*/  PRMT R2, R54.reuse, 0x7773, RZ ;  /* 0x0000777336027816 */ /* 0x040fe400000000ff */
[----:B------:R-:W-:-:S04]  /*7650*/  PRMT R0, R54, 0x7772, RZ ;  /* 0x0000777236007816 */ /* 0x000fc800000000ff */
[----:B------:R-:W-:Y:S01]  /*7660*/  PRMT R141, R0, 0x5410, R2 ;  /* 0x00005410008d7816 */ /* 0x000fe20000000002 */
[----:B------:R-:W-:Y:S01]  /*7670*/  FADD.FTZ R2, R85, R75 ;  /* 0x0000004b55027221 */ /* 0x000fe20000010000 */
[----:B------:R-:W-:Y:S01]  /*7680*/  FADD.FTZ R0, R73, R69 ;  /* 0x0000004549007221 */ /* 0x000fe20000010000 */
[----:B------:R-:W-:Y:S02]  /*7690*/  MUFU.EX2 R85, R165 ;  /* 0x000000a500557308 */ /* 0x000fe40000000800 */
[----:B------:R-:W-:Y:S01]  /*76a0*/  FADD.FTZ R2, R71, R2 ;  /* 0x0000000247027221 */ /* 0x000fe20000010000 */
[----:B------:R-:W-:Y:S02]  /*76b0*/  FADD.FTZ R0, R67, R0 ;  /* 0x0000000043007221 */ /* 0x000fe40000010000 */
[----:B------:R-:W-:Y:S01]  /*76c0*/  MUFU.EX2 R67, R162 ;  /* 0x000000a200437308 */ /* 0x000fe20000000800 */
[----:B------:R-:W-:Y:S01]  /*76d0*/  FADD.FTZ R2, R74, R2 ;  /* 0x000000024a027221 */ /* 0x000fe20000010000 */
[----:B------:R-:W-:-:S04]  /*76e0*/  FADD.FTZ R0, R68, R0 ;  /* 0x0000000044007221 */ /* 0x000fc80000010000 */
[----:B------:R-:W-:Y:S02]  /*76f0*/  FADD.FTZ R0, R66, R0 ;  /* 0x0000000042007221 */ /* 0x000fe40000010000 */
[----:B------:R-:W-:Y:S01]  /*7700*/  MUFU.EX2 R66, R230 ;  /* 0x000000e600427308 */ /* 0x000fe20000000800 */
[C---:B-1----:R-:W-:Y:S08]  /*7710*/  HMMA.16816.F32 R28, R4.reuse, R12, R28 ;  /* 0x0000000c041c723c */ /* 0x042ff0000000181c */
[----:B------:R-:W-:Y:S01]  /*7720*/  HMMA.16816.F32 R36, R4, R14, R20 ;  /* 0x0000000e0424723c */ /* 0x000fe20000001814 */
[----:B------:R-:W-:Y:S01]  /*7730*/  FADD.FTZ R4, R102, R138 ;  /* 0x0000008a66047221 */ /* 0x000fe20000010000 */
[----:B------:R-:W1:Y:S01]  /*7740*/  LDSM.16.MT88.4 R20, [R205+0x5000] ;  /* 0x00500000cd14783b */ /* 0x000e620000004200 */
[----:B------:R-:W3:Y:S02]  /*7750*/  MUFU.EX2 R102, R145 ;  /* 0x0000009100667308 */ /* 0x000ee40000000800 */
[----:B------:R-:W-:-:S02]  /*7760*/  FADD.FTZ R4, R104, R4 ;  /* 0x0000000468047221 */ /* 0x000fc40000010000 */
[----:B------:R-:W4:Y:S01]  /*7770*/  MUFU.EX2 R104, R144 ;  /* 0x0000009000687308 */ /* 0x000f220000000800 */
        /* <DEDUP_REMOVED lines=8> */
[--C-:B------:R-:W-:Y:S01]  /*7800*/  HSET2.LE.AND R0, R246, R209.reuse, PT ;  /* 0x000000d1f6007233 */ /* 0x100fe20003803000 */
[----:B------:R-:W-:Y:S01]  /*7810*/  FADD.FTZ R13, R111, R2 ;  /* 0x000000026f0d7221 */ /* 0x000fe20000010000 */
[----:B------:R-:W-:Y:S01]  /*7820*/  LOP3.LUT R3, R250, 0xff00ff, RZ, 0xc0, !PT ;  /* 0x00ff00fffa037812 */ /* 0x000fe200078ec0ff */
[----:B------:R-:W-:Y:S01]  /*7830*/  HMMA.16816.F32 R68, R8, R14, R48 ;  /* 0x0000000e0844723c */ /* 0x000fe20000001830 */
[----:B--2---:R-:W-:Y:S01]  /*7840*/  F2FP.F16.F32.PACK_AB R2, R121, R106 ;  /* 0x0000006a7902723e */ /* 0x004fe200000000ff */
[----:B------:R-:W-:Y:S01]  /*7850*/  FADD.FTZ R10, R93, R4 ;  /* 0x000000045d0a7221 */ /* 0x000fe20000010000 */
[----:B------:R-:W-:Y:S01]  /*7860*/  MUFU.EX2 R88, R167 ;  /* 0x000000a700587308 */ /* 0x000fe20000000800 */
[----:B---3--:R-:W-:Y:S01]  /*7870*/  F2FP.F16.F32.PACK_AB R4, R102, R84 ;  /* 0x000000546604723e */ /* 0x008fe200000000ff */
[----:B------:R-:W-:Y:S01]  /*7880*/  FADD.FTZ R9, R113, R5 ;  /* 0x0000000571097221 */ /* 0x000fe20000010000 */
[----:B------:R-:W-:Y:S01]  /*7890*/  LOP3.LUT R6, R2, R0, RZ, 0xc0, !PT ;  /* 0x0000000002067212 */ /* 0x000fe200078ec0ff */
[----:B------:R-:W2:Y:S01]  /*78a0*/  MUFU.EX2 R93, R214 ;  /* 0x000000d6005d7308 */ /* 0x000ea20000000800 */
[--C-:B------:R-:W-:Y:S01]  /*78b0*/  HSET2.LE.AND R0, R3, R209.reuse, PT ;  /* 0x000000d103007233 */ /* 0x100fe20003803000 */
[----:B------:R-:W-:Y:S01]  /*78c0*/  FADD.FTZ R9, R124, R9 ;  /* 0x000000097c097221 */ /* 0x000fe20000010000 */
[----:B----4-:R-:W-:Y:S01]  /*78d0*/  F2FP.F16.F32.PACK_AB R2, R116, R104 ;  /* 0x000000687402723e */ /* 0x010fe200000000ff */
[----:B------:R-:W-:Y:S01]  /*78e0*/  MUFU.EX2 R87, R156 ;  /* 0x0000009c00577308 */ /* 0x000fe20000000800 */
[----:B------:R-:W-:-:S02]  /*78f0*/  HSET2.LE.AND R3, R234, R209, PT ;  /* 0x000000d1ea037233 */ /* 0x000fc40003803000 */
[----:B------:R-:W-:Y:S01]  /*7900*/  LOP3.LUT R7, R2, R0, RZ, 0xc0, !PT ;  /* 0x0000000002077212 */ /* 0x000fe200078ec0ff */
[----:B------:R-:W-:Y:S01]  /*7910*/  FADD.FTZ R0, R98, R12 ;  /* 0x0000000c62007221 */ /* 0x000fe20000010000 */
[----:B------:R-:W-:Y:S01]  /*7920*/  FADD.FTZ R2, R126, R13 ;  /* 0x0000000d7e027221 */ /* 0x000fe20000010000 */
[----:B------:R-:W3:Y:S01]  /*7930*/  MUFU.EX2 R98, R159 ;  /* 0x0000009f00627308 */ /* 0x000ee20000000800 */
[--C-:B------:R-:W-:Y:S01]  /*7940*/  HSET2.LE.AND R5, R233, R209.reuse, PT ;  /* 0x000000d1e9057233 */ /* 0x100fe20003803000 */
[----:B------:R-:W-:Y:S01]  /*7950*/  FADD.FTZ R14, R108, R0 ;  /* 0x000000006c0e7221 */ /* 0x000fe20000010000 */
[----:B------:R-:W-:Y:S01]  /*7960*/  LOP3.LUT R4, R4, R3, RZ, 0xc0, !PT ;  /* 0x0000000304047212 */ /* 0x000fe200078ec0ff */
[----:B------:R-:W-:Y:S01]  /*7970*/  FADD.FTZ R15, R89, R2 ;  /* 0x00000002590f7221 */ /* 0x000fe20000010000 */
[----:B------:R-:W-:Y:S01]  /*7980*/  F2FP.F16.F32.PACK_AB R8, R85, R43 ;  /* 0x0000002b5508723e */ /* 0x000fe200000000ff */
[----:B------:R-:W-:Y:S01]  /*7990*/  FADD.FTZ R13, R90, R9 ;  /* 0x000000095a0d7221 */ /* 0x000fe20000010000 */
[----:B------:R-:W-:Y:S01]  /*79a0*/  LOP3.LUT R3, R213, 0xff00ff, RZ, 0xc0, !PT ;  /* 0x00ff00ffd5037812 */ /* 0x000fe200078ec0ff */
[----:B------:R-:W-:Y:S01]  /*79b0*/  MUFU.EX2 R111, R154 ;  /* 0x0000009a006f7308 */ /* 0x000fe20000000800 */
[----:B------:R-:W-:-:S02]  /*79c0*/  HSET2.LE.AND R0, R251, R209, PT ;  /* 0x000000d1fb007233 */ /* 0x000fc40003803000 */
[----:B--2---:R-:W-:Y:S01]  /*79d0*/  F2FP.F16.F32.PACK_AB R2, R93, R88 ;  /* 0x000000585d02723e */ /* 0x004fe200000000ff */
[----:B------:R-:W-:Y:S01]  /*79e0*/  MUFU.EX2 R108, R143 ;  /* 0x0000008f006c7308 */ /* 0x000fe20000000800 */
[----:B------:R-:W-:Y:S01]  /*79f0*/  LOP3.LUT R5, R8, R5, RZ, 0xc0, !PT ;  /* 0x0000000508057212 */ /* 0x000fe200078ec0ff */
[----:B------:R-:W-:Y:S01]  /*7a00*/  FADD.FTZ R8, R105, R10 ;  /* 0x0000000a69087221 */ /* 0x000fe20000010000 */
[--C-:B------:R-:W-:Y:S01]  /*7a10*/  HSET2.LE.AND R3, R3, R209.reuse, PT ;  /* 0x000000d103037233 */ /* 0x100fe20003803000 */
[----:B------:R-:W-:Y:S01]  /*7a20*/  MUFU.EX2 R105, R149 ;  /* 0x0000009500697308 */ /* 0x000fe20000000800 */
[----:B---3--:R-:W-:Y:S01]  /*7a30*/  F2FP.F16.F32.PACK_AB R11, R98, R87 ;  /* 0x00000057620b723e */ /* 0x008fe200000000ff */
[----:B------:R-:W-:Y:S01]  /*7a40*/  FADD.FTZ R12, R110, R8 ;  /* 0x000000086e0c7221 */ /* 0x000fe20000010000 */
[----:B------:R-:W-:Y:S01]  /*7a50*/  LOP3.LUT R10, R2, R0, RZ, 0xc0, !PT ;  /* 0x00000000020a7212 */ /* 0x000fe200078ec0ff */
[----:B------:R-:W2:Y:S01]  /*7a60*/  MUFU.EX2 R110, R153 ;  /* 0x00000099006e7308 */ /* 0x000ea20000000800 */
[--C-:B------:R-:W-:Y:S01]  /*7a70*/  HSET2.LE.AND R0, R245, R209.reuse, PT ;  /* 0x000000d1f5007233 */ /* 0x100fe20003803000 */
[C---:B-1----:R-:W-:Y:S01]  /*7a80*/  HMMA.16816.F32 R48, R4.reuse, R20, R28 ;  /* 0x000000140430723c */ /* 0x042fe2000000181c */
[----:B------:R-:W-:Y:S01]  /*7a90*/  F2FP.F16.F32.PACK_AB R2, R76, R41 ;  /* 0x000000294c02723e */ /* 0x000fe200000000ff */
[----:B------:R-:W-:Y:S01]  /*7aa0*/  MUFU.EX2 R89, R152 ;  /* 0x0000009800597308 */ /* 0x000fe20000000800 */
[----:B------:R-:W-:Y:S01]  /*7ab0*/  LOP3.LUT R11, R11, R3, RZ, 0xc0, !PT ;  /* 0x000000030b0b7212 */ /* 0x000fe200078ec0ff */
[----:B------:R-:W1:Y:S01]  /*7ac0*/  LDSM.16.MT88.4 R28, [R205+0x5400] ;  /* 0x00540000cd1c783b */ /* 0x000e620000004200 */
[--C-:B------:R-:W-:Y:S01]  /*7ad0*/  HSET2.LE.AND R3, R244, R209.reuse, PT ;  /* 0x000000d1f4037233 */ /* 0x100fe20003803000 */
[----:B------:R-:W-:Y:S01]  /*7ae0*/  MUFU.EX2 R94, R155 ;  /* 0x0000009b005e7308 */ /* 0x000fe20000000800 */
[----:B------:R-:W-:Y:S01]  /*7af0*/  F2FP.F16.F32.PACK_AB R9, R67, R40 ;  /* 0x000000284309723e */ /* 0x000fe200000000ff */
[C---:B------:R-:W-:Y:S01]  /*7b00*/  HMMA.16816.F32 R32, R4.reuse, R16, R32 ;  /* 0x000000100420723c */ /* 0x040fe20000001820 */
[----:B------:R-:W-:Y:S01]  /*7b10*/  LOP3.LUT R8, R2, R0, RZ, 0xc0, !PT ;  /* 0x0000000002087212 */ /* 0x000fe200078ec0ff */
[----:B------:R-:W-:Y:S01]  /*7b20*/  FADD.FTZ R2, R107, R13 ;  /* 0x0000000d6b027221 */ /* 0x000fe20000010000 */
[----:B------:R-:W-:Y:S01]  /*7b30*/  LOP3.LUT R9, R9, R3, RZ, 0xc0, !PT ;  /* 0x0000000309097212 */ /* 0x000fe200078ec0ff */
[----:B------:R-:W3:Y:S01]  /*7b40*/  MUFU.EX2 R107, R146 ;  /* 0x00000092006b7308 */ /* 0x000ee20000000800 */
[----:B------:R-:W-:Y:S01]  /*7b50*/  FADD.FTZ R3, R109, R15 ;  /* 0x0000000f6d037221 */ /* 0x000fe20000010000 */
[----:B------:R-:W-:Y:S01]  /*7b60*/  FADD.FTZ R0, R118, R14 ;  /* 0x0000000e76007221 */ /* 0x000fe20000010000 */
[----:B------:R-:W-:Y:S01]  /*7b70*/  FADD.FTZ R14, R117, R2 ;  /* 0x00000002750e7221 */ /* 0x000fe20000010000 */
[C---:B------:R-:W-:Y:S01]  /*7b80*/  HMMA.16816.F32 R52, R4.reuse, R18, R44 ;  /* 0x000000120434723c */ /* 0x040fe2000000182c */
[----:B------:R-:W-:Y:S01]  /*7b90*/  FADD.FTZ R15, R119, R3 ;  /* 0x00000003770f7221 */ /* 0x000fe20000010000 */
[----:B------:R-:W-:Y:S01]  /*7ba0*/  LOP3.LUT R3, R203, 0xff00ff, RZ, 0xc0, !PT ;  /* 0x00ff00ffcb037812 */ /* 0x000fe200078ec0ff */
[----:B------:R-:W-:Y:S01]  /*7bb0*/  FADD.FTZ R13, R123, R0 ;  /* 0x000000007b0d7221 */ /* 0x000fe20000010000 */
[--C-:B------:R-:W-:Y:S01]  /*7bc0*/  HSET2.LE.AND R0, R200, R209.reuse, PT ;  /* 0x000000d1c8007233 */ /* 0x100fe20003803000 */
[----:B------:R-:W4:Y:S01]  /*7bd0*/  MUFU.EX2 R90, R228 ;  /* 0x000000e4005a7308 */ /* 0x000f220000000800 */
[----:B--2---:R-:W-:Y:S01]  /*7be0*/  F2FP.F16.F32.PACK_AB R2, R111, R110 ;  /* 0x0000006e6f02723e */ /* 0x004fe200000000ff */
[----:B------:R-:W-:Y:S01]  /*7bf0*/  IMAD.MOV.U32 R200, RZ, RZ, R158 ;  /* 0x000000ffffc87224 */ /* 0x000fe200078e009e */
[----:B------:R-:W-:Y:S01]  /*7c00*/  HMMA.16816.F32 R36, R4, R22, R36 ;  /* 0x000000160424723c */ /* 0x000fe20000001824 */
[--C-:B------:R-:W-:Y:S01]  /*7c10*/  HSET2.LE.AND R3, R3, R209.reuse, PT ;  /* 0x000000d103037233 */ /* 0x100fe20003803000 */
[----:B------:R-:W-:Y:S01]  /*7c20*/  FADD.FTZ R4, R125, R12 ;  /* 0x0000000c7d047221 */ /* 0x000fe20000010000 */
[----:B---3--:R-:W-:Y:S01]  /*7c30*/  F2FP.F16.F32.PACK_AB R7, R107, R108 ;  /* 0x0000006c6b07723e */ /* 0x008fe200000000ff */
[----:B------:R-:W-:Y:S01]  /*7c40*/  MUFU.EX2 R96, R166 ;  /* 0x000000a600607308 */ /* 0x000fe20000000800 */
[----:B------:R-:W-:Y:S01]  /*7c50*/  LOP3.LUT R6, R2, R0, RZ, 0xc0, !PT ;  /* 0x0000000002067212 */ /* 0x000fe200078ec0ff */
[----:B------:R-:W-:Y:S01]  /*7c60*/  FADD.FTZ R12, R127, R4 ;  /* 0x000000047f0c7221 */ /* 0x000fe20000010000 */
[----:B------:R-:W-:Y:S01]  /*7c70*/  LOP3.LUT R7, R7, R3, RZ, 0xc0, !PT ;  /* 0x0000000307077212 */ /* 0x000fe200078ec0ff */
[----:B------:R-:W2:Y:S01]  /*7c80*/  MUFU.EX2 R91, R178 ;  /* 0x000000b2005b7308 */ /* 0x000ea20000000800 */
[--C-:B------:R-:W-:Y:S01]  /*7c90*/  HSET2.LE.AND R0, R248, R209.reuse, PT ;  /* 0x000000d1f8007233 */ /* 0x100fe20003803000 */
[C---:B------:R-:W-:Y:S01]  /*7ca0*/  HMMA.16816.F32 R44, R8.reuse, R18, R80 ;  /* 0x00000012082c723c */ /* 0x040fe20000001850 */
[--C-:B------:R-:W-:Y:S01]  /*7cb0*/  HSET2.LE.AND R3, R249, R209.reuse, PT ;  /* 0x000000d1f9037233 */ /* 0x100fe20003803000 */
[----:B------:R-:W3:Y:S01]  /*7cc0*/  MUFU.EX2 R80, R227 ;  /* 0x000000e300507308 */ /* 0x000ee20000000800 */
[----:B------:R-:W-:Y:S01]  /*7cd0*/  F2FP.F16.F32.PACK_AB R2, R97, R105 ;  /* 0x000000696102723e */ /* 0x000fe200000000ff */
[----:B------:R-:W-:Y:S01]  /*7ce0*/  LDSM.16.MT88.4 R148, [R139+0x5c00] ;  /* 0x005c00008b94783b */ /* 0x000fe20000004200 */
[----:B------:R-:W-:Y:S01]  /*7cf0*/  F2FP.F16.F32.PACK_AB R5, R94, R89 ;  /* 0x000000595e05723e */ /* 0x000fe200000000ff */
[----:B------:R-:W-:Y:S01]  /*7d00*/  MUFU.EX2 R86, R175 ;  /* 0x000000af00567308 */ /* 0x000fe20000000800 */
[----:B------:R-:W-:Y:S01]  /*7d10*/  LOP3.LUT R4, R2, R0, RZ, 0xc0, !PT ;  /* 0x0000000002047212 */ /* 0x000fe200078ec0ff */
[----:B------:R-:W-:Y:S01]  /*7d20*/  FADD.FTZ R2, R128, R14 ;  /* 0x0000000e80027221 */ /* 0x000fe20000010000 */
[----:B------:R-:W-:Y:S01]  /*7d30*/  LOP3.LUT R5, R5, R3, RZ, 0xc0, !PT ;  /* 0x0000000305057212 */ /* 0x000fe200078ec0ff */
[----:B------:R-:W-:Y:S01]  /*7d40*/  FADD.FTZ R3, R129, R15 ;  /* 0x0000000f81037221 */ /* 0x000fe20000010000 */
[----:B------:R-:W-:Y:S01]  /*7d50*/  FADD.FTZ R0, R130, R13 ;  /* 0x0000000d82007221 */ /* 0x000fe20000010000 */
[----:B------:R-:W-:Y:S01]  /*7d60*/  FADD.FTZ R14, R65, R2 ;  /* 0x00000002410e7221 */ /* 0x000fe20000010000 */
[C---:B------:R-:W-:Y:S01]  /*7d70*/  HMMA.16816.F32 R56, R8.reuse, R16, R56 ;  /* 0x000000100838723c */ /* 0x040fe20000001838 */
[----:B------:R-:W-:Y:S01]  /*7d80*/  FADD.FTZ R15, R64, R3 ;  /* 0x00000003400f7221 */ /* 0x000fe20000010000 */
[----:B------:R-:W-:Y:S01]  /*7d90*/  MUFU.EX2 R65, R184 ;  /* 0x000000b800417308 */ /* 0x000fe20000000800 */
[----:B------:R-:W-:Y:S01]  /*7da0*/  LOP3.LUT R3, R200, 0xff00ff, RZ, 0xc0, !PT ;  /* 0x00ff00ffc8037812 */ /* 0x000fe200078ec0ff */
[----:B------:R-:W-:Y:S01]  /*7db0*/  FADD.FTZ R13, R132, R0 ;  /* 0x00000000840d7221 */ /* 0x000fe20000010000 */
[--C-:B------:R-:W-:Y:S01]  /*7dc0*/  HSET2.LE.AND R0, R164, R209.reuse, PT ;  /* 0x000000d1a4007233 */ /* 0x100fe20003803000 */
[----:B------:R-:W5:Y:S01]  /*7dd0*/  MUFU.EX2 R64, R181 ;  /* 0x000000b500407308 */ /* 0x000f620000000800 */
[----:B----4-:R-:W-:Y:S01]  /*7de0*/  F2FP.F16.F32.PACK_AB R2, R99, R90 ;  /* 0x0000005a6302723e */ /* 0x010fe200000000ff */
[C---:B------:R-:W-:Y:S01]  /*7df0*/  HMMA.16816.F32 R60, R8.reuse, R20, R60 ;  /* 0x00000014083c723c */ /* 0x040fe2000000183c */
[--C-:B------:R-:W-:Y:S01]  /*7e00*/  HSET2.LE.AND R3, R3, R209.reuse, PT ;  /* 0x000000d103037233 */ /* 0x100fe20003803000 */
[----:B------:R-:W4:Y:S04]  /*7e10*/  MUFU.EX2 R82, R176 ;  /* 0x000000b000527308 */ /* 0x000f280000000800 */
[----:B------:R-:W-:Y:S02]  /*7e20*/  MUFU.EX2 R81, R170 ;  /* 0x000000aa00517308 */ /* 0x000fe40000000800 */
[----:B------:R-:W-:Y:S01]  /*7e30*/  HMMA.16816.F32 R68, R8, R22, R68 ;  /* 0x000000160844723c */ /* 0x000fe20000001844 */
[----:B--2---:R-:W-:Y:S01]  /*7e40*/  F2FP.F16.F32.PACK_AB R11, R91, R96 ;  /* 0x000000605b0b723e */ /* 0x004fe200000000ff */
[----:B------:R-:W-:Y:S01]  /*7e50*/  FADD.FTZ R8, R131, R12 ;  /* 0x0000000c83087221 */ /* 0x000fe20000010000 */
[----:B------:R-:W-:Y:S01]  /*7e60*/  LOP3.LUT R10, R2, R0, RZ, 0xc0, !PT ;  /* 0x00000000020a7212 */ /* 0x000fe200078ec0ff */
[----:B------:R-:W2:Y:S01]  /*7e70*/  MUFU.EX2 R83, R171 ;  /* 0x000000ab00537308 */ /* 0x000ea20000000800 */
[----:B------:R-:W-:Y:S01]  /*7e80*/  LOP3.LUT R11, R11, R3, RZ, 0xc0, !PT ;  /* 0x000000030b0b7212 */ /* 0x000fe200078ec0ff */
[----:B------:R-:W-:Y:S01]  /*7e90*/  FADD.FTZ R12, R72, R8 ;  /* 0x00000008480c7221 */ /* 0x000fe20000010000 */
[--C-:B------:R-:W-:Y:S01]  /*7ea0*/  HSET2.LE.AND R0, R212, R209.reuse, PT ;  /* 0x000000d1d4007233 */ /* 0x100fe20003803000 */
[----:B------:R-:W-:Y:S01]  /*7eb0*/  HMMA.16816.F32 R164, R4, R26, R52 ;  /* 0x0000001a04a4723c */ /* 0x000fe20000001834 */
[----:B------:R-:W-:Y:S01]  /*7ec0*/  HSET2.LE.AND R3, R232, R209, PT ;  /* 0x000000d1e8037233 */ /* 0x000fe20003803000 */
[----:B------:R-:W2:Y:S01]  /*7ed0*/  LDSM.16.MT88.4 R20, [R139+0x5800] ;  /* 0x005800008b14783b */ /* 0x000ea20000004200 */
[----:B---3--:R-:W-:-:S02]  /*7ee0*/  F2FP.F16.F32.PACK_AB R2, R66, R80 ;  /* 0x000000504202723e */ /* 0x008fc400000000ff */
[----:B-----5:R-:W-:Y:S02]  /*7ef0*/  F2FP.F16.F32.PACK_AB R9, R65, R64 ;  /* 0x000000404109723e */ /* 0x020fe400000000ff */
[----:B------:R-:W-:Y:S01]  /*7f00*/  LOP3.LUT R8, R2, R0, RZ, 0xc0, !PT ;  /* 0x0000000002087212 */ /* 0x000fe200078ec0ff */
[----:B------:R-:W-:Y:S01]  /*7f10*/  FADD.FTZ R0, R79, R13 ;  /* 0x0000000d4f007221 */ /* 0x000fe20000010000 */
[----:B------:R-:W-:Y:S01]  /*7f20*/  LOP3.LUT R9, R9, R3, RZ, 0xc0, !PT ;  /* 0x0000000309097212 */ /* 0x000fe200078ec0ff */
[----:B------:R-:W-:Y:S01]  /*7f30*/  FADD.FTZ R3, R78, R14 ;  /* 0x0000000e4e037221 */ /* 0x000fe20000010000 */
[----:B------:R-:W-:Y:S01]  /*7f40*/  MUFU.EX2 R79, R169 ;  /* 0x000000a9004f7308 */ /* 0x000fe20000000800 */
[----:B------:R-:W-:Y:S01]  /*7f50*/  HMMA.16816.F32 R156, R4, R24, R32 ;  /* 0x00000018049c723c */ /* 0x000fe20000001820 */
[----:B------:R-:W-:Y:S01]  /*7f60*/  FADD.FTZ R2, R101, R12 ;  /* 0x0000000c65027221 */ /* 0x000fe20000010000 */
[----:B------:R-:W-:Y:S01]  /*7f70*/  FADD.FTZ R17, R92, R3 ;  /* 0x000000035c117221 */ /* 0x000fe20000010000 */
[----:B------:R-:W3:Y:S01]  /*7f80*/  MUFU.EX2 R78, R168 ;  /* 0x000000a8004e7308 */ /* 0x000ee20000000800 */
[----:B------:R-:W-:Y:S01]  /*7f90*/  LOP3.LUT R3, R210, 0xff00ff, RZ, 0xc0, !PT ;  /* 0x00ff00ffd2037812 */ /* 0x000fe200078ec0ff */
[----:B------:R-:W-:Y:S01]  /*7fa0*/  FADD.FTZ R16, R103, R2 ;  /* 0x0000000267107221 */ /* 0x000fe20000010000 */
[----:B----4-:R-:W-:-:S02]  /*7fb0*/  F2FP.F16.F32.PACK_AB R2, R82, R86 ;  /* 0x000000565202723e */ /* 0x010fc400000000ff */
[C---:B-1----:R-:W-:Y:S01]  /*7fc0*/  HMMA.16816.F32 R72, R4.reuse, R28, R48 ;  /* 0x0000001c0448723c */ /* 0x042fe20000001830 */
[----:B------:R-:W-:Y:S04]  /*7fd0*/  MUFU.EX2 R51, R174 ;  /* 0x000000ae00337308 */ /* 0x000fe80000000800 */
[----:B------:R-:W-:Y:S03]  /*7fe0*/  MUFU.EX2 R49, R239 ;  /* 0x000000ef00317308 */ /* 0x000fe60000000800 */
[----:B------:R-:W-:Y:S01]  /*7ff0*/  HMMA.16816.F32 R52, R4, R30, R36 ;  /* 0x0000001e0434723c */ /* 0x000fe20000001824 */
[----:B------:R-:W-:Y:S01]  /*8000*/  FADD.FTZ R4, R77, R15 ;  /* 0x0000000f4d047221 */ /* 0x000fe20000010000 */
[----:B------:R-:W-:Y:S01]  /*8010*/  FADD.FTZ R7, R100, R0 ;  /* 0x0000000064077221 */ /* 0x000fe20000010000 */
[----:B------:R-:W1:Y:S01]  /*8020*/  MUFU.EX2 R77, R161 ;  /* 0x000000a1004d7308 */ /* 0x000e620000000800 */
[----:B------:R-:W-:Y:S01]  /*8030*/  HSET2.LE.AND R0, R247, R209, PT ;  /* 0x000000d1f7007233 */ /* 0x000fe20003803000 */
[----:B------:R-:W-:Y:S01]  /*8040*/  FADD.FTZ R18, R95, R4 ;  /* 0x000000045f127221 */ /* 0x000fe20000010000 */
[----:B--2---:R-:W-:Y:S01]  /*8050*/  F2FP.F16.F32.PACK_AB R4, R83, R81 ;  /* 0x000000515304723e */ /* 0x004fe200000000ff */
[----:B------:R-:W2:Y:S01]  /*8060*/  MUFU.EX2 R50, R240 ;  /* 0x000000f000327308 */ /* 0x000ea20000000800 */
[----:B------:R-:W-:Y:S01]  /*8070*/  HMMA.16816.F32 R56, R8, R24, R56 ;  /* 0x000000180838723c */ /* 0x000fe20000001838 */
[----:B------:R-:W-:-:S02]  /*8080*/  LOP3.LUT R14, R2, R0, RZ, 0xc0, !PT ;  /* 0x00000000020e7212 */ /* 0x000fc400078ec0ff */
[--C-:B------:R-:W-:Y:S01]  /*8090*/  HSET2.LE.AND R0, R3, R209.reuse, PT ;  /* 0x000000d103007233 */ /* 0x100fe20003803000 */
[----:B------:R-:W-:Y:S01]  /*80a0*/  MUFU.EX2 R48, R237 ;  /* 0x000000ed00307308 */ /* 0x000fe20000000800 */
[--C-:B------:R-:W-:Y:S02]  /*80b0*/  HSET2.LE.AND R3, R137, R209.reuse, PT ;  /* 0x000000d189037233 */ /* 0x100fe40003803000 */
[----:B---3--:R-:W-:Y:S01]  /*80c0*/  F2FP.F16.F32.PACK_AB R2, R79, R78 ;  /* 0x0000004e4f02723e */ /* 0x008fe200000000ff */
[C---:B------:R-:W-:Y:S01]  /*80d0*/  HMMA.16816.F32 R32, R8.reuse, R26, R44 ;  /* 0x0000001a0820723c */ /* 0x040fe2000000182c */
[----:B------:R-:W3:Y:S01]  /*80e0*/  LDSM.16.MT88.4 R24, [R205+0x5800] ;  /* 0x00580000cd18783b */ /* 0x000ee20000004200 */
[--C-:B------:R-:W-:Y:S01]  /*80f0*/  HSET2.LE.AND R5, R42, R209.reuse, PT ;  /* 0x000000d12a057233 */ /* 0x100fe20003803000 */
[----:B------:R-:W-:Y:S01]  /*8100*/  MUFU.EX2 R46, R238 ;  /* 0x000000ee002e7308 */ /* 0x000fe20000000800 */
[----:B-1----:R-:W-:Y:S02]  /*8110*/  F2FP.F16.F32.PACK_AB R6, R51, R77 ;  /* 0x0000004d3306723e */ /* 0x002fe400000000ff */
[----:B------:R-:W-:Y:S01]  /*8120*/  LOP3.LUT R15, R2, R0, RZ, 0xc0, !PT ;  /* 0x00000000020f7212 */ /* 0x000fe200078ec0ff */
[----:B------:R-:W-:Y:S01]  /*8130*/  MUFU.EX2 R42, R231 ;  /* 0x000000e7002a7308 */ /* 0x000fe20000000800 */
[C---:B------:R-:W-:Y:S01]  /*8140*/  HMMA.16816.F32 R60, R8.reuse, R28, R60 ;  /* 0x0000001c083c723c */ /* 0x040fe2000000183c */
[----:B------:R-:W-:Y:S01]  /*8150*/  LOP3.LUT R12, R4, R3, RZ, 0xc0, !PT ;  /* 0x00000003040c7212 */ /* 0x000fe200078ec0ff */
[----:B------:R-:W-:Y:S01]  /*8160*/  FADD.FTZ R0, R115, R7 ;  /* 0x0000000773007221 */ /* 0x000fe20000010000 */
[----:B------:R-:W1:Y:S01]  /*8170*/  MUFU.EX2 R45, R235 ;  /* 0x000000eb002d7308 */ /* 0x000e620000000800 */
[----:B------:R-:W-:Y:S01]  /*8180*/  FADD.FTZ R3, R114, R18 ;  /* 0x0000001272037221 */ /* 0x000fe20000010000 */
[----:B------:R-:W-:Y:S01]  /*8190*/  FADD.FTZ R2, R112, R17 ;  /* 0x0000001170027221 */ /* 0x000fe20000010000 */
[----:B------:R-:W-:Y:S01]  /*81a0*/  LOP3.LUT R13, R6, R5, RZ, 0xc0, !PT ;  /* 0x00000005060d7212 */ /* 0x000fe200078ec0ff */
[----:B------:R-:W-:Y:S01]  /*81b0*/  MUFU.EX2 R28, R236 ;  /* 0x000000ec001c7308 */ /* 0x000fe20000000800 */
[----:B------:R-:W-:Y:S01]  /*81c0*/  HMMA.16816.F32 R36, R8, R30, R68 ;  /* 0x0000001e0824723c */ /* 0x000fe20000001844 */
[----:B------:R-:W-:Y:S01]  /*81d0*/  FADD.FTZ R5, R122, R16 ;  /* 0x000000107a057221 */ /* 0x000fe20000010000 */
[----:B------:R-:W-:Y:S01]  /*81e0*/  FADD.FTZ R4, R120, R0 ;  /* 0x0000000078047221 */ /* 0x000fe20000010000 */
[----:B------:R-:W4:Y:S01]  /*81f0*/  MUFU.EX2 R30, R187 ;  /* 0x000000bb001e7308 */ /* 0x000f220000000800 */
[----:B------:R-:W-:Y:S01]  /*8200*/  FADD.FTZ R16, R41, R3 ;  /* 0x0000000329107221 */ /* 0x000fe20000010000 */
[----:B------:R-:W-:Y:S01]  /*8210*/  FADD.FTZ R11, R40, R2 ;  /* 0x00000002280b7221 */ /* 0x000fe20000010000 */
[--C-:B------:R-:W-:Y:S01]  /*8220*/  HSET2.LE.AND R0, R189, R209.reuse, PT ;  /* 0x000000d1bd007233 */ /* 0x100fe20003803000 */
[----:B------:R-:W-:Y:S01]  /*8230*/  FADD.FTZ R10, R84, R5 ;  /* 0x00000005540a7221 */ /* 0x000fe20000010000 */
[----:B------:R-:W-:Y:S01]  /*8240*/  LOP3.LUT R3, R186, 0xff00ff, RZ, 0xc0, !PT ;  /* 0x00ff00ffba037812 */ /* 0x000fe200078ec0ff */
[----:B------:R-:W-:Y:S01]  /*8250*/  FADD.FTZ R9, R43, R4 ;  /* 0x000000042b097221 */ /* 0x000fe20000010000 */
[----:B--2---:R-:W-:Y:S01]  /*8260*/  F2FP.F16.F32.PACK_AB R2, R50, R49 ;  /* 0x000000313202723e */ /* 0x004fe200000000ff */
[----:B------:R-:W-:Y:S01]  /*8270*/  MUFU.EX2 R43, R183 ;  /* 0x000000b7002b7308 */ /* 0x000fe20000000800 */
[--C-:B------:R-:W-:Y:S01]  /*8280*/  HSET2.LE.AND R5, R192, R209.reuse, PT ;  /* 0x000000d1c0057233 */ /* 0x100fe20003803000 */
[----:B------:R-:W-:Y:S01]  /*8290*/  HMMA.16816.F32 R164, R12, R22, R164 ;  /* 0x000000160ca4723c */ /* 0x000fe200000018a4 */
[----:B------:R-:W-:Y:S01]  /*82a0*/  LOP3.LUT R6, R2, R0, RZ, 0xc0, !PT ;  /* 0x0000000002067212 */ /* 0x000fe200078ec0ff */
[----:B------:R-:W2:Y:S01]  /*82b0*/  MUFU.EX2 R47, R185 ;  /* 0x000000b9002f7308 */ /* 0x000ea20000000800 */
[----:B------:R-:W-:-:S02]  /*82c0*/  HSET2.LE.AND R0, R3, R209, PT ;  /* 0x000000d103007233 */ /* 0x000fc40003803000 */
[--C-:B------:R-:W-:Y:S01]  /*82d0*/  HSET2.LE.AND R3, R191, R209.reuse, PT ;  /* 0x000000d1bf037233 */ /* 0x100fe20003803000 */
[----:B------:R-:W-:Y:S01]  /*82e0*/  MUFU.EX2 R29, R177 ;  /* 0x000000b1001d7308 */ /* 0x000fe20000000800 */
[----:B-1----:R-:W-:Y:S01]  /*82f0*/  F2FP.F16.F32.PACK_AB R2, R45, R42 ;  /* 0x0000002a2d02723e */ /* 0x002fe200000000ff */
[----:B------:R-:W-:Y:S01]  /*8300*/  HMMA.16816.F32 R156, R12, R20, R156 ;  /* 0x000000140c9c723c */ /* 0x000fe2000000189c */
[----:B------:R-:W-:Y:S01]  /*8310*/  F2FP.F16.F32.PACK_AB R4, R46, R48 ;  /* 0x000000302e04723e */ /* 0x000fe200000000ff */
[----:B------:R-:W1:Y:S01]  /*8320*/  MUFU.EX2 R40, R179 ;  /* 0x000000b300287308 */ /* 0x000e620000000800 */
[----:B----4-:R-:W-:Y:S02]  /*8330*/  F2FP.F16.F32.PACK_AB R8, R28, R30 ;  /* 0x0000001e1c08723e */ /* 0x010fe400000000ff */
[----:B------:R-:W-:Y:S01]  /*8340*/  LOP3.LUT R7, R2, R0, RZ, 0xc0, !PT ;  /* 0x0000000002077212 */ /* 0x000fe200078ec0ff */
[----:B------:R-:W-:Y:S01]  /*8350*/  FADD.FTZ R0, R76, R16 ;  /* 0x000000104c007221 */ /* 0x000fe20000010000 */
[----:B------:R-:W-:Y:S01]  /*8360*/  LOP3.LUT R4, R4, R3, RZ, 0xc0, !PT ;  /* 0x0000000304047212 */ /* 0x000fe200078ec0ff */
[----:B------:R-:W-:Y:S01]  /*8370*/  FADD.FTZ R2, R85, R9 ;  /* 0x0000000955027221 */ /* 0x000fe20000010000 */
[----:B------:R-:W-:Y:S01]  /*8380*/  LOP3.LUT R5, R8, R5, RZ, 0xc0, !PT ;  /* 0x0000000508057212 */ /* 0x000fe200078ec0ff */
[----:B------:R-:W-:Y:S01]  /*8390*/  FADD.FTZ R3, R102, R10 ;  /* 0x0000000a66037221 */ /* 0x000fe20000010000 */
[----:B------:R-:W-:Y:S01]  /*83a0*/  MUFU.EX2 R44, R188 ;  /* 0x000000bc002c7308 */ /* 0x000fe20000000800 */
[----:B------:R-:W-:Y:S01]  /*83b0*/  FADD.FTZ R8, R67, R11 ;  /* 0x0000000b43087221 */ /* 0x000fe20000010000 */
[----:B------:R-:W-:Y:S01]  /*83c0*/  FADD.FTZ R0, R88, R0 ;  /* 0x0000000058007221 */ /* 0x000fe20000010000 */
[----:B------:R-:W-:Y:S01]  /*83d0*/  FADD.FTZ R10, R104, R2 ;  /* 0x00000002680a7221 */ /* 0x000fe20000010000 */
[----:B------:R-:W4:Y:S01]  /*83e0*/  MUFU.EX2 R41, R190 ;  /* 0x000000be00297308 */ /* 0x000f220000000800 */
[----:B------:R-:W-:Y:S01]  /*83f0*/  HMMA.16816.F32 R32, R4, R22, R32 ;  /* 0x000000160420723c */ /* 0x000fe20000001820 */
[----:B------:R-:W-:Y:S01]  /*8400*/  FADD.FTZ R11, R106, R3 ;  /* 0x000000036a0b7221 */ /* 0x000fe20000010000 */
[--C-:B------:R-:W-:Y:S01]  /*8410*/  HSET2.LE.AND R2, R195, R209.reuse, PT ;  /* 0x000000d1c3027233 */ /* 0x100fe20003803000 */
[----:B------:R-:W-:Y:S01]  /*8420*/  MUFU.EX2 R23, R180 ;  /* 0x000000b400177308 */ /* 0x000fe20000000800 */
[----:B--2---:R-:W-:Y:S01]  /*8430*/  F2FP.F16.F32.PACK_AB R3, R47, R43 ;  /* 0x0000002b2f03723e */ /* 0x004fe200000000ff */
[----:B------:R-:W-:Y:S01]  /*8440*/  FADD.FTZ R9, R87, R8 ;  /* 0x0000000857097221 */ /* 0x000fe20000010000 */
[----:B-1----:R-:W-:Y:S01]  /*8450*/  F2FP.F16.F32.PACK_AB R8, R40, R29 ;  /* 0x0000001d2808723e */ /* 0x002fe200000000ff */
[----:B------:R-:W1:Y:S01]  /*8460*/  MUFU.EX2 R31, R182 ;  /* 0x000000b6001f7308 */ /* 0x000e620000000800 */
[C---:B---3--:R-:W-:Y:S01]  /*8470*/  HMMA.16816.F32 R72, R12.reuse, R24, R72 ;  /* 0x000000180c48723c */ /* 0x048fe20000001848 */
[----:B------:R-:W-:Y:S01]  /*8480*/  LOP3.LUT R168, R3, R2, RZ, 0xc0, !PT ;  /* 0x0000000203a87212 */ /* 0x000fe200078ec0ff */
[----:B------:R-:W-:Y:S01]  /*8490*/  FADD.FTZ R9, R98, R9 ;  /* 0x0000000962097221 */ /* 0x000fe20000010000 */
[----:B------:R-:W-:Y:S01]  /*84a0*/  LOP3.LUT R3, R141, 0xff00ff, RZ, 0xc0, !PT ;  /* 0x00ff00ff8d037812 */ /* 0x000fe200078ec0ff */
[----:B------:R2:W-:Y:S01]  /*84b0*/  MUFU.EX2 R22, R211 ;  /* 0x000000d300167308 */ /* 0x0005e20000000800 */
[----:B----4-:R-:W-:Y:S01]  /*84c0*/  F2FP.F16.F32.PACK_AB R2, R41, R44 ;  /* 0x0000002c2902723e */ /* 0x010fe200000000ff */
[----:B------:R-:W3:Y:S02]  /*84d0*/  LDSM.16.MT88.4 R16, [R205+0x5c00] ;  /* 0x005c0000cd10783b */ /* 0x000ee40000004200 */
[----:B------:R-:W-:Y:S01]  /*84e0*/  HMMA.16816.F32 R52, R12, R26, R52 ;  /* 0x0000001a0c34723c */ /* 0x000fe20000001834 */
[----:B------:R-:W-:Y:S01]  /*84f0*/  FADD.FTZ R12, R93, R0 ;  /* 0x000000005d0c7221 */ /* 0x000fe20000010000 */
[--C-:B------:R-:W-:Y:S01]  /*8500*/  HSET2.LE.AND R0, R197, R209.reuse, PT ;  /* 0x000000d1c5007233 */ /* 0x100fe20003803000 */
[----:B------:R-:W-:Y:S01]  /*8510*/  MUFU.EX2 R13, R242 ;  /* 0x000000f2000d7308 */ /* 0x000fe20000000800 */
[----:B------:R-:W-:-:S03]  /*8520*/  HSET2.LE.AND R3, R3, R209, PT ;  /* 0x000000d103037233 */ /* 0x000fc60003803000 */
[----:B------:R-:W-:Y:S01]  /*8530*/  LOP3.LUT R169, R8, R0, RZ, 0xc0, !PT ;  /* 0x0000000008a97212 */ /* 0x000fe200078ec0ff */
[C---:B------:R-:W-:Y:S01]  /*8540*/  HMMA.16816.F32 R56, R4.reuse, R20, R56 ;  /* 0x000000140438723c */ /* 0x040fe20000001838 */
[----:B------:R-:W4:Y:S01]  /*8550*/  MUFU.EX2 R21, R202 ;  /* 0x000000ca00157308 */ /* 0x000f220000000800 */
[----:B------:R-:W-:Y:S01]  /*8560*/  HSET2.LE.AND R0, R140, R209, PT ;  /* 0x000000d18c007233 */ /* 0x000fe20003803000 */
[----:B--2---:R-:W2:Y:S01]  /*8570*/  S2R R211, SR_TID.X ;  /* 0x0000000000d37919 */ /* 0x004ea20000002100 */
[----:B-1----:R-:W-:Y:S01]  /*8580*/  F2FP.F16.F32.PACK_AB R8, R31, R23 ;  /* 0x000000171f08723e */ /* 0x002fe200000000ff */
[----:B------:R-:W-:Y:S02]  /*8590*/  MUFU.EX2 R14, R243 ;  /* 0x000000f3000e7308 */ /* 0x000fe40000000800 */
[----:B------:R-:W-:Y:S01]  /*85a0*/  LOP3.LUT R170, R2, R0, RZ, 0xc0, !PT ;  /* 0x0000000002aa7212 */ /* 0x000fe200078ec0ff */
[----:B------:R-:W-:Y:S01]  /*85b0*/  FADD.FTZ R0, R116, R10 ;  /* 0x0000000a74007221 */ /* 0x000fe20000010000 */
[----:B------:R-:W-:Y:S01]  /*85c0*/  MUFU.EX2 R15, R199 ;  /* 0x000000c7000f7308 */ /* 0x000fe20000000800 */
[----:B------:R-:W-:Y:S01]  /*85d0*/  LOP3.LUT R171, R8, R3, RZ, 0xc0, !PT ;  /* 0x0000000308ab7212 */ /* 0x000fe200078ec0ff */
[----:B------:R-:W-:Y:S01]  /*85e0*/  HMMA.16816.F32 R144, R4, R24, R60 ;  /* 0x000000180490723c */ /* 0x000fe2000000183c */
[----:B------:R-:W-:Y:S01]  /*85f0*/  FADD.FTZ R2, R121, R11 ;  /* 0x0000000b79027221 */ /* 0x000fe20000010000 */
[----:B------:R-:W1:Y:S01]  /*8600*/  MUFU.EX2 R20, R201 ;  /* 0x000000c900147308 */ /* 0x000e620000000800 */
[----:B------:R-:W-:-:S03]  /*8610*/  FADD.FTZ R3, R64, R9 ;  /* 0x0000000940037221 */ /* 0x000fc60000010000 */
[----:B------:R-:W-:Y:S01]  /*8620*/  MUFU.EX2 R11, R241 ;  /* 0x000000f1000b7308 */ /* 0x000fe20000000800 */
[----:B------:R-:W-:Y:S01]  /*8630*/  FADD.FTZ R9, R65, R3 ;  /* 0x0000000341097221 */ /* 0x000fe20000010000 */
[----:B------:R-:W-:Y:S01]  /*8640*/  HMMA.16816.F32 R36, R4, R26, R36 ;  /* 0x0000001a0424723c */ /* 0x000fe20000001824 */
[----:B------:R-:W-:Y:S01]  /*8650*/  FADD.FTZ R4, R80, R12 ;  /* 0x0000000c50047221 */ /* 0x000fe20000010000 */
[----:B------:R-:W-:Y:S01]  /*8660*/  FADD.FTZ R5, R89, R0 ;  /* 0x0000000059057221 */ /* 0x000fe20000010000 */
[----:B------:R-:W5:Y:S01]  /*8670*/  MUFU.EX2 R12, R252 ;  /* 0x000000fc000c7308 */ /* 0x000f620000000800 */
[----:B------:R-:W-:Y:S01]  /*8680*/  FADD.FTZ R6, R105, R2 ;  /* 0x0000000269067221 */ /* 0x000fe20000010000 */
[--C-:B------:R-:W-:Y:S01]  /*8690*/  HSET2.LE.AND R0, R194, R209.reuse, PT ;  /* 0x000000d1c2007233 */ /* 0x100fe20003803000 */
[----:B------:R-:W-:Y:S01]  /*86a0*/  FADD.FTZ R4, R66, R4 ;  /* 0x0000000442047221 */ /* 0x000fe20000010000 */
[----:B------:R-:W-:Y:S01]  /*86b0*/  LOP3.LUT R3, R193, 0xff00ff, RZ, 0xc0, !PT ;  /* 0x00ff00ffc1037812 */ /* 0x000fe200078ec0ff */
[----:B------:R-:W-:Y:S01]  /*86c0*/  FADD.FTZ R8, R97, R6 ;  /* 0x0000000661087221 */ /* 0x000fe20000010000 */
[----:B----4-:R-:W-:Y:S01]  /*86d0*/  F2FP.F16.F32.PACK_AB R2, R22, R21 ;  /* 0x000000151602723e */ /* 0x010fe200000000ff */
[----:B------:R-:W-:Y:S01]  /*86e0*/  FADD.FTZ R10, R90, R4 ;  /* 0x000000045a0a7221 */ /* 0x000fe20000010000 */
[----:B-1----:R-:W-:Y:S01]  /*86f0*/  F2FP.F16.F32.PACK_AB R4, R20, R15 ;  /* 0x0000000f1404723e */ /* 0x002fe200000000ff */
[----:B------:R-:W-:Y:S01]  /*8700*/  FADD.FTZ R7, R94, R5 ;  /* 0x000000055e077221 */ /* 0x000fe20000010000 */
[----:B------:R-:W-:Y:S01]  /*8710*/  LOP3.LUT R142, R2, R0, RZ, 0xc0, !PT ;  /* 0x00000000028e7212 */ /* 0x000fe200078ec0ff */
[----:B------:R-:W-:Y:S01]  /*8720*/  HMMA.16816.F32 R156, R168, R148, R156 ;  /* 0x00000094a89c723c */ /* 0x000fe2000000189c */
[----:B------:R-:W-:-:S02]  /*8730*/  HSET2.LE.AND R0, R3, R209, PT ;  /* 0x000000d103007233 */ /* 0x000fc40003803000 */
[--C-:B------:R-:W-:Y:S02]  /*8740*/  HSET2.LE.AND R3, R196, R209.reuse, PT ;  /* 0x000000d1c4037233 */ /* 0x100fe40003803000 */
[----:B------:R-:W-:Y:S02]  /*8750*/  F2FP.F16.F32.PACK_AB R2, R14, R13 ;  /* 0x0000000d0e02723e */ /* 0x000fe400000000ff */
[----:B------:R-:W-:Y:S01]  /*8760*/  HSET2.LE.AND R5, R198, R209, PT ;  /* 0x000000d1c6057233 */ /* 0x000fe20003803000 */
[----:B------:R-:W-:Y:S01]  /*8770*/  HMMA.16816.F32 R164, R168, R150, R164 ;  /* 0x00000096a8a4723c */ /* 0x000fe200000018a4 */
[----:B------:R-:W-:Y:S01]  /*8780*/  LOP3.LUT R143, R2, R0, RZ, 0xc0, !PT ;  /* 0x00000000028f7212 */ /* 0x000fe200078ec0ff */
[----:B------:R-:W-:Y:S01]  /*8790*/  FADD.FTZ R0, R110, R8 ;  /* 0x000000086e007221 */ /* 0x000fe20000010000 */
[----:B-----5:R-:W-:Y:S01]  /*87a0*/  F2FP.F16.F32.PACK_AB R6, R12, R11 ;  /* 0x0000000b0c06723e */ /* 0x020fe200000000ff */
[----:B------:R-:W-:Y:S01]  /*87b0*/  FADD.FTZ R2, R96, R9 ;  /* 0x0000000960027221 */ /* 0x000fe20000010000 */
[----:B------:R-:W-:Y:S01]  /*87c0*/  LOP3.LUT R140, R4, R3, RZ, 0xc0, !PT ;  /* 0x00000003048c7212 */ /* 0x000fe200078ec0ff */
[----:B------:R-:W-:Y:S01]  /*87d0*/  FADD.FTZ R3, R108, R7 ;  /* 0x000000076c037221 */ /* 0x000fe20000010000 */
[----:B------:R-:W-:Y:S01]  /*87e0*/  LOP3.LUT R141, R6, R5, RZ, 0xc0, !PT ;  /* 0x00000005068d7212 */ /* 0x000fe200078ec0ff */
        /* <DEDUP_REMOVED lines=29> */
[----:B---3--:R-:W-:Y:S01]  /*89c0*/  HMMA.16816.F32 R160, R168, R16, R72 ;  /* 0x00000010a8a0723c */ /* 0x008fe20000001848 */
        /* <DEDUP_REMOVED lines=9> */
[----:B------:R1:W-:Y:S04]  /*8a60*/  STL [R1+0x80], R0 ;  /* 0x0000800001007387 */ /* 0x0003e80000100800 */
[----:B------:R1:W-:Y:S02]  /*8a70*/  STL [R1+0x7c], R2 ;  /* 0x00007c0201007387 */ /* 0x0003e40000100800 */
[----:B------:R-:W-:Y:S08]  /*8a80*/  HMMA.16816.F32 R144, R140, R16, R144 ;  /* 0x000000108c90723c */ /* 0x000ff00000001890 */
[-C--:B------:R-:W-:Y:S08]  /*8a90*/  HMMA.16816.F32 R168, R168, R18.reuse, R52 ;  /* 0x00000012a8a8723c */ /* 0x080ff00000001834 */
[----:B------:R-:W-:Y:S01]  /*8aa0*/  HMMA.16816.F32 R140, R140, R18, R36 ;  /* 0x000000128c8c723c */ /* 0x000fe20000001824 */
[----:B------:R-:W-:-:S04]  /*8ab0*/  NOP ;  /* 0x0000000000007918 */ /* 0x000fc80000000000 */
[----:B--2---:R-:W-:-:S15]  /*8ac0*/  @!P3 BRA `(.L_x_380) ;  /* 0x000000640018b947 */ /* 0x004fde0003800000 */
[----:B------:R-:W2:Y:S01]  /*8ad0*/  LDL.LU R196, [R1+0x48] ;  /* 0x0000480001c47983 */ /* 0x000ea20000300800 */
[----:B------:R-:W1:Y:S01]  /*8ae0*/  LDC.64 R4, c[0x0][0x3c0] ;  /* 0x0000f000ff047b82 */ /* 0x000e620000000a00 */
[----:B------:R-:W-:Y:S01]  /*8af0*/  SHF.R.U32.HI R186, RZ, 0x5, R211 ;  /* 0x00000005ffba7819 */ /* 0x000fe200000116d3 */
[----:B------:R-:W-:Y:S01]  /*8b00*/  VIADD R193, R220, 0x9e3779b9 ;  /* 0x9e3779b9dcc17836 */ /* 0x000fe20000000000 */
[----:B------:R-:W3:Y:S01]  /*8b10*/  LDL.64 R194, [R1+0x38] ;  /* 0x0000380001c27983 */ /* 0x000ee20000100a00 */
[----:B------:R-:W4:Y:S03]  /*8b20*/  LDCU UR4, c[0x0][0x45c] ;  /* 0x00008b80ff0477ac */ /* 0x000f260008000800 */
[----:B------:R-:W5:Y:S01]  /*8b30*/  LDL.64 R198, [R1+0x40] ;  /* 0x0000400001c67983 */ /* 0x000f620000100a00 */
[----:B------:R-:W-:Y:S01]  /*8b40*/  LOP3.LUT R246, R172, R193, RZ, 0x3c, !PT ;  /* 0x000000c1acf67212 */ /* 0x000fe200078e3cff */
[----:B------:R-:W-:Y:S01]  /*8b50*/  IMAD.MOV.U32 R138, RZ, RZ, R133 ;  /* 0x000000ffff8a7224 */ /* 0x000fe200078e0085 */
[----:B------:R-:W-:Y:S01]  /*8b60*/  MOV R137, R134 ;  /* 0x0000008600897202 */ /* 0x000fe20000000f00 */
[----:B------:R-:W4:Y:S01]  /*8b70*/  S2R R210, SR_CTAID.X ;  /* 0x0000000000d27919 */ /* 0x000f220000002500 */
[----:B------:R-:W-:-:S02]  /*8b80*/  IMAD.MOV.U32 R132, RZ, RZ, R135 ;  /* 0x000000ffff847224 */ /* 0x000fc400078e0087 */
[----:B------:R-:W-:Y:S02]  /*8b90*/  IMAD.MOV.U32 R3, RZ, RZ, R136 ;  /* 0x000000ffff037224 */ /* 0x000fe400078e0088 */
[----:B-1----:R-:W-:Y:S01]  /*8ba0*/  IMAD.MOV.U32 R2, RZ, RZ, R5 ;  /* 0x000000ffff027224 */ /* 0x002fe200078e0005 */
[----:B------:R-:W-:Y:S01]  /*8bb0*/  MOV R0, R4 ;  /* 0x0000000400007202 */ /* 0x000fe20000000f00 */
[----:B------:R1:W-:Y:S03]  /*8bc0*/  STL.64 [R1+0x70], R4 ;  /* 0x0000700401007387 */ /* 0x0003e60000100a00 */
[C---:B------:R-:W-:Y:S02]  /*8bd0*/  SHF.L.U64.HI R2, R0.reuse, 0x5, R2 ;  /* 0x0000000500027819 */ /* 0x040fe40000010202 */
[----:B------:R-:W-:-:S05]  /*8be0*/  SHF.L.U32 R0, R0, 0x5, RZ ;  /* 0x0000000500007819 */ /* 0x000fca00000006ff */
[----:B------:R1:W-:Y:S04]  /*8bf0*/  STL [R1+0xb4], R0 ;  /* 0x0000b40001007387 */ /* 0x0003e80000100800 */
[----:B------:R1:W-:Y:S01]  /*8c00*/  STL [R1+0xb0], R2 ;  /* 0x0000b00201007387 */ /* 0x0003e20000100800 */
[----:B----4-:R-:W-:-:S04]  /*8c10*/  IMAD R210, R210, 0x8, R186 ;  /* 0x00000008d2d27824 */ /* 0x010fc800078e02ba */
[----:B------:R-:W-:-:S03]  /*8c20*/  IMAD.WIDE.U32 R210, R210, -0x326172a9, RZ ;  /* 0xcd9e8d57d2d27825 */ /* 0x000fc600078e00ff */
[----:B------:R-:W-:Y:S02]  /*8c30*/  LOP3.LUT R242, R210, R193, RZ, 0x3c, !PT ;  /* 0x000000c1d2f27212 */ /* 0x000fe400078e3cff */
[----:B--2---:R-:W-:Y:S01]  /*8c40*/  LEA.HI.SX32 R214, R196, 0xfffffffe, 0x19 ;  /* 0xfffffffec4d67811 */ /* 0x004fe200078fcaff */
[----:B------:R-:W-:-:S05]  /*8c50*/  VIADD R196, R220, 0x3c6ef372 ;  /* 0x3c6ef372dcc47836 */ /* 0x000fca0000000000 */
[-C--:B---3--:R-:W-:Y:S02]  /*8c60*/  LOP3.LUT R241, R195, R196.reuse, RZ, 0x3c, !PT ;  /* 0x000000c4c3f17212 */ /* 0x088fe400078e3cff */
[----:B-----5:R-:W-:Y:S01]  /*8c70*/  LOP3.LUT R245, R199, R196, RZ, 0x3c, !PT ;  /* 0x000000c4c7f57212 */ /* 0x020fe200078e3cff */
[----:B-1----:R-:W-:Y:S06]  /*8c80*/  BRA `(.L_x_381) ;  /* 0x00000000007c7947 */ /* 0x002fec0003800000 */
.L_x_383:
[----:B------:R-:W2:Y:S01]  /*8c90*/  LDL R230, [R1+0x78] ;  /* 0x0000780001e67983 */ /* 0x000ea20000100800 */
[----:B------:R-:W1:Y:S01]  /*8ca0*/  LDC.64 R174, c[0x0][0x3b8] ;  /* 0x0000ee00ffae7b82 */ /* 0x000e620000000a00 */
[----:B------:R-:W-:Y:S02]  /*8cb0*/  VIADD R0, R214, 0xffffffff ;  /* 0xffffffffd6007836 */ /* 0x000fe40000000000 */
[----:B------:R-:W3:Y:S01]  /*8cc0*/  LDL R227, [R1+0x58] ;  /* 0x0000580001e37983 */ /* 0x000ee20000100800 */
[----:B-1----:R-:W-:Y:S01]  /*8cd0*/  SHF.L.U64.HI R185, R174, 0x5, R175 ;  /* 0x00000005aeb97819 */ /* 0x002fe200000102af */
[C---:B------:R-:W-:Y:S04]  /*8ce0*/  IMAD.WIDE.U32 R134, R0.reuse, R174, RZ ;  /* 0x000000ae00867225 */ /* 0x040fe800078e00ff */
[----:B------:R-:W-:Y:S02]  /*8cf0*/  IMAD R135, R0, R175, R135 ;  /* 0x000000af00877224 */ /* 0x000fe400078e0287 */
[----:B------:R-:W-:Y:S01]  /*8d00*/  IMAD.SHL.U32 R179, R174, 0x20, RZ ;  /* 0x00000020aeb37824 */ /* 0x000fe200078e00ff */
[CC--:B--2---:R-:W-:Y:S04]  /*8d10*/  LEA R176, P0, R134.reuse, R230.reuse, 0x8 ;  /* 0x000000e686b07211 */ /* 0x0c4fe800078040ff */
[C-C-:B---3--:R-:W-:Y:S02]  /*8d20*/  LEA.HI.X R177, R134.reuse, R227, R135.reuse, 0x8, P0 ;  /* 0x000000e386b17211 */ /* 0x148fe400000f4487 */
[C---:B------:R-:W-:Y:S03]  /*8d30*/  LEA R0, P0, R134.reuse, R179, 0x7 ;  /* 0x000000b386007211 */ /* 0x040fe600078038ff */
[----:B------:R-:W-:Y:S01]  /*8d40*/  @!PT LDS RZ, [RZ] ;  /* 0x00000000fffff984 */ /* 0x000fe20000000800 */
[----:B------:R-:W-:Y:S01]  /*8d50*/  @!PT LDS RZ, [RZ] ;  /* 0x00000000fffff984 */ /* 0x000fe20000000800 */
[----:B------:R-:W-:Y:S01]  /*8d60*/  @!PT LDS RZ, [RZ] ;  /* 0x00000000fffff984 */ /* 0x000fe20000000800 */
[----:B------:R1:W-:Y:S01]  /*8d70*/  LDGSTS.E.BYPASS.LTC128B.128 [R226+0x2000], desc[UR10][R176.64] ;  /* 0x02000000b0e27fae */ /* 0x0003e2000b981a0a */
[----:B------:R-:W-:Y:S02]  /*8d80*/  LEA.HI.X R135, R134, R185, R135, 0x7, P0 ;  /* 0x000000b986877211 */ /* 0x000fe400000f3c87 */
[C---:B------:R-:W-:Y:S02]  /*8d90*/  IADD3 R134, P1, PT, R0.reuse, R179, RZ ;  /* 0x000000b300867210 */ /* 0x040fe40007f3e0ff */
[C---:B-1----:R-:W-:Y:S04]  /*8da0*/  LEA R176, P0, R0.reuse, R230, 0x1 ;  /* 0x000000e600b07211 */ /* 0x042fe800078008ff */
[----:B------:R-:W-:Y:S02]  /*8db0*/  LEA.HI.X R177, R0, R227, R135, 0x1, P0 ;  /* 0x000000e300b17211 */ /* 0x000fe400000f0c87 */
[C---:B------:R-:W-:Y:S03]  /*8dc0*/  LEA R0, P0, R174.reuse, R0, 0x6 ;  /* 0x00000000ae007211 */ /* 0x040fe600078030ff */
[----:B------:R1:W-:Y:S02]  /*8dd0*/  LDGSTS.E.BYPASS.LTC128B.128 [R226+0x2800], desc[UR10][R176.64] ;  /* 0x02800000b0e27fae */ /* 0x0003e4000b981a0a */
[----:B-1----:R-:W-:Y:S01]  /*8de0*/  IMAD.X R176, R135, 0x1, R185, P1 ;  /* 0x0000000187b07824 */ /* 0x002fe200008e06b9 */
[----:B------:R-:W-:Y:S02]  /*8df0*/  LEA.HI.X R135, R174, R135, R175, 0x6, P0 ;  /* 0x00000087ae877211 */ /* 0x000fe400000f34af */
[CC--:B------:R-:W-:Y:S04]  /*8e00*/  LEA R174, P0, R134.reuse, R230.reuse, 0x1 ;  /* 0x000000e686ae7211 */ /* 0x0c0fe800078008ff */
[-C--:B------:R-:W-:Y:S02]  /*8e10*/  LEA.HI.X R175, R134, R227.reuse, R176, 0x1, P0 ;  /* 0x000000e386af7211 */ /* 0x080fe400000f0cb0 */
[C---:B------:R-:W-:Y:S03]  /*8e20*/  LEA R134, P0, R0.reuse, R230, 0x1 ;  /* 0x000000e600867211 */ /* 0x040fe600078008ff */
[----:B------:R1:W-:Y:S01]  /*8e30*/  LDGSTS.E.BYPASS.LTC128B.128 [R226+0x3000], desc[UR10][R174.64] ;  /* 0x03000000aee27fae */ /* 0x0003e2000b981a0a */
[----:B------:R-:W-:Y:S05]  /*8e40*/  LEA.HI.X R135, R0, R227, R135, 0x1, P0 ;  /* 0x000000e300877211 */ /* 0x000fea00000f0c87 */
[----:B------:R1:W-:Y:S04]  /*8e50*/  LDGSTS.E.BYPASS.LTC128B.128 [R226+0x3800], desc[UR10][R134.64] ;  /* 0x0380000086e27fae */ /* 0x0003e8000b981a0a */
[----:B------:R-:W0:Y:S01]  /*8e60*/  LDGDEPBAR ;  /* 0x00000000000079af */ /* 0x000e220000000000 */
[----:B------:R-:W-:Y:S05]  /*8e70*/  BRA `(.L_x_382) ;  /* 0x0000000c00bc7947 */ /* 0x000fea0003800000 */
.L_x_381:
[----:B------:R-:W2:Y:S01]  /*8e80*/  LDL R17, [R1+0x70] ;  /* 0x0000700001117983 */ /* 0x000ea20000100800 */
[----:B------:R-:W-:Y:S04]  /*8e90*/  DEPBAR.LE SB0, 0x0 ;  /* 0x000080000000791a */ /* 0x000fe80000000000 */
[----:B---3--:R-:W3:Y:S04]  /*8ea0*/  LDL R18, [R1+0x74] ;  /* 0x0000740001127983 */ /* 0x008ee80000100800 */
[----:B------:R-:W4:Y:S04]  /*8eb0*/  LDL R4, [R1+0x88] ;  /* 0x0000880001047983 */ /* 0x000f280000100800 */
[----:B-----5:R-:W5:Y:S04]  /*8ec0*/  LDL R16, [R1+0x84] ;  /* 0x0000840001107983 */ /* 0x020f680000100800 */
[----:B------:R-:W5:Y:S04]  /*8ed0*/  LDL R7, [R1+0xb4] ;  /* 0x0000b40001077983 */ /* 0x000f680000100800 */
[----:B------:R-:W5:Y:S01]  /*8ee0*/  LDL R6, [R1+0xb0] ;  /* 0x0000b00001067983 */ /* 0x000f620000100800 */
[----:B------:R-:W-:Y:S06]  /*8ef0*/  BAR.SYNC.DEFER_BLOCKING 0x0 ;  /* 0x0000000000007b1d */ /* 0x000fec0000010000 */
[----:B------:R-:W5:Y:S06]  /*8f00*/  LDL.64 R250, [R1+0x50] ;  /* 0x0000500001fa7983 */ /* 0x000f6c0000100a00 */
[----:B------:R-:W5:Y:S06]  /*8f10*/  LDL.64 R248, [R1+0x38] ;  /* 0x0000380001f87983 */ /* 0x000f6c0000100a00 */
[----:B------:R-:W5:Y:S06]  /*8f20*/  LDL.64 R234, [R1+0x60] ;  /* 0x0000600001ea7983 */ /* 0x000f6c0000100a00 */
[----:B------:R-:W5:Y:S06]  /*8f30*/  LDL.64 R228, [R1+0x68] ;  /* 0x0000680001e47983 */ /* 0x000f6c0000100a00 */
[----:B------:R-:W5:Y:S01]  /*8f40*/  LDL.64 R236, [R1+0x40] ;  /* 0x0000400001ec7983 */ /* 0x000f620000100a00 */
[C---:B--2---:R-:W-:Y:S04]  /*8f50*/  IMAD.WIDE.U32 R14, R214.reuse, R17, RZ ;  /* 0x00000011d60e7225 */ /* 0x044fe800078e00ff */
[----:B---3--:R-:W-:Y:S01]  /*8f60*/  IMAD R5, R214, R18, R15 ;  /* 0x00000012d6057224 */ /* 0x008fe200078e020f */
[C---:B----4-:R-:W-:Y:S04]  /*8f70*/  LEA R10, P3, R14.reuse, R4, 0x8 ;  /* 0x000000040e0a7211 */ /* 0x050fe800078640ff */
[C-C-:B-----5:R-:W-:Y:S02]  /*8f80*/  LEA.HI.X R11, R14.reuse, R16, R5.reuse, 0x8, P3 ;  /* 0x000000100e0b7211 */ /* 0x160fe400018f4405 */
[-C--:B------:R-:W-:Y:S03]  /*8f90*/  LEA R0, P0, R14, R7.reuse, 0x7 ;  /* 0x000000070e007211 */ /* 0x080fe600078038ff */
[----:B------:R-:W-:Y:S01]  /*8fa0*/  @!PT LDS RZ, [RZ] ;  /* 0x00000000fffff984 */ /* 0x000fe20000000800 */
[----:B------:R-:W-:Y:S01]  /*8fb0*/  @!PT LDS RZ, [RZ] ;  /* 0x00000000fffff984 */ /* 0x000fe20000000800 */
[----:B------:R-:W-:Y:S01]  /*8fc0*/  @!PT LDS RZ, [RZ] ;  /* 0x00000000fffff984 */ /* 0x000fe20000000800 */
[----:B------:R-:W-:Y:S01]  /*8fd0*/  LDGSTS.E.BYPASS.LTC128B.128 [R226+0x4000], desc[UR10][R10.64] ;  /* 0x040000000ae27fae */ /* 0x000fe2000b981a0a */
[----:B------:R-:W-:Y:S02]  /*8fe0*/  LEA R8, P2, R0, R4, 0x1 ;  /* 0x0000000400087211 */ /* 0x000fe400078408ff */
[----:B------:R-:W-:Y:S02]  /*8ff0*/  LEA.HI.X R2, R14, R6, R5, 0x7, P0 ;  /* 0x000000060e027211 */ /* 0x000fe400000f3c05 */
[C---:B------:R-:W-:Y:S02]  /*9000*/  IADD3 R7, P1, PT, R0.reuse, R7, RZ ;  /* 0x0000000700077210 */ /* 0x040fe40007f3e0ff */
[----:B------:R-:W-:Y:S02]  /*9010*/  LEA.HI.X R9, R0, R16, R2, 0x1, P2 ;  /* 0x0000001000097211 */ /* 0x000fe400010f0c02 */
[----:B------:R-:W-:Y:S01]  /*9020*/  LEA R12, P0, R17, R0, 0x6 ;  /* 0x00000000110c7211 */ /* 0x000fe200078030ff */
[----:B------:R-:W-:Y:S01]  /*9030*/  IMAD.X R13, R2, 0x1, R6, P1 ;  /* 0x00000001020d7824 */ /* 0x000fe200008e0606 */
[----:B------:R-:W-:Y:S01]  /*9040*/  LEA R6, P1, R7, R4, 0x1 ;  /* 0x0000000407067211 */ /* 0x000fe200078208ff */
[----:B------:R-:W-:Y:S01]  /*9050*/  LDGSTS.E.BYPASS.LTC128B.128 [R226+0x4800], desc[UR10][R8.64] ;  /* 0x0480000008e27fae */ /* 0x000fe2000b981a0a */
[----:B------:R-:W-:Y:S02]  /*9060*/  LEA.HI.X R15, R17, R2, R18, 0x6, P0 ;  /* 0x00000002110f7211 */ /* 0x000fe400000f3412 */
[----:B------:R-:W-:Y:S02]  /*9070*/  LEA.HI.X R7, R7, R16, R13, 0x1, P1 ;  /* 0x0000001007077211 */ /* 0x000fe400008f0c0d */
[C---:B------:R-:W-:Y:S03]  /*9080*/  LEA R4, P0, R12.reuse, R4, 0x1 ;  /* 0x000000040c047211 */ /* 0x040fe600078008ff */
[----:B------:R-:W-:Y:S01]  /*9090*/  LDGSTS.E.BYPASS.LTC128B.128 [R226+0x5000], desc[UR10][R6.64] ;  /* 0x0500000006e27fae */ /* 0x000fe2000b981a0a */
[----:B------:R-:W-:Y:S02]  /*90a0*/  LEA.HI.X R5, R12, R16, R15, 0x1, P0 ;  /* 0x000000100c057211 */ /* 0x000fe400000f0c0f */
[C---:B------:R-:W-:Y:S05]  /*90b0*/  ISETP.NE.AND P0, PT, R214.reuse, RZ, PT ;  /* 0x000000ffd600720c */ /* 0x040fea0003f05270 */
[----:B------:R1:W-:Y:S08]  /*90c0*/  LDGSTS.E.BYPASS.LTC128B.128 [R226+0x5800], desc[UR10][R4.64] ;  /* 0x0580000004e27fae */ /* 0x0003f0000b981a0a */
        /* <DEDUP_REMOVED lines=29> */
[C---:B------:R-:W-:Y:S08]  /*92a0*/  HMMA.16816.F32 R48, R128.reuse, R50, RZ ;  /* 0x000000328030723c */ /* 0x040ff000000018ff */
        /* <DEDUP_REMOVED lines=25> */
[----:B------:R-:W2:Y:S07]  /*9440*/  LDSM.16.M88.4 R180, [R206+0x3800] ;  /* 0x00380000ceb4783b */ /* 0x000eae0000000200 */
[-C--:B------:R-:W-:Y:S08]  /*9450*/  HMMA.16816.F32 R20, R176, R188.reuse, R20 ;  /* 0x000000bcb014723c */ /* 0x080ff00000001814 */
[C---:B------:R-:W-:Y:S08]  /*9460*/  HMMA.16816.F32 R24, R184.reuse, R188, R24 ;  /* 0x000000bcb818723c */ /* 0x040ff00000001818 */
[-C--:B------:R-:W-:Y:S08]  /*9470*/  HMMA.16816.F32 R28, R184, R190.reuse, R28 ;  /* 0x000000beb81c723c */ /* 0x080ff0000000181c */
[C---:B------:R-:W-:Y:S04]  /*9480*/  HMMA.16816.F32 R32, R176.reuse, R190, R32 ;  /* 0x000000beb020723c */ /* 0x040fe80000001820 */
[C---:B------:R-:W-:Y:S02]  /*9490*/  VIADD R190, R221.reuse, 0x32370b8f ;  /* 0x32370b8fddbe7836 */ /* 0x040fe40000000000 */
[----:B------:R-:W-:Y:S02]  /*94a0*/  VIADD R191, R221, 0x76cf5d0a ;  /* 0x76cf5d0addbf7836 */ /* 0x000fe40000000000 */
[-C--:B----4-:R-:W-:Y:S08]  /*94b0*/  HMMA.16816.F32 R36, R176, R192.reuse, R36 ;  /* 0x000000c0b024723c */ /* 0x090ff00000001824 */
[C---:B------:R-:W-:Y:S08]  /*94c0*/  HMMA.16816.F32 R40, R184.reuse, R192, R40 ;  /* 0x000000c0b828723c */ /* 0x040ff00000001828 */
[-C--:B------:R-:W-:Y:S08]  /*94d0*/  HMMA.16816.F32 R44, R184, R194.reuse, R44 ;  /* 0x000000c2b82c723c */ /* 0x080ff0000000182c */
[C---:B------:R-:W-:Y:S08]  /*94e0*/  HMMA.16816.F32 R48, R176.reuse, R194, R48 ;  /* 0x000000c2b030723c */ /* 0x040ff00000001830 */
[-C--:B------:R-:W-:Y:S08]  /*94f0*/  HMMA.16816.F32 R52, R176, R196.reuse, R52 ;  /* 0x000000c4b034723c */ /* 0x080ff00000001834 */
[C---:B------:R-:W-:Y:S08]  /*9500*/  HMMA.16816.F32 R56, R184.reuse, R196, R56 ;  /* 0x000000c4b838723c */ /* 0x040ff00000001838 */
[-C--:B------:R-:W-:Y:S08]  /*9510*/  HMMA.16816.F32 R60, R184, R198.reuse, R60 ;  /* 0x000000c6b83c723c */ /* 0x080ff0000000183c */
[C---:B------:R-:W-:Y:S04]  /*9520*/  HMMA.16816.F32 R64, R176.reuse, R198, R64 ;  /* 0x000000c6b040723c */ /* 0x040fe80000001840 */
[----:B------:R-:W-:Y:S04]  /*9530*/  IMAD.SHL.U32 R198, R214, 0x4, RZ ;  /* 0x00000004d6c67824 */ /* 0x000fe800078e00ff */
[-C--:B------:R-:W-:Y:S03]  /*9540*/  HMMA.16816.F32 R68, R176, R200.reuse, R68 ;  /* 0x000000c8b044723c */ /* 0x080fe60000001844 */
[----:B------:R-:W-:Y:S05]  /*9550*/  LOP3.LUT R134, R198, R251, R221, 0x96, !PT ;  /* 0x000000fbc6867212 */ /* 0x000fea00078e96dd */
[----:B------:R-:W-:Y:S01]  /*9560*/  IMAD.WIDE.U32 R134, R134, -0x326172a9, RZ ;  /* 0xcd9e8d5786867825 */ /* 0x000fe200078e00ff */
[C---:B------:R-:W-:Y:S04]  /*9570*/  HMMA.16816.F32 R72, R184.reuse, R200, R72 ;  /* 0x000000c8b848723c */ /* 0x040fe80000001848 */
[C---:B------:R-:W-:Y:S02]  /*9580*/  LOP3.LUT R0, R135.reuse, R242, RZ, 0x3c, !PT ;  /* 0x000000f287007212 */ /* 0x040fe400078e3cff */
[C---:B------:R-:W-:Y:S02]  /*9590*/  LOP3.LUT R194, R134.reuse, R241, RZ, 0x3c, !PT ;  /* 0x000000f186c27212 */ /* 0x040fe400078e3cff */
[----:B------:R-:W-:Y:S01]  /*95a0*/  LOP3.LUT R135, R135, R246, RZ, 0x3c, !PT ;  /* 0x000000f687877212 */ /* 0x000fe200078e3cff */
[-C--:B------:R-:W-:Y:S03]  /*95b0*/  HMMA.16816.F32 R76, R184, R202.reuse, R76 ;  /* 0x000000cab84c723c */ /* 0x080fe6000000184c */
[----:B------:R-:W-:Y:S01]  /*95c0*/  LOP3.LUT R192, R134, R245, RZ, 0x3c, !PT ;  /* 0x000000f586c07212 */ /* 0x000fe200078e3cff */
[----:B------:R-:W-:Y:S04]  /*95d0*/  IMAD.WIDE.U32 R194, R194, -0x2daee0ad, RZ ;  /* 0xd2511f53c2c27825 */ /* 0x000fe800078e00ff */
[----:B------:R-:W-:Y:S01]  /*95e0*/  IMAD.WIDE.U32 R134, R135, -0x2daee0ad, RZ ;  /* 0xd2511f5387867825 */ /* 0x000fe200078e00ff */
[C---:B------:R-:W-:Y:S04]  /*95f0*/  HMMA.16816.F32 R80, R176.reuse, R202, R80 ;  /* 0x000000cab050723c */ /* 0x040fe80000001850 */
[----:B------:R-:W-:Y:S04]  /*9600*/  IMAD.WIDE.U32 R192, R192, -0x2daee0ad, RZ ;  /* 0xd2511f53c0c07825 */ /* 0x000fe800078e00ff */
[-C--:B-1----:R-:W-:Y:S03]  /*9610*/  HMMA.16816.F32 R84, R176, R172.reuse, R84 ;  /* 0x000000acb054723c */ /* 0x082fe60000001854 */
[----:B------:R-:W-:Y:S05]  /*9620*/  LOP3.LUT R134, R190, R134, R193, 0x96, !PT ;  /* 0x00000086be867212 */ /* 0x000fea00078e96c1 */
[C---:B------:R-:W-:Y:S04]  /*9630*/  HMMA.16816.F32 R88, R184.reuse, R172, R88 ;  /* 0x000000acb858723c */ /* 0x040fe80000001858 */
[----:B------:R-:W-:Y:S01]  /*9640*/  IMAD.WIDE.U32 R172, R0, -0x2daee0ad, RZ ;  /* 0xd2511f5300ac7825 */ /* 0x000fe200078e00ff */
[-C--:B------:R-:W-:Y:S03]  /*9650*/  LOP3.LUT R0, R234, R191.reuse, R135, 0x96, !PT ;  /* 0x000000bfea007212 */ /* 0x080fe600078e9687 */
[-C--:B------:R-:W-:Y:S03]  /*9660*/  HMMA.16816.F32 R92, R184, R174.reuse, R92 ;  /* 0x000000aeb85c723c */ /* 0x080fe6000000185c */
[----:B------:R-:W-:Y:S01]  /*9670*/  LOP3.LUT R172, R190, R172, R195, 0x96, !PT ;  /* 0x000000acbeac7212 */ /* 0x000fe200078e96c3 */
[----:B------:R-:W-:Y:S01]  /*9680*/  IMAD.WIDE.U32 R210, R134, -0x326172a9, RZ ;  /* 0xcd9e8d5786d27825 */ /* 0x000fe200078e00ff */
[----:B------:R-:W-:Y:S03]  /*9690*/  LOP3.LUT R2, R228, R191, R173, 0x96, !PT ;  /* 0x000000bfe4027212 */ /* 0x000fe600078e96ad */
[C---:B------:R-:W-:Y:S04]  /*96a0*/  HMMA.16816.F32 R96, R176.reuse, R174, R96 ;  /* 0x000000aeb060723c */ /* 0x040fe80000001860 */
[----:B------:R-:W-:Y:S04]  /*96b0*/  IMAD.WIDE.U32 R212, R172, -0x326172a9, RZ ;  /* 0xcd9e8d57acd47825 */ /* 0x000fe800078e00ff */
[----:B------:R-:W-:Y:S01]  /*96c0*/  IMAD.WIDE.U32 R172, R0, -0x326172a9, RZ ;  /* 0xcd9e8d5700ac7825 */ /* 0x000fe200078e00ff */
[-C--:B--2---:R-:W-:Y:S03]  /*96d0*/  HMMA.16816.F32 R100, R176, R180.reuse, R100 ;  /* 0x000000b4b064723c */ /* 0x084fe60000001864 */
[----:B------:R-:W-:Y:S01]  /*96e0*/  IMAD.WIDE.U32 R188, R2, -0x326172a9, RZ ;  /* 0xcd9e8d5702bc7825 */ /* 0x000fe200078e00ff */
[----:B------:R-:W-:Y:S02]  /*96f0*/  LOP3.LUT R0, R236, R222, R173, 0x96, !PT ;  /* 0x000000deec007212 */ /* 0x000fe400078e96ad */
[C---:B------:R-:W-:Y:S01]  /*9700*/  LOP3.LUT R136, R225.reuse, R172, R211, 0x96, !PT ;  /* 0x000000ace1887212 */ /* 0x040fe200078e96d3 */
[----:B------:R-:W-:Y:S01]  /*9710*/  VIADD R2, R198, 0x1 ;  /* 0x00000001c6027836 */ /* 0x000fe20000000000 */
[----:B------:R-:W-:Y:S01]  /*9720*/  LOP3.LUT R133, R248, R222, R189, 0x96, !PT ;  /* 0x000000def8857212 */ /* 0x000fe200078e96bd */
[----:B------:R-:W1:Y:S01]  /*9730*/  LDSM.16.M88.4 R172, [R206+0x3c00] ;  /* 0x003c0000ceac783b */ /* 0x000e620000000200 */
[----:B------:R-:W-:Y:S01]  /*9740*/  LOP3.LUT R134, R225, R188, R213, 0x96, !PT ;  /* 0x000000bce1867212 */ /* 0x000fe200078e96d5 */
[----:B------:R-:W-:Y:S04]  /*9750*/  DEPBAR.LE SB0, 0x0 ;  /* 0x000080000000791a */ /* 0x000fe80000000000 */
[----:B------:R-:W-:Y:S01]  /*9760*/  LOP3.LUT R2, R251, R221, R2, 0x96, !PT ;  /* 0x000000ddfb027212 */ /* 0x000fe200078e9602 */
[C---:B------:R-:W-:Y:S01]  /*9770*/  HMMA.16816.F32 R104, R184.reuse, R180, R104 ;  /* 0x000000b4b868723c */ /* 0x040fe20000001868 */
[----:B------:R-:W-:Y:S04]  /*9780*/  BAR.SYNC.DEFER_BLOCKING 0x0 ;  /* 0x0000000000007b1d */ /* 0x000fe80000010000 */
[----:B------:R-:W-:Y:S02]  /*9790*/  VIADD R189, R221, 0xed9eba14 ;  /* 0xed9eba14ddbd7836 */ /* 0x000fe40000000000 */
[----:B------:R-:W-:Y:S01]  /*97a0*/  IMAD.WIDE.U32 R200, R133, -0x2daee0ad, RZ ;  /* 0xd2511f5385c87825 */ /* 0x000fe200078e00ff */
[-C--:B------:R-:W-:Y:S03]  /*97b0*/  HMMA.16816.F32 R108, R184, R182.reuse, R108 ;  /* 0x000000b6b86c723c */ /* 0x080fe6000000186c */
[----:B------:R-:W-:Y:S01]  /*97c0*/  IMAD.WIDE.U32 R202, R0, -0x2daee0ad, RZ ;  /* 0xd2511f5300ca7825 */ /* 0x000fe200078e00ff */
[C---:B------:R-:W-:Y:S03]  /*97d0*/  LOP3.LUT R194, R189.reuse, R194, R201, 0x96, !PT ;  /* 0x000000c2bdc27212 */ /* 0x040fe600078e96c9 */
[----:B------:R-:W-:Y:S01]  /*97e0*/  IMAD.WIDE.U32 R218, R134, -0x2daee0ad, RZ ;  /* 0xd2511f5386da7825 */ /* 0x000fe200078e00ff */
[----:B------:R-:W-:Y:S01]  /*97f0*/  LOP3.LUT R192, R189, R192, R203, 0x96, !PT ;  /* 0x000000c0bdc07212 */ /* 0x000fe200078e96cb */
[C---:B------:R-:W-:Y:S04]  /*9800*/  HMMA.16816.F32 R112, R176.reuse, R182, R112 ;  /* 0x000000b6b070723c */ /* 0x040fe80000001870 */
[----:B------:R-:W-:Y:S02]  /*9810*/  VIADD R188, R221, 0xa9066899 ;  /* 0xa9066899ddbc7836 */ /* 0x000fe40000000000 */
[----:B------:R-:W-:Y:S03]  /*9820*/  IMAD.WIDE.U32 R196, R2, -0x326172a9, RZ ;  /* 0xcd9e8d5702c47825 */ /* 0x000fe600078e00ff */
[----:B------:R-:W-:Y:S01]  /*9830*/  LOP3.LUT R0, R188, R200, R219, 0x96, !PT ;  /* 0x000000c8bc007212 */ /* 0x000fe200078e96db */
[----:B------:R-:W-:Y:S01]  /*9840*/  IMAD.WIDE.U32 R216, R136, -0x2daee0ad, RZ ;  /* 0xd2511f5388d87825 */ /* 0x000fe200078e00ff */
[C---:B------:R-:W-:Y:S02]  /*9850*/  LOP3.LUT R135, R197.reuse, R246, RZ, 0x3c, !PT ;  /* 0x000000f6c5877212 */ /* 0x040fe400078e3cff */
[----:B------:R-:W-:Y:S01]  /*9860*/  LOP3.LUT R134, R196, R245, RZ, 0x3c, !PT ;  /* 0x000000f5c4867212 */ /* 0x000fe200078e3cff */
[----:B------:R-:W-:Y:S01]  /*9870*/  IMAD.WIDE.U32 R180, R194, -0x326172a9, RZ ;  /* 0xcd9e8d57c2b47825 */ /* 0x000fe200078e00ff */
[----:B------:R-:W-:Y:S01]  /*9880*/  LOP3.LUT R2, R188, R202, R217, 0x96, !PT ;  /* 0x000000cabc027212 */ /* 0x000fe200078e96d9 */
[-C--:B-1----:R-:W-:Y:S03]  /*9890*/  HMMA.16816.F32 R116, R176, R172.reuse, R116 ;  /* 0x000000acb074723c */ /* 0x082fe60000001874 */
[----:B------:R-:W-:Y:S01]  /*98a0*/  LOP3.LUT R136, R224, R212, R181, 0x96, !PT ;  /* 0x000000d4e0887212 */ /* 0x000fe200078e96b5 */
[----:B------:R-:W-:Y:S01]  /*98b0*/  IMAD.WIDE.U32 R200, R192, -0x326172a9, RZ ;  /* 0xcd9e8d57c0c87825 */ /* 0x000fe200078e00ff */
[----:B------:R-:W-:Y:S02]  /*98c0*/  LOP3.LUT R213, R197, R242, RZ, 0x3c, !PT ;  /* 0x000000f2c5d57212 */ /* 0x000fe400078e3cff */
[----:B------:R-:W-:Y:S01]  /*98d0*/  LOP3.LUT R211, R196, R241, RZ, 0x3c, !PT ;  /* 0x000000f1c4d37212 */ /* 0x000fe200078e3cff */
[----:B------:R-:W-:Y:S01]  /*98e0*/  IMAD.WIDE.U32 R194, R0, -0x326172a9, RZ ;  /* 0xcd9e8d5700c27825 */ /* 0x000fe200078e00ff */
[----:B------:R-:W-:Y:S01]  /*98f0*/  LOP3.LUT R181, R224, R210, R201, 0x96, !PT ;  /* 0x000000d2e0b57212 */ /* 0x000fe200078e96c9 */
[C---:B------:R-:W-:Y:S04]  /*9900*/  HMMA.16816.F32 R120, R184.reuse, R172, R120 ;  /* 0x000000acb878723c */ /* 0x040fe80000001878 */
[----:B------:R-:W-:Y:S01]  /*9910*/  LOP3.LUT R0, R223, R180, R195, 0x96, !PT ;  /* 0x000000b4df007212 */ /* 0x000fe200078e96c3 */
[----:B------:R-:W-:Y:S01]  /*9920*/  IMAD.WIDE.U32 R182, R135, -0x2daee0ad, RZ ;  /* 0xd2511f5387b67825 */ /* 0x000fe200078e00ff */
[C---:B------:R-:W-:Y:S02]  /*9930*/  PRMT R197, R194.reuse, 0x7773, RZ ;  /* 0x00007773c2c57816 */ /* 0x040fe400000000ff */
[C---:B------:R-:W-:Y:S01]  /*9940*/  PRMT R196, R194.reuse, 0x7772, RZ ;  /* 0x00007772c2c47816 */ /* 0x040fe200000000ff */
[----:B------:R-:W-:Y:S01]  /*9950*/  IMAD.MOV.U32 R203, RZ, RZ, R194 ;  /* 0x000000ffffcb7224 */ /* 0x000fe200078e00c2 */
[----:B------:R-:W-:Y:S01]  /*9960*/  PRMT R210, R194, 0x7771, RZ ;  /* 0x00007771c2d27816 */ /* 0x000fe200000000ff */
[----:B------:R-:W-:Y:S01]  /*9970*/  IMAD.WIDE.U32 R192, R2, -0x326172a9, RZ ;  /* 0xcd9e8d5702c07825 */ /* 0x000fe200078e00ff */
[----:B------:R-:W-:Y:S01]  /*9980*/  LOP3.LUT R2, R234, R191, R183, 0x96, !PT ;  /* 0x000000bfea027212 */ /* 0x000fe200078e96b7 */
[-C--:B------:R-:W-:Y:S03]  /*9990*/  HMMA.16816.F32 R124, R184, R174.reuse, R124 ;  /* 0x000000aeb87c723c */ /* 0x080fe6000000187c */
[----:B------:R-:W-:Y:S01]  /*99a0*/  PRMT R180, R192, 0x7773, RZ ;  /* 0x00007773c0b47816 */ /* 0x000fe200000000ff */
[----:B------:R-:W-:Y:S01]  /*99b0*/  IMAD.WIDE.U32 R194, R134, -0x2daee0ad, RZ ;  /* 0xd2511f5386c27825 */ /* 0x000fe200078e00ff */
[----:B------:R-:W-:Y:S02]  /*99c0*/  PRMT R135, R192, 0x7772, RZ ;  /* 0x00007772c0877816 */ /* 0x000fe400000000ff */
[----:B------:R-:W-:Y:S01]  /*99d0*/  LOP3.LUT R133, R223, R200, R193, 0x96, !PT ;  /* 0x000000c8df857212 */ /* 0x000fe200078e96c1 */
[----:B------:R-:W-:Y:S01]  /*99e0*/  IMAD.MOV.U32 R199, RZ, RZ, R192 ;  /* 0x000000ffffc77224 */ /* 0x000fe200078e00c0 */
[----:B------:R-:W-:Y:S01]  /*99f0*/  LOP3.LUT R134, R190, R182, R195, 0x96, !PT ;  /* 0x000000b6be867212 */ /* 0x000fe200078e96c3 */
[----:B------:R-:W-:Y:S01]  /*9a00*/  IMAD.WIDE.U32 R182, R2, -0x326172a9, RZ ;  /* 0xcd9e8d5702b67825 */ /* 0x000fe200078e00ff */
[----:B------:R-:W-:Y:S01]  /*9a10*/  PRMT R202, R192, 0x7771, RZ ;  /* 0x00007771c0ca7816 */ /* 0x000fe200000000ff */
[----:B------:R-:W-:Y:S04]  /*9a20*/  HMMA.16816.F32 R128, R176, R174, R128 ;  /* 0x000000aeb080723c */ /* 0x000fe80000001880 */
[----:B------:R-:W-:Y:S01]  /*9a30*/  LOP3.LUT R2, R236, R222, R183, 0x96, !PT ;  /* 0x000000deec027212 */ /* 0x000fe200078e96b7 */
[----:B------:R-:W-:Y:S01]  /*9a40*/  IMAD.WIDE.U32 R192, R136, -0x2daee0ad, RZ ;  /* 0xd2511f5388c07825 */ /* 0x000fe200078e00ff */
[----:B------:R-:W-:Y:S02]  /*9a50*/  PRMT R217, R196, 0x5410, R197 ;  /* 0x00005410c4d97816 */ /* 0x000fe400000000c5 */
[----:B------:R-:W-:Y:S01]  /*9a60*/  PRMT R219, R135, 0x5410, R180 ;  /* 0x0000541087db7816 */ /* 0x000fe200000000b4 */
[----:B------:R-:W-:Y:S01]  /*9a70*/  IMAD.WIDE.U32 R196, R2, -0x2daee0ad, RZ ;  /* 0xd2511f5302c47825 */ /* 0x000fe200078e00ff */
[----:B------:R-:W-:Y:S02]  /*9a80*/  PRMT R195, R192, 0x7772, RZ ;  /* 0x00007772c0c37816 */ /* 0x000fe400000000ff */
[----:B------:R-:W-:Y:S01]  /*9a90*/  LOP3.LUT R135, R199, 0xff, RZ, 0xc0, !PT ;  /* 0x000000ffc7877812 */ /* 0x000fe200078ec0ff */
[----:B------:R-:W-:Y:S02]  /*9aa0*/  VIADD R180, R221, 0x646e171e ;  /* 0x646e171eddb47836 */ /* 0x000fe40000000000 */
[----:B------:R-:W-:Y:S03]  /*9ab0*/  IMAD.WIDE.U32 R172, R181, -0x2daee0ad, RZ ;  /* 0xd2511f53b5ac7825 */ /* 0x000fe600078e00ff */
[----:B------:R-:W-:Y:S01]  /*9ac0*/  LOP3.LUT R136, R180, R218, R193, 0x96, !PT ;  /* 0x000000dab4887212 */ /* 0x000fe200078e96c1 */
[----:B------:R-:W-:Y:S01]  /*9ad0*/  IMAD.WIDE.U32 R200, R134, -0x326172a9, RZ ;  /* 0xcd9e8d5786c87825 */ /* 0x000fe200078e00ff */
[----:B------:R-:W-:Y:S02]  /*9ae0*/  LOP3.LUT R134, R189, R194, R197, 0x96, !PT ;  /* 0x000000c2bd867212 */ /* 0x000fe400078e96c5 */
[----:B------:R-:W-:Y:S01]  /*9af0*/  LOP3.LUT R2, R180, R216, R173, 0x96, !PT ;  /* 0x000000d8b4027212 */ /* 0x000fe200078e96ad */
[----:B------:R-:W-:Y:S01]  /*9b00*/  IMAD.MOV.U32 R194, RZ, RZ, R192 ;  /* 0x000000ffffc27224 */ /* 0x000fe200078e00c0 */
[C---:B------:R-:W-:Y:S01]  /*9b10*/  PRMT R197, R192.reuse, 0x7773, RZ ;  /* 0x00007773c0c57816 */ /* 0x040fe200000000ff */
[--C-:B------:R-:W-:Y:S01]  /*9b20*/  IMAD.MOV.U32 R199, RZ, RZ, R172.reuse ;  /* 0x000000ffffc77224 */ /* 0x100fe200078e00ac */
[----:B------:R-:W-:Y:S01]  /*9b30*/  PRMT R193, R192, 0x7771, RZ ;  /* 0x00007771c0c17816 */ /* 0x000fe200000000ff */
[----:B------:R-:W-:Y:S01]  /*9b40*/  IMAD.WIDE.U32 R186, R134, -0x326172a9, RZ ;  /* 0xcd9e8d5786ba7825 */ /* 0x000fe200078e00ff */
[----:B------:R-:W-:Y:S02]  /*9b50*/  LOP3.LUT R173, R203, 0xff, RZ, 0xc0, !PT ;  /* 0x000000ffcbad7812 */ /* 0x000fe400078ec0ff */
[C---:B------:R-:W-:Y:S02]  /*9b60*/  PRMT R192, R172.reuse, 0x7773, RZ ;  /* 0x00007773acc07816 */ /* 0x040fe400000000ff */
[C---:B------:R-:W-:Y:S02]  /*9b70*/  PRMT R185, R172.reuse, 0x7772, RZ ;  /* 0x00007772acb97816 */ /* 0x040fe400000000ff */
[----:B------:R-:W-:Y:S02]  /*9b80*/  PRMT R181, R172, 0x7771, RZ ;  /* 0x00007771acb57816 */ /* 0x000fe400000000ff */
[C---:B------:R-:W-:Y:S02]  /*9b90*/  PRMT R172, R0.reuse, 0x7632, R172 ;  /* 0x0000763200ac7816 */ /* 0x040fe400000000ac */
[----:B------:R-:W-:Y:S02]  /*9ba0*/  PRMT R210, R173, 0x5410, R210 ;  /* 0x00005410add27816 */ /* 0x000fe400000000d2 */
[----:B------:R-:W-:Y:S02]  /*9bb0*/  PRMT R218, R135, 0x5410, R202 ;  /* 0x0000541087da7816 */ /* 0x000fe400000000ca */
[C---:B------:R-:W-:Y:S02]  /*9bc0*/  LOP3.LUT R134, R0.reuse, 0xffff, RZ, 0xc0, !PT ;  /* 0x0000ffff00867812 */ /* 0x040fe400078ec0ff */
[----:B------:R-:W-:Y:S02]  /*9bd0*/  LOP3.LUT R173, R0, 0xff, RZ, 0xc0, !PT ;  /* 0x000000ff00ad7812 */ /* 0x000fe400078ec0ff */
[----:B------:R-:W-:Y:S02]  /*9be0*/  SHF.R.U32.HI R135, RZ, 0x18, R0 ;  /* 0x00000018ff877819 */ /* 0x000fe40000011600 */
[----:B------:R-:W-:Y:S02]  /*9bf0*/  LOP3.LUT R0, R172, 0xff, RZ, 0xc0, !PT ;  /* 0x000000ffac007812 */ /* 0x000fe400078ec0ff */
[----:B------:R-:W-:Y:S02]  /*9c00*/  LOP3.LUT R182, R225, R182, R201, 0x96, !PT ;  /* 0x000000b6e1b67212 */ /* 0x000fe400078e96c9 */
[----:B------:R-:W-:Y:S02]  /*9c10*/  SHF.R.U32.HI R134, RZ, 0x8, R134 ;  /* 0x00000008ff867819 */ /* 0x000fe40000011686 */
[----:B------:R-:W-:Y:S01]  /*9c20*/  PRMT R201, R0, 0x5410, R135 ;  /* 0x0000541000c97816 */ /* 0x000fe20000000087 */
[----:B------:R-:W-:Y:S01]  /*9c30*/  IMAD.WIDE.U32 R182, R182, -0x2daee0ad, RZ ;  /* 0xd2511f53b6b67825 */ /* 0x000fe200078e00ff */
[----:B------:R-:W-:Y:S02]  /*9c40*/  LOP3.LUT R0, R133, 0xffff, RZ, 0xc0, !PT ;  /* 0x0000ffff85007812 */ /* 0x000fe400078ec0ff */
[----:B------:R-:W-:Y:S02]  /*9c50*/  PRMT R212, R173, 0x5410, R134 ;  /* 0x00005410add47816 */ /* 0x000fe40000000086 */
[C---:B------:R-:W-:Y:S02]  /*9c60*/  LOP3.LUT R134, R133.reuse, 0xff, RZ, 0xc0, !PT ;  /* 0x000000ff85867812 */ /* 0x040fe400078ec0ff */
[----:B------:R-:W-:Y:S02]  /*9c70*/  SHF.R.U32.HI R0, RZ, 0x8, R0 ;  /* 0x00000008ff007819 */ /* 0x000fe40000011600 */
[----:B------:R-:W-:Y:S02]  /*9c80*/  LOP3.LUT R172, R188, R196, R183, 0x96, !PT ;  /* 0x000000c4bcac7212 */ /* 0x000fe400078e96b7 */
[--C-:B------:R-:W-:Y:S02]  /*9c90*/  PRMT R202, R134, 0x5410, R0.reuse ;  /* 0x0000541086ca7816 */ /* 0x100fe40000000000 */
[----:B------:R-:W-:Y:S01]  /*9ca0*/  PRMT R0, R133, 0x7632, R0 ;  /* 0x0000763285007816 */ /* 0x000fe20000000000 */
[----:B------:R-:W-:Y:S01]  /*9cb0*/  IMAD.WIDE.U32 R172, R172, -0x326172a9, RZ ;  /* 0xcd9e8d57acac7825 */ /* 0x000fe200078e00ff */
[----:B------:R-:W-:Y:S02]  /*9cc0*/  SHF.R.U32.HI R134, RZ, 0x18, R133 ;  /* 0x00000018ff867819 */ /* 0x000fe40000011685 */
[----:B------:R-:W-:Y:S02]  /*9cd0*/  LOP3.LUT R0, R0, 0xff, RZ, 0xc0, !PT ;  /* 0x000000ff00007812 */ /* 0x000fe400078ec0ff */
[----:B------:R-:W-:Y:S02]  /*9ce0*/  LOP3.LUT R135, R194, 0xff, RZ, 0xc0, !PT ;  /* 0x000000ffc2877812 */ /* 0x000fe400078ec0ff */
[----:B------:R-:W-:Y:S02]  /*9cf0*/  LOP3.LUT R184, R224, R200, R187, 0x96, !PT ;  /* 0x000000c8e0b87212 */ /* 0x000fe400078e96bb */
[----:B------:R-:W-:Y:S02]  /*9d00*/  LOP3.LUT R133, R223, R186, R173, 0x96, !PT ;  /* 0x000000badf857212 */ /* 0x000fe400078e96ad */
[----:B------:R-:W-:Y:S02]  /*9d10*/  PRMT R200, R0, 0x5410, R134 ;  /* 0x0000541000c87816 */ /* 0x000fe40000000086 */
[----:B------:R-:W-:Y:S02]  /*9d20*/  PRMT R215, R195, 0x5410, R197 ;  /* 0x00005410c3d77816 */ /* 0x000fe400000000c5 */
[----:B------:R-:W-:Y:S02]  /*9d30*/  PRMT R216, R185, 0x5410, R192 ;  /* 0x00005410b9d87816 */ /* 0x000fe400000000c0 */
[----:B------:R-:W-:Y:S02]  /*9d40*/  PRMT R203, R135, 0x5410, R193 ;  /* 0x0000541087cb7816 */ /* 0x000fe400000000c1 */
[----:B------:R-:W-:Y:S01]  /*9d50*/  LOP3.LUT R178, R199, 0xff, RZ, 0xc0, !PT ;  /* 0x000000ffc7b27812 */ /* 0x000fe200078ec0ff */
[----:B------:R-:W-:Y:S06]  /*9d60*/  @P0 BRA `(.L_x_383) ;  /* 0xffffffec00c80947 */ /* 0x000fec000383ffff */
.L_x_382:
[----:B-1----:R-:W-:Y:S01]  /*9d70*/  LOP3.LUT R134, R136, 0xffff, RZ, 0xc0, !PT ;  /* 0x0000ffff88867812 */ /* 0x002fe200078ec0ff */
[----:B------:R1:W-:Y:S01]  /*9d80*/  STL.64 [R1+0xe8], R170 ;  /* 0x0000e8aa01007387 */ /* 0x0003e20000100a00 */
[----:B------:R-:W-:Y:S02]  /*9d90*/  LOP3.LUT R0, R2, 0xffff, RZ, 0xc0, !PT ;  /* 0x0000ffff02007812 */ /* 0x000fe400078ec0ff */
[C---:B------:R-:W-:Y:S02]  /*9da0*/  PRMT R135, R136.reuse, 0x7632, R135 ;  /* 0x0000763288877816 */ /* 0x040fe40000000087 */
[----:B------:R-:W-:Y:S01]  /*9db0*/  LOP3.LUT R174, R136, 0xff, RZ, 0xc0, !PT ;  /* 0x000000ff88ae7812 */ /* 0x000fe200078ec0ff */
[----:B------:R-:W-:Y:S01]  /*9dc0*/  STL [R1+0xcc], R214 ;  /* 0x0000ccd601007387 */ /* 0x000fe20000100800 */
[----:B------:R-:W-:Y:S02]  /*9dd0*/  SHF.R.U32.HI R173, RZ, 0x18, R136 ;  /* 0x00000018ffad7819 */ /* 0x000fe40000011688 */
[----:B------:R-:W-:Y:S01]  /*9de0*/  LOP3.LUT R136, R2, 0xff, RZ, 0xc0, !PT ;  /* 0x000000ff02887812 */ /* 0x000fe200078ec0ff */
[----:B------:R-:W-:Y:S01]  /*9df0*/  STL [R1+0xc8], R226 ;  /* 0x0000c8e201007387 */ /* 0x000fe20000100800 */
[----:B------:R-:W-:Y:S02]  /*9e00*/  SHF.R.U32.HI R175, RZ, 0x8, R134 ;  /* 0x00000008ffaf7819 */ /* 0x000fe40000011686 */
[----:B------:R-:W-:Y:S01]  /*9e10*/  SHF.R.U32.HI R0, RZ, 0x8, R0 ;  /* 0x00000008ff007819 */ /* 0x000fe20000011600 */
[----:B------:R-:W-:Y:S01]  /*9e20*/  STL [R1+0xc4], R208 ;  /* 0x0000c4d001007387 */ /* 0x000fe20000100800 */
[----:B------:R-:W-:Y:S02]  /*9e30*/  FMNMX3.FTZ R134, R3, R4, R5, !PT ;  /* 0x0000000403867276 */ /* 0x000fe40007810005 */
[----:B------:R-:W-:Y:S01]  /*9e40*/  LOP3.LUT R135, R135, 0xff, RZ, 0xc0, !PT ;  /* 0x000000ff87877812 */ /* 0x000fe200078ec0ff */
[----:B------:R-:W-:Y:S01]  /*9e50*/  STL [R1+0xc0], R207 ;  /* 0x0000c0cf01007387 */ /* 0x000fe20000100800 */
[----:B------:R-:W-:Y:S02]  /*9e60*/  PRMT R197, R136, 0x5410, R0 ;  /* 0x0000541088c57816 */ /* 0x000fe40000000000 */
[----:B------:R-:W-:Y:S01]  /*9e70*/  FMNMX3.FTZ R0, R134, R16, R17, !PT ;  /* 0x0000001086007276 */ /* 0x000fe20007810011 */
[----:B------:R-:W-:Y:S01]  /*9e80*/  STL [R1+0xbc], R206 ;  /* 0x0000bcce01007387 */ /* 0x000fe20000100800 */
[----:B------:R-:W-:Y:S02]  /*9e90*/  PRMT R236, R174, 0x5410, R175 ;  /* 0x00005410aeec7816 */ /* 0x000fe400000000af */
[----:B------:R-:W-:Y:S01]  /*9ea0*/  SHF.R.U32.HI R174, RZ, 0x18, R2 ;  /* 0x00000018ffae7819 */ /* 0x000fe20000011602 */
[----:B------:R-:W-:Y:S01]  /*9eb0*/  STL [R1+0xb8], R204 ;  /* 0x0000b8cc01007387 */ /* 0x000fe20000100800 */
[----:B------:R-:W-:Y:S01]  /*9ec0*/  FMNMX3.FTZ R134, R138, R10, R11, !PT ;  /* 0x0000000a8a867276 */ /* 0x000fe2000781000b */
[----:B-1----:R-:W-:Y:S01]  /*9ed0*/  IMAD.MOV.U32 R171, RZ, RZ, R235 ;  /* 0x000000ffffab7224 */ /* 0x002fe200078e00eb */
[--C-:B------:R-:W-:Y:S01]  /*9ee0*/  PRMT R235, R135, 0x5410, R173.reuse ;  /* 0x0000541087eb7816 */ /* 0x100fe200000000ad */
[----:B------:R1:W-:Y:S01]  /*9ef0*/  STL [R1+0xd8], R122 ;  /* 0x0000d87a01007387 */ /* 0x0003e20000100800 */
[----:B------:R-:W-:Y:S01]  /*9f00*/  PRMT R173, R2, 0x7632, R173 ;  /* 0x0000763202ad7816 */ /* 0x000fe200000000ad */
[----:B------:R-:W-:Y:S01]  /*9f10*/  IMAD.MOV.U32 R170, RZ, RZ, R234 ;  /* 0x000000ffffaa7224 */ /* 0x000fe200078e00ea */
[----:B------:R-:W-:Y:S01]  /*9f20*/  FMNMX3.FTZ R2, R0, R20, R21, !PT ;  /* 0x0000001400027276 */ /* 0x000fe20007810015 */
[----:B------:R2:W-:Y:S01]  /*9f30*/  STL [R1+0xd4], R123 ;  /* 0x0000d47b01007387 */ /* 0x0005e20000100800 */
[----:B------:R-:W-:Y:S02]  /*9f40*/  FMNMX3.FTZ R0, R137, R8, R9, !PT ;  /* 0x0000000889007276 */ /* 0x000fe40007810009 */
[----:B------:R-:W-:Y:S01]  /*9f50*/  FMNMX3.FTZ R135, R132, R6, R7, !PT ;  /* 0x0000000684877276 */ /* 0x000fe20007810007 */
[----:B------:R-:W-:Y:S01]  /*9f60*/  STL [R1+0xe0], R126 ;  /* 0x0000e07e01007387 */ /* 0x000fe20000100800 */
[----:B------:R-:W-:Y:S02]  /*9f70*/  FMNMX3.FTZ R136, R2, R32, R33, !PT ;  /* 0x0000002002887276 */ /* 0x000fe40007810021 */
[----:B------:R-:W-:Y:S01]  /*9f80*/  FMNMX3.FTZ R2, R0, R12, R13, !PT ;  /* 0x0000000c00027276 */ /* 0x000fe2000781000d */
[----:B------:R-:W-:Y:S01]  /*9f90*/  STL [R1+0xdc], R127 ;  /* 0x0000dc7f01007387 */ /* 0x000fe20000100800 */
        /* <DEDUP_REMOVED lines=49> */
[----:B------:R-:W-:Y:S01]  /*a2b0*/  LOP3.LUT R135, R173, 0xff, RZ, 0xc0, !PT ;  /* 0x000000ffad877812 */ /* 0x000fe200078ec0ff */
[----:B------:R-:W3:Y:S01]  /*a2c0*/  SHFL.BFLY PT, R177, R136, 0x2, 0x1f ;  /* 0x0c401f0088b17f89 */ /* 0x000ee200000e0000 */
[----:B------:R-:W-:Y:S02]  /*a2d0*/  FMNMX3.FTZ R0, R0, R110, R111, !PT ;  /* 0x0000006e00007276 */ /* 0x000fe4000781006f */
[----:B------:R-:W-:Y:S02]  /*a2e0*/  FMNMX3.FTZ R2, R2, R120, R121, !PT ;  /* 0x0000007802027276 */ /* 0x000fe40007810079 */
[----:B------:R-:W-:Y:S02]  /*a2f0*/  FMNMX3.FTZ R173, R134, R118, R119, !PT ;  /* 0x0000007686ad7276 */ /* 0x000fe40007810077 */
[----:B------:R-:W-:Y:S02]  /*a300*/  PRMT R230, R135, 0x5410, R174 ;  /* 0x0000541087e67816 */ /* 0x000fe400000000ae */
[----:B------:R-:W-:Y:S01]  /*a310*/  FMNMX3.FTZ R0, R0, R122, R123, !PT ;  /* 0x0000007a00007276 */ /* 0x000fe2000781007b */
[----:B-1----:R-:W-:Y:S01]  /*a320*/  IMAD.MOV.U32 R122, RZ, RZ, R228 ;  /* 0x000000ffff7a7224 */ /* 0x002fe200078e00e4 */
[----:B------:R-:W-:Y:S01]  /*a330*/  FMNMX3.FTZ R174, R2, R124, R125, !PT ;  /* 0x0000007c02ae7276 */ /* 0x000fe2000781007d */
[----:B--2---:R-:W-:Y:S01]  /*a340*/  IMAD.MOV.U32 R123, RZ, RZ, R229 ;  /* 0x000000ffff7b7224 */ /* 0x004fe200078e00e5 */
[----:B------:R-:W-:Y:S02]  /*a350*/  FMNMX3.FTZ R173, R173, R130, R131, !PT ;  /* 0x00000082adad7276 */ /* 0x000fe40007810083 */
[----:B------:R-:W-:Y:S01]  /*a360*/  FMNMX3.FTZ R0, R0, R126, R127, !PT ;  /* 0x0000007e00007276 */ /* 0x000fe2000781007f */
[----:B------:R-:W1:Y:S01]  /*a370*/  SHFL.BFLY PT, R176, R174, 0x2, 0x1f ;  /* 0x0c401f00aeb07f89 */ /* 0x000e6200000e0000 */
[C---:B------:R-:W-:Y:S02]  /*a380*/  PRMT R135, R172.reuse, 0x7773, RZ ;  /* 0x00007773ac877816 */ /* 0x040fe400000000ff */
[----:B------:R-:W-:Y:S05]  /*a390*/  PRMT R134, R172, 0x7772, RZ ;  /* 0x00007772ac867816 */ /* 0x000fea00000000ff */
[----:B------:R-:W2:Y:S01]  /*a3a0*/  SHFL.BFLY PT, R175, R173, 0x2, 0x1f ;  /* 0x0c401f00adaf7f89 */ /* 0x000ea200000e0000 */
[----:B------:R-:W-:Y:S01]  /*a3b0*/  PRMT R199, R178, 0x5410, R181 ;  /* 0x00005410b2c77816 */ /* 0x000fe200000000b5 */
[----:B------:R-:W-:Y:S01]  /*a3c0*/  IMAD.MOV.U32 R178, RZ, RZ, R172 ;  /* 0x000000ffffb27224 */ /* 0x000fe200078e00ac */
[----:B------:R-:W-:Y:S05]  /*a3d0*/  PRMT R234, R134, 0x5410, R135 ;  /* 0x0000541086ea7816 */ /* 0x000fea0000000087 */
[----:B------:R-:W4:Y:S01]  /*a3e0*/  SHFL.BFLY PT, R2, R0, 0x2, 0x1f ;  /* 0x0c401f0000027f89 */ /* 0x000f2200000e0000 */
[----:B------:R-:W-:Y:S01]  /*a3f0*/  PRMT R179, R172, 0x7771, RZ ;  /* 0x00007771acb37816 */ /* 0x000fe200000000ff */
[----:B------:R-:W-:Y:S01]  /*a400*/  IMAD.WIDE.U32 R134, R184, -0x2daee0ad, RZ ;  /* 0xd2511f53b8867825 */ /* 0x000fe200078e00ff */
[----:B---3--:R-:W-:Y:S02]  /*a410*/  FMNMX.FTZ R136, R136, R177, !PT ;  /* 0x000000b188887209 */ /* 0x008fe40007810000 */
[----:B------:R-:W-:Y:S01]  /*a420*/  LOP3.LUT R178, R178, 0xff, RZ, 0xc0, !PT ;  /* 0x000000ffb2b27812 */ /* 0x000fe200078ec0ff */
[----:B------:R-:W-:Y:S01]  /*a430*/  IMAD.MOV.U32 R177, RZ, RZ, R134 ;  /* 0x000000ffffb17224 */ /* 0x000fe200078e0086 */
[----:B------:R-:W-:Y:S02]  /*a440*/  LOP3.LUT R172, R180, R182, R135, 0x96, !PT ;  /* 0x000000b6b4ac7212 */ /* 0x000fe400078e9687 */
[C---:B------:R-:W-:Y:S02]  /*a450*/  PRMT R135, R134.reuse, 0x7773, RZ ;  /* 0x0000777386877816 */ /* 0x040fe400000000ff */
[C---:B------:R-:W-:Y:S02]  /*a460*/  PRMT R181, R134.reuse, 0x7771, RZ ;  /* 0x0000777186b57816 */ /* 0x040fe400000000ff */
[----:B------:R-:W-:Y:S02]  /*a470*/  PRMT R134, R134, 0x7772, RZ ;  /* 0x0000777286867816 */ /* 0x000fe400000000ff */
[----:B------:R-:W-:Y:S02]  /*a480*/  PRMT R229, R178, 0x5410, R179 ;  /* 0x00005410b2e57816 */ /* 0x000fe400000000b3 */
[----:B------:R-:W-:Y:S02]  /*a490*/  PRMT R232, R134, 0x5410, R135 ;  /* 0x0000541086e87816 */ /* 0x000fe40000000087 */
[----:B-1----:R-:W-:Y:S02]  /*a4a0*/  FMNMX.FTZ R134, R174, R176, !PT ;  /* 0x000000b0ae867209 */ /* 0x002fe40007810000 */
[----:B------:R-:W-:Y:S02]  /*a4b0*/  LOP3.LUT R174, R133, 0xffff, RZ, 0xc0, !PT ;  /* 0x0000ffff85ae7812 */ /* 0x000fe400078ec0ff */
[----:B--2---:R-:W-:Y:S02]  /*a4c0*/  FMNMX.FTZ R135, R173, R175, !PT ;  /* 0x000000afad877209 */ /* 0x004fe40007810000 */
[----:B----4-:R-:W-:Y:S01]  /*a4d0*/  FMNMX.FTZ R0, R0, R2, !PT ;  /* 0x0000000200007209 */ /* 0x010fe20007810000 */
[----:B------:R-:W1:Y:S01]  /*a4e0*/  SHFL.BFLY PT, R175, R136, 0x1, 0x1f ;  /* 0x0c201f0088af7f89 */ /* 0x000e6200000e0000 */
[----:B------:R-:W-:Y:S02]  /*a4f0*/  SHF.R.U32.HI R2, RZ, 0x8, R174 ;  /* 0x00000008ff027819 */ /* 0x000fe400000116ae */
[----:B------:R-:W-:Y:S05]  /*a500*/  LOP3.LUT R173, R133, 0xff, RZ, 0xc0, !PT ;  /* 0x000000ff85ad7812 */ /* 0x000fea00078ec0ff */
[----:B------:R-:W2:Y:S01]  /*a510*/  SHFL.BFLY PT, R174, R135, 0x1, 0x1f ;  /* 0x0c201f0087ae7f89 */ /* 0x000ea200000e0000 */
[--C-:B------:R-:W-:Y:S02]  /*a520*/  PRMT R192, R173, 0x5410, R2.reuse ;  /* 0x00005410adc07816 */ /* 0x100fe40000000002 */
[----:B------:R-:W-:Y:S02]  /*a530*/  PRMT R2, R133, 0x7632, R2 ;  /* 0x0000763285027816 */ /* 0x000fe40000000002 */
[----:B------:R-:W-:Y:S02]  /*a540*/  SHF.R.U32.HI R133, RZ, 0x18, R133 ;  /* 0x00000018ff857819 */ /* 0x000fe40000011685 */
[----:B------:R-:W-:Y:S02]  /*a550*/  LOP3.LUT R2, R2, 0xff, RZ, 0xc0, !PT ;  /* 0x000000ff02027812 */ /* 0x000fe400078ec0ff */
[----:B------:R-:W-:Y:S02]  /*a560*/  LOP3.LUT R173, R172, 0xffff, RZ, 0xc0, !PT ;  /* 0x0000ffffacad7812 */ /* 0x000fe400078ec0ff */
[----:B------:R-:W-:Y:S02]  /*a570*/  PRMT R228, R2, 0x5410, R133 ;  /* 0x0000541002e47816 */ /* 0x000fe40000000085 */
[----:B------:R-:W-:Y:S01]  /*a580*/  SHF.R.U32.HI R173, RZ, 0x8, R173 ;  /* 0x00000008ffad7819 */ /* 0x000fe200000116ad */
[----:B------:R-:W3:Y:S01]  /*a590*/  SHFL.BFLY PT, R133, R134, 0x1, 0x1f ;  /* 0x0c201f0086857f89 */ /* 0x000ee200000e0000 */
[----:B-1----:R-:W-:Y:S07]  /*a5a0*/  FMNMX.FTZ R136, R136, R175, !PT ;  /* 0x000000af88887209 */ /* 0x002fee0007810000 */
[----:B------:R-:W1:Y:S01]  /*a5b0*/  SHFL.BFLY PT, R2, R0, 0x1, 0x1f ;  /* 0x0c201f0000027f89 */ /* 0x000e6200000e0000 */
[----:B--2---:R-:W-:Y:S02]  /*a5c0*/  FMNMX.FTZ R135, R135, R174, !PT ;  /* 0x000000ae87877209 */ /* 0x004fe40007810000 */
[----:B------:R-:W-:Y:S02]  /*a5d0*/  LOP3.LUT R174, R172, 0xff, RZ, 0xc0, !PT ;  /* 0x000000ffacae7812 */ /* 0x000fe400078ec0ff */
[----:B------:R-:W-:Y:S02]  /*a5e0*/  FSETP.NEU.FTZ.AND P1, PT, R136, -INF , PT ;  /* 0xff8000008800780b */ /* 0x000fe40003f3d000 */
[----:B------:R-:W-:Y:S02]  /*a5f0*/  PRMT R195, R174, 0x5410, R173 ;  /* 0x00005410aec37816 */ /* 0x000fe400000000ad */
[----:B------:R-:W-:Y:S02]  /*a600*/  PRMT R174, R172, 0x7632, R174 ;  /* 0x00007632acae7816 */ /* 0x000fe400000000ae */
[----:B------:R-:W-:Y:S02]  /*a610*/  SHF.R.U32.HI R173, RZ, 0x18, R172 ;  /* 0x00000018ffad7819 */ /* 0x000fe400000116ac */
[----:B------:R-:W-:Y:S02]  /*a620*/  LOP3.LUT R172, R174, 0xff, RZ, 0xc0, !PT ;  /* 0x000000ffaeac7812 */ /* 0x000fe400078ec0ff */
[C---:B------:R-:W-:Y:S02]  /*a630*/  FSETP.NEU.FTZ.AND P0, PT, R135.reuse, -INF , PT ;  /* 0xff8000008700780b */ /* 0x040fe40003f1d000 */
[----:B------:R-:W-:Y:S01]  /*a640*/  PRMT R196, R172, 0x5410, R173 ;  /* 0x00005410acc47816 */ /* 0x000fe200000000ad */
[----:B------:R-:W-:Y:S01]  /*a650*/  FMUL.FTZ R172, R136, UR4 ;  /* 0x0000000488ac7c20 */ /* 0x000fe20008410000 */
[----:B---3--:R-:W-:Y:S01]  /*a660*/  FMNMX.FTZ R134, R134, R133, !PT ;  /* 0x0000008586867209 */ /* 0x008fe20007810000 */
[----:B------:R-:W-:Y:S01]  /*a670*/  FMUL.FTZ R173, R135, UR4 ;  /* 0x0000000487ad7c20 */ /* 0x000fe20008410000 */
[----:B------:R-:W-:Y:S02]  /*a680*/  LOP3.LUT R133, R177, 0xff, RZ, 0xc0, !PT ;  /* 0x000000ffb1857812 */ /* 0x000fe400078ec0ff */
[----:B------:R-:W-:Y:S02]  /*a690*/  FSEL R172, R172, RZ, P1 ;  /* 0x000000ffacac7208 */ /* 0x000fe40000800000 */
[----:B------:R-:W-:Y:S02]  /*a6a0*/  PRMT R227, R133, 0x5410, R181 ;  /* 0x0000541085e37816 */ /* 0x000fe400000000b5 */
[----:B-1----:R-:W-:Y:S01]  /*a6b0*/  FMNMX.FTZ R133, R0, R2, !PT ;  /* 0x0000000200857209 */ /* 0x002fe20007810000 */
[--C-:B------:R-:W-:Y:S01]  /*a6c0*/  FFMA.FTZ R2, R113, UR4, -R172.reuse ;  /* 0x0000000471027c23 */ /* 0x100fe200080108ac */
[----:B------:R-:W-:Y:S01]  /*a6d0*/  FSEL R0, R173, RZ, P0 ;  /* 0x000000ffad007208 */ /* 0x000fe20000000000 */
[--C-:B------:R-:W-:Y:S01]  /*a6e0*/  FFMA.FTZ R173, R4, UR4, -R172.reuse ;  /* 0x0000000404ad7c23 */ /* 0x100fe200080108ac */
[----:B------:R-:W-:Y:S01]  /*a6f0*/  FSETP.NEU.FTZ.AND P0, PT, R134, -INF , PT ;  /* 0xff8000008600780b */ /* 0x000fe20003f1d000 */
[--C-:B------:R-:W-:Y:S01]  /*a700*/  FFMA.FTZ R4, R112, UR4, -R172.reuse ;  /* 0x0000000470047c23 */ /* 0x100fe200080108ac */
[--C-:B------:R-:W-:Y:S01]  /*a710*/  FFMA.FTZ R174, R16, UR4, -R172.reuse ;  /* 0x0000000410ae7c23 */ /* 0x100fe200080108ac */
[--C-:B------:R-:W-:Y:S01]  /*a720*/  FFMA.FTZ R175, R17, UR4, -R172.reuse ;  /* 0x0000000411af7c23 */ /* 0x100fe200080108ac */
[--C-:B------:R-:W-:Y:S01]  /*a730*/  FFMA.FTZ R176, R5, UR4, -R172.reuse ;  /* 0x0000000405b07c23 */ /* 0x100fe200080108ac */
[--C-:B------:R-:W-:Y:S01]  /*a740*/  FFMA.FTZ R178, R32, UR4, -R172.reuse ;  /* 0x0000000420b27c23 */ /* 0x100fe200080108ac */
[----:B------:R-:W-:Y:S01]  /*a750*/  STL [R1+0x28], R4 ;  /* 0x0000280401007387 */ /* 0x000fe20000100800 */
[--C-:B------:R-:W-:Y:S01]  /*a760*/  FFMA.FTZ R177, R33, UR4, -R172.reuse ;  /* 0x0000000421b17c23 */ /* 0x100fe200080108ac */
[--C-:B------:R-:W-:Y:S01]  /*a770*/  FFMA.FTZ R181, R20, UR4, -R172.reuse ;  /* 0x0000000414b57c23 */ /* 0x100fe200080108ac */
[--C-:B------:R-:W-:Y:S01]  /*a780*/  FFMA.FTZ R179, R21, UR4, -R172.reuse ;  /* 0x0000000415b37c23 */ /* 0x100fe200080108ac */
[----:B------:R1:W-:Y:S01]  /*a790*/  STL [R1+0x30], R2 ;  /* 0x0000300201007387 */ /* 0x0003e20000100800 */
        /* <DEDUP_REMOVED lines=22> */
[--C-:B------:R-:W-:Y:S01]  /*a900*/  FFMA.FTZ R117, R82, UR4, -R0.reuse ;  /* 0x0000000452757c23 */ /* 0x100fe20008010800 */
[----:B------:R-:W-:Y:S01]  /*a910*/  FFMA.FTZ R128, R83, UR4, -R0 ;  /* 0x0000000453807c23 */ /* 0x000fe20008010800 */
[----:B-1----:R-:W-:Y:S01]  /*a920*/  FADD.FTZ R2, -R136, R3 ;  /* 0x0000000388027221 */ /* 0x002fe20000010100 */
[----:B------:R-:W-:Y:S01]  /*a930*/  FMUL.FTZ R3, R134, UR4 ;  /* 0x0000000486037c20 */ /* 0x000fe20008410000 */
[----:B------:R-:W-:Y:S01]  /*a940*/  IMAD.MOV.U32 R82, RZ, RZ, R122 ;  /* 0x000000ffff527224 */ /* 0x000fe200078e007a */
[----:B------:R1:W-:Y:S01]  /*a950*/  STL [R1+0xd0], R172 ;  /* 0x0000d0ac01007387 */ /* 0x0003e20000100800 */
[----:B------:R-:W-:Y:S01]  /*a960*/  FMUL.FTZ R2, R2, UR4 ;  /* 0x0000000402027c20 */ /* 0x000fe20008410000 */
[----:B------:R-:W-:Y:S01]  /*a970*/  IMAD.MOV.U32 R83, RZ, RZ, R123 ;  /* 0x000000ffff537224 */ /* 0x000fe200078e007b */
[----:B------:R-:W-:Y:S01]  /*a980*/  FSEL R3, R3, RZ, P0 ;  /* 0x000000ff03037208 */ /* 0x000fe20000000000 */
[----:B------:R-:W-:Y:S01]  /*a990*/  IMAD.MOV.U32 R122, RZ, RZ, R170 ;  /* 0x000000ffff7a7224 */ /* 0x000fe200078e00aa */
[----:B------:R-:W-:Y:S01]  /*a9a0*/  FSETP.NEU.FTZ.AND P0, PT, R133, -INF , PT ;  /* 0xff8000008500780b */ /* 0x000fe20003f1d000 */
[----:B------:R-:W-:Y:S01]  /*a9b0*/  IMAD.MOV.U32 R123, RZ, RZ, R171 ;  /* 0x000000ffff7b7224 */ /* 0x000fe200078e00ab */
[----:B------:R-:W2:Y:S01]  /*a9c0*/  MUFU.EX2 R2, R2 ;  /* 0x0000000200027308 */ /* 0x000ea20000000800 */
[--C-:B------:R-:W-:Y:S01]  /*a9d0*/  FFMA.FTZ R97, R54, UR4, -R0.reuse ;  /* 0x0000000436617c23 */ /* 0x100fe20008010800 */
[----:B------:R-:W-:Y:S01]  /*a9e0*/  FFMA.FTZ R100, R55, UR4, -R0 ;  /* 0x0000000437647c23 */ /* 0x000fe20008010800 */
[----:B------:R-:W-:Y:S02]  /*a9f0*/  IMAD.MOV.U32 R54, RZ, RZ, R122 ;  /* 0x000000ffff367224 */ /* 0x000fe400078e007a */
[--C-:B------:R-:W-:Y:S01]  /*aa00*/  FFMA.FTZ R126, R103, UR4, -R0.reuse ;  /* 0x00000004677e7c23 */ /* 0x100fe20008010800 */
[----:B------:R-:W-:Y:S02]  /*aa10*/  IMAD.MOV.U32 R55, RZ, RZ, R123 ;  /* 0x000000ffff377224 */ /* 0x000fe400078e007b */
        /* <DEDUP_REMOVED lines=8> */
[--C-:B------:R-:W-:Y:S01]  /*aaa0*/  FFMA.FTZ R108, R109, UR4, -R3.reuse ;  /* 0x000000046d6c7c23 */ /* 0x100fe20008010803 */
[----:B------:R-:W-:Y:S04]  /*aab0*/  IMAD.WIDE.U32 R4, R213, -0x2daee0ad, RZ ;  /* 0xd2511f53d5047825 */ /* 0x000fe800078e00ff */
[----:B------:R-:W-:Y:S01]  /*aac0*/  FFMA.FTZ R247, R98, UR4, -R0 ;  /* 0x0000000462f77c23 */ /* 0x000fe20008010800 */
[----:B------:R-:W-:Y:S01]  /*aad0*/  MUFU.EX2 R186, R186 ;  /* 0x000000ba00ba7308 */ /* 0x000fe20000000800 */
[----:B------:R-:W-:Y:S01]  /*aae0*/  FFMA.FTZ R98, R120, UR4, -R3 ;  /* 0x0000000478627c23 */ /* 0x000fe20008010803 */
[----:B------:R-:W-:Y:S01]  /*aaf0*/  IMAD.MOV.U32 R89, RZ, RZ, R55 ;  /* 0x000000ffff597224 */ /* 0x000fe200078e0037 */
[----:B------:R-:W-:Y:S01]  /*ab00*/  LOP3.LUT R5, R82, R191, R5, 0x96, !PT ;  /* 0x000000bf52057212 */ /* 0x000fe200078e9605 */
[----:B------:R-:W-:Y:S01]  /*ab10*/  FFMA.FTZ R109, R121, UR4, -R3 ;  /* 0x00000004796d7c23 */ /* 0x000fe20008010803 */
[----:B------:R-:W-:Y:S05]  /*ab20*/  IMAD.MOV.U32 R171, RZ, RZ, R251 ;  /* 0x000000ffffab7224 */ /* 0x000fea00078e00fb */
[----:B------:R-:W3:Y:S01]  /*ab30*/  MUFU.EX2 R173, R173 ;  /* 0x000000ad00ad7308 */ /* 0x000ee20000000800 */
[----:B------:R-:W-:Y:S02]  /*ab40*/  IMAD.MOV.U32 R120, RZ, RZ, R32 ;  /* 0x000000ffff787224 */ /* 0x000fe400078e0020 */
[C---:B--2---:R-:W-:Y:S01]  /*ab50*/  FMUL.FTZ R32, R2.reuse, R140 ;  /* 0x0000008c02207220 */ /* 0x044fe20000410000 */
[----:B------:R-:W-:Y:S02]  /*ab60*/  IMAD.MOV.U32 R121, RZ, RZ, R33 ;  /* 0x000000ffff797224 */ /* 0x000fe400078e0021 */
[----:B------:R-:W-:Y:S01]  /*ab70*/  FMUL.FTZ R33, R2, R141 ;  /* 0x0000008d02217220 */ /* 0x000fe20000410000 */
        /* <DEDUP_REMOVED lines=12> */
[----:B------:R-:W2:Y:S01]  /*ac40*/  LDL.64 R170, [R1+0x40] ;  /* 0x0000400001aa7983 */ /* 0x000ea20000100a00 */
[----:B-1----:R-:W-:Y:S02]  /*ac50*/  IMAD.MOV.U32 R172, RZ, RZ, R214 ;  /* 0x000000ffffac7224 */ /* 0x002fe400078e00d6 */
[--C-:B------:R-:W-:Y:S01]  /*ac60*/  FFMA.FTZ R85, R38, UR4, -R0.reuse ;  /* 0x0000000426557c23 */ /* 0x100fe20008010800 */
[----:B------:R1:W-:Y:S01]  /*ac70*/  MUFU.EX2 R214, R37 ;  /* 0x0000002500d67308 */ /* 0x0003e20000000800 */
[----:B------:R-:W-:Y:S04]  /*ac80*/  IMAD.WIDE.U32 R6, R211, -0x2daee0ad, RZ ;  /* 0xd2511f53d3067825 */ /* 0x000fe800078e00ff */
[--C-:B------:R-:W-:Y:S01]  /*ac90*/  FFMA.FTZ R87, R130, UR4, -R0.reuse ;  /* 0x0000000482577c23 */ /* 0x100fe20008010800 */
[--C-:B------:R-:W-:Y:S01]  /*aca0*/  FFMA.FTZ R50, R24, UR4, -R3.reuse ;  /* 0x0000000418327c23 */ /* 0x100fe20008010803 */
[----:B------:R-:W-:Y:S01]  /*acb0*/  FFMA.FTZ R51, R25, UR4, -R3 ;  /* 0x0000000419337c23 */ /* 0x000fe20008010803 */
[----:B------:R-:W-:Y:S01]  /*acc0*/  LOP3.LUT R36, R190, R4, R7, 0x96, !PT ;  /* 0x00000004be247212 */ /* 0x000fe200078e9607 */
        /* <DEDUP_REMOVED lines=10> */
[----:B------:R-:W-:Y:S01]  /*ad70*/  LOP3.LUT R39, R217, 0xff00ff, RZ, 0xc0, !PT ;  /* 0x00ff00ffd9277812 */ /* 0x000fe200078ec0ff */
[--C-:B------:R-:W-:Y:S01]  /*ad80*/  FFMA.FTZ R251, R86, UR4, -R0.reuse ;  /* 0x0000000456fb7c23 */ /* 0x100fe20008010800 */
[--C-:B------:R-:W-:Y:S01]  /*ad90*/  FFMA.FTZ R99, R115, UR4, -R0.reuse ;  /* 0x0000000473637c23 */ /* 0x100fe20008010800 */
[--C-:B------:R-:W-:Y:S01]  /*ada0*/  FFMA.FTZ R38, R102, UR4, -R0.reuse ;  /* 0x0000000466267c23 */ /* 0x100fe20008010800 */
[--C-:B------:R-:W-:Y:S01]  /*adb0*/  FFMA.FTZ R130, R118, UR4, -R0.reuse ;  /* 0x0000000476827c23 */ /* 0x100fe20008010800 */
[--C-:B------:R-:W-:Y:S01]  /*adc0*/  HSET2.LE.AND R39, R39, R209.reuse, PT ;  /* 0x000000d127277233 */ /* 0x100fe20003803000 */
[----:B------:R-:W-:Y:S04]  /*add0*/  IMAD.WIDE.U32 R24, R5, -0x326172a9, RZ ;  /* 0xcd9e8d5705187825 */ /* 0x000fe800078e00ff */
[--C-:B------:R-:W-:Y:S01]  /*ade0*/  FFMA.FTZ R237, R70, UR4, -R0.reuse ;  /* 0x0000000446ed7c23 */ /* 0x100fe20008010800 */
[----:B------:R-:W-:Y:S01]  /*adf0*/  MUFU.EX2 R122, R19 ;  /* 0x00000013007a7308 */ /* 0x000fe20000000800 */
[--C-:B------:R-:W-:Y:S01]  /*ae00*/  FFMA.FTZ R238, R71, UR4, -R0.reuse ;  /* 0x0000000447ee7c23 */ /* 0x100fe20008010800 */
[----:B------:R-:W-:Y:S01]  /*ae10*/  FFMA.FTZ R114, R114, UR4, -R0 ;  /* 0x0000000472727c23 */ /* 0x000fe20008010800 */
[----:B------:R-:W-:Y:S01]  /*ae20*/  FADD.FTZ R0, -R135, R132 ;  /* 0x0000008487007221 */ /* 0x000fe20000010100 */
[----:B------:R-:W-:Y:S02]  /*ae30*/  IMAD.MOV.U32 R129, RZ, RZ, R16 ;  /* 0x000000ffff817224 */ /* 0x000fe400078e0010 */
[C---:B------:R-:W-:Y:S01]  /*ae40*/  FMUL.FTZ R4, R2.reuse, R152 ;  /* 0x0000009802047220 */ /* 0x040fe20000410000 */
[C---:B------:R-:W-:Y:S01]  /*ae50*/  FMUL.FTZ R5, R2.reuse, R153 ;  /* 0x0000009902057220 */ /* 0x040fe20000410000 */
[C---:B------:R-:W-:Y:S01]  /*ae60*/  FMUL.FTZ R16, R2.reuse, R148 ;  /* 0x0000009402107220 */ /* 0x040fe20000410000 */
[C---:B------:R-:W-:Y:S01]  /*ae70*/  FMUL.FTZ R17, R2.reuse, R149 ;  /* 0x0000009502117220 */ /* 0x040fe20000410000 */
[C---:B------:R-:W-:Y:S01]  /*ae80*/  FMUL.FTZ R20, R2.reuse, R144 ;  /* 0x0000009002147220 */ /* 0x040fe20000410000 */
[C---:B------:R-:W-:Y:S01]  /*ae90*/  FMUL.FTZ R21, R2.reuse, R145 ;  /* 0x0000009102157220 */ /* 0x040fe20000410000 */
[----:B---3--:R-:W-:Y:S01]  /*aea0*/  FFMA.FTZ R231, R2, R231, R173 ;  /* 0x000000e702e77223 */ /* 0x008fe200000100ad */
[----:B------:R-:W-:Y:S01]  /*aeb0*/  LOP3.LUT R2, R120, R222, R25, 0x96, !PT ;  /* 0x000000de78027212 */ /* 0x000fe200078e9619 */
[----:B------:R-:W-:Y:S01]  /*aec0*/  FMUL.FTZ R0, R0, UR4 ;  /* 0x0000000400007c20 */ /* 0x000fe20008410000 */
        /* <DEDUP_REMOVED lines=24> */
[----:B------:R-:W-:Y:S01]  /*b050*/  IMAD.WIDE.U32 R2, R2, -0x2daee0ad, RZ ;  /* 0xd2511f5302027825 */ /* 0x000fe200078e00ff */
[----:B------:R-:W3:Y:S03]  /*b060*/  MUFU.EX2 R0, R0 ;  /* 0x0000000000007308 */ /* 0x000ee60000000800 */
[----:B------:R-:W-:Y:S01]  /*b070*/  FMUL.FTZ R72, R133, UR4 ;  /* 0x0000000485487c20 */ /* 0x000fe20008410000 */
[----:B-1----:R-:W-:Y:S01]  /*b080*/  IMAD.WIDE.U32 R36, R36, -0x326172a9, RZ ;  /* 0xcd9e8d5724247825 */ /* 0x002fe200078e00ff */
[----:B------:R-:W-:Y:S05]  /*b090*/  LOP3.LUT R8, R189, R6, R3, 0x96, !PT ;  /* 0x00000006bd087212 */ /* 0x000fea00078e9603 */
[----:B------:R-:W1:Y:S01]  /*b0a0*/  MUFU.EX2 R9, R174 ;  /* 0x000000ae00097308 */ /* 0x000e620000000800 */
[----:B------:R-:W-:Y:S01]  /*b0b0*/  FSEL R72, R72, RZ, P0 ;  /* 0x000000ff48487208 */ /* 0x000fe20000000000 */
[----:B------:R-:W-:Y:S01]  /*b0c0*/  IMAD.MOV.U32 R118, RZ, RZ, R172 ;  /* 0x000000ffff767224 */ /* 0x000fe200078e00ac */
[----:B------:R-:W-:Y:S07]  /*b0d0*/  LOP3.LUT R3, R225, R24, R37, 0x96, !PT ;  /* 0x00000018e1037212 */ /* 0x000fee00078e9625 */
[----:B------:R4:W4:Y:S01]  /*b0e0*/  MUFU.EX2 R44, R18 ;  /* 0x00000012002c7308 */ /* 0x0009220000000800 */
[----:B------:R-:W-:Y:S01]  /*b0f0*/  IMAD.MOV.U32 R45, RZ, RZ, R38 ;  /* 0x000000ffff2d7224 */ /* 0x000fe200078e0026 */
[--C-:B------:R-:W-:Y:S01]  /*b100*/  HSET2.LE.AND R38, R210, R209.reuse, PT ;  /* 0x000000d1d2267233 */ /* 0x100fe20003803000 */
[----:B------:R-:W-:Y:S07]  /*b110*/  FFMA.FTZ R11, R11, UR4, -R72 ;  /* 0x000000040b0b7c23 */ /* 0x000fee0008010848 */
[----:B------:R-:W4:Y:S01]  /*b120*/  MUFU.EX2 R77, R175 ;  /* 0x000000af004d7308 */ /* 0x000f220000000800 */
[----:B------:R-:W-:Y:S04]  /*b130*/  IMAD.WIDE.U32 R24, R3, -0x2daee0ad, RZ ;  /* 0xd2511f5303187825 */ /* 0x000fe800078e00ff */
[C---:B---3--:R-:W-:Y:S05]  /*b140*/  FMUL.FTZ R35, R0.reuse, R143 ;  /* 0x0000008f00237220 */ /* 0x048fea0000410000 */
[----:B------:R3:W-:Y:S01]  /*b150*/  MUFU.EX2 R148, R49 ;  /* 0x0000003100947308 */ /* 0x0007e20000000800 */
[----:B------:R-:W-:Y:S01]  /*b160*/  FMUL.FTZ R6, R0, R154 ;  /* 0x0000009a00067220 */ /* 0x000fe20000410000 */
[----:B------:R-:W-:Y:S01]  /*b170*/  LOP3.LUT R2, R188, R2, R25, 0x96, !PT ;  /* 0x00000002bc027212 */ /* 0x000fe200078e9619 */
[----:B-1----:R-:W-:Y:S02]  /*b180*/  IMAD.MOV.U32 R143, RZ, RZ, R9 ;  /* 0x000000ffff8f7224 */ /* 0x002fe400078e0009 */
[C---:B------:R-:W-:Y:S01]  /*b190*/  FMUL.FTZ R7, R0.reuse, R155 ;  /* 0x0000009b00077220 */ /* 0x040fe20000410000 */
[C---:B------:R-:W-:Y:S01]  /*b1a0*/  FMUL.FTZ R19, R0.reuse, R151 ;  /* 0x0000009700137220 */ /* 0x040fe20000410000 */
[C---:B----4-:R-:W-:Y:S01]  /*b1b0*/  FMUL.FTZ R18, R0.reuse, R150 ;  /* 0x0000009600127220 */ /* 0x050fe20000410000 */
[C---:B------:R-:W-:Y:S01]  /*b1c0*/  FMUL.FTZ R22, R0.reuse, R146 ;  /* 0x0000009200167220 */ /* 0x040fe20000410000 */
[C---:B------:R-:W-:Y:S01]  /*b1d0*/  FMUL.FTZ R23, R0.reuse, R147 ;  /* 0x0000009300177220 */ /* 0x040fe20000410000 */
[C---:B------:R-:W-:Y:S01]  /*b1e0*/  FMUL.FTZ R34, R0.reuse, R142 ;  /* 0x0000008e00227220 */ /* 0x040fe20000410000 */
[----:B------:R-:W-:Y:S01]  /*b1f0*/  FFMA.FTZ R233, R0, R233, R44 ;  /* 0x000000e900e97223 */ /* 0x000fe2000001002c */
[----:B------:R-:W-:Y:S01]  /*b200*/  F2FP.F16.F32.PACK_AB R0, R77, R143 ;  /* 0x0000008f4d00723e */ /* 0x000fe200000000ff */
[----:B------:R-:W-:Y:S01]  /*b210*/  IMAD.WIDE.U32 R8, R8, -0x326172a9, RZ ;  /* 0xcd9e8d5708087825 */ /* 0x000fe200078e00ff */
[----:B------:R1:W-:Y:S02]  /*b220*/  MUFU.EX2 R151, R12 ;  /* 0x0000000c00977308 */ /* 0x0003e40000000800 */
[----:B------:R-:W-:Y:S01]  /*b230*/  LOP3.LUT R38, R0, R38, RZ, 0xc0, !PT ;  /* 0x0000002600267212 */ /* 0x000fe200078ec0ff */
[----:B------:R-:W-:Y:S01]  /*b240*/  IMAD.WIDE.U32 R2, R2, -0x326172a9, RZ ;  /* 0xcd9e8d5702027825 */ /* 0x000fe200078e00ff */
[----:B------:R-:W-:Y:S06]  /*b250*/  F2FP.F16.F32.PACK_AB R0, R122, R214 ;  /* 0x000000d67a00723e */ /* 0x000fec00000000ff */
[----:B------:R-:W-:Y:S01]  /*b260*/  MUFU.EX2 R172, R29 ;  /* 0x0000001d00ac7308 */ /* 0x000fe20000000800 */
[--C-:B---3--:R-:W-:Y:S01]  /*b270*/  HSET2.LE.AND R49, R200, R209.reuse, PT ;  /* 0x000000d1c8317233 */ /* 0x108fe20003803000 */
[----:B------:R-:W-:Y:S01]  /*b280*/  FFMA.FTZ R14, R14, UR4, -R72 ;  /* 0x000000040e0e7c23 */ /* 0x000fe20008010848 */
[----:B------:R-:W-:Y:S01]  /*b290*/  LOP3.LUT R8, R223, R8, R3, 0x96, !PT ;  /* 0x00000008df087212 */ /* 0x000fe200078e9603 */
[----:B------:R-:W-:Y:S01]  /*b2a0*/  IMAD.MOV.U32 R3, RZ, RZ, R2 ;  /* 0x000000ffff037224 */ /* 0x000fe200078e0002 */
[----:B------:R-:W-:Y:S05]  /*b2b0*/  LOP3.LUT R39, R0, R39, RZ, 0xc0, !PT ;  /* 0x0000002700277212 */ /* 0x000fea00078ec0ff */
[----:B------:R3:W-:Y:S01]  /*b2c0*/  MUFU.EX2 R147, R11 ;  /* 0x0000000b00937308 */ /* 0x0007e20000000800 */
[----:B------:R-:W-:Y:S01]  /*b2d0*/  LOP3.LUT R0, R224, R36, R9, 0x96, !PT ;  /* 0x00000024e0007212 */ /* 0x000fe200078e9609 */
[--C-:B------:R-:W-:Y:S01]  /*b2e0*/  FFMA.FTZ R26, R26, UR4, -R72.reuse ;  /* 0x000000041a1a7c23 */ /* 0x100fe20008010848 */
[C---:B------:R-:W-:Y:S07]  /*b2f0*/  PRMT R9, R2.reuse, 0x7771, RZ ;  /* 0x0000777102097816 */ /* 0x040fee00000000ff */
[----:B------:R-:W-:Y:S01]  /*b300*/  MUFU.EX2 R150, R14 ;  /* 0x0000000e00967308 */ /* 0x000fe20000000800 */
[----:B------:R-:W-:Y:S01]  /*b310*/  LOP3.LUT R3, R3, 0xff, RZ, 0xc0, !PT ;  /* 0x000000ff03037812 */ /* 0x000fe200078ec0ff */
[----:B------:R-:W-:Y:S01]  /*b320*/  FFMA.FTZ R27, R27, UR4, -R72 ;  /* 0x000000041b1b7c23 */ /* 0x000fe20008010848 */
[----:B------:R-:W-:Y:S07]  /*b330*/  IMAD.MOV.U32 R92, RZ, RZ, R226 ;  /* 0x000000ffff5c7224 */ /* 0x000fee00078e00e2 */
[----:B------:R-:W-:Y:S01]  /*b340*/  MUFU.EX2 R149, R85 ;  /* 0x0000005500957308 */ /* 0x000fe20000000800 */
[----:B-1----:R-:W-:Y:S01]  /*b350*/  PRMT R12, R3, 0x5410, R9 ;  /* 0x00005410030c7816 */ /* 0x002fe20000000009 */
[----:B------:R-:W-:Y:S01]  /*b360*/  IMAD.MOV.U32 R73, RZ, RZ, R208 ;  /* 0x000000ffff497224 */ /* 0x000fe200078e00d0 */
[C---:B------:R-:W-:Y:S07]  /*b370*/  PRMT R3, R2.reuse, 0x7773, RZ ;  /* 0x0000777302037816 */ /* 0x040fee00000000ff */
[----:B------:R-:W-:Y:S01]  /*b380*/  MUFU.EX2 R226, R183 ;  /* 0x000000b700e27308 */ /* 0x000fe20000000800 */
[----:B------:R-:W-:Y:S01]  /*b390*/  PRMT R2, R2, 0x7772, RZ ;  /* 0x0000777202027816 */ /* 0x000fe200000000ff */
[--C-:B------:R-:W-:Y:S01]  /*b3a0*/  FFMA.FTZ R15, R15, UR4, -R72.reuse ;  /* 0x000000040f0f7c23 */ /* 0x100fe20008010848 */
[----:B------:R-:W-:Y:S07]  /*b3b0*/  IMAD.MOV.U32 R102, RZ, RZ, R129 ;  /* 0x000000ffff667224 */ /* 0x000fee00078e0081 */
[----:B------:R1:W-:Y:S01]  /*b3c0*/  MUFU.EX2 R208, R80 ;  /* 0x0000005000d07308 */ /* 0x0003e20000000800 */
[----:B---3--:R-:W-:Y:S01]  /*b3d0*/  PRMT R11, R2, 0x5410, R3 ;  /* 0x00005410020b7816 */ /* 0x008fe20000000003 */
[----:B------:R-:W-:Y:S04]  /*b3e0*/  IMAD.WIDE.U32 R2, R0, -0x2daee0ad, RZ ;  /* 0xd2511f5300027825 */ /* 0x000fe800078e00ff */
[--C-:B------:R-:W-:Y:S04]  /*b3f0*/  FFMA.FTZ R31, R31, UR4, -R72.reuse ;  /* 0x000000041f1f7c23 */ /* 0x100fe80008010848 */
[----:B------:R-:W3:Y:S01]  /*b400*/  MUFU.EX2 R146, R52 ;  /* 0x0000003400927308 */ /* 0x000ee20000000800 */
[----:B------:R-:W-:Y:S01]  /*b410*/  FFMA.FTZ R43, R43, UR4, -R72 ;  /* 0x000000042b2b7c23 */ /* 0x000fe20008010848 */
[----:B------:R-:W-:Y:S01]  /*b420*/  IMAD.MOV.U32 R0, RZ, RZ, R2 ;  /* 0x000000ffff007224 */ /* 0x000fe200078e0002 */
[----:B------:R-:W-:Y:S01]  /*b430*/  LOP3.LUT R9, R180, R24, R3, 0x96, !PT ;  /* 0x00000018b4097212 */ /* 0x000fe200078e9603 */
[--C-:B------:R-:W-:Y:S01]  /*b440*/  FFMA.FTZ R10, R10, UR4, -R72.reuse ;  /* 0x000000040a0a7c23 */ /* 0x100fe20008010848 */
[----:B------:R-:W-:Y:S05]  /*b450*/  PRMT R3, R2, 0x7771, RZ ;  /* 0x0000777102037816 */ /* 0x000fea00000000ff */
[----:B------:R-:W-:Y:S01]  /*b460*/  MUFU.EX2 R210, R51 ;  /* 0x0000003300d27308 */ /* 0x000fe20000000800 */
[----:B------:R-:W-:Y:S01]  /*b470*/  LOP3.LUT R0, R0, 0xff, RZ, 0xc0, !PT ;  /* 0x000000ff00007812 */ /* 0x000fe200078ec0ff */
[----:B------:R-:W-:Y:S02]  /*b480*/  IMAD.MOV.U32 R129, RZ, RZ, R127 ;  /* 0x000000ffff817224 */ /* 0x000fe400078e007f */
[----:B------:R-:W-:Y:S06]  /*b490*/  FFMA.FTZ R42, R42, UR4, -R72 ;  /* 0x000000042a2a7c23 */ /* 0x000fec0008010848 */
[----:B------:R-:W4:Y:S01]  /*b4a0*/  MUFU.EX2 R176, R176 ;  /* 0x000000b000b07308 */ /* 0x000f220000000800 */
[----:B------:R-:W-:Y:S01]  /*b4b0*/  PRMT R70, R0, 0x5410, R3 ;  /* 0x0000541000467816 */ /* 0x000fe20000000003 */
[----:B-1----:R-:W-:Y:S01]  /*b4c0*/  IMAD.MOV.U32 R80, RZ, RZ, R131 ;  /* 0x000000ffff507224 */ /* 0x002fe200078e0083 */
[C---:B------:R-:W-:Y:S07]  /*b4d0*/  PRMT R0, R2.reuse, 0x7773, RZ ;  /* 0x0000777302007816 */ /* 0x040fee00000000ff */
[----:B------:R-:W1:Y:S01]  /*b4e0*/  MUFU.EX2 R145, R10 ;  /* 0x0000000a00917308 */ /* 0x000e620000000800 */
[----:B------:R-:W-:Y:S01]  /*b4f0*/  PRMT R2, R2, 0x7772, RZ ;  /* 0x0000777202027816 */ /* 0x000fe200000000ff */
[----:B------:R-:W-:Y:S01]  /*b500*/  IMAD.MOV.U32 R144, RZ, RZ, R92 ;  /* 0x000000ffff907224 */ /* 0x000fe200078e005c */
[----:B---3--:R-:W-:Y:S07]  /*b510*/  F2FP.F16.F32.PACK_AB R37, R146, R44 ;  /* 0x0000002c9225723e */ /* 0x008fee00000000ff */
[----:B------:R3:W3:Y:S01]  /*b520*/  MUFU.EX2 R104, R48 ;  /* 0x0000003000687308 */ /* 0x0006e20000000800 */
[----:B------:R-:W-:Y:S01]  /*b530*/  PRMT R71, R2, 0x5410, R0 ;  /* 0x0000541002477816 */ /* 0x000fe20000000000 */
[--C-:B------:R-:W-:Y:S01]  /*b540*/  FFMA.FTZ R74, R74, UR4, -R72.reuse ;  /* 0x000000044a4a7c23 */ /* 0x100fe20008010848 */
[--C-:B------:R-:W-:Y:S07]  /*b550*/  HSET2.LE.AND R2, R201, R209.reuse, PT ;  /* 0x000000d1c9027233 */ /* 0x100fee0003803000 */
[----:B------:R-:W3:Y:S01]  /*b560*/  MUFU.EX2 R174, R15 ;  /* 0x0000000f00ae7308 */ /* 0x000ee20000000800 */
[--C-:B------:R-:W-:Y:S01]  /*b570*/  HSET2.LE.AND R0, R212, R209.reuse, PT ;  /* 0x000000d1d4007233 */ /* 0x100fe20003803000 */
[--C-:B------:R-:W-:Y:S01]  /*b580*/  FFMA.FTZ R75, R75, UR4, -R72.reuse ;  /* 0x000000044b4b7c23 */ /* 0x100fe20008010848 */
[----:B----4-:R-:W-:Y:S07]  /*b590*/  F2FP.F16.F32.PACK_AB R36, R176, R173 ;  /* 0x000000adb024723e */ /* 0x010fee00000000ff */
[----:B------:R-:W-:Y:S01]  /*b5a0*/  MUFU.EX2 R86, R177 ;  /* 0x000000b100567308 */ /* 0x000fe20000000800 */
[----:B------:R-:W-:Y:S01]  /*b5b0*/  LOP3.LUT R37, R37, R2, RZ, 0xc0, !PT ;  /* 0x0000000225257212 */ /* 0x000fe200078ec0ff */
[--C-:B------:R-:W-:Y:S01]  /*b5c0*/  FFMA.FTZ R78, R78, UR4, -R72.reuse ;  /* 0x000000044e4e7c23 */ /* 0x100fe20008010848 */
[----:B------:R-:W-:Y:S07]  /*b5d0*/  LOP3.LUT R51, R219, 0xff00ff, RZ, 0xc0, !PT ;  /* 0x00ff00ffdb337812 */ /* 0x000fee00078ec0ff */
[----:B------:R4:W-:Y:S01]  /*b5e0*/  MUFU.EX2 R177, R50 ;  /* 0x0000003200b17308 */ /* 0x0009e20000000800 */
[----:B-1----:R-:W-:Y:S01]  /*b5f0*/  F2FP.F16.F32.PACK_AB R2, R147, R145 ;  /* 0x000000919302723e */ /* 0x002fe200000000ff */
[--C-:B------:R-:W-:Y:S01]  /*b600*/  FFMA.FTZ R79, R79, UR4, -R72.reuse ;  /* 0x000000044f4f7c23 */ /* 0x100fe20008010848 */
[----:B------:R-:W-:Y:S07]  /*b610*/  LOP3.LUT R36, R36, R0, RZ, 0xc0, !PT ;  /* 0x0000000024247212 */ /* 0x000fee00078ec0ff */
[----:B------:R-:W1:Y:S01]  /*b620*/  MUFU.EX2 R175, R13 ;  /* 0x0000000d00af7308 */ /* 0x000e620000000800 */
[--C-:B---3--:R-:W-:Y:S01]  /*b630*/  HSET2.LE.AND R48, R202, R209.reuse, PT ;  /* 0x000000d1ca307233 */ /* 0x108fe20003803000 */
[--C-:B------:R-:W-:Y:S01]  /*b640*/  FFMA.FTZ R10, R46, UR4, -R72.reuse ;  /* 0x000000042e0a7c23 */ /* 0x100fe20008010848 */
[----:B------:R-:W-:Y:S07]  /*b650*/  F2FP.F16.F32.PACK_AB R0, R148, R104 ;  /* 0x000000689400723e */ /* 0x000fee00000000ff */
[----:B------:R-:W3:Y:S01]  /*b660*/  MUFU.EX2 R127, R178 ;  /* 0x000000b2007f7308 */ /* 0x000ee20000000800 */
[----:B------:R-:W-:Y:S01]  /*b670*/  LOP3.LUT R49, R2, R49, RZ, 0xc0, !PT ;  /* 0x0000003102317212 */ /* 0x000fe200078ec0ff */
[----:B------:R-:W-:Y:S01]  /*b680*/  FFMA.FTZ R30, R30, UR4, -R72 ;  /* 0x000000041e1e7c23 */ /* 0x000fe20008010848 */
[--C-:B------:R-:W-:Y:S07]  /*b690*/  HSET2.LE.AND R51, R51, R209.reuse, PT ;  /* 0x000000d133337233 */ /* 0x100fee0003803000 */
[----:B------:R-:W2:Y:S01]  /*b6a0*/  MUFU.EX2 R64, R64 ;  /* 0x0000004000407308 */ /* 0x000ea20000000800 */
[----:B------:R-:W-:Y:S01]  /*b6b0*/  F2FP.F16.F32.PACK_AB R2, R174, R150 ;  /* 0x00000096ae02723e */ /* 0x000fe200000000ff */
[----:B------:R-:W-:Y:S01]  /*b6c0*/  IMAD.MOV.U32 R93, RZ, RZ, R114 ;  /* 0x000000ffff5d7224 */ /* 0x000fe200078e0072 */
[----:B------:R-:W-:Y:S07]  /*b6d0*/  LOP3.LUT R3, R215, 0xff00ff, RZ, 0xc0, !PT ;  /* 0x00ff00ffd7037812 */ /* 0x000fee00078ec0ff */
[----:B------:R2:W-:Y:S01]  /*b6e0*/  MUFU.EX2 R219, R31 ;  /* 0x0000001f00db7308 */ /* 0x0005e20000000800 */
[----:B------:R-:W-:Y:S01]  /*b6f0*/  LOP3.LUT R48, R0, R48, RZ, 0xc0, !PT ;  /* 0x0000003000307212 */ /* 0x000fe200078ec0ff */
[----:B------:R-:W-:Y:S01]  /*b700*/  IMAD.MOV.U32 R114, RZ, RZ, R129 ;  /* 0x000000ffff727224 */ /* 0x000fe200078e0081 */
[--C-:B----4-:R-:W-:Y:S07]  /*b710*/  HSET2.LE.AND R50, R218, R209.reuse, PT ;  /* 0x000000d1da327233 */ /* 0x110fee0003803000 */
[----:B------:R-:W4:Y:S01]  /*b720*/  MUFU.EX2 R105, R53 ;  /* 0x0000003500697308 */ /* 0x000f220000000800 */
[----:B-1----:R-:W-:Y:S01]  /*b730*/  F2FP.F16.F32.PACK_AB R0, R175, R151 ;  /* 0x00000097af00723e */ /* 0x002fe200000000ff */
[----:B------:R-:W-:Y:S01]  /*b740*/  IMAD.MOV.U32 R129, RZ, RZ, R101 ;  /* 0x000000ffff817224 */ /* 0x000fe200078e0065 */
[----:B------:R-:W-:Y:S07]  /*b750*/  LOP3.LUT R51, R2, R51, RZ, 0xc0, !PT ;  /* 0x0000003302337212 */ /* 0x000fee00078ec0ff */
[----:B------:R-:W-:Y:S01]  /*b760*/  MUFU.EX2 R181, R181 ;  /* 0x000000b500b57308 */ /* 0x000fe20000000800 */
[--C-:B------:R-:W-:Y:S01]  /*b770*/  HSET2.LE.AND R2, R3, R209.reuse, PT ;  /* 0x000000d103027233 */ /* 0x100fe20003803000 */
[----:B------:R-:W-:Y:S01]  /*b780*/  IMAD.MOV.U32 R101, RZ, RZ, R206 ;  /* 0x000000ffff657224 */ /* 0x000fe200078e00ce */
[----:B------:R-:W-:Y:S07]  /*b790*/  LOP3.LUT R50, R0, R50, RZ, 0xc0, !PT ;  /* 0x0000003200327212 */ /* 0x000fee00078ec0ff */
[----:B------:R-:W1:Y:S01]  /*b7a0*/  MUFU.EX2 R179, R179 ;  /* 0x000000b300b37308 */ /* 0x000e620000000800 */
[--C-:B------:R-:W-:Y:S01]  /*b7b0*/  HSET2.LE.AND R0, R203, R209.reuse, PT ;  /* 0x000000d1cb007233 */ /* 0x100fe20003803000 */
[----:B------:R-:W-:Y:S01]  /*b7c0*/  FFMA.FTZ R3, R47, UR4, -R72 ;  /* 0x000000042f037c23 */ /* 0x000fe20008010848 */
[----:B------:R-:W-:Y:S07]  /*b7d0*/  LOP3.LUT R47, R216, 0xff00ff, RZ, 0xc0, !PT ;  /* 0x00ff00ffd82f7812 */ /* 0x000fee00078ec0ff */
[----:B------:R-:W-:Y:S01]  /*b7e0*/  MUFU.EX2 R178, R68 ;  /* 0x0000004400b27308 */ /* 0x000fe20000000800 */
[----:B---3--:R-:W-:Y:S01]  /*b7f0*/  F2FP.F16.F32.PACK_AB R54, R86, R127 ;  /* 0x0000007f5636723e */ /* 0x008fe200000000ff */
[----:B--2---:R-:W-:Y:S01]  /*b800*/  IMAD.MOV.U32 R29, RZ, RZ, R64 ;  /* 0x000000ffff1d7224 */ /* 0x004fe200078e0040 */
[--C-:B------:R-:W-:Y:S07]  /*b810*/  HSET2.LE.AND R44, R197, R209.reuse, PT ;  /* 0x000000d1c52c7233 */ /* 0x100fee0003803000 */
[----:B------:R-:W2:Y:S01]  /*b820*/  MUFU.EX2 R217, R65 ;  /* 0x0000004100d97308 */ /* 0x000ea20000000800 */
[----:B------:R-:W-:Y:S01]  /*b830*/  LOP3.LUT R54, R54, R0, RZ, 0xc0, !PT ;  /* 0x0000000036367212 */ /* 0x000fe200078ec0ff */
[----:B------:R-:W-:Y:S01]  /*b840*/  IMAD.MOV.U32 R31, RZ, RZ, R45 ;  /* 0x000000ffff1f7224 */ /* 0x000fe200078e002d */
[--C-:B------:R-:W-:Y:S07]  /*b850*/  HSET2.LE.AND R45, R230, R209.reuse, PT ;  /* 0x000000d1e62d7233 */ /* 0x100fee0003803000 */
[----:B------:R3:W-:Y:S01]  /*b860*/  MUFU.EX2 R154, R26 ;  /* 0x0000001a009a7308 */ /* 0x0007e20000000800 */
[----:B----4-:R-:W-:Y:S01]  /*b870*/  F2FP.F16.F32.PACK_AB R55, R29, R105 ;  /* 0x000000691d37723e */ /* 0x010fe200000000ff */
[--C-:B------:R-:W-:Y:S01]  /*b880*/  FFMA.FTZ R62, R62, UR4, -R72.reuse ;  /* 0x000000043e3e7c23 */ /* 0x100fe20008010848 */
[--C-:B------:R-:W-:Y:S07]  /*b890*/  HSET2.LE.AND R0, R236, R209.reuse, PT ;  /* 0x000000d1ec007233 */ /* 0x100fee0003803000 */
[----:B------:R-:W-:Y:S01]  /*b8a0*/  MUFU.EX2 R216, R10 ;  /* 0x0000000a00d87308 */ /* 0x000fe20000000800 */
[----:B-1----:R-:W-:Y:S01]  /*b8b0*/  F2FP.F16.F32.PACK_AB R52, R179, R181 ;  /* 0x000000b5b334723e */ /* 0x002fe200000000ff */
[--C-:B------:R-:W-:Y:S01]  /*b8c0*/  FFMA.FTZ R63, R63, UR4, -R72.reuse ;  /* 0x000000043f3f7c23 */ /* 0x100fe20008010848 */
[----:B------:R-:W-:Y:S07]  /*b8d0*/  LOP3.LUT R55, R55, R2, RZ, 0xc0, !PT ;  /* 0x0000000237377212 */ /* 0x000fee00078ec0ff */
[----:B------:R1:W4:Y:S01]  /*b8e0*/  MUFU.EX2 R201, R27 ;  /* 0x0000001b00c97308 */ /* 0x0003220000000800 */
[--C-:B------:R-:W-:Y:S01]  /*b8f0*/  HSET2.LE.AND R2, R235, R209.reuse, PT ;  /* 0x000000d1eb027233 */ /* 0x100fe20003803000 */
[--C-:B------:R-:W-:Y:S01]  /*b900*/  FFMA.FTZ R94, R94, UR4, -R72.reuse ;  /* 0x000000045e5e7c23 */ /* 0x100fe20008010848 */
[----:B------:R-:W-:Y:S07]  /*b910*/  LOP3.LUT R52, R52, R0, RZ, 0xc0, !PT ;  /* 0x0000000034347212 */ /* 0x000fee00078ec0ff */
[----:B------:R-:W4:Y:S01]  /*b920*/  MUFU.EX2 R212, R28 ;  /* 0x0000001c00d47308 */ /* 0x000f220000000800 */
[----:B--2---:R-:W-:Y:S01]  /*b930*/  F2FP.F16.F32.PACK_AB R53, R217, R178 ;  /* 0x000000b2d935723e */ /* 0x004fe200000000ff */
[----:B---3--:R-:W-:Y:S01]  /*b940*/  IMAD.MOV.U32 R26, RZ, RZ, R87 ;  /* 0x000000ffff1a7224 */ /* 0x008fe200078e0057 */
[----:B------:R-:W-:Y:S07]  /*b950*/  F2FP.F16.F32.PACK_AB R0, R210, R177 ;  /* 0x000000b1d200723e */ /* 0x000fee00000000ff */
[----:B------:R2:W3:Y:S01]  /*b960*/  MUFU.EX2 R173, R30 ;  /* 0x0000001e00ad7308 */ /* 0x0004e20000000800 */
[----:B------:R-:W-:Y:S01]  /*b970*/  LOP3.LUT R53, R53, R2, RZ, 0xc0, !PT ;  /* 0x0000000235357212 */ /* 0x000fe200078ec0ff */
[----:B------:R-:W-:Y:S01]  /*b980*/  IMAD.MOV.U32 R87, RZ, RZ, R207 ;  /* 0x000000ffff577224 */ /* 0x000fe200078e00cf */
[----:B------:R-:W-:Y:S07]  /*b990*/  LOP3.LUT R44, R0, R44, RZ, 0xc0, !PT ;  /* 0x0000002c002c7212 */ /* 0x000fee00078ec0ff */
[----:B------:R3:W-:Y:S01]  /*b9a0*/  MUFU.EX2 R230, R3 ;  /* 0x0000000300e67308 */ /* 0x0007e20000000800 */
[--C-:B------:R-:W-:Y:S01]  /*b9b0*/  HSET2.LE.AND R46, R199, R209.reuse, PT ;  /* 0x000000d1c72e7233 */ /* 0x100fe20003803000 */
[----:B-1----:R-:W-:Y:S01]  /*b9c0*/  IMAD.MOV.U32 R27, RZ, RZ, R119 ;  /* 0x000000ffff1b7224 */ /* 0x002fe200078e0077 */
[----:B------:R-:W-:Y:S07]  /*b9d0*/  LOP3.LUT R10, R11, 0xff00ff, RZ, 0xc0, !PT ;  /* 0x00ff00ff0b0a7812 */ /* 0x000fee00078ec0ff */
[----:B------:R-:W1:Y:S01]  /*b9e0*/  MUFU.EX2 R13, R69 ;  /* 0x00000045000d7308 */ /* 0x000e620000000800 */
[----:B----4-:R-:W-:Y:S01]  /*b9f0*/  F2FP.F16.F32.PACK_AB R2, R201, R154 ;  /* 0x0000009ac902723e */ /* 0x010fe200000000ff */
[----:B------:R-:W-:Y:S01]  /*ba00*/  FFMA.FTZ R11, R59, UR4, -R72 ;  /* 0x000000043b0b7c23 */ /* 0x000fe20008010848 */
[----:B------:R-:W-:Y:S07]  /*ba10*/  F2FP.F16.F32.PACK_AB R0, R172, R212 ;  /* 0x000000d4ac00723e */ /* 0x000fee00000000ff */
[----:B------:R1:W-:Y:S01]  /*ba20*/  MUFU.EX2 R203, R43 ;  /* 0x0000002b00cb7308 */ /* 0x0003e20000000800 */
[----:B------:R-:W-:Y:S01]  /*ba30*/  LOP3.LUT R45, R2, R45, RZ, 0xc0, !PT ;  /* 0x0000002d022d7212 */ /* 0x000fe200078ec0ff */
[----:B--2---:R-:W-:Y:S01]  /*ba40*/  IMAD.MOV.U32 R30, RZ, RZ, R77 ;  /* 0x000000ffff1e7224 */ /* 0x004fe200078e004d */
[--C-:B------:R-:W-:Y:S07]  /*ba50*/  HSET2.LE.AND R47, R47, R209.reuse, PT ;  /* 0x000000d12f2f7233 */ /* 0x100fee0003803000 */
[----:B------:R-:W2:Y:S01]  /*ba60*/  MUFU.EX2 R124, R182 ;  /* 0x000000b6007c7308 */ /* 0x000ea20000000800 */
[----:B------:R-:W-:Y:S01]  /*ba70*/  LOP3.LUT R46, R0, R46, RZ, 0xc0, !PT ;  /* 0x0000002e002e7212 */ /* 0x000fe200078ec0ff */
[----:B------:R-:W-:Y:S01]  /*ba80*/  IMAD.MOV.U32 R77, RZ, RZ, R99 ;  /* 0x000000ffff4d7224 */ /* 0x000fe200078e0063 */
[--C-:B---3--:R-:W-:Y:S07]  /*ba90*/  HSET2.LE.AND R3, R10, R209.reuse, PT ;  /* 0x000000d10a037233 */ /* 0x108fee0003803000 */
[----:B------:R3:W-:Y:S01]  /*baa0*/  MUFU.EX2 R202, R40 ;  /* 0x0000002800ca7308 */ /* 0x0007e20000000800 */
[----:B------:R-:W-:Y:S01]  /*bab0*/  F2FP.F16.F32.PACK_AB R2, R219, R173 ;  /* 0x000000addb02723e */ /* 0x000fe200000000ff */
[----:B------:R-:W-:Y:S01]  /*bac0*/  IMAD.MOV.U32 R99, RZ, RZ, R204 ;  /* 0x000000ffff637224 */ /* 0x000fe200078e00cc */
[--C-:B------:R-:W-:Y:S07]  /*bad0*/  HSET2.LE.AND R0, R12, R209.reuse, PT ;  /* 0x000000d10c007233 */ /* 0x100fee0003803000 */
[----:B------:R4:W4:Y:S01]  /*bae0*/  MUFU.EX2 R218, R41 ;  /* 0x0000002900da7308 */ /* 0x0009220000000800 */
[----:B------:R-:W-:Y:S01]  /*baf0*/  LOP3.LUT R47, R2, R47, RZ, 0xc0, !PT ;  /* 0x0000002f022f7212 */ /* 0x000fe200078ec0ff */
[----:B-1----:R-:W-:Y:S01]  /*bb00*/  IMAD.MOV.U32 R43, RZ, RZ, R13 ;  /* 0x000000ffff2b7224 */ /* 0x002fe200078e000d */
[--C-:B------:R-:W-:Y:S07]  /*bb10*/  HSET2.LE.AND R64, R192, R209.reuse, PT ;  /* 0x000000d1c0407233 */ /* 0x100fee0003803000 */
[----:B------:R1:W-:Y:S01]  /*bb20*/  MUFU.EX2 R207, R67 ;  /* 0x0000004300cf7308 */ /* 0x0003e20000000800 */
[--C-:B------:R-:W-:Y:S01]  /*bb30*/  HSET2.LE.AND R65, R228, R209.reuse, PT ;  /* 0x000000d1e4417233 */ /* 0x100fe20003803000 */
[----:B------:R-:W-:Y:S01]  /*bb40*/  FFMA.FTZ R10, R58, UR4, -R72 ;  /* 0x000000043a0a7c23 */ /* 0x000fe20008010848 */
[----:B--2---:R-:W-:Y:S07]  /*bb50*/  F2FP.F16.F32.PACK_AB R58, R226, R124 ;  /* 0x0000007ce23a723e */ /* 0x004fee00000000ff */
[----:B------:R2:W2:Y:S01]  /*bb60*/  MUFU.EX2 R215, R66 ;  /* 0x0000004200d77308 */ /* 0x0004a20000000800 */
[----:B------:R-:W-:Y:S01]  /*bb70*/  F2FP.F16.F32.PACK_AB R2, R208, R43 ;  /* 0x0000002bd002723e */ /* 0x000fe200000000ff */
[----:B---3--:R-:W-:Y:S01]  /*bb80*/  IMAD.MOV.U32 R40, RZ, RZ, R132 ;  /* 0x000000ffff287224 */ /* 0x008fe200078e0084 */
[----:B------:R-:W-:Y:S07]  /*bb90*/  LOP3.LUT R58, R58, R0, RZ, 0xc0, !PT ;  /* 0x000000003a3a7212 */ /* 0x000fee00078ec0ff */
[----:B------:R3:W3:Y:S01]  /*bba0*/  MUFU.EX2 R200, R42 ;  /* 0x0000002a00c87308 */ /* 0x0006e20000000800 */
[----:B------:R-:W-:Y:S01]  /*bbb0*/  LOP3.LUT R59, R2, R3, RZ, 0xc0, !PT ;  /* 0x00000003023b7212 */ /* 0x000fe200078ec0ff */
[----:B----4-:R-:W-:Y:S01]  /*bbc0*/  IMAD.MOV.U32 R41, RZ, RZ, R40 ;  /* 0x000000ffff297224 */ /* 0x010fe200078e0028 */
[----:B------:R-:W-:Y:S07]  /*bbd0*/  F2FP.F16.F32.PACK_AB R0, R218, R202 ;  /* 0x000000cada00723e */ /* 0x000fee00000000ff */
[----:B------:R-:W-:Y:S01]  /*bbe0*/  MUFU.EX2 R206, R184 ;  /* 0x000000b800ce7308 */ /* 0x000fe20000000800 */
[----:B------:R-:W-:Y:S01]  /*bbf0*/  LOP3.LUT R71, R71, 0xff00ff, RZ, 0xc0, !PT ;  /* 0x00ff00ff47477812 */ /* 0x000fe200078ec0ff */
[----:B------:R-:W-:Y:S01]  /*bc00*/  IMAD.MOV.U32 R40, RZ, RZ, R31 ;  /* 0x000000ffff287224 */ /* 0x000fe200078e001f */
[----:B-1----:R-:W-:Y:S07]  /*bc10*/  LOP3.LUT R67, R234, 0xff00ff, RZ, 0xc0, !PT ;  /* 0x00ff00ffea437812 */ /* 0x002fee00078ec0ff */
[----:B------:R-:W1:Y:S01]  /*bc20*/  MUFU.EX2 R204, R185 ;  /* 0x000000b900cc7308 */ /* 0x000e620000000800 */
[----:B------:R-:W-:Y:S01]  /*bc30*/  LOP3.LUT R64, R0, R64, RZ, 0xc0, !PT ;  /* 0x0000004000407212 */ /* 0x000fe200078ec0ff */
[----:B------:R-:W-:Y:S01]  /*bc40*/  IMAD.MOV.U32 R28, RZ, RZ, R73 ;  /* 0x000000ffff1c7224 */ /* 0x000fe200078e0049 */
[--C-:B--2---:R-:W-:Y:S07]  /*bc50*/  HSET2.LE.AND R66, R229, R209.reuse, PT ;  /* 0x000000d1e5427233 */ /* 0x104fee0003803000 */
[----:B------:R-:W-:Y:S01]  /*bc60*/  MUFU.EX2 R235, R81 ;  /* 0x0000005100eb7308 */ /* 0x000fe20000000800 */
[----:B------:R-:W-:Y:S01]  /*bc70*/  F2FP.F16.F32.PACK_AB R0, R207, R215 ;  /* 0x000000d7cf00723e */ /* 0x000fe200000000ff */
[----:B---3--:R-:W-:Y:S01]  /*bc80*/  IMAD.MOV.U32 R42, RZ, RZ, R30 ;  /* 0x000000ffff2a7224 */ /* 0x008fe200078e001e */
[----:B------:R-:W-:Y:S07]  /*bc90*/  F2FP.F16.F32.PACK_AB R2, R203, R200 ;  /* 0x000000c8cb02723e */ /* 0x000fee00000000ff */
[----:B------:R-:W2:Y:S01]  /*bca0*/  MUFU.EX2 R236, R84 ;  /* 0x0000005400ec7308 */ /* 0x000ea20000000800 */
[--C-:B------:R-:W-:Y:S01]  /*bcb0*/  HSET2.LE.AND R67, R67, R209.reuse, PT ;  /* 0x000000d143437233 */ /* 0x100fe20003803000 */
[----:B------:R-:W-:Y:S01]  /*bcc0*/  IMAD.MOV.U32 R30, RZ, RZ, R125 ;  /* 0x000000ffff1e7224 */ /* 0x000fe200078e007d */
[----:B------:R-:W-:Y:S07]  /*bcd0*/  LOP3.LUT R65, R2, R65, RZ, 0xc0, !PT ;  /* 0x0000004102417212 */ /* 0x000fee00078ec0ff */
[----:B------:R3:W-:Y:S01]  /*bce0*/  MUFU.EX2 R185, R60 ;  /* 0x0000003c00b97308 */ /* 0x0007e20000000800 */
[----:B------:R-:W-:Y:S01]  /*bcf0*/  F2FP.F16.F32.PACK_AB R2, R230, R216 ;  /* 0x000000d8e602723e */ /* 0x000fe200000000ff */
[----:B------:R-:W-:Y:S01]  /*bd00*/  IMAD.MOV.U32 R31, RZ, RZ, R144 ;  /* 0x000000ffff1f7224 */ /* 0x000fe200078e0090 */
[----:B------:R-:W-:Y:S07]  /*bd10*/  LOP3.LUT R66, R0, R66, RZ, 0xc0, !PT ;  /* 0x0000004200427212 */ /* 0x000fee00078ec0ff */
[----:B------:R-:W-:Y:S01]  /*bd20*/  MUFU.EX2 R152, R96 ;  /* 0x0000006000987308 */ /* 0x000fe20000000800 */
[--C-:B------:R-:W-:Y:S01]  /*bd30*/  HSET2.LE.AND R70, R70, R209.reuse, PT ;  /* 0x000000d146467233 */ /* 0x100fe20003803000 */
[----:B------:R-:W-:Y:S01]  /*bd40*/  IMAD.MOV.U32 R131, RZ, RZ, R87 ;  /* 0x000000ffff837224 */ /* 0x000fe200078e0057 */
[----:B-1----:R-:W-:Y:S07]  /*bd50*/  F2FP.F16.F32.PACK_AB R0, R204, R206 ;  /* 0x000000cecc00723e */ /* 0x002fee00000000ff */
[----:B------:R-:W-:Y:S01]  /*bd60*/  MUFU.EX2 R199, R57 ;  /* 0x0000003900c77308 */ /* 0x000fe20000000800 */
[----:B------:R-:W-:Y:S01]  /*bd70*/  LOP3.LUT R67, R2, R67, RZ, 0xc0, !PT ;  /* 0x0000004302437212 */ /* 0x000fe200078ec0ff */
[----:B------:R-:W-:Y:S01]  /*bd80*/  IMAD.MOV.U32 R228, RZ, RZ, R120 ;  /* 0x000000ffffe47224 */ /* 0x000fe200078e0078 */
[--C-:B------:R-:W-:Y:S07]  /*bd90*/  HSET2.LE.AND R71, R71, R209.reuse, PT ;  /* 0x000000d147477233 */ /* 0x100fee0003803000 */
[----:B------:R-:W1:Y:S01]  /*bda0*/  MUFU.EX2 R197, R56 ;  /* 0x0000003800c57308 */ /* 0x000e620000000800 */
[----:B--2---:R-:W-:Y:S01]  /*bdb0*/  F2FP.F16.F32.PACK_AB R2, R236, R235 ;  /* 0x000000ebec02723e */ /* 0x004fe200000000ff */
[----:B------:R-:W-:Y:S01]  /*bdc0*/  IMAD.MOV.U32 R229, RZ, RZ, R121 ;  /* 0x000000ffffe57224 */ /* 0x000fe200078e0079 */
[----:B------:R-:W-:Y:S07]  /*bdd0*/  LOP3.LUT R70, R0, R70, RZ, 0xc0, !PT ;  /* 0x0000004600467212 */ /* 0x000fee00078ec0ff */
[----:B------:R-:W-:Y:S01]  /*bde0*/  MUFU.EX2 R182, R62 ;  /* 0x0000003e00b67308 */ /* 0x000fe20000000800 */
[----:B------:R-:W-:Y:S01]  /*bdf0*/  LOP3.LUT R0, R8, 0xffff, RZ, 0xc0, !PT ;  /* 0x0000ffff08007812 */ /* 0x000fe200078ec0ff */
[----:B------:R-:W-:Y:S01]  /*be00*/  IMAD.MOV.U32 R121, RZ, RZ, R98 ;  /* 0x000000ffff797224 */ /* 0x000fe200078e0062 */
[----:B------:R-:W-:Y:S07]  /*be10*/  LOP3.LUT R71, R2, R71, RZ, 0xc0, !PT ;  /* 0x0000004702477212 */ /* 0x000fee00078ec0ff */
[----:B------:R-:W2:Y:S01]  /*be20*/  MUFU.EX2 R187, R187 ;  /* 0x000000bb00bb7308 */ /* 0x000ea20000000800 */
[--C-:B---3--:R-:W-:Y:S01]  /*be30*/  HSET2.LE.AND R60, R195, R209.reuse, PT ;  /* 0x000000d1c33c7233 */ /* 0x108fe20003803000 */
[----:B------:R-:W-:Y:S01]  /*be40*/  IMAD.MOV.U32 R229, RZ, RZ, R29 ;  /* 0x000000ffffe57224 */ /* 0x000fe200078e001d */
[C---:B------:R-:W-:Y:S07]  /*be50*/  LOP3.LUT R3, R8.reuse, 0xff, RZ, 0xc0, !PT ;  /* 0x000000ff08037812 */ /* 0x040fee00078ec0ff */
[----:B------:R-:W3:Y:S01]  /*be60*/  MUFU.EX2 R195, R61 ;  /* 0x0000003d00c37308 */ /* 0x000ee20000000800 */
[----:B------:R-:W-:Y:S01]  /*be70*/  SHF.R.U32.HI R2, RZ, 0x8, R0 ;  /* 0x00000008ff027819 */ /* 0x000fe20000011600 */
[----:B------:R-:W-:Y:S01]  /*be80*/  IMAD.MOV.U32 R29, RZ, RZ, R121 ;  /* 0x000000ffff1d7224 */ /* 0x000fe200078e0079 */
[----:B-1----:R-:W-:Y:S07]  /*be90*/  F2FP.F16.F32.PACK_AB R0, R199, R197 ;  /* 0x000000c5c700723e */ /* 0x002fee00000000ff */
[----:B------:R-:W-:Y:S01]  /*bea0*/  MUFU.EX2 R194, R194 ;  /* 0x000000c200c27308 */ /* 0x000fe20000000800 */
[----:B------:R-:W-:Y:S01]  /*beb0*/  PRMT R2, R3, 0x5410, R2 ;  /* 0x0000541003027816 */ /* 0x000fe20000000002 */
[----:B------:R-:W-:Y:S01]  /*bec0*/  IMAD.MOV.U32 R120, RZ, RZ, R99 ;  /* 0x000000ffff787224 */ /* 0x000fe200078e0063 */
[----:B------:R-:W-:Y:S07]  /*bed0*/  PRMT R57, R8, 0x7632, R57 ;  /* 0x0000763208397816 */ /* 0x000fee0000000039 */
[----:B------:R-:W-:Y:S01]  /*bee0*/  MUFU.EX2 R155, R100 ;  /* 0x00000064009b7308 */ /* 0x000fe20000000800 */
[----:B------:R-:W-:Y:S01]  /*bef0*/  LOP3.LUT R60, R0, R60, RZ, 0xc0, !PT ;  /* 0x0000003c003c7212 */ /* 0x000fe200078ec0ff */
[----:B------:R-:W-:Y:S01]  /*bf00*/  IMAD.MOV.U32 R121, RZ, RZ, R120 ;  /* 0x000000ffff797224 */ /* 0x000fe200078e0078 */
[--C-:B------:R-:W-:Y:S07]  /*bf10*/  HSET2.LE.AND R0, R2, R209.reuse, PT ;  /* 0x000000d102007233 */ /* 0x100fee0003803000 */
[----:B------:R-:W-:Y:S01]  /*bf20*/  MUFU.EX2 R192, R11 ;  /* 0x0000000b00c07308 */ /* 0x000fe20000000800 */
[----:B--2---:R-:W-:Y:S01]  /*bf30*/  F2FP.F16.F32.PACK_AB R56, R187, R186 ;  /* 0x000000babb38723e */ /* 0x004fe200000000ff */
[----:B------:R-:W-:Y:S01]  /*bf40*/  IMAD.MOV.U32 R120, RZ, RZ, R108 ;  /* 0x000000ffff787224 */ /* 0x000fe200078e006c */
[----:B------:R-:W-:Y:S01]  /*bf50*/  SHF.R.U32.HI R8, RZ, 0x18, R8 ;  /* 0x00000018ff087819 */ /* 0x000fe20000011608 */
[----:B------:R-:W-:Y:S01]  /*bf60*/  IMAD.MOV.U32 R108, RZ, RZ, R101 ;  /* 0x000000ffff6c7224 */ /* 0x000fe200078e0065 */
[----:B------:R-:W-:Y:S05]  /*bf70*/  LOP3.LUT R57, R57, 0xff, RZ, 0xc0, !PT ;  /* 0x000000ff39397812 */ /* 0x000fea00078ec0ff */
[----:B------:R-:W1:Y:S01]  /*bf80*/  MUFU.EX2 R193, R193 ;  /* 0x000000c100c17308 */ /* 0x000e620000000800 */
[----:B------:R-:W-:Y:S01]  /*bf90*/  LOP3.LUT R56, R56, R0, RZ, 0xc0, !PT ;  /* 0x0000000038387212 */ /* 0x000fe200078ec0ff */
[----:B------:R-:W-:Y:S01]  /*bfa0*/  IMAD.MOV.U32 R234, RZ, RZ, R86 ;  /* 0x000000ffffea7224 */ /* 0x000fe200078e0056 */
[--C-:B------:R-:W-:Y:S01]  /*bfb0*/  HSET2.LE.AND R62, R227, R209.reuse, PT ;  /* 0x000000d1e33e7233 */ /* 0x100fe20003803000 */
[----:B------:R-:W-:Y:S01]  /*bfc0*/  IMAD.MOV.U32 R227, RZ, RZ, R229 ;  /* 0x000000ffffe37224 */ /* 0x000fe200078e00e5 */
[----:B------:R-:W-:Y:S01]  /*bfd0*/  PRMT R57, R57, 0x5410, R8 ;  /* 0x0000541039397816 */ /* 0x000fe20000000008 */
[----:B------:R-:W-:Y:S01]  /*bfe0*/  IMAD.MOV.U32 R229, RZ, RZ, R42 ;  /* 0x000000ffffe57224 */ /* 0x000fe200078e002a */
[----:B---3--:R-:W-:Y:S01]  /*bff0*/  F2FP.F16.F32.PACK_AB R0, R195, R185 ;  /* 0x000000b9c300723e */ /* 0x008fe200000000ff */
[----:B------:R-:W-:Y:S01]  /*c000*/  IMAD.MOV.U32 R42, RZ, RZ, R80 ;  /* 0x000000ffff2a7224 */ /* 0x000fe200078e0050 */
[----:B------:R-:W-:Y:S01]  /*c010*/  LOP3.LUT R68, R9, 0xffff, RZ, 0xc0, !PT ;  /* 0x0000ffff09447812 */ /* 0x000fe200078ec0ff */
[----:B------:R-:W2:Y:S01]  /*c020*/  MUFU.EX2 R153, R97 ;  /* 0x0000006100997308 */ /* 0x000ea20000000800 */
[----:B------:R-:W-:Y:S01]  /*c030*/  LOP3.LUT R62, R0, R62, RZ, 0xc0, !PT ;  /* 0x0000003e003e7212 */ /* 0x000fe200078ec0ff */
[--C-:B------:R-:W-:Y:S01]  /*c040*/  FFMA.FTZ R95, R95, UR4, -R72.reuse ;  /* 0x000000045f5f7c23 */ /* 0x100fe20008010848 */
[--C-:B------:R-:W-:Y:S07]  /*c050*/  HSET2.LE.AND R57, R57, R209.reuse, PT ;  /* 0x000000d139397233 */ /* 0x100fee0003803000 */
[----:B------:R3:W-:Y:S01]  /*c060*/  MUFU.EX2 R183, R63 ;  /* 0x0000003f00b77308 */ /* 0x0007e20000000800 */
[----:B------:R-:W-:Y:S01]  /*c070*/  F2FP.F16.F32.PACK_AB R0, R152, R149 ;  /* 0x000000959800723e */ /* 0x000fe200000000ff */
[----:B------:R-:W-:Y:S01]  /*c080*/  FFMA.FTZ R90, R90, UR4, -R72 ;  /* 0x000000045a5a7c23 */ /* 0x000fe20008010848 */
[----:B------:R-:W-:Y:S07]  /*c090*/  SHF.R.U32.HI R68, RZ, 0x8, R68 ;  /* 0x00000008ff447819 */ /* 0x000fee0000011644 */
[----:B------:R-:W4:Y:S01]  /*c0a0*/  MUFU.EX2 R184, R10 ;  /* 0x0000000a00b87308 */ /* 0x000f220000000800 */
[----:B------:R-:W-:Y:S01]  /*c0b0*/  LOP3.LUT R57, R0, R57, RZ, 0xc0, !PT ;  /* 0x0000003900397212 */ /* 0x000fe200078ec0ff */
[--C-:B------:R-:W-:Y:S01]  /*c0c0*/  FFMA.FTZ R91, R91, UR4, -R72.reuse ;  /* 0x000000045b5b7c23 */ /* 0x100fe20008010848 */
[C---:B------:R-:W-:Y:S07]  /*c0d0*/  LOP3.LUT R0, R9.reuse, 0xff, RZ, 0xc0, !PT ;  /* 0x000000ff09007812 */ /* 0x040fee00078ec0ff */
[----:B------:R-:W-:Y:S01]  /*c0e0*/  MUFU.EX2 R118, R118 ;  /* 0x0000007600767308 */ /* 0x000fe20000000800 */
[----:B------:R-:W-:Y:S01]  /*c0f0*/  PRMT R69, R9, 0x7632, R69 ;  /* 0x0000763209457816 */ /* 0x000fe20000000045 */
[----:B------:R-:W-:Y:S01]  /*c100*/  FFMA.FTZ R106, R106, UR4, -R72 ;  /* 0x000000046a6a7c23 */ /* 0x000fe20008010848 */
[----:B------:R-:W-:Y:S07]  /*c110*/  PRMT R68, R0, 0x5410, R68 ;  /* 0x0000541000447816 */ /* 0x000fee0000000044 */
[----:B------:R-:W-:Y:S01]  /*c120*/  MUFU.EX2 R113, R113 ;  /* 0x0000007100717308 */ /* 0x000fe20000000800 */
[----:B------:R-:W-:Y:S01]  /*c130*/  SHF.R.U32.HI R9, RZ, 0x18, R9 ;  /* 0x00000018ff097819 */ /* 0x000fe20000011609 */
[--C-:B------:R-:W-:Y:S01]  /*c140*/  FFMA.FTZ R107, R107, UR4, -R72.reuse ;  /* 0x000000046b6b7c23 */ /* 0x100fe20008010848 */
[----:B------:R-:W-:Y:S07]  /*c150*/  LOP3.LUT R69, R69, 0xff, RZ, 0xc0, !PT ;  /* 0x000000ff45457812 */ /* 0x000fee00078ec0ff */
[----:B------:R-:W-:Y:S01]  /*c160*/  MUFU.EX2 R94, R94 ;  /* 0x0000005e005e7308 */ /* 0x000fe20000000800 */
[--C-:B------:R-:W-:Y:S01]  /*c170*/  HSET2.LE.AND R68, R68, R209.reuse, PT ;  /* 0x000000d144447233 */ /* 0x100fe20003803000 */
[--C-:B------:R-:W-:Y:S01]  /*c180*/  FFMA.FTZ R110, R110, UR4, -R72.reuse ;  /* 0x000000046e6e7c23 */ /* 0x100fe20008010848 */
[----:B------:R-:W-:Y:S07]  /*c190*/  PRMT R69, R69, 0x5410, R9 ;  /* 0x0000541045457816 */ /* 0x000fee0000000009 */
[----:B------:R-:W-:Y:S01]  /*c1a0*/  MUFU.EX2 R95, R95 ;  /* 0x0000005f005f7308 */ /* 0x000fe20000000800 */
[----:B-1----:R-:W-:Y:S01]  /*c1b0*/  F2FP.F16.F32.PACK_AB R0, R194, R193 ;  /* 0x000000c1c200723e */ /* 0x002fe200000000ff */
[----:B------:R-:W-:Y:S01]  /*c1c0*/  FFMA.FTZ R111, R111, UR4, -R72 ;  /* 0x000000046f6f7c23 */ /* 0x000fe20008010848 */
[--C-:B------:R-:W-:Y:S01]  /*c1d0*/  HSET2.LE.AND R2, R196, R209.reuse, PT ;  /* 0x000000d1c4027233 */ /* 0x100fe20003803000 */
[----:B------:R-:W-:Y:S01]  /*c1e0*/  IMAD.MOV.U32 R196, RZ, RZ, R26 ;  /* 0x000000ffffc47224 */ /* 0x000fe200078e001a */
[----:B------:R-:W-:Y:S05]  /*c1f0*/  LOP3.LUT R68, R0, R68, RZ, 0xc0, !PT ;  /* 0x0000004400447212 */ /* 0x000fea00078ec0ff */
[----:B------:R-:W-:Y:S01]  /*c200*/  MUFU.EX2 R90, R90 ;  /* 0x0000005a005a7308 */ /* 0x000fe20000000800 */
[--C-:B------:R-:W-:Y:S01]  /*c210*/  HSET2.LE.AND R69, R69, R209.reuse, PT ;  /* 0x000000d145457233 */ /* 0x100fe20003803000 */
[----:B------:R-:W-:Y:S01]  /*c220*/  IMAD.MOV.U32 R119, RZ, RZ, R102 ;  /* 0x000000ffff777224 */ /* 0x000fe200078e0066 */
[----:B--2---:R-:W-:Y:S07]  /*c230*/  F2FP.F16.F32.PACK_AB R0, R155, R153 ;  /* 0x000000999b00723e */ /* 0x004fee00000000ff */
[----:B------:R-:W-:Y:S01]  /*c240*/  MUFU.EX2 R91, R91 ;  /* 0x0000005b005b7308 */ /* 0x000fe20000000800 */
[----:B---3--:R-:W-:Y:S01]  /*c250*/  LOP3.LUT R63, R232, 0xff00ff, RZ, 0xc0, !PT ;  /* 0x00ff00ffe83f7812 */ /* 0x008fe200078ec0ff */
[----:B------:R-:W-:Y:S01]  /*c260*/  IMAD.MOV.U32 R232, RZ, RZ, R93 ;  /* 0x000000ffffe87224 */ /* 0x000fe200078e005d */
[----:B------:R-:W-:Y:S01]  /*c270*/  LOP3.LUT R69, R0, R69, RZ, 0xc0, !PT ;  /* 0x0000004500457212 */ /* 0x000fe200078ec0ff */
[----:B------:R-:W-:Y:S01]  /*c280*/  VIADD R0, R198, 0x2 ;  /* 0x00000002c6007836 */ /* 0x000fe20000000000 */
[----:B----4-:R-:W-:Y:S05]  /*c290*/  F2FP.F16.F32.PACK_AB R61, R192, R184 ;  /* 0x000000b8c03d723e */ /* 0x010fea00000000ff */
[----:B------:R-:W-:Y:S01]  /*c2a0*/  MUFU.EX2 R119, R119 ;  /* 0x0000007700777308 */ /* 0x000fe20000000800 */
[--C-:B------:R-:W-:Y:S01]  /*c2b0*/  HSET2.LE.AND R63, R63, R209.reuse, PT ;  /* 0x000000d13f3f7233 */ /* 0x100fe20003803000 */
[----:B------:R-:W-:Y:S01]  /*c2c0*/  IMAD.MOV.U32 R132, RZ, RZ, R129 ;  /* 0x000000ffff847224 */ /* 0x000fe200078e0081 */
[----:B------:R-:W-:Y:S07]  /*c2d0*/  LOP3.LUT R0, R83, R221, R0, 0x96, !PT ;  /* 0x000000dd53007212 */ /* 0x000fee00078e9600 */
[----:B------:R-:W-:Y:S01]  /*c2e0*/  MUFU.EX2 R106, R106 ;  /* 0x0000006a006a7308 */ /* 0x000fe20000000800 */
[----:B------:R-:W-:Y:S01]  /*c2f0*/  LOP3.LUT R61, R61, R2, RZ, 0xc0, !PT ;  /* 0x000000023d3d7212 */ /* 0x000fe200078ec0ff */
[----:B------:R-:W-:Y:S01]  /*c300*/  IMAD.MOV.U32 R81, RZ, RZ, R143 ;  /* 0x000000ffff517224 */ /* 0x000fe200078e008f */
[----:B------:R-:W-:Y:S01]  /*c310*/  F2FP.F16.F32.PACK_AB R2, R183, R182 ;  /* 0x000000b6b702723e */ /* 0x000fe200000000ff */
[----:B------:R-:W-:Y:S06]  /*c320*/  IMAD.WIDE.U32 R10, R0, -0x326172a9, RZ ;  /* 0xcd9e8d57000a7825 */ /* 0x000fec00078e00ff */
[----:B------:R-:W-:Y:S01]  /*c330*/  MUFU.EX2 R107, R107 ;  /* 0x0000006b006b7308 */ /* 0x000fe20000000800 */
[----:B------:R-:W-:Y:S02]  /*c340*/  LOP3.LUT R63, R2, R63, RZ, 0xc0, !PT ;  /* 0x0000003f023f7212 */ /* 0x000fe400078ec0ff */
[C---:B------:R-:W-:Y:S07]  /*c350*/  LOP3.LUT R2, R11.reuse, R246, RZ, 0x3c, !PT ;  /* 0x000000f60b027212 */ /* 0x040fee00078e3cff */
[----:B------:R-:W-:Y:S01]  /*c360*/  MUFU.EX2 R110, R110 ;  /* 0x0000006e006e7308 */ /* 0x000fe20000000800 */
[----:B------:R-:W-:Y:S02]  /*c370*/  LOP3.LUT R9, R11, R242, RZ, 0x3c, !PT ;  /* 0x000000f20b097212 */ /* 0x000fe400078e3cff */
[C---:B------:R-:W-:Y:S07]  /*c380*/  LOP3.LUT R8, R10.reuse, R241, RZ, 0x3c, !PT ;  /* 0x000000f10a087212 */ /* 0x040fee00078e3cff */
[----:B------:R-:W-:Y:S01]  /*c390*/  MUFU.EX2 R111, R111 ;  /* 0x0000006f006f7308 */ /* 0x000fe20000000800 */
[----:B------:R-:W-:Y:S01]  /*c3a0*/  LOP3.LUT R0, R10, R245, RZ, 0x3c, !PT ;  /* 0x000000f50a007212 */ /* 0x000fe200078e3cff */
[----:B------:R-:W-:Y:S04]  /*c3b0*/  IMAD.WIDE.U32 R10, R2, -0x2daee0ad, RZ ;  /* 0xd2511f53020a7825 */ /* 0x000fe800078e00ff */
[----:B------:R-:W-:Y:S01]  /*c3c0*/  IMAD.WIDE.U32 R12, R0, -0x2daee0ad, RZ ;  /* 0xd2511f53000c7825 */ /* 0x000fe200078e00ff */
[-C--:B------:R-:W-:Y:S04]  /*c3d0*/  LOP3.LUT R2, R140, R191.reuse, R11, 0x96, !PT ;  /* 0x000000bf8c027212 */ /* 0x080fe800078e960b */
[----:B------:R-:W-:Y:S01]  /*c3e0*/  LOP3.LUT R0, R190, R10, R13, 0x96, !PT ;  /* 0x0000000abe007212 */ /* 0x000fe200078e960d */
[----:B------:R-:W-:Y:S04]  /*c3f0*/  IMAD.WIDE.U32 R2, R2, -0x326172a9, RZ ;  /* 0xcd9e8d5702027825 */ /* 0x000fe800078e00ff */
[----:B------:R-:W-:Y:S01]  /*c400*/  IMAD.WIDE.U32 R10, R0, -0x326172a9, RZ ;  /* 0xcd9e8d57000a7825 */ /* 0x000fe200078e00ff */
[----:B------:R-:W-:Y:S04]  /*c410*/  LOP3.LUT R0, R170, R222, R3, 0x96, !PT ;  /* 0x000000deaa007212 */ /* 0x000fe800078e9603 */
[----:B------:R-:W-:Y:S01]  /*c420*/  LOP3.LUT R3, R225, R2, R11, 0x96, !PT ;  /* 0x00000002e1037212 */ /* 0x000fe200078e960b */
[----:B------:R-:W-:Y:S04]  /*c430*/  IMAD.WIDE.U32 R24, R0, -0x2daee0ad, RZ ;  /* 0xd2511f5300187825 */ /* 0x000fe800078e00ff */
[----:B------:R-:W-:Y:S01]  /*c440*/  IMAD.WIDE.U32 R14, R3, -0x2daee0ad, RZ ;  /* 0xd2511f53030e7825 */ /* 0x000fe200078e00ff */
[----:B------:R-:W-:Y:S03]  /*c450*/  LOP3.LUT R0, R189, R12, R25, 0x96, !PT ;  /* 0x0000000cbd007212 */ /* 0x000fe600078e9619 */
[----:B------:R-:W-:Y:S02]  /*c460*/  IMAD.MOV.U32 R25, RZ, RZ, R83 ;  /* 0x000000ffff197224 */ /* 0x000fe400078e0053 */
[----:B------:R-:W-:Y:S01]  /*c470*/  IMAD.WIDE.U32 R12, R0, -0x326172a9, RZ ;  /* 0xcd9e8d57000c7825 */ /* 0x000fe200078e00ff */
[----:B------:R-:W-:Y:S03]  /*c480*/  LOP3.LUT R0, R188, R24, R15, 0x96, !PT ;  /* 0x00000018bc007212 */ /* 0x000fe600078e960f */
[----:B------:R-:W-:Y:S01]  /*c490*/  IMAD.MOV.U32 R24, RZ, RZ, R82 ;  /* 0x000000ffff187224 */ /* 0x000fe200078e0052 */
[----:B------:R-:W-:Y:S01]  /*c4a0*/  LOP3.LUT R2, R224, R10, R13, 0x96, !PT ;  /* 0x0000000ae0027212 */ /* 0x000fe200078e960d */
[----:B------:R-:W-:Y:S04]  /*c4b0*/  IMAD.WIDE.U32 R10, R0, -0x326172a9, RZ ;  /* 0xcd9e8d57000a7825 */ /* 0x000fe800078e00ff */
[----:B------:R-:W-:Y:S01]  /*c4c0*/  IMAD.MOV.U32 R13, RZ, RZ, R10 ;  /* 0x000000ffff0d7224 */ /* 0x000fe200078e000a */
[----:B------:R-:W-:Y:S02]  /*c4d0*/  LOP3.LUT R0, R223, R12, R11, 0x96, !PT ;  /* 0x0000000cdf007212 */ /* 0x000fe400078e960b */
[C---:B------:R-:W-:Y:S02]  /*c4e0*/  PRMT R11, R10.reuse, 0x7773, RZ ;  /* 0x000077730a0b7816 */ /* 0x040fe400000000ff */
[C---:B------:R-:W-:Y:S02]  /*c4f0*/  PRMT R3, R10.reuse, 0x7772, RZ ;  /* 0x000077720a037816 */ /* 0x040fe400000000ff */
[----:B------:R-:W-:Y:S02]  /*c500*/  PRMT R15, R10, 0x7771, RZ ;  /* 0x000077710a0f7816 */ /* 0x000fe400000000ff */
[----:B------:R-:W-:Y:S01]  /*c510*/  PRMT R102, R3, 0x5410, R11 ;  /* 0x0000541003667816 */ /* 0x000fe2000000000b */
[----:B------:R-:W-:Y:S04]  /*c520*/  IMAD.WIDE.U32 R2, R2, -0x2daee0ad, RZ ;  /* 0xd2511f5302027825 */ /* 0x000fe800078e00ff */
[----:B------:R-:W-:Y:S01]  /*c530*/  IMAD.MOV.U32 R11, RZ, RZ, R2 ;  /* 0x000000ffff0b7224 */ /* 0x000fe200078e0002 */
[C---:B------:R-:W-:Y:S02]  /*c540*/  PRMT R10, R2.reuse, 0x7773, RZ ;  /* 0x00007773020a7816 */ /* 0x040fe400000000ff */
[C---:B------:R-:W-:Y:S02]  /*c550*/  PRMT R12, R2.reuse, 0x7771, RZ ;  /* 0x00007771020c7816 */ /* 0x040fe400000000ff */
[----:B------:R-:W-:Y:S02]  /*c560*/  PRMT R2, R2, 0x7772, RZ ;  /* 0x0000777202027816 */ /* 0x000fe400000000ff */
[----:B------:R-:W-:Y:S02]  /*c570*/  LOP3.LUT R3, R180, R14, R3, 0x96, !PT ;  /* 0x0000000eb4037212 */ /* 0x000fe400078e9603 */
[----:B------:R-:W-:Y:S02]  /*c580*/  PRMT R142, R2, 0x5410, R10 ;  /* 0x00005410028e7816 */ /* 0x000fe4000000000a */
[C---:B------:R-:W-:Y:S02]  /*c590*/  LOP3.LUT R2, R0.reuse, 0xffff, RZ, 0xc0, !PT ;  /* 0x0000ffff00027812 */ /* 0x040fe400078ec0ff */
[----:B------:R-:W-:Y:S02]  /*c5a0*/  LOP3.LUT R10, R0, 0xff, RZ, 0xc0, !PT ;  /* 0x000000ff000a7812 */ /* 0x000fe400078ec0ff */
[----:B------:R-:W-:Y:S04]  /*c5b0*/  SHF.R.U32.HI R2, RZ, 0x8, R2 ;  /* 0x00000008ff027819 */ /* 0x000fe80000011602 */
[--C-:B------:R-:W-:Y:S02]  /*c5c0*/  PRMT R85, R10, 0x5410, R2.reuse ;  /* 0x000054100a557816 */ /* 0x100fe40000000002 */
[----:B------:R-:W-:Y:S02]  /*c5d0*/  PRMT R2, R0, 0x7632, R2 ;  /* 0x0000763200027816 */ /* 0x000fe40000000002 */
[----:B------:R-:W-:Y:S02]  /*c5e0*/  SHF.R.U32.HI R0, RZ, 0x18, R0 ;  /* 0x00000018ff007819 */ /* 0x000fe40000011600 */
[----:B------:R-:W-:Y:S04]  /*c5f0*/  LOP3.LUT R2, R2, 0xff, RZ, 0xc0, !PT ;  /* 0x000000ff02027812 */ /* 0x000fe800078ec0ff */
[----:B------:R-:W-:Y:S02]  /*c600*/  PRMT R87, R2, 0x5410, R0 ;  /* 0x0000541002577816 */ /* 0x000fe40000000000 */
[----:B------:R-:W-:Y:S04]  /*c610*/  LOP3.LUT R0, R13, 0xff, RZ, 0xc0, !PT ;  /* 0x000000ff0d007812 */ /* 0x000fe800078ec0ff */
[----:B------:R-:W-:Y:S02]  /*c620*/  PRMT R100, R0, 0x5410, R15 ;  /* 0x0000541000647816 */ /* 0x000fe4000000000f */
[----:B------:R-:W-:Y:S01]  /*c630*/  LOP3.LUT R0, R11, 0xff, RZ, 0xc0, !PT ;  /* 0x000000ff0b007812 */ /* 0x000fe200078ec0ff */
[----:B------:R-:W-:Y:S03]  /*c640*/  IMAD.WIDE.U32 R10, R9, -0x2daee0ad, RZ ;  /* 0xd2511f53090a7825 */ /* 0x000fe600078e00ff */
[----:B------:R-:W-:Y:S01]  /*c650*/  PRMT R129, R0, 0x5410, R12 ;  /* 0x0000541000817816 */ /* 0x000fe2000000000c */
[----:B------:R-:W-:Y:S01]  /*c660*/  IMAD.WIDE.U32 R12, R8, -0x2daee0ad, RZ ;  /* 0xd2511f53080c7825 */ /* 0x000fe200078e00ff */
[----:B------:R-:W-:Y:S04]  /*c670*/  LOP3.LUT R0, R88, R191, R11, 0x96, !PT ;  /* 0x000000bf58007212 */ /* 0x000fe800078e960b */
[----:B------:R-:W-:Y:S01]  /*c680*/  LOP3.LUT R10, R190, R10, R13, 0x96, !PT ;  /* 0x0000000abe0a7212 */ /* 0x000fe200078e960d */
[----:B------:R-:W-:Y:S05]  /*c690*/  IMAD.WIDE.U32 R14, R0, -0x326172a9, RZ ;  /* 0xcd9e8d57000e7825 */ /* 0x000fea00078e00ff */
[----:B------:R-:W-:Y:S05]  /*c6a0*/  LOP3.LUT R8, R228, R222, R15, 0x96, !PT ;  /* 0x000000dee4087212 */ /* 0x000fea00078e960f */
[----:B------:R-:W-:Y:S05]  /*c6b0*/  IMAD.WIDE.U32 R8, R8, -0x2daee0ad, RZ ;  /* 0xd2511f5308087825 */ /* 0x000fea00078e00ff */
        /* <DEDUP_REMOVED lines=9> */
[----:B------:R-:W-:Y:S02]  /*c750*/  IMAD.MOV.U32 R88, RZ, RZ, R132 ;  /* 0x000000ffff587224 */ /* 0x000fe400078e0084 */
[----:B------:R-:W-:Y:S02]  /*c760*/  IMAD.MOV.U32 R132, RZ, RZ, R103 ;  /* 0x000000ffff847224 */ /* 0x000fe400078e0067 */
[----:B------:R-:W-:Y:S05]  /*c770*/  IMAD.WIDE.U32 R8, R8, -0x326172a9, RZ ;  /* 0xcd9e8d5708087825 */ /* 0x000fea00078e00ff */
[----:B------:R-:W-:Y:S01]  /*c780*/  LOP3.LUT R2, R223, R10, R9, 0x96, !PT ;  /* 0x0000000adf027212 */ /* 0x000fe200078e9609 */
[----:B------:R-:W-:Y:S01]  /*c790*/  IMAD.MOV.U32 R9, RZ, RZ, R8 ;  /* 0x000000ffff097224 */ /* 0x000fe200078e0008 */
[C---:B------:R-:W-:Y:S04]  /*c7a0*/  PRMT R10, R8.reuse, 0x7771, RZ ;  /* 0x00007771080a7816 */ /* 0x040fe800000000ff */
[----:B------:R-:W-:Y:S04]  /*c7b0*/  LOP3.LUT R9, R9, 0xff, RZ, 0xc0, !PT ;  /* 0x000000ff09097812 */ /* 0x000fe800078ec0ff */
[----:B------:R-:W-:Y:S02]  /*c7c0*/  PRMT R97, R9, 0x5410, R10 ;  /* 0x0000541009617816 */ /* 0x000fe4000000000a */
[C---:B------:R-:W-:Y:S02]  /*c7d0*/  PRMT R9, R8.reuse, 0x7773, RZ ;  /* 0x0000777308097816 */ /* 0x040fe400000000ff */
[----:B------:R-:W-:Y:S04]  /*c7e0*/  PRMT R8, R8, 0x7772, RZ ;  /* 0x0000777208087816 */ /* 0x000fe800000000ff */
[----:B------:R-:W-:Y:S01]  /*c7f0*/  PRMT R98, R8, 0x5410, R9 ;  /* 0x0000541008627816 */ /* 0x000fe20000000009 */
        /* <DEDUP_REMOVED lines=8> */
[----:B------:R-:W-:Y:S02]  /*c880*/  PRMT R103, R8, 0x5410, R9 ;  /* 0x0000541008677816 */ /* 0x000fe40000000009 */
[C---:B------:R-:W-:Y:S02]  /*c890*/  LOP3.LUT R8, R2.reuse, 0xffff, RZ, 0xc0, !PT ;  /* 0x0000ffff02087812 */ /* 0x040fe400078ec0ff */
[C---:B------:R-:W-:Y:S02]  /*c8a0*/  LOP3.LUT R9, R2.reuse, 0xff, RZ, 0xc0, !PT ;  /* 0x000000ff02097812 */ /* 0x040fe400078ec0ff */
[----:B------:R-:W-:Y:S04]  /*c8b0*/  SHF.R.U32.HI R8, RZ, 0x8, R8 ;  /* 0x00000008ff087819 */ /* 0x000fe80000011608 */
[--C-:B------:R-:W-:Y:S02]  /*c8c0*/  PRMT R73, R9, 0x5410, R8.reuse ;  /* 0x0000541009497816 */ /* 0x100fe40000000008 */
[----:B------:R-:W-:Y:S02]  /*c8d0*/  PRMT R8, R2, 0x7632, R8 ;  /* 0x0000763202087816 */ /* 0x000fe40000000008 */
[----:B------:R-:W-:Y:S02]  /*c8e0*/  SHF.R.U32.HI R2, RZ, 0x18, R2 ;  /* 0x00000018ff027819 */ /* 0x000fe40000011602 */
[----:B------:R-:W-:Y:S04]  /*c8f0*/  LOP3.LUT R8, R8, 0xff, RZ, 0xc0, !PT ;  /* 0x000000ff08087812 */ /* 0x000fe800078ec0ff */
        /* <DEDUP_REMOVED lines=16> */
[----:B------:R-:W-:Y:S01]  /*ca00*/  PRMT R89, R0, 0x5410, R3 ;  /* 0x0000541000597816 */ /* 0x000fe20000000003 */
[----:B------:R-:W-:Y:S02]  /*ca10*/  VIADD R0, R198, 0x3 ;  /* 0x00000003c6007836 */ /* 0x000fe40000000000 */
[----:B------:R-:W-:Y:S03]  /*ca20*/  IMAD.MOV.U32 R198, RZ, RZ, R77 ;  /* 0x000000ffffc67224 */ /* 0x000fe600078e004d */
[----:B------:R-:W-:Y:S05]  /*ca30*/  LOP3.LUT R0, R25, R221, R0, 0x96, !PT ;  /* 0x000000dd19007212 */ /* 0x000fea00078e9600 */
[----:B------:R-:W-:Y:S05]  /*ca40*/  IMAD.WIDE.U32 R24, R0, -0x326172a9, RZ ;  /* 0xcd9e8d5700187825 */ /* 0x000fea00078e00ff */
[----:B------:R-:W-:Y:S02]  /*ca50*/  LOP3.LUT R2, R25, R242, RZ, 0x3c, !PT ;  /* 0x000000f219027212 */ /* 0x000fe400078e3cff */
[----:B------:R-:W-:Y:S03]  /*ca60*/  LOP3.LUT R8, R24, R241, RZ, 0x3c, !PT ;  /* 0x000000f118087212 */ /* 0x000fe600078e3cff */
[----:B------:R-:W-:Y:S04]  /*ca70*/  IMAD.WIDE.U32 R2, R2, -0x2daee0ad, RZ ;  /* 0xd2511f5302027825 */ /* 0x000fe800078e00ff */
[----:B------:R-:W-:Y:S01]  /*ca80*/  IMAD.WIDE.U32 R8, R8, -0x2daee0ad, RZ ;  /* 0xd2511f5308087825 */ /* 0x000fe200078e00ff */
[----:B------:R-:W-:Y:S04]  /*ca90*/  LOP3.LUT R0, R12, R191, R3, 0x96, !PT ;  /* 0x000000bf0c007212 */ /* 0x000fe800078e9603 */
[----:B------:R-:W-:Y:S01]  /*caa0*/  LOP3.LUT R9, R190, R2, R9, 0x96, !PT ;  /* 0x00000002be097212 */ /* 0x000fe200078e9609 */
[----:B------:R-:W-:Y:S04]  /*cab0*/  IMAD.WIDE.U32 R10, R0, -0x326172a9, RZ ;  /* 0xcd9e8d57000a7825 */ /* 0x000fe800078e00ff */
[----:B------:R-:W-:Y:S01]  /*cac0*/  IMAD.WIDE.U32 R12, R9, -0x326172a9, RZ ;  /* 0xcd9e8d57090c7825 */ /* 0x000fe200078e00ff */
[----:B------:R-:W-:Y:S03]  /*cad0*/  LOP3.LUT R2, R228, R222, R11, 0x96, !PT ;  /* 0x000000dee4027212 */ /* 0x000fe600078e960b */
[----:B------:R-:W-:Y:S01]  /*cae0*/  IMAD.MOV.U32 R9, RZ, RZ, R171 ;  /* 0x000000ffff097224 */ /* 0x000fe200078e00ab */
[----:B------:R-:W-:Y:S01]  /*caf0*/  LOP3.LUT R0, R225, R10, R13, 0x96, !PT ;  /* 0x0000000ae1007212 */ /* 0x000fe200078e960d */
[----:B------:R-:W-:Y:S04]  /*cb00*/  IMAD.WIDE.U32 R2, R2, -0x2daee0ad, RZ ;  /* 0xd2511f5302027825 */ /* 0x000fe800078e00ff */
[----:B------:R-:W-:Y:S01]  /*cb10*/  IMAD.WIDE.U32 R14, R0, -0x2daee0ad, RZ ;  /* 0xd2511f53000e7825 */ /* 0x000fe200078e00ff */
[----:B------:R-:W-:Y:S03]  /*cb20*/  LOP3.LUT R8, R189, R8, R3, 0x96, !PT ;  /* 0x00000008bd087212 */ /* 0x000fe600078e9603 */
[----:B------:R-:W-:Y:S01]  /*cb30*/  IMAD.MOV.U32 R13, RZ, RZ, R9 ;  /* 0x000000ffff0d7224 */ /* 0x000fe200078e0009 */
[----:B------:R-:W-:Y:S01]  /*cb40*/  LOP3.LUT R2, R188, R2, R15, 0x96, !PT ;  /* 0x00000002bc027212 */ /* 0x000fe200078e960f */
[----:B------:R-:W-:Y:S04]  /*cb50*/  IMAD.WIDE.U32 R10, R8, -0x326172a9, RZ ;  /* 0xcd9e8d57080a7825 */ /* 0x000fe800078e00ff */
[----:B------:R-:W-:Y:S01]  /*cb60*/  IMAD.MOV.U32 R8, RZ, RZ, R170 ;  /* 0x000000ffff087224 */ /* 0x000fe200078e00aa */
[----:B------:R-:W-:Y:S01]  /*cb70*/  LOP3.LUT R0, R224, R12, R11, 0x96, !PT ;  /* 0x0000000ce0007212 */ /* 0x000fe200078e960b */
[----:B------:R-:W2:Y:S01]  /*cb80*/  LDL.LU.64 R170, [R1+0xe8] ;  /* 0x0000e80001aa7983 */ /* 0x000ea20000300a00 */
[----:B------:R-:W-:Y:S02]  /*cb90*/  IMAD.MOV.U32 R228, RZ, RZ, R88 ;  /* 0x000000ffffe47224 */ /* 0x000fe400078e0058 */
[----:B------:R-:W-:Y:S02]  /*cba0*/  IMAD.MOV.U32 R12, RZ, RZ, R8 ;  /* 0x000000ffff0c7224 */ /* 0x000fe400078e0008 */
[----:B------:R-:W-:Y:S04]  /*cbb0*/  IMAD.WIDE.U32 R8, R2, -0x326172a9, RZ ;  /* 0xcd9e8d5702087825 */ /* 0x000fe800078e00ff */
[----:B------:R-:W-:Y:S01]  /*cbc0*/  IMAD.MOV.U32 R3, RZ, RZ, R8 ;  /* 0x000000ffff037224 */ /* 0x000fe200078e0008 */
[----:B------:R-:W-:Y:S01]  /*cbd0*/  LOP3.LUT R2, R223, R10, R9, 0x96, !PT ;  /* 0x0000000adf027212 */ /* 0x000fe200078e9609 */
[----:B------:R-:W-:Y:S01]  /*cbe0*/  IMAD.MOV.U32 R10, RZ, RZ, R140 ;  /* 0x000000ffff0a7224 */ /* 0x000fe200078e008c */
[C---:B------:R-:W-:Y:S01]  /*cbf0*/  PRMT R9, R8.reuse, 0x7771, RZ ;  /* 0x0000777108097816 */ /* 0x040fe200000000ff */
[----:B------:R-:W-:Y:S01]  /*cc00*/  IMAD.MOV.U32 R11, RZ, RZ, R141 ;  /* 0x000000ffff0b7224 */ /* 0x000fe200078e008d */
[----:B------:R-:W-:Y:S04]  /*cc10*/  LOP3.LUT R3, R3, 0xff, RZ, 0xc0, !PT ;  /* 0x000000ff03037812 */ /* 0x000fe800078ec0ff */
[----:B------:R-:W-:Y:S02]  /*cc20*/  PRMT R101, R3, 0x5410, R9 ;  /* 0x0000541003657816 */ /* 0x000fe40000000009 */
[C---:B------:R-:W-:Y:S02]  /*cc30*/  PRMT R3, R8.reuse, 0x7773, RZ ;  /* 0x0000777308037816 */ /* 0x040fe400000000ff */
[----:B------:R-:W-:Y:S04]  /*cc40*/  PRMT R8, R8, 0x7772, RZ ;  /* 0x0000777208087816 */ /* 0x000fe800000000ff */
[----:B------:R-:W-:Y:S01]  /*cc50*/  PRMT R125, R8, 0x5410, R3 ;  /* 0x00005410087d7816 */ /* 0x000fe20000000003 */
[----:B------:R-:W-:Y:S04]  /*cc60*/  IMAD.WIDE.U32 R8, R0, -0x2daee0ad, RZ ;  /* 0xd2511f5300087825 */ /* 0x000fe800078e00ff */
[----:B------:R-:W-:Y:S01]  /*cc70*/  IMAD.MOV.U32 R3, RZ, RZ, R8 ;  /* 0x000000ffff037224 */ /* 0x000fe200078e0008 */
[----:B------:R-:W-:Y:S02]  /*cc80*/  LOP3.LUT R0, R180, R14, R9, 0x96, !PT ;  /* 0x0000000eb4007212 */ /* 0x000fe400078e9609 */
[C---:B------:R-:W-:Y:S02]  /*cc90*/  PRMT R9, R8.reuse, 0x7771, RZ ;  /* 0x0000777108097816 */ /* 0x040fe400000000ff */
[----:B------:R-:W-:Y:S04]  /*cca0*/  LOP3.LUT R3, R3, 0xff, RZ, 0xc0, !PT ;  /* 0x000000ff03037812 */ /* 0x000fe800078ec0ff */
[----:B------:R-:W-:Y:S02]  /*ccb0*/  PRMT R144, R3, 0x5410, R9 ;  /* 0x0000541003907816 */ /* 0x000fe40000000009 */
[C---:B------:R-:W-:Y:S02]  /*ccc0*/  PRMT R3, R8.reuse, 0x7773, RZ ;  /* 0x0000777308037816 */ /* 0x040fe400000000ff */
[----:B------:R-:W-:Y:S04]  /*ccd0*/  PRMT R8, R8, 0x7772, RZ ;  /* 0x0000777208087816 */ /* 0x000fe800000000ff */
[----:B------:R-:W-:Y:S02]  /*cce0*/  PRMT R143, R8, 0x5410, R3 ;  /* 0x00005410088f7816 */ /* 0x000fe40000000003 */
[C---:B------:R-:W-:Y:S02]  /*ccf0*/  LOP3.LUT R3, R2.reuse, 0xffff, RZ, 0xc0, !PT ;  /* 0x0000ffff02037812 */ /* 0x040fe400078ec0ff */
[----:B------:R-:W-:Y:S02]  /*cd00*/  LOP3.LUT R8, R2, 0xff, RZ, 0xc0, !PT ;  /* 0x000000ff02087812 */ /* 0x000fe400078ec0ff */
[----:B------:R-:W-:Y:S02]  /*cd10*/  SHF.R.U32.HI R3, RZ, 0x8, R3 ;  /* 0x00000008ff037819 */ /* 0x000fe40000011603 */
[----:B------:R-:W-:Y:S02]  /*cd20*/  LOP3.LUT R143, R143, 0xff00ff, RZ, 0xc0, !PT ;  /* 0x00ff00ff8f8f7812 */ /* 0x000fe400078ec0ff */
[--C-:B------:R-:W-:Y:S02]  /*cd30*/  PRMT R86, R8, 0x5410, R3.reuse ;  /* 0x0000541008567816 */ /* 0x100fe40000000003 */
[----:B------:R-:W-:Y:S02]  /*cd40*/  PRMT R3, R2, 0x7632, R3 ;  /* 0x0000763202037816 */ /* 0x000fe40000000003 */
[----:B------:R-:W-:Y:S02]  /*cd50*/  SHF.R.U32.HI R2, RZ, 0x18, R2 ;  /* 0x00000018ff027819 */ /* 0x000fe40000011602 */
[----:B------:R-:W-:Y:S02]  /*cd60*/  LOP3.LUT R3, R3, 0xff, RZ, 0xc0, !PT ;  /* 0x000000ff03037812 */ /* 0x000fe400078ec0ff */
[--C-:B------:R-:W-:Y:S02]  /*cd70*/  HSET2.LE.AND R143, R143, R209.reuse, PT ;  /* 0x000000d18f8f7233 */ /* 0x100fe40003803000 */
[----:B------:R-:W-:Y:S02]  /*cd80*/  PRMT R88, R3, 0x5410, R2 ;  /* 0x0000541003587816 */ /* 0x000fe40000000002 */
[C---:B------:R-:W-:Y:S02]  /*cd90*/  LOP3.LUT R2, R0.reuse, 0xffff, RZ, 0xc0, !PT ;  /* 0x0000ffff00027812 */ /* 0x040fe400078ec0ff */
[C---:B------:R-:W-:Y:S02]  /*cda0*/  LOP3.LUT R3, R0.reuse, 0xff, RZ, 0xc0, !PT ;  /* 0x000000ff00037812 */ /* 0x040fe400078ec0ff */
[----:B------:R-:W-:Y:S04]  /*cdb0*/  SHF.R.U32.HI R2, RZ, 0x8, R2 ;  /* 0x00000008ff027819 */ /* 0x000fe80000011602 */
[--C-:B------:R-:W-:Y:S02]  /*cdc0*/  PRMT R140, R3, 0x5410, R2.reuse ;  /* 0x00005410038c7816 */ /* 0x100fe40000000002 */
[----:B------:R-:W-:Y:S02]  /*cdd0*/  PRMT R2, R0, 0x7632, R2 ;  /* 0x0000763200027816 */ /* 0x000fe40000000002 */
[----:B------:R-:W-:Y:S02]  /*cde0*/  SHF.R.U32.HI R0, RZ, 0x18, R0 ;  /* 0x00000018ff007819 */ /* 0x000fe40000011600 */
[----:B------:R-:W-:Y:S02]  /*cdf0*/  LOP3.LUT R2, R2, 0xff, RZ, 0xc0, !PT ;  /* 0x000000ff02027812 */ /* 0x000fe400078ec0ff */
[--C-:B------:R-:W-:Y:S02]  /*ce00*/  HSET2.LE.AND R140, R140, R209.reuse, PT ;  /* 0x000000d18c8c7233 */ /* 0x100fe40003803000 */
[----:B------:R-:W-:Y:S02]  /*ce10*/  PRMT R141, R2, 0x5410, R0 ;  /* 0x00005410028d7816 */ /* 0x000fe40000000000 */
[----:B------:R-:W-:Y:S02]  /*ce20*/  LOP3.LUT R0, R25, R246, RZ, 0x3c, !PT ;  /* 0x000000f619007212 */ /* 0x000fe400078e3cff */
[----:B------:R-:W-:Y:S02]  /*ce30*/  LOP3.LUT R2, R24, R245, RZ, 0x3c, !PT ;  /* 0x000000f518027212 */ /* 0x000fe400078e3cff */
[--C-:B------:R-:W-:Y:S01]  /*ce40*/  HSET2.LE.AND R141, R141, R209.reuse, PT ;  /* 0x000000d18d8d7233 */ /* 0x100fe20003803000 */
[----:B------:R-:W-:Y:S05]  /*ce50*/  IMAD.WIDE.U32 R8, R0, -0x2daee0ad, RZ ;  /* 0xd2511f5300087825 */ /* 0x000fea00078e00ff */
[----:B------:R-:W-:Y:S01]  /*ce60*/  LOP3.LUT R191, R10, R191, R9, 0x96, !PT ;  /* 0x000000bf0abf7212 */ /* 0x000fe200078e9609 */
[----:B------:R-:W-:Y:S05]  /*ce70*/  IMAD.WIDE.U32 R10, R2, -0x2daee0ad, RZ ;  /* 0xd2511f53020a7825 */ /* 0x000fea00078e00ff */
[----:B------:R-:W-:Y:S01]  /*ce80*/  LOP3.LUT R190, R190, R8, R11, 0x96, !PT ;  /* 0x00000008bebe7212 */ /* 0x000fe200078e960b */
[----:B------:R-:W-:Y:S04]  /*ce90*/  IMAD.WIDE.U32 R8, R191, -0x326172a9, RZ ;  /* 0xcd9e8d57bf087825 */ /* 0x000fe800078e00ff */
[----:B------:R-:W-:Y:S01]  /*cea0*/  IMAD.WIDE.U32 R190, R190, -0x326172a9, RZ ;  /* 0xcd9e8d57bebe7825 */ /* 0x000fe200078e00ff */
[----:B------:R-:W-:Y:S04]  /*ceb0*/  LOP3.LUT R2, R12, R222, R9, 0x96, !PT ;  /* 0x000000de0c027212 */ /* 0x000fe800078e9609 */
[----:B------:R-:W-:Y:S01]  /*cec0*/  LOP3.LUT R0, R225, R8, R191, 0x96, !PT ;  /* 0x00000008e1007212 */ /* 0x000fe200078e96bf */
[----:B------:R-:W-:Y:S04]  /*ced0*/  IMAD.WIDE.U32 R2, R2, -0x2daee0ad, RZ ;  /* 0xd2511f5302027825 */ /* 0x000fe800078e00ff */
        /* <DEDUP_REMOVED lines=10> */
[----:B------:R-:W-:Y:S03]  /*cf80*/  IMAD.WIDE.U32 R80, R0, -0x2daee0ad, RZ ;  /* 0xd2511f5300507825 */ /* 0x000fe600078e00ff */
[C---:B------:R-:W-:Y:S01]  /*cf90*/  LOP3.LUT R3, R2.reuse, 0xffff, RZ, 0xc0, !PT ;  /* 0x0000ffff02037812 */ /* 0x040fe200078ec0ff */
[----:B------:R-:W-:Y:S01]  /*cfa0*/  IMAD.MOV.U32 R190, RZ, RZ, R228 ;  /* 0x000000ffffbe7224 */ /* 0x000fe200078e00e4 */
[----:B------:R-:W-:Y:S01]  /*cfb0*/  LOP3.LUT R8, R2, 0xff, RZ, 0xc0, !PT ;  /* 0x000000ff02087812 */ /* 0x000fe200078ec0ff */
[----:B------:R-:W-:Y:S01]  /*cfc0*/  IMAD.MOV.U32 R228, RZ, RZ, R43 ;  /* 0x000000ffffe47224 */ /* 0x000fe200078e002b */
[----:B------:R-:W-:Y:S01]  /*cfd0*/  SHF.R.U32.HI R3, RZ, 0x8, R3 ;  /* 0x00000008ff037819 */ /* 0x000fe20000011603 */
[----:B------:R-:W-:Y:S01]  /*cfe0*/  IMAD.MOV.U32 R43, RZ, RZ, R27 ;  /* 0x000000ffff2b7224 */ /* 0x000fe200078e001b */
[----:B------:R-:W-:Y:S01]  /*cff0*/  LOP3.LUT R0, R180, R10, R81, 0x96, !PT ;  /* 0x0000000ab4007212 */ /* 0x000fe200078e9651 */
[----:B------:R-:W1:Y:S01]  /*d000*/  LDSM.16.MT88.4 R24, [R139+0x4000] ;  /* 0x004000008b18783b */ /* 0x000e620000004200 */
[----:B------:R-:W-:Y:S01]  /*d010*/  PRMT R77, R8, 0x5410, R3 ;  /* 0x00005410084d7816 */ /* 0x000fe20000000003 */
[----:B------:R-:W-:Y:S01]  /*d020*/  IMAD.MOV.U32 R189, RZ, RZ, R121 ;  /* 0x000000ffffbd7224 */ /* 0x000fe200078e0079 */
[----:B------:R-:W-:Y:S01]  /*d030*/  PRMT R3, R2, 0x7632, R3 ;  /* 0x0000763202037816 */ /* 0x000fe20000000003 */
[----:B------:R-:W-:Y:S01]  /*d040*/  IMAD.MOV.U32 R180, RZ, RZ, R131 ;  /* 0x000000ffffb47224 */ /* 0x000fe200078e0083 */
[----:B------:R-:W-:Y:S01]  /*d050*/  SHF.R.U32.HI R2, RZ, 0x18, R2 ;  /* 0x00000018ff027819 */ /* 0x000fe20000011602 */
[----:B------:R-:W-:Y:S01]  /*d060*/  MUFU.EX2 R131, R239 ;  /* 0x000000ef00837308 */ /* 0x000fe20000000800 */
[----:B------:R-:W-:Y:S09]  /*d070*/  LOP3.LUT R3, R3, 0xff, RZ, 0xc0, !PT ;  /* 0x000000ff03037812 */ /* 0x000ff200078ec0ff */
[----:B------:R-:W-:Y:S01]  /*d080*/  MUFU.EX2 R121, R112 ;  /* 0x0000007000797308 */ /* 0x000fe20000000800 */
[----:B------:R-:W-:Y:S02]  /*d090*/  PRMT R81, R3, 0x5410, R2 ;  /* 0x0000541003517816 */ /* 0x000fe40000000002 */
[C---:B------:R-:W-:Y:S07]  /*d0a0*/  LOP3.LUT R2, R0.reuse, 0xffff, RZ, 0xc0, !PT ;  /* 0x0000ffff00027812 */ /* 0x040fee00078ec0ff */
[----:B------:R-:W-:Y:S01]  /*d0b0*/  MUFU.EX2 R112, R116 ;  /* 0x0000007400707308 */ /* 0x000fe20000000800 */
[C---:B------:R-:W-:Y:S02]  /*d0c0*/  LOP3.LUT R3, R0.reuse, 0xff, RZ, 0xc0, !PT ;  /* 0x000000ff00037812 */ /* 0x040fe400078ec0ff */
[----:B------:R-:W-:Y:S07]  /*d0d0*/  SHF.R.U32.HI R2, RZ, 0x8, R2 ;  /* 0x00000008ff027819 */ /* 0x000fee0000011602 */
[----:B------:R-:W-:Y:S01]  /*d0e0*/  MUFU.EX2 R116, R248 ;  /* 0x000000f800747308 */ /* 0x000fe20000000800 */
[----:B------:R-:W-:Y:S01]  /*d0f0*/  PRMT R93, R3, 0x5410, R2 ;  /* 0x00005410035d7816 */ /* 0x000fe20000000002 */
[----:B------:R-:W-:Y:S01]  /*d100*/  IMAD.MOV.U32 R3, RZ, RZ, R76 ;  /* 0x000000ffff037224 */ /* 0x000fe200078e004c */
[----:B------:R-:W-:Y:S02]  /*d110*/  PRMT R2, R0, 0x7632, R2 ;  /* 0x0000763200027816 */ /* 0x000fe40000000002 */
[----:B------:R-:W-:Y:S02]  /*d120*/  SHF.R.U32.HI R0, RZ, 0x18, R0 ;  /* 0x00000018ff007819 */ /* 0x000fe40000011600 */
[----:B------:R-:W-:Y:S02]  /*d130*/  LOP3.LUT R2, R2, 0xff, RZ, 0xc0, !PT ;  /* 0x000000ff02027812 */ /* 0x000fe400078ec0ff */
[----:B------:R-:W-:Y:S02]  /*d140*/  LOP3.LUT R3, R3, 0xff, RZ, 0xc0, !PT ;  /* 0x000000ff03037812 */ /* 0x000fe400078ec0ff */
[----:B------:R-:W-:Y:S01]  /*d150*/  PRMT R96, R2, 0x5410, R0 ;  /* 0x0000541002607816 */ /* 0x000fe20000000000 */
[----:B------:R-:W-:Y:S01]  /*d160*/  FADD.FTZ R2, -R134, R137 ;  /* 0x0000008986027221 */ /* 0x000fe20000010100 */
[----:B------:R-:W-:Y:S01]  /*d170*/  FADD.FTZ R0, -R133, R138 ;  /* 0x0000008a85007221 */ /* 0x000fe20000010100 */
[----:B------:R-:W-:Y:S01]  /*d180*/  MUFU.EX2 R137, R240 ;  /* 0x000000f000897308 */ /* 0x000fe20000000800 */
[----:B------:R-:W-:Y:S02]  /*d190*/  IMAD.MOV.U32 R138, RZ, RZ, R132 ;  /* 0x000000ffff8a7224 */ /* 0x000fe400078e0084 */
[----:B------:R-:W-:Y:S01]  /*d1a0*/  FMUL.FTZ R2, R2, UR4 ;  /* 0x0000000402027c20 */ /* 0x000fe20008410000 */
[----:B------:R-:W-:Y:S06]  /*d1b0*/  FMUL.FTZ R0, R0, UR4 ;  /* 0x0000000400007c20 */ /* 0x000fec0008410000 */
[----:B------:R-:W-:Y:S01]  /*d1c0*/  MUFU.EX2 R132, R128 ;  /* 0x0000008000847308 */ /* 0x000fe20000000800 */
[-C--:B-1----:R-:W-:Y:S09]  /*d1d0*/  HMMA.16816.F32 R4, R36, R24.reuse, R4 ;  /* 0x000000182404723c */ /* 0x082ff20000001804 */
[----:B------:R-:W1:Y:S10]  /*d1e0*/  MUFU.EX2 R2, R2 ;  /* 0x0000000200027308 */ /* 0x000e740000000800 */
[----:B------:R-:W3:Y:S10]  /*d1f0*/  MUFU.EX2 R0, R0 ;  /* 0x0000000000007308 */ /* 0x000ef40000000800 */
[----:B------:R-:W-:Y:S01]  /*d200*/  MUFU.EX2 R128, R244 ;  /* 0x000000f400807308 */ /* 0x000fe20000000800 */
[C---:B-1----:R-:W-:Y:S01]  /*d210*/  FMUL.FTZ R8, R2.reuse, R156 ;  /* 0x0000009c02087220 */ /* 0x042fe20000410000 */
[C---:B------:R-:W-:Y:S01]  /*d220*/  FMUL.FTZ R9, R2.reuse, R157 ;  /* 0x0000009d02097220 */ /* 0x040fe20000410000 */
[C---:B------:R-:W-:Y:S01]  /*d230*/  FMUL.FTZ R13, R2.reuse, R165 ;  /* 0x000000a5020d7220 */ /* 0x040fe20000410000 */
[----:B------:R-:W-:Y:S01]  /*d240*/  FMUL.FTZ R12, R2, R164 ;  /* 0x000000a4020c7220 */ /* 0x000fe20000410000 */
[C---:B---3--:R-:W-:Y:S01]  /*d250*/  FMUL.FTZ R10, R0.reuse, R158 ;  /* 0x0000009e000a7220 */ /* 0x048fe20000410000 */
[C---:B------:R-:W-:Y:S01]  /*d260*/  FMUL.FTZ R11, R0.reuse, R159 ;  /* 0x0000009f000b7220 */ /* 0x040fe20000410000 */
[----:B------:R-:W-:Y:S02]  /*d270*/  IMAD.MOV.U32 R165, RZ, RZ, R42 ;  /* 0x000000ffffa57224 */ /* 0x000fe400078e002a */
[C---:B------:R-:W-:Y:S01]  /*d280*/  FMUL.FTZ R14, R0.reuse, R166 ;  /* 0x000000a6000e7220 */ /* 0x040fe20000410000 */
[----:B------:R-:W-:Y:S02]  /*d290*/  IMAD.MOV.U32 R166, RZ, RZ, R41 ;  /* 0x000000ffffa67224 */ /* 0x000fe400078e0029 */
[----:B------:R-:W-:Y:S01]  /*d2a0*/  FMUL.FTZ R15, R0, R167 ;  /* 0x000000a7000f7220 */ /* 0x000fe20000410000 */
[----:B------:R-:W-:Y:S01]  /*d2b0*/  IMAD.MOV.U32 R159, RZ, RZ, R114 ;  /* 0x000000ffff9f7224 */ /* 0x000fe200078e0072 */
[C---:B------:R-:W-:Y:S01]  /*d2c0*/  HMMA.16816.F32 R8, R48.reuse, R24, R8 ;  /* 0x000000183008723c */ /* 0x040fe20000001808 */
[----:B------:R-:W-:Y:S03]  /*d2d0*/  MUFU.EX2 R114, R74 ;  /* 0x0000004a00727308 */ /* 0x000fe60000000800 */
[C---:B------:R-:W-:Y:S01]  /*d2e0*/  FMUL.FTZ R25, R2.reuse, R161 ;  /* 0x000000a102197220 */ /* 0x040fe20000410000 */
[----:B------:R-:W-:Y:S02]  /*d2f0*/  IMAD.MOV.U32 R161, RZ, RZ, R198 ;  /* 0x000000ffffa17224 */ /* 0x000fe400078e00c6 */
[C---:B------:R-:W-:Y:S01]  /*d300*/  FMUL.FTZ R24, R2.reuse, R160 ;  /* 0x000000a002187220 */ /* 0x040fe20000410000 */
[----:B------:R-:W-:Y:S01]  /*d310*/  IMAD.MOV.U32 R198, RZ, RZ, R43 ;  /* 0x000000ffffc67224 */ /* 0x000fe200078e002b */
[-C--:B------:R-:W-:Y:S03]  /*d320*/  HMMA.16816.F32 R12, R48, R26.reuse, R12 ;  /* 0x0000001a300c723c */ /* 0x080fe6000000180c */
[----:B------:R-:W-:Y:S02]  /*d330*/  IMAD.MOV.U32 R157, RZ, RZ, R232 ;  /* 0x000000ffff9d7224 */ /* 0x000fe400078e00e8 */
[----:B------:R-:W-:Y:S02]  /*d340*/  IMAD.MOV.U32 R232, RZ, RZ, R29 ;  /* 0x000000ffffe87224 */ /* 0x000fe400078e001d */
[----:B------:R-:W-:Y:S01]  /*d350*/  FMUL.FTZ R29, R2, R169 ;  /* 0x000000a9021d7220 */ /* 0x000fe20000410000 */
[----:B------:R-:W-:Y:S01]  /*d360*/  IMAD.MOV.U32 R164, RZ, RZ, R31 ;  /* 0x000000ffffa47224 */ /* 0x000fe200078e001f */
[C---:B------:R-:W-:Y:S01]  /*d370*/  HMMA.16816.F32 R16, R36.reuse, R26, R16 ;  /* 0x0000001a2410723c */ /* 0x040fe20000001810 */
[----:B------:R-:W3:Y:S03]  /*d380*/  LDL.LU R169, [R1+0x7c] ;  /* 0x00007c0001a97983 */ /* 0x000ee60000300800 */
[C---:B------:R-:W-:Y:S01]  /*d390*/  FMUL.FTZ R26, R0.reuse, R162 ;  /* 0x000000a2001a7220 */ /* 0x040fe20000410000 */
[----:B------:R-:W-:Y:S02]  /*d3a0*/  IMAD.MOV.U32 R162, RZ, RZ, R40 ;  /* 0x000000ffffa27224 */ /* 0x000fe400078e0028 */
[----:B------:R-:W-:Y:S01]  /*d3b0*/  FMUL.FTZ R27, R0, R163 ;  /* 0x000000a3001b7220 */ /* 0x000fe20000410000 */
[----:B------:R-:W1:Y:S01]  /*d3c0*/  LDSM.16.MT88.4 R40, [R205+0x4000] ;  /* 0x00400000cd28783b */ /* 0x000e620000004200 */
[----:B------:R-:W-:Y:S02]  /*d3d0*/  IMAD.MOV.U32 R163, RZ, RZ, R28 ;  /* 0x000000ffffa37224 */ /* 0x000fe400078e001c */
[----:B------:R-:W-:Y:S01]  /*d3e0*/  FMUL.FTZ R28, R2, R168 ;  /* 0x000000a8021c7220 */ /* 0x000fe20000410000 */
[----:B------:R-:W-:Y:S02]  /*d3f0*/  IMAD.MOV.U32 R158, RZ, RZ, R120 ;  /* 0x000000ffff9e7224 */ /* 0x000fe400078e0078 */
[----:B------:R-:W-:Y:S01]  /*d400*/  MUFU.EX2 R120, R243 ;  /* 0x000000f300787308 */ /* 0x000fe20000000800 */
[----:B------:R-:W-:Y:S02]  /*d410*/  IMAD.MOV.U32 R167, RZ, RZ, R234 ;  /* 0x000000ffffa77224 */ /* 0x000fe400078e00ea */
[----:B------:R-:W-:Y:S07]  /*d420*/  IMAD.MOV.U32 R234, RZ, RZ, R124 ;  /* 0x000000ffffea7224 */ /* 0x000fee00078e007c */
[----:B------:R-:W-:Y:S01]  /*d430*/  MUFU.EX2 R124, R238 ;  /* 0x000000ee007c7308 */ /* 0x000fe20000000800 */
[----:B------:R-:W-:Y:S02]  /*d440*/  IMAD.MOV.U32 R156, RZ, RZ, R105 ;  /* 0x000000ffff9c7224 */ /* 0x000fe400078e0069 */
[----:B------:R-:W-:Y:S07]  /*d450*/  IMAD.MOV.U32 R168, RZ, RZ, R229 ;  /* 0x000000ffffa87224 */ /* 0x000fee00078e00e5 */
[----:B------:R-:W-:Y:S01]  /*d460*/  MUFU.EX2 R105, R75 ;  /* 0x0000004b00697308 */ /* 0x000fe20000000800 */
[----:B------:R-:W-:Y:S02]  /*d470*/  IMAD.MOV.U32 R229, RZ, RZ, R30 ;  /* 0x000000ffffe57224 */ /* 0x000fe400078e001e */
[----:B------:R-:W-:Y:S02]  /*d480*/  IMAD.MOV.U32 R160, RZ, RZ, R188 ;  /* 0x000000ffffa07224 */ /* 0x000fe400078e00bc */
[----:B------:R-:W-:Y:S05]  /*d490*/  IMAD.MOV.U32 R188, RZ, RZ, R130 ;  /* 0x000000ffffbc7224 */ /* 0x000fea00078e0082 */
[----:B------:R-:W-:Y:S10]  /*d4a0*/  MUFU.EX2 R130, R117 ;  /* 0x0000007500827308 */ /* 0x000ff40000000800 */
[----:B------:R-:W-:Y:S01]  /*d4b0*/  MUFU.EX2 R117, R237 ;  /* 0x000000ed00757308 */ /* 0x000fe20000000800 */
[-C--:B-1----:R-:W-:Y:S08]  /*d4c0*/  HMMA.16816.F32 R20, R36, R40.reuse, R20 ;  /* 0x000000282414723c */ /* 0x082ff00000001814 */
[C---:B------:R-:W-:Y:S04]  /*d4d0*/  HMMA.16816.F32 R24, R48.reuse, R40, R24 ;  /* 0x000000283018723c */ /* 0x040fe80000001818 */
[C---:B--2---:R-:W-:Y:S01]  /*d4e0*/  FMUL.FTZ R30, R0.reuse, R170 ;  /* 0x000000aa001e7220 */ /* 0x044fe20000410000 */
[----:B------:R-:W-:Y:S07]  /*d4f0*/  FMUL.FTZ R31, R0, R171 ;  /* 0x000000ab001f7220 */ /* 0x000fee0000410000 */
[-C--:B------:R-:W-:Y:S03]  /*d500*/  HMMA.16816.F32 R28, R48, R42.reuse, R28 ;  /* 0x0000002a301c723c */ /* 0x080fe6000000181c */
[----:B------:R-:W-:Y:S02]  /*d510*/  IMAD.MOV.U32 R50, RZ, RZ, R163 ;  /* 0x000000ffff327224 */ /* 0x000fe400078e00a3 */
[----:B------:R-:W-:Y:S02]  /*d520*/  IMAD.MOV.U32 R51, RZ, RZ, R168 ;  /* 0x000000ffff337224 */ /* 0x000fe400078e00a8 */
[----:B------:R-:W-:Y:S01]  /*d530*/  IMAD.MOV.U32 R49, RZ, RZ, R50 ;  /* 0x000000ffff317224 */ /* 0x000fe200078e0032 */
[----:B------:R-:W-:Y:S01]  /*d540*/  HMMA.16816.F32 R32, R36, R42, R32 ;  /* 0x0000002a2420723c */ /* 0x000fe20000001820 */
[----:B------:R-:W1:Y:S03]  /*d550*/  LDSM.16.MT88.4 R36, [R139+0x4400] ;  /* 0x004400008b24783b */ /* 0x000e660000004200 */
[----:B------:R-:W-:Y:S02]  /*d560*/  IMAD.MOV.U32 R50, RZ, RZ, R51 ;  /* 0x000000ffff327224 */ /* 0x000fe400078e0033 */
[----:B------:R-:W-:Y:S02]  /*d570*/  IMAD.MOV.U32 R51, RZ, RZ, R167 ;  /* 0x000000ffff337224 */ /* 0x000fe400078e00a7 */
[----:B------:R-:W-:Y:S01]  /*d580*/  IMAD.MOV.U32 R167, RZ, RZ, R164 ;  /* 0x000000ffffa77224 */ /* 0x000fe200078e00a4 */
[----:B------:R-:W-:Y:S01]  /*d590*/  LDSM.16.MT88.4 R40, [R139+0x5000] ;  /* 0x005000008b28783b */ /* 0x000fe20000004200 */
[----:B------:R-:W-:Y:S02]  /*d5a0*/  IMAD.MOV.U32 R164, RZ, RZ, R159 ;  /* 0x000000ffffa47224 */ /* 0x000fe400078e009f */
[----:B------:R-:W-:Y:S02]  /*d5b0*/  IMAD.MOV.U32 R159, RZ, RZ, R127 ;  /* 0x000000ffff9f7224 */ /* 0x000fe400078e007f */
[----:B------:R-:W-:Y:S02]  /*d5c0*/  IMAD.MOV.U32 R163, RZ, RZ, R108 ;  /* 0x000000ffffa37224 */ /* 0x000fe400078e006c */
[----:B------:R-:W-:Y:S01]  /*d5d0*/  MUFU.EX2 R108, R78 ;  /* 0x0000004e006c7308 */ /* 0x000fe20000000800 */
[----:B------:R-:W-:Y:S02]  /*d5e0*/  IMAD.MOV.U32 R168, RZ, RZ, R190 ;  /* 0x000000ffffa87224 */ /* 0x000fe400078e00be */
[----:B------:R-:W-:Y:S02]  /*d5f0*/  IMAD.MOV.U32 R190, RZ, RZ, R191 ;  /* 0x000000ffffbe7224 */ /* 0x000fe400078e00bf */
[----:B------:R-:W-:Y:S02]  /*d600*/  IMAD.MOV.U32 R191, RZ, RZ, R227 ;  /* 0x000000ffffbf7224 */ /* 0x000fe400078e00e3 */
[----:B------:R-:W-:Y:S03]  /*d610*/  IMAD.MOV.U32 R227, RZ, RZ, R109 ;  /* 0x000000ffffe37224 */ /* 0x000fe600078e006d */
[----:B------:R-:W-:Y:S10]  /*d620*/  MUFU.EX2 R109, R115 ;  /* 0x00000073006d7308 */ /* 0x000ff40000000800 */
[----:B------:R-:W-:Y:S01]  /*d630*/  MUFU.EX2 R115, R247 ;  /* 0x000000f700737308 */ /* 0x000fe20000000800 */
[-C--:B-1----:R-:W-:Y:S08]  /*d640*/  HMMA.16816.F32 R4, R52, R36.reuse, R4 ;  /* 0x000000243404723c */ /* 0x082ff00000001804 */
[C---:B------:R-:W-:Y:S08]  /*d650*/  HMMA.16816.F32 R8, R44.reuse, R36, R8 ;  /* 0x000000242c08723c */ /* 0x040ff00000001808 */
[-C--:B------:R-:W-:Y:S08]  /*d660*/  HMMA.16816.F32 R12, R44, R38.reuse, R12 ;  /* 0x000000262c0c723c */ /* 0x080ff0000000180c */
[C---:B------:R-:W-:Y:S01]  /*d670*/  HMMA.16816.F32 R16, R52.reuse, R38, R16 ;  /* 0x000000263410723c */ /* 0x040fe20000001810 */
[----:B------:R-:W1:Y:S07]  /*d680*/  LDSM.16.MT88.4 R36, [R205+0x4400] ;  /* 0x00440000cd24783b */ /* 0x000e6e0000004200 */
[-C--:B-1----:R-:W-:Y:S08]  /*d690*/  HMMA.16816.F32 R20, R52, R36.reuse, R20 ;  /* 0x000000243414723c */ /* 0x082ff00000001814 */
[C---:B------:R-:W-:Y:S08]  /*d6a0*/  HMMA.16816.F32 R24, R44.reuse, R36, R24 ;  /* 0x000000242c18723c */ /* 0x040ff00000001818 */
[-C--:B------:R-:W-:Y:S03]  /*d6b0*/  HMMA.16816.F32 R28, R44, R38.reuse, R28 ;  /* 0x000000262c1c723c */ /* 0x080fe6000000181c */
[--C-:B------:R-:W-:Y:S02]  /*d6c0*/  HSET2.LE.AND R45, R87, R209.reuse, PT ;  /* 0x000000d1572d7233 */ /* 0x100fe40003803000 */
[--C-:B------:R-:W-:Y:S01]  /*d6d0*/  HSET2.LE.AND R46, R100, R209.reuse, PT ;  /* 0x000000d1642e7233 */ /* 0x100fe20003803000 */
[----:B------:R-:W-:Y:S01]  /*d6e0*/  MUFU.EX2 R87, R251 ;  /* 0x000000fb00577308 */ /* 0x000fe20000000800 */
[----:B------:R-:W-:Y:S01]  /*d6f0*/  LOP3.LUT R47, R102, 0xff00ff, RZ, 0xc0, !PT ;  /* 0x00ff00ff662f7812 */ /* 0x000fe200078ec0ff */
[----:B------:R-:W-:Y:S01]  /*d700*/  HMMA.16816.F32 R32, R52, R38, R32 ;  /* 0x000000263420723c */ /* 0x000fe20000001820 */
[----:B------:R-:W1:Y:S03]  /*d710*/  LDSM.16.MT88.4 R36, [R139+0x4800] ;  /* 0x004800008b24783b */ /* 0x000e660000004200 */
[----:B------:R-:W-:Y:S01]  /*d720*/  IMAD.MOV.U32 R55, RZ, RZ, R49 ;  /* 0x000000ffff377224 */ /* 0x000fe200078e0031 */
[--C-:B------:R-:W-:Y:S01]  /*d730*/  HSET2.LE.AND R47, R47, R209.reuse, PT ;  /* 0x000000d12f2f7233 */ /* 0x100fe20003803000 */
[----:B------:R-:W-:Y:S01]  /*d740*/  IMAD.MOV.U32 R49, RZ, RZ, R50 ;  /* 0x000000ffff317224 */ /* 0x000fe200078e0032 */
[--C-:B------:R-:W-:Y:S01]  /*d750*/  HSET2.LE.AND R44, R85, R209.reuse, PT ;  /* 0x000000d1552c7233 */ /* 0x100fe20003803000 */
[----:B------:R-:W-:Y:S01]  /*d760*/  IMAD.MOV.U32 R50, RZ, RZ, R51 ;  /* 0x000000ffff327224 */ /* 0x000fe200078e0033 */
[----:B------:R2:W-:Y:S01]  /*d770*/  MUFU.EX2 R100, R55 ;  /* 0x0000003700647308 */ /* 0x0005e20000000800 */
[----:B------:R-:W-:Y:S02]  /*d780*/  IMAD.MOV.U32 R51, RZ, RZ, R167 ;  /* 0x000000ffff337224 */ /* 0x000fe400078e00a7 */
[----:B------:R-:W-:Y:S02]  /*d790*/  IMAD.MOV.U32 R167, RZ, RZ, R122 ;  /* 0x000000ffffa77224 */ /* 0x000fe400078e007a */
[----:B------:R-:W-:Y:S02]  /*d7a0*/  IMAD.MOV.U32 R54, RZ, RZ, R49 ;  /* 0x000000ffff367224 */ /* 0x000fe400078e0031 */
[----:B------:R-:W-:Y:S02]  /*d7b0*/  IMAD.MOV.U32 R53, RZ, RZ, R157 ;  /* 0x000000ffff357224 */ /* 0x000fe400078e009d */
[----:B------:R-:W-:Y:S02]  /*d7c0*/  IMAD.MOV.U32 R157, RZ, RZ, R196 ;  /* 0x000000ffff9d7224 */ /* 0x000fe400078e00c4 */
[----:B------:R-:W-:Y:S02]  /*d7d0*/  IMAD.MOV.U32 R196, RZ, RZ, R123 ;  /* 0x000000ffffc47224 */ /* 0x000fe400078e007b */
[----:B--2---:R-:W-:Y:S01]  /*d7e0*/  IMAD.MOV.U32 R55, RZ, RZ, R50 ;  /* 0x000000ffff377224 */ /* 0x004fe200078e0032 */
[-C--:B-1----:R-:W-:Y:S08]  /*d7f0*/  HMMA.16816.F32 R4, R56, R36.reuse, R4 ;  /* 0x000000243804723c */ /* 0x082ff00000001804 */
[C---:B------:R-:W-:Y:S08]  /*d800*/  HMMA.16816.F32 R8, R64.reuse, R36, R8 ;  /* 0x000000244008723c */ /* 0x040ff00000001808 */
[-C--:B------:R-:W-:Y:S08]  /*d810*/  HMMA.16816.F32 R12, R64, R38.reuse, R12 ;  /* 0x00000026400c723c */ /* 0x080ff0000000180c */
[C---:B------:R-:W-:Y:S01]  /*d820*/  HMMA.16816.F32 R16, R56.reuse, R38, R16 ;  /* 0x000000263810723c */ /* 0x040fe20000001810 */
[----:B------:R-:W1:Y:S03]  /*d830*/  LDSM.16.MT88.4 R36, [R205+0x4800] ;  /* 0x00480000cd24783b */ /* 0x000e660000004200 */
[----:B---3--:R-:W-:Y:S01]  /*d840*/  FFMA.FTZ R52, R2, R169, R104 ;  /* 0x000000a902347223 */ /* 0x008fe20000010068 */
[----:B------:R-:W-:Y:S01]  /*d850*/  IMAD.MOV.U32 R169, RZ, RZ, R161 ;  /* 0x000000ffffa97224 */ /* 0x000fe200078e00a1 */
[----:B------:R-:W-:Y:S01]  /*d860*/  F2FP.F16.F32.PACK_AB R2, R137, R131 ;  /* 0x000000838902723e */ /* 0x000fe200000000ff */
[----:B------:R-:W-:Y:S01]  /*d870*/  IMAD.MOV.U32 R161, RZ, RZ, R126 ;  /* 0x000000ffffa17224 */ /* 0x000fe200078e007e */
[----:B------:R-:W2:Y:S01]  /*d880*/  MUFU.EX2 R104, R79 ;  /* 0x0000004f00687308 */ /* 0x000ea20000000800 */
[----:B------:R-:W3:Y:S09]  /*d890*/  LDL.LU R126, [R1+0xe0] ;  /* 0x0000e000017e7983 */ /* 0x000ef20000300800 */
[----:B------:R-:W-:Y:S01]  /*d8a0*/  MUFU.EX2 R79, R250 ;  /* 0x000000fa004f7308 */ /* 0x000fe20000000800 */
[----:B------:R-:W4:Y:S09]  /*d8b0*/  LDL.LU R127, [R1+0xdc] ;  /* 0x0000dc00017f7983 */ /* 0x000f320000300800 */
[----:B------:R-:W-:Y:S01]  /*d8c0*/  MUFU.EX2 R75, R161 ;  /* 0x000000a1004b7308 */ /* 0x000fe20000000800 */
[----:B------:R-:W4:Y:S04]  /*d8d0*/  LDL.LU R122, [R1+0xd8] ;  /* 0x0000d800017a7983 */ /* 0x000f280000300800 */
[----:B------:R-:W4:Y:S01]  /*d8e0*/  LDL.LU R123, [R1+0xd4] ;  /* 0x0000d400017b7983 */ /* 0x000f220000300800 */
[-C--:B-1----:R-:W-:Y:S03]  /*d8f0*/  HMMA.16816.F32 R20, R56, R36.reuse, R20 ;  /* 0x000000243814723c */ /* 0x082fe60000001814 */
[----:B--2---:R-:W-:Y:S04]  /*d900*/  F2FP.F16.F32.PACK_AB R48, R104, R108 ;  /* 0x0000006c6830723e */ /* 0x004fe800000000ff */
[----:B------:R-:W-:Y:S01]  /*d910*/  LOP3.LUT R47, R48, R47, RZ, 0xc0, !PT ;  /* 0x0000002f302f7212 */ /* 0x000fe200078ec0ff */
[C---:B------:R-:W-:Y:S08]  /*d920*/  HMMA.16816.F32 R24, R64.reuse, R36, R24 ;  /* 0x000000244018723c */ /* 0x040ff00000001818 */
[-C--:B------:R-:W-:Y:S03]  /*d930*/  HMMA.16816.F32 R28, R64, R38.reuse, R28 ;  /* 0x00000026401c723c */ /* 0x080fe6000000181c */
[----:B------:R-:W-:Y:S02]  /*d940*/  IMAD.MOV.U32 R67, RZ, RZ, R51 ;  /* 0x000000ffff437224 */ /* 0x000fe400078e0033 */
[----:B------:R-:W-:Y:S01]  /*d950*/  LDSM.16.MT88.4 R48, [R205+0x5000] ;  /* 0x00500000cd30783b */ /* 0x000fe20000004200 */
[----:B------:R-:W-:Y:S01]  /*d960*/  IMAD.MOV.U32 R65, RZ, RZ, R55 ;  /* 0x000000ffff417224 */ /* 0x000fe200078e0037 */
[----:B------:R1:W-:Y:S01]  /*d970*/  MUFU.EX2 R102, R67 ;  /* 0x0000004300667308 */ /* 0x0003e20000000800 */
[----:B------:R-:W-:Y:S04]  /*d980*/  HMMA.16816.F32 R32, R56, R38, R32 ;  /* 0x000000263820723c */ /* 0x000fe80000001820 */
[----:B------:R-:W-:Y:S01]  /*d990*/  IMAD.MOV.U32 R66, RZ, RZ, R54 ;  /* 0x000000ffff427224 */ /* 0x000fe200078e0036 */
[----:B------:R-:W2:Y:S01]  /*d9a0*/  LDSM.16.MT88.4 R36, [R139+0x4c00] ;  /* 0x004c00008b24783b */ /* 0x000ea20000004200 */
[----:B------:R-:W-:Y:S01]  /*d9b0*/  FADD.FTZ R57, R176, R231 ;  /* 0x000000e7b0397221 */ /* 0x000fe20000010000 */
[--C-:B------:R-:W-:Y:S02]  /*d9c0*/  HSET2.LE.AND R54, R99, R209.reuse, PT ;  /* 0x000000d163367233 */ /* 0x100fe40003803000 */
[----:B------:R-:W-:Y:S01]  /*d9d0*/  F2FP.F16.F32.PACK_AB R59, R95, R94 ;  /* 0x0000005e5f3b723e */ /* 0x000fe200000000ff */
[----:B------:R-:W-:Y:S01]  /*d9e0*/  MUFU.EX2 R99, R213 ;  /* 0x000000d500637308 */ /* 0x000fe20000000800 */
[----:B------:R-:W-:Y:S01]  /*d9f0*/  LOP3.LUT R55, R103, 0xff00ff, RZ, 0xc0, !PT ;  /* 0x00ff00ff67377812 */ /* 0x000fe200078ec0ff */
[----:B-1----:R-:W-:Y:S01]  /*da00*/  IMAD.MOV.U32 R67, RZ, RZ, R53 ;  /* 0x000000ffff437224 */ /* 0x002fe200078e0035 */
[--C-:B------:R-:W-:Y:S03]  /*da10*/  HSET2.LE.AND R53, R84, R209.reuse, PT ;  /* 0x000000d154357233 */ /* 0x100fe60003803000 */
[--C-:B------:R-:W-:Y:S01]  /*da20*/  HSET2.LE.AND R55, R55, R209.reuse, PT ;  /* 0x000000d137377233 */ /* 0x100fe20003803000 */
[-C--:B--2---:R-:W-:Y:S08]  /*da30*/  HMMA.16816.F32 R4, R68, R36.reuse, R4 ;  /* 0x000000244404723c */ /* 0x084ff00000001804 */
[C---:B------:R-:W-:Y:S08]  /*da40*/  HMMA.16816.F32 R8, R60.reuse, R36, R8 ;  /* 0x000000243c08723c */ /* 0x040ff00000001808 */
[-C--:B------:R-:W-:Y:S08]  /*da50*/  HMMA.16816.F32 R12, R60, R38.reuse, R12 ;  /* 0x000000263c0c723c */ /* 0x080ff0000000180c */
[C---:B------:R-:W-:Y:S01]  /*da60*/  HMMA.16816.F32 R16, R68.reuse, R38, R16 ;  /* 0x000000264410723c */ /* 0x040fe20000001810 */
[----:B------:R-:W1:Y:S07]  /*da70*/  LDSM.16.MT88.4 R36, [R205+0x4c00] ;  /* 0x004c0000cd24783b */ /* 0x000e6e0000004200 */
[-C--:B-1----:R-:W-:Y:S08]  /*da80*/  HMMA.16816.F32 R20, R68, R36.reuse, R20 ;  /* 0x000000244414723c */ /* 0x082ff00000001814 */
[C---:B------:R-:W-:Y:S04]  /*da90*/  HMMA.16816.F32 R24, R60.reuse, R36, R24 ;  /* 0x000000243c18723c */ /* 0x040fe80000001818 */
[----:B------:R-:W-:Y:S02]  /*daa0*/  PRMT R36, R76, 0x7771, RZ ;  /* 0x000077714c247816 */ /* 0x000fe400000000ff */
[----:B------:R-:W-:Y:S02]  /*dab0*/  F2FP.F16.F32.PACK_AB R37, R128, R120 ;  /* 0x000000788025723e */ /* 0x000fe400000000ff */
[-C--:B------:R-:W-:Y:S03]  /*dac0*/  HMMA.16816.F32 R28, R60, R38.reuse, R28 ;  /* 0x000000263c1c723c */ /* 0x080fe6000000181c */
[----:B------:R-:W-:Y:S01]  /*dad0*/  PRMT R62, R3, 0x5410, R36 ;  /* 0x00005410033e7816 */ /* 0x000fe20000000024 */
[----:B------:R-:W-:Y:S01]  /*dae0*/  FADD.FTZ R61, R148, R52 ;  /* 0x00000034943d7221 */ /* 0x000fe20000010000 */
[----:B------:R-:W-:Y:S01]  /*daf0*/  PRMT R36, R76, 0x7773, RZ ;  /* 0x000077734c247816 */ /* 0x000fe200000000ff */
[----:B------:R-:W-:Y:S01]  /*db00*/  FADD.FTZ R60, R146, R233 ;  /* 0x000000e9923c7221 */ /* 0x000fe20000010000 */
[----:B------:R-:W-:Y:S01]  /*db10*/  PRMT R3, R76, 0x7772, RZ ;  /* 0x000077724c037816 */ /* 0x000fe200000000ff */
[----:B------:R-:W-:Y:S01]  /*db20*/  HMMA.16816.F32 R32, R68, R38, R32 ;  /* 0x000000264420723c */ /* 0x000fe20000001820 */
[----:B------:R-:W-:Y:S03]  /*db30*/  MUFU.EX2 R76, R168 ;  /* 0x000000a8004c7308 */ /* 0x000fe60000000800 */
[----:B------:R-:W-:Y:S01]  /*db40*/  PRMT R63, R3, 0x5410, R36 ;  /* 0x00005410033f7816 */ /* 0x000fe20000000024 */
[----:B------:R-:W-:Y:S01]  /*db50*/  IMAD.MOV.U32 R3, RZ, RZ, R80 ;  /* 0x000000ffff037224 */ /* 0x000fe200078e0050 */
[C---:B------:R-:W-:Y:S01]  /*db60*/  PRMT R36, R80.reuse, 0x7771, RZ ;  /* 0x0000777150247816 */ /* 0x040fe200000000ff */
[----:B------:R-:W-:Y:S01]  /*db70*/  FADD.FTZ R61, R151, R61 ;  /* 0x0000003d973d7221 */ /* 0x000fe20000010000 */
[--C-:B------:R-:W-:Y:S03]  /*db80*/  HSET2.LE.AND R38, R97, R209.reuse, PT ;  /* 0x000000d161267233 */ /* 0x100fe60003803000 */
[----:B------:R-:W-:Y:S01]  /*db90*/  MUFU.EX2 R71, R160 ;  /* 0x000000a000477308 */ /* 0x000fe20000000800 */
[----:B------:R-:W-:Y:S02]  /*dba0*/  LOP3.LUT R3, R3, 0xff, RZ, 0xc0, !PT ;  /* 0x000000ff03037812 */ /* 0x000fe400078ec0ff */
[--C-:B------:R-:W-:Y:S07]  /*dbb0*/  HSET2.LE.AND R52, R83, R209.reuse, PT ;  /* 0x000000d153347233 */ /* 0x100fee0003803000 */
[----:B------:R-:W-:Y:S01]  /*dbc0*/  MUFU.EX2 R97, R252 ;  /* 0x000000fc00617308 */ /* 0x000fe20000000800 */
[----:B------:R-:W-:Y:S02]  /*dbd0*/  PRMT R170, R3, 0x5410, R36 ;  /* 0x0000541003aa7816 */ /* 0x000fe40000000024 */
[C---:B------:R-:W-:Y:S07]  /*dbe0*/  PRMT R36, R80.reuse, 0x7773, RZ ;  /* 0x0000777350247816 */ /* 0x040fee00000000ff */
[----:B------:R-:W-:Y:S01]  /*dbf0*/  MUFU.EX2 R68, R164 ;  /* 0x000000a400447308 */ /* 0x000fe20000000800 */
[----:B------:R-:W-:Y:S02]  /*dc00*/  PRMT R3, R80, 0x7772, RZ ;  /* 0x0000777250037816 */ /* 0x000fe400000000ff */
[----:B------:R-:W-:Y:S07]  /*dc10*/  LOP3.LUT R38, R2, R38, RZ, 0xc0, !PT ;  /* 0x0000002602267212 */ /* 0x000fee00078ec0ff */
[----:B------:R-:W-:Y:S01]  /*dc20*/  MUFU.EX2 R80, R249 ;  /* 0x000000f900507308 */ /* 0x000fe20000000800 */
[----:B------:R-:W-:Y:S02]  /*dc30*/  PRMT R171, R3, 0x5410, R36 ;  /* 0x0000541003ab7816 */ /* 0x000fe40000000024 */
[--C-:B------:R-:W-:Y:S02]  /*dc40*/  HSET2.LE.AND R36, R73, R209.reuse, PT ;  /* 0x000000d149247233 */ /* 0x100fe40003803000 */
[----:B------:R-:W-:Y:S02]  /*dc50*/  F2FP.F16.F32.PACK_AB R2, R124, R117 ;  /* 0x000000757c02723e */ /* 0x000fe400000000ff */
[----:B------:R-:W-:Y:S02]  /*dc60*/  LOP3.LUT R39, R98, 0xff00ff, RZ, 0xc0, !PT ;  /* 0x00ff00ff62277812 */ /* 0x000fe400078ec0ff */
[----:B------:R-:W-:Y:S01]  /*dc70*/  LOP3.LUT R36, R37, R36, RZ, 0xc0, !PT ;  /* 0x0000002425247212 */ /* 0x000fe200078ec0ff */
[----:B------:R-:W1:Y:S01]  /*dc80*/  MUFU.EX2 R98, R211 ;  /* 0x000000d300627308 */ /* 0x000e620000000800 */
[--C-:B------:R-:W-:Y:S02]  /*dc90*/  HSET2.LE.AND R37, R82, R209.reuse, PT ;  /* 0x000000d152257233 */ /* 0x100fe40003803000 */
[--C-:B------:R-:W-:Y:S02]  /*dca0*/  HSET2.LE.AND R39, R39, R209.reuse, PT ;  /* 0x000000d127277233 */ /* 0x100fe40003803000 */
[----:B------:R-:W-:Y:S02]  /*dcb0*/  F2FP.F16.F32.PACK_AB R3, R132, R130 ;  /* 0x000000828403723e */ /* 0x000fe400000000ff */
[----:B------:R-:W-:Y:S02]  /*dcc0*/  LOP3.LUT R37, R2, R37, RZ, 0xc0, !PT ;  /* 0x0000002502257212 */ /* 0x000fe400078ec0ff */
[----:B------:R-:W-:Y:S02]  /*dcd0*/  F2FP.F16.F32.PACK_AB R2, R105, R114 ;  /* 0x000000726902723e */ /* 0x000fe400000000ff */
[----:B------:R-:W-:Y:S02]  /*dce0*/  LOP3.LUT R39, R3, R39, RZ, 0xc0, !PT ;  /* 0x0000002703277212 */ /* 0x000fe400078ec0ff */
[----:B------:R-:W-:Y:S02]  /*dcf0*/  LOP3.LUT R45, R2, R45, RZ, 0xc0, !PT ;  /* 0x0000002d022d7212 */ /* 0x000fe400078ec0ff */
[----:B------:R-:W2:Y:S01]  /*dd00*/  LDL.LU R2, [R1+0x80] ;  /* 0x0000800001027983 */ /* 0x000ea20000300800 */
[----:B------:R-:W-:Y:S02]  /*dd10*/  F2FP.F16.F32.PACK_AB R3, R121, R113 ;  /* 0x000000717903723e */ /* 0x000fe400000000ff */
[-C--:B------:R-:W-:Y:S01]  /*dd20*/  HMMA.16816.F32 R4, R36, R40.reuse, R4 ;  /* 0x000000282404723c */ /* 0x080fe20000001804 */
[----:B------:R-:W2:Y:S04]  /*dd30*/  LDL.LU R64, [R1+0x28] ;  /* 0x0000280001407983 */ /* 0x000ea80000300800 */
[----:B------:R-:W-:Y:S02]  /*dd40*/  LOP3.LUT R44, R3, R44, RZ, 0xc0, !PT ;  /* 0x0000002c032c7212 */ /* 0x000fe400078ec0ff */
[----:B------:R-:W-:Y:S02]  /*dd50*/  F2FP.F16.F32.PACK_AB R3, R112, R109 ;  /* 0x0000006d7003723e */ /* 0x000fe400000000ff */
[----:B-1----:R-:W-:Y:S02]  /*dd60*/  F2FP.F16.F32.PACK_AB R58, R99, R98 ;  /* 0x00000062633a723e */ /* 0x002fe400000000ff */
[----:B------:R-:W-:Y:S02]  /*dd70*/  LOP3.LUT R46, R3, R46, RZ, 0xc0, !PT ;  /* 0x0000002e032e7212 */ /* 0x000fe400078ec0ff */
[--C-:B------:R-:W-:Y:S02]  /*dd80*/  HSET2.LE.AND R170, R170, R209.reuse, PT ;  /* 0x000000d1aaaa7233 */ /* 0x100fe40003803000 */
[----:B------:R-:W-:Y:S02]  /*dd90*/  LOP3.LUT R3, R142, 0xff00ff, RZ, 0xc0, !PT ;  /* 0x00ff00ff8e037812 */ /* 0x000fe400078ec0ff */
[--C-:B------:R-:W-:Y:S01]  /*dda0*/  HSET2.LE.AND R142, R144, R209.reuse, PT ;  /* 0x000000d1908e7233 */ /* 0x100fe20003803000 */
[C---:B------:R-:W-:Y:S04]  /*ddb0*/  HMMA.16816.F32 R8, R44.reuse, R40, R8 ;  /* 0x000000282c08723c */ /* 0x040fe80000001808 */
[--C-:B------:R-:W-:Y:S02]  /*ddc0*/  HSET2.LE.AND R3, R3, R209.reuse, PT ;  /* 0x000000d103037233 */ /* 0x100fe40003803000 */
[--C-:B------:R-:W-:Y:S02]  /*ddd0*/  HSET2.LE.AND R168, R93, R209.reuse, PT ;  /* 0x000000d15da87233 */ /* 0x100fe40003803000 */
[-C--:B------:R-:W-:Y:S03]  /*dde0*/  HMMA.16816.F32 R12, R44, R42.reuse, R12 ;  /* 0x0000002a2c0c723c */ /* 0x080fe6000000180c */
[----:B------:R-:W-:Y:S02]  /*ddf0*/  LOP3.LUT R59, R59, R3, RZ, 0xc0, !PT ;  /* 0x000000033b3b7212 */ /* 0x000fe400078ec0ff */
[----:B------:R-:W-:Y:S03]  /*de00*/  LOP3.LUT R171, R171, 0xff00ff, RZ, 0xc0, !PT ;  /* 0x00ff00ffabab7812 */ /* 0x000fe600078ec0ff */
[C---:B------:R-:W-:Y:S01]  /*de10*/  HMMA.16816.F32 R16, R36.reuse, R42, R16 ;  /* 0x0000002a2410723c */ /* 0x040fe20000001810 */
[----:B------:R-:W1:Y:S03]  /*de20*/  LDSM.16.MT88.4 R40, [R139+0x5400] ;  /* 0x005400008b28783b */ /* 0x000e660000004200 */
[--C-:B------:R-:W-:Y:S04]  /*de30*/  HSET2.LE.AND R171, R171, R209.reuse, PT ;  /* 0x000000d1abab7233 */ /* 0x100fe80003803000 */
[-C--:B------:R-:W-:Y:S08]  /*de40*/  HMMA.16816.F32 R20, R36, R48.reuse, R20 ;  /* 0x000000302414723c */ /* 0x080ff00000001814 */
[C---:B------:R-:W-:Y:S04]  /*de50*/  HMMA.16816.F32 R24, R44.reuse, R48, R24 ;  /* 0x000000302c18723c */ /* 0x040fe80000001818 */
[----:B------:R-:W-:Y:S04]  /*de60*/  FADD.FTZ R49, R214, R60 ;  /* 0x0000003cd6317221 */ /* 0x000fe80000010000 */
[-C--:B------:R-:W-:Y:S03]  /*de70*/  HMMA.16816.F32 R28, R44, R50.reuse, R28 ;  /* 0x000000322c1c723c */ /* 0x080fe6000000181c */
[--C-:B------:R-:W-:Y:S02]  /*de80*/  HSET2.LE.AND R46, R101, R209.reuse, PT ;  /* 0x000000d1652e7233 */ /* 0x100fe40003803000 */
[--C-:B------:R-:W-:Y:S02]  /*de90*/  HSET2.LE.AND R44, R86, R209.reuse, PT ;  /* 0x000000d1562c7233 */ /* 0x100fe40003803000 */
[----:B------:R-:W-:Y:S01]  /*dea0*/  LOP3.LUT R47, R125, 0xff00ff, RZ, 0xc0, !PT ;  /* 0x00ff00ff7d2f7812 */ /* 0x000fe200078ec0ff */
[----:B------:R-:W-:Y:S01]  /*deb0*/  HMMA.16816.F32 R32, R36, R50, R32 ;  /* 0x000000322420723c */ /* 0x000fe20000001820 */
[----:B------:R-:W1:Y:S03]  /*dec0*/  LDSM.16.MT88.4 R36, [R205+0x5400] ;  /* 0x00540000cd24783b */ /* 0x000e660000004200 */
[--C-:B------:R-:W-:Y:S02]  /*ded0*/  HSET2.LE.AND R47, R47, R209.reuse, PT ;  /* 0x000000d12f2f7233 */ /* 0x100fe40003803000 */
[--C-:B------:R-:W-:Y:S02]  /*dee0*/  HSET2.LE.AND R50, R62, R209.reuse, PT ;  /* 0x000000d13e327233 */ /* 0x100fe40003803000 */
[----:B------:R-:W-:Y:S01]  /*def0*/  MUFU.EX2 R62, R198 ;  /* 0x000000c6003e7308 */ /* 0x000fe20000000800 */
[--C-:B---3--:R-:W-:Y:S09]  /*df00*/  FFMA.FTZ R126, R126, UR4, -R72.reuse ;  /* 0x000000047e7e7c23 */ /* 0x108ff20008010848 */
[----:B------:R-:W-:Y:S01]  /*df10*/  MUFU.EX2 R126, R126 ;  /* 0x0000007e007e7308 */ /* 0x000fe20000000800 */
[--C-:B----4-:R-:W-:Y:S01]  /*df20*/  FFMA.FTZ R122, R122, UR4, -R72.reuse ;  /* 0x000000047a7a7c23 */ /* 0x110fe20008010848 */
[--C-:B------:R-:W-:Y:S01]  /*df30*/  FFMA.FTZ R123, R123, UR4, -R72.reuse ;  /* 0x000000047b7b7c23 */ /* 0x100fe20008010848 */
[----:B------:R-:W-:Y:S07]  /*df40*/  FFMA.FTZ R72, R127, UR4, -R72 ;  /* 0x000000047f487c23 */ /* 0x000fee0008010848 */
[----:B------:R-:W-:Y:S10]  /*df50*/  MUFU.EX2 R122, R122 ;  /* 0x0000007a007a7308 */ /* 0x000ff40000000800 */
[----:B------:R-:W-:Y:S10]  /*df60*/  MUFU.EX2 R123, R123 ;  /* 0x0000007b007b7308 */ /* 0x000ff40000000800 */
[----:B------:R-:W-:Y:S01]  /*df70*/  MUFU.EX2 R72, R72 ;  /* 0x0000004800487308 */ /* 0x000fe20000000800 */
[----:B--2---:R-:W-:Y:S01]  /*df80*/  FFMA.FTZ R2, R0, R2, R145 ;  /* 0x0000000200027223 */ /* 0x004fe20000010091 */
[----:B------:R-:W-:Y:S08]  /*df90*/  F2FP.F16.F32.PACK_AB R0, R119, R118 ;  /* 0x000000767700723e */ /* 0x000ff000000000ff */
[----:B------:R2:W-:Y:S01]  /*dfa0*/  MUFU.EX2 R85, R64 ;  /* 0x0000004000557308 */ /* 0x0005e20000000800 */
[----:B------:R-:W-:Y:S01]  /*dfb0*/  LOP3.LUT R54, R0, R54, RZ, 0xc0, !PT ;  /* 0x0000003600367212 */ /* 0x000fe200078ec0ff */
[----:B------:R-:W-:Y:S01]  /*dfc0*/  FADD.FTZ R56, R147, R2 ;  /* 0x0000000293387221 */ /* 0x000fe20000010000 */
[----:B------:R-:W-:Y:S02]  /*dfd0*/  F2FP.F16.F32.PACK_AB R0, R102, R100 ;  /* 0x000000646600723e */ /* 0x000fe400000000ff */
[----:B------:R-:W-:Y:S01]  /*dfe0*/  F2FP.F16.F32.PACK_AB R2, R116, R115 ;  /* 0x000000737402723e */ /* 0x000fe200000000ff */
[----:B------:R-:W-:Y:S01]  /*dff0*/  FADD.FTZ R48, R150, R56 ;  /* 0x0000003896307221 */ /* 0x000fe20000010000 */
[----:B------:R-:W-:Y:S02]  /*e000*/  LOP3.LUT R52, R0, R52, RZ, 0xc0, !PT ;  /* 0x0000003400347212 */ /* 0x000fe400078ec0ff */
[----:B------:R-:W-:Y:S02]  /*e010*/  F2FP.F16.F32.PACK_AB R0, R97, R87 ;  /* 0x000000576100723e */ /* 0x000fe400000000ff */
[----:B------:R-:W-:Y:S02]  /*e020*/  LOP3.LUT R55, R2, R55, RZ, 0xc0, !PT ;  /* 0x0000003702377212 */ /* 0x000fe400078ec0ff */
[----:B------:R-:W-:Y:S01]  /*e030*/  LOP3.LUT R53, R0, R53, RZ, 0xc0, !PT ;  /* 0x0000003500357212 */ /* 0x000fe200078ec0ff */
[----:B--2---:R-:W-:Y:S01]  /*e040*/  IMAD.MOV.U32 R64, RZ, RZ, R65 ;  /* 0x000000ffff407224 */ /* 0x004fe200078e0041 */
[--C-:B------:R-:W-:Y:S01]  /*e050*/  HSET2.LE.AND R2, R129, R209.reuse, PT ;  /* 0x000000d181027233 */ /* 0x100fe20003803000 */
[----:B------:R-:W-:Y:S01]  /*e060*/  IMAD.MOV.U32 R65, RZ, RZ, R66 ;  /* 0x000000ffff417224 */ /* 0x000fe200078e0042 */
[--C-:B------:R-:W-:Y:S01]  /*e070*/  HSET2.LE.AND R56, R92, R209.reuse, PT ;  /* 0x000000d15c387233 */ /* 0x100fe20003803000 */
[----:B------:R-:W-:Y:S02]  /*e080*/  IMAD.MOV.U32 R66, RZ, RZ, R67 ;  /* 0x000000ffff427224 */ /* 0x000fe400078e0043 */
[----:B------:R-:W-:Y:S01]  /*e090*/  FADD.FTZ R0, R64, R57 ;  /* 0x0000003940007221 */ /* 0x000fe20000010000 */
[-C--:B-1----:R-:W-:Y:S01]  /*e0a0*/  HMMA.16816.F32 R4, R52, R40.reuse, R4 ;  /* 0x000000283404723c */ /* 0x082fe20000001804 */
[----:B------:R-:W-:Y:S04]  /*e0b0*/  MUFU.EX2 R83, R66 ;  /* 0x0000004200537308 */ /* 0x000fe80000000800 */
[----:B------:R-:W-:Y:S01]  /*e0c0*/  IMAD.MOV.U32 R67, RZ, RZ, R169 ;  /* 0x000000ffff437224 */ /* 0x000fe200078e00a9 */
[----:B------:R-:W-:Y:S01]  /*e0d0*/  LOP3.LUT R58, R58, R2, RZ, 0xc0, !PT ;  /* 0x000000023a3a7212 */ /* 0x000fe200078ec0ff */
[----:B------:R-:W-:Y:S02]  /*e0e0*/  IMAD.MOV.U32 R169, RZ, RZ, R163 ;  /* 0x000000ffffa97224 */ /* 0x000fe400078e00a3 */
[----:B------:R-:W-:Y:S01]  /*e0f0*/  FADD.FTZ R60, R65, R0 ;  /* 0x00000000413c7221 */ /* 0x000fe20000010000 */
[----:B------:R-:W-:Y:S01]  /*e100*/  IMAD.MOV.U32 R163, RZ, RZ, R162 ;  /* 0x000000ffffa37224 */ /* 0x000fe200078e00a2 */
[--C-:B------:R-:W-:Y:S01]  /*e110*/  HSET2.LE.AND R57, R89, R209.reuse, PT ;  /* 0x000000d159397233 */ /* 0x100fe20003803000 */
[----:B------:R-:W-:Y:S01]  /*e120*/  IMAD.MOV.U32 R162, RZ, RZ, R167 ;  /* 0x000000ffffa27224 */ /* 0x000fe200078e00a7 */
[----:B------:R-:W-:Y:S01]  /*e130*/  F2FP.F16.F32.PACK_AB R0, R79, R80 ;  /* 0x000000504f00723e */ /* 0x000fe200000000ff */
[----:B------:R-:W-:Y:S01]  /*e140*/  IMAD.MOV.U32 R167, RZ, RZ, R166 ;  /* 0x000000ffffa77224 */ /* 0x000fe200078e00a6 */
[----:B------:R-:W-:Y:S01]  /*e150*/  F2FP.F16.F32.PACK_AB R2, R91, R90 ;  /* 0x0000005a5b02723e */ /* 0x000fe200000000ff */
[----:B------:R-:W-:Y:S01]  /*e160*/  IMAD.MOV.U32 R166, RZ, RZ, R165 ;  /* 0x000000ffffa67224 */ /* 0x000fe200078e00a5 */
[----:B------:R-:W-:Y:S01]  /*e170*/  LOP3.LUT R56, R0, R56, RZ, 0xc0, !PT ;  /* 0x0000003800387212 */ /* 0x000fe200078ec0ff */
[----:B------:R-:W-:Y:S01]  /*e180*/  IMAD.MOV.U32 R165, RZ, RZ, R158 ;  /* 0x000000ffffa57224 */ /* 0x000fe200078e009e */
[----:B------:R-:W-:Y:S01]  /*e190*/  LOP3.LUT R57, R2, R57, RZ, 0xc0, !PT ;  /* 0x0000003902397212 */ /* 0x000fe200078ec0ff */
[----:B------:R-:W-:Y:S02]  /*e1a0*/  IMAD.MOV.U32 R158, RZ, RZ, R189 ;  /* 0x000000ffff9e7224 */ /* 0x000fe400078e00bd */
[----:B------:R-:W-:Y:S01]  /*e1b0*/  FADD.FTZ R45, R162, R49 ;  /* 0x00000031a22d7221 */ /* 0x000fe20000010000 */
[----:B------:R-:W-:Y:S02]  /*e1c0*/  IMAD.MOV.U32 R189, RZ, RZ, R172 ;  /* 0x000000ffffbd7224 */ /* 0x000fe400078e00ac */
[----:B------:R-:W-:Y:S01]  /*e1d0*/  FADD.FTZ R49, R175, R61 ;  /* 0x0000003daf317221 */ /* 0x000fe20000010000 */
[----:B------:R-:W2:Y:S01]  /*e1e0*/  LDL.LU R172, [R1+0xd0] ;  /* 0x0000d00001ac7983 */ /* 0x000ea20000300800 */
[----:B------:R-:W-:Y:S01]  /*e1f0*/  MUFU.EX2 R70, R158 ;  /* 0x0000009e00467308 */ /* 0x000fe20000000800 */
[C---:B------:R-:W-:Y:S02]  /*e200*/  HMMA.16816.F32 R8, R56.reuse, R40, R8 ;  /* 0x000000283808723c */ /* 0x040fe40000001808 */
[----:B------:R-:W3:Y:S07]  /*e210*/  LDL.LU R64, [R1+0x30] ;  /* 0x0000300001407983 */ /* 0x000eee0000300800 */
[----:B------:R-:W1:Y:S01]  /*e220*/  MUFU.EX2 R78, R169 ;  /* 0x000000a9004e7308 */ /* 0x000e620000000800 */
[----:B------:R-:W-:Y:S01]  /*e230*/  FADD.FTZ R41, R178, R45 ;  /* 0x0000002db2297221 */ /* 0x000fe20000010000 */
[----:B------:R-:W-:Y:S01]  /*e240*/  FADD.FTZ R40, R177, R49 ;  /* 0x00000031b1287221 */ /* 0x000fe20000010000 */
[----:B------:R-:W4:Y:S01]  /*e250*/  LDL.LU R214, [R1+0xcc] ;  /* 0x0000cc0001d67983 */ /* 0x000f220000300800 */
[--C-:B------:R-:W-:Y:S01]  /*e260*/  HSET2.LE.AND R45, R88, R209.reuse, PT ;  /* 0x000000d1582d7233 */ /* 0x100fe20003803000 */
[-C--:B------:R-:W-:Y:S05]  /*e270*/  HMMA.16816.F32 R12, R56, R42.reuse, R12 ;  /* 0x0000002a380c723c */ /* 0x080fea000000180c */
[----:B------:R-:W1:Y:S01]  /*e280*/  MUFU.EX2 R82, R67 ;  /* 0x0000004300527308 */ /* 0x000e620000000800 */
[----:B------:R-:W-:Y:S01]  /*e290*/  FADD.FTZ R51, R210, R40 ;  /* 0x00000028d2337221 */ /* 0x000fe20000010000 */
[--C-:B------:R-:W-:Y:S08]  /*e2a0*/  HSET2.LE.AND R49, R81, R209.reuse, PT ;  /* 0x000000d151317233 */ /* 0x100ff00003803000 */
[----:B------:R-:W1:Y:S01]  /*e2b0*/  MUFU.EX2 R73, R167 ;  /* 0x000000a700497308 */ /* 0x000e620000000800 */
[C---:B------:R-:W-:Y:S09]  /*e2c0*/  HMMA.16816.F32 R16, R52.reuse, R42, R16 ;  /* 0x0000002a3410723c */ /* 0x040ff20000001810 */
[----:B------:R-:W1:Y:S02]  /*e2d0*/  MUFU.EX2 R74, R163 ;  /* 0x000000a3004a7308 */ /* 0x000e640000000800 */
[----:B-1----:R-:W-:Y:S08]  /*e2e0*/  F2FP.F16.F32.PACK_AB R2, R76, R78 ;  /* 0x0000004e4c02723e */ /* 0x002ff000000000ff */
[----:B------:R-:W-:Y:S01]  /*e2f0*/  MUFU.EX2 R67, R166 ;  /* 0x000000a600437308 */ /* 0x000fe20000000800 */
[--C-:B------:R-:W-:Y:S01]  /*e300*/  HSET2.LE.AND R169, R96, R209.reuse, PT ;  /* 0x000000d160a97233 */ /* 0x100fe20003803000 */
[-C--:B------:R-:W-:Y:S08]  /*e310*/  HMMA.16816.F32 R20, R52, R36.reuse, R20 ;  /* 0x000000243414723c */ /* 0x080ff00000001814 */
[----:B------:R-:W-:Y:S01]  /*e320*/  MUFU.EX2 R69, R165 ;  /* 0x000000a500457308 */ /* 0x000fe20000000800 */
[----:B------:R-:W-:Y:S02]  /*e330*/  F2FP.F16.F32.PACK_AB R0, R82, R83 ;  /* 0x000000535200723e */ /* 0x000fe400000000ff */
[----:B------:R-:W-:Y:S07]  /*e340*/  LOP3.LUT R44, R2, R44, RZ, 0xc0, !PT ;  /* 0x0000002c022c7212 */ /* 0x000fee00078ec0ff */
[----:B------:R-:W-:Y:S01]  /*e350*/  MUFU.EX2 R65, R157 ;  /* 0x0000009d00417308 */ /* 0x000fe20000000800 */
[----:B------:R-:W-:Y:S01]  /*e360*/  F2FP.F16.F32.PACK_AB R2, R73, R71 ;  /* 0x000000474902723e */ /* 0x000fe200000000ff */
[C---:B------:R-:W-:Y:S08]  /*e370*/  HMMA.16816.F32 R24, R56.reuse, R36, R24 ;  /* 0x000000243818723c */ /* 0x040ff00000001818 */
[----:B------:R1:W-:Y:S01]  /*e380*/  MUFU.EX2 R66, R138 ;  /* 0x0000008a00427308 */ /* 0x0003e20000000800 */
[----:B------:R-:W-:Y:S02]  /*e390*/  LOP3.LUT R47, R0, R47, RZ, 0xc0, !PT ;  /* 0x0000002f002f7212 */ /* 0x000fe400078ec0ff */
[----:B------:R-:W-:Y:S01]  /*e3a0*/  F2FP.F16.F32.PACK_AB R0, R75, R74 ;  /* 0x0000004a4b00723e */ /* 0x000fe200000000ff */
[-C--:B------:R-:W-:Y:S06]  /*e3b0*/  HMMA.16816.F32 R28, R56, R38.reuse, R28 ;  /* 0x00000026381c723c */ /* 0x080fec000000181c */
[----:B------:R-:W-:Y:S01]  /*e3c0*/  MUFU.EX2 R57, R229 ;  /* 0x000000e500397308 */ /* 0x000fe20000000800 */
[----:B------:R-:W-:Y:S02]  /*e3d0*/  LOP3.LUT R45, R0, R45, RZ, 0xc0, !PT ;  /* 0x0000002d002d7212 */ /* 0x000fe400078ec0ff */
[----:B------:R-:W-:Y:S07]  /*e3e0*/  F2FP.F16.F32.PACK_AB R0, R107, R106 ;  /* 0x0000006a6b00723e */ /* 0x000fee00000000ff */
[----:B------:R-:W-:Y:S01]  /*e3f0*/  MUFU.EX2 R58, R232 ;  /* 0x000000e8003a7308 */ /* 0x000fe20000000800 */
[----:B------:R-:W-:Y:S09]  /*e400*/  HMMA.16816.F32 R32, R52, R38, R32 ;  /* 0x000000263420723c */ /* 0x000ff20000001820 */
[----:B------:R-:W-:Y:S01]  /*e410*/  MUFU.EX2 R59, R188 ;  /* 0x000000bc003b7308 */ /* 0x000fe20000000800 */
[----:B------:R-:W-:Y:S01]  /*e420*/  LOP3.LUT R49, R0, R49, RZ, 0xc0, !PT ;  /* 0x0000003100317212 */ /* 0x000fe200078ec0ff */
[----:B------:R-:W-:Y:S01]  /*e430*/  FADD.FTZ R0, R212, R51 ;  /* 0x00000033d4007221 */ /* 0x000fe20000010000 */
[----:B------:R-:W-:Y:S07]  /*e440*/  LOP3.LUT R51, R63, 0xff00ff, RZ, 0xc0, !PT ;  /* 0x00ff00ff3f337812 */ /* 0x000fee00078ec0ff */
[----:B------:R-:W-:Y:S01]  /*e450*/  MUFU.EX2 R55, R196 ;  /* 0x000000c400377308 */ /* 0x000fe20000000800 */
[----:B-1----:R-:W-:Y:S02]  /*e460*/  IMAD.MOV.U32 R138, RZ, RZ, R133 ;  /* 0x000000ffff8a7224 */ /* 0x002fe400078e0085 */
[----:B------:R-:W-:Y:S01]  /*e470*/  FADD.FTZ R37, R189, R0 ;  /* 0x00000000bd257221 */ /* 0x000fe20000010000 */
[----:B------:R-:W-:Y:S02]  /*e480*/  F2FP.F16.F32.PACK_AB R0, R111, R110 ;  /* 0x0000006e6f00723e */ /* 0x000fe400000000ff */
[--C-:B------:R-:W-:Y:S01]  /*e490*/  HSET2.LE.AND R51, R51, R209.reuse, PT ;  /* 0x000000d133337233 */ /* 0x100fe20003803000 */
[----:B------:R-:W-:Y:S04]  /*e4a0*/  FADD.FTZ R53, R202, R37 ;  /* 0x00000025ca357221 */ /* 0x000fe80000010000 */
[----:B------:R-:W-:Y:S01]  /*e4b0*/  LOP3.LUT R51, R0, R51, RZ, 0xc0, !PT ;  /* 0x0000003300337212 */ /* 0x000fe200078ec0ff */
[----:B--2---:R-:W-:Y:S10]  /*e4c0*/  MUFU.EX2 R172, R172 ;  /* 0x000000ac00ac7308 */ /* 0x004ff40000000800 */
[----:B---3--:R-:W1:Y:S10]  /*e4d0*/  MUFU.EX2 R84, R64 ;  /* 0x0000004000547308 */ /* 0x008e740000000800 */
[----:B------:R-:W-:Y:S01]  /*e4e0*/  MUFU.EX2 R64, R180 ;  /* 0x000000b400407308 */ /* 0x000fe20000000800 */
[----:B----4-:R-:W-:Y:S02]  /*e4f0*/  ISETP.GT.AND P0, PT, R214, RZ, PT ;  /* 0x000000ffd600720c */ /* 0x010fe40003f04270 */
[----:B-1----:R-:W-:Y:S04]  /*e500*/  F2FP.F16.F32.PACK_AB R3, R84, R85 ;  /* 0x000000555403723e */ /* 0x002fe800000000ff */
[----:B------:R-:W-:Y:S01]  /*e510*/  LOP3.LUT R46, R3, R46, RZ, 0xc0, !PT ;  /* 0x0000002e032e7212 */ /* 0x000fe200078ec0ff */
[----:B------:R-:W-:Y:S01]  /*e520*/  FADD.FTZ R3, R174, R48 ;  /* 0x00000030ae037221 */ /* 0x000fe20000010000 */
[----:B------:R-:W-:Y:S01]  /*e530*/  FADD.FTZ R48, R181, R60 ;  /* 0x0000003cb5307221 */ /* 0x000fe20000010000 */
[----:B------:R-:W-:Y:S02]  /*e540*/  FADD.FTZ R60, R217, R41 ;  /* 0x00000029d93c7221 */ /* 0x000fe40000010000 */
[----:B------:R-:W1:Y:S01]  /*e550*/  LDSM.16.MT88.4 R40, [R139+0x5800] ;  /* 0x005800008b28783b */ /* 0x000e620000004200 */
[----:B------:R-:W-:Y:S01]  /*e560*/  FADD.FTZ R61, R179, R48 ;  /* 0x00000030b33d7221 */ /* 0x000fe20000010000 */
[----:B------:R-:W-:Y:S01]  /*e570*/  HSET2.LE.AND R48, R77, R209, PT ;  /* 0x000000d14d307233 */ /* 0x000fe20003803000 */
[----:B------:R-:W-:Y:S02]  /*e580*/  FADD.FTZ R3, R154, R3 ;  /* 0x000000039a037221 */ /* 0x000fe40000010000 */
[----:B------:R-:W-:Y:S02]  /*e590*/  FADD.FTZ R61, R159, R61 ;  /* 0x0000003d9f3d7221 */ /* 0x000fe40000010000 */
[----:B------:R-:W-:Y:S01]  /*e5a0*/  LOP3.LUT R48, R2, R48, RZ, 0xc0, !PT ;  /* 0x0000003002307212 */ /* 0x000fe200078ec0ff */
[----:B------:R-:W-:Y:S01]  /*e5b0*/  FADD.FTZ R3, R201, R3 ;  /* 0x00000003c9037221 */ /* 0x000fe20000010000 */
[----:B------:R-:W-:Y:S01]  /*e5c0*/  F2FP.F16.F32.PACK_AB R2, R69, R67 ;  /* 0x000000434502723e */ /* 0x000fe200000000ff */
[----:B------:R-:W-:Y:S02]  /*e5d0*/  FADD.FTZ R36, R190, R61 ;  /* 0x0000003dbe247221 */ /* 0x000fe40000010000 */
[----:B------:R-:W2:Y:S01]  /*e5e0*/  MUFU.EX2 R61, R227 ;  /* 0x000000e3003d7308 */ /* 0x000ea20000000800 */
[----:B------:R-:W-:Y:S01]  /*e5f0*/  LOP3.LUT R50, R2, R50, RZ, 0xc0, !PT ;  /* 0x0000003202327212 */ /* 0x000fe200078ec0ff */
[----:B------:R-:W-:Y:S01]  /*e600*/  FADD.FTZ R2, R156, R60 ;  /* 0x0000003c9c027221 */ /* 0x000fe20000010000 */
[----:B------:R-:W-:Y:S01]  /*e610*/  FADD.FTZ R60, R173, R3 ;  /* 0x00000003ad3c7221 */ /* 0x000fe20000010000 */
[----:B------:R-:W-:Y:S02]  /*e620*/  F2FP.F16.F32.PACK_AB R3, R66, R65 ;  /* 0x000000414203723e */ /* 0x000fe400000000ff */
[----:B------:R-:W-:Y:S01]  /*e630*/  FADD.FTZ R56, R191, R2 ;  /* 0x00000002bf387221 */ /* 0x000fe20000010000 */
[----:B------:R-:W-:Y:S01]  /*e640*/  F2FP.F16.F32.PACK_AB R2, R70, R68 ;  /* 0x000000444602723e */ /* 0x000fe200000000ff */
[----:B------:R-:W-:Y:S01]  /*e650*/  FADD.FTZ R0, R219, R60 ;  /* 0x0000003cdb007221 */ /* 0x000fe20000010000 */
[----:B------:R-:W-:Y:S01]  /*e660*/  LOP3.LUT R143, R3, R143, RZ, 0xc0, !PT ;  /* 0x0000008f038f7212 */ /* 0x000fe200078ec0ff */
[----:B------:R-:W-:Y:S01]  /*e670*/  FADD.FTZ R56, R149, R56 ;  /* 0x0000003895387221 */ /* 0x000fe20000010000 */
[----:B------:R-:W-:Y:S01]  /*e680*/  LOP3.LUT R142, R2, R142, RZ, 0xc0, !PT ;  /* 0x0000008e028e7212 */ /* 0x000fe200078ec0ff */
[----:B------:R-:W-:Y:S01]  /*e690*/  FADD.FTZ R2, R186, R36 ;  /* 0x00000024ba027221 */ /* 0x000fe20000010000 */
[----:B------:R-:W-:Y:S01]  /*e6a0*/  LDSM.16.MT88.4 R148, [R139+0x5c00] ;  /* 0x005c00008b94783b */ /* 0x000fe20000004200 */
[----:B------:R-:W-:Y:S01]  /*e6b0*/  FADD.FTZ R52, R200, R0 ;  /* 0x00000000c8347221 */ /* 0x000fe20000010000 */
[----:B--2---:R-:W-:Y:S01]  /*e6c0*/  F2FP.F16.F32.PACK_AB R3, R61, R58 ;  /* 0x0000003a3d03723e */ /* 0x004fe200000000ff */
[----:B------:R-:W-:Y:S01]  /*e6d0*/  FADD.FTZ R54, R187, R2 ;  /* 0x00000002bb367221 */ /* 0x000fe20000010000 */
[----:B------:R-:W-:Y:S02]  /*e6e0*/  F2FP.F16.F32.PACK_AB R0, R172, R64 ;  /* 0x00000040ac00723e */ /* 0x000fe400000000ff */
[----:B------:R-:W-:Y:S02]  /*e6f0*/  LOP3.LUT R168, R3, R168, RZ, 0xc0, !PT ;  /* 0x000000a803a87212 */ /* 0x000fe400078ec0ff */
[----:B------:R-:W2:Y:S01]  /*e700*/  LDSM.16.MT88.4 R36, [R205+0x5800] ;  /* 0x00580000cd24783b */ /* 0x000ea20000004200 */
[----:B------:R-:W-:Y:S02]  /*e710*/  F2FP.F16.F32.PACK_AB R3, R72, R126 ;  /* 0x0000007e4803723e */ /* 0x000fe400000000ff */
[----:B------:R-:W-:Y:S02]  /*e720*/  F2FP.F16.F32.PACK_AB R2, R62, R59 ;  /* 0x0000003b3e02723e */ /* 0x000fe400000000ff */
[----:B------:R-:W-:Y:S01]  /*e730*/  LOP3.LUT R171, R3, R171, RZ, 0xc0, !PT ;  /* 0x000000ab03ab7212 */ /* 0x000fe200078ec0ff */
[-C--:B-1----:R-:W-:Y:S05]  /*e740*/  HMMA.16816.F32 R4, R44, R40.reuse, R4 ;  /* 0x000000282c04723c */ /* 0x082fea0000001804 */
[----:B------:R-:W-:Y:S01]  /*e750*/  LOP3.LUT R140, R0, R140, RZ, 0xc0, !PT ;  /* 0x0000008c008c7212 */ /* 0x000fe200078ec0ff */
[----:B------:R-:W-:Y:S01]  /*e760*/  FADD.FTZ R0, R218, R53 ;  /* 0x00000035da007221 */ /* 0x000fe20000010000 */
[----:B------:R-:W-:Y:S01]  /*e770*/  LOP3.LUT R141, R2, R141, RZ, 0xc0, !PT ;  /* 0x0000008d028d7212 */ /* 0x000fe200078ec0ff */
[C---:B------:R-:W-:Y:S04]  /*e780*/  HMMA.16816.F32 R8, R48.reuse, R40, R8 ;  /* 0x000000283008723c */ /* 0x040fe80000001808 */
[----:B------:R-:W-:Y:S01]  /*e790*/  FADD.FTZ R40, R203, R52 ;  /* 0x00000034cb287221 */ /* 0x000fe20000010000 */
[----:B------:R-:W-:Y:S01]  /*e7a0*/  FADD.FTZ R52, R234, R54 ;  /* 0x00000036ea347221 */ /* 0x000fe20000010000 */
[----:B------:R-:W-:Y:S01]  /*e7b0*/  FADD.FTZ R53, R215, R0 ;  /* 0x00000000d7357221 */ /* 0x000fe20000010000 */
[----:B------:R-:W-:Y:S01]  /*e7c0*/  FADD.FTZ R2, R152, R56 ;  /* 0x0000003898027221 */ /* 0x000fe20000010000 */
[-C--:B------:R-:W-:Y:S03]  /*e7d0*/  HMMA.16816.F32 R12, R48, R42.reuse, R12 ;  /* 0x0000002a300c723c */ /* 0x080fe6000000180c */
[----:B------:R-:W-:Y:S01]  /*e7e0*/  F2FP.F16.F32.PACK_AB R0, R123, R122 ;  /* 0x0000007a7b00723e */ /* 0x000fe200000000ff */
[----:B------:R-:W-:Y:S01]  /*e7f0*/  FADD.FTZ R3, R226, R52 ;  /* 0x00000034e2037221 */ /* 0x000fe20000010000 */
[----:B------:R-:W-:Y:S01]  /*e800*/  FADD.FTZ R41, R228, R2 ;  /* 0x00000002e4297221 */ /* 0x000fe20000010000 */
[----:B------:R3:W5:Y:S01]  /*e810*/  LDL.LU R226, [R1+0xc8] ;  /* 0x0000c80001e27983 */ /* 0x0007620000300800 */
[----:B------:R-:W-:Y:S01]  /*e820*/  F2FP.F16.F32.PACK_AB R2, R57, R55 ;  /* 0x000000373902723e */ /* 0x000fe200000000ff */
[C---:B------:R-:W-:Y:S04]  /*e830*/  HMMA.16816.F32 R16, R44.reuse, R42, R16 ;  /* 0x0000002a2c10723c */ /* 0x040fe80000001810 */
[----:B------:R-:W-:Y:S01]  /*e840*/  LOP3.LUT R169, R0, R169, RZ, 0xc0, !PT ;  /* 0x000000a900a97212 */ /* 0x000fe200078ec0ff */
[----:B------:R-:W-:Y:S01]  /*e850*/  FADD.FTZ R0, R216, R40 ;  /* 0x00000028d8007221 */ /* 0x000fe20000010000 */
[----:B------:R-:W-:Y:S01]  /*e860*/  FADD.FTZ R40, R208, R41 ;  /* 0x00000029d0287221 */ /* 0x000fe20000010000 */
[----:B------:R-:W-:Y:S01]  /*e870*/  FADD.FTZ R3, R193, R3 ;  /* 0x00000003c1037221 */ /* 0x000fe20000010000 */
[----:B------:R3:W5:Y:S01]  /*e880*/  LDL.LU R208, [R1+0xc4] ;  /* 0x0000c40001d07983 */ /* 0x0007620000300800 */
[-C--:B--2---:R-:W-:Y:S03]  /*e890*/  HMMA.16816.F32 R20, R44, R36.reuse, R20 ;  /* 0x000000242c14723c */ /* 0x084fe60000001814 */
[----:B------:R-:W-:Y:S01]  /*e8a0*/  LOP3.LUT R170, R2, R170, RZ, 0xc0, !PT ;  /* 0x000000aa02aa7212 */ /* 0x000fe200078ec0ff */
[----:B------:R-:W-:Y:S01]  /*e8b0*/  FADD.FTZ R40, R153, R40 ;  /* 0x0000002899287221 */ /* 0x000fe20000010000 */
[----:B------:R-:W-:Y:S01]  /*e8c0*/  FADD.FTZ R2, R207, R53 ;  /* 0x00000035cf027221 */ /* 0x000fe20000010000 */
[----:B------:R-:W-:Y:S01]  /*e8d0*/  FADD.FTZ R41, R194, R3 ;  /* 0x00000003c2297221 */ /* 0x000fe20000010000 */
[----:B------:R3:W5:Y:S01]  /*e8e0*/  LDL.LU R207, [R1+0xc0] ;  /* 0x0000c00001cf7983 */ /* 0x0007620000300800 */
[C---:B------:R-:W-:Y:S04]  /*e8f0*/  HMMA.16816.F32 R24, R48.reuse, R36, R24 ;  /* 0x000000243018723c */ /* 0x040fe80000001818 */
[----:B------:R-:W-:Y:S01]  /*e900*/  FADD.FTZ R3, R155, R40 ;  /* 0x000000289b037221 */ /* 0x000fe20000010000 */
[----:B------:R-:W-:Y:S01]  /*e910*/  FADD.FTZ R41, R206, R41 ;  /* 0x00000029ce297221 */ /* 0x000fe20000010000 */
[----:B------:R-:W-:Y:S01]  /*e920*/  FADD.FTZ R0, R230, R0 ;  /* 0x00000000e6007221 */ /* 0x000fe20000010000 */
[----:B------:R3:W5:Y:S01]  /*e930*/  LDL.LU R206, [R1+0xbc] ;  /* 0x0000bc0001ce7983 */ /* 0x0007620000300800 */
[-C--:B------:R-:W-:Y:S03]  /*e940*/  HMMA.16816.F32 R28, R48, R38.reuse, R28 ;  /* 0x00000026301c723c */ /* 0x080fe6000000181c */
[----:B------:R-:W-:Y:S01]  /*e950*/  FADD.FTZ R37, R235, R3 ;  /* 0x00000003eb257221 */ /* 0x000fe20000010000 */
[----:B------:R-:W-:Y:S01]  /*e960*/  FADD.FTZ R3, R204, R41 ;  /* 0x00000029cc037221 */ /* 0x000fe20000010000 */
[----:B------:R-:W-:Y:S01]  /*e970*/  FADD.FTZ R2, R197, R2 ;  /* 0x00000002c5027221 */ /* 0x000fe20000010000 */
[----:B------:R3:W5:Y:S01]  /*e980*/  LDL.LU R204, [R1+0xb8] ;  /* 0x0000b80001cc7983 */ /* 0x0007620000300800 */
[----:B------:R-:W-:Y:S01]  /*e990*/  FADD.FTZ R0, R184, R0 ;  /* 0x00000000b8007221 */ /* 0x000fe20000010000 */
[----:B------:R-:W-:Y:S04]  /*e9a0*/  HMMA.16816.F32 R32, R44, R38, R32 ;  /* 0x000000262c20723c */ /* 0x000fe80000001820 */
[----:B------:R-:W-:Y:S01]  /*e9b0*/  FADD.FTZ R2, R199, R2 ;  /* 0x00000002c7027221 */ /* 0x000fe20000010000 */
[----:B------:R-:W-:Y:S01]  /*e9c0*/  FADD.FTZ R0, R192, R0 ;  /* 0x00000000c0007221 */ /* 0x000fe20000010000 */
[----:B------:R-:W-:Y:S02]  /*e9d0*/  FADD.FTZ R3, R120, R3 ;  /* 0x0000000378037221 */ /* 0x000fe40000010000 */
[----:B------:R-:W-:Y:S01]  /*e9e0*/  FADD.FTZ R36, R185, R2 ;  /* 0x00000002b9247221 */ /* 0x000fe20000010000 */
[----:B------:R-:W-:Y:S01]  /*e9f0*/  FADD.FTZ R2, R236, R37 ;  /* 0x00000025ec027221 */ /* 0x000fe20000010000 */
[----:B------:R-:W-:Y:S01]  /*ea00*/  FADD.FTZ R40, R182, R0 ;  /* 0x00000000b6287221 */ /* 0x000fe20000010000 */
[-C--:B------:R-:W-:Y:S05]  /*ea10*/  HMMA.16816.F32 R152, R140, R148.reuse, R4 ;  /* 0x000000948c98723c */ /* 0x080fea0000001804 */
[----:B------:R-:W-:Y:S01]  /*ea20*/  FADD.FTZ R0, R195, R36 ;  /* 0x00000024c3007221 */ /* 0x000fe20000010000 */
[----:B------:R-:W-:Y:S01]  /*ea30*/  FADD.FTZ R3, R128, R3 ;  /* 0x0000000380037221 */ /* 0x000fe20000010000 */
[----:B------:R-:W1:Y:S01]  /*ea40*/  LDSM.16.MT88.4 R36, [R205+0x5c00] ;  /* 0x005c0000cd24783b */ /* 0x000e620000004200 */
        /* <DEDUP_REMOVED lines=66> */
[----:B------:R-:W-:Y:S02]  /*ee70*/  VIADD R0, R214, 0xffffffff ;  /* 0xffffffffd6007836 */ /* 0x000fe40000000000 */
[----:B------:R-:W-:Y:S01]  /*ee80*/  FADD.FTZ R231, R70, R6 ;  /* 0x0000000646e77221 */ /* 0x000fe20000010000 */
[----:B------:R-:W-:Y:S01]  /*ee90*/  FADD.FTZ R3, R57, R3 ;  /* 0x0000000339037221 */ /* 0x000fe20000010000 */
[----:B------:R-:W-:Y:S01]  /*eea0*/  FADD.FTZ R2, R126, R4 ;  /* 0x000000047e027221 */ /* 0x000fe20000010000 */
[----:B------:R-:W-:Y:S01]  /*eeb0*/  FADD.FTZ R233, R66, R5 ;  /* 0x0000000542e97221 */ /* 0x000fe20000010000 */
[----:B------:R-:W-:Y:S02]  /*eec0*/  IMAD.MOV.U32 R214, RZ, RZ, R0 ;  /* 0x000000ffffd67224 */ /* 0x000fe400078e0000 */
[----:B------:R1:W-:Y:S01]  /*eed0*/  STL [R1+0x7c], R3 ;  /* 0x00007c0301007387 */ /* 0x0003e20000100800 */
[----:B------:R-:W-:Y:S01]  /*eee0*/  FADD.FTZ R2, R72, R2 ;  /* 0x0000000248027221 */ /* 0x000fe20000010000 */
[----:B------:R-:W-:Y:S04]  /*eef0*/  IMAD.MOV.U32 R132, RZ, RZ, R135 ;  /* 0x000000ffff847224 */ /* 0x000fe800078e0087 */
[----:B------:R3:W-:Y:S01]  /*ef00*/  STL [R1+0x80], R2 ;  /* 0x0000800201007387 */ /* 0x0007e20000100800 */
[----:B-1----:R-:W-:Y:S01]  /*ef10*/  IMAD.MOV.U32 R3, RZ, RZ, R136 ;  /* 0x000000ffff037224 */ /* 0x002fe200078e0088 */
[----:B------:R-:W-:Y:S06]  /*ef20*/  @P0 BRA `(.L_x_381) ;  /* 0xffffff9c00d40947 */ /* 0x000fec000383ffff */
.L_x_380:
[----:B------:R-:W1:Y:S01]  /*ef30*/  LDL.LU R7, [R1+0x7c] ;  /* 0x00007c0001077983 */ /* 0x000e620000300800 */
[----:B------:R-:W2:Y:S03]  /*ef40*/  LDCU UR5, c[0x0][0x4fc] ;  /* 0x00009f80ff0577ac */ /* 0x000ea60008000800 */
[----:B------:R-:W4:Y:S04]  /*ef50*/  LDL.LU R5, [R1+0x80] ;  /* 0x0000800001057983 */ /* 0x000f280000300800 */
[----:B------:R-:W2:Y:S04]  /*ef60*/  LDL.64 R34, [R1+0x98] ;  /* 0x0000980001227983 */ /* 0x000ea80000100a00 */
[----:B------:R-:W2:Y:S04]  /*ef70*/  LDL R36, [R1+0x8c] ;  /* 0x00008c0001247983 */ /* 0x000ea80000100800 */
[----:B------:R-:W3:Y:S04]  /*ef80*/  SHFL.BFLY PT, R4, R231, 0x2, 0x1f ;  /* 0x0c401f00e7047f89 */ /* 0x000ee800000e0000 */
[----:B------:R-:W3:Y:S01]  /*ef90*/  SHFL.BFLY PT, R3, R233, 0x2, 0x1f ;  /* 0x0c401f00e9037f89 */ /* 0x000ee200000e0000 */
[----:B------:R-:W3:Y:S02]  /*efa0*/  S2R R32, SR_TID.X ;  /* 0x0000000000207919 */ /* 0x000ee40000002100 */
[----:B---3--:R-:W-:Y:S01]  /*efb0*/  FADD.FTZ R4, R4, R231 ;  /* 0x000000e704047221 */ /* 0x008fe20000010000 */
[----:B------:R-:W3:Y:S01]  /*efc0*/  S2R R9, SR_TID.X ;  /* 0x0000000000097919 */ /* 0x000ee20000002100 */
[----:B------:R-:W-:-:S03]  /*efd0*/  FADD.FTZ R3, R3, R233 ;  /* 0x000000e903037221 */ /* 0x000fc60000010000 */
[----:B------:R-:W3:Y:S04]  /*efe0*/  SHFL.BFLY PT, R6, R4, 0x1, 0x1f ;  /* 0x0c201f0004067f89 */ /* 0x000ee800000e0000 */
[----:B------:R-:W3:Y:S02]  /*eff0*/  SHFL.BFLY PT, R8, R3, 0x1, 0x1f ;  /* 0x0c201f0003087f89 */ /* 0x000ee400000e0000 */
[----:B---3--:R-:W-:-:S04]  /*f000*/  FADD.FTZ R19, R4, R6 ;  /* 0x0000000604137221 */ /* 0x008fc80000010000 */
[----:B------:R-:W3:Y:S01]  /*f010*/  MUFU.RCP R4, R19 ;  /* 0x0000001300047308 */ /* 0x000ee20000001000 */
[----:B------:R-:W-:Y:S01]  /*f020*/  FADD.FTZ R20, R3, R8 ;  /* 0x0000000803147221 */ /* 0x000fe20000010000 */
[----:B------:R-:W-:Y:S02]  /*f030*/  SHF.L.U32 R3, R32, 0x3, RZ ;  /* 0x0000000320037819 */ /* 0x000fe400000006ff */
[----:B------:R-:W-:Y:S02]  /*f040*/  FSETP.NE.FTZ.AND P6, PT, R19, RZ, PT ;  /* 0x000000ff1300720b */ /* 0x000fe40003fd5000 */
[----:B------:R-:W-:Y:S02]  /*f050*/  LOP3.LUT R3, R3, 0xc0, RZ, 0xc0, !PT ;  /* 0x000000c003037812 */ /* 0x000fe400078ec0ff */
[----:B------:R-:W-:Y:S01]  /*f060*/  LOP3.LUT R33, R9, 0x3, RZ, 0xc0, !PT ;  /* 0x0000000309217812 */ /* 0x000fe200078ec0ff */
[----:B------:R-:W3:Y:S01]  /*f070*/  MUFU.RCP R8, R20 ;  /* 0x0000001400087308 */ /* 0x000ee20000001000 */
[----:B------:R-:W3:Y:S01]  /*f080*/  S2UR UR4, SR_CgaCtaId ;  /* 0x00000000000479c3 */ /* 0x000ee20000008800 */
[----:B------:R-:W-:-:S07]  /*f090*/  FSETP.NE.FTZ.AND P5, PT, R20, RZ, PT ;  /* 0x000000ff1400720b */ /* 0x000fce0003fb5000 */
[----:B------:R-:W3:Y:S01]  /*f0a0*/  LDC.U8 R26, c[0x0][0x549] ;  /* 0x00015240ff1a7b82 */ /* 0x000ee20000000000 */
[----:B------:R-:W-:-:S04]  /*f0b0*/  SHF.L.U32 R25, R32, 0x2, RZ ;  /* 0x0000000220197819 */ /* 0x000fc800000006ff */
[----:B------:R-:W-:Y:S02]  /*f0c0*/  LOP3.LUT R24, R25, 0x20, RZ, 0xc0, !PT ;  /* 0x0000002019187812 */ /* 0x000fe400078ec0ff */
[----:B---3--:R-:W-:Y:S01]  /*f0d0*/  ISETP.NE.AND P1, PT, R26, RZ, PT ;  /* 0x000000ff1a00720c */ /* 0x008fe20003f25270 */
[----:B------:R-:W3:Y:S01]  /*f0e0*/  S2R R27, SR_CTAID.Z ;  /* 0x00000000001b7919 */ /* 0x000ee20000002700 */
[----:B-1----:R-:W1:Y:S04]  /*f0f0*/  SHFL.BFLY PT, R2, R7, 0x2, 0x1f ;  /* 0x0c401f0007027f89 */ /* 0x002e6800000e0000 */
[----:B----4-:R-:W4:Y:S01]  /*f100*/  SHFL.BFLY PT, R0, R5, 0x2, 0x1f ;  /* 0x0c401f0005007f89 */ /* 0x010f2200000e0000 */
[----:B-1----:R-:W-:Y:S01]  /*f110*/  FADD.FTZ R2, R2, R7 ;  /* 0x0000000702027221 */ /* 0x002fe20000010000 */
[----:B----4-:R-:W-:-:S04]  /*f120*/  FADD.FTZ R0, R0, R5 ;  /* 0x0000000500007221 */ /* 0x010fc80000010000 */
[----:B------:R-:W1:Y:S04]  /*f130*/  SHFL.BFLY PT, R5, R2, 0x1, 0x1f ;  /* 0x0c201f0002057f89 */ /* 0x000e6800000e0000 */
[----:B------:R-:W4:Y:S01]  /*f140*/  SHFL.BFLY PT, R7, R0, 0x1, 0x1f ;  /* 0x0c201f0000077f89 */ /* 0x000f2200000e0000 */
[----:B-1----:R-:W-:Y:S01]  /*f150*/  FADD.FTZ R21, R2, R5 ;  /* 0x0000000502157221 */ /* 0x002fe20000010000 */
[----:B------:R-:W-:Y:S02]  /*f160*/  SHF.L.U32 R5, R32, 0x4, RZ ;  /* 0x0000000420057819 */ /* 0x000fe400000006ff */
[----:B--2---:R-:W-:Y:S01]  /*f170*/  SHF.L.U32 R2, R34, 0x5, RZ ;  /* 0x0000000522027819 */ /* 0x004fe200000006ff */
[----:B----4-:R-:W-:Y:S01]  /*f180*/  FADD.FTZ R22, R0, R7 ;  /* 0x0000000700167221 */ /* 0x010fe20000010000 */
[----:B------:R-:W-:-:S02]  /*f190*/  LOP3.LUT R5, R5, 0x3e00, RZ, 0xc0, !PT ;  /* 0x00003e0005057812 */ /* 0x000fc400078ec0ff */
[----:B------:R-:W-:Y:S02]  /*f1a0*/  FSEL R0, R4, 1, P6 ;  /* 0x3f80000004007808 */ /* 0x000fe40003000000 */
[----:B------:R-:W-:Y:S02]  /*f1b0*/  LOP3.LUT R2, R2, 0x20, RZ, 0xc0, !PT ;  /* 0x0000002002027812 */ /* 0x000fe400078ec0ff */
[----:B------:R-:W-:Y:S02]  /*f1c0*/  LOP3.LUT R4, R3, 0x18, R32, 0xf8, !PT ;  /* 0x0000001803047812 */ /* 0x000fe400078ef820 */
[----:B------:R-:W-:Y:S01]  /*f1d0*/  LEA R3, R33, R5, 0x1 ;  /* 0x0000000521037211 */ /* 0x000fe200078e08ff */
[----:B------:R-:W1:Y:S03]  /*f1e0*/  MUFU.RCP R6, R21 ;  /* 0x0000001500067308 */ /* 0x000e660000001000 */
[----:B------:R-:W-:-:S05]  /*f1f0*/  IADD3 R23, PT, PT, R4, R3, R2 ;  /* 0x0000000304177210 */ /* 0x000fca0007ffe002 */
[----:B------:R-:W2:Y:S01]  /*f200*/  MUFU.RCP R2, R22 ;  /* 0x0000001600027308 */ /* 0x000ea20000001000 */
[----:B------:R-:W-:Y:S01]  /*f210*/  FMUL.FTZ R0, R0, UR5 ;  /* 0x0000000500007c20 */ /* 0x000fe20008410000 */
[----:B------:R-:W-:Y:S02]  /*f220*/  FSETP.NE.FTZ.AND P4, PT, R21, RZ, PT ;  /* 0x000000ff1500720b */ /* 0x000fe40003f95000 */
[----:B------:R-:W-:Y:S01]  /*f230*/  FSETP.NE.FTZ.AND P3, PT, R22, RZ, PT ;  /* 0x000000ff1600720b */ /* 0x000fe20003f75000 */
        /* <DEDUP_REMOVED lines=8> */
[----:B------:R-:W-:-:S02]  /*f2c0*/  FSEL R5, R8, 1, P5 ;  /* 0x3f80000008057808 */ /* 0x000fc40002800000 */
[----:B-1----:R-:W-:Y:S02]  /*f2d0*/  FSEL R0, R6, 1, P4 ;  /* 0x3f80000006007808 */ /* 0x002fe40002000000 */
[----:B--2---:R-:W-:Y:S01]  /*f2e0*/  FSEL R2, R2, 1, P3 ;  /* 0x3f80000002027808 */ /* 0x004fe20001800000 */
[----:B------:R-:W-:Y:S02]  /*f2f0*/  FMUL.FTZ R3, R5, UR5 ;  /* 0x0000000505037c20 */ /* 0x000fe40008410000 */
[----:B------:R-:W-:Y:S02]  /*f300*/  FMUL.FTZ R0, R0, UR5 ;  /* 0x0000000500007c20 */ /* 0x000fe40008410000 */
[----:B------:R-:W-:Y:S01]  /*f310*/  FMUL.FTZ R2, R2, UR5 ;  /* 0x0000000502027c20 */ /* 0x000fe20008410000 */
[----:B------:R-:W-:Y:S02]  /*f320*/  UMOV UR5, 0x400 ;  /* 0x0000040000057882 */ /* 0x000fe40000000000 */
[----:B------:R-:W-:Y:S01]  /*f330*/  ULEA UR4, UR4, UR5, 0x18 ;  /* 0x0000000504047291 */ /* 0x000fe2000f8ec0ff */
[C---:B------:R-:W-:Y:S01]  /*f340*/  FMUL.FTZ R154, R3.reuse, R154 ;  /* 0x0000009a039a7220 */ /* 0x040fe20000410000 */
[C---:B------:R-:W-:Y:S01]  /*f350*/  FMUL.FTZ R155, R3.reuse, R155 ;  /* 0x0000009b039b7220 */ /* 0x040fe20000410000 */
[C---:B------:R-:W-:Y:S01]  /*f360*/  FMUL.FTZ R150, R3.reuse, R150 ;  /* 0x0000009603967220 */ /* 0x040fe20000410000 */
[----:B------:R-:W-:Y:S01]  /*f370*/  FMUL.FTZ R151, R3, R151 ;  /* 0x0000009703977220 */ /* 0x000fe20000410000 */
        /* <DEDUP_REMOVED lines=8> */
[C---:B------:R-:W-:Y:S01]  /*f400*/  FMUL.FTZ R158, R2.reuse, R158 ;  /* 0x0000009e029e7220 */ /* 0x040fe20000410000 */
[C---:B------:R-:W-:Y:S01]  /*f410*/  FMUL.FTZ R9, R2.reuse, R159 ;  /* 0x0000009f02097220 */ /* 0x040fe20000410000 */
[----:B------:R-:W-:Y:S01]  /*f420*/  LEA R0, R23, UR4, 0x1 ;  /* 0x0000000417007c11 */ /* 0x000fe2000f8e08ff */
        /* <DEDUP_REMOVED lines=8> */
[C---:B------:R-:W-:Y:S01]  /*f4b0*/  FMUL.FTZ R170, R2.reuse, R170 ;  /* 0x000000aa02aa7220 */ /* 0x040fe20000410000 */
[----:B------:R-:W-:Y:S01]  /*f4c0*/  FMUL.FTZ R16, R2, R171 ;  /* 0x000000ab02107220 */ /* 0x000fe20000410000 */
[----:B------:R-:W-:Y:S01]  /*f4d0*/  F2FP.F16.F32.PACK_AB R7, R7, R152 ;  /* 0x000000980707723e */ /* 0x000fe200000000ff */
[----:B------:R-:W1:Y:S01]  /*f4e0*/  LDC R23, c[0x0][0x434] ;  /* 0x00010d00ff177b82 */ /* 0x000e620000000800 */
[----:B------:R-:W-:-:S02]  /*f4f0*/  F2FP.F16.F32.PACK_AB R6, R155, R154 ;  /* 0x0000009a9b06723e */ /* 0x000fc400000000ff */
[----:B------:R-:W-:Y:S02]  /*f500*/  F2FP.F16.F32.PACK_AB R4, R4, R148 ;  /* 0x000000940404723e */ /* 0x000fe400000000ff */
[----:B------:R-:W-:Y:S02]  /*f510*/  F2FP.F16.F32.PACK_AB R2, R151, R150 ;  /* 0x000000969702723e */ /* 0x000fe400000000ff */
[----:B------:R-:W-:Y:S02]  /*f520*/  IADD3 R3, PT, PT, R0, -R24, RZ ;  /* 0x8000001800037210 */ /* 0x000fe40007ffe0ff */
[----:B------:R-:W-:Y:S02]  /*f530*/  F2FP.F16.F32.PACK_AB R5, R5, R156 ;  /* 0x0000009c0505723e */ /* 0x000fe400000000ff */
[----:B------:R-:W-:Y:S02]  /*f540*/  F2FP.F16.F32.PACK_AB R9, R9, R158 ;  /* 0x0000009e0909723e */ /* 0x000fe400000000ff */
[----:B------:R-:W-:-:S02]  /*f550*/  F2FP.F16.F32.PACK_AB R8, R8, R164 ;  /* 0x000000a40808723e */ /* 0x000fc400000000ff */
[----:B------:R-:W-:Y:S01]  /*f560*/  F2FP.F16.F32.PACK_AB R15, R15, R166 ;  /* 0x000000a60f0f723e */ /* 0x000fe200000000ff */
[----:B------:R-:W-:Y:S04]  /*f570*/  STS [R0], R7 ;  /* 0x0000000700007388 */ /* 0x000fe80000000800 */
[----:B------:R-:W-:Y:S04]  /*f580*/  STS [R0+0x200], R6 ;  /* 0x0002000600007388 */ /* 0x000fe80000000800 */
[----:B------:R2:W-:Y:S04]  /*f590*/  STS [R3+0x10], R4 ;  /* 0x0000100403007388 */ /* 0x0005e80000000800 */
[----:B------:R4:W-:Y:S04]  /*f5a0*/  STS [R3+0x210], R2 ;  /* 0x0002100203007388 */ /* 0x0009e80000000800 */
[----:B------:R3:W-:Y:S04]  /*f5b0*/  STS [R0+0x1000], R5 ;  /* 0x0010000500007388 */ /* 0x0007e80000000800 */
[----:B------:R-:W-:Y:S04]  /*f5c0*/  STS [R0+0x1200], R9 ;  /* 0x0012000900007388 */ /* 0x000fe80000000800 */
[----:B------:R-:W-:Y:S04]  /*f5d0*/  STS [R3+0x1010], R8 ;  /* 0x0010100803007388 */ /* 0x000fe80000000800 */
[----:B------:R1:W-:Y:S01]  /*f5e0*/  STS [R3+0x1210], R15 ;  /* 0x0012100f03007388 */ /* 0x0003e20000000800 */
[----:B--2---:R-:W2:Y:S01]  /*f5f0*/  @P1 LDC R4, c[0x0][0x430] ;  /* 0x00010c00ff041b82 */ /* 0x004ea20000000800 */
[----:B------:R-:W-:-:S02]  /*f600*/  LOP3.LUT R6, R25, 0x40, RZ, 0xc0, !PT ;  /* 0x0000004019067812 */ /* 0x000fc400078ec0ff */
[----:B------:R-:W-:Y:S02]  /*f610*/  ISETP.NE.AND P2, PT, R36, -0x1, PT ;  /* 0xffffffff2400780c */ /* 0x000fe40003f45270 */
[----:B----4-:R-:W-:Y:S02]  /*f620*/  IADD3 R2, PT, PT, R0, -R6, RZ ;  /* 0x8000000600027210 */ /* 0x010fe40007ffe0ff */
[----:B------:R-:W-:Y:S01]  /*f630*/  F2FP.F16.F32.PACK_AB R14, R14, R144 ;  /* 0x000000900e0e723e */ /* 0x000fe200000000ff */
[----:B---3--:R-:W3:Y:S01]  /*f640*/  @P6 LDC R5, c[0x0][0x458] ;  /* 0x00011600ff056b82 */ /* 0x008ee20000000800 */
[----:B------:R-:W-:Y:S02]  /*f650*/  F2FP.F16.F32.PACK_AB R13, R13, R146 ;  /* 0x000000920d0d723e */ /* 0x000fe400000000ff */
[----:B------:R-:W-:Y:S02]  /*f660*/  F2FP.F16.F32.PACK_AB R11, R11, R140 ;  /* 0x0000008c0b0b723e */ /* 0x000fe400000000ff */
[----:B------:R-:W-:-:S02]  /*f670*/  F2FP.F16.F32.PACK_AB R10, R10, R142 ;  /* 0x0000008e0a0a723e */ /* 0x000fc400000000ff */
[----:B------:R-:W-:Y:S01]  /*f680*/  F2FP.F16.F32.PACK_AB R12, R12, R160 ;  /* 0x000000a00c0c723e */ /* 0x000fe200000000ff */
[----:B------:R-:W4:Y:S08]  /*f690*/  @!P2 LDC.64 R6, c[0x0][0x400] ;  /* 0x00010000ff06ab82 */ /* 0x000f300000000a00 */
[----:B-1----:R-:W2:Y:S01]  /*f6a0*/  LDC R3, c[0x0][0x434] ;  /* 0x00010d00ff037b82 */ /* 0x002ea20000000800 */
[----:B------:R-:W-:-:S02]  /*f6b0*/  IADD3 R0, PT, PT, -R24, R2, RZ ;  /* 0x0000000218007210 */ /* 0x000fc40007ffe1ff */
[----:B------:R-:W-:Y:S02]  /*f6c0*/  F2FP.F16.F32.PACK_AB R18, R18, R162 ;  /* 0x000000a21212723e */ /* 0x000fe400000000ff */
[----:B------:R-:W-:Y:S02]  /*f6d0*/  F2FP.F16.F32.PACK_AB R17, R17, R168 ;  /* 0x000000a81111723e */ /* 0x000fe400000000ff */
[----:B------:R-:W-:Y:S01]  /*f6e0*/  F2FP.F16.F32.PACK_AB R16, R16, R170 ;  /* 0x000000aa1010723e */ /* 0x000fe200000000ff */
[----:B------:R1:W-:Y:S01]  /*f6f0*/  STS [R2+0x20], R14 ;  /* 0x0000200e02007388 */ /* 0x0003e20000000800 */
[----:B------:R-:W1:Y:S03]  /*f700*/  @P5 LDC R9, c[0x0][0x458] ;  /* 0x00011600ff095b82 */ /* 0x000e660000000800 */
[----:B------:R-:W-:Y:S04]  /*f710*/  STS [R2+0x220], R13 ;  /* 0x0002200d02007388 */ /* 0x000fe80000000800 */
[----:B------:R-:W-:Y:S04]  /*f720*/  STS [R0+0x30], R11 ;  /* 0x0000300b00007388 */ /* 0x000fe80000000800 */
[----:B------:R-:W-:Y:S04]  /*f730*/  STS [R0+0x230], R10 ;  /* 0x0002300a00007388 */ /* 0x000fe80000000800 */
[----:B------:R3:W-:Y:S01]  /*f740*/  STS [R2+0x1020], R12 ;  /* 0x0010200c02007388 */ /* 0x0007e20000000800 */
[----:B--2---:R-:W-:-:S03]  /*f750*/  @P1 IMAD R3, R4, R23, RZ ;  /* 0x0000001704031224 */ /* 0x004fc600078e02ff */
[----:B------:R-:W-:Y:S01]  /*f760*/  STS [R2+0x1220], R18 ;  /* 0x0012201202007388 */ /* 0x000fe20000000800 */
[----:B------:R-:W2:Y:S03]  /*f770*/  @P1 LDC R4, c[0x0][0x430] ;  /* 0x00010c00ff041b82 */ /* 0x000ea60000000800 */
[----:B------:R4:W-:Y:S04]  /*f780*/  STS [R0+0x1030], R17 ;  /* 0x0010301100007388 */ /* 0x0009e80000000800 */
[----:B------:R4:W-:Y:S01]  /*f790*/  STS [R0+0x1230], R16 ;  /* 0x0012301000007388 */ /* 0x0009e20000000800 */
[----:B-1----:R1:W1:Y:S01]  /*f7a0*/  @P6 MUFU.LG2 R14, R19 ;  /* 0x00000013000e6308 */ /* 0x0022620000000c00 */
[----:B---3--:R-:W3:Y:S01]  /*f7b0*/  @P2 LDC.64 R12, c[0x0][0x408] ;  /* 0x00010200ff0c2b82 */ /* 0x008ee20000000a00 */
[----:B----4-:R-:W4:Y:S07]  /*f7c0*/  S2R R17, SR_CTAID.Y ;  /* 0x0000000000117919 */ /* 0x010f2e0000002600 */
[----:B------:R-:W1:Y:S01]  /*f7d0*/  LDC.U8 R0, c[0x0][0x548] ;  /* 0x00015200ff007b82 */ /* 0x000e620000000000 */
[----:B------:R1:W1:Y:S08]  /*f7e0*/  @P5 MUFU.LG2 R8, R20 ;  /* 0x0000001400085308 */ /* 0x0002700000000c00 */
[----:B------:R1:W1:Y:S01]  /*f7f0*/  @P4 MUFU.LG2 R15, R21 ;  /* 0x00000015000f4308 */ /* 0x0002620000000c00 */
[----:B------:R-:W-:Y:S01]  /*f800*/  @P1 MOV R2, 0x1 ;  /* 0x0000000100021802 */ /* 0x000fe20000000f00 */
[----:B------:R-:W-:Y:S06]  /*f810*/  @P1 BRA `(.L_x_384) ;  /* 0x0000000000201947 */ /* 0x000fec0003800000 */
[----:B-1----:R-:W-:Y:S01]  /*f820*/  ISETP.NE.AND P0, PT, R0, RZ, PT ;  /* 0x000000ff0000720c */ /* 0x002fe20003f05270 */
[----:B------:R-:W1:-:S12]  /*f830*/  LDC R10, c[0x0][0x3e0] ;  /* 0x0000f800ff0a7b82 */ /* 0x000e580000000800 */
[----:B------:R-:W1:Y:S01]  /*f840*/  @P0 LDC R2, c[0x0][0x454] ;  /* 0x00011500ff020b82 */ /* 0x000e620000000800 */
[----:B--2---:R-:W-:Y:S02]  /*f850*/  @P0 MOV R4, 0x1 ;  /* 0x0000000100040802 */ /* 0x004fe40000000f00 */
[----:B------:R-:W-:-:S05]  /*f860*/  @!P0 MOV R4, 0x1 ;  /* 0x0000000100048802 */ /* 0x000fca0000000f00 */
[----:B------:R-:W2:Y:S01]  /*f870*/  @P0 LDC R3, c[0x0][0x454] ;  /* 0x00011500ff030b82 */ /* 0x000ea20000000800 */
[-C--:B-1----:R-:W-:Y:S02]  /*f880*/  @P0 IMAD R2, R2, R10.reuse, RZ ;  /* 0x0000000a02020224 */ /* 0x082fe400078e02ff */
[----:B------:R-:W-:-:S07]  /*f890*/  @!P0 IMAD R2, R23, R10, RZ ;  /* 0x0000000a17028224 */ /* 0x000fce00078e02ff */
.L_x_384:
[----:B------:R-:W-:Y:S01]  /*f8a0*/  BAR.SYNC.DEFER_BLOCKING 0x0 ;  /* 0x0000000000007b1d */ /* 0x000fe20000010000 */
[----:B------:R-:W-:Y:S02]  /*f8b0*/  ISETP.NE.AND P0, PT, R36, -0x1, PT ;  /* 0xffffffff2400780c */ /* 0x000fe40003f05270 */
[----:B-1----:R-:W-:Y:S01]  /*f8c0*/  ISETP.NE.AND P1, PT, R0, RZ, !P1 ;  /* 0x000000ff0000720c */ /* 0x002fe20004f25270 */
[----:B------:R-:W-:Y:S01]  /*f8d0*/  @P6 FMUL.FTZ R0, R14, 0.69314718246459960938 ;  /* 0x3f3172180e006820 */ /* 0x000fe20000410000 */
[----:B------:R-:W-:-:S03]  /*f8e0*/  MOV R26, 0x7f800000 ;  /* 0x7f800000001a7802 */ /* 0x000fc60000000f00 */
[----:B------:R-:W1:Y:S01]  /*f8f0*/  @P4 LDC R16, c[0x0][0x458] ;  /* 0x00011600ff104b82 */ /* 0x000e620000000800 */
[----:B------:R-:W4:Y:S01]  /*f900*/  S2R R18, SR_CTAID.Y ;  /* 0x0000000000127919 */ /* 0x000f220000002600 */
[----:B---3--:R-:W-:-:S04]  /*f910*/  @P2 IMAD.WIDE.U32 R20, R36, R12, RZ ;  /* 0x0000000c24142225 */ /* 0x008fc800078e00ff */
[----:B------:R-:W-:Y:S01]  /*f920*/  @P6 FFMA.FTZ R26, R136, R5, R0 ;  /* 0x00000005881a6223 */ /* 0x000fe20000010000 */
[----:B------:R-:W-:Y:S01]  /*f930*/  ISETP.NE.AND P6, PT, R33, RZ, PT ;  /* 0x000000ff2100720c */ /* 0x000fe20003fc5270 */
[----:B------:R-:W3:Y:S01]  /*f940*/  S2R R37, SR_CTAID.X ;  /* 0x0000000000257919 */ /* 0x000ee20000002500 */
[----:B------:R-:W1:Y:S01]  /*f950*/  @P3 LDC R14, c[0x0][0x458] ;  /* 0x00011600ff0e3b82 */ /* 0x000e620000000800 */
[----:B-----5:R1:W1:Y:S01]  /*f960*/  LDS.128 R28, [R226+0x1800] ;  /* 0x00180000e21c7984 */ /* 0x0202620000000c00 */
[----:B--2---:R-:W-:Y:S02]  /*f970*/  IMAD R0, R27, R3, RZ ;  /* 0x000000031b007224 */ /* 0x004fe400078e02ff */
[----:B------:R-:W-:Y:S01]  /*f980*/  @P5 FMUL.FTZ R5, R8, 0.69314718246459960938 ;  /* 0x3f31721808055820 */ /* 0x000fe20000410000 */
[----:B------:R-:W-:Y:S01]  /*f990*/  MOV R24, 0x7f800000 ;  /* 0x7f80000000187802 */ /* 0x000fe20000000f00 */
[----:B------:R2:W5:Y:S01]  /*f9a0*/  LDL R33, [R1+0xa0] ;  /* 0x0000a00001217983 */ /* 0x0005620000100800 */
[----:B----4-:R-:W-:-:S02]  /*f9b0*/  @!P2 IMAD.WIDE.U32 R10, R18, R6, RZ ;  /* 0x00000006120aa225 */ /* 0x010fc400078e00ff */
[----:B------:R-:W4:Y:S02]  /*f9c0*/  @P3 MUFU.LG2 R6, R22 ;  /* 0x0000001600063308 */ /* 0x000f240000000c00 */
[----:B------:R-:W-:Y:S01]  /*f9d0*/  @!P2 IMAD R25, R18, R7, R11 ;  /* 0x000000071219a224 */ /* 0x000fe200078e020b */
[----:B---3--:R-:W-:Y:S01]  /*f9e0*/  SHF.L.U32 R37, R37, 0x7, RZ ;  /* 0x0000000725257819 */ /* 0x008fe200000006ff */
[----:B------:R-:W-:Y:S02]  /*f9f0*/  @P2 IMAD R25, R36, R13, R21 ;  /* 0x0000000d24192224 */ /* 0x000fe400078e0215 */
[----:B------:R-:W-:Y:S02]  /*fa00*/  @!P0 IMAD R36, R17, R23, RZ ;  /* 0x0000001711248224 */ /* 0x000fe400078e02ff */
[----:B------:R-:W-:Y:S01]  /*fa10*/  @P5 FFMA.FTZ R24, R135, R9, R5 ;  /* 0x0000000987185223 */ /* 0x000fe20000010005 */
[----:B------:R-:W-:Y:S02]  /*fa20*/  @!P1 IMAD R0, R17, R2, R0 ;  /* 0x0000000211009224 */ /* 0x000fe400078e0200 */
[----:B------:R-:W-:Y:S01]  /*fa30*/  IMAD R2, R37, R4, RZ ;  /* 0x0000000425027224 */ /* 0x000fe200078e02ff */
[----:B------:R-:W-:-:S02]  /*fa40*/  SHF.R.S32.HI R3, RZ, 0x1f, R36 ;  /* 0x0000001fff037819 */ /* 0x000fc40000011424 */
[----:B------:R-:W-:Y:S01]  /*fa50*/  SEL R5, R36, RZ, P1 ;  /* 0x000000ff24057207 */ /* 0x000fe20000800000 */
[----:B------:R2:W-:Y:S01]  /*fa60*/  @!P0 STL [R1+0x8c], R36 ;  /* 0x00008c2401008387 */ /* 0x0005e20000100800 */
[----:B------:R-:W-:Y:S01]  /*fa70*/  SEL R3, R3, RZ, P1 ;  /* 0x000000ff03037207 */ /* 0x000fe20000800000 */
[----:B------:R-:W-:Y:S01]  /*fa80*/  @P4 FMUL.FTZ R7, R15, 0.69314718246459960938 ;  /* 0x3f3172180f074820 */ /* 0x000fe20000410000 */
[----:B------:R-:W-:Y:S01]  /*fa90*/  IADD3 R8, P1, P0, R2, R5, R0 ;  /* 0x0000000502087210 */ /* 0x000fe2000783e000 */
[----:B----4-:R-:W-:Y:S01]  /*faa0*/  @P3 FMUL.FTZ R6, R6, 0.69314718246459960938 ;  /* 0x3f31721806063820 */ /* 0x010fe20000410000 */
[----:B------:R-:W-:Y:S01]  /*fab0*/  SHF.R.S32.HI R2, RZ, 0x1f, R2 ;  /* 0x0000001fff027819 */ /* 0x000fe20000011402 */
[----:B------:R-:W-:Y:S01]  /*fac0*/  BSSY.RECONVERGENT B0, `(.L_x_385) ;  /* 0x000002f000007945 */ /* 0x000fe20003800200 */
[----:B------:R-:W-:Y:S02]  /*fad0*/  SHF.R.S32.HI R0, RZ, 0x1f, R0 ;  /* 0x0000001fff007819 */ /* 0x000fe40000011400 */
[----:B------:R-:W-:Y:S01]  /*fae0*/  MOV R19, 0x7f800000 ;  /* 0x7f80000000137802 */ /* 0x000fe20000000f00 */
[----:B-1----:R-:W-:Y:S01]  /*faf0*/  @P4 FFMA.FTZ R19, R134, R16, R7 ;  /* 0x0000001086134223 */ /* 0x002fe20000010007 */
[----:B------:R-:W-:Y:S01]  /*fb00*/  MOV R18, 0x7f800000 ;  /* 0x7f80000000127802 */ /* 0x000fe20000000f00 */
[----:B------:R-:W-:Y:S01]  /*fb10*/  @P3 FFMA.FTZ R18, R133, R14, R6 ;  /* 0x0000000e85123223 */ /* 0x000fe20000010006 */
[----:B------:R-:W-:-:S02]  /*fb20*/  @!P2 MOV R13, R10 ;  /* 0x0000000a000da202 */ /* 0x000fc40000000f00 */
[----:B------:R-:W-:Y:S01]  /*fb30*/  IADD3.X R5, PT, PT, R2, R3, R0, P1, P0 ;  /* 0x0000000302057210 */ /* 0x000fe20000fe0400 */
[----:B------:R-:W-:Y:S06]  /*fb40*/  @P6 BRA `(.L_x_386) ;  /* 0x0000000000986947 */ /* 0x000fec0003800000 */
[----:B------:R-:W-:-:S04]  /*fb50*/  SHF.R.U32.HI R0, RZ, 0x1, R32 ;  /* 0x00000001ff007819 */ /* 0x000fc80000011620 */
[----:B------:R-:W-:-:S04]  /*fb60*/  LOP3.LUT R0, R0, 0x30, RZ, 0xc0, !PT ;  /* 0x0000003000007812 */ /* 0x000fc800078ec0ff */
[----:B------:R-:W-:-:S04]  /*fb70*/  LOP3.LUT R0, R0, 0x7, R34, 0xf8, !PT ;  /* 0x0000000700007812 */ /* 0x000fc800078ef822 */
[C---:B-----5:R-:W-:Y:S01]  /*fb80*/  ISETP.GE.AND P6, PT, R0.reuse, R33, PT ;  /* 0x000000210000720c */ /* 0x060fe20003fc6270 */
        /* <DEDUP_REMOVED lines=8> */
[C---:B------:R-:W-:Y:S01]  /*fc10*/  @!P6 IADD3 R0, P0, PT, R3.reuse, R8, RZ ;  /* 0x000000080300e210 */ /* 0x040fe20007f1e0ff */
[-C--:B------:R-:W-:Y:S01]  /*fc20*/  @!P5 IMAD R2, R2, R4.reuse, RZ ;  /* 0x000000040202d224 */ /* 0x080fe200078e02ff */
[----:B------:R-:W3:Y:S01]  /*fc30*/  @!P5 LDC.64 R14, c[0x0][0x420] ;  /* 0x00010800ff0edb82 */ /* 0x000ee20000000a00 */
[-C--:B------:R-:W-:Y:S01]  /*fc40*/  @!P4 IMAD R9, R6, R4.reuse, RZ ;  /* 0x000000040609c224 */ /* 0x080fe200078e02ff */
[----:B------:R-:W-:Y:S01]  /*fc50*/  @!P6 LEA.HI.X.SX32 R3, R3, R5, 0x1, P0 ;  /* 0x000000050303e211 */ /* 0x000fe200000f0eff */
[----:B------:R-:W-:Y:S01]  /*fc60*/  @!P3 IMAD R12, R12, R4, RZ ;  /* 0x000000040c0cb224 */ /* 0x000fe200078e02ff */
[----:B------:R-:W-:-:S04]  /*fc70*/  @!P5 IADD3 R7, P0, PT, R2, R8, RZ ;  /* 0x000000080207d210 */ /* 0x000fc80007f1e0ff */
[----:B------:R-:W4:Y:S01]  /*fc80*/  @!P4 LDC.64 R16, c[0x0][0x420] ;  /* 0x00010800ff10cb82 */ /* 0x000f220000000a00 */
[----:B------:R-:W-:-:S07]  /*fc90*/  @!P5 LEA.HI.X.SX32 R2, R2, R5, 0x1, P0 ;  /* 0x000000050202d211 */ /* 0x000fce00000f0eff */
[----:B------:R-:W2:Y:S01]  /*fca0*/  @!P3 LDC.64 R22, c[0x0][0x420] ;  /* 0x00010800ff16bb82 */ /* 0x000ea20000000a00 */
[----:B-1----:R-:W-:-:S04]  /*fcb0*/  @!P6 LEA R10, P1, R0, R10, 0x2 ;  /* 0x0000000a000ae211 */ /* 0x002fc800078210ff */
[----:B------:R-:W-:Y:S02]  /*fcc0*/  @!P6 LEA.HI.X R11, R0, R11, R3, 0x2, P1 ;  /* 0x0000000b000be211 */ /* 0x000fe400008f1403 */
[----:B------:R-:W-:Y:S02]  /*fcd0*/  @!P4 IADD3 R0, P1, PT, R9, R8, RZ ;  /* 0x000000080900c210 */ /* 0x000fe40007f3e0ff */
[C---:B---3--:R-:W-:Y:S01]  /*fce0*/  @!P5 LEA R6, P0, R7.reuse, R14, 0x2 ;  /* 0x0000000e0706d211 */ /* 0x048fe200078010ff */
[----:B------:R1:W-:Y:S03]  /*fcf0*/  @!P6 STG.E desc[UR10][R10.64], R26 ;  /* 0x0000001a0a00e986 */ /* 0x0003e6000c10190a */
[----:B------:R-:W-:Y:S02]  /*fd00*/  @!P5 LEA.HI.X R7, R7, R15, R2, 0x2, P0 ;  /* 0x0000000f0707d211 */ /* 0x000fe400000f1402 */
[----:B------:R-:W-:-:S02]  /*fd10*/  @!P3 IADD3 R3, P0, PT, R12, R8, RZ ;  /* 0x000000080c03b210 */ /* 0x000fc40007f1e0ff */
[-C--:B------:R-:W-:Y:S01]  /*fd20*/  @!P4 LEA.HI.X.SX32 R2, R9, R5.reuse, 0x1, P1 ;  /* 0x000000050902c211 */ /* 0x080fe200008f0eff */
[----:B------:R1:W-:Y:S01]  /*fd30*/  @!P5 STG.E desc[UR10][R6.64], R24 ;  /* 0x000000180600d986 */ /* 0x0003e2000c10190a */
[----:B----4-:R-:W-:Y:S02]  /*fd40*/  @!P4 LEA R4, P1, R0, R16, 0x2 ;  /* 0x000000100004c211 */ /* 0x010fe400078210ff */
[----:B------:R-:W-:Y:S02]  /*fd50*/  @!P3 LEA.HI.X.SX32 R8, R12, R5, 0x1, P0 ;  /* 0x000000050c08b211 */ /* 0x000fe400000f0eff */
[----:B------:R-:W-:Y:S02]  /*fd60*/  @!P4 LEA.HI.X R5, R0, R17, R2, 0x2, P1 ;  /* 0x000000110005c211 */ /* 0x000fe400008f1402 */
[----:B--2---:R-:W-:-:S03]  /*fd70*/  @!P3 LEA R2, P0, R3, R22, 0x2 ;  /* 0x000000160302b211 */ /* 0x004fc600078010ff */
[----:B------:R1:W-:Y:S01]  /*fd80*/  @!P4 STG.E desc[UR10][R4.64], R19 ;  /* 0x000000130400c986 */ /* 0x0003e2000c10190a */
[----:B------:R-:W-:-:S05]  /*fd90*/  @!P3 LEA.HI.X R3, R3, R23, R8, 0x2, P0 ;  /* 0x000000170303b211 */ /* 0x000fca00000f1408 */
[----:B------:R1:W-:Y:S04]  /*fda0*/  @!P3 STG.E desc[UR10][R2.64], R18 ;  /* 0x000000120200b986 */ /* 0x0003e8000c10190a */
.L_x_386:
[----:B------:R-:W-:Y:S05]  /*fdb0*/  BSYNC.RECONVERGENT B0 ;  /* 0x0000000000007941 */ /* 0x000fea0003800200 */
.L_x_385:
[----:B-1----:R-:W3:Y:S01]  /*fdc0*/  LDL.LU R5, [R1+0xa4] ;  /* 0x0000a40001057983 */ /* 0x002ee20000300800 */
[----:B------:R-:W1:Y:S03]  /*fdd0*/  LDCU.64 UR4, c[0x0][0x410] ;  /* 0x00008200ff0477ac */ /* 0x000e660008000a00 */
[----:B------:R-:W4:Y:S04]  /*fde0*/  LDL.LU R4, [R1+0xac] ;  /* 0x0000ac0001047983 */ /* 0x000f280000300800 */
[----:B------:R-:W2:Y:S04]  /*fdf0*/  LDL.LU R0, [R1+0xa8] ;  /* 0x0000a80001007983 */ /* 0x000ea80000300800 */
[----:B------:R1:W5:Y:S01]  /*fe00*/  LDL.64 R10, [R1+0x90] ;  /* 0x00009000010a7983 */ /* 0x0003620000100a00 */
[----:B------:R-:W1:Y:S01]  /*fe10*/  S2R R2, SR_TID.X ;  /* 0x0000000000027919 */ /* 0x000e620000002100 */
[----:B------:R-:W-:-:S02]  /*fe20*/  @P2 IMAD.MOV.U32 R13, RZ, RZ, R20 ;  /* 0x000000ffff0d2224 */ /* 0x000fc400078e0014 */
[----:B-1----:R-:W-:-:S05]  /*fe30*/  IMAD.SHL.U32 R2, R2, 0x8, RZ ;  /* 0x0000000802027824 */ /* 0x002fca00078e00ff */
[----:B------:R-:W-:-:S04]  /*fe40*/  LOP3.LUT R2, R2, 0x18, RZ, 0xc0, !PT ;  /* 0x0000001802027812 */ /* 0x000fc800078ec0ff */
[----:B------:R-:W-:Y:S02]  /*fe50*/  IADD3 R2, P0, PT, R2, R13, RZ ;  /* 0x0000000d02027210 */ /* 0x000fe40007f1e0ff */
[----:B------:R1:W1:Y:S01]  /*fe60*/  LDS.128 R12, [R226] ;  /* 0x00000000e20c7984 */ /* 0x0002620000000c00 */
[-C--:B-----5:R-:W-:Y:S02]  /*fe70*/  ISETP.GE.AND P3, PT, R34, R33.reuse, PT ;  /* 0x000000212200720c */ /* 0x0a0fe40003f66270 */
[----:B------:R-:W-:Y:S02]  /*fe80*/  IMAD.X R3, RZ, RZ, R25, P0 ;  /* 0x000000ffff037224 */ /* 0x000fe400000e0619 */
[C---:B------:R-:W-:Y:S01]  /*fe90*/  IMAD.WIDE.U32 R8, R27.reuse, UR4, R2 ;  /* 0x000000041b087c25 */ /* 0x040fe2000f8e0002 */
[----:B------:R-:W-:Y:S03]  /*fea0*/  BSSY.RECONVERGENT B0, `(.L_x_387) ;  /* 0x0000010000007945 */ /* 0x000fe60003800200 */
[----:B------:R-:W-:Y:S01]  /*feb0*/  IMAD R7, R27, UR5, R9 ;  /* 0x000000051b077c24 */ /* 0x000fe2000f8e0209 */
[----:B---3--:R-:W-:-:S02]  /*fec0*/  ISETP.GE.AND P2, PT, R5, R33, PT ;  /* 0x000000210500720c */ /* 0x008fc40003f46270 */
[-C--:B----4-:R-:W-:Y:S02]  /*fed0*/  ISETP.GE.AND P1, PT, R4, R33.reuse, PT ;  /* 0x000000210400720c */ /* 0x090fe40003f26270 */
[----:B--2---:R-:W-:Y:S01]  /*fee0*/  ISETP.GE.AND P0, PT, R0, R33, PT ;  /* 0x000000210000720c */ /* 0x004fe20003f06270 */
[----:B-1----:R-:W-:-:S12]  /*fef0*/  @P3 BRA `(.L_x_388) ;  /* 0x0000000000283947 */ /* 0x002fd80003800000 */
        /* <DEDUP_REMOVED lines=9> */
[----:B------:R1:W-:Y:S02]  /*ff90*/  STG.E.128 desc[UR10][R4.64], R12 ;  /* 0x0000000c04007986 */ /* 0x0003e4000c101d0a */
.L_x_388:
[----:B------:R-:W-:Y:S05]  /*ffa0*/  BSYNC.RECONVERGENT B0 ;  /* 0x0000000000007941 */ /* 0x000fea0003800200 */
.L_x_387:
[----:B-1----:R1:W2:Y:S01]  /*ffb0*/  LDS.128 R12, [R226+0x800] ;  /* 0x00080000e20c7984 */ /* 0x0022a20000000c00 */
        /* <DEDUP_REMOVED lines=15> */
.L_x_390:
[----:B------:R-:W-:Y:S05]  /*100b0*/  BSYNC.RECONVERGENT B0 ;  /* 0x0000000000007941 */ /* 0x000fea0003800200 */
.L_x_389:
        /* <DEDUP_REMOVED lines=16> */
.L_x_392:
[----:B------:R-:W-:Y:S05]  /*101c0*/  BSYNC.RECONVERGENT B0 ;  /* 0x0000000000007941 */ /* 0x000fea0003800200 */
.L_x_391:
[----:B------:R-:W-:Y:S05]  /*101d0*/  @P0 EXIT ;  /* 0x000000000000094d */ /* 0x000fea0003800000 */
[----:B------:R-:W5:Y:S01]  /*101e0*/  LDCU.64 UR6, c[0x0][0x408] ;  /* 0x00008100ff0677ac */ /* 0x000f620008000a00 */
[----:B------:R-:W-:Y:S01]  /*101f0*/  IADD3 R6, P0, PT, R10, 0x60, RZ ;  /* 0x000000600a067810 */ /* 0x000fe20007f1e0ff */
[----:B------:R-:W-:Y:S01]  /*10200*/  IMAD.MOV.U32 R2, RZ, RZ, R8 ;  /* 0x000000ffff027224 */ /* 0x000fe200078e0008 */
[----:B------:R-:W-:Y:S01]  /*10210*/  MOV R3, R7 ;  /* 0x0000000700037202 */ /* 0x000fe20000000f00 */
[----:B------:R-:W1:Y:S02]  /*10220*/  LDCU.64 UR4, c[0x0][0x3f0] ;  /* 0x00007e00ff0477ac */ /* 0x000e640008000a00 */
[----:B------:R-:W-:-:S04]  /*10230*/  IMAD.X R0, RZ, RZ, R11, P0 ;  /* 0x000000ffff007224 */ /* 0x000fc800000e060b */
[----:B-----5:R-:W-:Y:S02]  /*10240*/  IMAD R0, R0, UR6, RZ ;  /* 0x0000000600007c24 */ /* 0x020fe4000f8e02ff */
[----:B----4-:R-:W-:-:S04]  /*10250*/  IMAD.WIDE.U32 R4, R6, UR6, R2 ;  /* 0x0000000606047c25 */ /* 0x010fc8000f8e0002 */
[----:B------:R-:W-:Y:S01]  /*10260*/  IMAD R0, R6, UR7, R0 ;  /* 0x0000000706007c24 */ /* 0x000fe2000f8e0200 */
[----:B-1----:R-:W-:-:S04]  /*10270*/  LEA R2, P0, R4, UR4, 0x1 ;  /* 0x0000000404027c11 */ /* 0x002fc8000f8008ff */
[----:B------:R-:W-:-:S04]  /*10280*/  IADD3 R0, PT, PT, R0, R5, RZ ;  /* 0x0000000500007210 */ /* 0x000fc80007ffe0ff */
[----:B------:R-:W-:-:S05]  /*10290*/  LEA.HI.X R3, R4, UR5, R0, 0x1, P0 ;  /* 0x0000000504037c11 */ /* 0x000fca00080f0c00 */
[----:B------:R-:W-:Y:S01]  /*102a0*/  STG.E.128 desc[UR10][R2.64], R28 ;  /* 0x0000001c02007986 */ /* 0x000fe2000c101d0a */
[----:B------:R-:W-:Y:S05]  /*102b0*/  EXIT ;  /* 0x000000000000794d */ /* 0x000fea0003800000 */
.L_x_393:
        /* <DEDUP_REMOVED lines=12> */
.L_x_1355:


//--------------------- .text._ZN5flash16flash_fwd_kernelI23Flash_fwd_kernel_traitsILi32ELi128ELi128ELi4ELb0ELb0EN7cutlass6half_tE19Flash_kernel_traitsILi32ELi128ELi128ELi4ES3_EELb0ELb0ELb0ELb0ELb0ELb1ELb1ELb0EEEvNS_16Flash_fwd_paramsE --------------------------
	.section	.text._ZN5flash16flash_fwd_kernelI23Flash_fwd_kernel_traitsILi32ELi128ELi128ELi4ELb0ELb0EN7cutlass6half_tE19Flash_kernel_traitsILi32ELi128ELi128ELi4ES3_EELb0ELb0ELb0ELb0ELb0ELb1ELb1ELb0EEEvNS_16Flash_fwd_paramsE,"ax",@progbits
	.align	128
        .global         _ZN5flash16flash_fwd_kernelI23Flash_fwd_kernel_traitsILi32ELi128ELi128ELi4ELb0ELb0EN7cutlass6half_tE19Flash_kernel_traitsILi32ELi128ELi128ELi4ES3_EELb0ELb0ELb0ELb0ELb0ELb1ELb1ELb0EEEvNS_16Flash_fwd_paramsE
        .type           _ZN5flash16flash_fwd_kernelI23Flash_fwd_kernel_traitsILi32ELi128ELi128ELi4ELb0ELb0EN7cutlass6half_tE19Flash_kernel_traitsILi32ELi128ELi128ELi4ES3_EELb0ELb0ELb0ELb0ELb0ELb1ELb1ELb0EEEvNS_16Flash_fwd_paramsE,@function
        .size           _ZN5flash16flash_fwd_kernelI23Flash_fwd_kernel_traitsILi32ELi128ELi128ELi4ELb0ELb0EN7cutlass6half_tE19Flash_kernel_traitsILi32ELi128ELi128ELi4ES3_EELb0ELb0ELb0ELb0ELb0ELb1ELb1ELb0EEEvNS_16Flash_fwd_paramsE,(.L_x_1356 - _ZN5flash16flash_fwd_kernelI23Flash_fwd_kernel_traitsILi32ELi128ELi128ELi4ELb0ELb0EN7cutlass6half_tE19Flash_kernel_traitsILi32ELi128ELi128ELi4ES3_EELb0ELb0ELb0ELb0ELb0ELb1ELb1ELb0EEEvNS_16Flash_fwd_paramsE)
        .other          _ZN5flash16flash_fwd_kernelI23Flash_fwd_kernel_traitsILi32ELi128ELi128ELi4ELb0ELb0EN7cutlass6half_tE19Flash_kernel_traitsILi32ELi128ELi128ELi4ES3_EELb0ELb0ELb0ELb0ELb0ELb1ELb1ELb0EEEvNS_16Flash_fwd_paramsE,@"STO_CUDA_ENTRY STV_DEFAULT"
_ZN5flash16flash_fwd_kernelI23Flash_fwd_kernel_traitsILi32ELi128ELi128ELi4ELb0ELb0EN7cutlass6half_tE19Flash_kernel_traitsILi32ELi128ELi128ELi4ES3_EELb0ELb0ELb0ELb0ELb0ELb1ELb1ELb0EEEvNS_16Flash_fwd_paramsE:
.text._ZN5flash16flash_fwd_kernelI23Flash_fwd_kernel_traitsILi32ELi128ELi128ELi4ELb0ELb0EN7cutlass6half_tE19Flash_kernel_traitsILi32ELi128ELi128ELi4ES3_EELb0ELb0ELb0ELb0ELb0ELb1ELb1ELb0EEEvNS_16Flash_fwd_paramsE:
[----:B------:R-:W1:Y:S01]  /*0000*/  LDC R1, c[0x0][0x37c] ;  /* 0x0000df00ff017b82 */ /* 0x000e620000000800 */
[----:B------:R-:W2:Y:S01]  /*0010*/  S2R R25, SR_CTAID.Y ;  /* 0x0000000000197919 */ /* 0x000ea20000002600 */
[----:B------:R-:W3:Y:S06]  /*0020*/  LDCU.64 UR8, c[0x0][0x460] ;  /* 0x00008c00ff0877ac */ /* 0x000eec0008000a00 */
[----:B------:R-:W2:Y:S01]  /*0030*/  LDC.64 R2, c[0x0][0x460] ;  /* 0x00011800ff027b82 */ /* 0x000ea20000000a00 */
[----:B------:R-:W-:Y:S01]  /*0040*/  IMAD.MOV.U32 R26, RZ, RZ, -0x1 ;  /* 0xffffffffff1a7424 */ /* 0x000fe200078e00ff */
[----:B------:R-:W4:Y:S01]  /*0050*/  LDCU.64 UR6, c[0x0][0x470] ;  /* 0x00008e00ff0677ac */ /* 0x000f220008000a00 */
[----:B-1----:R-:W-:Y:S01]  /*0060*/  VIADD R1, R1, 0xffffffc0 ;  /* 0xffffffc001017836 */ /* 0x002fe20000000000 */
[----:B------:R-:W1:Y:S04]  /*0070*/  LDCU.64 UR4, c[0x0][0x478] ;  /* 0x00008f00ff0477ac */ /* 0x000e680008000a00 */
[----:B------:R-:W2:Y:S01]  /*0080*/  LDC.64 R6, c[0x0][0x468] ;  /* 0x00011a00ff067b82 */ /* 0x000ea20000000a00 */
[----:B------:R-:W2:Y:S01]  /*0090*/  LDCU.64 UR12, c[0x0][0x358] ;  /* 0x00006b00ff0c77ac */ /* 0x000ea20008000a00 */
[----:B---3--:R-:W-:-:S02]  /*00a0*/  ISETP.NE.U32.AND P1, PT, RZ, UR8, PT ;  /* 0x00000008ff007c0c */ /* 0x008fc4000bf25070 */
[----:B------:R-:W-:Y:S02]  /*00b0*/  ISETP.NE.U32.AND P0, PT, RZ, UR8, PT ;  /* 0x00000008ff007c0c */ /* 0x000fe4000bf05070 */
[----:B----4-:R-:W-:Y:S02]  /*00c0*/  ISETP.NE.U32.AND P4, PT, RZ, UR6, PT ;  /* 0x00000006ff007c0c */ /* 0x010fe4000bf85070 */
[----:B------:R-:W-:Y:S02]  /*00d0*/  ISETP.NE.AND.EX P1, PT, RZ, UR9, PT, P1 ;  /* 0x00000009ff007c0c */ /* 0x000fe4000bf25310 */
[----:B-1----:R-:W-:Y:S02]  /*00e0*/  ISETP.NE.U32.AND P2, PT, RZ, UR4, PT ;  /* 0x00000004ff007c0c */ /* 0x002fe4000bf45070 */
[----:B------:R-:W-:Y:S02]  /*00f0*/  ISETP.NE.AND.EX P0, PT, RZ, UR9, PT, P0 ;  /* 0x00000009ff007c0c */ /* 0x000fe4000bf05300 */
[----:B------:R-:W-:Y:S01]  /*0100*/  ISETP.NE.AND.EX P4, PT, RZ, UR7, PT, P4 ;  /* 0x00000007ff007c0c */ /* 0x000fe2000bf85340 */
[----:B--2---:R-:W-:Y:S01]  /*0110*/  IMAD.WIDE.U32 R2, R25, 0x4, R2 ;  /* 0x0000000419027825 */ /* 0x004fe200078e0002 */
[----:B------:R-:W-:-:S03]  /*0120*/  ISETP.NE.AND.EX P2, PT, RZ, UR5, PT, P2 ;  /* 0x00000005ff007c0c */ /* 0x000fc6000bf45320 */
[----:B------:R-:W-:Y:S01]  /*0130*/  IMAD.SHL.U32 R10, R25, 0x4, RZ ;  /* 0x00000004190a7824 */ /* 0x000fe200078e00ff */
[----:B------:R-:W-:Y:S01]  /*0140*/  SHF.R.U32.HI R9, RZ, 0x1e, R25 ;  /* 0x0000001eff097819 */ /* 0x000fe20000011619 */
[----:B------:R-:W2:Y:S04]  /*0150*/  @P1 LDG.E R26, desc[UR12][R2.64] ;  /* 0x0000000c021a1981 */ /* 0x000ea8000c1e1900 */
[----:B------:R1:W3:Y:S01]  /*0160*/  @P0 LDG.E R8, desc[UR12][R2.64+0x4] ;  /* 0x0000040c02080981 */ /* 0x0002e2000c1e1900 */
[----:B------:R-:W-:Y:S01]  /*0170*/  IMAD.MOV.U32 R11, RZ, RZ, RZ ;  /* 0x000000ffff0b7224 */ /* 0x000fe200078e00ff */
[----:B------:R-:W-:-:S04]  /*0180*/  @P4 IADD3 R4, P3, PT, R10, UR6, RZ ;  /* 0x000000060a044c10 */ /* 0x000fc8000ff7e0ff */
[----:B------:R-:W-:-:S05]  /*0190*/  @P4 IADD3.X R5, PT, PT, R9, UR7, RZ, P3, !PT ;  /* 0x0000000709054c10 */ /* 0x000fca0009ffe4ff */
[----:B------:R4:W3:Y:S01]  /*01a0*/  @P4 LDG.E R11, desc[UR12][R4.64] ;  /* 0x0000000c040b4981 */ /* 0x0008e2000c1e1900 */
[----:B-1----:R-:W-:Y:S01]  /*01b0*/  @P2 IADD3 R2, P1, PT, R10, UR4, RZ ;  /* 0x000000040a022c10 */ /* 0x002fe2000ff3e0ff */
[----:B------:R-:W1:Y:S03]  /*01c0*/  LDCU.U8 UR4, c[0x0][0x532] ;  /* 0x0000a640ff0477ac */ /* 0x000e660008000000 */
[----:B------:R-:W-:-:S05]  /*01d0*/  @P2 IADD3.X R3, PT, PT, R9, UR5, RZ, P1, !PT ;  /* 0x0000000509032c10 */ /* 0x000fca0008ffe4ff */
[----:B------:R4:W3:Y:S01]  /*01e0*/  @P2 LDG.E R0, desc[UR12][R2.64] ;  /* 0x0000000c02002981 */ /* 0x0008e2000c1e1900 */
[----:B------:R-:W-:Y:S01]  /*01f0*/  ISETP.EQ.U32.AND P3, PT, R6, RZ, PT ;  /* 0x000000ff0600720c */ /* 0x000fe20003f62070 */
[----:B------:R-:W-:Y:S01]  /*0200*/  IMAD.MOV.U32 R12, RZ, RZ, -0x1 ;  /* 0xffffffffff0c7424 */ /* 0x000fe200078e00ff */
[----:B------:R-:W4:Y:S01]  /*0210*/  S2R R23, SR_CTAID.X ;  /* 0x0000000000177919 */ /* 0x000f220000002500 */
[----:B------:R-:W3:Y:S01]  /*0220*/  @!P0 LDC R13, c[0x0][0x434] ;  /* 0x00010d00ff0d8b82 */ /* 0x000ee20000000800 */
[----:B-1----:R-:W-:-:S07]  /*0230*/  ISETP.NE.AND P4, PT, RZ, UR4, PT ;  /* 0x00000004ff007c0c */ /* 0x002fce000bf85270 */
[----:B----4-:R-:W1:Y:S01]  /*0240*/  @!P2 LDC.64 R4, c[0x0][0x488] ;  /* 0x00012200ff04ab82 */ /* 0x010e620000000a00 */
[----:B------:R-:W-:Y:S02]  /*0250*/  ISETP.EQ.OR.EX P3, PT, R7, RZ, !P4, P3 ;  /* 0x000000ff0700720c */ /* 0x000fe40006762730 */
[----:B------:R-:W-:-:S05]  /*0260*/  IADD3 R2, P1, PT, R10, R6, RZ ;  /* 0x000000060a027210 */ /* 0x000fca0007f3e0ff */
[----:B------:R-:W-:Y:S02]  /*0270*/  IMAD.X R3, R9, 0x1, R7, P1 ;  /* 0x0000000109037824 */ /* 0x000fe400008e0607 */
[----:B------:R-:W4:Y:S04]  /*0280*/  @!P2 LDC R9, c[0x0][0x43c] ;  /* 0x00010f00ff09ab82 */ /* 0x000f280000000800 */
[----:B------:R1:W5:Y:S01]  /*0290*/  @!P3 LDG.E R12, desc[UR12][R2.64] ;  /* 0x0000000c020cb981 */ /* 0x000362000c1e1900 */
[----:B------:R-:W-:-:S04]  /*02a0*/  ISETP.NE.U32.AND P3, PT, R6, RZ, PT ;  /* 0x000000ff0600720c */ /* 0x000fc80003f65070 */
[----:B------:R-:W-:Y:S01]  /*02b0*/  ISETP.NE.AND.EX P3, PT, R7, RZ, PT, P3 ;  /* 0x000000ff0700720c */ /* 0x000fe20003f65330 */
[----:B------:R-:W1:Y:S01]  /*02c0*/  S2R R22, SR_CTAID.Z ;  /* 0x0000000000167919 */ /* 0x000e620000002700 */
[----:B------:R-:W1:Y:S01]  /*02d0*/  S2R R191, SR_TID.X ;  /* 0x0000000000bf7919 */ /* 0x000e620000002100 */
[----:B------:R-:W-:Y:S01]  /*02e0*/  IMAD.SHL.U32 R24, R23, 0x80, RZ ;  /* 0x0000008017187824 */ /* 0x000fe200078e00ff */
[----:B--2---:R2:W-:Y:S01]  /*02f0*/  STL [R1+0x30], R26 ;  /* 0x0000301a01007387 */ /* 0x0045e20000100800 */
[----:B---3--:R-:W-:Y:S01]  /*0300*/  @P0 IMAD.IADD R13, R8, 0x1, -R26 ;  /* 0x00000001080d0824 */ /* 0x008fe200078e0a1a */
[----:B-1----:R-:W-:-:S04]  /*0310*/  @!P2 ISETP.NE.U32.AND P0, PT, R4, RZ, PT ;  /* 0x000000ff0400a20c */ /* 0x002fc80003f05070 */
[----:B------:R-:W-:Y:S02]  /*0320*/  @!P2 ISETP.NE.AND.EX P0, PT, R5, RZ, PT, P0 ;  /* 0x000000ff0500a20c */ /* 0x000fe40003f05300 */
[----:B------:R-:W-:Y:S02]  /*0330*/  ISETP.GT.AND P1, PT, R13, R24, PT ;  /* 0x000000180d00720c */ /* 0x000fe40003f24270 */
[----:B----4-:R-:W-:Y:S01]  /*0340*/  @!P2 SEL R4, R9, RZ, P0 ;  /* 0x000000ff0904a207 */ /* 0x010fe20000000000 */
[----:B------:R-:W-:Y:S02]  /*0350*/  @P2 IMAD.IADD R20, R0, 0x1, -R11 ;  /* 0x0000000100142824 */ /* 0x000fe400078e0a0b */
[----:B------:R-:W1:Y:S01]  /*0360*/  @!P3 LDC R0, c[0x0][0x438] ;  /* 0x00010e00ff00bb82 */ /* 0x000e620000000800 */
[----:B--2---:R-:W-:Y:S07]  /*0370*/  @!P3 BRA `(.L_x_394) ;  /* 0x00000000000cb947 */ /* 0x004fee0003800000 */
[----:B-1----:R-:W2:Y:S02]  /*0380*/  @P4 LDG.E R0, desc[UR12][R2.64+0x4] ;  /* 0x0000040c02004981 */ /* 0x002ea4000c1e1900 */
[----:B--2--5:R-:W-:-:S06]  /*0390*/  @P4 IADD3 R0, PT, PT, R0, -R12, RZ ;  /* 0x8000000c00004210 */ /* 0x024fcc0007ffe0ff */
[----:B------:R2:W5:Y:S02]  /*03a0*/  @!P4 LDG.E R0, desc[UR12][R2.64] ;  /* 0x0000000c0200c981 */ /* 0x000564000c1e1900 */
.L_x_394:
[----:B-1---5:R-:W-:Y:S01]  /*03b0*/  @!P2 IADD3 R20, PT, PT, R4, R0, -R11 ;  /* 0x000000000414a210 */ /* 0x022fe20007ffe80b */
[----:B------:R-:W-:Y:S06]  /*03c0*/  @!P1 EXIT ;  /* 0x000000000000994d */ /* 0x000fec0003800000 */
[C---:B------:R-:W-:Y:S01]  /*03d0*/  ISETP.GT.AND P0, PT, R20.reuse, RZ, PT ;  /* 0x000000ff1400720c */ /* 0x040fe20003f04270 */
[----:B------:R-:W-:-:S05]  /*03e0*/  VIADD R0, R20, 0x7f ;  /* 0x0000007f14007836 */ /* 0x000fca0000000000 */
[----:B--2---:R-:W-:-:S04]  /*03f0*/  SHF.R.S32.HI R2, RZ, 0x1f, R0 ;  /* 0x0000001fff027819 */ /* 0x004fc80000011400 */
[----:B------:R-:W-:-:S03]  /*0400*/  LEA.HI R189, R2, R0, RZ, 0x7 ;  /* 0x0000000002bd7211 */ /* 0x000fc600078f38ff */
[----:B------:R-:W-:Y:S05]  /*0410*/  @P0 BRA `(.L_x_395) ;  /* 0x0000000800a00947 */ /* 0x000fea0003800000 */
[----:B------:R-:W1:Y:S01]  /*0420*/  LDC.U8 R0, c[0x0][0x549] ;  /* 0x00015240ff007b82 */ /* 0x000e620000000000 */
[----:B------:R-:W-:-:S07]  /*0430*/  ISETP.NE.AND P1, PT, R26, -0x1, PT ;  /* 0xffffffff1a00780c */ /* 0x000fce0003f25270 */
[----:B------:R-:W2:Y:S08]  /*0440*/  LDC.U8 R14, c[0x0][0x548] ;  /* 0x00015200ff0e7b82 */ /* 0x000eb00000000000 */
[----:B------:R-:W3:Y:S01]  /*0450*/  @!P1 LDC.64 R4, c[0x0][0x400] ;  /* 0x00010000ff049b82 */ /* 0x000ee20000000a00 */
[----:B-1----:R-:W-:-:S07]  /*0460*/  ISETP.NE.AND P0, PT, R0, RZ, PT ;  /* 0x000000ff0000720c */ /* 0x002fce0003f05270 */
[----:B------:R-:W1:Y:S01]  /*0470*/  @P1 LDC.64 R6, c[0x0][0x408] ;  /* 0x00010200ff061b82 */ /* 0x000e620000000a00 */
[----:B--2---:R-:W-:-:S07]  /*0480*/  ISETP.NE.AND P5, PT, R14, RZ, !P0 ;  /* 0x000000ff0e00720c */ /* 0x004fce00047a5270 */
[----:B------:R-:W2:Y:S01]  /*0490*/  LDC R12, c[0x0][0x434] ;  /* 0x00010d00ff0c7b82 */ /* 0x000ea20000000800 */
[----:B---3--:R-:W-:-:S07]  /*04a0*/  @!P1 IMAD.WIDE.U32 R2, R25, R4, RZ ;  /* 0x0000000419029225 */ /* 0x008fce00078e00ff */
[----:B------:R-:W3:Y:S01]  /*04b0*/  @P0 LDC.64 R10, c[0x0][0x430] ;  /* 0x00010c00ff0a0b82 */ /* 0x000ee20000000a00 */
[----:B------:R-:W-:Y:S01]  /*04c0*/  @!P1 IMAD R9, R25, R5, R3 ;  /* 0x0000000519099224 */ /* 0x000fe200078e0203 */
[----:B------:R-:W-:-:S06]  /*04d0*/  @!P1 MOV R8, R2 ;  /* 0x0000000200089202 */ /* 0x000fcc0000000f00 */
[----:B------:R-:W4:Y:S01]  /*04e0*/  @P0 LDC R16, c[0x0][0x430] ;  /* 0x00010c00ff100b82 */ /* 0x000f220000000800 */
[----:B-1----:R-:W-:-:S04]  /*04f0*/  @P1 IMAD.WIDE.U32 R2, R26, R6, RZ ;  /* 0x000000061a021225 */ /* 0x002fc800078e00ff */
[----:B------:R-:W-:Y:S01]  /*0500*/  @P1 IMAD R9, R26, R7, R3 ;  /* 0x000000071a091224 */ /* 0x000fe200078e0203 */
[----:B------:R-:W-:Y:S02]  /*0510*/  @P1 MOV R8, R2 ;  /* 0x0000000200081202 */ /* 0x000fe40000000f00 */
[----:B------:R-:W-:Y:S01]  /*0520*/  @P0 MOV R3, 0x1 ;  /* 0x0000000100030802 */ /* 0x000fe20000000f00 */
[----:B---3--:R-:W-:Y:S01]  /*0530*/  @P0 IMAD R0, R10, R11, RZ ;  /* 0x0000000b0a000224 */ /* 0x008fe200078e02ff */
[----:B--2---:R-:W-:Y:S06]  /*0540*/  @P0 BRA `(.L_x_396) ;  /* 0x0000000000280947 */ /* 0x004fec0003800000 */
[----:B------:R-:W-:Y:S01]  /*0550*/  ISETP.NE.AND P0, PT, R14, RZ, PT ;  /* 0x000000ff0e00720c */ /* 0x000fe20003f05270 */
[----:B------:R-:W1:-:S12]  /*0560*/  LDC R4, c[0x0][0x3e0] ;  /* 0x0000f800ff047b82 */ /* 0x000e580000000800 */
[----:B------:R-:W2:Y:S01]  /*0570*/  @P0 LDC R0, c[0x0][0x454] ;  /* 0x00011500ff000b82 */ /* 0x000ea20000000800 */
[----:B----4-:R-:W-:Y:S02]  /*0580*/  @P0 MOV R16, 0x1 ;  /* 0x0000000100100802 */ /* 0x010fe40000000f00 */
[----:B------:R-:W-:-:S05]  /*0590*/  @!P0 MOV R16, 0x1 ;  /* 0x0000000100108802 */ /* 0x000fca0000000f00 */
[----:B------:R-:W1:Y:S08]  /*05a0*/  @P0 LDC R3, c[0x0][0x454] ;  /* 0x00011500ff030b82 */ /* 0x000e700000000800 */
[----:B------:R-:W3:Y:S08]  /*05b0*/  @!P0 LDC R2, c[0x0][0x434] ;  /* 0x00010d00ff028b82 */ /* 0x000ef00000000800 */
[----:B------:R-:W4:Y:S01]  /*05c0*/  @!P0 LDC R0, c[0x0][0x434] ;  /* 0x00010d00ff008b82 */ /* 0x000f220000000800 */
[----:B-1----:R-:W-:-:S02]  /*05d0*/  @P0 IMAD R3, R3, R4, RZ ;  /* 0x0000000403030224 */ /* 0x002fc400078e02ff */
[----:B--23--:R-:W-:-:S07]  /*05e0*/  @!P0 IMAD R3, R2, R4, RZ ;  /* 0x0000000402038224 */ /* 0x00cfce00078e02ff */
.L_x_396:
        /* <DEDUP_REMOVED lines=10> */
[----:B------:R-:W-:Y:S01]  /*0690*/  VIADD R19, R4, 0x40 ;  /* 0x0000004004137836 */ /* 0x000fe20000000000 */
        /* <DEDUP_REMOVED lines=9> */
[----:B-1----:R-:W-:Y:S01]  /*0730*/  IMAD.WIDE.U32 R8, R22, UR4, R8 ;  /* 0x0000000416087c25 */ /* 0x002fe2000f8e0008 */
        /* <DEDUP_REMOVED lines=21> */
.L_x_398:
[----:B------:R-:W-:Y:S05]  /*0890*/  BSYNC.RECONVERGENT B0 ;  /* 0x0000000000007941 */ /* 0x000fea0003800200 */
.L_x_397:
[----:B------:R-:W-:Y:S01]  /*08a0*/  BSSY.RECONVERGENT B0, `(.L_x_399) ;  /* 0x0000011000007945 */ /* 0x000fe20003800200 */
[----:B------:R-:W-:Y:S01]  /*08b0*/  ISETP.NE.OR P3, PT, R14, RZ, P0 ;  /* 0x000000ff0e00720c */ /* 0x000fe20000765670 */
[----:B------:R-:W-:Y:S02]  /*08c0*/  IMAD R14, R24, R16, RZ ;  /* 0x00000010180e7224 */ /* 0x000fe400078e02ff */
[----:B------:R-:W-:Y:S10]  /*08d0*/  @P1 BRA `(.L_x_400) ;  /* 0x0000000000341947 */ /* 0x000ff40003800000 */
        /* <DEDUP_REMOVED lines=13> */
.L_x_400:
[----:B------:R-:W-:Y:S05]  /*09b0*/  BSYNC.RECONVERGENT B0 ;  /* 0x0000000000007941 */ /* 0x000fea0003800200 */
.L_x_399:
        /* <DEDUP_REMOVED lines=15> */
.L_x_402:
[----:B------:R-:W-:Y:S05]  /*0ab0*/  BSYNC.RECONVERGENT B0 ;  /* 0x0000000000007941 */ /* 0x000fea0003800200 */
.L_x_401:
        /* <DEDUP_REMOVED lines=17> */
.L_x_404:
[----:B------:R-:W-:Y:S05]  /*0bd0*/  BSYNC.RECONVERGENT B0 ;  /* 0x0000000000007941 */ /* 0x000fea0003800200 */
.L_x_403:
        /* <DEDUP_REMOVED lines=11> */
.L_x_406:
[----:B------:R-:W-:Y:S05]  /*0c90*/  BSYNC.RECONVERGENT B0 ;  /* 0x0000000000007941 */ /* 0x000fea0003800200 */
.L_x_405:
        /* <DEDUP_REMOVED lines=10> */
.L_x_408:
[----:B------:R-:W-:Y:S05]  /*0d40*/  BSYNC.RECONVERGENT B0 ;  /* 0x0000000000007941 */ /* 0x000fea0003800200 */
.L_x_407:
        /* <DEDUP_REMOVED lines=10> */
.L_x_410:
[----:B------:R-:W-:Y:S05]  /*0df0*/  BSYNC.RECONVERGENT B0 ;  /* 0x0000000000007941 */ /* 0x000fea0003800200 */
.L_x_409:
        /* <DEDUP_REMOVED lines=10> */
.L_x_395:
[----:B------:R-:W-:Y:S02]  /*0ea0*/  ISETP.NE.AND P0, PT, R26, -0x1, PT ;  /* 0xffffffff1a00780c */ /* 0x000fe40003f05270 */
[----:B------:R-:W-:-:S11]  /*0eb0*/  ISETP.NE.AND P2, PT, R12, -0x1, PT ;  /* 0xffffffff0c00780c */ /* 0x000fd60003f45270 */
[----:B------:R-:W1:Y:S08]  /*0ec0*/  @!P0 LDC.64 R6, c[0x0][0x398] ;  /* 0x0000e600ff068b82 */ /* 0x000e700000000a00 */
[----:B------:R-:W2:Y:S01]  /*0ed0*/  @P0 LDC.64 R8, c[0x0][0x3b0] ;  /* 0x0000ec00ff080b82 */ /* 0x000ea20000000a00 */
[----:B-1----:R-:W-:-:S04]  /*0ee0*/  @!P0 IMAD.WIDE.U32 R4, R25, R6, RZ ;  /* 0x0000000619048225 */ /* 0x002fc800078e00ff */
[----:B------:R-:W-:Y:S01]  /*0ef0*/  @!P0 IMAD R14, R25, R7, R5 ;  /* 0x00000007190e8224 */ /* 0x000fe200078e0205 */
[----:B------:R-:W-:Y:S01]  /*0f00*/  @!P0 MOV R7, R4 ;  /* 0x0000000400078202 */ /* 0x000fe20000000f00 */
        /* <DEDUP_REMOVED lines=15> */
[----:B------:R-:W-:Y:S01]  /*1000*/  MOV R5, R2 ;  /* 0x0000000200057202 */ /* 0x000fe20000000f00 */
[----:B------:R-:W-:Y:S06]  /*1010*/  BRA `(.L_x_412) ;  /* 0x0000000000187947 */ /* 0x000fec0003800000 */
.L_x_411:
[----:B------:R-:W1:Y:S01]  /*1020*/  LDC.64 R40, c[0x0][0x3b8] ;  /* 0x0000ee00ff287b82 */ /* 0x000e620000000a00 */
[----:B------:R-:W-:-:S05]  /*1030*/  IADD3 R2, PT, PT, R11, R12, RZ ;  /* 0x0000000c0b027210 */ /* 0x000fca0007ffe0ff */
[C---:B-1----:R-:W-:Y:S02]  /*1040*/  IMAD R0, R2.reuse, R41, RZ ;  /* 0x0000002902007224 */ /* 0x042fe400078e02ff */
[----:B------:R-:W-:-:S05]  /*1050*/  IMAD.WIDE.U32 R2, R2, R40, RZ ;  /* 0x0000002802027225 */ /* 0x000fca00078e00ff */
[----:B------:R-:W-:Y:S02]  /*1060*/  IADD3 R6, PT, PT, R3, R0, RZ ;  /* 0x0000000003067210 */ /* 0x000fe40007ffe0ff */
[----:B------:R-:W-:-:S07]  /*1070*/  MOV R5, R2 ;  /* 0x0000000200057202 */ /* 0x000fce0000000f00 */
.L_x_412:
[----:B------:R-:W1:Y:S01]  /*1080*/  LDC R8, c[0x0][0x3e8] ;  /* 0x0000fa00ff087b82 */ /* 0x000e620000000800 */
[----:B------:R-:W-:Y:S02]  /*1090*/  IABS R9, R22 ;  /* 0x0000001600097213 */ /* 0x000fe40000000000 */
[----:B-1----:R-:W-:-:S04]  /*10a0*/  IABS R4, R8 ;  /* 0x0000000800047213 */ /* 0x002fc80000000000 */
[----:B------:R-:W1:Y:S08]  /*10b0*/  I2F.RP R2, R4 ;  /* 0x0000000400027306 */ /* 0x000e700000209400 */
[----:B-1----:R-:W1:Y:S02]  /*10c0*/  MUFU.RCP R2, R2 ;  /* 0x0000000200027308 */ /* 0x002e640000001000 */
[----:B-1----:R-:W-:-:S06]  /*10d0*/  VIADD R2, R2, 0xffffffe ;  /* 0x0ffffffe02027836 */ /* 0x002fcc0000000000 */
[----:B------:R-:W1:Y:S02]  /*10e0*/  F2I.FTZ.U32.TRUNC.NTZ R3, R2 ;  /* 0x0000000200037305 */ /* 0x000e64000021f000 */
[----:B-1----:R-:W-:Y:S01]  /*10f0*/  IMAD.MOV R0, RZ, RZ, -R3 ;  /* 0x000000ffff007224 */ /* 0x002fe200078e0a03 */
        /* <DEDUP_REMOVED lines=32> */
.L_x_413:
[----:B------:R-:W1:Y:S01]  /*1300*/  LDC.64 R108, c[0x0][0x3c0] ;  /* 0x0000f000ff6c7b82 */ /* 0x000e620000000a00 */
[----:B------:R-:W-:-:S05]  /*1310*/  IADD3 R0, PT, PT, R11, R12, RZ ;  /* 0x0000000c0b007210 */ /* 0x000fca0007ffe0ff */
[C---:B-1----:R-:W-:Y:S02]  /*1320*/  IMAD R4, R0.reuse, R109, RZ ;  /* 0x0000006d00047224 */ /* 0x042fe400078e02ff */
[----:B------:R-:W-:-:S05]  /*1330*/  IMAD.WIDE.U32 R2, R0, R108, RZ ;  /* 0x0000006c00027225 */ /* 0x000fca00078e00ff */
[----:B------:R-:W-:Y:S02]  /*1340*/  IADD3 R0, PT, PT, R3, R4, RZ ;  /* 0x0000000403007210 */ /* 0x000fe40007ffe0ff */
[----:B------:R-:W-:-:S07]  /*1350*/  MOV R8, R2 ;  /* 0x0000000200087202 */ /* 0x000fce0000000f00 */
.L_x_414:
[----:B------:R-:W-:Y:S01]  /*1360*/  IMAD.SHL.U32 R193, R191, 0x8, RZ ;  /* 0x00000008bfc17824 */ /* 0x000fe200078e00ff */
[----:B------:R-:W1:Y:S01]  /*1370*/  LDCU.64 UR4, c[0x0][0x3c8] ;  /* 0x00007900ff0477ac */ /* 0x000e620008000a00 */
[----:B------:R-:W-:Y:S01]  /*1380*/  SHF.R.U32.HI R35, RZ, 0x2, R191 ;  /* 0x00000002ff237819 */ /* 0x000fe200000116bf */
[----:B------:R-:W-:Y:S01]  /*1390*/  IMAD.IADD R11, R13, 0x1, -R24 ;  /* 0x000000010d0b7824 */ /* 0x000fe200078e0a18 */
[----:B------:R-:W2:Y:S01]  /*13a0*/  S2UR UR14, SR_CgaCtaId ;  /* 0x00000000000e79c3 */ /* 0x000ea20000008800 */
[----:B------:R-:W-:Y:S01]  /*13b0*/  LOP3.LUT R9, R193, 0x18, RZ, 0xc0, !PT ;  /* 0x00000018c1097812 */ /* 0x000fe200078ec0ff */
[----:B------:R-:W3:Y:S01]  /*13c0*/  LDCU.64 UR8, c[0x0][0x390] ;  /* 0x00007200ff0877ac */ /* 0x000ee20008000a00 */
[C---:B------:R-:W-:Y:S01]  /*13d0*/  VIADD R33, R35.reuse, 0x20 ;  /* 0x0000002023217836 */ /* 0x040fe20000000000 */
[C---:B------:R-:W-:Y:S01]  /*13e0*/  ISETP.GE.AND P4, PT, R35.reuse, R11, PT ;  /* 0x0000000b2300720c */ /* 0x040fe20003f86270 */
[----:B------:R-:W-:Y:S01]  /*13f0*/  VIADD R34, R35, 0x40 ;  /* 0x0000004023227836 */ /* 0x000fe20000000000 */
[----:B------:R-:W-:Y:S01]  /*1400*/  IADD3 R2, P0, PT, R9, R7, RZ ;  /* 0x0000000709027210 */ /* 0x000fe20007f1e0ff */
[----:B------:R-:W-:Y:S01]  /*1410*/  VIADD R32, R35, 0x60 ;  /* 0x0000006023207836 */ /* 0x000fe20000000000 */
[----:B------:R-:W-:Y:S01]  /*1420*/  ISETP.GE.AND P2, PT, R33, R11, PT ;  /* 0x0000000b2100720c */ /* 0x000fe20003f46270 */
[----:B------:R-:W4:Y:S01]  /*1430*/  LDCU.64 UR10, c[0x0][0x388] ;  /* 0x00007100ff0a77ac */ /* 0x000f220008000a00 */
[----:B------:R-:W-:Y:S01]  /*1440*/  LOP3.LUT R7, R193, 0xd8, RZ, 0xc0, !PT ;  /* 0x000000d8c1077812 */ /* 0x000fe200078ec0ff */
[----:B------:R-:W-:Y:S01]  /*1450*/  IMAD.X R3, RZ, RZ, R14, P0 ;  /* 0x000000ffff037224 */ /* 0x000fe200000e060e */
[C---:B------:R-:W-:Y:S01]  /*1460*/  IADD3 R4, P0, PT, R9.reuse, R5, RZ ;  /* 0x0000000509047210 */ /* 0x040fe20007f1e0ff */
[----:B------:R5:W-:Y:S01]  /*1470*/  STL [R1+0x34], R11 ;  /* 0x0000340b01007387 */ /* 0x000be20000100800 */
[-C--:B------:R-:W-:Y:S01]  /*1480*/  ISETP.GE.AND P5, PT, R34, R11.reuse, PT ;  /* 0x0000000b2200720c */ /* 0x080fe20003fa6270 */
[C---:B-1----:R-:W-:Y:S01]  /*1490*/  IMAD.WIDE.U32 R2, R22.reuse, UR4, R2 ;  /* 0x0000000416027c25 */ /* 0x042fe2000f8e0002 */
[----:B------:R-:W-:Y:S01]  /*14a0*/  IADD3.X R5, PT, PT, RZ, R6, RZ, P0, !PT ;  /* 0x00000006ff057210 */ /* 0x000fe200007fe4ff */
[----:B------:R-:W1:Y:S01]  /*14b0*/  @!P4 LDC.64 R14, c[0x0][0x3b0] ;  /* 0x0000ec00ff0ecb82 */ /* 0x000e620000000a00 */
[----:B------:R-:W-:Y:S01]  /*14c0*/  IADD3 R8, P0, PT, R9, R8, RZ ;  /* 0x0000000809087210 */ /* 0x000fe20007f1e0ff */
[----:B------:R-:W-:Y:S01]  /*14d0*/  IMAD R3, R22, UR5, R3 ;  /* 0x0000000516037c24 */ /* 0x000fe2000f8e0203 */
[----:B------:R-:W3:Y:S01]  /*14e0*/  LDCU.128 UR4, c[0x0][0x3d0] ;  /* 0x00007a00ff0477ac */ /* 0x000ee20008000c00 */
[----:B------:R-:W-:Y:S01]  /*14f0*/  LOP3.LUT R6, R7, 0x18, R191, 0x78, !PT ;  /* 0x0000001807067812 */ /* 0x000fe200078e78bf */
[----:B------:R-:W-:Y:S01]  /*1500*/  IMAD.WIDE.U32 R4, R35, R40, R4 ;  /* 0x0000002823047225 */ /* 0x000fe200078e0004 */
[----:B------:R-:W-:-:S02]  /*1510*/  ISETP.GE.AND P3, PT, R32, R11, PT ;  /* 0x0000000b2000720c */ /* 0x000fc40003f66270 */
[----:B------:R-:W4:Y:S01]  /*1520*/  @!P2 LDC.64 R16, c[0x0][0x3b0] ;  /* 0x0000ec00ff10ab82 */ /* 0x000f220000000a00 */
[----:B------:R-:W-:Y:S01]  /*1530*/  IMAD.X R9, RZ, RZ, R0, P0 ;  /* 0x000000ffff097224 */ /* 0x000fe200000e0600 */
[----:B------:R-:W-:Y:S01]  /*1540*/  LEA R36, P0, R23, R35, 0x7 ;  /* 0x0000002317247211 */ /* 0x000fe200078038ff */
[----:B------:R-:W-:Y:S01]  /*1550*/  IMAD R7, R35, R41, R5 ;  /* 0x0000002923077224 */ /* 0x000fe200078e0205 */
[----:B------:R-:W-:Y:S01]  /*1560*/  SHF.R.S32.HI R0, RZ, 0x1f, R10 ;  /* 0x0000001fff007819 */ /* 0x000fe2000001140a */
[----:B------:R-:W-:Y:S01]  /*1570*/  @!P2 IMAD.MOV.U32 R18, RZ, RZ, R2 ;  /* 0x000000ffff12a224 */ /* 0x000fe200078e0002 */
[----:B------:R-:W-:Y:S01]  /*1580*/  LEA.HI.X R21, R23, RZ, RZ, 0x7, P0 ;  /* 0x000000ff17157211 */ /* 0x000fe200000f3cff */
[----:B------:R-:W-:Y:S01]  /*1590*/  @!P2 IMAD.MOV.U32 R19, RZ, RZ, R3 ;  /* 0x000000ffff13a224 */ /* 0x000fe200078e0003 */
[----:B------:R-:W4:Y:S01]  /*15a0*/  @!P4 LDC.64 R22, c[0x0][0x380] ;  /* 0x0000e000ff16cb82 */ /* 0x000f220000000a00 */
[----:B------:R-:W-:Y:S01]  /*15b0*/  LOP3.LUT R193, R6, 0x1f20, R193, 0xf8, !PT ;  /* 0x00001f2006c17812 */ /* 0x000fe200078ef8c1 */
[----:B------:R-:W-:Y:S01]  /*15c0*/  IMAD.MOV.U32 R6, RZ, RZ, R4 ;  /* 0x000000ffff067224 */ /* 0x000fe200078e0004 */
[----:B------:R-:W-:Y:S01]  /*15d0*/  @!P3 MOV R29, R3 ;  /* 0x00000003001db202 */ /* 0x000fe20000000f00 */
[----:B------:R-:W-:Y:S01]  /*15e0*/  IMAD.WIDE.U32 R4, R35, R108, R8 ;  /* 0x0000006c23047225 */ /* 0x000fe200078e0008 */
[----:B------:R-:W-:Y:S01]  /*15f0*/  STL [R1+0x38], R36 ;  /* 0x0000382401007387 */ /* 0x000fe20000100800 */
[----:B------:R-:W-:-:S02]  /*1600*/  SHF.L.U64.HI R140, R40, 0x7, R41 ;  /* 0x00000007288c7819 */ /* 0x000fc40000010229 */
[C---:B---3--:R-:W-:Y:S01]  /*1610*/  IMAD R8, R0.reuse, UR4, RZ ;  /* 0x0000000400087c24 */ /* 0x048fe2000f8e02ff */
[----:B------:R-:W3:Y:S01]  /*1620*/  @!P2 LDC.64 R24, c[0x0][0x380] ;  /* 0x0000e000ff18ab82 */ /* 0x000ee20000000a00 */
[----:B------:R-:W-:Y:S01]  /*1630*/  IMAD R5, R35, R109, R5 ;  /* 0x0000006d23057224 */ /* 0x000fe200078e0205 */
[----:B------:R3:W-:Y:S01]  /*1640*/  STL [R1+0x3c], R21 ;  /* 0x00003c1501007387 */ /* 0x0007e20000100800 */
[----:B------:R-:W-:Y:S01]  /*1650*/  IMAD R0, R0, UR6, RZ ;  /* 0x0000000600007c24 */ /* 0x000fe2000f8e02ff */
[----:B------:R-:W-:Y:S01]  /*1660*/  SHF.L.U64.HI R121, R40, 0x5, R41 ;  /* 0x0000000528797819 */ /* 0x000fe20000010229 */
[----:B------:R-:W-:Y:S01]  /*1670*/  IMAD R12, R10, UR5, R8 ;  /* 0x000000050a0c7c24 */ /* 0x000fe2000f8e0208 */
[----:B------:R-:W-:Y:S01]  /*1680*/  @!P2 IADD3 R8, P0, PT, R36, 0x20, RZ ;  /* 0x000000202408a810 */ /* 0x000fe20007f1e0ff */
[C---:B-----5:R-:W-:Y:S01]  /*1690*/  IMAD R11, R10.reuse, UR7, R0 ;  /* 0x000000070a0b7c24 */ /* 0x060fe2000f8e0200 */
[----:B------:R-:W-:Y:S01]  /*16a0*/  SHF.R.U32.HI R147, RZ, 0x1, R191 ;  /* 0x00000001ff937819 */ /* 0x000fe200000116bf */
[C---:B------:R-:W-:Y:S01]  /*16b0*/  IMAD.WIDE.U32 R4, R10.reuse, UR6, R4 ;  /* 0x000000060a047c25 */ /* 0x040fe2000f8e0004 */
[----:B------:R-:W5:Y:S03]  /*16c0*/  LDCU UR5, c[0x0][0x50c] ;  /* 0x0000a180ff0577ac */ /* 0x000f660008000800 */
[----:B------:R-:W-:Y:S01]  /*16d0*/  IMAD.WIDE.U32 R6, R10, UR4, R6 ;  /* 0x000000040a067c25 */ /* 0x000fe2000f8e0006 */
[----:B------:R-:W-:-:S02]  /*16e0*/  UMOV UR4, 0x400 ;  /* 0x0000040000047882 */ /* 0x000fc40000000000 */
[----:B--2---:R-:W-:Y:S01]  /*16f0*/  ULEA UR4, UR14, UR4, 0x18 ;  /* 0x000000040e047291 */ /* 0x004fe2000f8ec0ff */
[----:B-1----:R-:W-:Y:S01]  /*1700*/  @!P4 IMAD R9, R21, R14, RZ ;  /* 0x0000000e1509c224 */ /* 0x002fe200078e02ff */
[----:B----4-:R-:W-:Y:S01]  /*1710*/  LEA R194, P1, R6, UR10, 0x1 ;  /* 0x0000000a06c27c11 */ /* 0x010fe2000f8208ff */
[----:B------:R-:W-:Y:S01]  /*1720*/  @!P2 IMAD.X R0, RZ, RZ, R21, P0 ;  /* 0x000000ffff00a224 */ /* 0x000fe200000e0615 */
[C---:B------:R-:W-:Y:S01]  /*1730*/  LEA R31, P0, R4.reuse, UR8, 0x1 ;  /* 0x00000008041f7c11 */ /* 0x040fe2000f8008ff */
[----:B------:R-:W-:Y:S01]  /*1740*/  IMAD.IADD R5, R5, 0x1, R11 ;  /* 0x0000000105057824 */ /* 0x000fe200078e020b */
[----:B------:R-:W-:Y:S01]  /*1750*/  LEA R193, R193, UR4, 0x1 ;  /* 0x00000004c1c17c11 */ /* 0x000fe2000f8e08ff */
[--C-:B------:R-:W-:Y:S01]  /*1760*/  @!P5 IMAD.MOV.U32 R26, RZ, RZ, R2.reuse ;  /* 0x000000ffff1ad224 */ /* 0x100fe200078e0002 */
[----:B------:R-:W-:Y:S01]  /*1770*/  STL [R1+0x4], R194 ;  /* 0x000004c201007387 */ /* 0x000fe20000100800 */
[----:B------:R-:W-:Y:S01]  /*1780*/  @!P5 IMAD.MOV.U32 R27, RZ, RZ, R3 ;  /* 0x000000ffff1bd224 */ /* 0x000fe200078e0003 */
[----:B------:R-:W-:Y:S01]  /*1790*/  LEA.HI.X R30, R4, UR9, R5, 0x1, P0 ;  /* 0x00000009041e7c11 */ /* 0x000fe200080f0c05 */
[----:B------:R-:W-:Y:S01]  /*17a0*/  @!P3 IMAD.MOV.U32 R28, RZ, RZ, R2 ;  /* 0x000000ffff1cb224 */ /* 0x000fe200078e0002 */
[----:B------:R-:W-:Y:S01]  /*17b0*/  STL [R1+0x1c], R31 ;  /* 0x00001c1f01007387 */ /* 0x000fe20000100800 */
[----:B------:R-:W-:-:S02]  /*17c0*/  IMAD.IADD R7, R7, 0x1, R12 ;  /* 0x0000000107077824 */ /* 0x000fc400078e020c */
[C---:B------:R-:W-:Y:S01]  /*17d0*/  @!P4 IMAD R9, R36.reuse, R15, R9 ;  /* 0x0000000f2409c224 */ /* 0x040fe200078e0209 */
[----:B------:R-:W1:Y:S01]  /*17e0*/  @!P3 LDC.64 R12, c[0x0][0x3b0] ;  /* 0x0000ec00ff0cbb82 */ /* 0x000e620000000a00 */
[----:B------:R-:W-:Y:S01]  /*17f0*/  @!P4 IMAD.WIDE.U32 R2, R36, R14, R2 ;  /* 0x0000000e2402c225 */ /* 0x000fe200078e0002 */
[----:B------:R-:W-:-:S03]  /*1800*/  LEA.HI.X R192, R6, UR11, R7, 0x1, P1 ;  /* 0x0000000b06c07c11 */ /* 0x000fc600088f0c07 */
[----:B------:R-:W-:Y:S01]  /*1810*/  @!P2 IMAD R0, R0, R16, RZ ;  /* 0x000000100000a224 */ /* 0x000fe200078e02ff */
[----:B------:R-:W-:Y:S01]  /*1820*/  @!P4 LEA R6, P0, R2, R22, 0x1 ;  /* 0x000000160206c211 */ /* 0x000fe200078008ff */
[C---:B------:R-:W-:Y:S01]  /*1830*/  @!P2 IMAD.WIDE.U32 R4, R8.reuse, R16, R18 ;  /* 0x000000100804a225 */ /* 0x040fe200078e0012 */
[----:B------:R-:W2:Y:S01]  /*1840*/  @!P5 LDC.64 R14, c[0x0][0x3b0] ;  /* 0x0000ec00ff0edb82 */ /* 0x000ea20000000a00 */
[----:B------:R-:W-:Y:S02]  /*1850*/  STL [R1], R192 ;  /* 0x000000c001007387 */ /* 0x000fe40000100800 */
[----:B------:R-:W-:Y:S01]  /*1860*/  @!P2 IMAD R0, R8, R17, R0 ;  /* 0x000000110800a224 */ /* 0x000fe200078e0200 */
[----:B------:R-:W-:Y:S01]  /*1870*/  @!P5 IADD3 R8, P1, PT, R36, 0x40, RZ ;  /* 0x000000402408d810 */ /* 0x000fe20007f3e0ff */
[----:B------:R-:W-:Y:S01]  /*1880*/  @!P4 IMAD.IADD R3, R3, 0x1, R9 ;  /* 0x000000010303c824 */ /* 0x000fe200078e0209 */
[----:B------:R-:W-:Y:S01]  /*1890*/  STL [R1+0x18], R30 ;  /* 0x0000181e01007387 */ /* 0x000fe20000100800 */
[----:B------:R-:W-:Y:S01]  /*18a0*/  IMAD.SHL.U32 R153, R40, 0x80, RZ ;  /* 0x0000008028997824 */ /* 0x000fe200078e00ff */
[----:B------:R-:W-:Y:S01]  /*18b0*/  @!P2 IADD3 R0, PT, PT, R5, R0, RZ ;  /* 0x000000000500a210 */ /* 0x000fe20007ffe0ff */
[----:B------:R-:W-:Y:S01]  /*18c0*/  @!P5 IMAD.X R10, RZ, RZ, R21, P1 ;  /* 0x000000ffff0ad224 */ /* 0x000fe200008e0615 */
[----:B------:R-:W-:Y:S01]  /*18d0*/  @!P4 LEA.HI.X R7, R2, R23, R3, 0x1, P0 ;  /* 0x000000170207c211 */ /* 0x000fe200000f0c03 */
[----:B------:R-:W4:Y:S01]  /*18e0*/  @!P5 LDC.64 R16, c[0x0][0x380] ;  /* 0x0000e000ff10db82 */ /* 0x000f220000000a00 */
[----:B------:R-:W-:Y:S01]  /*18f0*/  @!P3 IADD3 R9, P0, PT, R36, 0x60, RZ ;  /* 0x000000602409b810 */ /* 0x000fe20007f1e0ff */
[----:B------:R-:W-:Y:S01]  /*1900*/  IMAD.SHL.U32 R148, R40, 0x20, RZ ;  /* 0x0000002028947824 */ /* 0x000fe200078e00ff */
[C---:B---3--:R-:W-:Y:S01]  /*1910*/  @!P2 LEA R2, P1, R4.reuse, R24, 0x1 ;  /* 0x000000180402a211 */ /* 0x048fe200078208ff */
[----:B------:R-:W-:Y:S01]  /*1920*/  @!PT LDS RZ, [RZ] ;  /* 0x00000000fffff984 */ /* 0x000fe20000000800 */
[----:B------:R-:W-:Y:S01]  /*1930*/  @!PT LDS RZ, [RZ] ;  /* 0x00000000fffff984 */ /* 0x000fe20000000800 */
[----:B------:R-:W-:Y:S01]  /*1940*/  @!PT LDS RZ, [RZ] ;  /* 0x00000000fffff984 */ /* 0x000fe20000000800 */
[----:B------:R3:W-:Y:S03]  /*1950*/  @!P4 LDGSTS.E.BYPASS.LTC128B.128 [R193], desc[UR12][R6.64] ;  /* 0x0000000006c1cfae */ /* 0x0007e6000b981a0c */
[----:B------:R-:W-:Y:S01]  /*1960*/  @!P2 LEA.HI.X R3, R4, R25, R0, 0x1, P1 ;  /* 0x000000190403a211 */ /* 0x000fe200008f0c00 */
[----:B------:R-:W5:Y:S01]  /*1970*/  @!P3 LDC.64 R22, c[0x0][0x380] ;  /* 0x0000e000ff16bb82 */ /* 0x000f620000000a00 */
[----:B------:R-:W-:Y:S01]  /*1980*/  @!P3 IMAD.X R0, RZ, RZ, R21, P0 ;  /* 0x000000ffff00b224 */ /* 0x000fe200000e0615 */
[----:B------:R-:W-:-:S02]  /*1990*/  LEA.HI.SX32 R21, R189, 0xffffffff, 0x19 ;  /* 0xffffffffbd157811 */ /* 0x000fc400078fcaff */
[----:B------:R4:W-:Y:S01]  /*19a0*/  @!P2 LDGSTS.E.BYPASS.LTC128B.128 [R193+0x800], desc[UR12][R2.64] ;  /* 0x0080000002c1afae */ /* 0x0009e2000b981a0c */
[----:B--2---:R-:W-:Y:S01]  /*19b0*/  @!P5 IMAD R4, R10, R14, RZ ;  /* 0x0000000e0a04d224 */ /* 0x004fe200078e02ff */
[----:B------:R-:W-:Y:S01]  /*19c0*/  SHF.R.S32.HI R18, RZ, 0x1f, R21 ;  /* 0x0000001fff127819 */ /* 0x000fe20000011415 */
[----:B------:R-:W-:Y:S02]  /*19d0*/  IMAD R19, R21, -0x80, R20 ;  /* 0xffffff8015137824 */ /* 0x000fe400078e0214 */
[----:B-1----:R-:W-:-:S03]  /*19e0*/  @!P3 IMAD R0, R0, R12, RZ ;  /* 0x0000000c0000b224 */ /* 0x002fc600078e02ff */
[----:B------:R-:W-:Y:S01]  /*19f0*/  ISETP.GE.AND P6, PT, R35, R19, PT ;  /* 0x000000132300720c */ /* 0x000fe20003fc6270 */
[----:B------:R-:W-:Y:S01]  /*1a00*/  @!P3 IMAD R0, R9, R13, R0 ;  /* 0x0000000d0900b224 */ /* 0x000fe200078e0200 */
[----:B------:R-:W-:Y:S01]  /*1a10*/  ISETP.GE.AND P0, PT, R33, R19, PT ;  /* 0x000000132100720c */ /* 0x000fe20003f06270 */
[----:B---3--:R-:W-:-:S03]  /*1a20*/  @!P5 IMAD.WIDE.U32 R6, R8, R14, R26 ;  /* 0x0000000e0806d225 */ /* 0x008fc600078e001a */
[----:B----4-:R-:W-:Y:S01]  /*1a30*/  @!P5 LEA R16, P2, R6, R16, 0x1 ;  /* 0x000000100610d211 */ /* 0x010fe200078408ff */
[----:B------:R-:W-:Y:S02]  /*1a40*/  @!P5 IMAD R2, R8, R15, R4 ;  /* 0x0000000f0802d224 */ /* 0x000fe400078e0204 */
[----:B------:R-:W-:-:S04]  /*1a50*/  @!P3 IMAD.WIDE.U32 R4, R9, R12, R28 ;  /* 0x0000000c0904b225 */ /* 0x000fc800078e001c */
[-C--:B------:R-:W-:Y:S01]  /*1a60*/  IMAD R8, R140, R21.reuse, RZ ;  /* 0x000000158c087224 */ /* 0x080fe200078e02ff */
[----:B-----5:R-:W-:Y:S01]  /*1a70*/  @!P3 LEA R14, P1, R4, R22, 0x1 ;  /* 0x00000016040eb211 */ /* 0x020fe200078208ff */
[----:B------:R-:W-:Y:S02]  /*1a80*/  @!P5 IMAD.IADD R7, R7, 0x1, R2 ;  /* 0x000000010707d824 */ /* 0x000fe400078e0202 */
[----:B------:R-:W-:Y:S02]  /*1a90*/  @!P3 IMAD.IADD R5, R5, 0x1, R0 ;  /* 0x000000010505b824 */ /* 0x000fe400078e0200 */
[----:B------:R-:W-:Y:S01]  /*1aa0*/  IMAD.WIDE.U32 R2, R153, R21, RZ ;  /* 0x0000001599027225 */ /* 0x000fe200078e00ff */
[----:B------:R-:W-:Y:S02]  /*1ab0*/  @!P5 LEA.HI.X R17, R6, R17, R7, 0x1, P2 ;  /* 0x000000110611d211 */ /* 0x000fe400010f0c07 */
[----:B------:R-:W-:Y:S01]  /*1ac0*/  @!P3 LEA.HI.X R15, R4, R23, R5, 0x1, P1 ;  /* 0x00000017040fb211 */ /* 0x000fe200008f0c05 */
[----:B------:R-:W-:Y:S01]  /*1ad0*/  IMAD R0, R18, R153, R8 ;  /* 0x0000009912007224 */ /* 0x000fe200078e0208 */
[-C--:B------:R-:W-:Y:S01]  /*1ae0*/  ISETP.GE.AND P2, PT, R34, R19.reuse, PT ;  /* 0x000000132200720c */ /* 0x080fe20003f46270 */
[----:B------:R-:W-:Y:S01]  /*1af0*/  IMAD.WIDE.U32 R4, R40, 0x40, RZ ;  /* 0x0000004028047825 */ /* 0x000fe200078e00ff */
[----:B------:R-:W-:Y:S01]  /*1b00*/  @!P6 LEA R10, P1, R2, R194, 0x1 ;  /* 0x000000c2020ae211 */ /* 0x000fe200078208ff */
[----:B------:R1:W-:Y:S01]  /*1b10*/  @!P5 LDGSTS.E.BYPASS.LTC128B.128 [R193+0x1000], desc[UR12][R16.64] ;  /* 0x0100000010c1dfae */ /* 0x0003e2000b981a0c */
[-C--:B------:R-:W-:Y:S01]  /*1b20*/  ISETP.GE.AND P5, PT, R33, R19.reuse, PT ;  /* 0x000000132100720c */ /* 0x080fe20003fa6270 */
[----:B------:R-:W-:Y:S01]  /*1b30*/  IMAD.IADD R3, R3, 0x1, R0 ;  /* 0x0000000103037824 */ /* 0x000fe200078e0200 */
[----:B------:R-:W-:Y:S01]  /*1b40*/  @!P0 IADD3 R0, P4, PT, R148, R2, RZ ;  /* 0x0000000294008210 */ /* 0x000fe20007f9e0ff */
[----:B------:R-:W-:Y:S01]  /*1b50*/  @!P3 LDGSTS.E.BYPASS.LTC128B.128 [R193+0x1800], desc[UR12][R14.64] ;  /* 0x018000000ec1bfae */ /* 0x000fe2000b981a0c */
[----:B------:R-:W-:-:S02]  /*1b60*/  ISETP.GE.AND P3, PT, R32, R19, PT ;  /* 0x000000132000720c */ /* 0x000fc40003f66270 */
[----:B------:R-:W-:Y:S02]  /*1b70*/  @!P6 LEA.HI.X R11, R2, R192, R3, 0x1, P1 ;  /* 0x000000c0020be211 */ /* 0x000fe400008f0c03 */
[----:B------:R-:W-:Y:S02]  /*1b80*/  ISETP.GE.AND P1, PT, R32, R19, PT ;  /* 0x000000132000720c */ /* 0x000fe40003f26270 */
[----:B------:R-:W-:Y:S01]  /*1b90*/  @!P0 IADD3.X R6, PT, PT, R121, R3, RZ, P4, !PT ;  /* 0x0000000379068210 */ /* 0x000fe200027fe4ff */
[----:B------:R2:W-:Y:S01]  /*1ba0*/  @!P6 LDGSTS.E.BYPASS.LTC128B.128 [R193+0x2000], desc[UR12][R10.64] ;  /* 0x020000000ac1efae */ /* 0x0005e2000b981a0c */
[----:B------:R-:W-:-:S04]  /*1bb0*/  @!P0 LEA R8, P4, R0, R194, 0x1 ;  /* 0x000000c200088211 */ /* 0x000fc800078808ff */
[----:B------:R-:W-:Y:S01]  /*1bc0*/  @!P0 LEA.HI.X R9, R0, R192, R6, 0x1, P4 ;  /* 0x000000c000098211 */ /* 0x000fe200020f0c06 */
[----:B------:R-:W-:Y:S01]  /*1bd0*/  IMAD.SHL.U32 R6, R41, 0x40, RZ ;  /* 0x0000004029067824 */ /* 0x000fe200078e00ff */
[----:B------:R-:W-:Y:S02]  /*1be0*/  @!P2 IADD3 R0, P4, PT, R2, R4, RZ ;  /* 0x000000040200a210 */ /* 0x000fe40007f9e0ff */
[----:B------:R-:W-:Y:S01]  /*1bf0*/  SHF.L.U64.HI R4, R108, 0x7, R109 ;  /* 0x000000076c047819 */ /* 0x000fe2000001026d */
[----:B------:R3:W-:Y:S01]  /*1c00*/  @!P0 LDGSTS.E.BYPASS.LTC128B.128 [R193+0x2800], desc[UR12][R8.64] ;  /* 0x0280000008c18fae */ /* 0x0007e2000b981a0c */
[----:B------:R-:W-:Y:S01]  /*1c10*/  @!P2 IADD3.X R6, PT, PT, R3, R5, R6, P4, !PT ;  /* 0x000000050306a210 */ /* 0x000fe200027fe406 */
[----:B------:R-:W-:Y:S01]  /*1c20*/  @!P1 IMAD R5, R41, 0x60, RZ ;  /* 0x0000006029059824 */ /* 0x000fe200078e02ff */
[----:B------:R-:W-:Y:S01]  /*1c30*/  @!P2 LEA R12, P4, R0, R194, 0x1 ;  /* 0x000000c2000ca211 */ /* 0x000fe200078808ff */
[----:B------:R-:W-:-:S03]  /*1c40*/  @!P1 IMAD.WIDE.U32 R2, R40, 0x60, R2 ;  /* 0x0000006028029825 */ /* 0x000fc600078e0002 */
[----:B------:R-:W-:Y:S01]  /*1c50*/  @!P2 LEA.HI.X R13, R0, R192, R6, 0x1, P4 ;  /* 0x000000c0000da211 */ /* 0x000fe200020f0c06 */
[----:B------:R-:W-:Y:S01]  /*1c60*/  @!P1 IMAD.IADD R3, R3, 0x1, R5 ;  /* 0x0000000103039824 */ /* 0x000fe200078e0205 */
[----:B------:R-:W-:Y:S01]  /*1c70*/  @!P1 LEA R6, P4, R2, R194, 0x1 ;  /* 0x000000c202069211 */ /* 0x000fe200078808ff */
[----:B------:R-:W-:Y:S02]  /*1c80*/  IMAD.SHL.U32 R0, R108, 0x80, RZ ;  /* 0x000000806c007824 */ /* 0x000fe400078e00ff */
[----:B------:R4:W-:Y:S01]  /*1c90*/  @!P2 LDGSTS.E.BYPASS.LTC128B.128 [R193+0x3000], desc[UR12][R12.64] ;  /* 0x030000000cc1afae */ /* 0x0009e2000b981a0c */
[----:B------:R-:W-:Y:S01]  /*1ca0*/  @!P1 LEA.HI.X R7, R2, R192, R3, 0x1, P4 ;  /* 0x000000c002079211 */ /* 0x000fe200020f0c03 */
[----:B------:R-:W-:Y:S01]  /*1cb0*/  IMAD R4, R4, R21, RZ ;  /* 0x0000001504047224 */ /* 0x000fe200078e02ff */
[----:B------:R-:W-:Y:S01]  /*1cc0*/  ISETP.GE.AND P4, PT, R34, R19, PT ;  /* 0x000000132200720c */ /* 0x000fe20003f86270 */
[----:B-1----:R-:W-:Y:S02]  /*1cd0*/  IMAD.SHL.U32 R16, R191, 0x20, RZ ;  /* 0x00000020bf107824 */ /* 0x002fe400078e00ff */
[----:B------:R1:W-:Y:S01]  /*1ce0*/  @!P1 LDGSTS.E.BYPASS.LTC128B.128 [R193+0x3800], desc[UR12][R6.64] ;  /* 0x0380000006c19fae */ /* 0x0003e2000b981a0c */
[----:B------:R-:W-:-:S02]  /*1cf0*/  IMAD R18, R18, R0, R4 ;  /* 0x0000000012127224 */ /* 0x000fc400078e0204 */
[----:B------:R-:W-:Y:S01]  /*1d00*/  IMAD.WIDE.U32 R2, R0, R21, RZ ;  /* 0x0000001500027225 */ /* 0x000fe200078e00ff */
[----:B------:R-:W0:Y:S01]  /*1d10*/  LDGDEPBAR ;  /* 0x00000000000079af */ /* 0x000e220000000000 */
[----:B--2---:R-:W-:Y:S02]  /*1d20*/  LOP3.LUT R10, R16, 0xc0, RZ, 0xc0, !PT ;  /* 0x000000c0100a7812 */ /* 0x004fe400078ec0ff */
[----:B------:R-:W-:Y:S01]  /*1d30*/  IMAD.WIDE.U32 R4, R108, 0x40, RZ ;  /* 0x000000406c047825 */ /* 0x000fe200078e00ff */
[----:B------:R-:W-:Y:S02]  /*1d40*/  LOP3.LUT R190, R16, 0x120, RZ, 0xc0, !PT ;  /* 0x0000012010be7812 */ /* 0x000fe400078ec0ff */
[----:B---3--:R-:W-:Y:S01]  /*1d50*/  SHF.L.U32 R8, R191, 0x2, RZ ;  /* 0x00000002bf087819 */ /* 0x008fe200000006ff */
[----:B------:R-:W-:Y:S01]  /*1d60*/  IMAD.SHL.U32 R0, R109, 0x40, RZ ;  /* 0x000000406d007824 */ /* 0x000fe200078e00ff */
[----:B------:R-:W-:Y:S01]  /*1d70*/  @!P4 IADD3 R14, P0, PT, R2, R4, RZ ;  /* 0x00000004020ec210 */ /* 0x000fe20007f1e0ff */
[----:B------:R-:W-:Y:S01]  /*1d80*/  IMAD.IADD R3, R3, 0x1, R18 ;  /* 0x0000000103037824 */ /* 0x000fe200078e0212 */
[----:B------:R-:W-:Y:S01]  /*1d90*/  LOP3.LUT R10, R10, 0x18, R8, 0xf8, !PT ;  /* 0x000000180a0a7812 */ /* 0x000fe200078ef808 */
[----:B------:R-:W-:Y:S01]  /*1da0*/  IMAD.SHL.U32 R17, R191, 0x10, RZ ;  /* 0x00000010bf117824 */ /* 0x000fe200078e00ff */
[----:B------:R-:W-:-:S02]  /*1db0*/  @!P6 LEA R8, P1, R2, R31, 0x1 ;  /* 0x0000001f0208e211 */ /* 0x000fc400078208ff */
[----:B------:R-:W-:Y:S01]  /*1dc0*/  @!P4 IADD3.X R15, PT, PT, R3, R5, R0, P0, !PT ;  /* 0x00000005030fc210 */ /* 0x000fe200007fe400 */
[----:B------:R-:W-:Y:S01]  /*1dd0*/  @!P3 IMAD R0, R109, 0x60, RZ ;  /* 0x000000606d00b824 */ /* 0x000fe200078e02ff */
[--C-:B------:R-:W-:Y:S01]  /*1de0*/  @!P6 LEA.HI.X R9, R2, R30, R3.reuse, 0x1, P1 ;  /* 0x0000001e0209e211 */ /* 0x100fe200008f0c03 */
[----:B------:R-:W-:Y:S01]  /*1df0*/  @!P3 IMAD.WIDE.U32 R4, R108, 0x60, R2 ;  /* 0x000000606c04b825 */ /* 0x000fe200078e0002 */
[----:B----4-:R-:W-:Y:S02]  /*1e00*/  LOP3.LUT R13, R17, 0x100, RZ, 0xc0, !PT ;  /* 0x00000100110d7812 */ /* 0x010fe400078ec0ff */
[----:B------:R-:W-:Y:S02]  /*1e10*/  LOP3.LUT R11, R10, 0x8, R191, 0x78, !PT ;  /* 0x000000080a0b7812 */ /* 0x000fe400078e78bf */
[----:B------:R-:W-:Y:S01]  /*1e20*/  LOP3.LUT R13, R13, 0x20, R16, 0xf8, !PT ;  /* 0x000000200d0d7812 */ /* 0x000fe200078ef810 */
[----:B------:R-:W-:-:S04]  /*1e30*/  DEPBAR.LE SB0, 0x0 ;  /* 0x000080000000791a */ /* 0x000fc80000000000 */
[----:B------:R-:W-:Y:S01]  /*1e40*/  BAR.SYNC.DEFER_BLOCKING 0x0 ;  /* 0x0000000000007b1d */ /* 0x000fe20000010000 */
[----:B-1----:R-:W-:Y:S02]  /*1e50*/  @!P5 LEA R7, P0, R108, R2, 0x5 ;  /* 0x000000026c07d211 */ /* 0x002fe400078028ff */
[----:B------:R-:W-:Y:S02]  /*1e60*/  LOP3.LUT R147, R10, 0x8, R147, 0x78, !PT ;  /* 0x000000080a937812 */ /* 0x000fe400078e7893 */
[----:B------:R-:W-:Y:S01]  /*1e70*/  @!P5 LEA.HI.X R12, R108, R3, R109, 0x5, P0 ;  /* 0x000000036c0cd211 */ /* 0x000fe200000f2c6d */
[----:B------:R-:W-:Y:S01]  /*1e80*/  @!P3 IMAD.IADD R3, R5, 0x1, R0 ;  /* 0x000000010503b824 */ /* 0x000fe200078e0200 */
[CC--:B------:R-:W-:Y:S01]  /*1e90*/  @!P3 LEA R10, P0, R4.reuse, R31.reuse, 0x1 ;  /* 0x0000001f040ab211 */ /* 0x0c0fe200078008ff */
[----:B------:R-:W-:Y:S01]  /*1ea0*/  IMAD.IADD R0, R11, 0x1, R13 ;  /* 0x000000010b007824 */ /* 0x000fe200078e020d */
[----:B------:R-:W-:Y:S02]  /*1eb0*/  @!P5 LEA R2, P2, R7, R31, 0x1 ;  /* 0x0000001f0702d211 */ /* 0x000fe400078408ff */
[----:B------:R-:W-:-:S02]  /*1ec0*/  @!P3 LEA.HI.X R11, R4, R30, R3, 0x1, P0 ;  /* 0x0000001e040bb211 */ /* 0x000fc400000f0c03 */
[-C--:B------:R-:W-:Y:S02]  /*1ed0*/  @!P5 LEA.HI.X R3, R7, R30.reuse, R12, 0x1, P2 ;  /* 0x0000001e0703d211 */ /* 0x080fe400010f0c0c */
[----:B------:R-:W-:Y:S02]  /*1ee0*/  LOP3.LUT R4, R17, 0x3e00, RZ, 0xc0, !PT ;  /* 0x00003e0011047812 */ /* 0x000fe400078ec0ff */
[----:B------:R-:W-:Y:S02]  /*1ef0*/  @!P4 LEA R6, P1, R14, R31, 0x1 ;  /* 0x0000001f0e06c211 */ /* 0x000fe400078208ff */
[----:B------:R-:W-:Y:S01]  /*1f00*/  LEA R184, R0, UR4, 0x1 ;  /* 0x0000000400b87c11 */ /* 0x000fe2000f8e08ff */
[----:B------:R-:W-:Y:S01]  /*1f10*/  IMAD.MOV.U32 R0, RZ, RZ, 0x20 ;  /* 0x00000020ff007424 */ /* 0x000fe200078e00ff */
[----:B------:R-:W-:Y:S02]  /*1f20*/  @!P4 LEA.HI.X R7, R14, R30, R15, 0x1, P1 ;  /* 0x0000001e0e07c211 */ /* 0x000fe400008f0c0f */
[----:B------:R-:W-:Y:S01]  /*1f30*/  LOP3.LUT P0, RZ, R191, 0x4, RZ, 0xc0, !PT ;  /* 0x00000004bfff7812 */ /* 0x000fe2000780c0ff */
[----:B------:R-:W-:Y:S01]  /*1f40*/  @!PT LDS RZ, [RZ] ;  /* 0x00000000fffff984 */ /* 0x000fe20000000800 */
[----:B------:R-:W-:Y:S01]  /*1f50*/  @!PT LDS RZ, [RZ] ;  /* 0x00000000fffff984 */ /* 0x000fe20000000800 */
[----:B------:R-:W-:Y:S01]  /*1f60*/  @!PT LDS RZ, [RZ] ;  /* 0x00000000fffff984 */ /* 0x000fe20000000800 */
[----:B------:R-:W-:Y:S03]  /*1f70*/  @!P6 LDGSTS.E.BYPASS.LTC128B.128 [R193+0x4000], desc[UR12][R8.64] ;  /* 0x0400000008c1efae */ /* 0x000fe6000b981a0c */
[----:B------:R-:W-:Y:S01]  /*1f80*/  SEL R0, R0, 0xffffffe0, !P0 ;  /* 0xffffffe000007807 */ /* 0x000fe20004000000 */
[----:B------:R-:W-:Y:S04]  /*1f90*/  @P6 STS.128 [R193+0x4000], RZ ;  /* 0x004000ffc1006388 */ /* 0x000fe80000000c00 */
[----:B------:R-:W-:Y:S01]  /*1fa0*/  @P5 STS.128 [R193+0x4800], RZ ;  /* 0x004800ffc1005388 */ /* 0x000fe20000000c00 */
[----:B------:R-:W-:-:S03]  /*1fb0*/  IMAD.IADD R186, R184, 0x1, R0 ;  /* 0x00000001b8ba7824 */ /* 0x000fc600078e0200 */
        /* <DEDUP_REMOVED lines=16> */
[----:B-1----:R-:W-:-:S03]  /*20c0*/  IADD3 R2, PT, PT, R147, R190, R4 ;  /* 0x000000be93027210 */ /* 0x002fc60007ffe004 */
[----:B------:R-:W-:Y:S01]  /*20d0*/  LDSM.16.M88.4 R72, [R184+0x2400] ;  /* 0x00240000b848783b */ /* 0x000fe20000000200 */
[----:B------:R-:W-:-:S03]  /*20e0*/  LEA R187, R2, UR4, 0x1 ;  /* 0x0000000402bb7c11 */ /* 0x000fc6000f8e08ff */
[----:B------:R-:W-:Y:S01]  /*20f0*/  LDSM.16.M88.4 R84, [R186+0x2400] ;  /* 0x00240000ba54783b */ /* 0x000fe20000000200 */
[----:B------:R-:W-:-:S03]  /*2100*/  IADD3 R188, PT, PT, R187, R0, RZ ;  /* 0x00000000bbbc7210 */ /* 0x000fc60007ffe0ff */
[----:B------:R-:W1:Y:S04]  /*2110*/  LDSM.16.M88.4 R16, [R187] ;  /* 0x00000000bb10783b */ /* 0x000e680000000200 */
[----:B------:R-:W-:Y:S04]  /*2120*/  LDSM.16.M88.4 R12, [R188] ;  /* 0x00000000bc0c783b */ /* 0x000fe80000000200 */
[----:B--2---:R-:W2:Y:S04]  /*2130*/  LDSM.16.M88.4 R8, [R187+0x1000] ;  /* 0x00100000bb08783b */ /* 0x004ea80000000200 */
[----:B------:R-:W3:Y:S04]  /*2140*/  LDSM.16.M88.4 R4, [R188+0x1000] ;  /* 0x00100000bc04783b */ /* 0x000ee80000000200 */
[----:B------:R-:W4:Y:S04]  /*2150*/  LDSM.16.M88.4 R96, [R184+0x2800] ;  /* 0x00280000b860783b */ /* 0x000f280000000200 */
[----:B------:R-:W5:Y:S04]  /*2160*/  LDSM.16.M88.4 R104, [R186+0x2800] ;  /* 0x00280000ba68783b */ /* 0x000f680000000200 */
[----:B------:R-:W5:Y:S04]  /*2170*/  LDSM.16.M88.4 R76, [R184+0x2c00] ;  /* 0x002c0000b84c783b */ /* 0x000f680000000200 */
[----:B------:R-:W5:Y:S04]  /*2180*/  LDSM.16.M88.4 R64, [R186+0x2c00] ;  /* 0x002c0000ba40783b */ /* 0x000f680000000200 */
[----:B------:R-:W5:Y:S04]  /*2190*/  LDSM.16.M88.4 R100, [R184+0x3000] ;  /* 0x00300000b864783b */ /* 0x000f680000000200 */
[----:B------:R-:W5:Y:S01]  /*21a0*/  LDSM.16.M88.4 R92, [R186+0x3000] ;  /* 0x00300000ba5c783b */ /* 0x000f620000000200 */
[-C--:B-1----:R-:W-:Y:S03]  /*21b0*/  HMMA.16816.F32 R28, R16, R44.reuse, RZ ;  /* 0x0000002c101c723c */ /* 0x082fe600000018ff */
[----:B------:R-:W1:Y:S04]  /*21c0*/  LDSM.16.M88.4 R88, [R184+0x3400] ;  /* 0x00340000b858783b */ /* 0x000e680000000200 */
[----:B------:R-:W1:Y:S01]  /*21d0*/  LDSM.16.M88.4 R80, [R186+0x3400] ;  /* 0x00340000ba50783b */ /* 0x000e620000000200 */
[----:B--2---:R-:W-:Y:S03]  /*21e0*/  HMMA.16816.F32 R24, R8, R44, RZ ;  /* 0x0000002c0818723c */ /* 0x004fe600000018ff */
[----:B------:R-:W2:Y:S04]  /*21f0*/  LDSM.16.M88.4 R60, [R184+0x3800] ;  /* 0x00380000b83c783b */ /* 0x000ea80000000200 */
[----:B------:R-:W2:Y:S04]  /*2200*/  LDSM.16.M88.4 R68, [R186+0x3800] ;  /* 0x00380000ba44783b */ /* 0x000ea80000000200 */
[----:B------:R-:W2:Y:S01]  /*2210*/  LDSM.16.M88.4 R52, [R184+0x3c00] ;  /* 0x003c0000b834783b */ /* 0x000ea20000000200 */
[----:B------:R-:W-:Y:S03]  /*2220*/  HMMA.16816.F32 R32, R12, R48, R28 ;  /* 0x000000300c20723c */ /* 0x000fe6000000181c */
[----:B------:R-:W2:Y:S04]  /*2230*/  LDSM.16.M88.4 R56, [R186+0x3c00] ;  /* 0x003c0000ba38783b */ /* 0x000ea80000000200 */
[----:B------:R-:W0:Y:S01]  /*2240*/  LDGDEPBAR ;  /* 0x00000000000079af */ /* 0x000e220000000000 */
[----:B------:R-:W-:Y:S08]  /*2250*/  HMMA.16816.F32 R28, R16, R72, RZ ;  /* 0x00000048101c723c */ /* 0x000ff000000018ff */
[----:B---3--:R-:W-:Y:S03]  /*2260*/  HMMA.16816.F32 R24, R4, R48, R24 ;  /* 0x000000300418723c */ /* 0x008fe60000001818 */
[----:B------:R-:W-:-:S04]  /*2270*/  FMUL.FTZ R2, R32, UR5 ;  /* 0x0000000520027c20 */ /* 0x000fc80008410000 */
[----:B------:R3:W-:Y:S05]  /*2280*/  MUFU.TANH R116, R2 ;  /* 0x0000000200747308 */ /* 0x0007ea0000002400 */
[----:B------:R-:W-:Y:S01]  /*2290*/  HMMA.16816.F32 R36, R12, R84, R28 ;  /* 0x000000540c24723c */ /* 0x000fe2000000181c */
[----:B------:R-:W-:-:S07]  /*22a0*/  DEPBAR.LE SB0, 0x0 ;  /* 0x000080000000791a */ /* 0x000fce0000000000 */
[----:B------:R-:W-:Y:S01]  /*22b0*/  HMMA.16816.F32 R28, R8, R72, RZ ;  /* 0x00000048081c723c */ /* 0x000fe200000018ff */
[----:B---3--:R-:W-:-:S04]  /*22c0*/  FMUL.FTZ R2, R33, UR5 ;  /* 0x0000000521027c20 */ /* 0x008fc80008410000 */
[----:B------:R3:W-:Y:S02]  /*22d0*/  MUFU.TANH R130, R2 ;  /* 0x0000000200827308 */ /* 0x0007e40000002400 */
[----:B---3--:R-:W-:-:S06]  /*22e0*/  FMUL.FTZ R2, R34, UR5 ;  /* 0x0000000522027c20 */ /* 0x008fcc0008410000 */
[----:B------:R3:W2:Y:S02]  /*22f0*/  MUFU.TANH R112, R2 ;  /* 0x0000000200707308 */ /* 0x0006a40000002400 */
[----:B---3--:R-:W-:-:S05]  /*2300*/  FMUL.FTZ R2, R35, UR5 ;  /* 0x0000000523027c20 */ /* 0x008fca0008410000 */
[----:B------:R-:W-:Y:S01]  /*2310*/  HMMA.16816.F32 R32, R4, R84, R28 ;  /* 0x000000540420723c */ /* 0x000fe2000000181c */
[----:B------:R3:W-:Y:S07]  /*2320*/  MUFU.TANH R127, R2 ;  /* 0x00000002007f7308 */ /* 0x0007ee0000002400 */
[----:B----4-:R-:W-:Y:S01]  /*2330*/  HMMA.16816.F32 R28, R8, R96, RZ ;  /* 0x00000060081c723c */ /* 0x010fe200000018ff */
[----:B---3--:R-:W-:-:S04]  /*2340*/  FMUL.FTZ R2, R24, UR5 ;  /* 0x0000000518027c20 */ /* 0x008fc80008410000 */
[----:B------:R3:W-:Y:S02]  /*2350*/  MUFU.TANH R42, R2 ;  /* 0x00000002002a7308 */ /* 0x0007e40000002400 */
[----:B---3--:R-:W-:-:S06]  /*2360*/  FMUL.FTZ R2, R25, UR5 ;  /* 0x0000000519027c20 */ /* 0x008fcc0008410000 */
[----:B------:R3:W-:Y:S02]  /*2370*/  MUFU.TANH R111, R2 ;  /* 0x00000002006f7308 */ /* 0x0007e40000002400 */
[----:B---3--:R-:W-:-:S06]  /*2380*/  FMUL.FTZ R2, R26, UR5 ;  /* 0x000000051a027c20 */ /* 0x008fcc0008410000 */
[----:B------:R3:W-:Y:S02]  /*2390*/  MUFU.TANH R23, R2 ;  /* 0x0000000200177308 */ /* 0x0007e40000002400 */
[----:B---3--:R-:W-:Y:S02]  /*23a0*/  FMUL.FTZ R2, R27, UR5 ;  /* 0x000000051b027c20 */ /* 0x008fe40008410000 */
[----:B------:R-:W-:Y:S04]  /*23b0*/  HMMA.16816.F32 R24, R16, R96, RZ ;  /* 0x000000601018723c */ /* 0x000fe800000018ff */
[----:B------:R3:W-:Y:S02]  /*23c0*/  MUFU.TANH R49, R2 ;  /* 0x0000000200317308 */ /* 0x0007e40000002400 */
[----:B---3--:R-:W-:-:S14]  /*23d0*/  FMUL.FTZ R2, R36, UR5 ;  /* 0x0000000524027c20 */ /* 0x008fdc0008410000 */
[----:B-----5:R-:W-:Y:S01]  /*23e0*/  HMMA.16816.F32 R24, R12, R104, R24 ;  /* 0x000000680c18723c */ /* 0x020fe20000001818 */
[----:B------:R3:W-:Y:S02]  /*23f0*/  MUFU.TANH R138, R2 ;  /* 0x00000002008a7308 */ /* 0x0007e40000002400 */
[----:B---3--:R-:W-:-:S06]  /*2400*/  FMUL.FTZ R2, R37, UR5 ;  /* 0x0000000525027c20 */ /* 0x008fcc0008410000 */
[----:B------:R3:W-:Y:S02]  /*2410*/  MUFU.TANH R144, R2 ;  /* 0x0000000200907308 */ /* 0x0007e40000002400 */
[----:B---3--:R-:W-:-:S06]  /*2420*/  FMUL.FTZ R2, R38, UR5 ;  /* 0x0000000526027c20 */ /* 0x008fcc0008410000 */
[----:B------:R3:W-:Y:S02]  /*2430*/  MUFU.TANH R124, R2 ;  /* 0x00000002007c7308 */ /* 0x0007e40000002400 */
[----:B---3--:R-:W-:Y:S02]  /*2440*/  FMUL.FTZ R2, R39, UR5 ;  /* 0x0000000527027c20 */ /* 0x008fe40008410000 */
[----:B------:R-:W-:Y:S04]  /*2450*/  HMMA.16816.F32 R36, R4, R104, R28 ;  /* 0x000000680424723c */ /* 0x000fe8000000181c */
[----:B------:R3:W-:Y:S04]  /*2460*/  MUFU.TANH R137, R2 ;  /* 0x0000000200897308 */ /* 0x0007e80000002400 */
[----:B------:R-:W-:Y:S01]  /*2470*/  HMMA.16816.F32 R28, R16, R76, RZ ;  /* 0x0000004c101c723c */ /* 0x000fe200000018ff */
[----:B---3--:R-:W-:-:S04]  /*2480*/  FMUL.FTZ R2, R32, UR5 ;  /* 0x0000000520027c20 */ /* 0x008fc80008410000 */
[----:B------:R3:W-:Y:S02]  /*2490*/  MUFU.TANH R85, R2 ;  /* 0x0000000200557308 */ /* 0x0007e40000002400 */
[----:B---3--:R-:W-:-:S06]  /*24a0*/  FMUL.FTZ R2, R33, UR5 ;  /* 0x0000000521027c20 */ /* 0x008fcc0008410000 */
[----:B------:R3:W-:Y:S02]  /*24b0*/  MUFU.TANH R119, R2 ;  /* 0x0000000200777308 */ /* 0x0007e40000002400 */
[----:B---3--:R-:W-:-:S06]  /*24c0*/  FMUL.FTZ R2, R34, UR5 ;  /* 0x0000000522027c20 */ /* 0x008fcc0008410000 */
[----:B------:R3:W4:Y:S02]  /*24d0*/  MUFU.TANH R84, R2 ;  /* 0x0000000200547308 */ /* 0x0007240000002400 */
        /* <DEDUP_REMOVED lines=14> */
[----:B------:R-:W-:Y:S01]  /*25c0*/  HMMA.16816.F32 R24, R4, R64, R24 ;  /* 0x000000400418723c */ /* 0x000fe20000001818 */
        /* <DEDUP_REMOVED lines=16> */
[----:B------:R-:W-:Y:S04]  /*26d0*/  HMMA.16816.F32 R32, R4, R92, R28 ;  /* 0x0000005c0420723c */ /* 0x000fe8000000181c */
[----:B------:R3:W-:Y:S02]  /*26e0*/  MUFU.TANH R166, R2 ;  /* 0x0000000200a67308 */ /* 0x0007e40000002400 */
[----:B---3--:R-:W-:-:S06]  /*26f0*/  FMUL.FTZ R2, R24, UR5 ;  /* 0x0000000518027c20 */ /* 0x008fcc0008410000 */
[----:B------:R3:W-:Y:S02]  /*2700*/  MUFU.TANH R128, R2 ;  /* 0x0000000200807308 */ /* 0x0007e40000002400 */
[----:B---3--:R-:W-:-:S06]  /*2710*/  FMUL.FTZ R2, R25, UR5 ;  /* 0x0000000519027c20 */ /* 0x008fcc0008410000 */
[----:B------:R3:W-:Y:S02]  /*2720*/  MUFU.TANH R143, R2 ;  /* 0x00000002008f7308 */ /* 0x0007e40000002400 */
[----:B---3--:R-:W-:-:S06]  /*2730*/  FMUL.FTZ R2, R26, UR5 ;  /* 0x000000051a027c20 */ /* 0x008fcc0008410000 */
[----:B------:R3:W-:Y:S02]  /*2740*/  MUFU.TANH R120, R2 ;  /* 0x0000000200787308 */ /* 0x0007e40000002400 */
[----:B---3--:R-:W-:Y:S02]  /*2750*/  FMUL.FTZ R2, R27, UR5 ;  /* 0x000000051b027c20 */ /* 0x008fe40008410000 */
[----:B-1----:R-:W-:Y:S04]  /*2760*/  HMMA.16816.F32 R24, R16, R88, RZ ;  /* 0x000000581018723c */ /* 0x002fe800000018ff */
[----:B------:R1:W-:Y:S02]  /*2770*/  MUFU.TANH R134, R2 ;  /* 0x0000000200867308 */ /* 0x0003e40000002400 */
[----:B-1----:R-:W-:-:S14]  /*2780*/  FMUL.FTZ R2, R36, UR5 ;  /* 0x0000000524027c20 */ /* 0x002fdc0008410000 */
[----:B------:R-:W-:Y:S01]  /*2790*/  HMMA.16816.F32 R28, R12, R80, R24 ;  /* 0x000000500c1c723c */ /* 0x000fe20000001818 */
[----:B------:R1:W-:Y:S07]  /*27a0*/  MUFU.TANH R177, R2 ;  /* 0x0000000200b17308 */ /* 0x0003ee0000002400 */
[----:B------:R-:W-:Y:S01]  /*27b0*/  HMMA.16816.F32 R24, R8, R88, RZ ;  /* 0x000000580818723c */ /* 0x000fe200000018ff */
[----:B-1----:R-:W-:-:S04]  /*27c0*/  FMUL.FTZ R2, R37, UR5 ;  /* 0x0000000525027c20 */ /* 0x002fc80008410000 */
[----:B------:R1:W-:Y:S02]  /*27d0*/  MUFU.TANH R181, R2 ;  /* 0x0000000200b57308 */ /* 0x0003e40000002400 */
[----:B-1----:R-:W-:-:S06]  /*27e0*/  FMUL.FTZ R2, R38, UR5 ;  /* 0x0000000526027c20 */ /* 0x002fcc0008410000 */
        /* <DEDUP_REMOVED lines=9> */
[----:B-1----:R-:W-:Y:S02]  /*2880*/  FMUL.FTZ R2, R35, UR5 ;  /* 0x0000000523027c20 */ /* 0x002fe40008410000 */
[----:B------:R-:W-:Y:S04]  /*2890*/  HMMA.16816.F32 R32, R4, R80, R24 ;  /* 0x000000500420723c */ /* 0x000fe80000001818 */
[----:B------:R1:W-:Y:S04]  /*28a0*/  MUFU.TANH R149, R2 ;  /* 0x0000000200957308 */ /* 0x0003e80000002400 */
[----:B--2---:R-:W-:Y:S01]  /*28b0*/  HMMA.16816.F32 R24, R16, R60, RZ ;  /* 0x0000003c1018723c */ /* 0x004fe200000018ff */
[----:B-1----:R-:W-:-:S04]  /*28c0*/  FMUL.FTZ R2, R28, UR5 ;  /* 0x000000051c027c20 */ /* 0x002fc80008410000 */
[----:B------:R1:W-:-:S15]  /*28d0*/  MUFU.TANH R185, R2 ;  /* 0x0000000200b97308 */ /* 0x0003de0000002400 */
[----:B------:R-:W-:Y:S01]  /*28e0*/  HMMA.16816.F32 R24, R12, R68, R24 ;  /* 0x000000440c18723c */ /* 0x000fe20000001818 */
[----:B-1----:R-:W-:-:S04]  /*28f0*/  FMUL.FTZ R2, R29, UR5 ;  /* 0x000000051d027c20 */ /* 0x002fc80008410000 */
[----:B------:R1:W-:Y:S02]  /*2900*/  MUFU.TANH R183, R2 ;  /* 0x0000000200b77308 */ /* 0x0003e40000002400 */
[----:B-1----:R-:W-:-:S06]  /*2910*/  FMUL.FTZ R2, R30, UR5 ;  /* 0x000000051e027c20 */ /* 0x002fcc0008410000 */
[----:B------:R1:W-:Y:S02]  /*2920*/  MUFU.TANH R173, R2 ;  /* 0x0000000200ad7308 */ /* 0x0003e40000002400 */
[----:B-1----:R-:W-:Y:S02]  /*2930*/  FMUL.FTZ R2, R31, UR5 ;  /* 0x000000051f027c20 */ /* 0x002fe40008410000 */
[----:B------:R-:W-:Y:S04]  /*2940*/  HMMA.16816.F32 R28, R8, R60, RZ ;  /* 0x0000003c081c723c */ /* 0x000fe800000018ff */
        /* <DEDUP_REMOVED lines=9> */
[----:B-1----:R-:W-:Y:S02]  /*29e0*/  FMUL.FTZ R2, R35, UR5 ;  /* 0x0000000523027c20 */ /* 0x002fe40008410000 */
[----:B------:R-:W-:Y:S04]  /*29f0*/  HMMA.16816.F32 R32, R8, R52, RZ ;  /* 0x000000340820723c */ /* 0x000fe800000018ff */
        /* <DEDUP_REMOVED lines=10> */
[----:B------:R-:W-:Y:S11]  /*2aa0*/  HMMA.16816.F32 R28, R8, R46, RZ ;  /* 0x0000002e081c723c */ /* 0x000ff600000018ff */
[----:B------:R-:W-:Y:S01]  /*2ab0*/  FMUL.FTZ R24, R24, UR5 ;  /* 0x0000000518187c20 */ /* 0x000fe20008410000 */
[----:B-1----:R-:W-:Y:S01]  /*2ac0*/  FMUL.FTZ R2, R36, UR5 ;  /* 0x0000000524027c20 */ /* 0x002fe20008410000 */
[----:B------:R-:W-:Y:S01]  /*2ad0*/  FMUL.FTZ R25, R25, UR5 ;  /* 0x0000000519197c20 */ /* 0x000fe20008410000 */
[----:B------:R-:W-:Y:S01]  /*2ae0*/  FMUL.FTZ R26, R26, UR5 ;  /* 0x000000051a1a7c20 */ /* 0x000fe20008410000 */
[----:B------:R-:W-:Y:S01]  /*2af0*/  FMUL.FTZ R27, R27, UR5 ;  /* 0x000000051b1b7c20 */ /* 0x000fe20008410000 */
[----:B------:R1:W-:Y:S08]  /*2b00*/  MUFU.TANH R163, R2 ;  /* 0x0000000200a37308 */ /* 0x0003f00000002400 */
[----:B------:R-:W-:Y:S08]  /*2b10*/  MUFU.TANH R176, R24 ;  /* 0x0000001800b07308 */ /* 0x000ff00000002400 */
[----:B------:R-:W-:Y:S01]  /*2b20*/  MUFU.TANH R175, R25 ;  /* 0x0000001900af7308 */ /* 0x000fe20000002400 */
[----:B-1----:R-:W-:-:S07]  /*2b30*/  FMUL.FTZ R2, R37, UR5 ;  /* 0x0000000525027c20 */ /* 0x002fce0008410000 */
[----:B------:R1:W-:Y:S08]  /*2b40*/  MUFU.TANH R160, R2 ;  /* 0x0000000200a07308 */ /* 0x0003f00000002400 */
[----:B------:R-:W-:Y:S08]  /*2b50*/  MUFU.TANH R164, R26 ;  /* 0x0000001a00a47308 */ /* 0x000ff00000002400 */
[----:B------:R2:W-:Y:S01]  /*2b60*/  MUFU.TANH R165, R27 ;  /* 0x0000001b00a57308 */ /* 0x0005e20000002400 */
[----:B-1----:R-:W-:-:S07]  /*2b70*/  FMUL.FTZ R2, R38, UR5 ;  /* 0x0000000526027c20 */ /* 0x002fce0008410000 */
[----:B------:R1:W-:Y:S01]  /*2b80*/  MUFU.TANH R162, R2 ;  /* 0x0000000200a27308 */ /* 0x0003e20000002400 */
[----:B--2---:R-:W-:Y:S01]  /*2b90*/  HMMA.16816.F32 R24, R4, R50, R28 ;  /* 0x000000320418723c */ /* 0x004fe2000000181c */
[----:B-1----:R-:W-:-:S07]  /*2ba0*/  FMUL.FTZ R2, R39, UR5 ;  /* 0x0000000527027c20 */ /* 0x002fce0008410000 */
[----:B------:R-:W-:Y:S01]  /*2bb0*/  HMMA.16816.F32 R28, R8, R98, RZ ;  /* 0x00000062081c723c */ /* 0x000fe200000018ff */
[----:B------:R1:W-:Y:S07]  /*2bc0*/  MUFU.TANH R161, R2 ;  /* 0x0000000200a17308 */ /* 0x0003ee0000002400 */
[----:B------:R-:W-:Y:S03]  /*2bd0*/  HMMA.16816.F32 R36, R4, R56, R32 ;  /* 0x000000380424723c */ /* 0x000fe60000001820 */
[----:B------:R-:W-:Y:S01]  /*2be0*/  FMUL.FTZ R24, R24, UR5 ;  /* 0x0000000518187c20 */ /* 0x000fe20008410000 */
[----:B------:R-:W-:Y:S01]  /*2bf0*/  FMUL.FTZ R25, R25, UR5 ;  /* 0x0000000519197c20 */ /* 0x000fe20008410000 */
[----:B------:R-:W-:Y:S01]  /*2c00*/  FMUL.FTZ R26, R26, UR5 ;  /* 0x000000051a1a7c20 */ /* 0x000fe20008410000 */
[----:B------:R-:W-:Y:S01]  /*2c10*/  FMUL.FTZ R27, R27, UR5 ;  /* 0x000000051b1b7c20 */ /* 0x000fe20008410000 */
[----:B------:R-:W-:Y:S01]  /*2c20*/  MUFU.TANH R44, R24 ;  /* 0x00000018002c7308 */ /* 0x000fe20000002400 */
[----:B------:R-:W-:Y:S01]  /*2c30*/  HMMA.16816.F32 R32, R8, R74, RZ ;  /* 0x0000004a0820723c */ /* 0x000fe200000018ff */
[----:B-1----:R-:W-:-:S06]  /*2c40*/  IMAD.SHL.U32 R2, R191, 0x2, RZ ;  /* 0x00000002bf027824 */ /* 0x002fcc00078e00ff */
[----:B------:R-:W-:Y:S01]  /*2c50*/  MUFU.TANH R48, R25 ;  /* 0x0000001900307308 */ /* 0x000fe20000002400 */
[----:B------:R-:W-:-:S03]  /*2c60*/  LOP3.LUT R2, R2, 0x6, RZ, 0xc0, !PT ;  /* 0x0000000602027812 */ /* 0x000fc600078ec0ff */
[----:B------:R-:W-:Y:S01]  /*2c70*/  FMUL.FTZ R36, R36, UR5 ;  /* 0x0000000524247c20 */ /* 0x000fe20008410000 */
[----:B------:R-:W-:Y:S01]  /*2c80*/  FMUL.FTZ R37, R37, UR5 ;  /* 0x0000000525257c20 */ /* 0x000fe20008410000 */
[----:B------:R-:W-:Y:S01]  /*2c90*/  FMUL.FTZ R38, R38, UR5 ;  /* 0x0000000526267c20 */ /* 0x000fe20008410000 */
[----:B------:R-:W-:Y:S01]  /*2ca0*/  FMUL.FTZ R39, R39, UR5 ;  /* 0x0000000527277c20 */ /* 0x000fe20008410000 */
[----:B------:R-:W-:Y:S01]  /*2cb0*/  MUFU.TANH R170, R36 ;  /* 0x0000002400aa7308 */ /* 0x000fe20000002400 */
[----:B------:R-:W-:-:S04]  /*2cc0*/  IMAD R2, R21, 0x80, R2 ;  /* 0x0000008015027824 */ /* 0x000fc800078e0202 */
[C---:B------:R-:W-:Y:S01]  /*2cd0*/  VIADD R22, R2.reuse, 0x1 ;  /* 0x0000000102167836 */ /* 0x040fe20000000000 */
[C---:B------:R-:W-:Y:S01]  /*2ce0*/  IADD3 R3, PT, PT, R2.reuse, 0x9, RZ ;  /* 0x0000000902037810 */ /* 0x040fe20007ffe0ff */
[C---:B------:R-:W-:Y:S01]  /*2cf0*/  VIADD R21, R2.reuse, 0x8 ;  /* 0x0000000802157836 */ /* 0x040fe20000000000 */
[----:B------:R-:W-:Y:S01]  /*2d00*/  MUFU.TANH R169, R37 ;  /* 0x0000002500a97308 */ /* 0x000fe20000002400 */
[CC--:B------:R-:W-:Y:S02]  /*2d10*/  ISETP.GE.AND P4, PT, R2.reuse, R20.reuse, PT ;  /* 0x000000140200720c */ /* 0x0c0fe40003f86270 */
[-C--:B------:R-:W-:Y:S01]  /*2d20*/  ISETP.GE.AND P1, PT, R3, R20.reuse, PT ;  /* 0x000000140300720c */ /* 0x080fe20003f26270 */
[----:B------:R-:W-:Y:S01]  /*2d30*/  VIADD R3, R2, 0x18 ;  /* 0x0000001802037836 */ /* 0x000fe20000000000 */
[-C--:B------:R-:W-:Y:S01]  /*2d40*/  ISETP.GE.AND P3, PT, R22, R20.reuse, PT ;  /* 0x000000141600720c */ /* 0x080fe20003f66270 */
[----:B------:R-:W-:Y:S01]  /*2d50*/  BAR.SYNC.DEFER_BLOCKING 0x0 ;  /* 0x0000000000007b1d */ /* 0x000fe20000010000 */
[-C--:B------:R-:W-:Y:S01]  /*2d60*/  ISETP.GE.AND P2, PT, R21, R20.reuse, PT ;  /* 0x000000141500720c */ /* 0x080fe20003f46270 */
[C---:B------:R-:W-:Y:S01]  /*2d70*/  VIADD R21, R2.reuse, 0x10 ;  /* 0x0000001002157836 */ /* 0x040fe20000000000 */
[-C--:B------:R-:W-:Y:S01]  /*2d80*/  ISETP.GE.AND P5, PT, R3, R20.reuse, PT ;  /* 0x000000140300720c */ /* 0x080fe20003fa6270 */
[----:B------:R-:W-:Y:S01]  /*2d90*/  VIADD R3, R2, 0x19 ;  /* 0x0000001902037836 */ /* 0x000fe20000000000 */
[----:B------:R-:W-:Y:S01]  /*2da0*/  FSEL R57, R112, -INF , !P4 ;  /* 0xff80000070397808 */ /* 0x000fe20006000000 */
[----:B------:R-:W-:Y:S01]  /*2db0*/  MUFU.TANH R156, R38 ;  /* 0x00000026009c7308 */ /* 0x000fe20000002400 */
[----:B------:R-:W-:-:S04]  /*2dc0*/  ISETP.GE.AND P0, PT, R21, R20, PT ;  /* 0x000000141500720c */ /* 0x000fc80003f06270 */
[----:B----4-:R-:W-:Y:S02]  /*2dd0*/  FSEL R60, R84, -INF , !P0 ;  /* 0xff800000543c7808 */ /* 0x010fe40004000000 */
[----:B------:R-:W-:Y:S01]  /*2de0*/  FSEL R53, R85, -INF , !P0 ;  /* 0xff80000055357808 */ /* 0x000fe20004000000 */
[----:B------:R1:W-:Y:S01]  /*2df0*/  MUFU.TANH R157, R39 ;  /* 0x00000027009d7308 */ /* 0x0003e20000002400 */
[----:B------:R-:W-:-:S07]  /*2e00*/  FSEL R69, R138, -INF , !P0 ;  /* 0xff8000008a457808 */ /* 0x000fce0004000000 */
[----:B------:R-:W2:Y:S08]  /*2e10*/  MUFU.TANH R43, R26 ;  /* 0x0000001a002b7308 */ /* 0x000eb00000002400 */
[----:B------:R3:W-:Y:S01]  /*2e20*/  MUFU.TANH R45, R27 ;  /* 0x0000001b002d7308 */ /* 0x0007e20000002400 */
[----:B-1----:R-:W-:Y:S08]  /*2e30*/  HMMA.16816.F32 R36, R4, R86, R32 ;  /* 0x000000560424723c */ /* 0x002ff00000001820 */
[----:B------:R-:W-:Y:S01]  /*2e40*/  HMMA.16816.F32 R32, R8, R78, RZ ;  /* 0x0000004e0820723c */ /* 0x000fe200000018ff */
[----:B--2---:R-:W-:-:S07]  /*2e50*/  FSEL R43, R43, -INF , !P2 ;  /* 0xff8000002b2b7808 */ /* 0x004fce0005000000 */
[----:B---3--:R-:W-:Y:S03]  /*2e60*/  HMMA.16816.F32 R24, R4, R106, R28 ;  /* 0x0000006a0418723c */ /* 0x008fe6000000181c */
[----:B------:R-:W-:Y:S01]  /*2e70*/  FMUL.FTZ R36, R36, UR5 ;  /* 0x0000000524247c20 */ /* 0x000fe20008410000 */
[----:B------:R-:W-:Y:S01]  /*2e80*/  FMUL.FTZ R37, R37, UR5 ;  /* 0x0000000525257c20 */ /* 0x000fe20008410000 */
[----:B------:R-:W-:Y:S01]  /*2e90*/  FMUL.FTZ R38, R38, UR5 ;  /* 0x0000000526267c20 */ /* 0x000fe20008410000 */
[----:B------:R-:W-:Y:S01]  /*2ea0*/  FMUL.FTZ R39, R39, UR5 ;  /* 0x0000000527277c20 */ /* 0x000fe20008410000 */
[----:B------:R-:W-:Y:S01]  /*2eb0*/  MUFU.TANH R72, R36 ;  /* 0x0000002400487308 */ /* 0x000fe20000002400 */
[----:B------:R-:W-:Y:S07]  /*2ec0*/  HMMA.16816.F32 R28, R8, R102, RZ ;  /* 0x00000066081c723c */ /* 0x000fee00000018ff */
[----:B------:R-:W-:Y:S04]  /*2ed0*/  MUFU.TANH R73, R37 ;  /* 0x0000002500497308 */ /* 0x000fe80000002400 */
[----:B------:R-:W-:Y:S01]  /*2ee0*/  FMUL.FTZ R24, R24, UR5 ;  /* 0x0000000518187c20 */ /* 0x000fe20008410000 */
[----:B------:R-:W-:Y:S01]  /*2ef0*/  FMUL.FTZ R25, R25, UR5 ;  /* 0x0000000519197c20 */ /* 0x000fe20008410000 */
[----:B------:R-:W-:Y:S01]  /*2f00*/  FMUL.FTZ R26, R26, UR5 ;  /* 0x000000051a1a7c20 */ /* 0x000fe20008410000 */
[----:B------:R-:W-:Y:S01]  /*2f10*/  FMUL.FTZ R27, R27, UR5 ;  /* 0x000000051b1b7c20 */ /* 0x000fe20008410000 */
[----:B------:R-:W1:Y:S08]  /*2f20*/  MUFU.TANH R65, R38 ;  /* 0x0000002600417308 */ /* 0x000e700000002400 */
[----:B------:R2:W-:Y:S08]  /*2f30*/  MUFU.TANH R64, R39 ;  /* 0x0000002700407308 */ /* 0x0005f00000002400 */
[----:B------:R-:W-:Y:S01]  /*2f40*/  MUFU.TANH R88, R24 ;  /* 0x0000001800587308 */ /* 0x000fe20000002400 */
[----:B-1----:R-:W-:-:S07]  /*2f50*/  FSEL R65, R65, -INF , !P5 ;  /* 0xff80000041417808 */ /* 0x002fce0006800000 */
[----:B------:R-:W-:Y:S01]  /*2f60*/  MUFU.TANH R89, R25 ;  /* 0x0000001900597308 */ /* 0x000fe20000002400 */
[----:B--2---:R-:W-:Y:S07]  /*2f70*/  HMMA.16816.F32 R36, R4, R66, R32 ;  /* 0x000000420424723c */ /* 0x004fee0000001820 */
[----:B------:R-:W-:Y:S01]  /*2f80*/  MUFU.TANH R81, R26 ;  /* 0x0000001a00517308 */ /* 0x000fe20000002400 */
[----:B------:R-:W-:Y:S07]  /*2f90*/  HMMA.16816.F32 R32, R8, R90, RZ ;  /* 0x0000005a0820723c */ /* 0x000fee00000018ff */
[----:B------:R1:W-:Y:S04]  /*2fa0*/  MUFU.TANH R80, R27 ;  /* 0x0000001b00507308 */ /* 0x0003e80000002400 */
[----:B------:R-:W-:Y:S01]  /*2fb0*/  FMUL.FTZ R39, R39, UR5 ;  /* 0x0000000527277c20 */ /* 0x000fe20008410000 */
[----:B------:R-:W-:Y:S01]  /*2fc0*/  FMUL.FTZ R38, R38, UR5 ;  /* 0x0000000526267c20 */ /* 0x000fe20008410000 */
[----:B------:R-:W-:Y:S01]  /*2fd0*/  FMUL.FTZ R37, R37, UR5 ;  /* 0x0000000525257c20 */ /* 0x000fe20008410000 */
[----:B------:R-:W-:Y:S01]  /*2fe0*/  FMUL.FTZ R36, R36, UR5 ;  /* 0x0000000524247c20 */ /* 0x000fe20008410000 */
[----:B------:R-:W-:Y:S05]  /*2ff0*/  MUFU.TANH R105, R39 ;  /* 0x0000002700697308 */ /* 0x000fea0000002400 */
[C---:B------:R-:W-:Y:S03]  /*3000*/  HMMA.16816.F32 R32, R4.reuse, R82, R32 ;  /* 0x000000520420723c */ /* 0x040fe60000001820 */
[----:B------:R2:W-:Y:S05]  /*3010*/  MUFU.TANH R97, R38 ;  /* 0x0000002600617308 */ /* 0x0005ea0000002400 */
[----:B-1----:R-:W-:Y:S03]  /*3020*/  HMMA.16816.F32 R24, R4, R94, R28 ;  /* 0x0000005e0418723c */ /* 0x002fe6000000181c */
[----:B------:R-:W-:Y:S05]  /*3030*/  MUFU.TANH R113, R37 ;  /* 0x0000002500717308 */ /* 0x000fea0000002400 */
[C---:B------:R-:W-:Y:S03]  /*3040*/  HMMA.16816.F32 R28, R8.reuse, R62, RZ ;  /* 0x0000003e081c723c */ /* 0x040fe600000018ff */
[----:B------:R-:W-:Y:S01]  /*3050*/  FMUL.FTZ R33, R33, UR5 ;  /* 0x0000000521217c20 */ /* 0x000fe20008410000 */
[----:B------:R-:W-:Y:S01]  /*3060*/  FMUL.FTZ R34, R34, UR5 ;  /* 0x0000000522227c20 */ /* 0x000fe20008410000 */
[----:B--2---:R-:W-:Y:S01]  /*3070*/  FSEL R38, R23, -INF , !P4 ;  /* 0xff80000017267808 */ /* 0x004fe20006000000 */
[----:B------:R-:W-:Y:S01]  /*3080*/  FMUL.FTZ R32, R32, UR5 ;  /* 0x0000000520207c20 */ /* 0x000fe20008410000 */
[----:B------:R1:W-:Y:S01]  /*3090*/  MUFU.TANH R141, R33 ;  /* 0x00000021008d7308 */ /* 0x0003e20000002400 */
[----:B------:R-:W-:Y:S01]  /*30a0*/  HMMA.16816.F32 R8, R8, R54, RZ ;  /* 0x000000360808723c */ /* 0x000fe200000018ff */
[----:B------:R-:W-:-:S02]  /*30b0*/  FMUL.FTZ R35, R35, UR5 ;  /* 0x0000000523237c20 */ /* 0x000fc40008410000 */
[----:B------:R-:W-:Y:S01]  /*30c0*/  FMUL.FTZ R24, R24, UR5 ;  /* 0x0000000518187c20 */ /* 0x000fe20008410000 */
[----:B------:R-:W-:Y:S01]  /*30d0*/  FMUL.FTZ R25, R25, UR5 ;  /* 0x0000000519197c20 */ /* 0x000fe20008410000 */
[----:B------:R-:W-:Y:S01]  /*30e0*/  FMUL.FTZ R26, R26, UR5 ;  /* 0x000000051a1a7c20 */ /* 0x000fe20008410000 */
[----:B------:R-:W-:Y:S01]  /*30f0*/  FMUL.FTZ R27, R27, UR5 ;  /* 0x000000051b1b7c20 */ /* 0x000fe20008410000 */
[----:B------:R-:W-:Y:S05]  /*3100*/  MUFU.TANH R122, R24 ;  /* 0x00000018007a7308 */ /* 0x000fea0000002400 */
[----:B------:R-:W-:Y:S03]  /*3110*/  HMMA.16816.F32 R28, R4, R70, R28 ;  /* 0x00000046041c723c */ /* 0x000fe6000000181c */
[----:B------:R-:W-:Y:S01]  /*3120*/  MUFU.TANH R123, R25 ;  /* 0x00000019007b7308 */ /* 0x000fe20000002400 */
[----:B-1----:R-:W-:-:S04]  /*3130*/  FSEL R33, R116, -INF , !P4 ;  /* 0xff80000074217808 */ /* 0x002fc80006000000 */
[----:B------:R-:W-:Y:S03]  /*3140*/  HMMA.16816.F32 R8, R4, R58, R8 ;  /* 0x0000003a0408723c */ /* 0x000fe60000001808 */
[----:B------:R-:W-:Y:S05]  /*3150*/  MUFU.TANH R118, R26 ;  /* 0x0000001a00767308 */ /* 0x000fea0000002400 */
[----:B------:R-:W-:Y:S01]  /*3160*/  HMMA.16816.F32 R4, R16, R46, RZ ;  /* 0x0000002e1004723c */ /* 0x000fe200000018ff */
[----:B------:R-:W-:Y:S02]  /*3170*/  FSEL R47, R45, -INF , !P1 ;  /* 0xff8000002d2f7808 */ /* 0x000fe40004800000 */
[----:B------:R1:W-:Y:S01]  /*3180*/  MUFU.TANH R117, R27 ;  /* 0x0000001b00757308 */ /* 0x0003e20000002400 */
[----:B------:R-:W-:Y:S01]  /*3190*/  FMUL.FTZ R29, R29, UR5 ;  /* 0x000000051d1d7c20 */ /* 0x000fe20008410000 */
[----:B------:R-:W-:Y:S01]  /*31a0*/  FMUL.FTZ R30, R30, UR5 ;  /* 0x000000051e1e7c20 */ /* 0x000fe20008410000 */
[----:B------:R-:W-:Y:S01]  /*31b0*/  FMUL.FTZ R28, R28, UR5 ;  /* 0x000000051c1c7c20 */ /* 0x000fe20008410000 */
[----:B------:R-:W-:Y:S01]  /*31c0*/  FMUL.FTZ R31, R31, UR5 ;  /* 0x000000051f1f7c20 */ /* 0x000fe20008410000 */
[----:B------:R-:W-:-:S03]  /*31d0*/  FSEL R46, R72, -INF , !P5 ;  /* 0xff800000482e7808 */ /* 0x000fc60006800000 */
[----:B------:R-:W-:Y:S01]  /*31e0*/  FMUL.FTZ R8, R8, UR5 ;  /* 0x0000000508087c20 */ /* 0x000fe20008410000 */
[----:B------:R-:W-:Y:S01]  /*31f0*/  FMUL.FTZ R9, R9, UR5 ;  /* 0x0000000509097c20 */ /* 0x000fe20008410000 */
[----:B------:R-:W-:Y:S01]  /*3200*/  FMUL.FTZ R10, R10, UR5 ;  /* 0x000000050a0a7c20 */ /* 0x000fe20008410000 */
[----:B------:R-:W-:Y:S01]  /*3210*/  FMUL.FTZ R11, R11, UR5 ;  /* 0x000000050b0b7c20 */ /* 0x000fe20008410000 */
[----:B------:R-:W-:Y:S05]  /*3220*/  MUFU.TANH R39, R29 ;  /* 0x0000001d00277308 */ /* 0x000fea0000002400 */
[----:B-1----:R-:W-:Y:S01]  /*3230*/  HMMA.16816.F32 R24, R12, R50, R4 ;  /* 0x000000320c18723c */ /* 0x002fe20000001804 */
[----:B------:R-:W-:-:S02]  /*3240*/  FSEL R50, R127, -INF , !P3 ;  /* 0xff8000007f327808 */ /* 0x000fc40005800000 */
[----:B------:R-:W-:Y:S05]  /*3250*/  MUFU.TANH R101, R8 ;  /* 0x0000000800657308 */ /* 0x000fea0000002400 */
[----:B------:R-:W-:Y:S03]  /*3260*/  HMMA.16816.F32 R4, R16, R74, RZ ;  /* 0x0000004a1004723c */ /* 0x000fe600000018ff */
[----:B------:R-:W-:Y:S08]  /*3270*/  MUFU.TANH R100, R9 ;  /* 0x0000000900647308 */ /* 0x000ff00000002400 */
[----:B------:R-:W-:Y:S01]  /*3280*/  MUFU.TANH R135, R10 ;  /* 0x0000000a00877308 */ /* 0x000fe20000002400 */
[----:B------:R-:W-:Y:S01]  /*3290*/  FMUL.FTZ R26, R26, UR5 ;  /* 0x000000051a1a7c20 */ /* 0x000fe20008410000 */
[----:B------:R-:W-:Y:S01]  /*32a0*/  FMUL.FTZ R24, R24, UR5 ;  /* 0x0000000518187c20 */ /* 0x000fe20008410000 */
[----:B------:R-:W-:Y:S01]  /*32b0*/  FMUL.FTZ R25, R25, UR5 ;  /* 0x0000000519197c20 */ /* 0x000fe20008410000 */
[----:B------:R-:W-:-:S04]  /*32c0*/  FMUL.FTZ R27, R27, UR5 ;  /* 0x000000051b1b7c20 */ /* 0x000fc80008410000 */
[----:B------:R1:W-:Y:S01]  /*32d0*/  MUFU.TANH R139, R11 ;  /* 0x0000000b008b7308 */ /* 0x0003e20000002400 */
[----:B------:R-:W-:Y:S07]  /*32e0*/  HMMA.16816.F32 R4, R12, R86, R4 ;  /* 0x000000560c04723c */ /* 0x000fee0000001804 */
[----:B------:R-:W-:Y:S08]  /*32f0*/  MUFU.TANH R29, R24 ;  /* 0x00000018001d7308 */ /* 0x000ff00000002400 */
[----:B------:R-:W2:Y:S01]  /*3300*/  MUFU.TANH R26, R26 ;  /* 0x0000001a001a7308 */ /* 0x000ea20000002400 */
[----:B-1----:R-:W-:Y:S03]  /*3310*/  HMMA.16816.F32 R8, R16, R98, RZ ;  /* 0x000000621008723c */ /* 0x002fe600000018ff */
[----:B------:R-:W-:Y:S01]  /*3320*/  FMUL.FTZ R22, R4, UR5 ;  /* 0x0000000504167c20 */ /* 0x000fe20008410000 */
[----:B------:R-:W-:-:S02]  /*3330*/  VIADD R4, R2, 0x11 ;  /* 0x0000001102047836 */ /* 0x000fc40000000000 */
[----:B------:R-:W-:Y:S01]  /*3340*/  FMUL.FTZ R5, R5, UR5 ;  /* 0x0000000505057c20 */ /* 0x000fe20008410000 */
[----:B------:R1:W-:Y:S01]  /*3350*/  MUFU.TANH R136, R34 ;  /* 0x0000002200887308 */ /* 0x0003e20000002400 */
[----:B------:R-:W-:Y:S01]  /*3360*/  FMUL.FTZ R21, R6, UR5 ;  /* 0x0000000506157c20 */ /* 0x000fe20008410000 */
[----:B------:R-:W-:-:S04]  /*3370*/  ISETP.GE.AND P6, PT, R4, R20, PT ;  /* 0x000000140400720c */ /* 0x000fc80003fc6270 */
[----:B------:R-:W-:Y:S02]  /*3380*/  FSEL R61, R114, -INF , !P6 ;  /* 0xff800000723d7808 */ /* 0x000fe40007000000 */
[----:B------:R-:W-:Y:S01]  /*3390*/  MUFU.TANH R25, R25 ;  /* 0x0000001900197308 */ /* 0x000fe20000002400 */
[----:B------:R-:W-:Y:S02]  /*33a0*/  FSEL R52, R119, -INF , !P6 ;  /* 0xff80000077347808 */ /* 0x000fe40007000000 */
[----:B--2---:R-:W-:Y:S02]  /*33b0*/  FSEL R51, R26, -INF , !P2 ;  /* 0xff8000001a337808 */ /* 0x004fe40005000000 */
[----:B------:R-:W-:Y:S01]  /*33c0*/  FSEL R77, R137, -INF , !P6 ;  /* 0xff800000894d7808 */ /* 0x000fe20007000000 */
[----:B------:R-:W-:Y:S01]  /*33d0*/  HMMA.16816.F32 R8, R12, R106, R8 ;  /* 0x0000006a0c08723c */ /* 0x000fe20000001808 */
[----:B------:R-:W-:Y:S01]  /*33e0*/  FSEL R68, R144, -INF , !P6 ;  /* 0xff80000090447808 */ /* 0x000fe20007000000 */
[----:B------:R-:W2:Y:S01]  /*33f0*/  MUFU.TANH R27, R27 ;  /* 0x0000001b001b7308 */ /* 0x000ea20000002400 */
[----:B-1----:R-:W-:-:S02]  /*3400*/  FSEL R34, R42, -INF , !P4 ;  /* 0xff8000002a227808 */ /* 0x002fc40006000000 */
[----:B------:R-:W-:Y:S01]  /*3410*/  ISETP.GE.AND P4, PT, R3, R20, PT ;  /* 0x000000140300720c */ /* 0x000fe20003f86270 */
[----:B------:R-:W-:Y:S01]  /*3420*/  VIADD R3, R2, 0x20 ;  /* 0x0000002002037836 */ /* 0x000fe20000000000 */
[----:B------:R-:W-:-:S03]  /*3430*/  FSEL R42, R49, -INF , !P3 ;  /* 0xff800000312a7808 */ /* 0x000fc60005800000 */
[----:B------:R-:W-:Y:S01]  /*3440*/  MUFU.TANH R37, R30 ;  /* 0x0000001e00257308 */ /* 0x000fe20000002400 */
[----:B------:R-:W-:Y:S02]  /*3450*/  FSEL R49, R130, -INF , !P3 ;  /* 0xff80000082317808 */ /* 0x000fe40005800000 */
[----:B------:R-:W-:Y:S02]  /*3460*/  FSEL R64, R64, -INF , !P4 ;  /* 0xff80000040407808 */ /* 0x000fe40006000000 */
[----:B------:R-:W-:-:S03]  /*3470*/  FSEL R45, R73, -INF , !P4 ;  /* 0xff800000492d7808 */ /* 0x000fc60006000000 */
[----:B------:R1:W-:Y:S01]  /*3480*/  MUFU.TANH R125, R32 ;  /* 0x00000020007d7308 */ /* 0x0003e20000002400 */
[----:B------:R-:W-:Y:S01]  /*3490*/  FMUL.FTZ R8, R8, UR5 ;  /* 0x0000000508087c20 */ /* 0x000fe20008410000 */
[----:B--2---:R-:W-:Y:S01]  /*34a0*/  FSEL R56, R27, -INF , !P1 ;  /* 0xff8000001b387808 */ /* 0x004fe20004800000 */
[----:B------:R-:W-:-:S05]  /*34b0*/  FMUL.FTZ R9, R9, UR5 ;  /* 0x0000000509097c20 */ /* 0x000fca0008410000 */
[----:B------:R-:W-:Y:S08]  /*34c0*/  MUFU.TANH R104, R28 ;  /* 0x0000001c00687308 */ /* 0x000ff00000002400 */
[----:B------:R2:W3:Y:S01]  /*34d0*/  MUFU.TANH R30, R22 ;  /* 0x00000016001e7308 */ /* 0x0004e20000002400 */
[----:B-1----:R-:W-:Y:S02]  /*34e0*/  FSEL R32, R111, -INF , !P3 ;  /* 0xff8000006f207808 */ /* 0x002fe40005800000 */
[----:B------:R-:W-:-:S02]  /*34f0*/  ISETP.GE.AND P3, PT, R3, R20, PT ;  /* 0x000000140300720c */ /* 0x000fc40003f66270 */
[----:B------:R-:W-:-:S03]  /*3500*/  IADD3 R3, PT, PT, R2, 0x21, RZ ;  /* 0x0000002102037810 */ /* 0x000fc60007ffe0ff */
[----:B------:R1:W-:Y:S01]  /*3510*/  MUFU.TANH R28, R5 ;  /* 0x00000005001c7308 */ /* 0x0003e20000002400 */
[----:B------:R-:W-:Y:S02]  /*3520*/  FSEL R85, R96, -INF , !P3 ;  /* 0xff80000060557808 */ /* 0x000fe40005800000 */
[----:B------:R-:W-:Y:S02]  /*3530*/  FSEL R73, R126, -INF , !P3 ;  /* 0xff8000007e497808 */ /* 0x000fe40005800000 */
[----:B------:R-:W-:Y:S02]  /*3540*/  FSEL R96, R133, -INF , !P3 ;  /* 0xff80000085607808 */ /* 0x000fe40005800000 */
[----:B------:R-:W-:Y:S01]  /*3550*/  FSEL R92, R151, -INF , !P3 ;  /* 0xff800000975c7808 */ /* 0x000fe20005800000 */
[----:B------:R-:W-:Y:S01]  /*3560*/  MUFU.TANH R110, R36 ;  /* 0x00000024006e7308 */ /* 0x000fe20000002400 */
[----:B--2---:R-:W-:-:S07]  /*3570*/  FMUL.FTZ R22, R7, UR5 ;  /* 0x0000000507167c20 */ /* 0x004fce0008410000 */
[----:B------:R2:W-:Y:S01]  /*3580*/  MUFU.TANH R36, R31 ;  /* 0x0000001f00247308 */ /* 0x0005e20000002400 */
[----:B-1----:R-:W-:Y:S01]  /*3590*/  HMMA.16816.F32 R4, R16, R78, RZ ;  /* 0x0000004e1004723c */ /* 0x002fe200000018ff */
[----:B------:R-:W-:-:S06]  /*35a0*/  FSEL R79, R124, -INF , !P0 ;  /* 0xff8000007c4f7808 */ /* 0x000fcc0004000000 */
[----:B------:R1:W-:Y:S08]  /*35b0*/  MUFU.TANH R131, R35 ;  /* 0x0000002300837308 */ /* 0x0003f00000002400 */
[----:B------:R-:W4:Y:S01]  /*35c0*/  MUFU.TANH R24, R21 ;  /* 0x0000001500187308 */ /* 0x000f220000002400 */
[----:B--2---:R-:W-:Y:S02]  /*35d0*/  FSEL R31, R44, -INF , !P2 ;  /* 0xff8000002c1f7808 */ /* 0x004fe40005000000 */
[----:B------:R-:W-:-:S02]  /*35e0*/  FSEL R44, R29, -INF , !P2 ;  /* 0xff8000001d2c7808 */ /* 0x000fc40005000000 */
[-C--:B------:R-:W-:Y:S01]  /*35f0*/  ISETP.GE.AND P2, PT, R3, R20.reuse, PT ;  /* 0x000000140300720c */ /* 0x080fe20003f46270 */
[----:B------:R-:W-:Y:S02]  /*3600*/  VIADD R3, R2, 0x28 ;  /* 0x0000002802037836 */ /* 0x000fe40000000000 */
[----:B------:R2:W5:Y:S01]  /*3610*/  MUFU.TANH R23, R22 ;  /* 0x0000001600177308 */ /* 0x0005620000002400 */
[----:B------:R-:W-:Y:S01]  /*3620*/  HMMA.16816.F32 R4, R12, R66, R4 ;  /* 0x000000420c04723c */ /* 0x000fe20000001804 */
[----:B-1----:R-:W-:Y:S02]  /*3630*/  FSEL R35, R48, -INF , !P1 ;  /* 0xff80000030237808 */ /* 0x002fe40004800000 */
[----:B------:R-:W-:Y:S02]  /*3640*/  FSEL R48, R25, -INF , !P1 ;  /* 0xff80000019307808 */ /* 0x000fe40004800000 */
[-C--:B------:R-:W-:Y:S01]  /*3650*/  ISETP.GE.AND P1, PT, R3, R20.reuse, PT ;  /* 0x000000140300720c */ /* 0x080fe20003f26270 */
[----:B------:R-:W-:Y:S01]  /*3660*/  VIADD R3, R2, 0x29 ;  /* 0x0000002902037836 */ /* 0x000fe20000000000 */
[----:B---3--:R-:W-:Y:S01]  /*3670*/  FSEL R67, R30, -INF , !P5 ;  /* 0xff8000001e437808 */ /* 0x008fe20006800000 */
[----:B------:R-:W1:Y:S01]  /*3680*/  MUFU.TANH R29, R8 ;  /* 0x00000008001d7308 */ /* 0x000e620000002400 */
[----:B----4-:R-:W-:Y:S01]  /*3690*/  FSEL R78, R24, -INF , !P5 ;  /* 0xff800000184e7808 */ /* 0x010fe20006800000 */
[----:B------:R-:W-:Y:S01]  /*36a0*/  FMUL.FTZ R21, R10, UR5 ;  /* 0x000000050a157c20 */ /* 0x000fe20008410000 */
[----:B------:R-:W-:Y:S01]  /*36b0*/  ISETP.GE.AND P0, PT, R3, R20, PT ;  /* 0x000000140300720c */ /* 0x000fe20003f06270 */
[----:B------:R-:W-:Y:S01]  /*36c0*/  VIADD R3, R2, 0x30 ;  /* 0x0000003002037836 */ /* 0x000fe20000000000 */
[----:B------:R-:W-:-:S02]  /*36d0*/  FSEL R66, R28, -INF , !P4 ;  /* 0xff8000001c427808 */ /* 0x000fc40006000000 */
[----:B------:R-:W-:Y:S01]  /*36e0*/  FSEL R84, R115, -INF , !P2 ;  /* 0xff80000073547808 */ /* 0x000fe20005000000 */
[----:B------:R3:W4:Y:S01]  /*36f0*/  MUFU.TANH R27, R9 ;  /* 0x00000009001b7308 */ /* 0x0007220000002400 */
[-C--:B------:R-:W-:Y:S01]  /*3700*/  ISETP.GE.AND P6, PT, R3, R20.reuse, PT ;  /* 0x000000140300720c */ /* 0x080fe20003fc6270 */
[----:B------:R-:W-:Y:S02]  /*3710*/  VIADD R3, R2, 0x31 ;  /* 0x0000003102037836 */ /* 0x000fe40000000000 */
[----:B--2---:R-:W-:Y:S01]  /*3720*/  FMUL.FTZ R22, R11, UR5 ;  /* 0x000000050b167c20 */ /* 0x004fe20008410000 */
[----:B-----5:R-:W-:Y:S01]  /*3730*/  FSEL R76, R23, -INF , !P4 ;  /* 0xff800000174c7808 */ /* 0x020fe20006000000 */
[----:B------:R-:W-:Y:S01]  /*3740*/  FMUL.FTZ R4, R4, UR5 ;  /* 0x0000000504047c20 */ /* 0x000fe20008410000 */
[----:B------:R-:W-:Y:S01]  /*3750*/  FMUL.FTZ R5, R5, UR5 ;  /* 0x0000000505057c20 */ /* 0x000fe20008410000 */
[----:B------:R-:W-:Y:S01]  /*3760*/  ISETP.GE.AND P5, PT, R3, R20, PT ;  /* 0x000000140300720c */ /* 0x000fe20003fa6270 */
[----:B------:R-:W-:Y:S01]  /*3770*/  VIADD R3, R2, 0x38 ;  /* 0x0000003802037836 */ /* 0x000fe20000000000 */
[----:B------:R2:W5:Y:S01]  /*3780*/  MUFU.TANH R26, R21 ;  /* 0x00000015001a7308 */ /* 0x0005620000002400 */
[----:B------:R-:W-:-:S02]  /*3790*/  FSEL R72, R129, -INF , !P2 ;  /* 0xff80000081487808 */ /* 0x000fc40005000000 */
[----:B------:R-:W-:Y:S02]  /*37a0*/  FSEL R93, R150, -INF , !P2 ;  /* 0xff800000965d7808 */ /* 0x000fe40005000000 */
[-C--:B------:R-:W-:Y:S02]  /*37b0*/  ISETP.GE.AND P4, PT, R3, R20.reuse, PT ;  /* 0x000000140300720c */ /* 0x080fe40003f86270 */
[C---:B------:R-:W-:Y:S01]  /*37c0*/  IADD3 R3, PT, PT, R2.reuse, 0x39, RZ ;  /* 0x0000003902037810 */ /* 0x040fe20007ffe0ff */
[----:B------:R5:W5:Y:S01]  /*37d0*/  MUFU.TANH R25, R22 ;  /* 0x0000001600197308 */ /* 0x000b620000002400 */
[----:B---3--:R-:W-:Y:S01]  /*37e0*/  HMMA.16816.F32 R8, R16, R102, RZ ;  /* 0x000000661008723c */ /* 0x008fe200000018ff */
[----:B------:R-:W-:Y:S02]  /*37f0*/  FSEL R81, R81, -INF , !P1 ;  /* 0xff80000051517808 */ /* 0x000fe40004800000 */
[----:B------:R-:W-:Y:S01]  /*3800*/  ISETP.GE.AND P3, PT, R3, R20, PT ;  /* 0x000000140300720c */ /* 0x000fe20003f66270 */
[----:B------:R-:W-:Y:S01]  /*3810*/  VIADD R3, R2, 0x40 ;  /* 0x0000004002037836 */ /* 0x000fe20000000000 */
[----:B------:R-:W-:-:S02]  /*3820*/  FSEL R75, R88, -INF , !P1 ;  /* 0xff800000584b7808 */ /* 0x000fc40004800000 */
[----:B------:R-:W-:Y:S01]  /*3830*/  MUFU.TANH R30, R4 ;  /* 0x00000004001e7308 */ /* 0x000fe20000002400 */
[----:B-1----:R-:W-:Y:S01]  /*3840*/  FSEL R87, R29, -INF , !P1 ;  /* 0xff8000001d577808 */ /* 0x002fe20004800000 */
[----:B--2---:R-:W-:Y:S01]  /*3850*/  FMUL.FTZ R21, R6, UR5 ;  /* 0x0000000506157c20 */ /* 0x004fe20008410000 */
[----:B------:R-:W-:Y:S02]  /*3860*/  FSEL R80, R80, -INF , !P0 ;  /* 0xff80000050507808 */ /* 0x000fe40004000000 */
[----:B------:R-:W-:Y:S02]  /*3870*/  FSEL R74, R89, -INF , !P0 ;  /* 0xff800000594a7808 */ /* 0x000fe40004000000 */
[----:B----4-:R-:W-:Y:S01]  /*3880*/  FSEL R86, R27, -INF , !P0 ;  /* 0xff8000001b567808 */ /* 0x010fe20004000000 */
[----:B------:R1:W-:Y:S01]  /*3890*/  MUFU.TANH R23, R5 ;  /* 0x0000000500177308 */ /* 0x0003e20000002400 */
[----:B------:R-:W-:Y:S01]  /*38a0*/  FSEL R99, R120, -INF , !P6 ;  /* 0xff80000078637808 */ /* 0x000fe20007000000 */
[----:B-----5:R-:W-:Y:S01]  /*38b0*/  FMUL.FTZ R22, R7, UR5 ;  /* 0x0000000507167c20 */ /* 0x020fe20008410000 */
[----:B------:R-:W-:-:S02]  /*38c0*/  FSEL R88, R128, -INF , !P6 ;  /* 0xff80000080587808 */ /* 0x000fc40007000000 */
[----:B------:R-:W-:Y:S01]  /*38d0*/  HMMA.16816.F32 R8, R12, R94, R8 ;  /* 0x0000005e0c08723c */ /* 0x000fe20000001808 */
[----:B------:R-:W-:Y:S02]  /*38e0*/  FSEL R94, R26, -INF , !P1 ;  /* 0xff8000001a5e7808 */ /* 0x000fe40004800000 */
[----:B------:R-:W2:Y:S01]  /*38f0*/  MUFU.TANH R21, R21 ;  /* 0x0000001500157308 */ /* 0x000ea20000002400 */
[----:B------:R-:W-:Y:S02]  /*3900*/  FSEL R119, R145, -INF , !P6 ;  /* 0xff80000091777808 */ /* 0x000fe40007000000 */
[----:B------:R-:W-:Y:S02]  /*3910*/  FSEL R112, R152, -INF , !P6 ;  /* 0xff80000098707808 */ /* 0x000fe40007000000 */
[----:B------:R-:W-:Y:S02]  /*3920*/  FSEL R95, R134, -INF , !P5 ;  /* 0xff800000865f7808 */ /* 0x000fe40006800000 */
[----:B------:R-:W-:Y:S01]  /*3930*/  FSEL R115, R166, -INF , !P5 ;  /* 0xff800000a6737808 */ /* 0x000fe20006800000 */
[----:B------:R-:W3:Y:S01]  /*3940*/  MUFU.TANH R22, R22 ;  /* 0x0000001600167308 */ /* 0x000ee20000002400 */
[----:B------:R-:W-:Y:S01]  /*3950*/  FSEL R111, R171, -INF , !P5 ;  /* 0xff800000ab6f7808 */ /* 0x000fe20006800000 */
[----:B-1----:R-:W-:Y:S01]  /*3960*/  HMMA.16816.F32 R4, R16, R90, RZ ;  /* 0x0000005a1004723c */ /* 0x002fe200000018ff */
[----:B------:R-:W-:-:S02]  /*3970*/  FSEL R90, R158, -INF , !P2 ;  /* 0xff8000009e5a7808 */ /* 0x000fc40005000000 */
[-C--:B------:R-:W-:Y:S01]  /*3980*/  ISETP.GE.AND P2, PT, R3, R20.reuse, PT ;  /* 0x000000140300720c */ /* 0x080fe20003f46270 */
[----:B------:R-:W-:Y:S01]  /*3990*/  VIADD R3, R2, 0x41 ;  /* 0x0000004102037836 */ /* 0x000fe20000000000 */
[----:B------:R-:W-:Y:S01]  /*39a0*/  FSEL R91, R25, -INF , !P0 ;  /* 0xff800000195b7808 */ /* 0x000fe20004000000 */
[----:B------:R-:W-:Y:S01]  /*39b0*/  FMUL.FTZ R8, R8, UR5 ;  /* 0x0000000508087c20 */ /* 0x000fe20008410000 */
[----:B------:R-:W-:Y:S01]  /*39c0*/  FMUL.FTZ R10, R10, UR5 ;  /* 0x000000050a0a7c20 */ /* 0x000fe20008410000 */
[----:B------:R-:W-:Y:S01]  /*39d0*/  FSEL R98, R97, -INF , !P4 ;  /* 0xff80000061627808 */ /* 0x000fe20006000000 */
[----:B------:R-:W-:Y:S01]  /*39e0*/  FMUL.FTZ R9, R9, UR5 ;  /* 0x0000000509097c20 */ /* 0x000fe20008410000 */
[-C--:B------:R-:W-:Y:S01]  /*39f0*/  ISETP.GE.AND P1, PT, R3, R20.reuse, PT ;  /* 0x000000140300720c */ /* 0x080fe20003f26270 */
[----:B------:R-:W-:Y:S01]  /*3a00*/  VIADD R3, R2, 0x48 ;  /* 0x0000004802037836 */ /* 0x000fe20000000000 */
[----:B--2---:R-:W-:Y:S01]  /*3a10*/  FSEL R116, R21, -INF , !P4 ;  /* 0xff80000015747808 */ /* 0x004fe20006000000 */
[----:B------:R-:W-:Y:S01]  /*3a20*/  MUFU.TANH R8, R8 ;  /* 0x0000000800087308 */ /* 0x000fe20000002400 */
[----:B------:R-:W-:Y:S01]  /*3a30*/  FSEL R107, R30, -INF , !P4 ;  /* 0xff8000001e6b7808 */ /* 0x000fe20006000000 */
[----:B------:R-:W-:Y:S01]  /*3a40*/  FMUL.FTZ R11, R11, UR5 ;  /* 0x000000050b0b7c20 */ /* 0x000fe20008410000 */
[----:B------:R-:W-:Y:S01]  /*3a50*/  ISETP.GE.AND P0, PT, R3, R20, PT ;  /* 0x000000140300720c */ /* 0x000fe20003f06270 */
[----:B------:R-:W-:Y:S01]  /*3a60*/  VIADD R3, R2, 0x49 ;  /* 0x0000004902037836 */ /* 0x000fe20000000000 */
[----:B------:R-:W-:-:S02]  /*3a70*/  FSEL R89, R113, -INF , !P3 ;  /* 0xff80000071597808 */ /* 0x000fc40005800000 */
[----:B------:R-:W-:Y:S01]  /*3a80*/  HMMA.16816.F32 R24, R12, R82, R4 ;  /* 0x000000520c18723c */ /* 0x000fe20000001804 */
[----:B------:R-:W-:Y:S01]  /*3a90*/  FSEL R83, R143, -INF , !P5 ;  /* 0xff8000008f537808 */ /* 0x000fe20006800000 */
[----:B------:R-:W1:Y:S01]  /*3aa0*/  MUFU.TANH R10, R10 ;  /* 0x0000000a000a7308 */ /* 0x000e620000002400 */
[-C--:B------:R-:W-:Y:S01]  /*3ab0*/  ISETP.GE.AND P6, PT, R3, R20.reuse, PT ;  /* 0x000000140300720c */ /* 0x080fe20003fc6270 */
[----:B------:R-:W-:Y:S01]  /*3ac0*/  VIADD R3, R2, 0x50 ;  /* 0x0000005002037836 */ /* 0x000fe20000000000 */
[----:B------:R-:W-:Y:S02]  /*3ad0*/  FSEL R82, R110, -INF , !P4 ;  /* 0xff8000006e527808 */ /* 0x000fe40006000000 */
[----:B------:R-:W-:Y:S01]  /*3ae0*/  FSEL R97, R105, -INF , !P3 ;  /* 0xff80000069617808 */ /* 0x000fe20005800000 */
[----:B------:R-:W-:Y:S01]  /*3af0*/  HMMA.16816.F32 R4, R16, R62, RZ ;  /* 0x0000003e1004723c */ /* 0x000fe200000018ff */
[----:B------:R-:W-:Y:S01]  /*3b00*/  ISETP.GE.AND P5, PT, R3, R20, PT ;  /* 0x000000140300720c */ /* 0x000fe20003fa6270 */
[----:B------:R-:W-:Y:S01]  /*3b10*/  MUFU.TANH R9, R9 ;  /* 0x0000000900097308 */ /* 0x000fe20000002400 */
[----:B------:R-:W-:-:S02]  /*3b20*/  IADD3 R3, PT, PT, R2, 0x51, RZ ;  /* 0x0000005102037810 */ /* 0x000fc40007ffe0ff */
[----:B---3--:R-:W-:Y:S02]  /*3b30*/  FSEL R113, R22, -INF , !P3 ;  /* 0xff80000016717808 */ /* 0x008fe40005800000 */
[-C--:B------:R-:W-:Y:S01]  /*3b40*/  ISETP.GE.AND P4, PT, R3, R20.reuse, PT ;  /* 0x000000140300720c */ /* 0x080fe20003f86270 */
[----:B------:R-:W-:Y:S01]  /*3b50*/  HMMA.16816.F32 R16, R16, R54, RZ ;  /* 0x000000361010723c */ /* 0x000fe200000018ff */
[----:B------:R-:W-:Y:S01]  /*3b60*/  VIADD R3, R2, 0x58 ;  /* 0x0000005802037836 */ /* 0x000fe20000000000 */
[----:B------:R-:W-:Y:S01]  /*3b70*/  FSEL R106, R23, -INF , !P3 ;  /* 0xff800000176a7808 */ /* 0x000fe20005800000 */
[----:B------:R-:W2:Y:S01]  /*3b80*/  MUFU.TANH R11, R11 ;  /* 0x0000000b000b7308 */ /* 0x000ea20000002400 */
[----:B------:R-:W-:Y:S01]  /*3b90*/  FSEL R120, R132, -INF , !P2 ;  /* 0xff80000084787808 */ /* 0x000fe20005000000 */
[----:B------:R-:W-:Y:S01]  /*3ba0*/  FMUL.FTZ R24, R24, UR5 ;  /* 0x0000000518187c20 */ /* 0x000fe20008410000 */
[-C--:B------:R-:W-:Y:S01]  /*3bb0*/  ISETP.GE.AND P3, PT, R3, R20.reuse, PT ;  /* 0x000000140300720c */ /* 0x080fe20003f66270 */
[----:B------:R-:W-:Y:S01]  /*3bc0*/  VIADD R3, R2, 0x59 ;  /* 0x0000005902037836 */ /* 0x000fe20000000000 */
[----:B------:R-:W-:Y:S01]  /*3bd0*/  FSEL R110, R142, -INF , !P2 ;  /* 0xff8000008e6e7808 */ /* 0x000fe20005000000 */
[----:B------:R-:W-:Y:S01]  /*3be0*/  FMUL.FTZ R25, R25, UR5 ;  /* 0x0000000519197c20 */ /* 0x000fe20008410000 */
[----:B------:R-:W-:Y:S01]  /*3bf0*/  FSEL R138, R159, -INF , !P2 ;  /* 0xff8000009f8a7808 */ /* 0x000fe20005000000 */
[----:B------:R-:W-:Y:S01]  /*3c00*/  FMUL.FTZ R26, R26, UR5 ;  /* 0x000000051a1a7c20 */ /* 0x000fe20008410000 */
[----:B------:R-:W-:Y:S01]  /*3c10*/  FSEL R130, R177, -INF , !P2 ;  /* 0xff800000b1827808 */ /* 0x000fe20005000000 */
[C---:B------:R-:W-:Y:S01]  /*3c20*/  HMMA.16816.F32 R4, R12.reuse, R70, R4 ;  /* 0x000000460c04723c */ /* 0x040fe20000001804 */
[----:B------:R-:W-:Y:S01]  /*3c30*/  ISETP.GE.AND P2, PT, R3, R20, PT ;  /* 0x000000140300720c */ /* 0x000fe20003f46270 */
[----:B------:R-:W-:Y:S01]  /*3c40*/  VIADD R3, R2, 0x60 ;  /* 0x0000006002037836 */ /* 0x000fe20000000000 */
[----:B------:R-:W-:Y:S01]  /*3c50*/  FSEL R114, R149, -INF , !P1 ;  /* 0xff80000095727808 */ /* 0x000fe20004800000 */
[----:B------:R-:W-:Y:S01]  /*3c60*/  FMUL.FTZ R27, R27, UR5 ;  /* 0x000000051b1b7c20 */ /* 0x000fe20008410000 */
[----:B------:R-:W-:Y:S01]  /*3c70*/  FSEL R103, R155, -INF , !P1 ;  /* 0xff8000009b677808 */ /* 0x000fe20004800000 */
[----:B------:R-:W-:Y:S01]  /*3c80*/  MUFU.TANH R24, R24 ;  /* 0x0000001800187308 */ /* 0x000fe20000002400 */
[----:B------:R-:W-:Y:S01]  /*3c90*/  FSEL R132, R174, -INF , !P1 ;  /* 0xff800000ae847808 */ /* 0x000fe20004800000 */
[----:B------:R-:W-:Y:S01]  /*3ca0*/  HMMA.16816.F32 R12, R12, R58, R16 ;  /* 0x0000003a0c0c723c */ /* 0x000fe20000001810 */
[----:B------:R-:W-:-:S02]  /*3cb0*/  FSEL R128, R181, -INF , !P1 ;  /* 0xff800000b5807808 */ /* 0x000fc40004800000 */
[-C--:B------:R-:W-:Y:S01]  /*3cc0*/  ISETP.GE.AND P1, PT, R3, R20.reuse, PT ;  /* 0x000000140300720c */ /* 0x080fe20003f26270 */
[----:B------:R-:W-:Y:S01]  /*3cd0*/  VIADD R3, R2, 0x61 ;  /* 0x0000006102037836 */ /* 0x000fe20000000000 */
[----:B------:R-:W-:Y:S01]  /*3ce0*/  FSEL R118, R118, -INF , !P0 ;  /* 0xff80000076767808 */ /* 0x000fe20004000000 */
[----:B------:R-:W-:Y:S01]  /*3cf0*/  MUFU.TANH R25, R25 ;  /* 0x0000001900197308 */ /* 0x000fe20000002400 */
[----:B------:R-:W-:Y:S02]  /*3d00*/  FSEL R102, R122, -INF , !P0 ;  /* 0xff8000007a667808 */ /* 0x000fe40004000000 */
[----:B-1----:R-:W-:Y:S02]  /*3d10*/  FSEL R133, R10, -INF , !P0 ;  /* 0xff8000000a857808 */ /* 0x002fe40004000000 */
[----:B------:R-:W-:Y:S01]  /*3d20*/  FSEL R127, R8, -INF , !P0 ;  /* 0xff800000087f7808 */ /* 0x000fe20004000000 */
[----:B------:R-:W-:Y:S01]  /*3d30*/  FMUL.FTZ R4, R4, UR5 ;  /* 0x0000000504047c20 */ /* 0x000fe20008410000 */
[-C--:B------:R-:W-:Y:S01]  /*3d40*/  ISETP.GE.AND P0, PT, R3, R20.reuse, PT ;  /* 0x000000140300720c */ /* 0x080fe20003f06270 */
[----:B------:R-:W-:Y:S01]  /*3d50*/  VIADD R3, R2, 0x68 ;  /* 0x0000006802037836 */ /* 0x000fe20000000000 */
[----:B------:R-:W-:Y:S01]  /*3d60*/  FSEL R117, R117, -INF , !P6 ;  /* 0xff80000075757808 */ /* 0x000fe20007000000 */
[----:B------:R-:W-:Y:S01]  /*3d70*/  FMUL.FTZ R5, R5, UR5 ;  /* 0x0000000505057c20 */ /* 0x000fe20008410000 */
[----:B------:R-:W-:Y:S01]  /*3d80*/  FSEL R105, R123, -INF , !P6 ;  /* 0xff8000007b697808 */ /* 0x000fe20007000000 */
[----:B------:R-:W1:Y:S01]  /*3d90*/  MUFU.TANH R26, R26 ;  /* 0x0000001a001a7308 */ /* 0x000e620000002400 */
[----:B--2---:R-:W-:Y:S01]  /*3da0*/  FSEL R129, R11, -INF , !P6 ;  /* 0xff8000000b817808 */ /* 0x004fe20007000000 */
[----:B------:R-:W-:Y:S01]  /*3db0*/  FMUL.FTZ R13, R13, UR5 ;  /* 0x000000050d0d7c20 */ /* 0x000fe20008410000 */
[----:B------:R-:W-:Y:S01]  /*3dc0*/  FSEL R126, R9, -INF , !P6 ;  /* 0xff800000097e7808 */ /* 0x000fe20007000000 */
[----:B------:R-:W-:Y:S01]  /*3dd0*/  FMUL.FTZ R14, R14, UR5 ;  /* 0x000000050e0e7c20 */ /* 0x000fe20008410000 */
[-C--:B------:R-:W-:Y:S01]  /*3de0*/  ISETP.GE.AND P6, PT, R3, R20.reuse, PT ;  /* 0x000000140300720c */ /* 0x080fe20003fc6270 */
[----:B------:R-:W-:Y:S01]  /*3df0*/  FMUL.FTZ R12, R12, UR5 ;  /* 0x000000050c0c7c20 */ /* 0x000fe20008410000 */
[C---:B------:R-:W-:Y:S01]  /*3e00*/  IADD3 R3, PT, PT, R2.reuse, 0x69, RZ ;  /* 0x0000006902037810 */ /* 0x040fe20007ffe0ff */
[----:B------:R-:W2:Y:S01]  /*3e10*/  MUFU.TANH R27, R27 ;  /* 0x0000001b001b7308 */ /* 0x000ea20000002400 */
[----:B------:R-:W-:Y:S01]  /*3e20*/  P2R R16, PR, RZ, 0x40 ;  /* 0x00000040ff107803 */ /* 0x000fe20000000000 */
[----:B------:R-:W-:Y:S01]  /*3e30*/  FMUL.FTZ R15, R15, UR5 ;  /* 0x000000050f0f7c20 */ /* 0x000fe20008410000 */
[----:B------:R-:W-:Y:S01]  /*3e40*/  ISETP.GE.AND P6, PT, R3, R20, PT ;  /* 0x000000140300720c */ /* 0x000fe20003fc6270 */
[----:B------:R-:W-:Y:S01]  /*3e50*/  VIADD R3, R2, 0x70 ;  /* 0x0000007002037836 */ /* 0x000fe20000000000 */
[----:B------:R-:W-:-:S02]  /*3e60*/  FSEL R155, R163, -INF , !P1 ;  /* 0xff800000a39b7808 */ /* 0x000fc40004800000 */
[----:B------:R-:W-:Y:S01]  /*3e70*/  FSEL R162, R162, -INF , !P1 ;  /* 0xff800000a2a27808 */ /* 0x000fe20004800000 */
[----:B------:R3:W4:Y:S01]  /*3e80*/  MUFU.TANH R21, R4 ;  /* 0x0000000400157308 */ /* 0x0007220000002400 */
[----:B------:R-:W-:Y:S02]  /*3e90*/  FSEL R163, R172, -INF , !P1 ;  /* 0xff800000aca37808 */ /* 0x000fe40004800000 */
[----:B------:R-:W-:Y:S02]  /*3ea0*/  FSEL R149, R179, -INF , !P1 ;  /* 0xff800000b3957808 */ /* 0x000fe40004800000 */
[----:B------:R-:W-:Y:S02]  /*3eb0*/  FSEL R137, R146, -INF , !P5 ;  /* 0xff80000092897808 */ /* 0x000fe40006800000 */
[----:B------:R-:W-:Y:S01]  /*3ec0*/  ISETP.GE.U32.AND P1, PT, R20, 0x81, PT ;  /* 0x000000811400780c */ /* 0x000fe20003f26070 */
[----:B------:R5:W1:Y:S01]  /*3ed0*/  MUFU.TANH R17, R5 ;  /* 0x0000000500117308 */ /* 0x000a620000002400 */
[----:B------:R-:W-:-:S02]  /*3ee0*/  FSEL R123, R167, -INF , !P5 ;  /* 0xff800000a77b7808 */ /* 0x000fc40006800000 */
[----:B------:R-:W-:Y:S02]  /*3ef0*/  FSEL R146, R173, -INF , !P5 ;  /* 0xff800000ad927808 */ /* 0x000fe40006800000 */
[----:B------:R-:W-:Y:S02]  /*3f00*/  FSEL R143, R185, -INF , !P5 ;  /* 0xff800000b98f7808 */ /* 0x000fe40006800000 */
[----:B------:R-:W-:Y:S01]  /*3f10*/  ISETP.GE.AND P5, PT, R3, R20, PT ;  /* 0x000000140300720c */ /* 0x000fe20003fa6270 */
[----:B------:R-:W-:Y:S01]  /*3f20*/  VIADD R3, R2, 0x71 ;  /* 0x0000007102037836 */ /* 0x000fe20000000000 */
[----:B------:R1:W1:Y:S01]  /*3f30*/  MUFU.TANH R18, R12 ;  /* 0x0000000c00127308 */ /* 0x0002620000002400 */
[----:B---3--:R-:W-:Y:S01]  /*3f40*/  FMUL.FTZ R4, R6, UR5 ;  /* 0x0000000506047c20 */ /* 0x008fe20008410000 */
[----:B------:R-:W-:Y:S02]  /*3f50*/  FSEL R134, R154, -INF , !P4 ;  /* 0xff8000009a867808 */ /* 0x000fe40006000000 */
[----:B------:R-:W-:-:S02]  /*3f60*/  FSEL R124, R168, -INF , !P4 ;  /* 0xff800000a87c7808 */ /* 0x000fc40006000000 */
[----:B------:R-:W-:Y:S02]  /*3f70*/  FSEL R145, R180, -INF , !P4 ;  /* 0xff800000b4917808 */ /* 0x000fe40006000000 */
[----:B------:R3:W2:Y:S01]  /*3f80*/  MUFU.TANH R22, R4 ;  /* 0x0000000400167308 */ /* 0x0006a20000002400 */
[----:B-----5:R-:W-:Y:S01]  /*3f90*/  FMUL.FTZ R5, R7, UR5 ;  /* 0x0000000507057c20 */ /* 0x020fe20008410000 */
[----:B------:R-:W-:Y:S02]  /*3fa0*/  FSEL R144, R183, -INF , !P4 ;  /* 0xff800000b7907808 */ /* 0x000fe40006000000 */
[----:B------:R-:W-:Y:S01]  /*3fb0*/  ISETP.GE.AND P4, PT, R3, R20, PT ;  /* 0x000000140300720c */ /* 0x000fe20003f86270 */
[C---:B------:R-:W-:Y:S01]  /*3fc0*/  VIADD R3, R2.reuse, 0x78 ;  /* 0x0000007802037836 */ /* 0x040fe20000000000 */
[----:B------:R-:W-:Y:S01]  /*3fd0*/  FSEL R122, R125, -INF , !P3 ;  /* 0xff8000007d7a7808 */ /* 0x000fe20005800000 */
[----:B------:R-:W-:Y:S01]  /*3fe0*/  VIADD R2, R2, 0x79 ;  /* 0x0000007902027836 */ /* 0x000fe20000000000 */
[----:B------:R3:W3:Y:S01]  /*3ff0*/  MUFU.TANH R19, R5 ;  /* 0x0000000500137308 */ /* 0x0006e20000002400 */
[----:B------:R-:W-:-:S02]  /*4000*/  FSEL R125, R141, -INF , !P2 ;  /* 0xff8000008d7d7808 */ /* 0x000fc40005000000 */
[----:B------:R-:W-:Y:S02]  /*4010*/  FSEL R136, R136, -INF , !P3 ;  /* 0xff80000088887808 */ /* 0x000fe40005800000 */
[----:B-1----:R-:W-:Y:S02]  /*4020*/  FSEL R152, R26, -INF , !P3 ;  /* 0xff8000001a987808 */ /* 0x002fe40005800000 */
[----:B------:R-:W-:Y:S01]  /*4030*/  FSEL R142, R24, -INF , !P3 ;  /* 0xff800000188e7808 */ /* 0x000fe20005800000 */
[----:B------:R-:W1:Y:S01]  /*4040*/  MUFU.TANH R13, R13 ;  /* 0x0000000d000d7308 */ /* 0x000e620000002400 */
[----:B------:R-:W-:Y:S02]  /*4050*/  FSEL R131, R131, -INF , !P2 ;  /* 0xff80000083837808 */ /* 0x000fe40005000000 */
[----:B--2---:R-:W-:Y:S02]  /*4060*/  FSEL R151, R27, -INF , !P2 ;  /* 0xff8000001b977808 */ /* 0x004fe40005000000 */
[----:B------:R-:W-:-:S02]  /*4070*/  FSEL R141, R25, -INF , !P2 ;  /* 0xff800000198d7808 */ /* 0x000fc40005000000 */
[-C--:B------:R-:W-:Y:S01]  /*4080*/  ISETP.GE.AND P3, PT, R3, R20.reuse, PT ;  /* 0x000000140300720c */ /* 0x080fe20003f66270 */
[----:B------:R-:W2:Y:S01]  /*4090*/  MUFU.TANH R14, R14 ;  /* 0x0000000e000e7308 */ /* 0x000ea20000002400 */
[----:B------:R-:W-:Y:S02]  /*40a0*/  FSEL R161, R161, -INF , !P0 ;  /* 0xff800000a1a17808 */ /* 0x000fe40004000000 */
[----:B------:R-:W-:Y:S02]  /*40b0*/  FSEL R158, R160, -INF , !P0 ;  /* 0xff800000a09e7808 */ /* 0x000fe40004000000 */
[----:B------:R-:W-:Y:S02]  /*40c0*/  FSEL R171, R178, -INF , !P0 ;  /* 0xff800000b2ab7808 */ /* 0x000fe40004000000 */
[----:B------:R-:W-:Y:S02]  /*40d0*/  FSEL R150, R182, -INF , !P0 ;  /* 0xff800000b6967808 */ /* 0x000fe40004000000 */
[----:B------:R-:W-:Y:S01]  /*40e0*/  ISETP.GE.AND P2, PT, R2, R20, PT ;  /* 0x000000140200720c */ /* 0x000fe20003f46270 */
[----:B-1-34-:R-:W-:-:S12]  /*40f0*/  @!P1 BRA `(.L_x_415) ;  /* 0x0000000000689947 */ /* 0x01afd80003800000 */
        /* <DEDUP_REMOVED lines=26> */
.L_x_415:
[----:B-1----:R-:W-:Y:S01]  /*42a0*/  FMNMX3.FTZ R3, R33, R49, R44, !PT ;  /* 0x0000003121037276 */ /* 0x002fe2000781002c */
[----:B------:R-:W1:Y:S01]  /*42b0*/  MUFU.TANH R15, R15 ;  /* 0x0000000f000f7308 */ /* 0x000e620000002400 */
[----:B------:R-:W-:Y:S01]  /*42c0*/  FMNMX3.FTZ R2, R34, R32, R31, !PT ;  /* 0x0000002022027276 */ /* 0x000fe2000781001f */
[----:B------:R-:W3:Y:S01]  /*42d0*/  LDCU UR5, c[0x0][0x45c] ;  /* 0x00008b80ff0577ac */ /* 0x000ee20008000800 */
        /* <DEDUP_REMOVED lines=28> */
[----:B------:R-:W-:Y:S02]  /*44a0*/  ISETP.NE.AND P0, PT, R16, RZ, PT ;  /* 0x000000ff1000720c */ /* 0x000fe40003f05270 */
[----:B------:R-:W-:Y:S02]  /*44b0*/  FMNMX3.FTZ R5, R5, R144, R142, !PT ;  /* 0x0000009005057276 */ /* 0x000fe4000781008e */
        /* <DEDUP_REMOVED lines=8> */
[----:B------:R-:W-:Y:S02]  /*4540*/  FMNMX3.FTZ R4, R4, R93, R94, !PT ;  /* 0x0000005d04047276 */ /* 0x000fe4000781005e */
[----:B------:R-:W-:-:S02]  /*4550*/  FSEL R104, R17, -INF , !P6 ;  /* 0xff80000011687808 */ /* 0x000fc40007000000 */
[----:B------:R-:W-:Y:S02]  /*4560*/  FSEL R176, R176, -INF , !P5 ;  /* 0xff800000b0b07808 */ /* 0x000fe40006800000 */
[----:B------:R-:W-:Y:S02]  /*4570*/  FMNMX3.FTZ R5, R5, R150, R121, !PT ;  /* 0x0000009605057276 */ /* 0x000fe40007810079 */
[----:B------:R-:W-:Y:S02]  /*4580*/  FSEL R148, R39, -INF , !P6 ;  /* 0xff80000027947808 */ /* 0x000fe40007000000 */
[----:B------:R-:W-:Y:S02]  /*4590*/  FSEL R170, R170, -INF , !P5 ;  /* 0xff800000aaaa7808 */ /* 0x000fe40006800000 */
[----:B------:R-:W-:Y:S02]  /*45a0*/  FMNMX3.FTZ R2, R2, R117, R137, !PT ;  /* 0x0000007502027276 */ /* 0x000fe40007810089 */
[----:B------:R-:W-:-:S02]  /*45b0*/  FMNMX3.FTZ R3, R3, R158, R140, !PT ;  /* 0x0000009e03037276 */ /* 0x000fc4000781008c */
[----:B------:R-:W-:Y:S02]  /*45c0*/  FMNMX3.FTZ R4, R4, R91, R119, !PT ;  /* 0x0000005b04047276 */ /* 0x000fe40007810077 */
[----:B------:R-:W-:Y:S02]  /*45d0*/  FSEL R175, R175, -INF , !P4 ;  /* 0xff800000afaf7808 */ /* 0x000fe40006000000 */
[----:B------:R-:W-:Y:S02]  /*45e0*/  FSEL R174, R18, -INF , !P3 ;  /* 0xff80000012ae7808 */ /* 0x000fe40005800000 */
[----:B------:R-:W-:Y:S02]  /*45f0*/  FMNMX3.FTZ R5, R5, R104, R176, !PT ;  /* 0x0000006805057276 */ /* 0x000fe400078100b0 */
[----:B------:R-:W-:Y:S02]  /*4600*/  FSEL R169, R169, -INF , !P4 ;  /* 0xff800000a9a97808 */ /* 0x000fe40006000000 */
[----:B------:R-:W-:-:S02]  /*4610*/  FSEL R172, R101, -INF , !P3 ;  /* 0xff80000065ac7808 */ /* 0x000fc40005800000 */
[----:B------:R-:W-:Y:S02]  /*4620*/  FMNMX3.FTZ R2, R2, R134, R136, !PT ;  /* 0x0000008602027276 */ /* 0x000fe40007810088 */
[----:B------:R-:W-:Y:S02]  /*4630*/  FMNMX3.FTZ R3, R3, R148, R170, !PT ;  /* 0x0000009403037276 */ /* 0x000fe400078100aa */
[----:B------:R-:W-:Y:S02]  /*4640*/  FMNMX3.FTZ R4, R4, R115, R116, !PT ;  /* 0x0000007304047276 */ /* 0x000fe40007810074 */
[----:B------:R-:W-:Y:S02]  /*4650*/  FSEL R173, R13, -INF , !P2 ;  /* 0xff8000000dad7808 */ /* 0x000fe40005000000 */
[----:B------:R-:W-:Y:S02]  /*4660*/  FMNMX3.FTZ R5, R5, R175, R174, !PT ;  /* 0x000000af05057276 */ /* 0x000fe400078100ae */
[----:B------:R-:W-:-:S02]  /*4670*/  FSEL R154, R37, -INF , !P0 ;  /* 0xff800000259a7808 */ /* 0x000fc40004000000 */
[----:B------:R-:W-:Y:S02]  /*4680*/  FSEL R168, R100, -INF , !P2 ;  /* 0xff80000064a87808 */ /* 0x000fe40005000000 */
[----:B------:R-:W-:Y:S02]  /*4690*/  FMNMX3.FTZ R2, R2, R131, R162, !PT ;  /* 0x0000008302027276 */ /* 0x000fe400078100a2 */
[----:B------:R-:W-:Y:S02]  /*46a0*/  FMNMX3.FTZ R3, R3, R169, R172, !PT ;  /* 0x000000a903037276 */ /* 0x000fe400078100ac */
[----:B------:R-:W-:Y:S02]  /*46b0*/  FMNMX3.FTZ R4, R4, R113, R138, !PT ;  /* 0x0000007104047276 */ /* 0x000fe4000781008a */
[----:B------:R-:W-:Y:S02]  /*46c0*/  FMNMX.FTZ R5, R173, R5, !PT ;  /* 0x00000005ad057209 */ /* 0x000fe40007810000 */
[----:B------:R-:W-:-:S02]  /*46d0*/  FSEL R153, R36, -INF , !P6 ;  /* 0xff80000024997808 */ /* 0x000fc40007000000 */
[----:B------:R-:W-:Y:S01]  /*46e0*/  FSEL R156, R156, -INF , !P5 ;  /* 0xff8000009c9c7808 */ /* 0x000fe20006800000 */
[----:B------:R-:W4:Y:S01]  /*46f0*/  SHFL.BFLY PT, R39, R5, 0x2, 0x1f ;  /* 0x0c401f0005277f89 */ /* 0x000f2200000e0000 */
[----:B------:R-:W-:Y:S02]  /*4700*/  FMNMX3.FTZ R2, R2, R161, R154, !PT ;  /* 0x000000a102027276 */ /* 0x000fe4000781009a */
[----:B------:R-:W-:Y:S02]  /*4710*/  FMNMX.FTZ R37, R168, R3, !PT ;  /* 0x00000003a8257209 */ /* 0x000fe40007810000 */
[----:B------:R-:W-:Y:S02]  /*4720*/  FMNMX3.FTZ R3, R4, R132, R133, !PT ;  /* 0x0000008404037276 */ /* 0x000fe40007810085 */
[----:B------:R-:W-:Y:S01]  /*4730*/  FSEL R157, R157, -INF , !P4 ;  /* 0xff8000009d9d7808 */ /* 0x000fe20006000000 */
[----:B------:R-:W5:Y:S01]  /*4740*/  SHFL.BFLY PT, R6, R37, 0x2, 0x1f ;  /* 0x0c401f0025067f89 */ /* 0x000f6200000e0000 */
[----:B------:R-:W-:-:S02]  /*4750*/  FSEL R160, R135, -INF , !P3 ;  /* 0xff80000087a07808 */ /* 0x000fc40005800000 */
[----:B------:R-:W-:Y:S02]  /*4760*/  FMNMX3.FTZ R2, R2, R153, R156, !PT ;  /* 0x0000009902027276 */ /* 0x000fe4000781009c */
[----:B------:R-:W-:Y:S02]  /*4770*/  FMNMX3.FTZ R3, R3, R129, R146, !PT ;  /* 0x0000008103037276 */ /* 0x000fe40007810092 */
[----:B------:R-:W-:Y:S02]  /*4780*/  FSEL R159, R139, -INF , !P2 ;  /* 0xff8000008b9f7808 */ /* 0x000fe40005000000 */
[----:B------:R-:W-:Y:S02]  /*4790*/  FMNMX3.FTZ R2, R2, R157, R160, !PT ;  /* 0x0000009d02027276 */ /* 0x000fe400078100a0 */
[----:B------:R-:W-:Y:S02]  /*47a0*/  FMNMX3.FTZ R3, R3, R145, R152, !PT ;  /* 0x0000009103037276 */ /* 0x000fe40007810098 */
[----:B------:R-:W-:-:S02]  /*47b0*/  FMNMX.FTZ R4, R159, R2, !PT ;  /* 0x000000029f047209 */ /* 0x000fc40007810000 */
[----:B------:R-:W-:Y:S02]  /*47c0*/  FSEL R101, R22, -INF , !P0 ;  /* 0xff80000016657808 */ /* 0x000fe40004000000 */
[----:B------:R-:W-:Y:S01]  /*47d0*/  FMNMX3.FTZ R2, R3, R151, R163, !PT ;  /* 0x0000009703027276 */ /* 0x000fe200078100a3 */
[----:B------:R-:W3:Y:S01]  /*47e0*/  SHFL.BFLY PT, R36, R4, 0x2, 0x1f ;  /* 0x0c401f0004247f89 */ /* 0x000ee200000e0000 */
[----:B------:R-:W-:Y:S02]  /*47f0*/  FSEL R100, R19, -INF , !P6 ;  /* 0xff80000013647808 */ /* 0x000fe40007000000 */
[----:B------:R-:W-:Y:S02]  /*4800*/  FSEL R164, R164, -INF , !P5 ;  /* 0xff800000a4a47808 */ /* 0x000fe40006800000 */
[----:B------:R-:W-:Y:S02]  /*4810*/  FMNMX3.FTZ R2, R2, R171, R101, !PT ;  /* 0x000000ab02027276 */ /* 0x000fe40007810065 */
[----:B------:R-:W-:-:S02]  /*4820*/  FSEL R165, R165, -INF , !P4 ;  /* 0xff800000a5a57808 */ /* 0x000fc40006000000 */
[----:B--2---:R-:W-:Y:S02]  /*4830*/  FSEL R167, R14, -INF , !P3 ;  /* 0xff8000000ea77808 */ /* 0x004fe40005800000 */
[----:B------:R-:W-:Y:S02]  /*4840*/  FMNMX3.FTZ R2, R2, R100, R164, !PT ;  /* 0x0000006402027276 */ /* 0x000fe400078100a4 */
[----:B-1----:R-:W-:Y:S02]  /*4850*/  FSEL R166, R15, -INF , !P2 ;  /* 0xff8000000fa67808 */ /* 0x002fe40005000000 */
[----:B------:R-:W-:Y:S02]  /*4860*/  FMNMX3.FTZ R2, R2, R165, R167, !PT ;  /* 0x000000a502027276 */ /* 0x000fe400078100a7 */
[----:B----4-:R-:W-:Y:S02]  /*4870*/  FMNMX.FTZ R39, R5, R39, !PT ;  /* 0x0000002705277209 */ /* 0x010fe40007810000 */
[----:B------:R-:W-:-:S02]  /*4880*/  FMNMX.FTZ R2, R166, R2, !PT ;  /* 0x00000002a6027209 */ /* 0x000fc40007810000 */
[----:B-----5:R-:W-:Y:S01]  /*4890*/  FMNMX.FTZ R37, R37, R6, !PT ;  /* 0x0000000625257209 */ /* 0x020fe20007810000 */
[----:B------:R-:W1:Y:S01]  /*48a0*/  SHFL.BFLY PT, R3, R39, 0x1, 0x1f ;  /* 0x0c201f0027037f89 */ /* 0x000e6200000e0000 */
[----:B------:R-:W-:Y:S02]  /*48b0*/  IADD3 R135, PT, PT, R190, R147, RZ ;  /* 0x00000093be877210 */ /* 0x000fe40007ffe0ff */
[----:B---3--:R-:W-:Y:S01]  /*48c0*/  FMNMX.FTZ R36, R4, R36, !PT ;  /* 0x0000002404247209 */ /* 0x008fe20007810000 */
[----:B------:R-:W2:Y:S01]  /*48d0*/  SHFL.BFLY PT, R6, R2, 0x2, 0x1f ;  /* 0x0c401f0002067f89 */ /* 0x000ea200000e0000 */
[----:B------:R-:W-:-:S03]  /*48e0*/  LEA R135, R135, UR4, 0x1 ;  /* 0x0000000487877c11 */ /* 0x000fc6000f8e08ff */
[----:B------:R-:W3:Y:S01]  /*48f0*/  SHFL.BFLY PT, R5, R37, 0x1, 0x1f ;  /* 0x0c201f0025057f89 */ /* 0x000ee200000e0000 */
[----:B------:R-:W-:-:S03]  /*4900*/  IADD3 R185, PT, PT, R0, R135, RZ ;  /* 0x0000008700b97210 */ /* 0x000fc60007ffe0ff */
[----:B------:R-:W4:Y:S04]  /*4910*/  SHFL.BFLY PT, R8, R36, 0x1, 0x1f ;  /* 0x0c201f0024087f89 */ /* 0x000f2800000e0000 */
[----:B------:R-:W-:Y:S04]  /*4920*/  LDSM.16.MT88.4 R20, [R135+0x4000] ;  /* 0x004000008714783b */ /* 0x000fe80000004200 */
[----:B------:R-:W-:Y:S01]  /*4930*/  LDSM.16.MT88.4 R16, [R185+0x4000] ;  /* 0x00400000b910783b */ /* 0x000fe20000004200 */
[----:B-1----:R-:W-:-:S03]  /*4940*/  FMNMX.FTZ R39, R39, R3, !PT ;  /* 0x0000000327277209 */ /* 0x002fc60007810000 */
[----:B------:R-:W-:Y:S01]  /*4950*/  LDSM.16.MT88.4 R24, [R135+0x4400] ;  /* 0x004400008718783b */ /* 0x000fe20000004200 */
[----:B--2---:R-:W-:Y:S01]  /*4960*/  FMNMX.FTZ R7, R2, R6, !PT ;  /* 0x0000000602077209 */ /* 0x004fe20007810000 */
[C---:B------:R-:W-:Y:S01]  /*4970*/  FMUL.FTZ R4, R39.reuse, UR5 ;  /* 0x0000000527047c20 */ /* 0x040fe20008410000 */
[----:B------:R-:W-:Y:S02]  /*4980*/  FSETP.NEU.FTZ.AND P2, PT, R39, -INF , PT ;  /* 0xff8000002700780b */ /* 0x000fe40003f5d000 */
[----:B---3--:R-:W-:Y:S01]  /*4990*/  FMNMX.FTZ R37, R37, R5, !PT ;  /* 0x0000000525257209 */ /* 0x008fe20007810000 */
[----:B------:R-:W1:Y:S01]  /*49a0*/  SHFL.BFLY PT, R9, R7, 0x1, 0x1f ;  /* 0x0c201f0007097f89 */ /* 0x000e6200000e0000 */
[----:B------:R-:W-:Y:S02]  /*49b0*/  FSEL R4, R4, RZ, P2 ;  /* 0x000000ff04047208 */ /* 0x000fe40001000000 */
[C---:B------:R-:W-:Y:S01]  /*49c0*/  FSETP.NEU.FTZ.AND P0, PT, R37.reuse, -INF , PT ;  /* 0xff8000002500780b */ /* 0x040fe20003f1d000 */
[----:B------:R-:W-:Y:S01]  /*49d0*/  FMUL.FTZ R3, R37, UR5 ;  /* 0x0000000525037c20 */ /* 0x000fe20008410000 */
[----:B----4-:R-:W-:Y:S01]  /*49e0*/  FMNMX.FTZ R36, R36, R8, !PT ;  /* 0x0000000824247209 */ /* 0x010fe20007810000 */
[----:B------:R-:W-:-:S03]  /*49f0*/  FFMA.FTZ R2, R33, UR5, -R4 ;  /* 0x0000000521027c23 */ /* 0x000fc60008010804 */
[----:B------:R-:W-:Y:S01]  /*4a00*/  FSEL R3, R3, RZ, P0 ;  /* 0x000000ff03037208 */ /* 0x000fe20000000000 */
[----:B------:R2:W-:Y:S01]  /*4a10*/  MUFU.EX2 R238, R2 ;  /* 0x0000000200ee7308 */ /* 0x0005e20000000800 */
[----:B------:R-:W-:-:S03]  /*4a20*/  FSETP.NEU.FTZ.AND P0, PT, R36, -INF , PT ;  /* 0xff8000002400780b */ /* 0x000fc60003f1d000 */
[--C-:B------:R-:W-:Y:S01]  /*4a30*/  FFMA.FTZ R6, R34, UR5, -R3.reuse ;  /* 0x0000000522067c23 */ /* 0x100fe20008010803 */
[----:B------:R-:W-:-:S03]  /*4a40*/  FFMA.FTZ R5, R32, UR5, -R3 ;  /* 0x0000000520057c23 */ /* 0x000fc60008010803 */
[----:B------:R3:W-:Y:S04]  /*4a50*/  MUFU.EX2 R237, R6 ;  /* 0x0000000600ed7308 */ /* 0x0007e80000000800 */
[----:B------:R4:W5:Y:S01]  /*4a60*/  MUFU.EX2 R236, R5 ;  /* 0x0000000500ec7308 */ /* 0x0009620000000800 */
[----:B--2---:R-:W-:-:S05]  /*4a70*/  FMUL.FTZ R2, R36, UR5 ;  /* 0x0000000524027c20 */ /* 0x004fca0008410000 */
[----:B------:R-:W-:Y:S01]  /*4a80*/  FSEL R2, R2, RZ, P0 ;  /* 0x000000ff02027208 */ /* 0x000fe20000000000 */
[----:B---3--:R-:W-:-:S04]  /*4a90*/  FFMA.FTZ R6, R31, UR5, -R3 ;  /* 0x000000051f067c23 */ /* 0x008fc80008010803 */
[--C-:B------:R-:W-:Y:S01]  /*4aa0*/  FFMA.FTZ R0, R42, UR5, -R2.reuse ;  /* 0x000000052a007c23 */ /* 0x100fe20008010802 */
[----:B------:R-:W2:Y:S01]  /*4ab0*/  LDSM.16.MT88.4 R28, [R185+0x4400] ;  /* 0x00440000b91c783b */ /* 0x000ea20000004200 */
[----:B------:R3:W-:Y:S01]  /*4ac0*/  MUFU.EX2 R241, R6 ;  /* 0x0000000600f17308 */ /* 0x0007e20000000800 */
[----:B----4-:R-:W-:Y:S01]  /*4ad0*/  FFMA.FTZ R5, R35, UR5, -R3 ;  /* 0x0000000523057c23 */ /* 0x010fe20008010803 */
[----:B-----5:R-:W-:Y:S02]  /*4ae0*/  F2FP.F16.F32.PACK_AB R8, R236, R237 ;  /* 0x000000edec08723e */ /* 0x020fe400000000ff */
[----:B------:R4:W-:Y:S04]  /*4af0*/  MUFU.EX2 R228, R0 ;  /* 0x0000000000e47308 */ /* 0x0009e80000000800 */
[----:B------:R5:W5:Y:S01]  /*4b00*/  MUFU.EX2 R242, R5 ;  /* 0x0000000500f27308 */ /* 0x000b620000000800 */
[--C-:B---3--:R-:W-:Y:S01]  /*4b10*/  FFMA.FTZ R6, R38, UR5, -R2.reuse ;  /* 0x0000000526067c23 */ /* 0x108fe20008010802 */
[----:B-1----:R-:W-:Y:S01]  /*4b20*/  FMNMX.FTZ R38, R7, R9, !PT ;  /* 0x0000000907267209 */ /* 0x002fe20007810000 */
[--C-:B------:R-:W-:Y:S01]  /*4b30*/  FFMA.FTZ R7, R61, UR5, -R2.reuse ;  /* 0x000000053d077c23 */ /* 0x100fe20008010802 */
[----:B----4-:R-:W-:-:S02]  /*4b40*/  FFMA.FTZ R0, R47, UR5, -R2 ;  /* 0x000000052f007c23 */ /* 0x010fc40008010802 */
[C---:B------:R-:W-:Y:S01]  /*4b50*/  FSETP.NEU.FTZ.AND P0, PT, R38.reuse, -INF , PT ;  /* 0xff8000002600780b */ /* 0x040fe20003f1d000 */
[----:B------:R1:W3:Y:S01]  /*4b60*/  MUFU.EX2 R229, R6 ;  /* 0x0000000600e57308 */ /* 0x0002e20000000800 */
[----:B-----5:R-:W-:Y:S01]  /*4b70*/  FMUL.FTZ R5, R38, UR5 ;  /* 0x0000000526057c20 */ /* 0x020fe20008410000 */
[----:B------:R-:W-:Y:S02]  /*4b80*/  F2FP.F16.F32.PACK_AB R10, R242, R241 ;  /* 0x000000f1f20a723e */ /* 0x000fe400000000ff */
[----:B------:R4:W-:Y:S04]  /*4b90*/  MUFU.EX2 R239, R0 ;  /* 0x0000000000ef7308 */ /* 0x0009e80000000800 */
[----:B------:R5:W-:Y:S01]  /*4ba0*/  MUFU.EX2 R226, R7 ;  /* 0x0000000700e27308 */ /* 0x000be20000000800 */
[----:B-1----:R-:W-:Y:S01]  /*4bb0*/  FFMA.FTZ R6, R43, UR5, -R2 ;  /* 0x000000052b067c23 */ /* 0x002fe20008010802 */
[----:B---3--:R-:W-:-:S02]  /*4bc0*/  F2FP.F16.F32.PACK_AB R9, R228, R229 ;  /* 0x000000e5e409723e */ /* 0x008fc400000000ff */
[----:B----4-:R-:W-:Y:S01]  /*4bd0*/  FSEL R0, R5, RZ, P0 ;  /* 0x000000ff05007208 */ /* 0x010fe20000000000 */
[----:B------:R-:W-:Y:S01]  /*4be0*/  FFMA.FTZ R5, R44, UR5, -R4 ;  /* 0x000000052c057c23 */ /* 0x000fe20008010804 */
[----:B------:R1:W3:Y:S03]  /*4bf0*/  MUFU.EX2 R234, R6 ;  /* 0x0000000600ea7308 */ /* 0x0002e60000000800 */
[----:B-----5:R-:W-:Y:S01]  /*4c00*/  FFMA.FTZ R7, R77, UR5, -R0 ;  /* 0x000000054d077c23 */ /* 0x020fe20008010800 */
[----:B------:R4:W-:Y:S04]  /*4c10*/  MUFU.EX2 R222, R5 ;  /* 0x0000000500de7308 */ /* 0x0009e80000000800 */
[----:B------:R5:W-:Y:S01]  /*4c20*/  MUFU.EX2 R207, R7 ;  /* 0x0000000700cf7308 */ /* 0x000be20000000800 */
[----:B-1----:R-:W-:Y:S01]  /*4c30*/  FFMA.FTZ R6, R49, UR5, -R4 ;  /* 0x0000000531067c23 */ /* 0x002fe20008010804 */
[----:B---3--:R-:W-:Y:S01]  /*4c40*/  F2FP.F16.F32.PACK_AB R11, R239, R234 ;  /* 0x000000eaef0b723e */ /* 0x008fe200000000ff */
[----:B----4-:R-:W-:-:S02]  /*4c50*/  FFMA.FTZ R5, R57, UR5, -R0 ;  /* 0x0000000539057c23 */ /* 0x010fc40008010800 */
[----:B------:R1:W3:Y:S04]  /*4c60*/  MUFU.EX2 R221, R6 ;  /* 0x0000000600dd7308 */ /* 0x0002e80000000800 */
[----:B------:R-:W-:Y:S01]  /*4c70*/  HMMA.16816.F32 R40, R8, R16, RZ ;  /* 0x000000100828723c */ /* 0x000fe200000018ff */
[----:B------:R4:W-:Y:S01]  /*4c80*/  MUFU.EX2 R220, R5 ;  /* 0x0000000500dc7308 */ /* 0x0009e20000000800 */
[----:B-----5:R-:W-:-:S04]  /*4c90*/  FFMA.FTZ R7, R84, UR5, -R2 ;  /* 0x0000000554077c23 */ /* 0x020fc80008010802 */
[----:B------:R5:W-:Y:S02]  /*4ca0*/  MUFU.EX2 R205, R7 ;  /* 0x0000000700cd7308 */ /* 0x000be40000000800 */
[----:B------:R-:W-:Y:S01]  /*4cb0*/  HMMA.16816.F32 R32, R8, R18, RZ ;  /* 0x000000120820723c */ /* 0x000fe200000018ff */
[----:B-1----:R-:W-:Y:S01]  /*4cc0*/  FFMA.FTZ R6, R48, UR5, -R4 ;  /* 0x0000000530067c23 */ /* 0x002fe20008010804 */
[----:B---3--:R-:W-:Y:S01]  /*4cd0*/  F2FP.F16.F32.PACK_AB R12, R221, R238 ;  /* 0x000000eedd0c723e */ /* 0x008fe200000000ff */
[----:B----4-:R-:W-:Y:S02]  /*4ce0*/  FFMA.FTZ R5, R51, UR5, -R0 ;  /* 0x0000000533057c23 */ /* 0x010fe40008010800 */
[----:B------:R1:W3:Y:S04]  /*4cf0*/  MUFU.EX2 R231, R6 ;  /* 0x0000000600e77308 */ /* 0x0002e80000000800 */
[----:B------:R4:W-:Y:S01]  /*4d00*/  MUFU.EX2 R223, R5 ;  /* 0x0000000500df7308 */ /* 0x0009e20000000800 */
[----:B-----5:R-:W-:-:S04]  /*4d10*/  FFMA.FTZ R7, R95, UR5, -R2 ;  /* 0x000000055f077c23 */ /* 0x020fc80008010802 */
[----:B------:R5:W-:Y:S01]  /*4d20*/  MUFU.EX2 R181, R7 ;  /* 0x0000000700b57308 */ /* 0x000be20000000800 */
[----:B-1----:R-:W-:Y:S01]  /*4d30*/  FFMA.FTZ R6, R50, UR5, -R0 ;  /* 0x0000000532067c23 */ /* 0x002fe20008010800 */
[----:B---3--:R-:W-:Y:S01]  /*4d40*/  F2FP.F16.F32.PACK_AB R14, R231, R222 ;  /* 0x000000dee70e723e */ /* 0x008fe200000000ff */
[----:B------:R-:W-:Y:S01]  /*4d50*/  HMMA.16816.F32 R48, R8, R20, RZ ;  /* 0x000000140830723c */ /* 0x000fe200000018ff */
[--C-:B----4-:R-:W-:Y:S01]  /*4d60*/  FFMA.FTZ R5, R53, UR5, -R3.reuse ;  /* 0x0000000535057c23 */ /* 0x110fe20008010803 */
[----:B------:R1:W3:Y:S04]  /*4d70*/  MUFU.EX2 R219, R6 ;  /* 0x0000000600db7308 */ /* 0x0002e80000000800 */
[----:B------:R4:W-:Y:S01]  /*4d80*/  MUFU.EX2 R230, R5 ;  /* 0x0000000500e67308 */ /* 0x0009e20000000800 */
[----:B-----5:R-:W-:Y:S01]  /*4d90*/  FFMA.FTZ R7, R114, UR5, -R2 ;  /* 0x0000000572077c23 */ /* 0x020fe20008010802 */
[----:B-1----:R-:W-:Y:S01]  /*4da0*/  FFMA.FTZ R6, R56, UR5, -R0 ;  /* 0x0000000538067c23 */ /* 0x002fe20008010800 */
[----:B---3--:R-:W-:Y:S01]  /*4db0*/  F2FP.F16.F32.PACK_AB R13, R219, R220 ;  /* 0x000000dcdb0d723e */ /* 0x008fe200000000ff */
[----:B----4-:R-:W-:-:S02]  /*4dc0*/  FFMA.FTZ R5, R46, UR5, -R3 ;  /* 0x000000052e057c23 */ /* 0x010fc40008010803 */
[----:B------:R1:W3:Y:S04]  /*4dd0*/  MUFU.EX2 R225, R6 ;  /* 0x0000000600e17308 */ /* 0x0002e80000000800 */
[----:B------:R4:W-:Y:S01]  /*4de0*/  MUFU.EX2 R235, R5 ;  /* 0x0000000500eb7308 */ /* 0x0009e20000000800 */
[--C-:B-1----:R-:W-:Y:S01]  /*4df0*/  FFMA.FTZ R6, R52, UR5, -R3.reuse ;  /* 0x0000000534067c23 */ /* 0x102fe20008010803 */
[----:B---3--:R-:W-:Y:S01]  /*4e00*/  F2FP.F16.F32.PACK_AB R15, R225, R223 ;  /* 0x000000dfe10f723e */ /* 0x008fe200000000ff */
[--C-:B----4-:R-:W-:Y:S02]  /*4e10*/  FFMA.FTZ R5, R60, UR5, -R2.reuse ;  /* 0x000000053c057c23 */ /* 0x110fe40008010802 */
[----:B------:R1:W3:Y:S04]  /*4e20*/  MUFU.EX2 R233, R6 ;  /* 0x0000000600e97308 */ /* 0x0002e80000000800 */
[C---:B------:R-:W-:Y:S01]  /*4e30*/  HMMA.16816.F32 R52, R12.reuse, R20, RZ ;  /* 0x000000140c34723c */ /* 0x040fe200000018ff */
[----:B------:R4:W5:Y:S07]  /*4e40*/  MUFU.EX2 R224, R5 ;  /* 0x0000000500e07308 */ /* 0x00096e0000000800 */
[----:B------:R-:W-:Y:S01]  /*4e50*/  HMMA.16816.F32 R60, R12, R22, RZ ;  /* 0x000000160c3c723c */ /* 0x000fe200000018ff */
[----:B-1----:R-:W-:Y:S01]  /*4e60*/  FFMA.FTZ R6, R45, UR5, -R3 ;  /* 0x000000052d067c23 */ /* 0x002fe20008010803 */
[----:B----4-:R-:W-:-:S03]  /*4e70*/  FFMA.FTZ R5, R64, UR5, -R2 ;  /* 0x0000000540057c23 */ /* 0x010fc60008010802 */
[----:B------:R1:W4:Y:S03]  /*4e80*/  MUFU.EX2 R240, R6 ;  /* 0x0000000600f07308 */ /* 0x0003260000000800 */
[----:B------:R-:W-:Y:S01]  /*4e90*/  HMMA.16816.F32 R44, R8, R22, RZ ;  /* 0x00000016082c723c */ /* 0x000fe200000018ff */
[----:B---3--:R-:W-:Y:S01]  /*4ea0*/  F2FP.F16.F32.PACK_AB R8, R233, R230 ;  /* 0x000000e6e908723e */ /* 0x008fe200000000ff */
[----:B------:R3:W-:Y:S01]  /*4eb0*/  MUFU.EX2 R232, R5 ;  /* 0x0000000500e87308 */ /* 0x0007e20000000800 */
[----:B-----5:R-:W-:-:S05]  /*4ec0*/  F2FP.F16.F32.PACK_AB R9, R226, R224 ;  /* 0x000000e0e209723e */ /* 0x020fca00000000ff */
[----:B------:R-:W-:Y:S01]  /*4ed0*/  HMMA.16816.F32 R56, R12, R16, RZ ;  /* 0x000000100c38723c */ /* 0x000fe200000018ff */
[----:B-1----:R-:W-:Y:S01]  /*4ee0*/  FFMA.FTZ R6, R65, UR5, -R2 ;  /* 0x0000000541067c23 */ /* 0x002fe20008010802 */
[----:B----4-:R-:W-:-:S06]  /*4ef0*/  F2FP.F16.F32.PACK_AB R10, R240, R235 ;  /* 0x000000ebf00a723e */ /* 0x010fcc00000000ff */
[----:B------:R-:W-:Y:S01]  /*4f00*/  HMMA.16816.F32 R20, R12, R18, RZ ;  /* 0x000000120c14723c */ /* 0x000fe200000018ff */
[--C-:B---3--:R-:W-:Y:S01]  /*4f10*/  FFMA.FTZ R5, R69, UR5, -R4.reuse ;  /* 0x0000000545057c23 */ /* 0x108fe20008010804 */
[----:B------:R1:W3:Y:S01]  /*4f20*/  MUFU.EX2 R227, R6 ;  /* 0x0000000600e37308 */ /* 0x0002e20000000800 */
[----:B------:R-:W4:Y:S03]  /*4f30*/  LDSM.16.MT88.4 R16, [R135+0x4800] ;  /* 0x004800008710783b */ /* 0x000f260000004200 */
[----:B------:R5:W-:Y:S01]  /*4f40*/  MUFU.EX2 R215, R5 ;  /* 0x0000000500d77308 */ /* 0x000be20000000800 */
[----:B------:R-:W4:Y:S01]  /*4f50*/  LDSM.16.MT88.4 R12, [R185+0x4800] ;  /* 0x00480000b90c783b */ /* 0x000f220000004200 */
[--C-:B-1----:R-:W-:Y:S01]  /*4f60*/  FFMA.FTZ R6, R68, UR5, -R4.reuse ;  /* 0x0000000544067c23 */ /* 0x102fe20008010804 */
[----:B---3--:R-:W-:Y:S01]  /*4f70*/  F2FP.F16.F32.PACK_AB R11, R232, R227 ;  /* 0x000000e3e80b723e */ /* 0x008fe200000000ff */
[----:B-----5:R-:W-:-:S02]  /*4f80*/  FFMA.FTZ R5, R67, UR5, -R4 ;  /* 0x0000000543057c23 */ /* 0x020fc40008010804 */
[----:B------:R1:W3:Y:S04]  /*4f90*/  MUFU.EX2 R216, R6 ;  /* 0x0000000600d87308 */ /* 0x0002e80000000800 */
[C---:B------:R-:W-:Y:S01]  /*4fa0*/  HMMA.16816.F32 R68, R8.reuse, R24, R48 ;  /* 0x000000180844723c */ /* 0x040fe20000001830 */
[----:B------:R5:W-:Y:S07]  /*4fb0*/  MUFU.EX2 R217, R5 ;  /* 0x0000000500d97308 */ /* 0x000bee0000000800 */
[----:B------:R-:W-:Y:S01]  /*4fc0*/  HMMA.16816.F32 R44, R8, R26, R44 ;  /* 0x0000001a082c723c */ /* 0x000fe2000000182c */
[----:B-1----:R-:W-:Y:S01]  /*4fd0*/  FFMA.FTZ R6, R66, UR5, -R4 ;  /* 0x0000000542067c23 */ /* 0x002fe20008010804 */
[----:B-----5:R-:W-:-:S03]  /*4fe0*/  FFMA.FTZ R5, R79, UR5, -R0 ;  /* 0x000000054f057c23 */ /* 0x020fc60008010800 */
[----:B------:R1:W5:Y:S03]  /*4ff0*/  MUFU.EX2 R218, R6 ;  /* 0x0000000600da7308 */ /* 0x0003660000000800 */
[C---:B--2---:R-:W-:Y:S01]  /*5000*/  HMMA.16816.F32 R64, R8.reuse, R28, R40 ;  /* 0x0000001c0840723c */ /* 0x044fe20000001828 */
[----:B------:R2:W4:Y:S07]  /*5010*/  MUFU.EX2 R208, R5 ;  /* 0x0000000500d07308 */ /* 0x00052e0000000800 */
[----:B------:R-:W-:Y:S01]  /*5020*/  HMMA.16816.F32 R32, R8, R30, R32 ;  /* 0x0000001e0820723c */ /* 0x000fe20000001820 */
[----:B---3--:R-:W-:Y:S01]  /*5030*/  F2FP.F16.F32.PACK_AB R8, R216, R215 ;  /* 0x000000d7d808723e */ /* 0x008fe200000000ff */
[--C-:B-1----:R-:W-:Y:S01]  /*5040*/  FFMA.FTZ R6, R78, UR5, -R0.reuse ;  /* 0x000000054e067c23 */ /* 0x102fe20008010800 */
[----:B-----5:R-:W-:Y:S01]  /*5050*/  F2FP.F16.F32.PACK_AB R10, R218, R217 ;  /* 0x000000d9da0a723e */ /* 0x020fe200000000ff */
[----:B--2---:R-:W-:-:S02]  /*5060*/  FFMA.FTZ R5, R76, UR5, -R0 ;  /* 0x000000054c057c23 */ /* 0x004fc40008010800 */
[----:B------:R1:W-:Y:S01]  /*5070*/  MUFU.EX2 R209, R6 ;  /* 0x0000000600d17308 */ /* 0x0003e20000000800 */
[----:B----4-:R-:W-:-:S03]  /*5080*/  F2FP.F16.F32.PACK_AB R9, R207, R208 ;  /* 0x000000d0cf09723e */ /* 0x010fc600000000ff */
[----:B------:R2:W3:Y:S01]  /*5090*/  MUFU.EX2 R211, R5 ;  /* 0x0000000500d37308 */ /* 0x0004e20000000800 */
[--C-:B-1----:R-:W-:Y:S01]  /*50a0*/  FFMA.FTZ R6, R72, UR5, -R3.reuse ;  /* 0x0000000548067c23 */ /* 0x102fe20008010803 */
[----:B--2---:R-:W-:-:S03]  /*50b0*/  FFMA.FTZ R5, R73, UR5, -R3 ;  /* 0x0000000549057c23 */ /* 0x004fc60008010803 */
[----:B------:R1:W-:Y:S01]  /*50c0*/  MUFU.EX2 R210, R6 ;  /* 0x0000000600d27308 */ /* 0x0003e20000000800 */
[----:B---3--:R-:W-:-:S03]  /*50d0*/  F2FP.F16.F32.PACK_AB R11, R211, R209 ;  /* 0x000000d1d30b723e */ /* 0x008fc600000000ff */
[----:B------:R2:W3:Y:S04]  /*50e0*/  MUFU.EX2 R213, R5 ;  /* 0x0000000500d57308 */ /* 0x0004e80000000800 */
[----:B------:R-:W-:Y:S01]  /*50f0*/  HMMA.16816.F32 R48, R8, R24, R52 ;  /* 0x000000180830723c */ /* 0x000fe20000001834 */
[----:B-1----:R-:W-:-:S07]  /*5100*/  FFMA.FTZ R6, R74, UR5, -R3 ;  /* 0x000000054a067c23 */ /* 0x002fce0008010803 */
[C---:B------:R-:W-:Y:S01]  /*5110*/  HMMA.16816.F32 R52, R8.reuse, R28, R56 ;  /* 0x0000001c0834723c */ /* 0x040fe20000001838 */
[----:B--2---:R-:W-:Y:S01]  /*5120*/  FFMA.FTZ R5, R75, UR5, -R3 ;  /* 0x000000054b057c23 */ /* 0x004fe20008010803 */
[----:B------:R1:W-:Y:S04]  /*5130*/  MUFU.EX2 R214, R6 ;  /* 0x0000000600d67308 */ /* 0x0003e80000000800 */
[----:B------:R2:W4:Y:S02]  /*5140*/  MUFU.EX2 R212, R5 ;  /* 0x0000000500d47308 */ /* 0x0005240000000800 */
[C---:B------:R-:W-:Y:S01]  /*5150*/  HMMA.16816.F32 R40, R8.reuse, R26, R60 ;  /* 0x0000001a0828723c */ /* 0x040fe2000000183c */
[----:B------:R-:W5:Y:S07]  /*5160*/  LDSM.16.MT88.4 R24, [R135+0x4c00] ;  /* 0x004c00008718783b */ /* 0x000f6e0000004200 */
[----:B------:R-:W-:Y:S01]  /*5170*/  HMMA.16816.F32 R28, R8, R30, R20 ;  /* 0x0000001e081c723c */ /* 0x000fe20000001814 */
[--C-:B-1----:R-:W-:Y:S01]  /*5180*/  FFMA.FTZ R6, R81, UR5, -R2.reuse ;  /* 0x0000000551067c23 */ /* 0x102fe20008010802 */
[----:B------:R-:W1:Y:S01]  /*5190*/  LDSM.16.MT88.4 R20, [R185+0x4c00] ;  /* 0x004c0000b914783b */ /* 0x000e620000004200 */
[----:B---3--:R-:W-:Y:S01]  /*51a0*/  F2FP.F16.F32.PACK_AB R8, R210, R213 ;  /* 0x000000d5d208723e */ /* 0x008fe200000000ff */
[----:B--2---:R-:W-:Y:S01]  /*51b0*/  FFMA.FTZ R5, R85, UR5, -R2 ;  /* 0x0000000555057c23 */ /* 0x004fe20008010802 */
[----:B------:R2:W-:Y:S01]  /*51c0*/  MUFU.EX2 R206, R6 ;  /* 0x0000000600ce7308 */ /* 0x0005e20000000800 */
[----:B----4-:R-:W-:-:S03]  /*51d0*/  F2FP.F16.F32.PACK_AB R10, R214, R212 ;  /* 0x000000d4d60a723e */ /* 0x010fc600000000ff */
[----:B------:R3:W4:Y:S01]  /*51e0*/  MUFU.EX2 R203, R5 ;  /* 0x0000000500cb7308 */ /* 0x0007220000000800 */
[----:B--2---:R-:W-:Y:S01]  /*51f0*/  FFMA.FTZ R6, R90, UR5, -R4 ;  /* 0x000000055a067c23 */ /* 0x004fe20008010804 */
[----:B---3--:R-:W-:-:S03]  /*5200*/  FFMA.FTZ R5, R80, UR5, -R2 ;  /* 0x0000000550057c23 */ /* 0x008fc60008010802 */
[----:B------:R2:W-:Y:S01]  /*5210*/  MUFU.EX2 R202, R6 ;  /* 0x0000000600ca7308 */ /* 0x0005e20000000800 */
[----:B----4-:R-:W-:-:S03]  /*5220*/  F2FP.F16.F32.PACK_AB R9, R205, R203 ;  /* 0x000000cbcd09723e */ /* 0x010fc600000000ff */
[----:B------:R3:W4:Y:S01]  /*5230*/  MUFU.EX2 R204, R5 ;  /* 0x0000000500cc7308 */ /* 0x0007220000000800 */
[--C-:B--2---:R-:W-:Y:S01]  /*5240*/  FFMA.FTZ R6, R86, UR5, -R4.reuse ;  /* 0x0000000556067c23 */ /* 0x104fe20008010804 */
[----:B---3--:R-:W-:-:S03]  /*5250*/  FFMA.FTZ R5, R92, UR5, -R4 ;  /* 0x000000055c057c23 */ /* 0x008fc60008010804 */
        /* <DEDUP_REMOVED lines=9> */
[C---:B------:R-:W-:Y:S08]  /*52f0*/  HMMA.16816.F32 R68, R8.reuse, R12, R64 ;  /* 0x0000000c0844723c */ /* 0x040ff00000001840 */
[----:B------:R-:W-:Y:S01]  /*5300*/  HMMA.16816.F32 R32, R8, R14, R32 ;  /* 0x0000000e0820723c */ /* 0x000fe20000001820 */
[--C-:B--2---:R-:W-:Y:S01]  /*5310*/  FFMA.FTZ R6, R91, UR5, -R0.reuse ;  /* 0x000000055b067c23 */ /* 0x104fe20008010800 */
[----:B----4-:R-:W-:Y:S01]  /*5320*/  F2FP.F16.F32.PACK_AB R8, R202, R199 ;  /* 0x000000c7ca08723e */ /* 0x010fe200000000ff */
[----:B---3--:R-:W-:-:S02]  /*5330*/  FFMA.FTZ R5, R96, UR5, -R0 ;  /* 0x0000000560057c23 */ /* 0x008fc40008010800 */
[----:B------:R2:W-:Y:S01]  /*5340*/  MUFU.EX2 R192, R6 ;  /* 0x0000000600c07308 */ /* 0x0005e20000000800 */
[----:B-----5:R-:W-:-:S03]  /*5350*/  F2FP.F16.F32.PACK_AB R10, R201, R200 ;  /* 0x000000c8c90a723e */ /* 0x020fc600000000ff */
        /* <DEDUP_REMOVED lines=14> */
[----:B------:R-:W2:Y:S01]  /*5440*/  LDSM.16.MT88.4 R16, [R135+0x5000] ;  /* 0x005000008710783b */ /* 0x000ea20000004200 */
[----:B---3--:R-:W-:Y:S01]  /*5450*/  FFMA.FTZ R5, R82, UR5, -R3 ;  /* 0x0000000552057c23 */ /* 0x008fe20008010803 */
[----:B------:R3:W-:Y:S04]  /*5460*/  MUFU.EX2 R182, R6 ;  /* 0x0000000600b67308 */ /* 0x0007e80000000800 */
[----:B------:R5:W1:Y:S01]  /*5470*/  MUFU.EX2 R191, R5 ;  /* 0x0000000500bf7308 */ /* 0x000a620000000800 */
[C---:B------:R-:W-:Y:S08]  /*5480*/  HMMA.16816.F32 R52, R8.reuse, R12, R52 ;  /* 0x0000000c0834723c */ /* 0x040ff00000001834 */
[----:B------:R-:W-:Y:S01]  /*5490*/  HMMA.16816.F32 R28, R8, R14, R28 ;  /* 0x0000000e081c723c */ /* 0x000fe2000000181c */
[----:B---3--:R-:W-:Y:S01]  /*54a0*/  FFMA.FTZ R6, R111, UR5, -R4 ;  /* 0x000000056f067c23 */ /* 0x008fe20008010804 */
[----:B------:R-:W3:Y:S01]  /*54b0*/  LDSM.16.MT88.4 R12, [R185+0x5000] ;  /* 0x00500000b90c783b */ /* 0x000ee20000004200 */
[----:B----4-:R-:W-:Y:S01]  /*54c0*/  F2FP.F16.F32.PACK_AB R8, R198, R197 ;  /* 0x000000c5c608723e */ /* 0x010fe200000000ff */
[----:B-----5:R-:W-:Y:S01]  /*54d0*/  FFMA.FTZ R5, R99, UR5, -R2 ;  /* 0x0000000563057c23 */ /* 0x020fe20008010802 */
[----:B------:R4:W-:Y:S01]  /*54e0*/  MUFU.EX2 R179, R6 ;  /* 0x0000000600b37308 */ /* 0x0009e20000000800 */
[----:B-1----:R-:W-:-:S03]  /*54f0*/  F2FP.F16.F32.PACK_AB R10, R195, R191 ;  /* 0x000000bfc30a723e */ /* 0x002fc600000000ff */
[----:B------:R1:W5:Y:S04]  /*5500*/  MUFU.EX2 R183, R5 ;  /* 0x0000000500b77308 */ /* 0x0003680000000800 */
[----:B------:R2:W-:Y:S01]  /*5510*/  MUFU.EX2 R99, R7 ;  /* 0x0000000700637308 */ /* 0x0005e20000000800 */
[----:B----4-:R-:W-:Y:S01]  /*5520*/  FFMA.FTZ R6, R106, UR5, -R4 ;  /* 0x000000056a067c23 */ /* 0x010fe20008010804 */
[----:B-1----:R-:W-:Y:S01]  /*5530*/  FFMA.FTZ R5, R97, UR5, -R2 ;  /* 0x0000000561057c23 */ /* 0x002fe20008010802 */
[----:B-----5:R-:W-:-:S03]  /*5540*/  F2FP.F16.F32.PACK_AB R9, R181, R183 ;  /* 0x000000b7b509723e */ /* 0x020fc600000000ff */
[----:B------:R1:W4:Y:S01]  /*5550*/  MUFU.EX2 R180, R5 ;  /* 0x0000000500b47308 */ /* 0x0003220000000800 */
[----:B--2---:R-:W-:-:S04]  /*5560*/  FFMA.FTZ R7, R134, UR5, -R2 ;  /* 0x0000000586077c23 */ /* 0x004fc80008010802 */
[----:B------:R2:W-:Y:S01]  /*5570*/  MUFU.EX2 R83, R7 ;  /* 0x0000000700537308 */ /* 0x0005e20000000800 */
[----:B-1----:R-:W-:Y:S01]  /*5580*/  FFMA.FTZ R5, R112, UR5, -R4 ;  /* 0x0000000570057c23 */ /* 0x002fe20008010804 */
[----:B----4-:R-:W-:-:S03]  /*5590*/  F2FP.F16.F32.PACK_AB R11, R180, R182 ;  /* 0x000000b6b40b723e */ /* 0x010fc600000000ff */
[----:B------:R1:W4:Y:S01]  /*55a0*/  MUFU.EX2 R178, R5 ;  /* 0x0000000500b27308 */ /* 0x0003220000000800 */
[----:B--2---:R-:W-:-:S03]  /*55b0*/  FFMA.FTZ R7, R145, UR5, -R0 ;  /* 0x0000000591077c23 */ /* 0x004fc60008010800 */
[C---:B------:R-:W-:Y:S01]  /*55c0*/  HMMA.16816.F32 R40, R8.reuse, R26, R44 ;  /* 0x0000001a0828723c */ /* 0x040fe2000000182c */
[----:B------:R-:W-:Y:S07]  /*55d0*/  MUFU.EX2 R72, R7 ;  /* 0x0000000700487308 */ /* 0x000fee0000000800 */
[----:B------:R-:W-:Y:S01]  /*55e0*/  HMMA.16816.F32 R48, R8, R24, R60 ;  /* 0x000000180830723c */ /* 0x000fe2000000183c */
[----:B-1----:R-:W-:-:S04]  /*55f0*/  FFMA.FTZ R5, R107, UR5, -R4 ;  /* 0x000000056b057c23 */ /* 0x002fc80008010804 */
[----:B------:R1:W-:Y:S03]  /*5600*/  MUFU.EX2 R177, R5 ;  /* 0x0000000500b17308 */ /* 0x0003e60000000800 */
[C---:B------:R-:W-:Y:S08]  /*5610*/  HMMA.16816.F32 R44, R8.reuse, R20, R68 ;  /* 0x00000014082c723c */ /* 0x040ff00000001844 */
[----:B------:R-:W-:Y:S01]  /*5620*/  HMMA.16816.F32 R32, R8, R22, R32 ;  /* 0x000000160820723c */ /* 0x000fe20000001820 */
[----:B----4-:R-:W-:Y:S01]  /*5630*/  F2FP.F16.F32.PACK_AB R8, R179, R178 ;  /* 0x000000b2b308723e */ /* 0x010fe200000000ff */
[----:B-1----:R-:W-:-:S02]  /*5640*/  FFMA.FTZ R5, R119, UR5, -R0 ;  /* 0x0000000577057c23 */ /* 0x002fc40008010800 */
[----:B------:R1:W2:Y:S04]  /*5650*/  MUFU.EX2 R119, R6 ;  /* 0x0000000600777308 */ /* 0x0002a80000000800 */
[----:B------:R4:W-:Y:S01]  /*5660*/  MUFU.EX2 R112, R5 ;  /* 0x0000000500707308 */ /* 0x0009e20000000800 */
[--C-:B-1----:R-:W-:Y:S01]  /*5670*/  FFMA.FTZ R6, R115, UR5, -R0.reuse ;  /* 0x0000000573067c23 */ /* 0x102fe20008010800 */
[----:B--2---:R-:W-:Y:S01]  /*5680*/  F2FP.F16.F32.PACK_AB R10, R119, R177 ;  /* 0x000000b1770a723e */ /* 0x004fe200000000ff */
[--C-:B----4-:R-:W-:Y:S02]  /*5690*/  FFMA.FTZ R5, R116, UR5, -R0.reuse ;  /* 0x0000000574057c23 */ /* 0x110fe40008010800 */
[----:B------:R1:W2:Y:S04]  /*56a0*/  MUFU.EX2 R107, R6 ;  /* 0x00000006006b7308 */ /* 0x0002a80000000800 */
[----:B------:R4:W-:Y:S01]  /*56b0*/  MUFU.EX2 R111, R5 ;  /* 0x00000005006f7308 */ /* 0x0009e20000000800 */
[----:B-1----:R-:W-:Y:S01]  /*56c0*/  FFMA.FTZ R6, R113, UR5, -R0 ;  /* 0x0000000571067c23 */ /* 0x002fe20008010800 */
[----:B--2---:R-:W-:Y:S01]  /*56d0*/  F2FP.F16.F32.PACK_AB R9, R107, R112 ;  /* 0x000000706b09723e */ /* 0x004fe200000000ff */
[----:B----4-:R-:W-:-:S02]  /*56e0*/  FFMA.FTZ R5, R110, UR5, -R3 ;  /* 0x000000056e057c23 */ /* 0x010fc40008010803 */
[----:B------:R1:W2:Y:S04]  /*56f0*/  MUFU.EX2 R106, R6 ;  /* 0x00000006006a7308 */ /* 0x0002a80000000800 */
[----:B------:R4:W-:Y:S01]  /*5700*/  MUFU.EX2 R113, R5 ;  /* 0x0000000500717308 */ /* 0x0009e20000000800 */
[--C-:B-1----:R-:W-:Y:S01]  /*5710*/  FFMA.FTZ R6, R103, UR5, -R3.reuse ;  /* 0x0000000567067c23 */ /* 0x102fe20008010803 */
[----:B--2---:R-:W-:Y:S01]  /*5720*/  F2FP.F16.F32.PACK_AB R11, R106, R111 ;  /* 0x0000006f6a0b723e */ /* 0x004fe200000000ff */
[--C-:B----4-:R-:W-:Y:S02]  /*5730*/  FFMA.FTZ R5, R102, UR5, -R3.reuse ;  /* 0x0000000566057c23 */ /* 0x110fe40008010803 */
[----:B------:R1:W2:Y:S04]  /*5740*/  MUFU.EX2 R115, R6 ;  /* 0x0000000600737308 */ /* 0x0002a80000000800 */
[C---:B------:R-:W-:Y:S08]  /*5750*/  HMMA.16816.F32 R64, R8.reuse, R24, R64 ;  /* 0x000000180840723c */ /* 0x040ff00000001840 */
[----:B------:R-:W-:Y:S01]  /*5760*/  HMMA.16816.F32 R56, R8, R26, R56 ;  /* 0x0000001a0838723c */ /* 0x000fe20000001838 */
[----:B------:R-:W4:Y:S01]  /*5770*/  LDSM.16.MT88.4 R24, [R135+0x5400] ;  /* 0x005400008718783b */ /* 0x000f220000004200 */
[----:B-1----:R-:W-:-:S02]  /*5780*/  FFMA.FTZ R6, R105, UR5, -R3 ;  /* 0x0000000569067c23 */ /* 0x002fc40008010803 */
[----:B------:R1:W-:Y:S04]  /*5790*/  MUFU.EX2 R105, R5 ;  /* 0x0000000500697308 */ /* 0x0003e80000000800 */
[C---:B------:R-:W-:Y:S01]  /*57a0*/  HMMA.16816.F32 R52, R8.reuse, R20, R52 ;  /* 0x000000140834723c */ /* 0x040fe20000001834 */
[----:B------:R5:W3:Y:S07]  /*57b0*/  MUFU.EX2 R110, R6 ;  /* 0x00000006006e7308 */ /* 0x000aee0000000800 */
[----:B------:R-:W-:Y:S01]  /*57c0*/  HMMA.16816.F32 R28, R8, R22, R28 ;  /* 0x00000016081c723c */ /* 0x000fe2000000181c */
[----:B------:R-:W4:Y:S01]  /*57d0*/  LDSM.16.MT88.4 R20, [R185+0x5400] ;  /* 0x00540000b914783b */ /* 0x000f220000004200 */
[----:B--2---:R-:W-:Y:S01]  /*57e0*/  F2FP.F16.F32.PACK_AB R8, R115, R113 ;  /* 0x000000717308723e */ /* 0x004fe200000000ff */
[----:B-1----:R-:W-:-:S04]  /*57f0*/  FFMA.FTZ R5, R120, UR5, -R2 ;  /* 0x0000000578057c23 */ /* 0x002fc80008010802 */
[----:B------:R1:W2:Y:S01]  /*5800*/  MUFU.EX2 R103, R5 ;  /* 0x0000000500677308 */ /* 0x0002a20000000800 */
[----:B-----5:R-:W-:Y:S01]  /*5810*/  FFMA.FTZ R6, R118, UR5, -R2 ;  /* 0x0000000576067c23 */ /* 0x020fe20008010802 */
[----:B---3--:R-:W-:-:S03]  /*5820*/  F2FP.F16.F32.PACK_AB R10, R110, R105 ;  /* 0x000000696e0a723e */ /* 0x008fc600000000ff */
[----:B------:R3:W-:Y:S01]  /*5830*/  MUFU.EX2 R102, R6 ;  /* 0x0000000600667308 */ /* 0x0007e20000000800 */
[----:B-1----:R-:W-:Y:S01]  /*5840*/  FFMA.FTZ R5, R117, UR5, -R2 ;  /* 0x0000000575057c23 */ /* 0x002fe20008010802 */
[----:B--2---:R-:W-:-:S03]  /*5850*/  F2FP.F16.F32.PACK_AB R9, R99, R103 ;  /* 0x000000676309723e */ /* 0x004fc600000000ff */
[----:B------:R1:W2:Y:S01]  /*5860*/  MUFU.EX2 R98, R5 ;  /* 0x0000000500627308 */ /* 0x0002a20000000800 */
[----:B---3--:R-:W-:-:S04]  /*5870*/  FFMA.FTZ R6, R128, UR5, -R4 ;  /* 0x0000000580067c23 */ /* 0x008fc80008010804 */
[----:B------:R3:W-:Y:S01]  /*5880*/  MUFU.EX2 R97, R6 ;  /* 0x0000000600617308 */ /* 0x0007e20000000800 */
[----:B-1----:R-:W-:Y:S01]  /*5890*/  FFMA.FTZ R5, R130, UR5, -R4 ;  /* 0x0000000582057c23 */ /* 0x002fe20008010804 */
[----:B--2---:R-:W-:-:S03]  /*58a0*/  F2FP.F16.F32.PACK_AB R11, R98, R102 ;  /* 0x00000066620b723e */ /* 0x004fc600000000ff */
[----:B------:R1:W2:Y:S01]  /*58b0*/  MUFU.EX2 R95, R5 ;  /* 0x00000005005f7308 */ /* 0x0002a20000000800 */
[----:B---3--:R-:W-:-:S03]  /*58c0*/  FFMA.FTZ R6, R126, UR5, -R4 ;  /* 0x000000057e067c23 */ /* 0x008fc60008010804 */
[C---:B------:R-:W-:Y:S01]  /*58d0*/  HMMA.16816.F32 R48, R8.reuse, R16, R48 ;  /* 0x000000100830723c */ /* 0x040fe20000001830 */
[----:B------:R3:W-:Y:S07]  /*58e0*/  MUFU.EX2 R96, R6 ;  /* 0x0000000600607308 */ /* 0x0007ee0000000800 */
[----:B------:R-:W-:Y:S01]  /*58f0*/  HMMA.16816.F32 R40, R8, R18, R40 ;  /* 0x000000120828723c */ /* 0x000fe20000001828 */
[----:B-1----:R-:W-:-:S04]  /*5900*/  FFMA.FTZ R5, R127, UR5, -R4 ;  /* 0x000000057f057c23 */ /* 0x002fc80008010804 */
[----:B------:R1:W5:Y:S01]  /*5910*/  MUFU.EX2 R94, R5 ;  /* 0x00000005005e7308 */ /* 0x0003620000000800 */
[--C-:B---3--:R-:W-:Y:S02]  /*5920*/  FFMA.FTZ R6, R132, UR5, -R0.reuse ;  /* 0x0000000584067c23 */ /* 0x108fe40008010800 */
[C---:B------:R-:W-:Y:S02]  /*5930*/  HMMA.16816.F32 R44, R8.reuse, R12, R44 ;  /* 0x0000000c082c723c */ /* 0x040fe4000000182c */
[----:B------:R3:W-:Y:S06]  /*5940*/  MUFU.EX2 R88, R6 ;  /* 0x0000000600587308 */ /* 0x0007ec0000000800 */
[----:B------:R-:W-:Y:S01]  /*5950*/  HMMA.16816.F32 R32, R8, R14, R32 ;  /* 0x0000000e0820723c */ /* 0x000fe20000001820 */
[----:B--2---:R-:W-:Y:S01]  /*5960*/  F2FP.F16.F32.PACK_AB R8, R97, R95 ;  /* 0x0000005f6108723e */ /* 0x004fe200000000ff */
[----:B-1----:R-:W-:Y:S01]  /*5970*/  FFMA.FTZ R5, R138, UR5, -R0 ;  /* 0x000000058a057c23 */ /* 0x002fe20008010800 */
[----:B-----5:R-:W-:-:S03]  /*5980*/  F2FP.F16.F32.PACK_AB R10, R96, R94 ;  /* 0x0000005e600a723e */ /* 0x020fc600000000ff */
[----:B------:R1:W2:Y:S01]  /*5990*/  MUFU.EX2 R91, R5 ;  /* 0x00000005005b7308 */ /* 0x0002a20000000800 */
[----:B---3--:R-:W-:-:S04]  /*59a0*/  FFMA.FTZ R6, R129, UR5, -R0 ;  /* 0x0000000581067c23 */ /* 0x008fc80008010800 */
        /* <DEDUP_REMOVED lines=13> */
[----:B------:R-:W-:Y:S01]  /*5a80*/  LDSM.16.MT88.4 R16, [R185+0x5800] ;  /* 0x00580000b910783b */ /* 0x000fe20000004200 */
[----:B-1----:R-:W-:-:S04]  /*5a90*/  FFMA.FTZ R5, R122, UR5, -R3 ;  /* 0x000000057a057c23 */ /* 0x002fc80008010803 */
[----:B------:R1:W5:Y:S01]  /*5aa0*/  MUFU.EX2 R86, R5 ;  /* 0x0000000500567308 */ /* 0x0003620000000800 */
[--C-:B---3--:R-:W-:Y:S01]  /*5ab0*/  FFMA.FTZ R6, R136, UR5, -R2.reuse ;  /* 0x0000000588067c23 */ /* 0x108fe20008010802 */
[C---:B------:R-:W-:Y:S03]  /*5ac0*/  HMMA.16816.F32 R56, R8.reuse, R12, R52 ;  /* 0x0000000c0838723c */ /* 0x040fe60000001834 */
[----:B------:R3:W-:Y:S05]  /*5ad0*/  MUFU.EX2 R84, R6 ;  /* 0x0000000600547308 */ /* 0x0007ea0000000800 */
[----:B------:R-:W-:Y:S01]  /*5ae0*/  HMMA.16816.F32 R52, R8, R14, R28 ;  /* 0x0000000e0834723c */ /* 0x000fe2000000181c */
[----:B--2---:R-:W-:Y:S01]  /*5af0*/  F2FP.F16.F32.PACK_AB R8, R93, R92 ;  /* 0x0000005c5d08723e */ /* 0x004fe200000000ff */
[----:B------:R-:W2:Y:S01]  /*5b00*/  LDSM.16.MT88.4 R12, [R135+0x5800] ;  /* 0x00580000870c783b */ /* 0x000ea20000004200 */
[----:B-1----:R-:W-:Y:S01]  /*5b10*/  FFMA.FTZ R5, R137, UR5, -R2 ;  /* 0x0000000589057c23 */ /* 0x002fe20008010802 */
[----:B-----5:R-:W-:-:S03]  /*5b20*/  F2FP.F16.F32.PACK_AB R10, R89, R86 ;  /* 0x00000056590a723e */ /* 0x020fc600000000ff */
[----:B------:R1:W5:Y:S01]  /*5b30*/  MUFU.EX2 R85, R5 ;  /* 0x0000000500557308 */ /* 0x0003620000000800 */
[----:B---3--:R-:W-:-:S04]  /*5b40*/  FFMA.FTZ R6, R144, UR5, -R4 ;  /* 0x0000000590067c23 */ /* 0x008fc80008010804 */
[----:B------:R3:W-:Y:S01]  /*5b50*/  MUFU.EX2 R81, R6 ;  /* 0x0000000600517308 */ /* 0x0007e20000000800 */
        /* <DEDUP_REMOVED lines=8> */
[----:B---3--:R-:W-:-:S03]  /*5be0*/  FFMA.FTZ R6, R152, UR5, -R0 ;  /* 0x0000000598067c23 */ /* 0x008fc60008010800 */
[C---:B----4-:R-:W-:Y:S01]  /*5bf0*/  HMMA.16816.F32 R48, R8.reuse, R24, R48 ;  /* 0x000000180830723c */ /* 0x050fe20000001830 */
[----:B------:R3:W-:Y:S07]  /*5c00*/  MUFU.EX2 R74, R6 ;  /* 0x00000006004a7308 */ /* 0x0007ee0000000800 */
[----:B------:R-:W-:Y:S01]  /*5c10*/  HMMA.16816.F32 R44, R8, R20, R44 ;  /* 0x00000014082c723c */ /* 0x000fe2000000182c */
[----:B-1----:R-:W-:-:S04]  /*5c20*/  FFMA.FTZ R5, R142, UR5, -R4 ;  /* 0x000000058e057c23 */ /* 0x002fc80008010804 */
[----:B------:R1:W4:Y:S01]  /*5c30*/  MUFU.EX2 R78, R5 ;  /* 0x00000005004e7308 */ /* 0x0003220000000800 */
[----:B---3--:R-:W-:Y:S02]  /*5c40*/  FFMA.FTZ R6, R149, UR5, -R4 ;  /* 0x0000000595067c23 */ /* 0x008fe40008010804 */
[----:B------:R-:W-:Y:S02]  /*5c50*/  HMMA.16816.F32 R28, R8, R22, R32 ;  /* 0x00000016081c723c */ /* 0x000fe40000001820 */
[----:B------:R3:W-:Y:S01]  /*5c60*/  MUFU.EX2 R73, R6 ;  /* 0x0000000600497308 */ /* 0x0007e20000000800 */
[----:B-1----:R-:W-:-:S05]  /*5c70*/  FFMA.FTZ R5, R146, UR5, -R0 ;  /* 0x0000000592057c23 */ /* 0x002fca0008010800 */
[----:B------:R-:W-:Y:S01]  /*5c80*/  HMMA.16816.F32 R144, R8, R26, R40 ;  /* 0x0000001a0890723c */ /* 0x000fe20000001828 */
[----:B-----5:R-:W-:Y:S01]  /*5c90*/  F2FP.F16.F32.PACK_AB R8, R81, R79 ;  /* 0x0000004f5108723e */ /* 0x020fe200000000ff */
[----:B------:R1:W5:Y:S01]  /*5ca0*/  MUFU.EX2 R75, R5 ;  /* 0x00000005004b7308 */ /* 0x0003620000000800 */
[----:B---3--:R-:W-:Y:S01]  /*5cb0*/  FFMA.FTZ R6, R121, UR5, -R4 ;  /* 0x0000000579067c23 */ /* 0x008fe20008010804 */
[----:B----4-:R-:W-:-:S03]  /*5cc0*/  F2FP.F16.F32.PACK_AB R10, R80, R78 ;  /* 0x0000004e500a723e */ /* 0x010fc600000000ff */
[----:B------:R3:W-:Y:S01]  /*5cd0*/  MUFU.EX2 R69, R6 ;  /* 0x0000000600457308 */ /* 0x0007e20000000800 */
[----:B-1----:R-:W-:Y:S01]  /*5ce0*/  FFMA.FTZ R5, R151, UR5, -R0 ;  /* 0x0000000597057c23 */ /* 0x002fe20008010800 */
[----:B-----5:R-:W-:-:S03]  /*5cf0*/  F2FP.F16.F32.PACK_AB R9, R72, R75 ;  /* 0x0000004b4809723e */ /* 0x020fc600000000ff */
[----:B------:R1:W4:Y:S01]  /*5d00*/  MUFU.EX2 R77, R5 ;  /* 0x00000005004d7308 */ /* 0x0003220000000800 */
[----:B---3--:R-:W-:-:S04]  /*5d10*/  FFMA.FTZ R6, R155, UR5, -R3 ;  /* 0x000000059b067c23 */ /* 0x008fc80008010803 */
[----:B------:R3:W-:Y:S01]  /*5d20*/  MUFU.EX2 R70, R6 ;  /* 0x0000000600467308 */ /* 0x0007e20000000800 */
[----:B-1----:R-:W-:Y:S01]  /*5d30*/  FFMA.FTZ R5, R150, UR5, -R4 ;  /* 0x0000000596057c23 */ /* 0x002fe20008010804 */
[----:B----4-:R-:W-:-:S03]  /*5d40*/  F2FP.F16.F32.PACK_AB R11, R77, R74 ;  /* 0x0000004a4d0b723e */ /* 0x010fc600000000ff */
[----:B------:R1:W-:Y:S01]  /*5d50*/  MUFU.EX2 R76, R5 ;  /* 0x00000005004c7308 */ /* 0x0003e20000000800 */
[----:B---3--:R-:W-:-:S03]  /*5d60*/  FFMA.FTZ R6, R140, UR5, -R3 ;  /* 0x000000058c067c23 */ /* 0x008fc60008010803 */
[C---:B------:R-:W-:Y:S01]  /*5d70*/  HMMA.16816.F32 R32, R8.reuse, R24, R64 ;  /* 0x000000180820723c */ /* 0x040fe20000001840 */
[----:B------:R3:W-:Y:S07]  /*5d80*/  MUFU.EX2 R64, R6 ;  /* 0x0000000600407308 */ /* 0x0007ee0000000800 */
[----:B------:R-:W-:Y:S01]  /*5d90*/  HMMA.16816.F32 R24, R8, R26, R60 ;  /* 0x0000001a0818723c */ /* 0x000fe2000000183c */
[----:B-1----:R-:W-:-:S04]  /*5da0*/  FFMA.FTZ R5, R104, UR5, -R4 ;  /* 0x0000000568057c23 */ /* 0x002fc80008010804 */
[----:B------:R1:W-:Y:S01]  /*5db0*/  MUFU.EX2 R68, R5 ;  /* 0x0000000500447308 */ /* 0x0003e20000000800 */
[----:B---3--:R-:W-:Y:S02]  /*5dc0*/  FFMA.FTZ R6, R162, UR5, -R2 ;  /* 0x00000005a2067c23 */ /* 0x008fe40008010802 */
[C---:B------:R-:W-:Y:S02]  /*5dd0*/  HMMA.16816.F32 R40, R8.reuse, R20, R56 ;  /* 0x000000140828723c */ /* 0x040fe40000001838 */
[----:B------:R3:W-:Y:S06]  /*5de0*/  MUFU.EX2 R67, R6 ;  /* 0x0000000600437308 */ /* 0x0007ec0000000800 */
[----:B------:R-:W-:Y:S01]  /*5df0*/  HMMA.16816.F32 R20, R8, R22, R52 ;  /* 0x000000160814723c */ /* 0x000fe20000001834 */
[----:B-1----:R-:W-:-:S04]  /*5e00*/  FFMA.FTZ R5, R158, UR5, -R3 ;  /* 0x000000059e057c23 */ /* 0x002fc80008010803 */
[----:B------:R1:W4:Y:S01]  /*5e10*/  MUFU.EX2 R71, R5 ;  /* 0x0000000500477308 */ /* 0x0003220000000800 */
[----:B---3--:R-:W-:-:S04]  /*5e20*/  FFMA.FTZ R6, R154, UR5, -R2 ;  /* 0x000000059a067c23 */ /* 0x008fc80008010802 */
[----:B------:R3:W-:Y:S01]  /*5e30*/  MUFU.EX2 R60, R6 ;  /* 0x00000006003c7308 */ /* 0x0007e20000000800 */
[----:B-1----:R-:W-:Y:S01]  /*5e40*/  FFMA.FTZ R5, R148, UR5, -R3 ;  /* 0x0000000594057c23 */ /* 0x002fe20008010803 */
[----:B----4-:R-:W-:Y:S01]  /*5e50*/  F2FP.F16.F32.PACK_AB R8, R71, R70 ;  /* 0x000000464708723e */ /* 0x010fe200000000ff */
[----:B------:R-:W1:Y:S02]  /*5e60*/  LDSM.16.MT88.4 R148, [R135+0x5c00] ;  /* 0x005c00008794783b */ /* 0x000e640000004200 */
[----:B------:R4:W5:Y:S01]  /*5e70*/  MUFU.EX2 R65, R5 ;  /* 0x0000000500417308 */ /* 0x0009620000000800 */
[----:B---3--:R-:W-:-:S04]  /*5e80*/  FFMA.FTZ R6, R163, UR5, -R0 ;  /* 0x00000005a3067c23 */ /* 0x008fc80008010800 */
[----:B------:R3:W-:Y:S01]  /*5e90*/  MUFU.EX2 R62, R6 ;  /* 0x00000006003e7308 */ /* 0x0007e20000000800 */
[----:B----4-:R-:W-:Y:S01]  /*5ea0*/  FFMA.FTZ R5, R161, UR5, -R2 ;  /* 0x00000005a1057c23 */ /* 0x010fe20008010802 */
[----:B-----5:R-:W-:-:S03]  /*5eb0*/  F2FP.F16.F32.PACK_AB R10, R65, R64 ;  /* 0x00000040410a723e */ /* 0x020fc600000000ff */
        /* <DEDUP_REMOVED lines=11> */
[----:B---3--:R-:W-:-:S03]  /*5f70*/  FADD.FTZ R6, R229, R228 ;  /* 0x000000e4e5067221 */ /* 0x008fc60000010000 */
[----:B--2---:R-:W-:Y:S01]  /*5f80*/  HMMA.16816.F32 R136, R8, R12, R48 ;  /* 0x0000000c0888723c */ /* 0x004fe20000001830 */
[----:B------:R-:W-:-:S04]  /*5f90*/  FADD.FTZ R6, R234, R6 ;  /* 0x00000006ea067221 */ /* 0x000fc80000010000 */
[----:B------:R-:W-:-:S03]  /*5fa0*/  FADD.FTZ R6, R239, R6 ;  /* 0x00000006ef067221 */ /* 0x000fc60000010000 */
[----:B------:R-:W-:Y:S01]  /*5fb0*/  HMMA.16816.F32 R144, R8, R14, R144 ;  /* 0x0000000e0890723c */ /* 0x000fe20000001890 */
[----:B------:R-:W-:Y:S01]  /*5fc0*/  FADD.FTZ R6, R224, R6 ;  /* 0x00000006e0067221 */ /* 0x000fe20000010000 */
[----:B----4-:R-:W-:-:S04]  /*5fd0*/  FFMA.FTZ R5, R100, UR5, -R0 ;  /* 0x0000000564057c23 */ /* 0x010fc80008010800 */
[----:B------:R2:W3:Y:S02]  /*5fe0*/  MUFU.EX2 R58, R5 ;  /* 0x00000005003a7308 */ /* 0x0004e40000000800 */
[C---:B------:R-:W-:Y:S08]  /*5ff0*/  HMMA.16816.F32 R44, R8.reuse, R16, R44 ;  /* 0x00000010082c723c */ /* 0x040ff0000000182c */
[----:B------:R-:W-:Y:S01]  /*6000*/  HMMA.16816.F32 R28, R8, R18, R28 ;  /* 0x00000012081c723c */ /* 0x000fe2000000181c */
[----:B------:R-:W-:-:S02]  /*6010*/  F2FP.F16.F32.PACK_AB R8, R76, R73 ;  /* 0x000000494c08723e */ /* 0x000fc400000000ff */
[----:B-----5:R-:W-:Y:S01]  /*6020*/  F2FP.F16.F32.PACK_AB R9, R63, R62 ;  /* 0x0000003e3f09723e */ /* 0x020fe200000000ff */
[--C-:B--2---:R-:W-:Y:S01]  /*6030*/  FFMA.FTZ R5, R170, UR5, -R3.reuse ;  /* 0x00000005aa057c23 */ /* 0x104fe20008010803 */
[----:B------:R-:W-:Y:S02]  /*6040*/  F2FP.F16.F32.PACK_AB R10, R68, R69 ;  /* 0x00000045440a723e */ /* 0x000fe400000000ff */
[----:B---3--:R-:W-:Y:S01]  /*6050*/  F2FP.F16.F32.PACK_AB R11, R58, R59 ;  /* 0x0000003b3a0b723e */ /* 0x008fe200000000ff */
[----:B------:R2:W-:Y:S06]  /*6060*/  MUFU.EX2 R56, R5 ;  /* 0x0000000500387308 */ /* 0x0005ec0000000800 */
[----:B------:R-:W-:Y:S01]  /*6070*/  HMMA.16816.F32 R40, R8, R16, R40 ;  /* 0x000000100828723c */ /* 0x000fe20000001828 */
[--C-:B--2---:R-:W-:Y:S01]  /*6080*/  FFMA.FTZ R5, R172, UR5, -R3.reuse ;  /* 0x00000005ac057c23 */ /* 0x104fe20008010803 */
[----:B------:R-:W-:-:S06]  /*6090*/  FFMA.FTZ R3, R168, UR5, -R3 ;  /* 0x00000005a8037c23 */ /* 0x000fcc0008010803 */
[C---:B------:R-:W-:Y:S01]  /*60a0*/  HMMA.16816.F32 R32, R8.reuse, R12, R32 ;  /* 0x0000000c0820723c */ /* 0x040fe20000001820 */
[----:B------:R2:W-:Y:S04]  /*60b0*/  MUFU.EX2 R55, R5 ;  /* 0x0000000500377308 */ /* 0x0005e80000000800 */
[----:B------:R3:W4:Y:S03]  /*60c0*/  MUFU.EX2 R57, R3 ;  /* 0x0000000300397308 */ /* 0x0007260000000800 */
[----:B------:R-:W-:Y:S01]  /*60d0*/  HMMA.16816.F32 R24, R8, R14, R24 ;  /* 0x0000000e0818723c */ /* 0x000fe20000001818 */
[----:B------:R-:W5:Y:S01]  /*60e0*/  LDSM.16.MT88.4 R12, [R185+0x5c00] ;  /* 0x005c0000b90c783b */ /* 0x000f620000004200 */
[----:B--2---:R-:W-:-:S06]  /*60f0*/  FFMA.FTZ R5, R156, UR5, -R2 ;  /* 0x000000059c057c23 */ /* 0x004fcc0008010802 */
[----:B------:R-:W-:Y:S01]  /*6100*/  HMMA.16816.F32 R20, R8, R18, R20 ;  /* 0x000000120814723c */ /* 0x000fe20000001814 */
[----:B------:R2:W-:Y:S01]  /*6110*/  MUFU.EX2 R50, R5 ;  /* 0x0000000500327308 */ /* 0x0005e20000000800 */
[----:B---3--:R-:W-:Y:S01]  /*6120*/  FFMA.FTZ R3, R157, UR5, -R2 ;  /* 0x000000059d037c23 */ /* 0x008fe20008010802 */
[----:B----4-:R-:W-:-:S03]  /*6130*/  F2FP.F16.F32.PACK_AB R162, R57, R55 ;  /* 0x0000003739a2723e */ /* 0x010fc600000000ff */
[----:B------:R3:W4:Y:S01]  /*6140*/  MUFU.EX2 R52, R3 ;  /* 0x0000000300347308 */ /* 0x0007220000000800 */
[--C-:B--2---:R-:W-:Y:S01]  /*6150*/  FFMA.FTZ R5, R160, UR5, -R2.reuse ;  /* 0x00000005a0057c23 */ /* 0x104fe20008010802 */
[----:B------:R-:W-:Y:S01]  /*6160*/  FFMA.FTZ R2, R159, UR5, -R2 ;  /* 0x000000059f027c23 */ /* 0x000fe20008010802 */
[----:B------:R-:W-:Y:S02]  /*6170*/  F2FP.F16.F32.PACK_AB R160, R54, R56 ;  /* 0x0000003836a0723e */ /* 0x000fe400000000ff */
[----:B------:R-:W-:Y:S01]  /*6180*/  MUFU.EX2 R53, R5 ;  /* 0x0000000500357308 */ /* 0x000fe20000000800 */
[--C-:B---3--:R-:W-:Y:S01]  /*6190*/  FFMA.FTZ R3, R175, UR5, -R4.reuse ;  /* 0x00000005af037c23 */ /* 0x108fe20008010804 */
[----:B----4-:R-:W-:Y:S02]  /*61a0*/  F2FP.F16.F32.PACK_AB R161, R52, R50 ;  /* 0x0000003234a1723e */ /* 0x010fe400000000ff */
[----:B------:R2:W3:Y:S04]  /*61b0*/  MUFU.EX2 R51, R2 ;  /* 0x0000000200337308 */ /* 0x0004e80000000800 */
[----:B------:R4:W-:Y:S01]  /*61c0*/  MUFU.EX2 R49, R3 ;  /* 0x0000000300317308 */ /* 0x0009e20000000800 */
[----:B--2---:R-:W-:Y:S01]  /*61d0*/  FFMA.FTZ R2, R176, UR5, -R4 ;  /* 0x00000005b0027c23 */ /* 0x004fe20008010804 */
[----:B---3--:R-:W-:-:S03]  /*61e0*/  F2FP.F16.F32.PACK_AB R163, R51, R53 ;  /* 0x0000003533a3723e */ /* 0x008fc600000000ff */
[----:B------:R2:W3:Y:S01]  /*61f0*/  MUFU.EX2 R48, R2 ;  /* 0x0000000200307308 */ /* 0x0004e20000000800 */
[----:B----4-:R-:W-:-:S03]  /*6200*/  FFMA.FTZ R3, R173, UR5, -R4 ;  /* 0x00000005ad037c23 */ /* 0x010fc60008010804 */
[C---:B-1----:R-:W-:Y:S01]  /*6210*/  HMMA.16816.F32 R136, R160.reuse, R148, R136 ;  /* 0x00000094a088723c */ /* 0x042fe20000001888 */
[----:B------:R1:W-:Y:S07]  /*6220*/  MUFU.EX2 R17, R3 ;  /* 0x0000000300117308 */ /* 0x0003ee0000000800 */
[----:B------:R-:W-:Y:S01]  /*6230*/  HMMA.16816.F32 R144, R160, R150, R144 ;  /* 0x00000096a090723c */ /* 0x000fe20000001890 */
[----:B--2---:R-:W-:Y:S01]  /*6240*/  FFMA.FTZ R2, R174, UR5, -R4 ;  /* 0x00000005ae027c23 */ /* 0x004fe20008010804 */
[----:B------:R-:W-:-:S03]  /*6250*/  FADD.FTZ R4, R237, R236 ;  /* 0x000000eced047221 */ /* 0x000fc60000010000 */
[----:B------:R2:W-:Y:S01]  /*6260*/  MUFU.EX2 R16, R2 ;  /* 0x0000000200107308 */ /* 0x0005e20000000800 */
[--C-:B-1----:R-:W-:Y:S02]  /*6270*/  FFMA.FTZ R3, R165, UR5, -R0.reuse ;  /* 0x00000005a5037c23 */ /* 0x102fe40008010800 */
[C---:B-----5:R-:W-:Y:S02]  /*6280*/  HMMA.16816.F32 R156, R160.reuse, R12, R44 ;  /* 0x0000000ca09c723c */ /* 0x060fe4000000182c */
[----:B------:R-:W-:Y:S06]  /*6290*/  MUFU.EX2 R8, R3 ;  /* 0x0000000300087308 */ /* 0x000fec0000000800 */
[----:B------:R-:W-:Y:S01]  /*62a0*/  HMMA.16816.F32 R160, R160, R14, R28 ;  /* 0x0000000ea0a0723c */ /* 0x000fe2000000181c */
[----:B--2---:R-:W-:Y:S01]  /*62b0*/  FFMA.FTZ R2, R164, UR5, -R0 ;  /* 0x00000005a4027c23 */ /* 0x004fe20008010800 */
[----:B---3--:R-:W-:-:S03]  /*62c0*/  F2FP.F16.F32.PACK_AB R164, R49, R48 ;  /* 0x0000003031a4723e */ /* 0x008fc600000000ff */
[----:B------:R1:W2:Y:S02]  /*62d0*/  MUFU.EX2 R10, R2 ;  /* 0x00000002000a7308 */ /* 0x0002a40000000800 */
[--C-:B-1----:R-:W-:Y:S01]  /*62e0*/  FFMA.FTZ R2, R167, UR5, -R0.reuse ;  /* 0x00000005a7027c23 */ /* 0x102fe20008010800 */
[----:B------:R-:W-:Y:S01]  /*62f0*/  FFMA.FTZ R0, R166, UR5, -R0 ;  /* 0x00000005a6007c23 */ /* 0x000fe20008010800 */
[----:B--2---:R-:W-:Y:S02]  /*6300*/  F2FP.F16.F32.PACK_AB R165, R8, R10 ;  /* 0x0000000a08a5723e */ /* 0x004fe400000000ff */
[----:B------:R1:W-:Y:S01]  /*6310*/  MUFU.EX2 R11, R2 ;  /* 0x00000002000b7308 */ /* 0x0003e20000000800 */
[----:B------:R-:W-:-:S03]  /*6320*/  F2FP.F16.F32.PACK_AB R166, R17, R16 ;  /* 0x0000001011a6723e */ /* 0x000fc600000000ff */
[----:B------:R2:W3:Y:S01]  /*6330*/  MUFU.EX2 R9, R0 ;  /* 0x0000000000097308 */ /* 0x0004e20000000800 */
[----:B-1----:R-:W-:Y:S01]  /*6340*/  FADD.FTZ R2, R220, R219 ;  /* 0x000000dbdc027221 */ /* 0x002fe20000010000 */
[----:B--2---:R-:W-:-:S03]  /*6350*/  FADD.FTZ R0, R238, R221 ;  /* 0x000000ddee007221 */ /* 0x004fc60000010000 */
[----:B------:R-:W-:Y:S01]  /*6360*/  FADD.FTZ R2, R223, R2 ;  /* 0x00000002df027221 */ /* 0x000fe20000010000 */
[----:B---3--:R-:W-:Y:S01]  /*6370*/  F2FP.F16.F32.PACK_AB R167, R9, R11 ;  /* 0x0000000b09a7723e */ /* 0x008fe200000000ff */
        /* <DEDUP_REMOVED lines=120> */
[----:B------:R1:W-:Y:S04]  /*6b00*/  STL [R1+0x8], R4 ;  /* 0x0000080401007387 */ /* 0x0003e80000100800 */
[----:B------:R1:W-:Y:S04]  /*6b10*/  STL [R1+0xc], R3 ;  /* 0x00000c0301007387 */ /* 0x0003e80000100800 */
[----:B------:R1:W-:Y:S04]  /*6b20*/  STL [R1+0x10], R0 ;  /* 0x0000100001007387 */ /* 0x0003e80000100800 */
[----:B------:R1:W-:Y:S01]  /*6b30*/  STL [R1+0x14], R2 ;  /* 0x0000140201007387 */ /* 0x0003e20000100800 */
[----:B------:R-:W-:Y:S06]  /*6b40*/  @!P1 BRA `(.L_x_416) ;  /* 0x00000044005c9947 */ /* 0x000fec0003800000 */
[C-C-:B-1----:R-:W-:Y:S01]  /*6b50*/  SHF.L.U64.HI R0, R108.reuse, 0x5, R109.reuse ;  /* 0x000000056c007819 */ /* 0x142fe2000001026d */
[C---:B------:R-:W-:Y:S01]  /*6b60*/  IMAD.SHL.U32 R2, R108.reuse, 0x20, RZ ;  /* 0x000000206c027824 */ /* 0x040fe200078e00ff */
[C---:B------:R-:W-:Y:S01]  /*6b70*/  SHF.L.U64.HI R3, R108.reuse, 0x6, R109 ;  /* 0x000000066c037819 */ /* 0x040fe2000001026d */
[----:B------:R-:W-:Y:S01]  /*6b80*/  IMAD.MOV.U32 R133, RZ, RZ, R37 ;  /* 0x000000ffff857224 */ /* 0x000fe200078e0025 */
[----:B------:R-:W-:Y:S01]  /*6b90*/  LEA.HI.SX32 R189, R189, 0xfffffffe, 0x19 ;  /* 0xfffffffebdbd7811 */ /* 0x000fe200078fcaff */
[----:B------:R1:W-:Y:S01]  /*6ba0*/  STL [R1+0x20], R0 ;  /* 0x0000200001007387 */ /* 0x0003e20000100800 */
[----:B------:R-:W-:Y:S01]  /*6bb0*/  MOV R134, R36 ;  /* 0x0000002400867202 */ /* 0x000fe20000000f00 */
[----:B------:R-:W2:Y:S01]  /*6bc0*/  LDCU UR5, c[0x0][0x50c] ;  /* 0x0000a180ff0577ac */ /* 0x000ea20008000800 */
[----:B------:R-:W-:Y:S01]  /*6bd0*/  MOV R132, R38 ;  /* 0x0000002600847202 */ /* 0x000fe20000000f00 */
[----:B------:R3:W-:Y:S01]  /*6be0*/  STL [R1+0x28], R3 ;  /* 0x0000280301007387 */ /* 0x0007e20000100800 */
[----:B------:R-:W4:Y:S03]  /*6bf0*/  LDCU UR4, c[0x0][0x45c] ;  /* 0x00008b80ff0477ac */ /* 0x000f260008000800 */
[----:B------:R2:W-:Y:S01]  /*6c00*/  STL [R1+0x24], R2 ;  /* 0x0000240201007387 */ /* 0x0005e20000100800 */
[----:B------:R-:W2:Y:S01]  /*6c10*/  LDCU.64 UR6, c[0x0][0x3c0] ;  /* 0x00007800ff0677ac */ /* 0x000ea20008000a00 */
[----:B-1----:R-:W-:-:S02]  /*6c20*/  IMAD.SHL.U32 R0, R108, 0x40, RZ ;  /* 0x000000406c007824 */ /* 0x002fc400078e00ff */
[----:B---3--:R-:W-:-:S03]  /*6c30*/  IMAD.MOV.U32 R3, RZ, RZ, R39 ;  /* 0x000000ffff037224 */ /* 0x008fc600078e0027 */
[----:B------:R1:W-:Y:S01]  /*6c40*/  STL [R1+0x2c], R0 ;  /* 0x00002c0001007387 */ /* 0x0003e20000100800 */
[----:B----4-:R-:W-:Y:S05]  /*6c50*/  BRA `(.L_x_417) ;  /* 0x00000000007c7947 */ /* 0x010fea0003800000 */
.L_x_419:
        /* <DEDUP_REMOVED lines=9> */
[----:B------:R-:W-:Y:S02]  /*6cf0*/  LEA.HI.X R8, R4, R11, R5, 0x7, P0 ;  /* 0x0000000b04087211 */ /* 0x000fe400000f3c05 */
[-C--:B------:R-:W-:Y:S02]  /*6d00*/  IADD3 R9, P0, PT, R9, R2.reuse, RZ ;  /* 0x0000000209097210 */ /* 0x080fe40007f1e0ff */
[C---:B------:R-:W-:Y:S04]  /*6d10*/  LEA R14, P1, R6.reuse, R2, 0x6 ;  /* 0x00000002060e7211 */ /* 0x040fe800078230ff */
[----:B------:R-:W-:Y:S02]  /*6d20*/  LEA.HI.X R15, R6, R8, R7, 0x6, P1 ;  /* 0x00000008060f7211 */ /* 0x000fe400008f3407 */
[CC--:B--2---:R-:W-:Y:S02]  /*6d30*/  LEA R12, P2, R4.reuse, R243.reuse, 0x8 ;  /* 0x000000f3040c7211 */ /* 0x0c4fe400078440ff */
[-C--:B------:R-:W-:Y:S02]  /*6d40*/  LEA R6, P1, R9, R243.reuse, 0x1 ;  /* 0x000000f309067211 */ /* 0x080fe400078208ff */
[-C--:B---3--:R-:W-:Y:S01]  /*6d50*/  LEA.HI.X R13, R4, R242.reuse, R5, 0x8, P2 ;  /* 0x000000f2040d7211 */ /* 0x088fe200010f4405 */
[--C-:B------:R-:W-:Y:S01]  /*6d60*/  IMAD.X R5, R11, 0x1, R8.reuse, P0 ;  /* 0x000000010b057824 */ /* 0x100fe200000e0608 */
[-C--:B------:R-:W-:Y:S02]  /*6d70*/  LEA R10, P2, R2, R243.reuse, 0x1 ;  /* 0x000000f3020a7211 */ /* 0x080fe400078408ff */
[----:B------:R-:W-:Y:S01]  /*6d80*/  LEA R4, P0, R14, R243, 0x1 ;  /* 0x000000f30e047211 */ /* 0x000fe200078008ff */
[----:B------:R-:W-:Y:S01]  /*6d90*/  @!PT LDS RZ, [RZ] ;  /* 0x00000000fffff984 */ /* 0x000fe20000000800 */
[----:B------:R-:W-:Y:S01]  /*6da0*/  @!PT LDS RZ, [RZ] ;  /* 0x00000000fffff984 */ /* 0x000fe20000000800 */
[----:B------:R-:W-:Y:S01]  /*6db0*/  @!PT LDS RZ, [RZ] ;  /* 0x00000000fffff984 */ /* 0x000fe20000000800 */
[----:B------:R1:W-:Y:S01]  /*6dc0*/  LDGSTS.E.BYPASS.LTC128B.128 [R193+0x2000], desc[UR12][R12.64] ;  /* 0x020000000cc17fae */ /* 0x0003e2000b981a0c */
[-C--:B------:R-:W-:Y:S02]  /*6dd0*/  LEA.HI.X R11, R2, R242.reuse, R8, 0x1, P2 ;  /* 0x000000f2020b7211 */ /* 0x080fe400010f0c08 */
[-C--:B------:R-:W-:Y:S02]  /*6de0*/  LEA.HI.X R7, R9, R242.reuse, R5, 0x1, P1 ;  /* 0x000000f209077211 */ /* 0x080fe400008f0c05 */
[----:B------:R-:W-:Y:S01]  /*6df0*/  LEA.HI.X R5, R14, R242, R15, 0x1, P0 ;  /* 0x000000f20e057211 */ /* 0x000fe200000f0c0f */
[----:B------:R1:W-:Y:S04]  /*6e00*/  LDGSTS.E.BYPASS.LTC128B.128 [R193+0x2800], desc[UR12][R10.64] ;  /* 0x028000000ac17fae */ /* 0x0003e8000b981a0c */
[----:B------:R1:W-:Y:S04]  /*6e10*/  LDGSTS.E.BYPASS.LTC128B.128 [R193+0x3000], desc[UR12][R6.64] ;  /* 0x0300000006c17fae */ /* 0x0003e8000b981a0c */
[----:B------:R1:W-:Y:S04]  /*6e20*/  LDGSTS.E.BYPASS.LTC128B.128 [R193+0x3800], desc[UR12][R4.64] ;  /* 0x0380000004c17fae */ /* 0x0003e8000b981a0c */
[----:B------:R-:W0:Y:S01]  /*6e30*/  LDGDEPBAR ;  /* 0x00000000000079af */ /* 0x000e220000000000 */
[----:B------:R-:W-:Y:S05]  /*6e40*/  BRA `(.L_x_418) ;  /* 0x0000001800e07947 */ /* 0x000fea0003800000 */
.L_x_417:
[----:B------:R-:W3:Y:S01]  /*6e50*/  LDL R4, [R1+0x1c] ;  /* 0x00001c0001047983 */ /* 0x000ee20000100800 */
[----:B------:R-:W-:Y:S04]  /*6e60*/  DEPBAR.LE SB0, 0x0 ;  /* 0x000080000000791a */ /* 0x000fe80000000000 */
[----:B------:R-:W4:Y:S01]  /*6e70*/  LDL R16, [R1+0x18] ;  /* 0x0000180001107983 */ /* 0x000f220000100800 */
[C---:B--2---:R-:W-:Y:S03]  /*6e80*/  IMAD.WIDE.U32 R14, R189.reuse, UR6, RZ ;  /* 0x00000006bd0e7c25 */ /* 0x044fe6000f8e00ff */
[----:B------:R-:W1:Y:S01]  /*6e90*/  LDL R7, [R1+0x24] ;  /* 0x0000240001077983 */ /* 0x000e620000100800 */
[----:B------:R-:W-:Y:S03]  /*6ea0*/  IMAD R5, R189, UR7, R15 ;  /* 0x00000007bd057c24 */ /* 0x000fe6000f8e020f */
[----:B------:R-:W2:Y:S04]  /*6eb0*/  LDL R17, [R1+0x28] ;  /* 0x0000280001117983 */ /* 0x000ea80000100800 */
[----:B------:R-:W5:Y:S04]  /*6ec0*/  LDL R6, [R1+0x20] ;  /* 0x0000200001067983 */ /* 0x000f680000100800 */
[----:B------:R-:W2:Y:S01]  /*6ed0*/  LDL R8, [R1+0x2c] ;  /* 0x00002c0001087983 */ /* 0x000ea20000100800 */
[----:B------:R-:W-:Y:S01]  /*6ee0*/  BAR.SYNC.DEFER_BLOCKING 0x0 ;  /* 0x0000000000007b1d */ /* 0x000fe20000010000 */
[C---:B---3--:R-:W-:Y:S04]  /*6ef0*/  LEA R10, P3, R14.reuse, R4, 0x8 ;  /* 0x000000040e0a7211 */ /* 0x048fe800078640ff */
[C-C-:B----4-:R-:W-:Y:S02]  /*6f00*/  LEA.HI.X R11, R14.reuse, R16, R5.reuse, 0x8, P3 ;  /* 0x000000100e0b7211 */ /* 0x150fe400018f4405 */
[-C--:B-1----:R-:W-:Y:S03]  /*6f10*/  LEA R0, P0, R14, R7.reuse, 0x7 ;  /* 0x000000070e007211 */ /* 0x082fe600078038ff */
[----:B------:R-:W-:Y:S01]  /*6f20*/  @!PT LDS RZ, [RZ] ;  /* 0x00000000fffff984 */ /* 0x000fe20000000800 */
[----:B------:R-:W-:Y:S01]  /*6f30*/  @!PT LDS RZ, [RZ] ;  /* 0x00000000fffff984 */ /* 0x000fe20000000800 */
[----:B------:R-:W-:Y:S01]  /*6f40*/  @!PT LDS RZ, [RZ] ;  /* 0x00000000fffff984 */ /* 0x000fe20000000800 */
[----:B------:R-:W-:Y:S01]  /*6f50*/  LDGSTS.E.BYPASS.LTC128B.128 [R193+0x4000], desc[UR12][R10.64] ;  /* 0x040000000ac17fae */ /* 0x000fe2000b981a0c */
[----:B------:R-:W-:Y:S02]  /*6f60*/  IADD3 R7, P1, PT, R0, R7, RZ ;  /* 0x0000000700077210 */ /* 0x000fe40007f3e0ff */
[----:B-----5:R-:W-:Y:S02]  /*6f70*/  LEA.HI.X R2, R14, R6, R5, 0x7, P0 ;  /* 0x000000060e027211 */ /* 0x020fe400000f3c05 */
[C---:B--2---:R-:W-:Y:S02]  /*6f80*/  IADD3 R12, P0, PT, R0.reuse, R8, RZ ;  /* 0x00000008000c7210 */ /* 0x044fe40007f1e0ff */
[----:B------:R-:W-:Y:S02]  /*6f90*/  LEA R8, P2, R0, R4, 0x1 ;  /* 0x0000000400087211 */ /* 0x000fe400078408ff */
[----:B------:R-:W-:Y:S02]  /*6fa0*/  IADD3.X R15, PT, PT, R2, R17, RZ, P0, !PT ;  /* 0x00000011020f7210 */ /* 0x000fe400007fe4ff */
[----:B------:R-:W-:Y:S02]  /*6fb0*/  LEA.HI.X R9, R0, R16, R2, 0x1, P2 ;  /* 0x0000001000097211 */ /* 0x000fe400010f0c02 */
[----:B------:R-:W-:Y:S02]  /*6fc0*/  IADD3.X R13, PT, PT, R2, R6, RZ, P1, !PT ;  /* 0x00000006020d7210 */ /* 0x000fe40000ffe4ff */
[CC--:B------:R-:W-:Y:S01]  /*6fd0*/  LEA R6, P1, R7.reuse, R4.reuse, 0x1 ;  /* 0x0000000407067211 */ /* 0x0c0fe200078208ff */
[----:B------:R-:W-:Y:S01]  /*6fe0*/  LDGSTS.E.BYPASS.LTC128B.128 [R193+0x4800], desc[UR12][R8.64] ;  /* 0x0480000008c17fae */ /* 0x000fe2000b981a0c */
[C---:B------:R-:W-:Y:S02]  /*6ff0*/  LEA R4, P0, R12.reuse, R4, 0x1 ;  /* 0x000000040c047211 */ /* 0x040fe400078008ff */
[-C--:B------:R-:W-:Y:S02]  /*7000*/  LEA.HI.X R7, R7, R16.reuse, R13, 0x1, P1 ;  /* 0x0000001007077211 */ /* 0x080fe400008f0c0d */
[----:B------:R-:W-:Y:S02]  /*7010*/  LEA.HI.X R5, R12, R16, R15, 0x1, P0 ;  /* 0x000000100c057211 */ /* 0x000fe400000f0c0f */
[----:B------:R-:W-:Y:S01]  /*7020*/  ISETP.NE.AND P0, PT, R189, RZ, PT ;  /* 0x000000ffbd00720c */ /* 0x000fe20003f05270 */
[----:B------:R-:W-:Y:S08]  /*7030*/  LDGSTS.E.BYPASS.LTC128B.128 [R193+0x5000], desc[UR12][R6.64] ;  /* 0x0500000006c17fae */ /* 0x000ff0000b981a0c */
        /* <DEDUP_REMOVED lines=21> */
[-C--:B------:R-:W-:Y:S08]  /*7190*/  HMMA.16816.F32 R28, R124, R34.reuse, RZ ;  /* 0x000000227c1c723c */ /* 0x080ff000000018ff */
        /* <DEDUP_REMOVED lines=24> */
[----:B------:R-:W-:Y:S08]  /*7320*/  HMMA.16816.F32 R128, R128, R170, RZ ;  /* 0x000000aa8080723c */ /* 0x000ff000000018ff */
[-C--:B---3--:R-:W-:Y:S08]  /*7330*/  HMMA.16816.F32 R4, R172, R176.reuse, R4 ;  /* 0x000000b0ac04723c */ /* 0x088ff00000001804 */
[C---:B------:R-:W-:Y:S08]  /*7340*/  HMMA.16816.F32 R8, R180.reuse, R176, R8 ;  /* 0x000000b0b408723c */ /* 0x040ff00000001808 */
[-C--:B------:R-:W-:Y:S03]  /*7350*/  HMMA.16816.F32 R12, R180, R178.reuse, R12 ;  /* 0x000000b2b40c723c */ /* 0x080fe6000000180c */
[----:B------:R-:W-:Y:S01]  /*7360*/  FMUL.FTZ R4, R4, UR5 ;  /* 0x0000000504047c20 */ /* 0x000fe20008410000 */
[----:B------:R-:W-:Y:S01]  /*7370*/  FMUL.FTZ R5, R5, UR5 ;  /* 0x0000000505057c20 */ /* 0x000fe20008410000 */
[----:B------:R-:W-:Y:S01]  /*7380*/  FMUL.FTZ R6, R6, UR5 ;  /* 0x0000000506067c20 */ /* 0x000fe20008410000 */
[----:B------:R-:W-:Y:S01]  /*7390*/  FMUL.FTZ R7, R7, UR5 ;  /* 0x0000000507077c20 */ /* 0x000fe20008410000 */
[----:B------:R-:W-:Y:S01]  /*73a0*/  MUFU.TANH R191, R4 ;  /* 0x0000000400bf7308 */ /* 0x000fe20000002400 */
[C---:B------:R-:W-:Y:S04]  /*73b0*/  HMMA.16816.F32 R16, R172.reuse, R178, R16 ;  /* 0x000000b2ac10723c */ /* 0x040fe80000001810 */
[----:B------:R-:W-:Y:S01]  /*73c0*/  FMUL.FTZ R8, R8, UR5 ;  /* 0x0000000508087c20 */ /* 0x000fe20008410000 */
[----:B------:R-:W-:Y:S01]  /*73d0*/  FMUL.FTZ R9, R9, UR5 ;  /* 0x0000000509097c20 */ /* 0x000fe20008410000 */
[----:B------:R-:W-:Y:S03]  /*73e0*/  FMUL.FTZ R10, R10, UR5 ;  /* 0x000000050a0a7c20 */ /* 0x000fe60008410000 */
[----:B------:R-:W1:Y:S01]  /*73f0*/  MUFU.TANH R170, R5 ;  /* 0x0000000500aa7308 */ /* 0x000e620000002400 */
[----:B------:R-:W-:Y:S01]  /*7400*/  FMUL.FTZ R11, R11, UR5 ;  /* 0x000000050b0b7c20 */ /* 0x000fe20008410000 */
[----:B------:R-:W-:Y:S01]  /*7410*/  FMUL.FTZ R12, R12, UR5 ;  /* 0x000000050c0c7c20 */ /* 0x000fe20008410000 */
[----:B------:R-:W-:Y:S01]  /*7420*/  FMUL.FTZ R13, R13, UR5 ;  /* 0x000000050d0d7c20 */ /* 0x000fe20008410000 */
[----:B------:R-:W-:Y:S01]  /*7430*/  FMUL.FTZ R14, R14, UR5 ;  /* 0x000000050e0e7c20 */ /* 0x000fe20008410000 */
[----:B------:R-:W-:Y:S05]  /*7440*/  FMUL.FTZ R15, R15, UR5 ;  /* 0x000000050f0f7c20 */ /* 0x000fea0008410000 */
[----:B------:R-:W-:Y:S01]  /*7450*/  MUFU.TANH R169, R6 ;  /* 0x0000000600a97308 */ /* 0x000fe20000002400 */
[----:B------:R-:W-:Y:S01]  /*7460*/  FMUL.FTZ R16, R16, UR5 ;  /* 0x0000000510107c20 */ /* 0x000fe20008410000 */
[----:B------:R-:W-:Y:S01]  /*7470*/  FMUL.FTZ R17, R17, UR5 ;  /* 0x0000000511117c20 */ /* 0x000fe20008410000 */
[----:B------:R-:W-:Y:S01]  /*7480*/  FMUL.FTZ R18, R18, UR5 ;  /* 0x0000000512127c20 */ /* 0x000fe20008410000 */
[----:B------:R-:W-:Y:S06]  /*7490*/  FMUL.FTZ R19, R19, UR5 ;  /* 0x0000000513137c20 */ /* 0x000fec0008410000 */
[----:B------:R2:W-:Y:S10]  /*74a0*/  MUFU.TANH R168, R7 ;  /* 0x0000000700a87308 */ /* 0x0005f40000002400 */
[----:B------:R-:W-:Y:S10]  /*74b0*/  MUFU.TANH R190, R8 ;  /* 0x0000000800be7308 */ /* 0x000ff40000002400 */
[----:B------:R-:W3:Y:S01]  /*74c0*/  MUFU.TANH R177, R9 ;  /* 0x0000000900b17308 */ /* 0x000ee20000002400 */
[----:B--2---:R-:W2:Y:S09]  /*74d0*/  LDSM.16.M88.4 R4, [R186+0x2400] ;  /* 0x00240000ba04783b */ /* 0x004eb20000000200 */
[----:B------:R-:W-:Y:S10]  /*74e0*/  MUFU.TANH R176, R10 ;  /* 0x0000000a00b07308 */ /* 0x000ff40000002400 */
[----:B------:R4:W-:Y:S10]  /*74f0*/  MUFU.TANH R171, R11 ;  /* 0x0000000b00ab7308 */ /* 0x0009f40000002400 */
[----:B------:R-:W-:Y:S10]  /*7500*/  MUFU.TANH R16, R16 ;  /* 0x0000001000107308 */ /* 0x000ff40000002400 */
[----:B------:R-:W5:Y:S01]  /*7510*/  MUFU.TANH R17, R17 ;  /* 0x0000001100117308 */ /* 0x000f620000002400 */
[----:B----4-:R-:W4:Y:S09]  /*7520*/  LDSM.16.M88.4 R8, [R186+0x2800] ;  /* 0x00280000ba08783b */ /* 0x010f320000000200 */
[----:B------:R-:W-:Y:S01]  /*7530*/  MUFU.TANH R192, R12 ;  /* 0x0000000c00c07308 */ /* 0x000fe20000002400 */
[-C--:B--2---:R-:W-:Y:S09]  /*7540*/  HMMA.16816.F32 R20, R172, R4.reuse, R20 ;  /* 0x00000004ac14723c */ /* 0x084ff20000001814 */
[----:B------:R-:W2:Y:S01]  /*7550*/  MUFU.TANH R179, R13 ;  /* 0x0000000d00b37308 */ /* 0x000ea20000002400 */
[C---:B------:R-:W-:Y:S09]  /*7560*/  HMMA.16816.F32 R24, R180.reuse, R4, R24 ;  /* 0x00000004b418723c */ /* 0x040ff20000001818 */
[----:B------:R-:W-:Y:S01]  /*7570*/  MUFU.TANH R178, R14 ;  /* 0x0000000e00b27308 */ /* 0x000fe20000002400 */
[-C--:B------:R-:W-:Y:S03]  /*7580*/  HMMA.16816.F32 R28, R180, R6.reuse, R28 ;  /* 0x00000006b41c723c */ /* 0x080fe6000000181c */
[----:B------:R-:W-:Y:S01]  /*7590*/  FMUL.FTZ R20, R20, UR5 ;  /* 0x0000000514147c20 */ /* 0x000fe20008410000 */
[----:B------:R-:W-:Y:S01]  /*75a0*/  FMUL.FTZ R21, R21, UR5 ;  /* 0x0000000515157c20 */ /* 0x000fe20008410000 */
[----:B------:R-:W-:Y:S04]  /*75b0*/  FMUL.FTZ R22, R22, UR5 ;  /* 0x0000000516167c20 */ /* 0x000fe80008410000 */
[----:B------:R-:W2:Y:S01]  /*75c0*/  MUFU.TANH R194, R15 ;  /* 0x0000000f00c27308 */ /* 0x000ea20000002400 */
[----:B------:R-:W-:Y:S01]  /*75d0*/  FMUL.FTZ R23, R23, UR5 ;  /* 0x0000000517177c20 */ /* 0x000fe20008410000 */
[C---:B------:R-:W-:Y:S01]  /*75e0*/  HMMA.16816.F32 R32, R172.reuse, R6, R32 ;  /* 0x00000006ac20723c */ /* 0x040fe20000001820 */
[----:B------:R-:W1:Y:S03]  /*75f0*/  LDSM.16.M88.4 R4, [R186+0x2c00] ;  /* 0x002c0000ba04783b */ /* 0x000e660000000200 */
[----:B------:R-:W-:Y:S01]  /*7600*/  FMUL.FTZ R26, R26, UR5 ;  /* 0x000000051a1a7c20 */ /* 0x000fe20008410000 */
[----:B------:R-:W-:Y:S03]  /*7610*/  FMUL.FTZ R27, R27, UR5 ;  /* 0x000000051b1b7c20 */ /* 0x000fe60008410000 */
[----:B------:R-:W-:Y:S01]  /*7620*/  MUFU.TANH R18, R18 ;  /* 0x0000001200127308 */ /* 0x000fe20000002400 */
[----:B------:R-:W-:Y:S01]  /*7630*/  FMUL.FTZ R24, R24, UR5 ;  /* 0x0000000518187c20 */ /* 0x000fe20008410000 */
[-C--:B----4-:R-:W-:Y:S03]  /*7640*/  HMMA.16816.F32 R36, R172, R8.reuse, R36 ;  /* 0x00000008ac24723c */ /* 0x090fe60000001824 */
[----:B------:R-:W-:Y:S01]  /*7650*/  FMUL.FTZ R25, R25, UR5 ;  /* 0x0000000519197c20 */ /* 0x000fe20008410000 */
[----:B------:R-:W-:Y:S01]  /*7660*/  FMUL.FTZ R29, R29, UR5 ;  /* 0x000000051d1d7c20 */ /* 0x000fe20008410000 */
[----:B------:R-:W-:Y:S03]  /*7670*/  FMUL.FTZ R30, R30, UR5 ;  /* 0x000000051e1e7c20 */ /* 0x000fe60008410000 */
[----:B------:R-:W4:Y:S01]  /*7680*/  MUFU.TANH R19, R19 ;  /* 0x0000001300137308 */ /* 0x000f220000002400 */
[----:B------:R-:W-:Y:S01]  /*7690*/  FMUL.FTZ R31, R31, UR5 ;  /* 0x000000051f1f7c20 */ /* 0x000fe20008410000 */
[C---:B------:R-:W-:Y:S04]  /*76a0*/  HMMA.16816.F32 R40, R180.reuse, R8, R40 ;  /* 0x00000008b428723c */ /* 0x040fe80000001828 */
[----:B------:R-:W-:Y:S01]  /*76b0*/  FMUL.FTZ R28, R28, UR5 ;  /* 0x000000051c1c7c20 */ /* 0x000fe20008410000 */
[----:B------:R-:W-:Y:S03]  /*76c0*/  FMUL.FTZ R32, R32, UR5 ;  /* 0x0000000520207c20 */ /* 0x000fe60008410000 */
[----:B------:R-:W-:Y:S01]  /*76d0*/  MUFU.TANH R216, R26 ;  /* 0x0000001a00d87308 */ /* 0x000fe20000002400 */
[----:B------:R-:W-:Y:S01]  /*76e0*/  FMUL.FTZ R33, R33, UR5 ;  /* 0x0000000521217c20 */ /* 0x000fe20008410000 */
[-C--:B------:R-:W-:Y:S03]  /*76f0*/  HMMA.16816.F32 R44, R180, R10.reuse, R44 ;  /* 0x0000000ab42c723c */ /* 0x080fe6000000182c */
[----:B------:R-:W-:Y:S01]  /*7700*/  FMUL.FTZ R34, R34, UR5 ;  /* 0x0000000522227c20 */ /* 0x000fe20008410000 */
[----:B------:R-:W-:Y:S01]  /*7710*/  FMUL.FTZ R35, R35, UR5 ;  /* 0x0000000523237c20 */ /* 0x000fe20008410000 */
[----:B------:R-:W-:Y:S03]  /*7720*/  FMUL.FTZ R39, R39, UR5 ;  /* 0x0000000527277c20 */ /* 0x000fe60008410000 */
[----:B------:R-:W4:Y:S01]  /*7730*/  MUFU.TANH R214, R27 ;  /* 0x0000001b00d67308 */ /* 0x000f220000002400 */
[----:B------:R-:W-:Y:S01]  /*7740*/  FMUL.FTZ R36, R36, UR5 ;  /* 0x0000000524247c20 */ /* 0x000fe20008410000 */
[C---:B------:R-:W-:Y:S01]  /*7750*/  HMMA.16816.F32 R48, R172.reuse, R10, R48 ;  /* 0x0000000aac30723c */ /* 0x040fe20000001830 */
[----:B------:R-:W3:Y:S03]  /*7760*/  LDSM.16.M88.4 R8, [R186+0x3000] ;  /* 0x00300000ba08783b */ /* 0x000ee60000000200 */
[----:B------:R-:W-:Y:S01]  /*7770*/  FMUL.FTZ R42, R42, UR5 ;  /* 0x000000052a2a7c20 */ /* 0x000fe20008410000 */
[----:B------:R-:W-:Y:S03]  /*7780*/  FMUL.FTZ R43, R43, UR5 ;  /* 0x000000052b2b7c20 */ /* 0x000fe60008410000 */
[----:B------:R-:W-:Y:S01]  /*7790*/  MUFU.TANH R205, R20 ;  /* 0x0000001400cd7308 */ /* 0x000fe20000002400 */
[----:B------:R-:W-:Y:S01]  /*77a0*/  FMUL.FTZ R37, R37, UR5 ;  /* 0x0000000525257c20 */ /* 0x000fe20008410000 */
[----:B------:R-:W-:Y:S01]  /*77b0*/  FMUL.FTZ R38, R38, UR5 ;  /* 0x0000000526267c20 */ /* 0x000fe20008410000 */
[-C--:B-1----:R-:W-:Y:S03]  /*77c0*/  HMMA.16816.F32 R52, R172, R4.reuse, R52 ;  /* 0x00000004ac34723c */ /* 0x082fe60000001834 */
[----:B------:R-:W-:Y:S01]  /*77d0*/  FMUL.FTZ R40, R40, UR5 ;  /* 0x0000000528287c20 */ /* 0x000fe20008410000 */
[----:B------:R-:W-:Y:S03]  /*77e0*/  FMUL.FTZ R41, R41, UR5 ;  /* 0x0000000529297c20 */ /* 0x000fe60008410000 */
[----:B------:R-:W1:Y:S01]  /*77f0*/  MUFU.TANH R202, R21 ;  /* 0x0000001500ca7308 */ /* 0x000e620000002400 */
[----:B------:R-:W-:Y:S01]  /*7800*/  FMUL.FTZ R46, R46, UR5 ;  /* 0x000000052e2e7c20 */ /* 0x000fe20008410000 */
[----:B------:R-:W-:Y:S01]  /*7810*/  FMUL.FTZ R47, R47, UR5 ;  /* 0x000000052f2f7c20 */ /* 0x000fe20008410000 */
[C---:B------:R-:W-:Y:S04]  /*7820*/  HMMA.16816.F32 R56, R180.reuse, R4, R56 ;  /* 0x00000004b438723c */ /* 0x040fe80000001838 */
[----:B------:R-:W-:Y:S03]  /*7830*/  FMUL.FTZ R44, R44, UR5 ;  /* 0x000000052c2c7c20 */ /* 0x000fe60008410000 */
[----:B------:R-:W-:Y:S01]  /*7840*/  MUFU.TANH R201, R22 ;  /* 0x0000001600c97308 */ /* 0x000fe20000002400 */
[----:B------:R-:W-:Y:S01]  /*7850*/  FMUL.FTZ R45, R45, UR5 ;  /* 0x000000052d2d7c20 */ /* 0x000fe20008410000 */
[----:B------:R-:W-:Y:S01]  /*7860*/  FMUL.FTZ R48, R48, UR5 ;  /* 0x0000000530307c20 */ /* 0x000fe20008410000 */
[-C--:B------:R-:W-:Y:S03]  /*7870*/  HMMA.16816.F32 R60, R180, R6.reuse, R60 ;  /* 0x00000006b43c723c */ /* 0x080fe6000000183c */
[----:B------:R-:W-:Y:S01]  /*7880*/  FMUL.FTZ R49, R49, UR5 ;  /* 0x0000000531317c20 */ /* 0x000fe20008410000 */
[----:B------:R-:W-:Y:S03]  /*7890*/  FMUL.FTZ R50, R50, UR5 ;  /* 0x0000000532327c20 */ /* 0x000fe60008410000 */
[----:B------:R-:W-:Y:S01]  /*78a0*/  MUFU.TANH R200, R23 ;  /* 0x0000001700c87308 */ /* 0x000fe20000002400 */
[----:B------:R-:W-:Y:S01]  /*78b0*/  FMUL.FTZ R51, R51, UR5 ;  /* 0x0000000533337c20 */ /* 0x000fe20008410000 */
[----:B------:R-:W-:Y:S01]  /*78c0*/  FMUL.FTZ R52, R52, UR5 ;  /* 0x0000000534347c20 */ /* 0x000fe20008410000 */
[C---:B------:R-:W-:Y:S01]  /*78d0*/  HMMA.16816.F32 R64, R172.reuse, R6, R64 ;  /* 0x00000006ac40723c */ /* 0x040fe20000001840 */
[----:B------:R-:W5:Y:S03]  /*78e0*/  LDSM.16.M88.4 R4, [R186+0x3400] ;  /* 0x00340000ba04783b */ /* 0x000f660000000200 */
[----:B------:R-:W-:Y:S03]  /*78f0*/  FMUL.FTZ R53, R53, UR5 ;  /* 0x0000000535357c20 */ /* 0x000fe60008410000 */
[----:B------:R-:W-:Y:S01]  /*7900*/  MUFU.TANH R213, R24 ;  /* 0x0000001800d57308 */ /* 0x000fe20000002400 */
[----:B------:R-:W-:Y:S01]  /*7910*/  FMUL.FTZ R54, R54, UR5 ;  /* 0x0000000536367c20 */ /* 0x000fe20008410000 */
[----:B------:R-:W-:Y:S01]  /*7920*/  FMUL.FTZ R55, R55, UR5 ;  /* 0x0000000537377c20 */ /* 0x000fe20008410000 */
[-C--:B---3--:R-:W-:Y:S03]  /*7930*/  HMMA.16816.F32 R68, R172, R8.reuse, R68 ;  /* 0x00000008ac44723c */ /* 0x088fe60000001844 */
[----:B------:R-:W-:Y:S01]  /*7940*/  FMUL.FTZ R56, R56, UR5 ;  /* 0x0000000538387c20 */ /* 0x000fe20008410000 */
[----:B------:R-:W-:Y:S03]  /*7950*/  FMUL.FTZ R57, R57, UR5 ;  /* 0x0000000539397c20 */ /* 0x000fe60008410000 */
[----:B------:R-:W3:Y:S01]  /*7960*/  MUFU.TANH R212, R25 ;  /* 0x0000001900d47308 */ /* 0x000ee20000002400 */
        /* <DEDUP_REMOVED lines=14> */
[----:B------:R-:W2:Y:S03]  /*7a50*/  LDSM.16.M88.4 R8, [R186+0x3800] ;  /* 0x00380000ba08783b */ /* 0x000ea60000000200 */
[----:B------:R-:W-:Y:S03]  /*7a60*/  FMUL.FTZ R67, R67, UR5 ;  /* 0x0000000543437c20 */ /* 0x000fe60008410000 */
[----:B------:R-:W-:Y:S01]  /*7a70*/  MUFU.TANH R208, R30 ;  /* 0x0000001e00d07308 */ /* 0x000fe20000002400 */
[----:B------:R-:W-:Y:S01]  /*7a80*/  FMUL.FTZ R68, R68, UR5 ;  /* 0x0000000544447c20 */ /* 0x000fe20008410000 */
[----:B------:R-:W-:Y:S01]  /*7a90*/  FMUL.FTZ R69, R69, UR5 ;  /* 0x0000000545457c20 */ /* 0x000fe20008410000 */
[----:B------:R-:W-:Y:S01]  /*7aa0*/  FMUL.FTZ R70, R70, UR5 ;  /* 0x0000000546467c20 */ /* 0x000fe20008410000 */
[-C--:B-----5:R-:W-:Y:S03]  /*7ab0*/  HMMA.16816.F32 R84, R172, R4.reuse, R84 ;  /* 0x00000004ac54723c */ /* 0x0a0fe60000001854 */
[----:B------:R-:W-:Y:S03]  /*7ac0*/  FMUL.FTZ R71, R71, UR5 ;  /* 0x0000000547477c20 */ /* 0x000fe60008410000 */
[----:B------:R-:W-:Y:S01]  /*7ad0*/  MUFU.TANH R211, R31 ;  /* 0x0000001f00d37308 */ /* 0x000fe20000002400 */
[----:B------:R-:W-:Y:S01]  /*7ae0*/  FMUL.FTZ R72, R72, UR5 ;  /* 0x0000000548487c20 */ /* 0x000fe20008410000 */
[----:B------:R-:W-:Y:S01]  /*7af0*/  FMUL.FTZ R73, R73, UR5 ;  /* 0x0000000549497c20 */ /* 0x000fe20008410000 */
[----:B------:R-:W-:Y:S01]  /*7b00*/  FMUL.FTZ R74, R74, UR5 ;  /* 0x000000054a4a7c20 */ /* 0x000fe20008410000 */
[C---:B------:R-:W-:Y:S06]  /*7b10*/  HMMA.16816.F32 R88, R180.reuse, R4, R88 ;  /* 0x00000004b458723c */ /* 0x040fec0000001858 */
[----:B------:R-:W5:Y:S01]  /*7b20*/  MUFU.TANH R210, R28 ;  /* 0x0000001c00d27308 */ /* 0x000f620000002400 */
[----:B------:R-:W-:Y:S01]  /*7b30*/  FMUL.FTZ R75, R75, UR5 ;  /* 0x000000054b4b7c20 */ /* 0x000fe20008410000 */
[----:B------:R-:W-:Y:S01]  /*7b40*/  FMUL.FTZ R76, R76, UR5 ;  /* 0x000000054c4c7c20 */ /* 0x000fe20008410000 */
[----:B------:R-:W-:Y:S01]  /*7b50*/  FMUL.FTZ R77, R77, UR5 ;  /* 0x000000054d4d7c20 */ /* 0x000fe20008410000 */
[-C--:B------:R-:W-:Y:S03]  /*7b60*/  HMMA.16816.F32 R92, R180, R6.reuse, R92 ;  /* 0x00000006b45c723c */ /* 0x080fe6000000185c */
[----:B------:R-:W-:Y:S03]  /*7b70*/  FMUL.FTZ R78, R78, UR5 ;  /* 0x000000054e4e7c20 */ /* 0x000fe60008410000 */
[----:B------:R-:W-:Y:S01]  /*7b80*/  MUFU.TANH R29, R32 ;  /* 0x00000020001d7308 */ /* 0x000fe20000002400 */
[----:B------:R-:W-:Y:S01]  /*7b90*/  FMUL.FTZ R79, R79, UR5 ;  /* 0x000000054f4f7c20 */ /* 0x000fe20008410000 */
[----:B------:R-:W-:Y:S01]  /*7ba0*/  FMUL.FTZ R80, R80, UR5 ;  /* 0x0000000550507c20 */ /* 0x000fe20008410000 */
[----:B------:R-:W-:Y:S01]  /*7bb0*/  FMUL.FTZ R81, R81, UR5 ;  /* 0x0000000551517c20 */ /* 0x000fe20008410000 */
[C---:B------:R-:W-:Y:S01]  /*7bc0*/  HMMA.16816.F32 R96, R172.reuse, R6, R96 ;  /* 0x00000006ac60723c */ /* 0x040fe20000001860 */
[----:B------:R-:W4:Y:S01]  /*7bd0*/  LDSM.16.M88.4 R4, [R186+0x3c00] ;  /* 0x003c0000ba04783b */ /* 0x000f220000000200 */
[----:B------:R-:W-:Y:S04]  /*7be0*/  DEPBAR.LE SB0, 0x0 ;  /* 0x000080000000791a */ /* 0x000fe80000000000 */
[----:B------:R-:W5:Y:S01]  /*7bf0*/  MUFU.TANH R31, R33 ;  /* 0x00000021001f7308 */ /* 0x000f620000002400 */
[----:B------:R-:W-:Y:S01]  /*7c00*/  FMUL.FTZ R82, R82, UR5 ;  /* 0x0000000552527c20 */ /* 0x000fe20008410000 */
[-C--:B--2---:R-:W-:Y:S05]  /*7c10*/  HMMA.16816.F32 R100, R172, R8.reuse, R100 ;  /* 0x00000008ac64723c */ /* 0x084fea0000001864 */
[----:B------:R-:W-:Y:S03]  /*7c20*/  FMUL.FTZ R83, R83, UR5 ;  /* 0x0000000553537c20 */ /* 0x000fe60008410000 */
[----:B------:R-:W-:Y:S01]  /*7c30*/  MUFU.TANH R30, R34 ;  /* 0x00000022001e7308 */ /* 0x000fe20000002400 */
[----:B------:R-:W-:Y:S01]  /*7c40*/  BAR.SYNC.DEFER_BLOCKING 0x0 ;  /* 0x0000000000007b1d */ /* 0x000fe20000010000 */
        /* <DEDUP_REMOVED lines=9> */
[----:B------:R2:W-:Y:S01]  /*7ce0*/  MUFU.TANH R218, R39 ;  /* 0x0000002700da7308 */ /* 0x0005e20000002400 */
[----:B------:R-:W-:Y:S01]  /*7cf0*/  FMUL.FTZ R89, R89, UR5 ;  /* 0x0000000559597c20 */ /* 0x000fe20008410000 */
[C---:B------:R-:W-:Y:S04]  /*7d00*/  HMMA.16816.F32 R112, R172.reuse, R10, R112 ;  /* 0x0000000aac70723c */ /* 0x040fe80000001870 */
[----:B------:R-:W-:Y:S01]  /*7d10*/  FMUL.FTZ R90, R90, UR5 ;  /* 0x000000055a5a7c20 */ /* 0x000fe20008410000 */
[----:B------:R-:W-:Y:S03]  /*7d20*/  FMUL.FTZ R92, R92, UR5 ;  /* 0x000000055c5c7c20 */ /* 0x000fe60008410000 */
[----:B------:R-:W-:Y:S01]  /*7d30*/  MUFU.TANH R230, R43 ;  /* 0x0000002b00e67308 */ /* 0x000fe20000002400 */
[----:B------:R-:W-:Y:S01]  /*7d40*/  FMUL.FTZ R93, R93, UR5 ;  /* 0x000000055d5d7c20 */ /* 0x000fe20008410000 */
[----:B------:R-:W-:Y:S01]  /*7d50*/  FMUL.FTZ R94, R94, UR5 ;  /* 0x000000055e5e7c20 */ /* 0x000fe20008410000 */
[-C--:B----4-:R-:W-:Y:S03]  /*7d60*/  HMMA.16816.F32 R116, R172, R4.reuse, R116 ;  /* 0x00000004ac74723c */ /* 0x090fe60000001874 */
[----:B------:R-:W-:Y:S01]  /*7d70*/  FMUL.FTZ R95, R95, UR5 ;  /* 0x000000055f5f7c20 */ /* 0x000fe20008410000 */
[----:B------:R-:W-:Y:S03]  /*7d80*/  FMUL.FTZ R96, R96, UR5 ;  /* 0x0000000560607c20 */ /* 0x000fe60008410000 */
[----:B------:R-:W-:Y:S01]  /*7d90*/  MUFU.TANH R221, R36 ;  /* 0x0000002400dd7308 */ /* 0x000fe20000002400 */
[----:B------:R-:W-:Y:S01]  /*7da0*/  FMUL.FTZ R97, R97, UR5 ;  /* 0x0000000561617c20 */ /* 0x000fe20008410000 */
[----:B------:R-:W-:Y:S01]  /*7db0*/  FMUL.FTZ R98, R98, UR5 ;  /* 0x0000000562627c20 */ /* 0x000fe20008410000 */
[C---:B------:R-:W-:Y:S04]  /*7dc0*/  HMMA.16816.F32 R120, R180.reuse, R4, R120 ;  /* 0x00000004b478723c */ /* 0x040fe80000001878 */
[----:B------:R-:W-:Y:S03]  /*7dd0*/  FMNMX3.FTZ R5, R3, R191, R170, !PT ;  /* 0x000000bf03057276 */ /* 0x000fe600078100aa */
[----:B------:R-:W4:Y:S01]  /*7de0*/  MUFU.TANH R217, R37 ;  /* 0x0000002500d97308 */ /* 0x000f220000002400 */
[----:B------:R-:W-:Y:S01]  /*7df0*/  FMNMX3.FTZ R4, R133, R190, R177, !PT ;  /* 0x000000be85047276 */ /* 0x000fe200078100b1 */
[----:B------:R-:W-:Y:S01]  /*7e00*/  FMUL.FTZ R99, R99, UR5 ;  /* 0x0000000563637c20 */ /* 0x000fe20008410000 */
[-C--:B------:R-:W-:Y:S03]  /*7e10*/  HMMA.16816.F32 R124, R180, R6.reuse, R124 ;  /* 0x00000006b47c723c */ /* 0x080fe6000000187c */
[----:B------:R-:W-:Y:S01]  /*7e20*/  FMNMX3.FTZ R8, R5, R16, R17, !PT ;  /* 0x0000001005087276 */ /* 0x000fe20007810011 */
[----:B------:R-:W-:Y:S03]  /*7e30*/  FMUL.FTZ R100, R100, UR5 ;  /* 0x0000000564647c20 */ /* 0x000fe60008410000 */
[----:B------:R-:W-:Y:S01]  /*7e40*/  MUFU.TANH R215, R38 ;  /* 0x0000002600d77308 */ /* 0x000fe20000002400 */
[----:B------:R-:W-:Y:S01]  /*7e50*/  FMNMX3.FTZ R5, R4, R192, R179, !PT ;  /* 0x000000c004057276 */ /* 0x000fe200078100b3 */
[----:B------:R-:W-:Y:S01]  /*7e60*/  FMUL.FTZ R101, R101, UR5 ;  /* 0x0000000565657c20 */ /* 0x000fe20008410000 */
[----:B------:R-:W-:Y:S04]  /*7e70*/  HMMA.16816.F32 R128, R172, R6, R128 ;  /* 0x00000006ac80723c */ /* 0x000fe80000001880 */
[----:B------:R-:W-:Y:S03]  /*7e80*/  FMNMX3.FTZ R6, R134, R176, R171, !PT ;  /* 0x000000b086067276 */ /* 0x000fe600078100ab */
[----:B------:R-:W-:Y:S01]  /*7e90*/  MUFU.TANH R228, R40 ;  /* 0x0000002800e47308 */ /* 0x000fe20000002400 */
[----:B------:R-:W-:Y:S01]  /*7ea0*/  FMNMX3.FTZ R7, R132, R169, R168, !PT ;  /* 0x000000a984077276 */ /* 0x000fe200078100a8 */
[----:B------:R-:W-:Y:S01]  /*7eb0*/  FMUL.FTZ R102, R102, UR5 ;  /* 0x0000000566667c20 */ /* 0x000fe20008410000 */
[----:B------:R-:W-:Y:S01]  /*7ec0*/  FMNMX3.FTZ R4, R6, R178, R194, !PT ;  /* 0x000000b206047276 */ /* 0x000fe200078100c2 */
[----:B------:R-:W-:Y:S01]  /*7ed0*/  FMUL.FTZ R103, R103, UR5 ;  /* 0x0000000567677c20 */ /* 0x000fe20008410000 */
[----:B------:R-:W-:Y:S01]  /*7ee0*/  FMNMX3.FTZ R6, R7, R18, R19, !PT ;  /* 0x0000001207067276 */ /* 0x000fe20007810013 */
[----:B------:R-:W-:Y:S01]  /*7ef0*/  FMUL.FTZ R2, R126, UR5 ;  /* 0x000000057e027c20 */ /* 0x000fe20008410000 */
[----:B------:R-:W-:Y:S03]  /*7f00*/  FMUL.FTZ R0, R127, UR5 ;  /* 0x000000057f007c20 */ /* 0x000fe60008410000 */
[----:B------:R-:W4:Y:S01]  /*7f10*/  MUFU.TANH R227, R41 ;  /* 0x0000002900e37308 */ /* 0x000f220000002400 */
[----:B------:R-:W-:Y:S01]  /*7f20*/  FMNMX3.FTZ R4, R4, R216, R214, !PT ;  /* 0x000000d804047276 */ /* 0x000fe200078100d6 */
[----:B------:R-:W-:Y:S01]  /*7f30*/  FMUL.FTZ R104, R104, UR5 ;  /* 0x0000000568687c20 */ /* 0x000fe20008410000 */
[----:B-1----:R-:W-:Y:S01]  /*7f40*/  FMNMX3.FTZ R8, R8, R205, R202, !PT ;  /* 0x000000cd08087276 */ /* 0x002fe200078100ca */
[----:B------:R-:W-:Y:S01]  /*7f50*/  FMUL.FTZ R105, R105, UR5 ;  /* 0x0000000569697c20 */ /* 0x000fe20008410000 */
[----:B---3--:R-:W-:Y:S01]  /*7f60*/  FMNMX3.FTZ R5, R5, R213, R212, !PT ;  /* 0x000000d505057276 */ /* 0x008fe200078100d4 */
[----:B------:R-:W-:Y:S01]  /*7f70*/  FMUL.FTZ R106, R106, UR5 ;  /* 0x000000056a6a7c20 */ /* 0x000fe20008410000 */
[----:B------:R-:W-:Y:S03]  /*7f80*/  FMNMX3.FTZ R6, R6, R201, R200, !PT ;  /* 0x000000c906067276 */ /* 0x000fe600078100c8 */
[----:B------:R1:W-:Y:S01]  /*7f90*/  MUFU.TANH R42, R2 ;  /* 0x00000002002a7308 */ /* 0x0003e20000002400 */
[----:B-----5:R-:W-:Y:S01]  /*7fa0*/  FMNMX3.FTZ R5, R5, R210, R209, !PT ;  /* 0x000000d205057276 */ /* 0x020fe200078100d1 */
[----:B------:R-:W-:Y:S01]  /*7fb0*/  FMUL.FTZ R107, R107, UR5 ;  /* 0x000000056b6b7c20 */ /* 0x000fe20008410000 */
[----:B--2---:R-:W-:Y:S01]  /*7fc0*/  FMNMX3.FTZ R39, R8, R29, R31, !PT ;  /* 0x0000001d08277276 */ /* 0x004fe2000781001f */
[----:B------:R-:W-:Y:S01]  /*7fd0*/  FMUL.FTZ R108, R108, UR5 ;  /* 0x000000056c6c7c20 */ /* 0x000fe20008410000 */
[----:B------:R-:W-:Y:S01]  /*7fe0*/  FMUL.FTZ R109, R109, UR5 ;  /* 0x000000056d6d7c20 */ /* 0x000fe20008410000 */
[----:B------:R-:W-:Y:S01]  /*7ff0*/  FMUL.FTZ R110, R110, UR5 ;  /* 0x000000056e6e7c20 */ /* 0x000fe20008410000 */
[----:B----4-:R-:W-:Y:S03]  /*8000*/  FMNMX3.FTZ R39, R39, R221, R217, !PT ;  /* 0x000000dd27277276 */ /* 0x010fe600078100d9 */
[----:B------:R-:W-:Y:S01]  /*8010*/  MUFU.TANH R223, R46 ;  /* 0x0000002e00df7308 */ /* 0x000fe20000002400 */
[----:B------:R-:W-:Y:S01]  /*8020*/  FMUL.FTZ R111, R111, UR5 ;  /* 0x000000056f6f7c20 */ /* 0x000fe20008410000 */
[----:B------:R-:W-:Y:S01]  /*8030*/  FMNMX3.FTZ R5, R5, R228, R227, !PT ;  /* 0x000000e405057276 */ /* 0x000fe200078100e3 */
[----:B------:R-:W-:Y:S01]  /*8040*/  FMUL.FTZ R112, R112, UR5 ;  /* 0x0000000570707c20 */ /* 0x000fe20008410000 */
[----:B------:R-:W-:Y:S01]  /*8050*/  FMUL.FTZ R113, R113, UR5 ;  /* 0x0000000571717c20 */ /* 0x000fe20008410000 */
[----:B------:R-:W-:Y:S01]  /*8060*/  FMUL.FTZ R114, R114, UR5 ;  /* 0x0000000572727c20 */ /* 0x000fe20008410000 */
[----:B------:R-:W-:Y:S01]  /*8070*/  FMUL.FTZ R115, R115, UR5 ;  /* 0x0000000573737c20 */ /* 0x000fe20008410000 */
[----:B------:R-:W-:Y:S03]  /*8080*/  FMUL.FTZ R116, R116, UR5 ;  /* 0x0000000574747c20 */ /* 0x000fe60008410000 */
[----:B------:R-:W2:Y:S01]  /*8090*/  MUFU.TANH R222, R47 ;  /* 0x0000002f00de7308 */ /* 0x000ea20000002400 */
[----:B------:R-:W-:Y:S01]  /*80a0*/  FMUL.FTZ R117, R117, UR5 ;  /* 0x0000000575757c20 */ /* 0x000fe20008410000 */
[----:B-1----:R-:W-:Y:S01]  /*80b0*/  FMNMX3.FTZ R2, R4, R208, R211, !PT ;  /* 0x000000d004027276 */ /* 0x002fe200078100d3 */
[----:B------:R-:W-:Y:S01]  /*80c0*/  FMUL.FTZ R118, R118, UR5 ;  /* 0x0000000576767c20 */ /* 0x000fe20008410000 */
[----:B------:R-:W-:Y:S01]  /*80d0*/  FMNMX3.FTZ R4, R6, R30, R195, !PT ;  /* 0x0000001e06047276 */ /* 0x000fe200078100c3 */
[----:B------:R-:W-:Y:S01]  /*80e0*/  FMUL.FTZ R119, R119, UR5 ;  /* 0x0000000577777c20 */ /* 0x000fe20008410000 */
[----:B------:R-:W-:Y:S01]  /*80f0*/  FMNMX3.FTZ R2, R2, R225, R230, !PT ;  /* 0x000000e102027276 */ /* 0x000fe200078100e6 */
[----:B------:R-:W-:Y:S03]  /*8100*/  FMUL.FTZ R120, R120, UR5 ;  /* 0x0000000578787c20 */ /* 0x000fe60008410000 */
[----:B------:R2:W-:Y:S01]  /*8110*/  MUFU.TANH R41, R0 ;  /* 0x0000000000297308 */ /* 0x0005e20000002400 */
[----:B------:R-:W-:Y:S01]  /*8120*/  FMNMX3.FTZ R4, R4, R215, R218, !PT ;  /* 0x000000d704047276 */ /* 0x000fe200078100da */
[----:B------:R-:W-:Y:S01]  /*8130*/  FMUL.FTZ R121, R121, UR5 ;  /* 0x0000000579797c20 */ /* 0x000fe20008410000 */
[----:B------:R-:W-:Y:S01]  /*8140*/  FMUL.FTZ R43, R123, UR5 ;  /* 0x000000057b2b7c20 */ /* 0x000fe20008410000 */
[----:B------:R-:W-:Y:S01]  /*8150*/  FMUL.FTZ R124, R124, UR5 ;  /* 0x000000057c7c7c20 */ /* 0x000fe20008410000 */
[----:B------:R-:W-:Y:S01]  /*8160*/  FMUL.FTZ R125, R125, UR5 ;  /* 0x000000057d7d7c20 */ /* 0x000fe20008410000 */
[----:B------:R-:W-:Y:S01]  /*8170*/  FMUL.FTZ R128, R128, UR5 ;  /* 0x0000000580807c20 */ /* 0x000fe20008410000 */
[----:B------:R-:W-:Y:S03]  /*8180*/  FMUL.FTZ R129, R129, UR5 ;  /* 0x0000000581817c20 */ /* 0x000fe60008410000 */
[----:B------:R1:W-:Y:S01]  /*8190*/  MUFU.TANH R220, R44 ;  /* 0x0000002c00dc7308 */ /* 0x0003e20000002400 */
[----:B------:R-:W-:Y:S01]  /*81a0*/  FMUL.FTZ R130, R130, UR5 ;  /* 0x0000000582827c20 */ /* 0x000fe20008410000 */
[----:B------:R-:W-:Y:S08]  /*81b0*/  FMUL.FTZ R131, R131, UR5 ;  /* 0x0000000583837c20 */ /* 0x000ff00008410000 */
[----:B------:R-:W3:Y:S01]  /*81c0*/  MUFU.TANH R219, R45 ;  /* 0x0000002d00db7308 */ /* 0x000ee20000002400 */
[----:B--2---:R-:W-:Y:S09]  /*81d0*/  FMNMX3.FTZ R0, R2, R223, R222, !PT ;  /* 0x000000df02007276 */ /* 0x004ff200078100de */
[----:B------:R-:W-:Y:S01]  /*81e0*/  MUFU.TANH R197, R48 ;  /* 0x0000003000c57308 */ /* 0x000fe20000002400 */
[----:B-1----:R-:W-:Y:S09]  /*81f0*/  FMUL.FTZ R44, R122, UR5 ;  /* 0x000000057a2c7c20 */ /* 0x002ff20008410000 */
[----:B------:R-:W1:Y:S01]  /*8200*/  MUFU.TANH R196, R49 ;  /* 0x0000003100c47308 */ /* 0x000e620000002400 */
[----:B---3--:R-:W-:Y:S09]  /*8210*/  FMNMX3.FTZ R37, R5, R220, R219, !PT ;  /* 0x000000dc05257276 */ /* 0x008ff200078100db */
[----:B------:R-:W-:Y:S10]  /*8220*/  MUFU.TANH R198, R50 ;  /* 0x0000003200c67308 */ /* 0x000ff40000002400 */
[----:B------:R-:W2:Y:S01]  /*8230*/  MUFU.TANH R199, R51 ;  /* 0x0000003300c77308 */ /* 0x000ea20000002400 */
[----:B-1----:R-:W-:Y:S09]  /*8240*/  FMNMX3.FTZ R39, R39, R197, R196, !PT ;  /* 0x000000c527277276 */ /* 0x002ff200078100c4 */
[----:B------:R-:W-:Y:S10]  /*8250*/  MUFU.TANH R233, R52 ;  /* 0x0000003400e97308 */ /* 0x000ff40000002400 */
[----:B------:R-:W1:Y:S01]  /*8260*/  MUFU.TANH R226, R53 ;  /* 0x0000003500e27308 */ /* 0x000e620000002400 */
[----:B--2---:R-:W-:Y:S09]  /*8270*/  FMNMX3.FTZ R2, R4, R198, R199, !PT ;  /* 0x000000c604027276 */ /* 0x004ff200078100c7 */
        /* <DEDUP_REMOVED lines=46> */
[----:B------:R-:W-:Y:S01]  /*8560*/  MUFU.TANH R84, R84 ;  /* 0x0000005400547308 */ /* 0x000fe20000002400 */
[----:B--2---:R-:W-:Y:S09]  /*8570*/  FMNMX3.FTZ R2, R2, R82, R83, !PT ;  /* 0x0000005202027276 */ /* 0x004ff20007810053 */
[----:B------:R-:W1:Y:S10]  /*8580*/  MUFU.TANH R85, R85 ;  /* 0x0000005500557308 */ /* 0x000e740000002400 */
[----:B------:R-:W-:Y:S10]  /*8590*/  MUFU.TANH R86, R86 ;  /* 0x0000005600567308 */ /* 0x000ff40000002400 */
[----:B------:R-:W2:Y:S01]  /*85a0*/  MUFU.TANH R87, R87 ;  /* 0x0000005700577308 */ /* 0x000ea20000002400 */
[----:B-1----:R-:W-:Y:S09]  /*85b0*/  FMNMX3.FTZ R39, R39, R84, R85, !PT ;  /* 0x0000005427277276 */ /* 0x002ff20007810055 */
[----:B------:R-:W1:Y:S10]  /*85c0*/  MUFU.TANH R240, R89 ;  /* 0x0000005900f07308 */ /* 0x000e740000002400 */
[----:B------:R-:W-:Y:S01]  /*85d0*/  MUFU.TANH R88, R90 ;  /* 0x0000005a00587308 */ /* 0x000fe20000002400 */
[----:B--2---:R-:W-:Y:S09]  /*85e0*/  FMNMX3.FTZ R2, R2, R86, R87, !PT ;  /* 0x0000005602027276 */ /* 0x004ff20007810057 */
        /* <DEDUP_REMOVED lines=52> */
[----:B--2---:R-:W-:Y:S04]  /*8930*/  FMNMX3.FTZ R0, R0, R44, R43, !PT ;  /* 0x0000002c00007276 */ /* 0x004fe8000781002b */
[----:B------:R-:W-:Y:S05]  /*8940*/  FMNMX3.FTZ R0, R0, R42, R41, !PT ;  /* 0x0000002a00007276 */ /* 0x000fea0007810029 */
[----:B------:R-:W-:Y:S10]  /*8950*/  MUFU.TANH R128, R128 ;  /* 0x0000008000807308 */ /* 0x000ff40000002400 */
[----:B------:R-:W2:Y:S01]  /*8960*/  MUFU.TANH R129, R129 ;  /* 0x0000008100817308 */ /* 0x000ea20000002400 */
[----:B-1----:R-:W-:Y:S09]  /*8970*/  FMNMX3.FTZ R37, R37, R124, R125, !PT ;  /* 0x0000007c25257276 */ /* 0x002ff2000781007d */
[----:B------:R-:W-:Y:S10]  /*8980*/  MUFU.TANH R130, R130 ;  /* 0x0000008200827308 */ /* 0x000ff40000002400 */
[----:B------:R-:W1:Y:S01]  /*8990*/  MUFU.TANH R131, R131 ;  /* 0x0000008300837308 */ /* 0x000e620000002400 */
[----:B--2---:R-:W-:Y:S02]  /*89a0*/  FMNMX3.FTZ R39, R39, R128, R129, !PT ;  /* 0x0000008027277276 */ /* 0x004fe40007810081 */
[----:B-1----:R-:W-:Y:S01]  /*89b0*/  FMNMX3.FTZ R38, R2, R130, R131, !PT ;  /* 0x0000008202267276 */ /* 0x002fe20007810083 */
[----:B------:R-:W-:Y:S06]  /*89c0*/  @P0 BRA `(.L_x_419) ;  /* 0xffffffe000a40947 */ /* 0x000fec000383ffff */
.L_x_418:
[----:B-1----:R-:W1:Y:S08]  /*89d0*/  SHFL.BFLY PT, R4, R39, 0x2, 0x1f ;  /* 0x0c401f0027047f89 */ /* 0x002e7000000e0000 */
[----:B------:R-:W2:Y:S08]  /*89e0*/  SHFL.BFLY PT, R2, R0, 0x2, 0x1f ;  /* 0x0c401f0000027f89 */ /* 0x000eb000000e0000 */
[----:B------:R-:W3:Y:S08]  /*89f0*/  SHFL.BFLY PT, R5, R38, 0x2, 0x1f ;  /* 0x0c401f0026057f89 */ /* 0x000ef000000e0000 */
[----:B------:R-:W4:Y:S08]  /*8a00*/  SHFL.BFLY PT, R6, R37, 0x2, 0x1f ;  /* 0x0c401f0025067f89 */ /* 0x000f3000000e0000 */
[----:B------:R-:W-:Y:S08]  /*8a10*/  LDSM.16.MT88.4 R20, [R135+0x4000] ;  /* 0x004000008714783b */ /* 0x000ff00000004200 */
[----:B------:R-:W-:Y:S08]  /*8a20*/  LDSM.16.MT88.4 R52, [R185+0x4000] ;  /* 0x00400000b934783b */ /* 0x000ff00000004200 */
[----:B------:R-:W-:Y:S01]  /*8a30*/  LDSM.16.MT88.4 R56, [R135+0x4400] ;  /* 0x004400008738783b */ /* 0x000fe20000004200 */
[----:B-1----:R-:W-:Y:S02]  /*8a40*/  FMNMX.FTZ R39, R39, R4, !PT ;  /* 0x0000000427277209 */ /* 0x002fe40007810000 */
[----:B--2---:R-:W-:Y:S02]  /*8a50*/  FMNMX.FTZ R0, R0, R2, !PT ;  /* 0x0000000200007209 */ /* 0x004fe40007810000 */
[----:B---3--:R-:W-:Y:S02]  /*8a60*/  FMNMX.FTZ R38, R38, R5, !PT ;  /* 0x0000000526267209 */ /* 0x008fe40007810000 */
[----:B----4-:R-:W-:Y:S01]  /*8a70*/  FMNMX.FTZ R37, R37, R6, !PT ;  /* 0x0000000625257209 */ /* 0x010fe20007810000 */
[----:B------:R-:W1:Y:S08]  /*8a80*/  SHFL.BFLY PT, R4, R39, 0x1, 0x1f ;  /* 0x0c201f0027047f89 */ /* 0x000e7000000e0000 */
[----:B------:R-:W2:Y:S08]  /*8a90*/  SHFL.BFLY PT, R2, R0, 0x1, 0x1f ;  /* 0x0c201f0000027f89 */ /* 0x000eb000000e0000 */
[----:B------:R-:W3:Y:S08]  /*8aa0*/  SHFL.BFLY PT, R5, R38, 0x1, 0x1f ;  /* 0x0c201f0026057f89 */ /* 0x000ef000000e0000 */
[----:B------:R-:W4:Y:S01]  /*8ab0*/  SHFL.BFLY PT, R6, R37, 0x1, 0x1f ;  /* 0x0c201f0025067f89 */ /* 0x000f2200000e0000 */
[----:B-1----:R-:W-:Y:S04]  /*8ac0*/  FMNMX.FTZ R39, R39, R4, !PT ;  /* 0x0000000427277209 */ /* 0x002fe80007810000 */
[C---:B------:R-:W-:Y:S01]  /*8ad0*/  FSETP.NEU.FTZ.AND P1, PT, R39.reuse, -INF , PT ;  /* 0xff8000002700780b */ /* 0x040fe20003f3d000 */
[C---:B------:R-:W-:Y:S01]  /*8ae0*/  FMUL.FTZ R45, R39.reuse, UR4 ;  /* 0x00000004272d7c20 */ /* 0x040fe20008410000 */
[----:B--2---:R-:W-:Y:S01]  /*8af0*/  FMNMX.FTZ R36, R0, R2, !PT ;  /* 0x0000000200247209 */ /* 0x004fe20007810000 */
[----:B------:R-:W-:Y:S01]  /*8b00*/  FADD.FTZ R0, -R39, R3 ;  /* 0x0000000327007221 */ /* 0x000fe20000010100 */
[----:B---3--:R-:W-:Y:S02]  /*8b10*/  FMNMX.FTZ R38, R38, R5, !PT ;  /* 0x0000000526267209 */ /* 0x008fe40007810000 */
[----:B------:R-:W-:Y:S01]  /*8b20*/  FSEL R45, R45, RZ, P1 ;  /* 0x000000ff2d2d7208 */ /* 0x000fe20000800000 */
[----:B------:R-:W-:Y:S01]  /*8b30*/  FMUL.FTZ R4, R0, UR4 ;  /* 0x0000000400047c20 */ /* 0x000fe20008410000 */
[C---:B------:R-:W-:Y:S01]  /*8b40*/  FSETP.NEU.FTZ.AND P0, PT, R38.reuse, -INF , PT ;  /* 0xff8000002600780b */ /* 0x040fe20003f1d000 */
[----:B------:R-:W-:Y:S01]  /*8b50*/  FMUL.FTZ R46, R38, UR4 ;  /* 0x00000004262e7c20 */ /* 0x000fe20008410000 */
[C---:B------:R-:W-:Y:S01]  /*8b60*/  FMUL.FTZ R64, R36.reuse, UR4 ;  /* 0x0000000424407c20 */ /* 0x040fe20008410000 */
[----:B------:R1:W-:Y:S01]  /*8b70*/  MUFU.EX2 R40, R4 ;  /* 0x0000000400287308 */ /* 0x0003e20000000800 */
[--C-:B------:R-:W-:Y:S01]  /*8b80*/  FFMA.FTZ R5, R191, UR4, -R45.reuse ;  /* 0x00000004bf057c23 */ /* 0x100fe2000801082d */
[----:B------:R-:W-:Y:S01]  /*8b90*/  FADD.FTZ R0, -R36, R134 ;  /* 0x0000008624007221 */ /* 0x000fe20000010100 */
[----:B------:R-:W-:Y:S01]  /*8ba0*/  FSEL R46, R46, RZ, P0 ;  /* 0x000000ff2e2e7208 */ /* 0x000fe20000000000 */
[--C-:B------:R-:W-:Y:S06]  /*8bb0*/  FFMA.FTZ R24, R202, UR4, -R45.reuse ;  /* 0x00000004ca187c23 */ /* 0x100fec000801082d */
[----:B------:R2:W-:Y:S01]  /*8bc0*/  MUFU.EX2 R246, R5 ;  /* 0x0000000500f67308 */ /* 0x0005e20000000800 */
[----:B----4-:R-:W-:Y:S01]  /*8bd0*/  FMNMX.FTZ R37, R37, R6, !PT ;  /* 0x0000000625257209 */ /* 0x010fe20007810000 */
[----:B------:R-:W-:Y:S01]  /*8be0*/  FADD.FTZ R3, -R38, R132 ;  /* 0x0000008426037221 */ /* 0x000fe20000010100 */
[----:B------:R-:W-:Y:S07]  /*8bf0*/  FSETP.NEU.FTZ.AND P0, PT, R36, -INF , PT ;  /* 0xff8000002400780b */ /* 0x000fee0003f1d000 */
[----:B------:R-:W-:Y:S01]  /*8c00*/  MUFU.EX2 R202, R24 ;  /* 0x0000001800ca7308 */ /* 0x000fe20000000800 */
[C---:B------:R-:W-:Y:S01]  /*8c10*/  FSETP.NEU.FTZ.AND P1, PT, R37.reuse, -INF , PT ;  /* 0xff8000002500780b */ /* 0x040fe20003f3d000 */
[C---:B------:R-:W-:Y:S01]  /*8c20*/  FMUL.FTZ R47, R37.reuse, UR4 ;  /* 0x00000004252f7c20 */ /* 0x040fe20008410000 */
[----:B------:R-:W-:Y:S01]  /*8c30*/  FSEL R64, R64, RZ, P0 ;  /* 0x000000ff40407208 */ /* 0x000fe20000000000 */
[--C-:B------:R-:W-:Y:S01]  /*8c40*/  FFMA.FTZ R6, R18, UR4, -R46.reuse ;  /* 0x0000000412067c23 */ /* 0x100fe2000801082e */
[----:B-1----:R-:W-:Y:S01]  /*8c50*/  FFMA.FTZ R4, R170, UR4, -R45 ;  /* 0x00000004aa047c23 */ /* 0x002fe2000801082d */
[----:B------:R-:W-:Y:S01]  /*8c60*/  FADD.FTZ R2, -R37, R133 ;  /* 0x0000008525027221 */ /* 0x000fe20000010100 */
[----:B------:R-:W-:Y:S03]  /*8c70*/  FSEL R47, R47, RZ, P1 ;  /* 0x000000ff2f2f7208 */ /* 0x000fe60000800000 */
[----:B------:R1:W-:Y:S01]  /*8c80*/  MUFU.EX2 R66, R6 ;  /* 0x0000000600427308 */ /* 0x0003e20000000800 */
[--C-:B------:R-:W-:Y:S01]  /*8c90*/  FFMA.FTZ R30, R30, UR4, -R46.reuse ;  /* 0x000000041e1e7c23 */ /* 0x100fe2000801082e */
[----:B--2---:R-:W-:Y:S01]  /*8ca0*/  FFMA.FTZ R5, R169, UR4, -R46 ;  /* 0x00000004a9057c23 */ /* 0x004fe2000801082e */
[--C-:B------:R-:W-:Y:S07]  /*8cb0*/  FFMA.FTZ R90, R129, UR4, -R45.reuse ;  /* 0x00000004815a7c23 */ /* 0x100fee000801082d */
[----:B------:R2:W3:Y:S01]  /*8cc0*/  MUFU.EX2 R62, R4 ;  /* 0x00000004003e7308 */ /* 0x0004e20000000800 */
[----:B------:R-:W-:Y:S01]  /*8cd0*/  FMUL.FTZ R3, R3, UR4 ;  /* 0x0000000403037c20 */ /* 0x000fe20008410000 */
[----:B------:R-:W-:Y:S01]  /*8ce0*/  FFMA.FTZ R7, R194, UR4, -R64 ;  /* 0x00000004c2077c23 */ /* 0x000fe20008010840 */
[----:B------:R-:W-:Y:S07]  /*8cf0*/  FMUL.FTZ R2, R2, UR4 ;  /* 0x0000000402027c20 */ /* 0x000fee0008410000 */
[----:B------:R4:W-:Y:S01]  /*8d00*/  MUFU.EX2 R245, R5 ;  /* 0x0000000500f57308 */ /* 0x0009e20000000800 */
[----:B------:R-:W-:Y:S01]  /*8d10*/  FMUL.FTZ R0, R0, UR4 ;  /* 0x0000000400007c20 */ /* 0x000fe20008410000 */
[--C-:B------:R-:W-:Y:S01]  /*8d20*/  FFMA.FTZ R28, R200, UR4, -R46.reuse ;  /* 0x00000004c81c7c23 */ /* 0x100fe2000801082e */
[--C-:B------:R-:W-:Y:S07]  /*8d30*/  FFMA.FTZ R26, R201, UR4, -R46.reuse ;  /* 0x00000004c91a7c23 */ /* 0x100fee000801082e */
[----:B------:R-:W5:Y:S01]  /*8d40*/  MUFU.EX2 R3, R3 ;  /* 0x0000000300037308 */ /* 0x000f620000000800 */
[----:B------:R-:W-:Y:S01]  /*8d50*/  FFMA.FTZ R29, R29, UR4, -R45 ;  /* 0x000000041d1d7c23 */ /* 0x000fe2000801082d */
[----:B-1----:R-:W-:Y:S01]  /*8d60*/  FFMA.FTZ R6, R177, UR4, -R47 ;  /* 0x00000004b1067c23 */ /* 0x002fe2000801082f */
[--C-:B------:R-:W-:Y:S07]  /*8d70*/  FFMA.FTZ R67, R199, UR4, -R46.reuse ;  /* 0x00000004c7437c23 */ /* 0x100fee000801082e */
[----:B------:R1:W-:Y:S01]  /*8d80*/  MUFU.EX2 R251, R7 ;  /* 0x0000000700fb7308 */ /* 0x0003e20000000800 */
[--C-:B------:R-:W-:Y:S01]  /*8d90*/  FFMA.FTZ R89, R128, UR4, -R45.reuse ;  /* 0x0000000480597c23 */ /* 0x100fe2000801082d */
[--C-:B--2---:R-:W-:Y:S01]  /*8da0*/  FFMA.FTZ R4, R168, UR4, -R46.reuse ;  /* 0x00000004a8047c23 */ /* 0x104fe2000801082e */
[----:B---3--:R-:W-:Y:S07]  /*8db0*/  F2FP.F16.F32.PACK_AB R48, R62, R246 ;  /* 0x000000f63e30723e */ /* 0x008fee00000000ff */
[----:B------:R2:W-:Y:S01]  /*8dc0*/  MUFU.EX2 R248, R6 ;  /* 0x0000000600f87308 */ /* 0x0005e20000000800 */
[----:B------:R-:W-:Y:S01]  /*8dd0*/  ISETP.GT.AND P0, PT, R189, RZ, PT ;  /* 0x000000ffbd00720c */ /* 0x000fe20003f04270 */
[--C-:B----4-:R-:W-:Y:S01]  /*8de0*/  FFMA.FTZ R5, R16, UR4, -R45.reuse ;  /* 0x0000000410057c23 */ /* 0x110fe2000801082d */
[C---:B------:R-:W-:Y:S07]  /*8df0*/  FMUL.FTZ R16, R40.reuse, R148 ;  /* 0x0000009428107220 */ /* 0x040fee0000410000 */
[----:B------:R3:W4:Y:S01]  /*8e00*/  MUFU.EX2 R63, R4 ;  /* 0x00000004003f7308 */ /* 0x0007220000000800 */
[C---:B-----5:R-:W-:Y:S09]  /*8e10*/  FMUL.FTZ R18, R3.reuse, R150 ;  /* 0x0000009603127220 */ /* 0x060ff20000410000 */
[----:B------:R5:W-:Y:S01]  /*8e20*/  MUFU.EX2 R65, R5 ;  /* 0x0000000500417308 */ /* 0x000be20000000800 */
[C---:B-1----:R-:W-:Y:S09]  /*8e30*/  FMUL.FTZ R7, R3.reuse, R143 ;  /* 0x0000008f03077220 */ /* 0x042ff20000410000 */
[----:B------:R-:W1:Y:S01]  /*8e40*/  MUFU.EX2 R2, R2 ;  /* 0x0000000200027308 */ /* 0x000e620000000800 */
[----:B--2---:R-:W-:Y:S09]  /*8e50*/  FMUL.FTZ R6, R3, R142 ;  /* 0x0000008e03067220 */ /* 0x004ff20000410000 */
[----:B------:R-:W2:Y:S01]  /*8e60*/  MUFU.EX2 R0, R0 ;  /* 0x0000000000007308 */ /* 0x000ea20000000800 */
[--C-:B---3--:R-:W-:Y:S01]  /*8e70*/  FFMA.FTZ R4, R17, UR4, -R45.reuse ;  /* 0x0000000411047c23 */ /* 0x108fe2000801082d */
[----:B----4-:R-:W-:Y:S01]  /*8e80*/  F2FP.F16.F32.PACK_AB R49, R63, R245 ;  /* 0x000000f53f31723e */ /* 0x010fe200000000ff */
[----:B------:R-:W-:Y:S07]  /*8e90*/  FMUL.FTZ R17, R40, R149 ;  /* 0x0000009528117220 */ /* 0x000fee0000410000 */
[----:B------:R3:W-:Y:S01]  /*8ea0*/  MUFU.EX2 R201, R28 ;  /* 0x0000001c00c97308 */ /* 0x0007e20000000800 */
[----:B-----5:R-:W-:Y:S01]  /*8eb0*/  FFMA.FTZ R5, R19, UR4, -R46 ;  /* 0x0000000413057c23 */ /* 0x020fe2000801082e */
[----:B------:R-:W-:Y:S08]  /*8ec0*/  FMUL.FTZ R19, R3, R151 ;  /* 0x0000009703137220 */ /* 0x000ff00000410000 */
[----:B------:R4:W5:Y:S01]  /*8ed0*/  MUFU.EX2 R60, R4 ;  /* 0x00000004003c7308 */ /* 0x0009620000000800 */
[C---:B-1----:R-:W-:Y:S01]  /*8ee0*/  FMUL.FTZ R8, R2.reuse, R136 ;  /* 0x0000008802087220 */ /* 0x042fe20000410000 */
[C---:B------:R-:W-:Y:S01]  /*8ef0*/  FMUL.FTZ R9, R2.reuse, R137 ;  /* 0x0000008902097220 */ /* 0x040fe20000410000 */
[----:B------:R-:W-:Y:S07]  /*8f00*/  FMUL.FTZ R12, R2, R144 ;  /* 0x00000090020c7220 */ /* 0x000fee0000410000 */
[----:B------:R1:W1:Y:S01]  /*8f10*/  MUFU.EX2 R61, R5 ;  /* 0x00000005003d7308 */ /* 0x0002620000000800 */
[C---:B--2---:R-:W-:Y:S01]  /*8f20*/  FMUL.FTZ R10, R0.reuse, R138 ;  /* 0x0000008a000a7220 */ /* 0x044fe20000410000 */
[C---:B------:R-:W-:Y:S01]  /*8f30*/  FMUL.FTZ R11, R0.reuse, R139 ;  /* 0x0000008b000b7220 */ /* 0x040fe20000410000 */
[----:B------:R-:W-:Y:S01]  /*8f40*/  FMUL.FTZ R15, R0, R147 ;  /* 0x00000093000f7220 */ /* 0x000fe20000410000 */
[----:B------:R-:W-:Y:S01]  /*8f50*/  FMUL.FTZ R13, R2, R145 ;  /* 0x00000091020d7220 */ /* 0x000fe20000410000 */
[----:B------:R-:W-:Y:S01]  /*8f60*/  FMUL.FTZ R14, R0, R146 ;  /* 0x00000092000e7220 */ /* 0x000fe20000410000 */
[C---:B------:R-:W-:Y:S01]  /*8f70*/  FMUL.FTZ R24, R2.reuse, R156 ;  /* 0x0000009c02187220 */ /* 0x040fe20000410000 */
[----:B------:R-:W-:Y:S01]  /*8f80*/  FMUL.FTZ R25, R2, R157 ;  /* 0x0000009d02197220 */ /* 0x000fe20000410000 */
[----:B------:R-:W-:Y:S01]  /*8f90*/  FMUL.FTZ R27, R0, R159 ;  /* 0x0000009f001b7220 */ /* 0x000fe20000410000 */
[----:B---3--:R-:W-:Y:S01]  /*8fa0*/  FFMA.FTZ R28, R31, UR4, -R45 ;  /* 0x000000041f1c7c23 */ /* 0x008fe2000801082d */
[--C-:B----4-:R-:W-:Y:S01]  /*8fb0*/  FFMA.FTZ R4, R190, UR4, -R47.reuse ;  /* 0x00000004be047c23 */ /* 0x110fe2000801082f */
[----:B-----5:R-:W-:Y:S01]  /*8fc0*/  F2FP.F16.F32.PACK_AB R50, R60, R65 ;  /* 0x000000413c32723e */ /* 0x020fe200000000ff */
[----:B------:R2:W-:Y:S01]  /*8fd0*/  MUFU.EX2 R194, R30 ;  /* 0x0000001e00c27308 */ /* 0x0005e20000000800 */
[----:B------:R-:W-:Y:S01]  /*8fe0*/  FMUL.FTZ R31, R0, R163 ;  /* 0x000000a3001f7220 */ /* 0x000fe20000410000 */
[--C-:B-1----:R-:W-:Y:S01]  /*8ff0*/  FFMA.FTZ R5, R176, UR4, -R64.reuse ;  /* 0x00000004b0057c23 */ /* 0x102fe20008010840 */
[----:B------:R-:W-:Y:S07]  /*9000*/  F2FP.F16.F32.PACK_AB R51, R61, R66 ;  /* 0x000000423d33723e */ /* 0x000fee00000000ff */
[----:B------:R1:W3:Y:S10]  /*9010*/  MUFU.EX2 R244, R4 ;  /* 0x0000000400f47308 */ /* 0x0002f40000000800 */
[----:B------:R4:W-:Y:S10]  /*9020*/  MUFU.EX2 R243, R5 ;  /* 0x0000000500f37308 */ /* 0x0009f40000000800 */
[----:B------:R5:W-:Y:S01]  /*9030*/  MUFU.EX2 R242, R28 ;  /* 0x0000001c00f27308 */ /* 0x000be20000000800 */
[----:B--2---:R-:W-:Y:S09]  /*9040*/  FMUL.FTZ R30, R0, R162 ;  /* 0x000000a2001e7220 */ /* 0x004ff20000410000 */
[----:B------:R2:W-:Y:S01]  /*9050*/  MUFU.EX2 R180, R67 ;  /* 0x0000004300b47308 */ /* 0x0005e20000000800 */
[----:B-1----:R-:W-:Y:S01]  /*9060*/  FFMA.FTZ R4, R171, UR4, -R64 ;  /* 0x00000004ab047c23 */ /* 0x002fe20008010840 */
[----:B---3--:R-:W-:Y:S08]  /*9070*/  F2FP.F16.F32.PACK_AB R32, R248, R244 ;  /* 0x000000f4f820723e */ /* 0x008ff000000000ff */
[----:B------:R-:W-:Y:S01]  /*9080*/  MUFU.EX2 R90, R90 ;  /* 0x0000005a005a7308 */ /* 0x000fe20000000800 */
[--C-:B----4-:R-:W-:Y:S09]  /*9090*/  FFMA.FTZ R5, R192, UR4, -R47.reuse ;  /* 0x00000004c0057c23 */ /* 0x110ff2000801082f */
[----:B------:R1:W3:Y:S01]  /*90a0*/  MUFU.EX2 R247, R4 ;  /* 0x0000000400f77308 */ /* 0x0002e20000000800 */
[----:B-----5:R-:W-:Y:S09]  /*90b0*/  FMUL.FTZ R28, R2, R160 ;  /* 0x000000a0021c7220 */ /* 0x020ff20000410000 */
[----:B------:R4:W-:Y:S01]  /*90c0*/  MUFU.EX2 R250, R5 ;  /* 0x0000000500fa7308 */ /* 0x0009e20000000800 */
[----:B--2---:R-:W-:Y:S09]  /*90d0*/  FFMA.FTZ R67, R207, UR4, -R46 ;  /* 0x00000004cf437c23 */ /* 0x004ff2000801082e */
[----:B------:R2:W-:Y:S10]  /*90e0*/  MUFU.EX2 R192, R26 ;  /* 0x0000001a00c07308 */ /* 0x0005f40000000800 */
[----:B------:R5:W-:Y:S01]  /*90f0*/  MUFU.EX2 R159, R67 ;  /* 0x00000043009f7308 */ /* 0x000be20000000800 */
[----:B-1----:R-:W-:Y:S01]  /*9100*/  FFMA.FTZ R4, R179, UR4, -R47 ;  /* 0x00000004b3047c23 */ /* 0x002fe2000801082f */
[----:B---3--:R-:W-:Y:S08]  /*9110*/  F2FP.F16.F32.PACK_AB R33, R247, R243 ;  /* 0x000000f3f721723e */ /* 0x008ff000000000ff */
[----:B------:R-:W-:Y:S01]  /*9120*/  MUFU.EX2 R89, R89 ;  /* 0x0000005900597308 */ /* 0x000fe20000000800 */
[----:B----4-:R-:W-:Y:S09]  /*9130*/  FFMA.FTZ R5, R178, UR4, -R64 ;  /* 0x00000004b2057c23 */ /* 0x010ff20008010840 */
[----:B------:R1:W3:Y:S01]  /*9140*/  MUFU.EX2 R252, R4 ;  /* 0x0000000400fc7308 */ /* 0x0002e20000000800 */
[----:B--2---:R-:W-:Y:S09]  /*9150*/  FMUL.FTZ R26, R0, R158 ;  /* 0x0000009e001a7220 */ /* 0x004ff20000410000 */
[----:B------:R2:W4:Y:S01]  /*9160*/  MUFU.EX2 R249, R5 ;  /* 0x0000000500f97308 */ /* 0x0005220000000800 */
[----:B-----5:R-:W-:Y:S01]  /*9170*/  FFMA.FTZ R67, R83, UR4, -R46 ;  /* 0x0000000453437c23 */ /* 0x020fe2000801082e */
[----:B------:R-:W-:Y:S08]  /*9180*/  FFMA.FTZ R83, R44, UR4, -R64 ;  /* 0x000000042c537c23 */ /* 0x000ff00008010840 */
[----:B------:R5:W-:Y:S01]  /*9190*/  MUFU.EX2 R144, R67 ;  /* 0x0000004300907308 */ /* 0x000be20000000800 */
[----:B-1----:R-:W-:Y:S01]  /*91a0*/  FMUL.FTZ R4, R40, R140 ;  /* 0x0000008c28047220 */ /* 0x002fe20000410000 */
[----:B---3--:R-:W-:Y:S08]  /*91b0*/  F2FP.F16.F32.PACK_AB R34, R252, R250 ;  /* 0x000000fafc22723e */ /* 0x008ff000000000ff */
[----:B------:R-:W-:Y:S01]  /*91c0*/  MUFU.EX2 R83, R83 ;  /* 0x0000005300537308 */ /* 0x000fe20000000800 */
[----:B--2---:R-:W-:Y:S01]  /*91d0*/  FMUL.FTZ R5, R40, R141 ;  /* 0x0000008d28057220 */ /* 0x004fe20000410000 */
[----:B----4-:R-:W-:Y:S01]  /*91e0*/  F2FP.F16.F32.PACK_AB R35, R251, R249 ;  /* 0x000000f9fb23723e */ /* 0x010fe200000000ff */
[--C-:B-----5:R-:W-:Y:S05]  /*91f0*/  FFMA.FTZ R67, R96, UR4, -R45.reuse ;  /* 0x0000000460437c23 */ /* 0x120fea000801082d */
[-C--:B------:R-:W-:Y:S08]  /*9200*/  HMMA.16816.F32 R4, R48, R20.reuse, R4 ;  /* 0x000000143004723c */ /* 0x080ff00000001804 */
[C---:B------:R-:W-:Y:S04]  /*9210*/  HMMA.16816.F32 R8, R32.reuse, R20, R8 ;  /* 0x000000142008723c */ /* 0x040fe80000001808 */
[----:B------:R-:W-:Y:S01]  /*9220*/  FFMA.FTZ R21, R205, UR4, -R45 ;  /* 0x00000004cd157c23 */ /* 0x000fe2000801082d */
[C---:B------:R-:W-:Y:S01]  /*9230*/  FMUL.FTZ R20, R40.reuse, R152 ;  /* 0x0000009828147220 */ /* 0x040fe20000410000 */
[----:B------:R1:W-:Y:S02]  /*9240*/  MUFU.EX2 R205, R29 ;  /* 0x0000001d00cd7308 */ /* 0x0003e40000000800 */
[-C--:B------:R-:W-:Y:S08]  /*9250*/  HMMA.16816.F32 R12, R32, R22.reuse, R12 ;  /* 0x00000016200c723c */ /* 0x080ff0000000180c */
[----:B------:R2:W3:Y:S01]  /*9260*/  MUFU.EX2 R200, R21 ;  /* 0x0000001500c87308 */ /* 0x0004e20000000800 */
[C---:B------:R-:W-:Y:S04]  /*9270*/  HMMA.16816.F32 R16, R48.reuse, R22, R16 ;  /* 0x000000163010723c */ /* 0x040fe80000001810 */
[C---:B------:R-:W-:Y:S01]  /*9280*/  FMUL.FTZ R23, R3.reuse, R155 ;  /* 0x0000009b03177220 */ /* 0x040fe20000410000 */
[----:B------:R-:W-:Y:S01]  /*9290*/  FMUL.FTZ R22, R3, R154 ;  /* 0x0000009a03167220 */ /* 0x000fe20000410000 */
[----:B-1----:R-:W-:Y:S01]  /*92a0*/  FFMA.FTZ R29, R195, UR4, -R46 ;  /* 0x00000004c31d7c23 */ /* 0x002fe2000801082e */
[----:B--2---:R-:W-:Y:S03]  /*92b0*/  FMUL.FTZ R21, R40, R153 ;  /* 0x0000009928157220 */ /* 0x004fe60000410000 */
[----:B------:R1:W2:Y:S04]  /*92c0*/  MUFU.EX2 R195, R29 ;  /* 0x0000001d00c37308 */ /* 0x0002a80000000800 */
[-C--:B------:R-:W-:Y:S08]  /*92d0*/  HMMA.16816.F32 R20, R48, R52.reuse, R20 ;  /* 0x000000343014723c */ /* 0x080ff00000001814 */
[C---:B------:R-:W-:Y:S04]  /*92e0*/  HMMA.16816.F32 R24, R32.reuse, R52, R24 ;  /* 0x000000342018723c */ /* 0x040fe80000001818 */
[--C-:B------:R-:W-:Y:S01]  /*92f0*/  FFMA.FTZ R52, R213, UR4, -R47.reuse ;  /* 0x00000004d5347c23 */ /* 0x100fe2000801082f */
[--C-:B------:R-:W-:Y:S01]  /*9300*/  FFMA.FTZ R53, R212, UR4, -R47.reuse ;  /* 0x00000004d4357c23 */ /* 0x100fe2000801082f */
[----:B-1----:R-:W-:Y:S01]  /*9310*/  FMUL.FTZ R29, R2, R161 ;  /* 0x000000a1021d7220 */ /* 0x002fe20000410000 */
[----:B------:R-:W-:Y:S01]  /*9320*/  MOV R213, R61 ;  /* 0x0000003d00d57202 */ /* 0x000fe20000000f00 */
[----:B------:R1:W-:Y:S01]  /*9330*/  MUFU.EX2 R175, R52 ;  /* 0x0000003400af7308 */ /* 0x0003e20000000800 */
[----:B------:R-:W-:Y:S09]  /*9340*/  MOV R212, R60 ;  /* 0x0000003c00d47202 */ /* 0x000ff20000000f00 */
[----:B------:R4:W-:Y:S01]  /*9350*/  MUFU.EX2 R191, R53 ;  /* 0x0000003500bf7308 */ /* 0x0009e20000000800 */
[-C--:B------:R-:W-:Y:S03]  /*9360*/  HMMA.16816.F32 R28, R32, R54.reuse, R28 ;  /* 0x00000036201c723c */ /* 0x080fe6000000181c */
[--C-:B------:R-:W-:Y:S01]  /*9370*/  FFMA.FTZ R33, R210, UR4, -R47.reuse ;  /* 0x00000004d2217c23 */ /* 0x100fe2000801082f */
[----:B------:R-:W-:Y:S01]  /*9380*/  FMUL.FTZ R32, R40, R164 ;  /* 0x000000a428207220 */ /* 0x000fe20000410000 */
[C---:B------:R-:W-:Y:S01]  /*9390*/  FMUL.FTZ R34, R3.reuse, R166 ;  /* 0x000000a603227220 */ /* 0x040fe20000410000 */
[----:B------:R-:W-:Y:S03]  /*93a0*/  FMUL.FTZ R35, R3, R167 ;  /* 0x000000a703237220 */ /* 0x000fe60000410000 */
[----:B------:R5:W-:Y:S01]  /*93b0*/  MUFU.EX2 R179, R33 ;  /* 0x0000002100b37308 */ /* 0x000be20000000800 */
[----:B------:R-:W-:Y:S01]  /*93c0*/  MOV R210, R63 ;  /* 0x0000003f00d27202 */ /* 0x000fe20000000f00 */
[--C-:B-1----:R-:W-:Y:S01]  /*93d0*/  FFMA.FTZ R52, R216, UR4, -R64.reuse ;  /* 0x00000004d8347c23 */ /* 0x102fe20008010840 */
[----:B------:R-:W-:Y:S01]  /*93e0*/  MOV R216, R66 ;  /* 0x0000004200d87202 */ /* 0x000fe20000000f00 */
[--C-:B------:R-:W-:Y:S06]  /*93f0*/  FFMA.FTZ R66, R228, UR4, -R47.reuse ;  /* 0x00000004e4427c23 */ /* 0x100fec000801082f */
[----:B------:R1:W-:Y:S01]  /*9400*/  MUFU.EX2 R173, R52 ;  /* 0x0000003400ad7308 */ /* 0x0003e20000000800 */
[----:B----4-:R-:W-:Y:S01]  /*9410*/  FFMA.FTZ R53, R214, UR4, -R64 ;  /* 0x00000004d6357c23 */ /* 0x010fe20008010840 */
[----:B------:R-:W-:Y:S01]  /*9420*/  MOV R214, R65 ;  /* 0x0000004100d67202 */ /* 0x000fe20000000f00 */
[----:B------:R-:W-:Y:S07]  /*9430*/  FFMA.FTZ R65, R198, UR4, -R46 ;  /* 0x00000004c6417c23 */ /* 0x000fee000801082e */
[----:B------:R4:W-:Y:S10]  /*9440*/  MUFU.EX2 R157, R66 ;  /* 0x00000042009d7308 */ /* 0x0009f40000000800 */
[----:B------:R2:W-:Y:S01]  /*9450*/  MUFU.EX2 R178, R53 ;  /* 0x0000003500b27308 */ /* 0x0005e20000000800 */
[----:B-----5:R-:W-:Y:S09]  /*9460*/  FMUL.FTZ R33, R40, R165 ;  /* 0x000000a528217220 */ /* 0x020ff20000410000 */
[----:B------:R5:W-:Y:S01]  /*9470*/  MUFU.EX2 R176, R65 ;  /* 0x0000004100b07308 */ /* 0x000be20000000800 */
[--C-:B-1----:R-:W-:Y:S01]  /*9480*/  FFMA.FTZ R52, R209, UR4, -R47.reuse ;  /* 0x00000004d1347c23 */ /* 0x102fe2000801082f */
[----:B------:R-:W-:Y:S01]  /*9490*/  MOV R209, R62 ;  /* 0x0000003e00d17202 */ /* 0x000fe20000000f00 */
[----:B------:R-:W-:Y:S01]  /*94a0*/  HMMA.16816.F32 R32, R48, R54, R32 ;  /* 0x000000363020723c */ /* 0x000fe20000001820 */
[----:B------:R-:W1:Y:S06]  /*94b0*/  LDSM.16.MT88.4 R60, [R185+0x4400] ;  /* 0x00440000b93c783b */ /* 0x000e6c0000004200 */
[----:B------:R5:W5:Y:S01]  /*94c0*/  MUFU.EX2 R182, R52 ;  /* 0x0000003400b67308 */ /* 0x000b620000000800 */
[----:B---3--:R-:W-:Y:S01]  /*94d0*/  F2FP.F16.F32.PACK_AB R48, R202, R200 ;  /* 0x000000c8ca30723e */ /* 0x008fe200000000ff */
[--C-:B----4-:R-:W-:Y:S01]  /*94e0*/  FFMA.FTZ R66, R225, UR4, -R64.reuse ;  /* 0x00000004e1427c23 */ /* 0x110fe20008010840 */
[--C-:B--2---:R-:W-:Y:S01]  /*94f0*/  FFMA.FTZ R53, R208, UR4, -R64.reuse ;  /* 0x00000004d0357c23 */ /* 0x104fe20008010840 */
[----:B------:R-:W-:Y:S02]  /*9500*/  F2FP.F16.F32.PACK_AB R49, R201, R192 ;  /* 0x000000c0c931723e */ /* 0x000fe400000000ff */
[----:B------:R-:W-:Y:S04]  /*9510*/  F2FP.F16.F32.PACK_AB R50, R242, R205 ;  /* 0x000000cdf232723e */ /* 0x000fe800000000ff */
[----:B------:R2:W-:Y:S01]  /*9520*/  MUFU.EX2 R177, R53 ;  /* 0x0000003500b17308 */ /* 0x0005e20000000800 */
[----:B------:R-:W-:Y:S01]  /*9530*/  F2FP.F16.F32.PACK_AB R51, R195, R194 ;  /* 0x000000c2c333723e */ /* 0x000fe200000000ff */
[----:B------:R-:W3:Y:S01]  /*9540*/  LDL.LU R208, [R1+0x10] ;  /* 0x0000100001d07983 */ /* 0x000ee20000300800 */
[--C-:B-----5:R-:W-:Y:S07]  /*9550*/  FFMA.FTZ R65, R227, UR4, -R47.reuse ;  /* 0x00000004e3417c23 */ /* 0x120fee000801082f */
[----:B------:R4:W-:Y:S01]  /*9560*/  MUFU.EX2 R149, R66 ;  /* 0x0000004200957308 */ /* 0x0009e20000000800 */
[----:B------:R-:W-:Y:S01]  /*9570*/  FFMA.FTZ R52, R211, UR4, -R64 ;  /* 0x00000004d3347c23 */ /* 0x000fe20008010840 */
[----:B------:R-:W-:Y:S01]  /*9580*/  F2FP.F16.F32.PACK_AB R54, R182, R179 ;  /* 0x000000b3b636723e */ /* 0x000fe200000000ff */
[-C--:B------:R-:W-:Y:S01]  /*9590*/  HMMA.16816.F32 R4, R48, R56.reuse, R4 ;  /* 0x000000383004723c */ /* 0x080fe20000001804 */
[----:B------:R-:W5:Y:S06]  /*95a0*/  LDL.LU R211, [R1+0x14] ;  /* 0x0000140001d37983 */ /* 0x000f6c0000300800 */
[----:B------:R1:W1:Y:S01]  /*95b0*/  MUFU.EX2 R181, R52 ;  /* 0x0000003400b57308 */ /* 0x0002620000000800 */
[----:B--2---:R-:W-:Y:S09]  /*95c0*/  F2FP.F16.F32.PACK_AB R53, R178, R173 ;  /* 0x000000adb235723e */ /* 0x004ff200000000ff */
[----:B------:R2:W-:Y:S01]  /*95d0*/  MUFU.EX2 R167, R65 ;  /* 0x0000004100a77308 */ /* 0x0005e20000000800 */
[----:B----4-:R-:W-:Y:S09]  /*95e0*/  FFMA.FTZ R66, R238, UR4, -R47 ;  /* 0x00000004ee427c23 */ /* 0x010ff2000801082f */
[----:B------:R4:W-:Y:S01]  /*95f0*/  MUFU.EX2 R146, R66 ;  /* 0x0000004200927308 */ /* 0x0009e20000000800 */
[----:B-1----:R-:W-:Y:S02]  /*9600*/  F2FP.F16.F32.PACK_AB R52, R191, R175 ;  /* 0x000000afbf34723e */ /* 0x002fe400000000ff */
[----:B------:R-:W-:Y:S01]  /*9610*/  F2FP.F16.F32.PACK_AB R55, R181, R177 ;  /* 0x000000b1b537723e */ /* 0x000fe200000000ff */
[----:B--2---:R-:W-:Y:S06]  /*9620*/  FFMA.FTZ R65, R206, UR4, -R46 ;  /* 0x00000004ce417c23 */ /* 0x004fec000801082e */
[C---:B------:R-:W-:Y:S01]  /*9630*/  HMMA.16816.F32 R8, R52.reuse, R56, R8 ;  /* 0x000000383408723c */ /* 0x040fe20000001808 */
[----:B------:R1:W-:Y:S03]  /*9640*/  MUFU.EX2 R160, R65 ;  /* 0x0000004100a07308 */ /* 0x0003e60000000800 */
[--C-:B------:R-:W-:Y:S01]  /*9650*/  FFMA.FTZ R57, R221, UR4, -R45.reuse ;  /* 0x00000004dd397c23 */ /* 0x100fe2000801082d */
[----:B------:R-:W-:Y:S01]  /*9660*/  FFMA.FTZ R56, R217, UR4, -R45 ;  /* 0x00000004d9387c23 */ /* 0x000fe2000801082d */
[----:B------:R-:W2:Y:S01]  /*9670*/  LDL.LU R221, [R1+0xc] ;  /* 0x00000c0001dd7983 */ /* 0x000ea20000300800 */
[----:B----4-:R-:W-:Y:S01]  /*9680*/  FFMA.FTZ R66, R236, UR4, -R64 ;  /* 0x00000004ec427c23 */ /* 0x010fe20008010840 */
[-C--:B------:R-:W-:Y:S03]  /*9690*/  HMMA.16816.F32 R12, R52, R58.reuse, R12 ;  /* 0x0000003a340c723c */ /* 0x080fe6000000180c */
[----:B------:R4:W-:Y:S01]  /*96a0*/  MUFU.EX2 R171, R57 ;  /* 0x0000003900ab7308 */ /* 0x0009e20000000800 */
[----:B------:R-:W3:Y:S09]  /*96b0*/  LDL.LU R217, [R1+0x8] ;  /* 0x0000080001d97983 */ /* 0x000ef20000300800 */
[----:B------:R4:W4:Y:S01]  /*96c0*/  MUFU.EX2 R172, R56 ;  /* 0x0000003800ac7308 */ /* 0x0009220000000800 */
[--C-:B-1----:R-:W-:Y:S01]  /*96d0*/  FFMA.FTZ R65, R237, UR4, -R47.reuse ;  /* 0x00000004ed417c23 */ /* 0x102fe2000801082f */
[C---:B------:R-:W-:Y:S08]  /*96e0*/  HMMA.16816.F32 R16, R48.reuse, R58, R16 ;  /* 0x0000003a3010723c */ /* 0x040ff00000001810 */
[----:B------:R1:W-:Y:S10]  /*96f0*/  MUFU.EX2 R141, R66 ;  /* 0x00000042008d7308 */ /* 0x0003f40000000800 */
[----:B------:R1:W-:Y:S01]  /*9700*/  MUFU.EX2 R148, R65 ;  /* 0x0000004100947308 */ /* 0x0003e20000000800 */
[--C-:B----4-:R-:W-:Y:S01]  /*9710*/  FFMA.FTZ R57, R215, UR4, -R46.reuse ;  /* 0x00000004d7397c23 */ /* 0x110fe2000801082e */
[-C--:B------:R-:W-:Y:S03]  /*9720*/  HMMA.16816.F32 R20, R48, R60.reuse, R20 ;  /* 0x0000003c3014723c */ /* 0x080fe60000001814 */
[----:B------:R-:W-:Y:S05]  /*9730*/  FFMA.FTZ R56, R218, UR4, -R46 ;  /* 0x00000004da387c23 */ /* 0x000fea000801082e */
[----:B------:R4:W-:Y:S01]  /*9740*/  MUFU.EX2 R170, R57 ;  /* 0x0000003900aa7308 */ /* 0x0009e20000000800 */
[--C-:B-1----:R-:W-:Y:S01]  /*9750*/  FFMA.FTZ R66, R72, UR4, -R47.reuse ;  /* 0x0000000448427c23 */ /* 0x102fe2000801082f */
[C---:B------:R-:W-:Y:S08]  /*9760*/  HMMA.16816.F32 R24, R52.reuse, R60, R24 ;  /* 0x0000003c3418723c */ /* 0x040ff00000001818 */
[----:B------:R1:W1:Y:S01]  /*9770*/  MUFU.EX2 R174, R56 ;  /* 0x0000003800ae7308 */ /* 0x0002620000000800 */
[----:B------:R-:W-:Y:S01]  /*9780*/  FFMA.FTZ R60, R230, UR4, -R64 ;  /* 0x00000004e63c7c23 */ /* 0x000fe20008010840 */
[----:B------:R-:W-:Y:S01]  /*9790*/  FFMA.FTZ R61, R220, UR4, -R47 ;  /* 0x00000004dc3d7c23 */ /* 0x000fe2000801082f */
[----:B------:R-:W-:Y:S07]  /*97a0*/  FFMA.FTZ R65, R82, UR4, -R46 ;  /* 0x0000000452417c23 */ /* 0x000fee000801082e */
[----:B------:R1:W-:Y:S01]  /*97b0*/  MUFU.EX2 R127, R66 ;  /* 0x00000042007f7308 */ /* 0x0003e20000000800 */
[-C--:B------:R-:W-:Y:S03]  /*97c0*/  HMMA.16816.F32 R28, R52, R62.reuse, R28 ;  /* 0x0000003e341c723c */ /* 0x080fe6000000181c */
[--C-:B----4-:R-:W-:Y:S06]  /*97d0*/  FFMA.FTZ R57, R197, UR4, -R45.reuse ;  /* 0x00000004c5397c23 */ /* 0x110fec000801082d */
[----:B------:R4:W-:Y:S01]  /*97e0*/  MUFU.EX2 R166, R60 ;  /* 0x0000003c00a67308 */ /* 0x0009e20000000800 */
[--C-:B------:R-:W-:Y:S01]  /*97f0*/  FFMA.FTZ R53, R223, UR4, -R64.reuse ;  /* 0x00000004df357c23 */ /* 0x100fe20008010840 */
[--C-:B------:R-:W-:Y:S01]  /*9800*/  FFMA.FTZ R52, R222, UR4, -R64.reuse ;  /* 0x00000004de347c23 */ /* 0x100fe20008010840 */
[----:B-1----:R-:W-:Y:S01]  /*9810*/  FFMA.FTZ R56, R196, UR4, -R45 ;  /* 0x00000004c4387c23 */ /* 0x002fe2000801082d */
[----:B------:R-:W-:Y:S06]  /*9820*/  HMMA.16816.F32 R32, R48, R62, R32 ;  /* 0x0000003e3020723c */ /* 0x000fec0000001820 */
[----:B------:R-:W-:Y:S01]  /*9830*/  MUFU.EX2 R183, R57 ;  /* 0x0000003900b77308 */ /* 0x000fe20000000800 */
[----:B------:R-:W-:Y:S09]  /*9840*/  F2FP.F16.F32.PACK_AB R48, R172, R171 ;  /* 0x000000abac30723e */ /* 0x000ff200000000ff */
[----:B------:R1:W1:Y:S01]  /*9850*/  MUFU.EX2 R190, R56 ;  /* 0x0000003800be7308 */ /* 0x0002620000000800 */
[----:B------:R-:W-:Y:S01]  /*9860*/  F2FP.F16.F32.PACK_AB R49, R174, R170 ;  /* 0x000000aaae31723e */ /* 0x000fe200000000ff */
[----:B------:R-:W-:Y:S01]  /*9870*/  FFMA.FTZ R66, R74, UR4, -R64 ;  /* 0x000000044a427c23 */ /* 0x000fe20008010840 */
[----:B------:R-:W-:Y:S07]  /*9880*/  F2FP.F16.F32.PACK_AB R51, R180, R176 ;  /* 0x000000b0b433723e */ /* 0x000fee00000000ff */
[----:B------:R-:W-:Y:S01]  /*9890*/  MUFU.EX2 R169, R61 ;  /* 0x0000003d00a97308 */ /* 0x000fe20000000800 */
[----:B----4-:R-:W-:Y:S01]  /*98a0*/  FFMA.FTZ R60, R219, UR4, -R47 ;  /* 0x00000004db3c7c23 */ /* 0x010fe2000801082f */
[--C-:B------:R-:W-:Y:S01]  /*98b0*/  FFMA.FTZ R74, R113, UR4, -R45.reuse ;  /* 0x00000004714a7c23 */ /* 0x100fe2000801082d */
[----:B------:R-:W-:Y:S07]  /*98c0*/  FFMA.FTZ R82, R117, UR4, -R45 ;  /* 0x0000000475527c23 */ /* 0x000fee000801082d */
[----:B------:R4:W-:Y:S01]  /*98d0*/  MUFU.EX2 R164, R53 ;  /* 0x0000003500a47308 */ /* 0x0009e20000000800 */
[--C-:B------:R-:W-:Y:S09]  /*98e0*/  FFMA.FTZ R72, R105, UR4, -R47.reuse ;  /* 0x0000000469487c23 */ /* 0x100ff2000801082f */
[----:B------:R4:W4:Y:S01]  /*98f0*/  MUFU.EX2 R168, R60 ;  /* 0x0000003c00a87308 */ /* 0x0009220000000800 */
[----:B-1----:R-:W1:Y:S01]  /*9900*/  LDSM.16.MT88.4 R56, [R135+0x4800] ;  /* 0x004800008738783b */ /* 0x002e620000004200 */
[----:B------:R-:W-:Y:S08]  /*9910*/  F2FP.F16.F32.PACK_AB R50, R190, R183 ;  /* 0x000000b7be32723e */ /* 0x000ff000000000ff */
[----:B------:R1:W1:Y:S10]  /*9920*/  MUFU.EX2 R165, R52 ;  /* 0x0000003400a57308 */ /* 0x0002740000000800 */
[----:B------:R1:W-:Y:S01]  /*9930*/  MUFU.EX2 R142, R65 ;  /* 0x00000041008e7308 */ /* 0x0003e20000000800 */
[----:B----4-:R-:W-:Y:S09]  /*9940*/  F2FP.F16.F32.PACK_AB R53, R166, R149 ;  /* 0x00000095a635723e */ /* 0x010ff200000000ff */
[----:B------:R-:W-:Y:S01]  /*9950*/  MUFU.EX2 R74, R74 ;  /* 0x0000004a004a7308 */ /* 0x000fe20000000800 */
[----:B------:R-:W4:Y:S01]  /*9960*/  LDSM.16.MT88.4 R60, [R185+0x4800] ;  /* 0x00480000b93c783b */ /* 0x000f220000004200 */
[----:B------:R-:W-:Y:S08]  /*9970*/  F2FP.F16.F32.PACK_AB R54, R168, R169 ;  /* 0x000000a9a836723e */ /* 0x000ff000000000ff */
[----:B------:R4:W-:Y:S01]  /*9980*/  MUFU.EX2 R123, R66 ;  /* 0x00000042007b7308 */ /* 0x0009e20000000800 */
[----:B-1----:R-:W-:Y:S02]  /*9990*/  F2FP.F16.F32.PACK_AB R52, R167, R157 ;  /* 0x0000009da734723e */ /* 0x002fe400000000ff */
[----:B------:R-:W-:Y:S07]  /*99a0*/  F2FP.F16.F32.PACK_AB R55, R165, R164 ;  /* 0x000000a4a537723e */ /* 0x000fee00000000ff */
[----:B------:R-:W-:Y:S01]  /*99b0*/  MUFU.EX2 R72, R72 ;  /* 0x0000004800487308 */ /* 0x000fe20000000800 */
[----:B------:R-:W-:Y:S01]  /*99c0*/  FFMA.FTZ R65, R73, UR4, -R47 ;  /* 0x0000000449417c23 */ /* 0x000fe2000801082f */
[----:B------:R-:W-:Y:S08]  /*99d0*/  FFMA.FTZ R73, R114, UR4, -R46 ;  /* 0x0000000472497c23 */ /* 0x000ff0000801082e */
[----:B------:R-:W-:Y:S10]  /*99e0*/  MUFU.EX2 R82, R82 ;  /* 0x0000005200527308 */ /* 0x000ff40000000800 */
[----:B------:R-:W-:Y:S01]  /*99f0*/  MUFU.EX2 R73, R73 ;  /* 0x0000004900497308 */ /* 0x000fe20000000800 */
[--C-:B----4-:R-:W-:Y:S09]  /*9a00*/  FFMA.FTZ R66, R97, UR4, -R45.reuse ;  /* 0x0000000461427c23 */ /* 0x110ff2000801082d */
[----:B------:R1:W-:Y:S10]  /*9a10*/  MUFU.EX2 R132, R65 ;  /* 0x0000004100847308 */ /* 0x0003f40000000800 */
[----:B------:R4:W-:Y:S01]  /*9a20*/  MUFU.EX2 R114, R66 ;  /* 0x0000004200727308 */ /* 0x0009e20000000800 */
[-C--:B------:R-:W-:Y:S03]  /*9a30*/  HMMA.16816.F32 R4, R48, R56.reuse, R4 ;  /* 0x000000383004723c */ /* 0x080fe60000001804 */
[--C-:B-1----:R-:W-:Y:S01]  /*9a40*/  FFMA.FTZ R65, R84, UR4, -R45.reuse ;  /* 0x0000000454417c23 */ /* 0x102fe2000801082d */
[----:B------:R-:W-:Y:S04]  /*9a50*/  FFMA.FTZ R84, R43, UR4, -R64 ;  /* 0x000000042b547c23 */ /* 0x000fe80008010840 */
[C---:B------:R-:W-:Y:S01]  /*9a60*/  HMMA.16816.F32 R8, R52.reuse, R56, R8 ;  /* 0x000000383408723c */ /* 0x040fe20000001808 */
[----:B------:R1:W-:Y:S03]  /*9a70*/  MUFU.EX2 R122, R65 ;  /* 0x00000041007a7308 */ /* 0x0003e60000000800 */
[--C-:B------:R-:W-:Y:S01]  /*9a80*/  FFMA.FTZ R57, R233, UR4, -R45.reuse ;  /* 0x00000004e9397c23 */ /* 0x100fe2000801082d */
[----:B------:R-:W-:Y:S01]  /*9a90*/  FFMA.FTZ R56, R226, UR4, -R45 ;  /* 0x00000004e2387c23 */ /* 0x000fe2000801082d */
[--C-:B----4-:R-:W-:Y:S05]  /*9aa0*/  FFMA.FTZ R66, R104, UR4, -R47.reuse ;  /* 0x0000000468427c23 */ /* 0x110fea000801082f */
[----:B------:R-:W-:Y:S01]  /*9ab0*/  MUFU.EX2 R84, R84 ;  /* 0x0000005400547308 */ /* 0x000fe20000000800 */
[-C--:B------:R-:W-:Y:S09]  /*9ac0*/  HMMA.16816.F32 R12, R52, R58.reuse, R12 ;  /* 0x0000003a340c723c */ /* 0x080ff2000000180c */
[----:B------:R4:W-:Y:S10]  /*9ad0*/  MUFU.EX2 R151, R57 ;  /* 0x0000003900977308 */ /* 0x0009f40000000800 */
[----:B------:R5:W2:Y:S01]  /*9ae0*/  MUFU.EX2 R161, R56 ;  /* 0x0000003800a17308 */ /* 0x000aa20000000800 */
[C---:B------:R-:W-:Y:S09]  /*9af0*/  HMMA.16816.F32 R16, R48.reuse, R58, R16 ;  /* 0x0000003a3010723c */ /* 0x040ff20000001810 */
[----:B------:R-:W-:Y:S01]  /*9b00*/  MUFU.EX2 R66, R66 ;  /* 0x0000004200427308 */ /* 0x000fe20000000800 */
[--C-:B-1----:R-:W-:Y:S01]  /*9b10*/  FFMA.FTZ R65, R99, UR4, -R46.reuse ;  /* 0x0000000463417c23 */ /* 0x102fe2000801082e */
[-C--:B------:R-:W-:Y:S03]  /*9b20*/  HMMA.16816.F32 R20, R48, R60.reuse, R20 ;  /* 0x0000003c3014723c */ /* 0x080fe60000001814 */
[--C-:B----4-:R-:W-:Y:S01]  /*9b30*/  FFMA.FTZ R57, R224, UR4, -R46.reuse ;  /* 0x00000004e0397c23 */ /* 0x110fe2000801082e */
[----:B-----5:R-:W-:Y:S04]  /*9b40*/  FFMA.FTZ R56, R229, UR4, -R46 ;  /* 0x00000004e5387c23 */ /* 0x020fe8000801082e */
[----:B------:R1:W-:Y:S01]  /*9b50*/  MUFU.EX2 R150, R57 ;  /* 0x0000003900967308 */ /* 0x0003e20000000800 */
[C---:B------:R-:W-:Y:S09]  /*9b60*/  HMMA.16816.F32 R24, R52.reuse, R60, R24 ;  /* 0x0000003c3418723c */ /* 0x040ff20000001818 */
[----:B------:R4:W5:Y:S01]  /*9b70*/  MUFU.EX2 R158, R56 ;  /* 0x00000038009e7308 */ /* 0x0009620000000800 */
[--C-:B------:R-:W-:Y:S01]  /*9b80*/  FFMA.FTZ R60, R239, UR4, -R64.reuse ;  /* 0x00000004ef3c7c23 */ /* 0x100fe20008010840 */
[----:B------:R-:W-:Y:S01]  /*9b90*/  FFMA.FTZ R61, R232, UR4, -R47 ;  /* 0x00000004e83d7c23 */ /* 0x000fe2000801082f */
[-C--:B------:R-:W-:Y:S07]  /*9ba0*/  HMMA.16816.F32 R28, R52, R62.reuse, R28 ;  /* 0x0000003e341c723c */ /* 0x080fee000000181c */
[----:B------:R5:W-:Y:S01]  /*9bb0*/  MUFU.EX2 R152, R60 ;  /* 0x0000003c00987308 */ /* 0x000be20000000800 */
[--C-:B------:R-:W-:Y:S01]  /*9bc0*/  FFMA.FTZ R52, R234, UR4, -R64.reuse ;  /* 0x00000004ea347c23 */ /* 0x100fe20008010840 */
[----:B------:R-:W-:Y:S01]  /*9bd0*/  FFMA.FTZ R53, R235, UR4, -R64 ;  /* 0x00000004eb357c23 */ /* 0x000fe20008010840 */
[--C-:B-1----:R-:W-:Y:S07]  /*9be0*/  FFMA.FTZ R57, R204, UR4, -R45.reuse ;  /* 0x00000004cc397c23 */ /* 0x102fee000801082d */
[----:B------:R-:W-:Y:S01]  /*9bf0*/  MUFU.EX2 R156, R61 ;  /* 0x0000003d009c7308 */ /* 0x000fe20000000800 */
[----:B------:R-:W-:Y:S09]  /*9c00*/  HMMA.16816.F32 R32, R48, R62, R32 ;  /* 0x0000003e3020723c */ /* 0x000ff20000001820 */
[----:B------:R-:W-:Y:S01]  /*9c10*/  MUFU.EX2 R162, R57 ;  /* 0x0000003900a27308 */ /* 0x000fe20000000800 */
[----:B----4-:R-:W-:Y:S01]  /*9c20*/  FFMA.FTZ R56, R203, UR4, -R45 ;  /* 0x00000004cb387c23 */ /* 0x010fe2000801082d */
[----:B--2---:R-:W-:Y:S08]  /*9c30*/  F2FP.F16.F32.PACK_AB R48, R161, R151 ;  /* 0x00000097a130723e */ /* 0x004ff000000000ff */
[----:B------:R1:W-:Y:S01]  /*9c40*/  MUFU.EX2 R154, R52 ;  /* 0x00000034009a7308 */ /* 0x0003e20000000800 */
[----:B-----5:R-:W-:Y:S01]  /*9c50*/  FFMA.FTZ R60, R231, UR4, -R47 ;  /* 0x00000004e73c7c23 */ /* 0x020fe2000801082f */
[----:B------:R-:W-:Y:S08]  /*9c60*/  F2FP.F16.F32.PACK_AB R49, R158, R150 ;  /* 0x000000969e31723e */ /* 0x000ff000000000ff */
[----:B------:R2:W4:Y:S01]  /*9c70*/  MUFU.EX2 R163, R56 ;  /* 0x0000003800a37308 */ /* 0x0005220000000800 */
[----:B------:R-:W-:Y:S09]  /*9c80*/  F2FP.F16.F32.PACK_AB R51, R159, R160 ;  /* 0x000000a09f33723e */ /* 0x000ff200000000ff */
[----:B------:R-:W5:Y:S10]  /*9c90*/  MUFU.EX2 R155, R60 ;  /* 0x0000003c009b7308 */ /* 0x000f740000000800 */
[----:B------:R3:W3:Y:S01]  /*9ca0*/  MUFU.EX2 R145, R53 ;  /* 0x0000003500917308 */ /* 0x0006e20000000800 */
[----:B-1----:R-:W-:Y:S01]  /*9cb0*/  F2FP.F16.F32.PACK_AB R52, R148, R146 ;  /* 0x000000929434723e */ /* 0x002fe200000000ff */
[----:B--2---:R-:W1:Y:S01]  /*9cc0*/  LDSM.16.MT88.4 R56, [R135+0x4c00] ;  /* 0x004c00008738783b */ /* 0x004e620000004200 */
[----:B----4-:R-:W-:Y:S02]  /*9cd0*/  F2FP.F16.F32.PACK_AB R50, R163, R162 ;  /* 0x000000a2a332723e */ /* 0x010fe400000000ff */
[----:B-----5:R-:W-:Y:S05]  /*9ce0*/  F2FP.F16.F32.PACK_AB R54, R155, R156 ;  /* 0x0000009c9b36723e */ /* 0x020fea00000000ff */
[----:B------:R-:W2:Y:S01]  /*9cf0*/  LDSM.16.MT88.4 R60, [R185+0x4c00] ;  /* 0x004c0000b93c783b */ /* 0x000ea20000004200 */
[----:B---3--:R-:W-:Y:S02]  /*9d00*/  F2FP.F16.F32.PACK_AB R53, R152, R141 ;  /* 0x0000008d9835723e */ /* 0x008fe400000000ff */
[----:B------:R-:W-:Y:S01]  /*9d10*/  F2FP.F16.F32.PACK_AB R55, R154, R145 ;  /* 0x000000919a37723e */ /* 0x000fe200000000ff */
[-C--:B-1----:R-:W-:Y:S08]  /*9d20*/  HMMA.16816.F32 R4, R48, R56.reuse, R4 ;  /* 0x000000383004723c */ /* 0x082ff00000001804 */
[C---:B------:R-:W-:Y:S04]  /*9d30*/  HMMA.16816.F32 R8, R52.reuse, R56, R8 ;  /* 0x000000383408723c */ /* 0x040fe80000001808 */
[--C-:B------:R-:W-:Y:S01]  /*9d40*/  FFMA.FTZ R57, R68, UR4, -R45.reuse ;  /* 0x0000000444397c23 */ /* 0x100fe2000801082d */
[--C-:B------:R-:W-:Y:S01]  /*9d50*/  FFMA.FTZ R56, R69, UR4, -R45.reuse ;  /* 0x0000000445387c23 */ /* 0x100fe2000801082d */
[--C-:B------:R-:W-:Y:S01]  /*9d60*/  FFMA.FTZ R68, R102, UR4, -R46.reuse ;  /* 0x0000000466447c23 */ /* 0x100fe2000801082e */
[--C-:B------:R-:W-:Y:S01]  /*9d70*/  FFMA.FTZ R69, R100, UR4, -R45.reuse ;  /* 0x0000000464457c23 */ /* 0x100fe2000801082d */
[-C--:B------:R-:W-:Y:S01]  /*9d80*/  HMMA.16816.F32 R12, R52, R58.reuse, R12 ;  /* 0x0000003a340c723c */ /* 0x080fe2000000180c */
[----:B------:R1:W-:Y:S10]  /*9d90*/  MUFU.EX2 R139, R57 ;  /* 0x00000039008b7308 */ /* 0x0003f40000000800 */
[----:B------:R3:W4:Y:S01]  /*9da0*/  MUFU.EX2 R143, R56 ;  /* 0x00000038008f7308 */ /* 0x0007220000000800 */
[C---:B------:R-:W-:Y:S09]  /*9db0*/  HMMA.16816.F32 R16, R48.reuse, R58, R16 ;  /* 0x0000003a3010723c */ /* 0x040ff20000001810 */
[----:B------:R-:W-:Y:S10]  /*9dc0*/  MUFU.EX2 R69, R69 ;  /* 0x0000004500457308 */ /* 0x000ff40000000800 */
[----:B------:R-:W-:Y:S01]  /*9dd0*/  MUFU.EX2 R68, R68 ;  /* 0x0000004400447308 */ /* 0x000fe20000000800 */
[--C-:B-1----:R-:W-:Y:S01]  /*9de0*/  FFMA.FTZ R57, R70, UR4, -R46.reuse ;  /* 0x0000000446397c23 */ /* 0x102fe2000801082e */
[-C--:B--2---:R-:W-:Y:S03]  /*9df0*/  HMMA.16816.F32 R20, R48, R60.reuse, R20 ;  /* 0x0000003c3014723c */ /* 0x084fe60000001814 */
[--C-:B---3--:R-:W-:Y:S05]  /*9e00*/  FFMA.FTZ R56, R71, UR4, -R46.reuse ;  /* 0x0000000447387c23 */ /* 0x108fea000801082e */
[----:B------:R1:W-:Y:S01]  /*9e10*/  MUFU.EX2 R138, R57 ;  /* 0x00000039008a7308 */ /* 0x0003e20000000800 */
[----:B------:R-:W-:Y:S01]  /*9e20*/  FFMA.FTZ R71, R101, UR4, -R45 ;  /* 0x0000000465477c23 */ /* 0x000fe2000801082d */
[----:B------:R-:W-:Y:S01]  /*9e30*/  FFMA.FTZ R70, R103, UR4, -R46 ;  /* 0x0000000467467c23 */ /* 0x000fe2000801082e */
[C---:B------:R-:W-:Y:S07]  /*9e40*/  HMMA.16816.F32 R24, R52.reuse, R60, R24 ;  /* 0x0000003c3418723c */ /* 0x040fee0000001818 */
[----:B------:R2:W3:Y:S01]  /*9e50*/  MUFU.EX2 R140, R56 ;  /* 0x00000038008c7308 */ /* 0x0004e20000000800 */
[--C-:B------:R-:W-:Y:S01]  /*9e60*/  FFMA.FTZ R60, R75, UR4, -R64.reuse ;  /* 0x000000044b3c7c23 */ /* 0x100fe20008010840 */
[----:B------:R-:W-:Y:S08]  /*9e70*/  FFMA.FTZ R61, R76, UR4, -R47 ;  /* 0x000000044c3d7c23 */ /* 0x000ff0000801082f */
[----:B------:R-:W-:Y:S01]  /*9e80*/  MUFU.EX2 R71, R71 ;  /* 0x0000004700477308 */ /* 0x000fe20000000800 */
[--C-:B------:R-:W-:Y:S01]  /*9e90*/  FFMA.FTZ R75, R112, UR4, -R45.reuse ;  /* 0x00000004704b7c23 */ /* 0x100fe2000801082d */
[-C--:B------:R-:W-:Y:S08]  /*9ea0*/  HMMA.16816.F32 R28, R52, R62.reuse, R28 ;  /* 0x0000003e341c723c */ /* 0x080ff0000000181c */
[----:B------:R5:W-:Y:S01]  /*9eb0*/  MUFU.EX2 R126, R60 ;  /* 0x0000003c007e7308 */ /* 0x000be20000000800 */
[--C-:B-1----:R-:W-:Y:S01]  /*9ec0*/  FFMA.FTZ R57, R80, UR4, -R45.reuse ;  /* 0x0000000450397c23 */ /* 0x102fe2000801082d */
[--C-:B------:R-:W-:Y:S01]  /*9ed0*/  FFMA.FTZ R53, R78, UR4, -R64.reuse ;  /* 0x000000044e357c23 */ /* 0x100fe20008010840 */
[----:B------:R-:W-:Y:S07]  /*9ee0*/  FFMA.FTZ R52, R79, UR4, -R64 ;  /* 0x000000044f347c23 */ /* 0x000fee0008010840 */
[----:B------:R-:W-:Y:S01]  /*9ef0*/  MUFU.EX2 R136, R61 ;  /* 0x0000003d00887308 */ /* 0x000fe20000000800 */
[--C-:B--2---:R-:W-:Y:S01]  /*9f00*/  FFMA.FTZ R56, R81, UR4, -R45.reuse ;  /* 0x0000000451387c23 */ /* 0x104fe2000801082d */
[----:B------:R-:W-:Y:S08]  /*9f10*/  HMMA.16816.F32 R32, R48, R62, R32 ;  /* 0x0000003e3020723c */ /* 0x000ff00000001820 */
[----:B------:R-:W-:Y:S01]  /*9f20*/  MUFU.EX2 R147, R57 ;  /* 0x0000003900937308 */ /* 0x000fe20000000800 */
[----:B----4-:R-:W-:Y:S01]  /*9f30*/  F2FP.F16.F32.PACK_AB R48, R143, R139 ;  /* 0x0000008b8f30723e */ /* 0x010fe200000000ff */
[----:B------:R-:W-:Y:S08]  /*9f40*/  FFMA.FTZ R80, R116, UR4, -R45 ;  /* 0x0000000474507c23 */ /* 0x000ff0000801082d */
[----:B------:R1:W2:Y:S01]  /*9f50*/  MUFU.EX2 R153, R56 ;  /* 0x0000003800997308 */ /* 0x0002a20000000800 */
[----:B---3--:R-:W-:Y:S01]  /*9f60*/  F2FP.F16.F32.PACK_AB R49, R140, R138 ;  /* 0x0000008a8c31723e */ /* 0x008fe200000000ff */
[--C-:B-----5:R-:W-:Y:S01]  /*9f70*/  FFMA.FTZ R60, R77, UR4, -R47.reuse ;  /* 0x000000044d3c7c23 */ /* 0x120fe2000801082f */
[----:B------:R-:W-:Y:S07]  /*9f80*/  F2FP.F16.F32.PACK_AB R51, R144, R142 ;  /* 0x0000008e9033723e */ /* 0x000fee00000000ff */
[----:B------:R3:W-:Y:S01]  /*9f90*/  MUFU.EX2 R133, R53 ;  /* 0x0000003500857308 */ /* 0x0007e20000000800 */
[--C-:B------:R-:W-:Y:S01]  /*9fa0*/  FFMA.FTZ R79, R118, UR4, -R46.reuse ;  /* 0x00000004764f7c23 */ /* 0x100fe2000801082e */
[----:B------:R-:W-:Y:S01]  /*9fb0*/  FFMA.FTZ R81, R119, UR4, -R46 ;  /* 0x0000000477517c23 */ /* 0x000fe2000801082e */
[--C-:B------:R-:W-:Y:S07]  /*9fc0*/  FFMA.FTZ R77, R108, UR4, -R47.reuse ;  /* 0x000000046c4d7c23 */ /* 0x100fee000801082f */
[----:B------:R4:W5:Y:S01]  /*9fd0*/  MUFU.EX2 R137, R60 ;  /* 0x0000003c00897308 */ /* 0x0009620000000800 */
[--C-:B------:R-:W-:Y:S01]  /*9fe0*/  FFMA.FTZ R78, R109, UR4, -R47.reuse ;  /* 0x000000046d4e7c23 */ /* 0x100fe2000801082f */
[----:B------:R-:W-:Y:S08]  /*9ff0*/  FFMA.FTZ R76, R110, UR4, -R64 ;  /* 0x000000046e4c7c23 */ /* 0x000ff00008010840 */
[----:B------:R-:W5:Y:S01]  /*a000*/  MUFU.EX2 R134, R52 ;  /* 0x0000003400867308 */ /* 0x000f620000000800 */
[----:B-1----:R-:W1:Y:S01]  /*a010*/  LDSM.16.MT88.4 R56, [R135+0x5000] ;  /* 0x005000008738783b */ /* 0x002e620000004200 */
[----:B--2---:R-:W-:Y:S08]  /*a020*/  F2FP.F16.F32.PACK_AB R50, R153, R147 ;  /* 0x000000939932723e */ /* 0x004ff000000000ff */
[----:B------:R-:W-:Y:S01]  /*a030*/  MUFU.EX2 R70, R70 ;  /* 0x0000004600467308 */ /* 0x000fe20000000800 */
[----:B---3--:R-:W-:Y:S09]  /*a040*/  F2FP.F16.F32.PACK_AB R53, R126, R123 ;  /* 0x0000007b7e35723e */ /* 0x008ff200000000ff */
[----:B------:R-:W-:Y:S01]  /*a050*/  MUFU.EX2 R75, R75 ;  /* 0x0000004b004b7308 */ /* 0x000fe20000000800 */
[----:B----4-:R-:W2:Y:S01]  /*a060*/  LDSM.16.MT88.4 R60, [R185+0x5000] ;  /* 0x00500000b93c783b */ /* 0x010ea20000004200 */
[----:B-----5:R-:W-:Y:S08]  /*a070*/  F2FP.F16.F32.PACK_AB R54, R137, R136 ;  /* 0x000000888936723e */ /* 0x020ff000000000ff */
[----:B------:R3:W-:Y:S01]  /*a080*/  MUFU.EX2 R116, R67 ;  /* 0x0000004300747308 */ /* 0x0007e20000000800 */
[----:B------:R-:W-:Y:S02]  /*a090*/  F2FP.F16.F32.PACK_AB R55, R134, R133 ;  /* 0x000000858637723e */ /* 0x000fe400000000ff */
[----:B------:R-:W-:Y:S07]  /*a0a0*/  F2FP.F16.F32.PACK_AB R52, R132, R127 ;  /* 0x0000007f8434723e */ /* 0x000fee00000000ff */
[----:B------:R4:W-:Y:S10]  /*a0b0*/  MUFU.EX2 R103, R65 ;  /* 0x0000004100677308 */ /* 0x0009f40000000800 */
[----:B------:R-:W-:Y:S10]  /*a0c0*/  MUFU.EX2 R77, R77 ;  /* 0x0000004d004d7308 */ /* 0x000ff40000000800 */
[----:B------:R-:W-:Y:S01]  /*a0d0*/  MUFU.EX2 R78, R78 ;  /* 0x0000004e004e7308 */ /* 0x000fe20000000800 */
[--C-:B---3--:R-:W-:Y:S09]  /*a0e0*/  FFMA.FTZ R67, R115, UR4, -R46.reuse ;  /* 0x0000000473437c23 */ /* 0x108ff2000801082e */
[----:B------:R-:W-:Y:S01]  /*a0f0*/  MUFU.EX2 R76, R76 ;  /* 0x0000004c004c7308 */ /* 0x000fe20000000800 */
[--C-:B----4-:R-:W-:Y:S01]  /*a100*/  FFMA.FTZ R65, R92, UR4, -R47.reuse ;  /* 0x000000045c417c23 */ /* 0x110fe2000801082f */
[----:B------:R-:W-:Y:S08]  /*a110*/  FFMA.FTZ R92, R124, UR4, -R47 ;  /* 0x000000047c5c7c23 */ /* 0x000ff0000801082f */
[----:B------:R-:W-:Y:S10]  /*a120*/  MUFU.EX2 R67, R67 ;  /* 0x0000004300437308 */ /* 0x000ff40000000800 */
[----:B------:R3:W-:Y:S10]  /*a130*/  MUFU.EX2 R97, R65 ;  /* 0x0000004100617308 */ /* 0x0007f40000000800 */
[----:B------:R-:W-:Y:S01]  /*a140*/  MUFU.EX2 R92, R92 ;  /* 0x0000005c005c7308 */ /* 0x000fe20000000800 */
[-C--:B-1----:R-:W-:Y:S09]  /*a150*/  HMMA.16816.F32 R4, R48, R56.reuse, R4 ;  /* 0x000000383004723c */ /* 0x082ff20000001804 */
[----:B------:R-:W-:Y:S10]  /*a160*/  MUFU.EX2 R79, R79 ;  /* 0x0000004f004f7308 */ /* 0x000ff40000000800 */
[----:B------:R-:W-:Y:S01]  /*a170*/  MUFU.EX2 R81, R81 ;  /* 0x0000005100517308 */ /* 0x000fe20000000800 */
[C---:B------:R-:W-:Y:S09]  /*a180*/  HMMA.16816.F32 R8, R52.reuse, R56, R8 ;  /* 0x000000383408723c */ /* 0x040ff20000001808 */
[----:B------:R-:W-:Y:S01]  /*a190*/  MUFU.EX2 R80, R80 ;  /* 0x0000005000507308 */ /* 0x000fe20000000800 */
[----:B------:R-:W-:Y:S01]  /*a1a0*/  FFMA.FTZ R56, R85, UR4, -R45 ;  /* 0x0000000455387c23 */ /* 0x000fe2000801082d */
[--C-:B------:R-:W-:Y:S01]  /*a1b0*/  FFMA.FTZ R57, R86, UR4, -R46.reuse ;  /* 0x0000000456397c23 */ /* 0x100fe2000801082e */
[--C-:B------:R-:W-:Y:S01]  /*a1c0*/  FFMA.FTZ R85, R120, UR4, -R47.reuse ;  /* 0x0000000478557c23 */ /* 0x100fe2000801082f */
[--C-:B------:R-:W-:Y:S01]  /*a1d0*/  FFMA.FTZ R45, R87, UR4, -R46.reuse ;  /* 0x00000004572d7c23 */ /* 0x100fe2000801082e */
[-C--:B------:R-:W-:Y:S05]  /*a1e0*/  HMMA.16816.F32 R12, R52, R58.reuse, R12 ;  /* 0x0000003a340c723c */ /* 0x080fea000000180c */
[----:B------:R1:W4:Y:S01]  /*a1f0*/  MUFU.EX2 R117, R56 ;  /* 0x0000003800757308 */ /* 0x0003220000000800 */
[--C-:B------:R-:W-:Y:S01]  /*a200*/  FFMA.FTZ R87, R131, UR4, -R46.reuse ;  /* 0x0000000483577c23 */ /* 0x100fe2000801082e */
[----:B------:R-:W-:Y:S08]  /*a210*/  FFMA.FTZ R86, R130, UR4, -R46 ;  /* 0x0000000482567c23 */ /* 0x000ff0000801082e */
[----:B------:R-:W-:Y:S01]  /*a220*/  MUFU.EX2 R113, R57 ;  /* 0x0000003900717308 */ /* 0x000fe20000000800 */
[----:B---3--:R-:W-:Y:S01]  /*a230*/  FFMA.FTZ R65, R107, UR4, -R64 ;  /* 0x000000046b417c23 */ /* 0x008fe20008010840 */
[C---:B------:R-:W-:Y:S08]  /*a240*/  HMMA.16816.F32 R16, R48.reuse, R58, R16 ;  /* 0x0000003a3010723c */ /* 0x040ff00000001810 */
[----:B------:R-:W-:Y:S10]  /*a250*/  MUFU.EX2 R87, R87 ;  /* 0x0000005700577308 */ /* 0x000ff40000000800 */
[----:B------:R3:W-:Y:S01]  /*a260*/  MUFU.EX2 R112, R45 ;  /* 0x0000002d00707308 */ /* 0x0007e20000000800 */
[----:B-1----:R-:W-:Y:S01]  /*a270*/  FFMA.FTZ R56, R98, UR4, -R46 ;  /* 0x0000000462387c23 */ /* 0x002fe2000801082e */
[-C--:B--2---:R-:W-:Y:S08]  /*a280*/  HMMA.16816.F32 R20, R48, R60.reuse, R20 ;  /* 0x0000003c3014723c */ /* 0x084ff00000001814 */
[----:B------:R-:W-:Y:S01]  /*a290*/  MUFU.EX2 R86, R86 ;  /* 0x0000005600567308 */ /* 0x000fe20000000800 */
[--C-:B------:R-:W-:Y:S01]  /*a2a0*/  FFMA.FTZ R46, R88, UR4, -R64.reuse ;  /* 0x00000004582e7c23 */ /* 0x100fe20008010840 */
[--C-:B------:R-:W-:Y:S08]  /*a2b0*/  FFMA.FTZ R88, R121, UR4, -R47.reuse ;  /* 0x0000000479587c23 */ /* 0x100ff0000801082f */
[----:B------:R1:W2:Y:S01]  /*a2c0*/  MUFU.EX2 R102, R56 ;  /* 0x0000003800667308 */ /* 0x0002a20000000800 */
[C---:B------:R-:W-:Y:S09]  /*a2d0*/  HMMA.16816.F32 R24, R52.reuse, R60, R24 ;  /* 0x0000003c3418723c */ /* 0x040ff20000001818 */
[----:B------:R5:W-:Y:S01]  /*a2e0*/  MUFU.EX2 R99, R46 ;  /* 0x0000002e00637308 */ /* 0x000be20000000800 */
[--C-:B------:R-:W-:Y:S01]  /*a2f0*/  FFMA.FTZ R61, R241, UR4, -R47.reuse ;  /* 0x00000004f13d7c23 */ /* 0x100fe2000801082f */
[--C-:B---3--:R-:W-:Y:S01]  /*a300*/  FFMA.FTZ R45, R91, UR4, -R64.reuse ;  /* 0x000000045b2d7c23 */ /* 0x108fe20008010840 */
[--C-:B------:R-:W-:Y:S01]  /*a310*/  FFMA.FTZ R60, R240, UR4, -R47.reuse ;  /* 0x00000004f03c7c23 */ /* 0x100fe2000801082f */
[----:B------:R-:W-:Y:S01]  /*a320*/  FFMA.FTZ R91, R42, UR4, -R64 ;  /* 0x000000042a5b7c23 */ /* 0x000fe20008010840 */
[-C--:B------:R-:W-:Y:S05]  /*a330*/  HMMA.16816.F32 R28, R52, R62.reuse, R28 ;  /* 0x0000003e341c723c */ /* 0x080fea000000181c */
[----:B------:R3:W-:Y:S01]  /*a340*/  MUFU.EX2 R101, R61 ;  /* 0x0000003d00657308 */ /* 0x0007e20000000800 */
[----:B-1----:R-:W1:Y:S01]  /*a350*/  LDSM.16.MT88.4 R56, [R135+0x5400] ;  /* 0x005400008738783b */ /* 0x002e620000004200 */
[----:B------:R-:W-:Y:S08]  /*a360*/  FFMA.FTZ R53, R40, R217, R246 ;  /* 0x000000d928357223 */ /* 0x000ff000000100f6 */
[----:B------:R3:W-:Y:S01]  /*a370*/  MUFU.EX2 R98, R45 ;  /* 0x0000002d00627308 */ /* 0x0007e20000000800 */
[----:B----4-:R-:W-:Y:S01]  /*a380*/  F2FP.F16.F32.PACK_AB R40, R117, R122 ;  /* 0x0000007a7528723e */ /* 0x010fe200000000ff */
[----:B-----5:R-:W-:Y:S01]  /*a390*/  FFMA.FTZ R46, R94, UR4, -R64 ;  /* 0x000000045e2e7c23 */ /* 0x020fe20008010840 */
[----:B------:R-:W-:Y:S07]  /*a3a0*/  HMMA.16816.F32 R32, R48, R62, R32 ;  /* 0x0000003e3020723c */ /* 0x000fee0000001820 */
[----:B------:R4:W5:Y:S01]  /*a3b0*/  MUFU.EX2 R100, R60 ;  /* 0x0000003c00647308 */ /* 0x0009620000000800 */
[----:B------:R-:W1:Y:S01]  /*a3c0*/  LDSM.16.MT88.4 R48, [R185+0x5400] ;  /* 0x00540000b930783b */ /* 0x000e620000004200 */
[----:B------:R-:W-:Y:S08]  /*a3d0*/  F2FP.F16.F32.PACK_AB R42, R114, R116 ;  /* 0x00000074722a723e */ /* 0x000ff000000000ff */
[----:B------:R-:W-:Y:S01]  /*a3e0*/  MUFU.EX2 R94, R46 ;  /* 0x0000002e005e7308 */ /* 0x000fe20000000800 */
[----:B--2---:R-:W-:Y:S01]  /*a3f0*/  F2FP.F16.F32.PACK_AB R43, R103, R102 ;  /* 0x00000066672b723e */ /* 0x004fe200000000ff */
[--C-:B---3--:R-:W-:Y:S01]  /*a400*/  FFMA.FTZ R61, R93, UR4, -R47.reuse ;  /* 0x000000045d3d7c23 */ /* 0x108fe2000801082f */
[----:B------:R-:W-:Y:S01]  /*a410*/  FFMA.FTZ R93, R125, UR4, -R47 ;  /* 0x000000047d5d7c23 */ /* 0x000fe2000801082f */
[----:B------:R-:W-:Y:S01]  /*a420*/  FFMA.FTZ R52, R3, R221, R245 ;  /* 0x000000dd03347223 */ /* 0x000fe200000100f5 */
[----:B------:R-:W-:Y:S05]  /*a430*/  FFMA.FTZ R3, R2, R211, R244 ;  /* 0x000000d302037223 */ /* 0x000fea00000100f4 */
[----:B------:R2:W3:Y:S01]  /*a440*/  MUFU.EX2 R96, R61 ;  /* 0x0000003d00607308 */ /* 0x0004e20000000800 */
[----:B------:R-:W-:Y:S01]  /*a450*/  FFMA.FTZ R45, R95, UR4, -R64 ;  /* 0x000000045f2d7c23 */ /* 0x000fe20008010840 */
[----:B------:R-:W-:Y:S01]  /*a460*/  FFMA.FTZ R2, R0, R208, R243 ;  /* 0x000000d000027223 */ /* 0x000fe200000100f3 */
[----:B------:R-:W-:Y:S01]  /*a470*/  FADD.FTZ R0, R210, R52 ;  /* 0x00000034d2007221 */ /* 0x000fe20000010000 */
[----:B----4-:R-:W-:Y:S06]  /*a480*/  FFMA.FTZ R60, R106, UR4, -R64 ;  /* 0x000000046a3c7c23 */ /* 0x010fec0008010840 */
[----:B------:R4:W1:Y:S01]  /*a490*/  MUFU.EX2 R95, R45 ;  /* 0x0000002d005f7308 */ /* 0x0008620000000800 */
[----:B-----5:R-:W-:Y:S01]  /*a4a0*/  F2FP.F16.F32.PACK_AB R44, R100, R101 ;  /* 0x00000065642c723e */ /* 0x020fe200000000ff */
[----:B------:R-:W-:Y:S01]  /*a4b0*/  FADD.FTZ R52, R248, R3 ;  /* 0x00000003f8347221 */ /* 0x000fe20000010000 */
[----:B------:R-:W-:Y:S01]  /*a4c0*/  FADD.FTZ R0, R216, R0 ;  /* 0x00000000d8007221 */ /* 0x000fe20000010000 */
[----:B------:R-:W-:Y:S01]  /*a4d0*/  FADD.FTZ R53, R209, R53 ;  /* 0x00000035d1357221 */ /* 0x000fe20000010000 */
[----:B------:R-:W-:Y:S01]  /*a4e0*/  FADD.FTZ R2, R247, R2 ;  /* 0x00000002f7027221 */ /* 0x000fe20000010000 */
[----:B------:R-:W-:Y:S01]  /*a4f0*/  FADD.FTZ R52, R250, R52 ;  /* 0x00000034fa347221 */ /* 0x000fe20000010000 */
[----:B------:R-:W-:Y:S01]  /*a500*/  FADD.FTZ R0, R213, R0 ;  /* 0x00000000d5007221 */ /* 0x000fe20000010000 */
[----:B------:R-:W-:Y:S01]  /*a510*/  FADD.FTZ R3, R214, R53 ;  /* 0x00000035d6037221 */ /* 0x000fe20000010000 */
[--C-:B--2---:R-:W-:Y:S01]  /*a520*/  FFMA.FTZ R61, R111, UR4, -R64.reuse ;  /* 0x000000046f3d7c23 */ /* 0x104fe20008010840 */
[----:B------:R-:W-:Y:S01]  /*a530*/  FFMA.FTZ R64, R41, UR4, -R64 ;  /* 0x0000000429407c23 */ /* 0x000fe20008010840 */
[----:B------:R-:W-:Y:S01]  /*a540*/  F2FP.F16.F32.PACK_AB R41, R112, R113 ;  /* 0x000000717029723e */ /* 0x000fe200000000ff */
[----:B------:R-:W-:Y:S01]  /*a550*/  FADD.FTZ R52, R252, R52 ;  /* 0x00000034fc347221 */ /* 0x000fe20000010000 */
[----:B---3--:R-:W-:Y:S01]  /*a560*/  F2FP.F16.F32.PACK_AB R46, R96, R97 ;  /* 0x00000061602e723e */ /* 0x008fe200000000ff */
[----:B------:R-:W-:Y:S01]  /*a570*/  MUFU.EX2 R93, R93 ;  /* 0x0000005d005d7308 */ /* 0x000fe20000000800 */
[----:B----4-:R-:W-:Y:S01]  /*a580*/  F2FP.F16.F32.PACK_AB R45, R98, R99 ;  /* 0x00000063622d723e */ /* 0x010fe200000000ff */
[----:B------:R-:W-:Y:S01]  /*a590*/  FADD.FTZ R3, R212, R3 ;  /* 0x00000003d4037221 */ /* 0x000fe20000010000 */
[----:B-1----:R-:W-:Y:S07]  /*a5a0*/  F2FP.F16.F32.PACK_AB R47, R95, R94 ;  /* 0x0000005e5f2f723e */ /* 0x002fee00000000ff */
[----:B------:R-:W-:Y:S01]  /*a5b0*/  MUFU.EX2 R64, R64 ;  /* 0x0000004000407308 */ /* 0x000fe20000000800 */
[-C--:B------:R-:W-:Y:S09]  /*a5c0*/  HMMA.16816.F32 R4, R40, R56.reuse, R4 ;  /* 0x000000382804723c */ /* 0x080ff20000001804 */
[----:B------:R-:W-:Y:S01]  /*a5d0*/  MUFU.EX2 R60, R60 ;  /* 0x0000003c003c7308 */ /* 0x000fe20000000800 */
[----:B------:R-:W-:Y:S01]  /*a5e0*/  FADD.FTZ R3, R200, R3 ;  /* 0x00000003c8037221 */ /* 0x000fe20000010000 */
[----:B------:R-:W-:Y:S08]  /*a5f0*/  FADD.FTZ R2, R249, R2 ;  /* 0x00000002f9027221 */ /* 0x000ff00000010000 */
[----:B------:R-:W1:Y:S01]  /*a600*/  MUFU.EX2 R65, R65 ;  /* 0x0000004100417308 */ /* 0x000e620000000800 */
[C---:B------:R-:W-:Y:S09]  /*a610*/  HMMA.16816.F32 R8, R44.reuse, R56, R8 ;  /* 0x000000382c08723c */ /* 0x040ff20000001808 */
[----:B------:R-:W2:Y:S01]  /*a620*/  MUFU.EX2 R61, R61 ;  /* 0x0000003d003d7308 */ /* 0x000ea20000000800 */
[----:B------:R-:W-:Y:S01]  /*a630*/  FADD.FTZ R57, R192, R0 ;  /* 0x00000000c0397221 */ /* 0x000fe20000010000 */
[----:B------:R-:W-:Y:S01]  /*a640*/  FADD.FTZ R0, R175, R52 ;  /* 0x00000034af007221 */ /* 0x000fe20000010000 */
[----:B------:R-:W-:Y:S01]  /*a650*/  FADD.FTZ R56, R202, R3 ;  /* 0x00000003ca387221 */ /* 0x000fe20000010000 */
[----:B------:R-:W3:Y:S01]  /*a660*/  LDSM.16.MT88.4 R52, [R135+0x5800] ;  /* 0x005800008734783b */ /* 0x000ee20000004200 */
[-C--:B------:R-:W-:Y:S05]  /*a670*/  HMMA.16816.F32 R12, R44, R58.reuse, R12 ;  /* 0x0000003a2c0c723c */ /* 0x080fea000000180c */
[----:B------:R-:W-:Y:S01]  /*a680*/  MUFU.EX2 R85, R85 ;  /* 0x0000005500557308 */ /* 0x000fe20000000800 */
[----:B------:R-:W-:Y:S01]  /*a690*/  FADD.FTZ R3, R201, R57 ;  /* 0x00000039c9037221 */ /* 0x000fe20000010000 */
[----:B------:R-:W-:Y:S08]  /*a6a0*/  FADD.FTZ R0, R191, R0 ;  /* 0x00000000bf007221 */ /* 0x000ff00000010000 */
[----:B------:R-:W4:Y:S01]  /*a6b0*/  MUFU.EX2 R88, R88 ;  /* 0x0000005800587308 */ /* 0x000f220000000800 */
[----:B------:R-:W-:Y:S01]  /*a6c0*/  FADD.FTZ R2, R251, R2 ;  /* 0x00000002fb027221 */ /* 0x000fe20000010000 */
[----:B------:R-:W-:Y:S01]  /*a6d0*/  FADD.FTZ R57, R194, R3 ;  /* 0x00000003c2397221 */ /* 0x000fe20000010000 */
[C---:B------:R-:W-:Y:S04]  /*a6e0*/  HMMA.16816.F32 R16, R40.reuse, R58, R16 ;  /* 0x0000003a2810723c */ /* 0x040fe80000001810 */
[----:B------:R-:W-:Y:S01]  /*a6f0*/  FADD.FTZ R58, R205, R56 ;  /* 0x00000038cd3a7221 */ /* 0x000fe20000010000 */
[----:B------:R-:W-:Y:S01]  /*a700*/  FADD.FTZ R56, R179, R0 ;  /* 0x00000000b3387221 */ /* 0x000fe20000010000 */
[----:B------:R-:W-:Y:S02]  /*a710*/  FADD.FTZ R2, R173, R2 ;  /* 0x00000002ad027221 */ /* 0x000fe40000010000 */
[-C--:B------:R-:W-:Y:S03]  /*a720*/  HMMA.16816.F32 R20, R40, R48.reuse, R20 ;  /* 0x000000302814723c */ /* 0x080fe60000001814 */
[----:B------:R-:W-:Y:S01]  /*a730*/  FADD.FTZ R3, R242, R58 ;  /* 0x0000003af2037221 */ /* 0x000fe20000010000 */
[----:B------:R-:W-:Y:S04]  /*a740*/  FADD.FTZ R2, R178, R2 ;  /* 0x00000002b2027221 */ /* 0x000fe80000010000 */
        /* <DEDUP_REMOVED lines=11> */
[----:B------:R-:W5:Y:S03]  /*a800*/  LDSM.16.MT88.4 R48, [R185+0x5800] ;  /* 0x00580000b930783b */ /* 0x000f660000004200 */
        /* <DEDUP_REMOVED lines=12> */
[----:B------:R-:W-:Y:S01]  /*a8d0*/  F2FP.F16.F32.PACK_AB R46, R78, R77 ;  /* 0x0000004d4e2e723e */ /* 0x000fe200000000ff */
[-C--:B---3--:R-:W-:Y:S03]  /*a8e0*/  HMMA.16816.F32 R4, R40, R52.reuse, R4 ;  /* 0x000000342804723c */ /* 0x088fe60000001804 */
[----:B--2---:R-:W-:Y:S01]  /*a8f0*/  F2FP.F16.F32.PACK_AB R47, R61, R76 ;  /* 0x0000004c3d2f723e */ /* 0x004fe200000000ff */
[----:B------:R-:W-:Y:S01]  /*a900*/  FADD.FTZ R56, R176, R3 ;  /* 0x00000003b0387221 */ /* 0x000fe20000010000 */
[----:B------:R-:W-:Y:S01]  /*a910*/  FADD.FTZ R3, R169, R2 ;  /* 0x00000002a9037221 */ /* 0x000fe20000010000 */
[----:B------:R-:W-:Y:S01]  /*a920*/  FADD.FTZ R2, R190, R57 ;  /* 0x00000039be027221 */ /* 0x000fe20000010000 */
[----:B------:R-:W-:Y:S01]  /*a930*/  F2FP.F16.F32.PACK_AB R164, R82, R80 ;  /* 0x0000005052a4723e */ /* 0x000fe200000000ff */
[----:B------:R-:W-:Y:S01]  /*a940*/  FADD.FTZ R56, R180, R56 ;  /* 0x00000038b4387221 */ /* 0x000fe20000010000 */
[----:B------:R-:W-:Y:S01]  /*a950*/  F2FP.F16.F32.PACK_AB R166, R90, R89 ;  /* 0x000000595aa6723e */ /* 0x000fe200000000ff */
        /* <DEDUP_REMOVED lines=8> */
[----:B------:R-:W-:Y:S01]  /*a9e0*/  F2FP.F16.F32.PACK_AB R165, R81, R79 ;  /* 0x0000004f51a5723e */ /* 0x000fe200000000ff */
[----:B------:R-:W-:Y:S01]  /*a9f0*/  FADD.FTZ R53, R161, R0 ;  /* 0x00000000a1357221 */ /* 0x000fe20000010000 */
[----:B------:R-:W-:Y:S01]  /*aa00*/  FADD.FTZ R2, R148, R2 ;  /* 0x0000000294027221 */ /* 0x000fe20000010000 */
[C---:B------:R-:W-:Y:S01]  /*aa10*/  HMMA.16816.F32 R16, R40.reuse, R54, R16 ;  /* 0x000000362810723c */ /* 0x040fe20000001810 */
[----:B------:R-:W1:Y:S03]  /*aa20*/  LDSM.16.MT88.4 R148, [R135+0x5c00] ;  /* 0x005c00008794783b */ /* 0x000e660000004200 */
[----:B------:R-:W-:Y:S01]  /*aa30*/  F2FP.F16.F32.PACK_AB R167, R87, R86 ;  /* 0x0000005657a7723e */ /* 0x000fe200000000ff */
[----:B------:R-:W-:Y:S01]  /*aa40*/  FADD.FTZ R2, R156, R2 ;  /* 0x000000029c027221 */ /* 0x000fe20000010000 */
[----:B------:R-:W-:Y:S01]  /*aa50*/  FADD.FTZ R53, R162, R53 ;  /* 0x00000035a2357221 */ /* 0x000fe20000010000 */
[----:B------:R-:W-:Y:S01]  /*aa60*/  FADD.FTZ R0, R158, R3 ;  /* 0x000000039e007221 */ /* 0x000fe20000010000 */
[-C--:B-----5:R-:W-:Y:S03]  /*aa70*/  HMMA.16816.F32 R20, R40, R48.reuse, R20 ;  /* 0x000000302814723c */ /* 0x0a0fe60000001814 */
[----:B------:R-:W-:Y:S01]  /*aa80*/  FADD.FTZ R53, R163, R53 ;  /* 0x00000035a3357221 */ /* 0x000fe20000010000 */
[----:B------:R-:W-:Y:S01]  /*aa90*/  FADD.FTZ R3, R152, R52 ;  /* 0x0000003498037221 */ /* 0x000fe20000010000 */
[----:B------:R-:W-:Y:S01]  /*aaa0*/  FADD.FTZ R0, R160, R0 ;  /* 0x00000000a0007221 */ /* 0x000fe20000010000 */
[----:B----4-:R-:W-:Y:S02]  /*aab0*/  F2FP.F16.F32.PACK_AB R160, R88, R85 ;  /* 0x0000005558a0723e */ /* 0x010fe400000000ff */
[C---:B------:R-:W-:Y:S04]  /*aac0*/  HMMA.16816.F32 R24, R44.reuse, R48, R24 ;  /* 0x000000302c18723c */ /* 0x040fe80000001818 */
[----:B------:R-:W-:Y:S01]  /*aad0*/  FADD.FTZ R3, R145, R3 ;  /* 0x0000000391037221 */ /* 0x000fe20000010000 */
[----:B------:R-:W-:Y:S01]  /*aae0*/  FADD.FTZ R49, R139, R53 ;  /* 0x000000358b317221 */ /* 0x000fe20000010000 */
[----:B------:R-:W-:Y:S01]  /*aaf0*/  FADD.FTZ R52, R159, R0 ;  /* 0x000000009f347221 */ /* 0x000fe20000010000 */
[----:B------:R-:W-:Y:S01]  /*ab00*/  FADD.FTZ R0, R155, R2 ;  /* 0x000000029b007221 */ /* 0x000fe20000010000 */
[-C--:B------:R-:W-:Y:S01]  /*ab10*/  HMMA.16816.F32 R28, R44, R50.reuse, R28 ;  /* 0x000000322c1c723c */ /* 0x080fe2000000181c */
[----:B------:R-:W2:Y:S02]  /*ab20*/  MUFU.EX2 R45, R91 ;  /* 0x0000005b002d7308 */ /* 0x000ea40000000800 */
[----:B------:R-:W-:Y:S01]  /*ab30*/  FADD.FTZ R2, R154, R3 ;  /* 0x000000039a027221 */ /* 0x000fe20000010000 */
[----:B------:R-:W-:Y:S01]  /*ab40*/  FADD.FTZ R48, R138, R52 ;  /* 0x000000348a307221 */ /* 0x000fe20000010000 */
[----:B------:R-:W-:Y:S01]  /*ab50*/  FADD.FTZ R3, R127, R0 ;  /* 0x000000007f037221 */ /* 0x000fe20000010000 */
[----:B------:R-:W-:Y:S01]  /*ab60*/  F2FP.F16.F32.PACK_AB R161, R84, R83 ;  /* 0x0000005354a1723e */ /* 0x000fe200000000ff */
[----:B------:R-:W-:Y:S01]  /*ab70*/  FADD.FTZ R0, R123, R2 ;  /* 0x000000027b007221 */ /* 0x000fe20000010000 */
[----:B------:R-:W-:Y:S01]  /*ab80*/  HMMA.16816.F32 R32, R40, R50, R32 ;  /* 0x000000322820723c */ /* 0x000fe20000001820 */
[----:B------:R-:W3:Y:S03]  /*ab90*/  LDSM.16.MT88.4 R40, [R185+0x5c00] ;  /* 0x005c0000b928783b */ /* 0x000ee60000004200 */
[----:B------:R-:W-:Y:S01]  /*aba0*/  FADD.FTZ R2, R143, R49 ;  /* 0x000000318f027221 */ /* 0x000fe20000010000 */
[----:B------:R-:W-:Y:S01]  /*abb0*/  FADD.FTZ R44, R140, R48 ;  /* 0x000000308c2c7221 */ /* 0x000fe20000010000 */
[----:B------:R-:W-:Y:S01]  /*abc0*/  FADD.FTZ R3, R132, R3 ;  /* 0x0000000384037221 */ /* 0x000fe20000010000 */
        /* <DEDUP_REMOVED lines=46> */
[----:B--2---:R-:W-:Y:S01]  /*aeb0*/  F2FP.F16.F32.PACK_AB R163, R64, R45 ;  /* 0x0000002d40a3723e */ /* 0x004fe200000000ff */
        /* <DEDUP_REMOVED lines=12> */
[----:B------:R1:W-:Y:S01]  /*af80*/  STL [R1+0x8], R4 ;  /* 0x0000080401007387 */ /* 0x0003e20000100800 */
[----:B------:R-:W-:Y:S01]  /*af90*/  FADD.FTZ R3, R93, R3 ;  /* 0x000000035d037221 */ /* 0x000fe20000010000 */
[----:B------:R-:W-:Y:S01]  /*afa0*/  FADD.FTZ R2, R64, R2 ;  /* 0x0000000240027221 */ /* 0x000fe20000010000 */
[----:B------:R-:W-:Y:S02]  /*afb0*/  IADD3 R0, PT, PT, R189, -0x1, RZ ;  /* 0xffffffffbd007810 */ /* 0x000fe40007ffe0ff */
[C---:B------:R-:W-:Y:S04]  /*afc0*/  HMMA.16816.F32 R148, R164.reuse, R150, R16 ;  /* 0x00000096a494723c */ /* 0x040fe80000001810 */
[----:B------:R-:W-:Y:S02]  /*afd0*/  MOV R189, R0 ;  /* 0x0000000000bd7202 */ /* 0x000fe40000000f00 */
[----:B------:R-:W-:Y:S02]  /*afe0*/  MOV R134, R36 ;  /* 0x0000002400867202 */ /* 0x000fe40000000f00 */
[-C--:B---3--:R-:W-:Y:S03]  /*aff0*/  HMMA.16816.F32 R152, R164, R40.reuse, R20 ;  /* 0x00000028a498723c */ /* 0x088fe60000001814 */
[----:B------:R-:W-:Y:S02]  /*b000*/  MOV R133, R37 ;  /* 0x0000002500857202 */ /* 0x000fe40000000f00 */
[----:B------:R-:W-:Y:S03]  /*b010*/  MOV R132, R38 ;  /* 0x0000002600847202 */ /* 0x000fe60000000f00 */
[C---:B------:R-:W-:Y:S04]  /*b020*/  HMMA.16816.F32 R156, R160.reuse, R40, R24 ;  /* 0x00000028a09c723c */ /* 0x040fe80000001818 */
[----:B-1----:R-:W-:Y:S04]  /*b030*/  FADD.FTZ R4, R87, R5 ;  /* 0x0000000557047221 */ /* 0x002fe80000010000 */
[-C--:B------:R-:W-:Y:S01]  /*b040*/  HMMA.16816.F32 R160, R160, R42.reuse, R28 ;  /* 0x0000002aa0a0723c */ /* 0x080fe2000000181c */
[----:B------:R-:W-:Y:S04]  /*b050*/  STL [R1+0xc], R4 ;  /* 0x00000c0401007387 */ /* 0x000fe80000100800 */
[----:B------:R1:W-:Y:S03]  /*b060*/  STL [R1+0x14], R3 ;  /* 0x0000140301007387 */ /* 0x0003e60000100800 */
[----:B------:R-:W-:Y:S01]  /*b070*/  HMMA.16816.F32 R164, R164, R42, R32 ;  /* 0x0000002aa4a4723c */ /* 0x000fe20000001820 */
[----:B------:R3:W-:Y:S03]  /*b080*/  STL [R1+0x10], R2 ;  /* 0x0000100201007387 */ /* 0x0007e60000100800 */
[----:B-1----:R-:W-:Y:S04]  /*b090*/  MOV R3, R39 ;  /* 0x0000002700037202 */ /* 0x002fe80000000f00 */
[----:B------:R-:W-:Y:S01]  /*b0a0*/  @!UPT UIADD3 URZ, UPT, UPT, URZ, URZ, URZ ;  /* 0x000000fffffff290 */ /* 0x000fe2000fffe0ff */
[----:B---3--:R-:W-:Y:S11]  /*b0b0*/  @P0 BRA `(.L_x_417) ;  /* 0xffffffbc00640947 */ /* 0x008ff6000383ffff */
.L_x_416:
[----:B------:R-:W1:Y:S01]  /*b0c0*/  LDL.LU R5, [R1+0x8] ;  /* 0x0000080001057983 */ /* 0x000e620000300800 */
[----:B------:R-:W2:Y:S03]  /*b0d0*/  LDC R41, c[0x0][0x434] ;  /* 0x00010d00ff297b82 */ /* 0x000ea60000000800 */
[----:B------:R-:W3:Y:S04]  /*b0e0*/  LDL.LU R8, [R1+0xc] ;  /* 0x00000c0001087983 */ /* 0x000ee80000300800 */
[----:B------:R-:W4:Y:S01]  /*b0f0*/  LDL.LU R7, [R1+0x14] ;  /* 0x0000140001077983 */ /* 0x000f220000300800 */
[----:B------:R-:W5:Y:S01]  /*b100*/  S2R R40, SR_TID.X ;  /* 0x0000000000287919 */ /* 0x000f620000002100 */
[----:B------:R-:W5:Y:S01]  /*b110*/  S2R R43, SR_TID.X ;  /* 0x00000000002b7919 */ /* 0x000f620000002100 */
[----:B------:R-:W2:Y:S01]  /*b120*/  LDC R21, c[0x0][0x434] ;  /* 0x00010d00ff157b82 */ /* 0x000ea20000000800 */
[----:B------:R-:W2:Y:S04]  /*b130*/  LDL.LU R6, [R1+0x10] ;  /* 0x0000100001067983 */ /* 0x000ea80000300800 */
[----:B------:R-:W2:Y:S03]  /*b140*/  LDL R42, [R1+0x34] ;  /* 0x00003400012a7983 */ /* 0x000ea60000100800 */
[----:B------:R-:W5:Y:S01]  /*b150*/  S2UR UR5, SR_CgaCtaId ;  /* 0x00000000000579c3 */ /* 0x000f620000008800 */
[----:B------:R-:W-:Y:S01]  /*b160*/  UMOV UR4, 0x400 ;  /* 0x0000040000047882 */ /* 0x000fe20000000000 */
[----:B------:R-:W-:-:S06]  /*b170*/  MOV R30, 0x7f800000 ;  /* 0x7f800000001e7802 */ /* 0x000fcc0000000f00 */
[----:B------:R-:W1:Y:S01]  /*b180*/  LDC.U8 R31, c[0x0][0x548] ;  /* 0x00015200ff1f7b82 */ /* 0x000e620000000000 */
[----:B-----5:R-:W-:Y:S02]  /*b190*/  SHF.L.U32 R23, R40, 0x2, RZ ;  /* 0x0000000228177819 */ /* 0x020fe400000006ff */
[----:B------:R-:W-:Y:S01]  /*b1a0*/  SHF.R.U32.HI R43, RZ, 0x2, R43 ;  /* 0x00000002ff2b7819 */ /* 0x000fe2000001162b */
[----:B------:R-:W-:-:S04]  /*b1b0*/  ULEA UR5, UR5, UR4, 0x18 ;  /* 0x0000000405057291 */ /* 0x000fc8000f8ec0ff */
[----:B------:R-:W1:Y:S01]  /*b1c0*/  S2UR UR4, SR_CTAID.Z ;  /* 0x00000000000479c3 */ /* 0x000e620000002700 */
[----:B------:R-:W-:Y:S01]  /*b1d0*/  LOP3.LUT R26, R23, 0x20, RZ, 0xc0, !PT ;  /* 0x00000020171a7812 */ /* 0x000fe200078ec0ff */
[----:B-1----:R-:W1:Y:S04]  /*b1e0*/  SHFL.BFLY PT, R4, R5, 0x2, 0x1f ;  /* 0x0c401f0005047f89 */ /* 0x002e6800000e0000 */
[----:B---3--:R-:W3:Y:S04]  /*b1f0*/  SHFL.BFLY PT, R3, R8, 0x2, 0x1f ;  /* 0x0c401f0008037f89 */ /* 0x008ee800000e0000 */
[----:B----4-:R-:W4:Y:S04]  /*b200*/  SHFL.BFLY PT, R2, R7, 0x2, 0x1f ;  /* 0x0c401f0007027f89 */ /* 0x010f2800000e0000 */
[----:B--2---:R-:W2:Y:S01]  /*b210*/  SHFL.BFLY PT, R0, R6, 0x2, 0x1f ;  /* 0x0c401f0006007f89 */ /* 0x004ea200000e0000 */
[----:B-1----:R-:W-:Y:S01]  /*b220*/  FADD.FTZ R4, R4, R5 ;  /* 0x0000000504047221 */ /* 0x002fe20000010000 */
[----:B---3--:R-:W-:Y:S01]  /*b230*/  FADD.FTZ R3, R3, R8 ;  /* 0x0000000803037221 */ /* 0x008fe20000010000 */
[----:B------:R-:W-:-:S03]  /*b240*/  SHF.L.U32 R8, R40, 0x4, RZ ;  /* 0x0000000428087819 */ /* 0x000fc600000006ff */
[----:B------:R-:W1:Y:S01]  /*b250*/  SHFL.BFLY PT, R5, R4, 0x1, 0x1f ;  /* 0x0c201f0004057f89 */ /* 0x000e6200000e0000 */
[----:B----4-:R-:W-:-:S03]  /*b260*/  FADD.FTZ R2, R2, R7 ;  /* 0x0000000702027221 */ /* 0x010fc60000010000 */
[----:B------:R-:W3:Y:S01]  /*b270*/  SHFL.BFLY PT, R24, R3, 0x1, 0x1f ;  /* 0x0c201f0003187f89 */ /* 0x000ee200000e0000 */
[----:B------:R-:W4:Y:S03]  /*b280*/  S2R R7, SR_TID.X ;  /* 0x0000000000077919 */ /* 0x000f260000002100 */
[----:B------:R-:W5:Y:S01]  /*b290*/  SHFL.BFLY PT, R25, R2, 0x1, 0x1f ;  /* 0x0c201f0002197f89 */ /* 0x000f6200000e0000 */
[----:B--2---:R-:W-:Y:S01]  /*b2a0*/  FADD.FTZ R0, R0, R6 ;  /* 0x0000000600007221 */ /* 0x004fe20000010000 */
[----:B------:R-:W-:-:S04]  /*b2b0*/  SHF.L.U32 R6, R40, 0x1, RZ ;  /* 0x0000000128067819 */ /* 0x000fc800000006ff */
[----:B------:R-:W2:Y:S01]  /*b2c0*/  SHFL.BFLY PT, R28, R0, 0x1, 0x1f ;  /* 0x0c201f00001c7f89 */ /* 0x000ea200000e0000 */
[----:B-1----:R-:W-:Y:S01]  /*b2d0*/  FADD.FTZ R4, R4, R5 ;  /* 0x0000000504047221 */ /* 0x002fe20000010000 */
[----:B---3--:R-:W-:Y:S01]  /*b2e0*/  FADD.FTZ R24, R3, R24 ;  /* 0x0000001803187221 */ /* 0x008fe20000010000 */
[----:B------:R-:W-:Y:S02]  /*b2f0*/  LOP3.LUT R3, R6, 0x6, RZ, 0xc0, !PT ;  /* 0x0000000606037812 */ /* 0x000fe400078ec0ff */
[----:B------:R-:W1:Y:S01]  /*b300*/  MUFU.RCP R5, R4 ;  /* 0x0000000400057308 */ /* 0x000e620000001000 */
[----:B------:R-:W-:Y:S02]  /*b310*/  SHF.L.U32 R6, R43, 0x5, RZ ;  /* 0x000000052b067819 */ /* 0x000fe400000006ff */
[----:B------:R-:W-:Y:S02]  /*b320*/  LOP3.LUT R3, R3, 0x3e00, R8, 0xf8, !PT ;  /* 0x00003e0003037812 */ /* 0x000fe400078ef808 */
[----:B------:R-:W-:Y:S01]  /*b330*/  SHF.L.U32 R8, R40, 0x3, RZ ;  /* 0x0000000328087819 */ /* 0x000fe200000006ff */
[----:B-----5:R-:W-:Y:S01]  /*b340*/  FADD.FTZ R25, R2, R25 ;  /* 0x0000001902197221 */ /* 0x020fe20000010000 */
[----:B------:R-:W-:-:S02]  /*b350*/  LOP3.LUT R2, R3, 0x20, R6, 0xf8, !PT ;  /* 0x0000002003027812 */ /* 0x000fc400078ef806 */
[----:B------:R-:W-:Y:S01]  /*b360*/  LOP3.LUT R3, R8, 0xc0, RZ, 0xc0, !PT ;  /* 0x000000c008037812 */ /* 0x000fe200078ec0ff */
[----:B------:R-:W-:Y:S01]  /*b370*/  MUFU.RCP R6, R25 ;  /* 0x0000001900067308 */ /* 0x000fe20000001000 */
[----:B------:R-:W3:Y:S01]  /*b380*/  LDC.U8 R8, c[0x0][0x549] ;  /* 0x00015240ff087b82 */ /* 0x000ee20000000000 */
[----:B----4-:R-:W-:Y:S01]  /*b390*/  SHF.R.U32.HI R7, RZ, 0x2, R7 ;  /* 0x00000002ff077819 */ /* 0x010fe20000011607 */
[----:B--2---:R-:W-:Y:S01]  /*b3a0*/  FADD.FTZ R28, R0, R28 ;  /* 0x0000001c001c7221 */ /* 0x004fe20000010000 */
[----:B------:R-:W-:Y:S02]  /*b3b0*/  FSETP.NE.FTZ.AND P5, PT, R4, RZ, PT ;  /* 0x000000ff0400720b */ /* 0x000fe40003fb5000 */
[----:B------:R-:W-:Y:S02]  /*b3c0*/  IADD3 R9, PT, PT, R7, 0x20, RZ ;  /* 0x0000002007097810 */ /* 0x000fe40007ffe0ff */
[----:B------:R-:W2:Y:S01]  /*b3d0*/  MUFU.RCP R7, R24 ;  /* 0x0000001800077308 */ /* 0x000ea20000001000 */
[----:B------:R-:W-:-:S02]  /*b3e0*/  LOP3.LUT R3, R3, 0x18, R40, 0xf8, !PT ;  /* 0x0000001803037812 */ /* 0x000fc400078ef828 */
[----:B------:R-:W-:Y:S02]  /*b3f0*/  ISETP.GE.AND P2, PT, R9, R42, PT ;  /* 0x0000002a0900720c */ /* 0x000fe40003f46270 */
[----:B------:R-:W4:Y:S01]  /*b400*/  S2R R9, SR_TID.X ;  /* 0x0000000000097919 */ /* 0x000f220000002100 */
[----:B------:R-:W-:Y:S02]  /*b410*/  FSETP.NE.FTZ.AND P3, PT, R24, RZ, PT ;  /* 0x000000ff1800720b */ /* 0x000fe40003f75000 */
[----:B-1----:R-:W-:Y:S02]  /*b420*/  FSEL R0, R5, 1, P5 ;  /* 0x3f80000005007808 */ /* 0x002fe40002800000 */
[----:B------:R-:W-:Y:S01]  /*b430*/  LOP3.LUT R22, R2, R3, RZ, 0xfc, !PT ;  /* 0x0000000302167212 */ /* 0x000fe200078efcff */
[----:B------:R-:W1:Y:S01]  /*b440*/  MUFU.RCP R5, R28 ;  /* 0x0000001c00057308 */ /* 0x000e620000001000 */
[----:B------:R-:W-:Y:S01]  /*b450*/  FSETP.NE.FTZ.AND P6, PT, R28, RZ, PT ;  /* 0x000000ff1c00720b */ /* 0x000fe20003fd5000 */
[C---:B------:R-:W-:Y:S01]  /*b460*/  FMUL.FTZ R140, R0.reuse, R140 ;  /* 0x0000008c008c7220 */ /* 0x040fe20000410000 */
[C---:B------:R-:W-:Y:S01]  /*b470*/  FMUL.FTZ R148, R0.reuse, R148 ;  /* 0x0000009400947220 */ /* 0x040fe20000410000 */
[C---:B------:R-:W-:Y:S01]  /*b480*/  FMUL.FTZ R149, R0.reuse, R149 ;  /* 0x0000009500957220 */ /* 0x040fe20000410000 */
[----:B------:R-:W-:Y:S01]  /*b490*/  FMUL.FTZ R152, R0, R152 ;  /* 0x0000009800987220 */ /* 0x000fe20000410000 */
[----:B---3--:R-:W-:Y:S01]  /*b4a0*/  ISETP.NE.AND P4, PT, R8, RZ, PT ;  /* 0x000000ff0800720c */ /* 0x008fe20003f85270 */
[C---:B------:R-:W-:Y:S01]  /*b4b0*/  FMUL.FTZ R18, R0.reuse, R153 ;  /* 0x0000009900127220 */ /* 0x040fe20000410000 */
[----:B--2---:R-:W-:Y:S01]  /*b4c0*/  FSEL R3, R7, 1, P3 ;  /* 0x3f80000007037808 */ /* 0x004fe20001800000 */
[C---:B------:R-:W-:Y:S01]  /*b4d0*/  FMUL.FTZ R7, R0.reuse, R141 ;  /* 0x0000008d00077220 */ /* 0x040fe20000410000 */
[C---:B------:R-:W-:Y:S01]  /*b4e0*/  FMUL.FTZ R164, R0.reuse, R164 ;  /* 0x000000a400a47220 */ /* 0x040fe20000410000 */
[----:B------:R-:W-:Y:S01]  /*b4f0*/  FMUL.FTZ R14, R0, R165 ;  /* 0x000000a5000e7220 */ /* 0x000fe20000410000 */
[----:B------:R-:W-:Y:S01]  /*b500*/  FSETP.NE.FTZ.AND P0, PT, R25, RZ, PT ;  /* 0x000000ff1900720b */ /* 0x000fe20003f15000 */
        /* <DEDUP_REMOVED lines=9> */
[----:B-1----:R-:W-:Y:S01]  /*b5a0*/  FSEL R0, R5, 1, P6 ;  /* 0x3f80000005007808 */ /* 0x002fe20003000000 */
[----:B------:R-:W1:Y:S01]  /*b5b0*/  @P5 MUFU.LG2 R3, R4 ;  /* 0x0000000400035308 */ /* 0x000e620000000c00 */
[----:B------:R-:W-:-:S02]  /*b5c0*/  FSEL R2, R6, 1, P0 ;  /* 0x3f80000006027808 */ /* 0x000fc40000000000 */
[----:B----4-:R-:W-:Y:S01]  /*b5d0*/  SHF.R.U32.HI R9, RZ, 0x2, R9 ;  /* 0x00000002ff097819 */ /* 0x010fe20000011609 */
[C---:B------:R-:W-:Y:S01]  /*b5e0*/  FMUL.FTZ R138, R0.reuse, R138 ;  /* 0x0000008a008a7220 */ /* 0x040fe20000410000 */
[C---:B------:R-:W-:Y:S01]  /*b5f0*/  FMUL.FTZ R12, R0.reuse, R139 ;  /* 0x0000008b000c7220 */ /* 0x040fe20000410000 */
[C---:B------:R-:W-:Y:S01]  /*b600*/  FMUL.FTZ R146, R0.reuse, R146 ;  /* 0x0000009200927220 */ /* 0x040fe20000410000 */
[----:B------:R-:W-:Y:S01]  /*b610*/  IADD3 R9, PT, PT, R9, 0x40, RZ ;  /* 0x0000004009097810 */ /* 0x000fe20007ffe0ff */
[C---:B------:R-:W-:Y:S01]  /*b620*/  FMUL.FTZ R19, R0.reuse, R147 ;  /* 0x0000009300137220 */ /* 0x040fe20000410000 */
[C---:B------:R-:W-:Y:S01]  /*b630*/  FMUL.FTZ R158, R0.reuse, R158 ;  /* 0x0000009e009e7220 */ /* 0x040fe20000410000 */
[C---:B------:R-:W-:Y:S01]  /*b640*/  FMUL.FTZ R15, R0.reuse, R159 ;  /* 0x0000009f000f7220 */ /* 0x040fe20000410000 */
[----:B------:R-:W-:Y:S01]  /*b650*/  ISETP.GE.AND P1, PT, R9, R42, PT ;  /* 0x0000002a0900720c */ /* 0x000fe20003f26270 */
[C---:B------:R-:W-:Y:S01]  /*b660*/  FMUL.FTZ R162, R0.reuse, R162 ;  /* 0x000000a200a27220 */ /* 0x040fe20000410000 */
[----:B------:R-:W3:Y:S01]  /*b670*/  @P5 LDC R9, c[0x0][0x458] ;  /* 0x00011600ff095b82 */ /* 0x000ee20000000800 */
[----:B------:R-:W-:Y:S01]  /*b680*/  FMUL.FTZ R8, R0, R163 ;  /* 0x000000a300087220 */ /* 0x000fe20000410000 */
[C---:B------:R-:W-:Y:S01]  /*b690*/  FMUL.FTZ R136, R2.reuse, R136 ;  /* 0x0000008802887220 */ /* 0x040fe20000410000 */
[C---:B------:R-:W-:Y:S01]  /*b6a0*/  FMUL.FTZ R5, R2.reuse, R137 ;  /* 0x0000008902057220 */ /* 0x040fe20000410000 */
[C---:B------:R-:W-:Y:S01]  /*b6b0*/  FMUL.FTZ R144, R2.reuse, R144 ;  /* 0x0000009002907220 */ /* 0x040fe20000410000 */
[----:B-1----:R-:W-:Y:S01]  /*b6c0*/  @P5 FMUL.FTZ R0, R3, 0.69314718246459960938 ;  /* 0x3f31721803005820 */ /* 0x002fe20000410000 */
[----:B------:R-:W-:Y:S01]  /*b6d0*/  FMUL.FTZ R11, R2, R145 ;  /* 0x00000091020b7220 */ /* 0x000fe20000410000 */
[----:B--2---:R-:W-:-:S02]  /*b6e0*/  @P4 IMAD R21, R10, R41, RZ ;  /* 0x000000290a154224 */ /* 0x004fc400078e02ff */
[C---:B------:R-:W-:Y:S01]  /*b6f0*/  FMUL.FTZ R156, R2.reuse, R156 ;  /* 0x0000009c029c7220 */ /* 0x040fe20000410000 */
[----:B------:R-:W1:Y:S01]  /*b700*/  @P4 LDC R10, c[0x0][0x430] ;  /* 0x00010c00ff0a4b82 */ /* 0x000e620000000800 */
[C---:B------:R-:W-:Y:S01]  /*b710*/  FMUL.FTZ R16, R2.reuse, R157 ;  /* 0x0000009d02107220 */ /* 0x040fe20000410000 */
[C---:B------:R-:W-:Y:S01]  /*b720*/  FMUL.FTZ R160, R2.reuse, R160 ;  /* 0x000000a002a07220 */ /* 0x040fe20000410000 */
[----:B------:R-:W-:Y:S01]  /*b730*/  FMUL.FTZ R161, R2, R161 ;  /* 0x000000a102a17220 */ /* 0x000fe20000410000 */
[----:B------:R-:W-:Y:S02]  /*b740*/  F2FP.F16.F32.PACK_AB R7, R7, R140 ;  /* 0x0000008c0707723e */ /* 0x000fe400000000ff */
[----:B------:R-:W-:Y:S02]  /*b750*/  F2FP.F16.F32.PACK_AB R6, R143, R142 ;  /* 0x0000008e8f06723e */ /* 0x000fe400000000ff */
[----:B------:R-:W-:Y:S02]  /*b760*/  F2FP.F16.F32.PACK_AB R5, R5, R136 ;  /* 0x000000880505723e */ /* 0x000fe400000000ff */
[----:B------:R-:W-:-:S02]  /*b770*/  F2FP.F16.F32.PACK_AB R12, R12, R138 ;  /* 0x0000008a0c0c723e */ /* 0x000fc400000000ff */
[----:B------:R-:W-:Y:S02]  /*b780*/  F2FP.F16.F32.PACK_AB R4, R149, R148 ;  /* 0x000000949504723e */ /* 0x000fe400000000ff */
[----:B------:R-:W-:Y:S01]  /*b790*/  F2FP.F16.F32.PACK_AB R2, R151, R150 ;  /* 0x000000969702723e */ /* 0x000fe200000000ff */
[----:B---3--:R-:W-:Y:S01]  /*b7a0*/  @P5 FFMA.FTZ R30, R39, R9, R0 ;  /* 0x00000009271e5223 */ /* 0x008fe20000010000 */
[----:B------:R-:W-:Y:S02]  /*b7b0*/  LEA R0, R22, UR5, 0x1 ;  /* 0x0000000516007c11 */ /* 0x000fe4000f8e08ff */
        /* <DEDUP_REMOVED lines=8> */
[----:B------:R-:W-:Y:S01]  /*b840*/  @P4 MOV R20, 0x1 ;  /* 0x0000000100144802 */ /* 0x000fe20000000f00 */
[----:B------:R-:W-:Y:S06]  /*b850*/  @P4 BRA `(.L_x_420) ;  /* 0x0000000000204947 */ /* 0x000fec0003800000 */
[----:B------:R-:W-:Y:S01]  /*b860*/  ISETP.NE.AND P5, PT, R31, RZ, PT ;  /* 0x000000ff1f00720c */ /* 0x000fe20003fa5270 */
[----:B------:R-:W2:-:S12]  /*b870*/  LDC R3, c[0x0][0x3e0] ;  /* 0x0000f800ff037b82 */ /* 0x000e980000000800 */
[----:B------:R-:W2:Y:S01]  /*b880*/  @P5 LDC R20, c[0x0][0x454] ;  /* 0x00011500ff145b82 */ /* 0x000ea20000000800 */
[----:B-1----:R-:W-:Y:S02]  /*b890*/  @P5 MOV R10, 0x1 ;  /* 0x00000001000a5802 */ /* 0x002fe40000000f00 */
[----:B------:R-:W-:-:S05]  /*b8a0*/  @!P5 MOV R10, 0x1 ;  /* 0x00000001000ad802 */ /* 0x000fca0000000f00 */
[----:B------:R-:W3:Y:S01]  /*b8b0*/  @P5 LDC R21, c[0x0][0x454] ;  /* 0x00011500ff155b82 */ /* 0x000ee20000000800 */
[-C--:B--2---:R-:W-:Y:S02]  /*b8c0*/  @P5 IMAD R20, R20, R3.reuse, RZ ;  /* 0x0000000314145224 */ /* 0x084fe400078e02ff */
[----:B------:R-:W-:-:S07]  /*b8d0*/  @!P5 IMAD R20, R41, R3, RZ ;  /* 0x000000032914d224 */ /* 0x000fce00078e02ff */
.L_x_420:
[----:B------:R-:W2:Y:S01]  /*b8e0*/  LDL.LU R39, [R1+0x30] ;  /* 0x0000300001277983 */ /* 0x000ea20000300800 */
[----:B------:R-:W-:Y:S01]  /*b8f0*/  IMAD.IADD R3, R0, 0x1, -R26 ;  /* 0x0000000100037824 */ /* 0x000fe200078e0a1a */
[----:B------:R-:W-:Y:S01]  /*b900*/  LOP3.LUT R23, R23, 0x40, RZ, 0xc0, !PT ;  /* 0x0000004017177812 */ /* 0x000fe200078ec0ff */
[----:B------:R-:W-:Y:S01]  /*b910*/  @P3 MUFU.LG2 R24, R24 ;  /* 0x0000001800183308 */ /* 0x000fe20000000c00 */
[----:B------:R-:W4:Y:S01]  /*b920*/  S2R R45, SR_TID.X ;  /* 0x00000000002d7919 */ /* 0x000f220000002100 */
[----:B------:R-:W-:Y:S01]  /*b930*/  F2FP.F16.F32.PACK_AB R9, R161, R160 ;  /* 0x000000a0a109723e */ /* 0x000fe200000000ff */
[----:B------:R-:W-:Y:S01]  /*b940*/  IMAD.MOV.U32 R29, RZ, RZ, 0x7f800000 ;  /* 0x7f800000ff1d7424 */ /* 0x000fe200078e00ff */
[----:B------:R-:W-:Y:S01]  /*b950*/  F2FP.F16.F32.PACK_AB R8, R8, R162 ;  /* 0x000000a20808723e */ /* 0x000fe200000000ff */
[----:B------:R5:W-:Y:S01]  /*b960*/  STS [R0], R7 ;  /* 0x0000000700007388 */ /* 0x000be20000000800 */
[----:B------:R-:W-:Y:S01]  /*b970*/  ISETP.NE.AND P4, PT, R31, RZ, !P4 ;  /* 0x000000ff1f00720c */ /* 0x000fe20006785270 */
[----:B------:R-:W-:Y:S02]  /*b980*/  BSSY.RECONVERGENT B0, `(.L_x_421) ;  /* 0x0000070000007945 */ /* 0x000fe40003800200 */
[----:B------:R3:W-:Y:S04]  /*b990*/  STS [R0+0x200], R6 ;  /* 0x0002000600007388 */ /* 0x0007e80000000800 */
[----:B------:R-:W-:Y:S04]  /*b9a0*/  STS [R3+0x10], R4 ;  /* 0x0000100403007388 */ /* 0x000fe80000000800 */
[----:B------:R1:W-:Y:S04]  /*b9b0*/  STS [R3+0x210], R2 ;  /* 0x0002100203007388 */ /* 0x0003e80000000800 */
[----:B------:R1:W-:Y:S01]  /*b9c0*/  STS [R0+0x1000], R5 ;  /* 0x0010000500007388 */ /* 0x0003e20000000800 */
[----:B------:R-:W1:Y:S03]  /*b9d0*/  S2R R44, SR_CTAID.Y ;  /* 0x00000000002c7919 */ /* 0x000e660000002600 */
[----:B------:R1:W-:Y:S01]  /*b9e0*/  STS [R0+0x1200], R12 ;  /* 0x0012000c00007388 */ /* 0x0003e20000000800 */
[----:B-----5:R-:W5:Y:S03]  /*b9f0*/  @P0 LDC R7, c[0x0][0x458] ;  /* 0x00011600ff070b82 */ /* 0x020f660000000800 */
[----:B------:R-:W-:Y:S01]  /*ba00*/  STS [R3+0x1010], R11 ;  /* 0x0010100b03007388 */ /* 0x000fe20000000800 */
[----:B----4-:R-:W-:Y:S01]  /*ba10*/  SHF.R.U32.HI R45, RZ, 0x2, R45 ;  /* 0x00000002ff2d7819 */ /* 0x010fe2000001162d */
[----:B---3--:R-:W-:Y:S02]  /*ba20*/  @P6 MUFU.LG2 R6, R28 ;  /* 0x0000001c00066308 */ /* 0x008fe40000000c00 */
[----:B------:R-:W-:Y:S02]  /*ba30*/  STS [R3+0x1210], R19 ;  /* 0x0012101303007388 */ /* 0x000fe40000000800 */
[----:B------:R-:W-:-:S02]  /*ba40*/  VIADD R45, R45, 0x60 ;  /* 0x000000602d2d7836 */ /* 0x000fc40000000000 */
[----:B-1----:R-:W-:Y:S02]  /*ba50*/  IMAD.IADD R2, R0, 0x1, -R23 ;  /* 0x0000000100027824 */ /* 0x002fe400078e0a17 */
[----:B------:R1:W3:Y:S01]  /*ba60*/  @P0 MUFU.LG2 R4, R25 ;  /* 0x0000001900040308 */ /* 0x0002e20000000c00 */
[----:B------:R-:W4:Y:S02]  /*ba70*/  @P3 LDC R5, c[0x0][0x458] ;  /* 0x00011600ff053b82 */ /* 0x000f240000000800 */
[----:B------:R3:W-:Y:S04]  /*ba80*/  STS [R2+0x20], R18 ;  /* 0x0000201202007388 */ /* 0x0007e80000000800 */
[----:B------:R-:W-:Y:S01]  /*ba90*/  STS [R2+0x220], R17 ;  /* 0x0002201102007388 */ /* 0x000fe20000000800 */
[----:B------:R-:W-:-:S05]  /*baa0*/  IADD3 R0, PT, PT, -R26, R2, RZ ;  /* 0x000000021a007210 */ /* 0x000fca0007ffe1ff */
[----:B------:R-:W-:Y:S01]  /*bab0*/  STS [R0+0x30], R14 ;  /* 0x0000300e00007388 */ /* 0x000fe20000000800 */
[----:B-1----:R-:W-:-:S03]  /*bac0*/  MOV R25, 0x7f800000 ;  /* 0x7f80000000197802 */ /* 0x002fc60000000f00 */
[----:B------:R-:W-:Y:S04]  /*bad0*/  STS [R0+0x230], R13 ;  /* 0x0002300d00007388 */ /* 0x000fe80000000800 */
[----:B------:R1:W-:Y:S04]  /*bae0*/  STS [R2+0x1020], R16 ;  /* 0x0010201002007388 */ /* 0x0003e80000000800 */
[----:B------:R5:W-:Y:S01]  /*baf0*/  STS [R2+0x1220], R15 ;  /* 0x0012200f02007388 */ /* 0x000be20000000800 */
[----:B---3--:R-:W3:Y:S03]  /*bb00*/  LDC.64 R18, c[0x0][0x410] ;  /* 0x00010400ff127b82 */ /* 0x008ee60000000a00 */
[----:B------:R-:W-:Y:S04]  /*bb10*/  STS [R0+0x1030], R9 ;  /* 0x0010300900007388 */ /* 0x000fe80000000800 */
[----:B------:R4:W-:Y:S01]  /*bb20*/  STS [R0+0x1230], R8 ;  /* 0x0012300800007388 */ /* 0x0009e20000000800 */
[----:B------:R-:W-:Y:S01]  /*bb30*/  BAR.SYNC.DEFER_BLOCKING 0x0 ;  /* 0x0000000000007b1d */ /* 0x000fe20000010000 */
[----:B-1----:R-:W-:Y:S01]  /*bb40*/  MOV R16, 0x7f800000 ;  /* 0x7f80000000107802 */ /* 0x002fe20000000f00 */
[----:B-----5:R-:W-:-:S04]  /*bb50*/  @P0 FMUL.FTZ R2, R4, 0.69314718246459960938 ;  /* 0x3f31721804020820 */ /* 0x020fc80000410000 */
[----:B------:R-:W-:Y:S01]  /*bb60*/  @P0 FFMA.FTZ R25, R37, R7, R2 ;  /* 0x0000000725190223 */ /* 0x000fe20000010002 */
[----:B------:R-:W-:Y:S02]  /*bb70*/  ISETP.GE.AND P0, PT, R45, R42, PT ;  /* 0x0000002a2d00720c */ /* 0x000fe40003f06270 */
[----:B------:R-:W1:Y:S01]  /*bb80*/  S2R R45, SR_TID.X ;  /* 0x00000000002d7919 */ /* 0x000e620000002100 */
[----:B----4-:R-:W-:Y:S01]  /*bb90*/  @P3 FMUL.FTZ R0, R24, 0.69314718246459960938 ;  /* 0x3f31721818003820 */ /* 0x010fe20000410000 */
[----:B------:R-:W4:Y:S01]  /*bba0*/  @P6 LDC R8, c[0x0][0x458] ;  /* 0x00011600ff086b82 */ /* 0x000f220000000800 */
[----:B------:R1:W2:Y:S02]  /*bbb0*/  LDS.128 R32, [R193+0x1800] ;  /* 0x00180000c1207984 */ /* 0x0002a40000000c00 */
[----:B------:R-:W-:Y:S01]  /*bbc0*/  @P3 FFMA.FTZ R29, R38, R5, R0 ;  /* 0x00000005261d3223 */ /* 0x000fe20000010000 */
[----:B------:R-:W-:-:S04]  /*bbd0*/  IMAD R0, R21, UR4, RZ ;  /* 0x0000000415007c24 */ /* 0x000fc8000f8e02ff */
[----:B------:R-:W-:Y:S01]  /*bbe0*/  @!P4 IMAD R0, R44, R20, R0 ;  /* 0x000000142c00c224 */ /* 0x000fe200078e0200 */
[----:B-1----:R-:W-:-:S04]  /*bbf0*/  SHF.L.U32 R45, R45, 0x3, RZ ;  /* 0x000000032d2d7819 */ /* 0x002fc800000006ff */
[----:B------:R-:W-:Y:S02]  /*bc00*/  LOP3.LUT R45, R45, 0x18, RZ, 0xc0, !PT ;  /* 0x000000182d2d7812 */ /* 0x000fe400078ec0ff */
[C---:B--2---:R-:W-:Y:S02]  /*bc10*/  ISETP.NE.AND P5, PT, R39.reuse, -0x1, PT ;  /* 0xffffffff2700780c */ /* 0x044fe40003fa5270 */
[----:B------:R-:W-:-:S11]  /*bc20*/  ISETP.NE.AND P3, PT, R39, -0x1, PT ;  /* 0xffffffff2700780c */ /* 0x000fd60003f65270 */
[----:B------:R-:W1:Y:S08]  /*bc30*/  @!P5 LDC.64 R22, c[0x0][0x400] ;  /* 0x00010000ff16db82 */ /* 0x000e700000000a00 */
[----:B------:R-:W2:Y:S01]  /*bc40*/  @P5 LDC.64 R26, c[0x0][0x408] ;  /* 0x00010200ff1a5b82 */ /* 0x000ea20000000a00 */
[----:B-1----:R-:W-:-:S04]  /*bc50*/  @!P5 IMAD.WIDE.U32 R4, R44, R22, RZ ;  /* 0x000000162c04d225 */ /* 0x002fc800078e00ff */
[----:B------:R-:W-:Y:S02]  /*bc60*/  @!P5 IMAD R7, R44, R23, R5 ;  /* 0x000000172c07d224 */ /* 0x000fe400078e0205 */
[----:B--2---:R-:W-:-:S04]  /*bc70*/  @P5 IMAD.WIDE.U32 R2, R39, R26, RZ ;  /* 0x0000001a27025225 */ /* 0x004fc800078e00ff */
[----:B------:R-:W-:Y:S02]  /*bc80*/  @P5 IMAD R7, R39, R27, R3 ;  /* 0x0000001b27075224 */ /* 0x000fe400078e0203 */
[----:B------:R-:W-:Y:S01]  /*bc90*/  @P6 FMUL.FTZ R3, R6, 0.69314718246459960938 ;  /* 0x3f31721806036820 */ /* 0x000fe20000410000 */
[----:B------:R-:W-:Y:S02]  /*bca0*/  @!P3 IMAD R39, R44, R41, RZ ;  /* 0x000000292c27b224 */ /* 0x000fe400078e02ff */
[----:B------:R-:W1:Y:S01]  /*bcb0*/  S2R R44, SR_CTAID.X ;  /* 0x00000000002c7919 */ /* 0x000e620000002500 */
[----:B------:R-:W-:Y:S02]  /*bcc0*/  @P5 IMAD.MOV.U32 R4, RZ, RZ, R2 ;  /* 0x000000ffff045224 */ /* 0x000fe400078e0002 */
[----:B----4-:R-:W-:Y:S01]  /*bcd0*/  @P6 FFMA.FTZ R16, R36, R8, R3 ;  /* 0x0000000824106223 */ /* 0x010fe20000010003 */
[----:B------:R-:W-:Y:S01]  /*bce0*/  LOP3.LUT P6, RZ, R40, 0x3, RZ, 0xc0, !PT ;  /* 0x0000000328ff7812 */ /* 0x000fe200078cc0ff */
[----:B------:R2:W-:Y:S01]  /*bcf0*/  @!P3 STL [R1+0x30], R39 ;  /* 0x000030270100b387 */ /* 0x0005e20000100800 */
[----:B------:R-:W-:-:S02]  /*bd00*/  SHF.R.S32.HI R5, RZ, 0x1f, R39 ;  /* 0x0000001fff057819 */ /* 0x000fc40000011427 */
[----:B------:R-:W-:Y:S02]  /*bd10*/  IADD3 R2, P5, PT, R45, R4, RZ ;  /* 0x000000042d027210 */ /* 0x000fe40007fbe0ff */
[----:B------:R-:W-:Y:S02]  /*bd20*/  SEL R6, R39, RZ, P4 ;  /* 0x000000ff27067207 */ /* 0x000fe40002000000 */
[----:B------:R-:W-:Y:S02]  /*bd30*/  IADD3.X R3, PT, PT, RZ, R7, RZ, P5, !PT ;  /* 0x00000007ff037210 */ /* 0x000fe40002ffe4ff */
[----:B------:R-:W-:Y:S02]  /*bd40*/  SEL R7, R5, RZ, P4 ;  /* 0x000000ff05077207 */ /* 0x000fe40002000000 */
[----:B------:R-:W-:Y:S01]  /*bd50*/  ISETP.GE.AND P3, PT, R43, R42, PT ;  /* 0x0000002a2b00720c */ /* 0x000fe20003f66270 */
[----:B---3--:R-:W-:-:S04]  /*bd60*/  IMAD.WIDE.U32 R12, R18, UR4, R2 ;  /* 0x00000004120c7c25 */ /* 0x008fc8000f8e0002 */
[----:B-1----:R-:W-:-:S04]  /*bd70*/  IMAD.SHL.U32 R44, R44, 0x80, RZ ;  /* 0x000000802c2c7824 */ /* 0x002fc800078e00ff */
[----:B------:R-:W-:-:S05]  /*bd80*/  IMAD R4, R44, R10, RZ ;  /* 0x0000000a2c047224 */ /* 0x000fca00078e02ff */
[----:B------:R-:W-:Y:S02]  /*bd90*/  IADD3 R5, P5, P4, R4, R6, R0 ;  /* 0x0000000604057210 */ /* 0x000fe40007cbe000 */
[----:B------:R-:W-:Y:S02]  /*bda0*/  SHF.R.S32.HI R4, RZ, 0x1f, R4 ;  /* 0x0000001fff047819 */ /* 0x000fe40000011404 */
[----:B------:R-:W-:-:S04]  /*bdb0*/  SHF.R.S32.HI R0, RZ, 0x1f, R0 ;  /* 0x0000001fff007819 */ /* 0x000fc80000011400 */
[----:B------:R-:W-:Y:S01]  /*bdc0*/  IADD3.X R4, PT, PT, R4, R7, R0, P5, P4 ;  /* 0x0000000704047210 */ /* 0x000fe20002fe8400 */
[----:B--2---:R-:W-:Y:S06]  /*bdd0*/  @P6 BRA `(.L_x_422) ;  /* 0x0000000000a86947 */ /* 0x004fec0003800000 */
[----:B------:R-:W-:Y:S02]  /*bde0*/  SHF.R.U32.HI R0, RZ, 0x1, R40 ;  /* 0x00000001ff007819 */ /* 0x000fe40000011628 */
[----:B------:R-:W-:Y:S02]  /*bdf0*/  P2R R18, PR, RZ, 0x2 ;  /* 0x00000002ff127803 */ /* 0x000fe40000000000 */
[----:B------:R-:W-:Y:S02]  /*be00*/  LOP3.LUT R0, R0, 0x30, RZ, 0xc0, !PT ;  /* 0x0000003000007812 */ /* 0x000fe400078ec0ff */
[----:B------:R-:W-:Y:S02]  /*be10*/  P2R R17, PR, RZ, 0x1 ;  /* 0x00000001ff117803 */ /* 0x000fe40000000000 */
[----:B------:R-:W-:-:S04]  /*be20*/  LOP3.LUT R0, R0, 0x7, R43, 0xf8, !PT ;  /* 0x0000000700007812 */ /* 0x000fc800078ef82b */
[C---:B------:R-:W-:Y:S01]  /*be30*/  ISETP.GE.AND P1, PT, R0.reuse, R42, PT ;  /* 0x0000002a0000720c */ /* 0x040fe20003f26270 */
[----:B------:R-:W-:-:S05]  /*be40*/  VIADD R2, R0, 0x8 ;  /* 0x0000000800027836 */ /* 0x000fca0000000000 */
[----:B------:R-:W-:-:S07]  /*be50*/  ISETP.GE.AND P0, PT, R2, R42, PT ;  /* 0x0000002a0200720c */ /* 0x000fce0003f06270 */
[----:B------:R-:W-:-:S05]  /*be60*/  @!P1 IMAD R3, R0, R10, RZ ;  /* 0x0000000a00039224 */ /* 0x000fca00078e02ff */
[----:B------:R-:W-:Y:S01]  /*be70*/  @!P1 IADD3 R6, P4, PT, R3, R5, RZ ;  /* 0x0000000503069210 */ /* 0x000fe20007f9e0ff */
[----:B------:R-:W-:-:S03]  /*be80*/  @!P0 IMAD R2, R2, R10, RZ ;  /* 0x0000000a02028224 */ /* 0x000fc600078e02ff */
[----:B------:R-:W-:Y:S02]  /*be90*/  @!P1 LEA.HI.X.SX32 R9, R3, R4, 0x1, P4 ;  /* 0x0000000403099211 */ /* 0x000fe400020f0eff */
[C---:B------:R-:W-:Y:S01]  /*bea0*/  LOP3.LUT R3, R0.reuse, 0x40, RZ, 0xfc, !PT ;  /* 0x0000004000037812 */ /* 0x040fe200078efcff */
[----:B------:R-:W-:Y:S01]  /*beb0*/  VIADD R0, R0, 0x48 ;  /* 0x0000004800007836 */ /* 0x000fe20000000000 */
[C---:B------:R-:W-:Y:S02]  /*bec0*/  @!P0 IADD3 R7, P4, PT, R2.reuse, R5, RZ ;  /* 0x0000000502078210 */ /* 0x040fe40007f9e0ff */
[----:B------:R-:W-:Y:S02]  /*bed0*/  ISETP.GE.AND P6, PT, R3, R42, PT ;  /* 0x0000002a0300720c */ /* 0x000fe40003fc6270 */
[----:B------:R-:W-:Y:S02]  /*bee0*/  @!P0 LEA.HI.X.SX32 R14, R2, R4, 0x1, P4 ;  /* 0x00000004020e8211 */ /* 0x000fe400020f0eff */
[----:B------:R-:W-:-:S09]  /*bef0*/  ISETP.GE.AND P5, PT, R0, R42, PT ;  /* 0x0000002a0000720c */ /* 0x000fd20003fa6270 */
        /* <DEDUP_REMOVED lines=21> */
[----:B-1----:R-:W-:-:S04]  /*c050*/  @!P5 LEA R2, P4, R10, R2, 0x2 ;  /* 0x000000020a02d211 */ /* 0x002fc800078810ff */
[----:B------:R-:W-:-:S05]  /*c060*/  @!P5 LEA.HI.X R3, R10, R3, R0, 0x2, P4 ;  /* 0x000000030a03d211 */ /* 0x000fca00020f1400 */
[----:B------:R2:W-:Y:S04]  /*c070*/  @!P5 STG.E desc[UR12][R2.64], R16 ;  /* 0x000000100200d986 */ /* 0x0005e8000c10190c */
.L_x_422:
[----:B------:R-:W-:Y:S05]  /*c080*/  BSYNC.RECONVERGENT B0 ;  /* 0x0000000000007941 */ /* 0x000fea0003800200 */
.L_x_421:
[----:B------:R1:W5:Y:S04]  /*c090*/  LDL R15, [R1+0x38] ;  /* 0x00003800010f7983 */ /* 0x0003680000100800 */
[----:B------:R1:W5:Y:S01]  /*c0a0*/  LDL R14, [R1+0x3c] ;  /* 0x00003c00010e7983 */ /* 0x0003620000100800 */
[----:B------:R-:W-:Y:S01]  /*c0b0*/  BSSY.RECONVERGENT B0, `(.L_x_423) ;  /* 0x000000e000007945 */ /* 0x000fe20003800200 */
[----:B--2---:R-:W-:Y:S02]  /*c0c0*/  IMAD R7, R19, UR4, R13 ;  /* 0x0000000413077c24 */ /* 0x004fe4000f8e020d */
[----:B------:R1:W2:Y:S01]  /*c0d0*/  LDS.128 R8, [R193] ;  /* 0x00000000c1087984 */ /* 0x0002a20000000c00 */
[----:B------:R-:W-:Y:S05]  /*c0e0*/  @P3 BRA `(.L_x_424) ;  /* 0x0000000000283947 */ /* 0x000fea0003800000 */
[----:B------:R-:W3:Y:S01]  /*c0f0*/  LDCU.64 UR6, c[0x0][0x408] ;  /* 0x00008100ff0677ac */ /* 0x000ee20008000a00 */
[----:B------:R-:W-:Y:S01]  /*c100*/  MOV R6, R12 ;  /* 0x0000000c00067202 */ /* 0x000fe20000000f00 */
[----:B------:R-:W4:Y:S01]  /*c110*/  LDCU.64 UR4, c[0x0][0x3f0] ;  /* 0x00007e00ff0477ac */ /* 0x000f220008000a00 */
[----:B---3-5:R-:W-:-:S03]  /*c120*/  IMAD R0, R14, UR6, RZ ;  /* 0x000000060e007c24 */ /* 0x028fc6000f8e02ff */
[----:B------:R-:W-:-:S04]  /*c130*/  IMAD.WIDE.U32 R4, R15, UR6, R6 ;  /* 0x000000060f047c25 */ /* 0x000fc8000f8e0006 */
[----:B------:R-:W-:Y:S01]  /*c140*/  IMAD R0, R15, UR7, R0 ;  /* 0x000000070f007c24 */ /* 0x000fe2000f8e0200 */
[----:B----4-:R-:W-:-:S04]  /*c150*/  LEA R2, P3, R4, UR4, 0x1 ;  /* 0x0000000404027c11 */ /* 0x010fc8000f8608ff */
[----:B------:R-:W-:-:S04]  /*c160*/  IADD3 R0, PT, PT, R5, R0, RZ ;  /* 0x0000000005007210 */ /* 0x000fc80007ffe0ff */
[----:B------:R-:W-:-:S05]  /*c170*/  LEA.HI.X R3, R4, UR5, R0, 0x1, P3 ;  /* 0x0000000504037c11 */ /* 0x000fca00098f0c00 */
[----:B--2---:R3:W-:Y:S02]  /*c180*/  STG.E.128 desc[UR12][R2.64], R8 ;  /* 0x0000000802007986 */ /* 0x0047e4000c101d0c */
.L_x_424:
[----:B------:R-:W-:Y:S05]  /*c190*/  BSYNC.RECONVERGENT B0 ;  /* 0x0000000000007941 */ /* 0x000fea0003800200 */
.L_x_423:
[----:B--23--:R2:W3:Y:S01]  /*c1a0*/  LDS.128 R8, [R193+0x800] ;  /* 0x00080000c1087984 */ /* 0x00c4e20000000c00 */
[----:B------:R-:W-:Y:S04]  /*c1b0*/  BSSY.RECONVERGENT B0, `(.L_x_425) ;  /* 0x000000f000007945 */ /* 0x000fe80003800200 */
[----:B------:R-:W-:Y:S05]  /*c1c0*/  @P2 BRA `(.L_x_426) ;  /* 0x0000000000342947 */ /* 0x000fea0003800000 */
[----:B------:R-:W4:Y:S01]  /*c1d0*/  LDCU.64 UR6, c[0x0][0x408] ;  /* 0x00008100ff0677ac */ /* 0x000f220008000a00 */
[----:B-----5:R-:W-:Y:S01]  /*c1e0*/  IADD3 R4, P2, PT, R15, 0x20, RZ ;  /* 0x000000200f047810 */ /* 0x020fe20007f5e0ff */
[----:B------:R-:W-:Y:S01]  /*c1f0*/  IMAD.MOV.U32 R2, RZ, RZ, R12 ;  /* 0x000000ffff027224 */ /* 0x000fe200078e000c */
[----:B------:R-:W-:Y:S01]  /*c200*/  MOV R3, R7 ;  /* 0x0000000700037202 */ /* 0x000fe20000000f00 */
[----:B------:R-:W1:Y:S02]  /*c210*/  LDCU.64 UR4, c[0x0][0x3f0] ;  /* 0x00007e00ff0477ac */ /* 0x000e640008000a00 */
[----:B------:R-:W-:-:S04]  /*c220*/  IMAD.X R0, RZ, RZ, R14, P2 ;  /* 0x000000ffff007224 */ /* 0x000fc800010e060e */
[----:B----4-:R-:W-:Y:S02]  /*c230*/  IMAD R0, R0, UR6, RZ ;  /* 0x0000000600007c24 */ /* 0x010fe4000f8e02ff */
[----:B------:R-:W-:-:S04]  /*c240*/  IMAD.WIDE.U32 R2, R4, UR6, R2 ;  /* 0x0000000604027c25 */ /* 0x000fc8000f8e0002 */
[----:B------:R-:W-:Y:S01]  /*c250*/  IMAD R0, R4, UR7, R0 ;  /* 0x0000000704007c24 */ /* 0x000fe2000f8e0200 */
[----:B-1----:R-:W-:-:S04]  /*c260*/  LEA R4, P2, R2, UR4, 0x1 ;  /* 0x0000000402047c11 */ /* 0x002fc8000f8408ff */
[----:B------:R-:W-:-:S04]  /*c270*/  IADD3 R0, PT, PT, R3, R0, RZ ;  /* 0x0000000003007210 */ /* 0x000fc80007ffe0ff */
[----:B------:R-:W-:-:S05]  /*c280*/  LEA.HI.X R5, R2, UR5, R0, 0x1, P2 ;  /* 0x0000000502057c11 */ /* 0x000fca00090f0c00 */
[----:B---3--:R4:W-:Y:S02]  /*c290*/  STG.E.128 desc[UR12][R4.64], R8 ;  /* 0x0000000804007986 */ /* 0x0089e4000c101d0c */
.L_x_426:
[----:B------:R-:W-:Y:S05]  /*c2a0*/  BSYNC.RECONVERGENT B0 ;  /* 0x0000000000007941 */ /* 0x000fea0003800200 */
.L_x_425:
[----:B---34-:R3:W4:Y:S01]  /*c2b0*/  LDS.128 R8, [R193+0x1000] ;  /* 0x00100000c1087984 */ /* 0x0187220000000c00 */
[----:B------:R-:W-:Y:S04]  /*c2c0*/  BSSY.RECONVERGENT B0, `(.L_x_427) ;  /* 0x000000f000007945 */ /* 0x000fe80003800200 */
[----:B------:R-:W-:Y:S05]  /*c2d0*/  @P1 BRA `(.L_x_428) ;  /* 0x0000000000341947 */ /* 0x000fea0003800000 */
[----:B------:R-:W1:Y:S01]  /*c2e0*/  LDCU.64 UR6, c[0x0][0x408] ;  /* 0x00008100ff0677ac */ /* 0x000e620008000a00 */
[----:B-----5:R-:W-:Y:S01]  /*c2f0*/  IADD3 R4, P1, PT, R15, 0x40, RZ ;  /* 0x000000400f047810 */ /* 0x020fe20007f3e0ff */
        /* <DEDUP_REMOVED lines=10> */
[----:B----4-:R1:W-:Y:S02]  /*c3a0*/  STG.E.128 desc[UR12][R4.64], R8 ;  /* 0x0000000804007986 */ /* 0x0103e4000c101d0c */
.L_x_428:
[----:B------:R-:W-:Y:S05]  /*c3b0*/  BSYNC.RECONVERGENT B0 ;  /* 0x0000000000007941 */ /* 0x000fea0003800200 */
.L_x_427:
[----:B------:R-:W-:Y:S05]  /*c3c0*/  @P0 EXIT ;  /* 0x000000000000094d */ /* 0x000fea0003800000 */
[----:B------:R-:W2:Y:S01]  /*c3d0*/  LDCU.64 UR6, c[0x0][0x408] ;  /* 0x00008100ff0677ac */ /* 0x000ea20008000a00 */
[----:B-1---5:R-:W-:Y:S01]  /*c3e0*/  IADD3 R4, P0, PT, R15, 0x60, RZ ;  /* 0x000000600f047810 */ /* 0x022fe20007f1e0ff */
        /* <DEDUP_REMOVED lines=10> */
[----:B------:R-:W-:Y:S01]  /*c490*/  STG.E.128 desc[UR12][R2.64], R32 ;  /* 0x0000002002007986 */ /* 0x000fe2000c101d0c */
[----:B------:R-:W-:Y:S05]  /*c4a0*/  EXIT ;  /* 0x000000000000794d */ /* 0x000fea0003800000 */
.L_x_429:
        /* <DEDUP_REMOVED lines=13> */
.L_x_1356:


//--------------------- .text._ZN5flash16flash_fwd_kernelI23Flash_fwd_kernel_traitsILi32ELi128ELi128ELi4ELb0ELb0EN7cutlass6half_tE19Flash_kernel_traitsILi32ELi128ELi128ELi4ES3_EELb1ELb0ELb0ELb0ELb0ELb0ELb0ELb0EEEvNS_16Flash_fwd_paramsE --------------------------
	.section	.text._ZN5flash16flash_fwd_kernelI23Flash_fwd_kernel_traitsILi32ELi128ELi128ELi4ELb0ELb0EN7cutlass6half_tE19Flash_kernel_traitsILi32ELi128ELi128ELi4ES3_EELb1ELb0ELb0ELb0ELb0ELb0ELb0ELb0EEEvNS_16Flash_fwd_paramsE,"ax",@progbits
	.align	128
        .global         _ZN5flash16flash_fwd_kernelI23Flash_fwd_kernel_traitsILi32ELi128ELi128ELi4ELb0ELb0EN7cutlass6half_tE19Flash_kernel_traitsILi32ELi128ELi128ELi4ES3_EELb1ELb0ELb0ELb0ELb0ELb0ELb0ELb0EEEvNS_16Flash_fwd_paramsE
        .type           _ZN5flash16flash_fwd_kernelI23Flash_fwd_kernel_traitsILi32ELi128ELi128ELi4ELb0ELb0EN7cutlass6half_tE19Flash_kernel_traitsILi32ELi128ELi128ELi4ES3_EELb1ELb0ELb0ELb0ELb0ELb0ELb0ELb0EEEvNS_16Flash_fwd_paramsE,@function
        .size           _ZN5flash16flash_fwd_kernelI23Flash_fwd_kernel_traitsILi32ELi128ELi128ELi4ELb0ELb0EN7cutlass6half_tE19Flash_kernel_traitsILi32ELi128ELi128ELi4ES3_EELb1ELb0ELb0ELb0ELb0ELb0ELb0ELb0EEEvNS_16Flash_fwd_paramsE,(.L_x_1357 - _ZN5flash16flash_fwd_kernelI23Flash_fwd_kernel_traitsILi32ELi128ELi128ELi4ELb0ELb0EN7cutlass6half_tE19Flash_kernel_traitsILi32ELi128ELi128ELi4ES3_EELb1ELb0ELb0ELb0ELb0ELb0ELb0ELb0EEEvNS_16Flash_fwd_paramsE)
        .other          _ZN5flash16flash_fwd_kernelI23Flash_fwd_kernel_traitsILi32ELi128ELi128ELi4ELb0ELb0EN7cutlass6half_tE19Flash_kernel_traitsILi32ELi128ELi128ELi4ES3_EELb1ELb0ELb0ELb0ELb0ELb0ELb0ELb0EEEvNS_16Flash_fwd_paramsE,@"STO_CUDA_ENTRY STV_DEFAULT"
_ZN5flash16flash_fwd_kernelI23Flash_fwd_kernel_traitsILi32ELi128ELi128ELi4ELb0ELb0EN7cutlass6half_tE19Flash_kernel_traitsILi32ELi128ELi128ELi4ES3_EELb1ELb0ELb0ELb0ELb0ELb0ELb0ELb0EEEvNS_16Flash_fwd_paramsE:
.text._ZN5flash16flash_fwd_kernelI23Flash_fwd_kernel_traitsILi32ELi128ELi128ELi4ELb0ELb0EN7cutlass6half_tE19Flash_kernel_traitsILi32ELi128ELi128ELi4ES3_EELb1ELb0ELb0ELb0ELb0ELb0ELb0ELb0EEEvNS_16Flash_fwd_paramsE:
        /* <DEDUP_REMOVED lines=80> */
.L_x_430:
        /* <DEDUP_REMOVED lines=10> */
[----:B------:R-:W3:Y:S01]  /*05a0*/  LDC R7, c[0x0][0x434] ;  /* 0x00010d00ff077b82 */ /* 0x000ee20000000800 */
[----:B-1----:R-:W-:-:S07]  /*05b0*/  ISETP.NE.AND P0, PT, R0, RZ, PT ;  /* 0x000000ff0000720c */ /* 0x002fce0003f05270 */
[----:B------:R-:W1:Y:S01]  /*05c0*/  @!P1 LDC.64 R8, c[0x0][0x400] ;  /* 0x00010000ff089b82 */ /* 0x000e620000000a00 */
[----:B--2---:R-:W-:-:S07]  /*05d0*/  ISETP.NE.AND P2, PT, R4, RZ, !P0 ;  /* 0x000000ff0400720c */ /* 0x004fce0004745270 */
[----:B------:R-:W2:Y:S01]  /*05e0*/  @P1 LDC.64 R10, c[0x0][0x408] ;  /* 0x00010200ff0a1b82 */ /* 0x000ea20000000a00 */
[----:B------:R-:W-:-:S07]  /*05f0*/  @P0 IMAD.MOV.U32 R0, RZ, RZ, 0x1 ;  /* 0x00000001ff000424 */ /* 0x000fce00078e00ff */
[----:B------:R-:W4:Y:S08]  /*0600*/  @P0 LDC.64 R2, c[0x0][0x430] ;  /* 0x00010c00ff020b82 */ /* 0x000f300000000a00 */
[----:B------:R-:W1:Y:S01]  /*0610*/  @P0 LDC R16, c[0x0][0x430] ;  /* 0x00010c00ff100b82 */ /* 0x000e620000000800 */
[----:B----4-:R-:W-:Y:S01]  /*0620*/  @P0 IMAD R6, R2, R3, RZ ;  /* 0x0000000302060224 */ /* 0x010fe200078e02ff */
        /* <DEDUP_REMOVED lines=11> */
.L_x_432:
[----:B------:R-:W2:Y:S01]  /*06e0*/  LDCU UR4, c[0x0][0x440] ;  /* 0x00008800ff0477ac */ /* 0x000ea20008000800 */
[----:B-1----:R-:W-:Y:S01]  /*06f0*/  @!P1 IMAD.WIDE.U32 R4, R222, R8, RZ ;  /* 0x00000008de049225 */ /* 0x002fe200078e00ff */
[----:B------:R-:W-:Y:S01]  /*0700*/  ISETP.NE.AND P4, PT, R22, -0x1, PT ;  /* 0xffffffff1600780c */ /* 0x000fe20003f85270 */
[----:B------:R-:W-:Y:S02]  /*0710*/  BSSY.RECONVERGENT B0, `(.L_x_433) ;  /* 0x000002d000007945 */ /* 0x000fe40003800200 */
[----:B------:R-:W-:Y:S02]  /*0720*/  @!P1 IMAD R9, R222, R9, R5 ;  /* 0x00000009de099224 */ /* 0x000fe400078e0205 */
[----:B------:R-:W-:-:S04]  /*0730*/  @P1 IMAD.WIDE.U32 R2, R22, R10, RZ ;  /* 0x0000000a16021225 */ /* 0x000fc800078e00ff */
[----:B------:R-:W-:Y:S02]  /*0740*/  IMAD.SHL.U32 R5, R213, 0x8, RZ ;  /* 0x00000008d5057824 */ /* 0x000fe400078e00ff */
[----:B------:R-:W-:Y:S02]  /*0750*/  @P1 IMAD R9, R22, R11, R3 ;  /* 0x0000000b16091224 */ /* 0x000fe400078e0203 */
[----:B------:R-:W-:Y:S01]  /*0760*/  @P1 IMAD.MOV.U32 R4, RZ, RZ, R2 ;  /* 0x000000ffff041224 */ /* 0x000fe200078e0002 */
[----:B------:R-:W-:Y:S01]  /*0770*/  LOP3.LUT R3, R5, 0x18, RZ, 0xc0, !PT ;  /* 0x0000001805037812 */ /* 0x000fe200078ec0ff */
[----:B------:R-:W-:Y:S01]  /*0780*/  IMAD R2, R222, R7, RZ ;  /* 0x00000007de027224 */ /* 0x000fe200078e02ff */
[----:B------:R-:W-:Y:S01]  /*0790*/  MOV R5, RZ ;  /* 0x000000ff00057202 */ /* 0x000fe20000000f00 */
[----:B----4-:R-:W-:Y:S01]  /*07a0*/  IMAD R14, R221, R6, RZ ;  /* 0x00000006dd0e7224 */ /* 0x010fe200078e02ff */
[C---:B--2---:R-:W-:Y:S01]  /*07b0*/  ISETP.GE.AND P0, PT, R3.reuse, UR4, PT ;  /* 0x0000000403007c0c */ /* 0x044fe2000bf06270 */
[----:B------:R-:W1:Y:S01]  /*07c0*/  LDCU.64 UR4, c[0x0][0x410] ;  /* 0x00008200ff0477ac */ /* 0x000e620008000a00 */
[----:B------:R-:W-:Y:S01]  /*07d0*/  SEL R2, R2, R22, !P4 ;  /* 0x0000001602027207 */ /* 0x000fe20006000000 */
[----:B------:R-:W-:Y:S01]  /*07e0*/  @!P2 IMAD R14, R222, R0, R14 ;  /* 0x00000000de0ea224 */ /* 0x000fe200078e020e */
[C---:B------:R-:W-:Y:S01]  /*07f0*/  ISETP.NE.AND P3, PT, R3.reuse, RZ, PT ;  /* 0x000000ff0300720c */ /* 0x040fe20003f65270 */
[----:B------:R-:W-:Y:S01]  /*0800*/  IMAD.IADD R0, R12, 0x1, -R26 ;  /* 0x000000010c007824 */ /* 0x000fe200078e0a1a */
[----:B------:R-:W-:-:S02]  /*0810*/  IADD3 R8, P1, PT, R3, R4, RZ ;  /* 0x0000000403087210 */ /* 0x000fc40007f3e0ff */
[----:B------:R-:W-:Y:S02]  /*0820*/  SHF.R.S32.HI R3, RZ, 0x1f, R2 ;  /* 0x0000001fff037819 */ /* 0x000fe40000011402 */
[----:B------:R-:W-:Y:S01]  /*0830*/  SHF.R.U32.HI R4, RZ, 0x2, R213 ;  /* 0x00000002ff047819 */ /* 0x000fe200000116d5 */
[----:B------:R-:W-:Y:S01]  /*0840*/  IMAD.X R9, RZ, RZ, R9, P1 ;  /* 0x000000ffff097224 */ /* 0x000fe200008e0609 */
[----:B------:R-:W-:Y:S02]  /*0850*/  SEL R20, R2, RZ, P2 ;  /* 0x000000ff02147207 */ /* 0x000fe40001000000 */
[----:B------:R-:W-:Y:S01]  /*0860*/  SEL R21, R3, RZ, P2 ;  /* 0x000000ff03157207 */ /* 0x000fe20001000000 */
[C---:B------:R-:W-:Y:S01]  /*0870*/  VIADD R17, R4.reuse, 0x20 ;  /* 0x0000002004117836 */ /* 0x040fe20000000000 */
[CC--:B------:R-:W-:Y:S01]  /*0880*/  ISETP.GE.OR P2, PT, R4.reuse, R0.reuse, P0 ;  /* 0x000000000400720c */ /* 0x0c0fe20000746670 */
[C---:B------:R-:W-:Y:S01]  /*0890*/  VIADD R19, R4.reuse, 0x60 ;  /* 0x0000006004137836 */ /* 0x040fe20000000000 */
[C---:B------:R-:W-:Y:S01]  /*08a0*/  IADD3 R18, PT, PT, R4.reuse, 0x40, RZ ;  /* 0x0000004004127810 */ /* 0x040fe20007ffe0ff */
[----:B-1----:R-:W-:Y:S01]  /*08b0*/  IMAD.WIDE.U32 R8, R221, UR4, R8 ;  /* 0x00000004dd087c25 */ /* 0x002fe2000f8e0008 */
[----:B------:R-:W-:-:S02]  /*08c0*/  ISETP.GE.OR P6, PT, R4, R0, P3 ;  /* 0x000000000400720c */ /* 0x000fc40001fc6670 */
[-C--:B------:R-:W-:Y:S01]  /*08d0*/  ISETP.GE.OR P5, PT, R17, R0.reuse, P3 ;  /* 0x000000001100720c */ /* 0x080fe20001fa6670 */
[----:B------:R-:W-:Y:S01]  /*08e0*/  IMAD R7, R221, UR5, R9 ;  /* 0x00000005dd077c24 */ /* 0x000fe2000f8e0209 */
[-C--:B------:R-:W-:Y:S01]  /*08f0*/  ISETP.GE.OR P4, PT, R18, R0.reuse, P3 ;  /* 0x000000001200720c */ /* 0x080fe20001f86670 */
[----:B------:R-:W-:Y:S01]  /*0900*/  IMAD.WIDE.U32 R2, R220, 0x80, R4 ;  /* 0x00000080dc027825 */ /* 0x000fe200078e0004 */
        /* <DEDUP_REMOVED lines=13> */
.L_x_434:
[----:B------:R-:W-:Y:S05]  /*09e0*/  BSYNC.RECONVERGENT B0 ;  /* 0x0000000000007941 */ /* 0x000fea0003800200 */
.L_x_433:
[----:B------:R-:W-:Y:S01]  /*09f0*/  BSSY.RECONVERGENT B0, `(.L_x_435) ;  /* 0x0000012000007945 */ /* 0x000fe20003800200 */
[----:B------:R-:W-:Y:S01]  /*0a00*/  ISETP.GE.OR P2, PT, R18, R0, P0 ;  /* 0x000000001200720c */ /* 0x000fe20000746670 */
[----:B------:R-:W-:Y:S01]  /*0a10*/  IMAD R15, R26, R16, RZ ;  /* 0x000000101a0f7224 */ /* 0x000fe200078e02ff */
[----:B------:R-:W-:Y:S01]  /*0a20*/  ISETP.GE.OR P0, PT, R19, R0, P0 ;  /* 0x000000001300720c */ /* 0x000fe20000706670 */
        /* <DEDUP_REMOVED lines=14> */
.L_x_436:
[----:B------:R-:W-:Y:S05]  /*0b10*/  BSYNC.RECONVERGENT B0 ;  /* 0x0000000000007941 */ /* 0x000fea0003800200 */
.L_x_435:
        /* <DEDUP_REMOVED lines=15> */
.L_x_438:
[----:B------:R-:W-:Y:S05]  /*0c10*/  BSYNC.RECONVERGENT B0 ;  /* 0x0000000000007941 */ /* 0x000fea0003800200 */
.L_x_437:
        /* <DEDUP_REMOVED lines=17> */
.L_x_440:
[----:B------:R-:W-:Y:S05]  /*0d30*/  BSYNC.RECONVERGENT B0 ;  /* 0x0000000000007941 */ /* 0x000fea0003800200 */
.L_x_439:
        /* <DEDUP_REMOVED lines=11> */
.L_x_442:
[----:B------:R-:W-:Y:S05]  /*0df0*/  BSYNC.RECONVERGENT B0 ;  /* 0x0000000000007941 */ /* 0x000fea0003800200 */
.L_x_441:
        /* <DEDUP_REMOVED lines=10> */
.L_x_444:
[----:B------:R-:W-:Y:S05]  /*0ea0*/  BSYNC.RECONVERGENT B0 ;  /* 0x0000000000007941 */ /* 0x000fea0003800200 */
.L_x_443:
        /* <DEDUP_REMOVED lines=10> */
.L_x_446:
[----:B------:R-:W-:Y:S05]  /*0f50*/  BSYNC.RECONVERGENT B0 ;  /* 0x0000000000007941 */ /* 0x000fea0003800200 */
.L_x_445:
        /* <DEDUP_REMOVED lines=10> */
.L_x_431:
[----:B------:R-:W-:Y:S02]  /*1000*/  ISETP.NE.AND P0, PT, R22, -0x1, PT ;  /* 0xffffffff1600780c */ /* 0x000fe40003f05270 */
[----:B------:R-:W-:-:S11]  /*1010*/  ISETP.NE.AND P2, PT, R11, -0x1, PT ;  /* 0xffffffff0b00780c */ /* 0x000fd60003f45270 */
[----:B------:R-:W1:Y:S08]  /*1020*/  @!P0 LDC.64 R6, c[0x0][0x398] ;  /* 0x0000e600ff068b82 */ /* 0x000e700000000a00 */
[----:B------:R-:W2:Y:S01]  /*1030*/  @P0 LDC.64 R8, c[0x0][0x3b0] ;  /* 0x0000ec00ff080b82 */ /* 0x000ea20000000a00 */
[----:B-1----:R-:W-:-:S04]  /*1040*/  @!P0 IMAD.WIDE.U32 R4, R222, R6, RZ ;  /* 0x00000006de048225 */ /* 0x002fc800078e00ff */
[----:B------:R-:W-:Y:S02]  /*1050*/  @!P0 IMAD R13, R222, R7, R5 ;  /* 0x00000007de0d8224 */ /* 0x000fe400078e0205 */
[----:B--2---:R-:W-:Y:S01]  /*1060*/  @P0 IMAD.WIDE.U32 R2, R22, R8, RZ ;  /* 0x0000000816020225 */ /* 0x004fe200078e00ff */
[----:B------:R-:W-:-:S03]  /*1070*/  @!P0 MOV R8, R4 ;  /* 0x0000000400088202 */ /* 0x000fc60000000f00 */
        /* <DEDUP_REMOVED lines=16> */
.L_x_447:
[----:B------:R-:W1:Y:S01]  /*1180*/  LDC.64 R22, c[0x0][0x3b8] ;  /* 0x0000ee00ff167b82 */ /* 0x000e620000000a00 */
[----:B------:R-:W-:-:S05]  /*1190*/  IADD3 R2, PT, PT, R10, R11, RZ ;  /* 0x0000000b0a027210 */ /* 0x000fca0007ffe0ff */
[C---:B-1----:R-:W-:Y:S02]  /*11a0*/  IMAD R0, R2.reuse, R23, RZ ;  /* 0x0000001702007224 */ /* 0x042fe400078e02ff */
[----:B------:R-:W-:-:S05]  /*11b0*/  IMAD.WIDE.U32 R2, R2, R22, RZ ;  /* 0x0000001602027225 */ /* 0x000fca00078e00ff */
[----:B------:R-:W-:Y:S02]  /*11c0*/  IADD3 R5, PT, PT, R3, R0, RZ ;  /* 0x0000000003057210 */ /* 0x000fe40007ffe0ff */
[----:B------:R-:W-:-:S07]  /*11d0*/  MOV R6, R2 ;  /* 0x0000000200067202 */ /* 0x000fce0000000f00 */
.L_x_448:
        /* <DEDUP_REMOVED lines=40> */
.L_x_449:
[----:B------:R-:W1:Y:S01]  /*1460*/  LDC.64 R14, c[0x0][0x3c0] ;  /* 0x0000f000ff0e7b82 */ /* 0x000e620000000a00 */
[----:B------:R-:W-:-:S05]  /*1470*/  IADD3 R0, PT, PT, R10, R11, RZ ;  /* 0x0000000b0a007210 */ /* 0x000fca0007ffe0ff */
[C---:B-1----:R-:W-:Y:S02]  /*1480*/  IMAD R4, R0.reuse, R15, RZ ;  /* 0x0000000f00047224 */ /* 0x042fe400078e02ff */
[----:B------:R-:W-:-:S05]  /*1490*/  IMAD.WIDE.U32 R2, R0, R14, RZ ;  /* 0x0000000e00027225 */ /* 0x000fca00078e00ff */
[----:B------:R-:W-:Y:S02]  /*14a0*/  IADD3 R0, PT, PT, R3, R4, RZ ;  /* 0x0000000403007210 */ /* 0x000fe40007ffe0ff */
[----:B------:R-:W-:-:S07]  /*14b0*/  MOV R3, R2 ;  /* 0x0000000200037202 */ /* 0x000fce0000000f00 */
.L_x_450:
[C---:B------:R-:W-:Y:S01]  /*14c0*/  IMAD.SHL.U32 R214, R213.reuse, 0x8, RZ ;  /* 0x00000008d5d67824 */ /* 0x040fe200078e00ff */
[----:B------:R-:W1:Y:S01]  /*14d0*/  LDCU.128 UR4, c[0x0][0x3d0] ;  /* 0x00007a00ff0477ac */ /* 0x000e620008000c00 */
[----:B------:R-:W-:Y:S01]  /*14e0*/  IMAD.SHL.U32 R19, R213, 0x20, RZ ;  /* 0x00000020d5137824 */ /* 0x000fe200078e00ff */
[----:B------:R-:W-:Y:S01]  /*14f0*/  SHF.R.U32.HI R2, RZ, 0x2, R213 ;  /* 0x00000002ff027819 */ /* 0x000fe200000116d5 */
[----:B------:R-:W2:Y:S01]  /*1500*/  S2UR UR16, SR_CgaCtaId ;  /* 0x00000000001079c3 */ /* 0x000ea20000008800 */
[----:B------:R-:W-:Y:S01]  /*1510*/  LOP3.LUT R223, R214, 0x18, RZ, 0xc0, !PT ;  /* 0x00000018d6df7812 */ /* 0x000fe200078ec0ff */
[----:B------:R-:W3:Y:S01]  /*1520*/  LDCU.64 UR10, c[0x0][0x390] ;  /* 0x00007200ff0a77ac */ /* 0x000ee20008000a00 */
[----:B------:R-:W-:Y:S01]  /*1530*/  LOP3.LUT R18, R19, 0xc0, RZ, 0xc0, !PT ;  /* 0x000000c013127812 */ /* 0x000fe200078ec0ff */
[----:B------:R-:W-:Y:S01]  /*1540*/  IMAD.IADD R12, R12, 0x1, -R26 ;  /* 0x000000010c0c7824 */ /* 0x000fe200078e0a1a */
[C---:B------:R-:W-:Y:S01]  /*1550*/  IADD3 R6, P1, PT, R223.reuse, R6, RZ ;  /* 0x00000006df067210 */ /* 0x040fe20007f3e0ff */
[----:B------:R-:W4:Y:S01]  /*1560*/  LDCU.64 UR12, c[0x0][0x388] ;  /* 0x00007100ff0c77ac */ /* 0x000f220008000a00 */
[----:B------:R-:W-:Y:S01]  /*1570*/  IADD3 R4, P0, PT, R223, R3, RZ ;  /* 0x00000003df047210 */ /* 0x000fe20007f1e0ff */
[----:B------:R-:W-:Y:S01]  /*1580*/  BSSY.RECONVERGENT B0, `(.L_x_451) ;  /* 0x0000040000007945 */ /* 0x000fe20003800200 */
[----:B------:R-:W-:Y:S01]  /*1590*/  SHF.L.U32 R3, R213, 0x2, RZ ;  /* 0x00000002d5037819 */ /* 0x000fe200000006ff */
[----:B------:R-:W-:Y:S01]  /*15a0*/  IMAD.X R7, RZ, RZ, R5, P1 ;  /* 0x000000ffff077224 */ /* 0x000fe200008e0605 */
[----:B------:R-:W-:Y:S01]  /*15b0*/  LOP3.LUT R16, R214, 0xd8, RZ, 0xc0, !PT ;  /* 0x000000d8d6107812 */ /* 0x000fe200078ec0ff */
[----:B------:R-:W-:Y:S01]  /*15c0*/  IMAD.X R5, RZ, RZ, R0, P0 ;  /* 0x000000ffff057224 */ /* 0x000fe200000e0600 */
[----:B------:R-:W-:Y:S01]  /*15d0*/  SHF.R.S32.HI R0, RZ, 0x1f, R9 ;  /* 0x0000001fff007819 */ /* 0x000fe20000011409 */
[----:B------:R-:W-:Y:S01]  /*15e0*/  IMAD.WIDE.U32 R6, R2, R22, R6 ;  /* 0x0000001602067225 */ /* 0x000fe200078e0006 */
[----:B------:R-:W-:Y:S01]  /*15f0*/  LOP3.LUT R18, R18, 0x18, R3, 0xf8, !PT ;  /* 0x0000001812127812 */ /* 0x000fe200078ef803 */
[----:B------:R-:W5:Y:S01]  /*1600*/  LDCU.64 UR8, c[0x0][0x3c8] ;  /* 0x00007900ff0877ac */ /* 0x000f620008000a00 */
[----:B------:R-:W-:Y:S01]  /*1610*/  IADD3 R8, P0, PT, R223, R8, RZ ;  /* 0x00000008df087210 */ /* 0x000fe20007f1e0ff */
[----:B------:R-:W-:Y:S01]  /*1620*/  IMAD.WIDE.U32 R4, R2, R14, R4 ;  /* 0x0000000e02047225 */ /* 0x000fe200078e0004 */
[----:B------:R-:W-:-:S02]  /*1630*/  SHF.R.U32.HI R139, RZ, 0x1, R213 ;  /* 0x00000001ff8b7819 */ /* 0x000fc400000116d5 */
[----:B------:R-:W-:Y:S01]  /*1640*/  LOP3.LUT R209, R19, 0x120, RZ, 0xc0, !PT ;  /* 0x0000012013d17812 */ /* 0x000fe200078ec0ff */
[----:B-1----:R-:W-:Y:S01]  /*1650*/  IMAD R3, R0, UR4, RZ ;  /* 0x0000000400037c24 */ /* 0x002fe2000f8e02ff */
[----:B------:R-:W-:Y:S01]  /*1660*/  LOP3.LUT R139, R18, 0x8, R139, 0x78, !PT ;  /* 0x00000008128b7812 */ /* 0x000fe200078e788b */
[----:B------:R-:W-:Y:S02]  /*1670*/  IMAD R5, R2, R15, R5 ;  /* 0x0000000f02057224 */ /* 0x000fe400078e0205 */
[----:B------:R-:W-:Y:S02]  /*1680*/  IMAD R0, R0, UR6, RZ ;  /* 0x0000000600007c24 */ /* 0x000fe4000f8e02ff */
[C---:B------:R-:W-:Y:S01]  /*1690*/  IMAD R11, R9.reuse, UR5, R3 ;  /* 0x00000005090b7c24 */ /* 0x040fe2000f8e0203 */
[----:B------:R-:W-:Y:S01]  /*16a0*/  LOP3.LUT R3, R16, 0x18, R213, 0x78, !PT ;  /* 0x0000001810037812 */ /* 0x000fe200078e78d5 */
[----:B------:R-:W-:Y:S02]  /*16b0*/  IMAD R7, R2, R23, R7 ;  /* 0x0000001702077224 */ /* 0x000fe400078e0207 */
[----:B------:R-:W-:Y:S01]  /*16c0*/  IMAD R10, R9, UR7, R0 ;  /* 0x00000007090a7c24 */ /* 0x000fe2000f8e0200 */
[----:B------:R-:W-:Y:S01]  /*16d0*/  LOP3.LUT R214, R3, 0x1f20, R214, 0xf8, !PT ;  /* 0x00001f2003d67812 */ /* 0x000fe200078ef8d6 */
[----:B------:R-:W-:-:S04]  /*16e0*/  IMAD.WIDE.U32 R4, R9, UR6, R4 ;  /* 0x0000000609047c25 */ /* 0x000fc8000f8e0004 */
[----:B------:R-:W-:Y:S01]  /*16f0*/  IMAD.WIDE.U32 R6, R9, UR4, R6 ;  /* 0x0000000409067c25 */ /* 0x000fe2000f8e0006 */
[----:B------:R-:W-:Y:S02]  /*1700*/  UMOV UR4, 0x400 ;  /* 0x0000040000047882 */ /* 0x000fe40000000000 */
[----:B--2---:R-:W-:Y:S01]  /*1710*/  ULEA UR4, UR16, UR4, 0x18 ;  /* 0x0000000410047291 */ /* 0x004fe2000f8ec0ff */
[----:B------:R-:W-:Y:S01]  /*1720*/  IMAD.X R9, RZ, RZ, R13, P0 ;  /* 0x000000ffff097224 */ /* 0x000fe200000e060d */
[----:B---3--:R-:W-:Y:S01]  /*1730*/  LEA R25, P0, R4, UR10, 0x1 ;  /* 0x0000000a04197c11 */ /* 0x008fe2000f8008ff */
[----:B------:R-:W-:Y:S01]  /*1740*/  IMAD.IADD R3, R5, 0x1, R10 ;  /* 0x0000000105037824 */ /* 0x000fe200078e020a */
[----:B------:R-:W-:Y:S01]  /*1750*/  IADD3 R0, PT, PT, R7, R11, RZ ;  /* 0x0000000b07007210 */ /* 0x000fe20007ffe0ff */
[C---:B-----5:R-:W-:Y:S01]  /*1760*/  IMAD.WIDE.U32 R10, R221.reuse, UR8, R8 ;  /* 0x00000008dd0a7c25 */ /* 0x060fe2000f8e0008 */
[----:B----4-:R-:W-:Y:S02]  /*1770*/  LEA R228, P1, R6, UR12, 0x1 ;  /* 0x0000000c06e47c11 */ /* 0x010fe4000f8208ff */
[----:B------:R-:W-:Y:S01]  /*1780*/  LEA.HI.X R24, R4, UR11, R3, 0x1, P0 ;  /* 0x0000000b04187c11 */ /* 0x000fe200080f0c03 */
[----:B------:R-:W-:Y:S01]  /*1790*/  IMAD R9, R221, UR9, R11 ;  /* 0x00000009dd097c24 */ /* 0x000fe2000f8e020b */
[----:B------:R-:W-:Y:S01]  /*17a0*/  MOV R3, RZ ;  /* 0x000000ff00037202 */ /* 0x000fe20000000f00 */
[----:B------:R1:W-:Y:S01]  /*17b0*/  STL [R1+0x3c], R228 ;  /* 0x00003ce401007387 */ /* 0x0003e20000100800 */
[----:B------:R-:W-:-:S02]  /*17c0*/  LEA.HI.X R224, R6, UR13, R0, 0x1, P1 ;  /* 0x0000000d06e07c11 */ /* 0x000fc400088f0c00 */
[----:B------:R-:W-:Y:S01]  /*17d0*/  ISETP.GE.AND P0, PT, R2, R12, PT ;  /* 0x0000000c0200720c */ /* 0x000fe20003f06270 */
[----:B------:R-:W-:Y:S01]  /*17e0*/  IMAD.WIDE.U32 R30, R220, 0x80, R2 ;  /* 0x00000080dc1e7825 */ /* 0x000fe200078e0002 */
[----:B------:R1:W-:Y:S01]  /*17f0*/  STL [R1+0x44], R25 ;  /* 0x0000441901007387 */ /* 0x0003e20000100800 */
[----:B------:R-:W-:-:S03]  /*1800*/  LEA R214, R214, UR4, 0x1 ;  /* 0x00000004d6d67c11 */ /* 0x000fc6000f8e08ff */
[----:B------:R1:W-:Y:S04]  /*1810*/  STL [R1+0x38], R224 ;  /* 0x000038e001007387 */ /* 0x0003e80000100800 */
[----:B------:R1:W-:Y:S04]  /*1820*/  STL [R1+0x40], R24 ;  /* 0x0000401801007387 */ /* 0x0003e80000100800 */
[----:B------:R1:W-:Y:S04]  /*1830*/  STL [R1+0x58], R12 ;  /* 0x0000580c01007387 */ /* 0x0003e80000100800 */
[----:B------:R1:W-:Y:S01]  /*1840*/  STL.64 [R1+0x50], R30 ;  /* 0x0000501e01007387 */ /* 0x0003e20000100a00 */
[----:B------:R-:W-:Y:S05]  /*1850*/  @P0 BRA `(.L_x_452) ;  /* 0x0000000000480947 */ /* 0x000fea0003800000 */
        /* <DEDUP_REMOVED lines=17> */
.L_x_453:
[----:B------:R2:W-:Y:S02]  /*1970*/  STS.128 [R214], RZ ;  /* 0x000000ffd6007388 */ /* 0x0005e40000000c00 */
.L_x_452:
[----:B------:R-:W-:Y:S05]  /*1980*/  BSYNC.RECONVERGENT B0 ;  /* 0x0000000000007941 */ /* 0x000fea0003800200 */
.L_x_451:
[C---:B------:R-:W-:Y:S01]  /*1990*/  VIADD R28, R2.reuse, 0x20 ;  /* 0x00000020021c7836 */ /* 0x040fe20000000000 */
[C---:B------:R-:W-:Y:S01]  /*19a0*/  IADD3 R26, PT, PT, R2.reuse, 0x60, RZ ;  /* 0x00000060021a7810 */ /* 0x040fe20007ffe0ff */
[----:B------:R-:W-:Y:S01]  /*19b0*/  VIADD R27, R2, 0x40 ;  /* 0x00000040021b7836 */ /* 0x000fe20000000000 */
[----:B------:R-:W-:Y:S01]  /*19c0*/  LEA.HI.SX32 R21, R227, 0xffffffff, 0x19 ;  /* 0xffffffffe3157811 */ /* 0x000fe200078fcaff */
[----:B------:R-:W-:Y:S01]  /*19d0*/  BSSY.RECONVERGENT B0, `(.L_x_454) ;  /* 0x0000024000007945 */ /* 0x000fe20003800200 */
[----:B------:R4:W-:Y:S01]  /*19e0*/  STL [R1+0x5c], R28 ;  /* 0x00005c1c01007387 */ /* 0x0009e20000100800 */
[----:B------:R-:W-:Y:S02]  /*19f0*/  ISETP.GE.AND P0, PT, R28, R12, PT ;  /* 0x0000000c1c00720c */ /* 0x000fe40003f06270 */
[----:B---3--:R-:W-:Y:S01]  /*1a00*/  IMAD R7, R21, -0x80, R20 ;  /* 0xffffff8015077824 */ /* 0x008fe200078e0214 */
[----:B------:R4:W-:Y:S01]  /*1a10*/  STL [R1+0x64], R27 ;  /* 0x0000641b01007387 */ /* 0x0009e20000100800 */
[----:B------:R-:W-:-:S02]  /*1a20*/  SHF.L.U64.HI R0, R22, 0x7, R23 ;  /* 0x0000000716007819 */ /* 0x000fc40000010217 */
[----:B------:R-:W-:Y:S01]  /*1a30*/  SHF.R.S32.HI R17, RZ, 0x1f, R21 ;  /* 0x0000001fff117819 */ /* 0x000fe20000011415 */
[----:B------:R4:W-:Y:S01]  /*1a40*/  STL [R1+0x60], R26 ;  /* 0x0000601a01007387 */ /* 0x0009e20000100800 */
[----:B------:R-:W-:Y:S01]  /*1a50*/  ISETP.GE.AND P3, PT, R2, R7, PT ;  /* 0x000000070200720c */ /* 0x000fe20003f66270 */
[----:B------:R-:W-:Y:S01]  /*1a60*/  IMAD.SHL.U32 R2, R22, 0x80, RZ ;  /* 0x0000008016027824 */ /* 0x000fe200078e00ff */
[-C--:B------:R-:W-:Y:S01]  /*1a70*/  ISETP.GE.AND P2, PT, R27, R12.reuse, PT ;  /* 0x0000000c1b00720c */ /* 0x080fe20003f46270 */
[-C--:B------:R-:W-:Y:S01]  /*1a80*/  IMAD R0, R0, R21.reuse, RZ ;  /* 0x0000001500007224 */ /* 0x080fe200078e02ff */
[----:B------:R-:W-:Y:S01]  /*1a90*/  ISETP.GE.AND P1, PT, R26, R12, PT ;  /* 0x0000000c1a00720c */ /* 0x000fe20003f26270 */
[----:B-1----:R-:W-:-:S04]  /*1aa0*/  IMAD.WIDE.U32 R12, R2, R21, RZ ;  /* 0x00000015020c7225 */ /* 0x002fc800078e00ff */
[----:B------:R-:W-:Y:S01]  /*1ab0*/  IMAD R16, R17, R2, R0 ;  /* 0x0000000211107224 */ /* 0x000fe200078e0200 */
[----:B------:R-:W-:Y:S07]  /*1ac0*/  @P0 BRA `(.L_x_455) ;  /* 0x0000000000500947 */ /* 0x000fee0003800000 */
[----:B------:R-:W1:Y:S02]  /*1ad0*/  LDCU UR5, c[0x0][0x440] ;  /* 0x00008800ff0577ac */ /* 0x000e640008000800 */
[----:B-1----:R-:W-:-:S13]  /*1ae0*/  ISETP.GE.AND P0, PT, R223, UR5, PT ;  /* 0x00000005df007c0c */ /* 0x002fda000bf06270 */
[----:B------:R1:W-:Y:S01]  /*1af0*/  @P0 STS.128 [R214+0x800], RZ ;  /* 0x000800ffd6000388 */ /* 0x0003e20000000c00 */
[----:B------:R-:W-:Y:S05]  /*1b00*/  @P0 BRA `(.L_x_455) ;  /* 0x0000000000400947 */ /* 0x000fea0003800000 */
[----:B------:R-:W3:Y:S01]  /*1b10*/  LDCU.64 UR8, c[0x0][0x3b0] ;  /* 0x00007600ff0877ac */ /* 0x000ee20008000a00 */
[----:B------:R-:W-:Y:S01]  /*1b20*/  IADD3 R4, P0, PT, R30, 0x20, RZ ;  /* 0x000000201e047810 */ /* 0x000fe20007f1e0ff */
[----:B------:R-:W-:Y:S01]  /*1b30*/  IMAD.MOV.U32 R2, RZ, RZ, R10 ;  /* 0x000000ffff027224 */ /* 0x000fe200078e000a */
[----:B------:R-:W-:Y:S01]  /*1b40*/  MOV R3, R9 ;  /* 0x0000000900037202 */ /* 0x000fe20000000f00 */
[----:B------:R-:W5:Y:S02]  /*1b50*/  LDCU.64 UR6, c[0x0][0x380] ;  /* 0x00007000ff0677ac */ /* 0x000f640008000a00 */
[----:B------:R-:W-:-:S04]  /*1b60*/  IMAD.X R0, RZ, RZ, R31, P0 ;  /* 0x000000ffff007224 */ /* 0x000fc800000e061f */
[----:B---3--:R-:W-:Y:S02]  /*1b70*/  IMAD R0, R0, UR8, RZ ;  /* 0x0000000800007c24 */ /* 0x008fe4000f8e02ff */
[----:B------:R-:W-:-:S04]  /*1b80*/  IMAD.WIDE.U32 R2, R4, UR8, R2 ;  /* 0x0000000804027c25 */ /* 0x000fc8000f8e0002 */
[----:B------:R-:W-:Y:S01]  /*1b90*/  IMAD R0, R4, UR9, R0 ;  /* 0x0000000904007c24 */ /* 0x000fe2000f8e0200 */
[----:B-----5:R-:W-:-:S04]  /*1ba0*/  LEA R4, P0, R2, UR6, 0x1 ;  /* 0x0000000602047c11 */ /* 0x020fc8000f8008ff */
[----:B------:R-:W-:-:S04]  /*1bb0*/  IADD3 R0, PT, PT, R3, R0, RZ ;  /* 0x0000000003007210 */ /* 0x000fc80007ffe0ff */
[----:B------:R-:W-:-:S05]  /*1bc0*/  LEA.HI.X R5, R2, UR7, R0, 0x1, P0 ;  /* 0x0000000702057c11 */ /* 0x000fca00080f0c00 */
[----:B------:R-:W-:Y:S01]  /*1bd0*/  @!PT LDS RZ, [RZ] ;  /* 0x00000000fffff984 */ /* 0x000fe20000000800 */
[----:B------:R-:W-:Y:S01]  /*1be0*/  @!PT LDS RZ, [RZ] ;  /* 0x00000000fffff984 */ /* 0x000fe20000000800 */
[----:B------:R-:W-:Y:S01]  /*1bf0*/  @!PT LDS RZ, [RZ] ;  /* 0x00000000fffff984 */ /* 0x000fe20000000800 */
[----:B------:R3:W-:Y:S02]  /*1c00*/  LDGSTS.E.BYPASS.LTC128B.128 [R214+0x800], desc[UR14][R4.64] ;  /* 0x0080000004d67fae */ /* 0x0007e4000b981a0e */
.L_x_455:
[----:B------:R-:W-:Y:S05]  /*1c10*/  BSYNC.RECONVERGENT B0 ;  /* 0x0000000000007941 */ /* 0x000fea0003800200 */
.L_x_454:
        /* <DEDUP_REMOVED lines=22> */
.L_x_457:
[----:B------:R-:W-:Y:S05]  /*1d80*/  BSYNC.RECONVERGENT B0 ;  /* 0x0000000000007941 */ /* 0x000fea0003800200 */
.L_x_456:
[----:B------:R-:W-:Y:S04]  /*1d90*/  BSSY.RECONVERGENT B0, `(.L_x_458) ;  /* 0x0000016000007945 */ /* 0x000fe80003800200 */
[----:B------:R-:W-:Y:S05]  /*1da0*/  @P1 BRA `(.L_x_459) ;  /* 0x0000000000501947 */ /* 0x000fea0003800000 */
[----:B------:R-:W5:Y:S02]  /*1db0*/  LDCU UR5, c[0x0][0x440] ;  /* 0x00008800ff0577ac */ /* 0x000f640008000800 */
[----:B-----5:R-:W-:-:S13]  /*1dc0*/  ISETP.GE.AND P0, PT, R223, UR5, PT ;  /* 0x00000005df007c0c */ /* 0x020fda000bf06270 */
[----:B------:R1:W-:Y:S01]  /*1dd0*/  @P0 STS.128 [R214+0x1800], RZ ;  /* 0x001800ffd6000388 */ /* 0x0003e20000000c00 */
        /* <DEDUP_REMOVED lines=8> */
[----:B---3--:R-:W-:-:S04]  /*1e60*/  IMAD.WIDE.U32 R4, R6, UR8, R2 ;  /* 0x0000000806047c25 */ /* 0x008fc8000f8e0002 */
[----:B------:R-:W-:Y:S01]  /*1e70*/  IMAD R0, R6, UR9, R0 ;  /* 0x0000000906007c24 */ /* 0x000fe2000f8e0200 */
[----:B--2---:R-:W-:-:S04]  /*1e80*/  LEA R2, P0, R4, UR6, 0x1 ;  /* 0x0000000604027c11 */ /* 0x004fc8000f8008ff */
[----:B------:R-:W-:-:S04]  /*1e90*/  IADD3 R0, PT, PT, R5, R0, RZ ;  /* 0x0000000005007210 */ /* 0x000fc80007ffe0ff */
[----:B------:R-:W-:-:S05]  /*1ea0*/  LEA.HI.X R3, R4, UR7, R0, 0x1, P0 ;  /* 0x0000000704037c11 */ /* 0x000fca00080f0c00 */
[----:B------:R-:W-:Y:S01]  /*1eb0*/  @!PT LDS RZ, [RZ] ;  /* 0x00000000fffff984 */ /* 0x000fe20000000800 */
[----:B------:R-:W-:Y:S01]  /*1ec0*/  @!PT LDS RZ, [RZ] ;  /* 0x00000000fffff984 */ /* 0x000fe20000000800 */
[----:B------:R-:W-:Y:S01]  /*1ed0*/  @!PT LDS RZ, [RZ] ;  /* 0x00000000fffff984 */ /* 0x000fe20000000800 */
[----:B------:R2:W-:Y:S02]  /*1ee0*/  LDGSTS.E.BYPASS.LTC128B.128 [R214+0x1800], desc[UR14][R2.64] ;  /* 0x0180000002d67fae */ /* 0x0005e4000b981a0e */
.L_x_459:
[----:B------:R-:W-:Y:S05]  /*1ef0*/  BSYNC.RECONVERGENT B0 ;  /* 0x0000000000007941 */ /* 0x000fea0003800200 */
.L_x_458:
[----:B------:R-:W-:Y:S01]  /*1f00*/  BSSY.RECONVERGENT B0, `(.L_x_460) ;  /* 0x000000e000007945 */ /* 0x000fe20003800200 */
[----:B---3--:R-:W-:-:S03]  /*1f10*/  IADD3 R5, PT, PT, R13, R16, RZ ;  /* 0x000000100d057210 */ /* 0x008fc60007ffe0ff */
[----:B------:R-:W-:Y:S05]  /*1f20*/  @P3 BRA `(.L_x_461) ;  /* 0x00000000002c3947 */ /* 0x000fea0003800000 */
[----:B------:R-:W3:Y:S02]  /*1f30*/  LDCU UR5, c[0x0][0x440] ;  /* 0x00008800ff0577ac */ /* 0x000ee40008000800 */
[----:B---3--:R-:W-:-:S13]  /*1f40*/  ISETP.GE.AND P0, PT, R223, UR5, PT ;  /* 0x00000005df007c0c */ /* 0x008fda000bf06270 */
[----:B------:R-:W-:Y:S05]  /*1f50*/  @P0 BRA `(.L_x_462) ;  /* 0x00000000001c0947 */ /* 0x000fea0003800000 */
[----:B--2---:R-:W-:-:S04]  /*1f60*/  LEA R2, P0, R12, R228, 0x1 ;  /* 0x000000e40c027211 */ /* 0x004fc800078008ff */
[----:B------:R-:W-:-:S05]  /*1f70*/  LEA.HI.X R3, R12, R224, R5, 0x1, P0 ;  /* 0x000000e00c037211 */ /* 0x000fca00000f0c05 */
[----:B------:R-:W-:Y:S01]  /*1f80*/  @!PT LDS RZ, [RZ] ;  /* 0x00000000fffff984 */ /* 0x000fe20000000800 */
[----:B------:R-:W-:Y:S01]  /*1f90*/  @!PT LDS RZ, [RZ] ;  /* 0x00000000fffff984 */ /* 0x000fe20000000800 */
[----:B------:R-:W-:Y:S01]  /*1fa0*/  @!PT LDS RZ, [RZ] ;  /* 0x00000000fffff984 */ /* 0x000fe20000000800 */
[----:B------:R3:W-:Y:S01]  /*1fb0*/  LDGSTS.E.BYPASS.LTC128B.128 [R214+0x2000], desc[UR14][R2.64] ;  /* 0x0200000002d67fae */ /* 0x0007e2000b981a0e */
[----:B------:R-:W-:Y:S05]  /*1fc0*/  BRA `(.L_x_461) ;  /* 0x0000000000047947 */ /* 0x000fea0003800000 */
.L_x_462:
[----:B------:R3:W-:Y:S02]  /*1fd0*/  STS.128 [R214+0x2000], RZ ;  /* 0x002000ffd6007388 */ /* 0x0007e40000000c00 */
.L_x_461:
[----:B------:R-:W-:Y:S05]  /*1fe0*/  BSYNC.RECONVERGENT B0 ;  /* 0x0000000000007941 */ /* 0x000fea0003800200 */
.L_x_460:
[-C--:B------:R-:W-:Y:S01]  /*1ff0*/  ISETP.GE.AND P0, PT, R28, R7.reuse, PT ;  /* 0x000000071c00720c */ /* 0x080fe20003f06270 */
[----:B------:R-:W-:Y:S01]  /*2000*/  BSSY.RECONVERGENT B0, `(.L_x_463) ;  /* 0x0000012000007945 */ /* 0x000fe20003800200 */
[-C--:B------:R-:W-:Y:S02]  /*2010*/  ISETP.GE.AND P2, PT, R27, R7.reuse, PT ;  /* 0x000000071b00720c */ /* 0x080fe40003f46270 */
[----:B------:R-:W-:-:S09]  /*2020*/  ISETP.GE.AND P1, PT, R26, R7, PT ;  /* 0x000000071a00720c */ /* 0x000fd20003f26270 */
[----:B------:R-:W-:Y:S05]  /*2030*/  @P0 BRA `(.L_x_464) ;  /* 0x0000000000380947 */ /* 0x000fea0003800000 */
[----:B------:R-:W5:Y:S02]  /*2040*/  LDCU UR5, c[0x0][0x440] ;  /* 0x00008800ff0577ac */ /* 0x000f640008000800 */
[----:B-----5:R-:W-:-:S13]  /*2050*/  ISETP.GE.AND P0, PT, R223, UR5, PT ;  /* 0x00000005df007c0c */ /* 0x020fda000bf06270 */
[----:B------:R1:W-:Y:S01]  /*2060*/  @P0 STS.128 [R214+0x2800], RZ ;  /* 0x002800ffd6000388 */ /* 0x0003e20000000c00 */
[----:B------:R-:W-:Y:S05]  /*2070*/  @P0 BRA `(.L_x_464) ;  /* 0x0000000000280947 */ /* 0x000fea0003800000 */
[----:B--23--:R-:W-:-:S04]  /*2080*/  IMAD.WIDE.U32 R2, R22, 0x20, RZ ;  /* 0x0000002016027825 */ /* 0x00cfc800078e00ff */
        /* <DEDUP_REMOVED lines=9> */
.L_x_464:
[----:B------:R-:W-:Y:S05]  /*2120*/  BSYNC.RECONVERGENT B0 ;  /* 0x0000000000007941 */ /* 0x000fea0003800200 */
.L_x_463:
[----:B------:R-:W-:Y:S04]  /*2130*/  BSSY.RECONVERGENT B0, `(.L_x_465) ;  /* 0x000000e000007945 */ /* 0x000fe80003800200 */
[----:B------:R-:W-:Y:S05]  /*2140*/  @P2 BRA `(.L_x_466) ;  /* 0x0000000000302947 */ /* 0x000fea0003800000 */
[----:B------:R-:W5:Y:S02]  /*2150*/  LDCU UR5, c[0x0][0x440] ;  /* 0x00008800ff0577ac */ /* 0x000f640008000800 */
[----:B-----5:R-:W-:-:S13]  /*2160*/  ISETP.GE.AND P0, PT, R223, UR5, PT ;  /* 0x00000005df007c0c */ /* 0x020fda000bf06270 */
[----:B------:R1:W-:Y:S01]  /*2170*/  @P0 STS.128 [R214+0x3000], RZ ;  /* 0x003000ffd6000388 */ /* 0x0003e20000000c00 */
[----:B------:R-:W-:Y:S05]  /*2180*/  @P0 BRA `(.L_x_466) ;  /* 0x0000000000200947 */ /* 0x000fea0003800000 */
[----:B------:R-:W-:-:S04]  /*2190*/  LEA R0, P0, R22, R12, 0x6 ;  /* 0x0000000c16007211 */ /* 0x000fc800078030ff */
[----:B--23--:R-:W-:Y:S02]  /*21a0*/  LEA.HI.X R3, R22, R5, R23, 0x6, P0 ;  /* 0x0000000516037211 */ /* 0x00cfe400000f3417 */
[----:B------:R-:W-:-:S04]  /*21b0*/  LEA R2, P0, R0, R228, 0x1 ;  /* 0x000000e400027211 */ /* 0x000fc800078008ff */
[----:B------:R-:W-:-:S05]  /*21c0*/  LEA.HI.X R3, R0, R224, R3, 0x1, P0 ;  /* 0x000000e000037211 */ /* 0x000fca00000f0c03 */
[----:B------:R-:W-:Y:S01]  /*21d0*/  @!PT LDS RZ, [RZ] ;  /* 0x00000000fffff984 */ /* 0x000fe20000000800 */
[----:B------:R-:W-:Y:S01]  /*21e0*/  @!PT LDS RZ, [RZ] ;  /* 0x00000000fffff984 */ /* 0x000fe20000000800 */
[----:B------:R-:W-:Y:S01]  /*21f0*/  @!PT LDS RZ, [RZ] ;  /* 0x00000000fffff984 */ /* 0x000fe20000000800 */
[----:B------:R2:W-:Y:S04]  /*2200*/  LDGSTS.E.BYPASS.LTC128B.128 [R214+0x3000], desc[UR14][R2.64] ;  /* 0x0300000002d67fae */ /* 0x0005e8000b981a0e */
.L_x_466:
[----:B------:R-:W-:Y:S05]  /*2210*/  BSYNC.RECONVERGENT B0 ;  /* 0x0000000000007941 */ /* 0x000fea0003800200 */
.L_x_465:
        /* <DEDUP_REMOVED lines=8> */
[----:B--23--:R-:W-:-:S05]  /*22a0*/  IMAD.WIDE.U32 R2, R22, 0x60, R4 ;  /* 0x0000006016027825 */ /* 0x00cfca00078e0004 */
[----:B------:R-:W-:Y:S02]  /*22b0*/  IADD3 R0, PT, PT, R3, R0, RZ ;  /* 0x0000000003007210 */ /* 0x000fe40007ffe0ff */
[----:B------:R-:W-:-:S04]  /*22c0*/  LEA R4, P0, R2, R228, 0x1 ;  /* 0x000000e402047211 */ /* 0x000fc800078008ff */
[----:B------:R-:W-:-:S05]  /*22d0*/  LEA.HI.X R5, R2, R224, R0, 0x1, P0 ;  /* 0x000000e002057211 */ /* 0x000fca00000f0c00 */
[----:B------:R-:W-:Y:S01]  /*22e0*/  @!PT LDS RZ, [RZ] ;  /* 0x00000000fffff984 */ /* 0x000fe20000000800 */
[----:B------:R-:W-:Y:S01]  /*22f0*/  @!PT LDS RZ, [RZ] ;  /* 0x00000000fffff984 */ /* 0x000fe20000000800 */
[----:B------:R-:W-:Y:S01]  /*2300*/  @!PT LDS RZ, [RZ] ;  /* 0x00000000fffff984 */ /* 0x000fe20000000800 */
[----:B------:R2:W-:Y:S04]  /*2310*/  LDGSTS.E.BYPASS.LTC128B.128 [R214+0x3800], desc[UR14][R4.64] ;  /* 0x0380000004d67fae */ /* 0x0005e8000b981a0e */
.L_x_468:
[----:B------:R-:W-:Y:S05]  /*2320*/  BSYNC.RECONVERGENT B0 ;  /* 0x0000000000007941 */ /* 0x000fea0003800200 */
.L_x_467:
[----:B------:R-:W0:Y:S01]  /*2330*/  LDGDEPBAR ;  /* 0x00000000000079af */ /* 0x000e220000000000 */
[C---:B--23--:R-:W-:Y:S01]  /*2340*/  SHF.L.U64.HI R2, R14.reuse, 0x7, R15 ;  /* 0x000000070e027819 */ /* 0x04cfe2000001020f */
[----:B------:R-:W-:Y:S01]  /*2350*/  BSSY.RECONVERGENT B0, `(.L_x_469) ;  /* 0x0000016000007945 */ /* 0x000fe20003800200 */
[----:B------:R-:W-:-:S03]  /*2360*/  SHF.L.U32 R0, R14, 0x7, RZ ;  /* 0x000000070e007819 */ /* 0x000fc600000006ff */
[-C--:B------:R-:W-:Y:S02]  /*2370*/  IMAD R2, R2, R21.reuse, RZ ;  /* 0x0000001502027224 */ /* 0x080fe400078e02ff */
[----:B------:R-:W-:-:S04]  /*2380*/  IMAD.WIDE.U32 R8, R0, R21, RZ ;  /* 0x0000001500087225 */ /* 0x000fc800078e00ff */
[----:B------:R-:W-:-:S05]  /*2390*/  IMAD R0, R17, R0, R2 ;  /* 0x0000000011007224 */ /* 0x000fca00078e0202 */
[----:B------:R-:W-:Y:S01]  /*23a0*/  IADD3 R5, PT, PT, R9, R0, RZ ;  /* 0x0000000009057210 */ /* 0x000fe20007ffe0ff */
[----:B------:R-:W-:-:S04]  /*23b0*/  DEPBAR.LE SB0, 0x0 ;  /* 0x000080000000791a */ /* 0x000fc80000000000 */
[----:B------:R-:W-:Y:S06]  /*23c0*/  BAR.SYNC.DEFER_BLOCKING 0x0 ;  /* 0x0000000000007b1d */ /* 0x000fec0000010000 */
[----:B------:R-:W-:Y:S05]  /*23d0*/  @P3 BRA `(.L_x_470) ;  /* 0x0000000000303947 */ /* 0x000fea0003800000 */
[----:B------:R-:W2:Y:S02]  /*23e0*/  LDCU UR5, c[0x0][0x440] ;  /* 0x00008800ff0577ac */ /* 0x000ea40008000800 */
[----:B--2---:R-:W-:-:S13]  /*23f0*/  ISETP.GE.AND P0, PT, R223, UR5, PT ;  /* 0x00000005df007c0c */ /* 0x004fda000bf06270 */
        /* <DEDUP_REMOVED lines=8> */
.L_x_471:
[----:B------:R3:W-:Y:S01]  /*2480*/  STS.128 [R214+0x4000], RZ ;  /* 0x004000ffd6007388 */ /* 0x0007e20000000c00 */
[----:B------:R-:W-:Y:S05]  /*2490*/  BRA `(.L_x_472) ;  /* 0x0000000000047947 */ /* 0x000fea0003800000 */
.L_x_470:
[----:B------:R2:W-:Y:S02]  /*24a0*/  STS.128 [R214+0x4000], RZ ;  /* 0x004000ffd6007388 */ /* 0x0005e40000000c00 */
.L_x_472:
[----:B------:R-:W-:Y:S05]  /*24b0*/  BSYNC.RECONVERGENT B0 ;  /* 0x0000000000007941 */ /* 0x000fea0003800200 */
.L_x_469:
[-C--:B------:R-:W-:Y:S01]  /*24c0*/  ISETP.GE.AND P0, PT, R28, R7.reuse, PT ;  /* 0x000000071c00720c */ /* 0x080fe20003f06270 */
[----:B--2---:R-:W-:Y:S01]  /*24d0*/  IMAD.SHL.U32 R3, R213, 0x10, RZ ;  /* 0x00000010d5037824 */ /* 0x004fe200078e00ff */
[----:B------:R-:W-:Y:S01]  /*24e0*/  LOP3.LUT R2, R18, 0x8, R213, 0x78, !PT ;  /* 0x0000000812027812 */ /* 0x000fe200078e78d5 */
[----:B------:R-:W-:Y:S01]  /*24f0*/  BSSY.RECONVERGENT B0, `(.L_x_473) ;  /* 0x0000018000007945 */ /* 0x000fe20003800200 */
[----:B------:R-:W-:Y:S02]  /*2500*/  ISETP.GE.AND P2, PT, R27, R7, PT ;  /* 0x000000071b00720c */ /* 0x000fe40003f46270 */
[----:B------:R-:W-:Y:S02]  /*2510*/  LOP3.LUT R0, R3, 0x100, RZ, 0xc0, !PT ;  /* 0x0000010003007812 */ /* 0x000fe400078ec0ff */
[----:B------:R-:W-:Y:S02]  /*2520*/  LOP3.LUT R3, R209, 0x3e00, R3, 0xf8, !PT ;  /* 0x00003e00d1037812 */ /* 0x000fe400078ef803 */
[----:B------:R-:W-:-:S02]  /*2530*/  LOP3.LUT R0, R0, 0x20, R19, 0xf8, !PT ;  /* 0x0000002000007812 */ /* 0x000fc400078ef813 */
[----:B------:R-:W-:Y:S01]  /*2540*/  ISETP.GE.AND P1, PT, R26, R7, PT ;  /* 0x000000071a00720c */ /* 0x000fe20003f26270 */
[----:B------:R2:W-:Y:S02]  /*2550*/  @P0 STS.128 [R214+0x4800], RZ ;  /* 0x004800ffd6000388 */ /* 0x0005e40000000c00 */
[----:B------:R-:W-:Y:S02]  /*2560*/  IMAD.IADD R0, R2, 0x1, R0 ;  /* 0x0000000102007824 */ /* 0x000fe400078e0200 */
[----:B------:R-:W-:Y:S01]  /*2570*/  IMAD.IADD R2, R139, 0x1, R3 ;  /* 0x000000018b027824 */ /* 0x000fe200078e0203 */
[----:B------:R-:W-:Y:S07]  /*2580*/  @P0 BRA `(.L_x_474) ;  /* 0x0000000000380947 */ /* 0x000fee0003800000 */
        /* <DEDUP_REMOVED lines=14> */
.L_x_474:
[----:B------:R-:W-:Y:S05]  /*2670*/  BSYNC.RECONVERGENT B0 ;  /* 0x0000000000007941 */ /* 0x000fea0003800200 */
.L_x_473:
        /* <DEDUP_REMOVED lines=11> */
[----:B------:R-:W-:-:S04]  /*2730*/  LEA R2, P0, R0, R25, 0x1 ;  /* 0x0000001900027211 */ /* 0x000fc800078008ff */
[----:B------:R-:W-:-:S05]  /*2740*/  LEA.HI.X R3, R0, R24, R3, 0x1, P0 ;  /* 0x0000001800037211 */ /* 0x000fca00000f0c03 */
[----:B------:R-:W-:Y:S01]  /*2750*/  @!PT LDS RZ, [RZ] ;  /* 0x00000000fffff984 */ /* 0x000fe20000000800 */
[----:B------:R-:W-:Y:S01]  /*2760*/  @!PT LDS RZ, [RZ] ;  /* 0x00000000fffff984 */ /* 0x000fe20000000800 */
[----:B------:R-:W-:Y:S01]  /*2770*/  @!PT LDS RZ, [RZ] ;  /* 0x00000000fffff984 */ /* 0x000fe20000000800 */
[----:B------:R1:W-:Y:S04]  /*2780*/  LDGSTS.E.BYPASS.LTC128B.128 [R214+0x5000], desc[UR14][R2.64] ;  /* 0x0500000002d67fae */ /* 0x0003e8000b981a0e */
.L_x_476:
[----:B------:R-:W-:Y:S05]  /*2790*/  BSYNC.RECONVERGENT B0 ;  /* 0x0000000000007941 */ /* 0x000fea0003800200 */
.L_x_475:
        /* <DEDUP_REMOVED lines=9> */
[----:B-1----:R-:W-:-:S05]  /*2830*/  IMAD.WIDE.U32 R2, R14, 0x60, R4 ;  /* 0x000000600e027825 */ /* 0x002fca00078e0004 */
[----:B------:R-:W-:Y:S02]  /*2840*/  IADD3 R0, PT, PT, R3, R0, RZ ;  /* 0x0000000003007210 */ /* 0x000fe40007ffe0ff */
[----:B------:R-:W-:-:S04]  /*2850*/  LEA R4, P0, R2, R25, 0x1 ;  /* 0x0000001902047211 */ /* 0x000fc800078008ff */
[----:B------:R-:W-:-:S05]  /*2860*/  LEA.HI.X R5, R2, R24, R0, 0x1, P0 ;  /* 0x0000001802057211 */ /* 0x000fca00000f0c00 */
[----:B------:R-:W-:Y:S01]  /*2870*/  @!PT LDS RZ, [RZ] ;  /* 0x00000000fffff984 */ /* 0x000fe20000000800 */
[----:B------:R-:W-:Y:S01]  /*2880*/  @!PT LDS RZ, [RZ] ;  /* 0x00000000fffff984 */ /* 0x000fe20000000800 */
[----:B------:R-:W-:Y:S01]  /*2890*/  @!PT LDS RZ, [RZ] ;  /* 0x00000000fffff984 */ /* 0x000fe20000000800 */
[----:B------:R1:W-:Y:S04]  /*28a0*/  LDGSTS.E.BYPASS.LTC128B.128 [R214+0x5800], desc[UR14][R4.64] ;  /* 0x0580000004d67fae */ /* 0x0003e8000b981a0e */
.L_x_478:
[----:B------:R-:W-:Y:S05]  /*28b0*/  BSYNC.RECONVERGENT B0 ;  /* 0x0000000000007941 */ /* 0x000fea0003800200 */
.L_x_477:
[----:B------:R-:W-:Y:S01]  /*28c0*/  LDSM.16.M88.4 R8, [R211] ;  /* 0x00000000d308783b */ /* 0x000fe20000000200 */
[----:B------:R-:W-:Y:S01]  /*28d0*/  IMAD.MOV.U32 R0, RZ, RZ, 0x20 ;  /* 0x00000020ff007424 */ /* 0x000fe200078e00ff */
[C---:B------:R-:W-:Y:S01]  /*28e0*/  LOP3.LUT P0, RZ, R213.reuse, 0x4, RZ, 0xc0, !PT ;  /* 0x00000004d5ff7812 */ /* 0x040fe2000780c0ff */
[----:B-1----:R-:W-:Y:S01]  /*28f0*/  IMAD.SHL.U32 R2, R213, 0x2, RZ ;  /* 0x00000002d5027824 */ /* 0x002fe200078e00ff */
[----:B------:R-:W1:Y:S02]  /*2900*/  LDSM.16.M88.4 R12, [R208+0x2000] ;  /* 0x00200000d00c783b */ /* 0x000e640000000200 */
[----:B------:R-:W-:Y:S02]  /*2910*/  SEL R0, R0, 0xffffffe0, !P0 ;  /* 0xffffffe000007807 */ /* 0x000fe40004000000 */
[----:B------:R-:W5:Y:S01]  /*2920*/  LDSM.16.M88.4 R4, [R211+0x1000] ;  /* 0x00100000d304783b */ /* 0x000f620000000200 */
[----:B------:R-:W-:Y:S02]  /*2930*/  LOP3.LUT R2, R2, 0x6, RZ, 0xc0, !PT ;  /* 0x0000000602027812 */ /* 0x000fe400078ec0ff */
[--C-:B------:R-:W-:Y:S01]  /*2940*/  IMAD.IADD R212, R211, 0x1, R0.reuse ;  /* 0x00000001d3d47824 */ /* 0x100fe200078e0200 */
[----:B------:R-:W2:Y:S01]  /*2950*/  LDSM.16.M88.4 R32, [R208+0x2800] ;  /* 0x00280000d020783b */ /* 0x000ea20000000200 */
[----:B------:R-:W-:-:S02]  /*2960*/  IMAD.IADD R210, R208, 0x1, R0 ;  /* 0x00000001d0d27824 */ /* 0x000fc400078e0200 */
[----:B------:R-:W-:Y:S01]  /*2970*/  IMAD R2, R21, 0x80, R2 ;  /* 0x0000008015027824 */ /* 0x000fe200078e0202 */
[----:B----4-:R-:W4:Y:S03]  /*2980*/  LDSM.16.M88.4 R28, [R208+0x2c00] ;  /* 0x002c0000d01c783b */ /* 0x010f260000000200 */
[C---:B------:R-:W-:Y:S01]  /*2990*/  VIADD R3, R2.reuse, 0x8 ;  /* 0x0000000802037836 */ /* 0x040fe20000000000 */
[----:B------:R-:W3:Y:S01]  /*29a0*/  LDSM.16.M88.4 R24, [R208+0x3000] ;  /* 0x00300000d018783b */ /* 0x000ee20000000200 */
[----:B------:R-:W-:-:S03]  /*29b0*/  ISETP.GE.AND P1, PT, R2, R20, PT ;  /* 0x000000140200720c */ /* 0x000fc60003f26270 */
[----:B------:R-:W3:Y:S01]  /*29c0*/  LDSM.16.M88.4 R36, [R208+0x2400] ;  /* 0x00240000d024783b */ /* 0x000ee20000000200 */
[-C--:B------:R-:W-:Y:S01]  /*29d0*/  ISETP.GE.AND P6, PT, R3, R20.reuse, PT ;  /* 0x000000140300720c */ /* 0x080fe20003fc6270 */
[C---:B------:R-:W-:Y:S02]  /*29e0*/  VIADD R3, R2.reuse, 0x18 ;  /* 0x0000001802037836 */ /* 0x040fe40000000000 */
[----:B------:R-:W3:Y:S03]  /*29f0*/  LDSM.16.M88.4 R44, [R208+0x3400] ;  /* 0x00340000d02c783b */ /* 0x000ee60000000200 */
[----:B------:R-:W-:Y:S01]  /*2a00*/  ISETP.GE.AND P4, PT, R3, R20, PT ;  /* 0x000000140300720c */ /* 0x000fe20003f86270 */
[----:B------:R-:W3:Y:S01]  /*2a10*/  LDSM.16.M88.4 R52, [R208+0x3800] ;  /* 0x00380000d034783b */ /* 0x000ee20000000200 */
[----:B------:R-:W-:-:S03]  /*2a20*/  VIADD R3, R2, 0x19 ;  /* 0x0000001902037836 */ /* 0x000fc60000000000 */
[----:B------:R-:W3:Y:S04]  /*2a30*/  LDSM.16.M88.4 R48, [R208+0x3c00] ;  /* 0x003c0000d030783b */ /* 0x000ee80000000200 */
[----:B------:R-:W-:Y:S01]  /*2a40*/  LDSM.16.M88.4 R16, [R212] ;  /* 0x00000000d410783b */ /* 0x000fe20000000200 */
[-C--:B-1----:R-:W-:Y:S03]  /*2a50*/  HMMA.16816.F32 R84, R8, R12.reuse, RZ ;  /* 0x0000000c0854723c */ /* 0x082fe600000018ff */
[----:B------:R-:W1:Y:S04]  /*2a60*/  LDSM.16.M88.4 R40, [R210+0x2000] ;  /* 0x00200000d228783b */ /* 0x000e680000000200 */
[----:B------:R-:W-:Y:S01]  /*2a70*/  LDSM.16.M88.4 R68, [R210+0x3000] ;  /* 0x00300000d244783b */ /* 0x000fe20000000200 */
[C---:B-----5:R-:W-:Y:S03]  /*2a80*/  HMMA.16816.F32 R88, R4.reuse, R12, RZ ;  /* 0x0000000c0458723c */ /* 0x060fe600000018ff */
[----:B------:R-:W-:Y:S04]  /*2a90*/  LDSM.16.M88.4 R56, [R210+0x2400] ;  /* 0x00240000d238783b */ /* 0x000fe80000000200 */
[----:B------:R-:W-:Y:S01]  /*2aa0*/  LDSM.16.M88.4 R72, [R210+0x3400] ;  /* 0x00340000d248783b */ /* 0x000fe20000000200 */
[-C--:B------:R-:W-:Y:S03]  /*2ab0*/  HMMA.16816.F32 R112, R4, R14.reuse, RZ ;  /* 0x0000000e0470723c */ /* 0x080fe600000018ff */
[----:B------:R-:W-:Y:S04]  /*2ac0*/  LDSM.16.M88.4 R60, [R210+0x2800] ;  /* 0x00280000d23c783b */ /* 0x000fe80000000200 */
[----:B------:R-:W-:Y:S01]  /*2ad0*/  LDSM.16.M88.4 R64, [R210+0x2c00] ;  /* 0x002c0000d240783b */ /* 0x000fe20000000200 */
[----:B------:R-:W-:Y:S03]  /*2ae0*/  HMMA.16816.F32 R116, R8, R14, RZ ;  /* 0x0000000e0874723c */ /* 0x000fe600000018ff */
[----:B------:R-:W5:Y:S04]  /*2af0*/  LDSM.16.M88.4 R12, [R212+0x1000] ;  /* 0x00100000d40c783b */ /* 0x000f680000000200 */
[----:B------:R-:W0:Y:S01]  /*2b00*/  LDGDEPBAR ;  /* 0x00000000000079af */ /* 0x000e220000000000 */
[C---:B--2---:R-:W-:Y:S08]  /*2b10*/  HMMA.16816.F32 R96, R4.reuse, R32, RZ ;  /* 0x000000200460723c */ /* 0x044ff000000018ff */
[----:B------:R-:W-:Y:S08]  /*2b20*/  HMMA.16816.F32 R140, R4, R34, RZ ;  /* 0x00000022048c723c */ /* 0x000ff000000018ff */
[C---:B------:R-:W-:Y:S08]  /*2b30*/  HMMA.16816.F32 R76, R8.reuse, R32, RZ ;  /* 0x00000020084c723c */ /* 0x040ff000000018ff */
[----:B------:R-:W-:Y:S08]  /*2b40*/  HMMA.16816.F32 R132, R8, R34, RZ ;  /* 0x000000220884723c */ /* 0x000ff000000018ff */
[C---:B----4-:R-:W-:Y:S08]  /*2b50*/  HMMA.16816.F32 R100, R4.reuse, R28, RZ ;  /* 0x0000001c0464723c */ /* 0x050ff000000018ff */
[----:B------:R-:W-:Y:S08]  /*2b60*/  HMMA.16816.F32 R156, R4, R30, RZ ;  /* 0x0000001e049c723c */ /* 0x000ff000000018ff */
[C---:B------:R-:W-:Y:S08]  /*2b70*/  HMMA.16816.F32 R32, R8.reuse, R28, RZ ;  /* 0x0000001c0820723c */ /* 0x040ff000000018ff */
[C---:B------:R-:W-:Y:S08]  /*2b80*/  HMMA.16816.F32 R144, R8.reuse, R30, RZ ;  /* 0x0000001e0890723c */ /* 0x040ff000000018ff */
[----:B---3--:R-:W-:Y:S08]  /*2b90*/  HMMA.16816.F32 R28, R8, R24, RZ ;  /* 0x00000018081c723c */ /* 0x008ff000000018ff */
        /* <DEDUP_REMOVED lines=14> */
[-C--:B-1----:R-:W-:Y:S08]  /*2c80*/  HMMA.16816.F32 R44, R16, R40.reuse, R84 ;  /* 0x00000028102c723c */ /* 0x082ff00000001854 */
[----:B-----5:R-:W-:Y:S08]  /*2c90*/  HMMA.16816.F32 R36, R12, R40, R88 ;  /* 0x000000280c24723c */ /* 0x020ff00000001858 */
[----:B------:R-:W-:Y:S08]  /*2ca0*/  HMMA.16816.F32 R88, R16, R68, R28 ;  /* 0x000000441058723c */ /* 0x000ff0000000181c */
[-C--:B------:R-:W-:Y:S08]  /*2cb0*/  HMMA.16816.F32 R28, R12, R42.reuse, R112 ;  /* 0x0000002a0c1c723c */ /* 0x080ff00000001870 */
[----:B------:R-:W-:Y:S01]  /*2cc0*/  HMMA.16816.F32 R40, R16, R42, R116 ;  /* 0x0000002a1028723c */ /* 0x000fe20000001874 */
[----:B------:R-:W-:-:S07]  /*2cd0*/  FSEL R118, R46, -INF , !P1 ;  /* 0xff8000002e767808 */ /* 0x000fce0004800000 */
[C---:B------:R-:W-:Y:S08]  /*2ce0*/  HMMA.16816.F32 R160, R8.reuse, R48, RZ ;  /* 0x0000003008a0723c */ /* 0x040ff000000018ff */
[----:B------:R-:W-:Y:S08]  /*2cf0*/  HMMA.16816.F32 R176, R8, R50, RZ ;  /* 0x0000003208b0723c */ /* 0x000ff000000018ff */
[----:B------:R-:W-:Y:S08]  /*2d00*/  HMMA.16816.F32 R48, R12, R56, R92 ;  /* 0x000000380c30723c */ /* 0x000ff0000000185c */
[----:B------:R-:W-:Y:S01]  /*2d10*/  HMMA.16816.F32 R92, R16, R72, R4 ;  /* 0x00000048105c723c */ /* 0x000fe20000001804 */
[----:B------:R-:W-:-:S02]  /*2d20*/  VIADD R4, R2, 0x1 ;  /* 0x0000000102047836 */ /* 0x000fc40000000000 */
[C---:B------:R-:W-:Y:S02]  /*2d30*/  VIADD R6, R2.reuse, 0x9 ;  /* 0x0000000902067836 */ /* 0x040fe40000000000 */
[----:B------:R-:W-:Y:S01]  /*2d40*/  VIADD R5, R2, 0x10 ;  /* 0x0000001002057836 */ /* 0x000fe20000000000 */
[-C--:B------:R-:W-:Y:S01]  /*2d50*/  ISETP.GE.AND P3, PT, R4, R20.reuse, PT ;  /* 0x000000140400720c */ /* 0x080fe20003f66270 */
[----:B------:R-:W-:Y:S01]  /*2d60*/  VIADD R4, R2, 0x11 ;  /* 0x0000001102047836 */ /* 0x000fe20000000000 */
[----:B------:R-:W-:Y:S01]  /*2d70*/  HMMA.16816.F32 R120, R8, R52, RZ ;  /* 0x000000340878723c */ /* 0x000fe200000018ff */
[----:B------:R-:W-:Y:S02]  /*2d80*/  ISETP.GE.AND P2, PT, R6, R20, PT ;  /* 0x000000140600720c */ /* 0x000fe40003f46270 */
[----:B------:R-:W-:Y:S02]  /*2d90*/  FSEL R116, R47, -INF , !P3 ;  /* 0xff8000002f747808 */ /* 0x000fe40005800000 */
[----:B------:R-:W-:-:S02]  /*2da0*/  FSEL R114, R45, -INF , !P3 ;  /* 0xff8000002d727808 */ /* 0x000fc40005800000 */
[-C--:B------:R-:W-:Y:S01]  /*2db0*/  ISETP.GE.AND P0, PT, R5, R20.reuse, PT ;  /* 0x000000140500720c */ /* 0x080fe20003f06270 */
[----:B------:R-:W-:Y:S01]  /*2dc0*/  HMMA.16816.F32 R180, R8, R54, RZ ;  /* 0x0000003608b4723c */ /* 0x000fe200000018ff */
[----:B------:R-:W-:Y:S02]  /*2dd0*/  ISETP.GE.AND P5, PT, R4, R20, PT ;  /* 0x000000140400720c */ /* 0x000fe40003fa6270 */
[----:B------:R-:W-:Y:S02]  /*2de0*/  FSEL R113, R43, -INF , !P2 ;  /* 0xff8000002b717808 */ /* 0x000fe40005000000 */
[----:B------:R-:W-:-:S03]  /*2df0*/  FSEL R112, R41, -INF , !P2 ;  /* 0xff80000029707808 */ /* 0x000fc60005000000 */
[----:B------:R-:W-:Y:S01]  /*2e00*/  HMMA.16816.F32 R52, R12, R60, R96 ;  /* 0x0000003c0c34723c */ /* 0x000fe20000001860 */
[----:B------:R-:W-:Y:S02]  /*2e10*/  FSEL R97, R44, -INF , !P1 ;  /* 0xff8000002c617808 */ /* 0x000fe40004800000 */
[----:B------:R-:W-:Y:S02]  /*2e20*/  FSEL R99, R42, -INF , !P6 ;  /* 0xff8000002a637808 */ /* 0x000fe40007000000 */
[----:B------:R-:W-:Y:S02]  /*2e30*/  FSEL R98, R40, -INF , !P6 ;  /* 0xff80000028627808 */ /* 0x000fe40007000000 */
[----:B------:R-:W-:Y:S01]  /*2e40*/  FSEL R96, R31, -INF , !P2 ;  /* 0xff8000001f607808 */ /* 0x000fe20005000000 */
[-C--:B------:R-:W-:Y:S08]  /*2e50*/  HMMA.16816.F32 R84, R16, R64.reuse, R32 ;  /* 0x000000401054723c */ /* 0x080ff00000001820 */
[----:B------:R-:W-:Y:S01]  /*2e60*/  HMMA.16816.F32 R100, R12, R64, R100 ;  /* 0x000000400c64723c */ /* 0x000fe20000001864 */
[----:B------:R-:W-:-:S02]  /*2e70*/  FSEL R64, R36, -INF , !P1 ;  /* 0xff80000024407808 */ /* 0x000fc40004800000 */
[----:B------:R-:W-:-:S05]  /*2e80*/  FSEL R65, R30, -INF , !P6 ;  /* 0xff8000001e417808 */ /* 0x000fca0007000000 */
[----:B------:R-:W-:Y:S01]  /*2e90*/  HMMA.16816.F32 R104, R12, R72, R104 ;  /* 0x000000480c68723c */ /* 0x000fe20000001868 */
[----:B------:R-:W-:Y:S02]  /*2ea0*/  FSEL R72, R38, -INF , !P1 ;  /* 0xff80000026487808 */ /* 0x000fe40004800000 */
[----:B------:R-:W-:Y:S01]  /*2eb0*/  ISETP.GE.AND P1, PT, R3, R20, PT ;  /* 0x000000140300720c */ /* 0x000fe20003f26270 */
[----:B------:R-:W-:Y:S01]  /*2ec0*/  VIADD R3, R2, 0x20 ;  /* 0x0000002002037836 */ /* 0x000fe20000000000 */
[----:B------:R-:W-:-:S03]  /*2ed0*/  FSEL R73, R50, -INF , !P0 ;  /* 0xff80000032497808 */ /* 0x000fc60004000000 */
[C---:B------:R-:W-:Y:S08]  /*2ee0*/  HMMA.16816.F32 R80, R16.reuse, R56, R80 ;  /* 0x000000381050723c */ /* 0x040ff00000001850 */
[----:B------:R-:W-:Y:S01]  /*2ef0*/  HMMA.16816.F32 R76, R16, R60, R76 ;  /* 0x0000003c104c723c */ /* 0x000fe2000000184c */
[----:B------:R-:W-:Y:S02]  /*2f00*/  FSEL R61, R37, -INF , !P3 ;  /* 0xff800000253d7808 */ /* 0x000fe40005800000 */
[----:B------:R-:W-:-:S05]  /*2f10*/  FSEL R60, R29, -INF , !P2 ;  /* 0xff8000001d3c7808 */ /* 0x000fca0005000000 */
[----:B------:R-:W-:Y:S01]  /*2f20*/  HMMA.16816.F32 R108, R12, R68, R108 ;  /* 0x000000440c6c723c */ /* 0x000fe2000000186c */
[----:B------:R-:W-:Y:S02]  /*2f30*/  FSEL R68, R39, -INF , !P3 ;  /* 0xff80000027447808 */ /* 0x000fe40005800000 */
[----:B------:R-:W-:Y:S01]  /*2f40*/  ISETP.GE.AND P3, PT, R3, R20, PT ;  /* 0x000000140300720c */ /* 0x000fe20003f66270 */
[----:B------:R-:W-:-:S04]  /*2f50*/  VIADD R3, R2, 0x21 ;  /* 0x0000002102037836 */ /* 0x000fc80000000000 */
[----:B------:R-:W-:Y:S01]  /*2f60*/  HMMA.16816.F32 R152, R8, R26, RZ ;  /* 0x0000001a0898723c */ /* 0x000fe200000018ff */
[----:B------:R-:W1:Y:S07]  /*2f70*/  LDSM.16.M88.4 R8, [R210+0x3800] ;  /* 0x00380000d208783b */ /* 0x000e6e0000000200 */
[----:B------:R-:W-:Y:S01]  /*2f80*/  HMMA.16816.F32 R24, R12, R58, R128 ;  /* 0x0000003a0c18723c */ /* 0x000fe20000001880 */
[----:B------:R-:W-:-:S07]  /*2f90*/  FSEL R129, R54, -INF , !P3 ;  /* 0xff80000036817808 */ /* 0x000fce0005800000 */
[----:B------:R-:W-:Y:S01]  /*2fa0*/  HMMA.16816.F32 R4, R16, R58, R124 ;  /* 0x0000003a1004723c */ /* 0x000fe2000000187c */
[----:B------:R-:W-:Y:S02]  /*2fb0*/  FSEL R58, R28, -INF , !P6 ;  /* 0xff8000001c3a7808 */ /* 0x000fe40007000000 */
[-C--:B------:R-:W-:Y:S01]  /*2fc0*/  ISETP.GE.AND P6, PT, R3, R20.reuse, PT ;  /* 0x000000140300720c */ /* 0x080fe20003fc6270 */
[----:B------:R-:W-:Y:S01]  /*2fd0*/  VIADD R3, R2, 0x28 ;  /* 0x0000002802037836 */ /* 0x000fe20000000000 */
[----:B------:R-:W-:Y:S02]  /*2fe0*/  FSEL R127, R82, -INF , !P0 ;  /* 0xff800000527f7808 */ /* 0x000fe40004000000 */
[----:B------:R-:W-:Y:S01]  /*2ff0*/  FSEL R59, R48, -INF , !P0 ;  /* 0xff800000303b7808 */ /* 0x000fe20004000000 */
[----:B------:R-:W-:Y:S01]  /*3000*/  HMMA.16816.F32 R36, R12, R62, R140 ;  /* 0x0000003e0c24723c */ /* 0x000fe2000000188c */
[----:B------:R-:W-:Y:S01]  /*3010*/  ISETP.GE.AND P2, PT, R3, R20, PT ;  /* 0x000000140300720c */ /* 0x000fe20003f46270 */
[----:B------:R-:W-:Y:S01]  /*3020*/  VIADD R3, R2, 0x29 ;  /* 0x0000002902037836 */ /* 0x000fe20000000000 */
[----:B------:R-:W-:-:S02]  /*3030*/  FSEL R124, R80, -INF , !P0 ;  /* 0xff800000507c7808 */ /* 0x000fc40004000000 */
[----:B------:R-:W-:Y:S02]  /*3040*/  FSEL R126, R83, -INF , !P5 ;  /* 0xff800000537e7808 */ /* 0x000fe40006800000 */
[-C--:B------:R-:W-:Y:S01]  /*3050*/  ISETP.GE.AND P0, PT, R3, R20.reuse, PT ;  /* 0x000000140300720c */ /* 0x080fe20003f06270 */
[C---:B------:R-:W-:Y:S01]  /*3060*/  VIADD R3, R2.reuse, 0x30 ;  /* 0x0000003002037836 */ /* 0x040fe20000000000 */
[C---:B------:R-:W-:Y:S01]  /*3070*/  HMMA.16816.F32 R28, R16.reuse, R62, R132 ;  /* 0x0000003e101c723c */ /* 0x040fe20000001884 */
[----:B------:R-:W-:Y:S02]  /*3080*/  FSEL R63, R51, -INF , !P5 ;  /* 0xff800000333f7808 */ /* 0x000fe40006800000 */
[----:B------:R-:W-:Y:S02]  /*3090*/  FSEL R62, R49, -INF , !P5 ;  /* 0xff800000313e7808 */ /* 0x000fe40006800000 */
[----:B------:R-:W-:Y:S02]  /*30a0*/  FSEL R125, R81, -INF , !P5 ;  /* 0xff800000517d7808 */ /* 0x000fe40006800000 */
[----:B------:R-:W-:Y:S01]  /*30b0*/  ISETP.GE.AND P5, PT, R3, R20, PT ;  /* 0x000000140300720c */ /* 0x000fe20003fa6270 */
[----:B------:R-:W-:Y:S01]  /*30c0*/  VIADD R3, R2, 0x31 ;  /* 0x0000003102037836 */ /* 0x000fe20000000000 */
[----:B------:R-:W-:Y:S01]  /*30d0*/  FSEL R81, R26, -INF , !P4 ;  /* 0xff8000001a517808 */ /* 0x000fe20006000000 */
[----:B-1----:R-:W-:Y:S01]  /*30e0*/  HMMA.16816.F32 R48, R16, R8, R120 ;  /* 0x000000081030723c */ /* 0x002fe20000001878 */
[----:B------:R-:W-:-:S02]  /*30f0*/  FSEL R80, R24, -INF , !P4 ;  /* 0xff80000018507808 */ /* 0x000fc40006000000 */
[----:B------:R-:W-:Y:S02]  /*3100*/  FSEL R119, R6, -INF , !P4 ;  /* 0xff80000006777808 */ /* 0x000fe40006000000 */
[----:B------:R-:W-:Y:S02]  /*3110*/  FSEL R115, R4, -INF , !P4 ;  /* 0xff80000004737808 */ /* 0x000fe40006000000 */
[----:B------:R-:W-:Y:S01]  /*3120*/  ISETP.GE.AND P4, PT, R3, R20, PT ;  /* 0x000000140300720c */ /* 0x000fe20003f86270 */
[----:B------:R-:W-:Y:S01]  /*3130*/  VIADD R3, R2, 0x38 ;  /* 0x0000003802037836 */ /* 0x000fe20000000000 */
[----:B------:R-:W-:Y:S01]  /*3140*/  FSEL R82, R27, -INF , !P1 ;  /* 0xff8000001b527808 */ /* 0x000fe20004800000 */
[----:B------:R-:W-:Y:S01]  /*3150*/  HMMA.16816.F32 R40, R12, R66, R156 ;  /* 0x000000420c28723c */ /* 0x000fe2000000189c */
[----:B------:R-:W-:Y:S02]  /*3160*/  FSEL R69, R25, -INF , !P1 ;  /* 0xff80000019457808 */ /* 0x000fe40004800000 */
[----:B------:R-:W-:-:S02]  /*3170*/  FSEL R117, R7, -INF , !P1 ;  /* 0xff80000007757808 */ /* 0x000fc40004800000 */
[----:B------:R-:W-:Y:S02]  /*3180*/  FSEL R83, R5, -INF , !P1 ;  /* 0xff80000005537808 */ /* 0x000fe40004800000 */
[----:B------:R-:W-:Y:S01]  /*3190*/  ISETP.GE.AND P1, PT, R3, R20, PT ;  /* 0x000000140300720c */ /* 0x000fe20003f26270 */
[----:B------:R-:W-:Y:S01]  /*31a0*/  VIADD R3, R2, 0x39 ;  /* 0x0000003902037836 */ /* 0x000fe20000000000 */
[----:B------:R-:W-:Y:S01]  /*31b0*/  FSEL R143, R78, -INF , !P3 ;  /* 0xff8000004e8f7808 */ /* 0x000fe20005800000 */
[----:B------:R-:W-:Y:S01]  /*31c0*/  HMMA.16816.F32 R32, R16, R66, R144 ;  /* 0x000000421020723c */ /* 0x000fe20000001890 */
[----:B------:R-:W-:Y:S01]  /*31d0*/  FSEL R121, R52, -INF , !P3 ;  /* 0xff80000034797808 */ /* 0x000fe20005800000 */
[----:B------:R-:W1:Y:S01]  /*31e0*/  LDSM.16.M88.4 R4, [R210+0x3c00] ;  /* 0x003c0000d204783b */ /* 0x000e620000000200 */
[----:B------:R-:W-:Y:S01]  /*31f0*/  FSEL R141, R76, -INF , !P3 ;  /* 0xff8000004c8d7808 */ /* 0x000fe20005800000 */
[----:B------:R-:W-:-:S04]  /*3200*/  DEPBAR.LE SB0, 0x0 ;  /* 0x000080000000791a */ /* 0x000fc80000000000 */
[-C--:B------:R-:W-:Y:S01]  /*3210*/  ISETP.GE.AND P3, PT, R3, R20.reuse, PT ;  /* 0x000000140300720c */ /* 0x080fe20003f66270 */
[C---:B------:R-:W-:Y:S01]  /*3220*/  VIADD R3, R2.reuse, 0x40 ;  /* 0x0000004002037836 */ /* 0x040fe20000000000 */
[----:B------:R-:W-:Y:S01]  /*3230*/  FSEL R128, R55, -INF , !P6 ;  /* 0xff80000037807808 */ /* 0x000fe20007000000 */
[----:B------:R-:W-:Y:S01]  /*3240*/  HMMA.16816.F32 R44, R12, R8, R148 ;  /* 0x000000080c2c723c */ /* 0x000fe20000001894 */
[----:B------:R-:W-:Y:S02]  /*3250*/  FSEL R120, R53, -INF , !P6 ;  /* 0xff80000035787808 */ /* 0x000fe40007000000 */
[----:B------:R-:W-:Y:S02]  /*3260*/  FSEL R142, R79, -INF , !P6 ;  /* 0xff8000004f8e7808 */ /* 0x000fe40007000000 */
[----:B------:R-:W-:Y:S02]  /*3270*/  FSEL R140, R77, -INF , !P6 ;  /* 0xff8000004d8c7808 */ /* 0x000fe40007000000 */
[----:B------:R-:W-:Y:S01]  /*3280*/  ISETP.GE.AND P6, PT, R3, R20, PT ;  /* 0x000000140300720c */ /* 0x000fe20003fc6270 */
[----:B------:R-:W-:Y:S01]  /*3290*/  VIADD R3, R2, 0x41 ;  /* 0x0000004102037836 */ /* 0x000fe20000000000 */
[----:B------:R-:W-:Y:S01]  /*32a0*/  FSEL R123, R38, -INF , !P2 ;  /* 0xff800000267b7808 */ /* 0x000fe20005000000 */
[----:B------:R-:W-:Y:S01]  /*32b0*/  HMMA.16816.F32 R24, R16, R70, R152 ;  /* 0x000000461018723c */ /* 0x000fe20000001898 */
[----:B------:R-:W-:-:S02]  /*32c0*/  FSEL R79, R36, -INF , !P2 ;  /* 0xff800000244f7808 */ /* 0x000fc40005000000 */
[----:B------:R-:W-:Y:S02]  /*32d0*/  FSEL R138, R30, -INF , !P2 ;  /* 0xff8000001e8a7808 */ /* 0x000fe40005000000 */
[----:B------:R-:W-:Y:S02]  /*32e0*/  FSEL R132, R28, -INF , !P2 ;  /* 0xff8000001c847808 */ /* 0x000fe40005000000 */
[----:B------:R-:W-:Y:S01]  /*32f0*/  ISETP.GE.AND P2, PT, R3, R20, PT ;  /* 0x000000140300720c */ /* 0x000fe20003f46270 */
[----:B------:R-:W-:Y:S01]  /*3300*/  VIADD R3, R2, 0x48 ;  /* 0x0000004802037836 */ /* 0x000fe20000000000 */
[----:B------:R-:W-:Y:S02]  /*3310*/  FSEL R122, R39, -INF , !P0 ;  /* 0xff800000277a7808 */ /* 0x000fe40004000000 */
[----:B------:R-:W-:Y:S02]  /*3320*/  FSEL R78, R37, -INF , !P0 ;  /* 0xff800000254e7808 */ /* 0x000fe40004000000 */
[----:B------:R-:W-:Y:S01]  /*3330*/  FSEL R131, R31, -INF , !P0 ;  /* 0xff8000001f837808 */ /* 0x000fe20004000000 */
[----:B------:R-:W-:Y:S01]  /*3340*/  HMMA.16816.F32 R36, R12, R74, R172 ;  /* 0x0000004a0c24723c */ /* 0x000fe200000018ac */
[----:B------:R-:W-:-:S02]  /*3350*/  FSEL R130, R29, -INF , !P0 ;  /* 0xff8000001d827808 */ /* 0x000fc40004000000 */
[-C--:B------:R-:W-:Y:S01]  /*3360*/  ISETP.GE.AND P0, PT, R3, R20.reuse, PT ;  /* 0x000000140300720c */ /* 0x080fe20003f06270 */
[----:B------:R-:W-:Y:S01]  /*3370*/  VIADD R3, R2, 0x49 ;  /* 0x0000004902037836 */ /* 0x000fe20000000000 */
[----:B------:R-:W-:Y:S02]  /*3380*/  FSEL R151, R86, -INF , !P5 ;  /* 0xff80000056977808 */ /* 0x000fe40006800000 */
[----:B------:R-:W-:Y:S01]  /*3390*/  FSEL R102, R102, -INF , !P5 ;  /* 0xff80000066667808 */ /* 0x000fe20006800000 */
[----:B------:R-:W-:Y:S01]  /*33a0*/  HMMA.16816.F32 R28, R12, R70, R168 ;  /* 0x000000460c1c723c */ /* 0x000fe200000018a8 */
        /* <DEDUP_REMOVED lines=19> */
[----:B-1----:R-:W-:Y:S01]  /*34e0*/  HMMA.16816.F32 R40, R16, R4, R160 ;  /* 0x000000041028723c */ /* 0x002fe200000018a0 */
        /* <DEDUP_REMOVED lines=51> */
[----:B------:R-:W-:Y:S01]  /*3820*/  VIADD R2, R2, 0x79 ;  /* 0x0000007902027836 */ /* 0x000fe20000000000 */
[----:B------:R-:W-:Y:S01]  /*3830*/  FSEL R219, R46, -INF , !P2 ;  /* 0xff8000002edb7808 */ /* 0x000fe20005000000 */
[----:B------:R-:W-:Y:S01]  /*3840*/  HMMA.16816.F32 R16, R16, R6, R176 ;  /* 0x000000061010723c */ /* 0x000fe200000018b0 */
        /* <DEDUP_REMOVED lines=10> */
[-C--:B------:R-:W-:Y:S02]  /*38f0*/  ISETP.GE.AND P2, PT, R3, R20.reuse, PT ;  /* 0x000000140300720c */ /* 0x080fe40003f46270 */
[----:B------:R-:W-:Y:S02]  /*3900*/  ISETP.GE.U32.AND P0, PT, R20, 0x81, PT ;  /* 0x000000811400780c */ /* 0x000fe40003f06070 */
[----:B------:R-:W-:Y:S02]  /*3910*/  ISETP.GE.AND P1, PT, R2, R20, PT ;  /* 0x000000140200720c */ /* 0x000fe40003f26270 */
[----:B------:R-:W1:Y:S01]  /*3920*/  LDC.U8 R20, c[0x0][0x4f8] ;  /* 0x00013e00ff147b82 */ /* 0x000e620000000000 */
        /* <DEDUP_REMOVED lines=25> */
[----:B-1----:R-:W-:Y:S05]  /*3ac0*/  @!P0 BRA `(.L_x_479) ;  /* 0x0000000000bc8947 */ /* 0x002fea0003800000 */
        /* <DEDUP_REMOVED lines=9> */
[CC--:B------:R-:W-:Y:S02]  /*3b60*/  @!P1 LEA R5, P4, R22.reuse, R2.reuse, 0x5 ;  /* 0x0000000216059211 */ /* 0x0c0fe400078828ff */
[----:B------:R-:W-:Y:S02]  /*3b70*/  @!P1 LEA R10, P3, R22, R2, 0x6 ;  /* 0x00000002160a9211 */ /* 0x000fe400078630ff */
[-C--:B------:R-:W-:Y:S02]  /*3b80*/  @!P2 LEA R8, P5, R2, R228.reuse, 0x1 ;  /* 0x000000e40208a211 */ /* 0x080fe400078a08ff */
[CCC-:B------:R-:W-:Y:S02]  /*3b90*/  @!P1 LEA.HI.X R7, R22.reuse, R3.reuse, R23.reuse, 0x5, P4 ;  /* 0x0000000316079211 */ /* 0x1c0fe400020f2c17 */
[----:B------:R-:W-:Y:S02]  /*3ba0*/  @!P1 LEA R6, P4, R5, R228, 0x1 ;  /* 0x000000e405069211 */ /* 0x000fe400078808ff */
[----:B------:R-:W-:-:S02]  /*3bb0*/  @!P1 LEA.HI.X R11, R22, R3, R23, 0x6, P3 ;  /* 0x00000003160b9211 */ /* 0x000fc400018f3417 */
[----:B------:R-:W-:Y:S02]  /*3bc0*/  @!P1 LEA R4, P3, R10, R228, 0x1 ;  /* 0x000000e40a049211 */ /* 0x000fe400078608ff */
        /* <DEDUP_REMOVED lines=20> */
[----:B-1----:R-:W-:Y:S02]  /*3d10*/  IMAD R4, R23, 0x60, RZ ;  /* 0x0000006017047824 */ /* 0x002fe400078e02ff */
        /* <DEDUP_REMOVED lines=8> */
.L_x_481:
[----:B------:R-:W-:Y:S05]  /*3da0*/  BSYNC.RECONVERGENT B0 ;  /* 0x0000000000007941 */ /* 0x000fea0003800200 */
.L_x_480:
[----:B------:R-:W0:Y:S02]  /*3db0*/  LDGDEPBAR ;  /* 0x00000000000079af */ /* 0x000e240000000000 */
.L_x_479:
[----:B------:R-:W3:Y:S01]  /*3dc0*/  LDCU UR5, c[0x0][0x3e0] ;  /* 0x00007c00ff0577ac */ /* 0x000ee20008000800 */
[----:B-12---:R-:W-:Y:S01]  /*3dd0*/  SHF.R.U32.HI R4, RZ, 0x5, R213 ;  /* 0x00000005ff047819 */ /* 0x006fe200000116d5 */
[----:B------:R-:W-:Y:S01]  /*3de0*/  IMAD.SHL.U32 R169, R21, 0x4, RZ ;  /* 0x0000000415a97824 */ /* 0x000fe200078e00ff */
[----:B------:R-:W-:Y:S01]  /*3df0*/  LOP3.LUT R5, R213, 0x1f, RZ, 0xc0, !PT ;  /* 0x0000001fd5057812 */ /* 0x000fe200078ec0ff */
[----:B------:R-:W-:Y:S01]  /*3e00*/  VIADD R231, R216, 0x9e3779b9 ;  /* 0x9e3779b9d8e77836 */ /* 0x000fe20000000000 */
[----:B------:R-:W-:Y:S01]  /*3e10*/  STL [R1+0x7c], R227 ;  /* 0x00007ce301007387 */ /* 0x000fe20000100800 */
[----:B------:R-:W-:Y:S02]  /*3e20*/  IMAD R4, R220, 0x8, R4 ;  /* 0x00000008dc047824 */ /* 0x000fe400078e0204 */
[----:B------:R-:W-:Y:S01]  /*3e30*/  VIADD R249, R216, 0x3c6ef372 ;  /* 0x3c6ef372d8f97836 */ /* 0x000fe20000000000 */
[----:B------:R-:W-:Y:S01]  /*3e40*/  STL [R1+0x78], R214 ;  /* 0x000078d601007387 */ /* 0x000fe20000100800 */
[----:B------:R-:W-:-:S02]  /*3e50*/  VIADD R3, R4, 0x4 ;  /* 0x0000000404037836 */ /* 0x000fc40000000000 */
[----:B------:R-:W-:Y:S01]  /*3e60*/  IMAD.WIDE.U32 R92, R4, -0x326172a9, RZ ;  /* 0xcd9e8d57045c7825 */ /* 0x000fe200078e00ff */
[----:B------:R-:W-:Y:S03]  /*3e70*/  STL [R1+0x74], R212 ;  /* 0x000074d401007387 */ /* 0x000fe60000100800 */
[----:B------:R-:W-:Y:S01]  /*3e80*/  IMAD.WIDE.U32 R250, R3, -0x326172a9, RZ ;  /* 0xcd9e8d5703fa7825 */ /* 0x000fe200078e00ff */
[----:B------:R-:W-:Y:S03]  /*3e90*/  STL [R1+0x70], R211 ;  /* 0x000070d301007387 */ /* 0x000fe60000100800 */
[----:B---3--:R-:W-:Y:S01]  /*3ea0*/  IMAD R2, R222, UR5, R221 ;  /* 0x00000005de027c24 */ /* 0x008fe2000f8e02dd */
[----:B------:R-:W1:Y:S01]  /*3eb0*/  LDCU UR5, c[0x0][0x45c] ;  /* 0x00008b80ff0577ac */ /* 0x000e620008000800 */
[----:B------:R-:W-:Y:S01]  /*3ec0*/  VIADD R171, R217, 0x32370b8f ;  /* 0x32370b8fd9ab7836 */ /* 0x000fe20000000000 */
[----:B------:R-:W-:Y:S01]  /*3ed0*/  STL [R1+0x6c], R210 ;  /* 0x00006cd201007387 */ /* 0x000fe20000100800 */
[----:B------:R-:W-:-:S02]  /*3ee0*/  IMAD.SHL.U32 R2, R2, 0x20, RZ ;  /* 0x0000002002027824 */ /* 0x000fc400078e00ff */
[C---:B------:R-:W-:Y:S01]  /*3ef0*/  VIADD R170, R217.reuse, 0x76cf5d0a ;  /* 0x76cf5d0ad9aa7836 */ /* 0x040fe20000000000 */
[----:B------:R-:W-:Y:S01]  /*3f00*/  STL [R1+0x68], R208 ;  /* 0x000068d001007387 */ /* 0x000fe20000100800 */
[----:B------:R-:W-:Y:S01]  /*3f10*/  VIADD R220, R216, 0xdaa66d2b ;  /* 0xdaa66d2bd8dc7836 */ /* 0x000fe20000000000 */
[----:B------:R-:W-:Y:S01]  /*3f20*/  IADD3 R5, P2, P1, R2, R136, R5 ;  /* 0x0000008802057210 */ /* 0x000fe2000795e005 */
[----:B------:R-:W-:Y:S01]  /*3f30*/  VIADD R224, R216, 0x78dde6e4 ;  /* 0x78dde6e4d8e07836 */ /* 0x000fe20000000000 */
[----:B------:R-:W-:Y:S01]  /*3f40*/  SHF.R.S32.HI R2, RZ, 0x1f, R2 ;  /* 0x0000001fff027819 */ /* 0x000fe20000011402 */
[----:B------:R-:W-:Y:S02]  /*3f50*/  VIADD R172, R217, 0xed9eba14 ;  /* 0xed9eba14d9ac7836 */ /* 0x000fe40000000000 */
[----:B------:R-:W-:Y:S01]  /*3f60*/  IMAD.WIDE.U32 R162, R5, -0x2daee0ad, RZ ;  /* 0xd2511f5305a27825 */ /* 0x000fe200078e00ff */
[----:B------:R-:W-:-:S03]  /*3f70*/  IADD3.X R2, PT, PT, R2, R137, RZ, P2, P1 ;  /* 0x0000008902027210 */ /* 0x000fc600017e24ff */
[C---:B------:R-:W-:Y:S01]  /*3f80*/  VIADD R168, R217.reuse, 0xa9066899 ;  /* 0xa9066899d9a87836 */ /* 0x040fe20000000000 */
[CC--:B------:R-:W-:Y:S01]  /*3f90*/  LOP3.LUT R4, R216.reuse, R2.reuse, R93, 0x96, !PT ;  /* 0x00000002d8047212 */ /* 0x0c0fe200078e965d */
[C---:B------:R-:W-:Y:S01]  /*3fa0*/  VIADD R222, R216.reuse, 0x1715609d ;  /* 0x1715609dd8de7836 */ /* 0x040fe20000000000 */
[----:B------:R-:W-:Y:S01]  /*3fb0*/  LOP3.LUT R3, R216, R2, R251, 0x96, !PT ;  /* 0x00000002d8037212 */ /* 0x000fe200078e96fb */
[----:B------:R-:W-:Y:S01]  /*3fc0*/  VIADD R2, R217, 0xbb67ae85 ;  /* 0xbb67ae85d9027836 */ /* 0x000fe20000000000 */
[----:B------:R-:W-:Y:S01]  /*3fd0*/  STL.64 [R1+0x18], R162 ;  /* 0x000018a201007387 */ /* 0x000fe20000100a00 */
[----:B------:R-:W-:-:S04]  /*3fe0*/  IMAD.WIDE.U32 R246, R4, -0x2daee0ad, RZ ;  /* 0xd2511f5304f67825 */ /* 0x000fc800078e00ff */
[----:B------:R-:W-:Y:S01]  /*3ff0*/  IMAD.WIDE.U32 R244, R3, -0x2daee0ad, RZ ;  /* 0xd2511f5303f47825 */ /* 0x000fe200078e00ff */
[----:B------:R-:W-:Y:S01]  /*4000*/  LOP3.LUT R3, R217, R169, R163, 0x96, !PT ;  /* 0x000000a9d9037212 */ /* 0x000fe200078e96a3 */
[----:B------:R-:W-:Y:S01]  /*4010*/  STL.64 [R1+0x28], R246 ;  /* 0x000028f601007387 */ /* 0x000fe20000100a00 */
[-C--:B------:R-:W-:Y:S01]  /*4020*/  LOP3.LUT R5, R2, R162.reuse, R247, 0x96, !PT ;  /* 0x000000a202057212 */ /* 0x080fe200078e96f7 */
[----:B------:R-:W-:Y:S01]  /*4030*/  VIADD R221, R216, 0xb54cda56 ;  /* 0xb54cda56d8dd7836 */ /* 0x000fe20000000000 */
[----:B------:R-:W-:Y:S01]  /*4040*/  LOP3.LUT R4, R2, R162, R245, 0x96, !PT ;  /* 0x000000a202047212 */ /* 0x000fe200078e96f5 */
[----:B------:R-:W-:Y:S01]  /*4050*/  IMAD.WIDE.U32 R2, R3, -0x326172a9, RZ ;  /* 0xcd9e8d5703027825 */ /* 0x000fe200078e00ff */
[----:B------:R-:W-:Y:S03]  /*4060*/  STL.64 [R1+0x20], R244 ;  /* 0x000020f401007387 */ /* 0x000fe60000100a00 */
[----:B------:R-:W-:-:S04]  /*4070*/  IMAD.WIDE.U32 R228, R5, -0x326172a9, RZ ;  /* 0xcd9e8d5705e47825 */ /* 0x000fc800078e00ff */
[----:B------:R-:W-:Y:S01]  /*4080*/  IMAD.WIDE.U32 R66, R4, -0x326172a9, RZ ;  /* 0xcd9e8d5704427825 */ /* 0x000fe200078e00ff */
[----:B------:R-:W-:Y:S01]  /*4090*/  LOP3.LUT R4, R231, R92, R3, 0x96, !PT ;  /* 0x0000005ce7047212 */ /* 0x000fe200078e9603 */
[----:B------:R-:W-:Y:S01]  /*40a0*/  STL.64 [R1+0x8], R228 ;  /* 0x000008e401007387 */ /* 0x000fe20000100a00 */
[----:B------:R-:W-:Y:S01]  /*40b0*/  LOP3.LUT R7, R249, R2, R229, 0x96, !PT ;  /* 0x00000002f9077212 */ /* 0x000fe200078e96e5 */
[----:B------:R-:W-:Y:S01]  /*40c0*/  IMAD.U32 R213, R20, 0x10000, RZ ;  /* 0x0001000014d57824 */ /* 0x000fe200078e00ff */
[----:B------:R-:W-:Y:S01]  /*40d0*/  LOP3.LUT R3, R231, R250, R3, 0x96, !PT ;  /* 0x000000fae7037212 */ /* 0x000fe200078e9603 */
[----:B------:R-:W-:Y:S01]  /*40e0*/  IMAD.WIDE.U32 R4, R4, -0x2daee0ad, RZ ;  /* 0xd2511f5304047825 */ /* 0x000fe200078e00ff */
[----:B------:R-:W-:Y:S01]  /*40f0*/  LOP3.LUT R6, R249, R2, R67, 0x96, !PT ;  /* 0x00000002f9067212 */ /* 0x000fe200078e9643 */
[----:B------:R-:W-:Y:S01]  /*4100*/  STL.64 [R1+0x10], R66 ;  /* 0x0000104201007387 */ /* 0x000fe20000100a00 */
[----:B------:R-:W-:Y:S01]  /*4110*/  LOP3.LUT R213, R20, 0xff0000, R213, 0xf8, !PT ;  /* 0x00ff000014d57812 */ /* 0x000fe200078ef8d5 */
[----:B------:R-:W-:Y:S01]  /*4120*/  IMAD.WIDE.U32 R24, R7, -0x2daee0ad, RZ ;  /* 0xd2511f5307187825 */ /* 0x000fe200078e00ff */
[----:B------:R-:W-:Y:S01]  /*4130*/  LOP3.LUT R12, R170, R246, R5, 0x96, !PT ;  /* 0x000000f6aa0c7212 */ /* 0x000fe200078e9605 */
[----:B------:R-:W-:Y:S01]  /*4140*/  STL [R1+0x90], R215 ;  /* 0x000090d701007387 */ /* 0x000fe20000100800 */
[----:B------:R-:W-:Y:S01]  /*4150*/  FMNMX3.FTZ R5, R72, R68, R65, !PT ;  /* 0x0000004448057276 */ /* 0x000fe20007810041 */
[----:B------:R-:W-:Y:S01]  /*4160*/  IMAD.WIDE.U32 R2, R3, -0x2daee0ad, RZ ;  /* 0xd2511f5303027825 */ /* 0x000fe200078e00ff */
[----:B------:R-:W-:Y:S01]  /*4170*/  LOP3.LUT R7, R171, R4, R25, 0x96, !PT ;  /* 0x00000004ab077212 */ /* 0x000fe200078e9619 */
[----:B------:R-:W-:Y:S01]  /*4180*/  STL [R1+0x94], R226 ;  /* 0x000094e201007387 */ /* 0x000fe20000100800 */
[----:B------:R-:W-:Y:S01]  /*4190*/  FMNMX3.FTZ R4, R97, R114, R98, !PT ;  /* 0x0000007261047276 */ /* 0x000fe20007810062 */
[----:B------:R-:W-:Y:S01]  /*41a0*/  IMAD.WIDE.U32 R26, R6, -0x2daee0ad, RZ ;  /* 0xd2511f53061a7825 */ /* 0x000fe200078e00ff */
[----:B------:R-:W-:-:S02]  /*41b0*/  LOP3.LUT R22, R170, R244, R3, 0x96, !PT ;  /* 0x000000f4aa167212 */ /* 0x000fc400078e9603 */
[----:B------:R-:W-:Y:S01]  /*41c0*/  FMNMX3.FTZ R3, R118, R116, R99, !PT ;  /* 0x0000007476037276 */ /* 0x000fe20007810063 */
[----:B------:R-:W-:Y:S01]  /*41d0*/  IMAD.WIDE.U32 R12, R12, -0x326172a9, RZ ;  /* 0xcd9e8d570c0c7825 */ /* 0x000fe200078e00ff */
[----:B------:R-:W-:Y:S02]  /*41e0*/  LOP3.LUT R9, R171, R2, R27, 0x96, !PT ;  /* 0x00000002ab097212 */ /* 0x000fe400078e961b */
[----:B------:R-:W-:Y:S01]  /*41f0*/  FMNMX3.FTZ R2, R64, R61, R58, !PT ;  /* 0x0000003d40027276 */ /* 0x000fe2000781003a */
[----:B------:R-:W-:Y:S01]  /*4200*/  IMAD.WIDE.U32 R22, R22, -0x326172a9, RZ ;  /* 0xcd9e8d5716167825 */ /* 0x000fe200078e00ff */
[----:B------:R-:W-:Y:S02]  /*4210*/  FMNMX3.FTZ R6, R4, R112, R124, !PT ;  /* 0x0000007004067276 */ /* 0x000fe4000781007c */
[----:B------:R-:W-:Y:S01]  /*4220*/  FMNMX3.FTZ R4, R3, R113, R127, !PT ;  /* 0x0000007103047276 */ /* 0x000fe2000781007f */
[----:B------:R-:W-:Y:S01]  /*4230*/  VIADD R137, R217, 0x646e171e ;  /* 0x646e171ed9897836 */ /* 0x000fe20000000000 */
[----:B------:R-:W-:Y:S01]  /*4240*/  FMNMX3.FTZ R3, R2, R60, R59, !PT ;  /* 0x0000003c02037276 */ /* 0x000fe2000781003b */
[----:B------:R-:W-:Y:S01]  /*4250*/  IMAD.IADD R139, R209, 0x1, R139 ;  /* 0x00000001d18b7824 */ /* 0x000fe200078e028b */
[----:B------:R-:W-:-:S02]  /*4260*/  FMNMX3.FTZ R2, R5, R96, R73, !PT ;  /* 0x0000006005027276 */ /* 0x000fc40007810049 */
[----:B------:R-:W-:Y:S02]  /*4270*/  FMNMX3.FTZ R3, R3, R62, R80, !PT ;  /* 0x0000003e03037276 */ /* 0x000fe40007810050 */
[----:B------:R-:W-:Y:S02]  /*4280*/  FMNMX3.FTZ R2, R2, R63, R81, !PT ;  /* 0x0000003f02027276 */ /* 0x000fe40007810051 */
[----:B------:R-:W-:Y:S01]  /*4290*/  FMNMX3.FTZ R5, R6, R125, R115, !PT ;  /* 0x0000007d06057276 */ /* 0x000fe20007810073 */
[----:B------:R-:W-:Y:S01]  /*42a0*/  IMAD.WIDE.U32 R6, R7, -0x326172a9, RZ ;  /* 0xcd9e8d5707067825 */ /* 0x000fe200078e00ff */
        /* <DEDUP_REMOVED lines=48> */
[----:B------:R-:W-:Y:S01]  /*45b0*/  FMNMX.FTZ R14, R193, R2, !PT ;  /* 0x00000002c10e7209 */ /* 0x000fe20007810000 */
[----:B------:R-:W2:Y:S01]  /*45c0*/  SHFL.BFLY PT, R18, R15, 0x2, 0x1f ;  /* 0x0c401f000f127f89 */ /* 0x000ea200000e0000 */
[----:B------:R-:W-:Y:S01]  /*45d0*/  FMNMX.FTZ R136, R173, R5, !PT ;  /* 0x00000005ad887209 */ /* 0x000fe20007810000 */
[----:B------:R-:W-:Y:S01]  /*45e0*/  IMAD.WIDE.U32 R2, R9, -0x326172a9, RZ ;  /* 0xcd9e8d5709027825 */ /* 0x000fe200078e00ff */
[----:B------:R-:W-:Y:S01]  /*45f0*/  FMNMX3.FTZ R4, R4, R179, R197, !PT ;  /* 0x000000b304047276 */ /* 0x000fe200078100c5 */
[----:B------:R-:W3:Y:S01]  /*4600*/  SHFL.BFLY PT, R19, R14, 0x2, 0x1f ;  /* 0x0c401f000e137f89 */ /* 0x000ee200000e0000 */
[----:B------:R-:W-:-:S02]  /*4610*/  LOP3.LUT R10, R220, R228, R13, 0x96, !PT ;  /* 0x000000e4dc0a7212 */ /* 0x000fc400078e960d */
[----:B------:R-:W-:Y:S01]  /*4620*/  FMNMX3.FTZ R4, R4, R187, R181, !PT ;  /* 0x000000bb04047276 */ /* 0x000fe200078100b5 */
[----:B------:R-:W4:Y:S01]  /*4630*/  SHFL.BFLY PT, R16, R136, 0x2, 0x1f ;  /* 0x0c401f0088107f89 */ /* 0x000f2200000e0000 */
[----:B------:R-:W-:Y:S01]  /*4640*/  LOP3.LUT R8, R220, R66, R23, 0x96, !PT ;  /* 0x00000042dc087212 */ /* 0x000fe200078e9617 */
[----:B------:R-:W-:Y:S01]  /*4650*/  IMAD.WIDE.U32 R10, R10, -0x2daee0ad, RZ ;  /* 0xd2511f530a0a7825 */ /* 0x000fe200078e00ff */
[----:B------:R-:W-:Y:S02]  /*4660*/  FMNMX.FTZ R135, R178, R4, !PT ;  /* 0x00000004b2877209 */ /* 0x000fe40007810000 */
[----:B------:R-:W-:Y:S01]  /*4670*/  LOP3.LUT R7, R224, R12, R7, 0x96, !PT ;  /* 0x0000000ce0077212 */ /* 0x000fe200078e9607 */
[----:B------:R-:W-:Y:S01]  /*4680*/  IMAD.WIDE.U32 R4, R8, -0x2daee0ad, RZ ;  /* 0xd2511f5308047825 */ /* 0x000fe200078e00ff */
[----:B------:R-:W-:Y:S01]  /*4690*/  LOP3.LUT R8, R172, R24, R11, 0x96, !PT ;  /* 0x00000018ac087212 */ /* 0x000fe200078e960b */
[----:B------:R-:W1:Y:S01]  /*46a0*/  SHFL.BFLY PT, R17, R135, 0x2, 0x1f ;  /* 0x0c401f0087117f89 */ /* 0x000e6200000e0000 */
[----:B------:R-:W-:Y:S01]  /*46b0*/  LOP3.LUT R3, R224, R22, R3, 0x96, !PT ;  /* 0x00000016e0037212 */ /* 0x000fe200078e9603 */
[----:B------:R-:W-:Y:S01]  /*46c0*/  IMAD.WIDE.U32 R22, R7, -0x2daee0ad, RZ ;  /* 0xd2511f5307167825 */ /* 0x000fe200078e00ff */
[----:B------:R-:W-:-:S02]  /*46d0*/  LOP3.LUT R12, R172, R26, R5, 0x96, !PT ;  /* 0x0000001aac0c7212 */ /* 0x000fc400078e9605 */
[----:B------:R-:W-:Y:S01]  /*46e0*/  LEA R139, R139, UR4, 0x1 ;  /* 0x000000048b8b7c11 */ /* 0x000fe2000f8e08ff */
[----:B------:R-:W-:Y:S01]  /*46f0*/  IMAD.WIDE.U32 R8, R8, -0x326172a9, RZ ;  /* 0xcd9e8d5708087825 */ /* 0x000fe200078e00ff */
[----:B--2---:R-:W-:-:S03]  /*4700*/  FMNMX.FTZ R15, R15, R18, !PT ;  /* 0x000000120f0f7209 */ /* 0x004fc60007810000 */
[----:B------:R-:W-:Y:S01]  /*4710*/  IMAD.WIDE.U32 R12, R12, -0x326172a9, RZ ;  /* 0xcd9e8d570c0c7825 */ /* 0x000fe200078e00ff */
[----:B------:R-:W-:Y:S01]  /*4720*/  LOP3.LUT R5, R222, R6, R9, 0x96, !PT ;  /* 0x00000006de057212 */ /* 0x000fe200078e9609 */
[----:B------:R-:W-:Y:S01]  /*4730*/  LDSM.16.MT88.4 R40, [R139+0x4000] ;  /* 0x004000008b28783b */ /* 0x000fe20000004200 */
[----:B---3--:R-:W-:Y:S01]  /*4740*/  FMNMX.FTZ R14, R14, R19, !PT ;  /* 0x000000130e0e7209 */ /* 0x008fe20007810000 */
[----:B------:R-:W-:Y:S01]  /*4750*/  IMAD.WIDE.U32 R26, R3, -0x2daee0ad, RZ ;  /* 0xd2511f53031a7825 */ /* 0x000fe200078e00ff */
[----:B------:R-:W-:Y:S01]  /*4760*/  LOP3.LUT R3, R168, R10, R23, 0x96, !PT ;  /* 0x0000000aa8037212 */ /* 0x000fe200078e9617 */
[----:B------:R-:W2:Y:S01]  /*4770*/  SHFL.BFLY PT, R134, R15, 0x1, 0x1f ;  /* 0x0c201f000f867f89 */ /* 0x000ea200000e0000 */
[----:B----4-:R-:W-:Y:S01]  /*4780*/  FMNMX.FTZ R136, R136, R16, !PT ;  /* 0x0000001088887209 */ /* 0x010fe20007810000 */
[----:B------:R-:W-:Y:S01]  /*4790*/  IMAD.IADD R209, R0, 0x1, R139 ;  /* 0x0000000100d17824 */ /* 0x000fe200078e028b */
[----:B------:R-:W-:Y:S01]  /*47a0*/  LOP3.LUT R9, R222, R2, R13, 0x96, !PT ;  /* 0x00000002de097212 */ /* 0x000fe200078e960d */
[----:B------:R-:W3:Y:S01]  /*47b0*/  SHFL.BFLY PT, R133, R14, 0x1, 0x1f ;  /* 0x0c201f000e857f89 */ /* 0x000ee200000e0000 */
[----:B------:R-:W-:Y:S01]  /*47c0*/  IMAD.WIDE.U32 R2, R3, -0x326172a9, RZ ;  /* 0xcd9e8d5703027825 */ /* 0x000fe200078e00ff */
[----:B------:R-:W-:-:S02]  /*47d0*/  LOP3.LUT R6, R168, R4, R27, 0x96, !PT ;  /* 0x00000004a8067212 */ /* 0x000fc400078e961b */
[----:B------:R-:W4:Y:S01]  /*47e0*/  SHFL.BFLY PT, R7, R136, 0x1, 0x1f ;  /* 0x0c201f0088077f89 */ /* 0x000f2200000e0000 */
[----:B-1----:R-:W-:Y:S01]  /*47f0*/  FMNMX.FTZ R135, R135, R17, !PT ;  /* 0x0000001187877209 */ /* 0x002fe20007810000 */
[----:B------:R-:W-:Y:S01]  /*4800*/  IMAD.WIDE.U32 R4, R5, -0x2daee0ad, RZ ;  /* 0xd2511f5305047825 */ /* 0x000fe200078e00ff */
[----:B------:R-:W-:Y:S01]  /*4810*/  LOP3.LUT R24, R221, R8, R3, 0x96, !PT ;  /* 0x00000008dd187212 */ /* 0x000fe200078e9603 */
[----:B------:R-:W-:Y:S01]  /*4820*/  LDSM.16.MT88.4 R44, [R209+0x4000] ;  /* 0x00400000d12c783b */ /* 0x000fe20000004200 */
[C---:B------:R-:W-:Y:S01]  /*4830*/  PRMT R18, R2.reuse, 0x7771, RZ ;  /* 0x0000777102127816 */ /* 0x040fe200000000ff */
[----:B------:R-:W-:Y:S01]  /*4840*/  IMAD.MOV.U32 R17, RZ, RZ, R2 ;  /* 0x000000ffff117224 */ /* 0x000fe200078e0002 */
[C---:B------:R-:W-:Y:S01]  /*4850*/  PRMT R16, R2.reuse, 0x7773, RZ ;  /* 0x0000777302107816 */ /* 0x040fe200000000ff */
[----:B------:R-:W1:Y:S01]  /*4860*/  SHFL.BFLY PT, R13, R135, 0x1, 0x1f ;  /* 0x0c201f00870d7f89 */ /* 0x000e6200000e0000 */
[----:B------:R-:W-:Y:S01]  /*4870*/  PRMT R11, R2, 0x7772, RZ ;  /* 0x00007772020b7816 */ /* 0x000fe200000000ff */
[----:B------:R-:W-:Y:S01]  /*4880*/  IMAD.WIDE.U32 R2, R6, -0x326172a9, RZ ;  /* 0xcd9e8d5706027825 */ /* 0x000fe200078e00ff */
[----:B------:R-:W-:Y:S01]  /*4890*/  LOP3.LUT R56, R137, R22, R5, 0x96, !PT ;  /* 0x0000001689387212 */ /* 0x000fe200078e9605 */
[----:B------:R-:W1:Y:S01]  /*48a0*/  LDSM.16.MT88.4 R52, [R139+0x4400] ;  /* 0x004400008b34783b */ /* 0x000e620000004200 */
[C---:B------:R-:W-:Y:S01]  /*48b0*/  PRMT R22, R4.reuse, 0x7771, RZ ;  /* 0x0000777104167816 */ /* 0x040fe200000000ff */
[----:B------:R-:W-:Y:S01]  /*48c0*/  IMAD.MOV.U32 R21, RZ, RZ, R4 ;  /* 0x000000ffff157224 */ /* 0x000fe200078e0004 */
[C---:B------:R-:W-:Y:S01]  /*48d0*/  PRMT R20, R4.reuse, 0x7773, RZ ;  /* 0x0000777304147816 */ /* 0x040fe200000000ff */
[----:B------:R-:W-:Y:S01]  /*48e0*/  IMAD.WIDE.U32 R8, R9, -0x2daee0ad, RZ ;  /* 0xd2511f5309087825 */ /* 0x000fe200078e00ff */
[----:B------:R-:W-:Y:S01]  /*48f0*/  PRMT R19, R4, 0x7772, RZ ;  /* 0x0000777204137816 */ /* 0x000fe200000000ff */
[----:B------:R-:W1:Y:S01]  /*4900*/  LDSM.16.MT88.4 R48, [R209+0x4400] ;  /* 0x00440000d130783b */ /* 0x000e620000004200 */
[C---:B------:R-:W-:Y:S01]  /*4910*/  PRMT R10, R2.reuse, 0x7771, RZ ;  /* 0x00007771020a7816 */ /* 0x040fe200000000ff */
[----:B------:R-:W-:Y:S01]  /*4920*/  IMAD.MOV.U32 R5, RZ, RZ, R2 ;  /* 0x000000ffff057224 */ /* 0x000fe200078e0002 */
[----:B------:R-:W-:-:S02]  /*4930*/  PRMT R4, R2, 0x7773, RZ ;  /* 0x0000777302047816 */ /* 0x000fc400000000ff */
[----:B------:R-:W-:Y:S02]  /*4940*/  PRMT R2, R2, 0x7772, RZ ;  /* 0x0000777202027816 */ /* 0x000fe400000000ff */
[----:B------:R-:W-:Y:S02]  /*4950*/  PRMT R27, R11, 0x5410, R16 ;  /* 0x000054100b1b7816 */ /* 0x000fe40000000010 */
[----:B------:R-:W-:Y:S01]  /*4960*/  LOP3.LUT R3, R221, R12, R3, 0x96, !PT ;  /* 0x0000000cdd037212 */ /* 0x000fe200078e9603 */
[----:B------:R-:W-:Y:S01]  /*4970*/  IMAD.MOV.U32 R12, RZ, RZ, R8 ;  /* 0x000000ffff0c7224 */ /* 0x000fe200078e0008 */
[----:B------:R-:W-:Y:S02]  /*4980*/  LOP3.LUT R6, R137, R26, R9, 0x96, !PT ;  /* 0x0000001a89067212 */ /* 0x000fe400078e9609 */
[----:B------:R-:W-:Y:S02]  /*4990*/  PRMT R16, R2, 0x5410, R4 ;  /* 0x0000541002107816 */ /* 0x000fe40000000004 */
[----:B------:R-:W-:-:S02]  /*49a0*/  PRMT R23, R8, 0x7771, RZ ;  /* 0x0000777108177816 */ /* 0x000fc400000000ff */
[C---:B------:R-:W-:Y:S02]  /*49b0*/  PRMT R9, R8.reuse, 0x7773, RZ ;  /* 0x0000777308097816 */ /* 0x040fe400000000ff */
[----:B------:R-:W-:Y:S02]  /*49c0*/  LOP3.LUT R2, R5, 0xff, RZ, 0xc0, !PT ;  /* 0x000000ff05027812 */ /* 0x000fe400078ec0ff */
[----:B--2---:R-:W-:Y:S02]  /*49d0*/  FMNMX.FTZ R134, R15, R134, !PT ;  /* 0x000000860f867209 */ /* 0x004fe40007810000 */
[----:B------:R-:W-:Y:S02]  /*49e0*/  PRMT R8, R8, 0x7772, RZ ;  /* 0x0000777208087816 */ /* 0x000fe400000000ff */
[----:B---3--:R-:W-:Y:S01]  /*49f0*/  FMNMX.FTZ R133, R14, R133, !PT ;  /* 0x000000850e857209 */ /* 0x008fe20007810000 */
[----:B------:R-:W-:Y:S01]  /*4a00*/  STL [R1+0x80], R134 ;  /* 0x0000808601007387 */ /* 0x000fe20000100800 */
[----:B----4-:R-:W-:-:S02]  /*4a10*/  FMNMX.FTZ R136, R136, R7, !PT ;  /* 0x0000000788887209 */ /* 0x010fc40007810000 */
[----:B------:R-:W-:Y:S01]  /*4a20*/  LOP3.LUT R4, R17, 0xff, RZ, 0xc0, !PT ;  /* 0x000000ff11047812 */ /* 0x000fe200078ec0ff */
[----:B------:R-:W-:Y:S01]  /*4a30*/  STL [R1+0x84], R133 ;  /* 0x0000848501007387 */ /* 0x000fe20000100800 */
[----:B------:R-:W-:Y:S01]  /*4a40*/  PRMT R14, R2, 0x5410, R10 ;  /* 0x00005410020e7816 */ /* 0x000fe2000000000a */
[----:B------:R-:W-:Y:S01]  /*4a50*/  FMUL.FTZ R10, R134, UR5 ;  /* 0x00000005860a7c20 */ /* 0x000fe20008410000 */
[----:B------:R-:W-:Y:S01]  /*4a60*/  PRMT R28, R8, 0x5410, R9 ;  /* 0x00005410081c7816 */ /* 0x000fe20000000009 */
[----:B------:R-:W-:Y:S01]  /*4a70*/  STL [R1+0x88], R136 ;  /* 0x0000888801007387 */ /* 0x000fe20000100800 */
[----:B------:R-:W-:Y:S02]  /*4a80*/  LOP3.LUT R7, R21, 0xff, RZ, 0xc0, !PT ;  /* 0x000000ff15077812 */ /* 0x000fe400078ec0ff */
[----:B------:R-:W-:Y:S02]  /*4a90*/  LOP3.LUT R2, R24, 0xffff, RZ, 0xc0, !PT ;  /* 0x0000ffff18027812 */ /* 0x000fe400078ec0ff */
[----:B------:R-:W-:-:S02]  /*4aa0*/  PRMT R8, R3, 0x7632, R8 ;  /* 0x0000763203087816 */ /* 0x000fc40000000008 */
[----:B------:R-:W-:Y:S02]  /*4ab0*/  FSETP.NEU.FTZ.AND P1, PT, R134, -INF , PT ;  /* 0xff8000008600780b */ /* 0x000fe40003f3d000 */
[----:B------:R-:W-:Y:S02]  /*4ac0*/  PRMT R26, R4, 0x5410, R18 ;  /* 0x00005410041a7816 */ /* 0x000fe40000000012 */
[----:B------:R-:W-:Y:S02]  /*4ad0*/  PRMT R70, R19, 0x5410, R20 ;  /* 0x0000541013467816 */ /* 0x000fe40000000014 */
[----:B------:R-:W-:Y:S02]  /*4ae0*/  PRMT R57, R7, 0x5410, R22 ;  /* 0x0000541007397816 */ /* 0x000fe40000000016 */
[----:B------:R-:W-:Y:S02]  /*4af0*/  LOP3.LUT R4, R3, 0xffff, RZ, 0xc0, !PT ;  /* 0x0000ffff03047812 */ /* 0x000fe400078ec0ff */
[----:B------:R-:W-:-:S02]  /*4b00*/  SHF.R.U32.HI R5, RZ, 0x8, R2 ;  /* 0x00000008ff057819 */ /* 0x000fc40000011602 */
[----:B------:R-:W-:Y:S02]  /*4b10*/  SHF.R.U32.HI R7, RZ, 0x18, R3 ;  /* 0x00000018ff077819 */ /* 0x000fe40000011603 */
[----:B------:R-:W-:Y:S02]  /*4b20*/  LOP3.LUT R2, R8, 0xff, RZ, 0xc0, !PT ;  /* 0x000000ff08027812 */ /* 0x000fe400078ec0ff */
[----:B------:R-:W-:Y:S02]  /*4b30*/  FSEL R19, R10, RZ, P1 ;  /* 0x000000ff0a137208 */ /* 0x000fe40000800000 */
[----:B------:R-:W-:Y:S02]  /*4b40*/  LOP3.LUT R11, R3, 0xff, RZ, 0xc0, !PT ;  /* 0x000000ff030b7812 */ /* 0x000fe400078ec0ff */
[----:B-1----:R-:W-:Y:S02]  /*4b50*/  FMNMX.FTZ R135, R135, R13, !PT ;  /* 0x0000000d87877209 */ /* 0x002fe40007810000 */
[----:B------:R-:W-:Y:S01]  /*4b60*/  SHF.R.U32.HI R3, RZ, 0x8, R4 ;  /* 0x00000008ff037819 */ /* 0x000fe20000011604 */
[----:B------:R-:W-:Y:S01]  /*4b70*/  FFMA.FTZ R4, R58, UR5, -R19 ;  /* 0x000000053a047c23 */ /* 0x000fe20008010813 */
[----:B------:R-:W-:Y:S01]  /*4b80*/  PRMT R13, R2, 0x5410, R7 ;  /* 0x00005410020d7816 */ /* 0x000fe20000000007 */
[----:B------:R-:W-:Y:S01]  /*4b90*/  FFMA.FTZ R2, R61, UR5, -R19 ;  /* 0x000000053d027c23 */ /* 0x000fe20008010813 */
[----:B------:R-:W-:Y:S01]  /*4ba0*/  PRMT R11, R11, 0x5410, R3 ;  /* 0x000054100b0b7816 */ /* 0x000fe20000000003 */
[----:B------:R-:W-:Y:S01]  /*4bb0*/  FFMA.FTZ R3, R64, UR5, -R19 ;  /* 0x0000000540037c23 */ /* 0x000fe20008010813 */
[----:B------:R-:W-:Y:S01]  /*4bc0*/  FSETP.NEU.FTZ.AND P1, PT, R133, -INF , PT ;  /* 0xff8000008500780b */ /* 0x000fe20003f3d000 */
[----:B------:R1:W-:Y:S01]  /*4bd0*/  MUFU.EX2 R164, R2 ;  /* 0x0000000200a47308 */ /* 0x0003e20000000800 */
[----:B------:R-:W-:-:S02]  /*4be0*/  LOP3.LUT R9, R24, 0xff, RZ, 0xc0, !PT ;  /* 0x000000ff18097812 */ /* 0x000fc400078ec0ff */
[----:B------:R-:W-:Y:S01]  /*4bf0*/  PRMT R7, R6, 0x7632, R7 ;  /* 0x0000763206077816 */ /* 0x000fe20000000007 */
[----:B------:R2:W-:Y:S01]  /*4c00*/  MUFU.EX2 R215, R3 ;  /* 0x0000000300d77308 */ /* 0x0005e20000000800 */
[----:B------:R-:W-:Y:S01]  /*4c10*/  PRMT R25, R9, 0x5410, R5 ;  /* 0x0000541009197816 */ /* 0x000fe20000000005 */
[----:B------:R-:W-:Y:S01]  /*4c20*/  FMUL.FTZ R9, R136, UR5 ;  /* 0x0000000588097c20 */ /* 0x000fe20008410000 */
[C---:B------:R-:W-:Y:S01]  /*4c30*/  LOP3.LUT R5, R6.reuse, 0xffff, RZ, 0xc0, !PT ;  /* 0x0000ffff06057812 */ /* 0x040fe200078ec0ff */
[----:B------:R3:W-:Y:S01]  /*4c40*/  MUFU.EX2 R241, R4 ;  /* 0x0000000400f17308 */ /* 0x0007e20000000800 */
[----:B------:R-:W-:Y:S02]  /*4c50*/  LOP3.LUT R8, R6, 0xff, RZ, 0xc0, !PT ;  /* 0x000000ff06087812 */ /* 0x000fe400078ec0ff */
[----:B------:R-:W-:Y:S02]  /*4c60*/  SHF.R.U32.HI R6, RZ, 0x18, R6 ;  /* 0x00000018ff067819 */ /* 0x000fe40000011606 */
[----:B------:R-:W-:Y:S01]  /*4c70*/  HSET2.LE.AND R0, R11, R213, PT ;  /* 0x000000d50b007233 */ /* 0x000fe20003803000 */
[----:B-1----:R-:W-:Y:S01]  /*4c80*/  FMUL.FTZ R2, R133, UR5 ;  /* 0x0000000585027c20 */ /* 0x002fe20008410000 */
[----:B------:R-:W-:-:S02]  /*4c90*/  LOP3.LUT R12, R12, 0xff, RZ, 0xc0, !PT ;  /* 0x000000ff0c0c7812 */ /* 0x000fc400078ec0ff */
[----:B------:R-:W-:Y:S01]  /*4ca0*/  SHF.R.U32.HI R5, RZ, 0x8, R5 ;  /* 0x00000008ff057819 */ /* 0x000fe20000011605 */
[--C-:B--2---:R-:W-:Y:S01]  /*4cb0*/  FFMA.FTZ R3, R60, UR5, -R19.reuse ;  /* 0x000000053c037c23 */ /* 0x104fe20008010813 */
[----:B------:R-:W-:Y:S01]  /*4cc0*/  FSEL R18, R2, RZ, P1 ;  /* 0x000000ff02127208 */ /* 0x000fe20000800000 */
[----:B------:R-:W-:Y:S01]  /*4cd0*/  FFMA.FTZ R2, R59, UR5, -R19 ;  /* 0x000000053b027c23 */ /* 0x000fe20008010813 */
[----:B------:R-:W-:Y:S01]  /*4ce0*/  PRMT R15, R12, 0x5410, R23 ;  /* 0x000054100c0f7816 */ /* 0x000fe20000000017 */
[----:B------:R1:W2:Y:S01]  /*4cf0*/  MUFU.EX2 R208, R3 ;  /* 0x0000000300d07308 */ /* 0x0002a20000000800 */
[----:B---3--:R-:W-:Y:S02]  /*4d00*/  LOP3.LUT R4, R7, 0xff, RZ, 0xc0, !PT ;  /* 0x000000ff07047812 */ /* 0x008fe400078ec0ff */
[----:B------:R-:W-:Y:S01]  /*4d10*/  PRMT R12, R8, 0x5410, R5 ;  /* 0x00005410080c7816 */ /* 0x000fe20000000005 */
[----:B------:R3:W-:Y:S01]  /*4d20*/  MUFU.EX2 R165, R2 ;  /* 0x0000000200a57308 */ /* 0x0007e20000000800 */
[----:B------:R-:W-:Y:S01]  /*4d30*/  PRMT R10, R4, 0x5410, R6 ;  /* 0x00005410040a7816 */ /* 0x000fe20000000006 */
[--C-:B------:R-:W-:Y:S01]  /*4d40*/  FFMA.FTZ R5, R96, UR5, -R18.reuse ;  /* 0x0000000560057c23 */ /* 0x100fe20008010812 */
[----:B------:R-:W-:Y:S01]  /*4d50*/  FFMA.FTZ R6, R73, UR5, -R18 ;  /* 0x0000000549067c23 */ /* 0x000fe20008010812 */
[----:B------:R-:W-:-:S02]  /*4d60*/  FSETP.NEU.FTZ.AND P1, PT, R136, -INF , PT ;  /* 0xff8000008800780b */ /* 0x000fc40003f3d000 */
[----:B------:R4:W-:Y:S02]  /*4d70*/  MUFU.EX2 R71, R5 ;  /* 0x0000000500477308 */ /* 0x0009e40000000800 */
[----:B------:R-:W-:Y:S01]  /*4d80*/  FSEL R17, R9, RZ, P1 ;  /* 0x000000ff09117208 */ /* 0x000fe20000800000 */
[----:B------:R-:W-:Y:S01]  /*4d90*/  FFMA.FTZ R9, R80, UR5, -R19 ;  /* 0x0000000550097c23 */ /* 0x000fe20008010813 */
[--C-:B-1----:R-:W-:Y:S01]  /*4da0*/  FFMA.FTZ R3, R72, UR5, -R18.reuse ;  /* 0x0000000548037c23 */ /* 0x102fe20008010812 */
[----:B------:R1:W-:Y:S01]  /*4db0*/  MUFU.EX2 R74, R6 ;  /* 0x00000006004a7308 */ /* 0x0003e20000000800 */
[----:B------:R-:W-:Y:S01]  /*4dc0*/  FSETP.NEU.FTZ.AND P1, PT, R135, -INF , PT ;  /* 0xff8000008700780b */ /* 0x000fe20003f3d000 */
[----:B--2---:R2:W-:Y:S01]  /*4dd0*/  STL [R1+0x8c], R208 ;  /* 0x00008cd001007387 */ /* 0x0045e20000100800 */
[----:B---3--:R-:W-:Y:S01]  /*4de0*/  FFMA.FTZ R2, R68, UR5, -R18 ;  /* 0x0000000544027c23 */ /* 0x008fe20008010812 */
[----:B------:R3:W-:Y:S01]  /*4df0*/  MUFU.EX2 R235, R3 ;  /* 0x0000000300eb7308 */ /* 0x0007e20000000800 */
[----:B------:R-:W-:-:S03]  /*4e00*/  IMAD.MOV.U32 R80, RZ, RZ, R66 ;  /* 0x000000ffff507224 */ /* 0x000fc600078e0042 */
[----:B------:R3:W2:Y:S01]  /*4e10*/  MUFU.EX2 R236, R2 ;  /* 0x0000000200ec7308 */ /* 0x0006a20000000800 */
[----:B----4-:R-:W-:-:S03]  /*4e20*/  FFMA.FTZ R5, R63, UR5, -R18 ;  /* 0x000000053f057c23 */ /* 0x010fc60008010812 */
[----:B------:R4:W-:Y:S01]  /*4e30*/  MUFU.EX2 R237, R9 ;  /* 0x0000000900ed7308 */ /* 0x0009e20000000800 */
[----:B-1----:R-:W-:-:S03]  /*4e40*/  F2FP.F16.F32.PACK_AB R6, R208, R241 ;  /* 0x000000f1d006723e */ /* 0x002fc600000000ff */
[----:B------:R-:W-:Y:S01]  /*4e50*/  MUFU.EX2 R233, R5 ;  /* 0x0000000500e97308 */ /* 0x000fe20000000800 */
[----:B---3--:R-:W-:Y:S01]  /*4e60*/  FFMA.FTZ R3, R65, UR5, -R18 ;  /* 0x0000000541037c23 */ /* 0x008fe20008010812 */
[----:B------:R-:W-:-:S03]  /*4e70*/  F2FP.F16.F32.PACK_AB R2, R164, R215 ;  /* 0x000000d7a402723e */ /* 0x000fc600000000ff */
[----:B------:R-:W1:Y:S01]  /*4e80*/  MUFU.EX2 R212, R3 ;  /* 0x0000000300d47308 */ /* 0x000e620000000800 */
[----:B------:R-:W-:Y:S01]  /*4e90*/  LOP3.LUT R4, R2, R0, RZ, 0xc0, !PT ;  /* 0x0000000002047212 */ /* 0x000fe200078ec0ff */
[----:B------:R-:W-:Y:S01]  /*4ea0*/  FFMA.FTZ R0, R62, UR5, -R19 ;  /* 0x000000053e007c23 */ /* 0x000fe20008010813 */
[----:B------:R-:W-:Y:S02]  /*4eb0*/  LOP3.LUT R2, R16, 0xff00ff, RZ, 0xc0, !PT ;  /* 0x00ff00ff10027812 */ /* 0x000fe400078ec0ff */
[----:B----4-:R-:W-:Y:S01]  /*4ec0*/  LOP3.LUT R9, R28, 0xff00ff, RZ, 0xc0, !PT ;  /* 0x00ff00ff1c097812 */ /* 0x010fe200078ec0ff */
[----:B------:R3:W4:Y:S02]  /*4ed0*/  MUFU.EX2 R242, R0 ;  /* 0x0000000000f27308 */ /* 0x0007240000000800 */
[----:B------:R-:W-:Y:S02]  /*4ee0*/  HSET2.LE.AND R7, R2, R213, PT ;  /* 0x000000d502077233 */ /* 0x000fe40003803000 */
[----:B--2---:R-:W-:-:S02]  /*4ef0*/  F2FP.F16.F32.PACK_AB R2, R236, R235 ;  /* 0x000000ebec02723e */ /* 0x004fc400000000ff */
[----:B-1----:R-:W-:Y:S02]  /*4f00*/  F2FP.F16.F32.PACK_AB R8, R71, R212 ;  /* 0x000000d44708723e */ /* 0x002fe400000000ff */
[--C-:B------:R-:W-:Y:S02]  /*4f10*/  HSET2.LE.AND R3, R14, R213.reuse, PT ;  /* 0x000000d50e037233 */ /* 0x100fe40003803000 */
[----:B------:R-:W-:Y:S01]  /*4f20*/  LOP3.LUT R7, R8, R7, RZ, 0xc0, !PT ;  /* 0x0000000708077212 */ /* 0x000fe200078ec0ff */
[----:B------:R-:W-:Y:S02]  /*4f30*/  FFMA.FTZ R8, R97, UR5, -R17 ;  /* 0x0000000561087c23 */ /* 0x000fe40008010811 */
[----:B------:R-:W-:Y:S02]  /*4f40*/  LOP3.LUT R6, R6, R3, RZ, 0xc0, !PT ;  /* 0x0000000306067212 */ /* 0x000fe400078ec0ff */
[--C-:B---3--:R-:W-:Y:S01]  /*4f50*/  HSET2.LE.AND R0, R13, R213.reuse, PT ;  /* 0x000000d50d007233 */ /* 0x108fe20003803000 */
[----:B------:R1:W2:Y:S01]  /*4f60*/  MUFU.EX2 R29, R8 ;  /* 0x00000008001d7308 */ /* 0x0002a20000000800 */
[----:B------:R-:W-:-:S03]  /*4f70*/  HSET2.LE.AND R3, R10, R213, PT ;  /* 0x000000d50a037233 */ /* 0x000fc60003803000 */
[----:B------:R-:W-:Y:S02]  /*4f80*/  LOP3.LUT R5, R2, R0, RZ, 0xc0, !PT ;  /* 0x0000000002057212 */ /* 0x000fe400078ec0ff */
[----:B------:R-:W-:Y:S02]  /*4f90*/  HSET2.LE.AND R0, R12, R213, PT ;  /* 0x000000d50c007233 */ /* 0x000fe40003803000 */
[----:B----4-:R-:W-:-:S03]  /*4fa0*/  F2FP.F16.F32.PACK_AB R2, R242, R165 ;  /* 0x000000a5f202723e */ /* 0x010fc600000000ff */
[C---:B------:R-:W-:Y:S01]  /*4fb0*/  HMMA.16816.F32 R20, R4.reuse, R40, RZ ;  /* 0x000000280414723c */ /* 0x040fe200000018ff */
[----:B------:R-:W-:Y:S01]  /*4fc0*/  LOP3.LUT R12, R2, R0, RZ, 0xc0, !PT ;  /* 0x00000000020c7212 */ /* 0x000fe200078ec0ff */
[----:B------:R-:W-:Y:S01]  /*4fd0*/  FFMA.FTZ R2, R69, UR5, -R19 ;  /* 0x0000000545027c23 */ /* 0x000fe20008010813 */
[--C-:B------:R-:W-:Y:S01]  /*4fe0*/  FFMA.FTZ R0, R81, UR5, -R18.reuse ;  /* 0x0000000551007c23 */ /* 0x100fe20008010812 */
[----:B-1----:R-:W-:Y:S01]  /*4ff0*/  F2FP.F16.F32.PACK_AB R8, R233, R74 ;  /* 0x0000004ae908723e */ /* 0x002fe200000000ff */
[----:B------:R-:W-:Y:S01]  /*5000*/  IMAD.MOV.U32 R81, RZ, RZ, R67 ;  /* 0x000000ffff517224 */ /* 0x000fe200078e0043 */
[----:B------:R1:W3:Y:S02]  /*5010*/  MUFU.EX2 R230, R2 ;  /* 0x0000000200e67308 */ /* 0x0002e40000000800 */
[----:B------:R-:W-:Y:S01]  /*5020*/  LOP3.LUT R13, R8, R3, RZ, 0xc0, !PT ;  /* 0x00000003080d7212 */ /* 0x000fe200078ec0ff */
[--C-:B------:R-:W-:Y:S01]  /*5030*/  FFMA.FTZ R8, R98, UR5, -R17.reuse ;  /* 0x0000000562087c23 */ /* 0x100fe20008010811 */
[----:B------:R4:W-:Y:S01]  /*5040*/  MUFU.EX2 R223, R0 ;  /* 0x0000000000df7308 */ /* 0x0009e20000000800 */
[----:B------:R-:W-:Y:S01]  /*5050*/  FFMA.FTZ R3, R112, UR5, -R17 ;  /* 0x0000000570037c23 */ /* 0x000fe20008010811 */
[----:B--2---:R-:W-:Y:S01]  /*5060*/  IMAD.MOV.U32 R112, RZ, RZ, R29 ;  /* 0x000000ffff707224 */ /* 0x004fe200078e001d */
[----:B------:R-:W-:Y:S01]  /*5070*/  HMMA.16816.F32 R32, R4, R44, RZ ;  /* 0x0000002c0420723c */ /* 0x000fe200000018ff */
[----:B------:R2:W-:Y:S04]  /*5080*/  MUFU.EX2 R208, R8 ;  /* 0x0000000800d07308 */ /* 0x0005e80000000800 */
[----:B------:R3:W-:Y:S01]  /*5090*/  MUFU.EX2 R239, R3 ;  /* 0x0000000300ef7308 */ /* 0x0007e20000000800 */
[----:B-1----:R-:W-:-:S02]  /*50a0*/  FFMA.FTZ R2, R82, UR5, -R18 ;  /* 0x0000000552027c23 */ /* 0x002fc40008010812 */
[C---:B------:R-:W-:Y:S01]  /*50b0*/  HMMA.16816.F32 R36, R4.reuse, R42, RZ ;  /* 0x0000002a0424723c */ /* 0x040fe200000018ff */
[----:B----4-:R-:W-:Y:S01]  /*50c0*/  FMUL.FTZ R0, R135, UR5 ;  /* 0x0000000587007c20 */ /* 0x010fe20008410000 */
[----:B------:R1:W4:Y:S04]  /*50d0*/  MUFU.EX2 R232, R2 ;  /* 0x0000000200e87308 */ /* 0x0003280000000800 */
[----:B------:R-:W-:Y:S02]  /*50e0*/  FSEL R16, R0, RZ, P1 ;  /* 0x000000ff00107208 */ /* 0x000fe40000800000 */
[----:B------:R-:W-:Y:S01]  /*50f0*/  HMMA.16816.F32 R28, R4, R46, RZ ;  /* 0x0000002e041c723c */ /* 0x000fe200000018ff */
[----:B------:R-:W-:Y:S02]  /*5100*/  HSET2.LE.AND R0, R15, R213, PT ;  /* 0x000000d50f007233 */ /* 0x000fe40003803000 */
[----:B------:R-:W-:Y:S01]  /*5110*/  LOP3.LUT R4, R27, 0xff00ff, RZ, 0xc0, !PT ;  /* 0x00ff00ff1b047812 */ /* 0x000fe200078ec0ff */
[--C-:B--2---:R-:W-:Y:S01]  /*5120*/  FFMA.FTZ R8, R99, UR5, -R16.reuse ;  /* 0x0000000563087c23 */ /* 0x104fe20008010810 */
[----:B---3--:R-:W-:Y:S01]  /*5130*/  FFMA.FTZ R3, R113, UR5, -R16 ;  /* 0x0000000571037c23 */ /* 0x008fe20008010810 */
[----:B------:R-:W-:-:S02]  /*5140*/  SHF.R.U32.HI R6, RZ, 0x18, R24 ;  /* 0x00000018ff067819 */ /* 0x000fc40000011618 */
[----:B------:R2:W-:Y:S01]  /*5150*/  MUFU.EX2 R99, R8 ;  /* 0x0000000800637308 */ /* 0x0005e20000000800 */
[----:B-1----:R-:W-:-:S03]  /*5160*/  F2FP.F16.F32.PACK_AB R2, R230, R237 ;  /* 0x000000ede602723e */ /* 0x002fc600000000ff */
[----:B------:R1:W-:Y:S01]  /*5170*/  MUFU.EX2 R210, R3 ;  /* 0x0000000300d27308 */ /* 0x0003e20000000800 */
[----:B------:R-:W-:Y:S02]  /*5180*/  LOP3.LUT R14, R2, R0, RZ, 0xc0, !PT ;  /* 0x00000000020e7212 */ /* 0x000fe400078ec0ff */
[----:B------:R-:W-:Y:S02]  /*5190*/  HSET2.LE.AND R0, R9, R213, PT ;  /* 0x000000d509007233 */ /* 0x000fe40003803000 */
[----:B----4-:R-:W-:-:S04]  /*51a0*/  F2FP.F16.F32.PACK_AB R2, R232, R223 ;  /* 0x000000dfe802723e */ /* 0x010fc800000000ff */
[----:B------:R-:W-:Y:S01]  /*51b0*/  LOP3.LUT R15, R2, R0, RZ, 0xc0, !PT ;  /* 0x00000000020f7212 */ /* 0x000fe200078ec0ff */
[----:B--2---:R-:W-:Y:S01]  /*51c0*/  FFMA.FTZ R8, R114, UR5, -R17 ;  /* 0x0000000572087c23 */ /* 0x004fe20008010811 */
[----:B------:R-:W-:Y:S01]  /*51d0*/  PRMT R0, R24, 0x7632, R0 ;  /* 0x0000763218007816 */ /* 0x000fe20000000000 */
[--C-:B------:R-:W-:Y:S01]  /*51e0*/  FFMA.FTZ R2, R116, UR5, -R16.reuse ;  /* 0x0000000574027c23 */ /* 0x100fe20008010810 */
[----:B------:R-:W-:Y:S01]  /*51f0*/  IMAD.MOV.U32 R116, RZ, RZ, R71 ;  /* 0x000000ffff747224 */ /* 0x000fe200078e0047 */
[----:B------:R-:W2:Y:S01]  /*5200*/  MUFU.EX2 R98, R8 ;  /* 0x0000000800627308 */ /* 0x000ea20000000800 */
[----:B-1----:R-:W-:Y:S01]  /*5210*/  FFMA.FTZ R3, R118, UR5, -R16 ;  /* 0x0000000576037c23 */ /* 0x002fe20008010810 */
[----:B------:R-:W-:Y:S01]  /*5220*/  LOP3.LUT R5, R0, 0xff, RZ, 0xc0, !PT ;  /* 0x000000ff00057812 */ /* 0x000fe200078ec0ff */
[----:B------:R-:W-:Y:S01]  /*5230*/  IMAD.MOV.U32 R118, RZ, RZ, R74 ;  /* 0x000000ffff767224 */ /* 0x000fe200078e004a */
[----:B------:R1:W-:Y:S01]  /*5240*/  MUFU.EX2 R96, R2 ;  /* 0x0000000200607308 */ /* 0x0003e20000000800 */
[----:B------:R-:W-:Y:S01]  /*5250*/  HSET2.LE.AND R0, R26, R213, PT ;  /* 0x000000d51a007233 */ /* 0x000fe20003803000 */
[----:B------:R-:W-:Y:S01]  /*5260*/  HMMA.16816.F32 R60, R12, R54, R36 ;  /* 0x000000360c3c723c */ /* 0x000fe20000001824 */
[----:B------:R-:W-:Y:S01]  /*5270*/  PRMT R5, R5, 0x5410, R6 ;  /* 0x0000541005057816 */ /* 0x000fe20000000006 */
[----:B------:R3:W4:Y:S01]  /*5280*/  MUFU.EX2 R97, R3 ;  /* 0x0000000300617308 */ /* 0x0007220000000800 */
[----:B------:R-:W-:-:S05]  /*5290*/  FFMA.FTZ R6, R115, UR5, -R17 ;  /* 0x0000000573067c23 */ /* 0x000fca0008010811 */
[----:B------:R-:W-:Y:S01]  /*52a0*/  HMMA.16816.F32 R72, R12, R52, R20 ;  /* 0x000000340c48723c */ /* 0x000fe20000001814 */
[----:B-1----:R-:W-:-:S04]  /*52b0*/  F2FP.F16.F32.PACK_AB R2, R239, R208 ;  /* 0x000000d0ef02723e */ /* 0x002fc800000000ff */
[----:B------:R-:W-:-:S03]  /*52c0*/  LOP3.LUT R10, R2, R0, RZ, 0xc0, !PT ;  /* 0x00000000020a7212 */ /* 0x000fc600078ec0ff */
[C---:B------:R-:W-:Y:S01]  /*52d0*/  HMMA.16816.F32 R64, R12.reuse, R48, R32 ;  /* 0x000000300c40723c */ /* 0x040fe20000001820 */
[--C-:B------:R-:W-:Y:S02]  /*52e0*/  HSET2.LE.AND R0, R25, R213.reuse, PT ;  /* 0x000000d519007233 */ /* 0x100fe40003803000 */
[----:B--2---:R-:W-:Y:S02]  /*52f0*/  F2FP.F16.F32.PACK_AB R2, R98, R112 ;  /* 0x000000706202723e */ /* 0x004fe400000000ff */
[--C-:B---3--:R-:W-:Y:S02]  /*5300*/  HSET2.LE.AND R3, R4, R213.reuse, PT ;  /* 0x000000d504037233 */ /* 0x108fe40003803000 */
[----:B------:R-:W-:Y:S01]  /*5310*/  F2FP.F16.F32.PACK_AB R4, R210, R99 ;  /* 0x00000063d204723e */ /* 0x000fe200000000ff */
[----:B------:R-:W-:Y:S01]  /*5320*/  HMMA.16816.F32 R36, R12, R50, R28 ;  /* 0x000000320c24723c */ /* 0x000fe2000000181c */
[----:B------:R-:W-:Y:S01]  /*5330*/  LOP3.LUT R8, R2, R0, RZ, 0xc0, !PT ;  /* 0x0000000002087212 */ /* 0x000fe200078ec0ff */
[--C-:B------:R-:W-:Y:S01]  /*5340*/  FFMA.FTZ R0, R83, UR5, -R17.reuse ;  /* 0x0000000553007c23 */ /* 0x100fe20008010811 */
[----:B------:R-:W-:Y:S01]  /*5350*/  LOP3.LUT R11, R4, R3, RZ, 0xc0, !PT ;  /* 0x00000003040b7212 */ /* 0x000fe200078ec0ff */
[----:B------:R-:W-:Y:S01]  /*5360*/  FFMA.FTZ R2, R119, UR5, -R16 ;  /* 0x0000000577027c23 */ /* 0x000fe20008010810 */
[----:B------:R-:W-:Y:S01]  /*5370*/  HSET2.LE.AND R3, R5, R213, PT ;  /* 0x000000d505037233 */ /* 0x000fe20003803000 */
[----:B------:R-:W-:Y:S01]  /*5380*/  FFMA.FTZ R5, R124, UR5, -R17 ;  /* 0x000000057c057c23 */ /* 0x000fe20008010811 */
[----:B----4-:R-:W-:Y:S01]  /*5390*/  F2FP.F16.F32.PACK_AB R4, R96, R97 ;  /* 0x000000616004723e */ /* 0x010fe200000000ff */
[----:B------:R1:W-:Y:S03]  /*53a0*/  MUFU.EX2 R226, R0 ;  /* 0x0000000000e27308 */ /* 0x0003e60000000800 */
[----:B------:R-:W-:Y:S01]  /*53b0*/  LOP3.LUT R9, R4, R3, RZ, 0xc0, !PT ;  /* 0x0000000304097212 */ /* 0x000fe200078ec0ff */
[----:B------:R2:W-:Y:S01]  /*53c0*/  MUFU.EX2 R124, R6 ;  /* 0x00000006007c7308 */ /* 0x0005e20000000800 */
[----:B------:R-:W-:-:S02]  /*53d0*/  LOP3.LUT R3, R56, 0xffff, RZ, 0xc0, !PT ;  /* 0x0000ffff38037812 */ /* 0x000fc400078ec0ff */
[----:B------:R-:W-:Y:S01]  /*53e0*/  PRMT R4, R56, 0x7632, R4 ;  /* 0x0000763238047816 */ /* 0x000fe20000000004 */
[----:B------:R3:W-:Y:S01]  /*53f0*/  MUFU.EX2 R234, R2 ;  /* 0x0000000200ea7308 */ /* 0x0007e20000000800 */
[----:B------:R-:W-:Y:S01]  /*5400*/  SHF.R.U32.HI R3, RZ, 0x8, R3 ;  /* 0x00000008ff037819 */ /* 0x000fe20000011603 */
[----:B------:R-:W-:Y:S01]  /*5410*/  HMMA.16816.F32 R24, R8, R40, RZ ;  /* 0x000000280818723c */ /* 0x000fe200000018ff */
[----:B------:R-:W-:Y:S01]  /*5420*/  LOP3.LUT R4, R4, 0xff, RZ, 0xc0, !PT ;  /* 0x000000ff04047812 */ /* 0x000fe200078ec0ff */
[----:B------:R4:W-:Y:S01]  /*5430*/  MUFU.EX2 R115, R5 ;  /* 0x0000000500737308 */ /* 0x0009e20000000800 */
[----:B-1----:R-:W-:Y:S01]  /*5440*/  FFMA.FTZ R0, R117, UR5, -R16 ;  /* 0x0000000575007c23 */ /* 0x002fe20008010810 */
[----:B------:R-:W-:-:S03]  /*5450*/  IMAD.MOV.U32 R117, RZ, RZ, R165 ;  /* 0x000000ffff757224 */ /* 0x000fc600078e00a5 */
[----:B------:R1:W1:Y:S01]  /*5460*/  MUFU.EX2 R82, R0 ;  /* 0x0000000000527308 */ /* 0x0002620000000800 */
[----:B------:R-:W-:Y:S01]  /*5470*/  HMMA.16816.F32 R28, R8, R42, RZ ;  /* 0x0000002a081c723c */ /* 0x000fe200000018ff */
[----:B--2---:R-:W-:Y:S01]  /*5480*/  SHF.R.U32.HI R6, RZ, 0x18, R56 ;  /* 0x00000018ff067819 */ /* 0x004fe20000011638 */
[----:B---3--:R-:W-:-:S03]  /*5490*/  FFMA.FTZ R2, R125, UR5, -R17 ;  /* 0x000000057d027c23 */ /* 0x008fc60008010811 */
[----:B------:R-:W-:Y:S01]  /*54a0*/  PRMT R4, R4, 0x5410, R6 ;  /* 0x0000541004047816 */ /* 0x000fe20000000006 */
[----:B------:R2:W3:Y:S01]  /*54b0*/  MUFU.EX2 R136, R2 ;  /* 0x0000000200887308 */ /* 0x0004e20000000800 */
[----:B----4-:R-:W-:Y:S01]  /*54c0*/  LOP3.LUT R5, R56, 0xff, RZ, 0xc0, !PT ;  /* 0x000000ff38057812 */ /* 0x010fe200078ec0ff */
[C---:B------:R-:W-:Y:S03]  /*54d0*/  HMMA.16816.F32 R12, R8.reuse, R44, RZ ;  /* 0x0000002c080c723c */ /* 0x040fe600000018ff */
[----:B------:R-:W-:Y:S01]  /*54e0*/  PRMT R5, R5, 0x5410, R3 ;  /* 0x0000541005057816 */ /* 0x000fe20000000003 */
[--C-:B-1----:R-:W-:Y:S01]  /*54f0*/  FFMA.FTZ R0, R127, UR5, -R16.reuse ;  /* 0x000000057f007c23 */ /* 0x102fe20008010810 */
[----:B------:R-:W-:Y:S02]  /*5500*/  LOP3.LUT R3, R70, 0xff00ff, RZ, 0xc0, !PT ;  /* 0x00ff00ff46037812 */ /* 0x000fe400078ec0ff */
[----:B------:R-:W-:Y:S01]  /*5510*/  F2FP.F16.F32.PACK_AB R7, R82, R234 ;  /* 0x000000ea5207723e */ /* 0x000fe200000000ff */
[----:B------:R-:W-:Y:S01]  /*5520*/  HMMA.16816.F32 R20, R8, R46, RZ ;  /* 0x0000002e0814723c */ /* 0x000fe200000018ff */
[----:B------:R-:W-:Y:S01]  /*5530*/  VIADD R8, R169, 0x1 ;  /* 0x00000001a9087836 */ /* 0x000fe20000000000 */
[----:B------:R1:W-:Y:S01]  /*5540*/  MUFU.EX2 R119, R0 ;  /* 0x0000000000777308 */ /* 0x0003e20000000800 */
[----:B------:R-:W-:Y:S01]  /*5550*/  HSET2.LE.AND R3, R3, R213, PT ;  /* 0x000000d503037233 */ /* 0x000fe20003803000 */
[----:B--2---:R-:W-:-:S02]  /*5560*/  FFMA.FTZ R2, R126, UR5, -R16 ;  /* 0x000000057e027c23 */ /* 0x004fc40008010810 */
[----:B------:R-:W-:Y:S02]  /*5570*/  LOP3.LUT R8, R217, R8, R163, 0x96, !PT ;  /* 0x00000008d9087212 */ /* 0x000fe400078e96a3 */
[----:B------:R2:W4:Y:S01]  /*5580*/  MUFU.EX2 R211, R2 ;  /* 0x0000000200d37308 */ /* 0x0005220000000800 */
[----:B------:R-:W-:Y:S02]  /*5590*/  LOP3.LUT R7, R7, R3, RZ, 0xc0, !PT ;  /* 0x0000000307077212 */ /* 0x000fe400078ec0ff */
[----:B------:R-:W-:Y:S01]  /*55a0*/  IMAD.WIDE.U32 R34, R8, -0x326172a9, RZ ;  /* 0xcd9e8d5708227825 */ /* 0x000fe200078e00ff */
[--C-:B------:R-:W-:Y:S02]  /*55b0*/  HSET2.LE.AND R3, R4, R213.reuse, PT ;  /* 0x000000d504037233 */ /* 0x100fe40003803000 */
[----:B-1----:R-:W-:Y:S02]  /*55c0*/  HSET2.LE.AND R0, R57, R213, PT ;  /* 0x000000d539007233 */ /* 0x002fe40003803000 */
[----:B--2---:R-:W-:-:S04]  /*55d0*/  F2FP.F16.F32.PACK_AB R2, R226, R124 ;  /* 0x0000007ce202723e */ /* 0x004fc800000000ff */
[----:B------:R-:W-:Y:S02]  /*55e0*/  LOP3.LUT R6, R2, R0, RZ, 0xc0, !PT ;  /* 0x0000000002067212 */ /* 0x000fe400078ec0ff */
[----:B------:R-:W-:Y:S02]  /*55f0*/  HSET2.LE.AND R0, R5, R213, PT ;  /* 0x000000d505007233 */ /* 0x000fe40003803000 */
[----:B---3--:R-:W-:Y:S02]  /*5600*/  F2FP.F16.F32.PACK_AB R2, R136, R115 ;  /* 0x000000738802723e */ /* 0x008fe400000000ff */
[----:B----4-:R-:W-:Y:S02]  /*5610*/  F2FP.F16.F32.PACK_AB R5, R211, R119 ;  /* 0x00000077d305723e */ /* 0x010fe400000000ff */
[----:B------:R-:W-:Y:S02]  /*5620*/  LOP3.LUT R4, R2, R0, RZ, 0xc0, !PT ;  /* 0x0000000002047212 */ /* 0x000fe400078ec0ff */
[----:B------:R-:W-:-:S02]  /*5630*/  LOP3.LUT R0, R231, R250, R35, 0x96, !PT ;  /* 0x000000fae7007212 */ /* 0x000fc400078e9623 */
[----:B------:R-:W-:Y:S02]  /*5640*/  LOP3.LUT R2, R249, R34, R81, 0x96, !PT ;  /* 0x00000022f9027212 */ /* 0x000fe400078e9651 */
[----:B------:R-:W-:Y:S01]  /*5650*/  LOP3.LUT R5, R5, R3, RZ, 0xc0, !PT ;  /* 0x0000000305057212 */ /* 0x000fe200078ec0ff */
[----:B------:R-:W-:-:S04]  /*5660*/  IMAD.WIDE.U32 R8, R0, -0x2daee0ad, RZ ;  /* 0xd2511f5300087825 */ /* 0x000fc800078e00ff */
[----:B------:R-:W-:Y:S01]  /*5670*/  IMAD.WIDE.U32 R2, R2, -0x2daee0ad, RZ ;  /* 0xd2511f5302027825 */ /* 0x000fe200078e00ff */
[----:B------:R-:W-:Y:S01]  /*5680*/  LOP3.LUT R9, R170, R244, R9, 0x96, !PT ;  /* 0x000000f4aa097212 */ /* 0x000fe200078e9609 */
[----:B------:R-:W-:Y:S01]  /*5690*/  HMMA.16816.F32 R56, R4, R48, R12 ;  /* 0x000000300438723c */ /* 0x000fe2000000180c */
[----:B------:R-:W1:Y:S02]  /*56a0*/  LDSM.16.MT88.4 R12, [R139+0x4800] ;  /* 0x004800008b0c783b */ /* 0x000e640000004200 */
[----:B------:R-:W-:Y:S01]  /*56b0*/  LOP3.LUT R0, R171, R8, R3, 0x96, !PT ;  /* 0x00000008ab007212 */ /* 0x000fe200078e9603 */
[----:B------:R-:W-:-:S04]  /*56c0*/  IMAD.WIDE.U32 R8, R9, -0x326172a9, RZ ;  /* 0xcd9e8d5709087825 */ /* 0x000fc800078e00ff */
[----:B------:R-:W-:Y:S01]  /*56d0*/  IMAD.WIDE.U32 R32, R0, -0x326172a9, RZ ;  /* 0xcd9e8d5700207825 */ /* 0x000fe200078e00ff */
[----:B------:R-:W-:Y:S01]  /*56e0*/  LOP3.LUT R3, R220, R80, R9, 0x96, !PT ;  /* 0x00000050dc037212 */ /* 0x000fe200078e9609 */
[----:B------:R-:W-:Y:S03]  /*56f0*/  HMMA.16816.F32 R68, R4, R52, R24 ;  /* 0x000000340444723c */ /* 0x000fe60000001818 */
        /* <DEDUP_REMOVED lines=8> */
[----:B------:R-:W-:Y:S01]  /*5780*/  HMMA.16816.F32 R48, R4, R50, R20 ;  /* 0x000000320430723c */ /* 0x000fe20000001814 */
[----:B------:R-:W2:Y:S02]  /*5790*/  LDSM.16.MT88.4 R20, [R209+0x4800] ;  /* 0x00480000d114783b */ /* 0x000ea40000004200 */
[----:B------:R-:W-:Y:S01]  /*57a0*/  IMAD.MOV.U32 R0, RZ, RZ, R2 ;  /* 0x000000ffff007224 */ /* 0x000fe200078e0002 */
[C---:B------:R-:W-:Y:S01]  /*57b0*/  PRMT R7, R2.reuse, 0x7771, RZ ;  /* 0x0000777102077816 */ /* 0x040fe200000000ff */
[----:B------:R-:W-:Y:S01]  /*57c0*/  IMAD.MOV.U32 R77, RZ, RZ, R245 ;  /* 0x000000ffff4d7224 */ /* 0x000fe200078e00f5 */
[----:B------:R-:W-:Y:S02]  /*57d0*/  PRMT R6, R2, 0x7773, RZ ;  /* 0x0000777302067816 */ /* 0x000fe400000000ff */
[----:B------:R-:W-:Y:S02]  /*57e0*/  LOP3.LUT R4, R0, 0xff, RZ, 0xc0, !PT ;  /* 0x000000ff00047812 */ /* 0x000fe400078ec0ff */
[----:B------:R-:W-:Y:S01]  /*57f0*/  PRMT R5, R2, 0x7772, RZ ;  /* 0x0000777202057816 */ /* 0x000fe200000000ff */
[----:B------:R-:W-:Y:S01]  /*5800*/  FFMA.FTZ R2, R121, UR5, -R19 ;  /* 0x0000000579027c23 */ /* 0x000fe20008010813 */
[----:B------:R-:W-:Y:S01]  /*5810*/  PRMT R8, R4, 0x5410, R7 ;  /* 0x0000541004087816 */ /* 0x000fe20000000007 */
[----:B------:R-:W-:Y:S01]  /*5820*/  FFMA.FTZ R4, R120, UR5, -R19 ;  /* 0x0000000578047c23 */ /* 0x000fe20008010813 */
[----:B------:R-:W-:Y:S01]  /*5830*/  LOP3.LUT R0, R221, R10, R3, 0x96, !PT ;  /* 0x0000000add007212 */ /* 0x000fe200078e9603 */
[--C-:B------:R-:W-:Y:S01]  /*5840*/  FFMA.FTZ R3, R79, UR5, -R19.reuse ;  /* 0x000000054f037c23 */ /* 0x100fe20008010813 */
[----:B------:R-:W-:Y:S01]  /*5850*/  PRMT R9, R5, 0x5410, R6 ;  /* 0x0000541005097816 */ /* 0x000fe20000000006 */
[----:B------:R3:W-:Y:S01]  /*5860*/  MUFU.EX2 R167, R4 ;  /* 0x0000000400a77308 */ /* 0x0007e20000000800 */
[----:B------:R-:W-:Y:S01]  /*5870*/  FFMA.FTZ R6, R78, UR5, -R19 ;  /* 0x000000054e067c23 */ /* 0x000fe20008010813 */
[----:B------:R-:W-:Y:S01]  /*5880*/  LOP3.LUT R7, R0, 0xff, RZ, 0xc0, !PT ;  /* 0x000000ff00077812 */ /* 0x000fe200078ec0ff */
[----:B------:R-:W-:Y:S01]  /*5890*/  IMAD.MOV.U32 R78, RZ, RZ, R246 ;  /* 0x000000ffff4e7224 */ /* 0x000fe200078e00f6 */
[----:B------:R4:W1:Y:S01]  /*58a0*/  MUFU.EX2 R240, R2 ;  /* 0x0000000200f07308 */ /* 0x0008620000000800 */
[----:B------:R-:W-:-:S02]  /*58b0*/  IMAD.MOV.U32 R120, RZ, RZ, R242 ;  /* 0x000000ffff787224 */ /* 0x000fc400078e00f2 */
[----:B------:R-:W-:Y:S01]  /*58c0*/  IMAD.MOV.U32 R79, RZ, RZ, R247 ;  /* 0x000000ffff4f7224 */ /* 0x000fe200078e00f7 */
[----:B------:R1:W-:Y:S04]  /*58d0*/  MUFU.EX2 R134, R3 ;  /* 0x0000000300867308 */ /* 0x0003e80000000800 */
[----:B------:R2:W-:Y:S01]  /*58e0*/  MUFU.EX2 R214, R6 ;  /* 0x0000000600d67308 */ /* 0x0005e20000000800 */
[C---:B---3--:R-:W-:Y:S02]  /*58f0*/  PRMT R4, R0.reuse, 0x7632, R4 ;  /* 0x0000763200047816 */ /* 0x048fe40000000004 */
[----:B----4-:R-:W-:Y:S02]  /*5900*/  LOP3.LUT R2, R0, 0xffff, RZ, 0xc0, !PT ;  /* 0x0000ffff00027812 */ /* 0x010fe400078ec0ff */
[----:B-1----:R-:W-:Y:S01]  /*5910*/  LOP3.LUT R3, R4, 0xff, RZ, 0xc0, !PT ;  /* 0x000000ff04037812 */ /* 0x002fe200078ec0ff */
[----:B------:R-:W-:Y:S01]  /*5920*/  FFMA.FTZ R4, R129, UR5, -R18 ;  /* 0x0000000581047c23 */ /* 0x000fe20008010812 */
[----:B------:R-:W-:Y:S01]  /*5930*/  SHF.R.U32.HI R5, RZ, 0x8, R2 ;  /* 0x00000008ff057819 */ /* 0x000fe20000011602 */
[----:B--2---:R-:W-:-:S02]  /*5940*/  FFMA.FTZ R6, R128, UR5, -R18 ;  /* 0x0000000580067c23 */ /* 0x004fc40008010812 */
[----:B------:R1:W-:Y:S01]  /*5950*/  MUFU.EX2 R114, R4 ;  /* 0x0000000400727308 */ /* 0x0003e20000000800 */
[----:B------:R-:W-:Y:S02]  /*5960*/  SHF.R.U32.HI R2, RZ, 0x18, R0 ;  /* 0x00000018ff027819 */ /* 0x000fe40000011600 */
[----:B------:R-:W-:Y:S01]  /*5970*/  PRMT R0, R7, 0x5410, R5 ;  /* 0x0000541007007816 */ /* 0x000fe20000000005 */
[----:B------:R2:W3:Y:S01]  /*5980*/  MUFU.EX2 R166, R6 ;  /* 0x0000000600a67308 */ /* 0x0004e20000000800 */
[----:B------:R-:W-:Y:S01]  /*5990*/  PRMT R5, R3, 0x5410, R2 ;  /* 0x0000541003057816 */ /* 0x000fe20000000002 */
[----:B------:R-:W-:Y:S01]  /*59a0*/  FFMA.FTZ R3, R123, UR5, -R18 ;  /* 0x000000057b037c23 */ /* 0x000fe20008010812 */
[----:B------:R-:W-:Y:S02]  /*59b0*/  F2FP.F16.F32.PACK_AB R2, R167, R240 ;  /* 0x000000f0a702723e */ /* 0x000fe400000000ff */
[----:B------:R-:W-:Y:S01]  /*59c0*/  HSET2.LE.AND R0, R0, R213, PT ;  /* 0x000000d500007233 */ /* 0x000fe20003803000 */
[----:B------:R4:W-:Y:S04]  /*59d0*/  MUFU.EX2 R121, R3 ;  /* 0x0000000300797308 */ /* 0x0009e80000000800 */
[----:B-1----:R-:W-:-:S02]  /*59e0*/  LOP3.LUT R4, R2, R0, RZ, 0xc0, !PT ;  /* 0x0000000002047212 */ /* 0x002fc400078ec0ff */
[----:B------:R-:W-:Y:S01]  /*59f0*/  HSET2.LE.AND R0, R5, R213, PT ;  /* 0x000000d505007233 */ /* 0x000fe20003803000 */
[----:B--2---:R-:W-:Y:S01]  /*5a00*/  FFMA.FTZ R6, R122, UR5, -R18 ;  /* 0x000000057a067c23 */ /* 0x004fe20008010812 */
[----:B---3--:R-:W-:-:S03]  /*5a10*/  F2FP.F16.F32.PACK_AB R2, R166, R114 ;  /* 0x00000072a602723e */ /* 0x008fc600000000ff */
[----:B------:R1:W2:Y:S01]  /*5a20*/  MUFU.EX2 R126, R6 ;  /* 0x00000006007e7308 */ /* 0x0002a20000000800 */
[----:B------:R-:W-:Y:S02]  /*5a30*/  LOP3.LUT R5, R2, R0, RZ, 0xc0, !PT ;  /* 0x0000000002057212 */ /* 0x000fe400078ec0ff */
[----:B------:R-:W-:Y:S02]  /*5a40*/  HSET2.LE.AND R0, R8, R213, PT ;  /* 0x000000d508007233 */ /* 0x000fe40003803000 */
[----:B----4-:R-:W-:Y:S02]  /*5a50*/  LOP3.LUT R3, R9, 0xff00ff, RZ, 0xc0, !PT ;  /* 0x00ff00ff09037812 */ /* 0x010fe400078ec0ff */
[----:B------:R-:W-:-:S04]  /*5a60*/  F2FP.F16.F32.PACK_AB R2, R214, R134 ;  /* 0x00000086d602723e */ /* 0x000fc800000000ff */
[----:B-1----:R-:W-:Y:S02]  /*5a70*/  LOP3.LUT R6, R2, R0, RZ, 0xc0, !PT ;  /* 0x0000000002067212 */ /* 0x002fe400078ec0ff */
[----:B------:R-:W-:Y:S02]  /*5a80*/  HSET2.LE.AND R0, R3, R213, PT ;  /* 0x000000d503007233 */ /* 0x000fe40003803000 */
[----:B--2---:R-:W-:-:S04]  /*5a90*/  F2FP.F16.F32.PACK_AB R2, R126, R121 ;  /* 0x000000797e02723e */ /* 0x004fc800000000ff */
[----:B------:R-:W-:Y:S02]  /*5aa0*/  LOP3.LUT R7, R2, R0, RZ, 0xc0, !PT ;  /* 0x0000000002077212 */ /* 0x000fe400078ec0ff */
[----:B------:R-:W-:Y:S02]  /*5ab0*/  LOP3.LUT R2, R231, R92, R35, 0x96, !PT ;  /* 0x0000005ce7027212 */ /* 0x000fe400078e9623 */
[----:B------:R-:W-:-:S03]  /*5ac0*/  LOP3.LUT R0, R249, R34, R229, 0x96, !PT ;  /* 0x00000022f9007212 */ /* 0x000fc600078e96e5 */
[----:B------:R-:W-:Y:S01]  /*5ad0*/  HMMA.16816.F32 R52, R4, R12, R72 ;  /* 0x0000000c0434723c */ /* 0x000fe20000001848 */
[----:B------:R-:W-:-:S07]  /*5ae0*/  IMAD.WIDE.U32 R2, R2, -0x2daee0ad, RZ ;  /* 0xd2511f5302027825 */ /* 0x000fce00078e00ff */
[C---:B------:R-:W-:Y:S08]  /*5af0*/  HMMA.16816.F32 R64, R4.reuse, R20, R64 ;  /* 0x000000140440723c */ /* 0x040ff00000001840 */
[C---:B------:R-:W-:Y:S08]  /*5b00*/  HMMA.16816.F32 R60, R4.reuse, R14, R60 ;  /* 0x0000000e043c723c */ /* 0x040ff0000000183c */
[----:B------:R-:W-:Y:S01]  /*5b10*/  HMMA.16816.F32 R44, R4, R22, R36 ;  /* 0x00000016042c723c */ /* 0x000fe20000001824 */
[----:B------:R-:W-:Y:S01]  /*5b20*/  IMAD.WIDE.U32 R6, R0, -0x2daee0ad, RZ ;  /* 0xd2511f5300067825 */ /* 0x000fe200078e00ff */
[----:B------:R-:W-:-:S04]  /*5b30*/  LOP3.LUT R0, R170, R78, R3, 0x96, !PT ;  /* 0x0000004eaa007212 */ /* 0x000fc800078e9603 */
[----:B------:R-:W-:Y:S01]  /*5b40*/  LOP3.LUT R2, R171, R2, R7, 0x96, !PT ;  /* 0x00000002ab027212 */ /* 0x000fe200078e9607 */
[----:B------:R-:W-:-:S04]  /*5b50*/  IMAD.WIDE.U32 R4, R0, -0x326172a9, RZ ;  /* 0xcd9e8d5700047825 */ /* 0x000fc800078e00ff */
        /* <DEDUP_REMOVED lines=8> */
[----:B------:R-:W-:-:S04]  /*5be0*/  IMAD.WIDE.U32 R2, R2, -0x326172a9, RZ ;  /* 0xcd9e8d5702027825 */ /* 0x000fc800078e00ff */
[----:B------:R-:W-:Y:S01]  /*5bf0*/  IMAD.MOV.U32 R6, RZ, RZ, R2 ;  /* 0x000000ffff067224 */ /* 0x000fe200078e0002 */
[C---:B------:R-:W-:Y:S02]  /*5c00*/  PRMT R5, R2.reuse, 0x7773, RZ ;  /* 0x0000777302057816 */ /* 0x040fe400000000ff */
[----:B------:R-:W-:Y:S02]  /*5c10*/  PRMT R4, R2, 0x7772, RZ ;  /* 0x0000777202047816 */ /* 0x000fe400000000ff */
[----:B------:R-:W-:Y:S02]  /*5c20*/  LOP3.LUT R0, R221, R26, R3, 0x96, !PT ;  /* 0x0000001add007212 */ /* 0x000fe400078e9603 */
[----:B------:R-:W-:Y:S02]  /*5c30*/  PRMT R7, R4, 0x5410, R5 ;  /* 0x0000541004077816 */ /* 0x000fe40000000005 */
[----:B------:R-:W-:Y:S02]  /*5c40*/  PRMT R4, R0, 0x7632, R4 ;  /* 0x0000763200047816 */ /* 0x000fe40000000004 */
[----:B------:R-:W-:-:S02]  /*5c50*/  PRMT R8, R2, 0x7771, RZ ;  /* 0x0000777102087816 */ /* 0x000fc400000000ff */
[----:B------:R-:W-:Y:S02]  /*5c60*/  LOP3.LUT R6, R6, 0xff, RZ, 0xc0, !PT ;  /* 0x000000ff06067812 */ /* 0x000fe400078ec0ff */
[C---:B------:R-:W-:Y:S02]  /*5c70*/  LOP3.LUT R2, R0.reuse, 0xffff, RZ, 0xc0, !PT ;  /* 0x0000ffff00027812 */ /* 0x040fe400078ec0ff */
[----:B------:R-:W-:Y:S02]  /*5c80*/  LOP3.LUT R5, R0, 0xff, RZ, 0xc0, !PT ;  /* 0x000000ff00057812 */ /* 0x000fe400078ec0ff */
[----:B------:R-:W-:Y:S02]  /*5c90*/  SHF.R.U32.HI R3, RZ, 0x18, R0 ;  /* 0x00000018ff037819 */ /* 0x000fe40000011600 */
[----:B------:R-:W-:Y:S01]  /*5ca0*/  LOP3.LUT R0, R4, 0xff, RZ, 0xc0, !PT ;  /* 0x000000ff04007812 */ /* 0x000fe200078ec0ff */
[----:B------:R-:W-:Y:S01]  /*5cb0*/  FFMA.FTZ R4, R142, UR5, -R16 ;  /* 0x000000058e047c23 */ /* 0x000fe20008010810 */
[----:B------:R-:W-:Y:S01]  /*5cc0*/  PRMT R6, R6, 0x5410, R8 ;  /* 0x0000541006067816 */ /* 0x000fe20000000008 */
[----:B------:R-:W-:Y:S01]  /*5cd0*/  IMAD.MOV.U32 R142, RZ, RZ, R232 ;  /* 0x000000ffff8e7224 */ /* 0x000fe200078e00e8 */
[----:B------:R-:W-:Y:S01]  /*5ce0*/  PRMT R8, R0, 0x5410, R3 ;  /* 0x0000541000087816 */ /* 0x000fe20000000003 */
[--C-:B------:R-:W-:Y:S01]  /*5cf0*/  FFMA.FTZ R0, R141, UR5, -R17.reuse ;  /* 0x000000058d007c23 */ /* 0x100fe20008010811 */
[----:B------:R-:W-:Y:S01]  /*5d00*/  SHF.R.U32.HI R2, RZ, 0x8, R2 ;  /* 0x00000008ff027819 */ /* 0x000fe20000011602 */
[----:B------:R-:W-:Y:S01]  /*5d10*/  FFMA.FTZ R3, R140, UR5, -R17 ;  /* 0x000000058c037c23 */ /* 0x000fe20008010811 */
[----:B------:R-:W-:Y:S01]  /*5d20*/  MUFU.EX2 R252, R4 ;  /* 0x0000000400fc7308 */ /* 0x000fe20000000800 */
[----:B------:R-:W-:Y:S01]  /*5d30*/  IMAD.MOV.U32 R141, RZ, RZ, R241 ;  /* 0x000000ffff8d7224 */ /* 0x000fe200078e00f1 */
[----:B------:R-:W-:Y:S01]  /*5d40*/  PRMT R5, R5, 0x5410, R2 ;  /* 0x0000541005057816 */ /* 0x000fe20000000002 */
[----:B------:R-:W-:Y:S01]  /*5d50*/  FFMA.FTZ R2, R132, UR5, -R17 ;  /* 0x0000000584027c23 */ /* 0x000fe20008010811 */
[----:B------:R1:W-:Y:S01]  /*5d60*/  MUFU.EX2 R83, R0 ;  /* 0x0000000000537308 */ /* 0x0003e20000000800 */
[----:B------:R-:W-:-:S03]  /*5d70*/  IMAD.MOV.U32 R140, RZ, RZ, R82 ;  /* 0x000000ffff8c7224 */ /* 0x000fc600078e0052 */
[----:B------:R2:W-:Y:S04]  /*5d80*/  MUFU.EX2 R165, R2 ;  /* 0x0000000200a57308 */ /* 0x0005e80000000800 */
[----:B------:R3:W-:Y:S01]  /*5d90*/  MUFU.EX2 R113, R3 ;  /* 0x0000000300717308 */ /* 0x0007e20000000800 */
[----:B-1----:R-:W-:-:S04]  /*5da0*/  FFMA.FTZ R0, R130, UR5, -R17 ;  /* 0x0000000582007c23 */ /* 0x002fc80008010811 */
[----:B------:R1:W4:Y:S01]  /*5db0*/  MUFU.EX2 R227, R0 ;  /* 0x0000000000e37308 */ /* 0x0003220000000800 */
[----:B--2---:R-:W-:Y:S01]  /*5dc0*/  FFMA.FTZ R2, R138, UR5, -R16 ;  /* 0x000000058a027c23 */ /* 0x004fe20008010810 */
[----:B---3--:R-:W-:-:S03]  /*5dd0*/  LOP3.LUT R3, R7, 0xff00ff, RZ, 0xc0, !PT ;  /* 0x00ff00ff07037812 */ /* 0x008fc600078ec0ff */
[----:B------:R2:W-:Y:S01]  /*5de0*/  MUFU.EX2 R133, R2 ;  /* 0x0000000200857308 */ /* 0x0005e20000000800 */
[----:B-1----:R-:W-:-:S04]  /*5df0*/  FFMA.FTZ R0, R131, UR5, -R16 ;  /* 0x0000000583007c23 */ /* 0x002fc80008010810 */
[----:B------:R1:W3:Y:S01]  /*5e00*/  MUFU.EX2 R125, R0 ;  /* 0x00000000007d7308 */ /* 0x0002e20000000800 */
[----:B--2---:R-:W-:Y:S01]  /*5e10*/  FFMA.FTZ R2, R143, UR5, -R16 ;  /* 0x000000058f027c23 */ /* 0x004fe20008010810 */
[----:B------:R-:W-:-:S03]  /*5e20*/  IMAD.MOV.U32 R143, RZ, RZ, R230 ;  /* 0x000000ffff8f7224 */ /* 0x000fc600078e00e6 */
[----:B------:R4:W2:Y:S01]  /*5e30*/  MUFU.EX2 R238, R2 ;  /* 0x0000000200ee7308 */ /* 0x0008a20000000800 */
[----:B-1----:R-:W-:Y:S02]  /*5e40*/  HSET2.LE.AND R0, R6, R213, PT ;  /* 0x000000d506007233 */ /* 0x002fe40003803000 */
[----:B----4-:R-:W-:-:S04]  /*5e50*/  F2FP.F16.F32.PACK_AB R2, R227, R165 ;  /* 0x000000a5e302723e */ /* 0x010fc800000000ff */
[----:B------:R-:W-:Y:S02]  /*5e60*/  LOP3.LUT R6, R2, R0, RZ, 0xc0, !PT ;  /* 0x0000000002067212 */ /* 0x000fe400078ec0ff */
[----:B------:R-:W-:Y:S02]  /*5e70*/  HSET2.LE.AND R0, R3, R213, PT ;  /* 0x000000d503007233 */ /* 0x000fe40003803000 */
[----:B---3--:R-:W-:-:S04]  /*5e80*/  F2FP.F16.F32.PACK_AB R2, R125, R133 ;  /* 0x000000857d02723e */ /* 0x008fc800000000ff */
[----:B------:R-:W-:Y:S02]  /*5e90*/  LOP3.LUT R7, R2, R0, RZ, 0xc0, !PT ;  /* 0x0000000002077212 */ /* 0x000fe400078ec0ff */
[----:B------:R-:W-:Y:S02]  /*5ea0*/  HSET2.LE.AND R0, R5, R213, PT ;  /* 0x000000d505007233 */ /* 0x000fe40003803000 */
[----:B------:R-:W-:-:S04]  /*5eb0*/  F2FP.F16.F32.PACK_AB R2, R113, R83 ;  /* 0x000000537102723e */ /* 0x000fc800000000ff */
[----:B------:R-:W-:Y:S02]  /*5ec0*/  LOP3.LUT R4, R2, R0, RZ, 0xc0, !PT ;  /* 0x0000000002047212 */ /* 0x000fe400078ec0ff */
[----:B------:R-:W-:Y:S02]  /*5ed0*/  HSET2.LE.AND R0, R8, R213, PT ;  /* 0x000000d508007233 */ /* 0x000fe40003803000 */
[----:B--2---:R-:W-:-:S04]  /*5ee0*/  F2FP.F16.F32.PACK_AB R2, R252, R238 ;  /* 0x000000eefc02723e */ /* 0x004fc800000000ff */
[----:B------:R-:W-:Y:S02]  /*5ef0*/  LOP3.LUT R5, R2, R0, RZ, 0xc0, !PT ;  /* 0x0000000002057212 */ /* 0x000fe400078ec0ff */
[----:B------:R-:W-:-:S05]  /*5f00*/  LOP3.LUT R0, R222, R32, R11, 0x96, !PT ;  /* 0x00000020de007212 */ /* 0x000fca00078e960b */
[----:B------:R-:W-:Y:S01]  /*5f10*/  IMAD.WIDE.U32 R2, R0, -0x2daee0ad, RZ ;  /* 0xd2511f5300027825 */ /* 0x000fe200078e00ff */
[C---:B------:R-:W-:Y:S03]  /*5f20*/  HMMA.16816.F32 R28, R4.reuse, R12, R68 ;  /* 0x0000000c041c723c */ /* 0x040fe60000001844 */
[----:B------:R-:W-:Y:S01]  /*5f30*/  IMAD.MOV.U32 R8, RZ, RZ, R2 ;  /* 0x000000ffff087224 */ /* 0x000fe200078e0002 */
[----:B------:R-:W-:Y:S02]  /*5f40*/  PRMT R9, R2, 0x7771, RZ ;  /* 0x0000777102097816 */ /* 0x000fe400000000ff */
[----:B------:R-:W-:Y:S01]  /*5f50*/  LOP3.LUT R0, R137, R76, R3, 0x96, !PT ;  /* 0x0000004c89007212 */ /* 0x000fe200078e9603 */
[----:B------:R-:W-:Y:S01]  /*5f60*/  FFMA.FTZ R3, R101, UR5, -R19 ;  /* 0x0000000565037c23 */ /* 0x000fe20008010813 */
[----:B------:R-:W-:Y:S01]  /*5f70*/  HMMA.16816.F32 R40, R4, R14, R40 ;  /* 0x0000000e0428723c */ /* 0x000fe20000001828 */
[----:B------:R-:W1:Y:S01]  /*5f80*/  LDSM.16.MT88.4 R12, [R139+0x4c00] ;  /* 0x004c00008b0c783b */ /* 0x000e620000004200 */
[----:B------:R-:W-:Y:S01]  /*5f90*/  LOP3.LUT R8, R8, 0xff, RZ, 0xc0, !PT ;  /* 0x000000ff08087812 */ /* 0x000fe200078ec0ff */
[----:B------:R2:W-:Y:S01]  /*5fa0*/  MUFU.EX2 R248, R3 ;  /* 0x0000000300f87308 */ /* 0x0005e20000000800 */
[----:B------:R-:W-:-:S02]  /*5fb0*/  IMAD.MOV.U32 R76, RZ, RZ, R244 ;  /* 0x000000ffff4c7224 */ /* 0x000fc400078e00f4 */
[----:B------:R-:W-:Y:S01]  /*5fc0*/  PRMT R8, R8, 0x5410, R9 ;  /* 0x0000541008087816 */ /* 0x000fe20000000009 */
[----:B------:R-:W-:Y:S01]  /*5fd0*/  IMAD.MOV.U32 R101, RZ, RZ, R125 ;  /* 0x000000ffff657224 */ /* 0x000fe200078e007d */
[C---:B------:R-:W-:Y:S08]  /*5fe0*/  HMMA.16816.F32 R36, R4.reuse, R20, R56 ;  /* 0x000000140424723c */ /* 0x040ff00000001838 */
[----:B------:R-:W-:Y:S01]  /*5ff0*/  HMMA.16816.F32 R32, R4, R22, R48 ;  /* 0x000000160420723c */ /* 0x000fe20000001830 */
[C---:B------:R-:W-:Y:S01]  /*6000*/  PRMT R5, R2.reuse, 0x7773, RZ ;  /* 0x0000777302057816 */ /* 0x040fe200000000ff */
[----:B------:R-:W3:Y:S01]  /*6010*/  LDSM.16.MT88.4 R20, [R209+0x4c00] ;  /* 0x004c0000d114783b */ /* 0x000ee20000004200 */
[----:B------:R-:W-:Y:S01]  /*6020*/  PRMT R4, R2, 0x7772, RZ ;  /* 0x0000777202047816 */ /* 0x000fe200000000ff */
[--C-:B------:R-:W-:Y:S01]  /*6030*/  FFMA.FTZ R2, R100, UR5, -R19.reuse ;  /* 0x0000000564027c23 */ /* 0x100fe20008010813 */
[----:B------:R-:W-:Y:S01]  /*6040*/  SHF.R.U32.HI R6, RZ, 0x18, R0 ;  /* 0x00000018ff067819 */ /* 0x000fe20000011600 */
[----:B--2---:R-:W-:Y:S01]  /*6050*/  FFMA.FTZ R3, R84, UR5, -R19 ;  /* 0x0000000554037c23 */ /* 0x004fe20008010813 */
[----:B------:R-:W-:Y:S01]  /*6060*/  PRMT R10, R4, 0x5410, R5 ;  /* 0x00005410040a7816 */ /* 0x000fe20000000005 */
[----:B------:R2:W4:Y:S01]  /*6070*/  MUFU.EX2 R246, R2 ;  /* 0x0000000200f67308 */ /* 0x0005220000000800 */
[C---:B------:R-:W-:Y:S01]  /*6080*/  LOP3.LUT R5, R0.reuse, 0xffff, RZ, 0xc0, !PT ;  /* 0x0000ffff00057812 */ /* 0x040fe200078ec0ff */
[----:B------:R-:W-:Y:S01]  /*6090*/  IMAD.MOV.U32 R100, RZ, RZ, R126 ;  /* 0x000000ffff647224 */ /* 0x000fe200078e007e */
[----:B------:R-:W-:Y:S01]  /*60a0*/  LOP3.LUT R7, R0, 0xff, RZ, 0xc0, !PT ;  /* 0x000000ff00077812 */ /* 0x000fe200078ec0ff */
[----:B------:R4:W-:Y:S01]  /*60b0*/  MUFU.EX2 R245, R3 ;  /* 0x0000000300f57308 */ /* 0x0009e20000000800 */
[----:B------:R-:W-:-:S02]  /*60c0*/  SHF.R.U32.HI R5, RZ, 0x8, R5 ;  /* 0x00000008ff057819 */ /* 0x000fc40000011605 */
[----:B--2---:R-:W-:Y:S01]  /*60d0*/  PRMT R2, R0, 0x7632, R2 ;  /* 0x0000763200027816 */ /* 0x004fe20000000002 */
[----:B------:R-:W-:-:S03]  /*60e0*/  FFMA.FTZ R0, R85, UR5, -R19 ;  /* 0x0000000555007c23 */ /* 0x000fc60008010813 */
[----:B------:R-:W-:Y:S01]  /*60f0*/  LOP3.LUT R4, R2, 0xff, RZ, 0xc0, !PT ;  /* 0x000000ff02047812 */ /* 0x000fe200078ec0ff */
[--C-:B------:R-:W-:Y:S01]  /*6100*/  FFMA.FTZ R2, R102, UR5, -R18.reuse ;  /* 0x0000000566027c23 */ /* 0x100fe20008010812 */
[----:B------:R2:W-:Y:S01]  /*6110*/  MUFU.EX2 R247, R0 ;  /* 0x0000000000f77308 */ /* 0x0005e20000000800 */
[----:B----4-:R-:W-:Y:S01]  /*6120*/  FFMA.FTZ R3, R86, UR5, -R18 ;  /* 0x0000000556037c23 */ /* 0x010fe20008010812 */
[----:B------:R-:W-:Y:S01]  /*6130*/  PRMT R6, R4, 0x5410, R6 ;  /* 0x0000541004067816 */ /* 0x000fe20000000006 */
[----:B------:R-:W-:Y:S01]  /*6140*/  FFMA.FTZ R4, R103, UR5, -R18 ;  /* 0x0000000567047c23 */ /* 0x000fe20008010812 */
[----:B------:R4:W-:Y:S01]  /*6150*/  MUFU.EX2 R241, R2 ;  /* 0x0000000200f17308 */ /* 0x0009e20000000800 */
[----:B------:R-:W-:Y:S02]  /*6160*/  IMAD.MOV.U32 R102, RZ, RZ, R240 ;  /* 0x000000ffff667224 */ /* 0x000fe400078e00f0 */
[----:B------:R-:W-:Y:S01]  /*6170*/  IMAD.MOV.U32 R103, RZ, RZ, R121 ;  /* 0x000000ffff677224 */ /* 0x000fe200078e0079 */
[----:B------:R1:W3:Y:S04]  /*6180*/  MUFU.EX2 R242, R4 ;  /* 0x0000000400f27308 */ /* 0x0002e80000000800 */
[----:B------:R3:W-:Y:S01]  /*6190*/  MUFU.EX2 R244, R3 ;  /* 0x0000000300f47308 */ /* 0x0007e20000000800 */
[----:B--2---:R-:W-:Y:S01]  /*61a0*/  PRMT R0, R7, 0x5410, R5 ;  /* 0x0000541007007816 */ /* 0x004fe20000000005 */
[----:B------:R-:W-:Y:S01]  /*61b0*/  FFMA.FTZ R5, R87, UR5, -R18 ;  /* 0x0000000557057c23 */ /* 0x000fe20008010812 */
[----:B----4-:R-:W-:-:S03]  /*61c0*/  F2FP.F16.F32.PACK_AB R2, R248, R246 ;  /* 0x000000f6f802723e */ /* 0x010fc600000000ff */
[----:B------:R2:W4:Y:S01]  /*61d0*/  MUFU.EX2 R243, R5 ;  /* 0x0000000500f37308 */ /* 0x0005220000000800 */
[----:B------:R-:W-:-:S05]  /*61e0*/  HSET2.LE.AND R0, R0, R213, PT ;  /* 0x000000d500007233 */ /* 0x000fca0003803000 */
[----:B-1----:R-:W-:Y:S02]  /*61f0*/  LOP3.LUT R4, R2, R0, RZ, 0xc0, !PT ;  /* 0x0000000002047212 */ /* 0x002fe400078ec0ff */
[--C-:B------:R-:W-:Y:S02]  /*6200*/  HSET2.LE.AND R0, R6, R213.reuse, PT ;  /* 0x000000d506007233 */ /* 0x100fe40003803000 */
[----:B---3--:R-:W-:Y:S02]  /*6210*/  F2FP.F16.F32.PACK_AB R2, R242, R241 ;  /* 0x000000f1f202723e */ /* 0x008fe400000000ff */
[----:B------:R-:W-:Y:S02]  /*6220*/  LOP3.LUT R3, R10, 0xff00ff, RZ, 0xc0, !PT ;  /* 0x00ff00ff0a037812 */ /* 0x000fe400078ec0ff */
[----:B--2---:R-:W-:Y:S02]  /*6230*/  LOP3.LUT R5, R2, R0, RZ, 0xc0, !PT ;  /* 0x0000000002057212 */ /* 0x004fe400078ec0ff */
[----:B------:R-:W-:-:S02]  /*6240*/  HSET2.LE.AND R0, R8, R213, PT ;  /* 0x000000d508007233 */ /* 0x000fc40003803000 */
[----:B------:R-:W-:-:S04]  /*6250*/  F2FP.F16.F32.PACK_AB R2, R245, R247 ;  /* 0x000000f7f502723e */ /* 0x000fc800000000ff */
[----:B------:R-:W-:Y:S02]  /*6260*/  LOP3.LUT R6, R2, R0, RZ, 0xc0, !PT ;  /* 0x0000000002067212 */ /* 0x000fe400078ec0ff */
[----:B------:R-:W-:Y:S01]  /*6270*/  HSET2.LE.AND R0, R3, R213, PT ;  /* 0x000000d503007233 */ /* 0x000fe20003803000 */
[----:B------:R-:W-:Y:S01]  /*6280*/  FFMA.FTZ R3, R145, UR5, -R17 ;  /* 0x0000000591037c23 */ /* 0x000fe20008010811 */
[----:B----4-:R-:W-:Y:S01]  /*6290*/  F2FP.F16.F32.PACK_AB R2, R243, R244 ;  /* 0x000000f4f302723e */ /* 0x010fe200000000ff */
[----:B------:R-:W-:Y:S02]  /*62a0*/  IMAD.MOV.U32 R145, RZ, RZ, R237 ;  /* 0x000000ffff917224 */ /* 0x000fe400078e00ed */
[----:B------:R1:W-:Y:S01]  /*62b0*/  MUFU.EX2 R240, R3 ;  /* 0x0000000300f07308 */ /* 0x0003e20000000800 */
[----:B------:R-:W-:Y:S01]  /*62c0*/  LOP3.LUT R7, R2, R0, RZ, 0xc0, !PT ;  /* 0x0000000002077212 */ /* 0x000fe200078ec0ff */
[----:B------:R-:W-:Y:S01]  /*62d0*/  FFMA.FTZ R2, R148, UR5, -R17 ;  /* 0x0000000594027c23 */ /* 0x000fe20008010811 */
[----:B------:R-:W-:Y:S01]  /*62e0*/  LOP3.LUT R0, R222, R24, R27, 0x96, !PT ;  /* 0x00000018de007212 */ /* 0x000fe200078e961b */
[----:B------:R-:W-:-:S02]  /*62f0*/  IMAD.MOV.U32 R148, RZ, RZ, R83 ;  /* 0x000000ffff947224 */ /* 0x000fc400078e0053 */
[----:B------:R2:W-:Y:S02]  /*6300*/  MUFU.EX2 R237, R2 ;  /* 0x0000000200ed7308 */ /* 0x0005e40000000800 */
[----:B------:R-:W-:Y:S01]  /*6310*/  HMMA.16816.F32 R48, R4, R12, R52 ;  /* 0x0000000c0430723c */ /* 0x000fe20000001834 */
[----:B-1----:R-:W-:Y:S01]  /*6320*/  FFMA.FTZ R3, R147, UR5, -R16 ;  /* 0x0000000593037c23 */ /* 0x002fe20008010810 */
[----:B------:R-:W-:-:S06]  /*6330*/  IMAD.MOV.U32 R147, RZ, RZ, R236 ;  /* 0x000000ffff937224 */ /* 0x000fcc00078e00ec */
[----:B------:R-:W-:Y:S01]  /*6340*/  HMMA.16816.F32 R60, R4, R14, R60 ;  /* 0x0000000e043c723c */ /* 0x000fe2000000183c */
[----:B--2---:R-:W-:Y:S01]  /*6350*/  FFMA.FTZ R2, R144, UR5, -R17 ;  /* 0x0000000590027c23 */ /* 0x004fe20008010811 */
[----:B------:R-:W-:-:S06]  /*6360*/  IMAD.MOV.U32 R144, RZ, RZ, R239 ;  /* 0x000000ffff907224 */ /* 0x000fcc00078e00ef */
[C---:B------:R-:W-:Y:S01]  /*6370*/  HMMA.16816.F32 R64, R4.reuse, R20, R64 ;  /* 0x000000140440723c */ /* 0x040fe20000001840 */
[----:B------:R1:W2:Y:S07]  /*6380*/  MUFU.EX2 R239, R2 ;  /* 0x0000000200ef7308 */ /* 0x0002ae0000000800 */
[----:B------:R-:W-:Y:S01]  /*6390*/  HMMA.16816.F32 R52, R4, R22, R44 ;  /* 0x000000160434723c */ /* 0x000fe2000000182c */
[----:B------:R-:W-:-:S04]  /*63a0*/  IMAD.WIDE.U32 R4, R0, -0x2daee0ad, RZ ;  /* 0xd2511f5300047825 */ /* 0x000fc800078e00ff */
[----:B------:R-:W-:Y:S01]  /*63b0*/  IMAD.MOV.U32 R7, RZ, RZ, R4 ;  /* 0x000000ffff077224 */ /* 0x000fe200078e0004 */
[----:B------:R-:W-:Y:S01]  /*63c0*/  LOP3.LUT R0, R137, R72, R5, 0x96, !PT ;  /* 0x0000004889007212 */ /* 0x000fe200078e9605 */
[----:B-1----:R-:W-:Y:S01]  /*63d0*/  FFMA.FTZ R2, R146, UR5, -R16 ;  /* 0x0000000592027c23 */ /* 0x002fe20008010810 */
[----:B------:R-:W-:Y:S01]  /*63e0*/  IMAD.MOV.U32 R146, RZ, RZ, R235 ;  /* 0x000000ffff927224 */ /* 0x000fe200078e00eb */
[C---:B------:R-:W-:Y:S01]  /*63f0*/  PRMT R6, R4.reuse, 0x7773, RZ ;  /* 0x0000777304067816 */ /* 0x040fe200000000ff */
[----:B------:R1:W-:Y:S01]  /*6400*/  MUFU.EX2 R235, R3 ;  /* 0x0000000300eb7308 */ /* 0x0003e20000000800 */
[C---:B------:R-:W-:Y:S02]  /*6410*/  PRMT R5, R4.reuse, 0x7772, RZ ;  /* 0x0000777204057816 */ /* 0x040fe400000000ff */
[----:B------:R-:W-:Y:S01]  /*6420*/  PRMT R8, R4, 0x7771, RZ ;  /* 0x0000777104087816 */ /* 0x000fe200000000ff */
[----:B------:R3:W4:Y:S01]  /*6430*/  MUFU.EX2 R236, R2 ;  /* 0x0000000200ec7308 */ /* 0x0007220000000800 */
[----:B------:R-:W-:Y:S01]  /*6440*/  LOP3.LUT R7, R7, 0xff, RZ, 0xc0, !PT ;  /* 0x000000ff07077812 */ /* 0x000fe200078ec0ff */
[----:B------:R-:W-:Y:S01]  /*6450*/  FFMA.FTZ R4, R149, UR5, -R17 ;  /* 0x0000000595047c23 */ /* 0x000fe20008010811 */
[----:B------:R-:W-:Y:S01]  /*6460*/  PRMT R6, R5, 0x5410, R6 ;  /* 0x0000541005067816 */ /* 0x000fe20000000006 */
[----:B------:R-:W-:Y:S01]  /*6470*/  IMAD.MOV.U32 R149, RZ, RZ, R233 ;  /* 0x000000ffff957224 */ /* 0x000fe200078e00e9 */
[----:B------:R-:W-:-:S02]  /*6480*/  LOP3.LUT R5, R0, 0xff, RZ, 0xc0, !PT ;  /* 0x000000ff00057812 */ /* 0x000fc400078ec0ff */
[----:B------:R-:W-:Y:S02]  /*6490*/  PRMT R7, R7, 0x5410, R8 ;  /* 0x0000541007077816 */ /* 0x000fe40000000008 */
[----:B------:R-:W-:Y:S02]  /*64a0*/  SHF.R.U32.HI R8, RZ, 0x18, R0 ;  /* 0x00000018ff087819 */ /* 0x000fe40000011600 */
[----:B-1----:R-:W-:Y:S02]  /*64b0*/  LOP3.LUT R3, R0, 0xffff, RZ, 0xc0, !PT ;  /* 0x0000ffff00037812 */ /* 0x002fe400078ec0ff */
[----:B------:R-:W-:Y:S02]  /*64c0*/  LOP3.LUT R6, R6, 0xff00ff, RZ, 0xc0, !PT ;  /* 0x00ff00ff06067812 */ /* 0x000fe400078ec0ff */
[----:B---3--:R-:W-:Y:S01]  /*64d0*/  SHF.R.U32.HI R2, RZ, 0x8, R3 ;  /* 0x00000008ff027819 */ /* 0x008fe20000011603 */
[----:B------:R-:W-:Y:S01]  /*64e0*/  FFMA.FTZ R3, R151, UR5, -R16 ;  /* 0x0000000597037c23 */ /* 0x000fe20008010810 */
[----:B------:R-:W-:-:S02]  /*64f0*/  IMAD.MOV.U32 R151, RZ, RZ, R234 ;  /* 0x000000ffff977224 */ /* 0x000fc400078e00ea */
[----:B------:R-:W1:Y:S01]  /*6500*/  MUFU.EX2 R234, R4 ;  /* 0x0000000400ea7308 */ /* 0x000e620000000800 */
[----:B------:R-:W-:Y:S01]  /*6510*/  PRMT R5, R5, 0x5410, R2 ;  /* 0x0000541005057816 */ /* 0x000fe20000000002 */
[----:B------:R-:W-:Y:S01]  /*6520*/  FFMA.FTZ R2, R150, UR5, -R16 ;  /* 0x0000000596027c23 */ /* 0x000fe20008010810 */
[----:B------:R-:W-:Y:S01]  /*6530*/  IMAD.MOV.U32 R150, RZ, RZ, R124 ;  /* 0x000000ffff967224 */ /* 0x000fe200078e007c */
[----:B------:R3:W-:Y:S04]  /*6540*/  MUFU.EX2 R232, R3 ;  /* 0x0000000300e87308 */ /* 0x0007e80000000800 */
[----:B------:R2:W1:Y:S01]  /*6550*/  MUFU.EX2 R233, R2 ;  /* 0x0000000200e97308 */ /* 0x0004620000000800 */
[----:B---3--:R-:W-:Y:S02]  /*6560*/  PRMT R3, R0, 0x7632, R3 ;  /* 0x0000763200037816 */ /* 0x008fe40000000003 */
[----:B------:R-:W-:-:S02]  /*6570*/  HSET2.LE.AND R0, R7, R213, PT ;  /* 0x000000d507007233 */ /* 0x000fc40003803000 */
[----:B------:R-:W-:Y:S02]  /*6580*/  LOP3.LUT R4, R3, 0xff, RZ, 0xc0, !PT ;  /* 0x000000ff03047812 */ /* 0x000fe400078ec0ff */
[----:B--2---:R-:W-:Y:S02]  /*6590*/  F2FP.F16.F32.PACK_AB R2, R239, R240 ;  /* 0x000000f0ef02723e */ /* 0x004fe400000000ff */
[----:B------:R-:W-:Y:S01]  /*65a0*/  PRMT R4, R4, 0x5410, R8 ;  /* 0x0000541004047816 */ /* 0x000fe20000000008 */
[----:B------:R-:W-:Y:S01]  /*65b0*/  VIADD R8, R169, 0x2 ;  /* 0x00000002a9087836 */ /* 0x000fe20000000000 */
[----:B------:R-:W-:Y:S02]  /*65c0*/  HSET2.LE.AND R3, R6, R213, PT ;  /* 0x000000d506037233 */ /* 0x000fe40003803000 */
[----:B----4-:R-:W-:Y:S02]  /*65d0*/  F2FP.F16.F32.PACK_AB R7, R236, R235 ;  /* 0x000000ebec07723e */ /* 0x010fe400000000ff */
[----:B------:R-:W-:-:S02]  /*65e0*/  LOP3.LUT R8, R217, R8, R163, 0x96, !PT ;  /* 0x00000008d9087212 */ /* 0x000fc400078e96a3 */
[----:B------:R-:W-:Y:S02]  /*65f0*/  LOP3.LUT R6, R2, R0, RZ, 0xc0, !PT ;  /* 0x0000000002067212 */ /* 0x000fe400078ec0ff */
[--C-:B------:R-:W-:Y:S01]  /*6600*/  HSET2.LE.AND R0, R5, R213.reuse, PT ;  /* 0x000000d505007233 */ /* 0x100fe20003803000 */
[----:B------:R-:W-:Y:S01]  /*6610*/  IMAD.WIDE.U32 R24, R8, -0x326172a9, RZ ;  /* 0xcd9e8d5708187825 */ /* 0x000fe200078e00ff */
[----:B-1----:R-:W-:Y:S02]  /*6620*/  F2FP.F16.F32.PACK_AB R2, R234, R237 ;  /* 0x000000edea02723e */ /* 0x002fe400000000ff */
[----:B------:R-:W-:Y:S02]  /*6630*/  LOP3.LUT R7, R7, R3, RZ, 0xc0, !PT ;  /* 0x0000000307077212 */ /* 0x000fe400078ec0ff */
[----:B------:R-:W-:Y:S02]  /*6640*/  HSET2.LE.AND R3, R4, R213, PT ;  /* 0x000000d504037233 */ /* 0x000fe40003803000 */
[----:B------:R-:W-:-:S02]  /*6650*/  LOP3.LUT R4, R2, R0, RZ, 0xc0, !PT ;  /* 0x0000000002047212 */ /* 0x000fc400078ec0ff */
[----:B------:R-:W-:Y:S02]  /*6660*/  LOP3.LUT R0, R231, R250, R25, 0x96, !PT ;  /* 0x000000fae7007212 */ /* 0x000fe400078e9619 */
[----:B------:R-:W-:Y:S02]  /*6670*/  F2FP.F16.F32.PACK_AB R5, R233, R232 ;  /* 0x000000e8e905723e */ /* 0x000fe400000000ff */
[----:B------:R-:W-:Y:S01]  /*6680*/  LOP3.LUT R2, R249, R24, R81, 0x96, !PT ;  /* 0x00000018f9027212 */ /* 0x000fe200078e9651 */
[----:B------:R-:W-:Y:S01]  /*6690*/  IMAD.WIDE.U32 R8, R0, -0x2daee0ad, RZ ;  /* 0xd2511f5300087825 */ /* 0x000fe200078e00ff */
[----:B------:R-:W-:-:S03]  /*66a0*/  LOP3.LUT R5, R5, R3, RZ, 0xc0, !PT ;  /* 0x0000000305057212 */ /* 0x000fc600078ec0ff */
[----:B------:R-:W-:Y:S01]  /*66b0*/  IMAD.WIDE.U32 R2, R2, -0x2daee0ad, RZ ;  /* 0xd2511f5302027825 */ /* 0x000fe200078e00ff */
[----:B------:R-:W-:-:S03]  /*66c0*/  LOP3.LUT R9, R170, R76, R9, 0x96, !PT ;  /* 0x0000004caa097212 */ /* 0x000fc600078e9609 */
[----:B------:R-:W-:Y:S01]  /*66d0*/  HMMA.16816.F32 R72, R4, R12, R28 ;  /* 0x0000000c0448723c */ /* 0x000fe2000000181c */
        /* <DEDUP_REMOVED lines=14> */
[----:B------:R-:W-:Y:S01]  /*67c0*/  HMMA.16816.F32 R36, R4, R22, R32 ;  /* 0x000000160424723c */ /* 0x000fe20000001820 */
[----:B------:R-:W2:Y:S02]  /*67d0*/  LDSM.16.MT88.4 R20, [R209+0x5000] ;  /* 0x00500000d114783b */ /* 0x000ea40000004200 */
[----:B------:R-:W-:Y:S01]  /*67e0*/  IMAD.MOV.U32 R0, RZ, RZ, R2 ;  /* 0x000000ffff007224 */ /* 0x000fe200078e0002 */
[C---:B------:R-:W-:Y:S02]  /*67f0*/  PRMT R7, R2.reuse, 0x7771, RZ ;  /* 0x0000777102077816 */ /* 0x040fe400000000ff */
[C---:B------:R-:W-:Y:S02]  /*6800*/  PRMT R6, R2.reuse, 0x7773, RZ ;  /* 0x0000777302067816 */ /* 0x040fe400000000ff */
[----:B------:R-:W-:Y:S01]  /*6810*/  PRMT R4, R2, 0x7772, RZ ;  /* 0x0000777202047816 */ /* 0x000fe200000000ff */
[----:B------:R-:W-:Y:S01]  /*6820*/  FFMA.FTZ R2, R108, UR5, -R19 ;  /* 0x000000056c027c23 */ /* 0x000fe20008010813 */
[----:B------:R-:W-:Y:S01]  /*6830*/  LOP3.LUT R5, R0, 0xff, RZ, 0xc0, !PT ;  /* 0x000000ff00057812 */ /* 0x000fe200078ec0ff */
[----:B------:R-:W-:Y:S01]  /*6840*/  IMAD.MOV.U32 R108, RZ, RZ, R228 ;  /* 0x000000ffff6c7224 */ /* 0x000fe200078e00e4 */
[----:B------:R-:W-:Y:S01]  /*6850*/  LOP3.LUT R0, R221, R26, R3, 0x96, !PT ;  /* 0x0000001add007212 */ /* 0x000fe200078e9603 */
[----:B------:R3:W-:Y:S01]  /*6860*/  MUFU.EX2 R228, R2 ;  /* 0x0000000200e47308 */ /* 0x0007e20000000800 */
[----:B------:R-:W-:Y:S01]  /*6870*/  PRMT R11, R4, 0x5410, R6 ;  /* 0x00005410040b7816 */ /* 0x000fe20000000006 */
[----:B------:R-:W-:Y:S01]  /*6880*/  FFMA.FTZ R4, R109, UR5, -R19 ;  /* 0x000000056d047c23 */ /* 0x000fe20008010813 */
[----:B------:R-:W-:Y:S01]  /*6890*/  PRMT R10, R5, 0x5410, R7 ;  /* 0x00005410050a7816 */ /* 0x000fe20000000007 */
[--C-:B------:R-:W-:Y:S01]  /*68a0*/  FFMA.FTZ R3, R89, UR5, -R19.reuse ;  /* 0x0000000559037c23 */ /* 0x100fe20008010813 */
[----:B------:R-:W-:Y:S01]  /*68b0*/  FFMA.FTZ R6, R88, UR5, -R19 ;  /* 0x0000000558067c23 */ /* 0x000fe20008010813 */
[C---:B------:R-:W-:Y:S01]  /*68c0*/  LOP3.LUT R7, R0.reuse, 0xff, RZ, 0xc0, !PT ;  /* 0x000000ff00077812 */ /* 0x040fe200078ec0ff */
[----:B------:R-:W-:Y:S01]  /*68d0*/  IMAD.MOV.U32 R109, RZ, RZ, R229 ;  /* 0x000000ffff6d7224 */ /* 0x000fe200078e00e5 */
[----:B------:R-:W-:Y:S01]  /*68e0*/  PRMT R5, R0, 0x7632, R5 ;  /* 0x0000763200057816 */ /* 0x000fe20000000005 */
[----:B------:R4:W-:Y:S01]  /*68f0*/  MUFU.EX2 R138, R4 ;  /* 0x00000004008a7308 */ /* 0x0009e20000000800 */
[----:B------:R-:W-:-:S02]  /*6900*/  IMAD.MOV.U32 R88, RZ, RZ, R80 ;  /* 0x000000ffff587224 */ /* 0x000fc400078e0050 */
[----:B------:R-:W-:Y:S01]  /*6910*/  IMAD.MOV.U32 R89, RZ, RZ, R81 ;  /* 0x000000ffff597224 */ /* 0x000fe200078e0051 */
[----:B------:R1:W-:Y:S01]  /*6920*/  MUFU.EX2 R230, R3 ;  /* 0x0000000300e67308 */ /* 0x0003e20000000800 */
[----:B---3--:R-:W-:Y:S01]  /*6930*/  LOP3.LUT R2, R0, 0xffff, RZ, 0xc0, !PT ;  /* 0x0000ffff00027812 */ /* 0x008fe200078ec0ff */
[----:B------:R-:W-:Y:S02]  /*6940*/  IMAD.MOV.U32 R29, RZ, RZ, R109 ;  /* 0x000000ffff1d7224 */ /* 0x000fe400078e006d */
[----:B------:R-:W3:Y:S01]  /*6950*/  MUFU.EX2 R229, R6 ;  /* 0x0000000600e57308 */ /* 0x000ee20000000800 */
[----:B------:R-:W-:Y:S01]  /*6960*/  SHF.R.U32.HI R2, RZ, 0x8, R2 ;  /* 0x00000008ff027819 */ /* 0x000fe20000011602 */
[----:B------:R-:W-:-:S03]  /*6970*/  IMAD.MOV.U32 R26, RZ, RZ, R88 ;  /* 0x000000ffff1a7224 */ /* 0x000fc600078e0058 */
[----:B------:R-:W-:Y:S01]  /*6980*/  PRMT R8, R7, 0x5410, R2 ;  /* 0x0000541007087816 */ /* 0x000fe20000000002 */
[----:B------:R-:W-:Y:S01]  /*6990*/  FFMA.FTZ R2, R90, UR5, -R18 ;  /* 0x000000055a027c23 */ /* 0x000fe20008010812 */
[----:B----4-:R-:W-:Y:S02]  /*69a0*/  SHF.R.U32.HI R4, RZ, 0x18, R0 ;  /* 0x00000018ff047819 */ /* 0x010fe40000011600 */
[----:B------:R-:W-:Y:S01]  /*69b0*/  LOP3.LUT R0, R5, 0xff, RZ, 0xc0, !PT ;  /* 0x000000ff05007812 */ /* 0x000fe200078ec0ff */
[--C-:B------:R-:W-:Y:S01]  /*69c0*/  FFMA.FTZ R5, R91, UR5, -R18.reuse ;  /* 0x000000055b057c23 */ /* 0x100fe20008010812 */
[----:B------:R3:W-:Y:S01]  /*69d0*/  MUFU.EX2 R131, R2 ;  /* 0x0000000200837308 */ /* 0x0007e20000000800 */
[----:B-1----:R-:W-:Y:S01]  /*69e0*/  FFMA.FTZ R3, R110, UR5, -R18 ;  /* 0x000000056e037c23 */ /* 0x002fe20008010812 */
[----:B------:R-:W-:Y:S01]  /*69f0*/  PRMT R9, R0, 0x5410, R4 ;  /* 0x0000541000097816 */ /* 0x000fe20000000004 */
[----:B------:R-:W-:Y:S01]  /*6a00*/  FFMA.FTZ R4, R111, UR5, -R18 ;  /* 0x000000056f047c23 */ /* 0x000fe20008010812 */
[----:B------:R-:W1:Y:S01]  /*6a10*/  MUFU.EX2 R132, R5 ;  /* 0x0000000500847308 */ /* 0x000e620000000800 */
[----:B------:R-:W-:Y:S01]  /*6a20*/  HSET2.LE.AND R0, R10, R213, PT ;  /* 0x000000d50a007233 */ /* 0x000fe20003803000 */
[----:B------:R-:W-:-:S02]  /*6a30*/  IMAD.MOV.U32 R111, RZ, RZ, R167 ;  /* 0x000000ffff6f7224 */ /* 0x000fc400078e00a7 */
[----:B------:R4:W-:Y:S01]  /*6a40*/  MUFU.EX2 R130, R3 ;  /* 0x0000000300827308 */ /* 0x0009e20000000800 */
[----:B------:R-:W-:-:S03]  /*6a50*/  IMAD.MOV.U32 R110, RZ, RZ, R164 ;  /* 0x000000ffff6e7224 */ /* 0x000fc600078e00a4 */
[----:B------:R2:W2:Y:S01]  /*6a60*/  MUFU.EX2 R129, R4 ;  /* 0x0000000400817308 */ /* 0x0004a20000000800 */
[----:B---3--:R-:W-:-:S04]  /*6a70*/  F2FP.F16.F32.PACK_AB R2, R229, R230 ;  /* 0x000000e6e502723e */ /* 0x008fc800000000ff */
[----:B------:R-:W-:Y:S02]  /*6a80*/  LOP3.LUT R6, R2, R0, RZ, 0xc0, !PT ;  /* 0x0000000002067212 */ /* 0x000fe400078ec0ff */
[----:B-1----:R-:W-:Y:S02]  /*6a90*/  F2FP.F16.F32.PACK_AB R2, R131, R132 ;  /* 0x000000848302723e */ /* 0x002fe400000000ff */
[----:B----4-:R-:W-:-:S05]  /*6aa0*/  LOP3.LUT R3, R11, 0xff00ff, RZ, 0xc0, !PT ;  /* 0x00ff00ff0b037812 */ /* 0x010fca00078ec0ff */
[----:B------:R-:W-:-:S05]  /*6ab0*/  HSET2.LE.AND R0, R3, R213, PT ;  /* 0x000000d503007233 */ /* 0x000fca0003803000 */
[----:B------:R-:W-:Y:S02]  /*6ac0*/  LOP3.LUT R7, R2, R0, RZ, 0xc0, !PT ;  /* 0x0000000002077212 */ /* 0x000fe400078ec0ff */
[----:B------:R-:W-:Y:S02]  /*6ad0*/  HSET2.LE.AND R0, R8, R213, PT ;  /* 0x000000d508007233 */ /* 0x000fe40003803000 */
[----:B------:R-:W-:-:S04]  /*6ae0*/  F2FP.F16.F32.PACK_AB R2, R138, R228 ;  /* 0x000000e48a02723e */ /* 0x000fc800000000ff */
[----:B--2---:R-:W-:Y:S02]  /*6af0*/  LOP3.LUT R4, R2, R0, RZ, 0xc0, !PT ;  /* 0x0000000002047212 */ /* 0x004fe400078ec0ff */
[----:B------:R-:W-:Y:S02]  /*6b00*/  HSET2.LE.AND R0, R9, R213, PT ;  /* 0x000000d509007233 */ /* 0x000fe40003803000 */
[----:B------:R-:W-:-:S04]  /*6b10*/  F2FP.F16.F32.PACK_AB R2, R129, R130 ;  /* 0x000000828102723e */ /* 0x000fc800000000ff */
[----:B------:R-:W-:Y:S02]  /*6b20*/  LOP3.LUT R5, R2, R0, RZ, 0xc0, !PT ;  /* 0x0000000002057212 */ /* 0x000fe400078ec0ff */
[----:B------:R-:W-:Y:S02]  /*6b30*/  LOP3.LUT R2, R231, R92, R25, 0x96, !PT ;  /* 0x0000005ce7027212 */ /* 0x000fe400078e9619 */
[----:B------:R-:W-:Y:S01]  /*6b40*/  LOP3.LUT R0, R249, R24, R109, 0x96, !PT ;  /* 0x00000018f9007212 */ /* 0x000fe200078e966d */
[----:B------:R-:W-:Y:S02]  /*6b50*/  IMAD.MOV.U32 R109, RZ, RZ, R146 ;  /* 0x000000ffff6d7224 */ /* 0x000fe400078e0092 */
[----:B------:R-:W-:Y:S01]  /*6b60*/  HMMA.16816.F32 R48, R4, R12, R48 ;  /* 0x0000000c0430723c */ /* 0x000fe20000001830 */
[----:B------:R-:W-:-:S07]  /*6b70*/  IMAD.WIDE.U32 R2, R2, -0x2daee0ad, RZ ;  /* 0xd2511f5302027825 */ /* 0x000fce00078e00ff */
[C---:B------:R-:W-:Y:S01]  /*6b80*/  HMMA.16816.F32 R44, R4.reuse, R14, R60 ;  /* 0x0000000e042c723c */ /* 0x040fe2000000183c */
[----:B------:R-:W-:Y:S07]  /*6b90*/  LDSM.16.MT88.4 R60, [R209+0x5400] ;  /* 0x00540000d13c783b */ /* 0x000fee0000004200 */
[----:B------:R-:W-:Y:S01]  /*6ba0*/  HMMA.16816.F32 R40, R4, R20, R64 ;  /* 0x000000140428723c */ /* 0x000fe20000001840 */
[----:B------:R-:W-:Y:S02]  /*6bb0*/  IMAD.MOV.U32 R66, RZ, RZ, R118 ;  /* 0x000000ffff427224 */ /* 0x000fe400078e0076 */
[----:B------:R-:W-:-:S05]  /*6bc0*/  IMAD.MOV.U32 R67, RZ, RZ, R113 ;  /* 0x000000ffff437224 */ /* 0x000fca00078e0071 */
[----:B------:R-:W-:Y:S01]  /*6bd0*/  HMMA.16816.F32 R32, R4, R22, R52 ;  /* 0x000000160420723c */ /* 0x000fe20000001834 */
[----:B------:R-:W-:Y:S01]  /*6be0*/  IMAD.WIDE.U32 R6, R0, -0x2daee0ad, RZ ;  /* 0xd2511f5300067825 */ /* 0x000fe200078e00ff */
[----:B------:R-:W-:Y:S01]  /*6bf0*/  LOP3.LUT R0, R170, R78, R3, 0x96, !PT ;  /* 0x0000004eaa007212 */ /* 0x000fe200078e9603 */
[----:B------:R-:W1:Y:S03]  /*6c00*/  LDSM.16.MT88.4 R52, [R139+0x5400] ;  /* 0x005400008b34783b */ /* 0x000e660000004200 */
        /* <DEDUP_REMOVED lines=24> */
[----:B------:R-:W-:-:S02]  /*6d90*/  PRMT R6, R6, 0x5410, R8 ;  /* 0x0000541006067816 */ /* 0x000fc40000000008 */
[----:B------:R-:W-:Y:S01]  /*6da0*/  PRMT R8, R0, 0x5410, R3 ;  /* 0x0000541000087816 */ /* 0x000fe20000000003 */
[--C-:B------:R-:W-:Y:S01]  /*6db0*/  FFMA.FTZ R0, R158, UR5, -R17.reuse ;  /* 0x000000059e007c23 */ /* 0x100fe20008010811 */
[----:B------:R-:W-:Y:S01]  /*6dc0*/  SHF.R.U32.HI R2, RZ, 0x8, R2 ;  /* 0x00000008ff027819 */ /* 0x000fe20000011602 */
[--C-:B------:R-:W-:Y:S01]  /*6dd0*/  FFMA.FTZ R3, R156, UR5, -R17.reuse ;  /* 0x000000059c037c23 */ /* 0x100fe20008010811 */
[----:B------:R-:W-:Y:S02]  /*6de0*/  MUFU.EX2 R122, R4 ;  /* 0x00000004007a7308 */ /* 0x000fe40000000800 */
[----:B------:R-:W-:Y:S01]  /*6df0*/  PRMT R5, R5, 0x5410, R2 ;  /* 0x0000541005057816 */ /* 0x000fe20000000002 */
[----:B------:R-:W-:Y:S01]  /*6e00*/  FFMA.FTZ R2, R154, UR5, -R17 ;  /* 0x000000059a027c23 */ /* 0x000fe20008010811 */
[----:B------:R2:W-:Y:S01]  /*6e10*/  MUFU.EX2 R124, R0 ;  /* 0x00000000007c7308 */ /* 0x0005e20000000800 */
[----:B------:R-:W-:-:S03]  /*6e20*/  IMAD.MOV.U32 R154, RZ, RZ, R116 ;  /* 0x000000ffff9a7224 */ /* 0x000fc600078e0074 */
[----:B------:R3:W-:Y:S04]  /*6e30*/  MUFU.EX2 R127, R2 ;  /* 0x00000002007f7308 */ /* 0x0007e80000000800 */
[----:B------:R4:W-:Y:S01]  /*6e40*/  MUFU.EX2 R123, R3 ;  /* 0x00000003007b7308 */ /* 0x0009e20000000800 */
[----:B--2---:R-:W-:Y:S01]  /*6e50*/  FFMA.FTZ R0, R152, UR5, -R17 ;  /* 0x0000000598007c23 */ /* 0x004fe20008010811 */
[----:B------:R-:W-:Y:S02]  /*6e60*/  IMAD.MOV.U32 R152, RZ, RZ, R150 ;  /* 0x000000ffff987224 */ /* 0x000fe400078e0096 */
[----:B------:R-:W-:Y:S01]  /*6e70*/  IMAD.MOV.U32 R150, RZ, RZ, R114 ;  /* 0x000000ffff967224 */ /* 0x000fe200078e0072 */
[----:B------:R2:W1:Y:S01]  /*6e80*/  MUFU.EX2 R128, R0 ;  /* 0x0000000000807308 */ /* 0x0004620000000800 */
[----:B---3--:R-:W-:Y:S01]  /*6e90*/  FFMA.FTZ R2, R155, UR5, -R16 ;  /* 0x000000059b027c23 */ /* 0x008fe20008010810 */
[----:B------:R-:W-:Y:S01]  /*6ea0*/  IMAD.MOV.U32 R155, RZ, RZ, R151 ;  /* 0x000000ffff9b7224 */ /* 0x000fe200078e0097 */
[----:B----4-:R-:W-:-:S02]  /*6eb0*/  LOP3.LUT R3, R7, 0xff00ff, RZ, 0xc0, !PT ;  /* 0x00ff00ff07037812 */ /* 0x010fc400078ec0ff */
[----:B------:R3:W-:Y:S01]  /*6ec0*/  MUFU.EX2 R125, R2 ;  /* 0x00000002007d7308 */ /* 0x0007e20000000800 */
[----:B------:R-:W-:Y:S02]  /*6ed0*/  IMAD.MOV.U32 R151, RZ, RZ, R102 ;  /* 0x000000ffff977224 */ /* 0x000fe400078e0066 */
[----:B------:R-:W-:Y:S02]  /*6ee0*/  IMAD.MOV.U32 R102, RZ, RZ, R166 ;  /* 0x000000ffff667224 */ /* 0x000fe400078e00a6 */
[----:B--2---:R-:W-:Y:S01]  /*6ef0*/  FFMA.FTZ R0, R153, UR5, -R16 ;  /* 0x0000000599007c23 */ /* 0x004fe20008010810 */
[----:B------:R-:W-:-:S03]  /*6f00*/  IMAD.MOV.U32 R153, RZ, RZ, R144 ;  /* 0x000000ffff997224 */ /* 0x000fc600078e0090 */
[----:B------:R2:W4:Y:S01]  /*6f10*/  MUFU.EX2 R126, R0 ;  /* 0x00000000007e7308 */ /* 0x0005220000000800 */
[----:B---3--:R-:W-:-:S04]  /*6f20*/  FFMA.FTZ R2, R159, UR5, -R16 ;  /* 0x000000059f027c23 */ /* 0x008fc80008010810 */
[----:B------:R1:W3:Y:S01]  /*6f30*/  MUFU.EX2 R121, R2 ;  /* 0x0000000200797308 */ /* 0x0002e20000000800 */
[----:B--2---:R-:W-:Y:S02]  /*6f40*/  HSET2.LE.AND R0, R6, R213, PT ;  /* 0x000000d506007233 */ /* 0x004fe40003803000 */
[----:B-1----:R-:W-:-:S04]  /*6f50*/  F2FP.F16.F32.PACK_AB R2, R128, R127 ;  /* 0x0000007f8002723e */ /* 0x002fc800000000ff */
[----:B------:R-:W-:Y:S02]  /*6f60*/  LOP3.LUT R6, R2, R0, RZ, 0xc0, !PT ;  /* 0x0000000002067212 */ /* 0x000fe400078ec0ff */
[----:B------:R-:W-:Y:S02]  /*6f70*/  HSET2.LE.AND R0, R3, R213, PT ;  /* 0x000000d503007233 */ /* 0x000fe40003803000 */
[----:B----4-:R-:W-:-:S04]  /*6f80*/  F2FP.F16.F32.PACK_AB R2, R126, R125 ;  /* 0x0000007d7e02723e */ /* 0x010fc800000000ff */
[----:B------:R-:W-:Y:S02]  /*6f90*/  LOP3.LUT R7, R2, R0, RZ, 0xc0, !PT ;  /* 0x0000000002077212 */ /* 0x000fe400078ec0ff */
[----:B------:R-:W-:Y:S02]  /*6fa0*/  HSET2.LE.AND R0, R5, R213, PT ;  /* 0x000000d505007233 */ /* 0x000fe40003803000 */
[----:B------:R-:W-:-:S04]  /*6fb0*/  F2FP.F16.F32.PACK_AB R2, R123, R124 ;  /* 0x0000007c7b02723e */ /* 0x000fc800000000ff */
[----:B------:R-:W-:Y:S02]  /*6fc0*/  LOP3.LUT R4, R2, R0, RZ, 0xc0, !PT ;  /* 0x0000000002047212 */ /* 0x000fe400078ec0ff */
[----:B------:R-:W-:Y:S02]  /*6fd0*/  HSET2.LE.AND R0, R8, R213, PT ;  /* 0x000000d508007233 */ /* 0x000fe40003803000 */
[----:B---3--:R-:W-:-:S04]  /*6fe0*/  F2FP.F16.F32.PACK_AB R2, R122, R121 ;  /* 0x000000797a02723e */ /* 0x008fc800000000ff */
[----:B------:R-:W-:Y:S02]  /*6ff0*/  LOP3.LUT R5, R2, R0, RZ, 0xc0, !PT ;  /* 0x0000000002057212 */ /* 0x000fe400078ec0ff */
[----:B------:R-:W-:Y:S01]  /*7000*/  LOP3.LUT R0, R222, R28, R27, 0x96, !PT ;  /* 0x0000001cde007212 */ /* 0x000fe200078e961b */
[----:B------:R-:W-:Y:S02]  /*7010*/  IMAD.MOV.U32 R28, RZ, RZ, R108 ;  /* 0x000000ffff1c7224 */ /* 0x000fe400078e006c */
[----:B------:R-:W-:Y:S02]  /*7020*/  IMAD.MOV.U32 R27, RZ, RZ, R89 ;  /* 0x000000ffff1b7224 */ /* 0x000fe400078e0059 */
[----:B------:R-:W-:Y:S01]  /*7030*/  IMAD.WIDE.U32 R2, R0, -0x2daee0ad, RZ ;  /* 0xd2511f5300027825 */ /* 0x000fe200078e00ff */
[C---:B------:R-:W-:Y:S03]  /*7040*/  HMMA.16816.F32 R80, R4.reuse, R12, R72 ;  /* 0x0000000c0450723c */ /* 0x040fe60000001848 */
[----:B------:R-:W-:Y:S01]  /*7050*/  IMAD.MOV.U32 R108, RZ, RZ, R147 ;  /* 0x000000ffff6c7224 */ /* 0x000fe200078e0093 */
[----:B------:R-:W-:Y:S01]  /*7060*/  LOP3.LUT R0, R137, R30, R3, 0x96, !PT ;  /* 0x0000001e89007212 */ /* 0x000fe200078e9603 */
[----:B------:R-:W-:Y:S01]  /*7070*/  IMAD.MOV.U32 R75, RZ, RZ, R145 ;  /* 0x000000ffff4b7224 */ /* 0x000fe200078e0091 */
[----:B------:R-:W-:Y:S01]  /*7080*/  PRMT R8, R2, 0x7771, RZ ;  /* 0x0000777102087816 */ /* 0x000fe200000000ff */
[----:B------:R-:W-:Y:S01]  /*7090*/  FFMA.FTZ R3, R105, UR5, -R19 ;  /* 0x0000000569037c23 */ /* 0x000fe20008010813 */
[----:B------:R-:W-:Y:S01]  /*70a0*/  HMMA.16816.F32 R84, R4, R14, R68 ;  /* 0x0000000e0454723c */ /* 0x000fe20000001844 */
[----:B------:R-:W-:-:S02]  /*70b0*/  IMAD.MOV.U32 R73, RZ, RZ, R141 ;  /* 0x000000ffff497224 */ /* 0x000fc400078e008d */
[----:B------:R-:W-:Y:S02]  /*70c0*/  IMAD.MOV.U32 R141, RZ, RZ, R120 ;  /* 0x000000ffff8d7224 */ /* 0x000fe400078e0078 */
[----:B------:R-:W-:Y:S02]  /*70d0*/  IMAD.MOV.U32 R70, RZ, RZ, R119 ;  /* 0x000000ffff467224 */ /* 0x000fe400078e0077 */
[----:B------:R1:W-:Y:S01]  /*70e0*/  MUFU.EX2 R119, R3 ;  /* 0x0000000300777308 */ /* 0x0003e20000000800 */
[----:B------:R-:W-:Y:S01]  /*70f0*/  HMMA.16816.F32 R144, R4, R20, R56 ;  /* 0x000000140490723c */ /* 0x000fe20000001838 */
[----:B------:R-:W-:Y:S02]  /*7100*/  IMAD.MOV.U32 R72, RZ, RZ, R117 ;  /* 0x000000ffff487224 */ /* 0x000fe400078e0075 */
[----:B------:R-:W-:Y:S02]  /*7110*/  IMAD.MOV.U32 R71, RZ, RZ, R115 ;  /* 0x000000ffff477224 */ /* 0x000fe400078e0073 */
[----:B------:R-:W-:-:S02]  /*7120*/  IMAD.MOV.U32 R15, RZ, RZ, R163 ;  /* 0x000000ffff0f7224 */ /* 0x000fc400078e00a3 */
[----:B------:R-:W-:Y:S01]  /*7130*/  IMAD.MOV.U32 R74, RZ, RZ, R100 ;  /* 0x000000ffff4a7224 */ /* 0x000fe200078e0064 */
[----:B------:R-:W-:Y:S01]  /*7140*/  HMMA.16816.F32 R88, R4, R22, R36 ;  /* 0x000000160458723c */ /* 0x000fe20000001824 */
[C---:B------:R-:W-:Y:S01]  /*7150*/  PRMT R5, R2.reuse, 0x7773, RZ ;  /* 0x0000777302057816 */ /* 0x040fe200000000ff */
[----:B------:R-:W-:Y:S01]  /*7160*/  IMAD.MOV.U32 R6, RZ, RZ, R2 ;  /* 0x000000ffff067224 */ /* 0x000fe200078e0002 */
[----:B------:R-:W-:Y:S01]  /*7170*/  PRMT R4, R2, 0x7772, RZ ;  /* 0x0000777202047816 */ /* 0x000fe200000000ff */
[----:B------:R-:W-:Y:S01]  /*7180*/  FFMA.FTZ R2, R160, UR5, -R19 ;  /* 0x00000005a0027c23 */ /* 0x000fe20008010813 */
[----:B------:R-:W-:Y:S01]  /*7190*/  LOP3.LUT R7, R0, 0xff, RZ, 0xc0, !PT ;  /* 0x000000ff00077812 */ /* 0x000fe200078ec0ff */
[----:B------:R-:W-:Y:S01]  /*71a0*/  IMAD.MOV.U32 R12, RZ, RZ, R76 ;  /* 0x000000ffff0c7224 */ /* 0x000fe200078e004c */
[--C-:B------:R-:W-:Y:S01]  /*71b0*/  PRMT R10, R4, 0x5410, R5.reuse ;  /* 0x00005410040a7816 */ /* 0x100fe20000000005 */
[----:B------:R2:W-:Y:S01]  /*71c0*/  MUFU.EX2 R120, R2 ;  /* 0x0000000200787308 */ /* 0x0005e20000000800 */
[----:B------:R-:W-:Y:S01]  /*71d0*/  PRMT R5, R0, 0x7632, R5 ;  /* 0x0000763200057816 */ /* 0x000fe20000000005 */
[----:B------:R-:W-:Y:S01]  /*71e0*/  IMAD.MOV.U32 R13, RZ, RZ, R77 ;  /* 0x000000ffff0d7224 */ /* 0x000fe200078e004d */
[----:B------:R-:W-:Y:S01]  /*71f0*/  LOP3.LUT R9, R6, 0xff, RZ, 0xc0, !PT ;  /* 0x000000ff06097812 */ /* 0x000fe200078ec0ff */
[----:B------:R-:W-:Y:S01]  /*7200*/  IMAD.MOV.U32 R68, RZ, RZ, R78 ;  /* 0x000000ffff447224 */ /* 0x000fe200078e004e */
[----:B------:R-:W-:Y:S01]  /*7210*/  LOP3.LUT R4, R0, 0xffff, RZ, 0xc0, !PT ;  /* 0x0000ffff00047812 */ /* 0x000fe200078ec0ff */
[----:B------:R-:W-:Y:S01]  /*7220*/  IMAD.MOV.U32 R69, RZ, RZ, R79 ;  /* 0x000000ffff457224 */ /* 0x000fe200078e004f */
[----:B------:R-:W-:Y:S01]  /*7230*/  SHF.R.U32.HI R6, RZ, 0x18, R0 ;  /* 0x00000018ff067819 */ /* 0x000fe20000011600 */
[----:B------:R-:W-:Y:S01]  /*7240*/  FFMA.FTZ R0, R104, UR5, -R19 ;  /* 0x0000000568007c23 */ /* 0x000fe20008010813 */
[----:B-1----:R-:W-:Y:S01]  /*7250*/  LOP3.LUT R3, R5, 0xff, RZ, 0xc0, !PT ;  /* 0x000000ff05037812 */ /* 0x002fe200078ec0ff */
[----:B------:R-:W-:Y:S01]  /*7260*/  IMAD.MOV.U32 R100, RZ, RZ, R165 ;  /* 0x000000ffff647224 */ /* 0x000fe200078e00a5 */
[----:B------:R-:W-:Y:S01]  /*7270*/  PRMT R9, R9, 0x5410, R8 ;  /* 0x0000541009097816 */ /* 0x000fe20000000008 */
[----:B------:R1:W-:Y:S01]  /*7280*/  MUFU.EX2 R118, R0 ;  /* 0x0000000000767308 */ /* 0x0003e20000000800 */
[----:B------:R-:W-:Y:S01]  /*7290*/  PRMT R8, R3, 0x5410, R6 ;  /* 0x0000541003087816 */ /* 0x000fe20000000006 */
[----:B--2---:R-:W-:Y:S01]  /*72a0*/  FFMA.FTZ R2, R94, UR5, -R19 ;  /* 0x000000055e027c23 */ /* 0x004fe20008010813 */
[----:B------:R-:W-:Y:S01]  /*72b0*/  FFMA.FTZ R3, R95, UR5, -R18 ;  /* 0x000000055f037c23 */ /* 0x000fe20008010812 */
[----:B------:R-:W-:Y:S01]  /*72c0*/  SHF.R.U32.HI R4, RZ, 0x8, R4 ;  /* 0x00000008ff047819 */ /* 0x000fe20000011604 */
[----:B------:R-:W-:Y:S01]  /*72d0*/  IMAD.MOV.U32 R14, RZ, RZ, R162 ;  /* 0x000000ffff0e7224 */ /* 0x000fe200078e00a2 */
[----:B------:R2:W3:Y:S01]  /*72e0*/  MUFU.EX2 R117, R2 ;  /* 0x0000000200757308 */ /* 0x0004e20000000800 */
[----:B------:R-:W-:Y:S01]  /*72f0*/  IMAD.MOV.U32 R58, RZ, RZ, R68 ;  /* 0x000000ffff3a7224 */ /* 0x000fe200078e0044 */
[----:B------:R-:W-:Y:S01]  /*7300*/  PRMT R5, R7, 0x5410, R4 ;  /* 0x0000541007057816 */ /* 0x000fe20000000004 */
[----:B------:R-:W-:Y:S01]  /*7310*/  FFMA.FTZ R4, R107, UR5, -R18 ;  /* 0x000000056b047c23 */ /* 0x000fe20008010812 */
[----:B------:R-:W-:Y:S01]  /*7320*/  MUFU.EX2 R115, R3 ;  /* 0x0000000300737308 */ /* 0x000fe20000000800 */
[----:B------:R-:W-:Y:S01]  /*7330*/  LOP3.LUT R7, R10, 0xff00ff, RZ, 0xc0, !PT ;  /* 0x00ff00ff0a077812 */ /* 0x000fe200078ec0ff */
[----:B------:R-:W-:-:S02]  /*7340*/  IMAD.MOV.U32 R59, RZ, RZ, R69 ;  /* 0x000000ffff3b7224 */ /* 0x000fc400078e0045 */
[----:B-1----:R-:W-:Y:S01]  /*7350*/  FFMA.FTZ R0, R106, UR5, -R18 ;  /* 0x000000056a007c23 */ /* 0x002fe20008010812 */
[----:B------:R-:W-:Y:S01]  /*7360*/  MUFU.EX2 R114, R4 ;  /* 0x0000000400727308 */ /* 0x000fe20000000800 */
[----:B------:R-:W-:Y:S01]  /*7370*/  LOP3.LUT R24, R222, R24, R11, 0x96, !PT ;  /* 0x00000018de187212 */ /* 0x000fe200078e960b */
[----:B------:R-:W-:Y:S02]  /*7380*/  IMAD.MOV.U32 R69, RZ, RZ, R72 ;  /* 0x000000ffff457224 */ /* 0x000fe400078e0048 */
[----:B------:R1:W4:Y:S01]  /*7390*/  MUFU.EX2 R116, R0 ;  /* 0x0000000000747308 */ /* 0x0003220000000800 */
[----:B--2---:R-:W-:Y:S01]  /*73a0*/  FFMA.FTZ R2, R161, UR5, -R18 ;  /* 0x00000005a1027c23 */ /* 0x004fe20008010812 */
[----:B------:R-:W-:Y:S02]  /*73b0*/  IMAD.MOV.U32 R59, RZ, RZ, R13 ;  /* 0x000000ffff3b7224 */ /* 0x000fe400078e000d */
[----:B------:R-:W-:Y:S01]  /*73c0*/  IMAD.MOV.U32 R72, RZ, RZ, R74 ;  /* 0x000000ffff487224 */ /* 0x000fe200078e004a */
[----:B------:R3:W2:Y:S01]  /*73d0*/  MUFU.EX2 R113, R2 ;  /* 0x0000000200717308 */ /* 0x0006a20000000800 */
[----:B------:R-:W-:-:S02]  /*73e0*/  IMAD.MOV.U32 R74, RZ, RZ, R153 ;  /* 0x000000ffff4a7224 */ /* 0x000fc400078e0099 */
[----:B------:R-:W-:Y:S02]  /*73f0*/  IMAD.MOV.U32 R153, RZ, RZ, R155 ;  /* 0x000000ffff997224 */ /* 0x000fe400078e009b */
[----:B------:R-:W-:Y:S02]  /*7400*/  IMAD.MOV.U32 R155, RZ, RZ, R152 ;  /* 0x000000ffff9b7224 */ /* 0x000fe400078e0098 */
[----:B------:R-:W-:Y:S01]  /*7410*/  IMAD.MOV.U32 R152, RZ, RZ, R149 ;  /* 0x000000ffff987224 */ /* 0x000fe200078e0095 */
[----:B-1----:R-:W-:Y:S01]  /*7420*/  HSET2.LE.AND R0, R9, R213, PT ;  /* 0x000000d509007233 */ /* 0x002fe20003803000 */
[----:B------:R-:W-:Y:S02]  /*7430*/  IMAD.MOV.U32 R149, RZ, RZ, R148 ;  /* 0x000000ffff957224 */ /* 0x000fe400078e0094 */
[----:B------:R-:W-:Y:S01]  /*7440*/  IMAD.MOV.U32 R148, RZ, RZ, R142 ;  /* 0x000000ffff947224 */ /* 0x000fe200078e008e */
[----:B---3--:R-:W-:Y:S01]  /*7450*/  F2FP.F16.F32.PACK_AB R2, R117, R118 ;  /* 0x000000767502723e */ /* 0x008fe200000000ff */
[----:B------:R-:W-:-:S02]  /*7460*/  IMAD.MOV.U32 R142, RZ, RZ, R143 ;  /* 0x000000ffff8e7224 */ /* 0x000fc400078e008f */
[----:B------:R-:W-:Y:S01]  /*7470*/  IMAD.MOV.U32 R143, RZ, RZ, R140 ;  /* 0x000000ffff8f7224 */ /* 0x000fe200078e008c */
[----:B------:R-:W-:Y:S01]  /*7480*/  LOP3.LUT R6, R2, R0, RZ, 0xc0, !PT ;  /* 0x0000000002067212 */ /* 0x000fe200078ec0ff */
[----:B------:R-:W-:Y:S01]  /*7490*/  IMAD.MOV.U32 R140, RZ, RZ, R226 ;  /* 0x000000ffff8c7224 */ /* 0x000fe200078e00e2 */
[----:B------:R-:W-:Y:S01]  /*74a0*/  HSET2.LE.AND R0, R7, R213, PT ;  /* 0x000000d507007233 */ /* 0x000fe20003803000 */
[----:B------:R-:W3:Y:S01]  /*74b0*/  LDL.LU R226, [R1+0x94] ;  /* 0x0000940001e27983 */ /* 0x000ee20000300800 */
[----:B----4-:R-:W-:-:S04]  /*74c0*/  F2FP.F16.F32.PACK_AB R2, R115, R116 ;  /* 0x000000747302723e */ /* 0x010fc800000000ff */
[----:B------:R-:W-:Y:S02]  /*74d0*/  LOP3.LUT R7, R2, R0, RZ, 0xc0, !PT ;  /* 0x0000000002077212 */ /* 0x000fe400078ec0ff */
[----:B------:R-:W-:Y:S02]  /*74e0*/  HSET2.LE.AND R0, R5, R213, PT ;  /* 0x000000d505007233 */ /* 0x000fe40003803000 */
[----:B------:R-:W-:-:S04]  /*74f0*/  F2FP.F16.F32.PACK_AB R2, R119, R120 ;  /* 0x000000787702723e */ /* 0x000fc800000000ff */
[----:B------:R-:W-:Y:S02]  /*7500*/  LOP3.LUT R4, R2, R0, RZ, 0xc0, !PT ;  /* 0x0000000002047212 */ /* 0x000fe400078ec0ff */
[----:B------:R-:W-:Y:S02]  /*7510*/  HSET2.LE.AND R0, R8, R213, PT ;  /* 0x000000d508007233 */ /* 0x000fe40003803000 */
[----:B--2---:R-:W-:-:S04]  /*7520*/  F2FP.F16.F32.PACK_AB R2, R114, R113 ;  /* 0x000000717202723e */ /* 0x004fc800000000ff */
[----:B------:R-:W-:Y:S01]  /*7530*/  LOP3.LUT R5, R2, R0, RZ, 0xc0, !PT ;  /* 0x0000000002057212 */ /* 0x000fe200078ec0ff */
[----:B------:R-:W-:-:S05]  /*7540*/  VIADD R0, R169, 0x3 ;  /* 0x00000003a9007836 */ /* 0x000fca0000000000 */
[----:B------:R-:W-:Y:S01]  /*7550*/  LOP3.LUT R0, R217, R0, R15, 0x96, !PT ;  /* 0x00000000d9007212 */ /* 0x000fe200078e960f */
[C---:B------:R-:W-:Y:S08]  /*7560*/  HMMA.16816.F32 R156, R4.reuse, R52, R48 ;  /* 0x00000034049c723c */ /* 0x040ff00000001830 */
[C---:B------:R-:W-:Y:S08]  /*7570*/  HMMA.16816.F32 R164, R4.reuse, R54, R44 ;  /* 0x0000003604a4723c */ /* 0x040ff0000000182c */
[C---:B------:R-:W-:Y:S08]  /*7580*/  HMMA.16816.F32 R160, R4.reuse, R60, R40 ;  /* 0x0000003c04a0723c */ /* 0x040ff00000001828 */
[----:B------:R-:W-:Y:S01]  /*7590*/  HMMA.16816.F32 R76, R4, R62, R32 ;  /* 0x0000003e044c723c */ /* 0x000fe20000001820 */
[----:B------:R-:W-:-:S05]  /*75a0*/  IMAD.WIDE.U32 R4, R0, -0x326172a9, RZ ;  /* 0xcd9e8d5700047825 */ /* 0x000fca00078e00ff */
[----:B------:R-:W-:Y:S02]  /*75b0*/  LOP3.LUT R2, R231, R92, R5, 0x96, !PT ;  /* 0x0000005ce7027212 */ /* 0x000fe400078e9605 */
[----:B------:R-:W-:Y:S02]  /*75c0*/  LOP3.LUT R0, R249, R4, R29, 0x96, !PT ;  /* 0x00000004f9007212 */ /* 0x000fe400078e961d */
[----:B------:R-:W-:Y:S01]  /*75d0*/  LOP3.LUT R6, R231, R250, R5, 0x96, !PT ;  /* 0x000000fae7067212 */ /* 0x000fe200078e9605 */
[----:B------:R-:W-:Y:S01]  /*75e0*/  IMAD.WIDE.U32 R2, R2, -0x2daee0ad, RZ ;  /* 0xd2511f5302027825 */ /* 0x000fe200078e00ff */
[----:B------:R-:W-:-:S03]  /*75f0*/  LOP3.LUT R5, R249, R4, R27, 0x96, !PT ;  /* 0x00000004f9057212 */ /* 0x000fc600078e961b */
[----:B------:R-:W-:Y:S01]  /*7600*/  IMAD.WIDE.U32 R14, R0, -0x2daee0ad, RZ ;  /* 0xd2511f53000e7825 */ /* 0x000fe200078e00ff */
[----:B------:R-:W-:-:S03]  /*7610*/  LOP3.LUT R4, R170, R58, R3, 0x96, !PT ;  /* 0x0000003aaa047212 */ /* 0x000fc600078e9603 */
[----:B------:R-:W-:Y:S01]  /*7620*/  IMAD.MOV.U32 R58, RZ, RZ, R12 ;  /* 0x000000ffff3a7224 */ /* 0x000fe200078e000c */
[----:B------:R-:W-:Y:S01]  /*7630*/  LOP3.LUT R0, R171, R2, R15, 0x96, !PT ;  /* 0x00000002ab007212 */ /* 0x000fe200078e960f */
[----:B------:R-:W-:-:S04]  /*7640*/  IMAD.WIDE.U32 R2, R6, -0x2daee0ad, RZ ;  /* 0xd2511f5306027825 */ /* 0x000fc800078e00ff */
[----:B------:R-:W-:Y:S01]  /*7650*/  IMAD.WIDE.U32 R12, R5, -0x2daee0ad, RZ ;  /* 0xd2511f53050c7825 */ /* 0x000fe200078e00ff */
[----:B------:R-:W-:-:S04]  /*7660*/  LOP3.LUT R6, R170, R58, R3, 0x96, !PT ;  /* 0x0000003aaa067212 */ /* 0x000fc800078e9603 */
[----:B------:R-:W-:Y:S01]  /*7670*/  LOP3.LUT R8, R171, R2, R13, 0x96, !PT ;  /* 0x00000002ab087212 */ /* 0x000fe200078e960d */
[----:B------:R-:W-:-:S04]  /*7680*/  IMAD.WIDE.U32 R2, R4, -0x326172a9, RZ ;  /* 0xcd9e8d5704027825 */ /* 0x000fc800078e00ff */
[----:B------:R-:W-:Y:S01]  /*7690*/  IMAD.WIDE.U32 R4, R0, -0x326172a9, RZ ;  /* 0xcd9e8d5700047825 */ /* 0x000fe200078e00ff */
[----:B------:R-:W-:-:S03]  /*76a0*/  LOP3.LUT R10, R220, R28, R3, 0x96, !PT ;  /* 0x0000001cdc0a7212 */ /* 0x000fc600078e9603 */
[----:B------:R-:W-:Y:S01]  /*76b0*/  IMAD.WIDE.U32 R6, R6, -0x326172a9, RZ ;  /* 0xcd9e8d5706067825 */ /* 0x000fe200078e00ff */
[----:B------:R-:W-:-:S03]  /*76c0*/  LOP3.LUT R9, R224, R2, R5, 0x96, !PT ;  /* 0x00000002e0097212 */ /* 0x000fc600078e9605 */
[----:B------:R-:W-:Y:S01]  /*76d0*/  IMAD.WIDE.U32 R2, R8, -0x326172a9, RZ ;  /* 0xcd9e8d5708027825 */ /* 0x000fe200078e00ff */
[----:B------:R-:W-:-:S04]  /*76e0*/  LOP3.LUT R5, R220, R26, R7, 0x96, !PT ;  /* 0x0000001adc057212 */ /* 0x000fc800078e9607 */
[----:B------:R-:W-:Y:S01]  /*76f0*/  LOP3.LUT R0, R224, R6, R3, 0x96, !PT ;  /* 0x00000006e0007212 */ /* 0x000fe200078e9603 */
[----:B------:R-:W-:-:S04]  /*7700*/  IMAD.WIDE.U32 R6, R5, -0x2daee0ad, RZ ;  /* 0xd2511f5305067825 */ /* 0x000fc800078e00ff */
[----:B------:R-:W-:Y:S01]  /*7710*/  IMAD.WIDE.U32 R10, R10, -0x2daee0ad, RZ ;  /* 0xd2511f530a0a7825 */ /* 0x000fe200078e00ff */
[----:B------:R-:W-:-:S03]  /*7720*/  LOP3.LUT R3, R172, R12, R7, 0x96, !PT ;  /* 0x0000000cac037212 */ /* 0x000fc600078e9607 */
[----:B------:R-:W-:Y:S01]  /*7730*/  IMAD.WIDE.U32 R20, R0, -0x2daee0ad, RZ ;  /* 0xd2511f5300147825 */ /* 0x000fe200078e00ff */
[----:B------:R-:W-:-:S04]  /*7740*/  LOP3.LUT R5, R172, R14, R11, 0x96, !PT ;  /* 0x0000000eac057212 */ /* 0x000fc800078e960b */
[----:B------:R-:W-:Y:S01]  /*7750*/  LOP3.LUT R11, R168, R6, R21, 0x96, !PT ;  /* 0x00000006a80b7212 */ /* 0x000fe200078e9615 */
[----:B------:R-:W-:-:S04]  /*7760*/  IMAD.WIDE.U32 R6, R3, -0x326172a9, RZ ;  /* 0xcd9e8d5703067825 */ /* 0x000fc800078e00ff */
[----:B------:R-:W-:-:S04]  /*7770*/  IMAD.WIDE.U32 R22, R9, -0x2daee0ad, RZ ;  /* 0xd2511f5309167825 */ /* 0x000fc800078e00ff */
[----:B------:R-:W-:Y:S01]  /*7780*/  IMAD.WIDE.U32 R8, R5, -0x326172a9, RZ ;  /* 0xcd9e8d5705087825 */ /* 0x000fe200078e00ff */
[----:B------:R-:W-:-:S03]  /*7790*/  LOP3.LUT R5, R222, R2, R7, 0x96, !PT ;  /* 0x00000002de057212 */ /* 0x000fc600078e9607 */
[----:B------:R-:W-:Y:S01]  /*77a0*/  IMAD.WIDE.U32 R2, R24, -0x2daee0ad, RZ ;  /* 0xd2511f5318027825 */ /* 0x000fe200078e00ff */
[----:B------:R-:W-:Y:S02]  /*77b0*/  LOP3.LUT R0, R222, R4, R9, 0x96, !PT ;  /* 0x00000004de007212 */ /* 0x000fe400078e9609 */
[----:B------:R-:W-:Y:S01]  /*77c0*/  LOP3.LUT R23, R168, R10, R23, 0x96, !PT ;  /* 0x0000000aa8177212 */ /* 0x000fe200078e9617 */
[----:B------:R-:W-:Y:S01]  /*77d0*/  IMAD.MOV.U32 R29, RZ, RZ, R2 ;  /* 0x000000ffff1d7224 */ /* 0x000fe200078e0002 */
[----:B------:R-:W-:Y:S01]  /*77e0*/  LOP3.LUT R7, R137, R64, R3, 0x96, !PT ;  /* 0x0000004089077212 */ /* 0x000fe200078e9603 */
[----:B------:R-:W-:Y:S01]  /*77f0*/  IMAD.WIDE.U32 R14, R0, -0x2daee0ad, RZ ;  /* 0xd2511f53000e7825 */ /* 0x000fe200078e00ff */
[C---:B------:R-:W-:Y:S02]  /*7800*/  PRMT R30, R2.reuse, 0x7771, RZ ;  /* 0x00007771021e7816 */ /* 0x040fe400000000ff */
[C---:B------:R-:W-:Y:S01]  /*7810*/  PRMT R28, R2.reuse, 0x7773, RZ ;  /* 0x00007773021c7816 */ /* 0x040fe200000000ff */
[----:B------:R-:W-:Y:S01]  /*7820*/  IMAD.WIDE.U32 R12, R5, -0x2daee0ad, RZ ;  /* 0xd2511f53050c7825 */ /* 0x000fe200078e00ff */
[----:B------:R-:W-:-:S03]  /*7830*/  PRMT R27, R2, 0x7772, RZ ;  /* 0x00007772021b7816 */ /* 0x000fc600000000ff */
[----:B------:R-:W-:Y:S01]  /*7840*/  IMAD.WIDE.U32 R2, R11, -0x326172a9, RZ ;  /* 0xcd9e8d570b027825 */ /* 0x000fe200078e00ff */
[----:B------:R-:W-:-:S03]  /*7850*/  LOP3.LUT R9, R137, R22, R15, 0x96, !PT ;  /* 0x0000001689097212 */ /* 0x000fc600078e960f */
[----:B------:R-:W-:Y:S01]  /*7860*/  IMAD.WIDE.U32 R4, R23, -0x326172a9, RZ ;  /* 0xcd9e8d5717047825 */ /* 0x000fe200078e00ff */
[----:B------:R-:W-:Y:S02]  /*7870*/  LOP3.LUT R10, R137, R20, R13, 0x96, !PT ;  /* 0x00000014890a7212 */ /* 0x000fe400078e960d */
[----:B------:R-:W-:Y:S01]  /*7880*/  LOP3.LUT R0, R221, R6, R3, 0x96, !PT ;  /* 0x00000006dd007212 */ /* 0x000fe200078e9603 */
[----:B------:R-:W-:Y:S01]  /*7890*/  IMAD.MOV.U32 R68, RZ, RZ, R215 ;  /* 0x000000ffff447224 */ /* 0x000fe200078e00d7 */
[C---:B------:R-:W-:Y:S01]  /*78a0*/  PRMT R20, R2.reuse, 0x7771, RZ ;  /* 0x0000777102147816 */ /* 0x040fe200000000ff */
[----:B------:R-:W2:Y:S01]  /*78b0*/  LDL.LU R215, [R1+0x90] ;  /* 0x0000900001d77983 */ /* 0x000ea20000300800 */
[----:B------:R-:W-:Y:S01]  /*78c0*/  IMAD.MOV.U32 R15, RZ, RZ, R2 ;  /* 0x000000ffff0f7224 */ /* 0x000fe200078e0002 */
[C---:B------:R-:W-:Y:S02]  /*78d0*/  PRMT R11, R2.reuse, 0x7773, RZ ;  /* 0x00007773020b7816 */ /* 0x040fe400000000ff */
[----:B------:R-:W-:-:S02]  /*78e0*/  PRMT R6, R2, 0x7772, RZ ;  /* 0x0000777202067816 */ /* 0x000fc400000000ff */
[----:B------:R-:W-:Y:S02]  /*78f0*/  LOP3.LUT R2, R221, R8, R5, 0x96, !PT ;  /* 0x00000008dd027212 */ /* 0x000fe400078e9605 */
[C---:B------:R-:W-:Y:S02]  /*7900*/  PRMT R5, R4.reuse, 0x7773, RZ ;  /* 0x0000777304057816 */ /* 0x040fe400000000ff */
[----:B------:R-:W-:Y:S01]  /*7910*/  PRMT R3, R4, 0x7772, RZ ;  /* 0x0000777204037816 */ /* 0x000fe200000000ff */
[----:B------:R-:W-:-:S03]  /*7920*/  IMAD.MOV.U32 R105, RZ, RZ, R69 ;  /* 0x000000ffff697224 */ /* 0x000fc600078e0045 */
[----:B------:R-:W-:Y:S01]  /*7930*/  PRMT R69, R3, 0x5410, R5 ;  /* 0x0000541003457816 */ /* 0x000fe20000000005 */
[----:B------:R-:W-:Y:S01]  /*7940*/  IMAD.MOV.U32 R23, RZ, RZ, R14 ;  /* 0x000000ffff177224 */ /* 0x000fe200078e000e */
[----:B------:R-:W-:Y:S01]  /*7950*/  LOP3.LUT R3, R29, 0xff, RZ, 0xc0, !PT ;  /* 0x000000ff1d037812 */ /* 0x000fe200078ec0ff */
[----:B------:R-:W-:Y:S01]  /*7960*/  IMAD.MOV.U32 R8, RZ, RZ, R4 ;  /* 0x000000ffff087224 */ /* 0x000fe200078e0004 */
[----:B------:R-:W-:Y:S02]  /*7970*/  PRMT R13, R4, 0x7771, RZ ;  /* 0x00007771040d7816 */ /* 0x000fe400000000ff */
[C---:B------:R-:W-:Y:S02]  /*7980*/  PRMT R24, R14.reuse, 0x7771, RZ ;  /* 0x000077710e187816 */ /* 0x040fe400000000ff */
[C---:B------:R-:W-:Y:S02]  /*7990*/  PRMT R22, R14.reuse, 0x7773, RZ ;  /* 0x000077730e167816 */ /* 0x040fe400000000ff */
[----:B------:R-:W-:-:S02]  /*79a0*/  PRMT R21, R14, 0x7772, RZ ;  /* 0x000077720e157816 */ /* 0x000fc400000000ff */
[C---:B------:R-:W-:Y:S02]  /*79b0*/  PRMT R14, R12.reuse, 0x7773, RZ ;  /* 0x000077730c0e7816 */ /* 0x040fe400000000ff */
[----:B------:R-:W-:Y:S02]  /*79c0*/  PRMT R4, R12, 0x7772, RZ ;  /* 0x000077720c047816 */ /* 0x000fe400000000ff */
[----:B------:R-:W-:Y:S02]  /*79d0*/  PRMT R30, R3, 0x5410, R30 ;  /* 0x00005410031e7816 */ /* 0x000fe4000000001e */
[----:B------:R-:W-:Y:S02]  /*79e0*/  LOP3.LUT R3, R15, 0xff, RZ, 0xc0, !PT ;  /* 0x000000ff0f037812 */ /* 0x000fe400078ec0ff */
[----:B------:R-:W-:Y:S01]  /*79f0*/  LOP3.LUT R5, R23, 0xff, RZ, 0xc0, !PT ;  /* 0x000000ff17057812 */ /* 0x000fe200078ec0ff */
[----:B------:R-:W-:Y:S01]  /*7a00*/  IMAD.MOV.U32 R45, RZ, RZ, R74 ;  /* 0x000000ffff2d7224 */ /* 0x000fe200078e004a */
[----:B------:R-:W-:Y:S01]  /*7a10*/  PRMT R95, R4, 0x5410, R14 ;  /* 0x00005410045f7816 */ /* 0x000fe2000000000e */
[----:B------:R-:W-:Y:S01]  /*7a20*/  IMAD.MOV.U32 R25, RZ, RZ, R12 ;  /* 0x000000ffff197224 */ /* 0x000fe200078e000c */
[----:B------:R-:W-:-:S02]  /*7a30*/  LOP3.LUT R4, R8, 0xff, RZ, 0xc0, !PT ;  /* 0x000000ff08047812 */ /* 0x000fc400078ec0ff */
[----:B------:R-:W-:Y:S02]  /*7a40*/  PRMT R48, R3, 0x5410, R20 ;  /* 0x0000541003307816 */ /* 0x000fe40000000014 */
[----:B------:R-:W-:Y:S02]  /*7a50*/  PRMT R74, R5, 0x5410, R24 ;  /* 0x00005410054a7816 */ /* 0x000fe40000000018 */
[C---:B------:R-:W-:Y:S02]  /*7a60*/  LOP3.LUT R3, R7.reuse, 0xffff, RZ, 0xc0, !PT ;  /* 0x0000ffff07037812 */ /* 0x040fe400078ec0ff */
[----:B------:R-:W-:Y:S02]  /*7a70*/  PRMT R5, R7, 0x7632, R5 ;  /* 0x0000763207057816 */ /* 0x000fe40000000005 */
[----:B------:R-:W-:Y:S02]  /*7a80*/  PRMT R44, R6, 0x5410, R11 ;  /* 0x00005410062c7816 */ /* 0x000fe4000000000b */
[----:B------:R-:W-:-:S02]  /*7a90*/  PRMT R64, R4, 0x5410, R13 ;  /* 0x0000541004407816 */ /* 0x000fc4000000000d */
[----:B------:R-:W-:Y:S02]  /*7aa0*/  PRMT R26, R12, 0x7771, RZ ;  /* 0x000077710c1a7816 */ /* 0x000fe400000000ff */
[----:B------:R-:W-:Y:S02]  /*7ab0*/  LOP3.LUT R6, R7, 0xff, RZ, 0xc0, !PT ;  /* 0x000000ff07067812 */ /* 0x000fe400078ec0ff */
[----:B------:R-:W-:Y:S02]  /*7ac0*/  LOP3.LUT R8, R25, 0xff, RZ, 0xc0, !PT ;  /* 0x000000ff19087812 */ /* 0x000fe400078ec0ff */
[----:B------:R-:W-:Y:S02]  /*7ad0*/  SHF.R.U32.HI R4, RZ, 0x8, R3 ;  /* 0x00000008ff047819 */ /* 0x000fe40000011603 */
[----:B------:R-:W-:Y:S02]  /*7ae0*/  SHF.R.U32.HI R7, RZ, 0x18, R7 ;  /* 0x00000018ff077819 */ /* 0x000fe40000011607 */
[----:B------:R-:W-:-:S02]  /*7af0*/  LOP3.LUT R3, R5, 0xff, RZ, 0xc0, !PT ;  /* 0x000000ff05037812 */ /* 0x000fc400078ec0ff */
[----:B------:R-:W-:Y:S02]  /*7b00*/  PRMT R94, R8, 0x5410, R26 ;  /* 0x00005410085e7816 */ /* 0x000fe4000000001a */
[----:B------:R-:W-:Y:S02]  /*7b10*/  PRMT R26, R3, 0x5410, R7 ;  /* 0x00005410031a7816 */ /* 0x000fe40000000007 */
[----:B------:R-:W-:Y:S02]  /*7b20*/  LOP3.LUT R3, R2, 0xffff, RZ, 0xc0, !PT ;  /* 0x0000ffff02037812 */ /* 0x000fe400078ec0ff */
[----:B------:R-:W-:Y:S02]  /*7b30*/  PRMT R25, R6, 0x5410, R4 ;  /* 0x0000541006197816 */ /* 0x000fe40000000004 */
[----:B------:R-:W-:Y:S02]  /*7b40*/  SHF.R.U32.HI R3, RZ, 0x8, R3 ;  /* 0x00000008ff037819 */ /* 0x000fe40000011603 */
[----:B------:R-:W-:-:S04]  /*7b50*/  LOP3.LUT R4, R2, 0xff, RZ, 0xc0, !PT ;  /* 0x000000ff02047812 */ /* 0x000fc800078ec0ff */
[--C-:B------:R-:W-:Y:S02]  /*7b60*/  PRMT R65, R4, 0x5410, R3.reuse ;  /* 0x0000541004417816 */ /* 0x100fe40000000003 */
[----:B------:R-:W-:Y:S02]  /*7b70*/  PRMT R3, R2, 0x7632, R3 ;  /* 0x0000763202037816 */ /* 0x000fe40000000003 */
[----:B------:R-:W-:Y:S02]  /*7b80*/  SHF.R.U32.HI R2, RZ, 0x18, R2 ;  /* 0x00000018ff027819 */ /* 0x000fe40000011602 */
[----:B------:R-:W-:Y:S02]  /*7b90*/  LOP3.LUT R3, R3, 0xff, RZ, 0xc0, !PT ;  /* 0x000000ff03037812 */ /* 0x000fe400078ec0ff */
[----:B------:R-:W-:Y:S02]  /*7ba0*/  PRMT R4, R9, 0x7632, R4 ;  /* 0x0000763209047816 */ /* 0x000fe40000000004 */
[----:B------:R-:W-:-:S02]  /*7bb0*/  PRMT R58, R3, 0x5410, R2 ;  /* 0x00005410033a7816 */ /* 0x000fc40000000002 */
[C---:B------:R-:W-:Y:S02]  /*7bc0*/  LOP3.LUT R5, R9.reuse, 0xffff, RZ, 0xc0, !PT ;  /* 0x0000ffff09057812 */ /* 0x040fe400078ec0ff */
[----:B------:R-:W-:Y:S02]  /*7bd0*/  LOP3.LUT R2, R10, 0xffff, RZ, 0xc0, !PT ;  /* 0x0000ffff0a027812 */ /* 0x000fe400078ec0ff */
[----:B------:R-:W-:Y:S02]  /*7be0*/  SHF.R.U32.HI R6, RZ, 0x18, R9 ;  /* 0x00000018ff067819 */ /* 0x000fe40000011609 */
[----:B------:R-:W-:Y:S01]  /*7bf0*/  LOP3.LUT R4, R4, 0xff, RZ, 0xc0, !PT ;  /* 0x000000ff04047812 */ /* 0x000fe200078ec0ff */
[----:B------:R-:W-:Y:S01]  /*7c00*/  IMAD.MOV.U32 R47, RZ, RZ, R72 ;  /* 0x000000ffff2f7224 */ /* 0x000fe200078e0048 */
[----:B------:R-:W-:Y:S02]  /*7c10*/  LOP3.LUT R7, R9, 0xff, RZ, 0xc0, !PT ;  /* 0x000000ff09077812 */ /* 0x000fe400078ec0ff */
[----:B------:R-:W-:-:S02]  /*7c20*/  SHF.R.U32.HI R5, RZ, 0x8, R5 ;  /* 0x00000008ff057819 */ /* 0x000fc40000011605 */
[----:B------:R-:W-:Y:S02]  /*7c30*/  SHF.R.U32.HI R2, RZ, 0x8, R2 ;  /* 0x00000008ff027819 */ /* 0x000fe40000011602 */
[----:B------:R-:W-:Y:S02]  /*7c40*/  LOP3.LUT R3, R10, 0xff, RZ, 0xc0, !PT ;  /* 0x000000ff0a037812 */ /* 0x000fe400078ec0ff */
[----:B------:R-:W-:Y:S01]  /*7c50*/  PRMT R72, R4, 0x5410, R6 ;  /* 0x0000541004487816 */ /* 0x000fe20000000006 */
[----:B------:R-:W-:Y:S01]  /*7c60*/  IMAD.MOV.U32 R106, RZ, RZ, R70 ;  /* 0x000000ffff6a7224 */ /* 0x000fe200078e0046 */
[----:B------:R-:W-:Y:S01]  /*7c70*/  PRMT R4, R0, 0x7632, R4 ;  /* 0x0000763200047816 */ /* 0x000fe20000000004 */
[----:B------:R-:W-:Y:S01]  /*7c80*/  IMAD.MOV.U32 R46, RZ, RZ, R73 ;  /* 0x000000ffff2e7224 */ /* 0x000fe200078e0049 */
[----:B------:R-:W-:Y:S02]  /*7c90*/  PRMT R70, R7, 0x5410, R5 ;  /* 0x0000541007467816 */ /* 0x000fe40000000005 */
[----:B------:R-:W-:-:S02]  /*7ca0*/  PRMT R73, R3, 0x5410, R2 ;  /* 0x0000541003497816 */ /* 0x000fc40000000002 */
[C---:B------:R-:W-:Y:S02]  /*7cb0*/  LOP3.LUT R2, R0.reuse, 0xffff, RZ, 0xc0, !PT ;  /* 0x0000ffff00027812 */ /* 0x040fe400078ec0ff */
[----:B------:R-:W-:Y:S02]  /*7cc0*/  LOP3.LUT R5, R0, 0xff, RZ, 0xc0, !PT ;  /* 0x000000ff00057812 */ /* 0x000fe400078ec0ff */
[----:B------:R-:W-:Y:S02]  /*7cd0*/  SHF.R.U32.HI R3, RZ, 0x18, R0 ;  /* 0x00000018ff037819 */ /* 0x000fe40000011600 */
[----:B------:R-:W-:Y:S01]  /*7ce0*/  LOP3.LUT R0, R4, 0xff, RZ, 0xc0, !PT ;  /* 0x000000ff04007812 */ /* 0x000fe200078ec0ff */
[----:B------:R-:W-:Y:S01]  /*7cf0*/  FFMA.FTZ R4, R201, UR5, -R17 ;  /* 0x00000005c9047c23 */ /* 0x000fe20008010811 */
[----:B------:R-:W-:Y:S02]  /*7d00*/  IMAD.MOV.U32 R201, RZ, RZ, R208 ;  /* 0x000000ffffc97224 */ /* 0x000fe400078e00d0 */
[----:B------:R-:W4:Y:S01]  /*7d10*/  LDL.LU R208, [R1+0x8c] ;  /* 0x00008c0001d07983 */ /* 0x000f220000300800 */
[----:B------:R-:W-:Y:S01]  /*7d20*/  PRMT R34, R0, 0x5410, R3 ;  /* 0x0000541000227816 */ /* 0x000fe20000000003 */
[----:B------:R-:W-:Y:S01]  /*7d30*/  FFMA.FTZ R3, R175, UR5, -R17 ;  /* 0x00000005af037c23 */ /* 0x000fe20008010811 */
[----:B------:R-:W-:Y:S01]  /*7d40*/  SHF.R.U32.HI R2, RZ, 0x8, R2 ;  /* 0x00000008ff027819 */ /* 0x000fe20000011602 */
[----:B------:R-:W-:Y:S01]  /*7d50*/  IMAD.MOV.U32 R170, RZ, RZ, R152 ;  /* 0x000000ffffaa7224 */ /* 0x000fe200078e0098 */
[----:B------:R-:W-:Y:S01]  /*7d60*/  PRMT R6, R10, 0x7632, R6 ;  /* 0x000076320a067816 */ /* 0x000fe20000000006 */
[----:B------:R-:W-:-:S02]  /*7d70*/  IMAD.MOV.U32 R152, RZ, RZ, R111 ;  /* 0x000000ffff987224 */ /* 0x000fc400078e006f */
[----:B------:R-:W-:Y:S01]  /*7d80*/  IMAD.MOV.U32 R168, RZ, RZ, R112 ;  /* 0x000000ffffa87224 */ /* 0x000fe200078e0070 */
[----:B------:R-:W-:Y:S01]  /*7d90*/  MUFU.EX2 R111, R4 ;  /* 0x00000004006f7308 */ /* 0x000fe20000000800 */
[----:B------:R-:W-:Y:S01]  /*7da0*/  PRMT R35, R5, 0x5410, R2 ;  /* 0x0000541005237816 */ /* 0x000fe20000000002 */
[--C-:B------:R-:W-:Y:S02]  /*7db0*/  FFMA.FTZ R2, R218, UR5, -R16.reuse ;  /* 0x00000005da027c23 */ /* 0x100fe40008010810 */
[----:B------:R-:W1:Y:S01]  /*7dc0*/  MUFU.EX2 R112, R3 ;  /* 0x0000000300707308 */ /* 0x000e620000000800 */
[----:B------:R-:W-:Y:S01]  /*7dd0*/  FFMA.FTZ R0, R180, UR5, -R16 ;  /* 0x00000005b4007c23 */ /* 0x000fe20008010810 */
[----:B------:R-:W-:Y:S02]  /*7de0*/  SHF.R.U32.HI R7, RZ, 0x18, R10 ;  /* 0x00000018ff077819 */ /* 0x000fe4000001160a */
[----:B------:R-:W-:Y:S01]  /*7df0*/  LOP3.LUT R6, R6, 0xff, RZ, 0xc0, !PT ;  /* 0x000000ff06067812 */ /* 0x000fe200078ec0ff */
[----:B------:R-:W-:Y:S01]  /*7e00*/  IMAD.MOV.U32 R175, RZ, RZ, R108 ;  /* 0x000000ffffaf7224 */ /* 0x000fe200078e006c */
[----:B------:R-:W-:Y:S01]  /*7e10*/  MUFU.EX2 R104, R2 ;  /* 0x0000000200687308 */ /* 0x000fe20000000800 */
[----:B------:R-:W-:-:S02]  /*7e20*/  IMAD.MOV.U32 R31, RZ, RZ, R68 ;  /* 0x000000ffff1f7224 */ /* 0x000fc400078e0044 */
[----:B------:R-:W-:Y:S01]  /*7e30*/  IMAD.MOV.U32 R107, RZ, RZ, R71 ;  /* 0x000000ffff6b7224 */ /* 0x000fe200078e0047 */
[----:B------:R3:W1:Y:S01]  /*7e40*/  MUFU.EX2 R108, R0 ;  /* 0x00000000006c7308 */ /* 0x0006620000000800 */
[----:B------:R-:W-:Y:S01]  /*7e50*/  PRMT R71, R6, 0x5410, R7 ;  /* 0x0000541006477816 */ /* 0x000fe20000000007 */
[--C-:B------:R-:W-:Y:S01]  /*7e60*/  FFMA.FTZ R5, R204, UR5, -R17.reuse ;  /* 0x00000005cc057c23 */ /* 0x100fe20008010811 */
[----:B------:R-:W-:Y:S01]  /*7e70*/  FFMA.FTZ R11, R190, UR5, -R17 ;  /* 0x00000005be0b7c23 */ /* 0x000fe20008010811 */
[----:B------:R-:W-:Y:S01]  /*7e80*/  IMAD.MOV.U32 R171, RZ, RZ, R155 ;  /* 0x000000ffffab7224 */ /* 0x000fe200078e009b */
[----:B------:R-:W-:Y:S01]  /*7e90*/  PRMT R28, R27, 0x5410, R28 ;  /* 0x000054101b1c7816 */ /* 0x000fe2000000001c */
[----:B------:R-:W-:Y:S02]  /*7ea0*/  IMAD.MOV.U32 R190, RZ, RZ, R31 ;  /* 0x000000ffffbe7224 */ /* 0x000fe400078e001f */
[----:B------:R-:W-:Y:S02]  /*7eb0*/  IMAD.MOV.U32 R155, RZ, RZ, R102 ;  /* 0x000000ffff9b7224 */ /* 0x000fe400078e0066 */
[----:B------:R-:W-:-:S02]  /*7ec0*/  IMAD.MOV.U32 R31, RZ, RZ, R101 ;  /* 0x000000ffff1f7224 */ /* 0x000fc400078e0065 */
[----:B------:R-:W-:Y:S01]  /*7ed0*/  IMAD.MOV.U32 R41, RZ, RZ, R75 ;  /* 0x000000ffff297224 */ /* 0x000fe200078e004b */
[----:B------:R-:W-:Y:S01]  /*7ee0*/  MUFU.EX2 R101, R5 ;  /* 0x0000000500657308 */ /* 0x000fe20000000800 */
[--C-:B---3--:R-:W-:Y:S01]  /*7ef0*/  HSET2.LE.AND R0, R30, R213.reuse, PT ;  /* 0x000000d51e007233 */ /* 0x108fe20003803000 */
[--C-:B------:R-:W-:Y:S01]  /*7f00*/  FFMA.FTZ R8, R226, UR5, -R16.reuse ;  /* 0x00000005e2087c23 */ /* 0x100fe20008010810 */
[----:B------:R-:W-:Y:S01]  /*7f10*/  FFMA.FTZ R9, R225, UR5, -R16 ;  /* 0x00000005e1097c23 */ /* 0x000fe20008010810 */
[----:B------:R-:W-:Y:S02]  /*7f20*/  LOP3.LUT R3, R28, 0xff00ff, RZ, 0xc0, !PT ;  /* 0x00ff00ff1c037812 */ /* 0x000fe400078ec0ff */
[----:B-1----:R-:W-:Y:S01]  /*7f30*/  F2FP.F16.F32.PACK_AB R2, R112, R111 ;  /* 0x0000006f7002723e */ /* 0x002fe200000000ff */
[----:B------:R-:W-:Y:S02]  /*7f40*/  IMAD.MOV.U32 R137, RZ, RZ, R41 ;  /* 0x000000ffff897224 */ /* 0x000fe400078e0029 */
[----:B------:R-:W-:Y:S01]  /*7f50*/  FADD.FTZ R41, R97, R96 ;  /* 0x0000006061297221 */ /* 0x000fe20000010000 */
[----:B------:R-:W-:Y:S01]  /*7f60*/  LOP3.LUT R10, R2, R0, RZ, 0xc0, !PT ;  /* 0x00000000020a7212 */ /* 0x000fe200078ec0ff */
[----:B------:R-:W-:Y:S01]  /*7f70*/  MUFU.EX2 R97, R9 ;  /* 0x0000000900617308 */ /* 0x000fe20000000800 */
[----:B------:R-:W-:Y:S01]  /*7f80*/  HSET2.LE.AND R0, R3, R213, PT ;  /* 0x000000d503007233 */ /* 0x000fe20003803000 */
[----:B------:R-:W-:Y:S01]  /*7f90*/  IMAD.MOV.U32 R29, RZ, RZ, R45 ;  /* 0x000000ffff1d7224 */ /* 0x000fe200078e002d */
[----:B------:R-:W-:Y:S01]  /*7fa0*/  F2FP.F16.F32.PACK_AB R2, R108, R104 ;  /* 0x000000686c02723e */ /* 0x000fe200000000ff */
[----:B------:R-:W-:-:S02]  /*7fb0*/  IMAD.MOV.U32 R45, RZ, RZ, R106 ;  /* 0x000000ffff2d7224 */ /* 0x000fc400078e006a */
[----:B------:R1:W-:Y:S01]  /*7fc0*/  MUFU.EX2 R106, R11 ;  /* 0x0000000b006a7308 */ /* 0x0003e20000000800 */
[--C-:B------:R-:W-:Y:S01]  /*7fd0*/  FFMA.FTZ R12, R177, UR5, -R17.reuse ;  /* 0x00000005b10c7c23 */ /* 0x100fe20008010811 */
[----:B------:R-:W-:Y:S01]  /*7fe0*/  FFMA.FTZ R7, R196, UR5, -R17 ;  /* 0x00000005c4077c23 */ /* 0x000fe20008010811 */
[----:B------:R-:W-:Y:S01]  /*7ff0*/  IMAD.MOV.U32 R177, RZ, RZ, R110 ;  /* 0x000000ffffb17224 */ /* 0x000fe200078e006e */
[----:B-1----:R-:W-:Y:S02]  /*8000*/  LOP3.LUT R11, R2, R0, RZ, 0xc0, !PT ;  /* 0x00000000020b7212 */ /* 0x002fe400078ec0ff */
[----:B------:R-:W-:Y:S01]  /*8010*/  HSET2.LE.AND R0, R25, R213, PT ;  /* 0x000000d519007233 */ /* 0x000fe20003803000 */
[----:B------:R-:W-:Y:S02]  /*8020*/  IMAD.MOV.U32 R172, RZ, RZ, R153 ;  /* 0x000000ffffac7224 */ /* 0x000fe400078e0099 */
[----:B------:R-:W-:Y:S02]  /*8030*/  IMAD.MOV.U32 R196, RZ, RZ, R109 ;  /* 0x000000ffffc47224 */ /* 0x000fe400078e006d */
[----:B------:R-:W-:Y:S01]  /*8040*/  FFMA.FTZ R13, R174, UR5, -R17 ;  /* 0x00000005ae0d7c23 */ /* 0x000fe20008010811 */
[----:B------:R-:W-:-:S02]  /*8050*/  IMAD.MOV.U32 R204, RZ, RZ, R107 ;  /* 0x000000ffffcc7224 */ /* 0x000fc400078e006b */
[----:B------:R-:W-:Y:S02]  /*8060*/  IMAD.MOV.U32 R174, RZ, RZ, R175 ;  /* 0x000000ffffae7224 */ /* 0x000fe400078e00af */
[----:B------:R-:W-:Y:S02]  /*8070*/  IMAD.MOV.U32 R169, RZ, RZ, R154 ;  /* 0x000000ffffa97224 */ /* 0x000fe400078e009a */
[----:B------:R-:W-:Y:S01]  /*8080*/  IMAD.MOV.U32 R153, RZ, RZ, R66 ;  /* 0x000000ffff997224 */ /* 0x000fe200078e0042 */
[----:B------:R-:W-:Y:S01]  /*8090*/  PRMT R75, R21, 0x5410, R22 ;  /* 0x00005410154b7816 */ /* 0x000fe20000000016 */
        /* <DEDUP_REMOVED lines=17> */
[----:B------:R-:W-:Y:S01]  /*81b0*/  FFMA.FTZ R15, R206, UR5, -R19 ;  /* 0x00000005ce0f7c23 */ /* 0x000fe20008010813 */
[----:B------:R-:W-:Y:S01]  /*81c0*/  FFMA.FTZ R24, R207, UR5, -R18 ;  /* 0x00000005cf187c23 */ /* 0x000fe20008010812 */
[----:B------:R-:W-:-:S02]  /*81d0*/  IMAD.MOV.U32 R154, RZ, RZ, R67 ;  /* 0x000000ffff9a7224 */ /* 0x000fc400078e0043 */
[--C-:B------:R-:W-:Y:S01]  /*81e0*/  FFMA.FTZ R50, R200, UR5, -R19.reuse ;  /* 0x00000005c8327c23 */ /* 0x100fe20008010813 */
[--C-:B------:R-:W-:Y:S01]  /*81f0*/  FFMA.FTZ R51, R191, UR5, -R19.reuse ;  /* 0x00000005bf337c23 */ /* 0x100fe20008010813 */
[--C-:B------:R-:W-:Y:S01]  /*8200*/  FFMA.FTZ R56, R186, UR5, -R19.reuse ;  /* 0x00000005ba387c23 */ /* 0x100fe20008010813 */
[----:B------:R-:W-:Y:S01]  /*8210*/  FFMA.FTZ R57, R184, UR5, -R19 ;  /* 0x00000005b8397c23 */ /* 0x000fe20008010813 */
[--C-:B------:R-:W-:Y:S01]  /*8220*/  FFMA.FTZ R59, R205, UR5, -R18.reuse ;  /* 0x00000005cd3b7c23 */ /* 0x100fe20008010812 */
[--C-:B------:R-:W-:Y:S01]  /*8230*/  FFMA.FTZ R66, R199, UR5, -R18.reuse ;  /* 0x00000005c7427c23 */ /* 0x100fe20008010812 */
[--C-:B------:R-:W-:Y:S01]  /*8240*/  FFMA.FTZ R67, R195, UR5, -R18.reuse ;  /* 0x00000005c3437c23 */ /* 0x100fe20008010812 */
[----:B------:R-:W-:Y:S01]  /*8250*/  FFMA.FTZ R68, R193, UR5, -R18 ;  /* 0x00000005c1447c23 */ /* 0x000fe20008010812 */
[----:B------:R-:W-:Y:S04]  /*8260*/  MUFU.EX2 R109, R20 ;  /* 0x00000014006d7308 */ /* 0x000fe80000000800 */
[----:B------:R-:W-:Y:S04]  /*8270*/  MUFU.EX2 R96, R15 ;  /* 0x0000000f00607308 */ /* 0x000fe80000000800 */
[----:B------:R-:W-:Y:S01]  /*8280*/  MUFU.EX2 R110, R13 ;  /* 0x0000000d006e7308 */ /* 0x000fe20000000800 */
[----:B--2---:R-:W-:-:S04]  /*8290*/  FFMA.FTZ R6, R215, UR5, -R17 ;  /* 0x00000005d7067c23 */ /* 0x004fc80008010811 */
[----:B------:R1:W2:Y:S02]  /*82a0*/  MUFU.EX2 R102, R6 ;  /* 0x0000000600667308 */ /* 0x0002a40000000800 */
[----:B-1----:R-:W-:Y:S02]  /*82b0*/  FADD.FTZ R6, R168, R98 ;  /* 0x00000062a8067221 */ /* 0x002fe40000010000 */
[----:B------:R1:W3:Y:S01]  /*82c0*/  MUFU.EX2 R98, R8 ;  /* 0x0000000800627308 */ /* 0x0002e20000000800 */
[----:B--2---:R-:W-:Y:S01]  /*82d0*/  F2FP.F16.F32.PACK_AB R2, R101, R102 ;  /* 0x000000666502723e */ /* 0x004fe200000000ff */
[----:B------:R-:W-:Y:S02]  /*82e0*/  IMAD.MOV.U32 R215, RZ, RZ, R46 ;  /* 0x000000ffffd77224 */ /* 0x000fe400078e002e */
[----:B------:R-:W-:Y:S01]  /*82f0*/  IMAD.MOV.U32 R168, RZ, RZ, R172 ;  /* 0x000000ffffa87224 */ /* 0x000fe200078e00ac */
[----:B-1----:R-:W-:Y:S02]  /*8300*/  LOP3.LUT R8, R2, R0, RZ, 0xc0, !PT ;  /* 0x0000000002087212 */ /* 0x002fe400078ec0ff */
[----:B------:R-:W-:-:S02]  /*8310*/  HSET2.LE.AND R0, R26, R213, PT ;  /* 0x000000d51a007233 */ /* 0x000fc40003803000 */
[----:B---3--:R-:W-:-:S04]  /*8320*/  F2FP.F16.F32.PACK_AB R2, R97, R98 ;  /* 0x000000626102723e */ /* 0x008fc800000000ff */
[----:B------:R-:W-:Y:S01]  /*8330*/  LOP3.LUT R9, R2, R0, RZ, 0xc0, !PT ;  /* 0x0000000002097212 */ /* 0x000fe200078ec0ff */
[----:B------:R-:W-:Y:S01]  /*8340*/  FADD.FTZ R0, R190, R177 ;  /* 0x000000b1be007221 */ /* 0x000fe20000010000 */
[----:B------:R-:W-:Y:S02]  /*8350*/  IMAD.MOV.U32 R177, RZ, RZ, R196 ;  /* 0x000000ffffb17224 */ /* 0x000fe400078e00c4 */
[----:B------:R-:W-:Y:S02]  /*8360*/  IMAD.MOV.U32 R190, RZ, RZ, R201 ;  /* 0x000000ffffbe7224 */ /* 0x000fe400078e00c9 */
[----:B------:R-:W-:Y:S02]  /*8370*/  IMAD.MOV.U32 R196, RZ, RZ, R204 ;  /* 0x000000ffffc47224 */ /* 0x000fe400078e00cc */
[----:B------:R-:W-:Y:S01]  /*8380*/  FADD.FTZ R4, R177, R174 ;  /* 0x000000aeb1047221 */ /* 0x000fe20000010000 */
[----:B------:R-:W-:Y:S02]  /*8390*/  IMAD.MOV.U32 R175, RZ, RZ, R215 ;  /* 0x000000ffffaf7224 */ /* 0x000fe400078e00d7 */
[----:B------:R-:W-:-:S02]  /*83a0*/  IMAD.MOV.U32 R201, RZ, RZ, R29 ;  /* 0x000000ffffc97224 */ /* 0x000fc400078e001d */
[----:B------:R-:W-:Y:S02]  /*83b0*/  IMAD.MOV.U32 R204, RZ, RZ, R137 ;  /* 0x000000ffffcc7224 */ /* 0x000fe400078e0089 */
[----:B------:R-:W-:Y:S02]  /*83c0*/  IMAD.MOV.U32 R215, RZ, RZ, R168 ;  /* 0x000000ffffd77224 */ /* 0x000fe400078e00a8 */
[----:B------:R-:W-:Y:S02]  /*83d0*/  IMAD.MOV.U32 R29, RZ, RZ, R171 ;  /* 0x000000ffff1d7224 */ /* 0x000fe400078e00ab */
[----:B------:R-:W-:Y:S02]  /*83e0*/  IMAD.MOV.U32 R137, RZ, RZ, R170 ;  /* 0x000000ffff897224 */ /* 0x000fe400078e00aa */
        /* <DEDUP_REMOVED lines=10> */
[----:B------:R-:W-:Y:S01]  /*8490*/  FFMA.FTZ R17, R185, UR5, -R19 ;  /* 0x00000005b9117c23 */ /* 0x000fe20008010813 */
[----:B------:R-:W-:Y:S02]  /*84a0*/  IMAD.MOV.U32 R189, RZ, RZ, R196 ;  /* 0x000000ffffbd7224 */ /* 0x000fe400078e00c4 */
[----:B------:R-:W-:Y:S01]  /*84b0*/  FADD.FTZ R3, R174, R6 ;  /* 0x00000006ae037221 */ /* 0x000fe20000010000 */
[----:B------:R-:W-:Y:S02]  /*84c0*/  IMAD.MOV.U32 R196, RZ, RZ, R215 ;  /* 0x000000ffffc47224 */ /* 0x000fe400078e00d7 */
[----:B------:R-:W-:Y:S01]  /*84d0*/  FADD.FTZ R2, R99, R41 ;  /* 0x0000002963027221 */ /* 0x000fe20000010000 */
[----:B------:R-:W-:-:S02]  /*84e0*/  IMAD.MOV.U32 R137, RZ, RZ, R171 ;  /* 0x000000ffff897224 */ /* 0x000fc400078e00ab */
[----:B------:R-:W-:Y:S02]  /*84f0*/  IMAD.MOV.U32 R183, RZ, RZ, R177 ;  /* 0x000000ffffb77224 */ /* 0x000fe400078e00b1 */
[----:B------:R-:W-:Y:S02]  /*8500*/  IMAD.MOV.U32 R174, RZ, RZ, R29 ;  /* 0x000000ffffae7224 */ /* 0x000fe400078e001d */
[----:B------:R-:W-:Y:S01]  /*8510*/  IMAD.MOV.U32 R215, RZ, RZ, R31 ;  /* 0x000000ffffd77224 */ /* 0x000fe200078e001f */
[----:B------:R-:W-:Y:S01]  /*8520*/  MUFU.EX2 R99, R21 ;  /* 0x0000001500637308 */ /* 0x000fe20000000800 */
[----:B------:R-:W-:Y:S01]  /*8530*/  IMAD.MOV.U32 R153, RZ, RZ, R100 ;  /* 0x000000ffff997224 */ /* 0x000fe200078e0064 */
[----:B------:R-:W-:Y:S01]  /*8540*/  HMMA.16816.F32 R28, R8, R52, R80 ;  /* 0x00000034081c723c */ /* 0x000fe20000001850 */
[----:B------:R-:W-:Y:S01]  /*8550*/  IMAD.MOV.U32 R171, RZ, RZ, R103 ;  /* 0x000000ffffab7224 */ /* 0x000fe200078e0067 */
[----:B------:R-:W-:Y:S01]  /*8560*/  MUFU.EX2 R100, R16 ;  /* 0x0000001000647308 */ /* 0x000fe20000000800 */
[----:B------:R-:W-:-:S03]  /*8570*/  FADD.FTZ R0, R183, R0 ;  /* 0x00000000b7007221 */ /* 0x000fc60000010000 */
[----:B------:R1:W2:Y:S01]  /*8580*/  MUFU.EX2 R103, R17 ;  /* 0x0000001100677308 */ /* 0x0002a20000000800 */
[----:B------:R-:W-:-:S03]  /*8590*/  IMAD.MOV.U32 R183, RZ, RZ, R189 ;  /* 0x000000ffffb77224 */ /* 0x000fc600078e00bd */
[----:B------:R3:W4:Y:S04]  /*85a0*/  MUFU.EX2 R83, R14 ;  /* 0x0000000e00537308 */ /* 0x0007280000000800 */
[----:B------:R-:W4:Y:S04]  /*85b0*/  MUFU.EX2 R82, R22 ;  /* 0x0000001600527308 */ /* 0x000f280000000800 */
[----:B------:R2:W-:Y:S01]  /*85c0*/  MUFU.EX2 R80, R23 ;  /* 0x0000001700507308 */ /* 0x0005e20000000800 */
[----:B-1----:R-:W1:Y:S03]  /*85d0*/  LDSM.16.MT88.4 R16, [R139+0x5800] ;  /* 0x005800008b10783b */ /* 0x002e660000004200 */
[----:B------:R-:W4:Y:S01]  /*85e0*/  MUFU.EX2 R53, R24 ;  /* 0x0000001800357308 */ /* 0x000f220000000800 */
[----:B---3--:R-:W-:Y:S01]  /*85f0*/  FADD.FTZ R14, R183, R3 ;  /* 0x00000003b70e7221 */ /* 0x008fe20000010000 */
[----:B------:R-:W-:Y:S01]  /*8600*/  LOP3.LUT R3, R44, 0xff00ff, RZ, 0xc0, !PT ;  /* 0x00ff00ff2c037812 */ /* 0x000fe200078ec0ff */
[----:B------:R-:W-:-:S02]  /*8610*/  IMAD.MOV.U32 R46, RZ, RZ, R105 ;  /* 0x000000ffff2e7224 */ /* 0x000fc400078e0069 */
[----:B------:R4:W-:Y:S01]  /*8620*/  MUFU.EX2 R105, R12 ;  /* 0x0000000c00697308 */ /* 0x0009e20000000800 */
[----:B--2---:R-:W2:Y:S01]  /*8630*/  LDSM.16.MT88.4 R20, [R209+0x5800] ;  /* 0x00580000d114783b */ /* 0x004ea20000004200 */
[----:B------:R-:W-:Y:S02]  /*8640*/  IMAD.MOV.U32 R177, RZ, RZ, R137 ;  /* 0x000000ffffb17224 */ /* 0x000fe400078e0089 */
[----:B------:R3:W-:Y:S01]  /*8650*/  MUFU.EX2 R107, R7 ;  /* 0x00000007006b7308 */ /* 0x0007e20000000800 */
[----:B------:R-:W-:Y:S01]  /*8660*/  FADD.FTZ R13, R210, R2 ;  /* 0x00000002d20d7221 */ /* 0x000fe20000010000 */
[--C-:B------:R-:W-:Y:S01]  /*8670*/  HSET2.LE.AND R3, R3, R213.reuse, PT ;  /* 0x000000d503037233 */ /* 0x100fe20003803000 */
[----:B------:R-:W-:Y:S01]  /*8680*/  IMAD.MOV.U32 R189, RZ, RZ, R174 ;  /* 0x000000ffffbd7224 */ /* 0x000fe200078e00ae */
[----:B------:R-:W-:Y:S01]  /*8690*/  F2FP.F16.F32.PACK_AB R2, R103, R100 ;  /* 0x000000646702723e */ /* 0x000fe200000000ff */
[----:B------:R-:W-:Y:S02]  /*86a0*/  IMAD.MOV.U32 R172, RZ, RZ, R47 ;  /* 0x000000ffffac7224 */ /* 0x000fe400078e002f */
[----:B----4-:R-:W-:Y:S01]  /*86b0*/  FADD.FTZ R12, R208, R0 ;  /* 0x00000000d00c7221 */ /* 0x010fe20000010000 */
[--C-:B------:R-:W-:Y:S01]  /*86c0*/  HSET2.LE.AND R0, R48, R213.reuse, PT ;  /* 0x000000d530007233 */ /* 0x100fe20003803000 */
[----:B------:R-:W-:Y:S01]  /*86d0*/  IMAD.MOV.U32 R174, RZ, RZ, R177 ;  /* 0x000000ffffae7224 */ /* 0x000fe200078e00b1 */
[----:B------:R-:W-:Y:S01]  /*86e0*/  MUFU.EX2 R52, R36 ;  /* 0x0000002400347308 */ /* 0x000fe20000000800 */
[----:B------:R-:W-:Y:S01]  /*86f0*/  IMAD.MOV.U32 R47, RZ, RZ, R136 ;  /* 0x000000ffff2f7224 */ /* 0x000fe200078e0088 */
[----:B---3--:R-:W-:Y:S01]  /*8700*/  F2FP.F16.F32.PACK_AB R7, R99, R83 ;  /* 0x000000536307723e */ /* 0x008fe200000000ff */
[----:B------:R-:W-:Y:S01]  /*8710*/  IMAD.MOV.U32 R177, RZ, RZ, R190 ;  /* 0x000000ffffb17224 */ /* 0x000fe200078e00be */
[----:B------:R-:W3:Y:S01]  /*8720*/  MUFU.EX2 R48, R37 ;  /* 0x0000002500307308 */ /* 0x000ee20000000800 */
[----:B------:R-:W-:Y:S01]  /*8730*/  IMAD.MOV.U32 R190, RZ, RZ, R45 ;  /* 0x000000ffffbe7224 */ /* 0x000fe200078e002d */
[----:B------:R-:W-:Y:S01]  /*8740*/  LOP3.LUT R6, R2, R0, RZ, 0xc0, !PT ;  /* 0x0000000002067212 */ /* 0x000fe200078ec0ff */
[----:B------:R-:W-:Y:S01]  /*8750*/  FADD.FTZ R4, R212, R4 ;  /* 0x00000004d4047221 */ /* 0x000fe20000010000 */
[----:B------:R-:W-:Y:S01]  /*8760*/  LOP3.LUT R7, R7, R3, RZ, 0xc0, !PT ;  /* 0x0000000307077212 */ /* 0x000fe200078ec0ff */
[----:B------:R-:W-:Y:S01]  /*8770*/  IMAD.MOV.U32 R45, RZ, RZ, R46 ;  /* 0x000000ffff2d7224 */ /* 0x000fe200078e002e */
[--C-:B------:R-:W-:Y:S01]  /*8780*/  HSET2.LE.AND R0, R35, R213.reuse, PT ;  /* 0x000000d523007233 */ /* 0x100fe20003803000 */
[----:B------:R-:W-:Y:S01]  /*8790*/  IMAD.MOV.U32 R226, RZ, RZ, R189 ;  /* 0x000000ffffe27224 */ /* 0x000fe200078e00bd */
[----:B------:R-:W-:Y:S01]  /*87a0*/  HSET2.LE.AND R3, R34, R213, PT ;  /* 0x000000d522037233 */ /* 0x000fe20003803000 */
[----:B------:R-:W-:Y:S01]  /*87b0*/  IMAD.MOV.U32 R46, RZ, RZ, R47 ;  /* 0x000000ffff2e7224 */ /* 0x000fe200078e002f */
[----:B------:R-:W-:Y:S01]  /*87c0*/  F2FP.F16.F32.PACK_AB R2, R82, R96 ;  /* 0x000000605202723e */ /* 0x000fe200000000ff */
[----:B------:R-:W-:Y:S01]  /*87d0*/  IMAD.MOV.U32 R47, RZ, RZ, R211 ;  /* 0x000000ffff2f7224 */ /* 0x000fe200078e00d3 */
[----:B------:R-:W-:Y:S01]  /*87e0*/  F2FP.F16.F32.PACK_AB R5, R53, R80 ;  /* 0x000000503505723e */ /* 0x000fe200000000ff */
[----:B------:R-:W-:-:S02]  /*87f0*/  IMAD.MOV.U32 R176, RZ, RZ, R190 ;  /* 0x000000ffffb07224 */ /* 0x000fc400078e00be */
[----:B------:R-:W-:Y:S01]  /*8800*/  FADD.FTZ R15, R226, R4 ;  /* 0x00000004e20f7221 */ /* 0x000fe20000010000 */
[----:B------:R-:W-:Y:S01]  /*8810*/  MUFU.EX2 R41, R38 ;  /* 0x0000002600297308 */ /* 0x000fe20000000800 */
[----:B------:R-:W-:Y:S01]  /*8820*/  IMAD.MOV.U32 R173, RZ, RZ, R177 ;  /* 0x000000ffffad7224 */ /* 0x000fe200078e00b1 */
[----:B------:R-:W-:Y:S02]  /*8830*/  LOP3.LUT R4, R2, R0, RZ, 0xc0, !PT ;  /* 0x0000000002047212 */ /* 0x000fe400078ec0ff */
[----:B------:R-:W4:Y:S01]  /*8840*/  MUFU.EX2 R39, R39 ;  /* 0x0000002700277308 */ /* 0x000f220000000800 */
[----:B------:R-:W-:Y:S01]  /*8850*/  LOP3.LUT R5, R5, R3, RZ, 0xc0, !PT ;  /* 0x0000000305057212 */ /* 0x000fe200078ec0ff */
[----:B------:R-:W-:Y:S02]  /*8860*/  IMAD.MOV.U32 R177, RZ, RZ, R47 ;  /* 0x000000ffffb17224 */ /* 0x000fe400078e002f */
[----:B------:R-:W-:Y:S01]  /*8870*/  FADD.FTZ R0, R176, R13 ;  /* 0x0000000db0007221 */ /* 0x000fe20000010000 */
[----:B------:R-:W-:Y:S01]  /*8880*/  LOP3.LUT R3, R69, 0xff00ff, RZ, 0xc0, !PT ;  /* 0x00ff00ff45037812 */ /* 0x000fe200078ec0ff */
[----:B------:R-:W-:Y:S01]  /*8890*/  IMAD.MOV.U32 R189, RZ, RZ, R174 ;  /* 0x000000ffffbd7224 */ /* 0x000fe200078e00ae */
[----:B------:R-:W-:Y:S01]  /*88a0*/  HMMA.16816.F32 R144, R8, R60, R144 ;  /* 0x0000003c0890723c */ /* 0x000fe20000001890 */
[----:B------:R-:W-:Y:S01]  /*88b0*/  FADD.FTZ R13, R177, R0 ;  /* 0x00000000b10d7221 */ /* 0x000fe20000010000 */
[----:B------:R-:W-:Y:S01]  /*88c0*/  IMAD.MOV.U32 R183, RZ, RZ, R45 ;  /* 0x000000ffffb77224 */ /* 0x000fe200078e002d */
[----:B------:R-:W-:Y:S01]  /*88d0*/  HSET2.LE.AND R0, R3, R213, PT ;  /* 0x000000d503007233 */ /* 0x000fe20003803000 */
[----:B------:R-:W-:-:S02]  /*88e0*/  IMAD.MOV.U32 R174, RZ, RZ, R46 ;  /* 0x000000ffffae7224 */ /* 0x000fc400078e002e */
[----:B------:R-:W-:Y:S01]  /*88f0*/  FADD.FTZ R2, R173, R14 ;  /* 0x0000000ead027221 */ /* 0x000fe20000010000 */
[----:B---3--:R-:W-:Y:S01]  /*8900*/  F2FP.F16.F32.PACK_AB R3, R48, R52 ;  /* 0x000000343003723e */ /* 0x008fe200000000ff */
[----:B------:R-:W-:Y:S01]  /*8910*/  MUFU.EX2 R43, R43 ;  /* 0x0000002b002b7308 */ /* 0x000fe20000000800 */
[----:B------:R-:W-:Y:S01]  /*8920*/  HMMA.16816.F32 R44, R8, R54, R84 ;  /* 0x00000036082c723c */ /* 0x000fe20000001854 */
[----:B------:R-:W-:Y:S02]  /*8930*/  FADD.FTZ R14, R174, R2 ;  /* 0x00000002ae0e7221 */ /* 0x000fe40000010000 */
[----:B------:R-:W3:Y:S01]  /*8940*/  MUFU.EX2 R49, R49 ;  /* 0x0000003100317308 */ /* 0x000ee20000000800 */
[----:B------:R-:W-:Y:S01]  /*8950*/  IMAD.MOV.U32 R190, RZ, RZ, R141 ;  /* 0x000000ffffbe7224 */ /* 0x000fe200078e008d */
[----:B------:R1:W5:Y:S02]  /*8960*/  LDL.LU R136, [R1+0x88] ;  /* 0x0000880001887983 */ /* 0x0003640000300800 */
[----:B------:R-:W-:Y:S01]  /*8970*/  MUFU.EX2 R55, R32 ;  /* 0x0000002000377308 */ /* 0x000fe20000000800 */
[----:B------:R-:W-:-:S03]  /*8980*/  HSET2.LE.AND R2, R64, R213, PT ;  /* 0x000000d540027233 */ /* 0x000fc60003803000 */
[----:B------:R2:W3:Y:S04]  /*8990*/  MUFU.EX2 R54, R33 ;  /* 0x0000002100367308 */ /* 0x0004e80000000800 */
[----:B------:R3:W3:Y:S04]  /*89a0*/  MUFU.EX2 R81, R27 ;  /* 0x0000001b00517308 */ /* 0x0006e80000000800 */
[----:B------:R-:W-:Y:S01]  /*89b0*/  MUFU.EX2 R40, R40 ;  /* 0x0000002800287308 */ /* 0x000fe20000000800 */
[----:B--2---:R-:W-:Y:S01]  /*89c0*/  HMMA.16816.F32 R32, R8, R62, R88 ;  /* 0x0000003e0820723c */ /* 0x004fe20000001858 */
[----:B------:R-:W-:Y:S01]  /*89d0*/  LOP3.LUT R11, R3, R0, RZ, 0xc0, !PT ;  /* 0x00000000030b7212 */ /* 0x000fe200078ec0ff */
[----:B------:R-:W-:Y:S01]  /*89e0*/  FADD.FTZ R9, R183, R12 ;  /* 0x0000000cb7097221 */ /* 0x000fe20000010000 */
[----:B------:R-:W-:-:S02]  /*89f0*/  HSET2.LE.AND R0, R58, R213, PT ;  /* 0x000000d53a007233 */ /* 0x000fc40003803000 */
[----:B------:R-:W-:Y:S02]  /*8a00*/  F2FP.F16.F32.PACK_AB R8, R110, R105 ;  /* 0x000000696e08723e */ /* 0x000fe400000000ff */
[----:B----4-:R-:W-:Y:S01]  /*8a10*/  F2FP.F16.F32.PACK_AB R3, R39, R41 ;  /* 0x000000292703723e */ /* 0x010fe200000000ff */
[----:B------:R-:W2:Y:S01]  /*8a20*/  MUFU.EX2 R42, R42 ;  /* 0x0000002a002a7308 */ /* 0x000ea20000000800 */
[----:B------:R-:W-:Y:S01]  /*8a30*/  FADD.FTZ R12, R190, R9 ;  /* 0x00000009be0c7221 */ /* 0x000fe20000010000 */
[----:B------:R-:W-:Y:S02]  /*8a40*/  LOP3.LUT R10, R8, R2, RZ, 0xc0, !PT ;  /* 0x00000002080a7212 */ /* 0x000fe400078ec0ff */
[----:B------:R-:W-:Y:S01]  /*8a50*/  MUFU.EX2 R50, R50 ;  /* 0x0000003200327308 */ /* 0x000fe20000000800 */
[----:B------:R-:W-:Y:S02]  /*8a60*/  LOP3.LUT R9, R3, R0, RZ, 0xc0, !PT ;  /* 0x0000000003097212 */ /* 0x000fe400078ec0ff */
[----:B------:R-:W-:Y:S01]  /*8a70*/  HSET2.LE.AND R2, R65, R213, PT ;  /* 0x000000d541027233 */ /* 0x000fe20003803000 */
[----:B------:R-:W4:Y:S01]  /*8a80*/  MUFU.EX2 R51, R51 ;  /* 0x0000003300337308 */ /* 0x000f220000000800 */
[----:B------:R-:W-:-:S02]  /*8a90*/  LOP3.LUT R0, R75, 0xff00ff, RZ, 0xc0, !PT ;  /* 0x00ff00ff4b007812 */ /* 0x000fc400078ec0ff */
[----:B------:R-:W-:Y:S01]  /*8aa0*/  F2FP.F16.F32.PACK_AB R8, R106, R107 ;  /* 0x0000006b6a08723e */ /* 0x000fe200000000ff */
[----:B------:R-:W-:Y:S01]  /*8ab0*/  MUFU.EX2 R59, R59 ;  /* 0x0000003b003b7308 */ /* 0x000fe20000000800 */
[C---:B-1----:R-:W-:Y:S01]  /*8ac0*/  HMMA.16816.F32 R156, R4.reuse, R16, R156 ;  /* 0x00000010049c723c */ /* 0x042fe2000000189c */
[--C-:B------:R-:W-:Y:S02]  /*8ad0*/  HSET2.LE.AND R0, R0, R213.reuse, PT ;  /* 0x000000d500007233 */ /* 0x100fe40003803000 */
[----:B------:R-:W1:Y:S01]  /*8ae0*/  MUFU.EX2 R66, R66 ;  /* 0x0000004200427308 */ /* 0x000e620000000800 */
[----:B------:R-:W-:Y:S02]  /*8af0*/  LOP3.LUT R8, R8, R2, RZ, 0xc0, !PT ;  /* 0x0000000208087212 */ /* 0x000fe400078ec0ff */
[--C-:B------:R-:W-:Y:S02]  /*8b00*/  HSET2.LE.AND R2, R74, R213.reuse, PT ;  /* 0x000000d54a027233 */ /* 0x100fe40003803000 */
[C---:B------:R-:W-:Y:S01]  /*8b10*/  HMMA.16816.F32 R164, R4.reuse, R18, R164 ;  /* 0x0000001204a4723c */ /* 0x040fe200000018a4 */
[----:B------:R-:W-:Y:S01]  /*8b20*/  HSET2.LE.AND R3, R70, R213, PT ;  /* 0x000000d546037233 */ /* 0x000fe20003803000 */
[----:B------:R-:W-:Y:S01]  /*8b30*/  IMAD.MOV.U32 R218, RZ, RZ, R143 ;  /* 0x000000ffffda7224 */ /* 0x000fe200078e008f */
[----:B------:R-:W-:Y:S05]  /*8b40*/  MUFU.EX2 R67, R67 ;  /* 0x0000004300437308 */ /* 0x000fea0000000800 */
[----:B------:R-:W-:Y:S01]  /*8b50*/  HMMA.16816.F32 R160, R4, R20, R160 ;  /* 0x0000001404a0723c */ /* 0x000fe200000018a0 */
[----:B------:R-:W-:Y:S01]  /*8b60*/  IMAD.MOV.U32 R225, RZ, RZ, R142 ;  /* 0x000000ffffe17224 */ /* 0x000fe200078e008e */
[----:B------:R-:W1:Y:S01]  /*8b70*/  MUFU.EX2 R68, R68 ;  /* 0x0000004400447308 */ /* 0x000e620000000800 */
[----:B------:R-:W-:-:S05]  /*8b80*/  IMAD.MOV.U32 R180, RZ, RZ, R140 ;  /* 0x000000ffffb47224 */ /* 0x000fca00078e008c */
[----:B---3--:R-:W-:Y:S01]  /*8b90*/  HMMA.16816.F32 R24, R4, R22, R76 ;  /* 0x000000160418723c */ /* 0x008fe2000000184c */
[----:B------:R-:W-:Y:S02]  /*8ba0*/  F2FP.F16.F32.PACK_AB R4, R49, R43 ;  /* 0x0000002b3104723e */ /* 0x000fe400000000ff */
[----:B------:R-:W-:Y:S02]  /*8bb0*/  F2FP.F16.F32.PACK_AB R5, R54, R55 ;  /* 0x000000373605723e */ /* 0x000fe400000000ff */
[----:B------:R-:W-:Y:S01]  /*8bc0*/  F2FP.F16.F32.PACK_AB R6, R81, R109 ;  /* 0x0000006d5106723e */ /* 0x000fe200000000ff */
[----:B------:R-:W-:Y:S01]  /*8bd0*/  IMAD.MOV.U32 R141, RZ, RZ, R223 ;  /* 0x000000ffff8d7224 */ /* 0x000fe200078e00df */
[----:B------:R-:W-:Y:S01]  /*8be0*/  LOP3.LUT R143, R4, R0, RZ, 0xc0, !PT ;  /* 0x00000000048f7212 */ /* 0x000fe200078ec0ff */
[----:B------:R-:W-:Y:S01]  /*8bf0*/  MUFU.EX2 R56, R56 ;  /* 0x0000003800387308 */ /* 0x000fe20000000800 */
[----:B------:R-:W-:Y:S01]  /*8c00*/  LOP3.LUT R142, R5, R2, RZ, 0xc0, !PT ;  /* 0x00000002058e7212 */ /* 0x000fe200078ec0ff */
[----:B------:R-:W-:Y:S01]  /*8c10*/  IMAD.MOV.U32 R168, RZ, RZ, R227 ;  /* 0x000000ffffa87224 */ /* 0x000fe200078e00e3 */
[----:B------:R-:W-:Y:S01]  /*8c20*/  LOP3.LUT R140, R6, R3, RZ, 0xc0, !PT ;  /* 0x00000003068c7212 */ /* 0x000fe200078ec0ff */
[----:B------:R-:W3:Y:S01]  /*8c30*/  MUFU.EX2 R57, R57 ;  /* 0x0000003900397308 */ /* 0x000ee20000000800 */
[----:B------:R-:W-:-:S02]  /*8c40*/  HSET2.LE.AND R0, R72, R213, PT ;  /* 0x000000d548007233 */ /* 0x000fc40003803000 */
[----:B--2---:R-:W-:Y:S02]  /*8c50*/  F2FP.F16.F32.PACK_AB R2, R42, R40 ;  /* 0x000000282a02723e */ /* 0x004fe400000000ff */
[--C-:B------:R-:W-:Y:S02]  /*8c60*/  HSET2.LE.AND R3, R73, R213.reuse, PT ;  /* 0x000000d549037233 */ /* 0x100fe40003803000 */
[----:B----4-:R-:W-:Y:S01]  /*8c70*/  F2FP.F16.F32.PACK_AB R4, R51, R50 ;  /* 0x000000323304723e */ /* 0x010fe200000000ff */
[----:B------:R-:W-:Y:S01]  /*8c80*/  FADD.FTZ R36, R204, R12 ;  /* 0x0000000ccc247221 */ /* 0x000fe20000010000 */
[----:B------:R-:W-:Y:S02]  /*8c90*/  IMAD.MOV.U32 R203, RZ, RZ, R141 ;  /* 0x000000ffffcb7224 */ /* 0x000fe400078e008d */
[----:B------:R-:W-:Y:S01]  /*8ca0*/  FADD.FTZ R15, R189, R15 ;  /* 0x0000000fbd0f7221 */ /* 0x000fe20000010000 */
[----:B------:R-:W-:Y:S01]  /*8cb0*/  IMAD.MOV.U32 R204, RZ, RZ, R168 ;  /* 0x000000ffffcc7224 */ /* 0x000fe200078e00a8 */
[----:B------:R-:W-:Y:S01]  /*8cc0*/  LOP3.LUT R141, R2, R0, RZ, 0xc0, !PT ;  /* 0x00000000028d7212 */ /* 0x000fe200078ec0ff */
[----:B------:R-:W-:Y:S01]  /*8cd0*/  IMAD.MOV.U32 R169, RZ, RZ, R133 ;  /* 0x000000ffffa97224 */ /* 0x000fe200078e0085 */
[--C-:B------:R-:W-:Y:S01]  /*8ce0*/  HSET2.LE.AND R0, R71, R213.reuse, PT ;  /* 0x000000d547007233 */ /* 0x100fe20003803000 */
[----:B------:R-:W-:Y:S01]  /*8cf0*/  FADD.FTZ R7, R196, R15 ;  /* 0x0000000fc4077221 */ /* 0x000fe20000010000 */
[----:B------:R-:W-:Y:S01]  /*8d00*/  LOP3.LUT R168, R4, R3, RZ, 0xc0, !PT ;  /* 0x0000000304a87212 */ /* 0x000fe200078ec0ff */
[----:B------:R-:W-:Y:S01]  /*8d10*/  IMAD.MOV.U32 R170, RZ, RZ, R134 ;  /* 0x000000ffffaa7224 */ /* 0x000fe200078e0086 */
[----:B-1----:R-:W-:Y:S01]  /*8d20*/  F2FP.F16.F32.PACK_AB R2, R66, R59 ;  /* 0x0000003b4202723e */ /* 0x002fe200000000ff */
[----:B------:R-:W-:Y:S01]  /*8d30*/  FADD.FTZ R38, R175, R14 ;  /* 0x0000000eaf267221 */ /* 0x000fe20000010000 */
[----:B------:R-:W-:Y:S01]  /*8d40*/  LOP3.LUT R3, R95, 0xff00ff, RZ, 0xc0, !PT ;  /* 0x00ff00ff5f037812 */ /* 0x000fe200078ec0ff */
[----:B------:R-:W-:Y:S01]  /*8d50*/  IMAD.MOV.U32 R196, RZ, RZ, R169 ;  /* 0x000000ffffc47224 */ /* 0x000fe200078e00a9 */
[----:B------:R-:W-:Y:S01]  /*8d60*/  LOP3.LUT R169, R2, R0, RZ, 0xc0, !PT ;  /* 0x0000000002a97212 */ /* 0x000fe200078ec0ff */
[----:B------:R-:W-:Y:S01]  /*8d70*/  FADD.FTZ R37, R201, R13 ;  /* 0x0000000dc9257221 */ /* 0x000fe20000010000 */
[--C-:B------:R-:W-:Y:S01]  /*8d80*/  HSET2.LE.AND R2, R94, R213.reuse, PT ;  /* 0x000000d55e027233 */ /* 0x100fe20003803000 */
[----:B------:R-:W-:Y:S01]  /*8d90*/  IMAD.MOV.U32 R226, RZ, RZ, R148 ;  /* 0x000000ffffe27224 */ /* 0x000fe200078e0094 */
[----:B------:R-:W-:Y:S01]  /*8da0*/  HSET2.LE.AND R0, R3, R213, PT ;  /* 0x000000d503007233 */ /* 0x000fe20003803000 */
[----:B------:R-:W-:Y:S01]  /*8db0*/  IMAD.MOV.U32 R173, RZ, RZ, R149 ;  /* 0x000000ffffad7224 */ /* 0x000fe200078e0095 */
[----:B------:R-:W-:Y:S01]  /*8dc0*/  F2FP.F16.F32.PACK_AB R3, R68, R67 ;  /* 0x000000434403723e */ /* 0x000fe200000000ff */
[----:B------:R-:W-:Y:S01]  /*8dd0*/  IMAD.MOV.U32 R176, RZ, RZ, R151 ;  /* 0x000000ffffb07224 */ /* 0x000fe200078e0097 */
[----:B---3--:R-:W-:Y:S01]  /*8de0*/  F2FP.F16.F32.PACK_AB R4, R57, R56 ;  /* 0x000000383904723e */ /* 0x008fe200000000ff */
[----:B------:R-:W-:Y:S01]  /*8df0*/  IMAD.MOV.U32 R201, RZ, RZ, R171 ;  /* 0x000000ffffc97224 */ /* 0x000fe200078e00ab */
[----:B------:R-:W-:Y:S01]  /*8e00*/  LOP3.LUT R171, R3, R0, RZ, 0xc0, !PT ;  /* 0x0000000003ab7212 */ /* 0x000fe200078ec0ff */
[----:B------:R-:W-:Y:S01]  /*8e10*/  IMAD.MOV.U32 R175, RZ, RZ, R170 ;  /* 0x000000ffffaf7224 */ /* 0x000fe200078e00aa */
[----:B------:R-:W-:Y:S01]  /*8e20*/  LOP3.LUT R170, R4, R2, RZ, 0xc0, !PT ;  /* 0x0000000204aa7212 */ /* 0x000fe200078ec0ff */
[----:B------:R-:W-:Y:S01]  /*8e30*/  FADD.FTZ R0, R203, R7 ;  /* 0x00000007cb007221 */ /* 0x000fe20000010000 */
[----:B------:R-:W-:Y:S01]  /*8e40*/  FADD.FTZ R2, R180, R38 ;  /* 0x00000026b4027221 */ /* 0x000fe20000010000 */
[----:B------:R-:W-:Y:S01]  /*8e50*/  FADD.FTZ R3, R218, R37 ;  /* 0x00000025da037221 */ /* 0x000fe20000010000 */
[----:B------:R-:W-:Y:S01]  /*8e60*/  FADD.FTZ R4, R225, R36 ;  /* 0x00000024e1047221 */ /* 0x000fe20000010000 */
[----:B------:R-:W-:-:S02]  /*8e70*/  IMAD.MOV.U32 R183, RZ, RZ, R150 ;  /* 0x000000ffffb77224 */ /* 0x000fc400078e0096 */
[----:B------:R-:W-:Y:S01]  /*8e80*/  FADD.FTZ R0, R226, R0 ;  /* 0x00000000e2007221 */ /* 0x000fe20000010000 */
[----:B------:R-:W-:Y:S02]  /*8e90*/  IMAD.MOV.U32 R189, RZ, RZ, R154 ;  /* 0x000000ffffbd7224 */ /* 0x000fe400078e009a */
[----:B------:R-:W-:Y:S01]  /*8ea0*/  FADD.FTZ R5, R173, R2 ;  /* 0x00000002ad057221 */ /* 0x000fe20000010000 */
[----:B------:R-:W-:Y:S01]  /*8eb0*/  FADD.FTZ R3, R238, R3 ;  /* 0x00000003ee037221 */ /* 0x000fe20000010000 */
[----:B------:R-:W-:Y:S02]  /*8ec0*/  IMAD.MOV.U32 R174, RZ, RZ, R152 ;  /* 0x000000ffffae7224 */ /* 0x000fe400078e0098 */
[----:B------:R-:W-:Y:S01]  /*8ed0*/  FADD.FTZ R2, R176, R4 ;  /* 0x00000004b0027221 */ /* 0x000fe20000010000 */
[----:B------:R-:W-:Y:S02]  /*8ee0*/  IMAD.MOV.U32 R177, RZ, RZ, R155 ;  /* 0x000000ffffb17224 */ /* 0x000fe400078e009b */
[----:B------:R-:W-:Y:S01]  /*8ef0*/  FADD.FTZ R0, R183, R0 ;  /* 0x00000000b7007221 */ /* 0x000fe20000010000 */
[----:B------:R-:W-:-:S02]  /*8f00*/  IMAD.MOV.U32 R190, RZ, RZ, R153 ;  /* 0x000000ffffbe7224 */ /* 0x000fc400078e0099 */
[----:B------:R-:W-:Y:S01]  /*8f10*/  FADD.FTZ R7, R189, R5 ;  /* 0x00000005bd077221 */ /* 0x000fe20000010000 */
[----:B------:R-:W-:Y:S01]  /*8f20*/  FADD.FTZ R6, R252, R3 ;  /* 0x00000003fc067221 */ /* 0x000fe20000010000 */
[----:B------:R-:W-:Y:S01]  /*8f30*/  FADD.FTZ R5, R174, R2 ;  /* 0x00000002ae057221 */ /* 0x000fe20000010000 */
        /* <DEDUP_REMOVED lines=9> */
[----:B------:R-:W-:Y:S01]  /*8fd0*/  FADD.FTZ R0, R172, R4 ;  /* 0x00000004ac007221 */ /* 0x000fe20000010000 */
[----:B------:R-:W1:Y:S02]  /*8fe0*/  LDSM.16.MT88.4 R148, [R139+0x5c00] ;  /* 0x005c00008b94783b */ /* 0x000e640000004200 */
[----:B------:R-:W-:Y:S01]  /*8ff0*/  FADD.FTZ R2, R246, R2 ;  /* 0x00000002f6027221 */ /* 0x000fe20000010000 */
[----:B------:R-:W-:Y:S01]  /*9000*/  FADD.FTZ R0, R241, R0 ;  /* 0x00000000f1007221 */ /* 0x000fe20000010000 */
[----:B------:R-:W2:Y:S02]  /*9010*/  LDSM.16.MT88.4 R12, [R209+0x5c00] ;  /* 0x005c0000d10c783b */ /* 0x000ea40000004200 */
[----:B------:R-:W-:Y:S01]  /*9020*/  FADD.FTZ R2, R248, R2 ;  /* 0x00000002f8027221 */ /* 0x000fe20000010000 */
[----:B------:R-:W-:Y:S01]  /*9030*/  FADD.FTZ R0, R242, R0 ;  /* 0x00000000f2007221 */ /* 0x000fe20000010000 */
[----:B------:R-:W3:Y:S02]  /*9040*/  S2R R223, SR_TID.X ;  /* 0x0000000000df7919 */ /* 0x000ee40000002100 */
[----:B------:R-:W-:Y:S01]  /*9050*/  FADD.FTZ R2, R247, R2 ;  /* 0x00000002f7027221 */ /* 0x000fe20000010000 */
[----:B------:R-:W-:Y:S01]  /*9060*/  FADD.FTZ R0, R244, R0 ;  /* 0x00000000f4007221 */ /* 0x000fe20000010000 */
[----:B------:R4:W5:Y:S02]  /*9070*/  LDL.LU R133, [R1+0x84] ;  /* 0x0000840001857983 */ /* 0x0009640000300800 */
[----:B------:R-:W-:Y:S01]  /*9080*/  FADD.FTZ R2, R245, R2 ;  /* 0x00000002f5027221 */ /* 0x000fe20000010000 */
[----:B------:R-:W-:Y:S01]  /*9090*/  FADD.FTZ R0, R243, R0 ;  /* 0x00000000f3007221 */ /* 0x000fe20000010000 */
[----:B------:R-:W-:Y:S01]  /*90a0*/  FADD.FTZ R238, R237, R238 ;  /* 0x000000eeedee7221 */ /* 0x000fe20000010000 */
[----:B------:R-:W-:Y:S01]  /*90b0*/  FADD.FTZ R3, R232, R3 ;  /* 0x00000003e8037221 */ /* 0x000fe20000010000 */
        /* <DEDUP_REMOVED lines=56> */
[----:B------:R4:W5:Y:S01]  /*9440*/  LDL.LU R214, [R1+0x78] ;  /* 0x0000780001d67983 */ /* 0x0009620000300800 */
[----:B------:R-:W-:Y:S01]  /*9450*/  HMMA.16816.F32 R28, R8, R16, R28 ;  /* 0x00000010081c723c */ /* 0x000fe2000000181c */
[----:B------:R-:W-:Y:S01]  /*9460*/  FADD.FTZ R2, R57, R2 ;  /* 0x0000000239027221 */ /* 0x000fe20000010000 */
[----:B------:R-:W-:Y:S01]  /*9470*/  FADD.FTZ R0, R68, R0 ;  /* 0x0000000044007221 */ /* 0x000fe20000010000 */
[----:B------:R4:W5:Y:S01]  /*9480*/  LDL.LU R212, [R1+0x74] ;  /* 0x0000740001d47983 */ /* 0x0009620000300800 */
[----:B------:R-:W-:Y:S01]  /*9490*/  FADD.FTZ R238, R106, R238 ;  /* 0x000000ee6aee7221 */ /* 0x000fe20000010000 */
[----:B------:R-:W-:-:S02]  /*94a0*/  FADD.FTZ R3, R39, R3 ;  /* 0x0000000327037221 */ /* 0x000fc40000010000 */
[----:B------:R4:W5:Y:S01]  /*94b0*/  LDL.LU R211, [R1+0x70] ;  /* 0x0000700001d37983 */ /* 0x0009620000300800 */
[----:B------:R-:W-:Y:S03]  /*94c0*/  HMMA.16816.F32 R16, R8, R18, R44 ;  /* 0x000000120810723c */ /* 0x000fe6000000182c */
[----:B------:R4:W5:Y:S01]  /*94d0*/  LDL.LU R210, [R1+0x6c] ;  /* 0x00006c0001d27983 */ /* 0x0009620000300800 */
[----:B------:R-:W-:-:S04]  /*94e0*/  FADD.FTZ R238, R105, R238 ;  /* 0x000000ee69ee7221 */ /* 0x000fc80000010000 */
[----:B------:R-:W-:Y:S01]  /*94f0*/  HMMA.16816.F32 R144, R8, R20, R144 ;  /* 0x000000140890723c */ /* 0x000fe20000001890 */
[----:B------:R4:W5:Y:S01]  /*9500*/  LDL.LU R208, [R1+0x68] ;  /* 0x0000680001d07983 */ /* 0x0009620000300800 */
[----:B------:R-:W-:-:S03]  /*9510*/  FADD.FTZ R3, R52, R3 ;  /* 0x0000000334037221 */ /* 0x000fc60000010000 */
[----:B------:R4:W-:Y:S03]  /*9520*/  STL [R1+0x34], R0 ;  /* 0x0000340001007387 */ /* 0x0009e60000100800 */
[----:B------:R-:W-:Y:S01]  /*9530*/  HMMA.16816.F32 R8, R8, R22, R32 ;  /* 0x000000160808723c */ /* 0x000fe20000001820 */
[----:B------:R4:W-:Y:S01]  /*9540*/  STL [R1+0x30], R2 ;  /* 0x0000300201007387 */ /* 0x0009e20000100800 */
[----:B------:R-:W-:Y:S01]  /*9550*/  FADD.FTZ R238, R110, R238 ;  /* 0x000000ee6eee7221 */ /* 0x000fe20000010000 */
[----:B------:R-:W-:-:S03]  /*9560*/  FADD.FTZ R3, R48, R3 ;  /* 0x0000000330037221 */ /* 0x000fc60000010000 */
[----:B------:R-:W-:Y:S01]  /*9570*/  FADD.FTZ R238, R109, R238 ;  /* 0x000000ee6dee7221 */ /* 0x000fe20000010000 */
[----:B------:R-:W-:-:S03]  /*9580*/  FADD.FTZ R3, R40, R3 ;  /* 0x0000000328037221 */ /* 0x000fc60000010000 */
[----:B------:R-:W-:Y:S01]  /*9590*/  FADD.FTZ R238, R81, R238 ;  /* 0x000000ee51ee7221 */ /* 0x000fe20000010000 */
[----:B------:R-:W-:Y:S01]  /*95a0*/  FADD.FTZ R3, R42, R3 ;  /* 0x000000032a037221 */ /* 0x000fe20000010000 */
[----:B---3--:R-:W-:Y:S01]  /*95b0*/  IMAD.SHL.U32 R223, R223, 0x8, RZ ;  /* 0x00000008dfdf7824 */ /* 0x008fe200078e00ff */
[----:B-1----:R-:W-:Y:S01]  /*95c0*/  HMMA.16816.F32 R156, R168, R148, R156 ;  /* 0x00000094a89c723c */ /* 0x002fe2000000189c */
[----:B------:R-:W-:Y:S01]  /*95d0*/  FADD.FTZ R238, R55, R238 ;  /* 0x000000ee37ee7221 */ /* 0x000fe20000010000 */
[----:B------:R-:W-:-:S06]  /*95e0*/  FADD.FTZ R3, R43, R3 ;  /* 0x000000032b037221 */ /* 0x000fcc0000010000 */
[----:B------:R-:W-:Y:S01]  /*95f0*/  HMMA.16816.F32 R164, R168, R150, R164 ;  /* 0x00000096a8a4723c */ /* 0x000fe200000018a4 */
[----:B------:R-:W-:Y:S01]  /*9600*/  LOP3.LUT R223, R223, 0x18, RZ, 0xc0, !PT ;  /* 0x00000018dfdf7812 */ /* 0x000fe200078ec0ff */
[----:B------:R-:W-:Y:S01]  /*9610*/  FADD.FTZ R238, R54, R238 ;  /* 0x000000ee36ee7221 */ /* 0x000fe20000010000 */
[----:B------:R-:W-:-:S05]  /*9620*/  FADD.FTZ R239, R49, R3 ;  /* 0x0000000331ef7221 */ /* 0x000fca0000010000 */
[----:B------:R-:W-:Y:S08]  /*9630*/  HMMA.16816.F32 R152, R140, R148, R28 ;  /* 0x000000948c98723c */ /* 0x000ff0000000181c */
[----:B--2---:R-:W-:Y:S08]  /*9640*/  HMMA.16816.F32 R160, R168, R12, R160 ;  /* 0x0000000ca8a0723c */ /* 0x004ff000000018a0 */
[C---:B------:R-:W-:Y:S08]  /*9650*/  HMMA.16816.F32 R148, R140.reuse, R150, R16 ;  /* 0x000000968c94723c */ /* 0x040ff00000001810 */
[----:B------:R-:W-:Y:S08]  /*9660*/  HMMA.16816.F32 R144, R140, R12, R144 ;  /* 0x0000000c8c90723c */ /* 0x000ff00000001890 */
[-C--:B------:R-:W-:Y:S08]  /*9670*/  HMMA.16816.F32 R168, R168, R14.reuse, R24 ;  /* 0x0000000ea8a8723c */ /* 0x080ff00000001818 */
[----:B------:R-:W-:Y:S01]  /*9680*/  HMMA.16816.F32 R140, R140, R14, R8 ;  /* 0x0000000e8c8c723c */ /* 0x000fe20000001808 */
[----:B------:R-:W-:-:S04]  /*9690*/  NOP ;  /* 0x0000000000007918 */ /* 0x000fc80000000000 */
[----:B----4-:R-:W-:-:S15]  /*96a0*/  @!P0 BRA `(.L_x_482) ;  /* 0x0000006800388947 */ /* 0x010fde0003800000 */
[----:B------:R-:W2:Y:S01]  /*96b0*/  LDL.64 R176, [R1+0x8] ;  /* 0x0000080001b07983 */ /* 0x000ea20000100a00 */
[----:B------:R-:W1:Y:S01]  /*96c0*/  LDC.64 R234, c[0x0][0x3c0] ;  /* 0x0000f000ffea7b82 */ /* 0x000e620000000a00 */
[----:B------:R-:W3:Y:S02]  /*96d0*/  LDCU UR6, c[0x0][0x440] ;  /* 0x00008800ff0677ac */ /* 0x000ee40008000800 */
[----:B------:R-:W4:Y:S01]  /*96e0*/  LDL.64 R174, [R1+0x10] ;  /* 0x0000100001ae7983 */ /* 0x000f220000100a00 */
[-C--:B------:R-:W-:Y:S01]  /*96f0*/  LOP3.LUT R247, R92, R231.reuse, RZ, 0x3c, !PT ;  /* 0x000000e75cf77212 */ /* 0x080fe200078e3cff */
[----:B-----5:R-:W-:Y:S01]  /*9700*/  IMAD.MOV.U32 R138, RZ, RZ, R133 ;  /* 0x000000ffff8a7224 */ /* 0x020fe200078e0085 */
[----:B------:R-:W-:Y:S01]  /*9710*/  LOP3.LUT R250, R250, R231, RZ, 0x3c, !PT ;  /* 0x000000e7fafa7212 */ /* 0x000fe200078e3cff */
[----:B------:R-:W-:Y:S01]  /*9720*/  IMAD.MOV.U32 R137, RZ, RZ, R134 ;  /* 0x000000ffff897224 */ /* 0x000fe200078e0086 */
[----:B------:R-:W-:Y:S01]  /*9730*/  LEA.HI.SX32 R215, R227, 0xfffffffe, 0x19 ;  /* 0xfffffffee3d77811 */ /* 0x000fe200078fcaff */
[----:B------:R-:W-:Y:S01]  /*9740*/  IMAD.MOV.U32 R132, RZ, RZ, R135 ;  /* 0x000000ffff847224 */ /* 0x000fe200078e0087 */
[----:B------:R-:W1:Y:S01]  /*9750*/  LDCU UR5, c[0x0][0x440] ;  /* 0x00008800ff0577ac */ /* 0x000e620008000800 */
[----:B------:R-:W-:Y:S01]  /*9760*/  IMAD.MOV.U32 R3, RZ, RZ, R136 ;  /* 0x000000ffff037224 */ /* 0x000fe200078e0088 */
[----:B------:R-:W1:Y:S01]  /*9770*/  LDCU UR4, c[0x0][0x45c] ;  /* 0x00008b80ff0477ac */ /* 0x000e620008000800 */
[----:B---3--:R-:W-:-:S02]  /*9780*/  ISETP.GE.AND P1, PT, R223, UR6, PT ;  /* 0x00000006df007c0c */ /* 0x008fc4000bf26270 */
[-C--:B--2---:R-:W-:Y:S02]  /*9790*/  LOP3.LUT R246, R177, R249.reuse, RZ, 0x3c, !PT ;  /* 0x000000f9b1f67212 */ /* 0x084fe400078e3cff */
[----:B----4-:R-:W-:Y:S01]  /*97a0*/  LOP3.LUT R249, R175, R249, RZ, 0x3c, !PT ;  /* 0x000000f9aff97212 */ /* 0x010fe200078e3cff */
[----:B-1----:R-:W-:Y:S08]  /*97b0*/  BRA `(.L_x_483) ;  /* 0x0000000000fc7947 */ /* 0x002ff00003800000 */
.L_x_485:
[----:B------:R-:W2:Y:S01]  /*97c0*/  LDL R228, [R1+0x3c] ;  /* 0x00003c0001e47983 */ /* 0x000ea20000100800 */
[----:B------:R-:W-:Y:S01]  /*97d0*/  ISETP.GE.AND P1, PT, R223, UR5, PT ;  /* 0x00000005df007c0c */ /* 0x000fe2000bf26270 */
[----:B------:R-:W1:Y:S01]  /*97e0*/  @!P0 LDC.64 R176, c[0x0][0x3b8] ;  /* 0x0000ee00ffb08b82 */ /* 0x000e620000000a00 */
[C---:B------:R-:W-:Y:S01]  /*97f0*/  @!P0 IADD3 R2, PT, PT, R215.reuse, -0x1, RZ ;  /* 0xffffffffd7028810 */ /* 0x040fe20007ffe0ff */
[----:B------:R-:W3:Y:S06]  /*9800*/  LDL R225, [R1+0x38] ;  /* 0x0000380001e17983 */ /* 0x000eec0000100800 */
[----:B------:R-:W4:Y:S04]  /*9810*/  @!P0 LDC.64 R182, c[0x0][0x3b8] ;  /* 0x0000ee00ffb68b82 */ /* 0x000f280000000a00 */
[C---:B------:R-:W-:Y:S04]  /*9820*/  @!P1 VIADD R0, R215.reuse, 0xffffffff ;  /* 0xffffffffd7009836 */ /* 0x040fe80000000000 */
[----:B------:R-:W5:Y:S02]  /*9830*/  @!P1 LDC.64 R178, c[0x0][0x3b8] ;  /* 0x0000ee00ffb29b82 */ /* 0x000f640000000a00 */
[C---:B-----5:R-:W-:Y:S04]  /*9840*/  @!P1 IMAD.WIDE.U32 R134, R0.reuse, R178, RZ ;  /* 0x000000b200869225 */ /* 0x060fe800078e00ff */
[----:B------:R-:W-:Y:S02]  /*9850*/  @!P1 IMAD R135, R0, R179, R135 ;  /* 0x000000b300879224 */ /* 0x000fe400078e0287 */
[----:B------:R-:W-:Y:S01]  /*9860*/  @!P0 VIADD R0, R215, 0xffffffff ;  /* 0xffffffffd7008836 */ /* 0x000fe20000000000 */
[----:B------:R-:W5:Y:S01]  /*9870*/  @!P0 LDC.64 R178, c[0x0][0x3b8] ;  /* 0x0000ee00ffb28b82 */ /* 0x000f620000000a00 */
[C---:B--2---:R-:W-:Y:S04]  /*9880*/  @!P1 LEA R181, P2, R134.reuse, R228, 0x8 ;  /* 0x000000e486b59211 */ /* 0x044fe800078440ff */
[----:B---3--:R-:W-:Y:S01]  /*9890*/  @!P1 LEA.HI.X R136, R134, R225, R135, 0x8, P2 ;  /* 0x000000e186889211 */ /* 0x008fe200010f4487 */
[C---:B-1----:R-:W-:Y:S04]  /*98a0*/  @!P0 IMAD.WIDE.U32 R134, R0.reuse, R176, RZ ;  /* 0x000000b000868225 */ /* 0x042fe800078e00ff */
[----:B------:R-:W-:Y:S02]  /*98b0*/  @!P0 IMAD R135, R0, R177, R135 ;  /* 0x000000b100878224 */ /* 0x000fe400078e0287 */
[C---:B------:R-:W-:Y:S03]  /*98c0*/  @!P0 IMAD.SHL.U32 R133, R134.reuse, 0x80, RZ ;  /* 0x0000008086858824 */ /* 0x040fe600078e00ff */
[----:B------:R-:W-:Y:S01]  /*98d0*/  @!P0 SHF.L.U64.HI R172, R134, 0x7, R135 ;  /* 0x0000000786ac8819 */ /* 0x000fe20000010287 */
[----:B------:R-:W-:Y:S01]  /*98e0*/  @!P1 IMAD.MOV.U32 R134, RZ, RZ, R181 ;  /* 0x000000ffff869224 */ /* 0x000fe200078e00b5 */
[C---:B------:R-:W-:Y:S01]  /*98f0*/  @!P0 LEA R133, P2, R176.reuse, R133, 0x5 ;  /* 0x00000085b0858211 */ /* 0x040fe200078428ff */
[----:B------:R-:W-:Y:S03]  /*9900*/  @!P1 IMAD.MOV.U32 R135, RZ, RZ, R136 ;  /* 0x000000ffff879224 */ /* 0x000fe600078e0088 */
[----:B------:R-:W-:Y:S01]  /*9910*/  @!P0 LEA.HI.X R172, R176, R172, R177, 0x5, P2 ;  /* 0x000000acb0ac8211 */ /* 0x000fe200010f2cb1 */
[C---:B-----5:R-:W-:Y:S01]  /*9920*/  @!P0 IMAD.WIDE.U32 R176, R2.reuse, R178, RZ ;  /* 0x000000b202b08225 */ /* 0x060fe200078e00ff */
[----:B------:R-:W-:Y:S01]  /*9930*/  @!PT LDS RZ, [RZ] ;  /* 0x00000000fffff984 */ /* 0x000fe20000000800 */
[----:B------:R-:W-:Y:S01]  /*9940*/  @!PT LDS RZ, [RZ] ;  /* 0x00000000fffff984 */ /* 0x000fe20000000800 */
[----:B------:R-:W-:Y:S01]  /*9950*/  @!PT LDS RZ, [RZ] ;  /* 0x00000000fffff984 */ /* 0x000fe20000000800 */
[----:B------:R1:W-:Y:S03]  /*9960*/  @!P1 LDGSTS.E.BYPASS.LTC128B.128 [R214+0x2000], desc[UR14][R134.64] ;  /* 0x0200000086d69fae */ /* 0x0003e6000b981a0e */
[----:B------:R-:W-:Y:S01]  /*9970*/  @!P0 IMAD R177, R2, R179, R177 ;  /* 0x000000b302b18224 */ /* 0x000fe200078e02b1 */
[----:B------:R2:W-:Y:S01]  /*9980*/  @P1 STS.128 [R214+0x2000], RZ ;  /* 0x002000ffd6001388 */ /* 0x0005e20000000c00 */
[----:B----4-:R-:W-:Y:S03]  /*9990*/  @!P0 IMAD R2, R183, 0x60, RZ ;  /* 0x00000060b7028824 */ /* 0x010fe600078e02ff */
[----:B------:R2:W-:Y:S01]  /*99a0*/  @P0 STS.128 [R214+0x2800], RZ ;  /* 0x002800ffd6000388 */ /* 0x0005e20000000c00 */
[----:B------:R-:W-:Y:S01]  /*99b0*/  @!P0 SHF.L.U64.HI R177, R176, 0x7, R177 ;  /* 0x00000007b0b18819 */ /* 0x000fe200000102b1 */
[C---:B-1----:R-:W-:Y:S04]  /*99c0*/  @!P0 IMAD.WIDE.U32 R134, R0.reuse, R182, RZ ;  /* 0x000000b600868225 */ /* 0x042fe800078e00ff */
[----:B------:R-:W-:Y:S02]  /*99d0*/  @!P0 IMAD R135, R0, R183, R135 ;  /* 0x000000b700878224 */ /* 0x000fe400078e0287 */
[----:B------:R-:W-:Y:S03]  /*99e0*/  @!P0 IMAD.SHL.U32 R0, R176, 0x80, RZ ;  /* 0x00000080b0008824 */ /* 0x000fe600078e00ff */
[C---:B------:R-:W-:Y:S02]  /*99f0*/  @!P0 SHF.L.U64.HI R135, R134.reuse, 0x7, R135 ;  /* 0x0000000786878819 */ /* 0x040fe40000010287 */
[----:B------:R-:W-:Y:S02]  /*9a00*/  @!P0 SHF.L.U32 R134, R134, 0x7, RZ ;  /* 0x0000000786868819 */ /* 0x000fe400000006ff */
[----:B------:R-:W-:Y:S03]  /*9a10*/  @!P0 LEA R0, P3, R178, R0, 0x6 ;  /* 0x00000000b2008211 */ /* 0x000fe600078630ff */
[----:B------:R-:W-:Y:S01]  /*9a20*/  @!P0 IMAD.WIDE.U32 R134, R182, 0x60, R134 ;  /* 0x00000060b6868825 */ /* 0x000fe200078e0086 */
[CC--:B------:R-:W-:Y:S02]  /*9a30*/  @!P0 LEA R182, P2, R133.reuse, R228.reuse, 0x1 ;  /* 0x000000e485b68211 */ /* 0x0c0fe400078408ff */
[----:B------:R-:W-:Y:S02]  /*9a40*/  @!P0 LEA.HI.X R179, R178, R177, R179, 0x6, P3 ;  /* 0x000000b1b2b38211 */ /* 0x000fe400018f34b3 */
[-C--:B------:R-:W-:Y:S02]  /*9a50*/  @!P0 LEA.HI.X R183, R133, R225.reuse, R172, 0x1, P2 ;  /* 0x000000e185b78211 */ /* 0x080fe400010f0cac */
[-C--:B------:R-:W-:Y:S02]  /*9a60*/  @!P0 LEA R178, P3, R0, R228.reuse, 0x1 ;  /* 0x000000e400b28211 */ /* 0x080fe400078608ff */
[----:B------:R-:W-:Y:S01]  /*9a70*/  @!P0 LEA R176, P2, R134, R228, 0x1 ;  /* 0x000000e486b08211 */ /* 0x000fe200078408ff */
[----:B------:R-:W-:Y:S01]  /*9a80*/  @!PT LDS RZ, [RZ] ;  /* 0x00000000fffff984 */ /* 0x000fe20000000800 */
[----:B------:R-:W-:Y:S01]  /*9a90*/  @!PT LDS RZ, [RZ] ;  /* 0x00000000fffff984 */ /* 0x000fe20000000800 */
[----:B------:R-:W-:Y:S01]  /*9aa0*/  @!PT LDS RZ, [RZ] ;  /* 0x00000000fffff984 */ /* 0x000fe20000000800 */
[----:B------:R2:W-:Y:S01]  /*9ab0*/  @!P0 LDGSTS.E.BYPASS.LTC128B.128 [R214+0x2800], desc[UR14][R182.64] ;  /* 0x02800000b6d68fae */ /* 0x0005e2000b981a0e */
[----:B------:R-:W-:Y:S02]  /*9ac0*/  @!P0 LEA.HI.X R179, R0, R225, R179, 0x1, P3 ;  /* 0x000000e100b38211 */ /* 0x000fe400018f0cb3 */
[----:B------:R-:W-:Y:S01]  /*9ad0*/  @!P0 IADD3 R2, PT, PT, R2, R135, RZ ;  /* 0x0000008702028210 */ /* 0x000fe20007ffe0ff */
[----:B------:R2:W-:Y:S03]  /*9ae0*/  @P0 STS.128 [R214+0x3000], RZ ;  /* 0x003000ffd6000388 */ /* 0x0005e60000000c00 */
        /* <DEDUP_REMOVED lines=12> */
.L_x_483:
[----:B------:R-:W2:Y:S01]  /*9bb0*/  LDL R15, [R1+0x44] ;  /* 0x00004400010f7983 */ /* 0x000ea20000100800 */
[----:B------:R-:W-:Y:S04]  /*9bc0*/  DEPBAR.LE SB0, 0x0 ;  /* 0x000080000000791a */ /* 0x000fe80000000000 */
[----:B------:R-:W3:Y:S01]  /*9bd0*/  LDL R14, [R1+0x40] ;  /* 0x00004000010e7983 */ /* 0x000ee20000100800 */
[----:B-----5:R-:W-:Y:S01]  /*9be0*/  IMAD.WIDE.U32 R6, R215, R234, RZ ;  /* 0x000000ead7067225 */ /* 0x020fe200078e00ff */
[----:B------:R-:W-:Y:S01]  /*9bf0*/  ISETP.GE.AND P0, PT, R223, UR5, PT ;  /* 0x00000005df007c0c */ /* 0x000fe2000bf06270 */
[----:B------:R-:W-:Y:S02]  /*9c00*/  BAR.SYNC.DEFER_BLOCKING 0x0 ;  /* 0x0000000000007b1d */ /* 0x000fe40000010000 */
[C---:B------:R-:W-:Y:S02]  /*9c10*/  IMAD.SHL.U32 R4, R6.reuse, 0x80, RZ ;  /* 0x0000008006047824 */ /* 0x040fe400078e00ff */
[----:B------:R-:W-:Y:S05]  /*9c20*/  IMAD R7, R215, R235, R7 ;  /* 0x000000ebd7077224 */ /* 0x000fea00078e0207 */
[----:B------:R-:W-:Y:S03]  /*9c30*/  SHF.L.U64.HI R5, R6, 0x7, R7 ;  /* 0x0000000706057819 */ /* 0x000fe60000010207 */
[CC--:B------:R-:W-:Y:S02]  /*9c40*/  @!P0 LEA R0, P3, R234.reuse, R4.reuse, 0x5 ;  /* 0x00000004ea008211 */ /* 0x0c0fe400078628ff */
[C---:B------:R-:W-:Y:S02]  /*9c50*/  @!P0 LEA R2, P2, R234.reuse, R4, 0x6 ;  /* 0x00000004ea028211 */ /* 0x040fe400078430ff */
[CCC-:B------:R-:W-:Y:S02]  /*9c60*/  @!P0 LEA.HI.X R6, R234.reuse, R5.reuse, R235.reuse, 0x5, P3 ;  /* 0x00000005ea068211 */ /* 0x1c0fe400018f2ceb */
[----:B------:R-:W-:Y:S01]  /*9c70*/  @!P0 LEA.HI.X R7, R234, R5, R235, 0x6, P2 ;  /* 0x00000005ea078211 */ /* 0x000fe200010f34eb */
[----:B------:R-:W4:Y:S06]  /*9c80*/  LDL.64 R244, [R1+0x18] ;  /* 0x0000180001f47983 */ /* 0x000f2c0000100a00 */
[----:B------:R-:W5:Y:S06]  /*9c90*/  LDL.64 R226, [R1+0x28] ;  /* 0x0000280001e27983 */ /* 0x000f6c0000100a00 */
[----:B------:R-:W5:Y:S06]  /*9ca0*/  LDL.64 R242, [R1+0x20] ;  /* 0x0000200001f27983 */ /* 0x000f6c0000100a00 */
[----:B------:R-:W5:Y:S06]  /*9cb0*/  LDL.64 R228, [R1+0x10] ;  /* 0x0000100001e47983 */ /* 0x000f6c0000100a00 */
[----:B------:R-:W5:Y:S01]  /*9cc0*/  LDL.64 R240, [R1+0x8] ;  /* 0x0000080001f07983 */ /* 0x000f620000100a00 */
[-C--:B--2---:R-:W-:Y:S02]  /*9cd0*/  @!P1 LEA R12, P4, R4, R15.reuse, 0x1 ;  /* 0x0000000f040c9211 */ /* 0x084fe400078808ff */
[-C--:B------:R-:W-:Y:S02]  /*9ce0*/  @!P0 LEA R10, P3, R0, R15.reuse, 0x1 ;  /* 0x0000000f000a8211 */ /* 0x080fe400078608ff */
[-C--:B------:R-:W-:Y:S02]  /*9cf0*/  @!P0 LEA R8, P2, R2, R15.reuse, 0x1 ;  /* 0x0000000f02088211 */ /* 0x080fe400078408ff */
[-CC-:B---3--:R-:W-:Y:S01]  /*9d00*/  @!P1 LEA.HI.X R13, R4, R14.reuse, R5.reuse, 0x1, P4 ;  /* 0x0000000e040d9211 */ /* 0x188fe200020f0c05 */
[----:B------:R-:W-:Y:S01]  /*9d10*/  @!P0 IMAD.WIDE.U32 R4, R234, 0x60, R4 ;  /* 0x00000060ea048825 */ /* 0x000fe200078e0004 */
[-C--:B------:R-:W-:Y:S02]  /*9d20*/  @!P0 LEA.HI.X R11, R0, R14.reuse, R6, 0x1, P3 ;  /* 0x0000000e000b8211 */ /* 0x080fe400018f0c06 */
[-C--:B------:R-:W-:Y:S01]  /*9d30*/  @!P0 LEA.HI.X R9, R2, R14.reuse, R7, 0x1, P2 ;  /* 0x0000000e02098211 */ /* 0x080fe200010f0c07 */
[----:B------:R-:W-:Y:S01]  /*9d40*/  @!PT LDS RZ, [RZ] ;  /* 0x00000000fffff984 */ /* 0x000fe20000000800 */
[----:B------:R-:W-:Y:S01]  /*9d50*/  @!PT LDS RZ, [RZ] ;  /* 0x00000000fffff984 */ /* 0x000fe20000000800 */
[----:B------:R-:W-:Y:S01]  /*9d60*/  @!PT LDS RZ, [RZ] ;  /* 0x00000000fffff984 */ /* 0x000fe20000000800 */
[----:B------:R-:W-:Y:S01]  /*9d70*/  @!P1 LDGSTS.E.BYPASS.LTC128B.128 [R214+0x4000], desc[UR14][R12.64] ;  /* 0x040000000cd69fae */ /* 0x000fe2000b981a0e */
[----:B------:R-:W-:Y:S01]  /*9d80*/  @!P0 IMAD R0, R235, 0x60, RZ ;  /* 0x00000060eb008824 */ /* 0x000fe200078e02ff */
[----:B------:R-:W-:Y:S03]  /*9d90*/  @!P0 LEA R6, P2, R4, R15, 0x1 ;  /* 0x0000000f04068211 */ /* 0x000fe600078408ff */
[----:B------:R-:W-:Y:S03]  /*9da0*/  @!P0 IMAD.IADD R0, R0, 0x1, R5 ;  /* 0x0000000100008824 */ /* 0x000fe600078e0205 */
[----:B------:R-:W-:Y:S02]  /*9db0*/  @P1 STS.128 [R214+0x4000], RZ ;  /* 0x004000ffd6001388 */ /* 0x000fe40000000c00 */
[----:B------:R-:W-:Y:S02]  /*9dc0*/  @!P0 LEA.HI.X R7, R4, R14, R0, 0x1, P2 ;  /* 0x0000000e04078211 */ /* 0x000fe400010f0c00 */
[C---:B------:R-:W-:Y:S04]  /*9dd0*/  ISETP.NE.AND P2, PT, R215.reuse, RZ, PT ;  /* 0x000000ffd700720c */ /* 0x040fe80003f45270 */
        /* <DEDUP_REMOVED lines=75> */
[C---:B------:R-:W-:Y:S08]  /*a290*/  HMMA.16816.F32 R24, R184.reuse, R188, R24 ;  /* 0x000000bcb818723c */ /* 0x040ff00000001818 */
        /* <DEDUP_REMOVED lines=16> */
[C---:B------:R-:W-:Y:S01]  /*a3a0*/  VIADD R0, R202.reuse, 0x1 ;  /* 0x00000001ca007836 */ /* 0x040fe20000000000 */
[----:B------:R-:W-:Y:S04]  /*a3b0*/  LOP3.LUT R134, R202, R245, R217, 0x96, !PT ;  /* 0x000000f5ca867212 */ /* 0x000fe800078e96d9 */
[C---:B------:R-:W-:Y:S04]  /*a3c0*/  HMMA.16816.F32 R88, R184.reuse, R204, R88 ;  /* 0x000000ccb858723c */ /* 0x040fe80000001858 */
[----:B------:R-:W-:Y:S01]  /*a3d0*/  LOP3.LUT R0, R245, R217, R0, 0x96, !PT ;  /* 0x000000d9f5007212 */ /* 0x000fe200078e9600 */
[----:B------:R-:W-:Y:S03]  /*a3e0*/  IMAD.WIDE.U32 R134, R134, -0x326172a9, RZ ;  /* 0xcd9e8d5786867825 */ /* 0x000fe600078e00ff */
[-C--:B------:R-:W-:Y:S03]  /*a3f0*/  HMMA.16816.F32 R92, R184, R206.reuse, R92 ;  /* 0x000000ceb85c723c */ /* 0x080fe6000000185c */
[C---:B------:R-:W-:Y:S02]  /*a400*/  LOP3.LUT R196, R134.reuse, R246, RZ, 0x3c, !PT ;  /* 0x000000f686c47212 */ /* 0x040fe400078e3cff */
[----:B------:R-:W-:Y:S03]  /*a410*/  LOP3.LUT R194, R134, R249, RZ, 0x3c, !PT ;  /* 0x000000f986c27212 */ /* 0x000fe600078e3cff */
[C---:B------:R-:W-:Y:S04]  /*a420*/  HMMA.16816.F32 R96, R176.reuse, R206, R96 ;  /* 0x000000ceb060723c */ /* 0x040fe80000001860 */
[----:B------:R-:W-:Y:S04]  /*a430*/  IMAD.WIDE.U32 R196, R196, -0x2daee0ad, RZ ;  /* 0xd2511f53c4c47825 */ /* 0x000fe800078e00ff */
[-C--:B-1----:R-:W-:Y:S03]  /*a440*/  HMMA.16816.F32 R100, R176, R172.reuse, R100 ;  /* 0x000000acb064723c */ /* 0x082fe60000001864 */
[----:B------:R-:W-:Y:S05]  /*a450*/  IMAD.WIDE.U32 R194, R194, -0x2daee0ad, RZ ;  /* 0xd2511f53c2c27825 */ /* 0x000fea00078e00ff */
[C---:B------:R-:W-:Y:S04]  /*a460*/  HMMA.16816.F32 R104, R184.reuse, R172, R104 ;  /* 0x000000acb868723c */ /* 0x040fe80000001868 */
[CC--:B------:R-:W-:Y:S02]  /*a470*/  LOP3.LUT R172, R135.reuse, R247.reuse, RZ, 0x3c, !PT ;  /* 0x000000f787ac7212 */ /* 0x0c0fe400078e3cff */
[-C--:B------:R-:W-:Y:S02]  /*a480*/  LOP3.LUT R135, R135, R250.reuse, RZ, 0x3c, !PT ;  /* 0x000000fa87877212 */ /* 0x080fe400078e3cff */
[-C--:B------:R-:W-:Y:S03]  /*a490*/  HMMA.16816.F32 R108, R184, R174.reuse, R108 ;  /* 0x000000aeb86c723c */ /* 0x080fe6000000186c */
[----:B------:R-:W-:Y:S04]  /*a4a0*/  IMAD.WIDE.U32 R172, R172, -0x2daee0ad, RZ ;  /* 0xd2511f53acac7825 */ /* 0x000fe800078e00ff */
[----:B------:R-:W-:Y:S01]  /*a4b0*/  IMAD.WIDE.U32 R134, R135, -0x2daee0ad, RZ ;  /* 0xd2511f5387867825 */ /* 0x000fe200078e00ff */
[C---:B------:R-:W-:Y:S04]  /*a4c0*/  HMMA.16816.F32 R112, R176.reuse, R174, R112 ;  /* 0x000000aeb070723c */ /* 0x040fe80000001870 */
[----:B------:R-:W-:Y:S04]  /*a4d0*/  IMAD.WIDE.U32 R174, R0, -0x326172a9, RZ ;  /* 0xcd9e8d5700ae7825 */ /* 0x000fe800078e00ff */
[-C--:B--2---:R-:W-:Y:S03]  /*a4e0*/  HMMA.16816.F32 R116, R176, R180.reuse, R116 ;  /* 0x000000b4b074723c */ /* 0x084fe60000001874 */
[C---:B------:R-:W-:Y:S02]  /*a4f0*/  LOP3.LUT R133, R175.reuse, R250, RZ, 0x3c, !PT ;  /* 0x000000faaf857212 */ /* 0x040fe400078e3cff */
[----:B------:R-:W-:Y:S01]  /*a500*/  LOP3.LUT R218, R175, R247, RZ, 0x3c, !PT ;  /* 0x000000f7afda7212 */ /* 0x000fe200078e3cff */
[C---:B------:R-:W-:Y:S01]  /*a510*/  VIADD R175, R217.reuse, 0x32370b8f ;  /* 0x32370b8fd9af7836 */ /* 0x040fe20000000000 */
[----:B------:R-:W-:Y:S01]  /*a520*/  LOP3.LUT R188, R174, R249, RZ, 0x3c, !PT ;  /* 0x000000f9aebc7212 */ /* 0x000fe200078e3cff */
[C---:B------:R-:W-:Y:S04]  /*a530*/  HMMA.16816.F32 R120, R184.reuse, R180, R120 ;  /* 0x000000b4b878723c */ /* 0x040fe80000001878 */
[----:B------:R-:W-:Y:S01]  /*a540*/  VIADD R180, R217, 0x76cf5d0a ;  /* 0x76cf5d0ad9b47836 */ /* 0x000fe20000000000 */
[C---:B------:R-:W-:Y:S01]  /*a550*/  LOP3.LUT R192, R175.reuse, R172, R197, 0x96, !PT ;  /* 0x000000acafc07212 */ /* 0x040fe200078e96c5 */
[----:B------:R-:W-:Y:S01]  /*a560*/  IMAD.WIDE.U32 R188, R188, -0x2daee0ad, RZ ;  /* 0xd2511f53bcbc7825 */ /* 0x000fe200078e00ff */
[----:B------:R-:W-:Y:S01]  /*a570*/  LOP3.LUT R190, R175, R134, R195, 0x96, !PT ;  /* 0x00000086afbe7212 */ /* 0x000fe200078e96c3 */
[-C--:B------:R-:W-:Y:S03]  /*a580*/  HMMA.16816.F32 R124, R184, R182.reuse, R124 ;  /* 0x000000b6b87c723c */ /* 0x080fe6000000187c */
[----:B------:R-:W-:Y:S01]  /*a590*/  IMAD.WIDE.U32 R184, R133, -0x2daee0ad, RZ ;  /* 0xd2511f5385b87825 */ /* 0x000fe200078e00ff */
[-C--:B------:R-:W-:Y:S02]  /*a5a0*/  LOP3.LUT R2, R226, R180.reuse, R173, 0x96, !PT ;  /* 0x000000b4e2027212 */ /* 0x080fe400078e96ad */
[-C--:B------:R-:W-:Y:S01]  /*a5b0*/  LOP3.LUT R0, R242, R180.reuse, R135, 0x96, !PT ;  /* 0x000000b4f2007212 */ /* 0x080fe200078e9687 */
[----:B------:R-:W-:Y:S01]  /*a5c0*/  IMAD.WIDE.U32 R192, R192, -0x326172a9, RZ ;  /* 0xcd9e8d57c0c07825 */ /* 0x000fe200078e00ff */
[----:B------:R-:W-:Y:S04]  /*a5d0*/  HMMA.16816.F32 R128, R176, R182, R128 ;  /* 0x000000b6b080723c */ /* 0x000fe80000001880 */
[----:B------:R-:W-:Y:S01]  /*a5e0*/  IMAD.WIDE.U32 R134, R2, -0x326172a9, RZ ;  /* 0xcd9e8d5702867825 */ /* 0x000fe200078e00ff */
[----:B------:R-:W-:Y:S02]  /*a5f0*/  LOP3.LUT R186, R242, R180, R185, 0x96, !PT ;  /* 0x000000b4f2ba7212 */ /* 0x000fe400078e96b9 */
[----:B------:R-:W-:Y:S01]  /*a600*/  LOP3.LUT R219, R174, R246, RZ, 0x3c, !PT ;  /* 0x000000f6aedb7212 */ /* 0x000fe200078e3cff */
[----:B------:R-:W-:Y:S01]  /*a610*/  IMAD.WIDE.U32 R200, R0, -0x326172a9, RZ ;  /* 0xcd9e8d5700c87825 */ /* 0x000fe200078e00ff */
[----:B------:R-:W-:Y:S02]  /*a620*/  LOP3.LUT R184, R175, R184, R189, 0x96, !PT ;  /* 0x000000b8afb87212 */ /* 0x000fe400078e96bd */
[----:B------:R-:W-:Y:S01]  /*a630*/  LOP3.LUT R185, R240, R220, R135, 0x96, !PT ;  /* 0x000000dcf0b97212 */ /* 0x000fe200078e9687 */
[----:B------:R-:W-:Y:S01]  /*a640*/  IMAD.WIDE.U32 R190, R190, -0x326172a9, RZ ;  /* 0xcd9e8d57bebe7825 */ /* 0x000fe200078e00ff */
[----:B------:R-:W-:Y:S02]  /*a650*/  LOP3.LUT R199, R224, R134, R193, 0x96, !PT ;  /* 0x00000086e0c77212 */ /* 0x000fe400078e96c1 */
[----:B------:R-:W-:Y:S01]  /*a660*/  LOP3.LUT R198, R228, R220, R201, 0x96, !PT ;  /* 0x000000dce4c67212 */ /* 0x000fe200078e96c9 */
[C---:B------:R-:W-:Y:S01]  /*a670*/  VIADD R174, R217.reuse, 0xed9eba14 ;  /* 0xed9eba14d9ae7836 */ /* 0x040fe20000000000 */
[----:B------:R-:W-:Y:S01]  /*a680*/  LOP3.LUT R200, R224, R200, R191, 0x96, !PT ;  /* 0x000000c8e0c87212 */ /* 0x000fe200078e96bf */
[----:B------:R-:W-:Y:S02]  /*a690*/  VIADD R173, R217, 0xa9066899 ;  /* 0xa9066899d9ad7836 */ /* 0x000fe40000000000 */
[----:B------:R-:W-:Y:S01]  /*a6a0*/  IMAD.WIDE.U32 R186, R186, -0x326172a9, RZ ;  /* 0xcd9e8d57baba7825 */ /* 0x000fe200078e00ff */
[----:B------:R-:W-:Y:S06]  /*a6b0*/  @P2 BRA `(.L_x_485) ;  /* 0xfffffff000402947 */ /* 0x000fec000383ffff */
.L_x_484:
[----:B------:R1:W-:Y:S01]  /*a6c0*/  STL.64 [R1+0xa8], R170 ;  /* 0x0000a8aa01007387 */ /* 0x0003e20000100a00 */
[----:B------:R-:W-:Y:S04]  /*a6d0*/  IMAD.WIDE.U32 R134, R198, -0x2daee0ad, RZ ;  /* 0xd2511f53c6867825 */ /* 0x000fe800078e00ff */
[----:B--2---:R-:W-:Y:S01]  /*a6e0*/  IMAD.WIDE.U32 R182, R200, -0x2daee0ad, RZ ;  /* 0xd2511f53c8b67825 */ /* 0x004fe200078e00ff */
[----:B------:R-:W-:Y:S03]  /*a6f0*/  LOP3.LUT R194, R174, R194, R135, 0x96, !PT ;  /* 0x000000c2aec27212 */ /* 0x000fe600078e9687 */
[----:B------:R-:W-:Y:S01]  /*a700*/  IMAD.WIDE.U32 R178, R184, -0x326172a9, RZ ;  /* 0xcd9e8d57b8b27825 */ /* 0x000fe200078e00ff */
        /* <DEDUP_REMOVED lines=8> */
[----:B------:R-:W-:Y:S01]  /*a790*/  LOP3.LUT R190, R222, R190, R195, 0x96, !PT ;  /* 0x000000bedebe7212 */ /* 0x000fe200078e96c3 */
[----:B-1----:R-:W2:Y:S02]  /*a7a0*/  LDL.64 R170, [R1+0x10] ;  /* 0x0000100001aa7983 */ /* 0x002ea40000100a00 */
[----:B------:R-:W-:Y:S01]  /*a7b0*/  IMAD.WIDE.U32 R206, R186, -0x2daee0ad, RZ ;  /* 0xd2511f53bace7825 */ /* 0x000fe200078e00ff */
[----:B------:R-:W-:Y:S03]  /*a7c0*/  PRMT R136, R134, 0x7773, RZ ;  /* 0x0000777386887816 */ /* 0x000fe600000000ff */
[----:B------:R-:W-:Y:S01]  /*a7d0*/  STL [R1+0x84], R215 ;  /* 0x000084d701007387 */ /* 0x000fe20000100800 */
[----:B------:R-:W-:Y:S03]  /*a7e0*/  IMAD.WIDE.U32 R190, R190, -0x2daee0ad, RZ ;  /* 0xd2511f53bebe7825 */ /* 0x000fe600078e00ff */
[----:B------:R-:W-:Y:S01]  /*a7f0*/  STL [R1+0x80], R235 ;  /* 0x000080eb01007387 */ /* 0x000fe20000100800 */
[----:B------:R-:W-:Y:S02]  /*a800*/  IMAD.MOV.U32 R185, RZ, RZ, R190 ;  /* 0x000000ffffb97224 */ /* 0x000fe400078e00be */
[----:B------:R-:W-:Y:S01]  /*a810*/  VIADD R229, R217, 0x646e171e ;  /* 0x646e171ed9e57836 */ /* 0x000fe20000000000 */
[----:B------:R-:W-:Y:S01]  /*a820*/  STL [R1+0x7c], R234 ;  /* 0x00007cea01007387 */ /* 0x000fe20000100800 */
[----:B------:R-:W-:Y:S03]  /*a830*/  IMAD.WIDE.U32 R176, R176, -0x326172a9, RZ ;  /* 0xcd9e8d57b0b07825 */ /* 0x000fe600078e00ff */
[----:B------:R-:W-:Y:S01]  /*a840*/  LOP3.LUT R182, R229, R182, R191, 0x96, !PT ;  /* 0x000000b6e5b67212 */ /* 0x000fe200078e96bf */
[----:B------:R-:W-:Y:S01]  /*a850*/  STL [R1+0x78], R214 ;  /* 0x000078d601007387 */ /* 0x000fe20000100800 */
[----:B------:R-:W-:Y:S01]  /*a860*/  PRMT R179, R176, 0x7773, RZ ;  /* 0x00007773b0b37816 */ /* 0x000fe200000000ff */
[----:B------:R-:W-:Y:S02]  /*a870*/  IMAD.WIDE.U32 R196, R196, -0x326172a9, RZ ;  /* 0xcd9e8d57c4c47825 */ /* 0x000fe400078e00ff */
[----:B------:R-:W-:Y:S02]  /*a880*/  STL [R1+0x74], R212 ;  /* 0x000074d401007387 */ /* 0x000fe40000100800 */
[----:B------:R-:W-:Y:S01]  /*a890*/  IMAD.MOV.U32 R181, RZ, RZ, R176 ;  /* 0x000000ffffb57224 */ /* 0x000fe200078e00b0 */
[----:B------:R-:W-:Y:S01]  /*a8a0*/  LOP3.LUT R2, R221, R196, R177, 0x96, !PT ;  /* 0x000000c4dd027212 */ /* 0x000fe200078e96b1 */
[----:B------:R1:W-:Y:S01]  /*a8b0*/  STL [R1+0x70], R211 ;  /* 0x000070d301007387 */ /* 0x0003e20000100800 */
[C---:B------:R-:W-:Y:S01]  /*a8c0*/  PRMT R177, R176.reuse, 0x7772, RZ ;  /* 0x00007772b0b17816 */ /* 0x040fe200000000ff */
[----:B------:R-:W-:Y:S01]  /*a8d0*/  IMAD.MOV.U32 R172, RZ, RZ, R134 ;  /* 0x000000ffffac7224 */ /* 0x000fe200078e0086 */
[----:B------:R-:W-:Y:S01]  /*a8e0*/  PRMT R196, R176, 0x7771, RZ ;  /* 0x00007771b0c47816 */ /* 0x000fe200000000ff */
[----:B------:R3:W-:Y:S01]  /*a8f0*/  STL [R1+0x6c], R210 ;  /* 0x00006cd201007387 */ /* 0x0007e20000100800 */
[----:B------:R-:W-:Y:S02]  /*a900*/  PRMT R176, R134, 0x7771, RZ ;  /* 0x0000777186b07816 */ /* 0x000fe400000000ff */
[----:B------:R-:W-:Y:S01]  /*a910*/  LOP3.LUT R192, R222, R192, R197, 0x96, !PT ;  /* 0x000000c0dec07212 */ /* 0x000fe200078e96c5 */
[----:B------:R-:W-:Y:S04]  /*a920*/  STL [R1+0x68], R208 ;  /* 0x000068d001007387 */ /* 0x000fe80000100800 */
[----:B------:R4:W-:Y:S01]  /*a930*/  STL [R1+0x9c], R122 ;  /* 0x00009c7a01007387 */ /* 0x0009e20000100800 */
[----:B------:R-:W-:Y:S03]  /*a940*/  IMAD.WIDE.U32 R192, R192, -0x2daee0ad, RZ ;  /* 0xd2511f53c0c07825 */ /* 0x000fe600078e00ff */
[----:B------:R4:W-:Y:S01]  /*a950*/  STL [R1+0x98], R123 ;  /* 0x0000987b01007387 */ /* 0x0009e20000100800 */
[----:B------:R-:W-:Y:S02]  /*a960*/  PRMT R186, R192, 0x7771, RZ ;  /* 0x00007771c0ba7816 */ /* 0x000fe400000000ff */
[----:B------:R-:W-:Y:S01]  /*a970*/  LOP3.LUT R184, R229, R184, R193, 0x96, !PT ;  /* 0x000000b8e5b87212 */ /* 0x000fe200078e96c1 */
[----:B------:R-:W-:Y:S04]  /*a980*/  STL [R1+0xa0], R126 ;  /* 0x0000a07e01007387 */ /* 0x000fe80000100800 */
[----:B------:R-:W-:Y:S01]  /*a990*/  STL [R1+0x94], R127 ;  /* 0x0000947f01007387 */ /* 0x000fe20000100800 */
[----:B-1----:R-:W-:Y:S01]  /*a9a0*/  IMAD.MOV.U32 R211, RZ, RZ, R227 ;  /* 0x000000ffffd37224 */ /* 0x002fe200078e00e3 */
[----:B------:R-:W-:Y:S02]  /*a9b0*/  PRMT R227, R177, 0x5410, R179 ;  /* 0x00005410b1e37816 */ /* 0x000fe400000000b3 */
[----:B------:R-:W-:Y:S01]  /*a9c0*/  SHF.R.U32.HI R177, RZ, 0x18, R2 ;  /* 0x00000018ffb17819 */ /* 0x000fe20000011602 */
[----:B---3--:R-:W-:Y:S01]  /*a9d0*/  IMAD.MOV.U32 R210, RZ, RZ, R226 ;  /* 0x000000ffffd27224 */ /* 0x008fe200078e00e2 */
[----:B------:R-:W-:Y:S02]  /*a9e0*/  PRMT R179, R190, 0x7772, RZ ;  /* 0x00007772beb37816 */ /* 0x000fe400000000ff */
[----:B--2---:R-:W-:Y:S01]  /*a9f0*/  LOP3.LUT R0, R170, R220, R187, 0x96, !PT ;  /* 0x000000dcaa007212 */ /* 0x004fe200078e96bb */
[----:B------:R-:W-:Y:S04]  /*aa00*/  IMAD.MOV.U32 R187, RZ, RZ, R192 ;  /* 0x000000ffffbb7224 */ /* 0x000fe800078e00c0 */
[----:B------:R-:W-:Y:S01]  /*aa10*/  IMAD.WIDE.U32 R198, R0, -0x2daee0ad, RZ ;  /* 0xd2511f5300c67825 */ /* 0x000fe200078e00ff */
[----:B------:R-:W-:Y:S02]  /*aa20*/  LOP3.LUT R0, R221, R194, R135, 0x96, !PT ;  /* 0x000000c2dd007212 */ /* 0x000fe400078e9687 */
[----:B------:R-:W-:Y:S02]  /*aa30*/  PRMT R135, R134, 0x7772, RZ ;  /* 0x0000777286877816 */ /* 0x000fe400000000ff */
[----:B------:R-:W-:Y:S02]  /*aa40*/  LOP3.LUT R188, R174, R188, R199, 0x96, !PT ;  /* 0x000000bcaebc7212 */ /* 0x000fe400078e96c7 */
[----:B------:R-:W-:Y:S02]  /*aa50*/  PRMT R237, R135, 0x5410, R136 ;  /* 0x0000541087ed7816 */ /* 0x000fe40000000088 */
[----:B------:R-:W-:Y:S01]  /*aa60*/  LOP3.LUT R135, R181, 0xff, RZ, 0xc0, !PT ;  /* 0x000000ffb5877812 */ /* 0x000fe200078ec0ff */
[----:B------:R-:W-:Y:S01]  /*aa70*/  IMAD.WIDE.U32 R188, R188, -0x326172a9, RZ ;  /* 0xcd9e8d57bcbc7825 */ /* 0x000fe200078e00ff */
[----:B------:R-:W-:Y:S02]  /*aa80*/  LOP3.LUT R134, R172, 0xff, RZ, 0xc0, !PT ;  /* 0x000000ffac867812 */ /* 0x000fe400078ec0ff */
[----:B------:R-:W-:Y:S02]  /*aa90*/  PRMT R225, R135, 0x5410, R196 ;  /* 0x0000541087e17816 */ /* 0x000fe400000000c4 */
[----:B------:R-:W-:Y:S02]  /*aaa0*/  LOP3.LUT R183, R222, R178, R189, 0x96, !PT ;  /* 0x000000b2deb77212 */ /* 0x000fe400078e96bd */
[----:B------:R-:W-:Y:S02]  /*aab0*/  PRMT R231, R134, 0x5410, R176 ;  /* 0x0000541086e77816 */ /* 0x000fe400000000b0 */
[C---:B------:R-:W-:Y:S02]  /*aac0*/  LOP3.LUT R135, R2.reuse, 0xffff, RZ, 0xc0, !PT ;  /* 0x0000ffff02877812 */ /* 0x040fe400078ec0ff */
[C---:B------:R-:W-:Y:S02]  /*aad0*/  PRMT R134, R2.reuse, 0x7632, R134 ;  /* 0x0000763202867816 */ /* 0x040fe40000000086 */
[----:B------:R-:W-:Y:S02]  /*aae0*/  LOP3.LUT R178, R2, 0xff, RZ, 0xc0, !PT ;  /* 0x000000ff02b27812 */ /* 0x000fe400078ec0ff */
[C---:B------:R-:W-:Y:S02]  /*aaf0*/  LOP3.LUT R2, R0.reuse, 0xffff, RZ, 0xc0, !PT ;  /* 0x0000ffff00027812 */ /* 0x040fe400078ec0ff */
[C---:B------:R-:W-:Y:S02]  /*ab00*/  LOP3.LUT R176, R0.reuse, 0xff, RZ, 0xc0, !PT ;  /* 0x000000ff00b07812 */ /* 0x040fe400078ec0ff */
[----:B------:R-:W-:Y:S02]  /*ab10*/  SHF.R.U32.HI R2, RZ, 0x8, R2 ;  /* 0x00000008ff027819 */ /* 0x000fe40000011602 */
[----:B------:R-:W-:Y:S02]  /*ab20*/  PRMT R172, R0, 0x7632, R172 ;  /* 0x0000763200ac7816 */ /* 0x000fe400000000ac */
[----:B------:R-:W-:Y:S02]  /*ab30*/  LOP3.LUT R134, R134, 0xff, RZ, 0xc0, !PT ;  /* 0x000000ff86867812 */ /* 0x000fe400078ec0ff */
[----:B------:R-:W-:Y:S02]  /*ab40*/  LOP3.LUT R133, R173, R198, R207, 0x96, !PT ;  /* 0x000000c6ad857212 */ /* 0x000fe400078e96cf */
[----:B------:R-:W-:Y:S02]  /*ab50*/  PRMT R181, R190, 0x7773, RZ ;  /* 0x00007773beb57816 */ /* 0x000fe400000000ff */
[----:B------:R-:W-:Y:S01]  /*ab60*/  SHF.R.U32.HI R136, RZ, 0x18, R0 ;  /* 0x00000018ff887819 */ /* 0x000fe20000011600 */
[----:B------:R-:W-:Y:S01]  /*ab70*/  IMAD.WIDE.U32 R194, R133, -0x326172a9, RZ ;  /* 0xcd9e8d5785c27825 */ /* 0x000fe200078e00ff */
[----:B------:R-:W-:Y:S02]  /*ab80*/  PRMT R201, R176, 0x5410, R2 ;  /* 0x00005410b0c97816 */ /* 0x000fe40000000002 */
[----:B------:R-:W-:Y:S02]  /*ab90*/  PRMT R190, R190, 0x7771, RZ ;  /* 0x00007771bebe7816 */ /* 0x000fe400000000ff */
[----:B------:R-:W-:Y:S02]  /*aba0*/  LOP3.LUT R0, R172, 0xff, RZ, 0xc0, !PT ;  /* 0x000000ffac007812 */ /* 0x000fe400078ec0ff */
[----:B------:R-:W-:Y:S02]  /*abb0*/  PRMT R198, R134, 0x5410, R177 ;  /* 0x0000541086c67816 */ /* 0x000fe400000000b1 */
[----:B------:R-:W-:Y:S02]  /*abc0*/  LOP3.LUT R2, R185, 0xff, RZ, 0xc0, !PT ;  /* 0x000000ffb9027812 */ /* 0x000fe400078ec0ff */
[----:B------:R-:W-:Y:S02]  /*abd0*/  LOP3.LUT R134, R187, 0xff, RZ, 0xc0, !PT ;  /* 0x000000ffbb867812 */ /* 0x000fe400078ec0ff */
[----:B------:R-:W-:Y:S02]  /*abe0*/  SHF.R.U32.HI R135, RZ, 0x8, R135 ;  /* 0x00000008ff877819 */ /* 0x000fe40000011687 */
[----:B------:R-:W-:Y:S02]  /*abf0*/  PRMT R200, R0, 0x5410, R136 ;  /* 0x0000541000c87816 */ /* 0x000fe40000000088 */
[----:B------:R-:W-:Y:S02]  /*ac00*/  PRMT R232, R2, 0x5410, R190 ;  /* 0x0000541002e87816 */ /* 0x000fe400000000be */
[----:B------:R-:W-:Y:S02]  /*ac10*/  PRMT R228, R134, 0x5410, R186 ;  /* 0x0000541086e47816 */ /* 0x000fe400000000ba */
[----:B------:R-:W-:Y:S02]  /*ac20*/  LOP3.LUT R0, R182, 0xffff, RZ, 0xc0, !PT ;  /* 0x0000ffffb6007812 */ /* 0x000fe400078ec0ff */
[----:B------:R-:W-:Y:S02]  /*ac30*/  FMNMX3.FTZ R2, R3, R4, R5, !PT ;  /* 0x0000000403027276 */ /* 0x000fe40007810005 */
[----:B------:R-:W-:Y:S02]  /*ac40*/  PRMT R199, R178, 0x5410, R135 ;  /* 0x00005410b2c77816 */ /* 0x000fe40000000087 */
[C---:B------:R-:W-:Y:S02]  /*ac50*/  PRMT R134, R184.reuse, 0x7632, R134 ;  /* 0x00007632b8867816 */ /* 0x040fe40000000086 */
[C---:B------:R-:W-:Y:S02]  /*ac60*/  LOP3.LUT R135, R184.reuse, 0xffff, RZ, 0xc0, !PT ;  /* 0x0000ffffb8877812 */ /* 0x040fe400078ec0ff */
[----:B------:R-:W-:Y:S02]  /*ac70*/  LOP3.LUT R172, R184, 0xff, RZ, 0xc0, !PT ;  /* 0x000000ffb8ac7812 */ /* 0x000fe400078ec0ff */
[----:B------:R-:W-:Y:S02]  /*ac80*/  LOP3.LUT R136, R182, 0xff, RZ, 0xc0, !PT ;  /* 0x000000ffb6887812 */ /* 0x000fe400078ec0ff */
[----:B------:R-:W-:Y:S02]  /*ac90*/  SHF.R.U32.HI R0, RZ, 0x8, R0 ;  /* 0x00000008ff007819 */ /* 0x000fe40000011600 */
[----:B------:R-:W-:Y:S02]  /*aca0*/  FMNMX3.FTZ R2, R2, R16, R17, !PT ;  /* 0x0000001002027276 */ /* 0x000fe40007810011 */
[----:B------:R-:W-:Y:S02]  /*acb0*/  SHF.R.U32.HI R184, RZ, 0x18, R184 ;  /* 0x00000018ffb87819 */ /* 0x000fe400000116b8 */
[----:B------:R-:W-:Y:S02]  /*acc0*/  LOP3.LUT R134, R134, 0xff, RZ, 0xc0, !PT ;  /* 0x000000ff86867812 */ /* 0x000fe400078ec0ff */
[----:B------:R-:W-:Y:S02]  /*acd0*/  SHF.R.U32.HI R135, RZ, 0x8, R135 ;  /* 0x00000008ff877819 */ /* 0x000fe40000011687 */
[----:B------:R-:W-:Y:S02]  /*ace0*/  PRMT R205, R136, 0x5410, R0 ;  /* 0x0000541088cd7816 */ /* 0x000fe40000000000 */
[----:B------:R-:W-:Y:S02]  /*acf0*/  FMNMX3.FTZ R2, R2, R20, R21, !PT ;  /* 0x0000001402027276 */ /* 0x000fe40007810015 */
[----:B------:R-:W-:Y:S02]  /*ad00*/  PRMT R203, R134, 0x5410, R184 ;  /* 0x0000541086cb7816 */ /* 0x000fe400000000b8 */
[----:B------:R-:W-:Y:S02]  /*ad10*/  FMNMX3.FTZ R0, R137, R8, R9, !PT ;  /* 0x0000000889007276 */ /* 0x000fe40007810009 */
[----:B------:R-:W-:Y:S02]  /*ad20*/  PRMT R204, R172, 0x5410, R135 ;  /* 0x00005410accc7816 */ /* 0x000fe40000000087 */
        /* <DEDUP_REMOVED lines=52> */
[----:B------:R-:W-:Y:S02]  /*b070*/  PRMT R172, R182, 0x7632, R172 ;  /* 0x00007632b6ac7816 */ /* 0x000fe400000000ac */
[----:B------:R-:W-:Y:S02]  /*b080*/  FMNMX3.FTZ R2, R2, R108, R109, !PT ;  /* 0x0000006c02027276 */ /* 0x000fe4000781006d */
[----:B------:R-:W-:Y:S01]  /*b090*/  FMNMX3.FTZ R0, R0, R122, R123, !PT ;  /* 0x0000007a00007276 */ /* 0x000fe2000781007b */
[----:B----4-:R-:W-:Y:S01]  /*b0a0*/  IMAD.MOV.U32 R122, RZ, RZ, R244 ;  /* 0x000000ffff7a7224 */ /* 0x010fe200078e00f4 */
[----:B------:R-:W-:Y:S01]  /*b0b0*/  FMNMX3.FTZ R136, R136, R128, R129, !PT ;  /* 0x0000008088887276 */ /* 0x000fe20007810081 */
[----:B------:R-:W-:Y:S01]  /*b0c0*/  IMAD.MOV.U32 R123, RZ, RZ, R245 ;  /* 0x000000ffff7b7224 */ /* 0x000fe200078e00f5 */
[----:B------:R-:W-:Y:S02]  /*b0d0*/  FMNMX3.FTZ R135, R134, R118, R119, !PT ;  /* 0x0000007686877276 */ /* 0x000fe40007810077 */
[----:B------:R-:W-:Y:S01]  /*b0e0*/  SHF.R.U32.HI R182, RZ, 0x18, R182 ;  /* 0x00000018ffb67819 */ /* 0x000fe200000116b6 */
[----:B------:R-:W1:Y:S01]  /*b0f0*/  SHFL.BFLY PT, R178, R136, 0x2, 0x1f ;  /* 0x0c401f0088b27f89 */ /* 0x000e6200000e0000 */
[----:B------:R-:W-:Y:S02]  /*b100*/  LOP3.LUT R172, R172, 0xff, RZ, 0xc0, !PT ;  /* 0x000000ffacac7812 */ /* 0x000fe400078ec0ff */
[----:B------:R-:W-:Y:S02]  /*b110*/  FMNMX3.FTZ R2, R2, R120, R121, !PT ;  /* 0x0000007802027276 */ /* 0x000fe40007810079 */
[----:B------:R-:W-:Y:S02]  /*b120*/  FMNMX3.FTZ R0, R0, R126, R127, !PT ;  /* 0x0000007e00007276 */ /* 0x000fe4000781007f */
[----:B------:R-:W-:Y:S02]  /*b130*/  FMNMX3.FTZ R135, R135, R130, R131, !PT ;  /* 0x0000008287877276 */ /* 0x000fe40007810083 */
[----:B------:R-:W-:Y:S01]  /*b140*/  PRMT R193, R172, 0x5410, R182 ;  /* 0x00005410acc17816 */ /* 0x000fe200000000b6 */
[----:B------:R-:W-:Y:S01]  /*b150*/  IMAD.WIDE.U32 R182, R183, -0x2daee0ad, RZ ;  /* 0xd2511f53b7b67825 */ /* 0x000fe200078e00ff */
[----:B------:R-:W-:Y:S01]  /*b160*/  FMNMX3.FTZ R172, R2, R124, R125, !PT ;  /* 0x0000007c02ac7276 */ /* 0x000fe2000781007d */
[----:B------:R-:W2:Y:S01]  /*b170*/  SHFL.BFLY PT, R176, R135, 0x2, 0x1f ;  /* 0x0c401f0087b07f89 */ /* 0x000ea200000e0000 */
[----:B------:R-:W-:Y:S01]  /*b180*/  PRMT R236, R179, 0x5410, R181 ;  /* 0x00005410b3ec7816 */ /* 0x000fe200000000b5 */
[----:B------:R-:W-:Y:S01]  /*b190*/  IMAD.MOV.U32 R181, RZ, RZ, R194 ;  /* 0x000000ffffb57224 */ /* 0x000fe200078e00c2 */
[C---:B------:R-:W-:Y:S05]  /*b1a0*/  PRMT R179, R194.reuse, 0x7773, RZ ;  /* 0x00007773c2b37816 */ /* 0x040fea00000000ff */
[----:B------:R-:W3:Y:S01]  /*b1b0*/  SHFL.BFLY PT, R2, R0, 0x2, 0x1f ;  /* 0x0c401f0000027f89 */ /* 0x000ee200000e0000 */
[----:B------:R-:W-:Y:S02]  /*b1c0*/  PRMT R134, R194, 0x7772, RZ ;  /* 0x00007772c2867816 */ /* 0x000fe400000000ff */
[----:B------:R-:W-:Y:S05]  /*b1d0*/  LOP3.LUT R133, R221, R188, R195, 0x96, !PT ;  /* 0x000000bcdd857212 */ /* 0x000fea00078e96c3 */
[----:B------:R-:W4:Y:S01]  /*b1e0*/  SHFL.BFLY PT, R177, R172, 0x2, 0x1f ;  /* 0x0c401f00acb17f89 */ /* 0x000f2200000e0000 */
[----:B------:R-:W-:Y:S02]  /*b1f0*/  PRMT R226, R134, 0x5410, R179 ;  /* 0x0000541086e27816 */ /* 0x000fe400000000b3 */
[----:B------:R-:W-:Y:S02]  /*b200*/  PRMT R179, R182, 0x7773, RZ ;  /* 0x00007773b6b37816 */ /* 0x000fe400000000ff */
[----:B-1----:R-:W-:Y:S02]  /*b210*/  FMNMX.FTZ R136, R136, R178, !PT ;  /* 0x000000b288887209 */ /* 0x002fe40007810000 */
[----:B------:R-:W-:Y:S02]  /*b220*/  PRMT R178, R182, 0x7772, RZ ;  /* 0x00007772b6b27816 */ /* 0x000fe400000000ff */
[----:B------:R-:W-:Y:S02]  /*b230*/  PRMT R189, R192, 0x7773, RZ ;  /* 0x00007773c0bd7816 */ /* 0x000fe400000000ff */
[----:B------:R-:W-:Y:S02]  /*b240*/  PRMT R230, R178, 0x5410, R179 ;  /* 0x00005410b2e67816 */ /* 0x000fe400000000b3 */
[----:B------:R-:W-:Y:S02]  /*b250*/  LOP3.LUT R178, R133, 0xff, RZ, 0xc0, !PT ;  /* 0x000000ff85b27812 */ /* 0x000fe400078ec0ff */
[----:B------:R-:W-:Y:S02]  /*b260*/  PRMT R188, R192, 0x7772, RZ ;  /* 0x00007772c0bc7816 */ /* 0x000fe400000000ff */
[----:B--2---:R-:W-:Y:S02]  /*b270*/  FMNMX.FTZ R135, R135, R176, !PT ;  /* 0x000000b087877209 */ /* 0x004fe40007810000 */
[----:B------:R-:W-:Y:S01]  /*b280*/  LOP3.LUT R134, R229, R206, R183, 0x96, !PT ;  /* 0x000000cee5867212 */ /* 0x000fe200078e96b7 */
[----:B------:R-:W-:Y:S01]  /*b290*/  IMAD.MOV.U32 R183, RZ, RZ, R182 ;  /* 0x000000ffffb77224 */ /* 0x000fe200078e00b6 */
[----:B---3--:R-:W-:Y:S01]  /*b2a0*/  FMNMX.FTZ R0, R0, R2, !PT ;  /* 0x0000000200007209 */ /* 0x008fe20007810000 */
[----:B------:R-:W1:Y:S01]  /*b2b0*/  SHFL.BFLY PT, R176, R135, 0x1, 0x1f ;  /* 0x0c201f0087b07f89 */ /* 0x000e6200000e0000 */
[----:B------:R-:W-:Y:S02]  /*b2c0*/  PRMT R184, R194, 0x7771, RZ ;  /* 0x00007771c2b87816 */ /* 0x000fe400000000ff */
[----:B----4-:R-:W-:Y:S05]  /*b2d0*/  FMNMX.FTZ R172, R172, R177, !PT ;  /* 0x000000b1acac7209 */ /* 0x010fea0007810000 */
[----:B------:R-:W2:Y:S01]  /*b2e0*/  SHFL.BFLY PT, R2, R136, 0x1, 0x1f ;  /* 0x0c201f0088027f89 */ /* 0x000ea200000e0000 */
[C---:B------:R-:W-:Y:S02]  /*b2f0*/  LOP3.LUT R177, R133.reuse, 0xffff, RZ, 0xc0, !PT ;  /* 0x0000ffff85b17812 */ /* 0x040fe400078ec0ff */
[----:B------:R-:W-:Y:S02]  /*b300*/  PRMT R185, R182, 0x7771, RZ ;  /* 0x00007771b6b97816 */ /* 0x000fe400000000ff */
[----:B------:R-:W-:Y:S02]  /*b310*/  SHF.R.U32.HI R177, RZ, 0x8, R177 ;  /* 0x00000008ffb17819 */ /* 0x000fe400000116b1 */
[----:B------:R-:W-:Y:S02]  /*b320*/  PRMT R233, R188, 0x5410, R189 ;  /* 0x00005410bce97816 */ /* 0x000fe400000000bd */
[----:B------:R-:W-:Y:S02]  /*b330*/  PRMT R192, R178, 0x5410, R177 ;  /* 0x00005410b2c07816 */ /* 0x000fe400000000b1 */
[----:B------:R-:W-:Y:S02]  /*b340*/  PRMT R178, R133, 0x7632, R178 ;  /* 0x0000763285b27816 */ /* 0x000fe400000000b2 */
[----:B------:R-:W-:Y:S02]  /*b350*/  SHF.R.U32.HI R177, RZ, 0x18, R133 ;  /* 0x00000018ffb17819 */ /* 0x000fe40000011685 */
[----:B------:R-:W-:Y:S04]  /*b360*/  LOP3.LUT R133, R178, 0xff, RZ, 0xc0, !PT ;  /* 0x000000ffb2857812 */ /* 0x000fe800078ec0ff */
[----:B------:R-:W-:Y:S02]  /*b370*/  PRMT R191, R133, 0x5410, R177 ;  /* 0x0000541085bf7816 */ /* 0x000fe400000000b1 */
[----:B------:R-:W-:Y:S01]  /*b380*/  LOP3.LUT R177, R181, 0xff, RZ, 0xc0, !PT ;  /* 0x000000ffb5b17812 */ /* 0x000fe200078ec0ff */
[----:B------:R-:W3:Y:S01]  /*b390*/  SHFL.BFLY PT, R133, R172, 0x1, 0x1f ;  /* 0x0c201f00ac857f89 */ /* 0x000ee200000e0000 */
[----:B-1----:R-:W-:Y:S02]  /*b3a0*/  FMNMX.FTZ R135, R135, R176, !PT ;  /* 0x000000b087877209 */ /* 0x002fe40007810000 */
[----:B--2---:R-:W-:Y:S02]  /*b3b0*/  FMNMX.FTZ R136, R136, R2, !PT ;  /* 0x0000000288887209 */ /* 0x004fe40007810000 */
[C---:B------:R-:W-:Y:S02]  /*b3c0*/  LOP3.LUT R2, R134.reuse, 0xffff, RZ, 0xc0, !PT ;  /* 0x0000ffff86027812 */ /* 0x040fe400078ec0ff */
[----:B------:R-:W-:Y:S02]  /*b3d0*/  PRMT R206, R177, 0x5410, R184 ;  /* 0x00005410b1ce7816 */ /* 0x000fe400000000b8 */
[----:B------:R-:W-:Y:S02]  /*b3e0*/  SHF.R.U32.HI R176, RZ, 0x8, R2 ;  /* 0x00000008ffb07819 */ /* 0x000fe40000011602 */
[----:B------:R-:W-:Y:S01]  /*b3f0*/  LOP3.LUT R177, R134, 0xff, RZ, 0xc0, !PT ;  /* 0x000000ff86b17812 */ /* 0x000fe200078ec0ff */
[----:B------:R-:W1:Y:S01]  /*b400*/  SHFL.BFLY PT, R2, R0, 0x1, 0x1f ;  /* 0x0c201f0000027f89 */ /* 0x000e6200000e0000 */
        /* <DEDUP_REMOVED lines=10> */
[----:B------:R-:W-:Y:S04]  /*b4b0*/  LOP3.LUT R133, R183, 0xff, RZ, 0xc0, !PT ;  /* 0x000000ffb7857812 */ /* 0x000fe800078ec0ff */
        /* <DEDUP_REMOVED lines=8> */
[----:B------:R1:W-:Y:S01]  /*b540*/  STL [R1], R2 ;  /* 0x0000000201007387 */ /* 0x0003e20000100800 */
[--C-:B------:R-:W-:Y:S01]  /*b550*/  FFMA.FTZ R179, R5, UR4, -R172.reuse ;  /* 0x0000000405b37c23 */ /* 0x100fe200080108ac */
        /* <DEDUP_REMOVED lines=34> */
[----:B------:R-:W-:Y:S01]  /*b780*/  STL [R1+0x88], R215 ;  /* 0x000088d701007387 */ /* 0x000fe20000100800 */
[----:B-1----:R-:W-:Y:S01]  /*b790*/  FADD.FTZ R2, -R136, R3 ;  /* 0x0000000388027221 */ /* 0x002fe20000010100 */
[----:B------:R-:W-:Y:S02]  /*b7a0*/  IMAD.MOV.U32 R32, RZ, RZ, R240 ;  /* 0x000000ffff207224 */ /* 0x000fe400078e00f0 */
[--C-:B------:R-:W-:Y:S01]  /*b7b0*/  FFMA.FTZ R248, R98, UR4, -R0.reuse ;  /* 0x0000000462f87c23 */ /* 0x100fe20008010800 */
[----:B------:R1:W-:Y:S01]  /*b7c0*/  STL [R1+0x8c], R172 ;  /* 0x00008cac01007387 */ /* 0x0003e20000100800 */
[----:B------:R-:W-:Y:S02]  /*b7d0*/  IMAD.MOV.U32 R33, RZ, RZ, R241 ;  /* 0x000000ffff217224 */ /* 0x000fe400078e00f1 */
[----:B------:R-:W-:Y:S01]  /*b7e0*/  FFMA.FTZ R37, R18, UR4, -R0 ;  /* 0x0000000412257c23 */ /* 0x000fe20008010800 */
[----:B------:R-:W-:Y:S02]  /*b7f0*/  IMAD.MOV.U32 R98, RZ, RZ, R122 ;  /* 0x000000ffff627224 */ /* 0x000fe400078e007a */
[--C-:B------:R-:W-:Y:S01]  /*b800*/  FFMA.FTZ R117, R82, UR4, -R0.reuse ;  /* 0x0000000452757c23 */ /* 0x100fe20008010800 */
        /* <DEDUP_REMOVED lines=30> */
[----:B------:R-:W-:Y:S01]  /*b9f0*/  FMUL.FTZ R2, R2, UR4 ;  /* 0x0000000402027c20 */ /* 0x000fe20008410000 */
[----:B------:R-:W-:Y:S01]  /*ba00*/  FADD.FTZ R0, -R135, R132 ;  /* 0x0000008487007221 */ /* 0x000fe20000010100 */
[----:B------:R-:W-:Y:S02]  /*ba10*/  IMAD.MOV.U32 R38, RZ, RZ, R4 ;  /* 0x000000ffff267224 */ /* 0x000fe400078e0004 */
[----:B------:R-:W-:Y:S01]  /*ba20*/  FMUL.FTZ R3, R134, UR4 ;  /* 0x0000000486037c20 */ /* 0x000fe20008410000 */
[----:B------:R-:W-:Y:S02]  /*ba30*/  IMAD.MOV.U32 R39, RZ, RZ, R5 ;  /* 0x000000ffff277224 */ /* 0x000fe400078e0005 */
[----:B------:R-:W-:Y:S01]  /*ba40*/  FMUL.FTZ R0, R0, UR4 ;  /* 0x0000000400007c20 */ /* 0x000fe20008410000 */
[----:B------:R-:W-:Y:S01]  /*ba50*/  IMAD.WIDE.U32 R4, R218, -0x2daee0ad, RZ ;  /* 0xd2511f53da047825 */ /* 0x000fe200078e00ff */
[----:B------:R-:W3:Y:S02]  /*ba60*/  MUFU.EX2 R2, R2 ;  /* 0x0000000200027308 */ /* 0x000ee40000000800 */
[----:B------:R-:W-:Y:S01]  /*ba70*/  FSEL R3, R3, RZ, P0 ;  /* 0x000000ff03037208 */ /* 0x000fe20000000000 */
[----:B------:R-:W-:Y:S01]  /*ba80*/  IMAD.MOV.U32 R99, RZ, RZ, R123 ;  /* 0x000000ffff637224 */ /* 0x000fe200078e007b */
[----:B------:R-:W-:Y:S06]  /*ba90*/  LOP3.LUT R5, R98, R180, R5, 0x96, !PT ;  /* 0x000000b462057212 */ /* 0x000fec00078e9605 */
[----:B------:R-:W4:Y:S01]  /*baa0*/  MUFU.EX2 R176, R176 ;  /* 0x000000b000b07308 */ /* 0x000f220000000800 */
[----:B------:R-:W-:Y:S01]  /*bab0*/  FSETP.NEU.FTZ.AND P0, PT, R133, -INF , PT ;  /* 0xff8000008500780b */ /* 0x000fe20003f1d000 */
[----:B------:R-:W-:Y:S04]  /*bac0*/  IMAD.WIDE.U32 R6, R219, -0x2daee0ad, RZ ;  /* 0xd2511f53db067825 */ /* 0x000fe800078e00ff */
[--C-:B------:R-:W-:Y:S04]  /*bad0*/  FFMA.FTZ R50, R24, UR4, -R3.reuse ;  /* 0x0000000418327c23 */ /* 0x100fe80008010803 */
[----:B------:R-:W2:Y:S01]  /*bae0*/  MUFU.EX2 R0, R0 ;  /* 0x0000000000007308 */ /* 0x000ea20000000800 */
[----:B------:R-:W-:Y:S01]  /*baf0*/  FFMA.FTZ R51, R25, UR4, -R3 ;  /* 0x0000000419337c23 */ /* 0x000fe20008010803 */
[----:B------:R-:W-:Y:S01]  /*bb00*/  IMAD.MOV.U32 R102, RZ, RZ, R32 ;  /* 0x000000ffff667224 */ /* 0x000fe200078e0020 */
[----:B------:R-:W-:Y:S07]  /*bb10*/  LOP3.LUT R36, R175, R4, R7, 0x96, !PT ;  /* 0x00000004af247212 */ /* 0x000fee00078e9607 */
[----:B------:R-:W2:Y:S01]  /*bb20*/  MUFU.EX2 R37, R37 ;  /* 0x0000002500257308 */ /* 0x000ea20000000800 */
[----:B------:R-:W-:Y:S04]  /*bb30*/  IMAD.WIDE.U32 R24, R5, -0x326172a9, RZ ;  /* 0xcd9e8d5705187825 */ /* 0x000fe800078e00ff */
[C---:B---3--:R-:W-:Y:S01]  /*bb40*/  FMUL.FTZ R4, R2.reuse, R152 ;  /* 0x0000009802047220 */ /* 0x048fe20000410000 */
[C---:B------:R-:W-:Y:S01]  /*bb50*/  FMUL.FTZ R5, R2.reuse, R153 ;  /* 0x0000009902057220 */ /* 0x040fe20000410000 */
[----:B------:R-:W-:Y:S02]  /*bb60*/  IMAD.MOV.U32 R103, RZ, RZ, R33 ;  /* 0x000000ffff677224 */ /* 0x000fe400078e0021 */
[C---:B------:R-:W-:Y:S01]  /*bb70*/  FMUL.FTZ R20, R2.reuse, R144 ;  /* 0x0000009002147220 */ /* 0x040fe20000410000 */
[----:B------:R-:W-:Y:S02]  /*bb80*/  IMAD.MOV.U32 R54, RZ, RZ, R16 ;  /* 0x000000ffff367224 */ /* 0x000fe400078e0010 */
[C---:B------:R-:W-:Y:S01]  /*bb90*/  FMUL.FTZ R16, R2.reuse, R148 ;  /* 0x0000009402107220 */ /* 0x040fe20000410000 */
[----:B------:R-:W-:Y:S02]  /*bba0*/  IMAD.MOV.U32 R55, RZ, RZ, R17 ;  /* 0x000000ffff377224 */ /* 0x000fe400078e0011 */
[C---:B------:R-:W-:Y:S01]  /*bbb0*/  FMUL.FTZ R17, R2.reuse, R149 ;  /* 0x0000009502117220 */ /* 0x040fe20000410000 */
[C---:B------:R-:W-:Y:S01]  /*bbc0*/  FMUL.FTZ R21, R2.reuse, R145 ;  /* 0x0000009102157220 */ /* 0x040fe20000410000 */
[C---:B------:R-:W-:Y:S01]  /*bbd0*/  FMUL.FTZ R32, R2.reuse, R140 ;  /* 0x0000008c02207220 */ /* 0x040fe20000410000 */
[C---:B------:R-:W-:Y:S01]  /*bbe0*/  FMUL.FTZ R33, R2.reuse, R141 ;  /* 0x0000008d02217220 */ /* 0x040fe20000410000 */
[----:B----4-:R-:W-:Y:S01]  /*bbf0*/  FFMA.FTZ R238, R2, R238, R176 ;  /* 0x000000ee02ee7223 */ /* 0x010fe200000100b0 */
[----:B------:R-:W-:Y:S01]  /*bc00*/  LOP3.LUT R2, R102, R220, R25, 0x96, !PT ;  /* 0x000000dc66027212 */ /* 0x000fe200078e9619 */
[--C-:B------:R-:W-:Y:S01]  /*bc10*/  FFMA.FTZ R126, R104, UR4, -R3.reuse ;  /* 0x00000004687e7c23 */ /* 0x100fe20008010803 */
[--C-:B-1----:R-:W-:Y:S01]  /*bc20*/  FFMA.FTZ R172, R109, UR4, -R3.reuse ;  /* 0x000000046dac7c23 */ /* 0x102fe20008010803 */
[--C-:B--2---:R-:W-:Y:S01]  /*bc30*/  FFMA.FTZ R136, R124, UR4, -R3.reuse ;  /* 0x000000047c887c23 */ /* 0x104fe20008010803 */
[--C-:B------:R-:W-:Y:S01]  /*bc40*/  FFMA.FTZ R123, R125, UR4, -R3.reuse ;  /* 0x000000047d7b7c23 */ /* 0x100fe20008010803 */
[--C-:B------:R-:W-:Y:S01]  /*bc50*/  FFMA.FTZ R49, R9, UR4, -R3.reuse ;  /* 0x0000000409317c23 */ /* 0x100fe20008010803 */
[--C-:B------:R-:W-:Y:S01]  /*bc60*/  FFMA.FTZ R12, R12, UR4, -R3.reuse ;  /* 0x000000040c0c7c23 */ /* 0x100fe20008010803 */
[--C-:B------:R-:W-:Y:S01]  /*bc70*/  FFMA.FTZ R29, R29, UR4, -R3.reuse ;  /* 0x000000041d1d7c23 */ /* 0x100fe20008010803 */
[--C-:B------:R-:W-:Y:S01]  /*bc80*/  FFMA.FTZ R41, R41, UR4, -R3.reuse ;  /* 0x0000000429297c23 */ /* 0x100fe20008010803 */
[--C-:B------:R-:W-:Y:S01]  /*bc90*/  FFMA.FTZ R67, R45, UR4, -R3.reuse ;  /* 0x000000042d437c23 */ /* 0x100fe20008010803 */
[----:B------:R-:W-:Y:S01]  /*bca0*/  FMUL.FTZ R35, R0, R143 ;  /* 0x0000008f00237220 */ /* 0x000fe20000410000 */
        /* <DEDUP_REMOVED lines=21> */
[----:B------:R-:W-:Y:S01]  /*be00*/  IMAD.MOV.U32 R143, RZ, RZ, R37 ;  /* 0x000000ffff8f7224 */ /* 0x000fe200078e0025 */
[----:B------:R1:W2:Y:S01]  /*be10*/  MUFU.EX2 R44, R18 ;  /* 0x00000012002c7308 */ /* 0x0002a20000000800 */
[----:B------:R-:W-:Y:S04]  /*be20*/  IMAD.WIDE.U32 R2, R2, -0x2daee0ad, RZ ;  /* 0xd2511f5302027825 */ /* 0x000fe800078e00ff */
[----:B------:R-:W-:Y:S05]  /*be30*/  FMUL.FTZ R7, R0, R155 ;  /* 0x0000009b00077220 */ /* 0x000fea0000410000 */
[----:B------:R3:W-:Y:S01]  /*be40*/  MUFU.EX2 R148, R49 ;  /* 0x0000003100947308 */ /* 0x0007e20000000800 */
[----:B------:R-:W-:Y:S01]  /*be50*/  IMAD.WIDE.U32 R36, R36, -0x326172a9, RZ ;  /* 0xcd9e8d5724247825 */ /* 0x000fe200078e00ff */
[----:B------:R-:W-:Y:S08]  /*be60*/  LOP3.LUT R8, R174, R6, R3, 0x96, !PT ;  /* 0x00000006ae087212 */ /* 0x000ff000078e9603 */
[----:B------:R4:W-:Y:S01]  /*be70*/  MUFU.EX2 R215, R65 ;  /* 0x0000004100d77308 */ /* 0x0009e20000000800 */
[----:B------:R-:W-:Y:S01]  /*be80*/  FMUL.FTZ R6, R0, R154 ;  /* 0x0000009a00067220 */ /* 0x000fe20000410000 */
[----:B------:R-:W-:Y:S01]  /*be90*/  LOP3.LUT R3, R224, R24, R37, 0x96, !PT ;  /* 0x00000018e0037212 */ /* 0x000fe200078e9625 */
[----:B------:R-:W-:Y:S07]  /*bea0*/  FMUL.FTZ R72, R133, UR4 ;  /* 0x0000000485487c20 */ /* 0x000fee0008410000 */
[----:B------:R2:W-:Y:S01]  /*beb0*/  MUFU.EX2 R83, R19 ;  /* 0x0000001300537308 */ /* 0x0005e20000000800 */
[----:B------:R-:W-:Y:S02]  /*bec0*/  IMAD.MOV.U32 R92, RZ, RZ, R54 ;  /* 0x000000ffff5c7224 */ /* 0x000fe400078e0036 */
[----:B-1----:R-:W-:Y:S01]  /*bed0*/  FMUL.FTZ R18, R0, R150 ;  /* 0x0000009600127220 */ /* 0x002fe20000410000 */
[----:B------:R-:W-:Y:S01]  /*bee0*/  IMAD.WIDE.U32 R24, R3, -0x2daee0ad, RZ ;  /* 0xd2511f5303187825 */ /* 0x000fe200078e00ff */
[----:B------:R-:W-:Y:S05]  /*bef0*/  FSEL R72, R72, RZ, P0 ;  /* 0x000000ff48487208 */ /* 0x000fea0000000000 */
[----:B------:R-:W-:Y:S01]  /*bf00*/  MUFU.EX2 R124, R177 ;  /* 0x000000b1007c7308 */ /* 0x000fe20000000800 */
[--C-:B---3--:R-:W-:Y:S01]  /*bf10*/  HSET2.LE.AND R49, R200, R213.reuse, PT ;  /* 0x000000d5c8317233 */ /* 0x108fe20003803000 */
[----:B------:R-:W-:Y:S01]  /*bf20*/  IMAD.MOV.U32 R54, RZ, RZ, R38 ;  /* 0x000000ffff367224 */ /* 0x000fe200078e0026 */
[----:B------:R-:W-:Y:S07]  /*bf30*/  LOP3.LUT R2, R173, R2, R25, 0x96, !PT ;  /* 0x00000002ad027212 */ /* 0x000fee00078e9619 */
[----:B------:R-:W1:Y:S01]  /*bf40*/  MUFU.EX2 R76, R178 ;  /* 0x000000b2004c7308 */ /* 0x000e620000000800 */
[--C-:B------:R-:W-:Y:S01]  /*bf50*/  HSET2.LE.AND R38, R225, R213.reuse, PT ;  /* 0x000000d5e1267233 */ /* 0x100fe20003803000 */
[----:B------:R-:W-:Y:S01]  /*bf60*/  IMAD.MOV.U32 R93, RZ, RZ, R55 ;  /* 0x000000ffff5d7224 */ /* 0x000fe200078e0037 */
[--C-:B----4-:R-:W-:Y:S01]  /*bf70*/  HSET2.LE.AND R65, R191, R213.reuse, PT ;  /* 0x000000d5bf417233 */ /* 0x110fe20003803000 */
[----:B------:R-:W-:Y:S01]  /*bf80*/  IMAD.MOV.U32 R55, RZ, RZ, R39 ;  /* 0x000000ffff377224 */ /* 0x000fe200078e0027 */
[----:B------:R-:W-:Y:S01]  /*bf90*/  LOP3.LUT R39, R227, 0xff00ff, RZ, 0xc0, !PT ;  /* 0x00ff00ffe3277812 */ /* 0x000fe200078ec0ff */
[C---:B--2---:R-:W-:Y:S01]  /*bfa0*/  FMUL.FTZ R19, R0.reuse, R151 ;  /* 0x0000009700137220 */ /* 0x044fe20000410000 */
[C---:B------:R-:W-:Y:S01]  /*bfb0*/  FMUL.FTZ R22, R0.reuse, R146 ;  /* 0x0000009200167220 */ /* 0x040fe20000410000 */
[C---:B------:R-:W-:Y:S01]  /*bfc0*/  FMUL.FTZ R23, R0.reuse, R147 ;  /* 0x0000009300177220 */ /* 0x040fe20000410000 */
[C---:B------:R-:W-:Y:S01]  /*bfd0*/  FMUL.FTZ R34, R0.reuse, R142 ;  /* 0x0000008e00227220 */ /* 0x040fe20000410000 */
[--C-:B------:R-:W-:Y:S01]  /*bfe0*/  HSET2.LE.AND R39, R39, R213.reuse, PT ;  /* 0x000000d527277233 */ /* 0x100fe20003803000 */
[----:B------:R-:W-:Y:S01]  /*bff0*/  FFMA.FTZ R239, R0, R239, R44 ;  /* 0x000000ef00ef7223 */ /* 0x000fe2000001002c */
[----:B------:R2:W-:Y:S01]  /*c000*/  MUFU.EX2 R151, R12 ;  /* 0x0000000c00977308 */ /* 0x0005e20000000800 */
[--C-:B------:R-:W-:Y:S01]  /*c010*/  FFMA.FTZ R26, R26, UR4, -R72.reuse ;  /* 0x000000041a1a7c23 */ /* 0x100fe20008010848 */
[----:B-1----:R-:W-:Y:S01]  /*c020*/  F2FP.F16.F32.PACK_AB R0, R76, R124 ;  /* 0x0000007c4c00723e */ /* 0x002fe200000000ff */
[----:B------:R-:W-:Y:S04]  /*c030*/  IMAD.WIDE.U32 R8, R8, -0x326172a9, RZ ;  /* 0xcd9e8d5708087825 */ /* 0x000fe800078e00ff */
[--C-:B------:R-:W-:Y:S03]  /*c040*/  FFMA.FTZ R10, R10, UR4, -R72.reuse ;  /* 0x000000040a0a7c23 */ /* 0x100fe60008010848 */
[----:B------:R-:W-:Y:S01]  /*c050*/  MUFU.EX2 R149, R85 ;  /* 0x0000005500957308 */ /* 0x000fe20000000800 */
[----:B------:R-:W-:Y:S01]  /*c060*/  LOP3.LUT R38, R0, R38, RZ, 0xc0, !PT ;  /* 0x0000002600267212 */ /* 0x000fe200078ec0ff */
[----:B------:R-:W-:Y:S01]  /*c070*/  IMAD.WIDE.U32 R2, R2, -0x326172a9, RZ ;  /* 0xcd9e8d5702027825 */ /* 0x000fe200078e00ff */
[----:B------:R-:W-:Y:S07]  /*c080*/  F2FP.F16.F32.PACK_AB R0, R83, R143 ;  /* 0x0000008f5300723e */ /* 0x000fee00000000ff */
[----:B------:R-:W-:Y:S01]  /*c090*/  MUFU.EX2 R154, R26 ;  /* 0x0000001a009a7308 */ /* 0x000fe20000000800 */
[----:B------:R-:W-:Y:S01]  /*c0a0*/  FFMA.FTZ R14, R14, UR4, -R72 ;  /* 0x000000040e0e7c23 */ /* 0x000fe20008010848 */
[----:B------:R-:W-:Y:S01]  /*c0b0*/  IMAD.MOV.U32 R114, RZ, RZ, R127 ;  /* 0x000000ffff727224 */ /* 0x000fe200078e007f */
[----:B------:R-:W-:Y:S01]  /*c0c0*/  LOP3.LUT R8, R221, R8, R3, 0x96, !PT ;  /* 0x00000008dd087212 */ /* 0x000fe200078e9603 */
[----:B------:R-:W-:Y:S01]  /*c0d0*/  IMAD.MOV.U32 R3, RZ, RZ, R2 ;  /* 0x000000ffff037224 */ /* 0x000fe200078e0002 */
[----:B------:R-:W-:Y:S05]  /*c0e0*/  LOP3.LUT R39, R0, R39, RZ, 0xc0, !PT ;  /* 0x0000002700277212 */ /* 0x000fea00078ec0ff */
[----:B------:R1:W-:Y:S01]  /*c0f0*/  MUFU.EX2 R145, R10 ;  /* 0x0000000a00917308 */ /* 0x0003e20000000800 */
[----:B------:R-:W-:Y:S01]  /*c100*/  LOP3.LUT R0, R222, R36, R9, 0x96, !PT ;  /* 0x00000024de007212 */ /* 0x000fe200078e9609 */
[----:B------:R-:W-:Y:S01]  /*c110*/  IMAD.MOV.U32 R132, RZ, RZ, R235 ;  /* 0x000000ffff847224 */ /* 0x000fe200078e00eb */
[C---:B------:R-:W-:Y:S07]  /*c120*/  PRMT R9, R2.reuse, 0x7771, RZ ;  /* 0x0000777102097816 */ /* 0x040fee00000000ff */
[----:B------:R-:W-:Y:S01]  /*c130*/  MUFU.EX2 R150, R14 ;  /* 0x0000000e00967308 */ /* 0x000fe20000000800 */
[----:B------:R-:W-:Y:S01]  /*c140*/  LOP3.LUT R3, R3, 0xff, RZ, 0xc0, !PT ;  /* 0x000000ff03037812 */ /* 0x000fe200078ec0ff */
[--C-:B------:R-:W-:Y:S01]  /*c150*/  FFMA.FTZ R11, R11, UR4, -R72.reuse ;  /* 0x000000040b0b7c23 */ /* 0x100fe20008010848 */
[----:B------:R-:W-:Y:S07]  /*c160*/  FFMA.FTZ R27, R27, UR4, -R72 ;  /* 0x000000041b1b7c23 */ /* 0x000fee0008010848 */
[----:B------:R-:W-:Y:S01]  /*c170*/  MUFU.EX2 R127, R181 ;  /* 0x000000b5007f7308 */ /* 0x000fe20000000800 */
[----:B--2---:R-:W-:Y:S01]  /*c180*/  PRMT R12, R3, 0x5410, R9 ;  /* 0x00005410030c7816 */ /* 0x004fe20000000009 */
[----:B------:R-:W-:Y:S01]  /*c190*/  IMAD.MOV.U32 R109, RZ, RZ, R119 ;  /* 0x000000ffff6d7224 */ /* 0x000fe200078e0077 */
[C---:B------:R-:W-:Y:S07]  /*c1a0*/  PRMT R3, R2.reuse, 0x7773, RZ ;  /* 0x0000777302037816 */ /* 0x040fee00000000ff */
[----:B------:R2:W-:Y:S01]  /*c1b0*/  MUFU.EX2 R147, R11 ;  /* 0x0000000b00937308 */ /* 0x0005e20000000800 */
[----:B------:R-:W-:Y:S01]  /*c1c0*/  PRMT R2, R2, 0x7772, RZ ;  /* 0x0000777202027816 */ /* 0x000fe200000000ff */
[----:B------:R-:W-:Y:S02]  /*c1d0*/  IMAD.MOV.U32 R119, RZ, RZ, R234 ;  /* 0x000000ffff777224 */ /* 0x000fe400078e00ea */
[--C-:B------:R-:W-:Y:S06]  /*c1e0*/  FFMA.FTZ R15, R15, UR4, -R72.reuse ;  /* 0x000000040f0f7c23 */ /* 0x100fec0008010848 */
[----:B------:R-:W-:Y:S01]  /*c1f0*/  MUFU.EX2 R235, R29 ;  /* 0x0000001d00eb7308 */ /* 0x000fe20000000800 */
[----:B-1----:R-:W-:Y:S01]  /*c200*/  PRMT R10, R2, 0x5410, R3 ;  /* 0x00005410020a7816 */ /* 0x002fe20000000003 */
[----:B------:R-:W-:Y:S04]  /*c210*/  IMAD.WIDE.U32 R2, R0, -0x2daee0ad, RZ ;  /* 0xd2511f5300027825 */ /* 0x000fe800078e00ff */
[--C-:B------:R-:W-:Y:S04]  /*c220*/  FFMA.FTZ R31, R31, UR4, -R72.reuse ;  /* 0x000000041f1f7c23 */ /* 0x100fe80008010848 */
[----:B------:R-:W1:Y:S01]  /*c230*/  MUFU.EX2 R179, R179 ;  /* 0x000000b300b37308 */ /* 0x000e620000000800 */
[--C-:B------:R-:W-:Y:S01]  /*c240*/  FFMA.FTZ R42, R42, UR4, -R72.reuse ;  /* 0x000000042a2a7c23 */ /* 0x100fe20008010848 */
[----:B------:R-:W-:Y:S02]  /*c250*/  IMAD.MOV.U32 R45, RZ, RZ, R71 ;  /* 0x000000ffff2d7224 */ /* 0x000fe400078e0047 */
[----:B------:R-:W-:Y:S06]  /*c260*/  FFMA.FTZ R43, R43, UR4, -R72 ;  /* 0x000000042b2b7c23 */ /* 0x000fec0008010848 */
[----:B------:R-:W3:Y:S01]  /*c270*/  MUFU.EX2 R71, R182 ;  /* 0x000000b600477308 */ /* 0x000ee20000000800 */
[----:B------:R-:W-:Y:S01]  /*c280*/  IMAD.MOV.U32 R0, RZ, RZ, R2 ;  /* 0x000000ffff007224 */ /* 0x000fe200078e0002 */
[----:B--2---:R-:W-:Y:S01]  /*c290*/  LOP3.LUT R11, R229, R24, R3, 0x96, !PT ;  /* 0x00000018e50b7212 */ /* 0x004fe200078e9603 */
[----:B------:R-:W-:Y:S01]  /*c2a0*/  IMAD.MOV.U32 R144, RZ, RZ, R114 ;  /* 0x000000ffff907224 */ /* 0x000fe200078e0072 */
[----:B------:R-:W-:Y:S06]  /*c2b0*/  PRMT R3, R2, 0x7771, RZ ;  /* 0x0000777102037816 */ /* 0x000fec00000000ff */
[----:B------:R-:W-:Y:S01]  /*c2c0*/  MUFU.EX2 R234, R185 ;  /* 0x000000b900ea7308 */ /* 0x000fe20000000800 */
[----:B------:R-:W-:Y:S01]  /*c2d0*/  LOP3.LUT R0, R0, 0xff, RZ, 0xc0, !PT ;  /* 0x000000ff00007812 */ /* 0x000fe200078ec0ff */
[----:B------:R-:W-:Y:S02]  /*c2e0*/  IMAD.MOV.U32 R73, RZ, RZ, R70 ;  /* 0x000000ffff497224 */ /* 0x000fe400078e0046 */
[----:B------:R-:W-:Y:S06]  /*c2f0*/  FFMA.FTZ R63, R63, UR4, -R72 ;  /* 0x000000043f3f7c23 */ /* 0x000fec0008010848 */
[----:B------:R-:W2:Y:S01]  /*c300*/  MUFU.EX2 R146, R52 ;  /* 0x0000003400927308 */ /* 0x000ea20000000800 */
[----:B------:R-:W-:Y:S01]  /*c310*/  PRMT R70, R0, 0x5410, R3 ;  /* 0x0000541000467816 */ /* 0x000fe20000000003 */
[----:B------:R-:W-:Y:S01]  /*c320*/  IMAD.MOV.U32 R114, RZ, RZ, R214 ;  /* 0x000000ffff727224 */ /* 0x000fe200078e00d6 */
[C---:B------:R-:W-:Y:S07]  /*c330*/  PRMT R0, R2.reuse, 0x7773, RZ ;  /* 0x0000777302007816 */ /* 0x040fee00000000ff */
[----:B------:R4:W4:Y:S01]  /*c340*/  MUFU.EX2 R104, R48 ;  /* 0x0000003000687308 */ /* 0x0009220000000800 */
[----:B------:R-:W-:Y:S01]  /*c350*/  PRMT R2, R2, 0x7772, RZ ;  /* 0x0000777202027816 */ /* 0x000fe200000000ff */
[----:B------:R-:W-:Y:S01]  /*c360*/  FFMA.FTZ R30, R30, UR4, -R72 ;  /* 0x000000041e1e7c23 */ /* 0x000fe20008010848 */
[----:B-1----:R-:W-:Y:S07]  /*c370*/  F2FP.F16.F32.PACK_AB R36, R179, R176 ;  /* 0x000000b0b324723e */ /* 0x002fee00000000ff */
[----:B------:R1:W-:Y:S01]  /*c380*/  MUFU.EX2 R227, R51 ;  /* 0x0000003300e37308 */ /* 0x0003e20000000800 */
[----:B------:R-:W-:Y:S01]  /*c390*/  LOP3.LUT R3, R233, 0xff00ff, RZ, 0xc0, !PT ;  /* 0x00ff00ffe9037812 */ /* 0x000fe200078ec0ff */
[----:B---3--:R-:W-:Y:S01]  /*c3a0*/  IMAD.MOV.U32 R26, RZ, RZ, R71 ;  /* 0x000000ffff1a7224 */ /* 0x008fe200078e0047 */
[----:B------:R-:W-:Y:S07]  /*c3b0*/  PRMT R71, R2, 0x5410, R0 ;  /* 0x0000541002477816 */ /* 0x000fee0000000000 */
[----:B------:R3:W-:Y:S01]  /*c3c0*/  MUFU.EX2 R182, R50 ;  /* 0x0000003200b67308 */ /* 0x0007e20000000800 */
[--C-:B------:R-:W-:Y:S01]  /*c3d0*/  HSET2.LE.AND R0, R199, R213.reuse, PT ;  /* 0x000000d5c7007233 */ /* 0x100fe20003803000 */
[----:B------:R-:W-:Y:S01]  /*c3e0*/  IMAD.MOV.U32 R125, RZ, RZ, R89 ;  /* 0x000000ffff7d7224 */ /* 0x000fe200078e0059 */
[--C-:B------:R-:W-:Y:S07]  /*c3f0*/  HSET2.LE.AND R2, R198, R213.reuse, PT ;  /* 0x000000d5c6027233 */ /* 0x100fee0003803000 */
[----:B------:R-:W3:Y:S01]  /*c400*/  MUFU.EX2 R178, R13 ;  /* 0x0000000d00b27308 */ /* 0x000ee20000000800 */
[----:B--2---:R-:W-:Y:S01]  /*c410*/  F2FP.F16.F32.PACK_AB R37, R146, R44 ;  /* 0x0000002c9225723e */ /* 0x004fe200000000ff */
[----:B------:R-:W-:Y:S01]  /*c420*/  IMAD.MOV.U32 R108, RZ, RZ, R118 ;  /* 0x000000ffff6c7224 */ /* 0x000fe200078e0076 */
[----:B------:R-:W-:Y:S07]  /*c430*/  LOP3.LUT R36, R36, R0, RZ, 0xc0, !PT ;  /* 0x0000000024247212 */ /* 0x000fee00078ec0ff */
[----:B------:R-:W2:Y:S01]  /*c440*/  MUFU.EX2 R177, R15 ;  /* 0x0000000f00b17308 */ /* 0x000ea20000000800 */
[--C-:B----4-:R-:W-:Y:S01]  /*c450*/  HSET2.LE.AND R48, R201, R213.reuse, PT ;  /* 0x000000d5c9307233 */ /* 0x110fe20003803000 */
[----:B------:R-:W-:Y:S01]  /*c460*/  IMAD.MOV.U32 R118, RZ, RZ, R212 ;  /* 0x000000ffff767224 */ /* 0x000fe200078e00d4 */
[----:B-1----:R-:W-:Y:S07]  /*c470*/  LOP3.LUT R51, R237, 0xff00ff, RZ, 0xc0, !PT ;  /* 0x00ff00ffed337812 */ /* 0x002fee00078ec0ff */
[----:B------:R1:W-:Y:S01]  /*c480*/  MUFU.EX2 R176, R30 ;  /* 0x0000001e00b07308 */ /* 0x0003e20000000800 */
[----:B------:R-:W-:Y:S01]  /*c490*/  F2FP.F16.F32.PACK_AB R0, R148, R104 ;  /* 0x000000689400723e */ /* 0x000fe200000000ff */
[----:B------:R-:W-:Y:S01]  /*c4a0*/  IMAD.MOV.U32 R140, RZ, RZ, R92 ;  /* 0x000000ffff8c7224 */ /* 0x000fe200078e005c */
[----:B------:R-:W-:Y:S07]  /*c4b0*/  LOP3.LUT R37, R37, R2, RZ, 0xc0, !PT ;  /* 0x0000000225257212 */ /* 0x000fee00078ec0ff */
[----:B------:R-:W4:Y:S01]  /*c4c0*/  MUFU.EX2 R53, R53 ;  /* 0x0000003500357308 */ /* 0x000f220000000800 */
[----:B------:R-:W-:Y:S01]  /*c4d0*/  F2FP.F16.F32.PACK_AB R2, R147, R145 ;  /* 0x000000919302723e */ /* 0x000fe200000000ff */
[----:B------:R-:W-:Y:S01]  /*c4e0*/  IMAD.MOV.U32 R141, RZ, RZ, R93 ;  /* 0x000000ffff8d7224 */ /* 0x000fe200078e005d */
[----:B------:R-:W-:Y:S07]  /*c4f0*/  LOP3.LUT R48, R0, R48, RZ, 0xc0, !PT ;  /* 0x0000003000307212 */ /* 0x000fee00078ec0ff */
[----:B------:R4:W-:Y:S01]  /*c500*/  MUFU.EX2 R199, R28 ;  /* 0x0000001c00c77308 */ /* 0x0009e20000000800 */
[--C-:B---3--:R-:W-:Y:S01]  /*c510*/  HSET2.LE.AND R50, R231, R213.reuse, PT ;  /* 0x000000d5e7327233 */ /* 0x108fe20003803000 */
[----:B------:R-:W-:Y:S01]  /*c520*/  FFMA.FTZ R74, R74, UR4, -R72 ;  /* 0x000000044a4a7c23 */ /* 0x000fe20008010848 */
[----:B------:R-:W-:Y:S07]  /*c530*/  F2FP.F16.F32.PACK_AB R0, R178, R151 ;  /* 0x00000097b200723e */ /* 0x000fee00000000ff */
[----:B------:R-:W3:Y:S01]  /*c540*/  MUFU.EX2 R64, R64 ;  /* 0x0000004000407308 */ /* 0x000ee20000000800 */
[----:B------:R-:W-:Y:S01]  /*c550*/  LOP3.LUT R49, R2, R49, RZ, 0xc0, !PT ;  /* 0x0000003102317212 */ /* 0x000fe200078ec0ff */
[----:B-1----:R-:W-:Y:S01]  /*c560*/  IMAD.MOV.U32 R30, RZ, RZ, R82 ;  /* 0x000000ffff1e7224 */ /* 0x002fe200078e0052 */
[--C-:B------:R-:W-:Y:S07]  /*c570*/  HSET2.LE.AND R51, R51, R213.reuse, PT ;  /* 0x000000d533337233 */ /* 0x100fee0003803000 */
[----:B------:R-:W-:Y:S01]  /*c580*/  MUFU.EX2 R237, R31 ;  /* 0x0000001f00ed7308 */ /* 0x000fe20000000800 */
[----:B--2---:R-:W-:Y:S01]  /*c590*/  F2FP.F16.F32.PACK_AB R2, R177, R150 ;  /* 0x00000096b102723e */ /* 0x004fe200000000ff */
[----:B------:R-:W-:Y:S01]  /*c5a0*/  FFMA.FTZ R9, R46, UR4, -R72 ;  /* 0x000000042e097c23 */ /* 0x000fe20008010848 */
[----:B------:R-:W-:Y:S07]  /*c5b0*/  LOP3.LUT R50, R0, R50, RZ, 0xc0, !PT ;  /* 0x0000003200327212 */ /* 0x000fee00078ec0ff */
[----:B------:R-:W-:Y:S01]  /*c5c0*/  MUFU.EX2 R184, R184 ;  /* 0x000000b800b87308 */ /* 0x000fe20000000800 */
[--C-:B------:R-:W-:Y:S01]  /*c5d0*/  HSET2.LE.AND R0, R228, R213.reuse, PT ;  /* 0x000000d5e4007233 */ /* 0x100fe20003803000 */
[----:B------:R-:W-:Y:S01]  /*c5e0*/  IMAD.MOV.U32 R82, RZ, RZ, R54 ;  /* 0x000000ffff527224 */ /* 0x000fe200078e0036 */
[----:B------:R-:W-:Y:S07]  /*c5f0*/  LOP3.LUT R51, R2, R51, RZ, 0xc0, !PT ;  /* 0x0000003302337212 */ /* 0x000fee00078ec0ff */
[----:B------:R-:W1:Y:S01]  /*c600*/  MUFU.EX2 R225, R183 ;  /* 0x000000b700e17308 */ /* 0x000e620000000800 */
[----:B------:R-:W-:Y:S01]  /*c610*/  F2FP.F16.F32.PACK_AB R54, R127, R26 ;  /* 0x0000001a7f36723e */ /* 0x000fe200000000ff */
[----:B----4-:R-:W-:Y:S01]  /*c620*/  IMAD.MOV.U32 R28, RZ, RZ, R53 ;  /* 0x000000ffff1c7224 */ /* 0x010fe200078e0035 */
[--C-:B------:R-:W-:Y:S07]  /*c630*/  HSET2.LE.AND R2, R3, R213.reuse, PT ;  /* 0x000000d503027233 */ /* 0x100fee0003803000 */
[----:B------:R-:W2:Y:S01]  /*c640*/  MUFU.EX2 R183, R68 ;  /* 0x0000004400b77308 */ /* 0x000ea20000000800 */
[----:B------:R-:W-:Y:S01]  /*c650*/  LOP3.LUT R54, R54, R0, RZ, 0xc0, !PT ;  /* 0x0000000036367212 */ /* 0x000fe200078ec0ff */
[----:B---3--:R-:W-:Y:S01]  /*c660*/  IMAD.MOV.U32 R29, RZ, RZ, R64 ;  /* 0x000000ffff1d7224 */ /* 0x008fe200078e0040 */
[--C-:B------:R-:W-:Y:S07]  /*c670*/  HSET2.LE.AND R46, R232, R213.reuse, PT ;  /* 0x000000d5e82e7233 */ /* 0x100fee0003803000 */
[----:B------:R3:W4:Y:S01]  /*c680*/  MUFU.EX2 R198, R27 ;  /* 0x0000001b00c67308 */ /* 0x0007220000000800 */
[--C-:B------:R-:W-:Y:S01]  /*c690*/  HSET2.LE.AND R0, R204, R213.reuse, PT ;  /* 0x000000d5cc007233 */ /* 0x100fe20003803000 */
[----:B------:R-:W-:Y:S01]  /*c6a0*/  FFMA.FTZ R3, R47, UR4, -R72 ;  /* 0x000000042f037c23 */ /* 0x000fe20008010848 */
[--C-:B------:R-:W-:Y:S07]  /*c6b0*/  HSET2.LE.AND R44, R205, R213.reuse, PT ;  /* 0x000000d5cd2c7233 */ /* 0x100fee0003803000 */
[----:B------:R-:W-:Y:S01]  /*c6c0*/  MUFU.EX2 R231, R9 ;  /* 0x0000000900e77308 */ /* 0x000fe20000000800 */
[----:B------:R-:W-:Y:S01]  /*c6d0*/  LOP3.LUT R47, R236, 0xff00ff, RZ, 0xc0, !PT ;  /* 0x00ff00ffec2f7812 */ /* 0x000fe200078ec0ff */
[----:B------:R-:W-:Y:S01]  /*c6e0*/  IMAD.MOV.U32 R181, RZ, RZ, R83 ;  /* 0x000000ffffb57224 */ /* 0x000fe200078e0053 */
[----:B-1----:R-:W-:Y:S01]  /*c6f0*/  F2FP.F16.F32.PACK_AB R52, R225, R184 ;  /* 0x000000b8e134723e */ /* 0x002fe200000000ff */
[----:B------:R-:W-:Y:S01]  /*c700*/  IMAD.MOV.U32 R31, RZ, RZ, R211 ;  /* 0x000000ffff1f7224 */ /* 0x000fe200078e00d3 */
[--C-:B------:R-:W-:Y:S01]  /*c710*/  HSET2.LE.AND R64, R192, R213.reuse, PT ;  /* 0x000000d5c0407233 */ /* 0x100fe20003803000 */
[----:B------:R-:W-:Y:S01]  /*c720*/  IMAD.MOV.U32 R83, RZ, RZ, R55 ;  /* 0x000000ffff537224 */ /* 0x000fe200078e0037 */
[----:B------:R-:W-:Y:S03]  /*c730*/  F2FP.F16.F32.PACK_AB R55, R29, R28 ;  /* 0x0000001c1d37723e */ /* 0x000fe600000000ff */
[----:B------:R1:W-:Y:S01]  /*c740*/  MUFU.EX2 R211, R80 ;  /* 0x0000005000d37308 */ /* 0x0003e20000000800 */
[----:B------:R-:W-:Y:S01]  /*c750*/  LOP3.LUT R52, R52, R0, RZ, 0xc0, !PT ;  /* 0x0000000034347212 */ /* 0x000fe200078ec0ff */
[----:B---3--:R-:W-:Y:S01]  /*c760*/  IMAD.MOV.U32 R27, RZ, RZ, R210 ;  /* 0x000000ffff1b7224 */ /* 0x008fe200078e00d2 */
[----:B------:R-:W-:Y:S07]  /*c770*/  LOP3.LUT R55, R55, R2, RZ, 0xc0, !PT ;  /* 0x0000000237377212 */ /* 0x000fee00078ec0ff */
[----:B------:R3:W-:Y:S01]  /*c780*/  MUFU.EX2 R232, R3 ;  /* 0x0000000300e87308 */ /* 0x0007e20000000800 */
[--C-:B------:R-:W-:Y:S01]  /*c790*/  HSET2.LE.AND R2, R203, R213.reuse, PT ;  /* 0x000000d5cb027233 */ /* 0x100fe20003803000 */
[----:B------:R-:W-:Y:S01]  /*c7a0*/  FFMA.FTZ R75, R75, UR4, -R72 ;  /* 0x000000044b4b7c23 */ /* 0x000fe20008010848 */
[----:B--2---:R-:W-:Y:S07]  /*c7b0*/  F2FP.F16.F32.PACK_AB R53, R215, R183 ;  /* 0x000000b7d735723e */ /* 0x004fee00000000ff */
[----:B------:R-:W2:Y:S01]  /*c7c0*/  MUFU.EX2 R212, R186 ;  /* 0x000000ba00d47308 */ /* 0x000ea20000000800 */
[----:B------:R-:W-:Y:S01]  /*c7d0*/  F2FP.F16.F32.PACK_AB R0, R227, R182 ;  /* 0x000000b6e300723e */ /* 0x000fe200000000ff */
[----:B------:R-:W-:Y:S01]  /*c7e0*/  IMAD.MOV.U32 R88, RZ, RZ, R45 ;  /* 0x000000ffff587224 */ /* 0x000fe200078e002d */
[----:B------:R-:W-:Y:S07]  /*c7f0*/  LOP3.LUT R53, R53, R2, RZ, 0xc0, !PT ;  /* 0x0000000235357212 */ /* 0x000fee00078ec0ff */
[----:B------:R-:W2:Y:S01]  /*c800*/  MUFU.EX2 R214, R69 ;  /* 0x0000004500d67308 */ /* 0x000ea20000000800 */
[--C-:B------:R-:W-:Y:S01]  /*c810*/  HSET2.LE.AND R45, R193, R213.reuse, PT ;  /* 0x000000d5c12d7233 */ /* 0x100fe20003803000 */
[----:B-1----:R-:W-:Y:S01]  /*c820*/  IMAD.MOV.U32 R80, RZ, RZ, R114 ;  /* 0x000000ffff507224 */ /* 0x002fe200078e0072 */
[----:B------:R-:W-:Y:S07]  /*c830*/  LOP3.LUT R44, R0, R44, RZ, 0xc0, !PT ;  /* 0x0000002c002c7212 */ /* 0x000fee00078ec0ff */
[----:B------:R-:W-:Y:S01]  /*c840*/  MUFU.EX2 R201, R40 ;  /* 0x0000002800c97308 */ /* 0x000fe20000000800 */
[----:B------:R-:W-:Y:S01]  /*c850*/  LOP3.LUT R9, R10, 0xff00ff, RZ, 0xc0, !PT ;  /* 0x00ff00ff0a097812 */ /* 0x000fe200078ec0ff */
[----:B------:R-:W-:Y:S01]  /*c860*/  IMAD.MOV.U32 R114, RZ, RZ, R208 ;  /* 0x000000ffff727224 */ /* 0x000fe200078e00d0 */
[----:B----4-:R-:W-:Y:S07]  /*c870*/  F2FP.F16.F32.PACK_AB R2, R198, R154 ;  /* 0x0000009ac602723e */ /* 0x010fee00000000ff */
[----:B------:R1:W4:Y:S01]  /*c880*/  MUFU.EX2 R228, R41 ;  /* 0x0000002900e47308 */ /* 0x0003220000000800 */
[----:B------:R-:W-:Y:S01]  /*c890*/  F2FP.F16.F32.PACK_AB R0, R235, R199 ;  /* 0x000000c7eb00723e */ /* 0x000fe200000000ff */
[--C-:B------:R-:W-:Y:S01]  /*c8a0*/  FFMA.FTZ R10, R59, UR4, -R72.reuse ;  /* 0x000000043b0a7c23 */ /* 0x100fe20008010848 */
[----:B------:R-:W-:Y:S07]  /*c8b0*/  LOP3.LUT R45, R2, R45, RZ, 0xc0, !PT ;  /* 0x0000002d022d7212 */ /* 0x000fee00078ec0ff */
[----:B------:R-:W-:Y:S01]  /*c8c0*/  MUFU.EX2 R210, R67 ;  /* 0x0000004300d27308 */ /* 0x000fe20000000800 */
[--C-:B------:R-:W-:Y:S01]  /*c8d0*/  HSET2.LE.AND R47, R47, R213.reuse, PT ;  /* 0x000000d52f2f7233 */ /* 0x100fe20003803000 */
[----:B------:R-:W-:Y:S01]  /*c8e0*/  FFMA.FTZ R78, R78, UR4, -R72 ;  /* 0x000000044e4e7c23 */ /* 0x000fe20008010848 */
[----:B------:R-:W-:Y:S07]  /*c8f0*/  LOP3.LUT R46, R0, R46, RZ, 0xc0, !PT ;  /* 0x0000002e002e7212 */ /* 0x000fee00078ec0ff */
[----:B------:R-:W-:Y:S01]  /*c900*/  MUFU.EX2 R205, R66 ;  /* 0x0000004200cd7308 */ /* 0x000fe20000000800 */
[--C-:B---3--:R-:W-:Y:S01]  /*c910*/  HSET2.LE.AND R3, R9, R213.reuse, PT ;  /* 0x000000d509037233 */ /* 0x108fe20003803000 */
[----:B------:R-:W-:Y:S01]  /*c920*/  IMAD.MOV.U32 R77, RZ, RZ, R86 ;  /* 0x000000ffff4d7224 */ /* 0x000fe200078e0056 */
[----:B------:R-:W-:Y:S07]  /*c930*/  F2FP.F16.F32.PACK_AB R2, R237, R176 ;  /* 0x000000b0ed02723e */ /* 0x000fee00000000ff */
[----:B------:R3:W-:Y:S01]  /*c940*/  MUFU.EX2 R200, R42 ;  /* 0x0000002a00c87308 */ /* 0x0007e20000000800 */
[--C-:B------:R-:W-:Y:S01]  /*c950*/  HSET2.LE.AND R0, R12, R213.reuse, PT ;  /* 0x000000d50c007233 */ /* 0x100fe20003803000 */
[----:B------:R-:W-:Y:S01]  /*c960*/  FFMA.FTZ R9, R58, UR4, -R72 ;  /* 0x000000043a097c23 */ /* 0x000fe20008010848 */
[----:B--2---:R-:W-:Y:S07]  /*c970*/  F2FP.F16.F32.PACK_AB R58, R212, R234 ;  /* 0x000000ead43a723e */ /* 0x004fee00000000ff */
[----:B------:R-:W2:Y:S01]  /*c980*/  MUFU.EX2 R203, R43 ;  /* 0x0000002b00cb7308 */ /* 0x000ea20000000800 */
[----:B------:R-:W-:Y:S01]  /*c990*/  LOP3.LUT R47, R2, R47, RZ, 0xc0, !PT ;  /* 0x0000002f022f7212 */ /* 0x000fe200078ec0ff */
[----:B------:R-:W-:Y:S01]  /*c9a0*/  IMAD.MOV.U32 R86, RZ, RZ, R223 ;  /* 0x000000ffff567224 */ /* 0x000fe200078e00df */
[----:B------:R-:W-:Y:S07]  /*c9b0*/  F2FP.F16.F32.PACK_AB R2, R211, R214 ;  /* 0x000000d6d302723e */ /* 0x000fee00000000ff */
[----:B------:R-:W-:Y:S01]  /*c9c0*/  MUFU.EX2 R208, R187 ;  /* 0x000000bb00d07308 */ /* 0x000fe20000000800 */
[----:B------:R-:W-:Y:S01]  /*c9d0*/  LOP3.LUT R58, R58, R0, RZ, 0xc0, !PT ;  /* 0x000000003a3a7212 */ /* 0x000fe200078ec0ff */
[----:B-1----:R-:W-:Y:S01]  /*c9e0*/  IMAD.MOV.U32 R41, RZ, RZ, R125 ;  /* 0x000000ffff297224 */ /* 0x002fe200078e007d */
[----:B----4-:R-:W-:Y:S07]  /*c9f0*/  F2FP.F16.F32.PACK_AB R0, R228, R201 ;  /* 0x000000c9e400723e */ /* 0x010fee00000000ff */
[----:B------:R-:W1:Y:S01]  /*ca00*/  MUFU.EX2 R223, R188 ;  /* 0x000000bc00df7308 */ /* 0x000e620000000800 */
[----:B------:R-:W-:Y:S01]  /*ca10*/  LOP3.LUT R59, R2, R3, RZ, 0xc0, !PT ;  /* 0x00000003023b7212 */ /* 0x000fe200078ec0ff */
[----:B---3--:R-:W-:Y:S01]  /*ca20*/  IMAD.MOV.U32 R42, RZ, RZ, R102 ;  /* 0x000000ffff2a7224 */ /* 0x008fe200078e0066 */
[----:B------:R-:W-:Y:S07]  /*ca30*/  LOP3.LUT R67, R226, 0xff00ff, RZ, 0xc0, !PT ;  /* 0x00ff00ffe2437812 */ /* 0x000fee00078ec0ff */
[----:B------:R3:W-:Y:S01]  /*ca40*/  MUFU.EX2 R233, R81 ;  /* 0x0000005100e97308 */ /* 0x0007e20000000800 */
[----:B------:R-:W-:Y:S01]  /*ca50*/  LOP3.LUT R64, R0, R64, RZ, 0xc0, !PT ;  /* 0x0000004000407212 */ /* 0x000fe200078ec0ff */
[----:B------:R-:W-:Y:S01]  /*ca60*/  IMAD.MOV.U32 R40, RZ, RZ, R131 ;  /* 0x000000ffff287224 */ /* 0x000fe200078e0083 */
[----:B--2---:R-:W-:Y:S07]  /*ca70*/  F2FP.F16.F32.PACK_AB R2, R203, R200 ;  /* 0x000000c8cb02723e */ /* 0x004fee00000000ff */
[----:B------:R-:W2:Y:S01]  /*ca80*/  MUFU.EX2 R236, R84 ;  /* 0x0000005400ec7308 */ /* 0x000ea20000000800 */
[--C-:B------:R-:W-:Y:S01]  /*ca90*/  HSET2.LE.AND R66, R206, R213.reuse, PT ;  /* 0x000000d5ce427233 */ /* 0x100fe20003803000 */
[----:B------:R-:W-:Y:S01]  /*caa0*/  IMAD.MOV.U32 R43, RZ, RZ, R103 ;  /* 0x000000ffff2b7224 */ /* 0x000fe200078e0067 */
[----:B------:R-:W-:Y:S01]  /*cab0*/  F2FP.F16.F32.PACK_AB R0, R210, R205 ;  /* 0x000000cdd200723e */ /* 0x000fe200000000ff */
[----:B------:R-:W-:Y:S01]  /*cac0*/  IMAD.MOV.U32 R43, RZ, RZ, R143 ;  /* 0x000000ffff2b7224 */ /* 0x000fe200078e008f */
[----:B------:R-:W-:Y:S05]  /*cad0*/  LOP3.LUT R65, R2, R65, RZ, 0xc0, !PT ;  /* 0x0000004102417212 */ /* 0x000fea00078ec0ff */
[----:B------:R4:W-:Y:S01]  /*cae0*/  MUFU.EX2 R188, R60 ;  /* 0x0000003c00bc7308 */ /* 0x0009e20000000800 */
[--C-:B------:R-:W-:Y:S01]  /*caf0*/  HSET2.LE.AND R67, R67, R213.reuse, PT ;  /* 0x000000d543437233 */ /* 0x100fe20003803000 */
[----:B------:R-:W-:Y:S01]  /*cb00*/  IMAD.MOV.U32 R131, RZ, RZ, R87 ;  /* 0x000000ffff837224 */ /* 0x000fe200078e0057 */
[----:B------:R-:W-:Y:S07]  /*cb10*/  LOP3.LUT R71, R71, 0xff00ff, RZ, 0xc0, !PT ;  /* 0x00ff00ff47477812 */ /* 0x000fee00078ec0ff */
[----:B------:R-:W-:Y:S01]  /*cb20*/  MUFU.EX2 R189, R189 ;  /* 0x000000bd00bd7308 */ /* 0x000fe20000000800 */
[----:B------:R-:W-:Y:S01]  /*cb30*/  F2FP.F16.F32.PACK_AB R2, R232, R231 ;  /* 0x000000e7e802723e */ /* 0x000fe200000000ff */
[----:B---3--:R-:W-:Y:S01]  /*cb40*/  IMAD.MOV.U32 R81, RZ, RZ, R40 ;  /* 0x000000ffff517224 */ /* 0x008fe200078e0028 */
[----:B------:R-:W-:Y:S01]  /*cb50*/  LOP3.LUT R66, R0, R66, RZ, 0xc0, !PT ;  /* 0x0000004200427212 */ /* 0x000fe200078ec0ff */
[----:B------:R-:W-:Y:S01]  /*cb60*/  IMAD.MOV.U32 R40, RZ, RZ, R109 ;  /* 0x000000ffff287224 */ /* 0x000fe200078e006d */
[--C-:B------:R-:W-:Y:S05]  /*cb70*/  HSET2.LE.AND R70, R70, R213.reuse, PT ;  /* 0x000000d546467233 */ /* 0x100fea0003803000 */
[----:B------:R-:W-:Y:S01]  /*cb80*/  MUFU.EX2 R204, R57 ;  /* 0x0000003900cc7308 */ /* 0x000fe20000000800 */
[----:B-1----:R-:W-:Y:S01]  /*cb90*/  F2FP.F16.F32.PACK_AB R0, R223, R208 ;  /* 0x000000d0df00723e */ /* 0x002fe200000000ff */
[----:B------:R-:W-:Y:S01]  /*cba0*/  IMAD.MOV.U32 R226, RZ, RZ, R31 ;  /* 0x000000ffffe27224 */ /* 0x000fe200078e001f */
[----:B------:R-:W-:Y:S07]  /*cbb0*/  LOP3.LUT R67, R2, R67, RZ, 0xc0, !PT ;  /* 0x0000004302437212 */ /* 0x000fee00078ec0ff */
[----:B------:R-:W1:Y:S01]  /*cbc0*/  MUFU.EX2 R193, R56 ;  /* 0x0000003800c17308 */ /* 0x000e620000000800 */
[--C-:B------:R-:W-:Y:S01]  /*cbd0*/  HSET2.LE.AND R71, R71, R213.reuse, PT ;  /* 0x000000d547477233 */ /* 0x100fe20003803000 */
[----:B------:R-:W-:Y:S01]  /*cbe0*/  IMAD.MOV.U32 R31, RZ, RZ, R108 ;  /* 0x000000ffff1f7224 */ /* 0x000fe200078e006c */
[----:B--2---:R-:W-:Y:S07]  /*cbf0*/  F2FP.F16.F32.PACK_AB R2, R236, R233 ;  /* 0x000000e9ec02723e */ /* 0x004fee00000000ff */
[----:B------:R-:W-:Y:S01]  /*cc00*/  MUFU.EX2 R192, R61 ;  /* 0x0000003d00c07308 */ /* 0x000fe20000000800 */
[----:B------:R-:W-:Y:S01]  /*cc10*/  LOP3.LUT R70, R0, R70, RZ, 0xc0, !PT ;  /* 0x0000004600467212 */ /* 0x000fe200078ec0ff */
[--C-:B------:R-:W-:Y:S01]  /*cc20*/  FFMA.FTZ R79, R79, UR4, -R72.reuse ;  /* 0x000000044f4f7c23 */ /* 0x100fe20008010848 */
[----:B------:R-:W-:Y:S07]  /*cc30*/  LOP3.LUT R0, R8, 0xffff, RZ, 0xc0, !PT ;  /* 0x0000ffff08007812 */ /* 0x000fee00078ec0ff */
[----:B------:R-:W2:Y:S01]  /*cc40*/  MUFU.EX2 R190, R190 ;  /* 0x000000be00be7308 */ /* 0x000ea20000000800 */
[----:B------:R-:W-:Y:S01]  /*cc50*/  LOP3.LUT R71, R2, R71, RZ, 0xc0, !PT ;  /* 0x0000004702477212 */ /* 0x000fe200078ec0ff */
[----:B------:R-:W-:Y:S01]  /*cc60*/  FFMA.FTZ R62, R62, UR4, -R72 ;  /* 0x000000043e3e7c23 */ /* 0x000fe20008010848 */
[----:B------:R-:W-:Y:S07]  /*cc70*/  LOP3.LUT R3, R8, 0xff, RZ, 0xc0, !PT ;  /* 0x000000ff08037812 */ /* 0x000fee00078ec0ff */
[----:B------:R-:W3:Y:S01]  /*cc80*/  MUFU.EX2 R152, R96 ;  /* 0x0000006000987308 */ /* 0x000ee20000000800 */
[----:B------:R-:W-:Y:S01]  /*cc90*/  SHF.R.U32.HI R2, RZ, 0x8, R0 ;  /* 0x00000008ff027819 */ /* 0x000fe20000011600 */
[----:B------:R-:W-:Y:S01]  /*cca0*/  IMAD.MOV.U32 R105, RZ, RZ, R132 ;  /* 0x000000ffff697224 */ /* 0x000fe200078e0084 */
[--C-:B----4-:R-:W-:Y:S07]  /*ccb0*/  HSET2.LE.AND R60, R196, R213.reuse, PT ;  /* 0x000000d5c43c7233 */ /* 0x110fee0003803000 */
[----:B------:R4:W-:Y:S01]  /*ccc0*/  MUFU.EX2 R185, R62 ;  /* 0x0000003e00b97308 */ /* 0x0009e20000000800 */
[----:B-1----:R-:W-:Y:S01]  /*ccd0*/  F2FP.F16.F32.PACK_AB R0, R204, R193 ;  /* 0x000000c1cc00723e */ /* 0x002fe200000000ff */
[----:B------:R-:W-:Y:S01]  /*cce0*/  IMAD.MOV.U32 R132, RZ, RZ, R129 ;  /* 0x000000ffff847224 */ /* 0x000fe200078e0081 */
[----:B------:R-:W-:Y:S07]  /*ccf0*/  PRMT R2, R3, 0x5410, R2 ;  /* 0x0000541003027816 */ /* 0x000fee0000000002 */
[----:B------:R-:W-:Y:S01]  /*cd00*/  MUFU.EX2 R195, R195 ;  /* 0x000000c300c37308 */ /* 0x000fe20000000800 */
[----:B------:R-:W-:Y:S01]  /*cd10*/  PRMT R57, R8, 0x7632, R57 ;  /* 0x0000763208397816 */ /* 0x000fe20000000039 */
[----:B------:R-:W-:Y:S01]  /*cd20*/  IMAD.MOV.U32 R93, RZ, RZ, R73 ;  /* 0x000000ffff5d7224 */ /* 0x000fe200078e0049 */
[----:B------:R-:W-:Y:S07]  /*cd30*/  LOP3.LUT R60, R0, R60, RZ, 0xc0, !PT ;  /* 0x0000003c003c7212 */ /* 0x000fee00078ec0ff */
[----:B------:R-:W-:Y:S01]  /*cd40*/  MUFU.EX2 R155, R100 ;  /* 0x00000064009b7308 */ /* 0x000fe20000000800 */
[--C-:B------:R-:W-:Y:S01]  /*cd50*/  HSET2.LE.AND R0, R2, R213.reuse, PT ;  /* 0x000000d502007233 */ /* 0x100fe20003803000 */
[----:B------:R-:W-:Y:S01]  /*cd60*/  IMAD.MOV.U32 R108, RZ, RZ, R93 ;  /* 0x000000ffff6c7224 */ /* 0x000fe200078e005d */
[----:B--2---:R-:W-:Y:S07]  /*cd70*/  F2FP.F16.F32.PACK_AB R56, R190, R189 ;  /* 0x000000bdbe38723e */ /* 0x004fee00000000ff */
[----:B------:R-:W-:Y:S01]  /*cd80*/  MUFU.EX2 R186, R63 ;  /* 0x0000003f00ba7308 */ /* 0x000fe20000000800 */
[----:B------:R-:W-:Y:S01]  /*cd90*/  SHF.R.U32.HI R8, RZ, 0x18, R8 ;  /* 0x00000018ff087819 */ /* 0x000fe20000011608 */
[----:B------:R-:W-:Y:S01]  /*cda0*/  IMAD.MOV.U32 R206, RZ, RZ, R82 ;  /* 0x000000ffffce7224 */ /* 0x000fe200078e0052 */
[----:B------:R-:W-:Y:S07]  /*cdb0*/  LOP3.LUT R57, R57, 0xff, RZ, 0xc0, !PT ;  /* 0x000000ff39397812 */ /* 0x000fee00078ec0ff */
[----:B------:R-:W-:Y:S01]  /*cdc0*/  MUFU.EX2 R191, R10 ;  /* 0x0000000a00bf7308 */ /* 0x000fe20000000800 */
[----:B------:R-:W-:Y:S01]  /*cdd0*/  LOP3.LUT R56, R56, R0, RZ, 0xc0, !PT ;  /* 0x0000000038387212 */ /* 0x000fe200078ec0ff */
[----:B------:R-:W-:Y:S01]  /*cde0*/  IMAD.MOV.U32 R206, RZ, RZ, R181 ;  /* 0x000000ffffce7224 */ /* 0x000fe200078e00b5 */
[--C-:B----4-:R-:W-:Y:S01]  /*cdf0*/  HSET2.LE.AND R62, R207, R213.reuse, PT ;  /* 0x000000d5cf3e7233 */ /* 0x110fe20003803000 */
[----:B------:R-:W-:Y:S01]  /*ce00*/  IMAD.MOV.U32 R207, RZ, RZ, R83 ;  /* 0x000000ffffcf7224 */ /* 0x000fe200078e0053 */
[----:B------:R-:W-:Y:S05]  /*ce10*/  PRMT R57, R57, 0x5410, R8 ;  /* 0x0000541039397816 */ /* 0x000fea0000000008 */
[----:B------:R-:W1:Y:S01]  /*ce20*/  MUFU.EX2 R194, R194 ;  /* 0x000000c200c27308 */ /* 0x000e620000000800 */
[----:B------:R-:W-:Y:S01]  /*ce30*/  F2FP.F16.F32.PACK_AB R0, R192, R188 ;  /* 0x000000bcc000723e */ /* 0x000fe200000000ff */
[----:B------:R-:W-:Y:S01]  /*ce40*/  IMAD.MOV.U32 R93, RZ, RZ, R77 ;  /* 0x000000ffff5d7224 */ /* 0x000fe200078e004d */
[----:B------:R-:W-:Y:S07]  /*ce50*/  LOP3.LUT R68, R11, 0xffff, RZ, 0xc0, !PT ;  /* 0x0000ffff0b447812 */ /* 0x000fee00078ec0ff */
[----:B------:R-:W-:Y:S01]  /*ce60*/  MUFU.EX2 R153, R97 ;  /* 0x0000006100997308 */ /* 0x000fe20000000800 */
[----:B------:R-:W-:Y:S01]  /*ce70*/  LOP3.LUT R62, R0, R62, RZ, 0xc0, !PT ;  /* 0x0000003e003e7212 */ /* 0x000fe200078ec0ff */
[----:B------:R-:W-:Y:S01]  /*ce80*/  IMAD.MOV.U32 R77, RZ, RZ, R101 ;  /* 0x000000ffff4d7224 */ /* 0x000fe200078e0065 */
[--C-:B------:R-:W-:Y:S07]  /*ce90*/  HSET2.LE.AND R57, R57, R213.reuse, PT ;  /* 0x000000d539397233 */ /* 0x100fee0003803000 */
[----:B------:R-:W2:Y:S01]  /*cea0*/  MUFU.EX2 R187, R9 ;  /* 0x0000000900bb7308 */ /* 0x000ea20000000800 */
[----:B---3--:R-:W-:Y:S01]  /*ceb0*/  F2FP.F16.F32.PACK_AB R0, R152, R149 ;  /* 0x000000959800723e */ /* 0x008fe200000000ff */
[----:B------:R-:W-:Y:S01]  /*cec0*/  FFMA.FTZ R94, R94, UR4, -R72 ;  /* 0x000000045e5e7c23 */ /* 0x000fe20008010848 */
[----:B------:R-:W-:Y:S07]  /*ced0*/  SHF.R.U32.HI R68, RZ, 0x8, R68 ;  /* 0x00000008ff447819 */ /* 0x000fee0000011644 */
[----:B------:R-:W-:Y:S01]  /*cee0*/  MUFU.EX2 R113, R113 ;  /* 0x0000007100717308 */ /* 0x000fe20000000800 */
        /* <DEDUP_REMOVED lines=8> */
[----:B-1----:R-:W-:Y:S01]  /*cf70*/  F2FP.F16.F32.PACK_AB R0, R195, R194 ;  /* 0x000000c2c300723e */ /* 0x002fe200000000ff */
[--C-:B------:R-:W-:Y:S01]  /*cf80*/  FFMA.FTZ R91, R91, UR4, -R72.reuse ;  /* 0x000000045b5b7c23 */ /* 0x100fe20008010848 */
[----:B------:R-:W-:Y:S07]  /*cf90*/  LOP3.LUT R69, R69, 0xff, RZ, 0xc0, !PT ;  /* 0x000000ff45457812 */ /* 0x000fee00078ec0ff */
[----:B------:R-:W-:Y:S01]  /*cfa0*/  MUFU.EX2 R94, R94 ;  /* 0x0000005e005e7308 */ /* 0x000fe20000000800 */
[--C-:B------:R-:W-:Y:S01]  /*cfb0*/  HSET2.LE.AND R68, R68, R213.reuse, PT ;  /* 0x000000d544447233 */ /* 0x100fe20003803000 */
[----:B------:R-:W-:Y:S01]  /*cfc0*/  FFMA.FTZ R106, R106, UR4, -R72 ;  /* 0x000000046a6a7c23 */ /* 0x000fe20008010848 */
[--C-:B------:R-:W-:Y:S01]  /*cfd0*/  HSET2.LE.AND R2, R197, R213.reuse, PT ;  /* 0x000000d5c5027233 */ /* 0x100fe20003803000 */
[----:B------:R-:W-:Y:S01]  /*cfe0*/  IMAD.MOV.U32 R197, RZ, RZ, R99 ;  /* 0x000000ffffc57224 */ /* 0x000fe200078e0063 */
[----:B------:R-:W-:Y:S01]  /*cff0*/  LOP3.LUT R63, R230, 0xff00ff, RZ, 0xc0, !PT ;  /* 0x00ff00ffe63f7812 */ /* 0x000fe200078ec0ff */
[----:B------:R-:W-:Y:S01]  /*d000*/  IMAD.MOV.U32 R230, RZ, RZ, R27 ;  /* 0x000000ffffe67224 */ /* 0x000fe200078e001b */
[----:B------:R-:W-:Y:S01]  /*d010*/  LOP3.LUT R68, R0, R68, RZ, 0xc0, !PT ;  /* 0x0000004400447212 */ /* 0x000fe200078ec0ff */
[----:B------:R-:W-:Y:S01]  /*d020*/  IMAD.MOV.U32 R197, RZ, RZ, R226 ;  /* 0x000000ffffc57224 */ /* 0x000fe200078e00e2 */
[----:B------:R-:W-:Y:S01]  /*d030*/  SHF.R.U32.HI R0, RZ, 0x18, R11 ;  /* 0x00000018ff007819 */ /* 0x000fe2000001160b */
[----:B------:R-:W-:Y:S01]  /*d040*/  IMAD.MOV.U32 R226, RZ, RZ, R81 ;  /* 0x000000ffffe27224 */ /* 0x000fe200078e0051 */
[----:B--2---:R-:W-:Y:S01]  /*d050*/  F2FP.F16.F32.PACK_AB R61, R191, R187 ;  /* 0x000000bbbf3d723e */ /* 0x004fe200000000ff */
[----:B------:R-:W-:Y:S01]  /*d060*/  MUFU.EX2 R95, R95 ;  /* 0x0000005f005f7308 */ /* 0x000fe20000000800 */
[----:B------:R-:W-:Y:S01]  /*d070*/  PRMT R69, R69, 0x5410, R0 ;  /* 0x0000541045457816 */ /* 0x000fe20000000000 */
[--C-:B------:R-:W-:Y:S01]  /*d080*/  FFMA.FTZ R107, R107, UR4, -R72.reuse ;  /* 0x000000046b6b7c23 */ /* 0x100fe20008010848 */
[----:B------:R-:W-:Y:S07]  /*d090*/  F2FP.F16.F32.PACK_AB R0, R155, R153 ;  /* 0x000000999b00723e */ /* 0x000fee00000000ff */
[----:B------:R-:W-:Y:S01]  /*d0a0*/  MUFU.EX2 R90, R90 ;  /* 0x0000005a005a7308 */ /* 0x000fe20000000800 */
[----:B------:R-:W-:Y:S01]  /*d0b0*/  LOP3.LUT R61, R61, R2, RZ, 0xc0, !PT ;  /* 0x000000023d3d7212 */ /* 0x000fe200078ec0ff */
[--C-:B------:R-:W-:Y:S01]  /*d0c0*/  FFMA.FTZ R110, R110, UR4, -R72.reuse ;  /* 0x000000046e6e7c23 */ /* 0x100fe20008010848 */
[--C-:B------:R-:W-:Y:S07]  /*d0d0*/  HSET2.LE.AND R69, R69, R213.reuse, PT ;  /* 0x000000d545457233 */ /* 0x100fee0003803000 */
[----:B------:R-:W-:Y:S01]  /*d0e0*/  MUFU.EX2 R91, R91 ;  /* 0x0000005b005b7308 */ /* 0x000fe20000000800 */
[--C-:B------:R-:W-:Y:S01]  /*d0f0*/  HSET2.LE.AND R63, R63, R213.reuse, PT ;  /* 0x000000d53f3f7233 */ /* 0x100fe20003803000 */
[----:B------:R-:W-:Y:S01]  /*d100*/  FFMA.FTZ R111, R111, UR4, -R72 ;  /* 0x000000046f6f7c23 */ /* 0x000fe20008010848 */
[----:B------:R-:W-:Y:S07]  /*d110*/  F2FP.F16.F32.PACK_AB R2, R186, R185 ;  /* 0x000000b9ba02723e */ /* 0x000fee00000000ff */
[----:B------:R-:W-:Y:S01]  /*d120*/  MUFU.EX2 R106, R106 ;  /* 0x0000006a006a7308 */ /* 0x000fe20000000800 */
[----:B------:R-:W-:Y:S01]  /*d130*/  LOP3.LUT R69, R0, R69, RZ, 0xc0, !PT ;  /* 0x0000004500457212 */ /* 0x000fe200078ec0ff */
[----:B------:R-:W-:Y:S01]  /*d140*/  VIADD R0, R202, 0x2 ;  /* 0x00000002ca007836 */ /* 0x000fe20000000000 */
[----:B------:R-:W-:Y:S07]  /*d150*/  LOP3.LUT R63, R2, R63, RZ, 0xc0, !PT ;  /* 0x0000003f023f7212 */ /* 0x000fee00078ec0ff */
[----:B------:R-:W-:Y:S01]  /*d160*/  MUFU.EX2 R107, R107 ;  /* 0x0000006b006b7308 */ /* 0x000fe20000000800 */
[----:B------:R-:W-:Y:S01]  /*d170*/  IMAD.MOV.U32 R196, RZ, RZ, R98 ;  /* 0x000000ffffc47224 */ /* 0x000fe200078e0062 */
[----:B------:R-:W-:Y:S01]  /*d180*/  LOP3.LUT R0, R207, R217, R0, 0x96, !PT ;  /* 0x000000d9cf007212 */ /* 0x000fe200078e9600 */
[----:B------:R-:W-:Y:S07]  /*d190*/  IMAD.MOV.U32 R109, RZ, RZ, R88 ;  /* 0x000000ffff6d7224 */ /* 0x000fee00078e0058 */
[----:B------:R-:W-:Y:S01]  /*d1a0*/  MUFU.EX2 R110, R110 ;  /* 0x0000006e006e7308 */ /* 0x000fe20000000800 */
[----:B------:R-:W-:Y:S09]  /*d1b0*/  IMAD.WIDE.U32 R10, R0, -0x326172a9, RZ ;  /* 0xcd9e8d57000a7825 */ /* 0x000ff200078e00ff */
[----:B------:R-:W-:Y:S01]  /*d1c0*/  MUFU.EX2 R111, R111 ;  /* 0x0000006f006f7308 */ /* 0x000fe20000000800 */
[C---:B------:R-:W-:Y:S02]  /*d1d0*/  LOP3.LUT R2, R11.reuse, R250, RZ, 0x3c, !PT ;  /* 0x000000fa0b027212 */ /* 0x040fe400078e3cff */
[----:B------:R-:W-:Y:S02]  /*d1e0*/  LOP3.LUT R9, R11, R247, RZ, 0x3c, !PT ;  /* 0x000000f70b097212 */ /* 0x000fe400078e3cff */
[C---:B------:R-:W-:Y:S02]  /*d1f0*/  LOP3.LUT R8, R10.reuse, R246, RZ, 0x3c, !PT ;  /* 0x000000f60a087212 */ /* 0x040fe400078e3cff */
[----:B------:R-:W-:Y:S01]  /*d200*/  LOP3.LUT R0, R10, R249, RZ, 0x3c, !PT ;  /* 0x000000f90a007212 */ /* 0x000fe200078e3cff */
[----:B------:R-:W-:Y:S04]  /*d210*/  IMAD.WIDE.U32 R10, R2, -0x2daee0ad, RZ ;  /* 0xd2511f53020a7825 */ /* 0x000fe800078e00ff */
[----:B------:R-:W-:Y:S01]  /*d220*/  IMAD.WIDE.U32 R12, R0, -0x2daee0ad, RZ ;  /* 0xd2511f53000c7825 */ /* 0x000fe200078e00ff */
[----:B------:R-:W-:Y:S04]  /*d230*/  LOP3.LUT R2, R140, R180, R11, 0x96, !PT ;  /* 0x000000b48c027212 */ /* 0x000fe800078e960b */
[----:B------:R-:W-:Y:S01]  /*d240*/  LOP3.LUT R0, R175, R10, R13, 0x96, !PT ;  /* 0x0000000aaf007212 */ /* 0x000fe200078e960d */
[----:B------:R-:W-:Y:S04]  /*d250*/  IMAD.WIDE.U32 R2, R2, -0x326172a9, RZ ;  /* 0xcd9e8d5702027825 */ /* 0x000fe800078e00ff */
[----:B------:R-:W-:Y:S01]  /*d260*/  IMAD.WIDE.U32 R10, R0, -0x326172a9, RZ ;  /* 0xcd9e8d57000a7825 */ /* 0x000fe200078e00ff */
[----:B------:R-:W-:Y:S04]  /*d270*/  LOP3.LUT R0, R170, R220, R3, 0x96, !PT ;  /* 0x000000dcaa007212 */ /* 0x000fe800078e9603 */
[----:B------:R-:W-:Y:S01]  /*d280*/  LOP3.LUT R3, R224, R2, R11, 0x96, !PT ;  /* 0x00000002e0037212 */ /* 0x000fe200078e960b */
[----:B------:R-:W-:Y:S04]  /*d290*/  IMAD.WIDE.U32 R24, R0, -0x2daee0ad, RZ ;  /* 0xd2511f5300187825 */ /* 0x000fe800078e00ff */
[----:B------:R-:W-:Y:S01]  /*d2a0*/  IMAD.WIDE.U32 R14, R3, -0x2daee0ad, RZ ;  /* 0xd2511f53030e7825 */ /* 0x000fe200078e00ff */
[----:B------:R-:W-:Y:S05]  /*d2b0*/  LOP3.LUT R0, R174, R12, R25, 0x96, !PT ;  /* 0x0000000cae007212 */ /* 0x000fea00078e9619 */
[----:B------:R-:W-:Y:S01]  /*d2c0*/  IMAD.WIDE.U32 R12, R0, -0x326172a9, RZ ;  /* 0xcd9e8d57000c7825 */ /* 0x000fe200078e00ff */
[----:B------:R-:W-:Y:S04]  /*d2d0*/  LOP3.LUT R0, R173, R24, R15, 0x96, !PT ;  /* 0x00000018ad007212 */ /* 0x000fe800078e960f */
        /* <DEDUP_REMOVED lines=37> */
[----:B------:R-:W-:Y:S04]  /*d530*/  LOP3.LUT R0, R224, R14, R13, 0x96, !PT ;  /* 0x0000000ee0007212 */ /* 0x000fe800078e960d */
[----:B------:R-:W-:Y:S01]  /*d540*/  LOP3.LUT R2, R222, R12, R11, 0x96, !PT ;  /* 0x0000000cde027212 */ /* 0x000fe200078e960b */
[----:B------:R-:W-:Y:S05]  /*d550*/  IMAD.WIDE.U32 R14, R0, -0x2daee0ad, RZ ;  /* 0xd2511f53000e7825 */ /* 0x000fea00078e00ff */
[----:B------:R-:W-:Y:S05]  /*d560*/  LOP3.LUT R8, R173, R8, R15, 0x96, !PT ;  /* 0x00000008ad087212 */ /* 0x000fea00078e960f */
        /* <DEDUP_REMOVED lines=44> */
[----:B------:R-:W-:Y:S01]  /*d830*/  LOP3.LUT R0, R207, R217, R0, 0x96, !PT ;  /* 0x000000d9cf007212 */ /* 0x000fe200078e9600 */
[----:B------:R-:W-:Y:S04]  /*d840*/  IMAD.MOV.U32 R207, RZ, RZ, R80 ;  /* 0x000000ffffcf7224 */ /* 0x000fe800078e0050 */
[----:B------:R-:W-:Y:S05]  /*d850*/  IMAD.WIDE.U32 R24, R0, -0x326172a9, RZ ;  /* 0xcd9e8d5700187825 */ /* 0x000fea00078e00ff */
[----:B------:R-:W-:Y:S02]  /*d860*/  LOP3.LUT R2, R25, R247, RZ, 0x3c, !PT ;  /* 0x000000f719027212 */ /* 0x000fe400078e3cff */
[----:B------:R-:W-:Y:S03]  /*d870*/  LOP3.LUT R8, R24, R246, RZ, 0x3c, !PT ;  /* 0x000000f618087212 */ /* 0x000fe600078e3cff */
        /* <DEDUP_REMOVED lines=25> */
[----:B------:R-:W-:Y:S01]  /*da10*/  PRMT R9, R8, 0x7771, RZ ;  /* 0x0000777108097816 */ /* 0x000fe200000000ff */
[----:B------:R-:W-:Y:S01]  /*da20*/  IMAD.MOV.U32 R105, RZ, RZ, R86 ;  /* 0x000000ffff697224 */ /* 0x000fe200078e0056 */
[----:B------:R-:W-:Y:S01]  /*da30*/  LOP3.LUT R2, R2, 0xff, RZ, 0xc0, !PT ;  /* 0x000000ff02027812 */ /* 0x000fe200078ec0ff */
[----:B------:R-:W-:Y:S02]  /*da40*/  IMAD.MOV.U32 R10, RZ, RZ, R140 ;  /* 0x000000ffff0a7224 */ /* 0x000fe400078e008c */
[----:B------:R-:W-:Y:S01]  /*da50*/  IMAD.MOV.U32 R11, RZ, RZ, R141 ;  /* 0x000000ffff0b7224 */ /* 0x000fe200078e008d */
[----:B------:R-:W-:Y:S01]  /*da60*/  PRMT R101, R2, 0x5410, R9 ;  /* 0x0000541002657816 */ /* 0x000fe20000000009 */
[----:B------:R-:W-:Y:S01]  /*da70*/  IMAD.MOV.U32 R15, RZ, RZ, R124 ;  /* 0x000000ffff0f7224 */ /* 0x000fe200078e007c */
[C---:B------:R-:W-:Y:S01]  /*da80*/  PRMT R2, R8.reuse, 0x7773, RZ ;  /* 0x0000777308027816 */ /* 0x040fe200000000ff */
[----:B------:R-:W-:Y:S01]  /*da90*/  IMAD.MOV.U32 R124, RZ, RZ, R77 ;  /* 0x000000ffff7c7224 */ /* 0x000fe200078e004d */
        /* <DEDUP_REMOVED lines=32> */
[----:B------:R-:W1:Y:S01]  /*dca0*/  LDSM.16.MT88.4 R24, [R139+0x4000] ;  /* 0x004000008b18783b */ /* 0x000e620000004200 */
[----:B------:R-:W-:Y:S01]  /*dcb0*/  IMAD.WIDE.U32 R8, R0, -0x2daee0ad, RZ ;  /* 0xd2511f5300087825 */ /* 0x000fe200078e00ff */
[--C-:B------:R-:W-:Y:S04]  /*dcc0*/  HSET2.LE.AND R141, R141, R213.reuse, PT ;  /* 0x000000d58d8d7233 */ /* 0x100fe80003803000 */
[----:B------:R-:W-:Y:S01]  /*dcd0*/  LOP3.LUT R180, R10, R180, R9, 0x96, !PT ;  /* 0x000000b40ab47212 */ /* 0x000fe200078e9609 */
[----:B------:R-:W-:Y:S04]  /*dce0*/  IMAD.WIDE.U32 R10, R2, -0x2daee0ad, RZ ;  /* 0xd2511f53020a7825 */ /* 0x000fe800078e00ff */
[----:B------:R-:W-:Y:S01]  /*dcf0*/  IMAD.WIDE.U32 R180, R180, -0x326172a9, RZ ;  /* 0xcd9e8d57b4b47825 */ /* 0x000fe200078e00ff */
[----:B------:R-:W-:Y:S04]  /*dd00*/  LOP3.LUT R175, R175, R8, R11, 0x96, !PT ;  /* 0x00000008afaf7212 */ /* 0x000fe800078e960b */
[----:B------:R-:W-:Y:S01]  /*dd10*/  LOP3.LUT R2, R12, R220, R181, 0x96, !PT ;  /* 0x000000dc0c027212 */ /* 0x000fe200078e96b5 */
[----:B------:R-:W-:Y:S02]  /*dd20*/  IMAD.MOV.U32 R181, RZ, RZ, R105 ;  /* 0x000000ffffb57224 */ /* 0x000fe400078e0069 */
[----:B------:R-:W-:Y:S02]  /*dd30*/  IMAD.MOV.U32 R105, RZ, RZ, R93 ;  /* 0x000000ffff697224 */ /* 0x000fe400078e005d */
[----:B------:R-:W-:Y:S05]  /*dd40*/  IMAD.WIDE.U32 R2, R2, -0x2daee0ad, RZ ;  /* 0xd2511f5302027825 */ /* 0x000fea00078e00ff */
[----:B------:R-:W-:Y:S01]  /*dd50*/  LOP3.LUT R174, R174, R10, R3, 0x96, !PT ;  /* 0x0000000aaeae7212 */ /* 0x000fe200078e9603 */
[----:B------:R-:W-:Y:S04]  /*dd60*/  IMAD.WIDE.U32 R10, R175, -0x326172a9, RZ ;  /* 0xcd9e8d57af0a7825 */ /* 0x000fe800078e00ff */
[----:B------:R-:W-:Y:S01]  /*dd70*/  IMAD.WIDE.U32 R174, R174, -0x326172a9, RZ ;  /* 0xcd9e8d57aeae7825 */ /* 0x000fe200078e00ff */
[----:B------:R-:W-:Y:S03]  /*dd80*/  LOP3.LUT R0, R224, R180, R11, 0x96, !PT ;  /* 0x000000b4e0007212 */ /* 0x000fe600078e960b */
[----:B------:R-:W-:Y:S02]  /*dd90*/  IMAD.MOV.U32 R180, RZ, RZ, R76 ;  /* 0x000000ffffb47224 */ /* 0x000fe400078e004c */
[----:B------:R-:W-:Y:S01]  /*dda0*/  IMAD.WIDE.U32 R8, R0, -0x2daee0ad, RZ ;  /* 0xd2511f5300087825 */ /* 0x000fe200078e00ff */
[----:B------:R-:W-:Y:S01]  /*ddb0*/  LOP3.LUT R0, R222, R10, R175, 0x96, !PT ;  /* 0x0000000ade007212 */ /* 0x000fe200078e96af */
[-C--:B-1----:R-:W-:Y:S05]  /*ddc0*/  HMMA.16816.F32 R4, R36, R24.reuse, R4 ;  /* 0x000000182404723c */ /* 0x082fea0000001804 */
[----:B------:R-:W-:Y:S01]  /*ddd0*/  LOP3.LUT R3, R173, R2, R9, 0x96, !PT ;  /* 0x00000002ad037212 */ /* 0x000fe200078e9609 */
[----:B------:R-:W-:Y:S04]  /*dde0*/  IMAD.WIDE.U32 R80, R0, -0x2daee0ad, RZ ;  /* 0xd2511f5300507825 */ /* 0x000fe800078e00ff */
[----:B------:R-:W-:Y:S01]  /*ddf0*/  IMAD.WIDE.U32 R76, R3, -0x326172a9, RZ ;  /* 0xcd9e8d57034c7825 */ /* 0x000fe200078e00ff */
[----:B------:R-:W-:Y:S03]  /*de00*/  LOP3.LUT R2, R229, R8, R81, 0x96, !PT ;  /* 0x00000008e5027212 */ /* 0x000fe600078e9651 */
[----:B------:R-:W-:Y:S01]  /*de10*/  IMAD.MOV.U32 R175, RZ, RZ, R230 ;  /* 0x000000ffffaf7224 */ /* 0x000fe200078e00e6 */
[----:B------:R-:W-:Y:S01]  /*de20*/  LOP3.LUT R0, R221, R174, R77, 0x96, !PT ;  /* 0x000000aedd007212 */ /* 0x000fe200078e964d */
[----:B------:R-:W-:Y:S02]  /*de30*/  IMAD.MOV.U32 R230, RZ, RZ, R207 ;  /* 0x000000ffffe67224 */ /* 0x000fe400078e00cf */
[----:B------:R-:W-:Y:S01]  /*de40*/  IMAD.MOV.U32 R207, RZ, RZ, R40 ;  /* 0x000000ffffcf7224 */ /* 0x000fe200078e0028 */
[C---:B------:R-:W-:Y:S01]  /*de50*/  LOP3.LUT R3, R0.reuse, 0xffff, RZ, 0xc0, !PT ;  /* 0x0000ffff00037812 */ /* 0x040fe200078ec0ff */
[----:B------:R-:W-:Y:S01]  /*de60*/  IMAD.MOV.U32 R173, RZ, RZ, R31 ;  /* 0x000000ffffad7224 */ /* 0x000fe200078e001f */
[----:B------:R-:W-:Y:S01]  /*de70*/  LOP3.LUT R8, R0, 0xff, RZ, 0xc0, !PT ;  /* 0x000000ff00087812 */ /* 0x000fe200078ec0ff */
[----:B------:R-:W-:Y:S01]  /*de80*/  IMAD.MOV.U32 R229, RZ, RZ, R132 ;  /* 0x000000ffffe57224 */ /* 0x000fe200078e0084 */
[----:B------:R-:W-:Y:S01]  /*de90*/  SHF.R.U32.HI R3, RZ, 0x8, R3 ;  /* 0x00000008ff037819 */ /* 0x000fe20000011603 */
[----:B------:R-:W-:Y:S01]  /*dea0*/  MUFU.EX2 R132, R128 ;  /* 0x0000008000847308 */ /* 0x000fe20000000800 */
[----:B------:R-:W-:Y:S02]  /*deb0*/  IMAD.MOV.U32 R174, RZ, RZ, R114 ;  /* 0x000000ffffae7224 */ /* 0x000fe400078e0072 */
[--C-:B------:R-:W-:Y:S07]  /*dec0*/  PRMT R77, R8, 0x5410, R3.reuse ;  /* 0x00005410084d7816 */ /* 0x100fee0000000003 */
[----:B------:R-:W-:Y:S01]  /*ded0*/  MUFU.EX2 R128, R245 ;  /* 0x000000f500807308 */ /* 0x000fe20000000800 */
[----:B------:R-:W-:Y:S02]  /*dee0*/  PRMT R3, R0, 0x7632, R3 ;  /* 0x0000763200037816 */ /* 0x000fe40000000003 */
[----:B------:R-:W-:Y:S07]  /*def0*/  SHF.R.U32.HI R0, RZ, 0x18, R0 ;  /* 0x00000018ff007819 */ /* 0x000fee0000011600 */
[----:B------:R-:W-:Y:S01]  /*df00*/  MUFU.EX2 R114, R74 ;  /* 0x0000004a00727308 */ /* 0x000fe20000000800 */
[----:B------:R-:W-:Y:S04]  /*df10*/  LOP3.LUT R3, R3, 0xff, RZ, 0xc0, !PT ;  /* 0x000000ff03037812 */ /* 0x000fe800078ec0ff */
[----:B------:R-:W-:Y:S02]  /*df20*/  PRMT R81, R3, 0x5410, R0 ;  /* 0x0000541003517816 */ /* 0x000fe40000000000 */
[C---:B------:R-:W-:Y:S02]  /*df30*/  LOP3.LUT R0, R2.reuse, 0xffff, RZ, 0xc0, !PT ;  /* 0x0000ffff02007812 */ /* 0x040fe400078ec0ff */
[C---:B------:R-:W-:Y:S02]  /*df40*/  LOP3.LUT R3, R2.reuse, 0xff, RZ, 0xc0, !PT ;  /* 0x000000ff02037812 */ /* 0x040fe400078ec0ff */
[----:B------:R-:W-:Y:S04]  /*df50*/  SHF.R.U32.HI R0, RZ, 0x8, R0 ;  /* 0x00000008ff007819 */ /* 0x000fe80000011600 */
        /* <DEDUP_REMOVED lines=9> */
[----:B------:R-:W-:Y:S01]  /*dff0*/  IMAD.MOV.U32 R138, RZ, RZ, R202 ;  /* 0x000000ffff8a7224 */ /* 0x000fe200078e00ca */
[----:B------:R-:W-:Y:S01]  /*e000*/  MUFU.EX2 R137, R243 ;  /* 0x000000f300897308 */ /* 0x000fe20000000800 */
[----:B------:R-:W-:Y:S01]  /*e010*/  FMUL.FTZ R2, R2, UR4 ;  /* 0x0000000402027c20 */ /* 0x000fe20008410000 */
[----:B------:R-:W-:Y:S01]  /*e020*/  FMUL.FTZ R0, R0, UR4 ;  /* 0x0000000400007c20 */ /* 0x000fe20008410000 */
[----:B------:R-:W-:Y:S07]  /*e030*/  IMAD.MOV.U32 R202, RZ, RZ, R28 ;  /* 0x000000ffffca7224 */ /* 0x000fee00078e001c */
[----:B------:R-:W1:Y:S10]  /*e040*/  MUFU.EX2 R2, R2 ;  /* 0x0000000200027308 */ /* 0x000e740000000800 */
[----:B------:R-:W3:Y:S01]  /*e050*/  MUFU.EX2 R0, R0 ;  /* 0x0000000000007308 */ /* 0x000ee20000000800 */
[C---:B-1----:R-:W-:Y:S01]  /*e060*/  FMUL.FTZ R8, R2.reuse, R156 ;  /* 0x0000009c02087220 */ /* 0x042fe20000410000 */
[C---:B------:R-:W-:Y:S01]  /*e070*/  FMUL.FTZ R9, R2.reuse, R157 ;  /* 0x0000009d02097220 */ /* 0x040fe20000410000 */
[----:B------:R-:W-:Y:S02]  /*e080*/  IMAD.MOV.U32 R156, RZ, RZ, R15 ;  /* 0x000000ffff9c7224 */ /* 0x000fe400078e000f */
[----:B------:R-:W-:Y:S01]  /*e090*/  FMUL.FTZ R12, R2, R164 ;  /* 0x000000a4020c7220 */ /* 0x000fe20000410000 */
[C---:B---3--:R-:W-:Y:S01]  /*e0a0*/  FMUL.FTZ R10, R0.reuse, R158 ;  /* 0x0000009e000a7220 */ /* 0x048fe20000410000 */
[----:B------:R-:W-:Y:S01]  /*e0b0*/  FMUL.FTZ R11, R0, R159 ;  /* 0x0000009f000b7220 */ /* 0x000fe20000410000 */
[C---:B------:R-:W-:Y:S01]  /*e0c0*/  FMUL.FTZ R28, R2.reuse, R168 ;  /* 0x000000a8021c7220 */ /* 0x040fe20000410000 */
[----:B------:R-:W-:Y:S01]  /*e0d0*/  IMAD.MOV.U32 R158, RZ, RZ, R181 ;  /* 0x000000ffff9e7224 */ /* 0x000fe200078e00b5 */
[----:B------:R-:W3:Y:S01]  /*e0e0*/  LDL.LU R168, [R1+0x30] ;  /* 0x0000300001a87983 */ /* 0x000ee20000300800 */
[----:B------:R-:W-:Y:S02]  /*e0f0*/  IMAD.MOV.U32 R181, RZ, RZ, R41 ;  /* 0x000000ffffb57224 */ /* 0x000fe400078e0029 */
[----:B------:R-:W-:Y:S01]  /*e100*/  FMUL.FTZ R13, R2, R165 ;  /* 0x000000a5020d7220 */ /* 0x000fe20000410000 */
[----:B------:R-:W-:Y:S01]  /*e110*/  IMAD.MOV.U32 R159, RZ, RZ, R131 ;  /* 0x000000ffff9f7224 */ /* 0x000fe200078e0083 */
[C---:B------:R-:W-:Y:S01]  /*e120*/  HMMA.16816.F32 R8, R48.reuse, R24, R8 ;  /* 0x000000183008723c */ /* 0x040fe20000001808 */
[----:B------:R-:W1:Y:S03]  /*e130*/  MUFU.EX2 R131, R242 ;  /* 0x000000f200837308 */ /* 0x000e660000000800 */
[C---:B------:R-:W-:Y:S01]  /*e140*/  FMUL.FTZ R14, R0.reuse, R166 ;  /* 0x000000a6000e7220 */ /* 0x040fe20000410000 */
[----:B------:R-:W-:Y:S01]  /*e150*/  FMUL.FTZ R15, R0, R167 ;  /* 0x000000a7000f7220 */ /* 0x000fe20000410000 */
[C---:B------:R-:W-:Y:S01]  /*e160*/  FMUL.FTZ R25, R2.reuse, R161 ;  /* 0x000000a102197220 */ /* 0x040fe20000410000 */
[----:B------:R-:W-:Y:S02]  /*e170*/  IMAD.MOV.U32 R161, RZ, RZ, R43 ;  /* 0x000000ffffa17224 */ /* 0x000fe400078e002b */
[C---:B------:R-:W-:Y:S01]  /*e180*/  FMUL.FTZ R24, R2.reuse, R160 ;  /* 0x000000a002187220 */ /* 0x040fe20000410000 */
[----:B------:R-:W-:Y:S02]  /*e190*/  IMAD.MOV.U32 R157, RZ, RZ, R130 ;  /* 0x000000ffff9d7224 */ /* 0x000fe400078e0082 */
[----:B------:R-:W-:Y:S01]  /*e1a0*/  IMAD.MOV.U32 R167, RZ, RZ, R206 ;  /* 0x000000ffffa77224 */ /* 0x000fe200078e00ce */
[-C--:B------:R-:W-:Y:S01]  /*e1b0*/  HMMA.16816.F32 R12, R48, R26.reuse, R12 ;  /* 0x0000001a300c723c */ /* 0x080fe2000000180c */
[----:B------:R-:W-:Y:S02]  /*e1c0*/  MUFU.EX2 R130, R117 ;  /* 0x0000007500827308 */ /* 0x000fe40000000800 */
[----:B------:R-:W-:Y:S02]  /*e1d0*/  IMAD.MOV.U32 R206, RZ, RZ, R29 ;  /* 0x000000ffffce7224 */ /* 0x000fe400078e001d */
[----:B------:R-:W-:Y:S01]  /*e1e0*/  FMUL.FTZ R29, R2, R169 ;  /* 0x000000a9021d7220 */ /* 0x000fe20000410000 */
[----:B------:R-:W-:Y:S05]  /*e1f0*/  IMAD.MOV.U32 R160, RZ, RZ, R105 ;  /* 0x000000ffffa07224 */ /* 0x000fea00078e0069 */
[----:B------:R-:W-:Y:S01]  /*e200*/  MUFU.EX2 R117, R240 ;  /* 0x000000f000757308 */ /* 0x000fe20000000800 */
[----:B------:R-:W-:Y:S01]  /*e210*/  IMAD.MOV.U32 R166, RZ, RZ, R180 ;  /* 0x000000ffffa67224 */ /* 0x000fe200078e00b4 */
[C---:B------:R-:W-:Y:S08]  /*e220*/  HMMA.16816.F32 R16, R36.reuse, R26, R16 ;  /* 0x0000001a2410723c */ /* 0x040ff00000001810 */
[----:B------:R-:W-:Y:S01]  /*e230*/  MUFU.EX2 R105, R75 ;  /* 0x0000004b00697308 */ /* 0x000fe20000000800 */
[C---:B------:R-:W-:Y:S01]  /*e240*/  FMUL.FTZ R26, R0.reuse, R162 ;  /* 0x000000a2001a7220 */ /* 0x040fe20000410000 */
[----:B------:R-:W-:Y:S02]  /*e250*/  IMAD.MOV.U32 R162, RZ, RZ, R42 ;  /* 0x000000ffffa27224 */ /* 0x000fe400078e002a */
[C---:B------:R-:W-:Y:S01]  /*e260*/  FMUL.FTZ R27, R0.reuse, R163 ;  /* 0x000000a3001b7220 */ /* 0x040fe20000410000 */
[----:B------:R-:W4:Y:S01]  /*e270*/  LDSM.16.MT88.4 R40, [R209+0x4000] ;  /* 0x00400000d128783b */ /* 0x000f220000004200 */
[----:B------:R-:W-:Y:S02]  /*e280*/  IMAD.MOV.U32 R180, RZ, RZ, R124 ;  /* 0x000000ffffb47224 */ /* 0x000fe400078e007c */
[----:B------:R-:W-:Y:S02]  /*e290*/  IMAD.MOV.U32 R163, RZ, RZ, R30 ;  /* 0x000000ffffa37224 */ /* 0x000fe400078e001e */
[----:B------:R-:W-:Y:S01]  /*e2a0*/  MUFU.EX2 R124, R241 ;  /* 0x000000f1007c7308 */ /* 0x000fe20000000800 */
[----:B------:R-:W-:Y:S02]  /*e2b0*/  IMAD.MOV.U32 R164, RZ, RZ, R197 ;  /* 0x000000ffffa47224 */ /* 0x000fe400078e00c5 */
[----:B------:R-:W-:Y:S02]  /*e2c0*/  IMAD.MOV.U32 R169, RZ, RZ, R163 ;  /* 0x000000ffffa97224 */ /* 0x000fe400078e00a3 */
[----:B------:R-:W-:Y:S05]  /*e2d0*/  IMAD.MOV.U32 R197, RZ, RZ, R120 ;  /* 0x000000ffffc57224 */ /* 0x000fea00078e0078 */
[----:B------:R-:W-:Y:S01]  /*e2e0*/  MUFU.EX2 R120, R244 ;  /* 0x000000f400787308 */ /* 0x000fe20000000800 */
[----:B------:R-:W-:Y:S02]  /*e2f0*/  IMAD.MOV.U32 R163, RZ, RZ, R109 ;  /* 0x000000ffffa37224 */ /* 0x000fe400078e006d */
[----:B------:R-:W-:Y:S07]  /*e300*/  IMAD.MOV.U32 R165, RZ, RZ, R196 ;  /* 0x000000ffffa57224 */ /* 0x000fee00078e00c4 */
[----:B------:R-:W-:Y:S01]  /*e310*/  MUFU.EX2 R109, R115 ;  /* 0x00000073006d7308 */ /* 0x000fe20000000800 */
[----:B------:R-:W-:Y:S09]  /*e320*/  IMAD.MOV.U32 R196, RZ, RZ, R121 ;  /* 0x000000ffffc47224 */ /* 0x000ff200078e0079 */
[----:B------:R-:W-:Y:S10]  /*e330*/  MUFU.EX2 R121, R112 ;  /* 0x0000007000797308 */ /* 0x000ff40000000800 */
[----:B------:R-:W-:Y:S10]  /*e340*/  MUFU.EX2 R112, R116 ;  /* 0x0000007400707308 */ /* 0x000ff40000000800 */
[----:B------:R-:W-:Y:S10]  /*e350*/  MUFU.EX2 R115, R248 ;  /* 0x000000f800737308 */ /* 0x000ff40000000800 */
[----:B------:R-:W-:Y:S01]  /*e360*/  MUFU.EX2 R116, R251 ;  /* 0x000000fb00747308 */ /* 0x000fe20000000800 */
[-C--:B----4-:R-:W-:Y:S03]  /*e370*/  HMMA.16816.F32 R20, R36, R40.reuse, R20 ;  /* 0x000000282414723c */ /* 0x090fe60000001814 */
[C---:B--2---:R-:W-:Y:S01]  /*e380*/  FMUL.FTZ R30, R0.reuse, R170 ;  /* 0x000000aa001e7220 */ /* 0x044fe20000410000 */
[----:B------:R-:W-:Y:S04]  /*e390*/  FMUL.FTZ R31, R0, R171 ;  /* 0x000000ab001f7220 */ /* 0x000fe80000410000 */
[C---:B------:R-:W-:Y:S08]  /*e3a0*/  HMMA.16816.F32 R24, R48.reuse, R40, R24 ;  /* 0x000000283018723c */ /* 0x040ff00000001818 */
[-C--:B------:R-:W-:Y:S03]  /*e3b0*/  HMMA.16816.F32 R28, R48, R42.reuse, R28 ;  /* 0x0000002a301c723c */ /* 0x080fe6000000181c */
[----:B------:R-:W-:Y:S02]  /*e3c0*/  IMAD.MOV.U32 R51, RZ, RZ, R162 ;  /* 0x000000ffff337224 */ /* 0x000fe400078e00a2 */
[----:B------:R-:W2:Y:S02]  /*e3d0*/  LDL.LU R162, [R1] ;  /* 0x0000000001a27983 */ /* 0x000ea40000300800 */
[----:B------:R-:W-:Y:S01]  /*e3e0*/  IMAD.MOV.U32 R50, RZ, RZ, R51 ;  /* 0x000000ffff327224 */ /* 0x000fe200078e0033 */
[----:B------:R-:W-:Y:S01]  /*e3f0*/  HMMA.16816.F32 R32, R36, R42, R32 ;  /* 0x0000002a2420723c */ /* 0x000fe20000001820 */
[----:B------:R-:W4:Y:S03]  /*e400*/  LDSM.16.MT88.4 R36, [R139+0x4400] ;  /* 0x004400008b24783b */ /* 0x000f260000004200 */
[----:B------:R-:W-:Y:S02]  /*e410*/  IMAD.MOV.U32 R49, RZ, RZ, R50 ;  /* 0x000000ffff317224 */ /* 0x000fe400078e0032 */
[----:B------:R-:W-:Y:S02]  /*e420*/  IMAD.MOV.U32 R51, RZ, RZ, R169 ;  /* 0x000000ffff337224 */ /* 0x000fe400078e00a9 */
[----:B------:R-:W-:Y:S01]  /*e430*/  IMAD.MOV.U32 R169, RZ, RZ, R160 ;  /* 0x000000ffffa97224 */ /* 0x000fe200078e00a0 */
[----:B------:R-:W-:Y:S01]  /*e440*/  LDSM.16.MT88.4 R40, [R139+0x5000] ;  /* 0x005000008b28783b */ /* 0x000fe20000004200 */
[----:B------:R-:W-:Y:S02]  /*e450*/  IMAD.MOV.U32 R50, RZ, RZ, R51 ;  /* 0x000000ffff327224 */ /* 0x000fe400078e0033 */
[----:B------:R-:W-:Y:S02]  /*e460*/  IMAD.MOV.U32 R51, RZ, RZ, R169 ;  /* 0x000000ffff337224 */ /* 0x000fe400078e00a9 */
[----:B------:R-:W-:Y:S02]  /*e470*/  IMAD.MOV.U32 R160, RZ, RZ, R159 ;  /* 0x000000ffffa07224 */ /* 0x000fe400078e009f */
[----:B------:R-:W-:Y:S02]  /*e480*/  IMAD.MOV.U32 R159, RZ, RZ, R126 ;  /* 0x000000ffff9f7224 */ /* 0x000fe400078e007e */
[----:B------:R-:W2:Y:S01]  /*e490*/  LDL.LU R126, [R1+0xa0] ;  /* 0x0000a000017e7983 */ /* 0x000ea20000300800 */
[----:B------:R-:W-:Y:S02]  /*e4a0*/  IMAD.MOV.U32 R169, RZ, RZ, R160 ;  /* 0x000000ffffa97224 */ /* 0x000fe400078e00a0 */
[----:B------:R-:W-:Y:S02]  /*e4b0*/  IMAD.MOV.U32 R160, RZ, RZ, R122 ;  /* 0x000000ffffa07224 */ /* 0x000fe400078e007a */
[----:B------:R-:W2:Y:S02]  /*e4c0*/  LDL.LU R122, [R1+0x9c] ;  /* 0x00009c00017a7983 */ /* 0x000ea40000300800 */
[----:B------:R-:W-:Y:S01]  /*e4d0*/  MUFU.EX2 R74, R160 ;  /* 0x000000a0004a7308 */ /* 0x000fe20000000800 */
[-C--:B----4-:R-:W-:Y:S08]  /*e4e0*/  HMMA.16816.F32 R4, R52, R36.reuse, R4 ;  /* 0x000000243404723c */ /* 0x090ff00000001804 */
[C---:B------:R-:W-:Y:S08]  /*e4f0*/  HMMA.16816.F32 R8, R44.reuse, R36, R8 ;  /* 0x000000242c08723c */ /* 0x040ff00000001808 */
[-C--:B------:R-:W-:Y:S08]  /*e500*/  HMMA.16816.F32 R12, R44, R38.reuse, R12 ;  /* 0x000000262c0c723c */ /* 0x080ff0000000180c */
[C---:B------:R-:W-:Y:S01]  /*e510*/  HMMA.16816.F32 R16, R52.reuse, R38, R16 ;  /* 0x000000263410723c */ /* 0x040fe20000001810 */
[----:B------:R-:W4:Y:S07]  /*e520*/  LDSM.16.MT88.4 R36, [R209+0x4400] ;  /* 0x00440000d124783b */ /* 0x000f2e0000004200 */
[-C--:B----4-:R-:W-:Y:S08]  /*e530*/  HMMA.16816.F32 R20, R52, R36.reuse, R20 ;  /* 0x000000243414723c */ /* 0x090ff00000001814 */
[C---:B------:R-:W-:Y:S08]  /*e540*/  HMMA.16816.F32 R24, R44.reuse, R36, R24 ;  /* 0x000000242c18723c */ /* 0x040ff00000001818 */
[-C--:B------:R-:W-:Y:S03]  /*e550*/  HMMA.16816.F32 R28, R44, R38.reuse, R28 ;  /* 0x000000262c1c723c */ /* 0x080fe6000000181c */
[--C-:B------:R-:W-:Y:S02]  /*e560*/  HSET2.LE.AND R45, R87, R213.reuse, PT ;  /* 0x000000d5572d7233 */ /* 0x100fe40003803000 */
[--C-:B------:R-:W-:Y:S02]  /*e570*/  HSET2.LE.AND R46, R100, R213.reuse, PT ;  /* 0x000000d5642e7233 */ /* 0x100fe40003803000 */
[----:B------:R-:W-:Y:S01]  /*e580*/  MUFU.EX2 R100, R49 ;  /* 0x0000003100647308 */ /* 0x000fe20000000800 */
[----:B------:R-:W-:Y:S01]  /*e590*/  HMMA.16816.F32 R32, R52, R38, R32 ;  /* 0x000000263420723c */ /* 0x000fe20000001820 */
[----:B------:R-:W4:Y:S03]  /*e5a0*/  LDSM.16.MT88.4 R36, [R139+0x4800] ;  /* 0x004800008b24783b */ /* 0x000f260000004200 */
[----:B------:R-:W-:Y:S01]  /*e5b0*/  IMAD.MOV.U32 R53, RZ, RZ, R50 ;  /* 0x000000ffff357224 */ /* 0x000fe200078e0032 */
[----:B------:R-:W-:Y:S01]  /*e5c0*/  LOP3.LUT R47, R102, 0xff00ff, RZ, 0xc0, !PT ;  /* 0x00ff00ff662f7812 */ /* 0x000fe200078ec0ff */
[----:B------:R-:W-:Y:S01]  /*e5d0*/  IMAD.MOV.U32 R54, RZ, RZ, R51 ;  /* 0x000000ffff367224 */ /* 0x000fe200078e0033 */
[--C-:B------:R-:W-:Y:S02]  /*e5e0*/  HSET2.LE.AND R44, R85, R213.reuse, PT ;  /* 0x000000d5552c7233 */ /* 0x100fe40003803000 */
[----:B------:R1:W-:Y:S01]  /*e5f0*/  MUFU.EX2 R102, R53 ;  /* 0x0000003500667308 */ /* 0x0003e20000000800 */
[----:B------:R-:W-:Y:S01]  /*e600*/  IMAD.MOV.U32 R55, RZ, RZ, R169 ;  /* 0x000000ffff377224 */ /* 0x000fe200078e00a9 */
[--C-:B------:R-:W-:Y:S01]  /*e610*/  HSET2.LE.AND R47, R47, R213.reuse, PT ;  /* 0x000000d52f2f7233 */ /* 0x100fe20003803000 */
[----:B------:R-:W-:Y:S02]  /*e620*/  IMAD.MOV.U32 R169, RZ, RZ, R158 ;  /* 0x000000ffffa97224 */ /* 0x000fe400078e009e */
[----:B------:R-:W-:Y:S02]  /*e630*/  IMAD.MOV.U32 R158, RZ, RZ, R156 ;  /* 0x000000ffff9e7224 */ /* 0x000fe400078e009c */
[----:B------:R-:W-:Y:S02]  /*e640*/  IMAD.MOV.U32 R156, RZ, RZ, R175 ;  /* 0x000000ffff9c7224 */ /* 0x000fe400078e00af */
[----:B------:R-:W-:Y:S02]  /*e650*/  IMAD.MOV.U32 R175, RZ, RZ, R230 ;  /* 0x000000ffffaf7224 */ /* 0x000fe400078e00e6 */
[----:B------:R-:W-:Y:S02]  /*e660*/  IMAD.MOV.U32 R230, RZ, RZ, R226 ;  /* 0x000000ffffe67224 */ /* 0x000fe400078e00e2 */
[----:B------:R-:W-:Y:S02]  /*e670*/  IMAD.MOV.U32 R226, RZ, RZ, R123 ;  /* 0x000000ffffe27224 */ /* 0x000fe400078e007b */
[----:B------:R-:W2:Y:S01]  /*e680*/  LDL.LU R123, [R1+0x98] ;  /* 0x00009800017b7983 */ /* 0x000ea20000300800 */
[----:B-1----:R-:W-:Y:S02]  /*e690*/  IMAD.MOV.U32 R53, RZ, RZ, R54 ;  /* 0x000000ffff357224 */ /* 0x002fe400078e0036 */
[----:B------:R-:W-:Y:S02]  /*e6a0*/  IMAD.MOV.U32 R54, RZ, RZ, R55 ;  /* 0x000000ffff367224 */ /* 0x000fe400078e0037 */
[----:B------:R1:W-:Y:S01]  /*e6b0*/  MUFU.EX2 R87, R53 ;  /* 0x0000003500577308 */ /* 0x0003e20000000800 */
[----:B------:R-:W-:Y:S02]  /*e6c0*/  IMAD.MOV.U32 R55, RZ, RZ, R158 ;  /* 0x000000ffff377224 */ /* 0x000fe400078e009e */
[----:B------:R-:W-:Y:S02]  /*e6d0*/  IMAD.MOV.U32 R158, RZ, RZ, R175 ;  /* 0x000000ffff9e7224 */ /* 0x000fe400078e00af */
[----:B------:R-:W-:Y:S02]  /*e6e0*/  IMAD.MOV.U32 R175, RZ, RZ, R173 ;  /* 0x000000ffffaf7224 */ /* 0x000fe400078e00ad */
[----:B------:R-:W-:Y:S02]  /*e6f0*/  IMAD.MOV.U32 R173, RZ, RZ, R181 ;  /* 0x000000ffffad7224 */ /* 0x000fe400078e00b5 */
[----:B------:R-:W-:Y:S02]  /*e700*/  IMAD.MOV.U32 R181, RZ, RZ, R127 ;  /* 0x000000ffffb57224 */ /* 0x000fe400078e007f */
[----:B------:R-:W2:Y:S01]  /*e710*/  LDL.LU R127, [R1+0x94] ;  /* 0x00009400017f7983 */ /* 0x000ea20000300800 */
[-C--:B----4-:R-:W-:Y:S05]  /*e720*/  HMMA.16816.F32 R4, R56, R36.reuse, R4 ;  /* 0x000000243804723c */ /* 0x090fea0000001804 */
[----:B-1----:R-:W-:Y:S02]  /*e730*/  IMAD.MOV.U32 R53, RZ, RZ, R54 ;  /* 0x000000ffff357224 */ /* 0x002fe400078e0036 */
[----:B------:R-:W-:Y:S01]  /*e740*/  IMAD.MOV.U32 R54, RZ, RZ, R55 ;  /* 0x000000ffff367224 */ /* 0x000fe200078e0037 */
[C---:B------:R-:W-:Y:S04]  /*e750*/  HMMA.16816.F32 R8, R64.reuse, R36, R8 ;  /* 0x000000244008723c */ /* 0x040fe80000001808 */
[----:B------:R-:W-:Y:S02]  /*e760*/  IMAD.MOV.U32 R55, RZ, RZ, R158 ;  /* 0x000000ffff377224 */ /* 0x000fe400078e009e */
[----:B------:R-:W-:Y:S02]  /*e770*/  IMAD.MOV.U32 R158, RZ, RZ, R175 ;  /* 0x000000ffff9e7224 */ /* 0x000fe400078e00af */
[-C--:B------:R-:W-:Y:S03]  /*e780*/  HMMA.16816.F32 R12, R64, R38.reuse, R12 ;  /* 0x00000026400c723c */ /* 0x080fe6000000180c */
[----:B------:R-:W-:Y:S02]  /*e790*/  IMAD.MOV.U32 R175, RZ, RZ, R173 ;  /* 0x000000ffffaf7224 */ /* 0x000fe400078e00ad */
[----:B------:R-:W-:Y:S02]  /*e7a0*/  IMAD.MOV.U32 R173, RZ, RZ, R202 ;  /* 0x000000ffffad7224 */ /* 0x000fe400078e00ca */
[----:B------:R-:W-:Y:S01]  /*e7b0*/  IMAD.MOV.U32 R202, RZ, RZ, R206 ;  /* 0x000000ffffca7224 */ /* 0x000fe200078e00ce */
[C---:B------:R-:W-:Y:S01]  /*e7c0*/  HMMA.16816.F32 R16, R56.reuse, R38, R16 ;  /* 0x000000263810723c */ /* 0x040fe20000001810 */
[----:B------:R-:W1:Y:S03]  /*e7d0*/  LDSM.16.MT88.4 R36, [R209+0x4800] ;  /* 0x00480000d124783b */ /* 0x000e660000004200 */
[----:B------:R-:W-:Y:S02]  /*e7e0*/  IMAD.MOV.U32 R206, RZ, RZ, R136 ;  /* 0x000000ffffce7224 */ /* 0x000fe400078e0088 */
[----:B---3--:R-:W-:Y:S01]  /*e7f0*/  FFMA.FTZ R52, R2, R168, R104 ;  /* 0x000000a802347223 */ /* 0x008fe20000010068 */
[----:B------:R-:W-:Y:S01]  /*e800*/  F2FP.F16.F32.PACK_AB R2, R137, R131 ;  /* 0x000000838902723e */ /* 0x000fe200000000ff */
[----:B------:R-:W-:Y:S01]  /*e810*/  MUFU.EX2 R104, R79 ;  /* 0x0000004f00687308 */ /* 0x000fe20000000800 */
[----:B------:R-:W-:Y:S02]  /*e820*/  IMAD.MOV.U32 R168, RZ, RZ, R166 ;  /* 0x000000ffffa87224 */ /* 0x000fe400078e00a6 */
[----:B------:R-:W-:Y:S07]  /*e830*/  IMAD.MOV.U32 R166, RZ, RZ, R108 ;  /* 0x000000ffffa67224 */ /* 0x000fee00078e006c */
[----:B------:R-:W3:Y:S10]  /*e840*/  MUFU.EX2 R108, R78 ;  /* 0x0000004e006c7308 */ /* 0x000ef40000000800 */
[----:B------:R-:W-:Y:S01]  /*e850*/  MUFU.EX2 R75, R166 ;  /* 0x000000a6004b7308 */ /* 0x000fe20000000800 */
[----:B---3--:R-:W-:Y:S04]  /*e860*/  F2FP.F16.F32.PACK_AB R48, R104, R108 ;  /* 0x0000006c6830723e */ /* 0x008fe800000000ff */
[----:B------:R-:W-:Y:S02]  /*e870*/  LOP3.LUT R47, R48, R47, RZ, 0xc0, !PT ;  /* 0x0000002f302f7212 */ /* 0x000fe400078ec0ff */
[----:B------:R-:W-:Y:S01]  /*e880*/  LDSM.16.MT88.4 R48, [R209+0x5000] ;  /* 0x00500000d130783b */ /* 0x000fe20000004200 */
[-C--:B-1----:R-:W-:Y:S08]  /*e890*/  HMMA.16816.F32 R20, R56, R36.reuse, R20 ;  /* 0x000000243814723c */ /* 0x082ff00000001814 */
[C---:B------:R-:W-:Y:S08]  /*e8a0*/  HMMA.16816.F32 R24, R64.reuse, R36, R24 ;  /* 0x000000244018723c */ /* 0x040ff00000001818 */
[-C--:B------:R-:W-:Y:S03]  /*e8b0*/  HMMA.16816.F32 R28, R64, R38.reuse, R28 ;  /* 0x00000026401c723c */ /* 0x080fe6000000181c */
[----:B------:R-:W-:Y:S02]  /*e8c0*/  IMAD.MOV.U32 R66, RZ, RZ, R175 ;  /* 0x000000ffff427224 */ /* 0x000fe400078e00af */
[----:B------:R-:W-:Y:S02]  /*e8d0*/  IMAD.MOV.U32 R175, RZ, RZ, R172 ;  /* 0x000000ffffaf7224 */ /* 0x000fe400078e00ac */
[----:B------:R-:W-:Y:S01]  /*e8e0*/  MUFU.EX2 R79, R66 ;  /* 0x00000042004f7308 */ /* 0x000fe20000000800 */
[----:B------:R-:W-:Y:S01]  /*e8f0*/  HMMA.16816.F32 R32, R56, R38, R32 ;  /* 0x000000263820723c */ /* 0x000fe20000001820 */
[----:B------:R-:W1:Y:S03]  /*e900*/  LDSM.16.MT88.4 R36, [R139+0x4c00] ;  /* 0x004c00008b24783b */ /* 0x000e660000004200 */
[----:B------:R-:W-:Y:S01]  /*e910*/  F2FP.F16.F32.PACK_AB R59, R95, R94 ;  /* 0x0000005e5f3b723e */ /* 0x000fe200000000ff */
[----:B------:R-:W-:Y:S01]  /*e920*/  FADD.FTZ R57, R179, R238 ;  /* 0x000000eeb3397221 */ /* 0x000fe20000010000 */
[----:B------:R-:W-:Y:S01]  /*e930*/  IMAD.MOV.U32 R67, RZ, RZ, R55 ;  /* 0x000000ffff437224 */ /* 0x000fe200078e0037 */
[----:B------:R-:W-:Y:S03]  /*e940*/  LOP3.LUT R55, R103, 0xff00ff, RZ, 0xc0, !PT ;  /* 0x00ff00ff67377812 */ /* 0x000fe600078ec0ff */
[----:B------:R-:W-:Y:S02]  /*e950*/  IMAD.MOV.U32 R65, RZ, RZ, R67 ;  /* 0x000000ffff417224 */ /* 0x000fe400078e0043 */
[--C-:B------:R-:W-:Y:S01]  /*e960*/  HSET2.LE.AND R55, R55, R213.reuse, PT ;  /* 0x000000d537377233 */ /* 0x100fe20003803000 */
[----:B------:R-:W-:Y:S01]  /*e970*/  IMAD.MOV.U32 R67, RZ, RZ, R169 ;  /* 0x000000ffff437224 */ /* 0x000fe200078e00a9 */
[----:B------:R-:W-:Y:S01]  /*e980*/  MUFU.EX2 R85, R65 ;  /* 0x0000004100557308 */ /* 0x000fe20000000800 */
[----:B------:R-:W-:Y:S02]  /*e990*/  IMAD.MOV.U32 R169, RZ, RZ, R168 ;  /* 0x000000ffffa97224 */ /* 0x000fe400078e00a8 */
[----:B------:R-:W-:Y:S02]  /*e9a0*/  IMAD.MOV.U32 R168, RZ, RZ, R163 ;  /* 0x000000ffffa87224 */ /* 0x000fe400078e00a3 */
[----:B------:R-:W-:Y:S02]  /*e9b0*/  IMAD.MOV.U32 R163, RZ, RZ, R161 ;  /* 0x000000ffffa37224 */ /* 0x000fe400078e00a1 */
[----:B------:R-:W-:Y:S02]  /*e9c0*/  IMAD.MOV.U32 R161, RZ, RZ, R165 ;  /* 0x000000ffffa17224 */ /* 0x000fe400078e00a5 */
[----:B------:R-:W-:Y:S02]  /*e9d0*/  IMAD.MOV.U32 R165, RZ, RZ, R164 ;  /* 0x000000ffffa57224 */ /* 0x000fe400078e00a4 */
[----:B------:R-:W-:Y:S02]  /*e9e0*/  IMAD.MOV.U32 R164, RZ, RZ, R159 ;  /* 0x000000ffffa47224 */ /* 0x000fe400078e009f */
[----:B------:R-:W-:Y:S02]  /*e9f0*/  IMAD.MOV.U32 R159, RZ, RZ, R157 ;  /* 0x000000ffff9f7224 */ /* 0x000fe400078e009d */
[----:B------:R-:W-:Y:S01]  /*ea00*/  IMAD.MOV.U32 R157, RZ, RZ, R215 ;  /* 0x000000ffff9d7224 */ /* 0x000fe200078e00d7 */
[----:B--2---:R-:W-:Y:S01]  /*ea10*/  MUFU.EX2 R78, R162 ;  /* 0x000000a2004e7308 */ /* 0x004fe20000000800 */
[-C--:B-1----:R-:W-:Y:S08]  /*ea20*/  HMMA.16816.F32 R4, R68, R36.reuse, R4 ;  /* 0x000000244404723c */ /* 0x082ff00000001804 */
[C---:B------:R-:W-:Y:S08]  /*ea30*/  HMMA.16816.F32 R8, R60.reuse, R36, R8 ;  /* 0x000000243c08723c */ /* 0x040ff00000001808 */
[-C--:B------:R-:W-:Y:S03]  /*ea40*/  HMMA.16816.F32 R12, R60, R38.reuse, R12 ;  /* 0x000000263c0c723c */ /* 0x080fe6000000180c */
[--C-:B------:R-:W-:Y:S01]  /*ea50*/  FFMA.FTZ R126, R126, UR4, -R72.reuse ;  /* 0x000000047e7e7c23 */ /* 0x100fe20008010848 */
[----:B------:R-:W-:Y:S04]  /*ea60*/  FFMA.FTZ R122, R122, UR4, -R72 ;  /* 0x000000047a7a7c23 */ /* 0x000fe80008010848 */
[C---:B------:R-:W-:Y:S01]  /*ea70*/  HMMA.16816.F32 R16, R68.reuse, R38, R16 ;  /* 0x000000264410723c */ /* 0x040fe20000001810 */
[----:B------:R-:W1:Y:S01]  /*ea80*/  LDSM.16.MT88.4 R36, [R209+0x4c00] ;  /* 0x004c0000d124783b */ /* 0x000e620000004200 */
[----:B------:R-:W-:Y:S10]  /*ea90*/  MUFU.EX2 R126, R126 ;  /* 0x0000007e007e7308 */ /* 0x000ff40000000800 */
[----:B------:R-:W-:Y:S01]  /*eaa0*/  MUFU.EX2 R122, R122 ;  /* 0x0000007a007a7308 */ /* 0x000fe20000000800 */
        /* <DEDUP_REMOVED lines=14> */
[----:B------:R-:W-:Y:S01]  /*eb90*/  PRMT R36, R80, 0x7771, RZ ;  /* 0x0000777150247816 */ /* 0x000fe200000000ff */
[----:B------:R-:W-:Y:S01]  /*eba0*/  FADD.FTZ R61, R151, R61 ;  /* 0x0000003d973d7221 */ /* 0x000fe20000010000 */
[--C-:B------:R-:W-:Y:S03]  /*ebb0*/  HSET2.LE.AND R38, R97, R213.reuse, PT ;  /* 0x000000d561267233 */ /* 0x100fe60003803000 */
[----:B------:R-:W-:Y:S01]  /*ebc0*/  MUFU.EX2 R70, R174 ;  /* 0x000000ae00467308 */ /* 0x000fe20000000800 */
[----:B------:R-:W-:Y:S02]  /*ebd0*/  LOP3.LUT R3, R3, 0xff, RZ, 0xc0, !PT ;  /* 0x000000ff03037812 */ /* 0x000fe400078ec0ff */
[----:B------:R-:W-:Y:S07]  /*ebe0*/  LOP3.LUT R39, R98, 0xff00ff, RZ, 0xc0, !PT ;  /* 0x00ff00ff62277812 */ /* 0x000fee00078ec0ff */
[----:B------:R1:W-:Y:S01]  /*ebf0*/  MUFU.EX2 R97, R53 ;  /* 0x0000003500617308 */ /* 0x0003e20000000800 */
        /* <DEDUP_REMOVED lines=8> */
[----:B------:R-:W-:Y:S01]  /*ec80*/  F2FP.F16.F32.PACK_AB R2, R124, R117 ;  /* 0x000000757c02723e */ /* 0x000fe200000000ff */
[----:B-1----:R-:W-:Y:S01]  /*ec90*/  IMAD.MOV.U32 R53, RZ, RZ, R54 ;  /* 0x000000ffff357224 */ /* 0x002fe200078e0036 */
[--C-:B------:R-:W-:Y:S02]  /*eca0*/  HSET2.LE.AND R39, R39, R213.reuse, PT ;  /* 0x000000d527277233 */ /* 0x100fe40003803000 */
[----:B------:R-:W-:Y:S01]  /*ecb0*/  LOP3.LUT R36, R37, R36, RZ, 0xc0, !PT ;  /* 0x0000002425247212 */ /* 0x000fe200078ec0ff */
[----:B------:R-:W-:Y:S01]  /*ecc0*/  IMAD.MOV.U32 R66, RZ, RZ, R53 ;  /* 0x000000ffff427224 */ /* 0x000fe200078e0035 */
[--C-:B------:R-:W-:Y:S02]  /*ecd0*/  HSET2.LE.AND R37, R82, R213.reuse, PT ;  /* 0x000000d552257233 */ /* 0x100fe40003803000 */
[----:B------:R-:W-:Y:S01]  /*ece0*/  F2FP.F16.F32.PACK_AB R3, R132, R130 ;  /* 0x000000828403723e */ /* 0x000fe200000000ff */
[----:B------:R-:W-:Y:S01]  /*ecf0*/  IMAD.MOV.U32 R65, RZ, RZ, R66 ;  /* 0x000000ffff417224 */ /* 0x000fe200078e0042 */
[--C-:B------:R-:W-:Y:S01]  /*ed00*/  HSET2.LE.AND R54, R99, R213.reuse, PT ;  /* 0x000000d563367233 */ /* 0x100fe20003803000 */
[----:B------:R-:W-:Y:S01]  /*ed10*/  IMAD.MOV.U32 R66, RZ, RZ, R67 ;  /* 0x000000ffff427224 */ /* 0x000fe200078e0043 */
[----:B------:R-:W-:Y:S01]  /*ed20*/  LOP3.LUT R37, R2, R37, RZ, 0xc0, !PT ;  /* 0x0000002502257212 */ /* 0x000fe200078ec0ff */
[----:B------:R-:W1:Y:S01]  /*ed30*/  MUFU.EX2 R99, R219 ;  /* 0x000000db00637308 */ /* 0x000e620000000800 */
[----:B------:R-:W-:Y:S01]  /*ed40*/  F2FP.F16.F32.PACK_AB R2, R105, R114 ;  /* 0x000000726902723e */ /* 0x000fe200000000ff */
[----:B------:R-:W-:Y:S01]  /*ed50*/  IMAD.MOV.U32 R67, RZ, RZ, R163 ;  /* 0x000000ffff437224 */ /* 0x000fe200078e00a3 */
[----:B------:R-:W-:Y:S01]  /*ed60*/  LOP3.LUT R39, R3, R39, RZ, 0xc0, !PT ;  /* 0x0000002703277212 */ /* 0x000fe200078ec0ff */
[----:B------:R-:W-:Y:S01]  /*ed70*/  IMAD.MOV.U32 R163, RZ, RZ, R161 ;  /* 0x000000ffffa37224 */ /* 0x000fe200078e00a1 */
[----:B------:R-:W-:Y:S01]  /*ed80*/  LOP3.LUT R45, R2, R45, RZ, 0xc0, !PT ;  /* 0x0000002d022d7212 */ /* 0x000fe200078ec0ff */
[----:B------:R-:W-:Y:S01]  /*ed90*/  IMAD.MOV.U32 R161, RZ, RZ, R165 ;  /* 0x000000ffffa17224 */ /* 0x000fe200078e00a5 */
[----:B------:R-:W2:Y:S01]  /*eda0*/  LDL.LU R2, [R1+0x34] ;  /* 0x0000340001027983 */ /* 0x000ea20000300800 */
[----:B------:R-:W-:Y:S02]  /*edb0*/  F2FP.F16.F32.PACK_AB R3, R121, R113 ;  /* 0x000000717903723e */ /* 0x000fe400000000ff */
[----:B------:R-:W-:Y:S01]  /*edc0*/  MUFU.EX2 R82, R163 ;  /* 0x000000a300527308 */ /* 0x000fe20000000800 */
[-C--:B------:R-:W-:Y:S01]  /*edd0*/  HMMA.16816.F32 R4, R36, R40.reuse, R4 ;  /* 0x000000282404723c */ /* 0x080fe20000001804 */
[----:B------:R-:W3:Y:S08]  /*ede0*/  LDL.LU R136, [R1+0x90] ;  /* 0x0000900001887983 */ /* 0x000ef00000300800 */
[----:B------:R-:W-:Y:S01]  /*edf0*/  MUFU.EX2 R76, R161 ;  /* 0x000000a1004c7308 */ /* 0x000fe20000000800 */
[----:B------:R-:W4:Y:S01]  /*ee00*/  LDL.LU R172, [R1+0x8c] ;  /* 0x00008c0001ac7983 */ /* 0x000f220000300800 */
[----:B------:R-:W-:Y:S01]  /*ee10*/  LOP3.LUT R44, R3, R44, RZ, 0xc0, !PT ;  /* 0x0000002c032c7212 */ /* 0x000fe200078ec0ff */
[----:B------:R-:W-:Y:S01]  /*ee20*/  IMAD.MOV.U32 R165, RZ, RZ, R164 ;  /* 0x000000ffffa57224 */ /* 0x000fe200078e00a4 */
[----:B------:R-:W-:Y:S01]  /*ee30*/  F2FP.F16.F32.PACK_AB R3, R112, R109 ;  /* 0x0000006d7003723e */ /* 0x000fe200000000ff */
[----:B------:R-:W3:Y:S01]  /*ee40*/  LDL.LU R215, [R1+0x88] ;  /* 0x0000880001d77983 */ /* 0x000ee20000300800 */
[--C-:B------:R-:W-:Y:S01]  /*ee50*/  HSET2.LE.AND R52, R83, R213.reuse, PT ;  /* 0x000000d553347233 */ /* 0x100fe20003803000 */
[----:B------:R-:W-:Y:S01]  /*ee60*/  IMAD.MOV.U32 R164, RZ, RZ, R158 ;  /* 0x000000ffffa47224 */ /* 0x000fe200078e009e */
[----:B------:R-:W-:Y:S02]  /*ee70*/  LOP3.LUT R46, R3, R46, RZ, 0xc0, !PT ;  /* 0x0000002e032e7212 */ /* 0x000fe400078ec0ff */
[----:B------:R1:W-:Y:S01]  /*ee80*/  MUFU.EX2 R83, R168 ;  /* 0x000000a800537308 */ /* 0x0003e20000000800 */
[--C-:B------:R-:W-:Y:S01]  /*ee90*/  HSET2.LE.AND R53, R84, R213.reuse, PT ;  /* 0x000000d554357233 */ /* 0x100fe20003803000 */
[--C-:B------:R-:W-:Y:S01]  /*eea0*/  FFMA.FTZ R123, R123, UR4, -R72.reuse ;  /* 0x000000047b7b7c23 */ /* 0x100fe20008010848 */
[----:B-1----:R-:W-:Y:S07]  /*eeb0*/  F2FP.F16.F32.PACK_AB R58, R99, R98 ;  /* 0x00000062633a723e */ /* 0x002fee00000000ff */
[----:B------:R-:W1:Y:S01]  /*eec0*/  MUFU.EX2 R84, R66 ;  /* 0x0000004200547308 */ /* 0x000e620000000800 */
[--C-:B------:R-:W-:Y:S01]  /*eed0*/  HSET2.LE.AND R170, R170, R213.reuse, PT ;  /* 0x000000d5aaaa7233 */ /* 0x100fe20003803000 */
[C---:B------:R-:W-:Y:S08]  /*eee0*/  HMMA.16816.F32 R8, R44.reuse, R40, R8 ;  /* 0x000000282c08723c */ /* 0x040ff00000001808 */
[----:B------:R-:W-:Y:S01]  /*eef0*/  MUFU.EX2 R71, R165 ;  /* 0x000000a500477308 */ /* 0x000fe20000000800 */
[----:B------:R-:W-:Y:S01]  /*ef00*/  LOP3.LUT R3, R142, 0xff00ff, RZ, 0xc0, !PT ;  /* 0x00ff00ff8e037812 */ /* 0x000fe200078ec0ff */
[----:B------:R-:W-:Y:S01]  /*ef10*/  IMAD.MOV.U32 R158, RZ, RZ, R175 ;  /* 0x000000ffff9e7224 */ /* 0x000fe200078e00af */
[--C-:B------:R-:W-:Y:S07]  /*ef20*/  HSET2.LE.AND R142, R144, R213.reuse, PT ;  /* 0x000000d5908e7233 */ /* 0x100fee0003803000 */
[----:B------:R-:W3:Y:S01]  /*ef30*/  MUFU.EX2 R73, R164 ;  /* 0x000000a400497308 */ /* 0x000ee20000000800 */
[-C--:B------:R-:W-:Y:S03]  /*ef40*/  HMMA.16816.F32 R12, R44, R42.reuse, R12 ;  /* 0x0000002a2c0c723c */ /* 0x080fe6000000180c */
[--C-:B------:R-:W-:Y:S01]  /*ef50*/  HSET2.LE.AND R3, R3, R213.reuse, PT ;  /* 0x000000d503037233 */ /* 0x100fe20003803000 */
[----:B------:R-:W-:Y:S05]  /*ef60*/  FFMA.FTZ R72, R127, UR4, -R72 ;  /* 0x000000047f487c23 */ /* 0x000fea0008010848 */
[----:B------:R-:W-:Y:S01]  /*ef70*/  MUFU.EX2 R69, R158 ;  /* 0x0000009e00457308 */ /* 0x000fe20000000800 */
[----:B------:R-:W-:Y:S01]  /*ef80*/  IMAD.MOV.U32 R175, RZ, RZ, R229 ;  /* 0x000000ffffaf7224 */ /* 0x000fe200078e00e5 */
[--C-:B------:R-:W-:Y:S01]  /*ef90*/  HSET2.LE.AND R168, R93, R213.reuse, PT ;  /* 0x000000d55da87233 */ /* 0x100fe20003803000 */
[C---:B------:R-:W-:Y:S01]  /*efa0*/  HMMA.16816.F32 R16, R36.reuse, R42, R16 ;  /* 0x0000002a2410723c */ /* 0x040fe20000001810 */
[----:B------:R-:W3:Y:S06]  /*efb0*/  LDSM.16.MT88.4 R40, [R139+0x5400] ;  /* 0x005400008b28783b */ /* 0x000eec0000004200 */
[----:B------:R-:W-:Y:S01]  /*efc0*/  MUFU.EX2 R72, R72 ;  /* 0x0000004800487308 */ /* 0x000fe20000000800 */
[----:B------:R-:W-:Y:S01]  /*efd0*/  LOP3.LUT R59, R59, R3, RZ, 0xc0, !PT ;  /* 0x000000033b3b7212 */ /* 0x000fe200078ec0ff */
[----:B------:R-:W-:Y:S01]  /*efe0*/  IMAD.MOV.U32 R229, RZ, RZ, R173 ;  /* 0x000000ffffe57224 */ /* 0x000fe200078e00ad */
[----:B-1----:R-:W-:Y:S01]  /*eff0*/  F2FP.F16.F32.PACK_AB R3, R84, R85 ;  /* 0x000000555403723e */ /* 0x002fe200000000ff */
[----:B------:R-:W-:Y:S01]  /*f000*/  IMAD.MOV.U32 R173, RZ, RZ, R180 ;  /* 0x000000ffffad7224 */ /* 0x000fe200078e00b4 */
[-C--:B------:R-:W-:Y:S05]  /*f010*/  HMMA.16816.F32 R20, R36, R48.reuse, R20 ;  /* 0x000000302414723c */ /* 0x080fea0000001814 */
[----:B------:R-:W-:Y:S01]  /*f020*/  MUFU.EX2 R123, R123 ;  /* 0x0000007b007b7308 */ /* 0x000fe20000000800 */
[----:B------:R-:W-:Y:S09]  /*f030*/  LOP3.LUT R171, R171, 0xff00ff, RZ, 0xc0, !PT ;  /* 0x00ff00ffabab7812 */ /* 0x000ff200078ec0ff */
[----:B------:R-:W-:Y:S01]  /*f040*/  MUFU.EX2 R66, R173 ;  /* 0x000000ad00427308 */ /* 0x000fe20000000800 */
[C---:B------:R-:W-:Y:S04]  /*f050*/  HMMA.16816.F32 R24, R44.reuse, R48, R24 ;  /* 0x000000302c18723c */ /* 0x040fe80000001818 */
[----:B------:R-:W-:Y:S01]  /*f060*/  FADD.FTZ R49, R67, R60 ;  /* 0x0000003c43317221 */ /* 0x000fe20000010000 */
[--C-:B------:R-:W-:Y:S04]  /*f070*/  HSET2.LE.AND R171, R171, R213.reuse, PT ;  /* 0x000000d5abab7233 */ /* 0x100fe80003803000 */
[----:B------:R-:W1:Y:S01]  /*f080*/  MUFU.EX2 R67, R159 ;  /* 0x0000009f00437308 */ /* 0x000e620000000800 */
[-C--:B------:R-:W-:Y:S03]  /*f090*/  HMMA.16816.F32 R28, R44, R50.reuse, R28 ;  /* 0x000000322c1c723c */ /* 0x080fe6000000181c */
[----:B------:R-:W-:Y:S01]  /*f0a0*/  FADD.FTZ R45, R167, R49 ;  /* 0x00000031a72d7221 */ /* 0x000fe20000010000 */
[----:B------:R-:W-:Y:S01]  /*f0b0*/  FADD.FTZ R49, R178, R61 ;  /* 0x0000003db2317221 */ /* 0x000fe20000010000 */
[--C-:B------:R-:W-:Y:S02]  /*f0c0*/  HSET2.LE.AND R46, R101, R213.reuse, PT ;  /* 0x000000d5652e7233 */ /* 0x100fe40003803000 */
[--C-:B------:R-:W-:Y:S01]  /*f0d0*/  HSET2.LE.AND R44, R86, R213.reuse, PT ;  /* 0x000000d5562c7233 */ /* 0x100fe20003803000 */
[----:B------:R-:W-:Y:S01]  /*f0e0*/  HMMA.16816.F32 R32, R36, R50, R32 ;  /* 0x000000322420723c */ /* 0x000fe20000001820 */
[----:B------:R-:W1:Y:S03]  /*f0f0*/  LDSM.16.MT88.4 R36, [R209+0x5400] ;  /* 0x00540000d124783b */ /* 0x000e660000004200 */
[----:B------:R-:W-:Y:S02]  /*f100*/  LOP3.LUT R46, R3, R46, RZ, 0xc0, !PT ;  /* 0x0000002e032e7212 */ /* 0x000fe400078ec0ff */
[----:B------:R-:W-:Y:S02]  /*f110*/  LOP3.LUT R47, R125, 0xff00ff, RZ, 0xc0, !PT ;  /* 0x00ff00ff7d2f7812 */ /* 0x000fe400078ec0ff */
[--C-:B------:R-:W-:Y:S02]  /*f120*/  HSET2.LE.AND R50, R62, R213.reuse, PT ;  /* 0x000000d53e327233 */ /* 0x100fe40003803000 */
[----:B------:R-:W-:Y:S01]  /*f130*/  MUFU.EX2 R62, R207 ;  /* 0x000000cf003e7308 */ /* 0x000fe20000000800 */
[--C-:B------:R-:W-:Y:S01]  /*f140*/  HSET2.LE.AND R47, R47, R213.reuse, PT ;  /* 0x000000d52f2f7233 */ /* 0x100fe20003803000 */
[----:B--2---:R-:W-:Y:S01]  /*f150*/  FFMA.FTZ R2, R0, R2, R145 ;  /* 0x0000000200027223 */ /* 0x004fe20000010091 */
[----:B------:R-:W-:Y:S03]  /*f160*/  F2FP.F16.F32.PACK_AB R0, R119, R118 ;  /* 0x000000767700723e */ /* 0x000fe600000000ff */
[----:B------:R-:W-:Y:S01]  /*f170*/  FADD.FTZ R56, R147, R2 ;  /* 0x0000000293387221 */ /* 0x000fe20000010000 */
[----:B------:R-:W-:Y:S02]  /*f180*/  LOP3.LUT R54, R0, R54, RZ, 0xc0, !PT ;  /* 0x0000003600367212 */ /* 0x000fe400078ec0ff */
[----:B------:R-:W-:Y:S01]  /*f190*/  F2FP.F16.F32.PACK_AB R0, R102, R100 ;  /* 0x000000646600723e */ /* 0x000fe200000000ff */
[----:B------:R-:W-:Y:S01]  /*f1a0*/  FADD.FTZ R48, R150, R56 ;  /* 0x0000003896307221 */ /* 0x000fe20000010000 */
[----:B------:R-:W-:Y:S01]  /*f1b0*/  F2FP.F16.F32.PACK_AB R2, R116, R115 ;  /* 0x000000737402723e */ /* 0x000fe200000000ff */
[----:B----4-:R-:W-:Y:S01]  /*f1c0*/  MUFU.EX2 R172, R172 ;  /* 0x000000ac00ac7308 */ /* 0x010fe20000000800 */
[----:B------:R-:W-:Y:S01]  /*f1d0*/  LOP3.LUT R52, R0, R52, RZ, 0xc0, !PT ;  /* 0x0000003400347212 */ /* 0x000fe200078ec0ff */
[----:B------:R-:W-:Y:S01]  /*f1e0*/  FADD.FTZ R3, R177, R48 ;  /* 0x00000030b1037221 */ /* 0x000fe20000010000 */
[----:B------:R-:W-:Y:S01]  /*f1f0*/  F2FP.F16.F32.PACK_AB R0, R97, R87 ;  /* 0x000000576100723e */ /* 0x000fe200000000ff */
[----:B---3--:R-:W-:Y:S01]  /*f200*/  IMAD.MOV.U32 R180, RZ, RZ, R215 ;  /* 0x000000ffffb47224 */ /* 0x008fe200078e00d7 */
[----:B------:R-:W-:Y:S01]  /*f210*/  LOP3.LUT R55, R2, R55, RZ, 0xc0, !PT ;  /* 0x0000003702377212 */ /* 0x000fe200078ec0ff */
[----:B------:R-:W-:Y:S01]  /*f220*/  FADD.FTZ R3, R154, R3 ;  /* 0x000000039a037221 */ /* 0x000fe20000010000 */
[----:B------:R-:W-:Y:S01]  /*f230*/  LOP3.LUT R53, R0, R53, RZ, 0xc0, !PT ;  /* 0x0000003500357212 */ /* 0x000fe200078ec0ff */
[----:B------:R-:W-:Y:S01]  /*f240*/  FADD.FTZ R0, R65, R57 ;  /* 0x0000003941007221 */ /* 0x000fe20000010000 */
[--C-:B------:R-:W-:Y:S01]  /*f250*/  HSET2.LE.AND R2, R129, R213.reuse, PT ;  /* 0x000000d581027233 */ /* 0x100fe20003803000 */
[----:B------:R-:W2:Y:S01]  /*f260*/  LDL.LU R215, [R1+0x84] ;  /* 0x0000840001d77983 */ /* 0x000ea20000300800 */
[--C-:B------:R-:W-:Y:S01]  /*f270*/  HSET2.LE.AND R56, R92, R213.reuse, PT ;  /* 0x000000d55c387233 */ /* 0x100fe20003803000 */
[----:B------:R-:W-:Y:S01]  /*f280*/  FADD.FTZ R60, R169, R0 ;  /* 0x00000000a93c7221 */ /* 0x000fe20000010000 */
[--C-:B------:R-:W-:Y:S01]  /*f290*/  HSET2.LE.AND R57, R89, R213.reuse, PT ;  /* 0x000000d559397233 */ /* 0x100fe20003803000 */
[-C--:B------:R-:W-:Y:S01]  /*f2a0*/  HMMA.16816.F32 R4, R52, R40.reuse, R4 ;  /* 0x000000283404723c */ /* 0x080fe20000001804 */
[----:B------:R-:W3:Y:S04]  /*f2b0*/  MUFU.EX2 R65, R175 ;  /* 0x000000af00417308 */ /* 0x000ee80000000800 */
[----:B------:R-:W-:Y:S01]  /*f2c0*/  LOP3.LUT R58, R58, R2, RZ, 0xc0, !PT ;  /* 0x000000023a3a7212 */ /* 0x000fe200078ec0ff */
[----:B------:R-:W-:Y:S01]  /*f2d0*/  FADD.FTZ R48, R184, R60 ;  /* 0x0000003cb8307221 */ /* 0x000fe20000010000 */
[----:B------:R-:W-:Y:S04]  /*f2e0*/  F2FP.F16.F32.PACK_AB R0, R79, R80 ;  /* 0x000000504f00723e */ /* 0x000fe800000000ff */
[----:B------:R-:W-:Y:S01]  /*f2f0*/  MUFU.EX2 R64, R180 ;  /* 0x000000b400407308 */ /* 0x000fe20000000800 */
[----:B------:R-:W-:Y:S01]  /*f300*/  F2FP.F16.F32.PACK_AB R2, R91, R90 ;  /* 0x0000005a5b02723e */ /* 0x000fe200000000ff */
[----:B------:R-:W-:Y:S01]  /*f310*/  FADD.FTZ R61, R225, R48 ;  /* 0x00000030e13d7221 */ /* 0x000fe20000010000 */
[----:B------:R-:W-:Y:S01]  /*f320*/  LOP3.LUT R56, R0, R56, RZ, 0xc0, !PT ;  /* 0x0000003800387212 */ /* 0x000fe200078ec0ff */
[----:B------:R-:W-:Y:S01]  /*f330*/  FADD.FTZ R3, R198, R3 ;  /* 0x00000003c6037221 */ /* 0x000fe20000010000 */
[----:B------:R-:W-:Y:S01]  /*f340*/  LOP3.LUT R57, R2, R57, RZ, 0xc0, !PT ;  /* 0x0000003902397212 */ /* 0x000fe200078ec0ff */
[----:B------:R-:W-:Y:S01]  /*f350*/  FADD.FTZ R61, R138, R61 ;  /* 0x0000003d8a3d7221 */ /* 0x000fe20000010000 */
[----:B------:R-:W-:Y:S01]  /*f360*/  F2FP.F16.F32.PACK_AB R0, R82, R83 ;  /* 0x000000535200723e */ /* 0x000fe200000000ff */
[----:B------:R-:W-:Y:S01]  /*f370*/  IMAD.MOV.U32 R138, RZ, RZ, R133 ;  /* 0x000000ffff8a7224 */ /* 0x000fe200078e0085 */
[----:B------:R-:W-:Y:S02]  /*f380*/  F2FP.F16.F32.PACK_AB R2, R76, R78 ;  /* 0x0000004e4c02723e */ /* 0x000fe400000000ff */
[----:B------:R-:W-:Y:S01]  /*f390*/  LOP3.LUT R47, R0, R47, RZ, 0xc0, !PT ;  /* 0x0000002f002f7212 */ /* 0x000fe200078ec0ff */
[C---:B------:R-:W-:Y:S04]  /*f3a0*/  HMMA.16816.F32 R8, R56.reuse, R40, R8 ;  /* 0x000000283808723c */ /* 0x040fe80000001808 */
[----:B------:R-:W-:Y:S01]  /*f3b0*/  FADD.FTZ R41, R183, R45 ;  /* 0x0000002db7297221 */ /* 0x000fe20000010000 */
[----:B------:R-:W-:Y:S01]  /*f3c0*/  FADD.FTZ R40, R182, R49 ;  /* 0x00000031b6287221 */ /* 0x000fe20000010000 */
[----:B------:R-:W-:Y:S02]  /*f3d0*/  LOP3.LUT R44, R2, R44, RZ, 0xc0, !PT ;  /* 0x0000002c022c7212 */ /* 0x000fe400078ec0ff */
[-C--:B------:R-:W-:Y:S03]  /*f3e0*/  HMMA.16816.F32 R12, R56, R42.reuse, R12 ;  /* 0x0000002a380c723c */ /* 0x080fe6000000180c */
[----:B------:R-:W-:Y:S01]  /*f3f0*/  FADD.FTZ R60, R157, R41 ;  /* 0x000000299d3c7221 */ /* 0x000fe20000010000 */
[----:B------:R-:W-:Y:S01]  /*f400*/  FADD.FTZ R51, R227, R40 ;  /* 0x00000028e3337221 */ /* 0x000fe20000010000 */
[--C-:B------:R-:W-:Y:S02]  /*f410*/  HSET2.LE.AND R45, R88, R213.reuse, PT ;  /* 0x000000d5582d7233 */ /* 0x100fe40003803000 */
[----:B------:R-:W-:Y:S01]  /*f420*/  F2FP.F16.F32.PACK_AB R0, R75, R74 ;  /* 0x0000004a4b00723e */ /* 0x000fe200000000ff */
[C---:B------:R-:W-:Y:S01]  /*f430*/  HMMA.16816.F32 R16, R52.reuse, R42, R16 ;  /* 0x0000002a3410723c */ /* 0x040fe20000001810 */
[----:B------:R-:W4:Y:S03]  /*f440*/  LDSM.16.MT88.4 R40, [R139+0x5800] ;  /* 0x005800008b28783b */ /* 0x000f260000004200 */
[----:B------:R-:W-:Y:S02]  /*f450*/  LOP3.LUT R45, R0, R45, RZ, 0xc0, !PT ;  /* 0x0000002d002d7212 */ /* 0x000fe400078ec0ff */
[--C-:B------:R-:W-:Y:S02]  /*f460*/  HSET2.LE.AND R48, R77, R213.reuse, PT ;  /* 0x000000d54d307233 */ /* 0x100fe40003803000 */
[-C--:B-1----:R-:W-:Y:S03]  /*f470*/  HMMA.16816.F32 R20, R52, R36.reuse, R20 ;  /* 0x000000243414723c */ /* 0x082fe60000001814 */
[----:B------:R-:W-:Y:S02]  /*f480*/  F2FP.F16.F32.PACK_AB R2, R73, R71 ;  /* 0x000000474902723e */ /* 0x000fe400000000ff */
[--C-:B------:R-:W-:Y:S02]  /*f490*/  HSET2.LE.AND R49, R81, R213.reuse, PT ;  /* 0x000000d551317233 */ /* 0x100fe40003803000 */
[----:B------:R-:W-:Y:S01]  /*f4a0*/  LOP3.LUT R48, R2, R48, RZ, 0xc0, !PT ;  /* 0x0000003002307212 */ /* 0x000fe200078ec0ff */
[C---:B------:R-:W-:Y:S04]  /*f4b0*/  HMMA.16816.F32 R24, R56.reuse, R36, R24 ;  /* 0x000000243818723c */ /* 0x040fe80000001818 */
[----:B------:R-:W-:Y:S01]  /*f4c0*/  FADD.FTZ R36, R181, R61 ;  /* 0x0000003db5247221 */ /* 0x000fe20000010000 */
[----:B------:R-:W-:Y:S01]  /*f4d0*/  F2FP.F16.F32.PACK_AB R0, R107, R106 ;  /* 0x0000006a6b00723e */ /* 0x000fe200000000ff */
[----:B------:R-:W-:Y:S01]  /*f4e0*/  MUFU.EX2 R61, R196 ;  /* 0x000000c4003d7308 */ /* 0x000fe20000000800 */
[----:B------:R-:W-:Y:S01]  /*f4f0*/  F2FP.F16.F32.PACK_AB R2, R69, R67 ;  /* 0x000000434502723e */ /* 0x000fe200000000ff */
[-C--:B------:R-:W-:Y:S08]  /*f500*/  HMMA.16816.F32 R28, R56, R38.reuse, R28 ;  /* 0x00000026381c723c */ /* 0x080ff0000000181c */
[----:B------:R-:W1:Y:S01]  /*f510*/  MUFU.EX2 R59, R230 ;  /* 0x000000e6003b7308 */ /* 0x000e620000000800 */
[----:B------:R-:W-:Y:S01]  /*f520*/  LOP3.LUT R49, R0, R49, RZ, 0xc0, !PT ;  /* 0x0000003100317212 */ /* 0x000fe200078ec0ff */
[----:B------:R-:W-:Y:S01]  /*f530*/  FADD.FTZ R0, R199, R51 ;  /* 0x00000033c7007221 */ /* 0x000fe20000010000 */
[----:B------:R-:W-:Y:S01]  /*f540*/  LOP3.LUT R50, R2, R50, RZ, 0xc0, !PT ;  /* 0x0000003202327212 */ /* 0x000fe200078ec0ff */
[----:B------:R-:W-:Y:S01]  /*f550*/  FADD.FTZ R2, R229, R60 ;  /* 0x0000003ce5027221 */ /* 0x000fe20000010000 */
[----:B------:R-:W-:Y:S01]  /*f560*/  LOP3.LUT R51, R63, 0xff00ff, RZ, 0xc0, !PT ;  /* 0x00ff00ff3f337812 */ /* 0x000fe200078ec0ff */
[----:B------:R-:W-:Y:S04]  /*f570*/  HMMA.16816.F32 R32, R52, R38, R32 ;  /* 0x000000263420723c */ /* 0x000fe80000001820 */
[----:B------:R-:W1:Y:S01]  /*f580*/  MUFU.EX2 R58, R197 ;  /* 0x000000c5003a7308 */ /* 0x000e620000000800 */
[----:B------:R-:W-:Y:S01]  /*f590*/  FADD.FTZ R56, R202, R2 ;  /* 0x00000002ca387221 */ /* 0x000fe20000010000 */
[----:B------:R-:W-:Y:S01]  /*f5a0*/  FADD.FTZ R37, R235, R0 ;  /* 0x00000000eb257221 */ /* 0x000fe20000010000 */
[----:B------:R-:W-:Y:S01]  /*f5b0*/  F2FP.F16.F32.PACK_AB R2, R70, R68 ;  /* 0x000000444602723e */ /* 0x000fe200000000ff */
[----:B------:R-:W-:Y:S01]  /*f5c0*/  FADD.FTZ R60, R176, R3 ;  /* 0x00000003b03c7221 */ /* 0x000fe20000010000 */
[--C-:B------:R-:W-:Y:S01]  /*f5d0*/  HSET2.LE.AND R51, R51, R213.reuse, PT ;  /* 0x000000d533337233 */ /* 0x100fe20003803000 */
[-C--:B----4-:R-:W-:Y:S04]  /*f5e0*/  HMMA.16816.F32 R4, R44, R40.reuse, R4 ;  /* 0x000000282c04723c */ /* 0x090fe80000001804 */
[----:B------:R-:W-:Y:S01]  /*f5f0*/  MUFU.EX2 R57, R226 ;  /* 0x000000e200397308 */ /* 0x000fe20000000800 */
[----:B------:R4:W5:Y:S01]  /*f600*/  LDL.LU R235, [R1+0x80] ;  /* 0x0000800001eb7983 */ /* 0x0009620000300800 */
[----:B------:R-:W-:Y:S01]  /*f610*/  F2FP.F16.F32.PACK_AB R0, R111, R110 ;  /* 0x0000006e6f00723e */ /* 0x000fe200000000ff */
[----:B------:R-:W-:Y:S01]  /*f620*/  FADD.FTZ R56, R149, R56 ;  /* 0x0000003895387221 */ /* 0x000fe20000010000 */
[----:B------:R-:W-:Y:S01]  /*f630*/  LOP3.LUT R142, R2, R142, RZ, 0xc0, !PT ;  /* 0x0000008e028e7212 */ /* 0x000fe200078ec0ff */
[----:B------:R-:W-:Y:S01]  /*f640*/  FADD.FTZ R2, R189, R36 ;  /* 0x00000024bd027221 */ /* 0x000fe20000010000 */
[----:B------:R-:W-:Y:S01]  /*f650*/  LOP3.LUT R51, R0, R51, RZ, 0xc0, !PT ;  /* 0x0000003300337212 */ /* 0x000fe200078ec0ff */
[----:B------:R-:W-:Y:S01]  /*f660*/  FADD.FTZ R0, R237, R60 ;  /* 0x0000003ced007221 */ /* 0x000fe20000010000 */
[----:B---3--:R-:W-:Y:S01]  /*f670*/  F2FP.F16.F32.PACK_AB R3, R66, R65 ;  /* 0x000000414203723e */ /* 0x008fe200000000ff */
[----:B------:R-:W-:Y:S01]  /*f680*/  FADD.FTZ R54, R190, R2 ;  /* 0x00000002be367221 */ /* 0x000fe20000010000 */
[----:B-1----:R-:W-:Y:S01]  /*f690*/  F2FP.F16.F32.PACK_AB R2, R62, R59 ;  /* 0x0000003b3e02723e */ /* 0x002fe200000000ff */
[----:B------:R-:W-:Y:S01]  /*f6a0*/  FADD.FTZ R52, R200, R0 ;  /* 0x00000000c8347221 */ /* 0x000fe20000010000 */
[----:B------:R-:W-:Y:S01]  /*f6b0*/  F2FP.F16.F32.PACK_AB R0, R172, R64 ;  /* 0x00000040ac00723e */ /* 0x000fe200000000ff */
[C---:B------:R-:W-:Y:S01]  /*f6c0*/  HMMA.16816.F32 R8, R48.reuse, R40, R8 ;  /* 0x000000283008723c */ /* 0x040fe20000001808 */
[----:B------:R-:W1:Y:S01]  /*f6d0*/  MUFU.EX2 R55, R206 ;  /* 0x000000ce00377308 */ /* 0x000e620000000800 */
[----:B------:R-:W-:Y:S02]  /*f6e0*/  LDSM.16.MT88.4 R148, [R139+0x5c00] ;  /* 0x005c00008b94783b */ /* 0x000fe40000004200 */
[----:B------:R-:W-:Y:S01]  /*f6f0*/  FADD.FTZ R53, R201, R37 ;  /* 0x00000025c9357221 */ /* 0x000fe20000010000 */
[----:B------:R-:W-:Y:S01]  /*f700*/  LOP3.LUT R143, R3, R143, RZ, 0xc0, !PT ;  /* 0x0000008f038f7212 */ /* 0x000fe200078ec0ff */
[----:B------:R-:W-:Y:S01]  /*f710*/  FADD.FTZ R40, R203, R52 ;  /* 0x00000034cb287221 */ /* 0x000fe20000010000 */
[----:B------:R-:W-:Y:S01]  /*f720*/  F2FP.F16.F32.PACK_AB R3, R61, R58 ;  /* 0x0000003a3d03723e */ /* 0x000fe200000000ff */
[-C--:B------:R-:W-:Y:S02]  /*f730*/  HMMA.16816.F32 R12, R48, R42.reuse, R12 ;  /* 0x0000002a300c723c */ /* 0x080fe4000000180c */
[----:B------:R-:W3:Y:S01]  /*f740*/  LDSM.16.MT88.4 R36, [R209+0x5800] ;  /* 0x00580000d124783b */ /* 0x000ee20000004200 */
[----:B------:R-:W-:Y:S01]  /*f750*/  LOP3.LUT R141, R2, R141, RZ, 0xc0, !PT ;  /* 0x0000008d028d7212 */ /* 0x000fe200078ec0ff */
[----:B------:R-:W-:Y:S01]  /*f760*/  FADD.FTZ R52, R234, R54 ;  /* 0x00000036ea347221 */ /* 0x000fe20000010000 */
[----:B------:R-:W-:Y:S01]  /*f770*/  FADD.FTZ R2, R152, R56 ;  /* 0x0000003898027221 */ /* 0x000fe20000010000 */
[----:B------:R-:W-:Y:S01]  /*f780*/  LOP3.LUT R140, R0, R140, RZ, 0xc0, !PT ;  /* 0x0000008c008c7212 */ /* 0x000fe200078ec0ff */
[----:B------:R-:W-:Y:S01]  /*f790*/  FADD.FTZ R0, R228, R53 ;  /* 0x00000035e4007221 */ /* 0x000fe20000010000 */
[C---:B------:R-:W-:Y:S02]  /*f7a0*/  HMMA.16816.F32 R16, R44.reuse, R42, R16 ;  /* 0x0000002a2c10723c */ /* 0x040fe40000001810 */
[----:B------:R4:W5:Y:S02]  /*f7b0*/  LDL.LU R234, [R1+0x7c] ;  /* 0x00007c0001ea7983 */ /* 0x0009640000300800 */
[----:B------:R-:W-:Y:S01]  /*f7c0*/  LOP3.LUT R168, R3, R168, RZ, 0xc0, !PT ;  /* 0x000000a803a87212 */ /* 0x000fe200078ec0ff */
[----:B------:R-:W-:Y:S01]  /*f7d0*/  FADD.FTZ R41, R214, R2 ;  /* 0x00000002d6297221 */ /* 0x000fe20000010000 */
[----:B------:R-:W-:Y:S01]  /*f7e0*/  F2FP.F16.F32.PACK_AB R3, R72, R126 ;  /* 0x0000007e4803723e */ /* 0x000fe200000000ff */
[----:B------:R-:W-:Y:S01]  /*f7f0*/  FADD.FTZ R53, R205, R0 ;  /* 0x00000000cd357221 */ /* 0x000fe20000010000 */
[----:B------:R-:W-:Y:S01]  /*f800*/  HSET2.LE.AND R169, R96, R213, PT ;  /* 0x000000d560a97233 */ /* 0x000fe20003803000 */
[----:B------:R4:W5:Y:S01]  /*f810*/  LDL.LU R214, [R1+0x78] ;  /* 0x0000780001d67983 */ /* 0x0009620000300800 */
[----:B------:R-:W-:Y:S02]  /*f820*/  F2FP.F16.F32.PACK_AB R0, R123, R122 ;  /* 0x0000007a7b00723e */ /* 0x000fe400000000ff */
[----:B------:R-:W-:Y:S01]  /*f830*/  LOP3.LUT R171, R3, R171, RZ, 0xc0, !PT ;  /* 0x000000ab03ab7212 */ /* 0x000fe200078ec0ff */
[----:B------:R-:W-:Y:S01]  /*f840*/  FADD.FTZ R3, R212, R52 ;  /* 0x00000034d4037221 */ /* 0x000fe20000010000 */
[----:B------:R-:W-:Y:S01]  /*f850*/  LOP3.LUT R169, R0, R169, RZ, 0xc0, !PT ;  /* 0x000000a900a97212 */ /* 0x000fe200078ec0ff */
[----:B------:R4:W5:Y:S01]  /*f860*/  LDL.LU R212, [R1+0x74] ;  /* 0x0000740001d47983 */ /* 0x0009620000300800 */
[----:B-1----:R-:W-:Y:S01]  /*f870*/  F2FP.F16.F32.PACK_AB R2, R57, R55 ;  /* 0x000000373902723e */ /* 0x002fe200000000ff */
[----:B------:R-:W-:Y:S01]  /*f880*/  FADD.FTZ R0, R231, R40 ;  /* 0x00000028e7007221 */ /* 0x000fe20000010000 */
[----:B------:R-:W-:Y:S01]  /*f890*/  FADD.FTZ R40, R211, R41 ;  /* 0x00000029d3287221 */ /* 0x000fe20000010000 */
[----:B------:R-:W-:Y:S01]  /*f8a0*/  FADD.FTZ R3, R194, R3 ;  /* 0x00000003c2037221 */ /* 0x000fe20000010000 */
[----:B------:R4:W5:Y:S01]  /*f8b0*/  LDL.LU R211, [R1+0x70] ;  /* 0x0000700001d37983 */ /* 0x0009620000300800 */
[----:B------:R-:W-:Y:S01]  /*f8c0*/  LOP3.LUT R170, R2, R170, RZ, 0xc0, !PT ;  /* 0x000000aa02aa7212 */ /* 0x000fe200078ec0ff */
[----:B------:R-:W-:Y:S01]  /*f8d0*/  FADD.FTZ R2, R210, R53 ;  /* 0x00000035d2027221 */ /* 0x000fe20000010000 */
[----:B------:R-:W-:Y:S01]  /*f8e0*/  FADD.FTZ R41, R195, R3 ;  /* 0x00000003c3297221 */ /* 0x000fe20000010000 */
[----:B------:R4:W5:Y:S01]  /*f8f0*/  LDL.LU R210, [R1+0x6c] ;  /* 0x00006c0001d27983 */ /* 0x0009620000300800 */
[----:B------:R-:W-:Y:S01]  /*f900*/  FADD.FTZ R40, R153, R40 ;  /* 0x0000002899287221 */ /* 0x000fe20000010000 */
[----:B------:R-:W-:Y:S01]  /*f910*/  FADD.FTZ R2, R193, R2 ;  /* 0x00000002c1027221 */ /* 0x000fe20000010000 */
[----:B------:R-:W-:Y:S01]  /*f920*/  FADD.FTZ R41, R208, R41 ;  /* 0x00000029d0297221 */ /* 0x000fe20000010000 */
[----:B------:R-:W-:Y:S01]  /*f930*/  FADD.FTZ R0, R232, R0 ;  /* 0x00000000e8007221 */ /* 0x000fe20000010000 */
[----:B------:R4:W5:Y:S01]  /*f940*/  LDL.LU R208, [R1+0x68] ;  /* 0x0000680001d07983 */ /* 0x0009620000300800 */
[----:B------:R-:W-:Y:S01]  /*f950*/  FADD.FTZ R3, R155, R40 ;  /* 0x000000289b037221 */ /* 0x000fe20000010000 */
[----:B------:R-:W-:Y:S01]  /*f960*/  FADD.FTZ R2, R204, R2 ;  /* 0x00000002cc027221 */ /* 0x000fe20000010000 */
[----:B------:R-:W-:Y:S01]  /*f970*/  FADD.FTZ R0, R187, R0 ;  /* 0x00000000bb007221 */ /* 0x000fe20000010000 */
[-C--:B---3--:R-:W-:Y:S03]  /*f980*/  HMMA.16816.F32 R20, R44, R36.reuse, R20 ;  /* 0x000000242c14723c */ /* 0x088fe60000001814 */
[----:B------:R-:W-:Y:S04]  /*f990*/  FADD.FTZ R0, R191, R0 ;  /* 0x00000000bf007221 */ /* 0x000fe80000010000 */
[----:B------:R-:W-:Y:S01]  /*f9a0*/  FADD.FTZ R40, R185, R0 ;  /* 0x00000000b9287221 */ /* 0x000fe20000010000 */
[C---:B------:R-:W-:Y:S04]  /*f9b0*/  HMMA.16816.F32 R24, R48.reuse, R36, R24 ;  /* 0x000000243018723c */ /* 0x040fe80000001818 */
[----:B------:R-:W-:Y:S01]  /*f9c0*/  FADD.FTZ R37, R233, R3 ;  /* 0x00000003e9257221 */ /* 0x000fe20000010000 */
[----:B------:R-:W-:Y:S01]  /*f9d0*/  FADD.FTZ R36, R188, R2 ;  /* 0x00000002bc247221 */ /* 0x000fe20000010000 */
[----:B------:R-:W-:Y:S01]  /*f9e0*/  FADD.FTZ R3, R223, R41 ;  /* 0x00000029df037221 */ /* 0x000fe20000010000 */
[----:B------:R-:W-:Y:S01]  /*f9f0*/  FADD.FTZ R40, R186, R40 ;  /* 0x00000028ba287221 */ /* 0x000fe20000010000 */
[-C--:B------:R-:W-:Y:S01]  /*fa00*/  HMMA.16816.F32 R28, R48, R38.reuse, R28 ;  /* 0x00000026301c723c */ /* 0x080fe2000000181c */
[----:B------:R-:W1:Y:S02]  /*fa10*/  S2R R223, SR_TID.X ;  /* 0x0000000000df7919 */ /* 0x000e640000002100 */
[----:B------:R-:W-:Y:S01]  /*fa20*/  FADD.FTZ R2, R236, R37 ;  /* 0x00000025ec027221 */ /* 0x000fe20000010000 */
[----:B------:R-:W-:Y:S01]  /*fa30*/  FADD.FTZ R0, R192, R36 ;  /* 0x00000024c0007221 */ /* 0x000fe20000010000 */
[----:B------:R-:W-:Y:S02]  /*fa40*/  FADD.FTZ R3, R120, R3 ;  /* 0x0000000378037221 */ /* 0x000fe40000010000 */
[----:B------:R-:W-:Y:S01]  /*fa50*/  FADD.FTZ R2, R117, R2 ;  /* 0x0000000275027221 */ /* 0x000fe20000010000 */
[----:B------:R-:W-:Y:S01]  /*fa60*/  HMMA.16816.F32 R32, R44, R38, R32 ;  /* 0x000000262c20723c */ /* 0x000fe20000001820 */
[----:B------:R-:W3:Y:S03]  /*fa70*/  LDSM.16.MT88.4 R36, [R209+0x5c00] ;  /* 0x005c0000d124783b */ /* 0x000ee60000004200 */
        /* <DEDUP_REMOVED lines=22> */
[----:B-1----:R-:W-:Y:S02]  /*fbe0*/  IMAD.SHL.U32 R223, R223, 0x8, RZ ;  /* 0x00000008dfdf7824 */ /* 0x002fe400078e00ff */
        /* <DEDUP_REMOVED lines=13> */
[-C--:B---3--:R-:W-:Y:S03]  /*fcc0*/  HMMA.16816.F32 R144, R140, R36.reuse, R20 ;  /* 0x000000248c90723c */ /* 0x088fe60000001814 */
        /* <DEDUP_REMOVED lines=30> */
[----:B------:R-:W-:Y:S01]  /*feb0*/  LOP3.LUT R223, R223, 0x18, RZ, 0xc0, !PT ;  /* 0x00000018dfdf7812 */ /* 0x000fe200078ec0ff */
[----:B------:R-:W-:Y:S01]  /*fec0*/  FADD.FTZ R238, R70, R6 ;  /* 0x0000000646ee7221 */ /* 0x000fe20000010000 */
[----:B------:R-:W-:Y:S01]  /*fed0*/  FADD.FTZ R3, R57, R3 ;  /* 0x0000000339037221 */ /* 0x000fe20000010000 */
[----:B------:R-:W-:Y:S01]  /*fee0*/  FADD.FTZ R2, R126, R4 ;  /* 0x000000047e027221 */ /* 0x000fe20000010000 */
[----:B------:R-:W-:Y:S01]  /*fef0*/  FADD.FTZ R239, R66, R5 ;  /* 0x0000000542ef7221 */ /* 0x000fe20000010000 */
[----:B------:R-:W-:Y:S02]  /*ff00*/  IMAD.MOV.U32 R132, RZ, RZ, R135 ;  /* 0x000000ffff847224 */ /* 0x000fe400078e0087 */
[----:B------:R1:W-:Y:S01]  /*ff10*/  STL [R1+0x30], R3 ;  /* 0x0000300301007387 */ /* 0x0003e20000100800 */
[----:B------:R-:W-:Y:S05]  /*ff20*/  FADD.FTZ R2, R72, R2 ;  /* 0x0000000248027221 */ /* 0x000fea0000010000 */
[----:B------:R4:W-:Y:S01]  /*ff30*/  STL [R1+0x34], R2 ;  /* 0x0000340201007387 */ /* 0x0009e20000100800 */
[----:B-1----:R-:W-:Y:S02]  /*ff40*/  IMAD.MOV.U32 R3, RZ, RZ, R136 ;  /* 0x000000ffff037224 */ /* 0x002fe400078e0088 */
[C---:B--2---:R-:W-:Y:S01]  /*ff50*/  VIADD R0, R215.reuse, 0xffffffff ;  /* 0xffffffffd7007836 */ /* 0x044fe20000000000 */
[----:B------:R-:W-:Y:S03]  /*ff60*/  ISETP.GT.AND P0, PT, R215, RZ, PT ;  /* 0x000000ffd700720c */ /* 0x000fe60003f04270 */
[----:B------:R-:W-:Y:S10]  /*ff70*/  IMAD.MOV.U32 R215, RZ, RZ, R0 ;  /* 0x000000ffffd77224 */ /* 0x000ff400078e0000 */
[----:B----4-:R-:W-:Y:S05]  /*ff80*/  @P0 BRA `(.L_x_483) ;  /* 0xffffff9c00080947 */ /* 0x010fea000383ffff */
.L_x_482:
[----:B------:R-:W2:Y:S01]  /*ff90*/  LDL.LU R6, [R1+0x30] ;  /* 0x0000300001067983 */ /* 0x000ea20000300800 */
[----:B------:R-:W1:Y:S03]  /*ffa0*/  LDCU UR5, c[0x0][0x4fc] ;  /* 0x00009f80ff0577ac */ /* 0x000e660008000800 */
[----:B------:R-:W3:Y:S04]  /*ffb0*/  LDL.LU R5, [R1+0x34] ;  /* 0x0000340001057983 */ /* 0x000ee80000300800 */
[----:B------:R-:W4:Y:S04]  /*ffc0*/  LDL R36, [R1+0x48] ;  /* 0x0000480001247983 */ /* 0x000f280000100800 */
[----:B------:R-:W1:Y:S04]  /*ffd0*/  SHFL.BFLY PT, R4, R238, 0x2, 0x1f ;  /* 0x0c401f00ee047f89 */ /* 0x000e6800000e0000 */
[----:B------:R-:W1:Y:S01]  /*ffe0*/  SHFL.BFLY PT, R3, R239, 0x2, 0x1f ;  /* 0x0c401f00ef037f89 */ /* 0x000e6200000e0000 */
[----:B------:R-:W1:Y:S01]  /*fff0*/  S2R R9, SR_TID.X ;  /* 0x0000000000097919 */ /* 0x000e620000002100 */
[----:B------:R-:W1:Y:S02]  /*10000*/  S2R R30, SR_TID.X ;  /* 0x00000000001e7919 */ /* 0x000e640000002100 */
[----:B-1----:R-:W-:Y:S01]  /*10010*/  FADD.FTZ R4, R4, R238 ;  /* 0x000000ee04047221 */ /* 0x002fe20000010000 */
[----:B------:R-:W-:-:S04]  /*10020*/  FADD.FTZ R3, R3, R239 ;  /* 0x000000ef03037221 */ /* 0x000fc80000010000 */
[----:B------:R-:W1:Y:S04]  /*10030*/  SHFL.BFLY PT, R7, R4, 0x1, 0x1f ;  /* 0x0c201f0004077f89 */ /* 0x000e6800000e0000 */
[----:B------:R-:W1:Y:S01]  /*10040*/  SHFL.BFLY PT, R8, R3, 0x1, 0x1f ;  /* 0x0c201f0003087f89 */ /* 0x000e6200000e0000 */
[----:B------:R-:W-:Y:S02]  /*10050*/  SHF.R.U32.HI R29, RZ, 0x2, R9 ;  /* 0x00000002ff1d7819 */ /* 0x000fe40000011609 */
[----:B------:R-:W-:Y:S01]  /*10060*/  LOP3.LUT R26, R9, 0x3, RZ, 0xc0, !PT ;  /* 0x00000003091a7812 */ /* 0x000fe200078ec0ff */
[----:B-1----:R-:W-:Y:S01]  /*10070*/  FADD.FTZ R19, R4, R7 ;  /* 0x0000000704137221 */ /* 0x002fe20000010000 */
[----:B------:R-:W-:Y:S01]  /*10080*/  FADD.FTZ R20, R3, R8 ;  /* 0x0000000803147221 */ /* 0x000fe20000010000 */
[----:B------:R-:W-:-:S02]  /*10090*/  SHF.L.U32 R3, R30, 0x4, RZ ;  /* 0x000000041e037819 */ /* 0x000fc400000006ff */
[----:B------:R-:W1:Y:S02]  /*100a0*/  MUFU.RCP R4, R19 ;  /* 0x0000001300047308 */ /* 0x000e640000001000 */
[----:B------:R-:W-:-:S06]  /*100b0*/  LOP3.LUT R3, R3, 0x3e00, RZ, 0xc0, !PT ;  /* 0x00003e0003037812 */ /* 0x000fcc00078ec0ff */
[----:B------:R-:W1:Y:S01]  /*100c0*/  MUFU.RCP R7, R20 ;  /* 0x0000001400077308 */ /* 0x000e620000001000 */
[----:B------:R-:W-:Y:S01]  /*100d0*/  LEA R3, R26, R3, 0x1 ;  /* 0x000000031a037211 */ /* 0x000fe200078e08ff */
[----:B------:R-:W1:Y:S01]  /*100e0*/  S2UR UR4, SR_CgaCtaId ;  /* 0x00000000000479c3 */ /* 0x000e620000008800 */
[----:B------:R-:W-:Y:S02]  /*100f0*/  FSETP.NE.FTZ.AND P3, PT, R19, RZ, PT ;  /* 0x000000ff1300720b */ /* 0x000fe40003f75000 */
[----:B------:R-:W-:-:S05]  /*10100*/  FSETP.NE.FTZ.AND P6, PT, R20, RZ, PT ;  /* 0x000000ff1400720b */ /* 0x000fca0003fd5000 */
[----:B------:R-:W1:Y:S01]  /*10110*/  LDC.U8 R27, c[0x0][0x549] ;  /* 0x00015240ff1b7b82 */ /* 0x000e620000000000 */
[----:B------:R-:W-:-:S04]  /*10120*/  SHF.L.U32 R25, R30, 0x2, RZ ;  /* 0x000000021e197819 */ /* 0x000fc800000006ff */
[----:B------:R-:W-:Y:S02]  /*10130*/  LOP3.LUT R24, R25, 0x20, RZ, 0xc0, !PT ;  /* 0x0000002019187812 */ /* 0x000fe400078ec0ff */
[----:B-1----:R-:W-:Y:S02]  /*10140*/  ISETP.NE.AND P1, PT, R27, RZ, PT ;  /* 0x000000ff1b00720c */ /* 0x002fe40003f25270 */
[----:B------:R-:W-:Y:S01]  /*10150*/  MOV R28, 0x7f800000 ;  /* 0x7f800000001c7802 */ /* 0x000fe20000000f00 */
[----:B--2---:R-:W1:Y:S04]  /*10160*/  SHFL.BFLY PT, R2, R6, 0x2, 0x1f ;  /* 0x0c401f0006027f89 */ /* 0x004e6800000e0000 */
[----:B---3--:R-:W2:Y:S01]  /*10170*/  SHFL.BFLY PT, R0, R5, 0x2, 0x1f ;  /* 0x0c401f0005007f89 */ /* 0x008ea200000e0000 */
[----:B-1----:R-:W-:Y:S01]  /*10180*/  FADD.FTZ R2, R2, R6 ;  /* 0x0000000602027221 */ /* 0x002fe20000010000 */
[----:B--2---:R-:W-:-:S04]  /*10190*/  FADD.FTZ R0, R0, R5 ;  /* 0x0000000500007221 */ /* 0x004fc80000010000 */
[----:B------:R-:W1:Y:S04]  /*101a0*/  SHFL.BFLY PT, R6, R2, 0x1, 0x1f ;  /* 0x0c201f0002067f89 */ /* 0x000e6800000e0000 */
[----:B------:R-:W2:Y:S01]  /*101b0*/  SHFL.BFLY PT, R5, R0, 0x1, 0x1f ;  /* 0x0c201f0000057f89 */ /* 0x000ea200000e0000 */
[----:B-1----:R-:W-:Y:S01]  /*101c0*/  FADD.FTZ R21, R2, R6 ;  /* 0x0000000602157221 */ /* 0x002fe20000010000 */
[----:B--2---:R-:W-:Y:S01]  /*101d0*/  FADD.FTZ R22, R0, R5 ;  /* 0x0000000500167221 */ /* 0x004fe20000010000 */
[----:B------:R-:W-:Y:S02]  /*101e0*/  SHF.L.U32 R5, R30, 0x3, RZ ;  /* 0x000000031e057819 */ /* 0x000fe400000006ff */
[----:B------:R-:W-:Y:S02]  /*101f0*/  SHF.L.U32 R2, R29, 0x5, RZ ;  /* 0x000000051d027819 */ /* 0x000fe400000006ff */
[----:B------:R-:W-:-:S02]  /*10200*/  LOP3.LUT R5, R5, 0xc0, RZ, 0xc0, !PT ;  /* 0x000000c005057812 */ /* 0x000fc400078ec0ff */
[----:B------:R-:W-:Y:S02]  /*10210*/  LOP3.LUT R2, R2, 0x20, RZ, 0xc0, !PT ;  /* 0x0000002002027812 */ /* 0x000fe400078ec0ff */
[----:B------:R-:W-:Y:S01]  /*10220*/  LOP3.LUT R5, R5, 0x18, R30, 0xf8, !PT ;  /* 0x0000001805057812 */ /* 0x000fe200078ef81e */
[----:B------:R-:W1:Y:S03]  /*10230*/  MUFU.RCP R6, R21 ;  /* 0x0000001500067308 */ /* 0x000e660000001000 */
[----:B------:R-:W-:-:S05]  /*10240*/  IADD3 R23, PT, PT, R5, R3, R2 ;  /* 0x0000000305177210 */ /* 0x000fca0007ffe002 */
[----:B------:R-:W2:Y:S01]  /*10250*/  MUFU.RCP R2, R22 ;  /* 0x0000001600027308 */ /* 0x000ea20000001000 */
[----:B------:R-:W-:Y:S02]  /*10260*/  FSEL R0, R4, 1, P3 ;  /* 0x3f80000004007808 */ /* 0x000fe40001800000 */
[----:B------:R-:W-:Y:S02]  /*10270*/  FSEL R4, R7, 1, P6 ;  /* 0x3f80000007047808 */ /* 0x000fe40003000000 */
[----:B------:R-:W-:Y:S01]  /*10280*/  FSETP.NE.FTZ.AND P5, PT, R21, RZ, PT ;  /* 0x000000ff1500720b */ /* 0x000fe20003fb5000 */
[----:B------:R-:W-:Y:S01]  /*10290*/  FMUL.FTZ R0, R0, UR5 ;  /* 0x0000000500007c20 */ /* 0x000fe20008410000 */
[----:B------:R-:W-:Y:S01]  /*102a0*/  FSETP.NE.FTZ.AND P4, PT, R22, RZ, PT ;  /* 0x000000ff1600720b */ /* 0x000fe20003f95000 */
[----:B------:R-:W-:Y:S02]  /*102b0*/  FMUL.FTZ R3, R4, UR5 ;  /* 0x0000000504037c20 */ /* 0x000fe40008410000 */
        /* <DEDUP_REMOVED lines=8> */
[----:B-1----:R-:W-:-:S02]  /*10340*/  FSEL R0, R6, 1, P5 ;  /* 0x3f80000006007808 */ /* 0x002fc40002800000 */
[----:B--2---:R-:W-:-:S03]  /*10350*/  FSEL R2, R2, 1, P4 ;  /* 0x3f80000002027808 */ /* 0x004fc60002000000 */
        /* <DEDUP_REMOVED lines=29> */
[----:B------:R-:W-:-:S02]  /*10530*/  F2FP.F16.F32.PACK_AB R6, R153, R152 ;  /* 0x000000989906723e */ /* 0x000fc400000000ff */
[----:B------:R-:W-:Y:S02]  /*10540*/  F2FP.F16.F32.PACK_AB R5, R5, R154 ;  /* 0x0000009a0505723e */ /* 0x000fe400000000ff */
[----:B------:R-:W-:Y:S02]  /*10550*/  F2FP.F16.F32.PACK_AB R4, R4, R148 ;  /* 0x000000940404723e */ /* 0x000fe400000000ff */
[----:B------:R-:W-:Y:S02]  /*10560*/  F2FP.F16.F32.PACK_AB R2, R151, R150 ;  /* 0x000000969702723e */ /* 0x000fe400000000ff */
[----:B------:R-:W-:Y:S02]  /*10570*/  IADD3 R3, PT, PT, R0, -R24, RZ ;  /* 0x8000001800037210 */ /* 0x000fe40007ffe0ff */
[----:B------:R-:W-:Y:S02]  /*10580*/  F2FP.F16.F32.PACK_AB R18, R18, R156 ;  /* 0x0000009c1212723e */ /* 0x000fe400000000ff */
[----:B------:R-:W-:-:S02]  /*10590*/  F2FP.F16.F32.PACK_AB R8, R8, R158 ;  /* 0x0000009e0808723e */ /* 0x000fc400000000ff */
[----:B------:R-:W-:Y:S02]  /*105a0*/  F2FP.F16.F32.PACK_AB R7, R7, R164 ;  /* 0x000000a40707723e */ /* 0x000fe400000000ff */
[----:B------:R-:W-:Y:S01]  /*105b0*/  F2FP.F16.F32.PACK_AB R12, R12, R166 ;  /* 0x000000a60c0c723e */ /* 0x000fe200000000ff */
[----:B------:R-:W-:Y:S04]  /*105c0*/  STS [R0], R6 ;  /* 0x0000000600007388 */ /* 0x000fe80000000800 */
[----:B------:R-:W-:Y:S04]  /*105d0*/  STS [R0+0x200], R5 ;  /* 0x0002000500007388 */ /* 0x000fe80000000800 */
[----:B------:R1:W-:Y:S04]  /*105e0*/  STS [R3+0x10], R4 ;  /* 0x0000100403007388 */ /* 0x0003e80000000800 */
[----:B------:R-:W-:Y:S04]  /*105f0*/  STS [R3+0x210], R2 ;  /* 0x0002100203007388 */ /* 0x000fe80000000800 */
[----:B------:R2:W-:Y:S04]  /*10600*/  STS [R0+0x1000], R18 ;  /* 0x0010001200007388 */ /* 0x0005e80000000800 */
[----:B------:R-:W-:Y:S04]  /*10610*/  STS [R0+0x1200], R8 ;  /* 0x0012000800007388 */ /* 0x000fe80000000800 */
[----:B------:R-:W-:Y:S04]  /*10620*/  STS [R3+0x1010], R7 ;  /* 0x0010100703007388 */ /* 0x000fe80000000800 */
[----:B------:R3:W-:Y:S01]  /*10630*/  STS [R3+0x1210], R12 ;  /* 0x0012100c03007388 */ /* 0x0007e20000000800 */
[----:B-1----:R-:W1:Y:S08]  /*10640*/  @P1 LDC R4, c[0x0][0x430] ;  /* 0x00010c00ff041b82 */ /* 0x002e700000000800 */
[----:B--2---:R-:W1:Y:S01]  /*10650*/  LDC R18, c[0x0][0x434] ;  /* 0x00010d00ff127b82 */ /* 0x004e620000000800 */
[----:B------:R-:W-:-:S07]  /*10660*/  LOP3.LUT R5, R25, 0x40, RZ, 0xc0, !PT ;  /* 0x0000004019057812 */ /* 0x000fce00078ec0ff */
[----:B---3--:R-:W1:Y:S01]  /*10670*/  LDC R3, c[0x0][0x434] ;  /* 0x00010d00ff037b82 */ /* 0x008e620000000800 */
[----:B----4-:R-:W-:Y:S02]  /*10680*/  ISETP.NE.AND P0, PT, R36, -0x1, PT ;  /* 0xffffffff2400780c */ /* 0x010fe40003f05270 */
[----:B------:R-:W-:Y:S02]  /*10690*/  IADD3 R2, PT, PT, R0, -R5, RZ ;  /* 0x8000000500027210 */ /* 0x000fe40007ffe0ff */
[----:B------:R-:W-:Y:S02]  /*106a0*/  F2FP.F16.F32.PACK_AB R11, R11, R144 ;  /* 0x000000900b0b723e */ /* 0x000fe400000000ff */
[----:B------:R-:W-:Y:S02]  /*106b0*/  F2FP.F16.F32.PACK_AB R10, R10, R146 ;  /* 0x000000920a0a723e */ /* 0x000fe400000000ff */
[----:B------:R-:W-:Y:S02]  /*106c0*/  F2FP.F16.F32.PACK_AB R9, R9, R140 ;  /* 0x0000008c0909723e */ /* 0x000fe400000000ff */
[----:B------:R-:W-:-:S02]  /*106d0*/  F2FP.F16.F32.PACK_AB R15, R15, R142 ;  /* 0x0000008e0f0f723e */ /* 0x000fc400000000ff */
[----:B------:R-:W-:Y:S02]  /*106e0*/  IADD3 R0, PT, PT, -R24, R2, RZ ;  /* 0x0000000218007210 */ /* 0x000fe40007ffe1ff */
[----:B------:R-:W-:Y:S02]  /*106f0*/  F2FP.F16.F32.PACK_AB R17, R17, R160 ;  /* 0x000000a01111723e */ /* 0x000fe400000000ff */
[----:B------:R-:W-:Y:S02]  /*10700*/  F2FP.F16.F32.PACK_AB R16, R16, R162 ;  /* 0x000000a21010723e */ /* 0x000fe400000000ff */
[----:B------:R-:W-:Y:S02]  /*10710*/  F2FP.F16.F32.PACK_AB R14, R14, R168 ;  /* 0x000000a80e0e723e */ /* 0x000fe400000000ff */
[----:B------:R-:W-:Y:S01]  /*10720*/  F2FP.F16.F32.PACK_AB R13, R13, R170 ;  /* 0x000000aa0d0d723e */ /* 0x000fe200000000ff */
[----:B------:R-:W-:Y:S01]  /*10730*/  STS [R2+0x20], R11 ;  /* 0x0000200b02007388 */ /* 0x000fe20000000800 */
[----:B------:R-:W2:Y:S03]  /*10740*/  @!P0 LDC.64 R6, c[0x0][0x400] ;  /* 0x00010000ff068b82 */ /* 0x000ea60000000a00 */
[----:B------:R3:W-:Y:S01]  /*10750*/  STS [R2+0x220], R10 ;  /* 0x0002200a02007388 */ /* 0x0007e20000000800 */
[----:B-1----:R-:W-:-:S03]  /*10760*/  @P1 IMAD R3, R4, R18, RZ ;  /* 0x0000001204031224 */ /* 0x002fc600078e02ff */
[----:B------:R1:W-:Y:S01]  /*10770*/  STS [R0+0x30], R9 ;  /* 0x0000300900007388 */ /* 0x0003e20000000800 */
[----:B------:R-:W4:Y:S03]  /*10780*/  @P1 LDC R4, c[0x0][0x430] ;  /* 0x00010c00ff041b82 */ /* 0x000f260000000800 */
[----:B------:R-:W-:Y:S04]  /*10790*/  STS [R0+0x230], R15 ;  /* 0x0002300f00007388 */ /* 0x000fe80000000800 */
[----:B------:R-:W-:Y:S04]  /*107a0*/  STS [R2+0x1020], R17 ;  /* 0x0010201102007388 */ /* 0x000fe80000000800 */
[----:B------:R-:W-:Y:S01]  /*107b0*/  STS [R2+0x1220], R16 ;  /* 0x0012201002007388 */ /* 0x000fe20000000800 */
[----:B------:R-:W2:Y:S03]  /*107c0*/  @P3 MUFU.LG2 R8, R19 ;  /* 0x0000001300083308 */ /* 0x000ea60000000c00 */
[----:B------:R-:W-:Y:S04]  /*107d0*/  STS [R0+0x1030], R14 ;  /* 0x0010300e00007388 */ /* 0x000fe80000000800 */
[----:B------:R2:W-:Y:S01]  /*107e0*/  STS [R0+0x1230], R13 ;  /* 0x0012300d00007388 */ /* 0x0005e20000000800 */
[----:B---3--:R-:W3:Y:S08]  /*107f0*/  @P0 LDC.64 R10, c[0x0][0x408] ;  /* 0x00010200ff0a0b82 */ /* 0x008ef00000000a00 */
[----:B-1----:R-:W1:Y:S01]  /*10800*/  @P6 LDC R9, c[0x0][0x458] ;  /* 0x00011600ff096b82 */ /* 0x002e620000000800 */
[----:B------:R1:W1:Y:S07]  /*10810*/  @P6 MUFU.LG2 R5, R20 ;  /* 0x0000001400056308 */ /* 0x00026e0000000c00 */
[----:B--2---:R-:W2:Y:S08]  /*10820*/  @P3 LDC R0, c[0x0][0x458] ;  /* 0x00011600ff003b82 */ /* 0x004eb00000000800 */
[----:B------:R-:W1:Y:S01]  /*10830*/  LDC.U8 R13, c[0x0][0x548] ;  /* 0x00015200ff0d7b82 */ /* 0x000e620000000000 */
[----:B------:R1:W1:Y:S01]  /*10840*/  @P5 MUFU.LG2 R12, R21 ;  /* 0x00000015000c5308 */ /* 0x0002620000000c00 */
[----:B------:R-:W-:Y:S01]  /*10850*/  @P3 FMUL.FTZ R8, R8, 0.69314718246459960938 ;  /* 0x3f31721808083820 */ /* 0x000fe20000410000 */
[----:B------:R-:W-:-:S05]  /*10860*/  @P1 MOV R2, 0x1 ;  /* 0x0000000100021802 */ /* 0x000fca0000000f00 */
[----:B------:R-:W1:Y:S01]  /*10870*/  S2UR UR5, SR_CTAID.Z ;  /* 0x00000000000579c3 */ /* 0x000e620000002700 */
[----:B----4-:R-:W-:Y:S05]  /*10880*/  @P1 BRA `(.L_x_486) ;  /* 0x0000000000201947 */ /* 0x010fea0003800000 */
[----:B-1----:R-:W-:Y:S01]  /*10890*/  ISETP.NE.AND P2, PT, R13, RZ, PT ;  /* 0x000000ff0d00720c */ /* 0x002fe20003f45270 */
[----:B------:R-:W1:-:S12]  /*108a0*/  LDC R14, c[0x0][0x3e0] ;  /* 0x0000f800ff0e7b82 */ /* 0x000e580000000800 */
[----:B------:R-:W1:Y:S01]  /*108b0*/  @P2 LDC R2, c[0x0][0x454] ;  /* 0x00011500ff022b82 */ /* 0x000e620000000800 */
[----:B------:R-:W-:Y:S02]  /*108c0*/  @P2 MOV R4, 0x1 ;  /* 0x0000000100042802 */ /* 0x000fe40000000f00 */
[----:B------:R-:W-:-:S05]  /*108d0*/  @!P2 MOV R4, 0x1 ;  /* 0x000000010004a802 */ /* 0x000fca0000000f00 */
[----:B------:R-:W4:Y:S01]  /*108e0*/  @P2 LDC R3, c[0x0][0x454] ;  /* 0x00011500ff032b82 */ /* 0x000f220000000800 */
[-C--:B-1----:R-:W-:Y:S02]  /*108f0*/  @P2 IMAD R2, R2, R14.reuse, RZ ;  /* 0x0000000e02022224 */ /* 0x082fe400078e02ff */
[----:B------:R-:W-:-:S07]  /*10900*/  @!P2 IMAD R2, R18, R14, RZ ;  /* 0x0000000e1202a224 */ /* 0x000fce00078e02ff */
.L_x_486:
[----:B------:R-:W3:Y:S01]  /*10910*/  S2R R15, SR_CTAID.Y ;  /* 0x00000000000f7919 */ /* 0x000ee20000002600 */
[----:B------:R-:W-:Y:S01]  /*10920*/  ISETP.NE.AND P2, PT, R36, -0x1, PT ;  /* 0xffffffff2400780c */ /* 0x000fe20003f45270 */
[----:B------:R-:W-:Y:S01]  /*10930*/  BAR.SYNC.DEFER_BLOCKING 0x0 ;  /* 0x0000000000007b1d */ /* 0x000fe20000010000 */
[----:B-1----:R-:W-:Y:S01]  /*10940*/  ISETP.NE.AND P1, PT, R13, RZ, !P1 ;  /* 0x000000ff0d00720c */ /* 0x002fe20004f25270 */
[----:B--2--5:R-:W-:Y:S01]  /*10950*/  @P3 FFMA.FTZ R28, R136, R0, R8 ;  /* 0x00000000881c3223 */ /* 0x024fe20000010008 */
[----:B----4-:R-:W-:-:S05]  /*10960*/  IMAD R0, R3, UR5, RZ ;  /* 0x0000000503007c24 */ /* 0x010fca000f8e02ff */
[----:B------:R-:W1:Y:S01]  /*10970*/  @P5 LDC R14, c[0x0][0x458] ;  /* 0x00011600ff0e5b82 */ /* 0x000e620000000800 */
[----:B------:R2:W5:Y:S01]  /*10980*/  LDL R31, [R1+0x58] ;  /* 0x00005800011f7983 */ /* 0x0005620000100800 */
[----:B------:R-:W-:Y:S01]  /*10990*/  ISETP.NE.AND P3, PT, R26, RZ, PT ;  /* 0x000000ff1a00720c */ /* 0x000fe20003f65270 */
[----:B------:R-:W-:Y:S01]  /*109a0*/  @P6 FMUL.FTZ R5, R5, 0.69314718246459960938 ;  /* 0x3f31721805056820 */ /* 0x000fe20000410000 */
[----:B------:R-:W-:Y:S01]  /*109b0*/  MOV R26, 0x7f800000 ;  /* 0x7f800000001a7802 */ /* 0x000fe20000000f00 */
[----:B------:R-:W-:Y:S01]  /*109c0*/  BSSY.RECONVERGENT B0, `(.L_x_487) ;  /* 0x0000043000007945 */ /* 0x000fe20003800200 */
[----:B------:R-:W-:Y:S02]  /*109d0*/  MOV R19, 0x7f800000 ;  /* 0x7f80000000137802 */ /* 0x000fe40000000f00 */
[----:B------:R-:W4:Y:S01]  /*109e0*/  @P4 LDC R13, c[0x0][0x458] ;  /* 0x00011600ff0d4b82 */ /* 0x000f220000000800 */
[----:B------:R-:W-:Y:S01]  /*109f0*/  @P6 FFMA.FTZ R26, R135, R9, R5 ;  /* 0x00000009871a6223 */ /* 0x000fe20000010005 */
[----:B------:R2:W2:Y:S01]  /*10a00*/  LDS.128 R32, [R214+0x1800] ;  /* 0x00180000d6207984 */ /* 0x0004a20000000c00 */
[----:B---3--:R-:W-:-:S02]  /*10a10*/  @!P0 IMAD.WIDE.U32 R24, R15, R6, RZ ;  /* 0x000000060f188225 */ /* 0x008fc400078e00ff */
[----:B------:R3:W3:Y:S02]  /*10a20*/  @P4 MUFU.LG2 R6, R22 ;  /* 0x0000001600064308 */ /* 0x0006e40000000c00 */
[C---:B------:R-:W-:Y:S02]  /*10a30*/  @!P0 IMAD R27, R15.reuse, R7, R25 ;  /* 0x000000070f1b8224 */ /* 0x040fe400078e0219 */
[----:B------:R-:W-:Y:S01]  /*10a40*/  @P5 FMUL.FTZ R7, R12, 0.69314718246459960938 ;  /* 0x3f3172180c075820 */ /* 0x000fe20000410000 */
[----:B------:R-:W-:-:S03]  /*10a50*/  @!P1 IMAD R0, R15, R2, R0 ;  /* 0x000000020f009224 */ /* 0x000fc600078e0200 */
[----:B-1----:R-:W-:Y:S01]  /*10a60*/  @P5 FFMA.FTZ R19, R134, R14, R7 ;  /* 0x0000000e86135223 */ /* 0x002fe20000010007 */
[----:B---3--:R-:W-:-:S04]  /*10a70*/  @P0 IMAD.WIDE.U32 R22, R36, R10, RZ ;  /* 0x0000000a24160225 */ /* 0x008fc800078e00ff */
[----:B------:R-:W-:Y:S01]  /*10a80*/  @P4 FMUL.FTZ R6, R6, 0.69314718246459960938 ;  /* 0x3f31721806064820 */ /* 0x000fe20000410000 */
[----:B------:R-:W-:Y:S02]  /*10a90*/  @P0 IMAD R27, R36, R11, R23 ;  /* 0x0000000b241b0224 */ /* 0x000fe400078e0217 */
[----:B------:R-:W-:Y:S01]  /*10aa0*/  @!P2 IMAD R36, R15, R18, RZ ;  /* 0x000000120f24a224 */ /* 0x000fe200078e02ff */
[----:B------:R-:W-:Y:S01]  /*10ab0*/  MOV R18, 0x7f800000 ;  /* 0x7f80000000127802 */ /* 0x000fe20000000f00 */
[----:B------:R-:W1:Y:S01]  /*10ac0*/  S2R R15, SR_CTAID.X ;  /* 0x00000000000f7919 */ /* 0x000e620000002500 */
[----:B----4-:R-:W-:Y:S02]  /*10ad0*/  @P4 FFMA.FTZ R18, R133, R13, R6 ;  /* 0x0000000d85124223 */ /* 0x010fe40000010006 */
[----:B------:R-:W-:Y:S01]  /*10ae0*/  SHF.R.S32.HI R3, RZ, 0x1f, R36 ;  /* 0x0000001fff037819 */ /* 0x000fe20000011424 */
[----:B------:R3:W-:Y:S01]  /*10af0*/  @!P2 STL [R1+0x48], R36 ;  /* 0x000048240100a387 */ /* 0x0007e20000100800 */
[----:B------:R-:W-:-:S02]  /*10b00*/  SEL R5, R36, RZ, P1 ;  /* 0x000000ff24057207 */ /* 0x000fc40000800000 */
[----:B------:R-:W-:Y:S02]  /*10b10*/  SEL R3, R3, RZ, P1 ;  /* 0x000000ff03037207 */ /* 0x000fe40000800000 */
[----:B-1----:R-:W-:-:S05]  /*10b20*/  SHF.L.U32 R15, R15, 0x7, RZ ;  /* 0x000000070f0f7819 */ /* 0x002fca00000006ff */
[----:B------:R-:W-:-:S05]  /*10b30*/  IMAD R2, R15, R4, RZ ;  /* 0x000000040f027224 */ /* 0x000fca00078e02ff */
[----:B------:R-:W-:Y:S02]  /*10b40*/  IADD3 R8, P2, P1, R2, R5, R0 ;  /* 0x0000000502087210 */ /* 0x000fe4000795e000 */
[----:B------:R-:W-:Y:S02]  /*10b50*/  SHF.R.S32.HI R2, RZ, 0x1f, R2 ;  /* 0x0000001fff027819 */ /* 0x000fe40000011402 */
[----:B------:R-:W-:-:S04]  /*10b60*/  SHF.R.S32.HI R0, RZ, 0x1f, R0 ;  /* 0x0000001fff007819 */ /* 0x000fc80000011400 */
[----:B------:R-:W-:Y:S01]  /*10b70*/  IADD3.X R5, PT, PT, R2, R3, R0, P2, P1 ;  /* 0x0000000302057210 */ /* 0x000fe200017e2400 */
[----:B--23--:R-:W-:Y:S06]  /*10b80*/  @P3 BRA `(.L_x_488) ;  /* 0x0000000000983947 */ /* 0x00cfec0003800000 */
        /* <DEDUP_REMOVED lines=14> */
[----:B------:R-:W2:Y:S01]  /*10c70*/  @!P5 LDC.64 R14, c[0x0][0x420] ;  /* 0x00010800ff0edb82 */ /* 0x000ea20000000a00 */
[-C--:B------:R-:W-:Y:S01]  /*10c80*/  @!P4 IMAD R9, R6, R4.reuse, RZ ;  /* 0x000000040609c224 */ /* 0x080fe200078e02ff */
[----:B------:R-:W-:Y:S01]  /*10c90*/  @!P6 LEA.HI.X.SX32 R3, R3, R5, 0x1, P1 ;  /* 0x000000050303e211 */ /* 0x000fe200008f0eff */
[----:B------:R-:W-:Y:S01]  /*10ca0*/  @!P3 IMAD R12, R12, R4, RZ ;  /* 0x000000040c0cb224 */ /* 0x000fe200078e02ff */
[----:B------:R-:W-:-:S04]  /*10cb0*/  @!P5 IADD3 R7, P1, PT, R2, R8, RZ ;  /* 0x000000080207d210 */ /* 0x000fc80007f3e0ff */
[----:B------:R-:W3:Y:S01]  /*10cc0*/  @!P4 LDC.64 R16, c[0x0][0x420] ;  /* 0x00010800ff10cb82 */ /* 0x000ee20000000a00 */
[----:B------:R-:W-:-:S07]  /*10cd0*/  @!P5 LEA.HI.X.SX32 R2, R2, R5, 0x1, P1 ;  /* 0x000000050202d211 */ /* 0x000fce00008f0eff */
[----:B------:R-:W4:Y:S01]  /*10ce0*/  @!P3 LDC.64 R20, c[0x0][0x420] ;  /* 0x00010800ff14bb82 */ /* 0x000f220000000a00 */
[----:B-1----:R-:W-:-:S04]  /*10cf0*/  @!P6 LEA R10, P2, R0, R10, 0x2 ;  /* 0x0000000a000ae211 */ /* 0x002fc800078410ff */
[----:B------:R-:W-:Y:S02]  /*10d00*/  @!P6 LEA.HI.X R11, R0, R11, R3, 0x2, P2 ;  /* 0x0000000b000be211 */ /* 0x000fe400010f1403 */
[----:B------:R-:W-:Y:S02]  /*10d10*/  @!P4 IADD3 R0, P2, PT, R9, R8, RZ ;  /* 0x000000080900c210 */ /* 0x000fe40007f5e0ff */
[C---:B--2---:R-:W-:Y:S01]  /*10d20*/  @!P5 LEA R6, P1, R7.reuse, R14, 0x2 ;  /* 0x0000000e0706d211 */ /* 0x044fe200078210ff */
[----:B------:R1:W-:Y:S03]  /*10d30*/  @!P6 STG.E desc[UR14][R10.64], R28 ;  /* 0x0000001c0a00e986 */ /* 0x0003e6000c10190e */
[----:B------:R-:W-:Y:S02]  /*10d40*/  @!P5 LEA.HI.X R7, R7, R15, R2, 0x2, P1 ;  /* 0x0000000f0707d211 */ /* 0x000fe400008f1402 */
[----:B------:R-:W-:-:S02]  /*10d50*/  @!P3 IADD3 R3, P1, PT, R12, R8, RZ ;  /* 0x000000080c03b210 */ /* 0x000fc40007f3e0ff */
[-C--:B------:R-:W-:Y:S01]  /*10d60*/  @!P4 LEA.HI.X.SX32 R2, R9, R5.reuse, 0x1, P2 ;  /* 0x000000050902c211 */ /* 0x080fe200010f0eff */
        /* <DEDUP_REMOVED lines=8> */
.L_x_488:
[----:B------:R-:W-:Y:S05]  /*10df0*/  BSYNC.RECONVERGENT B0 ;  /* 0x0000000000007941 */ /* 0x000fea0003800200 */
.L_x_487:
[----:B-1----:R-:W2:Y:S01]  /*10e00*/  LDL.LU R5, [R1+0x5c] ;  /* 0x00005c0001057983 */ /* 0x002ea20000300800 */
[----:B------:R-:W1:Y:S01]  /*10e10*/  LDCU UR4, c[0x0][0x440] ;  /* 0x00008800ff0477ac */ /* 0x000e620008000800 */
[----:B------:R-:W3:Y:S02]  /*10e20*/  LDC.64 R6, c[0x0][0x410] ;  /* 0x00010400ff067b82 */ /* 0x000ee40000000a00 */
[----:B------:R-:W4:Y:S04]  /*10e30*/  LDL.LU R4, [R1+0x64] ;  /* 0x0000640001047983 */ /* 0x000f280000300800 */
[----:B------:R-:W4:Y:S04]  /*10e40*/  LDL.LU R0, [R1+0x60] ;  /* 0x0000600001007983 */ /* 0x000f280000300800 */
[----:B------:R2:W5:Y:S01]  /*10e50*/  LDL.64 R10, [R1+0x50] ;  /* 0x00005000010a7983 */ /* 0x0005620000100a00 */
[----:B------:R-:W-:Y:S01]  /*10e60*/  @!P0 IMAD.MOV.U32 R2, RZ, RZ, R24 ;  /* 0x000000ffff028224 */ /* 0x000fe200078e0018 */
[----:B------:R-:W-:Y:S01]  /*10e70*/  BSSY.RECONVERGENT B0, `(.L_x_489) ;  /* 0x0000017000007945 */ /* 0x000fe20003800200 */
[----:B------:R-:W-:Y:S01]  /*10e80*/  @P0 IMAD.MOV.U32 R2, RZ, RZ, R22 ;  /* 0x000000ffff020224 */ /* 0x000fe200078e0016 */
[----:B------:R2:W2:Y:S01]  /*10e90*/  LDS.128 R12, [R214] ;  /* 0x00000000d60c7984 */ /* 0x0004a20000000c00 */
[----:B-1----:R-:W-:-:S03]  /*10ea0*/  ISETP.GE.AND P0, PT, R223, UR4, PT ;  /* 0x00000004df007c0c */ /* 0x002fc6000bf06270 */
[----:B------:R-:W-:Y:S02]  /*10eb0*/  IADD3 R2, P1, PT, R223, R2, RZ ;  /* 0x00000002df027210 */ /* 0x000fe40007f3e0ff */
[----:B-----5:R-:W-:-:S03]  /*10ec0*/  ISETP.GE.OR P3, PT, R29, R31, P0 ;  /* 0x0000001f1d00720c */ /* 0x020fc60000766670 */
[----:B------:R-:W-:Y:S02]  /*10ed0*/  IMAD.X R3, RZ, RZ, R27, P1 ;  /* 0x000000ffff037224 */ /* 0x000fe400008e061b */
[----:B---3--:R-:W-:-:S04]  /*10ee0*/  IMAD.WIDE.U32 R8, R6, UR5, R2 ;  /* 0x0000000506087c25 */ /* 0x008fc8000f8e0002 */
[----:B------:R-:W-:Y:S01]  /*10ef0*/  IMAD R7, R7, UR5, R9 ;  /* 0x0000000507077c24 */ /* 0x000fe2000f8e0209 */
[-C--:B--2---:R-:W-:Y:S02]  /*10f00*/  ISETP.GE.OR P2, PT, R5, R31.reuse, P0 ;  /* 0x0000001f0500720c */ /* 0x084fe40000746670 */
[-C--:B----4-:R-:W-:Y:S02]  /*10f10*/  ISETP.GE.OR P1, PT, R4, R31.reuse, P0 ;  /* 0x0000001f0400720c */ /* 0x090fe40000726670 */
        /* <DEDUP_REMOVED lines=12> */
.L_x_490:
[----:B------:R-:W-:Y:S05]  /*10fe0*/  BSYNC.RECONVERGENT B0 ;  /* 0x0000000000007941 */ /* 0x000fea0003800200 */
.L_x_489:
        /* <DEDUP_REMOVED lines=16> */
.L_x_492:
[----:B------:R-:W-:Y:S05]  /*110f0*/  BSYNC.RECONVERGENT B0 ;  /* 0x0000000000007941 */ /* 0x000fea0003800200 */
.L_x_491:
        /* <DEDUP_REMOVED lines=16> */
.L_x_494:
[----:B------:R-:W-:Y:S05]  /*11200*/  BSYNC.RECONVERGENT B0 ;  /* 0x0000000000007941 */ /* 0x000fea0003800200 */
.L_x_493:
        /* <DEDUP_REMOVED lines=15> */
.L_x_495:
        /* <DEDUP_REMOVED lines=16> */
.L_x_1357:


//--------------------- .text._ZN5flash16flash_fwd_kernelI23Flash_fwd_kernel_traitsILi32ELi128ELi128ELi4ELb0ELb0EN7cutlass6half_tE19Flash_kernel_traitsILi32ELi128ELi128ELi4ES3_EELb1ELb0ELb1ELb0ELb0ELb0ELb0ELb0EEEvNS_16Flash_fwd_paramsE --------------------------
	.section	.text._ZN5flash16flash_fwd_kernelI23Flash_fwd_kernel_traitsILi32ELi128ELi128ELi4ELb0ELb0EN7cutlass6half_tE19Flash_kernel_traitsILi32ELi128ELi128ELi4ES3_EELb1ELb0ELb1ELb0ELb0ELb0ELb0ELb0EEEvNS_16Flash_fwd_paramsE,"ax",@progbits
	.align	128
        .global         _ZN5flash16flash_fwd_kernelI23Flash_fwd_kernel_traitsILi32ELi128ELi128ELi4ELb0ELb0EN7cutlass6half_tE19Flash_kernel_traitsILi32ELi128ELi128ELi4ES3_EELb1ELb0ELb1ELb0ELb0ELb0ELb0ELb0EEEvNS_16Flash_fwd_paramsE
        .type           _ZN5flash16flash_fwd_kernelI23Flash_fwd_kernel_traitsILi32ELi128ELi128ELi4ELb0ELb0EN7cutlass6half_tE19Flash_kernel_traitsILi32ELi128ELi128ELi4ES3_EELb1ELb0ELb1ELb0ELb0ELb0ELb0ELb0EEEvNS_16Flash_fwd_paramsE,@function
        .size           _ZN5flash16flash_fwd_kernelI23Flash_fwd_kernel_traitsILi32ELi128ELi128ELi4ELb0ELb0EN7cutlass6half_tE19Flash_kernel_traitsILi32ELi128ELi128ELi4ES3_EELb1ELb0ELb1ELb0ELb0ELb0ELb0ELb0EEEvNS_16Flash_fwd_paramsE,(.L_x_1358 - _ZN5flash16flash_fwd_kernelI23Flash_fwd_kernel_traitsILi32ELi128ELi128ELi4ELb0ELb0EN7cutlass6half_tE19Flash_kernel_traitsILi32ELi128ELi128ELi4ES3_EELb1ELb0ELb1ELb0ELb0ELb0ELb0ELb0EEEvNS_16Flash_fwd_paramsE)
        .other          _ZN5flash16flash_fwd_kernelI23Flash_fwd_kernel_traitsILi32ELi128ELi128ELi4ELb0ELb0EN7cutlass6half_tE19Flash_kernel_traitsILi32ELi128ELi128ELi4ES3_EELb1ELb0ELb1ELb0ELb0ELb0ELb0ELb0EEEvNS_16Flash_fwd_paramsE,@"STO_CUDA_ENTRY STV_DEFAULT"
_ZN5flash16flash_fwd_kernelI23Flash_fwd_kernel_traitsILi32ELi128ELi128ELi4ELb0ELb0EN7cutlass6half_tE19Flash_kernel_traitsILi32ELi128ELi128ELi4ES3_EELb1ELb0ELb1ELb0ELb0ELb0ELb0ELb0EEEvNS_16Flash_fwd_paramsE:
.text._ZN5flash16flash_fwd_kernelI23Flash_fwd_kernel_traitsILi32ELi128ELi128ELi4ELb0ELb0EN7cutlass6half_tE19Flash_kernel_traitsILi32ELi128ELi128ELi4ES3_EELb1ELb0ELb1ELb0ELb0ELb0ELb0ELb0EEEvNS_16Flash_fwd_paramsE:
[----:B------:R-:W1:Y:S01]  /*0000*/  LDC R1, c[0x0][0x37c] ;  /* 0x0000df00ff017b82 */ /* 0x000e620000000800 */
[----:B------:R-:W2:Y:S07]  /*0010*/  LDCU.U8 UR4, c[0x0][0x524] ;  /* 0x0000a480ff0477ac */ /* 0x000eae0008000000 */
[----:B------:R-:W3:Y:S01]  /*0020*/  LDC R21, c[0x0][0x518] ;  /* 0x00014600ff157b82 */ /* 0x000ee20000000800 */
[----:B-1----:R-:W-:Y:S01]  /*0030*/  VIADD R1, R1, 0xffffff30 ;  /* 0xffffff3001017836 */ /* 0x002fe20000000000 */
[----:B------:R-:W1:Y:S01]  /*0040*/  LDCU.64 UR20, c[0x0][0x510] ;  /* 0x0000a200ff1477ac */ /* 0x000e620008000a00 */
[----:B------:R-:W4:Y:S05]  /*0050*/  LDCU.64 UR16, c[0x0][0x358] ;  /* 0x00006b00ff1077ac */ /* 0x000f2a0008000a00 */
[----:B------:R-:W3:Y:S01]  /*0060*/  LDC R22, c[0x0][0x51c] ;  /* 0x00014700ff167b82 */ /* 0x000ee20000000800 */
[----:B------:R-:W3:Y:S01]  /*0070*/  S2R R23, SR_CTAID.Y ;  /* 0x0000000000177919 */ /* 0x000ee20000002600 */
[----:B------:R-:W3:Y:S01]  /*0080*/  LDCU.64 UR6, c[0x0][0x470] ;  /* 0x00008e00ff0677ac */ /* 0x000ee20008000a00 */
[----:B------:R-:W3:Y:S01]  /*0090*/  S2R R24, SR_CTAID.Z ;  /* 0x0000000000187919 */ /* 0x000ee20000002700 */
[----:B------:R-:W3:Y:S01]  /*00a0*/  S2R R194, SR_TID.X ;  /* 0x0000000000c27919 */ /* 0x000ee20000002100 */
[----:B--2---:R-:W-:-:S03]  /*00b0*/  ISETP.NE.AND P3, PT, RZ, UR4, PT ;  /* 0x00000004ff007c0c */ /* 0x004fc6000bf65270 */
[----:B------:R-:W2:Y:S01]  /*00c0*/  S2UR UR14, SR_CTAID.X ;  /* 0x00000000000e79c3 */ /* 0x000ea20000002500 */
[----:B------:R-:W2:Y:S01]  /*00d0*/  LDCU.64 UR4, c[0x0][0x460] ;  /* 0x00008c00ff0477ac */ /* 0x000ea20008000a00 */
[----:B-1----:R-:W-:Y:S02]  /*00e0*/  IMAD.U32 R2, RZ, RZ, UR20 ;  /* 0x00000014ff027e24 */ /* 0x002fe4000f8e00ff */
[----:B------:R-:W-:-:S04]  /*00f0*/  IMAD.U32 R3, RZ, RZ, UR21 ;  /* 0x00000015ff037e24 */ /* 0x000fc8000f8e00ff */
[----:B------:R-:W1:Y:S02]  /*0100*/  LDC.64 R6, c[0x0][0x460] ;  /* 0x00011800ff067b82 */ /* 0x000e640000000a00 */
[----:B----4-:R3:W4:Y:S02]  /*0110*/  @P3 LDG.E.64 R4, desc[UR16][R2.64] ;  /* 0x0000001002043981 */ /* 0x010724000c1e1b00 */
[----:B---3--:R-:W-:Y:S02]  /*0120*/  @P3 IMAD.MOV.U32 R2, RZ, RZ, R21 ;  /* 0x000000ffff023224 */ /* 0x008fe400078e0015 */
[----:B------:R-:W-:-:S06]  /*0130*/  @P3 IMAD.MOV.U32 R3, RZ, RZ, R22 ;  /* 0x000000ffff033224 */ /* 0x000fcc00078e0016 */
[----:B------:R-:W3:Y:S01]  /*0140*/  @P3 LDG.E.64 R2, desc[UR16][R2.64] ;  /* 0x0000001002023981 */ /* 0x000ee2000c1e1b00 */
[----:B--2---:R-:W-:Y:S01]  /*0150*/  LOP3.LUT R0, R24, UR14, R23, 0xfe, !PT ;  /* 0x0000000e18007c12 */ /* 0x004fe2000f8efe17 */
[----:B------:R-:W-:Y:S01]  /*0160*/  IMAD.MOV.U32 R25, RZ, RZ, -0x1 ;  /* 0xffffffffff197424 */ /* 0x000fe200078e00ff */
[----:B------:R-:W-:Y:S01]  /*0170*/  ISETP.NE.U32.AND P0, PT, RZ, UR4, PT ;  /* 0x00000004ff007c0c */ /* 0x000fe2000bf05070 */
[----:B-1----:R-:W-:Y:S01]  /*0180*/  IMAD.WIDE.U32 R6, R23, 0x4, R6 ;  /* 0x0000000417067825 */ /* 0x002fe200078e0006 */
[----:B------:R-:W-:Y:S02]  /*0190*/  LOP3.LUT P4, RZ, R0, R194, RZ, 0xfc, !PT ;  /* 0x000000c200ff7212 */ /* 0x000fe4000788fcff */
[----:B------:R-:W3:Y:S01]  /*01a0*/  @P3 LDC R0, c[0x0][0x520] ;  /* 0x00014800ff003b82 */ /* 0x000ee20000000800 */
[----:B------:R-:W-:Y:S02]  /*01b0*/  ISETP.NE.AND.EX P0, PT, RZ, UR5, PT, P0 ;  /* 0x00000005ff007c0c */ /* 0x000fe4000bf05300 */
[----:B------:R-:W-:-:S04]  /*01c0*/  ISETP.NE.U32.AND P2, PT, RZ, UR4, PT ;  /* 0x00000004ff007c0c */ /* 0x000fc8000bf45070 */
[----:B------:R-:W-:Y:S01]  /*01d0*/  ISETP.NE.AND.EX P2, PT, RZ, UR5, PT, P2 ;  /* 0x00000005ff007c0c */ /* 0x000fe2000bf45320 */
[----:B------:R-:W1:Y:S03]  /*01e0*/  LDCU.64 UR4, c[0x0][0x478] ;  /* 0x00008f00ff0477ac */ /* 0x000e660008000a00 */
[----:B------:R-:W2:Y:S03]  /*01f0*/  @!P4 LDC.64 R8, c[0x0][0x528] ;  /* 0x00014a00ff08cb82 */ /* 0x000ea60000000a00 */
[----:B------:R-:W-:Y:S01]  /*0200*/  VOTEU.ANY UP0, P0 ;  /* 0x0000000000ff7886 */ /* 0x000fe20000000100 */
[----:B------:R-:W-:Y:S01]  /*0210*/  PLOP3.LUT P0, PT, PT, PT, UP0, 0x80, 0x8 ;  /* 0x000000000008781c */ /* 0x000fe20003f0f008 */
[----:B------:R-:W-:Y:S01]  /*0220*/  IMAD.MOV.U32 R10, RZ, RZ, RZ ;  /* 0x000000ffff0a7224 */ /* 0x000fe200078e00ff */
[----:B----4-:R-:W-:-:S02]  /*0230*/  @P3 R2UR UR20, R4 ;  /* 0x00000000041432ca */ /* 0x010fc400000e0000 */
[----:B------:R-:W-:-:S11]  /*0240*/  @P3 R2UR UR21, R5 ;  /* 0x00000000051532ca */ /* 0x000fd600000e0000 */
[----:B------:R-:W-:Y:S02]  /*0250*/  IMAD.U32 R4, RZ, RZ, UR20 ;  /* 0x00000014ff047e24 */ /* 0x000fe4000f8e00ff */
[----:B------:R-:W-:-:S05]  /*0260*/  IMAD.U32 R5, RZ, RZ, UR21 ;  /* 0x00000015ff057e24 */ /* 0x000fca000f8e00ff */
[----:B--2---:R2:W-:Y:S01]  /*0270*/  @!P4 STG.E.64 desc[UR16][R8.64], R4 ;  /* 0x000000040800c986 */ /* 0x0045e2000c101b10 */
[----:B---3--:R-:W-:-:S05]  /*0280*/  @P3 IADD3 R21, P1, PT, R2, R0, RZ ;  /* 0x0000000002153210 */ /* 0x008fca0007f3e0ff */
[----:B------:R-:W-:Y:S02]  /*0290*/  @P3 IMAD.X R22, RZ, RZ, R3, P1 ;  /* 0x000000ffff163224 */ /* 0x000fe400008e0603 */
[----:B------:R-:W-:Y:S02]  /*02a0*/  @!P4 IMAD.MOV.U32 R2, RZ, RZ, R21 ;  /* 0x000000ffff02c224 */ /* 0x000fe400078e0015 */
[----:B------:R-:W-:-:S05]  /*02b0*/  @!P4 IMAD.MOV.U32 R3, RZ, RZ, R22 ;  /* 0x000000ffff03c224 */ /* 0x000fca00078e0016 */
[----:B------:R3:W-:Y:S04]  /*02c0*/  @!P4 STG.E.64 desc[UR16][R8.64+0x8], R2 ;  /* 0x000008020800c986 */ /* 0x0007e8000c101b10 */
[----:B------:R-:W4:Y:S04]  /*02d0*/  @P2 LDG.E R25, desc[UR16][R6.64] ;  /* 0x0000001006192981 */ /* 0x000f28000c1e1900 */
[----:B------:R2:W4:Y:S01]  /*02e0*/  @P0 LDG.E R0, desc[UR16][R6.64+0x4] ;  /* 0x0000041006000981 */ /* 0x000522000c1e1900 */
[----:B------:R-:W-:Y:S02]  /*02f0*/  ISETP.NE.U32.AND P4, PT, RZ, UR6, PT ;  /* 0x00000006ff007c0c */ /* 0x000fe4000bf85070 */
[----:B-1----:R-:W-:-:S02]  /*0300*/  ISETP.NE.U32.AND P2, PT, RZ, UR4, PT ;  /* 0x00000004ff007c0c */ /* 0x002fc4000bf45070 */
[----:B------:R-:W-:Y:S02]  /*0310*/  ISETP.NE.AND.EX P4, PT, RZ, UR7, PT, P4 ;  /* 0x00000007ff007c0c */ /* 0x000fe4000bf85340 */
[----:B------:R-:W-:Y:S01]  /*0320*/  ISETP.NE.AND.EX P2, PT, RZ, UR5, PT, P2 ;  /* 0x00000005ff007c0c */ /* 0x000fe2000bf45320 */
[----:B--2---:R-:W-:Y:S01]  /*0330*/  IMAD.SHL.U32 R6, R23, 0x4, RZ ;  /* 0x0000000417067824 */ /* 0x004fe200078e00ff */
[----:B------:R-:W-:-:S09]  /*0340*/  SHF.R.U32.HI R7, RZ, 0x1e, R23 ;  /* 0x0000001eff077819 */ /* 0x000fd20000011617 */
[C---:B------:R-:W-:Y:S02]  /*0350*/  @P4 IADD3 R4, P3, PT, R6.reuse, UR6, RZ ;  /* 0x0000000606044c10 */ /* 0x040fe4000ff7e0ff */
[----:B---3--:R-:W-:Y:S02]  /*0360*/  @P2 IADD3 R2, P1, PT, R6, UR4, RZ ;  /* 0x0000000406022c10 */ /* 0x008fe4000ff3e0ff */
[C---:B------:R-:W-:Y:S02]  /*0370*/  @P4 IADD3.X R5, PT, PT, R7.reuse, UR7, RZ, P3, !PT ;  /* 0x0000000707054c10 */ /* 0x040fe40009ffe4ff */
[----:B------:R-:W-:-:S03]  /*0380*/  @P2 IADD3.X R3, PT, PT, R7, UR5, RZ, P1, !PT ;  /* 0x0000000507032c10 */ /* 0x000fc60008ffe4ff */
[----:B------:R1:W2:Y:S04]  /*0390*/  @P4 LDG.E R10, desc[UR16][R4.64] ;  /* 0x00000010040a4981 */ /* 0x0002a8000c1e1900 */
[----:B------:R3:W2:Y:S01]  /*03a0*/  @P2 LDG.E R8, desc[UR16][R2.64] ;  /* 0x0000001002082981 */ /* 0x0006a2000c1e1900 */
[----:B------:R-:W1:Y:S01]  /*03b0*/  LDCU.U8 UR4, c[0x0][0x532] ;  /* 0x0000a640ff0477ac */ /* 0x000e620008000000 */
[----:B------:R-:W-:Y:S01]  /*03c0*/  IMAD.MOV.U32 R11, RZ, RZ, -0x1 ;  /* 0xffffffffff0b7424 */ /* 0x000fe200078e00ff */
[----:B-1----:R-:W-:Y:S01]  /*03d0*/  ISETP.NE.AND P4, PT, RZ, UR4, PT ;  /* 0x00000004ff007c0c */ /* 0x002fe2000bf85270 */
[----:B------:R-:W3:Y:S02]  /*03e0*/  LDC.64 R4, c[0x0][0x468] ;  /* 0x00011a00ff047b82 */ /* 0x000ee40000000a00 */
[----:B---3--:R-:W-:-:S02]  /*03f0*/  IADD3 R2, P1, PT, R6, R4, RZ ;  /* 0x0000000406027210 */ /* 0x008fc40007f3e0ff */
[----:B------:R-:W-:-:S03]  /*0400*/  ISETP.EQ.U32.AND P3, PT, R4, RZ, PT ;  /* 0x000000ff0400720c */ /* 0x000fc60003f62070 */
[----:B------:R-:W-:Y:S01]  /*0410*/  IMAD.X R3, R7, 0x1, R5, P1 ;  /* 0x0000000107037824 */ /* 0x000fe200008e0605 */
[----:B------:R-:W-:Y:S01]  /*0420*/  ISETP.EQ.OR.EX P3, PT, R5, RZ, !P4, P3 ;  /* 0x000000ff0500720c */ /* 0x000fe20006762730 */
[----:B------:R-:W1:Y:S01]  /*0430*/  @!P2 LDC.64 R6, c[0x0][0x488] ;  /* 0x00012200ff06ab82 */ /* 0x000e620000000a00 */
[----:B------:R-:W3:Y:S11]  /*0440*/  @!UP0 LDCU UR18, c[0x0][0x434] ;  /* 0x00008680ff1287ac */ /* 0x000ef60008000800 */
[----:B------:R1:W5:Y:S01]  /*0450*/  @!P3 LDG.E R11, desc[UR16][R2.64] ;  /* 0x00000010020bb981 */ /* 0x000362000c1e1900 */
[----:B------:R-:W-:Y:S01]  /*0460*/  ISETP.NE.U32.AND P3, PT, R4, RZ, PT ;  /* 0x000000ff0400720c */ /* 0x000fe20003f65070 */
[----:B------:R-:W-:-:S03]  /*0470*/  USHF.L.U32 UR15, UR14, 0x7, URZ ;  /* 0x000000070e0f7899 */ /* 0x000fc600080006ff */
[----:B------:R-:W-:Y:S02]  /*0480*/  ISETP.NE.AND.EX P3, PT, R5, RZ, PT, P3 ;  /* 0x000000ff0500720c */ /* 0x000fe40003f65330 */
[----:B-1----:R-:W-:-:S04]  /*0490*/  @!P2 ISETP.NE.U32.AND P1, PT, R6, RZ, PT ;  /* 0x000000ff0600a20c */ /* 0x002fc80003f25070 */
[----:B------:R-:W-:Y:S01]  /*04a0*/  @!P2 ISETP.NE.AND.EX P1, PT, R7, RZ, PT, P1 ;  /* 0x000000ff0700a20c */ /* 0x000fe20003f25310 */
[----:B----4-:R1:W-:Y:S01]  /*04b0*/  STL [R1+0x90], R25 ;  /* 0x0000901901007387 */ /* 0x0103e20000100800 */
[----:B------:R-:W-:-:S05]  /*04c0*/  @P0 IMAD.IADD R0, R0, 0x1, -R25 ;  /* 0x0000000100000824 */ /* 0x000fca00078e0a19 */
[----:B------:R-:W-:Y:S02]  /*04d0*/  @P0 R2UR UR4, R0 ;  /* 0x00000000000402ca */ /* 0x000fe400000e0000 */
[----:B------:R-:W4:Y:S11]  /*04e0*/  @!P2 LDC R0, c[0x0][0x43c] ;  /* 0x00010f00ff00ab82 */ /* 0x000f360000000800 */
[----:B---3--:R-:W-:-:S02]  /*04f0*/  @UP0 UMOV UR18, UR4 ;  /* 0x0000000400120c82 */ /* 0x008fc40008000000 */
[----:B------:R-:W-:-:S06]  /*0500*/  UISETP.GT.AND UP0, UPT, UR18, UR15, UPT ;  /* 0x0000000f1200728c */ /* 0x000fcc000bf04270 */
[----:B------:R-:W-:Y:S02]  /*0510*/  PLOP3.LUT P0, PT, PT, PT, UP0, 0x80, 0x8 ;  /* 0x000000000008781c */ /* 0x000fe40003f0f008 */
[----:B----4-:R-:W-:Y:S02]  /*0520*/  @!P2 SEL R4, R0, RZ, P1 ;  /* 0x000000ff0004a207 */ /* 0x010fe40000800000 */
[----:B------:R-:W3:Y:S01]  /*0530*/  @!P3 LDC R0, c[0x0][0x438] ;  /* 0x00010e00ff00bb82 */ /* 0x000ee20000000800 */
[----:B--2---:R-:W-:Y:S01]  /*0540*/  @P2 IMAD.IADD R72, R8, 0x1, -R10 ;  /* 0x0000000108482824 */ /* 0x004fe200078e0a0a */
[----:B-1----:R-:W-:Y:S07]  /*0550*/  @!P3 BRA `(.L_x_496) ;  /* 0x00000000000cb947 */ /* 0x002fee0003800000 */
[----:B---3--:R-:W2:Y:S02]  /*0560*/  @P4 LDG.E R0, desc[UR16][R2.64+0x4] ;  /* 0x0000041002004981 */ /* 0x008ea4000c1e1900 */
[----:B--2--5:R-:W-:-:S06]  /*0570*/  @P4 IADD3 R0, PT, PT, R0, -R11, RZ ;  /* 0x8000000b00004210 */ /* 0x024fcc0007ffe0ff */
[----:B------:R1:W5:Y:S02]  /*0580*/  @!P4 LDG.E R0, desc[UR16][R2.64] ;  /* 0x000000100200c981 */ /* 0x000364000c1e1900 */
.L_x_496:
[----:B---3-5:R-:W-:Y:S01]  /*0590*/  @!P2 IADD3 R72, PT, PT, R4, R0, -R10 ;  /* 0x000000000448a210 */ /* 0x028fe20007ffe80a */
[----:B------:R-:W-:Y:S06]  /*05a0*/  @!P0 EXIT ;  /* 0x000000000000894d */ /* 0x000fec0003800000 */
[----:B------:R-:W-:Y:S01]  /*05b0*/  VIADD R0, R72, 0x7f ;  /* 0x0000007f48007836 */ /* 0x000fe20000000000 */
[----:B------:R-:W2:Y:S04]  /*05c0*/  LDC R75, c[0x0][0x504] ;  /* 0x00014100ff4b7b82 */ /* 0x000ea80000000800 */
[----:B------:R-:W-:-:S04]  /*05d0*/  R2UR UR5, R0 ;  /* 0x00000000000572ca */ /* 0x000fc800000e0000 */
[----:B------:R-:W3:Y:S09]  /*05e0*/  LDC R186, c[0x0][0x508] ;  /* 0x00014200ffba7b82 */ /* 0x000ef20000000800 */
[----:B------:R-:W-:Y:S01]  /*05f0*/  UIADD3 UR4, UPT, UPT, UR5, UR15, -UR18 ;  /* 0x0000000f05047290 */ /* 0x000fe2000fffe812 */
[----:B-1----:R-:W-:-:S05]  /*0600*/  IMAD.U32 R2, RZ, RZ, UR5 ;  /* 0x00000005ff027e24 */ /* 0x002fca000f8e00ff */
[----:B------:R-:W-:Y:S02]  /*0610*/  IMAD.U32 R0, RZ, RZ, UR4 ;  /* 0x00000004ff007e24 */ /* 0x000fe4000f8e00ff */
[----:B--2---:R-:W-:-:S05]  /*0620*/  VIADD R75, R75, UR18 ;  /* 0x000000124b4b7c36 */ /* 0x004fca0008000000 */
[----:B------:R-:W-:Y:S02]  /*0630*/  IADD3 R4, PT, PT, -R75, UR15, R72 ;  /* 0x0000000f4b047c10 */ /* 0x000fe4000fffe148 */
[----:B---3--:R-:W-:Y:S02]  /*0640*/  IADD3 R3, PT, PT, R0, 0x80, R186 ;  /* 0x0000008000037810 */ /* 0x008fe40007ffe0ba */
[----:B------:R-:W-:Y:S02]  /*0650*/  SHF.R.S32.HI R0, RZ, 0x1f, R2 ;  /* 0x0000001fff007819 */ /* 0x000fe40000011402 */
[----:B------:R-:W-:Y:S02]  /*0660*/  SHF.R.S32.HI R5, RZ, 0x1f, R3 ;  /* 0x0000001fff057819 */ /* 0x000fe40000011403 */
[----:B------:R-:W-:Y:S02]  /*0670*/  SHF.R.S32.HI R2, RZ, 0x1f, R4 ;  /* 0x0000001fff027819 */ /* 0x000fe40000011404 */
[----:B------:R-:W-:-:S02]  /*0680*/  LEA.HI R6, R0, UR5, RZ, 0x7 ;  /* 0x0000000500067c11 */ /* 0x000fc4000f8f38ff */
[----:B------:R-:W-:Y:S02]  /*0690*/  LEA.HI R0, R5, R3, RZ, 0x7 ;  /* 0x0000000305007211 */ /* 0x000fe400078f38ff */
[----:B------:R-:W-:Y:S02]  /*06a0*/  LEA.HI R2, R2, R4, RZ, 0x7 ;  /* 0x0000000402027211 */ /* 0x000fe400078f38ff */
[----:B------:R-:W-:Y:S02]  /*06b0*/  SHF.R.S32.HI R3, RZ, 0x7, R6 ;  /* 0x00000007ff037819 */ /* 0x000fe40000011406 */
[----:B------:R-:W-:Y:S02]  /*06c0*/  SHF.R.S32.HI R0, RZ, 0x7, R0 ;  /* 0x00000007ff007819 */ /* 0x000fe40000011400 */
[----:B------:R-:W-:Y:S02]  /*06d0*/  SHF.R.S32.HI R2, RZ, 0x7, R2 ;  /* 0x00000007ff027819 */ /* 0x000fe40000011402 */
[----:B------:R-:W-:-:S02]  /*06e0*/  VIMNMX R200, PT, PT, R3, R0, PT ;  /* 0x0000000003c87248 */ /* 0x000fc40003fe0100 */
[----:B------:R-:W-:-:S03]  /*06f0*/  VIMNMX R197, PT, PT, RZ, R2, !PT ;  /* 0x00000002ffc57248 */ /* 0x000fc60007fe0100 */
[----:B------:R1:W-:Y:S01]  /*0700*/  STL [R1+0x84], R200 ;  /* 0x000084c801007387 */ /* 0x0003e20000100800 */
[----:B------:R-:W-:-:S03]  /*0710*/  ISETP.GT.AND P0, PT, R200, R197, PT ;  /* 0x000000c5c800720c */ /* 0x000fc60003f04270 */
[----:B------:R1:W-:Y:S10]  /*0720*/  STL [R1+0x80], R197 ;  /* 0x000080c501007387 */ /* 0x0003f40000100800 */
[----:B------:R-:W-:Y:S05]  /*0730*/  @P0 BRA `(.L_x_497) ;  /* 0x0000000800ac0947 */ /* 0x000fea0003800000 */
[----:B------:R-:W2:Y:S01]  /*0740*/  LDC.U8 R0, c[0x0][0x549] ;  /* 0x00015240ff007b82 */ /* 0x000ea20000000000 */
[----:B------:R-:W-:-:S07]  /*0750*/  ISETP.NE.AND P0, PT, R25, -0x1, PT ;  /* 0xffffffff1900780c */ /* 0x000fce0003f05270 */
[----:B------:R-:W3:Y:S08]  /*0760*/  LDC R7, c[0x0][0x434] ;  /* 0x00010d00ff077b82 */ /* 0x000ef00000000800 */
[----:B------:R-:W4:Y:S01]  /*0770*/  @!P0 LDC.64 R8, c[0x0][0x400] ;  /* 0x00010000ff088b82 */ /* 0x000f220000000a00 */
[----:B--2---:R-:W-:-:S07]  /*0780*/  ISETP.NE.AND P2, PT, R0, RZ, PT ;  /* 0x000000ff0000720c */ /* 0x004fce0003f45270 */
[----:B------:R-:W2:Y:S08]  /*0790*/  @P0 LDC.64 R10, c[0x0][0x408] ;  /* 0x00010200ff0a0b82 */ /* 0x000eb00000000a00 */
[----:B------:R-:W1:Y:S01]  /*07a0*/  LDC.U8 R4, c[0x0][0x548] ;  /* 0x00015200ff047b82 */ /* 0x000e620000000000 */
[----:B------:R-:W-:-:S07]  /*07b0*/  @P2 MOV R0, 0x1 ;  /* 0x0000000100002802 */ /* 0x000fce0000000f00 */
[----:B------:R-:W5:Y:S08]  /*07c0*/  @P2 LDC.64 R2, c[0x0][0x430] ;  /* 0x00010c00ff022b82 */ /* 0x000f700000000a00 */
[----:B------:R-:W1:Y:S01]  /*07d0*/  @P2 LDC R15, c[0x0][0x430] ;  /* 0x00010c00ff0f2b82 */ /* 0x000e620000000800 */
[----:B-----5:R-:W-:Y:S01]  /*07e0*/  @P2 IMAD R6, R2, R3, RZ ;  /* 0x0000000302062224 */ /* 0x020fe200078e02ff */
[----:B--234-:R-:W-:Y:S06]  /*07f0*/  @P2 BRA `(.L_x_498) ;  /* 0x0000000000282947 */ /* 0x01cfec0003800000 */
[----:B-1----:R-:W-:Y:S01]  /*0800*/  ISETP.NE.AND P1, PT, R4, RZ, PT ;  /* 0x000000ff0400720c */ /* 0x002fe20003f25270 */
[----:B------:R-:W1:-:S12]  /*0810*/  LDC R3, c[0x0][0x3e0] ;  /* 0x0000f800ff037b82 */ /* 0x000e580000000800 */
[----:B------:R-:W2:Y:S01]  /*0820*/  @P1 LDC R6, c[0x0][0x454] ;  /* 0x00011500ff061b82 */ /* 0x000ea20000000800 */
[----:B------:R-:W-:Y:S02]  /*0830*/  @P1 MOV R15, 0x1 ;  /* 0x00000001000f1802 */ /* 0x000fe40000000f00 */
[----:B------:R-:W-:-:S05]  /*0840*/  @!P1 MOV R15, 0x1 ;  /* 0x00000001000f9802 */ /* 0x000fca0000000f00 */
[----:B------:R-:W1:Y:S08]  /*0850*/  @P1 LDC R0, c[0x0][0x454] ;  /* 0x00011500ff001b82 */ /* 0x000e700000000800 */
[----:B------:R-:W3:Y:S08]  /*0860*/  @!P1 LDC R2, c[0x0][0x434] ;  /* 0x00010d00ff029b82 */ /* 0x000ef00000000800 */
[----:B------:R-:W4:Y:S01]  /*0870*/  @!P1 LDC R6, c[0x0][0x434] ;  /* 0x00010d00ff069b82 */ /* 0x000f220000000800 */
[----:B-1----:R-:W-:-:S02]  /*0880*/  @P1 IMAD R0, R0, R3, RZ ;  /* 0x0000000300001224 */ /* 0x002fc400078e02ff */
[----:B--23--:R-:W-:-:S07]  /*0890*/  @!P1 IMAD R0, R2, R3, RZ ;  /* 0x0000000302009224 */ /* 0x00cfce00078e02ff */
.L_x_498:
[----:B------:R-:W2:Y:S01]  /*08a0*/  LDCU UR4, c[0x0][0x440] ;  /* 0x00008800ff0477ac */ /* 0x000ea20008000800 */
[----:B-1----:R-:W-:Y:S01]  /*08b0*/  ISETP.NE.AND P2, PT, R4, RZ, !P2 ;  /* 0x000000ff0400720c */ /* 0x002fe20005745270 */
[----:B------:R-:W-:Y:S01]  /*08c0*/  @!P0 IMAD.WIDE.U32 R4, R23, R8, RZ ;  /* 0x0000000817048225 */ /* 0x000fe200078e00ff */
[C---:B------:R-:W-:Y:S01]  /*08d0*/  ISETP.NE.AND P4, PT, R25.reuse, -0x1, PT ;  /* 0xffffffff1900780c */ /* 0x040fe20003f85270 */
[----:B------:R-:W-:Y:S01]  /*08e0*/  UIADD3 UR18, UPT, UPT, -UR15, UR18, URZ ;  /* 0x000000120f127290 */ /* 0x000fe2000fffe1ff */
[----:B------:R-:W-:Y:S01]  /*08f0*/  BSSY.RECONVERGENT B0, `(.L_x_499) ;  /* 0x000002f000007945 */ /* 0x000fe20003800200 */
[----:B------:R-:W-:Y:S02]  /*0900*/  IMAD.SHL.U32 R12, R194, 0x8, RZ ;  /* 0x00000008c20c7824 */ /* 0x000fe400078e00ff */
[----:B----4-:R-:W-:Y:S02]  /*0910*/  IMAD R14, R24, R6, RZ ;  /* 0x00000006180e7224 */ /* 0x010fe400078e02ff */
[----:B------:R-:W-:-:S04]  /*0920*/  @P0 IMAD.WIDE.U32 R2, R25, R10, RZ ;  /* 0x0000000a19020225 */ /* 0x000fc800078e00ff */
[----:B------:R-:W-:Y:S01]  /*0930*/  @!P0 IMAD.MOV.U32 R8, RZ, RZ, R4 ;  /* 0x000000ffff088224 */ /* 0x000fe200078e0004 */
[----:B------:R-:W-:Y:S01]  /*0940*/  LOP3.LUT R4, R12, 0x18, RZ, 0xc0, !PT ;  /* 0x000000180c047812 */ /* 0x000fe200078ec0ff */
[C---:B------:R-:W-:Y:S02]  /*0950*/  @!P2 IMAD R14, R23.reuse, R0, R14 ;  /* 0x00000000170ea224 */ /* 0x040fe400078e020e */
[C---:B------:R-:W-:Y:S01]  /*0960*/  IMAD R0, R23.reuse, R7, RZ ;  /* 0x0000000717007224 */ /* 0x040fe200078e02ff */
[----:B------:R-:W-:Y:S01]  /*0970*/  ISETP.NE.AND P3, PT, R4, RZ, PT ;  /* 0x000000ff0400720c */ /* 0x000fe20003f65270 */
[----:B------:R-:W-:Y:S02]  /*0980*/  @!P0 IMAD R5, R23, R9, R5 ;  /* 0x0000000917058224 */ /* 0x000fe400078e0205 */
[----:B------:R-:W-:Y:S01]  /*0990*/  @P0 IMAD.MOV.U32 R8, RZ, RZ, R2 ;  /* 0x000000ffff080224 */ /* 0x000fe200078e0002 */
[----:B------:R-:W-:Y:S01]  /*09a0*/  SEL R0, R0, R25, !P4 ;  /* 0x0000001900007207 */ /* 0x000fe20006000000 */
[----:B------:R-:W-:Y:S01]  /*09b0*/  @P0 IMAD R5, R25, R11, R3 ;  /* 0x0000000b19050224 */ /* 0x000fe200078e0203 */
[C---:B--2---:R-:W-:Y:S01]  /*09c0*/  ISETP.GE.AND P0, PT, R4.reuse, UR4, PT ;  /* 0x0000000404007c0c */ /* 0x044fe2000bf06270 */
[----:B------:R-:W1:Y:S01]  /*09d0*/  LDCU.64 UR4, c[0x0][0x410] ;  /* 0x00008200ff0477ac */ /* 0x000e620008000a00 */
[----:B------:R-:W-:Y:S01]  /*09e0*/  IADD3 R8, P1, PT, R4, R8, RZ ;  /* 0x0000000804087210 */ /* 0x000fe20007f3e0ff */
[----:B------:R-:W-:Y:S01]  /*09f0*/  IMAD R16, R15, UR15, RZ ;  /* 0x0000000f0f107c24 */ /* 0x000fe2000f8e02ff */
[----:B------:R-:W-:-:S02]  /*0a00*/  SHF.R.S32.HI R2, RZ, 0x1f, R0 ;  /* 0x0000001fff027819 */ /* 0x000fc40000011400 */
[----:B------:R-:W-:Y:S01]  /*0a10*/  SHF.R.U32.HI R4, RZ, 0x2, R194 ;  /* 0x00000002ff047819 */ /* 0x000fe200000116c2 */
[----:B------:R-:W-:Y:S01]  /*0a20*/  IMAD.X R9, RZ, RZ, R5, P1 ;  /* 0x000000ffff097224 */ /* 0x000fe200008e0605 */
[----:B------:R-:W-:Y:S02]  /*0a30*/  SEL R20, R0, RZ, P2 ;  /* 0x000000ff00147207 */ /* 0x000fe40001000000 */
[----:B------:R-:W-:Y:S01]  /*0a40*/  SEL R21, R2, RZ, P2 ;  /* 0x000000ff02157207 */ /* 0x000fe20001000000 */
[C---:B------:R-:W-:Y:S01]  /*0a50*/  VIADD R17, R4.reuse, 0x20 ;  /* 0x0000002004117836 */ /* 0x040fe20000000000 */
[C---:B------:R-:W-:Y:S01]  /*0a60*/  ISETP.GE.OR P2, PT, R4.reuse, UR18, P0 ;  /* 0x0000001204007c0c */ /* 0x040fe20008746670 */
[----:B------:R-:W-:Y:S01]  /*0a70*/  VIADD R18, R4, 0x40 ;  /* 0x0000004004127836 */ /* 0x000fe20000000000 */
[----:B------:R-:W-:Y:S02]  /*0a80*/  MOV R3, UR14 ;  /* 0x0000000e00037c02 */ /* 0x000fe40008000f00 */
[----:B------:R-:W-:-:S02]  /*0a90*/  MOV R5, RZ ;  /* 0x000000ff00057202 */ /* 0x000fc40000000f00 */
[----:B------:R-:W-:Y:S01]  /*0aa0*/  IADD3 R19, PT, PT, R4, 0x60, RZ ;  /* 0x0000006004137810 */ /* 0x000fe20007ffe0ff */
[----:B-1----:R-:W-:Y:S01]  /*0ab0*/  IMAD.WIDE.U32 R8, R24, UR4, R8 ;  /* 0x0000000418087c25 */ /* 0x002fe2000f8e0008 */
[----:B------:R-:W-:Y:S02]  /*0ac0*/  ISETP.GE.OR P6, PT, R4, UR18, P3 ;  /* 0x0000001204007c0c */ /* 0x000fe40009fc6670 */
[----:B------:R-:W-:Y:S01]  /*0ad0*/  ISETP.GE.OR P5, PT, R17, UR18, P3 ;  /* 0x0000001211007c0c */ /* 0x000fe20009fa6670 */
[----:B------:R-:W-:Y:S01]  /*0ae0*/  IMAD R7, R24, UR5, R9 ;  /* 0x0000000518077c24 */ /* 0x000fe2000f8e0209 */
[----:B------:R-:W-:Y:S01]  /*0af0*/  ISETP.GE.OR P4, PT, R18, UR18, P3 ;  /* 0x0000001212007c0c */ /* 0x000fe20009f86670 */
[----:B------:R-:W-:Y:S01]  /*0b00*/  IMAD.WIDE.U32 R2, R3, 0x80, R4 ;  /* 0x0000008003027825 */ /* 0x000fe200078e0004 */
        /* <DEDUP_REMOVED lines=13> */
.L_x_500:
[----:B------:R-:W-:Y:S05]  /*0be0*/  BSYNC.RECONVERGENT B0 ;  /* 0x0000000000007941 */ /* 0x000fea0003800200 */
.L_x_499:
        /* <DEDUP_REMOVED lines=17> */
.L_x_502:
[----:B------:R-:W-:Y:S05]  /*0d00*/  BSYNC.RECONVERGENT B0 ;  /* 0x0000000000007941 */ /* 0x000fea0003800200 */
.L_x_501:
        /* <DEDUP_REMOVED lines=15> */
.L_x_504:
[----:B------:R-:W-:Y:S05]  /*0e00*/  BSYNC.RECONVERGENT B0 ;  /* 0x0000000000007941 */ /* 0x000fea0003800200 */
.L_x_503:
[----:B------:R-:W-:Y:S01]  /*0e10*/  BSSY.RECONVERGENT B0, `(.L_x_505) ;  /* 0x0000011000007945 */ /* 0x000fe20003800200 */
[----:B------:R-:W-:Y:S02]  /*0e20*/  IADD3 R10, P2, P1, R16, R20, R14 ;  /* 0x00000014100a7210 */ /* 0x000fe4000795e00e */
        /* <DEDUP_REMOVED lines=15> */
.L_x_506:
[----:B------:R-:W-:Y:S05]  /*0f20*/  BSYNC.RECONVERGENT B0 ;  /* 0x0000000000007941 */ /* 0x000fea0003800200 */
.L_x_505:
        /* <DEDUP_REMOVED lines=11> */
.L_x_508:
[----:B------:R-:W-:Y:S05]  /*0fe0*/  BSYNC.RECONVERGENT B0 ;  /* 0x0000000000007941 */ /* 0x000fea0003800200 */
.L_x_507:
        /* <DEDUP_REMOVED lines=10> */
.L_x_510:
[----:B------:R-:W-:Y:S05]  /*1090*/  BSYNC.RECONVERGENT B0 ;  /* 0x0000000000007941 */ /* 0x000fea0003800200 */
.L_x_509:
        /* <DEDUP_REMOVED lines=10> */
.L_x_512:
[----:B------:R-:W-:Y:S05]  /*1140*/  BSYNC.RECONVERGENT B0 ;  /* 0x0000000000007941 */ /* 0x000fea0003800200 */
.L_x_511:
        /* <DEDUP_REMOVED lines=10> */
.L_x_497:
[----:B------:R-:W-:Y:S02]  /*11f0*/  ISETP.NE.AND P0, PT, R25, -0x1, PT ;  /* 0xffffffff1900780c */ /* 0x000fe40003f05270 */
[----:B------:R-:W-:-:S11]  /*1200*/  ISETP.NE.AND P2, PT, R11, -0x1, PT ;  /* 0xffffffff0b00780c */ /* 0x000fd60003f45270 */
[----:B------:R-:W2:Y:S08]  /*1210*/  @!P0 LDC.64 R6, c[0x0][0x398] ;  /* 0x0000e600ff068b82 */ /* 0x000eb00000000a00 */
[----:B------:R-:W3:Y:S01]  /*1220*/  @P0 LDC.64 R8, c[0x0][0x3b0] ;  /* 0x0000ec00ff080b82 */ /* 0x000ee20000000a00 */
[----:B--2---:R-:W-:-:S04]  /*1230*/  @!P0 IMAD.WIDE.U32 R4, R23, R6, RZ ;  /* 0x0000000617048225 */ /* 0x004fc800078e00ff */
[----:B------:R-:W-:Y:S01]  /*1240*/  @!P0 IMAD R13, R23, R7, R5 ;  /* 0x00000007170d8224 */ /* 0x000fe200078e0205 */
[----:B------:R-:W-:Y:S01]  /*1250*/  @!P0 MOV R12, R4 ;  /* 0x00000004000c8202 */ /* 0x000fe20000000f00 */
[----:B---3--:R-:W-:-:S04]  /*1260*/  @P0 IMAD.WIDE.U32 R2, R25, R8, RZ ;  /* 0x0000000819020225 */ /* 0x008fc800078e00ff */
        /* <DEDUP_REMOVED lines=16> */
.L_x_513:
[----:B------:R-:W2:Y:S01]  /*1370*/  LDC.64 R168, c[0x0][0x3b8] ;  /* 0x0000ee00ffa87b82 */ /* 0x000ea20000000a00 */
[----:B------:R-:W-:-:S05]  /*1380*/  IADD3 R2, PT, PT, R10, R11, RZ ;  /* 0x0000000b0a027210 */ /* 0x000fca0007ffe0ff */
[C---:B--2---:R-:W-:Y:S02]  /*1390*/  IMAD R0, R2.reuse, R169, RZ ;  /* 0x000000a902007224 */ /* 0x044fe400078e02ff */
[----:B------:R-:W-:-:S05]  /*13a0*/  IMAD.WIDE.U32 R2, R2, R168, RZ ;  /* 0x000000a802027225 */ /* 0x000fca00078e00ff */
[----:B------:R-:W-:Y:S02]  /*13b0*/  IADD3 R7, PT, PT, R3, R0, RZ ;  /* 0x0000000003077210 */ /* 0x000fe40007ffe0ff */
[----:B------:R-:W-:-:S07]  /*13c0*/  MOV R6, R2 ;  /* 0x0000000200067202 */ /* 0x000fce0000000f00 */
.L_x_514:
        /* <DEDUP_REMOVED lines=40> */
.L_x_515:
[----:B------:R-:W2:Y:S01]  /*1650*/  LDC.64 R184, c[0x0][0x3c0] ;  /* 0x0000f000ffb87b82 */ /* 0x000ea20000000a00 */
[----:B------:R-:W-:-:S05]  /*1660*/  IADD3 R0, PT, PT, R10, R11, RZ ;  /* 0x0000000b0a007210 */ /* 0x000fca0007ffe0ff */
[C---:B--2---:R-:W-:Y:S02]  /*1670*/  IMAD R4, R0.reuse, R185, RZ ;  /* 0x000000b900047224 */ /* 0x044fe400078e02ff */
[----:B------:R-:W-:-:S05]  /*1680*/  IMAD.WIDE.U32 R2, R0, R184, RZ ;  /* 0x000000b800027225 */ /* 0x000fca00078e00ff */
[----:B------:R-:W-:Y:S02]  /*1690*/  IADD3 R5, PT, PT, R3, R4, RZ ;  /* 0x0000000403057210 */ /* 0x000fe40007ffe0ff */
[----:B------:R-:W-:-:S07]  /*16a0*/  MOV R0, R2 ;  /* 0x0000000200007202 */ /* 0x000fce0000000f00 */
.L_x_516:
[C---:B------:R-:W-:Y:S01]  /*16b0*/  IMAD.SHL.U32 R25, R194.reuse, 0x20, RZ ;  /* 0x00000020c2197824 */ /* 0x040fe200078e00ff */
[----:B------:R-:W2:Y:S01]  /*16c0*/  LDCU.128 UR4, c[0x0][0x3d0] ;  /* 0x00007a00ff0477ac */ /* 0x000ea20008000c00 */
[C---:B------:R-:W-:Y:S01]  /*16d0*/  IMAD.SHL.U32 R206, R194.reuse, 0x8, RZ ;  /* 0x00000008c2ce7824 */ /* 0x040fe200078e00ff */
[----:B------:R-:W-:Y:S01]  /*16e0*/  SHF.R.U32.HI R202, RZ, 0x2, R194 ;  /* 0x00000002ffca7819 */ /* 0x000fe200000116c2 */
[----:B------:R-:W-:Y:S01]  /*16f0*/  IMAD.SHL.U32 R2, R194, 0x4, RZ ;  /* 0x00000004c2027824 */ /* 0x000fe200078e00ff */
[----:B------:R-:W-:Y:S01]  /*1700*/  LOP3.LUT R20, R25, 0xc0, RZ, 0xc0, !PT ;  /* 0x000000c019147812 */ /* 0x000fe200078ec0ff */
[----:B------:R-:W3:Y:S01]  /*1710*/  LDCU.64 UR12, c[0x0][0x388] ;  /* 0x00007100ff0c77ac */ /* 0x000ee20008000a00 */
[----:B------:R-:W-:Y:S01]  /*1720*/  LOP3.LUT R199, R206, 0x18, RZ, 0xc0, !PT ;  /* 0x00000018cec77812 */ /* 0x000fe200078ec0ff */
[----:B------:R-:W4:Y:S01]  /*1730*/  S2UR UR19, SR_CgaCtaId ;  /* 0x00000000001379c3 */ /* 0x000f220000008800 */
[----:B------:R-:W-:Y:S01]  /*1740*/  LOP3.LUT R20, R20, 0x18, R2, 0xf8, !PT ;  /* 0x0000001814147812 */ /* 0x000fe200078ef802 */
[----:B------:R-:W5:Y:S01]  /*1750*/  LDCU.64 UR10, c[0x0][0x390] ;  /* 0x00007200ff0a77ac */ /* 0x000f620008000a00 */
[C---:B------:R-:W-:Y:S01]  /*1760*/  IADD3 R2, P0, PT, R199.reuse, R6, RZ ;  /* 0x00000006c7027210 */ /* 0x040fe20007f1e0ff */
[----:B------:R-:W-:Y:S01]  /*1770*/  IMAD.MOV.U32 R203, RZ, RZ, RZ ;  /* 0x000000ffffcb7224 */ /* 0x000fe200078e00ff */
[----:B------:R-:W-:Y:S01]  /*1780*/  LOP3.LUT R4, R206, 0xd8, RZ, 0xc0, !PT ;  /* 0x000000d8ce047812 */ /* 0x000fe200078ec0ff */
[----:B------:R-:W1:Y:S01]  /*1790*/  LDCU.64 UR8, c[0x0][0x3c8] ;  /* 0x00007900ff0877ac */ /* 0x000e620008000a00 */
[----:B------:R-:W-:Y:S01]  /*17a0*/  MOV R10, UR14 ;  /* 0x0000000e000a7c02 */ /* 0x000fe20008000f00 */
[----:B------:R-:W-:Y:S01]  /*17b0*/  IMAD.X R3, RZ, RZ, R7, P0 ;  /* 0x000000ffff037224 */ /* 0x000fe200000e0607 */
[----:B------:R-:W-:Y:S01]  /*17c0*/  IADD3 R6, P0, PT, R199, R0, RZ ;  /* 0x00000000c7067210 */ /* 0x000fe20007f1e0ff */
[----:B------:R1:W-:Y:S01]  /*17d0*/  STL.64 [R1+0x88], R202 ;  /* 0x000088ca01007387 */ /* 0x0003e20000100a00 */
[----:B------:R-:W-:Y:S01]  /*17e0*/  LOP3.LUT R4, R4, 0x18, R194, 0x78, !PT ;  /* 0x0000001804047812 */ /* 0x000fe200078e78c2 */
[C---:B------:R-:W-:Y:S01]  /*17f0*/  IMAD.WIDE.U32 R2, R202.reuse, R168, R2 ;  /* 0x000000a8ca027225 */ /* 0x040fe200078e0002 */
[----:B------:R-:W-:Y:S01]  /*1800*/  IADD3.X R7, PT, PT, RZ, R5, RZ, P0, !PT ;  /* 0x00000005ff077210 */ /* 0x000fe200007fe4ff */
[----:B------:R-:W-:Y:S01]  /*1810*/  BSSY.RECONVERGENT B0, `(.L_x_517) ;  /* 0x0000038000007945 */ /* 0x000fe20003800200 */
[----:B------:R-:W-:Y:S01]  /*1820*/  SHF.R.S32.HI R0, RZ, 0x1f, R8 ;  /* 0x0000001fff007819 */ /* 0x000fe20000011408 */
[----:B------:R-:W-:Y:S01]  /*1830*/  IMAD R5, R202, R169, R3 ;  /* 0x000000a9ca057224 */ /* 0x000fe200078e0203 */
[----:B------:R-:W-:Y:S01]  /*1840*/  LOP3.LUT R206, R4, 0x1f20, R206, 0xf8, !PT ;  /* 0x00001f2004ce7812 */ /* 0x000fe200078ef8ce */
[----:B------:R-:W-:Y:S01]  /*1850*/  IMAD.WIDE.U32 R6, R202, R184, R6 ;  /* 0x000000b8ca067225 */ /* 0x000fe200078e0006 */
[----:B------:R-:W-:-:S02]  /*1860*/  SHF.R.U32.HI R26, RZ, 0x1, R194 ;  /* 0x00000001ff1a7819 */ /* 0x000fc400000116c2 */
[----:B------:R-:W-:Y:S01]  /*1870*/  LOP3.LUT R189, R25, 0x120, RZ, 0xc0, !PT ;  /* 0x0000012019bd7812 */ /* 0x000fe200078ec0ff */
[----:B------:R-:W-:Y:S01]  /*1880*/  IMAD.MOV.U32 R4, RZ, RZ, R2 ;  /* 0x000000ffff047224 */ /* 0x000fe200078e0002 */
[----:B------:R-:W-:Y:S01]  /*1890*/  LOP3.LUT R188, R20, 0x8, R26, 0x78, !PT ;  /* 0x0000000814bc7812 */ /* 0x000fe200078e781a */
[----:B--2---:R-:W-:Y:S02]  /*18a0*/  IMAD R2, R0, UR4, RZ ;  /* 0x0000000400027c24 */ /* 0x004fe4000f8e02ff */
[----:B------:R-:W-:Y:S02]  /*18b0*/  IMAD R3, R202, R185, R7 ;  /* 0x000000b9ca037224 */ /* 0x000fe400078e0207 */
[----:B------:R-:W-:Y:S01]  /*18c0*/  IMAD R7, R8, UR5, R2 ;  /* 0x0000000508077c24 */ /* 0x000fe2000f8e0202 */
[----:B------:R-:W-:Y:S01]  /*18d0*/  UIADD3 UR5, UPT, UPT, -UR15, UR18, URZ ;  /* 0x000000120f057290 */ /* 0x000fe2000fffe1ff */
[----:B------:R-:W-:Y:S02]  /*18e0*/  IMAD R0, R0, UR6, RZ ;  /* 0x0000000600007c24 */ /* 0x000fe4000f8e02ff */
[----:B------:R-:W-:Y:S01]  /*18f0*/  IMAD.MOV.U32 R2, RZ, RZ, R6 ;  /* 0x000000ffff027224 */ /* 0x000fe200078e0006 */
[----:B------:R-:W-:Y:S01]  /*1900*/  IADD3 R6, P0, PT, R199, R12, RZ ;  /* 0x0000000cc7067210 */ /* 0x000fe20007f1e0ff */
[----:B------:R-:W-:Y:S01]  /*1910*/  IMAD.WIDE.U32 R4, R8, UR4, R4 ;  /* 0x0000000408047c25 */ /* 0x000fe2000f8e0004 */
[----:B------:R-:W-:-:S02]  /*1920*/  UMOV UR4, 0x400 ;  /* 0x0000040000047882 */ /* 0x000fc40000000000 */
[----:B----4-:R-:W-:Y:S01]  /*1930*/  ULEA UR4, UR19, UR4, 0x18 ;  /* 0x0000000413047291 */ /* 0x010fe2000f8ec0ff */
[C---:B------:R-:W-:Y:S01]  /*1940*/  IMAD R0, R8.reuse, UR7, R0 ;  /* 0x0000000708007c24 */ /* 0x040fe2000f8e0200 */
[----:B------:R-:W-:Y:S01]  /*1950*/  IADD3 R5, PT, PT, R5, R7, RZ ;  /* 0x0000000705057210 */ /* 0x000fe20007ffe0ff */
[----:B------:R-:W-:Y:S01]  /*1960*/  IMAD.WIDE.U32 R2, R8, UR6, R2 ;  /* 0x0000000608027c25 */ /* 0x000fe2000f8e0002 */
[----:B---3--:R-:W-:Y:S02]  /*1970*/  LEA R198, P1, R4, UR12, 0x1 ;  /* 0x0000000c04c67c11 */ /* 0x008fe4000f8208ff */
[----:B------:R-:W-:Y:S01]  /*1980*/  LEA R206, R206, UR4, 0x1 ;  /* 0x00000004cece7c11 */ /* 0x000fe2000f8e08ff */
[----:B------:R-:W-:Y:S01]  /*1990*/  IMAD.X R7, RZ, RZ, R13, P0 ;  /* 0x000000ffff077224 */ /* 0x000fe200000e060d */
[----:B------:R-:W-:Y:S01]  /*19a0*/  IADD3 R0, PT, PT, R3, R0, RZ ;  /* 0x0000000003007210 */ /* 0x000fe20007ffe0ff */
[----:B------:R2:W-:Y:S01]  /*19b0*/  STL [R1+0x70], R198 ;  /* 0x000070c601007387 */ /* 0x0005e20000100800 */
[----:B-----5:R-:W-:Y:S01]  /*19c0*/  LEA R28, P0, R2, UR10, 0x1 ;  /* 0x0000000a021c7c11 */ /* 0x020fe2000f8008ff */
[----:B-1----:R-:W-:Y:S01]  /*19d0*/  IMAD.WIDE.U32 R8, R24, UR8, R6 ;  /* 0x0000000818087c25 */ /* 0x002fe2000f8e0006 */
[----:B------:R-:W-:-:S02]  /*19e0*/  LEA.HI.X R196, R4, UR13, R5, 0x1, P1 ;  /* 0x0000000d04c47c11 */ /* 0x000fc400088f0c05 */
[----:B------:R-:W-:Y:S01]  /*19f0*/  LEA.HI.X R27, R2, UR11, R0, 0x1, P0 ;  /* 0x0000000b021b7c11 */ /* 0x000fe200080f0c00 */
[----:B------:R-:W-:Y:S01]  /*1a00*/  IMAD R7, R24, UR9, R9 ;  /* 0x0000000918077c24 */ /* 0x000fe2000f8e0209 */
[----:B------:R-:W-:Y:S01]  /*1a10*/  ISETP.GE.AND P1, PT, R202, UR5, PT ;  /* 0x00000005ca007c0c */ /* 0x000fe2000bf26270 */
[----:B------:R2:W-:Y:S01]  /*1a20*/  STL [R1+0x6c], R196 ;  /* 0x00006cc401007387 */ /* 0x0005e20000100800 */
[----:B------:R-:W-:-:S03]  /*1a30*/  IMAD.WIDE.U32 R10, R10, 0x80, R202 ;  /* 0x000000800a0a7825 */ /* 0x000fc600078e00ca */
[----:B------:R2:W-:Y:S04]  /*1a40*/  STL [R1+0x78], R28 ;  /* 0x0000781c01007387 */ /* 0x0005e80000100800 */
[----:B------:R2:W-:Y:S04]  /*1a50*/  STL [R1+0x74], R27 ;  /* 0x0000741b01007387 */ /* 0x0005e80000100800 */
[----:B------:R-:W-:Y:S05]  /*1a60*/  @P1 BRA `(.L_x_518) ;  /* 0x0000000000481947 */ /* 0x000fea0003800000 */
[----:B------:R-:W1:Y:S02]  /*1a70*/  LDCU UR6, c[0x0][0x440] ;  /* 0x00008800ff0677ac */ /* 0x000e640008000800 */
[----:B-1----:R-:W-:-:S13]  /*1a80*/  ISETP.GE.AND P0, PT, R199, UR6, PT ;  /* 0x00000006c7007c0c */ /* 0x002fda000bf06270 */
[----:B------:R-:W-:Y:S05]  /*1a90*/  @P0 BRA `(.L_x_519) ;  /* 0x0000000000380947 */ /* 0x000fea0003800000 */
[----:B------:R-:W1:Y:S01]  /*1aa0*/  LDCU.64 UR6, c[0x0][0x3b0] ;  /* 0x00007600ff0677ac */ /* 0x000e620008000a00 */
[----:B------:R-:W-:Y:S01]  /*1ab0*/  MOV R6, R8 ;  /* 0x0000000800067202 */ /* 0x000fe20000000f00 */
[----:B------:R-:W3:Y:S01]  /*1ac0*/  LDCU.64 UR8, c[0x0][0x380] ;  /* 0x00007000ff0877ac */ /* 0x000ee20008000a00 */
[----:B-1----:R-:W-:-:S03]  /*1ad0*/  IMAD R0, R11, UR6, RZ ;  /* 0x000000060b007c24 */ /* 0x002fc6000f8e02ff */
        /* <DEDUP_REMOVED lines=10> */
.L_x_519:
[----:B------:R1:W-:Y:S02]  /*1b80*/  STS.128 [R206], RZ ;  /* 0x000000ffce007388 */ /* 0x0003e40000000c00 */
.L_x_518:
[----:B------:R-:W-:Y:S05]  /*1b90*/  BSYNC.RECONVERGENT B0 ;  /* 0x0000000000007941 */ /* 0x000fea0003800200 */
.L_x_517:
[----:B------:R-:W-:Y:S01]  /*1ba0*/  IADD3 R16, PT, PT, R202, 0x20, RZ ;  /* 0x00000020ca107810 */ /* 0x000fe20007ffe0ff */
[----:B------:R-:W-:Y:S01]  /*1bb0*/  VIADD R15, R200, 0xffffffff ;  /* 0xffffffffc80f7836 */ /* 0x000fe20000000000 */
[----:B------:R-:W-:Y:S01]  /*1bc0*/  SHF.L.U64.HI R0, R168, 0x7, R169 ;  /* 0x00000007a8007819 */ /* 0x000fe200000102a9 */
[----:B------:R-:W-:Y:S01]  /*1bd0*/  VIADD R18, R202, 0x40 ;  /* 0x00000040ca127836 */ /* 0x000fe20000000000 */
[----:B------:R-:W-:Y:S01]  /*1be0*/  ISETP.GE.AND P0, PT, R16, UR5, PT ;  /* 0x0000000510007c0c */ /* 0x000fe2000bf06270 */
[----:B------:R-:W-:Y:S01]  /*1bf0*/  IMAD R14, R15, -0x80, R72 ;  /* 0xffffff800f0e7824 */ /* 0x000fe200078e0248 */
[----:B------:R-:W-:Y:S01]  /*1c00*/  IADD3 R17, PT, PT, R202, 0x60, RZ ;  /* 0x00000060ca117810 */ /* 0x000fe20007ffe0ff */
[----:B------:R-:W-:Y:S01]  /*1c10*/  IMAD.SHL.U32 R12, R168, 0x80, RZ ;  /* 0x00000080a80c7824 */ /* 0x000fe200078e00ff */
[----:B------:R-:W-:Y:S01]  /*1c20*/  BSSY.RECONVERGENT B0, `(.L_x_520) ;  /* 0x000001b000007945 */ /* 0x000fe20003800200 */
[----:B------:R-:W-:Y:S01]  /*1c30*/  ISETP.GE.AND P2, PT, R18, UR5, PT ;  /* 0x0000000512007c0c */ /* 0x000fe2000bf46270 */
[-C--:B------:R-:W-:Y:S01]  /*1c40*/  IMAD R19, R0, R15.reuse, RZ ;  /* 0x0000000f00137224 */ /* 0x080fe200078e02ff */
[----:B------:R-:W-:Y:S01]  /*1c50*/  ISETP.GE.AND P1, PT, R17, UR5, PT ;  /* 0x0000000511007c0c */ /* 0x000fe2000bf26270 */
[----:B------:R-:W-:Y:S01]  /*1c60*/  IMAD.WIDE.U32 R12, R12, R15, RZ ;  /* 0x0000000f0c0c7225 */ /* 0x000fe200078e00ff */
[----:B------:R-:W-:-:S04]  /*1c70*/  ISETP.GE.AND P3, PT, R202, R14, PT ;  /* 0x0000000eca00720c */ /* 0x000fc80003f66270 */
[----:B------:R-:W-:Y:S09]  /*1c80*/  @P0 BRA `(.L_x_521) ;  /* 0x0000000000500947 */ /* 0x000ff20003800000 */
[----:B------:R-:W4:Y:S02]  /*1c90*/  LDCU UR6, c[0x0][0x440] ;  /* 0x00008800ff0677ac */ /* 0x000f240008000800 */
[----:B----4-:R-:W-:-:S13]  /*1ca0*/  ISETP.GE.AND P0, PT, R199, UR6, PT ;  /* 0x00000006c7007c0c */ /* 0x010fda000bf06270 */
[----:B------:R4:W-:Y:S01]  /*1cb0*/  @P0 STS.128 [R206+0x800], RZ ;  /* 0x000800ffce000388 */ /* 0x0009e20000000c00 */
[----:B------:R-:W-:Y:S05]  /*1cc0*/  @P0 BRA `(.L_x_521) ;  /* 0x0000000000400947 */ /* 0x000fea0003800000 */
[----:B------:R-:W3:Y:S01]  /*1cd0*/  LDCU.64 UR8, c[0x0][0x3b0] ;  /* 0x00007600ff0877ac */ /* 0x000ee20008000a00 */
[----:B------:R-:W-:Y:S02]  /*1ce0*/  IADD3 R0, P0, PT, R10, 0x20, RZ ;  /* 0x000000200a007810 */ /* 0x000fe40007f1e0ff */
[----:B------:R-:W-:Y:S01]  /*1cf0*/  MOV R3, R7 ;  /* 0x0000000700037202 */ /* 0x000fe20000000f00 */
[----:B------:R-:W5:Y:S02]  /*1d00*/  LDCU.64 UR6, c[0x0][0x380] ;  /* 0x00007000ff0677ac */ /* 0x000f640008000a00 */
[----:B------:R-:W-:-:S04]  /*1d10*/  IMAD.X R2, RZ, RZ, R11, P0 ;  /* 0x000000ffff027224 */ /* 0x000fc800000e060b */
[----:B---3--:R-:W-:Y:S02]  /*1d20*/  IMAD R4, R2, UR8, RZ ;  /* 0x0000000802047c24 */ /* 0x008fe4000f8e02ff */
[----:B------:R-:W-:-:S04]  /*1d30*/  IMAD.MOV.U32 R2, RZ, RZ, R8 ;  /* 0x000000ffff027224 */ /* 0x000fc800078e0008 */
        /* <DEDUP_REMOVED lines=9> */
.L_x_521:
[----:B------:R-:W-:Y:S05]  /*1dd0*/  BSYNC.RECONVERGENT B0 ;  /* 0x0000000000007941 */ /* 0x000fea0003800200 */
.L_x_520:
[----:B------:R-:W-:Y:S04]  /*1de0*/  BSSY.RECONVERGENT B0, `(.L_x_522) ;  /* 0x0000016000007945 */ /* 0x000fe80003800200 */
[----:B------:R-:W-:Y:S05]  /*1df0*/  @P2 BRA `(.L_x_523) ;  /* 0x0000000000502947 */ /* 0x000fea0003800000 */
[----:B------:R-:W5:Y:S02]  /*1e00*/  LDCU UR6, c[0x0][0x440] ;  /* 0x00008800ff0677ac */ /* 0x000f640008000800 */
[----:B-----5:R-:W-:-:S13]  /*1e10*/  ISETP.GE.AND P0, PT, R199, UR6, PT ;  /* 0x00000006c7007c0c */ /* 0x020fda000bf06270 */
        /* <DEDUP_REMOVED lines=18> */
.L_x_523:
[----:B------:R-:W-:Y:S05]  /*1f40*/  BSYNC.RECONVERGENT B0 ;  /* 0x0000000000007941 */ /* 0x000fea0003800200 */
.L_x_522:
        /* <DEDUP_REMOVED lines=22> */
.L_x_525:
[----:B------:R-:W-:Y:S05]  /*20b0*/  BSYNC.RECONVERGENT B0 ;  /* 0x0000000000007941 */ /* 0x000fea0003800200 */
.L_x_524:
[----:B------:R-:W-:Y:S01]  /*20c0*/  MOV R192, R15 ;  /* 0x0000000f00c07202 */ /* 0x000fe20000000f00 */
[----:B------:R-:W-:Y:S01]  /*20d0*/  BSSY.RECONVERGENT B0, `(.L_x_526) ;  /* 0x000000f000007945 */ /* 0x000fe20003800200 */
[----:B--2---:R-:W-:-:S03]  /*20e0*/  IADD3 R3, PT, PT, R13, R19, RZ ;  /* 0x000000130d037210 */ /* 0x004fc60007ffe0ff */
[----:B------:R2:W-:Y:S01]  /*20f0*/  STL [R1+0x18], R192 ;  /* 0x000018c001007387 */ /* 0x0005e20000100800 */
[----:B------:R-:W-:Y:S05]  /*2100*/  @P3 BRA `(.L_x_527) ;  /* 0x00000000002c3947 */ /* 0x000fea0003800000 */
[----:B------:R-:W5:Y:S02]  /*2110*/  LDCU UR6, c[0x0][0x440] ;  /* 0x00008800ff0677ac */ /* 0x000f640008000800 */
[----:B-----5:R-:W-:-:S13]  /*2120*/  ISETP.GE.AND P0, PT, R199, UR6, PT ;  /* 0x00000006c7007c0c */ /* 0x020fda000bf06270 */
[----:B------:R-:W-:Y:S05]  /*2130*/  @P0 BRA `(.L_x_528) ;  /* 0x00000000001c0947 */ /* 0x000fea0003800000 */
[----:B---3--:R-:W-:-:S04]  /*2140*/  LEA R4, P0, R12, R198, 0x1 ;  /* 0x000000c60c047211 */ /* 0x008fc800078008ff */
[----:B------:R-:W-:-:S05]  /*2150*/  LEA.HI.X R5, R12, R196, R3, 0x1, P0 ;  /* 0x000000c40c057211 */ /* 0x000fca00000f0c03 */
[----:B------:R-:W-:Y:S01]  /*2160*/  @!PT LDS RZ, [RZ] ;  /* 0x00000000fffff984 */ /* 0x000fe20000000800 */
[----:B------:R-:W-:Y:S01]  /*2170*/  @!PT LDS RZ, [RZ] ;  /* 0x00000000fffff984 */ /* 0x000fe20000000800 */
[----:B------:R-:W-:Y:S01]  /*2180*/  @!PT LDS RZ, [RZ] ;  /* 0x00000000fffff984 */ /* 0x000fe20000000800 */
[----:B------:R3:W-:Y:S01]  /*2190*/  LDGSTS.E.BYPASS.LTC128B.128 [R206+0x2000], desc[UR16][R4.64] ;  /* 0x0200000004ce7fae */ /* 0x0007e2000b981a10 */
[----:B------:R-:W-:Y:S05]  /*21a0*/  BRA `(.L_x_527) ;  /* 0x0000000000047947 */ /* 0x000fea0003800000 */
.L_x_528:
[----:B------:R1:W-:Y:S02]  /*21b0*/  STS.128 [R206+0x2000], RZ ;  /* 0x002000ffce007388 */ /* 0x0003e40000000c00 */
.L_x_527:
[----:B------:R-:W-:Y:S05]  /*21c0*/  BSYNC.RECONVERGENT B0 ;  /* 0x0000000000007941 */ /* 0x000fea0003800200 */
.L_x_526:
        /* <DEDUP_REMOVED lines=12> */
[----:B---3--:R-:W-:Y:S01]  /*2290*/  IMAD.X R5, R74, 0x1, R3, P0 ;  /* 0x000000014a057824 */ /* 0x008fe200000e0603 */
[----:B------:R-:W-:-:S04]  /*22a0*/  LEA R4, P0, R0, R198, 0x1 ;  /* 0x000000c600047211 */ /* 0x000fc800078008ff */
[----:B------:R-:W-:-:S05]  /*22b0*/  LEA.HI.X R5, R0, R196, R5, 0x1, P0 ;  /* 0x000000c400057211 */ /* 0x000fca00000f0c05 */
[----:B------:R-:W-:Y:S01]  /*22c0*/  @!PT LDS RZ, [RZ] ;  /* 0x00000000fffff984 */ /* 0x000fe20000000800 */
[----:B------:R-:W-:Y:S01]  /*22d0*/  @!PT LDS RZ, [RZ] ;  /* 0x00000000fffff984 */ /* 0x000fe20000000800 */
[----:B------:R-:W-:Y:S01]  /*22e0*/  @!PT LDS RZ, [RZ] ;  /* 0x00000000fffff984 */ /* 0x000fe20000000800 */
[----:B------:R3:W-:Y:S04]  /*22f0*/  LDGSTS.E.BYPASS.LTC128B.128 [R206+0x2800], desc[UR16][R4.64] ;  /* 0x0280000004ce7fae */ /* 0x0007e8000b981a10 */
.L_x_530:
[----:B------:R-:W-:Y:S05]  /*2300*/  BSYNC.RECONVERGENT B0 ;  /* 0x0000000000007941 */ /* 0x000fea0003800200 */
.L_x_529:
[----:B------:R-:W-:Y:S04]  /*2310*/  BSSY.RECONVERGENT B0, `(.L_x_531) ;  /* 0x000000e000007945 */ /* 0x000fe80003800200 */
[----:B------:R-:W-:Y:S05]  /*2320*/  @P2 BRA `(.L_x_532) ;  /* 0x0000000000302947 */ /* 0x000fea0003800000 */
[----:B------:R-:W5:Y:S02]  /*2330*/  LDCU UR6, c[0x0][0x440] ;  /* 0x00008800ff0677ac */ /* 0x000f640008000800 */
[----:B-----5:R-:W-:-:S13]  /*2340*/  ISETP.GE.AND P0, PT, R199, UR6, PT ;  /* 0x00000006c7007c0c */ /* 0x020fda000bf06270 */
[----:B------:R1:W-:Y:S01]  /*2350*/  @P0 STS.128 [R206+0x3000], RZ ;  /* 0x003000ffce000388 */ /* 0x0003e20000000c00 */
[----:B------:R-:W-:Y:S05]  /*2360*/  @P0 BRA `(.L_x_532) ;  /* 0x0000000000200947 */ /* 0x000fea0003800000 */
[----:B------:R-:W-:-:S04]  /*2370*/  LEA R0, P0, R168, R12, 0x6 ;  /* 0x0000000ca8007211 */ /* 0x000fc800078030ff */
[----:B---3--:R-:W-:Y:S02]  /*2380*/  LEA.HI.X R5, R168, R3, R169, 0x6, P0 ;  /* 0x00000003a8057211 */ /* 0x008fe400000f34a9 */
[----:B------:R-:W-:-:S04]  /*2390*/  LEA R4, P0, R0, R198, 0x1 ;  /* 0x000000c600047211 */ /* 0x000fc800078008ff */
[----:B------:R-:W-:-:S05]  /*23a0*/  LEA.HI.X R5, R0, R196, R5, 0x1, P0 ;  /* 0x000000c400057211 */ /* 0x000fca00000f0c05 */
[----:B------:R-:W-:Y:S01]  /*23b0*/  @!PT LDS RZ, [RZ] ;  /* 0x00000000fffff984 */ /* 0x000fe20000000800 */
[----:B------:R-:W-:Y:S01]  /*23c0*/  @!PT LDS RZ, [RZ] ;  /* 0x00000000fffff984 */ /* 0x000fe20000000800 */
[----:B------:R-:W-:Y:S01]  /*23d0*/  @!PT LDS RZ, [RZ] ;  /* 0x00000000fffff984 */ /* 0x000fe20000000800 */
[----:B------:R3:W-:Y:S04]  /*23e0*/  LDGSTS.E.BYPASS.LTC128B.128 [R206+0x3000], desc[UR16][R4.64] ;  /* 0x0300000004ce7fae */ /* 0x0007e8000b981a10 */
.L_x_532:
[----:B------:R-:W-:Y:S05]  /*23f0*/  BSYNC.RECONVERGENT B0 ;  /* 0x0000000000007941 */ /* 0x000fea0003800200 */
.L_x_531:
        /* <DEDUP_REMOVED lines=16> */
.L_x_534:
[----:B------:R-:W-:Y:S05]  /*2500*/  BSYNC.RECONVERGENT B0 ;  /* 0x0000000000007941 */ /* 0x000fea0003800200 */
.L_x_533:
[----:B------:R-:W5:Y:S01]  /*2510*/  LDCU UR6, c[0x0][0x3e0] ;  /* 0x00007c00ff0677ac */ /* 0x000f620008000800 */
[----:B------:R-:W0:Y:S01]  /*2520*/  LDGDEPBAR ;  /* 0x00000000000079af */ /* 0x000e220000000000 */
[----:B------:R-:W-:Y:S01]  /*2530*/  LOP3.LUT R190, R194, 0x1f, RZ, 0xc0, !PT ;  /* 0x0000001fc2be7812 */ /* 0x000fe200078ec0ff */
[C---:B---3--:R-:W-:Y:S01]  /*2540*/  IMAD.SHL.U32 R4, R184.reuse, 0x80, RZ ;  /* 0x00000080b8047824 */ /* 0x048fe200078e00ff */
[----:B------:R-:W-:Y:S01]  /*2550*/  SHF.L.U64.HI R2, R184, 0x7, R185 ;  /* 0x00000007b8027819 */ /* 0x000fe200000102b9 */
[----:B------:R-:W-:Y:S01]  /*2560*/  IMAD.U32 R3, RZ, RZ, UR14 ;  /* 0x0000000eff037e24 */ /* 0x000fe2000f8e00ff */
[----:B------:R-:W-:Y:S01]  /*2570*/  SHF.R.U32.HI R171, RZ, 0x5, R194 ;  /* 0x00000005ffab7819 */ /* 0x000fe200000116c2 */
[-C--:B------:R-:W-:Y:S01]  /*2580*/  IMAD.WIDE.U32 R4, R4, R15.reuse, RZ ;  /* 0x0000000f04047225 */ /* 0x080fe200078e00ff */
[----:B------:R-:W-:Y:S01]  /*2590*/  BSSY.RECONVERGENT B0, `(.L_x_535) ;  /* 0x000001b000007945 */ /* 0x000fe20003800200 */
[----:B------:R-:W-:Y:S02]  /*25a0*/  LOP3.LUT R191, R26, 0x1f0, RZ, 0xc0, !PT ;  /* 0x000001f01abf7812 */ /* 0x000fe400078ec0ff */
[----:B------:R-:W-:Y:S01]  /*25b0*/  IMAD R2, R2, R15, RZ ;  /* 0x0000000f02027224 */ /* 0x000fe200078e02ff */
[----:B------:R-:W-:Y:S01]  /*25c0*/  IADD3 R186, PT, PT, R72, -UR18, R186 ;  /* 0x8000001248ba7c10 */ /* 0x000fe2000fffe0ba */
[----:B------:R-:W-:-:S02]  /*25d0*/  IMAD R171, R3, 0x8, R171 ;  /* 0x0000000803ab7824 */ /* 0x000fc400078e02ab */
[----:B------:R-:W-:Y:S02]  /*25e0*/  IMAD.IADD R7, R5, 0x1, R2 ;  /* 0x0000000105077824 */ /* 0x000fe400078e0202 */
[----:B-----5:R-:W-:-:S04]  /*25f0*/  IMAD R0, R23, UR6, R24 ;  /* 0x0000000617007c24 */ /* 0x020fc8000f8e0218 */
[----:B------:R-:W-:Y:S01]  /*2600*/  IMAD.SHL.U32 R0, R0, 0x20, RZ ;  /* 0x0000002000007824 */ /* 0x000fe200078e00ff */
[----:B------:R-:W-:-:S04]  /*2610*/  DEPBAR.LE SB0, 0x0 ;  /* 0x000080000000791a */ /* 0x000fc80000000000 */
[----:B------:R-:W-:Y:S01]  /*2620*/  BAR.SYNC.DEFER_BLOCKING 0x0 ;  /* 0x0000000000007b1d */ /* 0x000fe20000010000 */
[----:B------:R-:W-:Y:S02]  /*2630*/  IADD3 R190, P1, P0, R0, R21, R190 ;  /* 0x0000001500be7210 */ /* 0x000fe4000783e0be */
[----:B------:R-:W-:-:S04]  /*2640*/  SHF.R.S32.HI R0, RZ, 0x1f, R0 ;  /* 0x0000001fff007819 */ /* 0x000fc80000011400 */
[----:B------:R-:W-:Y:S01]  /*2650*/  IADD3.X R187, PT, PT, R0, R22, RZ, P1, P0 ;  /* 0x0000001600bb7210 */ /* 0x000fe20000fe04ff */
[----:B------:R-:W-:Y:S06]  /*2660*/  @P3 BRA `(.L_x_536) ;  /* 0x0000000000303947 */ /* 0x000fec0003800000 */
        /* <DEDUP_REMOVED lines=10> */
.L_x_537:
[----:B------:R3:W-:Y:S01]  /*2710*/  STS.128 [R206+0x4000], RZ ;  /* 0x004000ffce007388 */ /* 0x0007e20000000c00 */
[----:B------:R-:W-:Y:S05]  /*2720*/  BRA `(.L_x_538) ;  /* 0x0000000000047947 */ /* 0x000fea0003800000 */
.L_x_536:
[----:B------:R3:W-:Y:S02]  /*2730*/  STS.128 [R206+0x4000], RZ ;  /* 0x004000ffce007388 */ /* 0x0007e40000000c00 */
.L_x_538:
[----:B------:R-:W-:Y:S05]  /*2740*/  BSYNC.RECONVERGENT B0 ;  /* 0x0000000000007941 */ /* 0x000fea0003800200 */
.L_x_535:
[-C--:B------:R-:W-:Y:S01]  /*2750*/  ISETP.GE.AND P0, PT, R16, R14.reuse, PT ;  /* 0x0000000e1000720c */ /* 0x080fe20003f06270 */
[----:B---3--:R-:W-:Y:S01]  /*2760*/  IMAD.SHL.U32 R3, R194, 0x10, RZ ;  /* 0x00000010c2037824 */ /* 0x008fe200078e00ff */
        /* <DEDUP_REMOVED lines=25> */
.L_x_540:
[----:B------:R-:W-:Y:S05]  /*2900*/  BSYNC.RECONVERGENT B0 ;  /* 0x0000000000007941 */ /* 0x000fea0003800200 */
.L_x_539:
        /* <DEDUP_REMOVED lines=17> */
.L_x_542:
[----:B------:R-:W-:Y:S05]  /*2a20*/  BSYNC.RECONVERGENT B0 ;  /* 0x0000000000007941 */ /* 0x000fea0003800200 */
.L_x_541:
        /* <DEDUP_REMOVED lines=17> */
.L_x_544:
[----:B------:R-:W-:Y:S05]  /*2b40*/  BSYNC.RECONVERGENT B0 ;  /* 0x0000000000007941 */ /* 0x000fea0003800200 */
.L_x_543:
[----:B------:R-:W-:Y:S01]  /*2b50*/  LDSM.16.M88.4 R16, [R195] ;  /* 0x00000000c310783b */ /* 0x000fe20000000200 */
[----:B------:R-:W-:Y:S01]  /*2b60*/  IMAD.MOV.U32 R0, RZ, RZ, 0x20 ;  /* 0x00000020ff007424 */ /* 0x000fe200078e00ff */
[----:B------:R-:W-:Y:S02]  /*2b70*/  LOP3.LUT P2, RZ, R194, 0x4, RZ, 0xc0, !PT ;  /* 0x00000004c2ff7812 */ /* 0x000fe4000784c0ff */
[----:B-1----:R-:W1:Y:S01]  /*2b80*/  LDSM.16.M88.4 R4, [R193+0x2000] ;  /* 0x00200000c104783b */ /* 0x002e620000000200 */
[----:B------:R-:W-:Y:S02]  /*2b90*/  ISETP.GT.AND P0, PT, R192, R197, PT ;  /* 0x000000c5c000720c */ /* 0x000fe40003f04270 */
[----:B------:R-:W-:Y:S01]  /*2ba0*/  SEL R2, R0, 0xffffffe0, !P2 ;  /* 0xffffffe000027807 */ /* 0x000fe20005000000 */
[----:B------:R-:W5:Y:S04]  /*2bb0*/  LDSM.16.M88.4 R12, [R195+0x1000] ;  /* 0x00100000c30c783b */ /* 0x000f680000000200 */
[----:B------:R-:W2:Y:S01]  /*2bc0*/  LDSM.16.M88.4 R40, [R193+0x2400] ;  /* 0x00240000c128783b */ /* 0x000ea20000000200 */
[----:B------:R-:W-:-:S02]  /*2bd0*/  IMAD.IADD R170, R193, 0x1, R2 ;  /* 0x00000001c1aa7824 */ /* 0x000fc400078e0202 */
[----:B------:R-:W-:Y:S01]  /*2be0*/  IMAD.IADD R0, R195, 0x1, R2 ;  /* 0x00000001c3007824 */ /* 0x000fe200078e0202 */
[----:B------:R-:W3:Y:S01]  /*2bf0*/  LDSM.16.M88.4 R36, [R193+0x2800] ;  /* 0x00280000c124783b */ /* 0x000ee20000000200 */
[----:B------:R-:W-:-:S03]  /*2c00*/  LOP3.LUT R2, R202, 0x7, RZ, 0xc0, !PT ;  /* 0x00000007ca027812 */ /* 0x000fc600078ec0ff */
[----:B------:R-:W4:Y:S01]  /*2c10*/  LDSM.16.M88.4 R32, [R193+0x2c00] ;  /* 0x002c0000c120783b */ /* 0x000f220000000200 */
[----:B------:R-:W-:-:S03]  /*2c20*/  IADD3 R2, PT, PT, R2, UR15, R191 ;  /* 0x0000000f02027c10 */ /* 0x000fc6000fffe0bf */
[----:B------:R-:W4:Y:S01]  /*2c30*/  LDSM.16.M88.4 R28, [R193+0x3000] ;  /* 0x00300000c11c783b */ /* 0x000f220000000200 */
[----:B------:R-:W-:-:S03]  /*2c40*/  IADD3 R197, PT, PT, R2, R72, -R75 ;  /* 0x0000004802c57210 */ /* 0x000fc60007ffe84b */
[----:B------:R-:W4:Y:S04]  /*2c50*/  LDSM.16.M88.4 R24, [R193+0x3400] ;  /* 0x00340000c118783b */ /* 0x000f280000000200 */
[----:B------:R-:W4:Y:S04]  /*2c60*/  LDSM.16.M88.4 R20, [R193+0x3800] ;  /* 0x00380000c114783b */ /* 0x000f280000000200 */
[----:B------:R-:W4:Y:S04]  /*2c70*/  LDSM.16.M88.4 R44, [R193+0x3c00] ;  /* 0x003c0000c12c783b */ /* 0x000f280000000200 */
[----:B------:R-:W-:Y:S01]  /*2c80*/  LDSM.16.M88.4 R76, [R170+0x2000] ;  /* 0x00200000aa4c783b */ /* 0x000fe20000000200 */
[-C--:B-1----:R-:W-:Y:S03]  /*2c90*/  HMMA.16816.F32 R180, R16, R4.reuse, RZ ;  /* 0x0000000410b4723c */ /* 0x082fe600000018ff */
[----:B------:R-:W-:Y:S04]  /*2ca0*/  LDSM.16.M88.4 R68, [R170+0x2400] ;  /* 0x00240000aa44783b */ /* 0x000fe80000000200 */
        /* <DEDUP_REMOVED lines=8> */
[----:B------:R-:W1:Y:S04]  /*2d30*/  LDSM.16.M88.4 R4, [R0+0x1000] ;  /* 0x001000000004783b */ /* 0x000e680000000200 */
[----:B------:R-:W5:Y:S01]  /*2d40*/  LDSM.16.M88.4 R80, [R170+0x3c00] ;  /* 0x003c0000aa50783b */ /* 0x000f620000000200 */
[C---:B--2---:R-:W-:Y:S03]  /*2d50*/  HMMA.16816.F32 R160, R12.reuse, R40, RZ ;  /* 0x000000280ca0723c */ /* 0x044fe600000018ff */
[----:B------:R2:W5:Y:S04]  /*2d60*/  LDSM.16.M88.4 R8, [R0] ;  /* 0x000000000008783b */ /* 0x0005680000000200 */
[----:B------:R-:W0:Y:S01]  /*2d70*/  LDGDEPBAR ;  /* 0x00000000000079af */ /* 0x000e220000000000 */
[C---:B---3--:R-:W-:Y:S08]  /*2d80*/  HMMA.16816.F32 R152, R12.reuse, R36, RZ ;  /* 0x000000240c98723c */ /* 0x048ff000000018ff */
[C---:B----4-:R-:W-:Y:S08]  /*2d90*/  HMMA.16816.F32 R144, R12.reuse, R32, RZ ;  /* 0x000000200c90723c */ /* 0x050ff000000018ff */
[----:B------:R-:W-:Y:S01]  /*2da0*/  HMMA.16816.F32 R136, R12, R28, RZ ;  /* 0x0000001c0c88723c */ /* 0x000fe200000018ff */
[----:B--2---:R-:W-:Y:S01]  /*2db0*/  IADD3 R0, PT, PT, R2, 0x1, R186 ;  /* 0x0000000102007810 */ /* 0x004fe20007ffe0ba */
[----:B------:R-:W-:-:S06]  /*2dc0*/  DEPBAR.LE SB0, 0x0 ;  /* 0x000080000000791a */ /* 0x000fcc0000000000 */
[C---:B------:R-:W-:Y:S01]  /*2dd0*/  HMMA.16816.F32 R128, R12.reuse, R24, RZ ;  /* 0x000000180c80723c */ /* 0x040fe200000018ff */
[C---:B------:R-:W-:Y:S02]  /*2de0*/  VIMNMX R202, PT, PT, R0.reuse, R72, PT ;  /* 0x0000004800ca7248 */ /* 0x040fe40003fe0100 */
[C-C-:B------:R-:W-:Y:S02]  /*2df0*/  VIADDMNMX R204, R0.reuse, 0x8, R72.reuse, PT ;  /* 0x0000000800cc7846 */ /* 0x140fe40003800148 */
[C-C-:B------:R-:W-:Y:S02]  /*2e00*/  VIADDMNMX R201, R0.reuse, 0x40, R72.reuse, PT ;  /* 0x0000004000c97846 */ /* 0x140fe40003800148 */
[----:B------:R-:W-:Y:S01]  /*2e10*/  VIADDMNMX R203, R0, 0x48, R72, PT ;  /* 0x0000004800cb7846 */ /* 0x000fe20003800148 */
        /* <DEDUP_REMOVED lines=9> */
[C---:B-1----:R-:W-:Y:S08]  /*2eb0*/  HMMA.16816.F32 R212, R4.reuse, R76, R176 ;  /* 0x0000004c04d4723c */ /* 0x042ff000000018b0 */
[C---:B------:R-:W-:Y:S08]  /*2ec0*/  HMMA.16816.F32 R216, R4.reuse, R68, R160 ;  /* 0x0000004404d8723c */ /* 0x040ff000000018a0 */
[C---:B------:R-:W-:Y:S08]  /*2ed0*/  HMMA.16816.F32 R220, R4.reuse, R64, R152 ;  /* 0x0000004004dc723c */ /* 0x040ff00000001898 */
[C---:B------:R-:W-:Y:S08]  /*2ee0*/  HMMA.16816.F32 R224, R4.reuse, R60, R144 ;  /* 0x0000003c04e0723c */ /* 0x040ff00000001890 */
[C---:B------:R-:W-:Y:S08]  /*2ef0*/  HMMA.16816.F32 R228, R4.reuse, R56, R136 ;  /* 0x0000003804e4723c */ /* 0x040ff00000001888 */
        /* <DEDUP_REMOVED lines=12> */
[C---:B------:R-:W-:Y:S03]  /*2fc0*/  HMMA.16816.F32 R100, R16.reuse, R42, RZ ;  /* 0x0000002a1064723c */ /* 0x040fe600000018ff */
[----:B------:R1:W-:Y:S04]  /*2fd0*/  STL.64 [R1+0x20], R4 ;  /* 0x0000200401007387 */ /* 0x0003e80000100a00 */
[----:B------:R1:W-:Y:S01]  /*2fe0*/  STL.64 [R1+0x28], R6 ;  /* 0x0000280601007387 */ /* 0x0003e20000100a00 */
        /* <DEDUP_REMOVED lines=29> */
[----:B-1----:R-:W-:-:S13]  /*31c0*/  @!P0 BRA `(.L_x_545) ;  /* 0x0000000000bc8947 */ /* 0x002fda0003800000 */
        /* <DEDUP_REMOVED lines=39> */
[----:B-1----:R-:W-:-:S04]  /*3440*/  LEA R4, P0, R2, R198, 0x1 ;  /* 0x000000c602047211 */ /* 0x002fc800078008ff */
[----:B------:R-:W-:-:S05]  /*3450*/  LEA.HI.X R5, R2, R196, R0, 0x1, P0 ;  /* 0x000000c402057211 */ /* 0x000fca00000f0c00 */
[----:B------:R-:W-:Y:S01]  /*3460*/  @!PT LDS RZ, [RZ] ;  /* 0x00000000fffff984 */ /* 0x000fe20000000800 */
[----:B------:R-:W-:Y:S01]  /*3470*/  @!PT LDS RZ, [RZ] ;  /* 0x00000000fffff984 */ /* 0x000fe20000000800 */
[----:B------:R-:W-:Y:S01]  /*3480*/  @!PT LDS RZ, [RZ] ;  /* 0x00000000fffff984 */ /* 0x000fe20000000800 */
[----:B------:R2:W-:Y:S04]  /*3490*/  LDGSTS.E.BYPASS.LTC128B.128 [R206+0x3800], desc[UR16][R4.64] ;  /* 0x0380000004ce7fae */ /* 0x0005e8000b981a10 */
.L_x_547:
[----:B------:R-:W-:Y:S05]  /*34a0*/  BSYNC.RECONVERGENT B0 ;  /* 0x0000000000007941 */ /* 0x000fea0003800200 */
.L_x_546:
[----:B------:R-:W0:Y:S02]  /*34b0*/  LDGDEPBAR ;  /* 0x00000000000079af */ /* 0x000e240000000000 */
.L_x_545:
[----:B-1----:R-:W3:Y:S04]  /*34c0*/  LDL.LU R7, [R1+0x24] ;  /* 0x0000240001077983 */ /* 0x002ee80000300800 */
[----:B------:R-:W4:Y:S04]  /*34d0*/  LDL.LU R6, [R1+0x28] ;  /* 0x0000280001067983 */ /* 0x000f280000300800 */
[----:B--2---:R-:W2:Y:S04]  /*34e0*/  LDL.LU R5, [R1+0x2c] ;  /* 0x00002c0001057983 */ /* 0x004ea80000300800 */
[----:B------:R-:W2:Y:S01]  /*34f0*/  LDL.LU R3, [R1+0x20] ;  /* 0x0000200001037983 */ /* 0x000ea20000300800 */
[----:B------:R-:W-:Y:S01]  /*3500*/  IMAD.SHL.U32 R0, R194, 0x2, RZ ;  /* 0x00000002c2007824 */ /* 0x000fe200078e00ff */
[----:B------:R-:W-:Y:S01]  /*3510*/  UIADD3 UR8, UPT, UPT, UR21, -0x4498517b, URZ ;  /* 0xbb67ae8515087890 */ /* 0x000fe2000fffe0ff */
[C---:B------:R-:W-:Y:S01]  /*3520*/  VIADD R4, R197.reuse, 0x8 ;  /* 0x00000008c5047836 */ /* 0x040fe20000000000 */
[----:B------:R-:W-:Y:S01]  /*3530*/  STL [R1+0xb0], R206 ;  /* 0x0000b0ce01007387 */ /* 0x000fe20000100800 */
[----:B------:R-:W-:Y:S01]  /*3540*/  VIADD R20, R197, 0x48 ;  /* 0x00000048c5147836 */ /* 0x000fe20000000000 */
[----:B------:R-:W-:Y:S01]  /*3550*/  LOP3.LUT R2, R0, 0x6, RZ, 0xc0, !PT ;  /* 0x0000000600027812 */ /* 0x000fe200078ec0ff */
[----:B------:R-:W-:Y:S01]  /*3560*/  IMAD.IADD R0, R189, 0x1, R188 ;  /* 0x00000001bd007824 */ /* 0x000fe200078e02bc */
[----:B------:R-:W-:Y:S01]  /*3570*/  STL [R1+0xac], R195 ;  /* 0x0000acc301007387 */ /* 0x000fe20000100800 */
[----:B------:R-:W-:-:S02]  /*3580*/  UIADD3 UR6, UPT, UPT, UR20, 0x3c6ef372, URZ ;  /* 0x3c6ef37214067890 */ /* 0x000fc4000fffe0ff */
[----:B------:R-:W-:Y:S01]  /*3590*/  UIADD3 UR7, UPT, UPT, UR20, -0x61c88647, URZ ;  /* 0x9e3779b914077890 */ /* 0x000fe2000fffe0ff */
[----:B------:R-:W-:Y:S01]  /*35a0*/  STL [R1+0xa8], R193 ;  /* 0x0000a8c101007387 */ /* 0x000fe20000100800 */
[----:B------:R-:W-:Y:S02]  /*35b0*/  UIADD3 UR15, UPT, UPT, UR21, 0x76cf5d0a, URZ ;  /* 0x76cf5d0a150f7890 */ /* 0x000fe4000fffe0ff */
[----:B------:R-:W-:Y:S01]  /*35c0*/  UIADD3 UR13, UPT, UPT, UR21, 0x32370b8f, URZ ;  /* 0x32370b8f150d7890 */ /* 0x000fe2000fffe0ff */
[----:B------:R-:W-:Y:S01]  /*35d0*/  STL [R1+0xa4], R185 ;  /* 0x0000a4b901007387 */ /* 0x000fe20000100800 */
[----:B------:R-:W-:Y:S02]  /*35e0*/  UIADD3 UR9, UPT, UPT, UR20, -0x255992d5, URZ ;  /* 0xdaa66d2b14097890 */ /* 0x000fe4000fffe0ff */
[----:B------:R-:W-:Y:S01]  /*35f0*/  UIADD3 UR12, UPT, UPT, UR21, -0x126145ec, URZ ;  /* 0xed9eba14150c7890 */ /* 0x000fe2000fffe0ff */
[----:B------:R-:W-:Y:S01]  /*3600*/  STL [R1+0xa0], R184 ;  /* 0x0000a0b801007387 */ /* 0x000fe20000100800 */
[----:B------:R-:W-:-:S02]  /*3610*/  UIADD3 UR11, UPT, UPT, UR21, -0x56f99767, URZ ;  /* 0xa9066899150b7890 */ /* 0x000fc4000fffe0ff */
[----:B------:R-:W-:Y:S01]  /*3620*/  UIADD3 UR10, UPT, UPT, UR21, 0x646e171e, URZ ;  /* 0x646e171e150a7890 */ /* 0x000fe2000fffe0ff */
[----:B------:R-:W-:Y:S04]  /*3630*/  STL [R1+0x9c], R170 ;  /* 0x00009caa01007387 */ /* 0x000fe80000100800 */
[----:B------:R-:W-:Y:S04]  /*3640*/  STL [R1+0x98], R169 ;  /* 0x000098a901007387 */ /* 0x000fe80000100800 */
[----:B------:R-:W-:Y:S04]  /*3650*/  STL [R1+0x94], R168 ;  /* 0x000094a801007387 */ /* 0x000fe80000100800 */
[----:B------:R1:W-:Y:S04]  /*3660*/  STL [R1+0x7c], R2 ;  /* 0x00007c0201007387 */ /* 0x0003e80000100800 */
[----:B------:R2:W-:Y:S01]  /*3670*/  STL [R1+0xb4], R197 ;  /* 0x0000b4c501007387 */ /* 0x0005e20000100800 */
[----:B-1----:R-:W-:-:S04]  /*3680*/  IMAD R2, R192, 0x80, R2 ;  /* 0x00000080c0027824 */ /* 0x002fc800078e0202 */
[----:B------:R-:W-:Y:S01]  /*3690*/  VIADD R8, R2, 0x1 ;  /* 0x0000000102087836 */ /* 0x000fe20000000000 */
[----:B------:R-:W-:Y:S01]  /*36a0*/  ISETP.GT.AND P0, PT, R4, R2, PT ;  /* 0x000000020400720c */ /* 0x000fe20003f04270 */
[C---:B------:R-:W-:Y:S02]  /*36b0*/  VIADD R9, R2.reuse, 0x11 ;  /* 0x0000001102097836 */ /* 0x040fe40000000000 */
        /* <DEDUP_REMOVED lines=9> */
[----:B------:R-:W-:Y:S01]  /*3750*/  ISETP.GT.AND P3, PT, R4, R11, PT ;  /* 0x0000000b0400720c */ /* 0x000fe20003f64270 */
[C---:B------:R-:W-:Y:S01]  /*3760*/  VIADD R19, R2.reuse, 0x29 ;  /* 0x0000002902137836 */ /* 0x040fe20000000000 */
[----:B------:R-:W-:Y:S01]  /*3770*/  FSEL R38, R143, -INF , !P4 ;  /* 0xff8000008f267808 */ /* 0x000fe20006000000 */
[----:B------:R-:W-:Y:S01]  /*3780*/  VIADD R23, R2, 0x31 ;  /* 0x0000003102177836 */ /* 0x000fe20000000000 */
[----:B------:R-:W-:Y:S01]  /*3790*/  ISETP.GT.AND P4, PT, R4, R18, PT ;  /* 0x000000120400720c */ /* 0x000fe20003f84270 */
[----:B------:R-:W-:Y:S01]  /*37a0*/  VIADD R21, R2, 0x30 ;  /* 0x0000003002157836 */ /* 0x000fe20000000000 */
[----:B------:R-:W-:Y:S01]  /*37b0*/  FSEL R47, R110, -INF , !P3 ;  /* 0xff8000006e2f7808 */ /* 0x000fe20005800000 */
[----:B------:R-:W-:Y:S01]  /*37c0*/  VIADD R27, R2, 0x39 ;  /* 0x00000039021b7836 */ /* 0x000fe20000000000 */
[----:B------:R-:W-:Y:S01]  /*37d0*/  ISETP.GT.AND P3, PT, R4, R19, PT ;  /* 0x000000130400720c */ /* 0x000fe20003f64270 */
[----:B------:R-:W-:Y:S01]  /*37e0*/  VIADD R25, R2, 0x38 ;  /* 0x0000003802197836 */ /* 0x000fe20000000000 */
[----:B------:R-:W-:Y:S01]  /*37f0*/  FSEL R59, R106, -INF , !P4 ;  /* 0xff8000006a3b7808 */ /* 0x000fe20006000000 */
[----:B------:R-:W-:Y:S01]  /*3800*/  VIADD R29, R2, 0x40 ;  /* 0x00000040021d7836 */ /* 0x000fe20000000000 */
[----:B------:R-:W-:Y:S01]  /*3810*/  ISETP.GT.AND P4, PT, R4, R27, PT ;  /* 0x0000001b0400720c */ /* 0x000fe20003f84270 */
[C---:B------:R-:W-:Y:S01]  /*3820*/  VIADD R31, R2.reuse, 0x48 ;  /* 0x00000048021f7836 */ /* 0x040fe20000000000 */
[----:B------:R-:W-:Y:S01]  /*3830*/  FSEL R60, R107, -INF , !P3 ;  /* 0xff8000006b3c7808 */ /* 0x000fe20005800000 */
[----:B------:R-:W-:Y:S01]  /*3840*/  VIADD R30, R2, 0x41 ;  /* 0x00000041021e7836 */ /* 0x000fe20000000000 */
[----:B------:R-:W-:Y:S01]  /*3850*/  ISETP.GT.AND P3, PT, R4, R29, PT ;  /* 0x0000001d0400720c */ /* 0x000fe20003f64270 */
[C---:B------:R-:W-:Y:S01]  /*3860*/  VIADD R34, R2.reuse, 0x50 ;  /* 0x0000005002227836 */ /* 0x040fe20000000000 */
[----:B------:R-:W-:Y:S01]  /*3870*/  FSEL R68, R103, -INF , !P4 ;  /* 0xff80000067447808 */ /* 0x000fe20006000000 */
[----:B------:R-:W-:Y:S01]  /*3880*/  VIADD R33, R2, 0x49 ;  /* 0x0000004902217836 */ /* 0x000fe20000000000 */
[----:B------:R-:W-:Y:S01]  /*3890*/  FSEL R71, R130, -INF , !P3 ;  /* 0xff80000082477808 */ /* 0x000fe20005800000 */
[----:B------:R-:W-:Y:S01]  /*38a0*/  VIADD R36, R2, 0x51 ;  /* 0x0000005102247836 */ /* 0x000fe20000000000 */
[----:B------:R-:W-:Y:S01]  /*38b0*/  ISETP.GT.AND P4, PT, R4, R34, PT ;  /* 0x000000220400720c */ /* 0x000fe20003f84270 */
[----:B------:R-:W-:-:S02]  /*38c0*/  VIADD R40, R2, 0x59 ;  /* 0x0000005902287836 */ /* 0x000fc40000000000 */
        /* <DEDUP_REMOVED lines=8> */
[C---:B------:R-:W-:Y:S02]  /*3950*/  VIADD R48, R2.reuse, 0x70 ;  /* 0x0000007002307836 */ /* 0x040fe40000000000 */
[----:B------:R-:W-:Y:S01]  /*3960*/  VIADD R50, R2, 0x78 ;  /* 0x0000007802327836 */ /* 0x000fe20000000000 */
[----:B------:R-:W-:Y:S01]  /*3970*/  ISETP.GT.AND P3, PT, R4, R44, PT ;  /* 0x0000002c0400720c */ /* 0x000fe20003f64270 */
[----:B------:R-:W-:-:S02]  /*3980*/  VIADD R46, R2, 0x69 ;  /* 0x00000069022e7836 */ /* 0x000fc40000000000 */
[C---:B------:R-:W-:Y:S02]  /*3990*/  VIADD R49, R2.reuse, 0x71 ;  /* 0x0000007102317836 */ /* 0x040fe40000000000 */
[C---:B------:R-:W-:Y:S02]  /*39a0*/  VIADD R53, R2.reuse, 0x79 ;  /* 0x0000007902357836 */ /* 0x040fe40000000000 */
[----:B---3--:R-:W-:Y:S02]  /*39b0*/  IMAD.MOV.U32 R166, RZ, RZ, R7 ;  /* 0x000000ffffa67224 */ /* 0x008fe400078e0007 */
[C---:B------:R-:W-:Y:S02]  /*39c0*/  VIADD R7, R2.reuse, 0x8 ;  /* 0x0000000802077836 */ /* 0x040fe40000000000 */
[----:B----4-:R-:W-:Y:S02]  /*39d0*/  IMAD.MOV.U32 R165, RZ, RZ, R6 ;  /* 0x000000ffffa57224 */ /* 0x010fe400078e0006 */
[----:B------:R-:W-:Y:S01]  /*39e0*/  VIADD R6, R2, 0x9 ;  /* 0x0000000902067836 */ /* 0x000fe20000000000 */
[----:B------:R-:W-:Y:S01]  /*39f0*/  ISETP.GT.AND P6, PT, R4, R7, PT ;  /* 0x000000070400720c */ /* 0x000fe20003fc4270 */
[----:B--2---:R-:W-:-:S02]  /*3a00*/  IMAD.MOV.U32 R164, RZ, RZ, R5 ;  /* 0x000000ffffa47224 */ /* 0x004fc400078e0005 */
[----:B------:R-:W-:Y:S01]  /*3a10*/  VIADD R5, R2, 0x10 ;  /* 0x0000001002057836 */ /* 0x000fe20000000000 */
[----:B------:R-:W-:Y:S01]  /*3a20*/  ISETP.GT.AND P5, PT, R4, R6, PT ;  /* 0x000000060400720c */ /* 0x000fe20003fa4270 */
[----:B------:R-:W-:Y:S01]  /*3a30*/  IMAD.MOV.U32 R167, RZ, RZ, R3 ;  /* 0x000000ffffa77224 */ /* 0x000fe200078e0003 */
[----:B------:R-:W-:Y:S01]  /*3a40*/  FSEL R26, R114, -INF , !P6 ;  /* 0xff800000721a7808 */ /* 0x000fe20007000000 */
[----:B------:R-:W-:Y:S01]  /*3a50*/  VIADD R3, R197, 0x40 ;  /* 0x00000040c5037836 */ /* 0x000fe20000000000 */
[----:B------:R-:W-:Y:S02]  /*3a60*/  FSEL R28, R115, -INF , !P5 ;  /* 0xff800000731c7808 */ /* 0x000fe40006800000 */
[C---:B------:R-:W-:Y:S02]  /*3a70*/  ISETP.GT.AND P0, PT, R4.reuse, R5, PT ;  /* 0x000000050400720c */ /* 0x040fe40003f04270 */
[C---:B------:R-:W-:Y:S02]  /*3a80*/  ISETP.GT.AND P5, PT, R4.reuse, R15, PT ;  /* 0x0000000f0400720c */ /* 0x040fe40003fa4270 */
[----:B------:R-:W-:-:S02]  /*3a90*/  ISETP.GT.AND P6, PT, R4, R12, PT ;  /* 0x0000000c0400720c */ /* 0x000fc40003fc4270 */
[----:B------:R-:W-:Y:S02]  /*3aa0*/  FSEL R37, R142, -INF , !P0 ;  /* 0xff8000008e257808 */ /* 0x000fe40004000000 */
[----:B------:R-:W-:Y:S02]  /*3ab0*/  FSEL R55, R138, -INF , !P5 ;  /* 0xff8000008a377808 */ /* 0x000fe40006800000 */
[C---:B------:R-:W-:Y:S02]  /*3ac0*/  ISETP.GT.AND P0, PT, R4.reuse, R16, PT ;  /* 0x000000100400720c */ /* 0x040fe40003f04270 */
[----:B------:R-:W-:Y:S02]  /*3ad0*/  FSEL R51, R111, -INF , !P6 ;  /* 0xff8000006f337808 */ /* 0x000fe40007000000 */
[C---:B------:R-:W-:Y:S02]  /*3ae0*/  ISETP.GT.AND P5, PT, R4.reuse, R23, PT ;  /* 0x000000170400720c */ /* 0x040fe40003fa4270 */
[----:B------:R-:W-:-:S02]  /*3af0*/  ISETP.GT.AND P6, PT, R4, R21, PT ;  /* 0x000000150400720c */ /* 0x000fc40003fc4270 */
[----:B------:R-:W-:Y:S02]  /*3b00*/  FSEL R56, R139, -INF , !P0 ;  /* 0xff8000008b387808 */ /* 0x000fe40004000000 */
[----:B------:R-:W-:Y:S02]  /*3b10*/  FSEL R64, R135, -INF , !P5 ;  /* 0xff80000087407808 */ /* 0x000fe40006800000 */
[----:B------:R-:W-:Y:S02]  /*3b20*/  ISETP.GT.AND P0, PT, R4, R25, PT ;  /* 0x000000190400720c */ /* 0x000fe40003f04270 */
[----:B------:R-:W-:Y:S02]  /*3b30*/  FSEL R63, R134, -INF , !P6 ;  /* 0xff800000863f7808 */ /* 0x000fe40007000000 */
        /* <DEDUP_REMOVED lines=12> */
[----:B------:R-:W-:Y:S02]  /*3c00*/  ISETP.GT.AND P5, PT, R4, R48, PT ;  /* 0x000000300400720c */ /* 0x000fe40003fa4270 */
[----:B------:R-:W-:-:S02]  /*3c10*/  FSEL R94, R123, -INF , !P4 ;  /* 0xff8000007b5e7808 */ /* 0x000fc40006000000 */
[C---:B------:R-:W-:Y:S02]  /*3c20*/  ISETP.GT.AND P4, PT, R4.reuse, R50, PT ;  /* 0x000000320400720c */ /* 0x040fe40003f84270 */
[----:B------:R-:W-:Y:S02]  /*3c30*/  ISETP.GT.AND P1, PT, R3, R2, PT ;  /* 0x000000020300720c */ /* 0x000fe40003f24270 */
[----:B------:R-:W-:Y:S02]  /*3c40*/  ISETP.GT.AND P6, PT, R4, R46, PT ;  /* 0x0000002e0400720c */ /* 0x000fe40003fc4270 */
[----:B------:R-:W-:Y:S02]  /*3c50*/  FSEL R90, R122, -INF , !P0 ;  /* 0xff8000007a5a7808 */ /* 0x000fe40004000000 */
[----:B------:R-:W-:Y:S02]  /*3c60*/  FSEL R102, R118, -INF , !P3 ;  /* 0xff80000076667808 */ /* 0x000fe40005800000 */
        /* <DEDUP_REMOVED lines=8> */
[C---:B------:R-:W-:Y:S02]  /*3cf0*/  ISETP.GT.AND P1, PT, R3.reuse, R8, PT ;  /* 0x000000080300720c */ /* 0x040fe40003f24270 */
        /* <DEDUP_REMOVED lines=9> */
[----:B------:R-:W-:-:S02]  /*3d90*/  ISETP.GT.AND P4, PT, R3, R18, PT ;  /* 0x000000120300720c */ /* 0x000fc40003f84270 */
[----:B------:R-:W-:Y:S02]  /*3da0*/  FSEL R35, R217, -INF , !P6 ;  /* 0xff800000d9237808 */ /* 0x000fe40007000000 */
        /* <DEDUP_REMOVED lines=46> */
[----:B------:R-:W-:-:S02]  /*4090*/  ISETP.GE.AND P4, PT, R2, R204, PT ;  /* 0x000000cc0200720c */ /* 0x000fc40003f86270 */
[----:B------:R-:W-:Y:S02]  /*40a0*/  FSEL R98, R241, -INF , !P6 ;  /* 0xff800000f1627808 */ /* 0x000fe40007000000 */
[----:B------:R-:W-:Y:S02]  /*40b0*/  ISETP.GT.AND P1, PT, R3, R53, PT ;  /* 0x000000350300720c */ /* 0x000fe40003f24270 */
[----:B------:R-:W-:Y:S02]  /*40c0*/  ISETP.GT.AND P6, PT, R20, R2, PT ;  /* 0x000000021400720c */ /* 0x000fe40003fc4270 */
[----:B------:R-:W-:Y:S02]  /*40d0*/  FSEL R91, R209, -INF , !P0 ;  /* 0xff800000d15b7808 */ /* 0x000fe40004000000 */
[----:B------:R-:W-:Y:S02]  /*40e0*/  FSEL R3, R180, -INF , !P5 ;  /* 0xff800000b4037808 */ /* 0x000fe40006800000 */
[----:B------:R-:W-:-:S02]  /*40f0*/  FSEL R103, R167, -INF , !P3 ;  /* 0xff800000a7677808 */ /* 0x000fc40005800000 */
[C---:B------:R-:W-:Y:S02]  /*4100*/  ISETP.GE.AND P0, PT, R2.reuse, R202, PT ;  /* 0x000000ca0200720c */ /* 0x040fe40003f06270 */
[-C--:B------:R-:W-:Y:S02]  /*4110*/  ISETP.GT.AND P5, PT, R197, R8.reuse, PT ;  /* 0x00000008c500720c */ /* 0x080fe40003fa4270 */
[----:B------:R-:W-:Y:S02]  /*4120*/  ISETP.GE.AND P3, PT, R2, R201, PT ;  /* 0x000000c90200720c */ /* 0x000fe40003f66270 */
[----:B------:R-:W-:Y:S02]  /*4130*/  FSEL R186, R14, -INF , !P4 ;  /* 0xff8000000eba7808 */ /* 0x000fe40006000000 */
[----:B------:R-:W-:Y:S02]  /*4140*/  FSEL R4, R214, -INF , !P6 ;  /* 0xff800000d6047808 */ /* 0x000fe40007000000 */
[----:B------:R-:W-:-:S02]  /*4150*/  ISETP.GT.AND P4, PT, R20, R8, PT ;  /* 0x000000081400720c */ /* 0x000fc40003f84270 */
[----:B------:R-:W-:Y:S02]  /*4160*/  ISETP.GE.AND P6, PT, R2, R203, PT ;  /* 0x000000cb0200720c */ /* 0x000fe40003fc6270 */
[----:B------:R-:W-:Y:S02]  /*4170*/  FSEL R2, R181, -INF , !P5 ;  /* 0xff800000b5027808 */ /* 0x000fe40006800000 */
[----:B------:R-:W-:Y:S01]  /*4180*/  FSEL R114, R166, -INF , !P1 ;  /* 0xff800000a6727808 */ /* 0x000fe20004800000 */
[----:B------:R-:W-:Y:S01]  /*4190*/  IMAD.MOV.U32 R166, RZ, RZ, R164 ;  /* 0x000000ffffa67224 */ /* 0x000fe200078e00a4 */
[----:B------:R-:W-:Y:S02]  /*41a0*/  FSEL R225, R3, -INF , !P0 ;  /* 0xff80000003e17808 */ /* 0x000fe40004000000 */
[----:B------:R-:W-:Y:S02]  /*41b0*/  FSEL R138, R10, -INF , !P3 ;  /* 0xff8000000a8a7808 */ /* 0x000fe40005800000 */
[----:B------:R-:W-:-:S02]  /*41c0*/  ISETP.GE.AND P1, PT, R8, R202, PT ;  /* 0x000000ca0800720c */ /* 0x000fc40003f26270 */
[C---:B------:R-:W-:Y:S02]  /*41d0*/  ISETP.GE.AND P0, PT, R8.reuse, R204, PT ;  /* 0x000000cc0800720c */ /* 0x040fe40003f06270 */
[C---:B------:R-:W-:Y:S02]  /*41e0*/  ISETP.GE.AND P5, PT, R8.reuse, R201, PT ;  /* 0x000000c90800720c */ /* 0x040fe40003fa6270 */
[----:B------:R-:W-:Y:S02]  /*41f0*/  ISETP.GE.AND P3, PT, R8, R203, PT ;  /* 0x000000cb0800720c */ /* 0x000fe40003f66270 */
[----:B------:R-:W-:Y:S02]  /*4200*/  FSEL R8, R215, -INF , !P4 ;  /* 0xff800000d7087808 */ /* 0x000fe40006000000 */
[----:B------:R-:W-:Y:S02]  /*4210*/  ISETP.GT.AND P4, PT, R197, R7, PT ;  /* 0x00000007c500720c */ /* 0x000fe40003f84270 */
[----:B------:R-:W-:-:S02]  /*4220*/  FSEL R198, R17, -INF , !P0 ;  /* 0xff80000011c67808 */ /* 0x000fc40004000000 */
[----:B------:R-:W-:Y:S02]  /*4230*/  FSEL R221, R2, -INF , !P1 ;  /* 0xff80000002dd7808 */ /* 0x000fe40004800000 */
[C---:B------:R-:W-:Y:S02]  /*4240*/  ISETP.GE.AND P0, PT, R7.reuse, R204, PT ;  /* 0x000000cc0700720c */ /* 0x040fe40003f06270 */
[----:B------:R-:W-:Y:S02]  /*4250*/  ISETP.GE.AND P1, PT, R7, R202, PT ;  /* 0x000000ca0700720c */ /* 0x000fe40003f26270 */
[----:B------:R-:W-:Y:S02]  /*4260*/  FSEL R3, R112, -INF , !P4 ;  /* 0xff80000070037808 */ /* 0x000fe40006000000 */
[----:B------:R-:W-:Y:S02]  /*4270*/  FSEL R134, R13, -INF , !P5 ;  /* 0xff8000000d867808 */ /* 0x000fe40006800000 */
[----:B------:R-:W-:-:S02]  /*4280*/  FSEL R153, R4, -INF , !P6 ;  /* 0xff80000004997808 */ /* 0x000fc40007000000 */
[-C--:B------:R-:W-:Y:S02]  /*4290*/  ISETP.GT.AND P5, PT, R197, R6.reuse, PT ;  /* 0x00000006c500720c */ /* 0x080fe40003fa4270 */
        /* <DEDUP_REMOVED lines=9> */
[----:B------:R-:W-:Y:S02]  /*4330*/  FSEL R4, R174, -INF , !P6 ;  /* 0xff800000ae047808 */ /* 0x000fe40007000000 */
[----:B------:R-:W-:-:S02]  /*4340*/  ISETP.GE.AND P3, PT, R6, R202, PT ;  /* 0x000000ca0600720c */ /* 0x000fc40003f66270 */
[C---:B------:R-:W-:Y:S02]  /*4350*/  ISETP.GE.AND P5, PT, R6.reuse, R201, PT ;  /* 0x000000c90600720c */ /* 0x040fe40003fa6270 */
[-C--:B------:R-:W-:Y:S02]  /*4360*/  ISETP.GE.AND P4, PT, R6, R203.reuse, PT ;  /* 0x000000cb0600720c */ /* 0x080fe40003f86270 */
[----:B------:R-:W-:Y:S02]  /*4370*/  ISETP.GE.AND P6, PT, R7, R203, PT ;  /* 0x000000cb0700720c */ /* 0x000fe40003fc6270 */
[----:B------:R-:W-:Y:S02]  /*4380*/  FSEL R6, R175, -INF , !P0 ;  /* 0xff800000af067808 */ /* 0x000fe40004000000 */
[----:B------:R-:W-:Y:S02]  /*4390*/  ISETP.GT.AND P0, PT, R197, R5, PT ;  /* 0x00000005c500720c */ /* 0x000fe40003f04270 */
[----:B------:R-:W-:-:S02]  /*43a0*/  FSEL R182, R28, -INF , !P1 ;  /* 0xff8000001cb67808 */ /* 0x000fc40004800000 */
[C---:B------:R-:W-:Y:S02]  /*43b0*/  ISETP.GE.AND P1, PT, R5.reuse, R204, PT ;  /* 0x000000cc0500720c */ /* 0x040fe40003f26270 */
[----:B------:R-:W-:Y:S02]  /*43c0*/  FSEL R176, R4, -INF , !P6 ;  /* 0xff80000004b07808 */ /* 0x000fe40007000000 */
[----:B------:R-:W-:Y:S02]  /*43d0*/  FSEL R208, R2, -INF , !P3 ;  /* 0xff80000002d07808 */ /* 0x000fe40005800000 */
[----:B------:R-:W-:Y:S02]  /*43e0*/  ISETP.GE.AND P3, PT, R5, R202, PT ;  /* 0x000000ca0500720c */ /* 0x000fe40003f66270 */
[----:B------:R-:W-:Y:S02]  /*43f0*/  ISETP.GT.AND P6, PT, R20, R5, PT ;  /* 0x000000051400720c */ /* 0x000fe40003fc4270 */
[----:B------:R-:W-:-:S02]  /*4400*/  FSEL R4, R140, -INF , !P0 ;  /* 0xff8000008c047808 */ /* 0x000fc40004000000 */
[----:B------:R-:W-:Y:S02]  /*4410*/  FSEL R118, R24, -INF , !P5 ;  /* 0xff80000018767808 */ /* 0x000fe40006800000 */
[----:B------:R-:W-:Y:S02]  /*4420*/  FSEL R183, R37, -INF , !P1 ;  /* 0xff80000025b77808 */ /* 0x000fe40004800000 */
[-C--:B------:R-:W-:Y:S02]  /*4430*/  ISETP.GT.AND P5, PT, R197, R9.reuse, PT ;  /* 0x00000009c500720c */ /* 0x080fe40003fa4270 */
[----:B------:R-:W-:Y:S02]  /*4440*/  ISETP.GT.AND P1, PT, R20, R9, PT ;  /* 0x000000091400720c */ /* 0x000fe40003f24270 */
[----:B------:R-:W-:Y:S02]  /*4450*/  FSEL R3, R218, -INF , !P6 ;  /* 0xff800000da037808 */ /* 0x000fe40007000000 */
[----:B------:R-:W-:-:S02]  /*4460*/  FSEL R199, R4, -INF , !P3 ;  /* 0xff80000004c77808 */ /* 0x000fc40005800000 */
[C---:B------:R-:W-:Y:S02]  /*4470*/  ISETP.GE.AND P0, PT, R5.reuse, R201, PT ;  /* 0x000000c90500720c */ /* 0x040fe40003f06270 */
[----:B------:R-:W-:Y:S02]  /*4480*/  ISETP.GE.AND P6, PT, R5, R203, PT ;  /* 0x000000cb0500720c */ /* 0x000fe40003fc6270 */
[----:B------:R-:W-:Y:S02]  /*4490*/  FSEL R177, R6, -INF , !P4 ;  /* 0xff80000006b17808 */ /* 0x000fe40006000000 */
[----:B------:R-:W-:Y:S02]  /*44a0*/  ISETP.GE.AND P3, PT, R9, R204, PT ;  /* 0x000000cc0900720c */ /* 0x000fe40003f66270 */
[----:B------:R-:W-:Y:S02]  /*44b0*/  FSEL R2, R141, -INF , !P5 ;  /* 0xff8000008d027808 */ /* 0x000fe40006800000 */
[----:B------:R-:W-:-:S02]  /*44c0*/  ISETP.GE.AND P4, PT, R9, R202, PT ;  /* 0x000000ca0900720c */ /* 0x000fc40003f86270 */
[----:B------:R-:W-:Y:S02]  /*44d0*/  FSEL R5, R219, -INF , !P1 ;  /* 0xff800000db057808 */ /* 0x000fe40004800000 */
[----:B------:R-:W-:Y:S02]  /*44e0*/  ISETP.GT.AND P1, PT, R197, R11, PT ;  /* 0x0000000bc500720c */ /* 0x000fe40003f24270 */
[----:B------:R-:W-:Y:S02]  /*44f0*/  FSEL R115, R38, -INF , !P3 ;  /* 0xff80000026737808 */ /* 0x000fe40005800000 */
[----:B------:R-:W-:Y:S02]  /*4500*/  ISETP.GE.AND P5, PT, R9, R201, PT ;  /* 0x000000c90900720c */ /* 0x000fe40003fa6270 */
[----:B------:R-:W-:Y:S02]  /*4510*/  FSEL R113, R2, -INF , !P4 ;  /* 0xff80000002717808 */ /* 0x000fe40006000000 */
[----:B------:R-:W-:-:S02]  /*4520*/  ISETP.GE.AND P3, PT, R11, R204, PT ;  /* 0x000000cc0b00720c */ /* 0x000fc40003f66270 */
[----:B------:R-:W-:Y:S02]  /*4530*/  ISETP.GE.AND P4, PT, R11, R202, PT ;  /* 0x000000ca0b00720c */ /* 0x000fe40003f86270 */
[----:B------:R-:W-:Y:S02]  /*4540*/  FSEL R4, R108, -INF , !P1 ;  /* 0xff8000006c047808 */ /* 0x000fe40004800000 */
[----:B------:R-:W-:Y:S02]  /*4550*/  FSEL R146, R32, -INF , !P0 ;  /* 0xff80000020927808 */ /* 0x000fe40004000000 */
[----:B------:R-:W-:Y:S02]  /*4560*/  ISETP.GE.AND P0, PT, R9, R203, PT ;  /* 0x000000cb0900720c */ /* 0x000fe40003f06270 */
[----:B------:R-:W-:Y:S02]  /*4570*/  FSEL R172, R35, -INF , !P5 ;  /* 0xff80000023ac7808 */ /* 0x000fe40006800000 */
[----:B------:R-:W-:-:S02]  /*4580*/  FSEL R142, R47, -INF , !P3 ;  /* 0xff8000002f8e7808 */ /* 0x000fc40005800000 */
[-C--:B------:R-:W-:Y:S02]  /*4590*/  ISETP.GT.AND P5, PT, R197, R12.reuse, PT ;  /* 0x0000000cc500720c */ /* 0x080fe40003fa4270 */
[----:B------:R-:W-:Y:S02]  /*45a0*/  FSEL R112, R4, -INF , !P4 ;  /* 0xff80000004707808 */ /* 0x000fe40006000000 */
[----:B------:R-:W-:Y:S02]  /*45b0*/  ISETP.GT.AND P3, PT, R20, R12, PT ;  /* 0x0000000c1400720c */ /* 0x000fe40003f64270 */
        /* <DEDUP_REMOVED lines=9> */
[----:B------:R-:W-:Y:S02]  /*4650*/  ISETP.GE.AND P5, PT, R12, R201, PT ;  /* 0x000000c90c00720c */ /* 0x000fe40003fa6270 */
[----:B------:R-:W-:Y:S02]  /*4660*/  ISETP.GE.AND P4, PT, R15, R204, PT ;  /* 0x000000cc0f00720c */ /* 0x000fe40003f86270 */
[----:B------:R-:W-:Y:S02]  /*4670*/  FSEL R109, R3, -INF , !P0 ;  /* 0xff800000036d7808 */ /* 0x000fe40004000000 */
[----:B------:R-:W-:Y:S02]  /*4680*/  FSEL R173, R43, -INF , !P1 ;  /* 0xff8000002bad7808 */ /* 0x000fe40004800000 */
[----:B------:R-:W-:Y:S02]  /*4690*/  ISETP.GE.AND P0, PT, R15, R202, PT ;  /* 0x000000ca0f00720c */ /* 0x000fe40003f06270 */
[----:B------:R-:W-:-:S02]  /*46a0*/  FSEL R4, R136, -INF , !P3 ;  /* 0xff80000088047808 */ /* 0x000fc40005800000 */
[----:B------:R-:W-:Y:S01]  /*46b0*/  ISETP.GE.AND P1, PT, R12, R203, PT ;  /* 0x000000cb0c00720c */ /* 0x000fe20003f26270 */
[----:B------:R-:W-:Y:S01]  /*46c0*/  IMAD.WIDE.U32 R12, R190, -0x2daee0ad, RZ ;  /* 0xd2511f53be0c7825 */ /* 0x000fe200078e00ff */
[----:B------:R-:W-:Y:S02]  /*46d0*/  FSEL R156, R45, -INF , !P5 ;  /* 0xff8000002d9c7808 */ /* 0x000fe40006800000 */
[----:B------:R-:W-:Y:S02]  /*46e0*/  FSEL R246, R55, -INF , !P4 ;  /* 0xff80000037f67808 */ /* 0x000fe40006000000 */
[-C--:B------:R-:W-:Y:S01]  /*46f0*/  ISETP.GT.AND P5, PT, R197, R16.reuse, PT ;  /* 0x00000010c500720c */ /* 0x080fe20003fa4270 */
[----:B------:R1:W-:Y:S01]  /*4700*/  STL.64 [R1+0x48], R12 ;  /* 0x0000480c01007387 */ /* 0x0003e20000100a00 */
[----:B------:R-:W-:Y:S02]  /*4710*/  ISETP.GT.AND P4, PT, R20, R16, PT ;  /* 0x000000101400720c */ /* 0x000fe40003f84270 */
[----:B------:R-:W-:-:S02]  /*4720*/  FSEL R108, R4, -INF , !P0 ;  /* 0xff800000046c7808 */ /* 0x000fc40004000000 */
[----:B------:R-:W-:Y:S02]  /*4730*/  FSEL R168, R5, -INF , !P1 ;  /* 0xff80000005a87808 */ /* 0x000fe40004800000 */
[C---:B------:R-:W-:Y:S02]  /*4740*/  ISETP.GE.AND P0, PT, R16.reuse, R204, PT ;  /* 0x000000cc1000720c */ /* 0x040fe40003f06270 */
[----:B------:R-:W-:Y:S02]  /*4750*/  FSEL R3, R137, -INF , !P5 ;  /* 0xff80000089037808 */ /* 0x000fe40006800000 */
[----:B------:R-:W-:Y:S02]  /*4760*/  ISETP.GE.AND P1, PT, R16, R202, PT ;  /* 0x000000ca1000720c */ /* 0x000fe40003f26270 */
[----:B------:R-:W-:Y:S02]  /*4770*/  FSEL R5, R223, -INF , !P4 ;  /* 0xff800000df057808 */ /* 0x000fe40006000000 */
[----:B------:R-:W-:-:S02]  /*4780*/  ISETP.GT.AND P4, PT, R197, R18, PT ;  /* 0x00000012c500720c */ /* 0x000fc40003f84270 */
[-C--:B------:R-:W-:Y:S02]  /*4790*/  ISETP.GE.AND P3, PT, R15, R201.reuse, PT ;  /* 0x000000c90f00720c */ /* 0x080fe40003f66270 */
[----:B------:R-:W-:Y:S02]  /*47a0*/  FSEL R241, R56, -INF , !P0 ;  /* 0xff80000038f17808 */ /* 0x000fe40004000000 */
[----:B------:R-:W-:Y:S02]  /*47b0*/  ISETP.GE.AND P5, PT, R16, R201, PT ;  /* 0x000000c91000720c */ /* 0x000fe40003fa6270 */
        /* <DEDUP_REMOVED lines=9> */
[----:B------:R-:W-:Y:S02]  /*4850*/  FSEL R147, R4, -INF , !P1 ;  /* 0xff80000004937808 */ /* 0x000fe40004800000 */
[C---:B------:R-:W-:Y:S02]  /*4860*/  ISETP.GT.AND P0, PT, R20.reuse, R19, PT ;  /* 0x000000131400720c */ /* 0x040fe40003f04270 */
[----:B------:R-:W-:Y:S02]  /*4870*/  ISETP.GT.AND P6, PT, R20, R11, PT ;  /* 0x0000000b1400720c */ /* 0x000fe40003fc4270 */
[----:B------:R-:W-:Y:S02]  /*4880*/  ISETP.GE.AND P1, PT, R19, R204, PT ;  /* 0x000000cc1300720c */ /* 0x000fe40003f26270 */
[----:B------:R-:W-:Y:S02]  /*4890*/  FSEL R181, R5, -INF , !P3 ;  /* 0xff80000005b57808 */ /* 0x000fe40005800000 */
[----:B------:R-:W-:-:S02]  /*48a0*/  FSEL R3, R105, -INF , !P5 ;  /* 0xff80000069037808 */ /* 0x000fc40006800000 */
[----:B------:R-:W-:Y:S02]  /*48b0*/  ISETP.GE.AND P3, PT, R19, R202, PT ;  /* 0x000000ca1300720c */ /* 0x000fe40003f66270 */
[----:B------:R-:W-:Y:S02]  /*48c0*/  FSEL R5, R151, -INF , !P0 ;  /* 0xff80000097057808 */ /* 0x000fe40004000000 */
[----:B------:R-:W-:Y:S02]  /*48d0*/  FSEL R2, R158, -INF , !P6 ;  /* 0xff8000009e027808 */ /* 0x000fe40007000000 */
[----:B------:R-:W-:Y:S02]  /*48e0*/  ISETP.GE.AND P4, PT, R18, R201, PT ;  /* 0x000000c91200720c */ /* 0x000fe40003f86270 */
[----:B------:R-:W-:Y:S02]  /*48f0*/  ISETP.GT.AND P0, PT, R197, R21, PT ;  /* 0x00000015c500720c */ /* 0x000fe40003f04270 */
[----:B------:R-:W-:-:S02]  /*4900*/  FSEL R236, R60, -INF , !P1 ;  /* 0xff8000003cec7808 */ /* 0x000fc40004800000 */
[----:B------:R-:W-:Y:S02]  /*4910*/  ISETP.GE.AND P6, PT, R11, R203, PT ;  /* 0x000000cb0b00720c */ /* 0x000fe40003fc6270 */
[----:B------:R-:W-:Y:S02]  /*4920*/  ISETP.GE.AND P5, PT, R19, R201, PT ;  /* 0x000000c91300720c */ /* 0x000fe40003fa6270 */
[----:B------:R-:W-:Y:S02]  /*4930*/  ISETP.GE.AND P1, PT, R21, R204, PT ;  /* 0x000000cc1500720c */ /* 0x000fe40003f26270 */
[----:B------:R-:W-:Y:S02]  /*4940*/  FSEL R104, R3, -INF , !P3 ;  /* 0xff80000003687808 */ /* 0x000fe40005800000 */
[----:B------:R-:W-:Y:S02]  /*4950*/  FSEL R152, R57, -INF , !P4 ;  /* 0xff80000039987808 */ /* 0x000fe40006000000 */
[----:B------:R-:W-:-:S02]  /*4960*/  ISETP.GE.AND P3, PT, R21, R202, PT ;  /* 0x000000ca1500720c */ /* 0x000fc40003f66270 */
[----:B------:R-:W-:Y:S02]  /*4970*/  FSEL R4, R132, -INF , !P0 ;  /* 0xff80000084047808 */ /* 0x000fe40004000000 */
[----:B------:R-:W-:Y:S02]  /*4980*/  FSEL R214, R2, -INF , !P6 ;  /* 0xff80000002d67808 */ /* 0x000fe40007000000 */
[----:B------:R-:W-:Y:S02]  /*4990*/  ISETP.GE.AND P4, PT, R19, R203, PT ;  /* 0x000000cb1300720c */ /* 0x000fe40003f86270 */
[----:B------:R-:W-:Y:S02]  /*49a0*/  FSEL R193, R58, -INF , !P5 ;  /* 0xff8000003ac17808 */ /* 0x000fe40006800000 */
[----:B------:R-:W-:Y:S02]  /*49b0*/  FSEL R232, R63, -INF , !P1 ;  /* 0xff8000003fe87808 */ /* 0x000fe40004800000 */
[----:B------:R-:W-:-:S02]  /*49c0*/  ISETP.GT.AND P6, PT, R20, R15, PT ;  /* 0x0000000f1400720c */ /* 0x000fc40003fc4270 */
[-C--:B------:R-:W-:Y:S02]  /*49d0*/  ISETP.GT.AND P5, PT, R197, R23.reuse, PT ;  /* 0x00000017c500720c */ /* 0x080fe40003fa4270 */
[----:B------:R-:W-:Y:S02]  /*49e0*/  ISETP.GT.AND P1, PT, R20, R23, PT ;  /* 0x000000171400720c */ /* 0x000fe40003f24270 */
[----:B------:R-:W-:Y:S02]  /*49f0*/  FSEL R143, R4, -INF , !P3 ;  /* 0xff800000048f7808 */ /* 0x000fe40005800000 */
[----:B------:R-:W-:Y:S02]  /*4a00*/  FSEL R174, R5, -INF , !P4 ;  /* 0xff80000005ae7808 */ /* 0x000fe40006000000 */
[----:B------:R-:W-:Y:S02]  /*4a10*/  ISETP.GE.AND P3, PT, R23, R204, PT ;  /* 0x000000cc1700720c */ /* 0x000fe40003f66270 */
[----:B------:R-:W-:-:S02]  /*4a20*/  FSEL R2, R222, -INF , !P6 ;  /* 0xff800000de027808 */ /* 0x000fc40007000000 */
[----:B------:R-:W-:Y:S02]  /*4a30*/  FSEL R3, R133, -INF , !P5 ;  /* 0xff80000085037808 */ /* 0x000fe40006800000 */
[----:B------:R-:W-:Y:S02]  /*4a40*/  ISETP.GE.AND P4, PT, R23, R202, PT ;  /* 0x000000ca1700720c */ /* 0x000fe40003f86270 */
[----:B------:R-:W-:Y:S02]  /*4a50*/  FSEL R5, R227, -INF , !P1 ;  /* 0xff800000e3057808 */ /* 0x000fe40004800000 */
[----:B------:R-:W-:Y:S02]  /*4a60*/  ISETP.GE.AND P6, PT, R15, R203, PT ;  /* 0x000000cb0f00720c */ /* 0x000fe40003fc6270 */
[----:B------:R-:W-:Y:S02]  /*4a70*/  ISETP.GT.AND P1, PT, R197, R25, PT ;  /* 0x00000019c500720c */ /* 0x000fe40003f24270 */
[----:B------:R-:W-:-:S02]  /*4a80*/  ISETP.GE.AND P0, PT, R21, R201, PT ;  /* 0x000000c91500720c */ /* 0x000fc40003f06270 */
[----:B------:R-:W-:Y:S02]  /*4a90*/  FSEL R228, R64, -INF , !P3 ;  /* 0xff80000040e47808 */ /* 0x000fe40005800000 */
[----:B------:R-:W-:Y:S02]  /*4aa0*/  ISETP.GE.AND P5, PT, R23, R201, PT ;  /* 0x000000c91700720c */ /* 0x000fe40003fa6270 */
[----:B------:R-:W-:Y:S02]  /*4ab0*/  FSEL R141, R3, -INF , !P4 ;  /* 0xff800000038d7808 */ /* 0x000fe40006000000 */
[C---:B------:R-:W-:Y:S02]  /*4ac0*/  ISETP.GE.AND P3, PT, R25.reuse, R204, PT ;  /* 0x000000cc1900720c */ /* 0x040fe40003f66270 */
[----:B------:R-:W-:Y:S02]  /*4ad0*/  FSEL R160, R2, -INF , !P6 ;  /* 0xff80000002a07808 */ /* 0x000fe40007000000 */
[----:B------:R-:W-:-:S02]  /*4ae0*/  ISETP.GE.AND P4, PT, R25, R202, PT ;  /* 0x000000ca1900720c */ /* 0x000fc40003f86270 */
[----:B------:R-:W-:Y:S02]  /*4af0*/  FSEL R4, R100, -INF , !P1 ;  /* 0xff80000064047808 */ /* 0x000fe40004800000 */
[----:B------:R-:W-:Y:S02]  /*4b00*/  ISETP.GT.AND P6, PT, R20, R18, PT ;  /* 0x000000121400720c */ /* 0x000fe40003fc4270 */
[----:B------:R-:W-:Y:S02]  /*4b10*/  FSEL R184, R61, -INF , !P0 ;  /* 0xff8000003db87808 */ /* 0x000fe40004000000 */
[----:B------:R-:W-:Y:S02]  /*4b20*/  ISETP.GE.AND P0, PT, R23, R203, PT ;  /* 0x000000cb1700720c */ /* 0x000fe40003f06270 */
[----:B------:R-:W-:Y:S02]  /*4b30*/  FSEL R251, R62, -INF , !P5 ;  /* 0xff8000003efb7808 */ /* 0x000fe40006800000 */
[----:B------:R-:W-:-:S02]  /*4b40*/  FSEL R223, R67, -INF , !P3 ;  /* 0xff80000043df7808 */ /* 0x000fc40005800000 */
[-C--:B------:R-:W-:Y:S02]  /*4b50*/  ISETP.GT.AND P5, PT, R197, R27.reuse, PT ;  /* 0x0000001bc500720c */ /* 0x080fe40003fa4270 */
[----:B------:R-:W-:Y:S02]  /*4b60*/  FSEL R140, R4, -INF , !P4 ;  /* 0xff800000048c7808 */ /* 0x000fe40006000000 */
[----:B------:R-:W-:Y:S02]  /*4b70*/  ISETP.GT.AND P3, PT, R20, R27, PT ;  /* 0x0000001b1400720c */ /* 0x000fe40003f64270 */
[----:B------:R-:W-:Y:S01]  /*4b80*/  FSEL R2, R150, -INF , !P6 ;  /* 0xff80000096027808 */ /* 0x000fe20007000000 */
[----:B------:R-:W-:Y:S01]  /*4b90*/  IMAD.MOV.U32 R150, RZ, RZ, R166 ;  /* 0x000000ffff967224 */ /* 0x000fe200078e00a6 */
[----:B------:R-:W-:Y:S02]  /*4ba0*/  ISETP.GE.AND P4, PT, R27, R204, PT ;  /* 0x000000cc1b00720c */ /* 0x000fe40003f86270 */
[----:B------:R-:W-:-:S02]  /*4bb0*/  ISETP.GE.AND P6, PT, R18, R203, PT ;  /* 0x000000cb1200720c */ /* 0x000fc40003fc6270 */
[----:B------:R-:W-:Y:S02]  /*4bc0*/  FSEL R158, R5, -INF , !P0 ;  /* 0xff800000059e7808 */ /* 0x000fe40004000000 */
[----:B------:R-:W-:Y:S02]  /*4bd0*/  FSEL R3, R101, -INF , !P5 ;  /* 0xff80000065037808 */ /* 0x000fe40006800000 */
[----:B------:R-:W-:Y:S02]  /*4be0*/  ISETP.GE.AND P0, PT, R27, R202, PT ;  /* 0x000000ca1b00720c */ /* 0x000fe40003f06270 */
[----:B------:R-:W-:Y:S02]  /*4bf0*/  FSEL R5, R155, -INF , !P3 ;  /* 0xff8000009b057808 */ /* 0x000fe40005800000 */
[----:B------:R-:W-:Y:S02]  /*4c00*/  ISETP.GE.AND P1, PT, R25, R201, PT ;  /* 0x000000c91900720c */ /* 0x000fe40003f26270 */
[----:B------:R-:W-:-:S02]  /*4c10*/  ISETP.GT.AND P3, PT, R197, R29, PT ;  /* 0x0000001dc500720c */ /* 0x000fc40003f64270 */
[----:B------:R-:W-:Y:S02]  /*4c20*/  FSEL R219, R68, -INF , !P4 ;  /* 0xff80000044db7808 */ /* 0x000fe40006000000 */
[----:B------:R-:W-:Y:S02]  /*4c30*/  FSEL R215, R2, -INF , !P6 ;  /* 0xff80000002d77808 */ /* 0x000fe40007000000 */
[----:B------:R-:W-:Y:S02]  /*4c40*/  ISETP.GE.AND P5, PT, R27, R201, PT ;  /* 0x000000c91b00720c */ /* 0x000fe40003fa6270 */
[----:B------:R-:W-:Y:S02]  /*4c50*/  ISETP.GE.AND P4, PT, R29, R204, PT ;  /* 0x000000cc1d00720c */ /* 0x000fe40003f86270 */
[----:B------:R-:W-:Y:S02]  /*4c60*/  ISETP.GT.AND P6, PT, R20, R21, PT ;  /* 0x000000151400720c */ /* 0x000fe40003fc4270 */
[----:B------:R-:W-:-:S02]  /*4c70*/  FSEL R139, R3, -INF , !P0 ;  /* 0xff800000038b7808 */ /* 0x000fc40004000000 */
[----:B------:R-:W-:Y:S02]  /*4c80*/  FSEL R248, R65, -INF , !P1 ;  /* 0xff80000041f87808 */ /* 0x000fe40004800000 */
[----:B------:R-:W-:Y:S02]  /*4c90*/  ISETP.GE.AND P0, PT, R29, R202, PT ;  /* 0x000000ca1d00720c */ /* 0x000fe40003f06270 */
[----:B------:R-:W-:Y:S02]  /*4ca0*/  FSEL R4, R128, -INF , !P3 ;  /* 0xff80000080047808 */ /* 0x000fe40005800000 */
[----:B------:R-:W-:Y:S02]  /*4cb0*/  ISETP.GE.AND P1, PT, R27, R203, PT ;  /* 0x000000cb1b00720c */ /* 0x000fe40003f26270 */
[----:B------:R-:W-:Y:S02]  /*4cc0*/  FSEL R244, R66, -INF , !P5 ;  /* 0xff80000042f47808 */ /* 0x000fe40006800000 */
[----:B------:R-:W-:-:S02]  /*4cd0*/  FSEL R105, R71, -INF , !P4 ;  /* 0xff80000047697808 */ /* 0x000fc40006000000 */
[----:B------:R-:W-:Y:S02]  /*4ce0*/  FSEL R2, R226, -INF , !P6 ;  /* 0xff800000e2027808 */ /* 0x000fe40007000000 */
[-C--:B------:R-:W-:Y:S02]  /*4cf0*/  ISETP.GT.AND P5, PT, R197, R30.reuse, PT ;  /* 0x0000001ec500720c */ /* 0x080fe40003fa4270 */
[----:B------:R-:W-:Y:S02]  /*4d00*/  ISETP.GT.AND P4, PT, R20, R30, PT ;  /* 0x0000001e1400720c */ /* 0x000fe40003f84270 */
[----:B------:R-:W-:Y:S02]  /*4d10*/  ISETP.GE.AND P6, PT, R21, R203, PT ;  /* 0x000000cb1500720c */ /* 0x000fe40003fc6270 */
[----:B------:R-:W-:Y:S02]  /*4d20*/  FSEL R137, R4, -INF , !P0 ;  /* 0xff80000004897808 */ /* 0x000fe40004000000 */
[----:B------:R-:W-:-:S02]  /*4d30*/  FSEL R206, R5, -INF , !P1 ;  /* 0xff80000005ce7808 */ /* 0x000fc40004800000 */
[C---:B------:R-:W-:Y:S02]  /*4d40*/  ISETP.GE.AND P0, PT, R30.reuse, R204, PT ;  /* 0x000000cc1e00720c */ /* 0x040fe40003f06270 */
[----:B------:R-:W-:Y:S02]  /*4d50*/  FSEL R3, R129, -INF , !P5 ;  /* 0xff80000081037808 */ /* 0x000fe40006800000 */
[----:B------:R-:W-:Y:S02]  /*4d60*/  ISETP.GE.AND P1, PT, R30, R202, PT ;  /* 0x000000ca1e00720c */ /* 0x000fe40003f26270 */
[----:B------:R-:W-:Y:S02]  /*4d70*/  FSEL R5, R231, -INF , !P4 ;  /* 0xff800000e7057808 */ /* 0x000fe40006000000 */
[----:B------:R-:W-:Y:S02]  /*4d80*/  FSEL R175, R2, -INF , !P6 ;  /* 0xff80000002af7808 */ /* 0x000fe40007000000 */
[----:B------:R-:W-:-:S02]  /*4d90*/  ISETP.GT.AND P4, PT, R197, R31, PT ;  /* 0x0000001fc500720c */ /* 0x000fc40003f84270 */
[----:B------:R-:W-:Y:S02]  /*4da0*/  ISETP.GT.AND P6, PT, R20, R25, PT ;  /* 0x000000191400720c */ /* 0x000fe40003fc4270 */
[-C--:B------:R-:W-:Y:S02]  /*4db0*/  ISETP.GE.AND P5, PT, R30, R201.reuse, PT ;  /* 0x000000c91e00720c */ /* 0x080fe40003fa6270 */
[----:B------:R-:W-:Y:S02]  /*4dc0*/  ISETP.GE.AND P3, PT, R29, R201, PT ;  /* 0x000000c91d00720c */ /* 0x000fe40003f66270 */
[----:B------:R-:W-:Y:S02]  /*4dd0*/  FSEL R205, R72, -INF , !P0 ;  /* 0xff80000048cd7808 */ /* 0x000fe40004000000 */
[----:B------:R-:W-:Y:S02]  /*4de0*/  FSEL R135, R3, -INF , !P1 ;  /* 0xff80000003877808 */ /* 0x000fe40004800000 */
[----:B------:R-:W-:-:S02]  /*4df0*/  ISETP.GE.AND P0, PT, R31, R204, PT ;  /* 0x000000cc1f00720c */ /* 0x000fc40003f06270 */
[----:B------:R-:W-:Y:S02]  /*4e00*/  ISETP.GE.AND P1, PT, R31, R202, PT ;  /* 0x000000ca1f00720c */ /* 0x000fe40003f26270 */
[----:B------:R-:W-:Y:S02]  /*4e10*/  FSEL R4, R96, -INF , !P4 ;  /* 0xff80000060047808 */ /* 0x000fe40006000000 */
[----:B------:R-:W-:Y:S02]  /*4e20*/  FSEL R2, R154, -INF , !P6 ;  /* 0xff8000009a027808 */ /* 0x000fe40007000000 */
[----:B------:R-:W-:Y:S02]  /*4e30*/  FSEL R233, R70, -INF , !P5 ;  /* 0xff80000046e97808 */ /* 0x000fe40006800000 */
[----:B------:R-:W-:Y:S02]  /*4e40*/  ISETP.GE.AND P6, PT, R25, R203, PT ;  /* 0x000000cb1900720c */ /* 0x000fe40003fc6270 */
[----:B------:R-:W-:-:S02]  /*4e50*/  FSEL R237, R69, -INF , !P3 ;  /* 0xff80000045ed7808 */ /* 0x000fc40005800000 */
[----:B------:R-:W-:Y:S02]  /*4e60*/  ISETP.GT.AND P5, PT, R197, R33, PT ;  /* 0x00000021c500720c */ /* 0x000fe40003fa4270 */
[----:B------:R-:W-:Y:S02]  /*4e70*/  ISETP.GE.AND P3, PT, R30, R203, PT ;  /* 0x000000cb1e00720c */ /* 0x000fe40003f66270 */
[----:B------:R-:W-:Y:S02]  /*4e80*/  FSEL R194, R75, -INF , !P0 ;  /* 0xff8000004bc27808 */ /* 0x000fe40004000000 */
[----:B------:R-:W-:Y:S02]  /*4e90*/  FSEL R133, R4, -INF , !P1 ;  /* 0xff80000004857808 */ /* 0x000fe40004800000 */
[----:B------:R-:W-:Y:S02]  /*4ea0*/  ISETP.GT.AND P0, PT, R20, R33, PT ;  /* 0x000000211400720c */ /* 0x000fe40003f04270 */
        /* <DEDUP_REMOVED lines=8> */
[----:B------:R-:W-:Y:S02]  /*4f30*/  ISETP.GE.AND P4, PT, R31, R201, PT ;  /* 0x000000c91f00720c */ /* 0x000fe40003f86270 */
[----:B------:R-:W-:Y:S02]  /*4f40*/  ISETP.GT.AND P0, PT, R197, R34, PT ;  /* 0x00000022c500720c */ /* 0x000fe40003f04270 */
[----:B------:R-:W-:Y:S02]  /*4f50*/  FSEL R189, R76, -INF , !P1 ;  /* 0xff8000004cbd7808 */ /* 0x000fe40004800000 */
[----:B------:R-:W-:Y:S02]  /*4f60*/  ISETP.GE.AND P1, PT, R34, R204, PT ;  /* 0x000000cc2200720c */ /* 0x000fe40003f26270 */
[----:B------:R-:W-:-:S02]  /*4f70*/  FSEL R2, R230, -INF , !P6 ;  /* 0xff800000e6027808 */ /* 0x000fc40007000000 */
[----:B------:R-:W-:Y:S02]  /*4f80*/  FSEL R227, R74, -INF , !P5 ;  /* 0xff8000004ae37808 */ /* 0x000fe40006800000 */
[----:B------:R-:W-:Y:S01]  /*4f90*/  ISETP.GE.AND P6, PT, R29, R203, PT ;  /* 0x000000cb1d00720c */ /* 0x000fe20003fc6270 */
[----:B------:R-:W-:Y:S01]  /*4fa0*/  IMAD.WIDE.U32 R28, R171, -0x326172a9, RZ ;  /* 0xcd9e8d57ab1c7825 */ /* 0x000fe200078e00ff */
[----:B------:R-:W-:Y:S02]  /*4fb0*/  FSEL R131, R3, -INF , !P3 ;  /* 0xff80000003837808 */ /* 0x000fe40005800000 */
[----:B------:R-:W-:Y:S02]  /*4fc0*/  ISETP.GT.AND P5, PT, R197, R36, PT ;  /* 0x00000024c500720c */ /* 0x000fe40003fa4270 */
[----:B------:R-:W-:Y:S02]  /*4fd0*/  FSEL R230, R73, -INF , !P4 ;  /* 0xff80000049e67808 */ /* 0x000fe40006000000 */
[----:B------:R-:W-:-:S02]  /*4fe0*/  ISETP.GE.AND P3, PT, R34, R202, PT ;  /* 0x000000ca2200720c */ /* 0x000fc40003f66270 */
[----:B------:R-:W-:Y:S02]  /*4ff0*/  FSEL R4, R124, -INF , !P0 ;  /* 0xff8000007c047808 */ /* 0x000fe40004000000 */
[----:B------:R-:W-:Y:S02]  /*5000*/  ISETP.GE.AND P4, PT, R33, R203, PT ;  /* 0x000000cb2100720c */ /* 0x000fe40003f86270 */
[----:B------:R-:W-:Y:S02]  /*5010*/  FSEL R101, R79, -INF , !P1 ;  /* 0xff8000004f657808 */ /* 0x000fe40004800000 */
[----:B------:R-:W-:Y:S02]  /*5020*/  ISETP.GT.AND P1, PT, R20, R36, PT ;  /* 0x000000241400720c */ /* 0x000fe40003f24270 */
[----:B------:R-:W-:Y:S02]  /*5030*/  FSEL R195, R2, -INF , !P6 ;  /* 0xff80000002c37808 */ /* 0x000fe40007000000 */
[----:B------:R-:W-:-:S02]  /*5040*/  FSEL R3, R125, -INF , !P5 ;  /* 0xff8000007d037808 */ /* 0x000fc40006800000 */
[----:B------:R-:W-:Y:S02]  /*5050*/  ISETP.GT.AND P6, PT, R20, R31, PT ;  /* 0x0000001f1400720c */ /* 0x000fe40003fc4270 */
[----:B------:R-:W-:Y:S02]  /*5060*/  FSEL R129, R4, -INF , !P3 ;  /* 0xff80000004817808 */ /* 0x000fe40005800000 */
[C---:B------:R-:W-:Y:S02]  /*5070*/  ISETP.GE.AND P5, PT, R36.reuse, R201, PT ;  /* 0x000000c92400720c */ /* 0x040fe40003fa6270 */
[----:B------:R-:W-:Y:S02]  /*5080*/  FSEL R252, R5, -INF , !P4 ;  /* 0xff80000005fc7808 */ /* 0x000fe40006000000 */
[C---:B------:R-:W-:Y:S02]  /*5090*/  ISETP.GE.AND P3, PT, R36.reuse, R204, PT ;  /* 0x000000cc2400720c */ /* 0x040fe40003f66270 */
        /* <DEDUP_REMOVED lines=8> */
[----:B------:R-:W-:Y:S02]  /*5120*/  ISETP.GT.AND P5, PT, R197, R40, PT ;  /* 0x00000028c500720c */ /* 0x000fe40003fa4270 */
[----:B------:R-:W-:Y:S02]  /*5130*/  FSEL R128, R3, -INF , !P4 ;  /* 0xff80000003807808 */ /* 0x000fe40006000000 */
[C---:B------:R-:W-:Y:S02]  /*5140*/  ISETP.GE.AND P3, PT, R39.reuse, R204, PT ;  /* 0x000000cc2700720c */ /* 0x040fe40003f66270 */
[----:B------:R-:W-:Y:S02]  /*5150*/  ISETP.GE.AND P4, PT, R39, R202, PT ;  /* 0x000000ca2700720c */ /* 0x000fe40003f86270 */
[----:B------:R-:W-:-:S02]  /*5160*/  FSEL R4, R92, -INF , !P1 ;  /* 0xff8000005c047808 */ /* 0x000fc40004800000 */
[----:B------:R-:W-:Y:S02]  /*5170*/  FSEL R169, R2, -INF , !P6 ;  /* 0xff80000002a97808 */ /* 0x000fe40007000000 */
[----:B------:R-:W-:Y:S02]  /*5180*/  FSEL R224, R77, -INF , !P0 ;  /* 0xff8000004de07808 */ /* 0x000fe40004000000 */
[----:B------:R-:W-:Y:S02]  /*5190*/  FSEL R3, R93, -INF , !P5 ;  /* 0xff8000005d037808 */ /* 0x000fe40006800000 */
[----:B------:R-:W-:Y:S02]  /*51a0*/  ISETP.GT.AND P6, PT, R20, R34, PT ;  /* 0x000000221400720c */ /* 0x000fe40003fc4270 */
        /* <DEDUP_REMOVED lines=9> */
[----:B------:R-:W-:Y:S02]  /*5240*/  FSEL R5, R179, -INF , !P3 ;  /* 0xff800000b3057808 */ /* 0x000fe40005800000 */
[----:B------:R-:W-:Y:S02]  /*5250*/  ISETP.GE.AND P1, PT, R39, R201, PT ;  /* 0x000000c92700720c */ /* 0x000fe40003f26270 */
[----:B------:R-:W-:Y:S02]  /*5260*/  ISETP.GT.AND P3, PT, R197, R41, PT ;  /* 0x00000029c500720c */ /* 0x000fe40003f64270 */
[----:B------:R-:W-:Y:S02]  /*5270*/  FSEL R92, R87, -INF , !P4 ;  /* 0xff800000575c7808 */ /* 0x000fe40006000000 */
[----:B------:R-:W-:-:S02]  /*5280*/  ISETP.GE.AND P5, PT, R40, R201, PT ;  /* 0x000000c92800720c */ /* 0x000fc40003fa6270 */
[----:B------:R-:W-:Y:S02]  /*5290*/  ISETP.GE.AND P4, PT, R41, R204, PT ;  /* 0x000000cc2900720c */ /* 0x000fe40003f86270 */
[----:B------:R-:W-:Y:S02]  /*52a0*/  FSEL R249, R2, -INF , !P6 ;  /* 0xff80000002f97808 */ /* 0x000fe40007000000 */
[----:B------:R-:W-:Y:S02]  /*52b0*/  FSEL R126, R3, -INF , !P0 ;  /* 0xff800000037e7808 */ /* 0x000fe40004000000 */
[----:B------:R-:W-:Y:S02]  /*52c0*/  ISETP.GT.AND P6, PT, R20, R39, PT ;  /* 0x000000271400720c */ /* 0x000fe40003fc4270 */
[----:B------:R-:W-:Y:S02]  /*52d0*/  FSEL R218, R82, -INF , !P1 ;  /* 0xff80000052da7808 */ /* 0x000fe40004800000 */
[----:B------:R-:W-:-:S02]  /*52e0*/  ISETP.GE.AND P0, PT, R41, R202, PT ;  /* 0x000000ca2900720c */ /* 0x000fc40003f06270 */
[----:B------:R-:W-:Y:S02]  /*52f0*/  FSEL R4, R120, -INF , !P3 ;  /* 0xff80000078047808 */ /* 0x000fe40005800000 */
        /* <DEDUP_REMOVED lines=9> */
[----:B------:R-:W-:Y:S02]  /*5390*/  ISETP.GE.AND P0, PT, R42, R204, PT ;  /* 0x000000cc2a00720c */ /* 0x000fe40003f06270 */
[----:B------:R-:W-:-:S02]  /*53a0*/  FSEL R3, R121, -INF , !P5 ;  /* 0xff80000079037808 */ /* 0x000fc40006800000 */
[----:B------:R-:W-:Y:S02]  /*53b0*/  ISETP.GE.AND P1, PT, R42, R202, PT ;  /* 0x000000ca2a00720c */ /* 0x000fe40003f26270 */
[----:B------:R-:W-:Y:S01]  /*53c0*/  FSEL R5, R239, -INF , !P4 ;  /* 0xff800000ef057808 */ /* 0x000fe20006000000 */
[----:B------:R-:W-:Y:S01]  /*53d0*/  IMAD.MOV.U32 R239, RZ, RZ, R136 ;  /* 0x000000ffffef7224 */ /* 0x000fe200078e0088 */
[----:B------:R-:W-:Y:S02]  /*53e0*/  ISETP.GT.AND P4, PT, R197, R44, PT ;  /* 0x0000002cc500720c */ /* 0x000fe40003f84270 */
[----:B------:R-:W-:Y:S02]  /*53f0*/  FSEL R235, R2, -INF , !P6 ;  /* 0xff80000002eb7808 */ /* 0x000fe40007000000 */
[----:B------:R-:W-:Y:S02]  /*5400*/  ISETP.GE.AND P3, PT, R41, R201, PT ;  /* 0x000000c92900720c */ /* 0x000fe40003f66270 */
[----:B------:R-:W-:-:S02]  /*5410*/  FSEL R159, R94, -INF , !P0 ;  /* 0xff8000005e9f7808 */ /* 0x000fc40004000000 */
[----:B------:R-:W-:Y:S02]  /*5420*/  ISETP.GT.AND P6, PT, R20, R41, PT ;  /* 0x000000291400720c */ /* 0x000fe40003fc4270 */
[----:B------:R-:W-:Y:S02]  /*5430*/  ISETP.GE.AND P5, PT, R42, R201, PT ;  /* 0x000000c92a00720c */ /* 0x000fe40003fa6270 */
[----:B------:R-:W-:Y:S02]  /*5440*/  FSEL R124, R3, -INF , !P1 ;  /* 0xff800000037c7808 */ /* 0x000fe40004800000 */
[C---:B------:R-:W-:Y:S02]  /*5450*/  ISETP.GE.AND P0, PT, R44.reuse, R204, PT ;  /* 0x000000cc2c00720c */ /* 0x040fe40003f06270 */
[----:B------:R-:W-:Y:S02]  /*5460*/  ISETP.GE.AND P1, PT, R44, R202, PT ;  /* 0x000000ca2c00720c */ /* 0x000fe40003f26270 */
[----:B------:R-:W-:-:S02]  /*5470*/  FSEL R4, R116, -INF , !P4 ;  /* 0xff80000074047808 */ /* 0x000fc40006000000 */
[----:B------:R-:W-:Y:S02]  /*5480*/  FSEL R217, R86, -INF , !P3 ;  /* 0xff80000056d97808 */ /* 0x000fe40005800000 */
[----:B------:R-:W-:Y:S01]  /*5490*/  FSEL R2, R238, -INF , !P6 ;  /* 0xff800000ee027808 */ /* 0x000fe20007000000 */
[----:B------:R-:W-:Y:S01]  /*54a0*/  IMAD.MOV.U32 R238, RZ, RZ, R192 ;  /* 0x000000ffffee7224 */ /* 0x000fe200078e00c0 */
[-C--:B------:R-:W-:Y:S02]  /*54b0*/  ISETP.GE.AND P3, PT, R42, R203.reuse, PT ;  /* 0x000000cb2a00720c */ /* 0x080fe40003f66270 */
[----:B------:R-:W-:Y:S02]  /*54c0*/  FSEL R216, R88, -INF , !P5 ;  /* 0xff80000058d87808 */ /* 0x000fe40006800000 */
[----:B------:R-:W-:Y:S01]  /*54d0*/  FSEL R164, R102, -INF , !P0 ;  /* 0xff80000066a47808 */ /* 0x000fe20004000000 */
[----:B------:R-:W-:Y:S01]  /*54e0*/  IMAD.MOV.U32 R102, RZ, RZ, R142 ;  /* 0x000000ffff667224 */ /* 0x000fe200078e008e */
[----:B------:R-:W-:-:S02]  /*54f0*/  ISETP.GE.AND P6, PT, R41, R203, PT ;  /* 0x000000cb2900720c */ /* 0x000fc40003fc6270 */
        /* <DEDUP_REMOVED lines=8> */
[----:B------:R-:W-:Y:S01]  /*5580*/  FSEL R4, R211, -INF , !P0 ;  /* 0xff800000d3047808 */ /* 0x000fe20004000000 */
[----:B------:R-:W-:Y:S01]  /*5590*/  IMAD.MOV.U32 R211, RZ, RZ, R152 ;  /* 0x000000ffffd37224 */ /* 0x000fe200078e0098 */
[----:B------:R-:W-:Y:S02]  /*55a0*/  ISETP.GT.AND P6, PT, R20, R44, PT ;  /* 0x0000002c1400720c */ /* 0x000fe40003fc4270 */
[----:B------:R-:W-:Y:S02]  /*55b0*/  ISETP.GE.AND P4, PT, R44, R201, PT ;  /* 0x000000c92c00720c */ /* 0x000fe40003f86270 */
[----:B------:R-:W-:-:S02]  /*55c0*/  ISETP.GT.AND P0, PT, R197, R48, PT ;  /* 0x00000030c500720c */ /* 0x000fc40003f04270 */
[----:B------:R-:W-:Y:S01]  /*55d0*/  FSEL R167, R99, -INF , !P1 ;  /* 0xff80000063a77808 */ /* 0x000fe20004800000 */
[----:B------:R-:W-:Y:S01]  /*55e0*/  IMAD.MOV.U32 R99, RZ, RZ, R115 ;  /* 0x000000ffff637224 */ /* 0x000fe200078e0073 */
[----:B------:R-:W-:Y:S02]  /*55f0*/  ISETP.GE.AND P5, PT, R46, R201, PT ;  /* 0x000000c92e00720c */ /* 0x000fe40003fa6270 */
[----:B------:R-:W-:Y:S02]  /*5600*/  ISETP.GE.AND P1, PT, R48, R204, PT ;  /* 0x000000cc3000720c */ /* 0x000fe40003f26270 */
[----:B------:R-:W-:Y:S02]  /*5610*/  FSEL R122, R3, -INF , !P3 ;  /* 0xff800000037a7808 */ /* 0x000fe40005800000 */
[----:B------:R-:W-:Y:S02]  /*5620*/  FSEL R2, R210, -INF , !P6 ;  /* 0xff800000d2027808 */ /* 0x000fe40007000000 */
[----:B------:R-:W-:-:S02]  /*5630*/  FSEL R247, R89, -INF , !P4 ;  /* 0xff80000059f77808 */ /* 0x000fc40006000000 */
[----:B------:R-:W-:Y:S02]  /*5640*/  FSEL R3, R144, -INF , !P0 ;  /* 0xff80000090037808 */ /* 0x000fe40004000000 */
[-C--:B------:R-:W-:Y:S02]  /*5650*/  ISETP.GE.AND P6, PT, R44, R203.reuse, PT ;  /* 0x000000cb2c00720c */ /* 0x080fe40003fc6270 */
[----:B------:R-:W-:Y:S02]  /*5660*/  ISETP.GE.AND P4, PT, R46, R203, PT ;  /* 0x000000cb2e00720c */ /* 0x000fe40003f86270 */
[----:B------:R-:W-:Y:S02]  /*5670*/  FSEL R212, R91, -INF , !P5 ;  /* 0xff8000005bd47808 */ /* 0x000fe40006800000 */
[----:B------:R-:W-:Y:S02]  /*5680*/  ISETP.GE.AND P0, PT, R48, R201, PT ;  /* 0x000000c93000720c */ /* 0x000fe40003f06270 */
[----:B------:R-:W-:Y:S01]  /*5690*/  FSEL R179, R110, -INF , !P1 ;  /* 0xff8000006eb37808 */ /* 0x000fe20004800000 */
[----:B------:R-:W-:Y:S01]  /*56a0*/  IMAD.MOV.U32 R110, RZ, RZ, R183 ;  /* 0x000000ffff6e7224 */ /* 0x000fe200078e00b7 */
[----:B------:R-:W-:-:S02]  /*56b0*/  ISETP.GT.AND P5, PT, R197, R49, PT ;  /* 0x00000031c500720c */ /* 0x000fc40003fa4270 */
[----:B------:R-:W-:Y:S02]  /*56c0*/  ISETP.GT.AND P1, PT, R20, R49, PT ;  /* 0x000000311400720c */ /* 0x000fe40003f24270 */
[-C--:B------:R-:W-:Y:S02]  /*56d0*/  ISETP.GE.AND P3, PT, R48, R202.reuse, PT ;  /* 0x000000ca3000720c */ /* 0x080fe40003f66270 */
[----:B------:R-:W-:Y:S02]  /*56e0*/  FSEL R226, R2, -INF , !P6 ;  /* 0xff80000002e27808 */ /* 0x000fe40007000000 */
[----:B------:R-:W-:Y:S02]  /*56f0*/  FSEL R222, R4, -INF , !P4 ;  /* 0xff80000004de7808 */ /* 0x000fe40006000000 */
[----:B------:R-:W-:Y:S02]  /*5700*/  FSEL R210, R95, -INF , !P0 ;  /* 0xff8000005fd27808 */ /* 0x000fe40004000000 */
[----:B------:R-:W-:Y:S01]  /*5710*/  FSEL R2, R145, -INF , !P5 ;  /* 0xff80000091027808 */ /* 0x000fe20006800000 */
[----:B------:R-:W-:Y:S01]  /*5720*/  IMAD.MOV.U32 R145, RZ, RZ, R165 ;  /* 0x000000ffff917224 */ /* 0x000fe200078e00a5 */
[----:B------:R-:W-:-:S02]  /*5730*/  ISETP.GE.AND P4, PT, R49, R202, PT ;  /* 0x000000ca3100720c */ /* 0x000fc40003f86270 */
[----:B------:R-:W-:Y:S02]  /*5740*/  ISETP.GE.AND P0, PT, R49, R201, PT ;  /* 0x000000c93100720c */ /* 0x000fe40003f06270 */
[----:B------:R-:W-:Y:S02]  /*5750*/  FSEL R243, R243, -INF , !P1 ;  /* 0xff800000f3f37808 */ /* 0x000fe40004800000 */
[----:B------:R-:W-:Y:S01]  /*5760*/  FSEL R121, R3, -INF , !P3 ;  /* 0xff80000003797808 */ /* 0x000fe20005800000 */
[----:B------:R-:W-:Y:S01]  /*5770*/  VIADD R3, R171, 0x4 ;  /* 0x00000004ab037836 */ /* 0x000fe20000000000 */
[----:B------:R-:W-:Y:S02]  /*5780*/  ISETP.GT.AND P1, PT, R197, R50, PT ;  /* 0x00000032c500720c */ /* 0x000fe40003f24270 */
[----:B------:R-:W-:Y:S01]  /*5790*/  FSEL R119, R2, -INF , !P4 ;  /* 0xff80000002777808 */ /* 0x000fe20006000000 */
[----:B------:R-:W-:Y:S01]  /*57a0*/  IMAD.WIDE.U32 R22, R3, -0x326172a9, RZ ;  /* 0xcd9e8d5703167825 */ /* 0x000fe200078e00ff */
[----:B------:R-:W-:-:S02]  /*57b0*/  FSEL R207, R98, -INF , !P0 ;  /* 0xff80000062cf7808 */ /* 0x000fc40004000000 */
[----:B------:R-:W-:Y:S01]  /*57c0*/  ISETP.GE.AND P4, PT, R50, R202, PT ;  /* 0x000000ca3200720c */ /* 0x000fe20003f86270 */
[----:B------:R-:W-:Y:S01]  /*57d0*/  IMAD.MOV.U32 R98, RZ, RZ, R188 ;  /* 0x000000ffff627224 */ /* 0x000fe200078e00bc */
[----:B------:R-:W-:Y:S02]  /*57e0*/  FSEL R2, R80, -INF , !P1 ;  /* 0xff80000050027808 */ /* 0x000fe40004800000 */
[----:B------:R-:W-:Y:S02]  /*57f0*/  ISETP.GE.AND P0, PT, R50, R201, PT ;  /* 0x000000c93200720c */ /* 0x000fe40003f06270 */
[----:B------:R-:W-:Y:S01]  /*5800*/  ISETP.GT.AND P1, PT, R197, R53, PT ;  /* 0x00000035c500720c */ /* 0x000fe20003f24270 */
[----:B------:R-:W-:Y:S01]  /*5810*/  IMAD.MOV.U32 R197, RZ, RZ, R158 ;  /* 0x000000ffffc57224 */ /* 0x000fe200078e009e */
[----:B------:R-:W-:Y:S02]  /*5820*/  FSEL R117, R2, -INF , !P4 ;  /* 0xff80000002757808 */ /* 0x000fe40006000000 */
[----:B------:R-:W-:Y:S01]  /*5830*/  FSEL R200, R103, -INF , !P0 ;  /* 0xff80000067c87808 */ /* 0x000fe20004000000 */
[----:B------:R-:W-:Y:S01]  /*5840*/  IMAD.MOV.U32 R103, RZ, RZ, R186 ;  /* 0x000000ffff677224 */ /* 0x000fe200078e00ba */
[----:B------:R-:W-:-:S02]  /*5850*/  FSEL R2, R81, -INF , !P1 ;  /* 0xff80000051027808 */ /* 0x000fc40004800000 */
[----:B------:R-:W-:Y:S02]  /*5860*/  ISETP.GE.AND P0, PT, R53, R202, PT ;  /* 0x000000ca3500720c */ /* 0x000fe40003f06270 */
[C---:B------:R-:W-:Y:S02]  /*5870*/  LOP3.LUT R4, R187.reuse, UR20, R29, 0x96, !PT ;  /* 0x00000014bb047c12 */ /* 0x040fe4000f8e961d */
[----:B------:R-:W-:Y:S02]  /*5880*/  LOP3.LUT R3, R187, UR20, R23, 0x96, !PT ;  /* 0x00000014bb037c12 */ /* 0x000fe4000f8e9617 */
[----:B------:R-:W-:Y:S01]  /*5890*/  FSEL R116, R2, -INF , !P0 ;  /* 0xff80000002747808 */ /* 0x000fe20004000000 */
[----:B------:R-:W-:Y:S01]  /*58a0*/  IMAD.SHL.U32 R2, R238, 0x4, RZ ;  /* 0x00000004ee027824 */ /* 0x000fe200078e00ff */
[----:B------:R-:W-:Y:S01]  /*58b0*/  ISETP.GT.AND P6, PT, R20, R48, PT ;  /* 0x000000301400720c */ /* 0x000fe20003fc4270 */
[----:B------:R-:W-:Y:S01]  /*58c0*/  IMAD.WIDE.U32 R32, R4, -0x2daee0ad, RZ ;  /* 0xd2511f5304207825 */ /* 0x000fe200078e00ff */
[----:B------:R-:W-:-:S02]  /*58d0*/  ISETP.GT.AND P4, PT, R20, R50, PT ;  /* 0x000000321400720c */ /* 0x000fc40003f84270 */
[----:B------:R-:W-:Y:S01]  /*58e0*/  LOP3.LUT R6, R2, UR21, R13, 0x96, !PT ;  /* 0x0000001502067c12 */ /* 0x000fe2000f8e960d */
[----:B------:R-:W-:Y:S01]  /*58f0*/  IMAD.WIDE.U32 R82, R3, -0x2daee0ad, RZ ;  /* 0xd2511f5303527825 */ /* 0x000fe200078e00ff */
[----:B------:R-:W-:Y:S01]  /*5900*/  LOP3.LUT R5, R12, UR8, R33, 0x96, !PT ;  /* 0x000000080c057c12 */ /* 0x000fe2000f8e9621 */
[----:B------:R2:W-:Y:S01]  /*5910*/  STL.64 [R1+0x58], R32 ;  /* 0x0000582001007387 */ /* 0x0005e20000100a00 */
[----:B------:R-:W-:Y:S01]  /*5920*/  ISETP.GT.AND P1, PT, R20, R53, PT ;  /* 0x000000351400720c */ /* 0x000fe20003f24270 */
[----:B------:R-:W-:Y:S01]  /*5930*/  VIADD R7, R2, 0x1 ;  /* 0x0000000102077836 */ /* 0x000fe20000000000 */
[----:B------:R-:W-:Y:S01]  /*5940*/  LOP3.LUT R4, R12, UR8, R83, 0x96, !PT ;  /* 0x000000080c047c12 */ /* 0x000fe2000f8e9653 */
[C---:B------:R-:W-:Y:S01]  /*5950*/  VIADD R8, R2.reuse, 0x2 ;  /* 0x0000000202087836 */ /* 0x040fe20000000000 */
[----:B------:R-:W-:Y:S01]  /*5960*/  UIADD3 UR8, UPT, UPT, UR20, 0x78dde6e4, URZ ;  /* 0x78dde6e414087890 */ /* 0x000fe2000fffe0ff */
[----:B------:R-:W-:Y:S01]  /*5970*/  VIADD R9, R2, 0x3 ;  /* 0x0000000302097836 */ /* 0x000fe20000000000 */
[----:B------:R-:W-:Y:S01]  /*5980*/  STL.64 [R1+0x50], R82 ;  /* 0x0000505201007387 */ /* 0x000fe20000100a00 */
[----:B------:R-:W-:Y:S01]  /*5990*/  IMAD.WIDE.U32 R2, R6, -0x326172a9, RZ ;  /* 0xcd9e8d5706027825 */ /* 0x000fe200078e00ff */
[----:B------:R-:W-:-:S02]  /*59a0*/  LOP3.LUT R6, R7, UR21, R13, 0x96, !PT ;  /* 0x0000001507067c12 */ /* 0x000fc4000f8e960d */
[----:B------:R-:W-:Y:S01]  /*59b0*/  LOP3.LUT R8, R8, UR21, R13, 0x96, !PT ;  /* 0x0000001508087c12 */ /* 0x000fe2000f8e960d */
[----:B------:R-:W-:Y:S01]  /*59c0*/  IMAD.WIDE.U32 R54, R5, -0x326172a9, RZ ;  /* 0xcd9e8d5705367825 */ /* 0x000fe200078e00ff */
[--C-:B------:R-:W-:Y:S02]  /*59d0*/  LOP3.LUT R10, R28, UR7, R3.reuse, 0x96, !PT ;  /* 0x000000071c0a7c12 */ /* 0x100fe4000f8e9603 */
[----:B------:R-:W-:Y:S01]  /*59e0*/  LOP3.LUT R14, R22, UR7, R3, 0x96, !PT ;  /* 0x00000007160e7c12 */ /* 0x000fe2000f8e9603 */
[----:B------:R-:W-:Y:S01]  /*59f0*/  IMAD.WIDE.U32 R76, R4, -0x326172a9, RZ ;  /* 0xcd9e8d57044c7825 */ /* 0x000fe200078e00ff */
[----:B------:R-:W-:Y:S01]  /*5a00*/  LOP3.LUT R11, R2, UR6, R55, 0x96, !PT ;  /* 0x00000006020b7c12 */ /* 0x000fe2000f8e9637 */
[----:B------:R3:W-:Y:S01]  /*5a10*/  STL.64 [R1+0x38], R54 ;  /* 0x0000383601007387 */ /* 0x0007e20000100a00 */
[----:B------:R-:W-:Y:S01]  /*5a20*/  ISETP.GE.AND P3, PT, R49, R204, PT ;  /* 0x000000cc3100720c */ /* 0x000fe20003f66270 */
[----:B------:R-:W-:Y:S01]  /*5a30*/  IMAD.WIDE.U32 R6, R6, -0x326172a9, RZ ;  /* 0xcd9e8d5706067825 */ /* 0x000fe200078e00ff */
[----:B------:R-:W-:Y:S01]  /*5a40*/  LOP3.LUT R15, R2, UR6, R77, 0x96, !PT ;  /* 0x00000006020f7c12 */ /* 0x000fe2000f8e964d */
[----:B------:R4:W-:Y:S01]  /*5a50*/  STL.64 [R1+0x40], R76 ;  /* 0x0000404c01007387 */ /* 0x0009e20000100a00 */
[----:B------:R-:W-:Y:S01]  /*5a60*/  LOP3.LUT R2, R9, UR21, R13, 0x96, !PT ;  /* 0x0000001509027c12 */ /* 0x000fe2000f8e960d */
[----:B------:R-:W-:Y:S01]  /*5a70*/  IMAD.WIDE.U32 R4, R8, -0x326172a9, RZ ;  /* 0xcd9e8d5708047825 */ /* 0x000fe200078e00ff */
[----:B------:R-:W-:-:S02]  /*5a80*/  LOP3.LUT R8, R28, UR7, R7, 0x96, !PT ;  /* 0x000000071c087c12 */ /* 0x000fc4000f8e9607 */
[----:B-1----:R-:W-:Y:S01]  /*5a90*/  LOP3.LUT R13, R6, UR6, R55, 0x96, !PT ;  /* 0x00000006060d7c12 */ /* 0x002fe2000f8e9637 */
[----:B------:R-:W-:Y:S01]  /*5aa0*/  IMAD.WIDE.U32 R2, R2, -0x326172a9, RZ ;  /* 0xcd9e8d5702027825 */ /* 0x000fe200078e00ff */
[----:B------:R-:W-:Y:S02]  /*5ab0*/  LOP3.LUT R16, R22, UR7, R7, 0x96, !PT ;  /* 0x0000000716107c12 */ /* 0x000fe4000f8e9607 */
[----:B------:R-:W-:Y:S01]  /*5ac0*/  LOP3.LUT R18, R6, UR6, R77, 0x96, !PT ;  /* 0x0000000606127c12 */ /* 0x000fe2000f8e964d */
[----:B------:R-:W-:Y:S01]  /*5ad0*/  IMAD.WIDE.U32 R6, R10, -0x2daee0ad, RZ ;  /* 0xd2511f530a067825 */ /* 0x000fe200078e00ff */
[--C-:B------:R-:W-:Y:S02]  /*5ae0*/  LOP3.LUT R9, R28, UR7, R5.reuse, 0x96, !PT ;  /* 0x000000071c097c12 */ /* 0x100fe4000f8e9605 */
[----:B------:R-:W-:Y:S01]  /*5af0*/  LOP3.LUT R27, R22, UR7, R5, 0x96, !PT ;  /* 0x00000007161b7c12 */ /* 0x000fe2000f8e9605 */
        /* <DEDUP_REMOVED lines=8> */
[----:B------:R-:W-:Y:S01]  /*5b80*/  UIADD3 UR7, UPT, UPT, UR20, 0x1715609d, URZ ;  /* 0x1715609d14077890 */ /* 0x000fe2000fffe0ff */
[----:B------:R-:W-:Y:S01]  /*5b90*/  LOP3.LUT R8, R32, UR15, R7, 0x96, !PT ;  /* 0x0000000f20087c12 */ /* 0x000fe2000f8e9607 */
[----:B------:R-:W-:Y:S01]  /*5ba0*/  IMAD.WIDE.U32 R24, R24, -0x2daee0ad, RZ ;  /* 0xd2511f5318187825 */ /* 0x000fe200078e00ff */
[----:B------:R-:W-:-:S02]  /*5bb0*/  LOP3.LUT R13, R6, UR13, R11, 0x96, !PT ;  /* 0x0000000d060d7c12 */ /* 0x000fc4000f8e960b */
[----:B------:R-:W-:Y:S01]  /*5bc0*/  LOP3.LUT R29, R32, UR15, R5, 0x96, !PT ;  /* 0x0000000f201d7c12 */ /* 0x000fe2000f8e9605 */
[----:B------:R-:W-:Y:S01]  /*5bd0*/  IMAD.WIDE.U32 R6, R14, -0x2daee0ad, RZ ;  /* 0xd2511f530e067825 */ /* 0x000fe200078e00ff */
[----:B------:R-:W-:Y:S02]  /*5be0*/  LOP3.LUT R11, R4, UR13, R31, 0x96, !PT ;  /* 0x0000000d040b7c12 */ /* 0x000fe4000f8e961f */
[----:B------:R-:W-:Y:S01]  /*5bf0*/  LOP3.LUT R74, R2, UR6, R77, 0x96, !PT ;  /* 0x00000006024a7c12 */ /* 0x000fe2000f8e964d */
[----:B------:R-:W-:Y:S01]  /*5c00*/  IMAD.WIDE.U32 R4, R9, -0x2daee0ad, RZ ;  /* 0xd2511f5309047825 */ /* 0x000fe200078e00ff */
[----:B------:R-:W-:Y:S01]  /*5c10*/  LOP3.LUT R7, R82, UR15, R7, 0x96, !PT ;  /* 0x0000000f52077c12 */ /* 0x000fe2000f8e9607 */
[----:B------:R-:W-:Y:S01]  /*5c20*/  UIADD3 UR6, UPT, UPT, UR20, -0x4ab325aa, URZ ;  /* 0xb54cda5614067890 */ /* 0x000fe2000fffe0ff */
[----:B------:R-:W-:Y:S01]  /*5c30*/  FSEL R91, R107, -INF , !P3 ;  /* 0xff8000006b5b7808 */ /* 0x000fe20005800000 */
[----:B------:R-:W-:Y:S01]  /*5c40*/  IMAD.WIDE.U32 R2, R12, -0x2daee0ad, RZ ;  /* 0xd2511f530c027825 */ /* 0x000fe200078e00ff */
[----:B------:R-:W-:-:S02]  /*5c50*/  LOP3.LUT R26, R32, UR15, R5, 0x96, !PT ;  /* 0x0000000f201a7c12 */ /* 0x000fc4000f8e9605 */
[----:B------:R-:W-:Y:S01]  /*5c60*/  LOP3.LUT R28, R4, UR13, R25, 0x96, !PT ;  /* 0x0000000d041c7c12 */ /* 0x000fe2000f8e9619 */
[----:B------:R-:W-:Y:S01]  /*5c70*/  IMAD.WIDE.U32 R22, R22, -0x2daee0ad, RZ ;  /* 0xd2511f5316167825 */ /* 0x000fe200078e00ff */
[----:B--2---:R-:W-:Y:S02]  /*5c80*/  LOP3.LUT R32, R32, UR15, R3, 0x96, !PT ;  /* 0x0000000f20207c12 */ /* 0x004fe4000f8e9603 */
[----:B------:R-:W-:Y:S01]  /*5c90*/  ISETP.GE.AND P3, PT, R50, R204, PT ;  /* 0x000000cc3200720c */ /* 0x000fe20003f66270 */
[----:B------:R-:W-:Y:S01]  /*5ca0*/  IMAD.WIDE.U32 R20, R8, -0x326172a9, RZ ;  /* 0xcd9e8d5708147825 */ /* 0x000fe200078e00ff */
[----:B------:R-:W-:Y:S02]  /*5cb0*/  LOP3.LUT R31, R2, UR13, R23, 0x96, !PT ;  /* 0x0000000d021f7c12 */ /* 0x000fe4000f8e9617 */
[----:B------:R-:W-:Y:S01]  /*5cc0*/  FSEL R242, R242, -INF , !P6 ;  /* 0xff800000f2f27808 */ /* 0x000fe20007000000 */
[----:B------:R-:W-:Y:S01]  /*5cd0*/  IMAD.WIDE.U32 R2, R16, -0x2daee0ad, RZ ;  /* 0xd2511f5310027825 */ /* 0x000fe200078e00ff */
[----:B------:R-:W-:-:S02]  /*5ce0*/  LOP3.LUT R14, R54, UR9, R21, 0x96, !PT ;  /* 0x00000009360e7c12 */ /* 0x000fc4000f8e9615 */
[----:B------:R-:W-:Y:S01]  /*5cf0*/  FSEL R191, R106, -INF , !P3 ;  /* 0xff8000006abf7808 */ /* 0x000fe20005800000 */
[----:B------:R-:W-:Y:S01]  /*5d00*/  IMAD.WIDE.U32 R18, R18, -0x2daee0ad, RZ ;  /* 0xd2511f5312127825 */ /* 0x000fe200078e00ff */
[----:B------:R-:W-:Y:S02]  /*5d10*/  LOP3.LUT R23, R82, UR15, R3, 0x96, !PT ;  /* 0x0000000f52177c12 */ /* 0x000fe4000f8e9603 */
[-C--:B------:R-:W-:Y:S01]  /*5d20*/  ISETP.GE.AND P6, PT, R48, R203.reuse, PT ;  /* 0x000000cb3000720c */ /* 0x080fe20003fc6270 */
[----:B------:R-:W-:Y:S01]  /*5d30*/  IMAD.WIDE.U32 R40, R7, -0x326172a9, RZ ;  /* 0xcd9e8d5707287825 */ /* 0x000fe200078e00ff */
[----:B------:R-:W-:Y:S02]  /*5d40*/  LOP3.LUT R19, R2, UR13, R19, 0x96, !PT ;  /* 0x0000000d02137c12 */ /* 0x000fe4000f8e9613 */
[----:B------:R-:W-:Y:S01]  /*5d50*/  ISETP.GE.AND P3, PT, R50, R203, PT ;  /* 0x000000cb3200720c */ /* 0x000fe20003f66270 */
[----:B------:R-:W-:Y:S01]  /*5d60*/  IMAD.WIDE.U32 R4, R15, -0x2daee0ad, RZ ;  /* 0xd2511f530f047825 */ /* 0x000fe200078e00ff */
[----:B------:R-:W-:-:S02]  /*5d70*/  LOP3.LUT R8, R76, UR9, R41, 0x96, !PT ;  /* 0x000000094c087c12 */ /* 0x000fc4000f8e9629 */
[----:B------:R-:W-:Y:S01]  /*5d80*/  ISETP.GE.AND P5, PT, R49, R203, PT ;  /* 0x000000cb3100720c */ /* 0x000fe20003fa6270 */
[----:B------:R-:W-:Y:S01]  /*5d90*/  IMAD.WIDE.U32 R2, R27, -0x2daee0ad, RZ ;  /* 0xd2511f531b027825 */ /* 0x000fe200078e00ff */
[----:B------:R-:W-:Y:S02]  /*5da0*/  LOP3.LUT R25, R6, UR13, R5, 0x96, !PT ;  /* 0x0000000d06197c12 */ /* 0x000fe4000f8e9605 */
[----:B------:R-:W-:Y:S01]  /*5db0*/  ISETP.GE.AND P0, PT, R53, R204, PT ;  /* 0x000000cc3500720c */ /* 0x000fe20003f06270 */
[----:B------:R-:W-:Y:S01]  /*5dc0*/  IMAD.WIDE.U32 R12, R13, -0x326172a9, RZ ;  /* 0xcd9e8d570d0c7825 */ /* 0x000fe200078e00ff */
[----:B------:R-:W-:Y:S02]  /*5dd0*/  LOP3.LUT R5, R82, UR15, R3, 0x96, !PT ;  /* 0x0000000f52057c12 */ /* 0x000fe4000f8e9603 */
[----:B------:R-:W-:Y:S01]  /*5de0*/  FSEL R196, R111, -INF , !P0 ;  /* 0xff8000006fc47808 */ /* 0x000fe20004000000 */
[----:B------:R-:W-:Y:S01]  /*5df0*/  IMAD.WIDE.U32 R14, R14, -0x2daee0ad, RZ ;  /* 0xd2511f530e0e7825 */ /* 0x000fe200078e00ff */
[----:B------:R-:W-:-:S02]  /*5e00*/  LOP3.LUT R39, R20, UR8, R13, 0x96, !PT ;  /* 0x0000000814277c12 */ /* 0x000fc4000f8e960d */
[----:B------:R-:W-:Y:S01]  /*5e10*/  ISETP.GE.AND P0, PT, R53, R201, PT ;  /* 0x000000c93500720c */ /* 0x000fe20003f06270 */
[----:B------:R-:W-:Y:S01]  /*5e20*/  IMAD.WIDE.U32 R16, R17, -0x2daee0ad, RZ ;  /* 0xd2511f5311107825 */ /* 0x000fe200078e00ff */
[----:B------:R-:W-:Y:S02]  /*5e30*/  LOP3.LUT R43, R10, UR12, R15, 0x96, !PT ;  /* 0x0000000c0a2b7c12 */ /* 0x000fe4000f8e960f */
[----:B------:R-:W-:Y:S01]  /*5e40*/  FSEL R192, R114, -INF , !P0 ;  /* 0xff80000072c07808 */ /* 0x000fe20004000000 */
[----:B------:R-:W-:Y:S01]  /*5e50*/  IMAD.WIDE.U32 R8, R8, -0x2daee0ad, RZ ;  /* 0xd2511f5308087825 */ /* 0x000fe200078e00ff */
[----:B------:R-:W-:Y:S02]  /*5e60*/  LOP3.LUT R17, R2, UR13, R17, 0x96, !PT ;  /* 0x0000000d02117c12 */ /* 0x000fe4000f8e9611 */
[----:B------:R-:W-:Y:S01]  /*5e70*/  ISETP.GE.AND P0, PT, R53, R203, PT ;  /* 0x000000cb3500720c */ /* 0x000fe20003f06270 */
[----:B------:R-:W-:Y:S01]  /*5e80*/  IMAD.WIDE.U32 R20, R23, -0x326172a9, RZ ;  /* 0xcd9e8d5717147825 */ /* 0x000fe200078e00ff */
[----:B------:R-:W-:-:S03]  /*5e90*/  LOP3.LUT R37, R4, UR12, R9, 0x96, !PT ;  /* 0x0000000c04257c12 */ /* 0x000fc6000f8e9609 */
        /* <DEDUP_REMOVED lines=10> */
[----:B------:R-:W-:-:S04]  /*5f40*/  IMAD.WIDE.U32 R4, R32, -0x326172a9, RZ ;  /* 0xcd9e8d5720047825 */ /* 0x000fc800078e00ff */
[----:B------:R-:W-:Y:S01]  /*5f50*/  IMAD.WIDE.U32 R26, R31, -0x326172a9, RZ ;  /* 0xcd9e8d571f1a7825 */ /* 0x000fe200078e00ff */
[----:B------:R-:W-:-:S03]  /*5f60*/  LOP3.LUT R13, R54, UR9, R5, 0x96, !PT ;  /* 0x00000009360d7c12 */ /* 0x000fc6000f8e9605 */
[----:B------:R-:W-:Y:S01]  /*5f70*/  IMAD.WIDE.U32 R6, R25, -0x326172a9, RZ ;  /* 0xcd9e8d5719067825 */ /* 0x000fe200078e00ff */
[----:B------:R-:W-:-:S03]  /*5f80*/  LOP3.LUT R27, R4, UR8, R27, 0x96, !PT ;  /* 0x00000008041b7c12 */ /* 0x000fc6000f8e961b */
[----:B------:R-:W-:Y:S01]  /*5f90*/  IMAD.WIDE.U32 R2, R19, -0x326172a9, RZ ;  /* 0xcd9e8d5713027825 */ /* 0x000fe200078e00ff */
[----:B------:R-:W-:-:S03]  /*5fa0*/  LOP3.LUT R29, R40, UR8, R7, 0x96, !PT ;  /* 0x00000008281d7c12 */ /* 0x000fc6000f8e9607 */
[----:B------:R-:W-:Y:S01]  /*5fb0*/  IMAD.WIDE.U32 R4, R9, -0x2daee0ad, RZ ;  /* 0xd2511f5309047825 */ /* 0x000fe200078e00ff */
[----:B------:R-:W-:Y:S02]  /*5fc0*/  LOP3.LUT R42, R20, UR8, R3, 0x96, !PT ;  /* 0x00000008142a7c12 */ /* 0x000fe4000f8e9603 */
[----:B------:R-:W-:Y:S01]  /*5fd0*/  LOP3.LUT R20, R76, UR9, R35, 0x96, !PT ;  /* 0x000000094c147c12 */ /* 0x000fe2000f8e9623 */
        /* <DEDUP_REMOVED lines=34> */
[C---:B------:R-:W-:Y:S01]  /*6200*/  PRMT R73, R2.reuse, 0x7771, RZ ;  /* 0x0000777102497816 */ /* 0x040fe200000000ff */
[----:B------:R-:W-:Y:S01]  /*6210*/  IMAD.WIDE.U32 R4, R5, -0x2daee0ad, RZ ;  /* 0xd2511f5305047825 */ /* 0x000fe200078e00ff */
[C---:B------:R-:W-:Y:S02]  /*6220*/  PRMT R25, R2.reuse, 0x7773, RZ ;  /* 0x0000777302197816 */ /* 0x040fe400000000ff */
[----:B------:R-:W-:Y:S01]  /*6230*/  PRMT R23, R2, 0x7772, RZ ;  /* 0x0000777202177816 */ /* 0x000fe200000000ff */
[----:B------:R-:W-:Y:S01]  /*6240*/  IMAD.WIDE.U32 R10, R11, -0x326172a9, RZ ;  /* 0xcd9e8d570b0a7825 */ /* 0x000fe200078e00ff */
[----:B------:R-:W-:Y:S02]  /*6250*/  LOP3.LUT R37, R20, UR11, R31, 0x96, !PT ;  /* 0x0000000b14257c12 */ /* 0x000fe4000f8e961f */
[----:B------:R-:W-:Y:S01]  /*6260*/  LOP3.LUT R22, R22, UR10, R5, 0x96, !PT ;  /* 0x0000000a16167c12 */ /* 0x000fe2000f8e9605 */
[----:B------:R-:W-:Y:S01]  /*6270*/  IMAD.WIDE.U32 R8, R9, -0x326172a9, RZ ;  /* 0xcd9e8d5709087825 */ /* 0x000fe200078e00ff */
[----:B------:R-:W-:-:S02]  /*6280*/  PRMT R72, R4, 0x7771, RZ ;  /* 0x0000777104487816 */ /* 0x000fc400000000ff */
[----:B------:R-:W-:Y:S01]  /*6290*/  PRMT R20, R4, 0x7773, RZ ;  /* 0x0000777304147816 */ /* 0x000fe200000000ff */
[----:B------:R-:W-:Y:S01]  /*62a0*/  IMAD.MOV.U32 R71, RZ, RZ, R2 ;  /* 0x000000ffff477224 */ /* 0x000fe200078e0002 */
[----:B------:R-:W-:Y:S01]  /*62b0*/  LOP3.LUT R42, R18, UR7, R11, 0x96, !PT ;  /* 0x00000007122a7c12 */ /* 0x000fe2000f8e960b */
[----:B------:R-:W-:Y:S01]  /*62c0*/  IMAD.WIDE.U32 R2, R17, -0x2daee0ad, RZ ;  /* 0xd2511f5311027825 */ /* 0x000fe200078e00ff */
[----:B------:R-:W-:Y:S02]  /*62d0*/  PRMT R17, R4, 0x7772, RZ ;  /* 0x0000777204117816 */ /* 0x000fe400000000ff */
[----:B------:R-:W-:Y:S01]  /*62e0*/  LOP3.LUT R52, R26, UR7, R9, 0x96, !PT ;  /* 0x000000071a347c12 */ /* 0x000fe2000f8e9609 */
[----:B------:R-:W-:Y:S01]  /*62f0*/  IMAD.MOV.U32 R70, RZ, RZ, R4 ;  /* 0x000000ffff467224 */ /* 0x000fe200078e0004 */
[----:B------:R-:W-:Y:S01]  /*6300*/  LOP3.LUT R11, R12, UR10, R3, 0x96, !PT ;  /* 0x0000000a0c0b7c12 */ /* 0x000fe2000f8e9603 */
[----:B------:R-:W-:Y:S01]  /*6310*/  IMAD.WIDE.U32 R4, R21, -0x326172a9, RZ ;  /* 0xcd9e8d5715047825 */ /* 0x000fe200078e00ff */
[----:B------:R-:W-:-:S02]  /*6320*/  PRMT R69, R2, 0x7771, RZ ;  /* 0x0000777102457816 */ /* 0x000fc400000000ff */
[C---:B------:R-:W-:Y:S01]  /*6330*/  PRMT R13, R2.reuse, 0x7773, RZ ;  /* 0x00007773020d7816 */ /* 0x040fe200000000ff */
[----:B------:R-:W-:Y:S01]  /*6340*/  IMAD.WIDE.U32 R6, R7, -0x326172a9, RZ ;  /* 0xcd9e8d5707067825 */ /* 0x000fe200078e00ff */
[----:B------:R-:W-:Y:S02]  /*6350*/  PRMT R9, R2, 0x7772, RZ ;  /* 0x0000777202097816 */ /* 0x000fe400000000ff */
[----:B------:R-:W-:Y:S01]  /*6360*/  LOP3.LUT R14, R14, UR6, R5, 0x96, !PT ;  /* 0x000000060e0e7c12 */ /* 0x000fe2000f8e9605 */
[----:B------:R-:W-:Y:S01]  /*6370*/  IMAD.MOV.U32 R67, RZ, RZ, R2 ;  /* 0x000000ffff437224 */ /* 0x000fe200078e0002 */
[C---:B------:R-:W-:Y:S01]  /*6380*/  PRMT R66, R4.reuse, 0x7771, RZ ;  /* 0x0000777104427816 */ /* 0x040fe200000000ff */
[----:B------:R-:W-:Y:S01]  /*6390*/  IMAD.WIDE.U32 R2, R35, -0x326172a9, RZ ;  /* 0xcd9e8d5723027825 */ /* 0x000fe200078e00ff */
[C---:B------:R-:W-:Y:S02]  /*63a0*/  PRMT R21, R4.reuse, 0x7773, RZ ;  /* 0x0000777304157816 */ /* 0x040fe400000000ff */
[----:B------:R-:W-:Y:S01]  /*63b0*/  PRMT R19, R4, 0x7772, RZ ;  /* 0x0000777204137816 */ /* 0x000fe200000000ff */
[----:B------:R-:W-:Y:S01]  /*63c0*/  IMAD.MOV.U32 R64, RZ, RZ, R4 ;  /* 0x000000ffff407224 */ /* 0x000fe200078e0004 */
[----:B------:R-:W-:Y:S01]  /*63d0*/  LOP3.LUT R28, R28, UR7, R7, 0x96, !PT ;  /* 0x000000071c1c7c12 */ /* 0x000fe2000f8e9607 */
[----:B------:R-:W-:Y:S01]  /*63e0*/  IMAD.WIDE.U32 R4, R27, -0x326172a9, RZ ;  /* 0xcd9e8d571b047825 */ /* 0x000fe200078e00ff */
[----:B------:R-:W-:-:S02]  /*63f0*/  LOP3.LUT R15, R6, UR6, R3, 0x96, !PT ;  /* 0x00000006060f7c12 */ /* 0x000fc4000f8e9603 */
[C---:B------:R-:W-:Y:S01]  /*6400*/  PRMT R62, R2.reuse, 0x7771, RZ ;  /* 0x00007771023e7816 */ /* 0x040fe200000000ff */
[----:B------:R-:W-:Y:S01]  /*6410*/  IMAD.MOV.U32 R60, RZ, RZ, R2 ;  /* 0x000000ffff3c7224 */ /* 0x000fe200078e0002 */
[C---:B------:R-:W-:Y:S01]  /*6420*/  PRMT R12, R2.reuse, 0x7773, RZ ;  /* 0x00007773020c7816 */ /* 0x040fe200000000ff */
[----:B---3--:R-:W-:Y:S01]  /*6430*/  IMAD.MOV.U32 R55, RZ, RZ, R4 ;  /* 0x000000ffff377224 */ /* 0x008fe200078e0004 */
[----:B------:R-:W-:Y:S01]  /*6440*/  PRMT R7, R2, 0x7772, RZ ;  /* 0x0000777202077816 */ /* 0x000fe200000000ff */
[----:B------:R-:W-:Y:S01]  /*6450*/  IMAD.WIDE.U32 R2, R29, -0x326172a9, RZ ;  /* 0xcd9e8d571d027825 */ /* 0x000fe200078e00ff */
[----:B------:R-:W-:Y:S02]  /*6460*/  LOP3.LUT R18, R8, UR6, R5, 0x96, !PT ;  /* 0x0000000608127c12 */ /* 0x000fe4000f8e9605 */
[C---:B------:R-:W-:Y:S01]  /*6470*/  PRMT R56, R4.reuse, 0x7771, RZ ;  /* 0x0000777104387816 */ /* 0x040fe200000000ff */
[----:B------:R-:W-:Y:S01]  /*6480*/  IMAD.MOV.U32 R63, RZ, RZ, R2 ;  /* 0x000000ffff3f7224 */ /* 0x000fe200078e0002 */
[C---:B------:R-:W-:Y:S01]  /*6490*/  PRMT R8, R4.reuse, 0x7773, RZ ;  /* 0x0000777304087816 */ /* 0x040fe200000000ff */
[----:B------:R-:W-:Y:S01]  /*64a0*/  IMAD.MOV.U32 R106, RZ, RZ, R198 ;  /* 0x000000ffff6a7224 */ /* 0x000fe200078e00c6 */
[----:B------:R-:W-:Y:S01]  /*64b0*/  PRMT R6, R4, 0x7772, RZ ;  /* 0x0000777204067816 */ /* 0x000fe200000000ff */
[----:B------:R-:W-:Y:S01]  /*64c0*/  IMAD.WIDE.U32 R4, R33, -0x326172a9, RZ ;  /* 0xcd9e8d5721047825 */ /* 0x000fe200078e00ff */
[----:B------:R-:W-:-:S02]  /*64d0*/  LOP3.LUT R34, R34, UR6, R3, 0x96, !PT ;  /* 0x0000000622227c12 */ /* 0x000fc4000f8e9603 */
[C---:B------:R-:W-:Y:S01]  /*64e0*/  PRMT R68, R2.reuse, 0x7771, RZ ;  /* 0x0000777102447816 */ /* 0x040fe200000000ff */
[----:B------:R-:W-:Y:S01]  /*64f0*/  IMAD.MOV.U32 R59, RZ, RZ, R4 ;  /* 0x000000ffff3b7224 */ /* 0x000fe200078e0004 */
[C---:B------:R-:W-:Y:S01]  /*6500*/  PRMT R46, R2.reuse, 0x7773, RZ ;  /* 0x00007773022e7816 */ /* 0x040fe200000000ff */
[----:B------:R-:W-:Y:S01]  /*6510*/  IMAD.MOV.U32 R107, RZ, RZ, R182 ;  /* 0x000000ffff6b7224 */ /* 0x000fe200078e00b6 */
[----:B------:R-:W-:Y:S01]  /*6520*/  PRMT R45, R2, 0x7772, RZ ;  /* 0x00007772022d7816 */ /* 0x000fe200000000ff */
[----:B------:R-:W-:Y:S01]  /*6530*/  IMAD.WIDE.U32 R2, R41, -0x2daee0ad, RZ ;  /* 0xd2511f5329027825 */ /* 0x000fe200078e00ff */
[----:B------:R-:W-:Y:S02]  /*6540*/  LOP3.LUT R24, R24, UR6, R5, 0x96, !PT ;  /* 0x0000000618187c12 */ /* 0x000fe4000f8e9605 */
[C---:B------:R-:W-:Y:S01]  /*6550*/  PRMT R61, R4.reuse, 0x7771, RZ ;  /* 0x00007771043d7816 */ /* 0x040fe200000000ff */
[----:B------:R-:W-:Y:S01]  /*6560*/  IMAD.MOV.U32 R58, RZ, RZ, R2 ;  /* 0x000000ffff3a7224 */ /* 0x000fe200078e0002 */
[----:B------:R-:W-:-:S02]  /*6570*/  PRMT R44, R4, 0x7773, RZ ;  /* 0x00007773042c7816 */ /* 0x000fc400000000ff */
[----:B------:R-:W-:Y:S01]  /*6580*/  PRMT R43, R4, 0x7772, RZ ;  /* 0x00007772042b7816 */ /* 0x000fe200000000ff */
[----:B------:R-:W-:Y:S01]  /*6590*/  IMAD.WIDE.U32 R4, R39, -0x2daee0ad, RZ ;  /* 0xd2511f5327047825 */ /* 0x000fe200078e00ff */
[----:B------:R-:W-:Y:S02]  /*65a0*/  LOP3.LUT R32, R32, UR10, R3, 0x96, !PT ;  /* 0x0000000a20207c12 */ /* 0x000fe4000f8e9603 */
[C---:B------:R-:W-:Y:S01]  /*65b0*/  PRMT R65, R2.reuse, 0x7771, RZ ;  /* 0x0000777102417816 */ /* 0x040fe200000000ff */
[----:B------:R-:W-:Y:S01]  /*65c0*/  IMAD.MOV.U32 R53, RZ, RZ, R4 ;  /* 0x000000ffff357224 */ /* 0x000fe200078e0004 */
[C---:B------:R-:W-:Y:S02]  /*65d0*/  PRMT R39, R2.reuse, 0x7773, RZ ;  /* 0x0000777302277816 */ /* 0x040fe400000000ff */
[----:B------:R-:W-:Y:S01]  /*65e0*/  PRMT R33, R2, 0x7772, RZ ;  /* 0x0000777202217816 */ /* 0x000fe200000000ff */
[----:B------:R-:W-:Y:S01]  /*65f0*/  IMAD.WIDE.U32 R2, R28, -0x2daee0ad, RZ ;  /* 0xd2511f531c027825 */ /* 0x000fe200078e00ff */
[----:B------:R-:W-:-:S02]  /*6600*/  PRMT R89, R17, 0x5410, R20 ;  /* 0x0000541011597816 */ /* 0x000fc40000000014 */
[----:B------:R-:W-:Y:S01]  /*6610*/  PRMT R87, R19, 0x5410, R21 ;  /* 0x0000541013577816 */ /* 0x000fe20000000015 */
[----:B------:R-:W-:Y:S01]  /*6620*/  IMAD.MOV.U32 R48, RZ, RZ, R2 ;  /* 0x000000ffff307224 */ /* 0x000fe200078e0002 */
[----:B------:R-:W-:Y:S02]  /*6630*/  LOP3.LUT R38, R38, UR10, R3, 0x96, !PT ;  /* 0x0000000a26267c12 */ /* 0x000fe4000f8e9603 */
[C---:B------:R-:W-:Y:S02]  /*6640*/  PRMT R50, R2.reuse, 0x7771, RZ ;  /* 0x0000777102327816 */ /* 0x040fe400000000ff */
[C---:B------:R-:W-:Y:S02]  /*6650*/  PRMT R28, R2.reuse, 0x7773, RZ ;  /* 0x00007773021c7816 */ /* 0x040fe400000000ff */
[----:B------:R-:W-:Y:S01]  /*6660*/  PRMT R27, R2, 0x7772, RZ ;  /* 0x00007772021b7816 */ /* 0x000fe200000000ff */
[----:B------:R-:W-:Y:S01]  /*6670*/  IMAD.WIDE.U32 R2, R42, -0x2daee0ad, RZ ;  /* 0xd2511f532a027825 */ /* 0x000fe200078e00ff */
[----:B------:R-:W-:-:S02]  /*6680*/  PRMT R88, R9, 0x5410, R13 ;  /* 0x0000541009587816 */ /* 0x000fc4000000000d */
[----:B------:R-:W-:Y:S01]  /*6690*/  LOP3.LUT R36, R36, UR10, R5, 0x96, !PT ;  /* 0x0000000a24247c12 */ /* 0x000fe2000f8e9605 */
[----:B------:R-:W-:Y:S01]  /*66a0*/  IMAD.MOV.U32 R47, RZ, RZ, R2 ;  /* 0x000000ffff2f7224 */ /* 0x000fe200078e0002 */
[----:B------:R-:W-:Y:S02]  /*66b0*/  LOP3.LUT R30, R30, UR10, R3, 0x96, !PT ;  /* 0x0000000a1e1e7c12 */ /* 0x000fe4000f8e9603 */
[C---:B------:R-:W-:Y:S02]  /*66c0*/  PRMT R49, R2.reuse, 0x7771, RZ ;  /* 0x0000777102317816 */ /* 0x040fe400000000ff */
[C---:B------:R-:W-:Y:S02]  /*66d0*/  PRMT R21, R2.reuse, 0x7773, RZ ;  /* 0x0000777302157816 */ /* 0x040fe400000000ff */
[----:B------:R-:W-:Y:S01]  /*66e0*/  PRMT R20, R2, 0x7772, RZ ;  /* 0x0000777202147816 */ /* 0x000fe200000000ff */
[----:B------:R-:W-:Y:S01]  /*66f0*/  IMAD.WIDE.U32 R2, R75, -0x2daee0ad, RZ ;  /* 0xd2511f534b027825 */ /* 0x000fe200078e00ff */
[----:B------:R-:W-:-:S02]  /*6700*/  PRMT R57, R4, 0x7771, RZ ;  /* 0x0000777104397816 */ /* 0x000fc400000000ff */
[----:B------:R-:W-:Y:S02]  /*6710*/  PRMT R31, R4, 0x7773, RZ ;  /* 0x00007773041f7816 */ /* 0x000fe400000000ff */
[----:B------:R-:W-:Y:S02]  /*6720*/  LOP3.LUT R3, R82, UR15, R3, 0x96, !PT ;  /* 0x0000000f52037c12 */ /* 0x000fe4000f8e9603 */
[----:B------:R-:W-:Y:S01]  /*6730*/  PRMT R29, R4, 0x7772, RZ ;  /* 0x00007772041d7816 */ /* 0x000fe200000000ff */
[----:B------:R-:W-:Y:S01]  /*6740*/  IMAD.WIDE.U32 R4, R37, -0x326172a9, RZ ;  /* 0xcd9e8d5725047825 */ /* 0x000fe200078e00ff */
[----:B------:R-:W-:Y:S02]  /*6750*/  PRMT R79, R6, 0x5410, R8 ;  /* 0x00005410064f7816 */ /* 0x000fe40000000008 */
[----:B------:R-:W-:Y:S01]  /*6760*/  PRMT R90, R23, 0x5410, R25 ;  /* 0x00005410175a7816 */ /* 0x000fe20000000019 */
[----:B------:R-:W-:Y:S01]  /*6770*/  IMAD.WIDE.U32 R8, R3, -0x326172a9, RZ ;  /* 0xcd9e8d5703087825 */ /* 0x000fe200078e00ff */
[----:B------:R-:W-:-:S02]  /*6780*/  LOP3.LUT R19, R10, UR6, R5, 0x96, !PT ;  /* 0x000000060a137c12 */ /* 0x000fc4000f8e9605 */
[C---:B------:R-:W-:Y:S01]  /*6790*/  PRMT R54, R4.reuse, 0x7771, RZ ;  /* 0x0000777104367816 */ /* 0x040fe200000000ff */
[----:B------:R-:W-:Y:S01]  /*67a0*/  IMAD.MOV.U32 R51, RZ, RZ, R4 ;  /* 0x000000ffff337224 */ /* 0x000fe200078e0004 */
[C---:B------:R-:W-:Y:S02]  /*67b0*/  PRMT R26, R4.reuse, 0x7773, RZ ;  /* 0x00007773041a7816 */ /* 0x040fe400000000ff */
[----:B------:R-:W-:Y:S01]  /*67c0*/  PRMT R25, R4, 0x7772, RZ ;  /* 0x0000777204197816 */ /* 0x000fe200000000ff */
[----:B------:R-:W-:Y:S01]  /*67d0*/  IMAD.WIDE.U32 R4, R74, -0x2daee0ad, RZ ;  /* 0xd2511f534a047825 */ /* 0x000fe200078e00ff */
[----:B------:R-:W-:Y:S01]  /*67e0*/  LOP3.LUT R3, R76, UR9, R9, 0x96, !PT ;  /* 0x000000094c037c12 */ /* 0x000fe2000f8e9609 */
[----:B------:R-:W1:Y:S01]  /*67f0*/  LDCU UR9, c[0x0][0x45c] ;  /* 0x00008b80ff0977ac */ /* 0x000e620008000800 */
[----:B------:R-:W-:Y:S02]  /*6800*/  PRMT R86, R7, 0x5410, R12 ;  /* 0x0000541007567816 */ /* 0x000fe4000000000c */
[----:B------:R-:W-:Y:S01]  /*6810*/  LOP3.LUT R5, R2, UR13, R5, 0x96, !PT ;  /* 0x0000000d02057c12 */ /* 0x000fe2000f8e9605 */
[----:B------:R-:W-:Y:S01]  /*6820*/  IMAD.WIDE.U32 R12, R3, -0x2daee0ad, RZ ;  /* 0xd2511f53030c7825 */ /* 0x000fe200078e00ff */
[----:B------:R-:W-:-:S02]  /*6830*/  PRMT R85, R45, 0x5410, R46 ;  /* 0x000054102d557816 */ /* 0x000fc4000000002e */
[----:B------:R-:W-:Y:S01]  /*6840*/  PRMT R84, R43, 0x5410, R44 ;  /* 0x000054102b547816 */ /* 0x000fe2000000002c */
[----:B------:R-:W-:Y:S01]  /*6850*/  IMAD.WIDE.U32 R2, R52, -0x2daee0ad, RZ ;  /* 0xd2511f5334027825 */ /* 0x000fe200078e00ff */
[----:B------:R-:W-:Y:S02]  /*6860*/  LOP3.LUT R6, R4, UR12, R13, 0x96, !PT ;  /* 0x0000000c04067c12 */ /* 0x000fe4000f8e960d */
[----:B------:R-:W-:Y:S01]  /*6870*/  PRMT R82, R33, 0x5410, R39 ;  /* 0x0000541021527816 */ /* 0x000fe20000000027 */
[----:B------:R-:W-:Y:S01]  /*6880*/  IMAD.WIDE.U32 R4, R5, -0x326172a9, RZ ;  /* 0xcd9e8d5705047825 */ /* 0x000fe200078e00ff */
[----:B------:R-:W-:Y:S02]  /*6890*/  LOP3.LUT R40, R40, UR10, R3, 0x96, !PT ;  /* 0x0000000a28287c12 */ /* 0x000fe4000f8e9603 */
[----:B------:R-:W-:Y:S01]  /*68a0*/  PRMT R41, R2, 0x7771, RZ ;  /* 0x0000777102297816 */ /* 0x000fe200000000ff */
[----:B------:R-:W-:Y:S01]  /*68b0*/  IMAD.WIDE.U32 R6, R6, -0x326172a9, RZ ;  /* 0xcd9e8d5706067825 */ /* 0x000fe200078e00ff */
[----:B------:R-:W-:Y:S01]  /*68c0*/  LOP3.LUT R5, R8, UR8, R5, 0x96, !PT ;  /* 0x0000000808057c12 */ /* 0x000fe2000f8e9605 */
[----:B------:R-:W2:Y:S01]  /*68d0*/  LDCU UR8, c[0x0][0x4f8] ;  /* 0x00009f00ff0877ac */ /* 0x000ea20008000800 */
[----:B------:R-:W-:Y:S01]  /*68e0*/  PRMT R10, R2, 0x7773, RZ ;  /* 0x00007773020a7816 */ /* 0x000fe200000000ff */
[----:B------:R-:W-:Y:S01]  /*68f0*/  IMAD.MOV.U32 R37, RZ, RZ, R2 ;  /* 0x000000ffff257224 */ /* 0x000fe200078e0002 */
[----:B------:R-:W-:Y:S01]  /*6900*/  LOP3.LUT R7, R4, UR7, R7, 0x96, !PT ;  /* 0x0000000704077c12 */ /* 0x000fe2000f8e9607 */
[----:B------:R-:W-:Y:S01]  /*6910*/  IMAD.WIDE.U32 R4, R5, -0x2daee0ad, RZ ;  /* 0xd2511f5305047825 */ /* 0x000fe200078e00ff */
[----:B------:R-:W-:-:S02]  /*6920*/  PRMT R9, R2, 0x7772, RZ ;  /* 0x0000777202097816 */ /* 0x000fc400000000ff */
[----:B------:R-:W-:Y:S01]  /*6930*/  PRMT R80, R29, 0x5410, R31 ;  /* 0x000054101d507816 */ /* 0x000fe2000000001f */
[----:B------:R-:W-:Y:S01]  /*6940*/  IMAD.WIDE.U32 R2, R7, -0x2daee0ad, RZ ;  /* 0xd2511f5307027825 */ /* 0x000fe200078e00ff */
[----:B------:R-:W-:-:S03]  /*6950*/  LOP3.LUT R5, R12, UR11, R5, 0x96, !PT ;  /* 0x0000000b0c057c12 */ /* 0x000fc6000f8e9605 */
[----:B------:R-:W-:Y:S01]  /*6960*/  IMAD.MOV.U32 R13, RZ, RZ, R2 ;  /* 0x000000ffff0d7224 */ /* 0x000fe200078e0002 */
[----:B------:R-:W-:Y:S02]  /*6970*/  LOP3.LUT R23, R4, UR10, R3, 0x96, !PT ;  /* 0x0000000a04177c12 */ /* 0x000fe4000f8e9603 */
[C---:B------:R-:W-:Y:S02]  /*6980*/  PRMT R42, R2.reuse, 0x7771, RZ ;  /* 0x00007771022a7816 */ /* 0x040fe400000000ff */
[C---:B------:R-:W-:Y:S01]  /*6990*/  PRMT R8, R2.reuse, 0x7773, RZ ;  /* 0x0000777302087816 */ /* 0x040fe200000000ff */
[----:B--2---:R-:W-:Y:S01]  /*69a0*/  ULOP3.LUT UR8, UR8, 0xff, URZ, 0xc0, !UPT ;  /* 0x000000ff08087892 */ /* 0x004fe2000f8ec0ff */
[----:B------:R-:W-:Y:S01]  /*69b0*/  PRMT R7, R2, 0x7772, RZ ;  /* 0x0000777202077816 */ /* 0x000fe200000000ff */
[----:B------:R-:W-:-:S04]  /*69c0*/  IMAD.WIDE.U32 R2, R5, -0x326172a9, RZ ;  /* 0xcd9e8d5705027825 */ /* 0x000fc800078e00ff */
[----:B------:R-:W-:Y:S01]  /*69d0*/  IMAD.MOV.U32 R12, RZ, RZ, R2 ;  /* 0x000000ffff0c7224 */ /* 0x000fe200078e0002 */
[----:B------:R-:W-:Y:S02]  /*69e0*/  LOP3.LUT R17, R6, UR6, R3, 0x96, !PT ;  /* 0x0000000606117c12 */ /* 0x000fe4000f8e9603 */
[----:B------:R-:W-:Y:S02]  /*69f0*/  LOP3.LUT R3, R71, 0xff, RZ, 0xc0, !PT ;  /* 0x000000ff47037812 */ /* 0x000fe400078ec0ff */
[C---:B------:R-:W-:Y:S02]  /*6a00*/  PRMT R35, R2.reuse, 0x7771, RZ ;  /* 0x0000777102237816 */ /* 0x040fe400000000ff */
[C---:B------:R-:W-:Y:S02]  /*6a10*/  PRMT R5, R2.reuse, 0x7773, RZ ;  /* 0x0000777302057816 */ /* 0x040fe400000000ff */
[----:B------:R-:W-:Y:S02]  /*6a20*/  PRMT R4, R2, 0x7772, RZ ;  /* 0x0000777202047816 */ /* 0x000fe400000000ff */
[----:B------:R-:W-:-:S02]  /*6a30*/  LOP3.LUT R2, R67, 0xff, RZ, 0xc0, !PT ;  /* 0x000000ff43027812 */ /* 0x000fc400078ec0ff */
[----:B------:R-:W-:Y:S02]  /*6a40*/  PRMT R78, R3, 0x5410, R73 ;  /* 0x00005410034e7816 */ /* 0x000fe40000000049 */
[----:B------:R-:W-:Y:S02]  /*6a50*/  LOP3.LUT R3, R70, 0xff, RZ, 0xc0, !PT ;  /* 0x000000ff46037812 */ /* 0x000fe400078ec0ff */
[----:B------:R-:W-:Y:S02]  /*6a60*/  PRMT R83, R2, 0x5410, R69 ;  /* 0x0000541002537816 */ /* 0x000fe40000000045 */
[----:B------:R-:W-:Y:S02]  /*6a70*/  LOP3.LUT R2, R60, 0xff, RZ, 0xc0, !PT ;  /* 0x000000ff3c027812 */ /* 0x000fe400078ec0ff */
[----:B------:R-:W-:Y:S02]  /*6a80*/  PRMT R74, R3, 0x5410, R72 ;  /* 0x00005410034a7816 */ /* 0x000fe40000000048 */
[----:B------:R-:W-:-:S02]  /*6a90*/  LOP3.LUT R3, R64, 0xff, RZ, 0xc0, !PT ;  /* 0x000000ff40037812 */ /* 0x000fc400078ec0ff */
[----:B------:R-:W-:Y:S02]  /*6aa0*/  PRMT R71, R2, 0x5410, R62 ;  /* 0x0000541002477816 */ /* 0x000fe4000000003e */
[----:B------:R-:W-:Y:S02]  /*6ab0*/  LOP3.LUT R2, R55, 0xff, RZ, 0xc0, !PT ;  /* 0x000000ff37027812 */ /* 0x000fe400078ec0ff */
[----:B------:R-:W-:Y:S02]  /*6ac0*/  PRMT R81, R3, 0x5410, R66 ;  /* 0x0000541003517816 */ /* 0x000fe40000000042 */
[----:B------:R-:W-:Y:S02]  /*6ad0*/  PRMT R66, R2, 0x5410, R56 ;  /* 0x0000541002427816 */ /* 0x000fe40000000038 */
[----:B------:R-:W-:Y:S02]  /*6ae0*/  LOP3.LUT R3, R16, 0xffff, RZ, 0xc0, !PT ;  /* 0x0000ffff10037812 */ /* 0x000fe400078ec0ff */
[----:B------:R-:W-:-:S02]  /*6af0*/  PRMT R60, R4, 0x5410, R5 ;  /* 0x00005410043c7816 */ /* 0x000fc40000000005 */
[C---:B------:R-:W-:Y:S02]  /*6b00*/  LOP3.LUT R2, R22.reuse, 0xffff, RZ, 0xc0, !PT ;  /* 0x0000ffff16027812 */ /* 0x040fe400078ec0ff */
[----:B------:R-:W-:Y:S02]  /*6b10*/  PRMT R5, R22, 0x7632, R5 ;  /* 0x0000763216057816 */ /* 0x000fe40000000005 */
[----:B------:R-:W-:Y:S02]  /*6b20*/  SHF.R.U32.HI R6, RZ, 0x8, R3 ;  /* 0x00000008ff067819 */ /* 0x000fe40000011603 */
[----:B------:R-:W-:Y:S02]  /*6b30*/  PRMT R62, R7, 0x5410, R8 ;  /* 0x00005410073e7816 */ /* 0x000fe40000000008 */
[----:B------:R-:W-:Y:S02]  /*6b40*/  SHF.R.U32.HI R3, RZ, 0x8, R2 ;  /* 0x00000008ff037819 */ /* 0x000fe40000011602 */
[----:B------:R-:W-:-:S02]  /*6b50*/  PRMT R4, R16, 0x7632, R4 ;  /* 0x0000763210047816 */ /* 0x000fc40000000004 */
[----:B------:R-:W-:Y:S02]  /*6b60*/  SHF.R.U32.HI R7, RZ, 0x18, R22 ;  /* 0x00000018ff077819 */ /* 0x000fe40000011616 */
[----:B------:R-:W-:Y:S02]  /*6b70*/  LOP3.LUT R2, R5, 0xff, RZ, 0xc0, !PT ;  /* 0x000000ff05027812 */ /* 0x000fe400078ec0ff */
[----:B------:R-:W-:Y:S02]  /*6b80*/  LOP3.LUT R8, R22, 0xff, RZ, 0xc0, !PT ;  /* 0x000000ff16087812 */ /* 0x000fe400078ec0ff */
[----:B------:R-:W-:Y:S02]  /*6b90*/  PRMT R64, R9, 0x5410, R10 ;  /* 0x0000541009407816 */ /* 0x000fe4000000000a */
[----:B------:R-:W-:Y:S02]  /*6ba0*/  SHF.R.U32.HI R9, RZ, 0x18, R16 ;  /* 0x00000018ff097819 */ /* 0x000fe40000011610 */
[----:B------:R-:W-:-:S02]  /*6bb0*/  LOP3.LUT R4, R4, 0xff, RZ, 0xc0, !PT ;  /* 0x000000ff04047812 */ /* 0x000fc400078ec0ff */
[----:B------:R-:W-:Y:S02]  /*6bc0*/  PRMT R73, R2, 0x5410, R7 ;  /* 0x0000541002497816 */ /* 0x000fe40000000007 */
[C---:B------:R-:W-:Y:S02]  /*6bd0*/  LOP3.LUT R2, R11.reuse, 0xffff, RZ, 0xc0, !PT ;  /* 0x0000ffff0b027812 */ /* 0x040fe400078ec0ff */
[--C-:B------:R-:W-:Y:S02]  /*6be0*/  PRMT R72, R8, 0x5410, R3.reuse ;  /* 0x0000541008487816 */ /* 0x100fe40000000003 */
[----:B------:R-:W-:Y:S02]  /*6bf0*/  PRMT R3, R11, 0x7632, R3 ;  /* 0x000076320b037816 */ /* 0x000fe40000000003 */
[----:B----4-:R-:W-:Y:S02]  /*6c00*/  PRMT R77, R4, 0x5410, R9 ;  /* 0x00005410044d7816 */ /* 0x010fe40000000009 */
[----:B------:R-:W-:-:S02]  /*6c10*/  LOP3.LUT R10, R16, 0xff, RZ, 0xc0, !PT ;  /* 0x000000ff100a7812 */ /* 0x000fc400078ec0ff */
[----:B------:R-:W-:Y:S02]  /*6c20*/  SHF.R.U32.HI R4, RZ, 0x8, R2 ;  /* 0x00000008ff047819 */ /* 0x000fe40000011602 */
[----:B------:R-:W-:Y:S02]  /*6c30*/  LOP3.LUT R2, R59, 0xff, RZ, 0xc0, !PT ;  /* 0x000000ff3b027812 */ /* 0x000fe400078ec0ff */
[----:B------:R-:W-:Y:S02]  /*6c40*/  SHF.R.U32.HI R5, RZ, 0x18, R11 ;  /* 0x00000018ff057819 */ /* 0x000fe4000001160b */
[----:B------:R-:W-:Y:S02]  /*6c50*/  LOP3.LUT R3, R3, 0xff, RZ, 0xc0, !PT ;  /* 0x000000ff03037812 */ /* 0x000fe400078ec0ff */
[----:B------:R-:W-:Y:S02]  /*6c60*/  PRMT R76, R10, 0x5410, R6 ;  /* 0x000054100a4c7816 */ /* 0x000fe40000000006 */
[----:B------:R-:W-:-:S02]  /*6c70*/  LOP3.LUT R6, R11, 0xff, RZ, 0xc0, !PT ;  /* 0x000000ff0b067812 */ /* 0x000fc400078ec0ff */
[----:B------:R-:W-:Y:S02]  /*6c80*/  PRMT R61, R2, 0x5410, R61 ;  /* 0x00005410023d7816 */ /* 0x000fe4000000003d */
[----:B------:R-:W-:Y:S01]  /*6c90*/  LOP3.LUT R7, R63, 0xff, RZ, 0xc0, !PT ;  /* 0x000000ff3f077812 */ /* 0x000fe200078ec0ff */
[----:B------:R-:W-:Y:S01]  /*6ca0*/  IMAD.MOV.U32 R63, RZ, RZ, R175 ;  /* 0x000000ffff3f7224 */ /* 0x000fe200078e00af */
[----:B------:R-:W-:Y:S02]  /*6cb0*/  PRMT R59, R3, 0x5410, R5 ;  /* 0x00005410033b7816 */ /* 0x000fe40000000005 */
[C---:B------:R-:W-:Y:S02]  /*6cc0*/  LOP3.LUT R2, R14.reuse, 0xffff, RZ, 0xc0, !PT ;  /* 0x0000ffff0e027812 */ /* 0x040fe400078ec0ff */
[----:B------:R-:W-:Y:S02]  /*6cd0*/  PRMT R3, R14, 0x7632, R3 ;  /* 0x000076320e037816 */ /* 0x000fe40000000003 */
[----:B------:R-:W-:-:S02]  /*6ce0*/  PRMT R45, R6, 0x5410, R4 ;  /* 0x00005410062d7816 */ /* 0x000fc40000000004 */
[----:B------:R-:W-:Y:S02]  /*6cf0*/  PRMT R68, R7, 0x5410, R68 ;  /* 0x0000541007447816 */ /* 0x000fe40000000044 */
[----:B------:R-:W-:Y:S02]  /*6d00*/  SHF.R.U32.HI R4, RZ, 0x8, R2 ;  /* 0x00000008ff047819 */ /* 0x000fe40000011602 */
[----:B------:R-:W-:Y:S02]  /*6d10*/  SHF.R.U32.HI R7, RZ, 0x18, R14 ;  /* 0x00000018ff077819 */ /* 0x000fe4000001160e */
[----:B------:R-:W-:Y:S02]  /*6d20*/  LOP3.LUT R3, R3, 0xff, RZ, 0xc0, !PT ;  /* 0x000000ff03037812 */ /* 0x000fe400078ec0ff */
[----:B------:R-:W-:Y:S02]  /*6d30*/  LOP3.LUT R2, R48, 0xff, RZ, 0xc0, !PT ;  /* 0x000000ff30027812 */ /* 0x000fe400078ec0ff */
[----:B------:R-:W-:-:S02]  /*6d40*/  LOP3.LUT R6, R53, 0xff, RZ, 0xc0, !PT ;  /* 0x000000ff35067812 */ /* 0x000fc400078ec0ff */
[----:B------:R-:W-:Y:S02]  /*6d50*/  LOP3.LUT R5, R58, 0xff, RZ, 0xc0, !PT ;  /* 0x000000ff3a057812 */ /* 0x000fe400078ec0ff */
[----:B------:R-:W-:Y:S02]  /*6d60*/  PRMT R53, R3, 0x5410, R7 ;  /* 0x0000541003357816 */ /* 0x000fe40000000007 */
[----:B------:R-:W-:Y:S02]  /*6d70*/  PRMT R52, R2, 0x5410, R50 ;  /* 0x0000541002347816 */ /* 0x000fe40000000032 */
[C---:B------:R-:W-:Y:S02]  /*6d80*/  LOP3.LUT R2, R15.reuse, 0xffff, RZ, 0xc0, !PT ;  /* 0x0000ffff0f027812 */ /* 0x040fe400078ec0ff */
[----:B------:R-:W-:Y:S02]  /*6d90*/  PRMT R3, R15, 0x7632, R3 ;  /* 0x000076320f037816 */ /* 0x000fe40000000003 */
[----:B------:R-:W-:-:S02]  /*6da0*/  PRMT R65, R5, 0x5410, R65 ;  /* 0x0000541005417816 */ /* 0x000fc40000000041 */
[----:B------:R-:W-:Y:S02]  /*6db0*/  PRMT R58, R6, 0x5410, R57 ;  /* 0x00005410063a7816 */ /* 0x000fe40000000039 */
[----:B------:R-:W-:Y:S02]  /*6dc0*/  LOP3.LUT R8, R14, 0xff, RZ, 0xc0, !PT ;  /* 0x000000ff0e087812 */ /* 0x000fe400078ec0ff */
[----:B------:R-:W-:Y:S02]  /*6dd0*/  SHF.R.U32.HI R6, RZ, 0x8, R2 ;  /* 0x00000008ff067819 */ /* 0x000fe40000011602 */
[----:B------:R-:W-:Y:S02]  /*6de0*/  LOP3.LUT R5, R3, 0xff, RZ, 0xc0, !PT ;  /* 0x000000ff03057812 */ /* 0x000fe400078ec0ff */
[----:B------:R-:W-:Y:S02]  /*6df0*/  LOP3.LUT R3, R51, 0xff, RZ, 0xc0, !PT ;  /* 0x000000ff33037812 */ /* 0x000fe400078ec0ff */
[----:B------:R-:W-:-:S02]  /*6e00*/  LOP3.LUT R2, R47, 0xff, RZ, 0xc0, !PT ;  /* 0x000000ff2f027812 */ /* 0x000fc400078ec0ff */
[----:B------:R-:W-:Y:S02]  /*6e10*/  SHF.R.U32.HI R7, RZ, 0x18, R15 ;  /* 0x00000018ff077819 */ /* 0x000fe4000001160f */
[----:B------:R-:W-:Y:S02]  /*6e20*/  PRMT R55, R8, 0x5410, R4 ;  /* 0x0000541008377816 */ /* 0x000fe40000000004 */
[----:B------:R-:W-:Y:S02]  /*6e30*/  LOP3.LUT R8, R15, 0xff, RZ, 0xc0, !PT ;  /* 0x000000ff0f087812 */ /* 0x000fe400078ec0ff */
[----:B------:R-:W-:Y:S02]  /*6e40*/  LOP3.LUT R4, R37, 0xff, RZ, 0xc0, !PT ;  /* 0x000000ff25047812 */ /* 0x000fe400078ec0ff */
[----:B------:R-:W-:Y:S02]  /*6e50*/  PRMT R54, R3, 0x5410, R54 ;  /* 0x0000541003367816 */ /* 0x000fe40000000036 */
[----:B------:R-:W-:-:S02]  /*6e60*/  PRMT R49, R2, 0x5410, R49 ;  /* 0x0000541002317816 */ /* 0x000fc40000000031 */
[----:B------:R-:W-:Y:S02]  /*6e70*/  PRMT R46, R5, 0x5410, R7 ;  /* 0x00005410052e7816 */ /* 0x000fe40000000007 */
[C---:B------:R-:W-:Y:S02]  /*6e80*/  LOP3.LUT R2, R18.reuse, 0xffff, RZ, 0xc0, !PT ;  /* 0x0000ffff12027812 */ /* 0x040fe400078ec0ff */
[----:B------:R-:W-:Y:S02]  /*6e90*/  PRMT R3, R18, 0x7632, R3 ;  /* 0x0000763212037816 */ /* 0x000fe40000000003 */
[----:B------:R-:W-:Y:S02]  /*6ea0*/  LOP3.LUT R5, R34, 0xffff, RZ, 0xc0, !PT ;  /* 0x0000ffff22057812 */ /* 0x000fe400078ec0ff */
[----:B------:R-:W-:Y:S02]  /*6eb0*/  PRMT R48, R8, 0x5410, R6 ;  /* 0x0000541008307816 */ /* 0x000fe40000000006 */
[----:B------:R-:W-:-:S02]  /*6ec0*/  PRMT R44, R4, 0x5410, R41 ;  /* 0x00005410042c7816 */ /* 0x000fc40000000029 */
[----:B------:R-:W-:Y:S02]  /*6ed0*/  SHF.R.U32.HI R9, RZ, 0x18, R18 ;  /* 0x00000018ff097819 */ /* 0x000fe40000011612 */
[----:B------:R-:W-:Y:S02]  /*6ee0*/  SHF.R.U32.HI R6, RZ, 0x8, R2 ;  /* 0x00000008ff067819 */ /* 0x000fe40000011602 */
[----:B------:R-:W-:Y:S02]  /*6ef0*/  LOP3.LUT R4, R3, 0xff, RZ, 0xc0, !PT ;  /* 0x000000ff03047812 */ /* 0x000fe400078ec0ff */
[----:B------:R-:W-:Y:S02]  /*6f00*/  LOP3.LUT R3, R34, 0xff, RZ, 0xc0, !PT ;  /* 0x000000ff22037812 */ /* 0x000fe400078ec0ff */
[----:B------:R-:W-:Y:S02]  /*6f10*/  SHF.R.U32.HI R2, RZ, 0x8, R5 ;  /* 0x00000008ff027819 */ /* 0x000fe40000011605 */
[----:B------:R-:W-:-:S02]  /*6f20*/  LOP3.LUT R7, R13, 0xff, RZ, 0xc0, !PT ;  /* 0x000000ff0d077812 */ /* 0x000fc400078ec0ff */
[----:B------:R-:W-:Y:S02]  /*6f30*/  LOP3.LUT R8, R12, 0xff, RZ, 0xc0, !PT ;  /* 0x000000ff0c087812 */ /* 0x000fe400078ec0ff */
[----:B------:R-:W-:Y:S02]  /*6f40*/  PRMT R39, R4, 0x5410, R9 ;  /* 0x0000541004277816 */ /* 0x000fe40000000009 */
[----:B------:R-:W-:Y:S02]  /*6f50*/  PRMT R37, R3, 0x5410, R2 ;  /* 0x0000541003257816 */ /* 0x000fe40000000002 */
[----:B------:R-:W-:Y:S02]  /*6f60*/  PRMT R4, R34, 0x7632, R4 ;  /* 0x0000763222047816 */ /* 0x000fe40000000004 */
[----:B------:R-:W-:Y:S02]  /*6f70*/  LOP3.LUT R10, R18, 0xff, RZ, 0xc0, !PT ;  /* 0x000000ff120a7812 */ /* 0x000fe400078ec0ff */
[----:B------:R-:W-:-:S02]  /*6f80*/  PRMT R3, R24, 0x7632, R3 ;  /* 0x0000763218037816 */ /* 0x000fc40000000003 */
[----:B------:R-:W-:Y:S02]  /*6f90*/  PRMT R43, R7, 0x5410, R42 ;  /* 0x00005410072b7816 */ /* 0x000fe4000000002a */
[----:B------:R-:W-:Y:S02]  /*6fa0*/  LOP3.LUT R2, R24, 0xffff, RZ, 0xc0, !PT ;  /* 0x0000ffff18027812 */ /* 0x000fe400078ec0ff */
[----:B------:R-:W-:Y:S02]  /*6fb0*/  LOP3.LUT R5, R32, 0xffff, RZ, 0xc0, !PT ;  /* 0x0000ffff20057812 */ /* 0x000fe400078ec0ff */
[----:B------:R-:W-:Y:S02]  /*6fc0*/  PRMT R42, R8, 0x5410, R35 ;  /* 0x00005410082a7816 */ /* 0x000fe40000000023 */
[----:B------:R-:W-:Y:S02]  /*6fd0*/  PRMT R7, R32, 0x7632, R7 ;  /* 0x0000763220077816 */ /* 0x000fe40000000007 */
[----:B------:R-:W-:-:S02]  /*6fe0*/  LOP3.LUT R8, R4, 0xff, RZ, 0xc0, !PT ;  /* 0x000000ff04087812 */ /* 0x000fc400078ec0ff */
[----:B------:R-:W-:Y:S02]  /*6ff0*/  PRMT R41, R10, 0x5410, R6 ;  /* 0x000054100a297816 */ /* 0x000fe40000000006 */
[----:B------:R-:W-:Y:S02]  /*7000*/  LOP3.LUT R4, R3, 0xff, RZ, 0xc0, !PT ;  /* 0x000000ff03047812 */ /* 0x000fe400078ec0ff */
[----:B------:R-:W-:Y:S02]  /*7010*/  LOP3.LUT R10, R32, 0xff, RZ, 0xc0, !PT ;  /* 0x000000ff200a7812 */ /* 0x000fe400078ec0ff */
[----:B------:R-:W-:Y:S02]  /*7020*/  SHF.R.U32.HI R6, RZ, 0x8, R2 ;  /* 0x00000008ff067819 */ /* 0x000fe40000011602 */
[----:B------:R-:W-:Y:S02]  /*7030*/  SHF.R.U32.HI R3, RZ, 0x8, R5 ;  /* 0x00000008ff037819 */ /* 0x000fe40000011605 */
[----:B------:R-:W-:-:S02]  /*7040*/  SHF.R.U32.HI R11, RZ, 0x18, R24 ;  /* 0x00000018ff0b7819 */ /* 0x000fc40000011618 */
[----:B------:R-:W-:Y:S02]  /*7050*/  SHF.R.U32.HI R9, RZ, 0x18, R32 ;  /* 0x00000018ff097819 */ /* 0x000fe40000011620 */
[----:B------:R-:W-:Y:S02]  /*7060*/  LOP3.LUT R2, R7, 0xff, RZ, 0xc0, !PT ;  /* 0x000000ff07027812 */ /* 0x000fe400078ec0ff */
[----:B------:R-:W-:Y:S02]  /*7070*/  LOP3.LUT R12, R24, 0xff, RZ, 0xc0, !PT ;  /* 0x000000ff180c7812 */ /* 0x000fe400078ec0ff */
[----:B------:R-:W-:Y:S02]  /*7080*/  PRMT R32, R10, 0x5410, R3 ;  /* 0x000054100a207816 */ /* 0x000fe40000000003 */
[----:B------:R-:W-:Y:S02]  /*7090*/  SHF.R.U32.HI R13, RZ, 0x18, R34 ;  /* 0x00000018ff0d7819 */ /* 0x000fe40000011622 */
[----:B------:R-:W-:-:S02]  /*70a0*/  PRMT R33, R4, 0x5410, R11 ;  /* 0x0000541004217816 */ /* 0x000fc4000000000b */
[----:B------:R-:W-:Y:S02]  /*70b0*/  PRMT R31, R2, 0x5410, R9 ;  /* 0x00005410021f7816 */ /* 0x000fe40000000009 */
[C---:B------:R-:W-:Y:S02]  /*70c0*/  LOP3.LUT R3, R36.reuse, 0xffff, RZ, 0xc0, !PT ;  /* 0x0000ffff24037812 */ /* 0x040fe400078ec0ff */
        /* <DEDUP_REMOVED lines=9> */
[----:B------:R-:W-:-:S02]  /*7160*/  SHF.R.U32.HI R3, RZ, 0x8, R2 ;  /* 0x00000008ff037819 */ /* 0x000fc40000011602 */
[----:B------:R-:W-:Y:S02]  /*7170*/  SHF.R.U32.HI R7, RZ, 0x18, R38 ;  /* 0x00000018ff077819 */ /* 0x000fe40000011626 */
[----:B------:R-:W-:Y:S02]  /*7180*/  LOP3.LUT R2, R5, 0xff, RZ, 0xc0, !PT ;  /* 0x000000ff05027812 */ /* 0x000fe400078ec0ff */
[----:B------:R-:W-:Y:S02]  /*7190*/  PRMT R70, R27, 0x5410, R28 ;  /* 0x000054101b467816 */ /* 0x000fe4000000001c */
[----:B------:R-:W-:Y:S02]  /*71a0*/  PRMT R69, R25, 0x5410, R26 ;  /* 0x0000541019457816 */ /* 0x000fe4000000001a */
[----:B------:R-:W-:Y:S02]  /*71b0*/  LOP3.LUT R10, R36, 0xff, RZ, 0xc0, !PT ;  /* 0x000000ff240a7812 */ /* 0x000fe400078ec0ff */
[----:B------:R-:W-:-:S02]  /*71c0*/  PRMT R28, R4, 0x5410, R9 ;  /* 0x00005410041c7816 */ /* 0x000fc40000000009 */
[----:B------:R-:W-:Y:S02]  /*71d0*/  PRMT R27, R8, 0x5410, R3 ;  /* 0x00005410081b7816 */ /* 0x000fe40000000003 */
[----:B------:R-:W-:Y:S02]  /*71e0*/  PRMT R26, R2, 0x5410, R7 ;  /* 0x00005410021a7816 */ /* 0x000fe40000000007 */
[C---:B------:R-:W-:Y:S02]  /*71f0*/  LOP3.LUT R3, R19.reuse, 0xffff, RZ, 0xc0, !PT ;  /* 0x0000ffff13037812 */ /* 0x040fe400078ec0ff */
[----:B------:R-:W-:Y:S02]  /*7200*/  PRMT R4, R19, 0x7632, R4 ;  /* 0x0000763213047816 */ /* 0x000fe40000000004 */
[----:B------:R-:W-:Y:S02]  /*7210*/  LOP3.LUT R2, R30, 0xffff, RZ, 0xc0, !PT ;  /* 0x0000ffff1e027812 */ /* 0x000fe400078ec0ff */
[----:B------:R-:W-:-:S02]  /*7220*/  PRMT R29, R10, 0x5410, R6 ;  /* 0x000054100a1d7816 */ /* 0x000fc40000000006 */
[----:B------:R-:W-:Y:S02]  /*7230*/  SHF.R.U32.HI R6, RZ, 0x18, R19 ;  /* 0x00000018ff067819 */ /* 0x000fe40000011613 */
[----:B------:R-:W-:Y:S02]  /*7240*/  SHF.R.U32.HI R5, RZ, 0x8, R3 ;  /* 0x00000008ff057819 */ /* 0x000fe40000011603 */
[----:B------:R-:W-:Y:S02]  /*7250*/  LOP3.LUT R4, R4, 0xff, RZ, 0xc0, !PT ;  /* 0x000000ff04047812 */ /* 0x000fe400078ec0ff */
[----:B------:R-:W-:Y:S02]  /*7260*/  SHF.R.U32.HI R2, RZ, 0x8, R2 ;  /* 0x00000008ff027819 */ /* 0x000fe40000011602 */
        /* <DEDUP_REMOVED lines=8> */
[----:B------:R-:W-:Y:S01]  /*72f0*/  SHF.R.U32.HI R6, RZ, 0x18, R30 ;  /* 0x00000018ff067819 */ /* 0x000fe2000001161e */
[----:B------:R-:W-:Y:S01]  /*7300*/  IMAD.MOV.U32 R30, RZ, RZ, R177 ;  /* 0x000000ffff1e7224 */ /* 0x000fe200078e00b1 */
[--C-:B------:R-:W-:Y:S02]  /*7310*/  SHF.R.U32.HI R4, RZ, 0x8, R2.reuse ;  /* 0x00000008ff047819 */ /* 0x100fe40000011602 */
[C---:B------:R-:W-:Y:S02]  /*7320*/  LOP3.LUT R5, R40.reuse, 0xff, RZ, 0xc0, !PT ;  /* 0x000000ff28057812 */ /* 0x040fe400078ec0ff */
[----:B------:R-:W-:Y:S02]  /*7330*/  PRMT R2, R40, 0x7632, R2 ;  /* 0x0000763228027816 */ /* 0x000fe40000000002 */
[----:B------:R-:W-:Y:S02]  /*7340*/  PRMT R67, R20, 0x5410, R21 ;  /* 0x0000541014437816 */ /* 0x000fe40000000015 */
[----:B------:R-:W-:-:S02]  /*7350*/  PRMT R21, R3, 0x5410, R6 ;  /* 0x0000541003157816 */ /* 0x000fc40000000006 */
[----:B------:R-:W-:Y:S02]  /*7360*/  PRMT R20, R5, 0x5410, R4 ;  /* 0x0000541005147816 */ /* 0x000fe40000000004 */
[----:B------:R-:W-:Y:S01]  /*7370*/  SHF.R.U32.HI R4, RZ, 0x18, R40 ;  /* 0x00000018ff047819 */ /* 0x000fe20000011628 */
[----:B------:R-:W-:Y:S01]  /*7380*/  IMAD.MOV.U32 R40, RZ, RZ, R148 ;  /* 0x000000ffff287224 */ /* 0x000fe200078e0094 */
[----:B------:R-:W-:Y:S02]  /*7390*/  LOP3.LUT R3, R2, 0xff, RZ, 0xc0, !PT ;  /* 0x000000ff02037812 */ /* 0x000fe400078ec0ff */
[----:B------:R-:W-:Y:S02]  /*73a0*/  LOP3.LUT R2, R17, 0xffff, RZ, 0xc0, !PT ;  /* 0x0000ffff11027812 */ /* 0x000fe400078ec0ff */
[----:B------:R-:W-:Y:S02]  /*73b0*/  PRMT R19, R3, 0x5410, R4 ;  /* 0x0000541003137816 */ /* 0x000fe40000000004 */
[----:B------:R-:W-:-:S02]  /*73c0*/  SHF.R.U32.HI R2, RZ, 0x8, R2 ;  /* 0x00000008ff027819 */ /* 0x000fc40000011602 */
[----:B------:R-:W-:Y:S02]  /*73d0*/  LOP3.LUT R3, R17, 0xff, RZ, 0xc0, !PT ;  /* 0x000000ff11037812 */ /* 0x000fe400078ec0ff */
[----:B------:R-:W-:Y:S02]  /*73e0*/  PRMT R4, R23, 0x7632, R4 ;  /* 0x0000763217047816 */ /* 0x000fe40000000004 */
[----:B------:R-:W-:Y:S02]  /*73f0*/  PRMT R18, R3, 0x5410, R2 ;  /* 0x0000541003127816 */ /* 0x000fe40000000002 */
[----:B------:R-:W-:Y:S02]  /*7400*/  PRMT R3, R17, 0x7632, R3 ;  /* 0x0000763211037816 */ /* 0x000fe40000000003 */
[----:B------:R-:W-:Y:S02]  /*7410*/  LOP3.LUT R2, R23, 0xffff, RZ, 0xc0, !PT ;  /* 0x0000ffff17027812 */ /* 0x000fe400078ec0ff */
[----:B------:R-:W-:-:S02]  /*7420*/  LOP3.LUT R5, R3, 0xff, RZ, 0xc0, !PT ;  /* 0x000000ff03057812 */ /* 0x000fc400078ec0ff */
[----:B------:R-:W-:Y:S02]  /*7430*/  SHF.R.U32.HI R3, RZ, 0x8, R2 ;  /* 0x00000008ff037819 */ /* 0x000fe40000011602 */
[----:B------:R-:W-:Y:S02]  /*7440*/  SHF.R.U32.HI R6, RZ, 0x18, R23 ;  /* 0x00000018ff067819 */ /* 0x000fe40000011617 */
[----:B------:R-:W-:Y:S02]  /*7450*/  LOP3.LUT R2, R4, 0xff, RZ, 0xc0, !PT ;  /* 0x000000ff04027812 */ /* 0x000fe400078ec0ff */
[----:B------:R-:W-:Y:S02]  /*7460*/  LOP3.LUT R7, R23, 0xff, RZ, 0xc0, !PT ;  /* 0x000000ff17077812 */ /* 0x000fe400078ec0ff */
[----:B------:R-:W-:Y:S02]  /*7470*/  PRMT R15, R2, 0x5410, R6 ;  /* 0x00005410020f7816 */ /* 0x000fe40000000006 */
[----:B------:R-:W-:-:S02]  /*7480*/  FMNMX3.FTZ R2, R225, R221, R209, !PT ;  /* 0x000000dde1027276 */ /* 0x000fc400078100d1 */
[----:B------:R-:W-:Y:S02]  /*7490*/  PRMT R16, R7, 0x5410, R3 ;  /* 0x0000541007107816 */ /* 0x000fe40000000003 */
[----:B------:R-:W-:Y:S01]  /*74a0*/  FMNMX3.FTZ R3, R2, R208, R199, !PT ;  /* 0x000000d002037276 */ /* 0x000fe200078100c7 */
[----:B------:R-:W-:Y:S01]  /*74b0*/  IMAD.U32 R2, RZ, RZ, UR8 ;  /* 0x00000008ff027e24 */ /* 0x000fe2000f8e00ff */
[----:B------:R-:W-:Y:S02]  /*74c0*/  SHF.R.U32.HI R8, RZ, 0x18, R17 ;  /* 0x00000018ff087819 */ /* 0x000fe40000011611 */
[----:B------:R-:W-:Y:S02]  /*74d0*/  FMNMX3.FTZ R14, R3, R113, R112, !PT ;  /* 0x00000071030e7276 */ /* 0x000fe40007810070 */
[----:B------:R-:W-:Y:S02]  /*74e0*/  PRMT R17, R5, 0x5410, R8 ;  /* 0x0000541005117816 */ /* 0x000fe40000000008 */
[----:B------:R-:W-:-:S02]  /*74f0*/  LEA R2, R2, UR8, 0x10 ;  /* 0x0000000802027c11 */ /* 0x000fc4000f8e80ff */
[----:B------:R-:W-:Y:S01]  /*7500*/  LOP3.LUT R3, R88, 0xff00ff, RZ, 0xc0, !PT ;  /* 0x00ff00ff58037812 */ /* 0x000fe200078ec0ff */
[----:B------:R-:W-:Y:S01]  /*7510*/  IMAD.MOV.U32 R88, RZ, RZ, R173 ;  /* 0x000000ffff587224 */ /* 0x000fe200078e00ad */
        /* <DEDUP_REMOVED lines=8> */
[----:B------:R-:W-:-:S02]  /*75a0*/  LOP3.LUT R12, R79, 0xff00ff, RZ, 0xc0, !PT ;  /* 0x00ff00ff4f0c7812 */ /* 0x000fc400078ec0ff */
[--C-:B------:R-:W-:Y:S02]  /*75b0*/  HSET2.LE.AND R57, R3, R2.reuse, PT ;  /* 0x0000000203397233 */ /* 0x100fe40003803000 */
[--C-:B------:R-:W-:Y:S02]  /*75c0*/  HSET2.LE.AND R79, R7, R2.reuse, PT ;  /* 0x00000002074f7233 */ /* 0x100fe40003803000 */
[--C-:B------:R-:W-:Y:S02]  /*75d0*/  HSET2.LE.AND R75, R6, R2.reuse, PT ;  /* 0x00000002064b7233 */ /* 0x100fe40003803000 */
[----:B------:R-:W-:Y:S01]  /*75e0*/  LOP3.LUT R10, R82, 0xff00ff, RZ, 0xc0, !PT ;  /* 0x00ff00ff520a7812 */ /* 0x000fe200078ec0ff */
[----:B------:R-:W-:Y:S01]  /*75f0*/  IMAD.MOV.U32 R82, RZ, RZ, R160 ;  /* 0x000000ffff527224 */ /* 0x000fe200078e00a0 */
[--C-:B------:R-:W-:Y:S02]  /*7600*/  HSET2.LE.AND R162, R5, R2.reuse, PT ;  /* 0x0000000205a27233 */ /* 0x100fe40003803000 */
[----:B------:R-:W-:-:S02]  /*7610*/  HSET2.LE.AND R178, R4, R2, PT ;  /* 0x0000000204b27233 */ /* 0x000fc40003803000 */
        /* <DEDUP_REMOVED lines=17> */
[--C-:B------:R-:W-:Y:S01]  /*7730*/  HSET2.LE.AND R160, R81, R2.reuse, PT ;  /* 0x0000000251a07233 */ /* 0x100fe20003803000 */
[----:B------:R-:W-:Y:S01]  /*7740*/  IMAD.MOV.U32 R81, RZ, RZ, R214 ;  /* 0x000000ffff517224 */ /* 0x000fe200078e00d6 */
[--C-:B------:R-:W-:Y:S01]  /*7750*/  HSET2.LE.AND R56, R83, R2.reuse, PT ;  /* 0x0000000253387233 */ /* 0x100fe20003803000 */
[----:B------:R-:W-:Y:S01]  /*7760*/  IMAD.MOV.U32 R83, RZ, RZ, R215 ;  /* 0x000000ffff537224 */ /* 0x000fe200078e00d7 */
[--C-:B------:R-:W-:Y:S01]  /*7770*/  HSET2.LE.AND R177, R71, R2.reuse, PT ;  /* 0x0000000247b17233 */ /* 0x100fe20003803000 */
[----:B------:R-:W-:Y:S01]  /*7780*/  IMAD.MOV.U32 R71, RZ, RZ, R176 ;  /* 0x000000ffff477224 */ /* 0x000fe200078e00b0 */
[--C-:B------:R-:W-:Y:S01]  /*7790*/  HSET2.LE.AND R214, R66, R2.reuse, PT ;  /* 0x0000000242d67233 */ /* 0x100fe20003803000 */
[----:B------:R-:W-:Y:S01]  /*77a0*/  IMAD.MOV.U32 R66, RZ, RZ, R130 ;  /* 0x000000ffff427224 */ /* 0x000fe200078e0082 */
[--C-:B------:R-:W-:Y:S02]  /*77b0*/  HSET2.LE.AND R157, R48, R2.reuse, PT ;  /* 0x00000002309d7233 */ /* 0x100fe40003803000 */
[----:B------:R-:W-:-:S02]  /*77c0*/  HSET2.LE.AND R165, R49, R2, PT ;  /* 0x0000000231a57233 */ /* 0x000fc40003803000 */
[--C-:B------:R-:W-:Y:S02]  /*77d0*/  HSET2.LE.AND R183, R3, R2.reuse, PT ;  /* 0x0000000203b77233 */ /* 0x100fe40003803000 */
[--C-:B------:R-:W-:Y:S02]  /*77e0*/  HSET2.LE.AND R78, R78, R2.reuse, PT ;  /* 0x000000024e4e7233 */ /* 0x100fe40003803000 */
[--C-:B------:R-:W-:Y:S02]  /*77f0*/  HSET2.LE.AND R74, R74, R2.reuse, PT ;  /* 0x000000024a4a7233 */ /* 0x100fe40003803000 */
[--C-:B------:R-:W-:Y:S02]  /*7800*/  HSET2.LE.AND R215, R12, R2.reuse, PT ;  /* 0x000000020cd77233 */ /* 0x100fe40003803000 */
        /* <DEDUP_REMOVED lines=48> */
[----:B------:R-:W-:Y:S02]  /*7b10*/  HSET2.LE.AND R175, R15, R2, PT ;  /* 0x000000020faf7233 */ /* 0x000fe40003803000 */
        /* <DEDUP_REMOVED lines=35> */
[----:B------:R-:W-:Y:S01]  /*7d50*/  SHFL.BFLY PT, R5, R38, 0x2, 0x1f ;  /* 0x0c401f0026057f89 */ /* 0x000fe200000e0000 */
[----:B------:R-:W-:Y:S02]  /*7d60*/  FMNMX3.FTZ R2, R69, R70, R71, !PT ;  /* 0x0000004645027276 */ /* 0x000fe40007810047 */
[----:B------:R-:W-:-:S02]  /*7d70*/  FMNMX3.FTZ R4, R4, R91, R191, !PT ;  /* 0x0000005b04047276 */ /* 0x000fc400078100bf */
[----:B------:R-:W-:Y:S02]  /*7d80*/  FMNMX3.FTZ R2, R2, R30, R170, !PT ;  /* 0x0000001e02027276 */ /* 0x000fe400078100aa */
[----:B------:R-:W-:Y:S02]  /*7d90*/  FMNMX3.FTZ R3, R3, R233, R230, !PT ;  /* 0x000000e903037276 */ /* 0x000fe400078100e6 */
[----:B------:R-:W-:Y:S02]  /*7da0*/  FMNMX3.FTZ R2, R2, R80, R81, !PT ;  /* 0x0000005002027276 */ /* 0x000fe40007810051 */
[----:B------:R-:W-:Y:S02]  /*7db0*/  FMNMX.FTZ R4, R196, R4, !PT ;  /* 0x00000004c4047209 */ /* 0x000fe40007810000 */
[----:B------:R-:W-:Y:S02]  /*7dc0*/  FMNMX3.FTZ R2, R2, R168, R82, !PT ;  /* 0x000000a802027276 */ /* 0x000fe40007810052 */
[----:B------:R-:W-:Y:S01]  /*7dd0*/  FMNMX3.FTZ R3, R3, R227, R224, !PT ;  /* 0x000000e303037276 */ /* 0x000fe200078100e0 */
[----:B------:R-:W2:Y:S01]  /*7de0*/  SHFL.BFLY PT, R37, R4, 0x2, 0x1f ;  /* 0x0c401f0004257f89 */ /* 0x000ea200000e0000 */
        /* <DEDUP_REMOVED lines=13> */
[----:B------:R-:W-:Y:S01]  /*7ec0*/  FSEL R3, R145, -INF , !P4 ;  /* 0xff80000091037808 */ /* 0x000fe20006000000 */
[----:B------:R-:W3:Y:S01]  /*7ed0*/  SHFL.BFLY PT, R6, R39, 0x2, 0x1f ;  /* 0x0c401f0027067f89 */ /* 0x000ee200000e0000 */
[----:B------:R-:W-:Y:S02]  /*7ee0*/  FMNMX3.FTZ R2, R2, R234, R231, !PT ;  /* 0x000000ea02027276 */ /* 0x000fe400078100e7 */
[----:B------:R-:W-:Y:S02]  /*7ef0*/  FSEL R20, R242, -INF , !P6 ;  /* 0xff800000f2147808 */ /* 0x000fe40007000000 */
[----:B------:R-:W-:Y:S02]  /*7f00*/  FMNMX3.FTZ R2, R2, R229, R226, !PT ;  /* 0x000000e502027276 */ /* 0x000fe400078100e2 */
[----:B--2---:R-:W-:Y:S02]  /*7f10*/  FMNMX.FTZ R37, R4, R37, !PT ;  /* 0x0000002504257209 */ /* 0x004fe40007810000 */
[----:B------:R-:W-:-:S02]  /*7f20*/  FSEL R18, R3, -INF , !P3 ;  /* 0xff80000003127808 */ /* 0x000fc40005800000 */
[----:B------:R-:W-:Y:S01]  /*7f30*/  FSEL R4, R150, -INF , !P1 ;  /* 0xff80000096047808 */ /* 0x000fe20004800000 */
[----:B------:R-:W2:Y:S01]  /*7f40*/  SHFL.BFLY PT, R7, R37, 0x1, 0x1f ;  /* 0x0c201f0025077f89 */ /* 0x000ea200000e0000 */
[----:B------:R-:W-:Y:S02]  /*7f50*/  FSEL R19, R243, -INF , !P5 ;  /* 0xff800000f3137808 */ /* 0x000fe40006800000 */
[----:B------:R-:W-:Y:S02]  /*7f60*/  FMNMX3.FTZ R3, R2, R222, R20, !PT ;  /* 0x000000de02037276 */ /* 0x000fe40007810014 */
[----:B------:R-:W-:Y:S02]  /*7f70*/  FSEL R14, R4, -INF , !P0 ;  /* 0xff800000040e7808 */ /* 0x000fe40004000000 */
[----:B------:R-:W-:Y:S02]  /*7f80*/  FMNMX3.FTZ R3, R3, R19, R18, !PT ;  /* 0x0000001303037276 */ /* 0x000fe40007810012 */
[----:B------:R-:W-:-:S02]  /*7f90*/  FMNMX.FTZ R38, R38, R5, !PT ;  /* 0x0000000526267209 */ /* 0x000fc40007810000 */
[----:B------:R-:W-:Y:S02]  /*7fa0*/  FMNMX.FTZ R36, R14, R3, !PT ;  /* 0x000000030e247209 */ /* 0x000fe40007810000 */
[----:B---3--:R-:W-:Y:S01]  /*7fb0*/  FMNMX.FTZ R39, R39, R6, !PT ;  /* 0x0000000627277209 */ /* 0x008fe20007810000 */
[----:B------:R-:W3:Y:S04]  /*7fc0*/  SHFL.BFLY PT, R5, R38, 0x1, 0x1f ;  /* 0x0c201f0026057f89 */ /* 0x000ee800000e0000 */
[----:B------:R-:W4:Y:S04]  /*7fd0*/  SHFL.BFLY PT, R3, R36, 0x2, 0x1f ;  /* 0x0c401f0024037f89 */ /* 0x000f2800000e0000 */
[----:B------:R-:W1:Y:S01]  /*7fe0*/  SHFL.BFLY PT, R4, R39, 0x1, 0x1f ;  /* 0x0c201f0027047f89 */ /* 0x000e6200000e0000 */
[----:B--2---:R-:W-:-:S04]  /*7ff0*/  FMNMX.FTZ R37, R37, R7, !PT ;  /* 0x0000000725257209 */ /* 0x004fc80007810000 */
[----:B------:R-:W-:Y:S02]  /*8000*/  FSETP.NEU.FTZ.AND P0, PT, R37, -INF , PT ;  /* 0xff8000002500780b */ /* 0x000fe40003f1d000 */
[----:B---3--:R-:W-:Y:S02]  /*8010*/  FMNMX.FTZ R38, R38, R5, !PT ;  /* 0x0000000526267209 */ /* 0x008fe40007810000 */
[----:B----4-:R-:W-:-:S03]  /*8020*/  FMNMX.FTZ R36, R36, R3, !PT ;  /* 0x0000000324247209 */ /* 0x010fc60007810000 */
[C---:B-1----:R-:W-:Y:S01]  /*8030*/  FMUL.FTZ R2, R38.reuse, UR9 ;  /* 0x0000000926027c20 */ /* 0x042fe20008410000 */
[----:B------:R-:W-:Y:S02]  /*8040*/  FSETP.NEU.FTZ.AND P1, PT, R38, -INF , PT ;  /* 0xff8000002600780b */ /* 0x000fe40003f3d000 */
[----:B------:R-:W-:Y:S01]  /*8050*/  FMNMX.FTZ R39, R39, R4, !PT ;  /* 0x0000000427277209 */ /* 0x000fe20007810000 */
[----:B------:R-:W1:Y:S01]  /*8060*/  SHFL.BFLY PT, R3, R36, 0x1, 0x1f ;  /* 0x0c201f0024037f89 */ /* 0x000e6200000e0000 */
[----:B------:R-:W-:Y:S02]  /*8070*/  FSEL R2, R2, RZ, P1 ;  /* 0x000000ff02027208 */ /* 0x000fe40000800000 */
[----:B------:R-:W-:-:S03]  /*8080*/  FSETP.NEU.FTZ.AND P1, PT, R39, -INF , PT ;  /* 0xff8000002700780b */ /* 0x000fc60003f3d000 */
        /* <DEDUP_REMOVED lines=33> */
[----:B-1----:R-:W-:Y:S01]  /*82a0*/  FMNMX.FTZ R36, R36, R3, !PT ;  /* 0x0000000324247209 */ /* 0x002fe20007810000 */
[----:B------:R-:W-:Y:S01]  /*82b0*/  FMUL.FTZ R3, R39, UR9 ;  /* 0x0000000927037c20 */ /* 0x000fe20008410000 */
[----:B------:R-:W-:Y:S02]  /*82c0*/  MUFU.EX2 R5, R5 ;  /* 0x0000000500057308 */ /* 0x000fe40000000800 */
[----:B------:R-:W-:-:S02]  /*82d0*/  FSEL R2, R2, RZ, P0 ;  /* 0x000000ff02027208 */ /* 0x000fc40000000000 */
[----:B------:R-:W-:Y:S01]  /*82e0*/  FSETP.NEU.FTZ.AND P0, PT, R36, -INF , PT ;  /* 0xff8000002400780b */ /* 0x000fe20003f1d000 */
[----:B------:R-:W1:Y:S01]  /*82f0*/  MUFU.EX2 R4, R22 ;  /* 0x0000001600047308 */ /* 0x000e620000000800 */
[----:B------:R-:W-:Y:S01]  /*8300*/  FSEL R3, R3, RZ, P1 ;  /* 0x000000ff03037208 */ /* 0x000fe20000800000 */
        /* <DEDUP_REMOVED lines=33> */
[----:B------:R-:W-:Y:S01]  /*8520*/  MUFU.EX2 R31, R25 ;  /* 0x00000019001f7308 */ /* 0x000fe20000000800 */
[--C-:B------:R-:W-:Y:S01]  /*8530*/  FFMA.FTZ R7, R62, UR9, -R3.reuse ;  /* 0x000000093e077c23 */ /* 0x100fe20008010803 */
[--C-:B------:R-:W-:Y:S01]  /*8540*/  FFMA.FTZ R32, R87, UR9, -R3.reuse ;  /* 0x0000000957207c23 */ /* 0x100fe20008010803 */
[--C-:B------:R-:W-:Y:S01]  /*8550*/  FFMA.FTZ R42, R89, UR9, -R3.reuse ;  /* 0x00000009592a7c23 */ /* 0x100fe20008010803 */
[----:B------:R-:W-:Y:S01]  /*8560*/  FSEL R2, R2, RZ, P0 ;  /* 0x000000ff02027208 */ /* 0x000fe20000000000 */
[----:B------:R2:W3:Y:S01]  /*8570*/  MUFU.EX2 R33, R24 ;  /* 0x0000001800217308 */ /* 0x0004e20000000800 */
[--C-:B------:R-:W-:Y:S01]  /*8580*/  FFMA.FTZ R93, R90, UR9, -R3.reuse ;  /* 0x000000095a5d7c23 */ /* 0x100fe20008010803 */
[--C-:B------:R-:W-:Y:S01]  /*8590*/  FFMA.FTZ R8, R66, UR9, -R3.reuse ;  /* 0x0000000942087c23 */ /* 0x100fe20008010803 */
[--C-:B------:R-:W-:Y:S01]  /*85a0*/  FFMA.FTZ R27, R86, UR9, -R3.reuse ;  /* 0x00000009561b7c23 */ /* 0x100fe20008010803 */
[--C-:B------:R-:W-:Y:S01]  /*85b0*/  FFMA.FTZ R46, R168, UR9, -R2.reuse ;  /* 0x00000009a82e7c23 */ /* 0x100fe20008010802 */
[----:B------:R-:W-:Y:S01]  /*85c0*/  MUFU.EX2 R25, R15 ;  /* 0x0000000f00197308 */ /* 0x000fe20000000800 */
[--C-:B------:R-:W-:Y:S01]  /*85d0*/  FFMA.FTZ R35, R88, UR9, -R3.reuse ;  /* 0x0000000958237c23 */ /* 0x100fe20008010803 */
[--C-:B------:R-:W-:Y:S01]  /*85e0*/  FFMA.FTZ R91, R211, UR9, -R3.reuse ;  /* 0x00000009d35b7c23 */ /* 0x100fe20008010803 */
[--C-:B------:R-:W-:Y:S01]  /*85f0*/  FFMA.FTZ R90, R193, UR9, -R3.reuse ;  /* 0x00000009c15a7c23 */ /* 0x100fe20008010803 */
[----:B------:R-:W-:Y:S01]  /*8600*/  MUFU.EX2 R168, R28 ;  /* 0x0000001c00a87308 */ /* 0x000fe20000000800 */
[--C-:B------:R-:W-:Y:S01]  /*8610*/  FFMA.FTZ R89, R184, UR9, -R3.reuse ;  /* 0x00000009b8597c23 */ /* 0x100fe20008010803 */
[--C-:B------:R-:W-:Y:S01]  /*8620*/  FFMA.FTZ R87, R248, UR9, -R3.reuse ;  /* 0x00000009f8577c23 */ /* 0x100fe20008010803 */
[--C-:B------:R-:W-:Y:S01]  /*8630*/  FFMA.FTZ R199, R230, UR9, -R3.reuse ;  /* 0x00000009e6c77c23 */ /* 0x100fe20008010803 */
[----:B------:R-:W4:Y:S01]  /*8640*/  MUFU.EX2 R28, R13 ;  /* 0x0000000d001c7308 */ /* 0x000f220000000800 */
        /* <DEDUP_REMOVED lines=23> */
[----:B------:R1:W-:Y:S01]  /*87c0*/  MUFU.EX2 R52, R26 ;  /* 0x0000001a00347308 */ /* 0x0003e20000000800 */
[--C-:B------:R-:W-:Y:S01]  /*87d0*/  FFMA.FTZ R60, R84, UR9, -R2.reuse ;  /* 0x00000009543c7c23 */ /* 0x100fe20008010802 */
[--C-:B------:R-:W-:Y:S01]  /*87e0*/  FFMA.FTZ R63, R197, UR9, -R2.reuse ;  /* 0x00000009c53f7c23 */ /* 0x100fe20008010802 */
[--C-:B------:R-:W-:Y:S01]  /*87f0*/  FFMA.FTZ R85, R206, UR9, -R2.reuse ;  /* 0x00000009ce557c23 */ /* 0x100fe20008010802 */
[----:B------:R3:W4:Y:S01]  /*8800*/  MUFU.EX2 R170, R29 ;  /* 0x0000001d00aa7308 */ /* 0x0007220000000800 */
[--C-:B------:R-:W-:Y:S01]  /*8810*/  FFMA.FTZ R224, R249, UR9, -R2.reuse ;  /* 0x00000009f9e07c23 */ /* 0x100fe20008010802 */
[--C-:B------:R-:W-:Y:S01]  /*8820*/  FFMA.FTZ R3, R69, UR9, -R2.reuse ;  /* 0x0000000945037c23 */ /* 0x100fe20008010802 */
[--C-:B--2---:R-:W-:Y:S01]  /*8830*/  FFMA.FTZ R24, R70, UR9, -R2.reuse ;  /* 0x0000000946187c23 */ /* 0x104fe20008010802 */
[--C-:B------:R-:W-:Y:S01]  /*8840*/  FFMA.FTZ R30, R30, UR9, -R2.reuse ;  /* 0x000000091e1e7c23 */ /* 0x100fe20008010802 */
[--C-:B------:R-:W-:Y:S01]  /*8850*/  FFMA.FTZ R43, R81, UR9, -R2.reuse ;  /* 0x00000009512b7c23 */ /* 0x100fe20008010802 */
[--C-:B------:R-:W-:Y:S01]  /*8860*/  FFMA.FTZ R61, R82, UR9, -R2.reuse ;  /* 0x00000009523d7c23 */ /* 0x100fe20008010802 */
[--C-:B------:R-:W-:Y:S01]  /*8870*/  FFMA.FTZ R55, R83, UR9, -R2.reuse ;  /* 0x0000000953377c23 */ /* 0x100fe20008010802 */
[--C-:B------:R-:W-:Y:S01]  /*8880*/  FFMA.FTZ R84, R239, UR9, -R2.reuse ;  /* 0x00000009ef547c23 */ /* 0x100fe20008010802 */
[--C-:B------:R-:W-:Y:S01]  /*8890*/  FFMA.FTZ R200, R195, UR9, -R2.reuse ;  /* 0x00000009c3c87c23 */ /* 0x100fe20008010802 */
[--C-:B-1----:R-:W-:Y:S01]  /*88a0*/  FFMA.FTZ R26, R71, UR9, -R2.reuse ;  /* 0x00000009471a7c23 */ /* 0x102fe20008010802 */
[--C-:B------:R-:W-:Y:S01]  /*88b0*/  FFMA.FTZ R217, R185, UR9, -R2.reuse ;  /* 0x00000009b9d97c23 */ /* 0x100fe20008010802 */
[--C-:B------:R-:W-:Y:S01]  /*88c0*/  FFMA.FTZ R207, R169, UR9, -R2.reuse ;  /* 0x00000009a9cf7c23 */ /* 0x100fe20008010802 */
[--C-:B------:R-:W-:Y:S01]  /*88d0*/  FFMA.FTZ R210, R252, UR9, -R2.reuse ;  /* 0x00000009fcd27c23 */ /* 0x100fe20008010802 */
[--C-:B---3--:R-:W-:Y:S01]  /*88e0*/  FFMA.FTZ R29, R80, UR9, -R2.reuse ;  /* 0x00000009501d7c23 */ /* 0x108fe20008010802 */
        /* <DEDUP_REMOVED lines=11> */
[----:B------:R-:W-:Y:S01]  /*89a0*/  F2FP.F16.F32.PACK_AB R2, R4, R5 ;  /* 0x000000050402723e */ /* 0x000fe200000000ff */
[----:B------:R-:W-:Y:S01]  /*89b0*/  MUFU.EX2 R218, R10 ;  /* 0x0000000a00da7308 */ /* 0x000fe20000000800 */
[----:B------:R-:W-:Y:S01]  /*89c0*/  LEA R192, R0, UR4, 0x1 ;  /* 0x0000000400c07c11 */ /* 0x000fe2000f8e08ff */
[----:B------:R-:W-:Y:S01]  /*89d0*/  IMAD.MOV.U32 R239, RZ, RZ, 0x20 ;  /* 0x00000020ffef7424 */ /* 0x000fe200078e00ff */
[----:B------:R-:W-:Y:S01]  /*89e0*/  LOP3.LUT R76, R2, R76, RZ, 0xc0, !PT ;  /* 0x0000004c024c7212 */ /* 0x000fe200078ec0ff */
[----:B------:R-:W1:Y:S01]  /*89f0*/  MUFU.EX2 R58, R9 ;  /* 0x00000009003a7308 */ /* 0x000e620000000800 */
[----:B------:R-:W-:Y:S01]  /*8a00*/  F2FP.F16.F32.PACK_AB R2, R33, R31 ;  /* 0x0000001f2102723e */ /* 0x000fe200000000ff */
[----:B------:R-:W2:Y:S01]  /*8a10*/  LDSM.16.MT88.4 R68, [R192+0x4000] ;  /* 0x00400000c044783b */ /* 0x000ea20000004200 */
[----:B------:R-:W-:Y:S01]  /*8a20*/  SEL R239, R239, 0xffffffe0, !P2 ;  /* 0xffffffe0efef7807 */ /* 0x000fe20005000000 */
[----:B------:R-:W-:Y:S01]  /*8a30*/  MUFU.EX2 R40, R23 ;  /* 0x0000001700287308 */ /* 0x000fe20000000800 */
[----:B------:R-:W-:Y:S01]  /*8a40*/  LOP3.LUT R78, R2, R78, RZ, 0xc0, !PT ;  /* 0x0000004e024e7212 */ /* 0x000fe200078ec0ff */
[----:B------:R-:W3:Y:S01]  /*8a50*/  LDSM.16.MT88.4 R80, [R192+0x4400] ;  /* 0x00440000c050783b */ /* 0x000ee20000004200 */
[----:B----4-:R-:W-:Y:S01]  /*8a60*/  F2FP.F16.F32.PACK_AB R2, R28, R25 ;  /* 0x000000191c02723e */ /* 0x010fe200000000ff */
[----:B------:R-:W-:Y:S01]  /*8a70*/  MUFU.EX2 R23, R17 ;  /* 0x0000001100177308 */ /* 0x000fe20000000800 */
[----:B------:R-:W-:-:S02]  /*8a80*/  IMAD.MOV.U32 R231, RZ, RZ, R66 ;  /* 0x000000ffffe77224 */ /* 0x000fc400078e0042 */
[----:B------:R-:W-:Y:S01]  /*8a90*/  FADD.FTZ R53, R5, R4 ;  /* 0x0000000405357221 */ /* 0x000fe20000010000 */
[----:B------:R-:W-:Y:S01]  /*8aa0*/  LOP3.LUT R79, R2, R79, RZ, 0xc0, !PT ;  /* 0x0000004f024f7212 */ /* 0x000fe200078ec0ff */
[----:B------:R-:W4:Y:S01]  /*8ab0*/  MUFU.EX2 R22, R16 ;  /* 0x0000001000167308 */ /* 0x000f220000000800 */
[----:B------:R-:W-:Y:S01]  /*8ac0*/  F2FP.F16.F32.PACK_AB R2, R168, R170 ;  /* 0x000000aaa802723e */ /* 0x000fe200000000ff */
[----:B------:R-:W-:Y:S02]  /*8ad0*/  IMAD.MOV.U32 R226, RZ, RZ, R65 ;  /* 0x000000ffffe27224 */ /* 0x000fe400078e0041 */
[----:B------:R4:W-:Y:S01]  /*8ae0*/  MUFU.EX2 R15, R32 ;  /* 0x00000020000f7308 */ /* 0x0009e20000000800 */
[----:B------:R-:W-:Y:S02]  /*8af0*/  LOP3.LUT R74, R2, R74, RZ, 0xc0, !PT ;  /* 0x0000004a024a7212 */ /* 0x000fe400078ec0ff */
[----:B-1----:R-:W-:Y:S01]  /*8b00*/  F2FP.F16.F32.PACK_AB R2, R58, R218 ;  /* 0x000000da3a02723e */ /* 0x002fe200000000ff */
[----:B------:R-:W-:Y:S03]  /*8b10*/  MUFU.EX2 R41, R12 ;  /* 0x0000000c00297308 */ /* 0x000fe60000000800 */
[----:B------:R-:W-:Y:S01]  /*8b20*/  LOP3.LUT R75, R2, R75, RZ, 0xc0, !PT ;  /* 0x0000004b024b7212 */ /* 0x000fe200078ec0ff */
[----:B------:R-:W1:Y:S01]  /*8b30*/  MUFU.EX2 R195, R11 ;  /* 0x0000000b00c37308 */ /* 0x000e620000000800 */
[----:B----4-:R-:W-:-:S03]  /*8b40*/  F2FP.F16.F32.PACK_AB R2, R22, R23 ;  /* 0x000000171602723e */ /* 0x010fc600000000ff */
[----:B------:R4:W-:Y:S01]  /*8b50*/  MUFU.EX2 R14, R26 ;  /* 0x0000001a000e7308 */ /* 0x0009e20000000800 */
[----:B------:R-:W-:Y:S01]  /*8b60*/  LOP3.LUT R77, R2, R77, RZ, 0xc0, !PT ;  /* 0x0000004d024d7212 */ /* 0x000fe200078ec0ff */
[----:B------:R-:W-:Y:S02]  /*8b70*/  IMAD.MOV.U32 R32, RZ, RZ, R64 ;  /* 0x000000ffff207224 */ /* 0x000fe400078e0040 */
[----:B------:R-:W-:Y:S01]  /*8b80*/  MUFU.EX2 R17, R7 ;  /* 0x0000000700117308 */ /* 0x000fe20000000800 */
[----:B------:R-:W-:-:S03]  /*8b90*/  F2FP.F16.F32.PACK_AB R2, R52, R40 ;  /* 0x000000283402723e */ /* 0x000fc600000000ff */
[----:B------:R-:W2:Y:S01]  /*8ba0*/  MUFU.EX2 R16, R6 ;  /* 0x0000000600107308 */ /* 0x000ea20000000800 */
[----:B------:R-:W-:Y:S02]  /*8bb0*/  LOP3.LUT R72, R2, R72, RZ, 0xc0, !PT ;  /* 0x0000004802487212 */ /* 0x000fe400078ec0ff */
[----:B-1----:R-:W-:Y:S01]  /*8bc0*/  F2FP.F16.F32.PACK_AB R2, R195, R41 ;  /* 0x00000029c302723e */ /* 0x002fe200000000ff */
[----:B------:R-:W-:Y:S01]  /*8bd0*/  MUFU.EX2 R19, R21 ;  /* 0x0000001500137308 */ /* 0x000fe20000000800 */
[----:B----4-:R-:W-:Y:S02]  /*8be0*/  IMAD.MOV.U32 R26, RZ, RZ, R15 ;  /* 0x000000ffff1a7224 */ /* 0x010fe400078e000f */
[----:B------:R-:W-:Y:S01]  /*8bf0*/  LOP3.LUT R73, R2, R73, RZ, 0xc0, !PT ;  /* 0x0000004902497212 */ /* 0x000fe200078ec0ff */
[----:B------:R-:W1:Y:S04]  /*8c00*/  MUFU.EX2 R15, R30 ;  /* 0x0000001e000f7308 */ /* 0x000e680000000800 */
[----:B------:R-:W-:Y:S01]  /*8c10*/  MUFU.EX2 R13, R3 ;  /* 0x00000003000d7308 */ /* 0x000fe20000000800 */
[----:B--2---:R-:W-:-:S03]  /*8c20*/  F2FP.F16.F32.PACK_AB R2, R16, R17 ;  /* 0x000000111002723e */ /* 0x004fc600000000ff */
[----:B------:R2:W4:Y:S01]  /*8c30*/  MUFU.EX2 R12, R24 ;  /* 0x00000018000c7308 */ /* 0x0005220000000800 */
[----:B------:R-:W-:-:S03]  /*8c40*/  LOP3.LUT R48, R2, R48, RZ, 0xc0, !PT ;  /* 0x0000003002307212 */ /* 0x000fc600078ec0ff */
[----:B------:R-:W3:Y:S01]  /*8c50*/  MUFU.EX2 R21, R27 ;  /* 0x0000001b00157308 */ /* 0x000ee20000000800 */
[----:B-1----:R-:W-:Y:S01]  /*8c60*/  F2FP.F16.F32.PACK_AB R0, R15, R14 ;  /* 0x0000000e0f00723e */ /* 0x002fe200000000ff */
[----:B------:R-:W-:Y:S02]  /*8c70*/  IMAD.MOV.U32 R30, RZ, RZ, R59 ;  /* 0x000000ffff1e7224 */ /* 0x000fe400078e003b */
[----:B------:R1:W1:Y:S01]  /*8c80*/  MUFU.EX2 R18, R8 ;  /* 0x0000000800127308 */ /* 0x0002620000000800 */
[----:B------:R-:W-:-:S03]  /*8c90*/  LOP3.LUT R51, R0, R51, RZ, 0xc0, !PT ;  /* 0x0000003300337212 */ /* 0x000fc600078ec0ff */
[----:B------:R-:W1:Y:S01]  /*8ca0*/  MUFU.EX2 R3, R35 ;  /* 0x0000002300037308 */ /* 0x000e620000000800 */
[----:B--2---:R-:W-:Y:S01]  /*8cb0*/  IMAD.IADD R24, R239, 0x1, R192 ;  /* 0x00000001ef187824 */ /* 0x004fe200078e02c0 */
[----:B----4-:R-:W-:Y:S02]  /*8cc0*/  F2FP.F16.F32.PACK_AB R2, R12, R13 ;  /* 0x0000000d0c02723e */ /* 0x010fe400000000ff */
[----:B------:R-:W-:Y:S01]  /*8cd0*/  MUFU.EX2 R20, R34 ;  /* 0x0000002200147308 */ /* 0x000fe20000000800 */
[----:B---3--:R-:W-:Y:S01]  /*8ce0*/  F2FP.F16.F32.PACK_AB R0, R26, R21 ;  /* 0x000000151a00723e */ /* 0x008fe200000000ff */
[----:B------:R-:W2:Y:S02]  /*8cf0*/  LDSM.16.MT88.4 R64, [R24+0x4000] ;  /* 0x004000001840783b */ /* 0x000ea40000004200 */
[----:B------:R3:W4:Y:S01]  /*8d00*/  MUFU.EX2 R185, R29 ;  /* 0x0000001d00b97308 */ /* 0x0007220000000800 */
[----:B------:R-:W-:Y:S01]  /*8d10*/  LOP3.LUT R49, R2, R49, RZ, 0xc0, !PT ;  /* 0x0000003102317212 */ /* 0x000fe200078ec0ff */
[----:B-1----:R-:W-:Y:S01]  /*8d20*/  HMMA.16816.F32 R8, R76, R68, RZ ;  /* 0x000000444c08723c */ /* 0x002fe200000018ff */
[----:B------:R-:W-:Y:S01]  /*8d30*/  F2FP.F16.F32.PACK_AB R2, R19, R18 ;  /* 0x000000121302723e */ /* 0x000fe200000000ff */
[----:B------:R-:W1:Y:S01]  /*8d40*/  MUFU.EX2 R252, R42 ;  /* 0x0000002a00fc7308 */ /* 0x000e620000000800 */
[----:B------:R-:W-:-:S02]  /*8d50*/  LOP3.LUT R44, R0, R45, RZ, 0xc0, !PT ;  /* 0x0000002d002c7212 */ /* 0x000fc400078ec0ff */
[----:B------:R-:W-:Y:S01]  /*8d60*/  LOP3.LUT R50, R2, R50, RZ, 0xc0, !PT ;  /* 0x0000003202327212 */ /* 0x000fe200078ec0ff */
[----:B------:R-:W-:Y:S01]  /*8d70*/  MUFU.EX2 R169, R43 ;  /* 0x0000002b00a97308 */ /* 0x000fe20000000800 */
[----:B------:R-:W-:-:S03]  /*8d80*/  FADD.FTZ R2, R17, R16 ;  /* 0x0000001011027221 */ /* 0x000fc60000010000 */
[----:B------:R1:W1:Y:S01]  /*8d90*/  MUFU.EX2 R227, R46 ;  /* 0x0000002e00e37308 */ /* 0x0002620000000800 */
[----:B---3--:R-:W-:Y:S01]  /*8da0*/  IMAD.MOV.U32 R29, RZ, RZ, R3 ;  /* 0x000000ffff1d7224 */ /* 0x008fe200078e0003 */
[----:B----4-:R-:W-:Y:S01]  /*8db0*/  F2FP.F16.F32.PACK_AB R0, R185, R20 ;  /* 0x00000014b900723e */ /* 0x010fe200000000ff */
[----:B------:R-:W-:Y:S01]  /*8dc0*/  HMMA.16816.F32 R4, R48, R68, RZ ;  /* 0x000000443004723c */ /* 0x000fe200000018ff */
[----:B------:R-:W-:Y:S01]  /*8dd0*/  FADD.FTZ R3, R23, R22 ;  /* 0x0000001617037221 */ /* 0x000fe20000010000 */
[----:B------:R-:W-:Y:S01]  /*8de0*/  IMAD.MOV.U32 R23, RZ, RZ, R58 ;  /* 0x000000ffff177224 */ /* 0x000fe200078e003a */
[----:B------:R-:W-:Y:S01]  /*8df0*/  LOP3.LUT R45, R0, R47, RZ, 0xc0, !PT ;  /* 0x0000002f002d7212 */ /* 0x000fe200078ec0ff */
[----:B------:R-:W-:Y:S01]  /*8e00*/  MUFU.EX2 R229, R93 ;  /* 0x0000005d00e57308 */ /* 0x000fe20000000800 */
[----:B-1----:R-:W-:-:S03]  /*8e10*/  F2FP.F16.F32.PACK_AB R0, R252, R29 ;  /* 0x0000001dfc00723e */ /* 0x002fc600000000ff */
[-C--:B------:R-:W-:Y:S01]  /*8e20*/  HMMA.16816.F32 R220, R72, R80.reuse, R8 ;  /* 0x0000005048dc723c */ /* 0x080fe20000001808 */
[----:B------:R-:W1:Y:S01]  /*8e30*/  MUFU.EX2 R232, R92 ;  /* 0x0000005c00e87308 */ /* 0x000e620000000800 */
[----:B------:R-:W-:Y:S02]  /*8e40*/  LOP3.LUT R46, R0, R56, RZ, 0xc0, !PT ;  /* 0x00000038002e7212 */ /* 0x000fe400078ec0ff */
[----:B------:R-:W-:Y:S01]  /*8e50*/  F2FP.F16.F32.PACK_AB R0, R227, R169 ;  /* 0x000000a9e300723e */ /* 0x000fe200000000ff */
[----:B------:R-:W3:Y:S03]  /*8e60*/  MUFU.EX2 R16, R143 ;  /* 0x0000008f00107308 */ /* 0x000ee60000000800 */
[----:B------:R-:W-:Y:S01]  /*8e70*/  LOP3.LUT R47, R0, R57, RZ, 0xc0, !PT ;  /* 0x00000039002f7212 */ /* 0x000fe200078ec0ff */
[----:B------:R-:W-:Y:S01]  /*8e80*/  MUFU.EX2 R17, R145 ;  /* 0x0000009100117308 */ /* 0x000fe20000000800 */
[----:B------:R-:W4:Y:S03]  /*8e90*/  LDSM.16.MT88.4 R56, [R24+0x4400] ;  /* 0x004400001838783b */ /* 0x000f260000004200 */
[----:B------:R3:W-:Y:S02]  /*8ea0*/  MUFU.EX2 R27, R133 ;  /* 0x00000085001b7308 */ /* 0x0007e40000000800 */
[----:B------:R-:W-:Y:S02]  /*8eb0*/  HMMA.16816.F32 R4, R44, R80, R4 ;  /* 0x000000502c04723c */ /* 0x000fe40000001804 */
[----:B------:R-:W-:Y:S02]  /*8ec0*/  MUFU.EX2 R234, R91 ;  /* 0x0000005b00ea7308 */ /* 0x000fe40000000800 */
[----:B------:R-:W-:-:S02]  /*8ed0*/  IMAD.MOV.U32 R0, RZ, RZ, R220 ;  /* 0x000000ffff007224 */ /* 0x000fc400078e00dc */
[----:B------:R-:W-:Y:S01]  /*8ee0*/  IMAD.MOV.U32 R35, RZ, RZ, R223 ;  /* 0x000000ffff237224 */ /* 0x000fe200078e00df */
[----:B------:R-:W-:Y:S01]  /*8ef0*/  MUFU.EX2 R235, R90 ;  /* 0x0000005a00eb7308 */ /* 0x000fe20000000800 */
[----:B--2---:R-:W-:Y:S01]  /*8f00*/  HMMA.16816.F32 R8, R76, R64, RZ ;  /* 0x000000404c08723c */ /* 0x004fe200000018ff */
[----:B------:R-:W-:Y:S02]  /*8f10*/  IMAD.MOV.U32 R22, RZ, RZ, R0 ;  /* 0x000000ffff167224 */ /* 0x000fe400078e0000 */
[----:B------:R-:W-:Y:S01]  /*8f20*/  FADD.FTZ R0, R13, R12 ;  /* 0x0000000c0d007221 */ /* 0x000fe20000010000 */
[----:B------:R-:W-:Y:S01]  /*8f30*/  IMAD.MOV.U32 R43, RZ, RZ, R221 ;  /* 0x000000ffff2b7224 */ /* 0x000fe200078e00dd */
[----:B------:R-:W-:Y:S01]  /*8f40*/  MUFU.EX2 R225, R55 ;  /* 0x0000003700e17308 */ /* 0x000fe20000000800 */
[----:B------:R-:W-:Y:S02]  /*8f50*/  IMAD.MOV.U32 R42, RZ, RZ, R222 ;  /* 0x000000ffff2a7224 */ /* 0x000fe400078e00de */
[----:B------:R-:W-:Y:S01]  /*8f60*/  FADD.FTZ R0, R14, R0 ;  /* 0x000000000e007221 */ /* 0x000fe20000010000 */
[----:B------:R-:W-:Y:S03]  /*8f70*/  MUFU.EX2 R237, R89 ;  /* 0x0000005900ed7308 */ /* 0x000fe60000000800 */
        /* <DEDUP_REMOVED lines=10> */
[----:B------:R-:W-:Y:S01]  /*9020*/  IMAD.MOV.U32 R31, RZ, RZ, R218 ;  /* 0x000000ffff1f7224 */ /* 0x000fe200078e00da */
[----:B------:R-:W-:Y:S01]  /*9030*/  HMMA.16816.F32 R4, R48, R64, RZ ;  /* 0x000000403004723c */ /* 0x000fe200000018ff */
[----:B------:R-:W-:Y:S01]  /*9040*/  IMAD.MOV.U32 R28, RZ, RZ, R219 ;  /* 0x000000ffff1c7224 */ /* 0x000fe200078e00db */
[----:B------:R-:W-:Y:S01]  /*9050*/  MUFU.EX2 R218, R61 ;  /* 0x0000003d00da7308 */ /* 0x000fe20000000800 */
[----:B------:R-:W-:Y:S01]  /*9060*/  FADD.FTZ R3, R19, R3 ;  /* 0x0000000313037221 */ /* 0x000fe20000010000 */
[----:B------:R-:W-:-:S02]  /*9070*/  IMAD.MOV.U32 R19, RZ, RZ, R193 ;  /* 0x000000ffff137224 */ /* 0x000fc400078e00c1 */
[----:B------:R-:W-:Y:S01]  /*9080*/  FADD.FTZ R193, R20, R0 ;  /* 0x0000000014c17221 */ /* 0x000fe20000010000 */
[----:B------:R-:W2:Y:S01]  /*9090*/  MUFU.EX2 R219, R60 ;  /* 0x0000003c00db7308 */ /* 0x000ea20000000800 */
[----:B-1----:R-:W-:Y:S01]  /*90a0*/  F2FP.F16.F32.PACK_AB R0, R232, R229 ;  /* 0x000000e5e800723e */ /* 0x002fe200000000ff */
[----:B----4-:R-:W-:Y:S01]  /*90b0*/  HMMA.16816.F32 R220, R72, R56, R8 ;  /* 0x0000003848dc723c */ /* 0x010fe20000001808 */
[----:B------:R-:W-:Y:S01]  /*90c0*/  FADD.FTZ R2, R40, R2 ;  /* 0x0000000228027221 */ /* 0x000fe20000010000 */
[----:B------:R1:W-:Y:S01]  /*90d0*/  MUFU.EX2 R15, R149 ;  /* 0x00000095000f7308 */ /* 0x0003e20000000800 */
[----:B------:R-:W-:Y:S02]  /*90e0*/  IMAD.MOV.U32 R33, RZ, RZ, R238 ;  /* 0x000000ffff217224 */ /* 0x000fe400078e00ee */
[----:B------:R-:W-:Y:S01]  /*90f0*/  FADD.FTZ R3, R21, R3 ;  /* 0x0000000315037221 */ /* 0x000fe20000010000 */
[----:B------:R-:W-:Y:S01]  /*9100*/  IMAD.MOV.U32 R40, RZ, RZ, R184 ;  /* 0x000000ffff287224 */ /* 0x000fe200078e00b8 */
[----:B------:R4:W-:Y:S01]  /*9110*/  MUFU.EX2 R53, R125 ;  /* 0x0000007d00357308 */ /* 0x0009e20000000800 */
[----:B---3--:R-:W-:-:S02]  /*9120*/  IMAD.MOV.U32 R133, RZ, RZ, R19 ;  /* 0x000000ffff857224 */ /* 0x008fc400078e0013 */
[----:B------:R-:W-:Y:S01]  /*9130*/  FADD.FTZ R184, R52, R2 ;  /* 0x0000000234b87221 */ /* 0x000fe20000010000 */
[----:B------:R-:W-:Y:S04]  /*9140*/  MUFU.EX2 R240, R88 ;  /* 0x0000005800f07308 */ /* 0x000fe80000000800 */
[----:B------:R-:W-:Y:S01]  /*9150*/  MUFU.EX2 R10, R147 ;  /* 0x00000093000a7308 */ /* 0x000fe20000000800 */
[----:B-1----:R-:W-:Y:S02]  /*9160*/  IMAD.MOV.U32 R149, RZ, RZ, R28 ;  /* 0x000000ffff957224 */ /* 0x002fe400078e001c */
[----:B------:R-:W-:Y:S01]  /*9170*/  IMAD.MOV.U32 R28, RZ, RZ, R26 ;  /* 0x000000ffff1c7224 */ /* 0x000fe200078e001a */
[----:B------:R1:W-:Y:S01]  /*9180*/  MUFU.EX2 R143, R127 ;  /* 0x0000007f008f7308 */ /* 0x0003e20000000800 */
[----:B------:R-:W-:-:S02]  /*9190*/  IMAD.MOV.U32 R26, RZ, RZ, R226 ;  /* 0x000000ffff1a7224 */ /* 0x000fc400078e00e2 */
[----:B----4-:R-:W-:Y:S01]  /*91a0*/  IMAD.MOV.U32 R125, RZ, RZ, R16 ;  /* 0x000000ffff7d7224 */ /* 0x010fe200078e0010 */
[----:B------:R-:W3:Y:S01]  /*91b0*/  MUFU.EX2 R226, R54 ;  /* 0x0000003600e27308 */ /* 0x000ee20000000800 */
[----:B------:R-:W-:Y:S01]  /*91c0*/  LOP3.LUT R16, R0, R94, RZ, 0xc0, !PT ;  /* 0x0000005e00107212 */ /* 0x000fe200078ec0ff */
[----:B------:R-:W-:Y:S01]  /*91d0*/  IMAD.MOV.U32 R18, RZ, RZ, R223 ;  /* 0x000000ffff127224 */ /* 0x000fe200078e00df */
[----:B--2---:R-:W-:Y:S01]  /*91e0*/  F2FP.F16.F32.PACK_AB R0, R219, R218 ;  /* 0x000000dadb00723e */ /* 0x004fe200000000ff */
[----:B------:R-:W-:Y:S01]  /*91f0*/  IMAD.MOV.U32 R13, RZ, RZ, R221 ;  /* 0x000000ffff0d7224 */ /* 0x000fe200078e00dd */
[----:B------:R2:W-:Y:S01]  /*9200*/  MUFU.EX2 R34, R131 ;  /* 0x0000008300227308 */ /* 0x0005e20000000800 */
[----:B------:R-:W-:Y:S02]  /*9210*/  IMAD.MOV.U32 R8, RZ, RZ, R222 ;  /* 0x000000ffff087224 */ /* 0x000fe400078e00de */
[----:B------:R-:W-:Y:S01]  /*9220*/  IMAD.MOV.U32 R9, RZ, RZ, R220 ;  /* 0x000000ffff097224 */ /* 0x000fe200078e00dc */
[----:B------:R-:W-:Y:S01]  /*9230*/  MUFU.EX2 R64, R139 ;  /* 0x0000008b00407308 */ /* 0x000fe20000000800 */
[----:B------:R-:W-:Y:S01]  /*9240*/  HMMA.16816.F32 R220, R44, R56, R4 ;  /* 0x000000382cdc723c */ /* 0x000fe20000001804 */
[----:B-1----:R-:W-:Y:S01]  /*9250*/  IMAD.MOV.U32 R127, RZ, RZ, R17 ;  /* 0x000000ffff7f7224 */ /* 0x002fe200078e0011 */
[----:B------:R-:W-:Y:S01]  /*9260*/  LOP3.LUT R17, R0, R95, RZ, 0xc0, !PT ;  /* 0x0000005f00117212 */ /* 0x000fe200078ec0ff */
[----:B------:R-:W1:Y:S01]  /*9270*/  MUFU.EX2 R6, R137 ;  /* 0x0000008900067308 */ /* 0x000e620000000800 */
[----:B------:R-:W-:Y:S01]  /*9280*/  IMAD.MOV.U32 R57, RZ, RZ, R8 ;  /* 0x000000ffff397224 */ /* 0x000fe200078e0008 */
[----:B------:R-:W-:Y:S01]  /*9290*/  F2FP.F16.F32.PACK_AB R0, R235, R234 ;  /* 0x000000eaeb00723e */ /* 0x000fe200000000ff */
[----:B------:R-:W-:Y:S01]  /*92a0*/  IMAD.MOV.U32 R8, RZ, RZ, R227 ;  /* 0x000000ffff087224 */ /* 0x000fe200078e00e3 */
[----:B------:R-:W-:Y:S01]  /*92b0*/  MUFU.EX2 R241, R87 ;  /* 0x0000005700f17308 */ /* 0x000fe20000000800 */
[----:B------:R-:W-:Y:S01]  /*92c0*/  IMAD.MOV.U32 R4, RZ, RZ, R18 ;  /* 0x000000ffff047224 */ /* 0x000fe200078e0012 */
[----:B------:R-:W-:Y:S01]  /*92d0*/  LOP3.LUT R18, R0, R118, RZ, 0xc0, !PT ;  /* 0x0000007600127212 */ /* 0x000fe200078ec0ff */
[----:B--2---:R-:W-:Y:S01]  /*92e0*/  IMAD.MOV.U32 R131, RZ, RZ, R27 ;  /* 0x000000ffff837224 */ /* 0x004fe200078e001b */
[----:B------:R-:W-:Y:S01]  /*92f0*/  MUFU.EX2 R227, R62 ;  /* 0x0000003e00e37308 */ /* 0x000fe20000000800 */
[----:B------:R-:W-:Y:S01]  /*9300*/  IMAD.MOV.U32 R27, RZ, RZ, R228 ;  /* 0x000000ffff1b7224 */ /* 0x000fe200078e00e4 */
[----:B---3--:R-:W-:Y:S01]  /*9310*/  F2FP.F16.F32.PACK_AB R0, R226, R225 ;  /* 0x000000e1e200723e */ /* 0x008fe200000000ff */
[----:B------:R-:W-:Y:S01]  /*9320*/  IMAD.MOV.U32 R56, RZ, RZ, R13 ;  /* 0x000000ffff387224 */ /* 0x000fe200078e000d */
[----:B------:R-:W2:Y:S01]  /*9330*/  MUFU.EX2 R228, R63 ;  /* 0x0000003f00e47308 */ /* 0x000ea20000000800 */
[----:B------:R-:W-:Y:S01]  /*9340*/  IMAD.MOV.U32 R5, RZ, RZ, R31 ;  /* 0x000000ffff057224 */ /* 0x000fe200078e001f */
[----:B------:R-:W-:Y:S01]  /*9350*/  LOP3.LUT R19, R0, R120, RZ, 0xc0, !PT ;  /* 0x0000007800137212 */ /* 0x000fe200078ec0ff */
[----:B------:R-:W-:Y:S01]  /*9360*/  IMAD.MOV.U32 R13, RZ, RZ, R30 ;  /* 0x000000ffff0d7224 */ /* 0x000fe200078e001e */
[----:B------:R-:W3:Y:S01]  /*9370*/  MUFU.EX2 R239, R86 ;  /* 0x0000005600ef7308 */ /* 0x000ee20000000800 */
[----:B------:R-:W-:Y:S01]  /*9380*/  IMAD.MOV.U32 R30, RZ, RZ, R231 ;  /* 0x000000ffff1e7224 */ /* 0x000fe200078e00e7 */
[----:B------:R-:W-:Y:S01]  /*9390*/  F2FP.F16.F32.PACK_AB R0, R240, R237 ;  /* 0x000000edf000723e */ /* 0x000fe200000000ff */
[----:B------:R-:W-:Y:S01]  /*93a0*/  IMAD.MOV.U32 R31, RZ, RZ, R230 ;  /* 0x000000ffff1f7224 */ /* 0x000fe200078e00e6 */
[----:B------:R-:W-:Y:S01]  /*93b0*/  MUFU.EX2 R137, R135 ;  /* 0x0000008700897308 */ /* 0x000fe20000000800 */
[----:B-1----:R-:W-:-:S02]  /*93c0*/  IMAD.MOV.U32 R2, RZ, RZ, R6 ;  /* 0x000000ffff027224 */ /* 0x002fc400078e0006 */
[----:B------:R-:W-:Y:S01]  /*93d0*/  IMAD.MOV.U32 R6, RZ, RZ, R33 ;  /* 0x000000ffff067224 */ /* 0x000fe200078e0021 */
[----:B------:R-:W-:Y:S01]  /*93e0*/  MUFU.EX2 R135, R122 ;  /* 0x0000007a00877308 */ /* 0x000fe20000000800 */
[----:B------:R-:W-:Y:S01]  /*93f0*/  IMAD.MOV.U32 R33, RZ, RZ, R32 ;  /* 0x000000ffff217224 */ /* 0x000fe200078e0020 */
[----:B------:R-:W-:Y:S02]  /*9400*/  LOP3.LUT R32, R0, R96, RZ, 0xc0, !PT ;  /* 0x0000006000207212 */ /* 0x000fe400078ec0ff */
[----:B------:R1:W-:Y:S01]  /*9410*/  MUFU.EX2 R11, R102 ;  /* 0x00000066000b7308 */ /* 0x0003e20000000800 */
[----:B--2---:R-:W-:-:S03]  /*9420*/  F2FP.F16.F32.PACK_AB R0, R228, R227 ;  /* 0x000000e3e400723e */ /* 0x004fc600000000ff */
[----:B------:R2:W-:Y:S04]  /*9430*/  MUFU.EX2 R122, R101 ;  /* 0x00000065007a7308 */ /* 0x0005e80000000800 */
[----:B------:R-:W-:Y:S04]  /*9440*/  MUFU.EX2 R230, R84 ;  /* 0x0000005400e67308 */ /* 0x000fe80000000800 */
[----:B------:R-:W4:Y:S01]  /*9450*/  MUFU.EX2 R231, R85 ;  /* 0x0000005500e77308 */ /* 0x000f220000000800 */
[----:B-1----:R-:W-:-:S03]  /*9460*/  IMAD.MOV.U32 R102, RZ, RZ, R125 ;  /* 0x000000ffff667224 */ /* 0x002fc600078e007d */
[----:B------:R-:W-:Y:S01]  /*9470*/  MUFU.EX2 R14, R129 ;  /* 0x00000081000e7308 */ /* 0x000fe20000000800 */
[----:B------:R-:W-:Y:S02]  /*9480*/  IMAD.MOV.U32 R125, RZ, RZ, R131 ;  /* 0x000000ffff7d7224 */ /* 0x000fe400078e0083 */
[----:B--2---:R-:W-:Y:S01]  /*9490*/  IMAD.MOV.U32 R101, RZ, RZ, R10 ;  /* 0x000000ffff657224 */ /* 0x004fe200078e000a */
[----:B------:R-:W1:Y:S01]  /*94a0*/  MUFU.EX2 R126, R126 ;  /* 0x0000007e007e7308 */ /* 0x000e620000000800 */
[----:B------:R-:W-:Y:S02]  /*94b0*/  IMAD.MOV.U32 R10, RZ, RZ, R40 ;  /* 0x000000ffff0a7224 */ /* 0x000fe400078e0028 */
[----:B------:R-:W-:Y:S01]  /*94c0*/  IMAD.MOV.U32 R40, RZ, RZ, R23 ;  /* 0x000000ffff287224 */ /* 0x000fe200078e0017 */
[----:B------:R2:W-:Y:S01]  /*94d0*/  MUFU.EX2 R129, R103 ;  /* 0x0000006700817308 */ /* 0x0005e20000000800 */
[----:B------:R-:W-:Y:S02]  /*94e0*/  IMAD.MOV.U32 R23, RZ, RZ, R29 ;  /* 0x000000ffff177224 */ /* 0x000fe400078e001d */
[----:B------:R-:W-:Y:S01]  /*94f0*/  IMAD.MOV.U32 R29, RZ, RZ, R248 ;  /* 0x000000ffff1d7224 */ /* 0x000fe200078e00f8 */
[----:B------:R-:W-:Y:S01]  /*9500*/  MUFU.EX2 R139, R128 ;  /* 0x00000080008b7308 */ /* 0x000fe20000000800 */
[----:B------:R-:W-:-:S02]  /*9510*/  IMAD.MOV.U32 R131, RZ, RZ, R133 ;  /* 0x000000ffff837224 */ /* 0x000fc400078e0085 */
[----:B------:R-:W-:Y:S01]  /*9520*/  IMAD.MOV.U32 R133, RZ, RZ, R10 ;  /* 0x000000ffff857224 */ /* 0x000fe200078e000a */
[----:B------:R3:W-:Y:S01]  /*9530*/  MUFU.EX2 R248, R155 ;  /* 0x0000009b00f87308 */ /* 0x0007e20000000800 */
[----:B------:R-:W-:-:S03]  /*9540*/  IMAD.MOV.U32 R10, RZ, RZ, R252 ;  /* 0x000000ffff0a7224 */ /* 0x000fc600078e00fc */
[----:B------:R4:W-:Y:S01]  /*9550*/  MUFU.EX2 R128, R123 ;  /* 0x0000007b00807308 */ /* 0x0009e20000000800 */
[----:B--2---:R-:W-:Y:S02]  /*9560*/  IMAD.MOV.U32 R103, RZ, RZ, R64 ;  /* 0x000000ffff677224 */ /* 0x004fe400078e0040 */
[----:B------:R-:W-:Y:S01]  /*9570*/  IMAD.MOV.U32 R64, RZ, RZ, R28 ;  /* 0x000000ffff407224 */ /* 0x000fe200078e001c */
[----:B------:R-:W-:Y:S01]  /*9580*/  MUFU.EX2 R7, R141 ;  /* 0x0000008d00077308 */ /* 0x000fe20000000800 */
[----:B------:R-:W-:-:S03]  /*9590*/  IMAD.MOV.U32 R28, RZ, RZ, R249 ;  /* 0x000000ffff1c7224 */ /* 0x000fc600078e00f9 */
[----:B------:R-:W-:Y:S01]  /*95a0*/  MUFU.EX2 R243, R111 ;  /* 0x0000006f00f37308 */ /* 0x000fe20000000800 */
[----:B---3--:R-:W-:Y:S02]  /*95b0*/  IMAD.MOV.U32 R155, RZ, RZ, R15 ;  /* 0x000000ffff9b7224 */ /* 0x008fe400078e000f */
[----:B------:R-:W-:Y:S01]  /*95c0*/  IMAD.MOV.U32 R15, RZ, RZ, R33 ;  /* 0x000000ffff0f7224 */ /* 0x000fe200078e0021 */
[----:B------:R-:W-:Y:S01]  /*95d0*/  LOP3.LUT R33, R0, R97, RZ, 0xc0, !PT ;  /* 0x0000006100217212 */ /* 0x000fe200078ec0ff */
[----:B------:R-:W2:Y:S01]  /*95e0*/  MUFU.EX2 R245, R110 ;  /* 0x0000006e00f57308 */ /* 0x000ea20000000800 */
[----:B------:R-:W-:Y:S01]  /*95f0*/  F2FP.F16.F32.PACK_AB R0, R239, R241 ;  /* 0x000000f1ef00723e */ /* 0x000fe200000000ff */
[----:B----4-:R-:W-:Y:S02]  /*9600*/  IMAD.MOV.U32 R123, RZ, RZ, R127 ;  /* 0x000000ffff7b7224 */ /* 0x010fe400078e007f */
[----:B------:R3:W-:Y:S01]  /*9610*/  MUFU.EX2 R252, R164 ;  /* 0x000000a400fc7308 */ /* 0x0007e20000000800 */
[----:B------:R-:W-:Y:S01]  /*9620*/  IMAD.MOV.U32 R127, RZ, RZ, R34 ;  /* 0x000000ffff7f7224 */ /* 0x000fe200078e0022 */
[----:B------:R-:W-:-:S02]  /*9630*/  LOP3.LUT R34, R0, R130, RZ, 0xc0, !PT ;  /* 0x0000008200227212 */ /* 0x000fc400078ec0ff */
[----:B------:R4:W-:Y:S01]  /*9640*/  MUFU.EX2 R52, R167 ;  /* 0x000000a700347308 */ /* 0x0009e20000000800 */
[----:B------:R-:W-:-:S03]  /*9650*/  F2FP.F16.F32.PACK_AB R0, R231, R230 ;  /* 0x000000e6e700723e */ /* 0x000fc600000000ff */
[----:B------:R-:W-:Y:S04]  /*9660*/  MUFU.EX2 R65, R140 ;  /* 0x0000008c00417308 */ /* 0x000fe80000000800 */
[----:B------:R-:W2:Y:S01]  /*9670*/  MUFU.EX2 R107, R107 ;  /* 0x0000006b006b7308 */ /* 0x000ea20000000800 */
[----:B---3--:R-:W-:Y:S02]  /*9680*/  IMAD.MOV.U32 R164, RZ, RZ, R11 ;  /* 0x000000ffffa47224 */ /* 0x008fe400078e000b */
[----:B------:R-:W-:Y:S01]  /*9690*/  IMAD.MOV.U32 R11, RZ, RZ, R64 ;  /* 0x000000ffff0b7224 */ /* 0x000fe200078e0040 */
[----:B------:R-:W3:Y:S01]  /*96a0*/  MUFU.EX2 R140, R106 ;  /* 0x0000006a008c7308 */ /* 0x000ee20000000800 */
[----:B------:R-:W-:Y:S02]  /*96b0*/  IMAD.MOV.U32 R64, RZ, RZ, R15 ;  /* 0x000000ffff407224 */ /* 0x000fe400078e000f */
[----:B----4-:R-:W-:Y:S01]  /*96c0*/  IMAD.MOV.U32 R167, RZ, RZ, R123 ;  /* 0x000000ffffa77224 */ /* 0x010fe200078e007b */
[----:B------:R4:W3:Y:S01]  /*96d0*/  MUFU.EX2 R251, R150 ;  /* 0x0000009600fb7308 */ /* 0x0008e20000000800 */
[----:B------:R-:W-:-:S02]  /*96e0*/  IMAD.MOV.U32 R15, RZ, RZ, R13 ;  /* 0x000000ffff0f7224 */ /* 0x000fc400078e000d */
[----:B------:R-:W-:Y:S01]  /*96f0*/  IMAD.MOV.U32 R13, RZ, RZ, R23 ;  /* 0x000000ffff0d7224 */ /* 0x000fe200078e0017 */
[----:B------:R3:W-:Y:S01]  /*9700*/  MUFU.EX2 R249, R159 ;  /* 0x0000009f00f97308 */ /* 0x0007e20000000800 */
[----:B------:R-:W-:Y:S01]  /*9710*/  IMAD.MOV.U32 R23, RZ, RZ, R35 ;  /* 0x000000ffff177224 */ /* 0x000fe200078e0023 */
[----:B------:R-:W-:Y:S01]  /*9720*/  LOP3.LUT R35, R0, R132, RZ, 0xc0, !PT ;  /* 0x0000008400237212 */ /* 0x000fe200078ec0ff */
[----:B-1----:R-:W-:Y:S01]  /*9730*/  IMAD.MOV.U32 R123, RZ, RZ, R126 ;  /* 0x000000ffff7b7224 */ /* 0x002fe200078e007e */
[----:B------:R-:W-:Y:S01]  /*9740*/  F2FP.F16.F32.PACK_AB R0, R167, R101 ;  /* 0x00000065a700723e */ /* 0x000fe200000000ff */
[----:B------:R-:W-:Y:S01]  /*9750*/  IMAD.MOV.U32 R126, RZ, RZ, R64 ;  /* 0x000000ffff7e7224 */ /* 0x000fe200078e0040 */
[----:B------:R1:W-:Y:S01]  /*9760*/  MUFU.EX2 R25, R119 ;  /* 0x0000007700197308 */ /* 0x0003e20000000800 */
[----:B------:R-:W-:Y:S01]  /*9770*/  IMAD.MOV.U32 R64, RZ, RZ, R22 ;  /* 0x000000ffff407224 */ /* 0x000fe200078e0016 */
[----:B------:R-:W-:Y:S01]  /*9780*/  LOP3.LUT R22, R0, R160, RZ, 0xc0, !PT ;  /* 0x000000a000167212 */ /* 0x000fe200078ec0ff */
[----:B----4-:R-:W-:Y:S01]  /*9790*/  FADD.FTZ R150, R41, R12 ;  /* 0x0000000c29967221 */ /* 0x010fe20000010000 */
[----:B------:R-:W-:Y:S01]  /*97a0*/  IMAD.MOV.U32 R12, RZ, RZ, R125 ;  /* 0x000000ffff0c7224 */ /* 0x000fe200078e007d */
[----:B--2---:R-:W-:Y:S01]  /*97b0*/  F2FP.F16.F32.PACK_AB R0, R245, R243 ;  /* 0x000000f3f500723e */ /* 0x004fe200000000ff */
[----:B------:R-:W-:Y:S01]  /*97c0*/  IMAD.MOV.U32 R125, RZ, RZ, R7 ;  /* 0x000000ffff7d7224 */ /* 0x000fe200078e0007 */
[----:B------:R2:W-:Y:S01]  /*97d0*/  MUFU.EX2 R236, R113 ;  /* 0x0000007100ec7308 */ /* 0x0005e20000000800 */
[----:B------:R-:W-:-:S02]  /*97e0*/  IMAD.MOV.U32 R7, RZ, RZ, R11 ;  /* 0x000000ffff077224 */ /* 0x000fc400078e000b */
[----:B------:R-:W-:Y:S01]  /*97f0*/  IMAD.MOV.U32 R11, RZ, RZ, R13 ;  /* 0x000000ffff0b7224 */ /* 0x000fe200078e000d */
[----:B------:R-:W4:Y:S01]  /*9800*/  MUFU.EX2 R238, R112 ;  /* 0x0000007000ee7308 */ /* 0x000f220000000800 */
[----:B------:R-:W-:Y:S01]  /*9810*/  IMAD.MOV.U32 R13, RZ, RZ, R23 ;  /* 0x000000ffff0d7224 */ /* 0x000fe200078e0017 */
[----:B------:R-:W-:Y:S01]  /*9820*/  LOP3.LUT R23, R0, R162, RZ, 0xc0, !PT ;  /* 0x000000a200177212 */ /* 0x000fe200078ec0ff */
[----:B---3--:R-:W-:Y:S01]  /*9830*/  IMAD.MOV.U32 R159, RZ, RZ, R107 ;  /* 0x000000ffff9f7224 */ /* 0x008fe200078e006b */
[----:B------:R-:W-:Y:S01]  /*9840*/  F2FP.F16.F32.PACK_AB R0, R103, R65 ;  /* 0x000000416700723e */ /* 0x000fe200000000ff */
[----:B-1----:R-:W-:Y:S01]  /*9850*/  IMAD.MOV.U32 R119, RZ, RZ, R14 ;  /* 0x000000ffff777224 */ /* 0x002fe200078e000e */
[----:B------:R1:W-:Y:S01]  /*9860*/  MUFU.EX2 R246, R109 ;  /* 0x0000006d00f67308 */ /* 0x0003e20000000800 */
[----:B------:R-:W-:Y:S01]  /*9870*/  IMAD.MOV.U32 R14, RZ, RZ, R42 ;  /* 0x000000ffff0e7224 */ /* 0x000fe200078e002a */
[----:B------:R-:W-:Y:S01]  /*9880*/  LOP3.LUT R42, R0, R142, RZ, 0xc0, !PT ;  /* 0x0000008e002a7212 */ /* 0x000fe200078ec0ff */
[----:B------:R-:W-:Y:S01]  /*9890*/  IMAD.MOV.U32 R162, RZ, RZ, R122 ;  /* 0x000000ffffa27224 */ /* 0x000fe200078e007a */
[----:B------:R-:W-:Y:S01]  /*98a0*/  F2FP.F16.F32.PACK_AB R0, R140, R159 ;  /* 0x0000009f8c00723e */ /* 0x000fe200000000ff */
[----:B--2---:R-:W-:Y:S01]  /*98b0*/  IMAD.MOV.U32 R113, RZ, RZ, R127 ;  /* 0x000000ffff717224 */ /* 0x004fe200078e007f */
[----:B------:R-:W2:Y:S01]  /*98c0*/  MUFU.EX2 R250, R108 ;  /* 0x0000006c00fa7308 */ /* 0x000ea20000000800 */
[----:B------:R-:W-:-:S02]  /*98d0*/  IMAD.MOV.U32 R127, RZ, RZ, R15 ;  /* 0x000000ffff7f7224 */ /* 0x000fc400078e000f */
[----:B------:R-:W-:Y:S01]  /*98e0*/  IMAD.MOV.U32 R15, RZ, RZ, R43 ;  /* 0x000000ffff0f7224 */ /* 0x000fe200078e002b */
[----:B------:R-:W-:Y:S01]  /*98f0*/  LOP3.LUT R43, R0, R144, RZ, 0xc0, !PT ;  /* 0x00000090002b7212 */ /* 0x000fe200078ec0ff */
[----:B------:R-:W-:Y:S01]  /*9900*/  IMAD.MOV.U32 R122, RZ, RZ, R126 ;  /* 0x000000ffff7a7224 */ /* 0x000fe200078e007e */
[----:B------:R-:W-:Y:S01]  /*9910*/  F2FP.F16.F32.PACK_AB R0, R155, R251 ;  /* 0x000000fb9b00723e */ /* 0x000fe200000000ff */
[----:B------:R3:W-:Y:S01]  /*9920*/  MUFU.EX2 R126, R194 ;  /* 0x000000c2007e7308 */ /* 0x0007e20000000800 */
[----:B------:R-:W-:Y:S02]  /*9930*/  IMAD.MOV.U32 R144, RZ, RZ, R113 ;  /* 0x000000ffff907224 */ /* 0x000fe400078e0071 */
[----:B------:R-:W-:Y:S01]  /*9940*/  LOP3.LUT R20, R0, R146, RZ, 0xc0, !PT ;  /* 0x0000009200147212 */ /* 0x000fe200078ec0ff */
[----:B------:R-:W-:Y:S01]  /*9950*/  IMAD.MOV.U32 R146, RZ, RZ, R125 ;  /* 0x000000ffff927224 */ /* 0x000fe200078e007d */
[----:B----4-:R-:W-:Y:S01]  /*9960*/  F2FP.F16.F32.PACK_AB R0, R238, R236 ;  /* 0x000000ecee00723e */ /* 0x010fe200000000ff */
[----:B------:R-:W-:Y:S01]  /*9970*/  IMAD.MOV.U32 R160, RZ, RZ, R119 ;  /* 0x000000ffffa07224 */ /* 0x000fe200078e0077 */
[----:B------:R4:W-:Y:S01]  /*9980*/  MUFU.EX2 R141, R99 ;  /* 0x00000063008d7308 */ /* 0x0009e20000000800 */
[----:B------:R-:W-:Y:S01]  /*9990*/  IMAD.MOV.U32 R119, RZ, RZ, R123 ;  /* 0x000000ffff777224 */ /* 0x000fe200078e007b */
[----:B------:R-:W-:Y:S01]  /*99a0*/  LOP3.LUT R21, R0, R148, RZ, 0xc0, !PT ;  /* 0x0000009400157212 */ /* 0x000fe200078ec0ff */
[----:B------:R-:W-:Y:S01]  /*99b0*/  IMAD.MOV.U32 R123, RZ, RZ, R127 ;  /* 0x000000ffff7b7224 */ /* 0x000fe200078e007f */
[----:B------:R-:W-:Y:S01]  /*99c0*/  F2FP.F16.F32.PACK_AB R0, R146, R102 ;  /* 0x000000669200723e */ /* 0x000fe200000000ff */
[----:B------:R-:W-:Y:S01]  /*99d0*/  MUFU.EX2 R147, R98 ;  /* 0x0000006200937308 */ /* 0x000fe20000000800 */
[----:B-1----:R-:W-:-:S02]  /*99e0*/  IMAD.MOV.U32 R109, RZ, RZ, R28 ;  /* 0x000000ffff6d7224 */ /* 0x002fc400078e001c */
[----:B---3--:R-:W-:Y:S01]  /*99f0*/  IMAD.MOV.U32 R194, RZ, RZ, R129 ;  /* 0x000000ffffc27224 */ /* 0x008fe200078e0081 */
[----:B------:R1:W-:Y:S01]  /*9a00*/  MUFU.EX2 R127, R199 ;  /* 0x000000c7007f7308 */ /* 0x0003e20000000800 */
[----:B------:R-:W-:Y:S02]  /*9a10*/  IMAD.MOV.U32 R129, RZ, RZ, R149 ;  /* 0x000000ffff817224 */ /* 0x000fe400078e0095 */
[----:B------:R-:W-:Y:S01]  /*9a20*/  IMAD.MOV.U32 R149, RZ, RZ, R9 ;  /* 0x000000ffff957224 */ /* 0x000fe200078e0009 */
[----:B------:R-:W3:Y:S01]  /*9a30*/  MUFU.EX2 R104, R104 ;  /* 0x0000006800687308 */ /* 0x000ee20000000800 */
[----:B------:R-:W-:Y:S02]  /*9a40*/  IMAD.MOV.U32 R9, RZ, RZ, R10 ;  /* 0x000000ffff097224 */ /* 0x000fe400078e000a */
[----:B------:R-:W-:Y:S01]  /*9a50*/  IMAD.MOV.U32 R10, RZ, RZ, R40 ;  /* 0x000000ffff0a7224 */ /* 0x000fe200078e0028 */
[----:B------:R-:W-:Y:S01]  /*9a60*/  LOP3.LUT R40, R0, R114, RZ, 0xc0, !PT ;  /* 0x0000007200287212 */ /* 0x000fe200078ec0ff */
[----:B------:R-:W-:Y:S01]  /*9a70*/  MUFU.EX2 R145, R105 ;  /* 0x0000006900917308 */ /* 0x000fe20000000800 */
[----:B--2---:R-:W-:Y:S01]  /*9a80*/  F2FP.F16.F32.PACK_AB R0, R250, R246 ;  /* 0x000000f6fa00723e */ /* 0x004fe200000000ff */
[----:B----4-:R-:W-:-:S02]  /*9a90*/  IMAD.MOV.U32 R99, RZ, RZ, R53 ;  /* 0x000000ffff637224 */ /* 0x010fc400078e0035 */
[----:B------:R-:W2:Y:S01]  /*9aa0*/  MUFU.EX2 R116, R116 ;  /* 0x0000007400747308 */ /* 0x000ea20000000800 */
[----:B------:R-:W-:Y:S01]  /*9ab0*/  LOP3.LUT R41, R0, R115, RZ, 0xc0, !PT ;  /* 0x0000007300297212 */ /* 0x000fe200078ec0ff */
[----:B-1----:R-:W-:Y:S01]  /*9ac0*/  IMAD.MOV.U32 R199, RZ, RZ, R119 ;  /* 0x000000ffffc77224 */ /* 0x002fe200078e0077 */
[----:B------:R-:W-:Y:S01]  /*9ad0*/  F2FP.F16.F32.PACK_AB R0, R144, R12 ;  /* 0x0000000c9000723e */ /* 0x000fe200000000ff */
[----:B------:R-:W-:Y:S01]  /*9ae0*/  MUFU.EX2 R100, R100 ;  /* 0x0000006400647308 */ /* 0x000fe20000000800 */
[----:B---3--:R-:W-:Y:S02]  /*9af0*/  IMAD.MOV.U32 R148, RZ, RZ, R104 ;  /* 0x000000ffff947224 */ /* 0x008fe400078e0068 */
[----:B------:R-:W-:Y:S01]  /*9b00*/  LOP3.LUT R54, R0, R177, RZ, 0xc0, !PT ;  /* 0x000000b100367212 */ /* 0x000fe200078ec0ff */
[----:B------:R1:W-:Y:S01]  /*9b10*/  MUFU.EX2 R130, R209 ;  /* 0x000000d100827308 */ /* 0x0003e20000000800 */
[----:B------:R-:W-:Y:S01]  /*9b20*/  F2FP.F16.F32.PACK_AB R0, R164, R194 ;  /* 0x000000c2a400723e */ /* 0x000fe200000000ff */
[----:B------:R-:W-:-:S02]  /*9b30*/  IMAD.MOV.U32 R119, RZ, RZ, R128 ;  /* 0x000000ffff777224 */ /* 0x000fc400078e0080 */
[----:B------:R2:W-:Y:S01]  /*9b40*/  MUFU.EX2 R125, R189 ;  /* 0x000000bd007d7308 */ /* 0x0005e20000000800 */
[----:B------:R-:W-:Y:S01]  /*9b50*/  LOP3.LUT R55, R0, R178, RZ, 0xc0, !PT ;  /* 0x000000b200377212 */ /* 0x000fe200078ec0ff */
[----:B------:R-:W-:Y:S01]  /*9b60*/  IMAD.MOV.U32 R110, RZ, RZ, R122 ;  /* 0x000000ffff6e7224 */ /* 0x000fe200078e007a */
[----:B------:R-:W-:Y:S01]  /*9b70*/  F2FP.F16.F32.PACK_AB R0, R199, R143 ;  /* 0x0000008fc700723e */ /* 0x000fe200000000ff */
[----:B------:R-:W3:Y:S01]  /*9b80*/  MUFU.EX2 R121, R121 ;  /* 0x0000007900797308 */ /* 0x000ee20000000800 */
[----:B------:R-:W-:Y:S02]  /*9b90*/  IMAD.MOV.U32 R104, RZ, RZ, R30 ;  /* 0x000000ffff687224 */ /* 0x000fe400078e001e */
[----:B------:R-:W-:Y:S01]  /*9ba0*/  LOP3.LUT R90, R0, R154, RZ, 0xc0, !PT ;  /* 0x0000009a005a7212 */ /* 0x000fe200078ec0ff */
[----:B------:R-:W-:Y:S01]  /*9bb0*/  MUFU.EX2 R128, R205 ;  /* 0x000000cd00807308 */ /* 0x000fe20000000800 */
[----:B------:R-:W-:Y:S01]  /*9bc0*/  F2FP.F16.F32.PACK_AB R0, R147, R141 ;  /* 0x0000008d9300723e */ /* 0x000fe200000000ff */
[----:B-1----:R-:W-:-:S02]  /*9bd0*/  IMAD.MOV.U32 R209, RZ, RZ, R52 ;  /* 0x000000ffffd17224 */ /* 0x002fc400078e0034 */
[----:B------:R-:W-:Y:S01]  /*9be0*/  MUFU.EX2 R113, R207 ;  /* 0x000000cf00717308 */ /* 0x000fe20000000800 */
[----:B------:R-:W-:Y:S01]  /*9bf0*/  LOP3.LUT R91, R0, R156, RZ, 0xc0, !PT ;  /* 0x0000009c005b7212 */ /* 0x000fe200078ec0ff */
[----:B--2---:R-:W-:Y:S01]  /*9c00*/  IMAD.MOV.U32 R189, RZ, RZ, R116 ;  /* 0x000000ffffbd7224 */ /* 0x004fe200078e0074 */
[----:B------:R-:W-:Y:S01]  /*9c10*/  F2FP.F16.F32.PACK_AB R0, R137, R2 ;  /* 0x000000028900723e */ /* 0x000fe200000000ff */
[----:B------:R-:W-:Y:S01]  /*9c20*/  MUFU.EX2 R116, R210 ;  /* 0x000000d200747308 */ /* 0x000fe20000000800 */
[----:B------:R-:W-:Y:S02]  /*9c30*/  IMAD.MOV.U32 R106, RZ, RZ, R25 ;  /* 0x000000ffff6a7224 */ /* 0x000fe400078e0019 */
[----:B------:R-:W-:Y:S01]  /*9c40*/  LOP3.LUT R52, R0, R157, RZ, 0xc0, !PT ;  /* 0x0000009d00347212 */ /* 0x000fe200078ec0ff */
[----:B------:R-:W1:Y:S01]  /*9c50*/  MUFU.EX2 R117, R117 ;  /* 0x0000007500757308 */ /* 0x000e620000000800 */
[----:B------:R-:W-:Y:S01]  /*9c60*/  F2FP.F16.F32.PACK_AB R0, R148, R145 ;  /* 0x000000919400723e */ /* 0x000fe200000000ff */
[----:B---3--:R-:W-:-:S02]  /*9c70*/  IMAD.MOV.U32 R107, RZ, RZ, R121 ;  /* 0x000000ffff6b7224 */ /* 0x008fc400078e0079 */
[----:B------:R2:W-:Y:S01]  /*9c80*/  MUFU.EX2 R132, R211 ;  /* 0x000000d300847308 */ /* 0x0005e20000000800 */
[----:B------:R-:W-:Y:S01]  /*9c90*/  LOP3.LUT R53, R0, R158, RZ, 0xc0, !PT ;  /* 0x0000009e00357212 */ /* 0x000fe200078ec0ff */
[----:B------:R-:W-:Y:S01]  /*9ca0*/  IMAD.MOV.U32 R105, RZ, RZ, R31 ;  /* 0x000000ffff697224 */ /* 0x000fe200078e001f */
[----:B------:R-:W-:Y:S01]  /*9cb0*/  F2FP.F16.F32.PACK_AB R0, R139, R160 ;  /* 0x000000a08b00723e */ /* 0x000fe200000000ff */
[----:B------:R-:W-:Y:S01]  /*9cc0*/  MUFU.EX2 R121, R212 ;  /* 0x000000d400797308 */ /* 0x000fe20000000800 */
        /* <DEDUP_REMOVED lines=9> */
[----:B------:R-:W1:Y:S01]  /*9d60*/  MUFU.EX2 R135, R213 ;  /* 0x000000d500877308 */ /* 0x000e620000000800 */
[----:B------:R-:W-:Y:S02]  /*9d70*/  IMAD.MOV.U32 R117, RZ, RZ, R119 ;  /* 0x000000ffff757224 */ /* 0x000fe400078e0077 */
[----:B------:R-:W-:Y:S01]  /*9d80*/  LOP3.LUT R28, R0, R138, RZ, 0xc0, !PT ;  /* 0x0000008a001c7212 */ /* 0x000fe200078ec0ff */
[----:B------:R-:W-:Y:S01]  /*9d90*/  MUFU.EX2 R25, R217 ;  /* 0x000000d900197308 */ /* 0x000fe20000000800 */
[----:B------:R-:W-:Y:S01]  /*9da0*/  F2FP.F16.F32.PACK_AB R0, R128, R127 ;  /* 0x0000007f8000723e */ /* 0x000fe200000000ff */
[----:B------:R-:W-:-:S02]  /*9db0*/  IMAD.MOV.U32 R119, RZ, RZ, R129 ;  /* 0x000000ffff777224 */ /* 0x000fc400078e0081 */
[----:B------:R-:W2:Y:S01]  /*9dc0*/  MUFU.EX2 R124, R124 ;  /* 0x0000007c007c7308 */ /* 0x000ea20000000800 */
[----:B------:R-:W-:Y:S01]  /*9dd0*/  LOP3.LUT R30, R0, R161, RZ, 0xc0, !PT ;  /* 0x000000a1001e7212 */ /* 0x000fe200078ec0ff */
[----:B------:R-:W-:Y:S01]  /*9de0*/  IMAD.MOV.U32 R107, RZ, RZ, R109 ;  /* 0x000000ffff6b7224 */ /* 0x000fe200078e006d */
[----:B------:R-:W-:Y:S01]  /*9df0*/  F2FP.F16.F32.PACK_AB R0, R116, R113 ;  /* 0x000000717400723e */ /* 0x000fe200000000ff */
[----:B------:R3:W4:Y:S01]  /*9e00*/  MUFU.EX2 R129, R208 ;  /* 0x000000d000817308 */ /* 0x0007220000000800 */
[----:B------:R-:W-:Y:S02]  /*9e10*/  IMAD.MOV.U32 R207, RZ, RZ, R99 ;  /* 0x000000ffffcf7224 */ /* 0x000fe400078e0063 */
[----:B------:R-:W-:Y:S01]  /*9e20*/  LOP3.LUT R31, R0, R163, RZ, 0xc0, !PT ;  /* 0x000000a3001f7212 */ /* 0x000fe200078ec0ff */
[----:B------:R-:W-:Y:S01]  /*9e30*/  MUFU.EX2 R111, R224 ;  /* 0x000000e0006f7308 */ /* 0x000fe20000000800 */
[----:B-1----:R-:W-:Y:S01]  /*9e40*/  F2FP.F16.F32.PACK_AB R0, R135, R132 ;  /* 0x000000848700723e */ /* 0x002fe200000000ff */
[----:B------:R-:W-:-:S02]  /*9e50*/  IMAD.MOV.U32 R213, RZ, RZ, R117 ;  /* 0x000000ffffd57224 */ /* 0x000fc400078e0075 */
[----:B------:R-:W1:Y:S01]  /*9e60*/  MUFU.EX2 R112, R233 ;  /* 0x000000e900707308 */ /* 0x000e620000000800 */
[----:B------:R-:W-:Y:S01]  /*9e70*/  LOP3.LUT R62, R0, R165, RZ, 0xc0, !PT ;  /* 0x000000a5003e7212 */ /* 0x000fe200078ec0ff */
[----:B--2---:R-:W-:Y:S01]  /*9e80*/  IMAD.MOV.U32 R98, RZ, RZ, R124 ;  /* 0x000000ffff627224 */ /* 0x004fe200078e007c */
[----:B------:R-:W-:Y:S01]  /*9e90*/  F2FP.F16.F32.PACK_AB R0, R122, R121 ;  /* 0x000000797a00723e */ /* 0x000fe200000000ff */
[----:B------:R-:W-:Y:S01]  /*9ea0*/  IMAD.MOV.U32 R124, RZ, RZ, R29 ;  /* 0x000000ffff7c7224 */ /* 0x000fe200078e001d */
[----:B------:R-:W-:Y:S01]  /*9eb0*/  MUFU.EX2 R191, R191 ;  /* 0x000000bf00bf7308 */ /* 0x000fe20000000800 */
[----:B------:R-:W-:Y:S01]  /*9ec0*/  IMAD.MOV.U32 R117, RZ, RZ, R119 ;  /* 0x000000ffff757224 */ /* 0x000fe200078e0077 */
[----:B------:R-:W-:Y:S01]  /*9ed0*/  LOP3.LUT R63, R0, R166, RZ, 0xc0, !PT ;  /* 0x000000a6003f7212 */ /* 0x000fe200078ec0ff */
[----:B---3--:R-:W-:Y:S01]  /*9ee0*/  IMAD.MOV.U32 R208, RZ, RZ, R106 ;  /* 0x000000ffffd07224 */ /* 0x008fe200078e006a */
[----:B------:R-:W-:Y:S01]  /*9ef0*/  F2FP.F16.F32.PACK_AB R0, R25, R108 ;  /* 0x0000006c1900723e */ /* 0x000fe200000000ff */
[----:B------:R-:W2:Y:S01]  /*9f00*/  MUFU.EX2 R196, R196 ;  /* 0x000000c400c47308 */ /* 0x000ea20000000800 */
[----:B------:R-:W-:-:S02]  /*9f10*/  IMAD.MOV.U32 R109, RZ, RZ, R117 ;  /* 0x000000ffff6d7224 */ /* 0x000fc400078e0075 */
[----:B------:R-:W-:Y:S01]  /*9f20*/  LOP3.LUT R29, R0, R151, RZ, 0xc0, !PT ;  /* 0x00000097001d7212 */ /* 0x000fe200078ec0ff */
[----:B------:R-:W-:Y:S01]  /*9f30*/  MUFU.EX2 R134, R104 ;  /* 0x0000006800867308 */ /* 0x000fe20000000800 */
[----:B----4-:R-:W-:Y:S01]  /*9f40*/  F2FP.F16.F32.PACK_AB R0, R130, R129 ;  /* 0x000000818200723e */ /* 0x010fe200000000ff */
[----:B------:R-:W-:Y:S02]  /*9f50*/  IMAD.MOV.U32 R117, RZ, RZ, R131 ;  /* 0x000000ffff757224 */ /* 0x000fe400078e0083 */
[----:B------:R3:W4:Y:S01]  /*9f60*/  MUFU.EX2 R177, R105 ;  /* 0x0000006900b17308 */ /* 0x0007220000000800 */
[----:B------:R-:W-:Y:S01]  /*9f70*/  LOP3.LUT R60, R0, R152, RZ, 0xc0, !PT ;  /* 0x00000098003c7212 */ /* 0x000fe200078ec0ff */
[----:B------:R-:W-:Y:S01]  /*9f80*/  IMAD.MOV.U32 R119, RZ, RZ, R123 ;  /* 0x000000ffff777224 */ /* 0x000fe200078e007b */
[----:B-1----:R-:W-:Y:S01]  /*9f90*/  F2FP.F16.F32.PACK_AB R0, R112, R111 ;  /* 0x0000006f7000723e */ /* 0x002fe200000000ff */
[----:B------:R-:W-:Y:S01]  /*9fa0*/  MUFU.EX2 R131, R242 ;  /* 0x000000f200837308 */ /* 0x000fe20000000800 */
[----:B------:R-:W-:-:S02]  /*9fb0*/  IMAD.MOV.U32 R200, RZ, RZ, R98 ;  /* 0x000000ffffc87224 */ /* 0x000fc400078e0062 */
[----:B------:R-:W-:Y:S01]  /*9fc0*/  LOP3.LUT R61, R0, R153, RZ, 0xc0, !PT ;  /* 0x00000099003d7212 */ /* 0x000fe200078ec0ff */
[----:B------:R-:W-:Y:S01]  /*9fd0*/  MUFU.EX2 R123, R247 ;  /* 0x000000f7007b7308 */ /* 0x000fe20000000800 */
[----:B------:R-:W-:-:S03]  /*9fe0*/  F2FP.F16.F32.PACK_AB R0, R211, R213 ;  /* 0x000000d5d300723e */ /* 0x000fc600000000ff */
[----:B------:R-:W-:Y:S01]  /*9ff0*/  MUFU.EX2 R124, R124 ;  /* 0x0000007c007c7308 */ /* 0x000fe20000000800 */
[----:B------:R-:W-:Y:S01]  /*a000*/  LOP3.LUT R94, R0, R214, RZ, 0xc0, !PT ;  /* 0x000000d6005e7212 */ /* 0x000fe200078ec0ff */
[----:B---3--:R-:W-:Y:S01]  /*a010*/  IMAD.MOV.U32 R105, RZ, RZ, R110 ;  /* 0x000000ffff697224 */ /* 0x008fe200078e006e */
[----:B------:R-:W-:Y:S01]  /*a020*/  F2FP.F16.F32.PACK_AB R0, R209, R252 ;  /* 0x000000fcd100723e */ /* 0x000fe200000000ff */
[----:B------:R-:W-:Y:S01]  /*a030*/  IMAD.MOV.U32 R110, RZ, RZ, R133 ;  /* 0x000000ffff6e7224 */ /* 0x000fe200078e0085 */
[----:B------:R1:W-:Y:S02]  /*a040*/  MUFU.EX2 R118, R107 ;  /* 0x0000006b00767308 */ /* 0x0003e40000000800 */
[----:B------:R-:W-:Y:S02]  /*a050*/  LOP3.LUT R95, R0, R215, RZ, 0xc0, !PT ;  /* 0x000000d7005f7212 */ /* 0x000fe400078ec0ff */
[----:B------:R-:W-:Y:S01]  /*a060*/  F2FP.F16.F32.PACK_AB R0, R189, R205 ;  /* 0x000000cdbd00723e */ /* 0x000fe200000000ff */
[----:B------:R-:W3:Y:S03]  /*a070*/  MUFU.EX2 R133, R244 ;  /* 0x000000f400857308 */ /* 0x000ee60000000800 */
[----:B------:R-:W-:Y:S01]  /*a080*/  LOP3.LUT R106, R0, R180, RZ, 0xc0, !PT ;  /* 0x000000b4006a7212 */ /* 0x000fe200078ec0ff */
[----:B------:R-:W3:Y:S01]  /*a090*/  MUFU.EX2 R120, R105 ;  /* 0x0000006900787308 */ /* 0x000ee20000000800 */
[----:B--2---:R-:W-:Y:S01]  /*a0a0*/  F2FP.F16.F32.PACK_AB R0, R196, R191 ;  /* 0x000000bfc400723e */ /* 0x004fe200000000ff */
[----:B------:R-:W-:-:S02]  /*a0b0*/  IMAD.MOV.U32 R136, RZ, RZ, R139 ;  /* 0x000000ffff887224 */ /* 0x000fc400078e008b */
[----:B------:R-:W-:Y:S01]  /*a0c0*/  IMAD.MOV.U32 R161, RZ, RZ, R140 ;  /* 0x000000ffffa17224 */ /* 0x000fe200078e008c */
[----:B-1----:R-:W-:Y:S01]  /*a0d0*/  LOP3.LUT R107, R0, R181, RZ, 0xc0, !PT ;  /* 0x000000b5006b7212 */ /* 0x002fe200078ec0ff */
[----:B------:R-:W-:Y:S01]  /*a0e0*/  IMAD.MOV.U32 R216, RZ, RZ, R141 ;  /* 0x000000ffffd87224 */ /* 0x000fe200078e008d */
[----:B----4-:R-:W-:Y:S01]  /*a0f0*/  F2FP.F16.F32.PACK_AB R0, R177, R134 ;  /* 0x00000086b100723e */ /* 0x010fe200000000ff */
[----:B------:R-:W-:Y:S01]  /*a100*/  IMAD.MOV.U32 R217, RZ, RZ, R143 ;  /* 0x000000ffffd97224 */ /* 0x000fe200078e008f */
[----:B------:R-:W-:Y:S02]  /*a110*/  MUFU.EX2 R179, R179 ;  /* 0x000000b300b37308 */ /* 0x000fe40000000800 */
[----:B------:R-:W-:Y:S02]  /*a120*/  LOP3.LUT R98, R0, R182, RZ, 0xc0, !PT ;  /* 0x000000b600627212 */ /* 0x000fe400078ec0ff */
[----:B---3--:R-:W-:Y:S01]  /*a130*/  F2FP.F16.F32.PACK_AB R0, R133, R131 ;  /* 0x000000838500723e */ /* 0x008fe200000000ff */
[----:B------:R-:W1:Y:S03]  /*a140*/  MUFU.EX2 R187, R187 ;  /* 0x000000bb00bb7308 */ /* 0x000e660000000800 */
[----:B------:R-:W-:Y:S01]  /*a150*/  LOP3.LUT R99, R0, R183, RZ, 0xc0, !PT ;  /* 0x000000b700637212 */ /* 0x000fe200078ec0ff */
[----:B------:R-:W-:Y:S01]  /*a160*/  MUFU.EX2 R109, R109 ;  /* 0x0000006d006d7308 */ /* 0x000fe20000000800 */
[----:B------:R-:W-:-:S03]  /*a170*/  F2FP.F16.F32.PACK_AB R0, R124, R123 ;  /* 0x0000007b7c00723e */ /* 0x000fc600000000ff */
[----:B------:R-:W2:Y:S01]  /*a180*/  MUFU.EX2 R110, R110 ;  /* 0x0000006e006e7308 */ /* 0x000ea20000000800 */
[----:B------:R-:W-:Y:S02]  /*a190*/  LOP3.LUT R86, R0, R186, RZ, 0xc0, !PT ;  /* 0x000000ba00567212 */ /* 0x000fe400078ec0ff */
[----:B------:R-:W-:Y:S01]  /*a1a0*/  F2FP.F16.F32.PACK_AB R0, R120, R118 ;  /* 0x000000767800723e */ /* 0x000fe200000000ff */
[----:B------:R-:W-:Y:S01]  /*a1b0*/  IMAD.MOV.U32 R139, RZ, RZ, R8 ;  /* 0x000000ffff8b7224 */ /* 0x000fe200078e0008 */
[----:B------:R-:W-:Y:S01]  /*a1c0*/  MUFU.EX2 R26, R26 ;  /* 0x0000001a001a7308 */ /* 0x000fe20000000800 */
[----:B------:R-:W-:Y:S01]  /*a1d0*/  IMAD.MOV.U32 R140, RZ, RZ, R9 ;  /* 0x000000ffff8c7224 */ /* 0x000fe200078e0009 */
[----:B------:R-:W-:Y:S01]  /*a1e0*/  LOP3.LUT R87, R0, R188, RZ, 0xc0, !PT ;  /* 0x000000bc00577212 */ /* 0x000fe200078ec0ff */
[----:B------:R-:W-:Y:S01]  /*a1f0*/  IMAD.MOV.U32 R141, RZ, RZ, R10 ;  /* 0x000000ffff8d7224 */ /* 0x000fe200078e000a */
[----:B------:R-:W-:Y:S01]  /*a200*/  F2FP.F16.F32.PACK_AB R0, R200, R207 ;  /* 0x000000cfc800723e */ /* 0x000fe200000000ff */
[----:B------:R-:W-:Y:S01]  /*a210*/  IMAD.MOV.U32 R143, RZ, RZ, R11 ;  /* 0x000000ffff8f7224 */ /* 0x000fe200078e000b */
[----:B------:R-:W3:Y:S01]  /*a220*/  MUFU.EX2 R27, R27 ;  /* 0x0000001b001b7308 */ /* 0x000ee20000000800 */
[----:B------:R-:W-:Y:S01]  /*a230*/  HMMA.16816.F32 R8, R48, R70, RZ ;  /* 0x000000463008723c */ /* 0x000fe200000018ff */
[----:B------:R-:W-:-:S02]  /*a240*/  LOP3.LUT R92, R0, R190, RZ, 0xc0, !PT ;  /* 0x000000be005c7212 */ /* 0x000fc400078ec0ff */
[----:B------:R-:W-:Y:S01]  /*a250*/  F2FP.F16.F32.PACK_AB R0, R249, R248 ;  /* 0x000000f8f900723e */ /* 0x000fe200000000ff */
[----:B------:R-:W-:Y:S03]  /*a260*/  MUFU.EX2 R117, R117 ;  /* 0x0000007500757308 */ /* 0x000fe60000000800 */
[----:B------:R-:W-:Y:S01]  /*a270*/  LOP3.LUT R93, R0, R198, RZ, 0xc0, !PT ;  /* 0x000000c6005d7212 */ /* 0x000fe200078ec0ff */
[----:B------:R-:W4:Y:S01]  /*a280*/  MUFU.EX2 R119, R119 ;  /* 0x0000007700777308 */ /* 0x000f220000000800 */
[----:B------:R-:W-:-:S03]  /*a290*/  F2FP.F16.F32.PACK_AB R0, R208, R178 ;  /* 0x000000b2d000723e */ /* 0x000fc600000000ff */
[----:B------:R3:W-:Y:S01]  /*a2a0*/  MUFU.EX2 R114, R197 ;  /* 0x000000c500727308 */ /* 0x0007e20000000800 */
[----:B------:R-:W-:Y:S02]  /*a2b0*/  LOP3.LUT R104, R0, R171, RZ, 0xc0, !PT ;  /* 0x000000ab00687212 */ /* 0x000fe400078ec0ff */
[----:B-1----:R-:W-:Y:S01]  /*a2c0*/  F2FP.F16.F32.PACK_AB R0, R187, R179 ;  /* 0x000000b3bb00723e */ /* 0x002fe200000000ff */
[----:B------:R-:W-:Y:S02]  /*a2d0*/  IMAD.MOV.U32 R212, RZ, RZ, R145 ;  /* 0x000000ffffd47224 */ /* 0x000fe400078e0091 */
[----:B------:R-:W-:Y:S01]  /*a2e0*/  IMAD.MOV.U32 R210, RZ, RZ, R147 ;  /* 0x000000ffffd27224 */ /* 0x000fe200078e0093 */
[----:B------:R-:W-:Y:S01]  /*a2f0*/  LOP3.LUT R105, R0, R172, RZ, 0xc0, !PT ;  /* 0x000000ac00697212 */ /* 0x000fe200078ec0ff */
[----:B------:R-:W-:Y:S01]  /*a300*/  IMAD.MOV.U32 R180, RZ, RZ, R149 ;  /* 0x000000ffffb47224 */ /* 0x000fe200078e0095 */
[----:B--2---:R-:W-:Y:S01]  /*a310*/  F2FP.F16.F32.PACK_AB R0, R110, R109 ;  /* 0x0000006d6e00723e */ /* 0x004fe200000000ff */
[----:B------:R-:W-:-:S02]  /*a320*/  IMAD.MOV.U32 R183, RZ, RZ, R4 ;  /* 0x000000ffffb77224 */ /* 0x000fc400078e0004 */
[----:B------:R-:W-:Y:S02]  /*a330*/  IMAD.MOV.U32 R147, RZ, RZ, R5 ;  /* 0x000000ffff937224 */ /* 0x000fe400078e0005 */
[----:B------:R-:W-:Y:S01]  /*a340*/  IMAD.MOV.U32 R145, RZ, RZ, R6 ;  /* 0x000000ffff917224 */ /* 0x000fe200078e0006 */
[----:B------:R1:W2:Y:S01]  /*a350*/  MUFU.EX2 R115, R206 ;  /* 0x000000ce00737308 */ /* 0x0002a20000000800 */
[----:B------:R-:W-:Y:S01]  /*a360*/  IMAD.MOV.U32 R149, RZ, RZ, R7 ;  /* 0x000000ffff957224 */ /* 0x000fe200078e0007 */
[----:B---3--:R3:W5:Y:S01]  /*a370*/  LDL.LU R197, [R1+0xb4] ;  /* 0x0000b40001c57983 */ /* 0x0087620000300800 */
[----:B------:R-:W-:Y:S01]  /*a380*/  IMAD.MOV.U32 R156, RZ, RZ, R101 ;  /* 0x000000ffff9c7224 */ /* 0x000fe200078e0065 */
[----:B------:R-:W-:Y:S01]  /*a390*/  HMMA.16816.F32 R4, R48, R66, RZ ;  /* 0x000000423004723c */ /* 0x000fe200000018ff */
[----:B------:R-:W-:Y:S02]  /*a3a0*/  IMAD.MOV.U32 R157, RZ, RZ, R102 ;  /* 0x000000ffff9d7224 */ /* 0x000fe400078e0066 */
[----:B------:R-:W-:-:S02]  /*a3b0*/  IMAD.MOV.U32 R158, RZ, RZ, R103 ;  /* 0x000000ffff9e7224 */ /* 0x000fc400078e0067 */
[----:B------:R-:W-:-:S03]  /*a3c0*/  IMAD.MOV.U32 R138, RZ, RZ, R100 ;  /* 0x000000ffff8a7224 */ /* 0x000fc600078e0064 */
[----:B------:R-:W-:Y:S01]  /*a3d0*/  HMMA.16816.F32 R100, R44, R82, R8 ;  /* 0x000000522c64723c */ /* 0x000fe20000001808 */
[----:B------:R-:W-:Y:S01]  /*a3e0*/  LOP3.LUT R84, R0, R173, RZ, 0xc0, !PT ;  /* 0x000000ad00547212 */ /* 0x000fe200078ec0ff */
[----:B------:R-:W-:Y:S01]  /*a3f0*/  IMAD.MOV.U32 R154, RZ, RZ, R12 ;  /* 0x000000ffff9a7224 */ /* 0x000fe200078e000c */
[----:B------:R-:W-:Y:S01]  /*a400*/  F2FP.F16.F32.PACK_AB R0, R27, R26 ;  /* 0x0000001a1b00723e */ /* 0x000fe200000000ff */
[----:B------:R-:W-:Y:S01]  /*a410*/  IMAD.MOV.U32 R172, RZ, RZ, R64 ;  /* 0x000000ffffac7224 */ /* 0x000fe200078e0040 */
[----:B-1----:R3:W5:Y:S01]  /*a420*/  LDL.LU R206, [R1+0xb0] ;  /* 0x0000b00001ce7983 */ /* 0x0027620000300800 */
[----:B------:R-:W-:Y:S01]  /*a430*/  IMAD.MOV.U32 R173, RZ, RZ, R15 ;  /* 0x000000ffffad7224 */ /* 0x000fe200078e000f */
[----:B------:R-:W-:Y:S01]  /*a440*/  LOP3.LUT R85, R0, R174, RZ, 0xc0, !PT ;  /* 0x000000ae00557212 */ /* 0x000fe200078ec0ff */
[----:B------:R-:W-:Y:S01]  /*a450*/  HMMA.16816.F32 R8, R76, R70, RZ ;  /* 0x000000464c08723c */ /* 0x000fe200000018ff */
[----:B----4-:R-:W-:Y:S01]  /*a460*/  F2FP.F16.F32.PACK_AB R0, R119, R117 ;  /* 0x000000757700723e */ /* 0x010fe200000000ff */
[----:B------:R-:W-:-:S02]  /*a470*/  IMAD.MOV.U32 R174, RZ, RZ, R14 ;  /* 0x000000ffffae7224 */ /* 0x000fc400078e000e */
[----:B------:R-:W-:Y:S01]  /*a480*/  IMAD.MOV.U32 R142, RZ, RZ, R65 ;  /* 0x000000ffff8e7224 */ /* 0x000fe200078e0041 */
[----:B------:R-:W-:Y:S01]  /*a490*/  LOP3.LUT R96, R0, R176, RZ, 0xc0, !PT ;  /* 0x000000b000607212 */ /* 0x000fe200078ec0ff */
[----:B------:R-:W-:Y:S01]  /*a4a0*/  IMAD.MOV.U32 R181, RZ, RZ, R56 ;  /* 0x000000ffffb57224 */ /* 0x000fe200078e0038 */
[----:B--2---:R-:W-:Y:S01]  /*a4b0*/  F2FP.F16.F32.PACK_AB R0, R115, R114 ;  /* 0x000000727300723e */ /* 0x004fe200000000ff */
[----:B------:R-:W-:Y:S01]  /*a4c0*/  HMMA.16816.F32 R48, R44, R58, R4 ;  /* 0x0000003a2c30723c */ /* 0x000fe20000001804 */
[----:B------:R-:W-:Y:S02]  /*a4d0*/  IMAD.MOV.U32 R44, RZ, RZ, R81 ;  /* 0x000000ffff2c7224 */ /* 0x000fe400078e0051 */
[----:B------:R-:W-:Y:S01]  /*a4e0*/  LOP3.LUT R97, R0, R175, RZ, 0xc0, !PT ;  /* 0x000000af00617212 */ /* 0x000fe200078ec0ff */
[----:B------:R-:W-:Y:S02]  /*a4f0*/  IMAD.MOV.U32 R175, RZ, RZ, R13 ;  /* 0x000000ffffaf7224 */ /* 0x000fe400078e000d */
[----:B------:R-:W-:Y:S01]  /*a500*/  IMAD.MOV.U32 R45, RZ, RZ, R80 ;  /* 0x000000ffff2d7224 */ /* 0x000fe200078e0050 */
[----:B------:R-:W1:Y:S01]  /*a510*/  LDSM.16.MT88.4 R12, [R192+0x4800] ;  /* 0x00480000c00c783b */ /* 0x000e620000004200 */
[----:B------:R-:W-:Y:S01]  /*a520*/  HMMA.16816.F32 R4, R76, R66, RZ ;  /* 0x000000424c04723c */ /* 0x000fe200000018ff */
[----:B------:R-:W-:-:S02]  /*a530*/  IMAD.MOV.U32 R46, RZ, RZ, R69 ;  /* 0x000000ffff2e7224 */ /* 0x000fc400078e0045 */
[----:B------:R-:W-:Y:S02]  /*a540*/  IMAD.MOV.U32 R47, RZ, RZ, R68 ;  /* 0x000000ffff2f7224 */ /* 0x000fe400078e0044 */
[----:B------:R-:W-:Y:S02]  /*a550*/  IMAD.MOV.U32 R182, RZ, RZ, R57 ;  /* 0x000000ffffb67224 */ /* 0x000fe400078e0039 */
[----:B------:R-:W-:Y:S01]  /*a560*/  IMAD.MOV.U32 R244, RZ, RZ, R194 ;  /* 0x000000fffff47224 */ /* 0x000fe200078e00c2 */
[----:B------:R-:W-:Y:S01]  /*a570*/  HMMA.16816.F32 R80, R72, R82, R8 ;  /* 0x000000524850723c */ /* 0x000fe20000001808 */
[----:B------:R-:W2:Y:S01]  /*a580*/  LDSM.16.MT88.4 R8, [R24+0x4800] ;  /* 0x004800001808783b */ /* 0x000ea20000004200 */
[----:B------:R-:W-:Y:S02]  /*a590*/  IMAD.MOV.U32 R224, RZ, RZ, R138 ;  /* 0x000000ffffe07224 */ /* 0x000fe400078e008a */
[----:B------:R-:W-:Y:S02]  /*a5a0*/  IMAD.MOV.U32 R233, RZ, RZ, R136 ;  /* 0x000000ffffe97224 */ /* 0x000fe400078e0088 */
[----:B------:R-:W-:-:S02]  /*a5b0*/  IMAD.MOV.U32 R215, RZ, RZ, R144 ;  /* 0x000000ffffd77224 */ /* 0x000fc400078e0090 */
[----:B------:R-:W-:Y:S02]  /*a5c0*/  IMAD.MOV.U32 R171, RZ, RZ, R142 ;  /* 0x000000ffffab7224 */ /* 0x000fe400078e008e */
[----:B------:R-:W-:Y:S02]  /*a5d0*/  IMAD.MOV.U32 R176, RZ, RZ, R139 ;  /* 0x000000ffffb07224 */ /* 0x000fe400078e008b */
[----:B------:R-:W-:Y:S01]  /*a5e0*/  HMMA.16816.F32 R72, R72, R58, R4 ;  /* 0x0000003a4848723c */ /* 0x000fe20000001804 */
[----:B------:R-:W4:Y:S01]  /*a5f0*/  LDSM.16.MT88.4 R4, [R192+0x4c00] ;  /* 0x004c0000c004783b */ /* 0x000f220000004200 */
[----:B------:R-:W-:Y:S02]  /*a600*/  IMAD.MOV.U32 R194, RZ, RZ, R145 ;  /* 0x000000ffffc27224 */ /* 0x000fe400078e0091 */
[----:B------:R-:W-:Y:S02]  /*a610*/  IMAD.MOV.U32 R186, RZ, RZ, R158 ;  /* 0x000000ffffba7224 */ /* 0x000fe400078e009e */
[----:B------:R-:W-:-:S02]  /*a620*/  IMAD.MOV.U32 R188, RZ, RZ, R157 ;  /* 0x000000ffffbc7224 */ /* 0x000fc400078e009d */
[----:B------:R-:W-:Y:S02]  /*a630*/  IMAD.MOV.U32 R190, RZ, RZ, R156 ;  /* 0x000000ffffbe7224 */ /* 0x000fe400078e009c */
[----:B------:R-:W-:Y:S02]  /*a640*/  IMAD.MOV.U32 R198, RZ, RZ, R159 ;  /* 0x000000ffffc67224 */ /* 0x000fe400078e009f */
[----:B------:R-:W-:Y:S02]  /*a650*/  IMAD.MOV.U32 R0, RZ, RZ, R195 ;  /* 0x000000ffff007224 */ /* 0x000fe400078e00c3 */
[----:B------:R3:W5:Y:S01]  /*a660*/  LDL.LU R195, [R1+0xac] ;  /* 0x0000ac0001c37983 */ /* 0x0007620000300800 */
[----:B------:R-:W-:Y:S02]  /*a670*/  IMAD.MOV.U32 R242, RZ, RZ, R164 ;  /* 0x000000fffff27224 */ /* 0x000fe400078e00a4 */
[----:B------:R-:W-:Y:S01]  /*a680*/  IMAD.MOV.U32 R214, RZ, RZ, R160 ;  /* 0x000000ffffd67224 */ /* 0x000fe200078e00a0 */
[----:B-1----:R-:W-:Y:S01]  /*a690*/  HMMA.16816.F32 R68, R16, R12, R44 ;  /* 0x0000000c1044723c */ /* 0x002fe2000000182c */
[----:B------:R-:W-:-:S07]  /*a6a0*/  IMAD.MOV.U32 R247, RZ, RZ, R162 ;  /* 0x000000fffff77224 */ /* 0x000fce00078e00a2 */
[----:B------:R-:W-:Y:S08]  /*a6b0*/  HMMA.16816.F32 R64, R16, R14, R100 ;  /* 0x0000000e1040723c */ /* 0x000ff00000001864 */
[----:B------:R-:W-:Y:S01]  /*a6c0*/  HMMA.16816.F32 R44, R20, R12, R172 ;  /* 0x0000000c142c723c */ /* 0x000fe200000018ac */
[----:B------:R-:W-:Y:S02]  /*a6d0*/  IMAD.MOV.U32 R172, RZ, RZ, R146 ;  /* 0x000000ffffac7224 */ /* 0x000fe400078e0092 */
[----:B------:R-:W-:-:S02]  /*a6e0*/  IMAD.MOV.U32 R174, RZ, RZ, R155 ;  /* 0x000000ffffae7224 */ /* 0x000fc400078e009b */
[----:B------:R-:W-:-:S03]  /*a6f0*/  IMAD.MOV.U32 R175, RZ, RZ, R140 ;  /* 0x000000ffffaf7224 */ /* 0x000fc600078e008c */
[C---:B--2---:R-:W-:Y:S01]  /*a700*/  HMMA.16816.F32 R56, R16.reuse, R8, R220 ;  /* 0x000000081038723c */ /* 0x044fe200000018dc */
[----:B------:R-:W-:Y:S02]  /*a710*/  IMAD.MOV.U32 R223, RZ, RZ, R141 ;  /* 0x000000ffffdf7224 */ /* 0x000fe400078e008d */
[----:B------:R-:W-:Y:S02]  /*a720*/  IMAD.MOV.U32 R222, RZ, RZ, R143 ;  /* 0x000000ffffde7224 */ /* 0x000fe400078e008f */
[----:B------:R-:W-:Y:S02]  /*a730*/  IMAD.MOV.U32 R221, RZ, RZ, R147 ;  /* 0x000000ffffdd7224 */ /* 0x000fe400078e0093 */
[----:B------:R-:W-:Y:S01]  /*a740*/  IMAD.MOV.U32 R220, RZ, RZ, R149 ;  /* 0x000000ffffdc7224 */ /* 0x000fe200078e0095 */
[----:B------:R-:W-:Y:S01]  /*a750*/  HMMA.16816.F32 R48, R16, R10, R48 ;  /* 0x0000000a1030723c */ /* 0x000fe20000001830 */
[----:B------:R-:W1:Y:S07]  /*a760*/  LDSM.16.MT88.4 R16, [R24+0x4c00] ;  /* 0x004c00001810783b */ /* 0x000e6e0000004200 */
[----:B------:R-:W-:Y:S01]  /*a770*/  HMMA.16816.F32 R76, R20, R8, R180 ;  /* 0x00000008144c723c */ /* 0x000fe200000018b4 */
[----:B------:R-:W-:-:S02]  /*a780*/  IMAD.MOV.U32 R180, RZ, RZ, R154 ;  /* 0x000000ffffb47224 */ /* 0x000fc400078e009a */
[----:B------:R-:W-:-:S05]  /*a790*/  IMAD.MOV.U32 R182, RZ, RZ, R137 ;  /* 0x000000ffffb67224 */ /* 0x000fca00078e0089 */
[----:B------:R-:W-:Y:S08]  /*a7a0*/  HMMA.16816.F32 R72, R20, R10, R72 ;  /* 0x0000000a1448723c */ /* 0x000ff00000001848 */
[----:B----4-:R-:W-:Y:S01]  /*a7b0*/  HMMA.16816.F32 R68, R32, R4, R68 ;  /* 0x000000042044723c */ /* 0x010fe20000001844 */
[----:B------:R-:W-:Y:S02]  /*a7c0*/  IMAD.MOV.U32 R103, RZ, RZ, R150 ;  /* 0x000000ffff677224 */ /* 0x000fe400078e0096 */
[----:B------:R-:W-:-:S05]  /*a7d0*/  IMAD.MOV.U32 R173, RZ, RZ, R167 ;  /* 0x000000ffffad7224 */ /* 0x000fca00078e00a7 */
[----:B------:R-:W-:Y:S01]  /*a7e0*/  HMMA.16816.F32 R12, R20, R14, R80 ;  /* 0x0000000e140c723c */ /* 0x000fe20000001850 */
[----:B------:R-:W2:Y:S07]  /*a7f0*/  LDSM.16.MT88.4 R20, [R24+0x5000] ;  /* 0x005000001814783b */ /* 0x000eae0000004200 */
[----:B------:R-:W-:Y:S08]  /*a800*/  HMMA.16816.F32 R64, R32, R6, R64 ;  /* 0x000000062040723c */ /* 0x000ff00000001840 */
[----:B------:R-:W-:Y:S01]  /*a810*/  HMMA.16816.F32 R44, R40, R4, R44 ;  /* 0x00000004282c723c */ /* 0x000fe2000000182c */
[----:B------:R-:W-:Y:S01]  /*a820*/  FADD.FTZ R3, R220, R3 ;  /* 0x00000003dc037221 */ /* 0x000fe20000010000 */
[----:B------:R-:W-:-:S02]  /*a830*/  IMAD.MOV.U32 R183, RZ, RZ, R161 ;  /* 0x000000ffffb77224 */ /* 0x000fc400078e00a1 */
[----:B------:R-:W-:-:S04]  /*a840*/  IMAD.MOV.U32 R181, RZ, RZ, R148 ;  /* 0x000000ffffb57224 */ /* 0x000fc800078e0094 */
[----:B-1----:R-:W-:Y:S08]  /*a850*/  HMMA.16816.F32 R56, R32, R16, R56 ;  /* 0x000000102038723c */ /* 0x002ff00000001838 */
[----:B------:R-:W-:Y:S01]  /*a860*/  HMMA.16816.F32 R8, R40, R6, R12 ;  /* 0x000000062808723c */ /* 0x000fe2000000180c */
[----:B------:R-:W1:Y:S04]  /*a870*/  LDSM.16.MT88.4 R4, [R192+0x5000] ;  /* 0x00500000c004783b */ /* 0x000e680000004200 */
[----:B------:R-:W4:Y:S03]  /*a880*/  LDSM.16.MT88.4 R12, [R24+0x5400] ;  /* 0x00540000180c783b */ /* 0x000f260000004200 */
[----:B------:R-:W-:Y:S01]  /*a890*/  HMMA.16816.F32 R48, R32, R18, R48 ;  /* 0x000000122030723c */ /* 0x000fe20000001830 */
[----:B------:R-:W-:-:S02]  /*a8a0*/  IMAD.MOV.U32 R220, RZ, RZ, R221 ;  /* 0x000000ffffdc7224 */ /* 0x000fc400078e00dd */
[----:B------:R-:W-:Y:S01]  /*a8b0*/  FADD.FTZ R0, R0, R103 ;  /* 0x0000006700007221 */ /* 0x000fe20000010000 */
[----:B------:R-:W-:Y:S04]  /*a8c0*/  LDSM.16.MT88.4 R160, [R192+0x5c00] ;  /* 0x005c0000c0a0783b */ /* 0x000fe80000004200 */
[----:B------:R-:W-:Y:S01]  /*a8d0*/  LDSM.16.MT88.4 R148, [R24+0x5c00] ;  /* 0x005c00001894783b */ /* 0x000fe20000004200 */
[----:B------:R-:W-:Y:S08]  /*a8e0*/  HMMA.16816.F32 R32, R40, R16, R76 ;  /* 0x000000102820723c */ /* 0x000ff0000000184c */
[C---:B--2---:R-:W-:Y:S08]  /*a8f0*/  HMMA.16816.F32 R140, R28.reuse, R20, R56 ;  /* 0x000000141c8c723c */ /* 0x044ff00000001838 */
[C---:B------:R-:W-:Y:S08]  /*a900*/  HMMA.16816.F32 R136, R28.reuse, R22, R48 ;  /* 0x000000161c88723c */ /* 0x040ff00000001830 */
[C---:B-1----:R-:W-:Y:S08]  /*a910*/  HMMA.16816.F32 R152, R28.reuse, R4, R68 ;  /* 0x000000041c98723c */ /* 0x042ff00000001844 */
[----:B------:R-:W-:Y:S08]  /*a920*/  HMMA.16816.F32 R144, R28, R6, R64 ;  /* 0x000000061c90723c */ /* 0x000ff00000001840 */
[C---:B------:R-:W-:Y:S08]  /*a930*/  HMMA.16816.F32 R44, R52.reuse, R4, R44 ;  /* 0x00000004342c723c */ /* 0x040ff0000000182c */
[----:B------:R-:W-:Y:S01]  /*a940*/  HMMA.16816.F32 R28, R52, R6, R8 ;  /* 0x00000006341c723c */ /* 0x000fe20000001808 */
[----:B------:R-:W1:Y:S01]  /*a950*/  LDSM.16.MT88.4 R4, [R24+0x5800] ;  /* 0x005800001804783b */ /* 0x000e620000004200 */
[----:B------:R-:W-:-:S06]  /*a960*/  IMAD.MOV.U32 R221, RZ, RZ, R222 ;  /* 0x000000ffffdd7224 */ /* 0x000fcc00078e00de */
[----:B------:R-:W-:Y:S08]  /*a970*/  HMMA.16816.F32 R32, R52, R20, R32 ;  /* 0x000000143420723c */ /* 0x000ff00000001820 */
[-C--:B----4-:R-:W-:Y:S01]  /*a980*/  HMMA.16816.F32 R140, R60, R12.reuse, R140 ;  /* 0x0000000c3c8c723c */ /* 0x090fe2000000188c */
[----:B------:R-:W-:Y:S11]  /*a990*/  LDSM.16.MT88.4 R8, [R192+0x5800] ;  /* 0x00580000c008783b */ /* 0x000ff60000004200 */
[----:B------:R-:W-:Y:S01]  /*a9a0*/  HMMA.16816.F32 R156, R88, R12, R32 ;  /* 0x0000000c589c723c */ /* 0x000fe20000001820 */
[----:B------:R-:W-:-:S02]  /*a9b0*/  IMAD.MOV.U32 R222, RZ, RZ, R223 ;  /* 0x000000ffffde7224 */ /* 0x000fc400078e00df */
[----:B------:R-:W-:Y:S02]  /*a9c0*/  IMAD.MOV.U32 R223, RZ, RZ, R175 ;  /* 0x000000ffffdf7224 */ /* 0x000fe400078e00af */
[----:B------:R-:W-:Y:S02]  /*a9d0*/  IMAD.MOV.U32 R175, RZ, RZ, R176 ;  /* 0x000000ffffaf7224 */ /* 0x000fe400078e00b0 */
[----:B------:R-:W-:Y:S02]  /*a9e0*/  IMAD.MOV.U32 R176, RZ, RZ, R174 ;  /* 0x000000ffffb07224 */ /* 0x000fe400078e00ae */
[----:B------:R-:W-:Y:S02]  /*a9f0*/  IMAD.MOV.U32 R174, RZ, RZ, R173 ;  /* 0x000000ffffae7224 */ /* 0x000fe400078e00ad */
[----:B------:R-:W-:Y:S01]  /*aa00*/  IMAD.MOV.U32 R173, RZ, RZ, R190 ;  /* 0x000000ffffad7224 */ /* 0x000fe200078e00be */
[----:B-1----:R-:W-:Y:S01]  /*aa10*/  HMMA.16816.F32 R140, R84, R4, R140 ;  /* 0x00000004548c723c */ /* 0x002fe2000000188c */
[----:B------:R-:W-:-:S02]  /*aa20*/  IMAD.MOV.U32 R190, RZ, RZ, R188 ;  /* 0x000000ffffbe7224 */ /* 0x000fc400078e00bc */
[----:B------:R-:W-:-:S05]  /*aa30*/  IMAD.MOV.U32 R188, RZ, RZ, R186 ;  /* 0x000000ffffbc7224 */ /* 0x000fca00078e00ba */
[----:B------:R-:W-:Y:S01]  /*aa40*/  HMMA.16816.F32 R156, R92, R4, R156 ;  /* 0x000000045c9c723c */ /* 0x000fe2000000189c */
[----:B------:R-:W-:Y:S01]  /*aa50*/  FADD.FTZ R4, R220, R0 ;  /* 0x00000000dc047221 */ /* 0x000fe20000010000 */
        /* <DEDUP_REMOVED lines=8> */
[----:B------:R-:W-:Y:S01]  /*aae0*/  FADD.FTZ R2, R185, R193 ;  /* 0x000000c1b9027221 */ /* 0x000fe20000010000 */
[----:B------:R-:W-:Y:S01]  /*aaf0*/  IMAD.MOV.U32 R176, RZ, RZ, R173 ;  /* 0x000000ffffb07224 */ /* 0x000fe200078e00ad */
[----:B------:R3:W5:Y:S01]  /*ab00*/  LDL.LU R193, [R1+0xa8] ;  /* 0x0000a80001c17983 */ /* 0x0007620000300800 */
[----:B------:R-:W-:Y:S02]  /*ab10*/  IMAD.MOV.U32 R173, RZ, RZ, R190 ;  /* 0x000000ffffad7224 */ /* 0x000fe400078e00be */
[----:B------:R-:W-:Y:S01]  /*ab20*/  FADD.FTZ R5, R170, R184 ;  /* 0x000000b8aa057221 */ /* 0x000fe20000010000 */
[----:B------:R-:W-:Y:S01]  /*ab30*/  IMAD.MOV.U32 R190, RZ, RZ, R188 ;  /* 0x000000ffffbe7224 */ /* 0x000fe200078e00bc */
[----:B------:R3:W5:Y:S01]  /*ab40*/  LDL.LU R185, [R1+0xa4] ;  /* 0x0000a40001b97983 */ /* 0x0007620000300800 */
[----:B------:R-:W-:-:S02]  /*ab50*/  IMAD.MOV.U32 R188, RZ, RZ, R186 ;  /* 0x000000ffffbc7224 */ /* 0x000fc400078e00ba */
[----:B------:R-:W-:Y:S01]  /*ab60*/  IMAD.MOV.U32 R186, RZ, RZ, R212 ;  /* 0x000000ffffba7224 */ /* 0x000fe200078e00d4 */
[----:B------:R3:W5:Y:S01]  /*ab70*/  LDL.LU R184, [R1+0xa0] ;  /* 0x0000a00001b87983 */ /* 0x0007620000300800 */
[----:B------:R-:W-:-:S03]  /*ab80*/  IMAD.MOV.U32 R212, RZ, RZ, R199 ;  /* 0x000000ffffd47224 */ /* 0x000fc600078e00c7 */
[----:B------:R3:W5:Y:S04]  /*ab90*/  LDL.LU R170, [R1+0x9c] ;  /* 0x00009c0001aa7983 */ /* 0x0007680000300800 */
[----:B------:R-:W2:Y:S01]  /*aba0*/  LDL R199, [R1+0x80] ;  /* 0x0000800001c77983 */ /* 0x000ea20000100800 */
        /* <DEDUP_REMOVED lines=85> */
[C---:B-1----:R-:W-:Y:S01]  /*b100*/  HMMA.16816.F32 R152, R60.reuse, R16, R152 ;  /* 0x000000103c98723c */ /* 0x042fe20000001898 */
[----:B------:R-:W-:Y:S01]  /*b110*/  FADD.FTZ R4, R211, R4 ;  /* 0x00000004d3047221 */ /* 0x000fe20000010000 */
[----:B------:R-:W-:Y:S01]  /*b120*/  FADD.FTZ R3, R209, R3 ;  /* 0x00000003d1037221 */ /* 0x000fe20000010000 */
[----:B------:R-:W-:Y:S01]  /*b130*/  FADD.FTZ R2, R124, R2 ;  /* 0x000000027c027221 */ /* 0x000fe20000010000 */
[----:B------:R-:W-:Y:S01]  /*b140*/  FADD.FTZ R0, R120, R0 ;  /* 0x0000000078007221 */ /* 0x000fe20000010000 */
[----:B------:R3:W5:Y:S03]  /*b150*/  LDL.LU R169, [R1+0x98] ;  /* 0x0000980001a97983 */ /* 0x0007660000300800 */
[----:B------:R-:W-:Y:S01]  /*b160*/  HMMA.16816.F32 R144, R60, R18, R144 ;  /* 0x000000123c90723c */ /* 0x000fe20000001890 */
[----:B------:R-:W-:Y:S01]  /*b170*/  FADD.FTZ R4, R178, R4 ;  /* 0x00000004b2047221 */ /* 0x000fe20000010000 */
[----:B------:R-:W-:-:S06]  /*b180*/  FADD.FTZ R3, R179, R3 ;  /* 0x00000003b3037221 */ /* 0x000fcc0000010000 */
[----:B------:R-:W-:Y:S01]  /*b190*/  HMMA.16816.F32 R136, R60, R14, R136 ;  /* 0x0000000e3c88723c */ /* 0x000fe20000001888 */
[----:B------:R-:W-:-:S07]  /*b1a0*/  FADD.FTZ R2, R117, R2 ;  /* 0x0000000275027221 */ /* 0x000fce0000010000 */
[C---:B------:R-:W-:Y:S01]  /*b1b0*/  HMMA.16816.F32 R164, R88.reuse, R16, R44 ;  /* 0x0000001058a4723c */ /* 0x040fe2000000182c */
[----:B------:R-:W-:Y:S01]  /*b1c0*/  FADD.FTZ R0, R114, R0 ;  /* 0x0000000072007221 */ /* 0x000fe20000010000 */
[----:B------:R3:W5:Y:S06]  /*b1d0*/  LDL.LU R168, [R1+0x94] ;  /* 0x0000940001a87983 */ /* 0x00076c0000300800 */
[----:B------:R-:W-:Y:S01]  /*b1e0*/  HMMA.16816.F32 R16, R88, R18, R28 ;  /* 0x000000125810723c */ /* 0x000fe2000000181c */
[----:B------:R-:W-:-:S07]  /*b1f0*/  FADD.FTZ R4, R208, R4 ;  /* 0x00000004d0047221 */ /* 0x000fce0000010000 */
        /* <DEDUP_REMOVED lines=16> */
[----:B------:R3:W-:Y:S07]  /*b300*/  STL [R1+0x64], R3 ;  /* 0x0000640301007387 */ /* 0x0007ee0000100800 */
[----:B------:R-:W-:Y:S01]  /*b310*/  HMMA.16816.F32 R136, R84, R6, R136 ;  /* 0x000000065488723c */ /* 0x000fe20000001888 */
[----:B------:R3:W-:Y:S07]  /*b320*/  STL [R1+0x68], R2 ;  /* 0x0000680201007387 */ /* 0x0007ee0000100800 */
[C---:B------:R-:W-:Y:S08]  /*b330*/  HMMA.16816.F32 R164, R92.reuse, R8, R164 ;  /* 0x000000085ca4723c */ /* 0x040ff000000018a4 */
[C---:B------:R-:W-:Y:S08]  /*b340*/  HMMA.16816.F32 R8, R92.reuse, R10, R16 ;  /* 0x0000000a5c08723c */ /* 0x040ff00000001810 */
[----:B------:R-:W-:Y:S01]  /*b350*/  HMMA.16816.F32 R12, R92, R6, R12 ;  /* 0x000000065c0c723c */ /* 0x000fe2000000180c */
[----:B------:R-:W-:-:S07]  /*b360*/  VIADD R0, R192, 0x4000 ;  /* 0x00004000c0007836 */ /* 0x000fce0000000000 */
[C---:B------:R-:W-:Y:S08]  /*b370*/  HMMA.16816.F32 R152, R96.reuse, R160, R152 ;  /* 0x000000a06098723c */ /* 0x040ff00000001898 */
[C---:B------:R-:W-:Y:S08]  /*b380*/  HMMA.16816.F32 R144, R96.reuse, R162, R144 ;  /* 0x000000a26090723c */ /* 0x040ff00000001890 */
[C---:B------:R-:W-:Y:S08]  /*b390*/  HMMA.16816.F32 R140, R96.reuse, R148, R140 ;  /* 0x00000094608c723c */ /* 0x040ff0000000188c */
[----:B------:R-:W-:Y:S08]  /*b3a0*/  HMMA.16816.F32 R136, R96, R150, R136 ;  /* 0x000000966088723c */ /* 0x000ff00000001888 */
[C---:B------:R-:W-:Y:S08]  /*b3b0*/  HMMA.16816.F32 R164, R104.reuse, R160, R164 ;  /* 0x000000a068a4723c */ /* 0x040ff000000018a4 */
[C---:B------:R-:W-:Y:S08]  /*b3c0*/  HMMA.16816.F32 R156, R104.reuse, R148, R156 ;  /* 0x00000094689c723c */ /* 0x040ff0000000189c */
[C---:B------:R-:W-:Y:S08]  /*b3d0*/  HMMA.16816.F32 R160, R104.reuse, R162, R8 ;  /* 0x000000a268a0723c */ /* 0x040ff00000001808 */
[----:B------:R-:W-:Y:S01]  /*b3e0*/  HMMA.16816.F32 R148, R104, R150, R12 ;  /* 0x000000966894723c */ /* 0x000fe2000000180c */
[----:B--2---:R-:W-:-:S13]  /*b3f0*/  ISETP.GT.AND P0, PT, R194, R199, PT ;  /* 0x000000c7c200720c */ /* 0x004fda0003f04270 */
[----:B---3--:R-:W-:Y:S06]  /*b400*/  @!P0 BRA `(.L_x_548) ;  /* 0x0000008c00808947 */ /* 0x008fec0003800000 */
[----:B------:R-:W2:Y:S01]  /*b410*/  LDL R194, [R1+0x84] ;  /* 0x0000840001c27983 */ /* 0x000ea20000100800 */
[----:B------:R-:W1:Y:S01]  /*b420*/  LDCU UR4, c[0x0][0x440] ;  /* 0x00008800ff0477ac */ /* 0x000e620008000800 */
[----:B------:R-:W-:-:S04]  /*b430*/  DEPBAR.LE SB0, 0x0 ;  /* 0x000080000000791a */ /* 0x000fc80000000000 */
[----:B------:R-:W3:Y:S04]  /*b440*/  LDL R208, [R1+0x78] ;  /* 0x0000780001d07983 */ /* 0x000ee80000100800 */
[----:B------:R-:W4:Y:S04]  /*b450*/  LDL R205, [R1+0x74] ;  /* 0x0000740001cd7983 */ /* 0x000f280000100800 */
[----:B------:R-:W4:Y:S01]  /*b460*/  LDL R189, [R1+0x7c] ;  /* 0x00007c0001bd7983 */ /* 0x000f220000100800 */
[----:B------:R-:W1:Y:S02]  /*b470*/  S2R R178, SR_TID.X ;  /* 0x0000000000b27919 */ /* 0x000e640000002100 */
[----:B-1----:R-:W-:-:S05]  /*b480*/  IMAD.SHL.U32 R178, R178, 0x8, RZ ;  /* 0x00000008b2b27824 */ /* 0x002fca00078e00ff */
[----:B------:R-:W-:Y:S01]  /*b490*/  LOP3.LUT R178, R178, 0x18, RZ, 0xc0, !PT ;  /* 0x00000018b2b27812 */ /* 0x000fe200078ec0ff */
[----:B------:R-:W-:Y:S03]  /*b4a0*/  BAR.SYNC.DEFER_BLOCKING 0x0 ;  /* 0x0000000000007b1d */ /* 0x000fe60000010000 */
[----:B------:R-:W-:-:S13]  /*b4b0*/  ISETP.GE.AND P0, PT, R178, UR4, PT ;  /* 0x00000004b2007c0c */ /* 0x000fda000bf06270 */
[----:B-----5:R-:W-:Y:S01]  /*b4c0*/  @P0 STS.128 [R206+0x4000], RZ ;  /* 0x004000ffce000388 */ /* 0x020fe20000000c00 */
[----:B--2---:R-:W-:-:S04]  /*b4d0*/  VIADD R0, R194, 0xfffffffe ;  /* 0xfffffffec2007836 */ /* 0x004fc80000000000 */
[----:B------:R-:W-:-:S04]  /*b4e0*/  IMAD.WIDE.U32 R4, R0, R184, RZ ;  /* 0x000000b800047225 */ /* 0x000fc800078e00ff */
[----:B------:R-:W-:Y:S02]  /*b4f0*/  IMAD R0, R0, R185, R5 ;  /* 0x000000b900007224 */ /* 0x000fe400078e0205 */
[----:B------:R-:W-:-:S03]  /*b500*/  IMAD.SHL.U32 R2, R4, 0x80, RZ ;  /* 0x0000008004027824 */ /* 0x000fc600078e00ff */
[----:B------:R-:W-:Y:S02]  /*b510*/  SHF.L.U64.HI R3, R4, 0x7, R0 ;  /* 0x0000000704037819 */ /* 0x000fe40000010200 */
[CC--:B------:R-:W-:Y:S02]  /*b520*/  @!P0 LEA R0, P3, R184.reuse, R2.reuse, 0x5 ;  /* 0x00000002b8008211 */ /* 0x0c0fe400078628ff */
[C---:B------:R-:W-:Y:S02]  /*b530*/  @!P0 LEA R4, P1, R184.reuse, R2, 0x6 ;  /* 0x00000002b8048211 */ /* 0x040fe400078230ff */
[----:B------:R-:W-:Y:S02]  /*b540*/  @!P0 LEA.HI.X R5, R184, R3, R185, 0x5, P3 ;  /* 0x00000003b8058211 */ /* 0x000fe400018f2cb9 */
[-C--:B---3--:R-:W-:Y:S02]  /*b550*/  @!P0 LEA R8, P3, R0, R208.reuse, 0x1 ;  /* 0x000000d000088211 */ /* 0x088fe400078608ff */
[----:B------:R-:W-:-:S02]  /*b560*/  @!P0 LEA R10, P4, R2, R208, 0x1 ;  /* 0x000000d0020a8211 */ /* 0x000fc400078808ff */
[----:B------:R-:W-:Y:S02]  /*b570*/  @!P0 LEA.HI.X R7, R184, R3, R185, 0x6, P1 ;  /* 0x00000003b8078211 */ /* 0x000fe400008f34b9 */
[-C--:B----4-:R-:W-:Y:S01]  /*b580*/  @!P0 LEA.HI.X R9, R0, R205.reuse, R5, 0x1, P3 ;  /* 0x000000cd00098211 */ /* 0x090fe200018f0c05 */
[----:B------:R-:W-:Y:S01]  /*b590*/  @!P0 IMAD R0, R185, 0x60, RZ ;  /* 0x00000060b9008824 */ /* 0x000fe200078e02ff */
[--C-:B------:R-:W-:Y:S01]  /*b5a0*/  @!P0 LEA.HI.X R11, R2, R205, R3.reuse, 0x1, P4 ;  /* 0x000000cd020b8211 */ /* 0x100fe200020f0c03 */
[----:B------:R-:W-:Y:S01]  /*b5b0*/  @!P0 IMAD.WIDE.U32 R2, R184, 0x60, R2 ;  /* 0x00000060b8028825 */ /* 0x000fe200078e0002 */
[----:B------:R-:W-:-:S03]  /*b5c0*/  @!P0 LEA R6, P1, R4, R208, 0x1 ;  /* 0x000000d004068211 */ /* 0x000fc600078208ff */
[----:B------:R-:W-:Y:S01]  /*b5d0*/  @!P0 IMAD.IADD R0, R0, 0x1, R3 ;  /* 0x0000000100008824 */ /* 0x000fe200078e0203 */
[----:B------:R-:W-:Y:S01]  /*b5e0*/  @!P0 LEA.HI.X R7, R4, R205, R7, 0x1, P1 ;  /* 0x000000cd04078211 */ /* 0x000fe200008f0c07 */
[----:B------:R-:W-:Y:S01]  /*b5f0*/  @!PT LDS RZ, [RZ] ;  /* 0x00000000fffff984 */ /* 0x000fe20000000800 */
[----:B------:R-:W-:Y:S01]  /*b600*/  @!PT LDS RZ, [RZ] ;  /* 0x00000000fffff984 */ /* 0x000fe20000000800 */
[----:B------:R-:W-:Y:S01]  /*b610*/  @!PT LDS RZ, [RZ] ;  /* 0x00000000fffff984 */ /* 0x000fe20000000800 */
[----:B------:R-:W-:Y:S01]  /*b620*/  @!P0 LDGSTS.E.BYPASS.LTC128B.128 [R206+0x4000], desc[UR16][R10.64] ;  /* 0x040000000ace8fae */ /* 0x000fe2000b981a10 */
[----:B------:R-:W-:-:S03]  /*b630*/  @!P0 LEA R4, P1, R2, R208, 0x1 ;  /* 0x000000d002048211 */ /* 0x000fc600078208ff */
[----:B------:R-:W-:Y:S01]  /*b640*/  @P0 STS.128 [R206+0x4800], RZ ;  /* 0x004800ffce000388 */ /* 0x000fe20000000c00 */
[----:B------:R-:W-:-:S03]  /*b650*/  @!P0 LEA.HI.X R5, R2, R205, R0, 0x1, P1 ;  /* 0x000000cd02058211 */ /* 0x000fc600008f0c00 */
        /* <DEDUP_REMOVED lines=22> */
[----:B------:R-:W3:Y:S01]  /*b7c0*/  LDSM.16.M88.4 R20, [R193+0x3800] ;  /* 0x00380000c114783b */ /* 0x000ee20000000200 */
[----:B------:R-:W-:-:S03]  /*b7d0*/  IMAD.MOV.U32 R205, RZ, RZ, 0x20 ;  /* 0x00000020ffcd7424 */ /* 0x000fc600078e00ff */
[----:B------:R-:W-:Y:S02]  /*b7e0*/  LDSM.16.M88.4 R80, [R170+0x3c00] ;  /* 0x003c0000aa50783b */ /* 0x000fe40000000200 */
[----:B------:R-:W-:Y:S02]  /*b7f0*/  SEL R205, R205, 0xffffffe0, !P2 ;  /* 0xffffffe0cdcd7807 */ /* 0x000fe40005000000 */
[----:B------:R-:W-:Y:S03]  /*b800*/  LDSM.16.M88.4 R68, [R170+0x2800] ;  /* 0x00280000aa44783b */ /* 0x000fe60000000200 */
[----:B------:R-:W-:Y:S01]  /*b810*/  IMAD.IADD R205, R195, 0x1, R205 ;  /* 0x00000001c3cd7824 */ /* 0x000fe200078e02cd */
[----:B------:R-:W-:Y:S04]  /*b820*/  LDSM.16.M88.4 R64, [R170+0x2c00] ;  /* 0x002c0000aa40783b */ /* 0x000fe80000000200 */
[----:B------:R-:W4:Y:S04]  /*b830*/  LDSM.16.M88.4 R8, [R205+0x1000] ;  /* 0x00100000cd08783b */ /* 0x000f280000000200 */
[----:B------:R-:W4:Y:S04]  /*b840*/  LDSM.16.M88.4 R12, [R195] ;  /* 0x00000000c30c783b */ /* 0x000f280000000200 */
[----:B------:R-:W4:Y:S04]  /*b850*/  LDSM.16.M88.4 R56, [R170+0x3400] ;  /* 0x00340000aa38783b */ /* 0x000f280000000200 */
[----:B------:R-:W4:Y:S04]  /*b860*/  LDSM.16.M88.4 R60, [R170+0x3000] ;  /* 0x00300000aa3c783b */ /* 0x000f280000000200 */
[----:B------:R-:W4:Y:S01]  /*b870*/  LDSM.16.M88.4 R52, [R170+0x3800] ;  /* 0x00380000aa34783b */ /* 0x000f220000000200 */
[C---:B-1----:R-:W-:Y:S03]  /*b880*/  HMMA.16816.F32 R88, R4.reuse, R16, RZ ;  /* 0x000000100458723c */ /* 0x042fe600000018ff */
[----:B------:R-:W1:Y:S04]  /*b890*/  LDSM.16.M88.4 R76, [R170+0x2000] ;  /* 0x00200000aa4c783b */ /* 0x000e680000000200 */
[----:B------:R-:W1:Y:S01]  /*b8a0*/  LDSM.16.M88.4 R72, [R170+0x2400] ;  /* 0x00240000aa48783b */ /* 0x000e620000000200 */
[----:B------:R-:W-:Y:S01]  /*b8b0*/  HMMA.16816.F32 R120, R4, R48, RZ ;  /* 0x000000300478723c */ /* 0x000fe200000018ff */
[----:B------:R-:W-:-:S02]  /*b8c0*/  VIADD R2, R197, 0x8 ;  /* 0x00000008c5027836 */ /* 0x000fc40000000000 */
[----:B------:R-:W0:Y:S05]  /*b8d0*/  LDGDEPBAR ;  /* 0x00000000000079af */ /* 0x000e2a0000000000 */
        /* <DEDUP_REMOVED lines=14> */
[----:B------:R2:W3:Y:S01]  /*b9c0*/  LDSM.16.M88.4 R4, [R205] ;  /* 0x00000000cd04783b */ /* 0x0004e20000000200 */
[----:B------:R-:W-:-:S06]  /*b9d0*/  DEPBAR.LE SB0, 0x0 ;  /* 0x000080000000791a */ /* 0x000fcc0000000000 */
[C---:B----4-:R-:W-:Y:S08]  /*b9e0*/  HMMA.16816.F32 R184, R8.reuse, R80, R88 ;  /* 0x0000005008b8723c */ /* 0x050ff00000001858 */
[C---:B------:R-:W-:Y:S08]  /*b9f0*/  HMMA.16816.F32 R232, R8.reuse, R68, R108 ;  /* 0x0000004408e8723c */ /* 0x040ff0000000186c */
[----:B------:R-:W-:Y:S08]  /*ba00*/  HMMA.16816.F32 R236, R8, R64, R104 ;  /* 0x0000004008ec723c */ /* 0x000ff00000001868 */
[C---:B------:R-:W-:Y:S08]  /*ba10*/  HMMA.16816.F32 R108, R12.reuse, R48, RZ ;  /* 0x000000300c6c723c */ /* 0x040ff000000018ff */
[----:B------:R-:W-:Y:S08]  /*ba20*/  HMMA.16816.F32 R104, R12, R50, RZ ;  /* 0x000000320c68723c */ /* 0x000ff000000018ff */
[----:B------:R-:W-:Y:S08]  /*ba30*/  HMMA.16816.F32 R244, R8, R56, R96 ;  /* 0x0000003808f4723c */ /* 0x000ff00000001860 */
[----:B------:R-:W-:Y:S08]  /*ba40*/  HMMA.16816.F32 R96, R12, R44, RZ ;  /* 0x0000002c0c60723c */ /* 0x000ff000000018ff */
[C---:B------:R-:W-:Y:S08]  /*ba50*/  HMMA.16816.F32 R240, R8.reuse, R60, R100 ;  /* 0x0000003c08f0723c */ /* 0x040ff00000001864 */
[----:B------:R-:W-:Y:S08]  /*ba60*/  HMMA.16816.F32 R248, R8, R52, R92 ;  /* 0x0000003408f8723c */ /* 0x000ff0000000185c */
[C---:B------:R-:W-:Y:S08]  /*ba70*/  HMMA.16816.F32 R100, R12.reuse, R46, RZ ;  /* 0x0000002e0c64723c */ /* 0x040ff000000018ff */
[----:B------:R-:W-:Y:S08]  /*ba80*/  HMMA.16816.F32 R92, R12, R40, RZ ;  /* 0x000000280c5c723c */ /* 0x000ff000000018ff */
[----:B------:R-:W-:Y:S08]  /*ba90*/  HMMA.16816.F32 R216, R8, R82, R84 ;  /* 0x0000005208d8723c */ /* 0x000ff00000001854 */
[C---:B------:R-:W-:Y:S08]  /*baa0*/  HMMA.16816.F32 R88, R12.reuse, R42, RZ ;  /* 0x0000002a0c58723c */ /* 0x040ff000000018ff */
[C---:B------:R-:W-:Y:S08]  /*bab0*/  HMMA.16816.F32 R84, R12.reuse, R32, RZ ;  /* 0x000000200c54723c */ /* 0x040ff000000018ff */
[C---:B------:R-:W-:Y:S08]  /*bac0*/  HMMA.16816.F32 R48, R12.reuse, R34, RZ ;  /* 0x000000220c30723c */ /* 0x040ff000000018ff */
[C---:B------:R-:W-:Y:S08]  /*bad0*/  HMMA.16816.F32 R44, R12.reuse, R28, RZ ;  /* 0x0000001c0c2c723c */ /* 0x040ff000000018ff */
[C---:B------:R-:W-:Y:S08]  /*bae0*/  HMMA.16816.F32 R40, R12.reuse, R30, RZ ;  /* 0x0000001e0c28723c */ /* 0x040ff000000018ff */
[C---:B------:R-:W-:Y:S08]  /*baf0*/  HMMA.16816.F32 R32, R12.reuse, R24, RZ ;  /* 0x000000180c20723c */ /* 0x040ff000000018ff */
[----:B------:R-:W-:Y:S01]  /*bb00*/  HMMA.16816.F32 R28, R12, R26, RZ ;  /* 0x0000001a0c1c723c */ /* 0x000fe200000018ff */
[----:B------:R-:W-:-:S07]  /*bb10*/  IMAD.MOV.U32 R198, RZ, RZ, R184 ;  /* 0x000000ffffc67224 */ /* 0x000fce00078e00b8 */
[----:B------:R-:W-:Y:S01]  /*bb20*/  HMMA.16816.F32 R24, R12, R20, RZ ;  /* 0x000000140c18723c */ /* 0x000fe200000018ff */
[----:B------:R-:W-:Y:S02]  /*bb30*/  IMAD.MOV.U32 R196, RZ, RZ, R185 ;  /* 0x000000ffffc47224 */ /* 0x000fe400078e00b9 */
[----:B------:R-:W-:-:S05]  /*bb40*/  IMAD.MOV.U32 R171, RZ, RZ, R187 ;  /* 0x000000ffffab7224 */ /* 0x000fca00078e00bb */
[----:B------:R-:W-:Y:S01]  /*bb50*/  HMMA.16816.F32 R20, R12, R22, RZ ;  /* 0x000000160c14723c */ /* 0x000fe200000018ff */
[----:B------:R-:W-:Y:S02]  /*bb60*/  IMAD.MOV.U32 R252, RZ, RZ, R186 ;  /* 0x000000fffffc7224 */ /* 0x000fe400078e00ba */
[----:B--2---:R-:W-:-:S05]  /*bb70*/  IMAD.MOV.U32 R205, RZ, RZ, R189 ;  /* 0x000000ffffcd7224 */ /* 0x004fca00078e00bd */
[C---:B-1----:R-:W-:Y:S08]  /*bb80*/  HMMA.16816.F32 R224, R8.reuse, R76, R120 ;  /* 0x0000004c08e0723c */ /* 0x042ff00000001878 */
        /* <DEDUP_REMOVED lines=8> */
[----:B------:R-:W-:Y:S01]  /*bc10*/  HMMA.16816.F32 R8, R12, R16, RZ ;  /* 0x000000100c08723c */ /* 0x000fe200000018ff */
[----:B------:R-:W-:-:S07]  /*bc20*/  IMAD R0, R194, 0x80, R205 ;  /* 0x00000080c2007824 */ /* 0x000fce00078e02cd */
[----:B------:R-:W-:Y:S08]  /*bc30*/  HMMA.16816.F32 R12, R12, R18, RZ ;  /* 0x000000120c0c723c */ /* 0x000ff000000018ff */
[C---:B---3--:R-:W-:Y:S08]  /*bc40*/  HMMA.16816.F32 R112, R4.reuse, R76, R108 ;  /* 0x0000004c0470723c */ /* 0x048ff0000000186c */
[C---:B------:R-:W-:Y:S08]  /*bc50*/  HMMA.16816.F32 R76, R4.reuse, R78, R104 ;  /* 0x0000004e044c723c */ /* 0x040ff00000001868 */
[C---:B------:R-:W-:Y:S08]  /*bc60*/  HMMA.16816.F32 R128, R4.reuse, R72, R96 ;  /* 0x000000480480723c */ /* 0x040ff00000001860 */
[C---:B------:R-:W-:Y:S08]  /*bc70*/  HMMA.16816.F32 R124, R4.reuse, R68, R92 ;  /* 0x00000044047c723c */ /* 0x040ff0000000185c */
[----:B------:R-:W-:Y:S01]  /*bc80*/  HMMA.16816.F32 R72, R4, R74, R100 ;  /* 0x0000004a0448723c */ /* 0x000fe20000001864 */
[----:B------:R-:W-:-:S07]  /*bc90*/  VIADD R19, R0, 0xffffff20 ;  /* 0xffffff2000137836 */ /* 0x000fce0000000000 */
[C---:B------:R-:W-:Y:S01]  /*bca0*/  HMMA.16816.F32 R96, R4.reuse, R52, R24 ;  /* 0x000000340460723c */ /* 0x040fe20000001818 */
[C---:B------:R-:W-:Y:S02]  /*bcb0*/  VIADD R27, R0.reuse, 0xffffff00 ;  /* 0xffffff00001b7836 */ /* 0x040fe40000000000 */
[C---:B------:R-:W-:Y:S02]  /*bcc0*/  VIADD R26, R0.reuse, 0xffffff01 ;  /* 0xffffff01001a7836 */ /* 0x040fe40000000000 */
[C---:B------:R-:W-:Y:S02]  /*bcd0*/  VIADD R25, R0.reuse, 0xffffff08 ;  /* 0xffffff0800197836 */ /* 0x040fe40000000000 */
[----:B------:R-:W-:Y:S01]  /*bce0*/  VIADD R24, R0, 0xffffff09 ;  /* 0xffffff0900187836 */ /* 0x000fe20000000000 */
[----:B------:R-:W-:Y:S01]  /*bcf0*/  HMMA.16816.F32 R120, R4, R64, R84 ;  /* 0x000000400478723c */ /* 0x000fe20000001854 */
[C---:B------:R-:W-:Y:S02]  /*bd00*/  ISETP.GT.AND P6, PT, R2.reuse, R27, PT ;  /* 0x0000001b0200720c */ /* 0x040fe40003fc4270 */
[----:B------:R-:W-:-:S05]  /*bd10*/  ISETP.GT.AND P3, PT, R2, R26, PT ;  /* 0x0000001a0200720c */ /* 0x000fca0003f64270 */
[----:B------:R-:W-:Y:S01]  /*bd20*/  HMMA.16816.F32 R88, R4, R70, R88 ;  /* 0x000000460458723c */ /* 0x000fe20000001858 */
[C---:B------:R-:W-:Y:S02]  /*bd30*/  ISETP.GT.AND P1, PT, R2.reuse, R25, PT ;  /* 0x000000190200720c */ /* 0x040fe40003f24270 */
[----:B------:R-:W-:-:S05]  /*bd40*/  ISETP.GT.AND P5, PT, R2, R24, PT ;  /* 0x000000180200720c */ /* 0x000fca0003fa4270 */
[----:B------:R-:W-:Y:S01]  /*bd50*/  HMMA.16816.F32 R52, R4, R54, R20 ;  /* 0x000000360434723c */ /* 0x000fe20000001814 */
[C---:B------:R-:W-:Y:S02]  /*bd60*/  VIADD R23, R0.reuse, 0xffffff10 ;  /* 0xffffff1000177836 */ /* 0x040fe40000000000 */
[C---:B------:R-:W-:Y:S02]  /*bd70*/  VIADD R22, R0.reuse, 0xffffff11 ;  /* 0xffffff1100167836 */ /* 0x040fe40000000000 */
[----:B------:R-:W-:-:S03]  /*bd80*/  VIADD R21, R0, 0xffffff18 ;  /* 0xffffff1800157836 */ /* 0x000fc60000000000 */
[----:B------:R-:W-:Y:S01]  /*bd90*/  HMMA.16816.F32 R64, R4, R66, R48 ;  /* 0x000000420440723c */ /* 0x000fe20000001830 */
[----:B------:R-:W-:Y:S01]  /*bda0*/  VIADD R20, R0, 0xffffff19 ;  /* 0xffffff1900147836 */ /* 0x000fe20000000000 */
[----:B------:R-:W-:Y:S01]  /*bdb0*/  ISETP.GT.AND P4, PT, R2, R23, PT ;  /* 0x000000170200720c */ /* 0x000fe20003f84270 */
[----:B------:R-:W-:-:S05]  /*bdc0*/  VIADD R18, R0, 0xffffff21 ;  /* 0xffffff2100127836 */ /* 0x000fca0000000000 */
[----:B------:R-:W-:Y:S01]  /*bdd0*/  HMMA.16816.F32 R116, R4, R60, R44 ;  /* 0x0000003c0474723c */ /* 0x000fe2000000182c */
[----:B------:R-:W-:Y:S01]  /*bde0*/  FSEL R45, R115, -INF , !P3 ;  /* 0xff800000732d7808 */ /* 0x000fe20005800000 */
[----:B------:R-:W-:Y:S01]  /*bdf0*/  VIADD R17, R0, 0xffffff28 ;  /* 0xffffff2800117836 */ /* 0x000fe20000000000 */
[----:B------:R-:W-:-:S05]  /*be00*/  FSEL R69, R78, -INF , !P1 ;  /* 0xff8000004e457808 */ /* 0x000fca0004800000 */
[----:B------:R-:W-:Y:S01]  /*be10*/  HMMA.16816.F32 R60, R4, R62, R40 ;  /* 0x0000003e043c723c */ /* 0x000fe20000001828 */
[----:B------:R-:W-:Y:S01]  /*be20*/  FSEL R43, R114, -INF , !P6 ;  /* 0xff800000722b7808 */ /* 0x000fe20007000000 */
[----:B------:R-:W-:Y:S01]  /*be30*/  VIADD R16, R0, 0xffffff29 ;  /* 0xffffff2900107836 */ /* 0x000fe20000000000 */
[----:B------:R-:W-:Y:S02]  /*be40*/  FSEL R68, R79, -INF , !P5 ;  /* 0xff8000004f447808 */ /* 0x000fe40006800000 */
[----:B------:R-:W-:-:S03]  /*be50*/  ISETP.GT.AND P6, PT, R2, R22, PT ;  /* 0x000000160200720c */ /* 0x000fc60003fc4270 */
[----:B------:R-:W-:Y:S01]  /*be60*/  HMMA.16816.F32 R92, R4, R80, R8 ;  /* 0x00000050045c723c */ /* 0x000fe20000001808 */
[C---:B------:R-:W-:Y:S02]  /*be70*/  ISETP.GT.AND P3, PT, R2.reuse, R21, PT ;  /* 0x000000150200720c */ /* 0x040fe40003f64270 */
[C---:B------:R-:W-:Y:S02]  /*be80*/  ISETP.GT.AND P1, PT, R2.reuse, R20, PT ;  /* 0x000000140200720c */ /* 0x040fe40003f24270 */
[----:B------:R-:W-:-:S03]  /*be90*/  ISETP.GT.AND P5, PT, R2, R19, PT ;  /* 0x000000130200720c */ /* 0x000fc60003fa4270 */
[----:B------:R-:W-:Y:S01]  /*bea0*/  HMMA.16816.F32 R108, R4, R56, R32 ;  /* 0x00000038046c723c */ /* 0x000fe20000001820 */
[----:B------:R-:W-:Y:S02]  /*beb0*/  FSEL R70, R130, -INF , !P4 ;  /* 0xff80000082467808 */ /* 0x000fe40006000000 */
[----:B------:R-:W-:-:S05]  /*bec0*/  ISETP.GT.AND P4, PT, R2, R18, PT ;  /* 0x000000120200720c */ /* 0x000fca0003f84270 */
[----:B------:R-:W-:Y:S01]  /*bed0*/  HMMA.16816.F32 R80, R4, R82, R12 ;  /* 0x000000520450723c */ /* 0x000fe2000000180c */
[C---:B------:R-:W-:Y:S02]  /*bee0*/  VIADD R15, R0.reuse, 0xffffff30 ;  /* 0xffffff30000f7836 */ /* 0x040fe40000000000 */
[C---:B------:R-:W-:Y:S01]  /*bef0*/  VIADD R14, R0.reuse, 0xffffff31 ;  /* 0xffffff31000e7836 */ /* 0x040fe20000000000 */
[----:B------:R-:W-:Y:S01]  /*bf00*/  FSEL R71, R131, -INF , !P6 ;  /* 0xff80000083477808 */ /* 0x000fe20007000000 */
[----:B------:R-:W-:-:S03]  /*bf10*/  VIADD R13, R0, 0xffffff38 ;  /* 0xffffff38000d7836 */ /* 0x000fc60000000000 */
[----:B------:R-:W-:Y:S01]  /*bf20*/  HMMA.16816.F32 R56, R4, R58, R28 ;  /* 0x0000003a0438723c */ /* 0x000fe2000000181c */
[----:B------:R-:W-:Y:S01]  /*bf30*/  FSEL R74, R74, -INF , !P3 ;  /* 0xff8000004a4a7808 */ /* 0x000fe20005800000 */
[C---:B------:R-:W-:Y:S01]  /*bf40*/  VIADD R12, R0.reuse, 0xffffff39 ;  /* 0xffffff39000c7836 */ /* 0x040fe20000000000 */
[----:B------:R-:W-:Y:S01]  /*bf50*/  FSEL R75, R75, -INF , !P1 ;  /* 0xff8000004b4b7808 */ /* 0x000fe20004800000 */
[----:B------:R-:W-:Y:S01]  /*bf60*/  VIADD R11, R0, 0xffffff40 ;  /* 0xffffff40000b7836 */ /* 0x000fe20000000000 */
[----:B------:R-:W-:Y:S01]  /*bf70*/  FSEL R78, R126, -INF , !P5 ;  /* 0xff8000007e4e7808 */ /* 0x000fe20006800000 */
[----:B------:R-:W-:Y:S01]  /*bf80*/  VIADD R10, R0, 0xffffff41 ;  /* 0xffffff41000a7836 */ /* 0x000fe20000000000 */
[----:B------:R-:W-:Y:S01]  /*bf90*/  ISETP.GT.AND P6, PT, R2, R17, PT ;  /* 0x000000110200720c */ /* 0x000fe20003fc4270 */
[----:B------:R-:W-:Y:S01]  /*bfa0*/  VIADD R9, R0, 0xffffff48 ;  /* 0xffffff4800097836 */ /* 0x000fe20000000000 */
[C---:B------:R-:W-:Y:S02]  /*bfb0*/  ISETP.GT.AND P3, PT, R2.reuse, R16, PT ;  /* 0x000000100200720c */ /* 0x040fe40003f64270 */
[----:B------:R-:W-:-:S02]  /*bfc0*/  ISETP.GT.AND P1, PT, R2, R15, PT ;  /* 0x0000000f0200720c */ /* 0x000fc40003f24270 */
[----:B------:R-:W-:Y:S01]  /*bfd0*/  ISETP.GT.AND P5, PT, R2, R14, PT ;  /* 0x0000000e0200720c */ /* 0x000fe20003fa4270 */
[----:B------:R-:W-:Y:S01]  /*bfe0*/  VIADD R8, R0, 0xffffff49 ;  /* 0xffffff4900087836 */ /* 0x000fe20000000000 */
[----:B------:R-:W-:Y:S02]  /*bff0*/  FSEL R79, R127, -INF , !P4 ;  /* 0xff8000007f4f7808 */ /* 0x000fe40006000000 */
[----:B------:R-:W-:Y:S01]  /*c000*/  ISETP.GT.AND P4, PT, R2, R13, PT ;  /* 0x0000000d0200720c */ /* 0x000fe20003f84270 */
[----:B------:R-:W-:Y:S01]  /*c010*/  VIADD R7, R0, 0xffffff50 ;  /* 0xffffff5000077836 */ /* 0x000fe20000000000 */
[----:B------:R-:W-:Y:S01]  /*c020*/  FSEL R85, R90, -INF , !P6 ;  /* 0xff8000005a557808 */ /* 0x000fe20007000000 */
[C---:B------:R-:W-:Y:S01]  /*c030*/  VIADD R6, R0.reuse, 0xffffff51 ;  /* 0xffffff5100067836 */ /* 0x040fe20000000000 */
[----:B------:R-:W-:Y:S01]  /*c040*/  FSEL R84, R91, -INF , !P3 ;  /* 0xff8000005b547808 */ /* 0x000fe20005800000 */
[----:B------:R-:W-:Y:S01]  /*c050*/  VIADD R5, R0, 0xffffff58 ;  /* 0xffffff5800057836 */ /* 0x000fe20000000000 */
[----:B------:R-:W-:Y:S01]  /*c060*/  FSEL R101, R122, -INF , !P1 ;  /* 0xff8000007a657808 */ /* 0x000fe20004800000 */
[----:B------:R-:W-:Y:S01]  /*c070*/  VIADD R4, R0, 0xffffff59 ;  /* 0xffffff5900047836 */ /* 0x000fe20000000000 */
[----:B------:R-:W-:-:S02]  /*c080*/  FSEL R100, R123, -INF , !P5 ;  /* 0xff8000007b647808 */ /* 0x000fc40006800000 */
[C---:B------:R-:W-:Y:S02]  /*c090*/  ISETP.GT.AND P6, PT, R2.reuse, R12, PT ;  /* 0x0000000c0200720c */ /* 0x040fe40003fc4270 */
[C---:B------:R-:W-:Y:S02]  /*c0a0*/  ISETP.GT.AND P3, PT, R2.reuse, R11, PT ;  /* 0x0000000b0200720c */ /* 0x040fe40003f64270 */
[C---:B------:R-:W-:Y:S02]  /*c0b0*/  ISETP.GT.AND P1, PT, R2.reuse, R10, PT ;  /* 0x0000000a0200720c */ /* 0x040fe40003f24270 */
[----:B------:R-:W-:Y:S01]  /*c0c0*/  ISETP.GT.AND P5, PT, R2, R9, PT ;  /* 0x000000090200720c */ /* 0x000fe20003fa4270 */
[----:B------:R-:W-:Y:S01]  /*c0d0*/  VIADD R3, R0, 0xffffff60 ;  /* 0xffffff6000037836 */ /* 0x000fe20000000000 */
[----:B------:R-:W-:Y:S02]  /*c0e0*/  FSEL R103, R66, -INF , !P4 ;  /* 0xff80000042677808 */ /* 0x000fe40006000000 */
[----:B------:R-:W-:Y:S01]  /*c0f0*/  ISETP.GT.AND P4, PT, R2, R8, PT ;  /* 0x000000080200720c */ /* 0x000fe20003f84270 */
[C---:B------:R-:W-:Y:S01]  /*c100*/  VIADD R28, R0.reuse, 0xffffff61 ;  /* 0xffffff61001c7836 */ /* 0x040fe20000000000 */
[----:B------:R-:W-:Y:S01]  /*c110*/  FSEL R102, R67, -INF , !P6 ;  /* 0xff80000043667808 */ /* 0x000fe20007000000 */
[----:B------:R-:W-:Y:S01]  /*c120*/  VIADD R29, R0, 0xffffff68 ;  /* 0xffffff68001d7836 */ /* 0x000fe20000000000 */
[----:B------:R-:W-:Y:S01]  /*c130*/  FSEL R105, R118, -INF , !P3 ;  /* 0xff80000076697808 */ /* 0x000fe20005800000 */
[C---:B------:R-:W-:Y:S01]  /*c140*/  VIADD R30, R0.reuse, 0xffffff69 ;  /* 0xffffff69001e7836 */ /* 0x040fe20000000000 */
[----:B------:R-:W-:Y:S01]  /*c150*/  FSEL R104, R119, -INF , !P1 ;  /* 0xff80000077687808 */ /* 0x000fe20004800000 */
[----:B------:R-:W-:Y:S01]  /*c160*/  VIADD R31, R0, 0xffffff70 ;  /* 0xffffff70001f7836 */ /* 0x000fe20000000000 */
[----:B------:R-:W-:-:S02]  /*c170*/  FSEL R107, R62, -INF , !P5 ;  /* 0xff8000003e6b7808 */ /* 0x000fc40006800000 */
[C---:B------:R-:W-:Y:S02]  /*c180*/  ISETP.GT.AND P6, PT, R2.reuse, R7, PT ;  /* 0x000000070200720c */ /* 0x040fe40003fc4270 */
[C---:B------:R-:W-:Y:S02]  /*c190*/  ISETP.GT.AND P3, PT, R2.reuse, R6, PT ;  /* 0x000000060200720c */ /* 0x040fe40003f64270 */
[C---:B------:R-:W-:Y:S02]  /*c1a0*/  ISETP.GT.AND P1, PT, R2.reuse, R5, PT ;  /* 0x000000050200720c */ /* 0x040fe40003f24270 */
[----:B------:R-:W-:Y:S01]  /*c1b0*/  ISETP.GT.AND P5, PT, R2, R4, PT ;  /* 0x000000040200720c */ /* 0x000fe20003fa4270 */
[C---:B------:R-:W-:Y:S01]  /*c1c0*/  VIADD R32, R0.reuse, 0xffffff71 ;  /* 0xffffff7100207836 */ /* 0x040fe20000000000 */
[----:B------:R-:W-:Y:S01]  /*c1d0*/  FSEL R106, R63, -INF , !P4 ;  /* 0xff8000003f6a7808 */ /* 0x000fe20006000000 */
[----:B------:R-:W-:Y:S01]  /*c1e0*/  VIADD R34, R0, 0xffffff78 ;  /* 0xffffff7800227836 */ /* 0x000fe20000000000 */
[----:B------:R-:W-:Y:S01]  /*c1f0*/  BAR.SYNC.DEFER_BLOCKING 0x0 ;  /* 0x0000000000007b1d */ /* 0x000fe20000010000 */
[----:B------:R-:W-:Y:S01]  /*c200*/  ISETP.GT.AND P4, PT, R2, R3, PT ;  /* 0x000000030200720c */ /* 0x000fe20003f84270 */
[----:B------:R-:W-:Y:S01]  /*c210*/  VIADD R35, R0, 0xffffff79 ;  /* 0xffffff7900237836 */ /* 0x000fe20000000000 */
[----:B------:R-:W-:Y:S01]  /*c220*/  FSEL R114, R110, -INF , !P6 ;  /* 0xff8000006e727808 */ /* 0x000fe20007000000 */
[----:B------:R-:W-:Y:S01]  /*c230*/  VIADD R0, R197, 0x40 ;  /* 0x00000040c5007836 */ /* 0x000fe20000000000 */
        /* <DEDUP_REMOVED lines=14> */
[----:B------:R-:W-:Y:S02]  /*c320*/  ISETP.GT.AND P3, PT, R2, R35, PT ;  /* 0x000000230200720c */ /* 0x000fe40003f64270 */
        /* <DEDUP_REMOVED lines=11> */
[----:B------:R-:W-:Y:S02]  /*c3e0*/  ISETP.GT.AND P5, PT, R0, R21, PT ;  /* 0x000000150000720c */ /* 0x000fe40003fa4270 */
        /* <DEDUP_REMOVED lines=19> */
[----:B------:R-:W-:Y:S02]  /*c520*/  ISETP.GT.AND P5, PT, R0, R11, PT ;  /* 0x0000000b0000720c */ /* 0x000fe40003fa4270 */
        /* <DEDUP_REMOVED lines=29> */
[----:B------:R-:W-:Y:S01]  /*c700*/  ISETP.GT.AND P5, PT, R0, R35, PT ;  /* 0x000000230000720c */ /* 0x000fe20003fa4270 */
[----:B------:R-:W-:Y:S01]  /*c710*/  VIADD R0, R197, 0x48 ;  /* 0x00000048c5007836 */ /* 0x000fe20000000000 */
[----:B------:R-:W-:Y:S02]  /*c720*/  FSEL R99, R221, -INF , !P4 ;  /* 0xff800000dd637808 */ /* 0x000fe40006000000 */
[----:B------:R-:W-:-:S02]  /*c730*/  ISETP.GT.AND P4, PT, R197, R27, PT ;  /* 0x0000001bc500720c */ /* 0x000fc40003f84270 */
[----:B------:R-:W-:Y:S02]  /*c740*/  FSEL R131, R216, -INF , !P1 ;  /* 0xff800000d8837808 */ /* 0x000fe40004800000 */
[----:B------:R-:W-:Y:S02]  /*c750*/  ISETP.GT.AND P1, PT, R0, R27, PT ;  /* 0x0000001b0000720c */ /* 0x000fe40003f24270 */
[----:B------:R-:W-:Y:S02]  /*c760*/  FSEL R33, R112, -INF , !P4 ;  /* 0xff80000070217808 */ /* 0x000fe40006000000 */
        /* <DEDUP_REMOVED lines=8> */
[----:B------:R-:W-:-:S02]  /*c7f0*/  ISETP.GE.AND P1, PT, R27, R203, PT ;  /* 0x000000cb1b00720c */ /* 0x000fc40003f26270 */
[----:B------:R-:W-:Y:S01]  /*c800*/  FSEL R41, R41, -INF , !P4 ;  /* 0xff80000029297808 */ /* 0x000fe20006000000 */
[----:B------:R-:W-:Y:S01]  /*c810*/  IMAD.MOV.U32 R224, RZ, RZ, R171 ;  /* 0x000000ffffe07224 */ /* 0x000fe200078e00ab */
[----:B------:R-:W-:Y:S02]  /*c820*/  ISETP.GT.AND P4, PT, R0, R26, PT ;  /* 0x0000001a0000720c */ /* 0x000fe40003f84270 */
        /* <DEDUP_REMOVED lines=9> */
[----:B------:R-:W-:-:S02]  /*c8c0*/  ISETP.GT.AND P4, PT, R197, R25, PT ;  /* 0x00000019c500720c */ /* 0x000fc40003f84270 */
[----:B------:R-:W-:Y:S02]  /*c8d0*/  FSEL R33, R42, -INF , !P1 ;  /* 0xff8000002a217808 */ /* 0x000fe40004800000 */
[----:B------:R-:W-:Y:S02]  /*c8e0*/  ISETP.GT.AND P1, PT, R0, R25, PT ;  /* 0x000000190000720c */ /* 0x000fe40003f24270 */
[----:B------:R-:W-:Y:S02]  /*c8f0*/  FSEL R40, R26, -INF , !P5 ;  /* 0xff8000001a287808 */ /* 0x000fe40006800000 */
[----:B------:R-:W-:Y:S02]  /*c900*/  FSEL R26, R76, -INF , !P4 ;  /* 0xff8000004c1a7808 */ /* 0x000fe40006000000 */
[----:B------:R-:W-:Y:S02]  /*c910*/  ISETP.GE.AND P4, PT, R25, R201, PT ;  /* 0x000000c91900720c */ /* 0x000fe40003f86270 */
[----:B------:R-:W-:-:S02]  /*c920*/  FSEL R172, R45, -INF , !P3 ;  /* 0xff8000002dac7808 */ /* 0x000fc40005800000 */
[----:B------:R-:W-:Y:S02]  /*c930*/  FSEL R113, R2, -INF , !P6 ;  /* 0xff80000002717808 */ /* 0x000fe40007000000 */
[----:B------:R-:W-:Y:S02]  /*c940*/  ISETP.GE.AND P3, PT, R25, R204, PT ;  /* 0x000000cc1900720c */ /* 0x000fe40003f66270 */
        /* <DEDUP_REMOVED lines=26> */
[C---:B------:R-:W-:Y:S02]  /*caf0*/  ISETP.GE.AND P3, PT, R23.reuse, R204, PT ;  /* 0x000000cc1700720c */ /* 0x040fe40003f66270 */
[----:B------:R-:W-:-:S02]  /*cb00*/  ISETP.GE.AND P1, PT, R23, R203, PT ;  /* 0x000000cb1700720c */ /* 0x000fc40003f26270 */
[----:B------:R-:W-:Y:S02]  /*cb10*/  FSEL R2, R129, -INF , !P5 ;  /* 0xff80000081027808 */ /* 0x000fe40006800000 */
[----:B------:R-:W-:Y:S02]  /*cb20*/  FSEL R129, R47, -INF , !P4 ;  /* 0xff8000002f817808 */ /* 0x000fe40006000000 */
        /* <DEDUP_REMOVED lines=17> */
[----:B------:R-:W-:Y:S02]  /*cc40*/  ISETP.GT.AND P5, PT, R197, R20, PT ;  /* 0x00000014c500720c */ /* 0x000fe40003fa4270 */
[----:B------:R-:W-:Y:S02]  /*cc50*/  FSEL R23, R182, -INF , !P1 ;  /* 0xff800000b6177808 */ /* 0x000fe40004800000 */
[C---:B------:R-:W-:Y:S02]  /*cc60*/  ISETP.GE.AND P6, PT, R21.reuse, R202, PT ;  /* 0x000000ca1500720c */ /* 0x040fe40003fc6270 */
        /* <DEDUP_REMOVED lines=27> */
[----:B------:R-:W-:Y:S01]  /*ce20*/  FSEL R125, R51, -INF , !P4 ;  /* 0xff800000337d7808 */ /* 0x000fe20006000000 */
[----:B------:R-:W-:Y:S01]  /*ce30*/  IMAD.MOV.U32 R228, RZ, RZ, R194 ;  /* 0x000000ffffe47224 */ /* 0x000fe200078e00c2 */
        /* <DEDUP_REMOVED lines=17> */
[C---:B------:R-:W-:Y:S02]  /*cf50*/  ISETP.GE.AND P3, PT, R17.reuse, R204, PT ;  /* 0x000000cc1100720c */ /* 0x040fe40003f66270 */
[----:B------:R-:W-:Y:S02]  /*cf60*/  FSEL R19, R178, -INF , !P1 ;  /* 0xff800000b2137808 */ /* 0x000fe40004800000 */
[----:B------:R-:W-:Y:S02]  /*cf70*/  ISETP.GE.AND P6, PT, R17, R202, PT ;  /* 0x000000ca1100720c */ /* 0x000fe40003fc6270 */
[----:B------:R-:W-:Y:S02]  /*cf80*/  ISETP.GT.AND P5, PT, R197, R16, PT ;  /* 0x00000010c500720c */ /* 0x000fe40003fa4270 */
        /* <DEDUP_REMOVED lines=14> */
[----:B------:R-:W-:Y:S02]  /*d070*/  FSEL R79, R58, -INF , !P1 ;  /* 0xff8000003a4f7808 */ /* 0x000fe40004800000 */
[----:B------:R-:W-:Y:S02]  /*d080*/  ISETP.GT.AND P1, PT, R0, R15, PT ;  /* 0x0000000f0000720c */ /* 0x000fe40003f24270 */
[----:B------:R-:W-:Y:S02]  /*d090*/  FSEL R84, R16, -INF , !P5 ;  /* 0xff80000010547808 */ /* 0x000fe40006800000 */
[----:B------:R-:W-:Y:S02]  /*d0a0*/  ISETP.GE.AND P3, PT, R15, R204, PT ;  /* 0x000000cc0f00720c */ /* 0x000fe40003f66270 */
[----:B------:R-:W-:-:S02]  /*d0b0*/  FSEL R16, R120, -INF , !P4 ;  /* 0xff80000078107808 */ /* 0x000fc40006000000 */
[C---:B------:R-:W-:Y:S02]  /*d0c0*/  ISETP.GE.AND P4, PT, R15.reuse, R201, PT ;  /* 0x000000c90f00720c */ /* 0x040fe40003f86270 */
[----:B------:R-:W-:Y:S02]  /*d0d0*/  FSEL R88, R2, -INF , !P6 ;  /* 0xff80000002587808 */ /* 0x000fe40007000000 */
[----:B------:R-:W-:Y:S02]  /*d0e0*/  FSEL R17, R238, -INF , !P1 ;  /* 0xff800000ee117808 */ /* 0x000fe40004800000 */
[----:B------:R-:W-:Y:S02]  /*d0f0*/  ISETP.GE.AND P6, PT, R15, R202, PT ;  /* 0x000000ca0f00720c */ /* 0x000fe40003fc6270 */
[----:B------:R-:W-:Y:S02]  /*d100*/  ISETP.GT.AND P5, PT, R197, R14, PT ;  /* 0x0000000ec500720c */ /* 0x000fe40003fa4270 */
[----:B------:R-:W-:-:S02]  /*d110*/  ISETP.GE.AND P1, PT, R15, R203, PT ;  /* 0x000000cb0f00720c */ /* 0x000fc40003f26270 */
[----:B------:R-:W-:Y:S02]  /*d120*/  FSEL R205, R101, -INF , !P3 ;  /* 0xff80000065cd7808 */ /* 0x000fe40005800000 */
[----:B------:R-:W-:Y:S02]  /*d130*/  FSEL R101, R59, -INF , !P4 ;  /* 0xff8000003b657808 */ /* 0x000fe40006000000 */
[----:B------:R-:W-:Y:S02]  /*d140*/  ISETP.GT.AND P4, PT, R0, R14, PT ;  /* 0x0000000e0000720c */ /* 0x000fe40003f84270 */
[----:B------:R-:W-:Y:S02]  /*d150*/  FSEL R2, R121, -INF , !P5 ;  /* 0xff80000079027808 */ /* 0x000fe40006800000 */
[----:B------:R-:W-:Y:S02]  /*d160*/  FSEL R198, R16, -INF , !P6 ;  /* 0xff80000010c67808 */ /* 0x000fe40007000000 */
[----:B------:R-:W-:-:S02]  /*d170*/  ISETP.GE.AND P3, PT, R14, R204, PT ;  /* 0x000000cc0e00720c */ /* 0x000fc40003f66270 */
[----:B------:R-:W-:Y:S02]  /*d180*/  FSEL R120, R17, -INF , !P1 ;  /* 0xff80000011787808 */ /* 0x000fe40004800000 */
        /* <DEDUP_REMOVED lines=13> */
[----:B------:R-:W-:Y:S02]  /*d260*/  FSEL R15, R190, -INF , !P1 ;  /* 0xff800000be0f7808 */ /* 0x000fe40004800000 */
[----:B------:R-:W-:Y:S02]  /*d270*/  ISETP.GE.AND P6, PT, R13, R202, PT ;  /* 0x000000ca0d00720c */ /* 0x000fe40003fc6270 */
[----:B------:R-:W-:Y:S02]  /*d280*/  ISETP.GT.AND P5, PT, R197, R12, PT ;  /* 0x0000000cc500720c */ /* 0x000fe40003fa4270 */
[----:B------:R-:W-:Y:S01]  /*d290*/  ISETP.GE.AND P1, PT, R13, R203, PT ;  /* 0x000000cb0d00720c */ /* 0x000fe20003f26270 */
[----:B------:R-:W-:Y:S01]  /*d2a0*/  IMAD.MOV.U32 R225, RZ, RZ, R199 ;  /* 0x000000ffffe17224 */ /* 0x000fe200078e00c7 */
[----:B------:R-:W-:-:S02]  /*d2b0*/  FSEL R63, R63, -INF , !P4 ;  /* 0xff8000003f3f7808 */ /* 0x000fc40006000000 */
[----:B------:R-:W-:Y:S02]  /*d2c0*/  ISETP.GT.AND P4, PT, R0, R12, PT ;  /* 0x0000000c0000720c */ /* 0x000fe40003f84270 */
[----:B------:R-:W-:Y:S02]  /*d2d0*/  FSEL R199, R103, -INF , !P3 ;  /* 0xff80000067c77808 */ /* 0x000fe40005800000 */
[----:B------:R-:W-:Y:S02]  /*d2e0*/  FSEL R2, R65, -INF , !P5 ;  /* 0xff80000041027808 */ /* 0x000fe40006800000 */
        /* <DEDUP_REMOVED lines=17> */
[----:B------:R-:W-:Y:S02]  /*d400*/  ISETP.GE.AND P6, PT, R11, R202, PT ;  /* 0x000000ca0b00720c */ /* 0x000fe40003fc6270 */
[----:B------:R-:W-:Y:S02]  /*d410*/  ISETP.GT.AND P5, PT, R197, R10, PT ;  /* 0x0000000ac500720c */ /* 0x000fe40003fa4270 */
[----:B------:R-:W-:Y:S02]  /*d420*/  ISETP.GE.AND P1, PT, R11, R203, PT ;  /* 0x000000cb0b00720c */ /* 0x000fe40003f26270 */
[----:B------:R-:W-:-:S02]  /*d430*/  FSEL R220, R105, -INF , !P3 ;  /* 0xff80000069dc7808 */ /* 0x000fc40005800000 */
[----:B------:R-:W-:Y:S02]  /*d440*/  FSEL R105, R67, -INF , !P4 ;  /* 0xff80000043697808 */ /* 0x000fe40006000000 */
[----:B------:R-:W-:Y:S02]  /*d450*/  ISETP.GT.AND P4, PT, R0, R10, PT ;  /* 0x0000000a0000720c */ /* 0x000fe40003f84270 */
        /* <DEDUP_REMOVED lines=13> */
[----:B------:R-:W-:Y:S02]  /*d530*/  FSEL R10, R60, -INF , !P4 ;  /* 0xff8000003c0a7808 */ /* 0x000fe40006000000 */
[----:B------:R-:W-:Y:S02]  /*d540*/  ISETP.GE.AND P4, PT, R9, R201, PT ;  /* 0x000000c90900720c */ /* 0x000fe40003f86270 */
[----:B------:R-:W-:-:S02]  /*d550*/  FSEL R213, R2, -INF , !P6 ;  /* 0xff80000002d57808 */ /* 0x000fc40007000000 */
[C---:B------:R-:W-:Y:S02]  /*d560*/  ISETP.GE.AND P3, PT, R9.reuse, R204, PT ;  /* 0x000000cc0900720c */ /* 0x040fe40003f66270 */
[----:B------:R-:W-:Y:S02]  /*d570*/  FSEL R11, R210, -INF , !P1 ;  /* 0xff800000d20b7808 */ /* 0x000fe40004800000 */
[----:B------:R-:W-:Y:S02]  /*d580*/  ISETP.GE.AND P6, PT, R9, R202, PT ;  /* 0x000000ca0900720c */ /* 0x000fe40003fc6270 */
[----:B------:R-:W-:Y:S02]  /*d590*/  ISETP.GT.AND P5, PT, R197, R8, PT ;  /* 0x00000008c500720c */ /* 0x000fe40003fa4270 */
[----:B------:R-:W-:Y:S02]  /*d5a0*/  ISETP.GE.AND P1, PT, R9, R203, PT ;  /* 0x000000cb0900720c */ /* 0x000fe40003f26270 */
        /* <DEDUP_REMOVED lines=35> */
[----:B------:R-:W-:Y:S01]  /*d7e0*/  ISETP.GT.AND P4, PT, R197, R5, PT ;  /* 0x00000005c500720c */ /* 0x000fe20003f84270 */
[----:B------:R-:W-:Y:S01]  /*d7f0*/  IMAD.MOV.U32 R237, RZ, RZ, R252 ;  /* 0x000000ffffed7224 */ /* 0x000fe200078e00fc */
[----:B------:R-:W-:-:S02]  /*d800*/  FSEL R243, R90, -INF , !P1 ;  /* 0xff8000005af37808 */ /* 0x000fc40004800000 */
[----:B------:R-:W-:Y:S02]  /*d810*/  ISETP.GT.AND P1, PT, R0, R5, PT ;  /* 0x000000050000720c */ /* 0x000fe40003f24270 */
[----:B------:R-:W-:Y:S02]  /*d820*/  FSEL R252, R6, -INF , !P5 ;  /* 0xff80000006fc7808 */ /* 0x000fe40006800000 */
[----:B------:R-:W-:Y:S01]  /*d830*/  FSEL R6, R56, -INF , !P4 ;  /* 0xff80000038067808 */ /* 0x000fe20006000000 */
[----:B------:R-:W-:Y:S01]  /*d840*/  IMAD.MOV.U32 R109, RZ, RZ, R228 ;  /* 0x000000ffff6d7224 */ /* 0x000fe200078e00e4 */
[----:B------:R-:W-:Y:S02]  /*d850*/  ISETP.GE.AND P4, PT, R5, R201, PT ;  /* 0x000000c90500720c */ /* 0x000fe40003f86270 */
[----:B------:R-:W-:Y:S02]  /*d860*/  FSEL R228, R2, -INF , !P6 ;  /* 0xff80000002e47808 */ /* 0x000fe40007000000 */
        /* <DEDUP_REMOVED lines=22> */
[----:B------:R-:W-:Y:S02]  /*d9d0*/  ISETP.GE.AND P4, PT, R3, R201, PT ;  /* 0x000000c90300720c */ /* 0x000fe40003f86270 */
[----:B------:R-:W-:Y:S02]  /*d9e0*/  FSEL R5, R250, -INF , !P1 ;  /* 0xff800000fa057808 */ /* 0x000fe40004800000 */
[----:B------:R-:W-:-:S02]  /*d9f0*/  ISETP.GT.AND P5, PT, R197, R28, PT ;  /* 0x0000001cc500720c */ /* 0x000fc40003fa4270 */
[----:B------:R-:W-:Y:S02]  /*da00*/  ISETP.GE.AND P1, PT, R3, R203, PT ;  /* 0x000000cb0300720c */ /* 0x000fe40003f26270 */
[----:B------:R-:W-:Y:S01]  /*da10*/  FSEL R248, R95, -INF , !P4 ;  /* 0xff8000005ff87808 */ /* 0x000fe20006000000 */
[----:B------:R-:W-:Y:S01]  /*da20*/  IMAD.MOV.U32 R240, RZ, RZ, R224 ;  /* 0x000000fffff07224 */ /* 0x000fe200078e00e0 */
[----:B------:R-:W-:Y:S02]  /*da30*/  ISETP.GT.AND P4, PT, R0, R28, PT ;  /* 0x0000001c0000720c */ /* 0x000fe40003f84270 */
[----:B------:R-:W-:Y:S02]  /*da40*/  FSEL R224, R2, -INF , !P6 ;  /* 0xff80000002e07808 */ /* 0x000fe40007000000 */
[----:B------:R-:W-:Y:S02]  /*da50*/  FSEL R229, R115, -INF , !P3 ;  /* 0xff80000073e57808 */ /* 0x000fe40005800000 */
[----:B------:R-:W-:-:S02]  /*da60*/  ISETP.GE.AND P6, PT, R3, R202, PT ;  /* 0x000000ca0300720c */ /* 0x000fc40003fc6270 */
[----:B------:R-:W-:Y:S02]  /*da70*/  ISETP.GE.AND P3, PT, R3, R204, PT ;  /* 0x000000cc0300720c */ /* 0x000fe40003f66270 */
[----:B------:R-:W-:Y:S02]  /*da80*/  FSEL R2, R97, -INF , !P5 ;  /* 0xff80000061027808 */ /* 0x000fe40006800000 */
[----:B------:R-:W-:Y:S02]  /*da90*/  FSEL R108, R5, -INF , !P1 ;  /* 0xff800000056c7808 */ /* 0x000fe40004800000 */
[C---:B------:R-:W-:Y:S02]  /*daa0*/  ISETP.GE.AND P1, PT, R28.reuse, R201, PT ;  /* 0x000000c91c00720c */ /* 0x040fe40003f26270 */
[----:B------:R-:W-:Y:S02]  /*dab0*/  ISETP.GE.AND P5, PT, R28, R203, PT ;  /* 0x000000cb1c00720c */ /* 0x000fe40003fa6270 */
[----:B------:R-:W-:-:S02]  /*dac0*/  FSEL R3, R251, -INF , !P4 ;  /* 0xff800000fb037808 */ /* 0x000fc40006000000 */
[-C--:B------:R-:W-:Y:S02]  /*dad0*/  ISETP.GT.AND P4, PT, R197, R29.reuse, PT ;  /* 0x0000001dc500720c */ /* 0x080fe40003f84270 */
[----:B------:R-:W-:Y:S02]  /*dae0*/  FSEL R215, R4, -INF , !P6 ;  /* 0xff80000004d77808 */ /* 0x000fe40007000000 */
[----:B------:R-:W-:Y:S02]  /*daf0*/  FSEL R246, R98, -INF , !P1 ;  /* 0xff80000062f67808 */ /* 0x000fe40004800000 */
[----:B------:R-:W-:Y:S02]  /*db00*/  FSEL R250, R3, -INF , !P5 ;  /* 0xff80000003fa7808 */ /* 0x000fe40006800000 */
[----:B------:R-:W-:Y:S02]  /*db10*/  ISETP.GE.AND P6, PT, R28, R202, PT ;  /* 0x000000ca1c00720c */ /* 0x000fe40003fc6270 */
[----:B------:R-:W-:-:S02]  /*db20*/  ISETP.GT.AND P1, PT, R0, R29, PT ;  /* 0x0000001d0000720c */ /* 0x000fc40003f24270 */
[----:B------:R-:W-:Y:S02]  /*db30*/  FSEL R3, R52, -INF , !P4 ;  /* 0xff80000034037808 */ /* 0x000fe40006000000 */
[----:B------:R-:W-:Y:S02]  /*db40*/  ISETP.GE.AND P4, PT, R29, R201, PT ;  /* 0x000000c91d00720c */ /* 0x000fe40003f86270 */
[----:B------:R-:W-:Y:S02]  /*db50*/  FSEL R227, R126, -INF , !P3 ;  /* 0xff8000007ee37808 */ /* 0x000fe40005800000 */
[----:B------:R-:W-:Y:S02]  /*db60*/  FSEL R214, R2, -INF , !P6 ;  /* 0xff80000002d67808 */ /* 0x000fe40007000000 */
[----:B------:R-:W-:Y:S02]  /*db70*/  FSEL R4, R222, -INF , !P1 ;  /* 0xff800000de047808 */ /* 0x000fe40004800000 */
[----:B------:R-:W-:-:S02]  /*db80*/  ISETP.GE.AND P3, PT, R28, R204, PT ;  /* 0x000000cc1c00720c */ /* 0x000fc40003f66270 */
[----:B------:R-:W-:Y:S02]  /*db90*/  ISETP.GE.AND P6, PT, R29, R202, PT ;  /* 0x000000ca1d00720c */ /* 0x000fe40003fc6270 */
[-C--:B------:R-:W-:Y:S02]  /*dba0*/  ISETP.GT.AND P5, PT, R197, R30.reuse, PT ;  /* 0x0000001ec500720c */ /* 0x080fe40003fa4270 */
[----:B------:R-:W-:Y:S02]  /*dbb0*/  ISETP.GE.AND P1, PT, R29, R203, PT ;  /* 0x000000cb1d00720c */ /* 0x000fe40003f26270 */
[----:B------:R-:W-:Y:S02]  /*dbc0*/  FSEL R242, R110, -INF , !P4 ;  /* 0xff8000006ef27808 */ /* 0x000fe40006000000 */
[----:B------:R-:W-:Y:S01]  /*dbd0*/  ISETP.GT.AND P4, PT, R0, R30, PT ;  /* 0x0000001e0000720c */ /* 0x000fe20003f84270 */
[----:B------:R-:W-:Y:S01]  /*dbe0*/  IMAD.MOV.U32 R111, RZ, RZ, R225 ;  /* 0x000000ffff6f7224 */ /* 0x000fe200078e00e1 */
[----:B------:R-:W-:-:S02]  /*dbf0*/  FSEL R225, R123, -INF , !P3 ;  /* 0xff8000007be17808 */ /* 0x000fc40005800000 */
[----:B------:R-:W-:Y:S02]  /*dc00*/  FSEL R2, R53, -INF , !P5 ;  /* 0xff80000035027808 */ /* 0x000fe40006800000 */
[----:B------:R-:W-:Y:S02]  /*dc10*/  FSEL R211, R3, -INF , !P6 ;  /* 0xff80000003d37808 */ /* 0x000fe40007000000 */
[----:B------:R-:W-:Y:S02]  /*dc20*/  FSEL R249, R4, -INF , !P1 ;  /* 0xff80000004f97808 */ /* 0x000fe40004800000 */
[----:B------:R-:W-:Y:S02]  /*dc30*/  ISETP.GE.AND P3, PT, R29, R204, PT ;  /* 0x000000cc1d00720c */ /* 0x000fe40003f66270 */
[C---:B------:R-:W-:Y:S02]  /*dc40*/  ISETP.GE.AND P1, PT, R30.reuse, R201, PT ;  /* 0x000000c91e00720c */ /* 0x040fe40003f26270 */
        /* <DEDUP_REMOVED lines=8> */
[----:B------:R-:W-:Y:S02]  /*dcd0*/  ISETP.GT.AND P1, PT, R0, R31, PT ;  /* 0x0000001f0000720c */ /* 0x000fe40003f24270 */
[----:B------:R-:W-:Y:S02]  /*dce0*/  FSEL R3, R92, -INF , !P4 ;  /* 0xff8000005c037808 */ /* 0x000fe40006000000 */
[----:B------:R-:W-:Y:S02]  /*dcf0*/  ISETP.GE.AND P4, PT, R31, R201, PT ;  /* 0x000000c91f00720c */ /* 0x000fe40003f86270 */
        /* <DEDUP_REMOVED lines=11> */
[----:B------:R-:W-:Y:S02]  /*ddb0*/  FSEL R2, R93, -INF , !P5 ;  /* 0xff8000005d027808 */ /* 0x000fe40006800000 */
[C---:B------:R-:W-:Y:S02]  /*ddc0*/  ISETP.GE.AND P6, PT, R32.reuse, R202, PT ;  /* 0x000000ca2000720c */ /* 0x040fe40003fc6270 */
[----:B------:R-:W-:-:S02]  /*ddd0*/  ISETP.GE.AND P3, PT, R32, R204, PT ;  /* 0x000000cc2000720c */ /* 0x000fc40003f66270 */
[----:B------:R-:W-:Y:S02]  /*dde0*/  FSEL R245, R4, -INF , !P1 ;  /* 0xff80000004f57808 */ /* 0x000fe40004800000 */
[----:B------:R-:W-:Y:S02]  /*ddf0*/  FSEL R3, R240, -INF , !P4 ;  /* 0xff800000f0037808 */ /* 0x000fe40006000000 */
[----:B------:R-:W-:Y:S02]  /*de00*/  ISETP.GE.AND P1, PT, R32, R203, PT ;  /* 0x000000cb2000720c */ /* 0x000fe40003f26270 */
[----:B------:R-:W-:Y:S02]  /*de10*/  ISETP.GT.AND P4, PT, R197, R34, PT ;  /* 0x00000022c500720c */ /* 0x000fe40003f84270 */
        /* <DEDUP_REMOVED lines=8> */
[-C--:B------:R-:W-:Y:S02]  /*dea0*/  ISETP.GT.AND P1, PT, R197, R35.reuse, PT ;  /* 0x00000023c500720c */ /* 0x080fe40003f24270 */
[----:B------:R-:W-:Y:S01]  /*deb0*/  ISETP.GT.AND P3, PT, R0, R35, PT ;  /* 0x000000230000720c */ /* 0x000fe20003f64270 */
[----:B------:R-:W-:Y:S01]  /*dec0*/  VIADD R119, R109, 0xfffffffe ;  /* 0xfffffffe6d777836 */ /* 0x000fe20000000000 */
[----:B------:R-:W-:Y:S02]  /*ded0*/  FSEL R0, R81, -INF , !P1 ;  /* 0xff80000051007808 */ /* 0x000fe40004800000 */
[----:B------:R-:W-:Y:S02]  /*dee0*/  ISETP.GE.AND P1, PT, R35, R202, PT ;  /* 0x000000ca2300720c */ /* 0x000fe40003f26270 */
[----:B------:R-:W-:Y:S02]  /*def0*/  ISETP.GE.AND P5, PT, R32, R201, PT ;  /* 0x000000c92000720c */ /* 0x000fe40003fa6270 */
[----:B------:R-:W-:-:S02]  /*df00*/  FSEL R92, R0, -INF , !P1 ;  /* 0xff800000005c7808 */ /* 0x000fc40004800000 */
[----:B------:R-:W-:Y:S02]  /*df10*/  ISETP.GT.AND P1, PT, R119, R111, PT ;  /* 0x0000006f7700720c */ /* 0x000fe40003f24270 */
[----:B------:R-:W-:Y:S02]  /*df20*/  FSEL R223, R122, -INF , !P5 ;  /* 0xff8000007adf7808 */ /* 0x000fe40006800000 */
[C---:B------:R-:W-:Y:S02]  /*df30*/  ISETP.GE.AND P6, PT, R34.reuse, R204, PT ;  /* 0x000000cc2200720c */ /* 0x040fe40003fc6270 */
[C---:B------:R-:W-:Y:S02]  /*df40*/  ISETP.GE.AND P5, PT, R34.reuse, R201, PT ;  /* 0x000000c92200720c */ /* 0x040fe40003fa6270 */
[----:B------:R-:W-:Y:S02]  /*df50*/  ISETP.GE.AND P4, PT, R34, R203, PT ;  /* 0x000000cb2200720c */ /* 0x000fe40003f86270 */
[----:B------:R-:W-:-:S02]  /*df60*/  FSEL R170, R170, -INF , !P6 ;  /* 0xff800000aaaa7808 */ /* 0x000fc40007000000 */
[----:B------:R-:W-:Y:S02]  /*df70*/  FSEL R218, R131, -INF , !P5 ;  /* 0xff80000083da7808 */ /* 0x000fe40006800000 */
[----:B------:R-:W-:Y:S02]  /*df80*/  FSEL R240, R2, -INF , !P4 ;  /* 0xff80000002f07808 */ /* 0x000fe40006000000 */
[C---:B------:R-:W-:Y:S02]  /*df90*/  ISETP.GE.AND P6, PT, R35.reuse, R204, PT ;  /* 0x000000cc2300720c */ /* 0x040fe40003fc6270 */
[C---:B------:R-:W-:Y:S02]  /*dfa0*/  ISETP.GE.AND P5, PT, R35.reuse, R201, PT ;  /* 0x000000c92300720c */ /* 0x040fe40003fa6270 */
[----:B------:R-:W-:Y:S02]  /*dfb0*/  ISETP.GE.AND P4, PT, R35, R203, PT ;  /* 0x000000cb2300720c */ /* 0x000fe40003f86270 */
[----:B------:R-:W-:-:S02]  /*dfc0*/  FSEL R0, R219, -INF , !P3 ;  /* 0xff800000db007808 */ /* 0x000fc40005800000 */
[----:B------:R-:W-:Y:S02]  /*dfd0*/  FSEL R135, R135, -INF , !P6 ;  /* 0xff80000087877808 */ /* 0x000fe40007000000 */
[----:B------:R-:W-:Y:S02]  /*dfe0*/  FSEL R134, R134, -INF , !P5 ;  /* 0xff80000086867808 */ /* 0x000fe40006800000 */
[----:B------:R-:W-:Y:S01]  /*dff0*/  FSEL R219, R0, -INF , !P4 ;  /* 0xff80000000db7808 */ /* 0x000fe20006000000 */
[----:B------:R-:W-:Y:S06]  /*e000*/  @!P1 BRA `(.L_x_549) ;  /* 0x0000000000e89947 */ /* 0x000fec0003800000 */
[----:B------:R-:W2:Y:S04]  /*e010*/  LDL R27, [R1+0x70] ;  /* 0x00007000011b7983 */ /* 0x000ea80000100800 */
[----:B------:R-:W3:Y:S01]  /*e020*/  LDL R26, [R1+0x6c] ;  /* 0x00006c00011a7983 */ /* 0x000ee20000100800 */
[C---:B------:R-:W-:Y:S01]  /*e030*/  @!P0 VIADD R6, R109.reuse, 0xfffffffd ;  /* 0xfffffffd6d068836 */ /* 0x040fe20000000000 */
[----:B------:R-:W-:Y:S01]  /*e040*/  BSSY.RECONVERGENT B0, `(.L_x_550) ;  /* 0x0000035000007945 */ /* 0x000fe20003800200 */
[----:B------:R-:W-:Y:S01]  /*e050*/  @!P0 VIADD R0, R109, 0xfffffffd ;  /* 0xfffffffd6d008836 */ /* 0x000fe20000000000 */
[----:B------:R1:W-:Y:S01]  /*e060*/  @P0 STS.128 [R206+0x2000], RZ ;  /* 0x002000ffce000388 */ /* 0x0003e20000000c00 */
[----:B------:R-:W-:-:S04]  /*e070*/  @!P0 IMAD.WIDE.U32 R2, R6, R168, RZ ;  /* 0x000000a806028225 */ /* 0x000fc800078e00ff */
[----:B------:R-:W-:-:S04]  /*e080*/  @!P0 IMAD.WIDE.U32 R4, R0, R168, RZ ;  /* 0x000000a800048225 */ /* 0x000fc800078e00ff */
[-C--:B------:R-:W-:Y:S02]  /*e090*/  @!P0 IMAD R3, R6, R169.reuse, R3 ;  /* 0x000000a906038224 */ /* 0x080fe400078e0203 */
[----:B------:R-:W-:Y:S02]  /*e0a0*/  @!P0 IMAD R0, R0, R169, R5 ;  /* 0x000000a900008224 */ /* 0x000fe400078e0205 */
[C---:B------:R-:W-:Y:S01]  /*e0b0*/  @!P0 IMAD.SHL.U32 R7, R2.reuse, 0x80, RZ ;  /* 0x0000008002078824 */ /* 0x040fe200078e00ff */
[----:B------:R-:W-:Y:S01]  /*e0c0*/  @!P0 SHF.L.U64.HI R10, R2, 0x7, R3 ;  /* 0x00000007020a8819 */ /* 0x000fe20000010203 */
[C---:B------:R-:W-:Y:S01]  /*e0d0*/  @!P0 IMAD.SHL.U32 R5, R4.reuse, 0x80, RZ ;  /* 0x0000008004058824 */ /* 0x040fe200078e00ff */
[----:B------:R-:W-:Y:S01]  /*e0e0*/  @!P0 SHF.L.U64.HI R4, R4, 0x7, R0 ;  /* 0x0000000704048819 */ /* 0x000fe20000010200 */
[----:B------:R-:W-:Y:S01]  /*e0f0*/  @!P0 IMAD.WIDE.U32 R2, R6, R168, RZ ;  /* 0x000000a806028225 */ /* 0x000fe200078e00ff */
[C---:B------:R-:W-:Y:S02]  /*e100*/  @!P0 LEA R0, P3, R168.reuse, R7, 0x5 ;  /* 0x00000007a8008211 */ /* 0x040fe400078628ff */
[----:B------:R-:W-:Y:S01]  /*e110*/  @!P0 LEA R5, P1, R168, R5, 0x6 ;  /* 0x00000005a8058211 */ /* 0x000fe200078230ff */
[----:B------:R-:W-:Y:S01]  /*e120*/  @!P0 IMAD R7, R6, R169, R3 ;  /* 0x000000a906078224 */ /* 0x000fe200078e0203 */
[----:B------:R-:W-:-:S02]  /*e130*/  @!P0 LEA.HI.X R10, R168, R10, R169, 0x5, P3 ;  /* 0x0000000aa80a8211 */ /* 0x000fc400018f2ca9 */
[----:B------:R-:W-:Y:S02]  /*e140*/  @!P0 LEA.HI.X R3, R168, R4, R169, 0x6, P1 ;  /* 0x00000004a8038211 */ /* 0x000fe400008f34a9 */
[-C--:B--2---:R-:W-:Y:S02]  /*e150*/  @!P0 LEA R8, P4, R2, R27.reuse, 0x8 ;  /* 0x0000001b02088211 */ /* 0x084fe400078840ff */
[-C--:B------:R-:W-:Y:S02]  /*e160*/  @!P0 LEA R6, P3, R0, R27.reuse, 0x1 ;  /* 0x0000001b00068211 */ /* 0x080fe400078608ff */
[----:B------:R-:W-:Y:S02]  /*e170*/  @!P0 LEA R4, P1, R5, R27, 0x1 ;  /* 0x0000001b05048211 */ /* 0x000fe400078208ff */
[-C--:B---3--:R-:W-:Y:S02]  /*e180*/  @!P0 LEA.HI.X R9, R2, R26.reuse, R7, 0x8, P4 ;  /* 0x0000001a02098211 */ /* 0x088fe400020f4407 */
        /* <DEDUP_REMOVED lines=21> */
[----:B-1----:R-:W-:-:S04]  /*e2e0*/  SHF.L.U32 R4, R2, 0x7, RZ ;  /* 0x0000000702047819 */ /* 0x002fc800000006ff */
[----:B------:R-:W-:Y:S01]  /*e2f0*/  SHF.L.U64.HI R5, R2, 0x7, R0 ;  /* 0x0000000702057819 */ /* 0x000fe20000010200 */
        /* <DEDUP_REMOVED lines=9> */
.L_x_551:
[----:B------:R-:W-:Y:S05]  /*e390*/  BSYNC.RECONVERGENT B0 ;  /* 0x0000000000007941 */ /* 0x000fea0003800200 */
.L_x_550:
[----:B------:R-:W0:Y:S02]  /*e3a0*/  LDGDEPBAR ;  /* 0x00000000000079af */ /* 0x000e240000000000 */
.L_x_549:
[----:B------:R-:W3:Y:S01]  /*e3b0*/  LDL.64 R98, [R1+0x48] ;  /* 0x0000480001627983 */ /* 0x000ee20000100a00 */
[----:B------:R-:W-:-:S03]  /*e3c0*/  IMAD.MOV.U32 R122, RZ, RZ, R11 ;  /* 0x000000ffff7a7224 */ /* 0x000fc600078e000b */
[----:B------:R-:W4:Y:S04]  /*e3d0*/  LDL.64 R18, [R1+0x40] ;  /* 0x0000400001127983 */ /* 0x000f280000100a00 */
[----:B------:R-:W5:Y:S04]  /*e3e0*/  LDL.64 R30, [R1+0x50] ;  /* 0x00005000011e7983 */ /* 0x000f680000100a00 */
[----:B------:R-:W4:Y:S04]  /*e3f0*/  LDL.64 R10, [R1+0x58] ;  /* 0x00005800010a7983 */ /* 0x000f280000100a00 */
[----:B------:R-:W5:Y:S04]  /*e400*/  LDL.64 R12, [R1+0x38] ;  /* 0x00003800010c7983 */ /* 0x000f680000100a00 */
[----:B------:R-:W5:Y:S04]  /*e410*/  LDL.LU R3, [R1+0x60] ;  /* 0x0000600001037983 */ /* 0x000f680000300800 */
[----:B-12---:R-:W2:Y:S04]  /*e420*/  LDL.LU R5, [R1+0x30] ;  /* 0x0000300001057983 */ /* 0x006ea80000300800 */
[----:B------:R-:W2:Y:S04]  /*e430*/  LDL.LU R14, [R1+0x64] ;  /* 0x00006400010e7983 */ /* 0x000ea80000300800 */
[----:B------:R-:W2:Y:S01]  /*e440*/  LDL.LU R15, [R1+0x68] ;  /* 0x00006800010f7983 */ /* 0x000ea20000300800 */
[----:B------:R-:W-:-:S02]  /*e450*/  FMNMX3.FTZ R2, R39, R41, R33, !PT ;  /* 0x0000002927027276 */ /* 0x000fc40007810021 */
[----:B------:R-:W-:Y:S01]  /*e460*/  FMNMX3.FTZ R0, R36, R43, R40, !PT ;  /* 0x0000002b24007276 */ /* 0x000fe20007810028 */
[----:B------:R-:W1:Y:S01]  /*e470*/  S2R R4, SR_TID.X ;  /* 0x0000000000047919 */ /* 0x000e620000002100 */
[----:B------:R-:W-:Y:S02]  /*e480*/  FMNMX3.FTZ R2, R2, R44, R42, !PT ;  /* 0x0000002c02027276 */ /* 0x000fe4000781002a */
[----:B------:R-:W-:Y:S01]  /*e490*/  FMNMX3.FTZ R0, R0, R69, R45, !PT ;  /* 0x0000004500007276 */ /* 0x000fe2000781002d */
[----:B------:R-:W-:Y:S01]  /*e4a0*/  IMAD.U32 R16, RZ, RZ, UR14 ;  /* 0x0000000eff107e24 */ /* 0x000fe2000f8e00ff */
[----:B------:R-:W-:Y:S01]  /*e4b0*/  FMNMX3.FTZ R2, R2, R129, R128, !PT ;  /* 0x0000008102027276 */ /* 0x000fe20007810080 */
[----:B------:R-:W-:Y:S01]  /*e4c0*/  IMAD.SHL.U32 R87, R119, 0x4, RZ ;  /* 0x0000000477577824 */ /* 0x000fe200078e00ff */
[----:B------:R-:W-:Y:S01]  /*e4d0*/  FMNMX3.FTZ R0, R0, R174, R175, !PT ;  /* 0x000000ae00007276 */ /* 0x000fe200078100af */
[----:B------:R-:W-:Y:S01]  /*e4e0*/  UIADD3 UR18, UPT, UPT, UR20, -0x61c88647, URZ ;  /* 0x9e3779b914127890 */ /* 0x000fe2000fffe0ff */
[----:B------:R-:W-:Y:S01]  /*e4f0*/  FMNMX3.FTZ R2, R2, R71, R70, !PT ;  /* 0x0000004702027276 */ /* 0x000fe20007810046 */
[----:B------:R-:W-:Y:S01]  /*e500*/  UIADD3 UR15, UPT, UPT, UR20, 0x3c6ef372, URZ ;  /* 0x3c6ef372140f7890 */ /* 0x000fe2000fffe0ff */
[----:B------:R-:W-:Y:S01]  /*e510*/  FMNMX3.FTZ R0, R0, R73, R72, !PT ;  /* 0x0000004900007276 */ /* 0x000fe20007810048 */
[----:B------:R-:W-:Y:S01]  /*e520*/  UIADD3 UR19, UPT, UPT, UR21, 0x76cf5d0a, URZ ;  /* 0x76cf5d0a15137890 */ /* 0x000fe2000fffe0ff */
[----:B------:R-:W-:Y:S01]  /*e530*/  FMNMX3.FTZ R2, R2, R125, R124, !PT ;  /* 0x0000007d02027276 */ /* 0x000fe2000781007c */
[----:B------:R-:W-:Y:S01]  /*e540*/  UIADD3 UR13, UPT, UPT, UR21, 0x32370b8f, URZ ;  /* 0x32370b8f150d7890 */ /* 0x000fe2000fffe0ff */
[----:B------:R-:W-:Y:S01]  /*e550*/  FMNMX3.FTZ R0, R0, R183, R182, !PT ;  /* 0x000000b700007276 */ /* 0x000fe200078100b6 */
[----:B------:R-:W-:Y:S01]  /*e560*/  UIADD3 UR10, UPT, UPT, UR20, -0x255992d5, URZ ;  /* 0xdaa66d2b140a7890 */ /* 0x000fe2000fffe0ff */
[----:B------:R-:W-:Y:S01]  /*e570*/  FMNMX3.FTZ R2, R2, R78, R79, !PT ;  /* 0x0000004e02027276 */ /* 0x000fe2000781004f */
[----:B------:R-:W-:Y:S01]  /*e580*/  UIADD3 UR4, UPT, UPT, UR20, 0x78dde6e4, URZ ;  /* 0x78dde6e414047890 */ /* 0x000fe2000fffe0ff */
[----:B------:R-:W-:Y:S01]  /*e590*/  FMNMX3.FTZ R0, R0, R85, R84, !PT ;  /* 0x0000005500007276 */ /* 0x000fe20007810054 */
[----:B------:R-:W-:Y:S01]  /*e5a0*/  UIADD3 UR11, UPT, UPT, UR21, -0x56f99767, URZ ;  /* 0xa9066899150b7890 */ /* 0x000fe2000fffe0ff */
[----:B------:R-:W-:Y:S01]  /*e5b0*/  FMNMX3.FTZ R2, R2, R101, R100, !PT ;  /* 0x0000006502027276 */ /* 0x000fe20007810064 */
[----:B------:R-:W-:Y:S01]  /*e5c0*/  UIADD3 UR12, UPT, UPT, UR21, -0x126145ec, URZ ;  /* 0xed9eba14150c7890 */ /* 0x000fe2000fffe0ff */
[----:B------:R-:W-:Y:S01]  /*e5d0*/  FMNMX3.FTZ R0, R0, R120, R121, !PT ;  /* 0x0000007800007276 */ /* 0x000fe20007810079 */
[----:B------:R-:W-:Y:S01]  /*e5e0*/  VIADD R81, R192, 0x4020 ;  /* 0x00004020c0517836 */ /* 0x000fe20000000000 */
[----:B------:R-:W-:Y:S01]  /*e5f0*/  FMNMX3.FTZ R2, R2, R63, R62, !PT ;  /* 0x0000003f02027276 */ /* 0x000fe2000781003e */
[----:B------:R-:W-:Y:S01]  /*e600*/  LDSM.16.MT88.4 R24, [R192+0x4000] ;  /* 0x00400000c018783b */ /* 0x000fe20000004200 */
        /* <DEDUP_REMOVED lines=16> */
[----:B------:R-:W-:-:S03]  /*e710*/  FMNMX3.FTZ R6, R6, R240, R219, !PT ;  /* 0x000000f006067276 */ /* 0x000fc600078100db */
[----:B------:R-:W1:Y:S04]  /*e720*/  SHFL.BFLY PT, R2, R0, 0x2, 0x1f ;  /* 0x0c401f0000027f89 */ /* 0x000e6800000e0000 */
[----:B------:R-:W1:Y:S02]  /*e730*/  SHFL.BFLY PT, R7, R6, 0x2, 0x1f ;  /* 0x0c401f0006077f89 */ /* 0x000e6400000e0000 */
[----:B-1----:R-:W-:-:S05]  /*e740*/  SHF.R.U32.HI R4, RZ, 0x5, R4 ;  /* 0x00000005ff047819 */ /* 0x002fca0000011604 */
[----:B------:R-:W-:-:S04]  /*e750*/  IMAD R16, R16, 0x8, R4 ;  /* 0x0000000810107824 */ /* 0x000fc800078e0204 */
[----:B------:R-:W-:-:S04]  /*e760*/  VIADD R16, R16, 0x4 ;  /* 0x0000000410107836 */ /* 0x000fc80000000000 */
[----:B------:R-:W-:Y:S01]  /*e770*/  IMAD.WIDE.U32 R16, R16, -0x326172a9, RZ ;  /* 0xcd9e8d5710107825 */ /* 0x000fe200078e00ff */
[----:B------:R-:W-:Y:S02]  /*e780*/  FMNMX.FTZ R0, R0, R2, !PT ;  /* 0x0000000200007209 */ /* 0x000fe40007810000 */
[----:B------:R-:W-:-:S03]  /*e790*/  FMNMX.FTZ R6, R6, R7, !PT ;  /* 0x0000000706067209 */ /* 0x000fc60007810000 */
[----:B------:R-:W1:Y:S02]  /*e7a0*/  SHFL.BFLY PT, R7, R0, 0x1, 0x1f ;  /* 0x0c201f0000077f89 */ /* 0x000e6400000e0000 */
[----:B-1----:R-:W-:-:S04]  /*e7b0*/  FMNMX.FTZ R118, R0, R7, !PT ;  /* 0x0000000700767209 */ /* 0x002fc80007810000 */
[C---:B------:R-:W-:Y:S01]  /*e7c0*/  FSETP.NEU.FTZ.AND P1, PT, R118.reuse, -INF , PT ;  /* 0xff8000007600780b */ /* 0x040fe20003f3d000 */
[----:B------:R-:W-:-:S05]  /*e7d0*/  FMUL.FTZ R22, R118, UR9 ;  /* 0x0000000976167c20 */ /* 0x000fca0008410000 */
[----:B------:R-:W-:Y:S01]  /*e7e0*/  FSEL R22, R22, RZ, P1 ;  /* 0x000000ff16167208 */ /* 0x000fe20000800000 */
[----:B------:R-:W-:Y:S01]  /*e7f0*/  VIADD R32, R192, 0x4000 ;  /* 0x00004000c0207836 */ /* 0x000fe20000000000 */
[----:B------:R-:W1:Y:S04]  /*e800*/  S2R R57, SR_TID.X ;  /* 0x0000000000397919 */ /* 0x000e680000002100 */
[----:B------:R-:W-:Y:S02]  /*e810*/  @P2 IADD3 R81, PT, PT, R32, -0x20, RZ ;  /* 0xffffffe020512810 */ /* 0x000fe40007ffe0ff */
[----:B---3--:R-:W-:-:S05]  /*e820*/  LOP3.LUT R8, R87, UR21, R99, 0x96, !PT ;  /* 0x0000001557087c12 */ /* 0x008fca000f8e9663 */
[----:B------:R-:W-:-:S05]  /*e830*/  IMAD.WIDE.U32 R8, R8, -0x326172a9, RZ ;  /* 0xcd9e8d5708087825 */ /* 0x000fca00078e00ff */
[----:B------:R-:W-:Y:S01]  /*e840*/  LOP3.LUT R4, R16, UR18, R9, 0x96, !PT ;  /* 0x0000001210047c12 */ /* 0x000fe2000f8e9609 */
[----:B----4-:R-:W-:Y:S02]  /*e850*/  IMAD.MOV.U32 R48, RZ, RZ, R10 ;  /* 0x000000ffff307224 */ /* 0x010fe400078e000a */
[----:B-----5:R-:W-:Y:S01]  /*e860*/  IMAD.MOV.U32 R20, RZ, RZ, R3 ;  /* 0x000000ffff147224 */ /* 0x020fe200078e0003 */
[----:B------:R-:W-:Y:S01]  /*e870*/  LOP3.LUT R3, R8, UR15, R19, 0x96, !PT ;  /* 0x0000000f08037c12 */ /* 0x000fe2000f8e9613 */
[----:B------:R-:W3:Y:S01]  /*e880*/  SHFL.BFLY PT, R10, R6, 0x1, 0x1f ;  /* 0x0c201f00060a7f89 */ /* 0x000ee200000e0000 */
[----:B--2---:R-:W-:Y:S02]  /*e890*/  IMAD.MOV.U32 R23, RZ, RZ, R5 ;  /* 0x000000ffff177224 */ /* 0x004fe400078e0005 */
[----:B------:R-:W-:-:S04]  /*e8a0*/  IMAD.WIDE.U32 R4, R4, -0x2daee0ad, RZ ;  /* 0xd2511f5304047825 */ /* 0x000fc800078e00ff */
[----:B------:R-:W-:Y:S01]  /*e8b0*/  IMAD.WIDE.U32 R2, R3, -0x2daee0ad, RZ ;  /* 0xd2511f5303027825 */ /* 0x000fe200078e00ff */
[----:B------:R-:W-:-:S04]  /*e8c0*/  LOP3.LUT R5, R30, UR19, R5, 0x96, !PT ;  /* 0x000000131e057c12 */ /* 0x000fc8000f8e9605 */
[----:B------:R-:W-:Y:S01]  /*e8d0*/  LOP3.LUT R4, R4, UR13, R3, 0x96, !PT ;  /* 0x0000000d04047c12 */ /* 0x000fe2000f8e9603 */
[----:B------:R-:W-:Y:S02]  /*e8e0*/  IMAD.MOV.U32 R46, RZ, RZ, R12 ;  /* 0x000000ffff2e7224 */ /* 0x000fe400078e000c */
[----:B------:R-:W-:Y:S02]  /*e8f0*/  IMAD.MOV.U32 R47, RZ, RZ, R13 ;  /* 0x000000ffff2f7224 */ /* 0x000fe400078e000d */
[----:B------:R-:W-:-:S04]  /*e900*/  IMAD.WIDE.U32 R12, R5, -0x326172a9, RZ ;  /* 0xcd9e8d57050c7825 */ /* 0x000fc800078e00ff */
[----:B------:R-:W-:Y:S01]  /*e910*/  IMAD.WIDE.U32 R16, R4, -0x326172a9, RZ ;  /* 0xcd9e8d5704107825 */ /* 0x000fe200078e00ff */
[----:B------:R-:W-:-:S04]  /*e920*/  LOP3.LUT R4, R18, UR10, R13, 0x96, !PT ;  /* 0x0000000a12047c12 */ /* 0x000fc8000f8e960d */
[----:B------:R-:W-:Y:S01]  /*e930*/  LOP3.LUT R3, R12, UR4, R17, 0x96, !PT ;  /* 0x000000040c037c12 */ /* 0x000fe2000f8e9611 */
[----:B------:R-:W-:-:S04]  /*e940*/  IMAD.WIDE.U32 R4, R4, -0x2daee0ad, RZ ;  /* 0xd2511f5304047825 */ /* 0x000fc800078e00ff */
[----:B------:R-:W-:Y:S01]  /*e950*/  IMAD.WIDE.U32 R34, R3, -0x2daee0ad, RZ ;  /* 0xd2511f5303227825 */ /* 0x000fe200078e00ff */
[----:B---3--:R-:W-:-:S04]  /*e960*/  FMNMX.FTZ R117, R6, R10, !PT ;  /* 0x0000000a06757209 */ /* 0x008fc80007810000 */
[----:B------:R-:W-:Y:S02]  /*e970*/  LOP3.LUT R3, R4, UR11, R35, 0x96, !PT ;  /* 0x0000000b04037c12 */ /* 0x000fe4000f8e9623 */
[----:B------:R-:W-:Y:S01]  /*e980*/  LOP3.LUT R0, R2, UR12, R5, 0x96, !PT ;  /* 0x0000000c02007c12 */ /* 0x000fe2000f8e9605 */
[C---:B------:R-:W-:Y:S01]  /*e990*/  FMUL.FTZ R21, R117.reuse, UR9 ;  /* 0x0000000975157c20 */ /* 0x040fe20008410000 */
[----:B------:R-:W-:Y:S01]  /*e9a0*/  FSETP.NEU.FTZ.AND P0, PT, R117, -INF , PT ;  /* 0xff8000007500780b */ /* 0x000fe20003f1d000 */
[----:B------:R-:W-:-:S04]  /*e9b0*/  IMAD.WIDE.U32 R2, R3, -0x326172a9, RZ ;  /* 0xcd9e8d5703027825 */ /* 0x000fc800078e00ff */
[----:B------:R-:W-:Y:S02]  /*e9c0*/  IMAD.MOV.U32 R28, RZ, RZ, R15 ;  /* 0x000000ffff1c7224 */ /* 0x000fe400078e000f */
[----:B------:R-:W-:Y:S02]  /*e9d0*/  IMAD.MOV.U32 R29, RZ, RZ, R14 ;  /* 0x000000ffff1d7224 */ /* 0x000fe400078e000e */
[----:B------:R-:W-:Y:S01]  /*e9e0*/  IMAD.WIDE.U32 R14, R0, -0x326172a9, RZ ;  /* 0xcd9e8d57000e7825 */ /* 0x000fe200078e00ff */
[C---:B------:R-:W-:Y:S02]  /*e9f0*/  PRMT R10, R2.reuse, 0x7771, RZ ;  /* 0x00007771020a7816 */ /* 0x040fe400000000ff */
[C---:B------:R-:W-:Y:S01]  /*ea00*/  PRMT R6, R2.reuse, 0x7773, RZ ;  /* 0x0000777302067816 */ /* 0x040fe200000000ff */
[----:B------:R-:W-:Y:S01]  /*ea10*/  IMAD.MOV.U32 R0, RZ, RZ, R2 ;  /* 0x000000ffff007224 */ /* 0x000fe200078e0002 */
[----:B------:R-:W-:Y:S01]  /*ea20*/  PRMT R5, R2, 0x7772, RZ ;  /* 0x0000777202057816 */ /* 0x000fe200000000ff */
[--C-:B------:R-:W-:Y:S01]  /*ea30*/  FFMA.FTZ R2, R41, UR9, -R22.reuse ;  /* 0x0000000929027c23 */ /* 0x100fe20008010816 */
[----:B------:R-:W-:Y:S01]  /*ea40*/  FSEL R21, R21, RZ, P0 ;  /* 0x000000ff15157208 */ /* 0x000fe20000000000 */
[----:B------:R-:W-:Y:S01]  /*ea50*/  FFMA.FTZ R4, R33, UR9, -R22 ;  /* 0x0000000921047c23 */ /* 0x000fe20008010816 */
[----:B------:R-:W-:Y:S01]  /*ea60*/  LOP3.LUT R7, R0, 0xff, RZ, 0xc0, !PT ;  /* 0x000000ff00077812 */ /* 0x000fe200078ec0ff */
[----:B------:R2:W-:Y:S02]  /*ea70*/  MUFU.EX2 R169, R2 ;  /* 0x0000000200a97308 */ /* 0x0005e40000000800 */
[----:B------:R-:W-:-:S02]  /*ea80*/  FFMA.FTZ R0, R43, UR9, -R21 ;  /* 0x000000092b007c23 */ /* 0x000fc40008010815 */
[----:B------:R3:W4:Y:S01]  /*ea90*/  MUFU.EX2 R127, R4 ;  /* 0x00000004007f7308 */ /* 0x0007220000000800 */
[----:B------:R-:W-:-:S03]  /*eaa0*/  PRMT R13, R7, 0x5410, R10 ;  /* 0x00005410070d7816 */ /* 0x000fc6000000000a */
[----:B------:R5:W-:Y:S01]  /*eab0*/  MUFU.EX2 R168, R0 ;  /* 0x0000000000a87308 */ /* 0x000be20000000800 */
[----:B--2---:R-:W-:Y:S01]  /*eac0*/  LOP3.LUT R2, R14, UR6, R3, 0x96, !PT ;  /* 0x000000060e027c12 */ /* 0x004fe2000f8e9603 */
[----:B---3--:R-:W-:Y:S01]  /*ead0*/  FFMA.FTZ R4, R40, UR9, -R21 ;  /* 0x0000000928047c23 */ /* 0x008fe20008010815 */
[----:B------:R-:W-:Y:S02]  /*eae0*/  PRMT R14, R5, 0x5410, R6 ;  /* 0x00005410050e7816 */ /* 0x000fe40000000006 */
[C---:B-----5:R-:W-:Y:S01]  /*eaf0*/  LOP3.LUT R0, R2.reuse, 0xffff, RZ, 0xc0, !PT ;  /* 0x0000ffff02007812 */ /* 0x060fe200078ec0ff */
[----:B------:R-:W-:Y:S01]  /*eb00*/  IMAD.U32 R7, RZ, RZ, UR8 ;  /* 0x00000008ff077e24 */ /* 0x000fe2000f8e00ff */
[----:B------:R2:W3:Y:S01]  /*eb10*/  MUFU.EX2 R251, R4 ;  /* 0x0000000400fb7308 */ /* 0x0004e20000000800 */
[C---:B------:R-:W-:Y:S02]  /*eb20*/  LOP3.LUT R6, R2.reuse, 0xff, RZ, 0xc0, !PT ;  /* 0x000000ff02067812 */ /* 0x040fe400078ec0ff */
[----:B------:R-:W-:-:S02]  /*eb30*/  PRMT R3, R2, 0x7632, R3 ;  /* 0x0000763202037816 */ /* 0x000fc40000000003 */
[----:B------:R-:W-:Y:S02]  /*eb40*/  SHF.R.U32.HI R5, RZ, 0x18, R2 ;  /* 0x00000018ff057819 */ /* 0x000fe40000011602 */
[----:B------:R-:W-:Y:S02]  /*eb50*/  LOP3.LUT R2, R3, 0xff, RZ, 0xc0, !PT ;  /* 0x000000ff03027812 */ /* 0x000fe400078ec0ff */
[----:B--2---:R-:W-:Y:S02]  /*eb60*/  SHF.R.U32.HI R4, RZ, 0x8, R0 ;  /* 0x00000008ff047819 */ /* 0x004fe40000011600 */
[----:B------:R-:W-:Y:S02]  /*eb70*/  LEA R0, R7, UR8, 0x10 ;  /* 0x0000000807007c11 */ /* 0x000fe4000f8e80ff */
[----:B------:R-:W-:Y:S02]  /*eb80*/  PRMT R4, R6, 0x5410, R4 ;  /* 0x0000541006047816 */ /* 0x000fe40000000004 */
[----:B------:R-:W-:-:S02]  /*eb90*/  FSEL R3, R118, RZ, P1 ;  /* 0x000000ff76037208 */ /* 0x000fc40000800000 */
[----:B------:R-:W-:Y:S02]  /*eba0*/  PRMT R5, R2, 0x5410, R5 ;  /* 0x0000541002057816 */ /* 0x000fe40000000005 */
[--C-:B------:R-:W-:Y:S02]  /*ebb0*/  HSET2.LE.AND R4, R4, R0.reuse, PT ;  /* 0x0000000004047233 */ /* 0x100fe40003803000 */
[----:B------:R-:W-:Y:S02]  /*ebc0*/  FSEL R6, R117, RZ, P0 ;  /* 0x000000ff75067208 */ /* 0x000fe40000000000 */
[----:B----4-:R-:W-:Y:S01]  /*ebd0*/  F2FP.F16.F32.PACK_AB R2, R127, R169 ;  /* 0x000000a97f02723e */ /* 0x010fe200000000ff */
[----:B------:R-:W-:Y:S02]  /*ebe0*/  IMAD.MOV.U32 R49, RZ, RZ, R11 ;  /* 0x000000ffff317224 */ /* 0x000fe400078e000b */
[----:B------:R-:W-:Y:S01]  /*ebf0*/  FADD.FTZ R11, R39, -R3 ;  /* 0x80000003270b7221 */ /* 0x000fe20000010000 */
[----:B------:R-:W-:Y:S01]  /*ec00*/  HSET2.LE.AND R5, R5, R0, PT ;  /* 0x0000000005057233 */ /* 0x000fe20003803000 */
[----:B------:R-:W-:Y:S01]  /*ec10*/  FADD.FTZ R12, R36, -R6 ;  /* 0x80000006240c7221 */ /* 0x000fe20000010000 */
[----:B---3--:R-:W-:-:S02]  /*ec20*/  F2FP.F16.F32.PACK_AB R3, R251, R168 ;  /* 0x000000a8fb03723e */ /* 0x008fc400000000ff */
[----:B------:R-:W-:Y:S02]  /*ec30*/  LOP3.LUT R4, R2, R4, RZ, 0xc0, !PT ;  /* 0x0000000402047212 */ /* 0x000fe400078ec0ff */
[----:B------:R-:W-:Y:S02]  /*ec40*/  FMNMX3.FTZ R2, R38, R171, R113, !PT ;  /* 0x000000ab26027276 */ /* 0x000fe40007810071 */
[----:B------:R-:W-:Y:S02]  /*ec50*/  FMNMX3.FTZ R6, R37, R173, R172, !PT ;  /* 0x000000ad25067276 */ /* 0x000fe400078100ac */
[----:B------:R-:W-:Y:S02]  /*ec60*/  LOP3.LUT R5, R3, R5, RZ, 0xc0, !PT ;  /* 0x0000000503057212 */ /* 0x000fe400078ec0ff */
[----:B------:R-:W-:Y:S02]  /*ec70*/  FMNMX3.FTZ R3, R2, R77, R76, !PT ;  /* 0x0000004d02037276 */ /* 0x000fe4000781004c */
[----:B------:R-:W-:-:S02]  /*ec80*/  FMNMX3.FTZ R2, R6, R112, R68, !PT ;  /* 0x0000007006027276 */ /* 0x000fc40007810044 */
[----:B------:R-:W-:Y:S02]  /*ec90*/  FMNMX3.FTZ R3, R3, R177, R180, !PT ;  /* 0x000000b103037276 */ /* 0x000fe400078100b4 */
[----:B------:R-:W-:Y:S01]  /*eca0*/  FMNMX3.FTZ R2, R2, R185, R184, !PT ;  /* 0x000000b902027276 */ /* 0x000fe200078100b8 */
[--C-:B------:R-:W-:Y:S01]  /*ecb0*/  FFMA.FTZ R6, R44, UR9, -R22.reuse ;  /* 0x000000092c067c23 */ /* 0x100fe20008010816 */
[----:B------:R-:W-:Y:S01]  /*ecc0*/  FFMA.FTZ R10, R42, UR9, -R22 ;  /* 0x000000092a0a7c23 */ /* 0x000fe20008010816 */
[----:B------:R-:W-:Y:S02]  /*ecd0*/  FMNMX3.FTZ R3, R3, R176, R74, !PT ;  /* 0x000000b003037276 */ /* 0x000fe4000781004a */
[----:B------:R-:W-:Y:S01]  /*ece0*/  FMNMX3.FTZ R2, R2, R181, R75, !PT ;  /* 0x000000b502027276 */ /* 0x000fe2000781004b */
[----:B------:R2:W-:Y:S01]  /*ecf0*/  MUFU.EX2 R126, R6 ;  /* 0x00000006007e7308 */ /* 0x0005e20000000800 */
[----:B------:R-:W-:-:S03]  /*ed00*/  FFMA.FTZ R7, R69, UR9, -R21 ;  /* 0x0000000945077c23 */ /* 0x000fc60008010815 */
[----:B------:R3:W4:Y:S01]  /*ed10*/  MUFU.EX2 R110, R10 ;  /* 0x0000000a006e7308 */ /* 0x0007220000000800 */
[----:B------:R-:W-:Y:S02]  /*ed20*/  IMAD.MOV.U32 R40, RZ, RZ, R30 ;  /* 0x000000ffff287224 */ /* 0x000fe400078e001e */
[----:B------:R-:W-:Y:S01]  /*ed30*/  IMAD.MOV.U32 R41, RZ, RZ, R31 ;  /* 0x000000ffff297224 */ /* 0x000fe200078e001f */
[----:B------:R5:W-:Y:S01]  /*ed40*/  MUFU.EX2 R123, R7 ;  /* 0x00000007007b7308 */ /* 0x000be20000000800 */
[----:B--2---:R-:W-:Y:S02]  /*ed50*/  FMNMX3.FTZ R6, R3, R188, R187, !PT ;  /* 0x000000bc03067276 */ /* 0x004fe400078100bb */
[----:B------:R-:W-:Y:S01]  /*ed60*/  FMNMX3.FTZ R3, R2, R194, R189, !PT ;  /* 0x000000c202037276 */ /* 0x000fe200078100bd */
[----:B------:R-:W-:Y:S01]  /*ed70*/  FFMA.FTZ R2, R45, UR9, -R21 ;  /* 0x000000092d027c23 */ /* 0x000fe20008010815 */
[----:B------:R-:W-:Y:S01]  /*ed80*/  IMAD.MOV.U32 R32, RZ, RZ, R29 ;  /* 0x000000ffff207224 */ /* 0x000fe200078e001d */
[----:B------:R-:W-:Y:S01]  /*ed90*/  FMNMX3.FTZ R6, R6, R178, R88, !PT ;  /* 0x000000b206067276 */ /* 0x000fe20007810058 */
[----:B------:R-:W-:Y:S01]  /*eda0*/  IMAD.MOV.U32 R56, RZ, RZ, R28 ;  /* 0x000000ffff387224 */ /* 0x000fe200078e001c */
[----:B------:R2:W1:Y:S01]  /*edb0*/  MUFU.EX2 R69, R2 ;  /* 0x0000000200457308 */ /* 0x0004620000000800 */
[----:B---3--:R-:W-:Y:S01]  /*edc0*/  FMNMX3.FTZ R10, R3, R186, R89, !PT ;  /* 0x000000ba030a7276 */ /* 0x008fe20007810059 */
[----:B------:R-:W3:Y:S01]  /*edd0*/  LDSM.16.MT88.4 R28, [R81] ;  /* 0x00000000511c783b */ /* 0x000ee20000004200 */
[----:B------:R-:W-:Y:S01]  /*ede0*/  FMUL.FTZ R3, R11, UR9 ;  /* 0x000000090b037c20 */ /* 0x000fe20008410000 */
[----:B------:R-:W-:Y:S01]  /*edf0*/  FMNMX3.FTZ R11, R6, R198, R196, !PT ;  /* 0x000000c6060b7276 */ /* 0x000fe200078100c4 */
[----:B------:R-:W-:Y:S01]  /*ee00*/  FMUL.FTZ R6, R12, UR9 ;  /* 0x000000090c067c20 */ /* 0x000fe20008410000 */
[----:B-----5:R-:W-:Y:S01]  /*ee10*/  LOP3.LUT R7, R14, 0xff00ff, RZ, 0xc0, !PT ;  /* 0x00ff00ff0e077812 */ /* 0x020fe200078ec0ff */
[----:B------:R4:W5:Y:S01]  /*ee20*/  MUFU.EX2 R131, R3 ;  /* 0x0000000300837308 */ /* 0x0009620000000800 */
[----:B------:R-:W-:-:S02]  /*ee30*/  FMNMX3.FTZ R11, R11, R190, R179, !PT ;  /* 0x000000be0b0b7276 */ /* 0x000fc400078100b3 */
[--C-:B--2---:R-:W-:Y:S01]  /*ee40*/  HSET2.LE.AND R2, R13, R0.reuse, PT ;  /* 0x000000000d027233 */ /* 0x104fe20003803000 */
[----:B------:R2:W5:Y:S01]  /*ee50*/  MUFU.EX2 R130, R6 ;  /* 0x0000000600827308 */ /* 0x0005620000000800 */
[----:B------:R-:W-:Y:S02]  /*ee60*/  FMNMX3.FTZ R10, R10, R205, R200, !PT ;  /* 0x000000cd0a0a7276 */ /* 0x000fe400078100c8 */
[----:B----4-:R-:W-:Y:S02]  /*ee70*/  F2FP.F16.F32.PACK_AB R3, R110, R126 ;  /* 0x0000007e6e03723e */ /* 0x010fe400000000ff */
[----:B------:R-:W-:Y:S02]  /*ee80*/  FMNMX3.FTZ R11, R11, R216, R213, !PT ;  /* 0x000000d80b0b7276 */ /* 0x000fe400078100d5 */
[----:B--2---:R-:W-:Y:S02]  /*ee90*/  LOP3.LUT R6, R3, R2, RZ, 0xc0, !PT ;  /* 0x0000000203067212 */ /* 0x004fe400078ec0ff */
[----:B------:R-:W-:-:S02]  /*eea0*/  HSET2.LE.AND R2, R7, R0, PT ;  /* 0x0000000007027233 */ /* 0x000fc40003803000 */
[----:B-1----:R-:W-:Y:S02]  /*eeb0*/  F2FP.F16.F32.PACK_AB R3, R69, R123 ;  /* 0x0000007b4503723e */ /* 0x002fe400000000ff */
[----:B------:R-:W-:Y:S02]  /*eec0*/  FMNMX3.FTZ R10, R10, R199, R191, !PT ;  /* 0x000000c70a0a7276 */ /* 0x000fe400078100bf */
[----:B------:R-:W-:Y:S02]  /*eed0*/  LOP3.LUT R7, R3, R2, RZ, 0xc0, !PT ;  /* 0x0000000203077212 */ /* 0x000fe400078ec0ff */
[----:B------:R-:W-:Y:S02]  /*eee0*/  FMNMX3.FTZ R3, R11, R210, R208, !PT ;  /* 0x000000d20b037276 */ /* 0x000fe400078100d0 */
[----:B------:R-:W-:Y:S02]  /*eef0*/  FMNMX3.FTZ R2, R10, R220, R217, !PT ;  /* 0x000000dc0a027276 */ /* 0x000fe400078100d9 */
[----:B------:R-:W-:-:S02]  /*ef00*/  FMNMX3.FTZ R3, R3, R233, R228, !PT ;  /* 0x000000e903037276 */ /* 0x000fc400078100e4 */
[----:B------:R-:W-:Y:S01]  /*ef10*/  FMNMX3.FTZ R2, R2, R212, R209, !PT ;  /* 0x000000d402027276 */ /* 0x000fe200078100d1 */
[----:B------:R-:W-:Y:S01]  /*ef20*/  IMAD.U32 R42, RZ, RZ, UR14 ;  /* 0x0000000eff2a7e24 */ /* 0x000fe2000f8e00ff */
[----:B------:R-:W-:Y:S02]  /*ef30*/  FMNMX3.FTZ R3, R3, R226, R224, !PT ;  /* 0x000000e203037276 */ /* 0x000fe400078100e0 */
[----:B------:R-:W-:Y:S02]  /*ef40*/  SHF.R.U32.HI R36, RZ, 0x5, R57 ;  /* 0x00000005ff247819 */ /* 0x000fe40000011639 */
[----:B------:R-:W-:Y:S02]  /*ef50*/  FMNMX3.FTZ R2, R2, R239, R236, !PT ;  /* 0x000000ef02027276 */ /* 0x000fe400078100ec */
[----:B------:R-:W-:Y:S01]  /*ef60*/  FMNMX3.FTZ R3, R3, R215, R214, !PT ;  /* 0x000000d703037276 */ /* 0x000fe200078100d6 */
[----:B------:R-:W-:Y:S01]  /*ef70*/  IMAD R42, R42, 0x8, R36 ;  /* 0x000000082a2a7824 */ /* 0x000fe200078e0224 */
[----:B------:R-:W-:Y:S01]  /*ef80*/  FMNMX3.FTZ R2, R2, R232, R229, !PT ;  /* 0x000000e802027276 */ /* 0x000fe200078100e5 */
[-C--:B-----5:R-:W-:Y:S01]  /*ef90*/  FMUL.FTZ R152, R152, R131.reuse ;  /* 0x0000008398987220 */ /* 0x0a0fe20000410000 */
[-C--:B------:R-:W-:Y:S01]  /*efa0*/  FMUL.FTZ R153, R153, R131.reuse ;  /* 0x0000008399997220 */ /* 0x080fe20000410000 */
        /* <DEDUP_REMOVED lines=11> */
[----:B------:R-:W-:Y:S01]  /*f060*/  FMUL.FTZ R137, R137, R131 ;  /* 0x0000008389897220 */ /* 0x000fe20000410000 */
[-C--:B------:R-:W-:Y:S01]  /*f070*/  FMUL.FTZ R138, R138, R130.reuse ;  /* 0x000000828a8a7220 */ /* 0x080fe20000410000 */
[----:B------:R-:W-:Y:S01]  /*f080*/  FMUL.FTZ R139, R139, R130 ;  /* 0x000000828b8b7220 */ /* 0x000fe20000410000 */
[----:B------:R-:W-:Y:S01]  /*f090*/  FMNMX3.FTZ R3, R3, R211, R95, !PT ;  /* 0x000000d303037276 */ /* 0x000fe2000781005f */
[----:B------:R-:W-:Y:S01]  /*f0a0*/  IMAD.WIDE.U32 R42, R42, -0x326172a9, RZ ;  /* 0xcd9e8d572a2a7825 */ /* 0x000fe200078e00ff */
[----:B------:R-:W-:-:S02]  /*f0b0*/  FMNMX3.FTZ R2, R2, R227, R225, !PT ;  /* 0x000000e302027276 */ /* 0x000fc400078100e1 */
[----:B------:R-:W-:Y:S01]  /*f0c0*/  FMNMX3.FTZ R3, R3, R94, R93, !PT ;  /* 0x0000005e03037276 */ /* 0x000fe2000781005d */
[----:B------:R-:W-:Y:S01]  /*f0d0*/  IMAD.MOV.U32 R64, RZ, RZ, R48 ;  /* 0x000000ffff407224 */ /* 0x000fe200078e0030 */
[----:B------:R-:W-:Y:S01]  /*f0e0*/  LOP3.LUT R9, R42, UR18, R9, 0x96, !PT ;  /* 0x000000122a097c12 */ /* 0x000fe2000f8e9609 */
[----:B------:R-:W-:Y:S01]  /*f0f0*/  IMAD.MOV.U32 R65, RZ, RZ, R49 ;  /* 0x000000ffff417224 */ /* 0x000fe200078e0031 */
[----:B------:R-:W-:Y:S01]  /*f100*/  FMNMX3.FTZ R2, R2, R222, R221, !PT ;  /* 0x000000de02027276 */ /* 0x000fe200078100dd */
[----:B------:R-:W-:Y:S01]  /*f110*/  IMAD.MOV.U32 R66, RZ, RZ, R46 ;  /* 0x000000ffff427224 */ /* 0x000fe200078e002e */
[----:B------:R-:W-:Y:S01]  /*f120*/  HMMA.16816.F32 R52, R4, R24, R152 ;  /* 0x000000180434723c */ /* 0x000fe20000001898 */
[----:B------:R-:W-:-:S07]  /*f130*/  IMAD.MOV.U32 R67, RZ, RZ, R47 ;  /* 0x000000ffff437224 */ /* 0x000fce00078e002f */
[----:B------:R-:W-:Y:S01]  /*f140*/  HMMA.16816.F32 R48, R4, R26, R144 ;  /* 0x0000001a0430723c */ /* 0x000fe20000001890 */
[----:B------:R-:W-:-:S07]  /*f150*/  LOP3.LUT R8, R8, UR15, R67, 0x96, !PT ;  /* 0x0000000f08087c12 */ /* 0x000fce000f8e9643 */
[C---:B---3--:R-:W-:Y:S08]  /*f160*/  HMMA.16816.F32 R44, R4.reuse, R28, R140 ;  /* 0x0000001c042c723c */ /* 0x048ff0000000188c */
[----:B------:R-:W-:Y:S01]  /*f170*/  HMMA.16816.F32 R136, R4, R30, R136 ;  /* 0x0000001e0488723c */ /* 0x000fe20000001888 */
[----:B------:R-:W-:Y:S01]  /*f180*/  FMNMX3.FTZ R6, R3, R91, R92, !PT ;  /* 0x0000005b03067276 */ /* 0x000fe2000781005c */
[----:B------:R-:W-:Y:S01]  /*f190*/  IMAD.WIDE.U32 R4, R9, -0x2daee0ad, RZ ;  /* 0xd2511f5309047825 */ /* 0x000fe200078e00ff */
[----:B------:R-:W-:-:S03]  /*f1a0*/  FMNMX3.FTZ R7, R2, R133, R132, !PT ;  /* 0x0000008502077276 */ /* 0x000fc60007810084 */
[----:B------:R-:W1:Y:S01]  /*f1b0*/  SHFL.BFLY PT, R9, R6, 0x2, 0x1f ;  /* 0x0c401f0006097f89 */ /* 0x000e6200000e0000 */
[----:B------:R-:W-:Y:S01]  /*f1c0*/  FMNMX3.FTZ R7, R7, R170, R135, !PT ;  /* 0x000000aa07077276 */ /* 0x000fe20007810087 */
[----:B------:R-:W-:Y:S01]  /*f1d0*/  IMAD.WIDE.U32 R2, R8, -0x2daee0ad, RZ ;  /* 0xd2511f5308027825 */ /* 0x000fe200078e00ff */
[----:B------:R-:W-:-:S03]  /*f1e0*/  LOP3.LUT R5, R64, UR19, R5, 0x96, !PT ;  /* 0x0000001340057c12 */ /* 0x000fc6000f8e9605 */
[----:B------:R-:W2:Y:S01]  /*f1f0*/  SHFL.BFLY PT, R10, R7, 0x2, 0x1f ;  /* 0x0c401f00070a7f89 */ /* 0x000ea200000e0000 */
[----:B------:R-:W-:Y:S01]  /*f200*/  LOP3.LUT R3, R4, UR13, R3, 0x96, !PT ;  /* 0x0000000d04037c12 */ /* 0x000fe2000f8e9603 */
[----:B------:R-:W-:-:S04]  /*f210*/  IMAD.WIDE.U32 R12, R5, -0x326172a9, RZ ;  /* 0xcd9e8d57050c7825 */ /* 0x000fc800078e00ff */
[----:B------:R-:W-:Y:S01]  /*f220*/  IMAD.MOV.U32 R140, RZ, RZ, R18 ;  /* 0x000000ffff8c7224 */ /* 0x000fe200078e0012 */
[----:B------:R-:W-:Y:S01]  /*f230*/  LOP3.LUT R4, R66, UR10, R13, 0x96, !PT ;  /* 0x0000000a42047c12 */ /* 0x000fe2000f8e960d */
[----:B------:R-:W-:Y:S02]  /*f240*/  IMAD.MOV.U32 R141, RZ, RZ, R19 ;  /* 0x000000ffff8d7224 */ /* 0x000fe400078e0013 */
[----:B------:R-:W-:-:S04]  /*f250*/  IMAD.WIDE.U32 R18, R3, -0x326172a9, RZ ;  /* 0xcd9e8d5703127825 */ /* 0x000fc800078e00ff */
[----:B------:R-:W-:Y:S01]  /*f260*/  IMAD.WIDE.U32 R4, R4, -0x2daee0ad, RZ ;  /* 0xd2511f5304047825 */ /* 0x000fe200078e00ff */
[----:B------:R-:W-:-:S03]  /*f270*/  LOP3.LUT R3, R12, UR4, R19, 0x96, !PT ;  /* 0x000000040c037c12 */ /* 0x000fc6000f8e9613 */
[----:B------:R-:W-:Y:S01]  /*f280*/  IMAD.MOV.U32 R97, RZ, RZ, R32 ;  /* 0x000000ffff617224 */ /* 0x000fe200078e0020 */
[----:B------:R-:W-:Y:S01]  /*f290*/  LOP3.LUT R8, R2, UR12, R5, 0x96, !PT ;  /* 0x0000000c02087c12 */ /* 0x000fe2000f8e9605 */
[----:B------:R-:W-:Y:S01]  /*f2a0*/  IMAD.WIDE.U32 R32, R3, -0x2daee0ad, RZ ;  /* 0xd2511f5303207825 */ /* 0x000fe200078e00ff */
[----:B-1----:R-:W-:-:S04]  /*f2b0*/  FMNMX.FTZ R5, R6, R9, !PT ;  /* 0x0000000906057209 */ /* 0x002fc80007810000 */
[----:B------:R-:W-:Y:S01]  /*f2c0*/  LOP3.LUT R2, R4, UR11, R33, 0x96, !PT ;  /* 0x0000000b04027c12 */ /* 0x000fe2000f8e9621 */
[----:B------:R-:W1:Y:S01]  /*f2d0*/  SHFL.BFLY PT, R11, R5, 0x1, 0x1f ;  /* 0x0c201f00050b7f89 */ /* 0x000e6200000e0000 */
[----:B--2---:R-:W-:-:S03]  /*f2e0*/  FMNMX.FTZ R4, R7, R10, !PT ;  /* 0x0000000a07047209 */ /* 0x004fc60007810000 */
[----:B------:R-:W-:Y:S02]  /*f2f0*/  IMAD.WIDE.U32 R2, R2, -0x326172a9, RZ ;  /* 0xcd9e8d5702027825 */ /* 0x000fe400078e00ff */
[----:B------:R-:W2:Y:S02]  /*f300*/  SHFL.BFLY PT, R10, R4, 0x1, 0x1f ;  /* 0x0c201f00040a7f89 */ /* 0x000ea400000e0000 */
[----:B------:R-:W-:Y:S01]  /*f310*/  IMAD.MOV.U32 R60, RZ, RZ, R20 ;  /* 0x000000ffff3c7224 */ /* 0x000fe200078e0014 */
[----:B------:R-:W-:Y:S01]  /*f320*/  LOP3.LUT R20, R16, UR7, R15, 0x96, !PT ;  /* 0x0000000710147c12 */ /* 0x000fe2000f8e960f */
[----:B------:R-:W-:Y:S01]  /*f330*/  IMAD.WIDE.U32 R14, R8, -0x326172a9, RZ ;  /* 0xcd9e8d57080e7825 */ /* 0x000fe200078e00ff */
[----:B------:R-:W-:Y:S02]  /*f340*/  MOV R6, R2 ;  /* 0x0000000200067202 */ /* 0x000fe40000000f00 */
[----:B------:R-:W-:Y:S02]  /*f350*/  PRMT R8, R2, 0x7771, RZ ;  /* 0x0000777102087816 */ /* 0x000fe400000000ff */
[----:B------:R-:W-:-:S02]  /*f360*/  LOP3.LUT R9, R6, 0xff, RZ, 0xc0, !PT ;  /* 0x000000ff06097812 */ /* 0x000fc400078ec0ff */
[C---:B------:R-:W-:Y:S02]  /*f370*/  PRMT R7, R2.reuse, 0x7773, RZ ;  /* 0x0000777302077816 */ /* 0x040fe400000000ff */
[----:B------:R-:W-:Y:S02]  /*f380*/  PRMT R6, R2, 0x7772, RZ ;  /* 0x0000777202067816 */ /* 0x000fe400000000ff */
[----:B------:R-:W-:Y:S02]  /*f390*/  LOP3.LUT R2, R14, UR6, R3, 0x96, !PT ;  /* 0x000000060e027c12 */ /* 0x000fe4000f8e9603 */
[--C-:B------:R-:W-:Y:S02]  /*f3a0*/  PRMT R13, R6, 0x5410, R7.reuse ;  /* 0x00005410060d7816 */ /* 0x100fe40000000007 */
[----:B------:R-:W-:Y:S02]  /*f3b0*/  PRMT R7, R2, 0x7632, R7 ;  /* 0x0000763202077816 */ /* 0x000fe40000000007 */
[----:B------:R-:W-:-:S02]  /*f3c0*/  PRMT R12, R9, 0x5410, R8 ;  /* 0x00005410090c7816 */ /* 0x000fc40000000008 */
[C---:B------:R-:W-:Y:S02]  /*f3d0*/  LOP3.LUT R3, R2.reuse, 0xffff, RZ, 0xc0, !PT ;  /* 0x0000ffff02037812 */ /* 0x040fe400078ec0ff */
[----:B------:R-:W-:Y:S02]  /*f3e0*/  LOP3.LUT R8, R2, 0xff, RZ, 0xc0, !PT ;  /* 0x000000ff02087812 */ /* 0x000fe400078ec0ff */
[----:B------:R-:W-:Y:S02]  /*f3f0*/  SHF.R.U32.HI R6, RZ, 0x18, R2 ;  /* 0x00000018ff067819 */ /* 0x000fe40000011602 */
[----:B------:R-:W-:Y:S02]  /*f400*/  LOP3.LUT R2, R7, 0xff, RZ, 0xc0, !PT ;  /* 0x000000ff07027812 */ /* 0x000fe400078ec0ff */
[----:B-1----:R-:W-:Y:S02]  /*f410*/  FMNMX.FTZ R116, R5, R11, !PT ;  /* 0x0000000b05747209 */ /* 0x002fe40007810000 */
[----:B------:R-:W-:-:S02]  /*f420*/  PRMT R14, R2, 0x5410, R6 ;  /* 0x00005410020e7816 */ /* 0x000fc40000000006 */
[----:B--2---:R-:W-:Y:S01]  /*f430*/  FMNMX.FTZ R115, R4, R10, !PT ;  /* 0x0000000a04737209 */ /* 0x004fe20007810000 */
[C---:B------:R-:W-:Y:S01]  /*f440*/  FMUL.FTZ R2, R116.reuse, UR9 ;  /* 0x0000000974027c20 */ /* 0x040fe20008410000 */
[----:B------:R-:W-:Y:S02]  /*f450*/  FSETP.NEU.FTZ.AND P1, PT, R116, -INF , PT ;  /* 0xff8000007400780b */ /* 0x000fe40003f3d000 */
[----:B------:R-:W-:Y:S02]  /*f460*/  SHF.R.U32.HI R3, RZ, 0x8, R3 ;  /* 0x00000008ff037819 */ /* 0x000fe40000011603 */
[----:B------:R-:W-:Y:S01]  /*f470*/  FSEL R16, R2, RZ, P1 ;  /* 0x000000ff02107208 */ /* 0x000fe20000800000 */
[C---:B------:R-:W-:Y:S01]  /*f480*/  FMUL.FTZ R2, R115.reuse, UR9 ;  /* 0x0000000973027c20 */ /* 0x040fe20008410000 */
[----:B------:R-:W-:Y:S02]  /*f490*/  FSETP.NEU.FTZ.AND P0, PT, R115, -INF , PT ;  /* 0xff8000007300780b */ /* 0x000fe40003f1d000 */
[----:B------:R-:W-:Y:S01]  /*f4a0*/  PRMT R11, R8, 0x5410, R3 ;  /* 0x00005410080b7816 */ /* 0x000fe20000000003 */
[--C-:B------:R-:W-:Y:S01]  /*f4b0*/  FFMA.FTZ R3, R77, UR9, -R16.reuse ;  /* 0x000000094d037c23 */ /* 0x100fe20008010810 */
[----:B------:R-:W-:Y:S01]  /*f4c0*/  FSEL R17, R2, RZ, P0 ;  /* 0x000000ff02117208 */ /* 0x000fe20000000000 */
[----:B------:R-:W-:Y:S01]  /*f4d0*/  FFMA.FTZ R2, R76, UR9, -R16 ;  /* 0x000000094c027c23 */ /* 0x000fe20008010810 */
[----:B------:R-:W-:Y:S01]  /*f4e0*/  FSEL R4, R116, RZ, P1 ;  /* 0x000000ff74047208 */ /* 0x000fe20000800000 */
[----:B------:R1:W-:Y:S04]  /*f4f0*/  MUFU.EX2 R147, R3 ;  /* 0x0000000300937308 */ /* 0x0003e80000000800 */
[----:B------:R2:W3:Y:S01]  /*f500*/  MUFU.EX2 R152, R2 ;  /* 0x0000000200987308 */ /* 0x0004e20000000800 */
[----:B------:R-:W-:Y:S01]  /*f510*/  FADD.FTZ R9, R38, -R4 ;  /* 0x8000000426097221 */ /* 0x000fe20000010000 */
[--C-:B------:R-:W-:Y:S01]  /*f520*/  FFMA.FTZ R4, R68, UR9, -R17.reuse ;  /* 0x0000000944047c23 */ /* 0x100fe20008010811 */
[----:B-1----:R-:W-:Y:S01]  /*f530*/  FSEL R3, R115, RZ, P0 ;  /* 0x000000ff73037208 */ /* 0x002fe20000000000 */
[----:B--2---:R-:W-:-:S04]  /*f540*/  FFMA.FTZ R2, R112, UR9, -R17 ;  /* 0x0000000970027c23 */ /* 0x004fc80008010811 */
[----:B------:R-:W-:Y:S01]  /*f550*/  FADD.FTZ R8, R37, -R3 ;  /* 0x8000000325087221 */ /* 0x000fe20000010000 */
[--C-:B------:R-:W-:Y:S01]  /*f560*/  FFMA.FTZ R3, R171, UR9, -R16.reuse ;  /* 0x00000009ab037c23 */ /* 0x100fe20008010810 */
[----:B------:R1:W-:Y:S04]  /*f570*/  MUFU.EX2 R155, R4 ;  /* 0x00000004009b7308 */ /* 0x0003e80000000800 */
[----:B------:R2:W4:Y:S04]  /*f580*/  MUFU.EX2 R145, R2 ;  /* 0x0000000200917308 */ /* 0x0005280000000800 */
[----:B------:R3:W-:Y:S01]  /*f590*/  MUFU.EX2 R96, R3 ;  /* 0x0000000300607308 */ /* 0x0007e20000000800 */
[----:B------:R-:W-:Y:S01]  /*f5a0*/  FFMA.FTZ R5, R173, UR9, -R17 ;  /* 0x00000009ad057c23 */ /* 0x000fe20008010811 */
[----:B-1----:R-:W-:Y:S01]  /*f5b0*/  FFMA.FTZ R4, R113, UR9, -R16 ;  /* 0x0000000971047c23 */ /* 0x002fe20008010810 */
[----:B--2---:R-:W-:-:S03]  /*f5c0*/  HSET2.LE.AND R2, R12, R0, PT ;  /* 0x000000000c027233 */ /* 0x004fc60003803000 */
[----:B------:R1:W2:Y:S01]  /*f5d0*/  MUFU.EX2 R142, R4 ;  /* 0x00000004008e7308 */ /* 0x0002a20000000800 */
[----:B---3--:R-:W-:Y:S02]  /*f5e0*/  F2FP.F16.F32.PACK_AB R3, R152, R147 ;  /* 0x000000939803723e */ /* 0x008fe400000000ff */
[----:B------:R-:W-:Y:S02]  /*f5f0*/  LOP3.LUT R7, R13, 0xff00ff, RZ, 0xc0, !PT ;  /* 0x00ff00ff0d077812 */ /* 0x000fe400078ec0ff */
[----:B------:R-:W-:Y:S01]  /*f600*/  LOP3.LUT R6, R3, R2, RZ, 0xc0, !PT ;  /* 0x0000000203067212 */ /* 0x000fe200078ec0ff */
[----:B------:R-:W-:Y:S01]  /*f610*/  FFMA.FTZ R3, R172, UR9, -R17 ;  /* 0x00000009ac037c23 */ /* 0x000fe20008010811 */
[----:B------:R3:W-:Y:S01]  /*f620*/  MUFU.EX2 R90, R5 ;  /* 0x00000005005a7308 */ /* 0x0007e20000000800 */
[----:B------:R-:W-:-:S03]  /*f630*/  HSET2.LE.AND R2, R7, R0, PT ;  /* 0x0000000007027233 */ /* 0x000fc60003803000 */
[----:B------:R4:W5:Y:S01]  /*f640*/  MUFU.EX2 R143, R3 ;  /* 0x00000003008f7308 */ /* 0x0009620000000800 */
[----:B-1----:R-:W-:Y:S01]  /*f650*/  FMUL.FTZ R4, R8, UR9 ;  /* 0x0000000908047c20 */ /* 0x002fe20008410000 */
[----:B------:R-:W-:-:S03]  /*f660*/  IMAD.MOV.U32 R61, RZ, RZ, R23 ;  /* 0x000000ffff3d7224 */ /* 0x000fc600078e0017 */
[----:B------:R1:W-:Y:S01]  /*f670*/  MUFU.EX2 R23, R4 ;  /* 0x0000000400177308 */ /* 0x0003e20000000800 */
[----:B---3--:R-:W-:Y:S01]  /*f680*/  FMUL.FTZ R5, R9, UR9 ;  /* 0x0000000909057c20 */ /* 0x008fe20008410000 */
[----:B----4-:R-:W-:-:S03]  /*f690*/  F2FP.F16.F32.PACK_AB R3, R155, R145 ;  /* 0x000000919b03723e */ /* 0x010fc600000000ff */
[----:B------:R-:W3:Y:S01]  /*f6a0*/  MUFU.EX2 R80, R5 ;  /* 0x0000000500507308 */ /* 0x000ee20000000800 */
[----:B------:R-:W-:Y:S02]  /*f6b0*/  LOP3.LUT R7, R3, R2, RZ, 0xc0, !PT ;  /* 0x0000000203077212 */ /* 0x000fe400078ec0ff */
[----:B------:R-:W-:Y:S02]  /*f6c0*/  HSET2.LE.AND R2, R11, R0, PT ;  /* 0x000000000b027233 */ /* 0x000fe40003803000 */
[----:B--2---:R-:W-:-:S04]  /*f6d0*/  F2FP.F16.F32.PACK_AB R3, R142, R96 ;  /* 0x000000608e03723e */ /* 0x004fc800000000ff */
[----:B-1----:R-:W-:Y:S02]  /*f6e0*/  LOP3.LUT R4, R3, R2, RZ, 0xc0, !PT ;  /* 0x0000000203047212 */ /* 0x002fe400078ec0ff */
[----:B------:R-:W-:Y:S02]  /*f6f0*/  HSET2.LE.AND R2, R14, R0, PT ;  /* 0x000000000e027233 */ /* 0x000fe40003803000 */
[----:B-----5:R-:W-:Y:S01]  /*f700*/  F2FP.F16.F32.PACK_AB R3, R143, R90 ;  /* 0x0000005a8f03723e */ /* 0x020fe200000000ff */
[-C--:B---3--:R-:W-:Y:S01]  /*f710*/  FMUL.FTZ R160, R160, R80.reuse ;  /* 0x00000050a0a07220 */ /* 0x088fe20000410000 */
[----:B------:R-:W-:Y:S01]  /*f720*/  FMUL.FTZ R161, R161, R80 ;  /* 0x00000050a1a17220 */ /* 0x000fe20000410000 */
[-C--:B------:R-:W-:Y:S01]  /*f730*/  FMUL.FTZ R162, R162, R23.reuse ;  /* 0x00000017a2a27220 */ /* 0x080fe20000410000 */
[----:B------:R-:W-:Y:S01]  /*f740*/  LOP3.LUT R5, R3, R2, RZ, 0xc0, !PT ;  /* 0x0000000203057212 */ /* 0x000fe200078ec0ff */
[----:B------:R-:W-:Y:S01]  /*f750*/  FMUL.FTZ R163, R163, R23 ;  /* 0x00000017a3a37220 */ /* 0x000fe20000410000 */
[----:B------:R-:W-:-:S04]  /*f760*/  IMAD.WIDE.U32 R2, R20, -0x2daee0ad, RZ ;  /* 0xd2511f5314027825 */ /* 0x000fc800078e00ff */
[--C-:B------:R-:W-:Y:S01]  /*f770*/  FFMA.FTZ R9, R129, UR9, -R22.reuse ;  /* 0x0000000981097c23 */ /* 0x100fe20008010816 */
[----:B------:R-:W-:Y:S01]  /*f780*/  FFMA.FTZ R10, R71, UR9, -R22 ;  /* 0x00000009470a7c23 */ /* 0x000fe20008010816 */
[----:B------:R-:W-:Y:S01]  /*f790*/  UIADD3 UR22, UPT, UPT, UR21, 0x646e171e, URZ ;  /* 0x646e171e15167890 */ /* 0x000fe2000fffe0ff */
[----:B------:R-:W-:Y:S02]  /*f7a0*/  IMAD.MOV.U32 R114, RZ, RZ, R56 ;  /* 0x000000ffff727224 */ /* 0x000fe400078e0038 */
[-C--:B------:R-:W-:Y:S01]  /*f7b0*/  FMUL.FTZ R164, R164, R80.reuse ;  /* 0x00000050a4a47220 */ /* 0x080fe20000410000 */
[----:B------:R-:W-:Y:S01]  /*f7c0*/  HMMA.16816.F32 R56, R4, R26, R160 ;  /* 0x0000001a0438723c */ /* 0x000fe200000018a0 */
[-C--:B------:R-:W-:Y:S01]  /*f7d0*/  FMUL.FTZ R165, R165, R80.reuse ;  /* 0x00000050a5a57220 */ /* 0x080fe20000410000 */
[-C--:B------:R-:W-:Y:S01]  /*f7e0*/  FMUL.FTZ R166, R166, R23.reuse ;  /* 0x00000017a6a67220 */ /* 0x080fe20000410000 */
[-C--:B------:R-:W-:Y:S01]  /*f7f0*/  FMUL.FTZ R167, R167, R23.reuse ;  /* 0x00000017a7a77220 */ /* 0x080fe20000410000 */
[-C--:B------:R-:W-:Y:S01]  /*f800*/  FMUL.FTZ R156, R156, R80.reuse ;  /* 0x000000509c9c7220 */ /* 0x080fe20000410000 */
[-C--:B------:R-:W-:Y:S01]  /*f810*/  FMUL.FTZ R157, R157, R80.reuse ;  /* 0x000000509d9d7220 */ /* 0x080fe20000410000 */
[-C--:B------:R-:W-:Y:S01]  /*f820*/  FMUL.FTZ R158, R158, R23.reuse ;  /* 0x000000179e9e7220 */ /* 0x080fe20000410000 */
[-C--:B------:R-:W-:Y:S01]  /*f830*/  FMUL.FTZ R159, R159, R23.reuse ;  /* 0x000000179f9f7220 */ /* 0x080fe20000410000 */
[----:B------:R1:W-:Y:S01]  /*f840*/  MUFU.EX2 R153, R9 ;  /* 0x0000000900997308 */ /* 0x0003e20000000800 */
[-C--:B------:R-:W-:Y:S01]  /*f850*/  FMUL.FTZ R148, R148, R80.reuse ;  /* 0x0000005094947220 */ /* 0x080fe20000410000 */
[----:B------:R-:W-:Y:S01]  /*f860*/  FMUL.FTZ R149, R149, R80 ;  /* 0x0000005095957220 */ /* 0x000fe20000410000 */
[-C--:B------:R-:W-:Y:S01]  /*f870*/  FMUL.FTZ R150, R150, R23.reuse ;  /* 0x0000001796967220 */ /* 0x080fe20000410000 */
[----:B------:R-:W-:Y:S01]  /*f880*/  FMUL.FTZ R151, R151, R23 ;  /* 0x0000001797977220 */ /* 0x000fe20000410000 */
[----:B------:R2:W-:Y:S01]  /*f890*/  MUFU.EX2 R163, R10 ;  /* 0x0000000a00a37308 */ /* 0x0005e20000000800 */
[----:B------:R-:W-:Y:S01]  /*f8a0*/  IMAD.MOV.U32 R13, RZ, RZ, R2 ;  /* 0x000000ffff0d7224 */ /* 0x000fe200078e0002 */
[----:B------:R-:W-:Y:S01]  /*f8b0*/  PRMT R11, R2, 0x7773, RZ ;  /* 0x00007773020b7816 */ /* 0x000fe200000000ff */
[----:B------:R-:W-:Y:S01]  /*f8c0*/  FFMA.FTZ R8, R128, UR9, -R22 ;  /* 0x0000000980087c23 */ /* 0x000fe20008010816 */
[----:B------:R-:W-:-:S02]  /*f8d0*/  LOP3.LUT R3, R34, UR22, R3, 0x96, !PT ;  /* 0x0000001622037c12 */ /* 0x000fc4000f8e9603 */
[C---:B-1----:R-:W-:Y:S02]  /*f8e0*/  PRMT R9, R2.reuse, 0x7772, RZ ;  /* 0x0000777202097816 */ /* 0x042fe400000000ff */
[----:B--2---:R-:W-:Y:S01]  /*f8f0*/  PRMT R10, R2, 0x7771, RZ ;  /* 0x00007771020a7816 */ /* 0x004fe200000000ff */
[----:B------:R-:W-:Y:S01]  /*f900*/  FFMA.FTZ R2, R174, UR9, -R21 ;  /* 0x00000009ae027c23 */ /* 0x000fe20008010815 */
[----:B------:R-:W-:Y:S01]  /*f910*/  IMAD.MOV.U32 R76, RZ, RZ, R42 ;  /* 0x000000ffff4c7224 */ /* 0x000fe200078e002a */
[----:B------:R-:W-:Y:S01]  /*f920*/  HMMA.16816.F32 R164, R4, R24, R164 ;  /* 0x0000001804a4723c */ /* 0x000fe200000018a4 */
[----:B------:R-:W-:Y:S01]  /*f930*/  IMAD.MOV.U32 R77, RZ, RZ, R43 ;  /* 0x000000ffff4d7224 */ /* 0x000fe200078e002b */
[----:B------:R1:W-:Y:S01]  /*f940*/  MUFU.EX2 R146, R2 ;  /* 0x0000000200927308 */ /* 0x0003e20000000800 */
[----:B------:R-:W-:Y:S02]  /*f950*/  IMAD.MOV.U32 R112, RZ, RZ, R40 ;  /* 0x000000ffff707224 */ /* 0x000fe400078e0028 */
[----:B------:R-:W-:-:S02]  /*f960*/  IMAD.MOV.U32 R113, RZ, RZ, R41 ;  /* 0x000000ffff717224 */ /* 0x000fc400078e0029 */
[----:B------:R-:W-:Y:S01]  /*f970*/  FFMA.FTZ R12, R70, UR9, -R22 ;  /* 0x00000009460c7c23 */ /* 0x000fe20008010816 */
[C---:B------:R-:W-:Y:S01]  /*f980*/  HMMA.16816.F32 R156, R4.reuse, R28, R156 ;  /* 0x0000001c049c723c */ /* 0x040fe2000000189c */
[----:B------:R2:W3:Y:S01]  /*f990*/  MUFU.EX2 R154, R8 ;  /* 0x00000008009a7308 */ /* 0x0004e20000000800 */
[----:B------:R-:W-:Y:S01]  /*f9a0*/  PRMT R11, R9, 0x5410, R11 ;  /* 0x00005410090b7816 */ /* 0x000fe2000000000b */
[----:B------:R-:W4:Y:S01]  /*f9b0*/  S2R R144, SR_TID.X ;  /* 0x0000000000907919 */ /* 0x000f220000002100 */
[----:B------:R-:W5:Y:S04]  /*f9c0*/  LDSM.16.MT88.4 R24, [R192+0x4400] ;  /* 0x00440000c018783b */ /* 0x000f680000004200 */
[----:B------:R-:W-:Y:S01]  /*f9d0*/  HMMA.16816.F32 R40, R4, R30, R148 ;  /* 0x0000001e0428723c */ /* 0x000fe20000001894 */
[--C-:B-1----:R-:W-:Y:S01]  /*f9e0*/  FFMA.FTZ R2, R73, UR9, -R21.reuse ;  /* 0x0000000949027c23 */ /* 0x102fe20008010815 */
[----:B------:R-:W-:Y:S01]  /*f9f0*/  FFMA.FTZ R4, R175, UR9, -R21 ;  /* 0x00000009af047c23 */ /* 0x000fe20008010815 */
[C---:B------:R-:W-:Y:S01]  /*fa00*/  LOP3.LUT R5, R3.reuse, 0xffff, RZ, 0xc0, !PT ;  /* 0x0000ffff03057812 */ /* 0x040fe200078ec0ff */
[----:B------:R-:W-:Y:S01]  /*fa10*/  MUFU.EX2 R161, R12 ;  /* 0x0000000c00a17308 */ /* 0x000fe20000000800 */
[C---:B------:R-:W-:Y:S01]  /*fa20*/  PRMT R6, R3.reuse, 0x7632, R6 ;  /* 0x0000763203067816 */ /* 0x040fe20000000006 */
[----:B------:R-:W1:Y:S01]  /*fa30*/  LDSM.16.MT88.4 R28, [R81+0x400] ;  /* 0x00040000511c783b */ /* 0x000e620000004200 */
[----:B------:R-:W-:Y:S01]  /*fa40*/  LOP3.LUT R9, R3, 0xff, RZ, 0xc0, !PT ;  /* 0x000000ff03097812 */ /* 0x000fe200078ec0ff */
[----:B------:R3:W-:Y:S01]  /*fa50*/  MUFU.EX2 R162, R2 ;  /* 0x0000000200a27308 */ /* 0x0007e20000000800 */
[----:B--2---:R-:W-:Y:S01]  /*fa60*/  SHF.R.U32.HI R8, RZ, 0x18, R3 ;  /* 0x00000018ff087819 */ /* 0x004fe20000011603 */
[----:B------:R-:W-:Y:S01]  /*fa70*/  FFMA.FTZ R7, R72, UR9, -R21 ;  /* 0x0000000948077c23 */ /* 0x000fe20008010815 */
[----:B------:R-:W-:Y:S01]  /*fa80*/  LOP3.LUT R3, R6, 0xff, RZ, 0xc0, !PT ;  /* 0x000000ff06037812 */ /* 0x000fe200078ec0ff */
[----:B------:R2:W4:Y:S03]  /*fa90*/  MUFU.EX2 R151, R4 ;  /* 0x0000000400977308 */ /* 0x0005260000000800 */
[----:B------:R-:W-:Y:S01]  /*faa0*/  PRMT R3, R3, 0x5410, R8 ;  /* 0x0000541003037816 */ /* 0x000fe20000000008 */
[----:B------:R4:W5:Y:S01]  /*fab0*/  MUFU.EX2 R160, R7 ;  /* 0x0000000700a07308 */ /* 0x0009620000000800 */
[----:B---3--:R-:W-:-:S02]  /*fac0*/  LOP3.LUT R2, R13, 0xff, RZ, 0xc0, !PT ;  /* 0x000000ff0d027812 */ /* 0x008fc400078ec0ff */
[----:B--2---:R-:W-:Y:S02]  /*fad0*/  SHF.R.U32.HI R4, RZ, 0x8, R5 ;  /* 0x00000008ff047819 */ /* 0x004fe40000011605 */
[----:B------:R-:W-:Y:S02]  /*fae0*/  LOP3.LUT R5, R11, 0xff00ff, RZ, 0xc0, !PT ;  /* 0x00ff00ff0b057812 */ /* 0x000fe400078ec0ff */
[----:B------:R-:W-:Y:S02]  /*faf0*/  PRMT R2, R2, 0x5410, R10 ;  /* 0x0000541002027816 */ /* 0x000fe4000000000a */
[----:B------:R-:W-:Y:S02]  /*fb00*/  PRMT R4, R9, 0x5410, R4 ;  /* 0x0000541009047816 */ /* 0x000fe40000000004 */
[--C-:B------:R-:W-:Y:S02]  /*fb10*/  HSET2.LE.AND R10, R5, R0.reuse, PT ;  /* 0x00000000050a7233 */ /* 0x100fe40003803000 */
[----:B----4-:R-:W-:-:S02]  /*fb20*/  HSET2.LE.AND R7, R2, R0, PT ;  /* 0x0000000002077233 */ /* 0x010fc40003803000 */
[--C-:B------:R-:W-:Y:S02]  /*fb30*/  HSET2.LE.AND R2, R4, R0.reuse, PT ;  /* 0x0000000004027233 */ /* 0x100fe40003803000 */
[----:B------:R-:W-:Y:S02]  /*fb40*/  HSET2.LE.AND R5, R3, R0, PT ;  /* 0x0000000003057233 */ /* 0x000fe40003803000 */
[----:B------:R-:W-:Y:S02]  /*fb50*/  LOP3.LUT R14, R18, UR7, R15, 0x96, !PT ;  /* 0x00000007120e7c12 */ /* 0x000fe4000f8e960f */
[----:B------:R-:W-:Y:S02]  /*fb60*/  F2FP.F16.F32.PACK_AB R3, R154, R153 ;  /* 0x000000999a03723e */ /* 0x000fe400000000ff */
[----:B------:R-:W-:Y:S02]  /*fb70*/  F2FP.F16.F32.PACK_AB R6, R151, R146 ;  /* 0x000000929706723e */ /* 0x000fe400000000ff */
[----:B------:R-:W-:-:S02]  /*fb80*/  F2FP.F16.F32.PACK_AB R8, R161, R163 ;  /* 0x000000a3a108723e */ /* 0x000fc400000000ff */
[----:B------:R-:W-:Y:S01]  /*fb90*/  LOP3.LUT R4, R3, R2, RZ, 0xc0, !PT ;  /* 0x0000000203047212 */ /* 0x000fe200078ec0ff */
[----:B------:R-:W-:Y:S01]  /*fba0*/  IMAD.WIDE.U32 R2, R14, -0x2daee0ad, RZ ;  /* 0xd2511f530e027825 */ /* 0x000fe200078e00ff */
[----:B------:R-:W-:Y:S02]  /*fbb0*/  LOP3.LUT R5, R6, R5, RZ, 0xc0, !PT ;  /* 0x0000000506057212 */ /* 0x000fe400078ec0ff */
[----:B------:R-:W-:Y:S01]  /*fbc0*/  LOP3.LUT R6, R8, R7, RZ, 0xc0, !PT ;  /* 0x0000000708067212 */ /* 0x000fe200078ec0ff */
[----:B------:R-:W-:Y:S01]  /*fbd0*/  IMAD.MOV.U32 R8, RZ, RZ, R2 ;  /* 0x000000ffff087224 */ /* 0x000fe200078e0002 */
[----:B-----5:R-:W-:-:S04]  /*fbe0*/  F2FP.F16.F32.PACK_AB R9, R160, R162 ;  /* 0x000000a2a009723e */ /* 0x020fc800000000ff */
[----:B------:R-:W-:Y:S02]  /*fbf0*/  LOP3.LUT R7, R9, R10, RZ, 0xc0, !PT ;  /* 0x0000000a09077212 */ /* 0x000fe400078ec0ff */
[----:B------:R-:W-:Y:S02]  /*fc00*/  PRMT R10, R2, 0x7771, RZ ;  /* 0x00007771020a7816 */ /* 0x000fe400000000ff */
[----:B------:R-:W-:Y:S02]  /*fc10*/  LOP3.LUT R8, R8, 0xff, RZ, 0xc0, !PT ;  /* 0x000000ff08087812 */ /* 0x000fe400078ec0ff */
[C---:B------:R-:W-:Y:S02]  /*fc20*/  PRMT R9, R2.reuse, 0x7773, RZ ;  /* 0x0000777302097816 */ /* 0x040fe400000000ff */
[----:B------:R-:W-:Y:S02]  /*fc30*/  PRMT R2, R2, 0x7772, RZ ;  /* 0x0000777202027816 */ /* 0x000fe400000000ff */
[----:B------:R-:W-:Y:S01]  /*fc40*/  PRMT R13, R8, 0x5410, R10 ;  /* 0x00005410080d7816 */ /* 0x000fe2000000000a */
[----:B------:R-:W-:Y:S01]  /*fc50*/  FFMA.FTZ R10, R180, UR9, -R16 ;  /* 0x00000009b40a7c23 */ /* 0x000fe20008010810 */
[----:B------:R-:W-:Y:S01]  /*fc60*/  LOP3.LUT R3, R32, UR22, R3, 0x96, !PT ;  /* 0x0000001620037c12 */ /* 0x000fe2000f8e9603 */
[----:B------:R-:W-:Y:S01]  /*fc70*/  IMAD.MOV.U32 R180, RZ, RZ, R112 ;  /* 0x000000ffffb47224 */ /* 0x000fe200078e0070 */
[----:B------:R-:W-:Y:S01]  /*fc80*/  SHF.R.U32.HI R68, RZ, 0x5, R144 ;  /* 0x00000005ff447819 */ /* 0x000fe20000011690 */
[----:B------:R-:W-:Y:S01]  /*fc90*/  IMAD.U32 R112, RZ, RZ, UR14 ;  /* 0x0000000eff707e24 */ /* 0x000fe2000f8e00ff */
[----:B------:R-:W-:Y:S01]  /*fca0*/  PRMT R12, R2, 0x5410, R9 ;  /* 0x00005410020c7816 */ /* 0x000fe20000000009 */
[----:B------:R-:W-:-:S02]  /*fcb0*/  VIADD R9, R87, 0x1 ;  /* 0x0000000157097836 */ /* 0x000fc40000000000 */
[----:B------:R-:W-:Y:S01]  /*fcc0*/  FFMA.FTZ R8, R177, UR9, -R16 ;  /* 0x00000009b1087c23 */ /* 0x000fe20008010810 */
[C---:B------:R-:W-:Y:S01]  /*fcd0*/  LOP3.LUT R2, R3.reuse, 0xffff, RZ, 0xc0, !PT ;  /* 0x0000ffff03027812 */ /* 0x040fe200078ec0ff */
[----:B------:R-:W-:Y:S02]  /*fce0*/  IMAD R112, R112, 0x8, R68 ;  /* 0x0000000870707824 */ /* 0x000fe400078e0244 */
[----:B------:R-:W-:Y:S01]  /*fcf0*/  IMAD.MOV.U32 R128, RZ, RZ, R140 ;  /* 0x000000ffff807224 */ /* 0x000fe200078e008c */
[----:B------:R-:W-:Y:S01]  /*fd00*/  LOP3.LUT R11, R3, 0xff, RZ, 0xc0, !PT ;  /* 0x000000ff030b7812 */ /* 0x000fe200078ec0ff */
[----:B------:R2:W-:Y:S01]  /*fd10*/  MUFU.EX2 R140, R8 ;  /* 0x00000008008c7308 */ /* 0x0005e20000000800 */
[----:B------:R-:W-:Y:S01]  /*fd20*/  SHF.R.U32.HI R2, RZ, 0x8, R2 ;  /* 0x00000008ff027819 */ /* 0x000fe20000011602 */
[----:B------:R-:W-:Y:S01]  /*fd30*/  VIADD R112, R112, 0x4 ;  /* 0x0000000470707836 */ /* 0x000fe20000000000 */
[----:B------:R-:W-:Y:S01]  /*fd40*/  HMMA.16816.F32 R52, R4, R24, R52 ;  /* 0x000000180434723c */ /* 0x000fe20000001834 */
[----:B------:R-:W-:Y:S01]  /*fd50*/  IMAD.MOV.U32 R129, RZ, RZ, R141 ;  /* 0x000000ffff817224 */ /* 0x000fe200078e008d */
[----:B------:R-:W-:-:S02]  /*fd60*/  PRMT R14, R11, 0x5410, R2 ;  /* 0x000054100b0e7816 */ /* 0x000fc40000000002 */
[----:B------:R-:W-:-:S04]  /*fd70*/  PRMT R2, R3, 0x7632, R2 ;  /* 0x0000763203027816 */ /* 0x000fc80000000002 */
[----:B------:R-:W-:Y:S01]  /*fd80*/  HMMA.16816.F32 R48, R4, R26, R48 ;  /* 0x0000001a0430723c */ /* 0x000fe20000001830 */
[----:B--2---:R-:W-:Y:S01]  /*fd90*/  LOP3.LUT R8, R9, UR21, R99, 0x96, !PT ;  /* 0x0000001509087c12 */ /* 0x004fe2000f8e9663 */
[----:B------:R-:W-:-:S06]  /*fda0*/  FFMA.FTZ R9, R176, UR9, -R16 ;  /* 0x00000009b0097c23 */ /* 0x000fcc0008010810 */
[----:B-1----:R-:W-:Y:S01]  /*fdb0*/  HMMA.16816.F32 R44, R4, R28, R44 ;  /* 0x0000001c042c723c */ /* 0x002fe2000000182c */
[----:B------:R-:W-:-:S07]  /*fdc0*/  IMAD.WIDE.U32 R18, R8, -0x326172a9, RZ ;  /* 0xcd9e8d5708127825 */ /* 0x000fce00078e00ff */
[----:B------:R-:W-:Y:S01]  /*fdd0*/  HMMA.16816.F32 R36, R4, R30, R136 ;  /* 0x0000001e0424723c */ /* 0x000fe20000001888 */
[----:B------:R-:W-:Y:S01]  /*fde0*/  FFMA.FTZ R6, R181, UR9, -R17 ;  /* 0x00000009b5067c23 */ /* 0x000fe20008010811 */
[----:B------:R-:W-:Y:S01]  /*fdf0*/  FFMA.FTZ R4, R74, UR9, -R16 ;  /* 0x000000094a047c23 */ /* 0x000fe20008010810 */
[----:B------:R-:W-:Y:S02]  /*fe00*/  IMAD.MOV.U32 R181, RZ, RZ, R113 ;  /* 0x000000ffffb57224 */ /* 0x000fe400078e0071 */
[----:B------:R-:W-:Y:S01]  /*fe10*/  IMAD.WIDE.U32 R112, R112, -0x326172a9, RZ ;  /* 0xcd9e8d5770707825 */ /* 0x000fe200078e00ff */
[----:B------:R-:W-:Y:S01]  /*fe20*/  MUFU.EX2 R138, R9 ;  /* 0x00000009008a7308 */ /* 0x000fe20000000800 */
[----:B------:R-:W-:Y:S02]  /*fe30*/  SHF.R.U32.HI R5, RZ, 0x18, R3 ;  /* 0x00000018ff057819 */ /* 0x000fe40000011603 */
[----:B------:R-:W-:Y:S01]  /*fe40*/  LOP3.LUT R3, R2, 0xff, RZ, 0xc0, !PT ;  /* 0x000000ff02037812 */ /* 0x000fe200078ec0ff */
[----:B------:R1:W2:Y:S01]  /*fe50*/  MUFU.EX2 R150, R4 ;  /* 0x0000000400967308 */ /* 0x0002a20000000800 */
[----:B------:R-:W-:-:S03]  /*fe60*/  LOP3.LUT R2, R112, UR18, R19, 0x96, !PT ;  /* 0x0000001270027c12 */ /* 0x000fc6000f8e9613 */
[----:B------:R3:W-:Y:S01]  /*fe70*/  MUFU.EX2 R144, R6 ;  /* 0x0000000600907308 */ /* 0x0007e20000000800 */
[----:B------:R-:W-:Y:S01]  /*fe80*/  PRMT R5, R3, 0x5410, R5 ;  /* 0x0000541003057816 */ /* 0x000fe20000000005 */
[--C-:B------:R-:W-:Y:S01]  /*fe90*/  FFMA.FTZ R7, R185, UR9, -R17.reuse ;  /* 0x00000009b9077c23 */ /* 0x100fe20008010811 */
[----:B------:R-:W-:Y:S01]  /*fea0*/  IMAD.WIDE.U32 R2, R2, -0x2daee0ad, RZ ;  /* 0xd2511f5302027825 */ /* 0x000fe200078e00ff */
[----:B------:R4:W5:Y:S03]  /*feb0*/  MUFU.EX2 R141, R10 ;  /* 0x0000000a008d7308 */ /* 0x0009660000000800 */
[----:B-1----:R-:W-:Y:S01]  /*fec0*/  FFMA.FTZ R4, R75, UR9, -R17 ;  /* 0x000000094b047c23 */ /* 0x002fe20008010811 */
[----:B---3--:R-:W-:-:S03]  /*fed0*/  LOP3.LUT R6, R18, UR15, R129, 0x96, !PT ;  /* 0x0000000f12067c12 */ /* 0x008fc6000f8e9681 */
[----:B------:R1:W3:Y:S02]  /*fee0*/  MUFU.EX2 R149, R4 ;  /* 0x0000000400957308 */ /* 0x0002e40000000800 */
[----:B----4-:R-:W-:Y:S02]  /*fef0*/  IMAD.WIDE.U32 R10, R6, -0x2daee0ad, RZ ;  /* 0xd2511f53060a7825 */ /* 0x010fe400078e00ff */
[----:B------:R4:W-:Y:S03]  /*ff00*/  MUFU.EX2 R136, R7 ;  /* 0x0000000700887308 */ /* 0x0009e60000000800 */
[----:B------:R-:W-:Y:S02]  /*ff10*/  LOP3.LUT R9, R2, UR13, R11, 0x96, !PT ;  /* 0x0000000d02097c12 */ /* 0x000fe4000f8e960b */
[----:B------:R-:W-:Y:S01]  /*ff20*/  HSET2.LE.AND R2, R13, R0, PT ;  /* 0x000000000d027233 */ /* 0x000fe20003803000 */
[----:B-1----:R-:W-:Y:S01]  /*ff30*/  FFMA.FTZ R4, R184, UR9, -R17 ;  /* 0x00000009b8047c23 */ /* 0x002fe20008010811 */
[----:B----4-:R-:W-:-:S02]  /*ff40*/  LOP3.LUT R7, R12, 0xff00ff, RZ, 0xc0, !PT ;  /* 0x00ff00ff0c077812 */ /* 0x010fc400078ec0ff */
[----:B------:R-:W-:Y:S02]  /*ff50*/  LOP3.LUT R12, R180, UR19, R3, 0x96, !PT ;  /* 0x00000013b40c7c12 */ /* 0x000fe4000f8e9603 */
[----:B--2---:R-:W-:Y:S01]  /*ff60*/  F2FP.F16.F32.PACK_AB R3, R150, R138 ;  /* 0x0000008a9603723e */ /* 0x004fe200000000ff */
[----:B------:R3:W1:Y:S01]  /*ff70*/  MUFU.EX2 R137, R4 ;  /* 0x0000000400897308 */ /* 0x0006620000000800 */
[--C-:B------:R-:W-:Y:S02]  /*ff80*/  HSET2.LE.AND R7, R7, R0.reuse, PT ;  /* 0x0000000007077233 */ /* 0x100fe40003803000 */
[----:B------:R-:W-:Y:S02]  /*ff90*/  LOP3.LUT R6, R3, R2, RZ, 0xc0, !PT ;  /* 0x0000000203067212 */ /* 0x000fe400078ec0ff */
[----:B------:R-:W-:Y:S02]  /*ffa0*/  HSET2.LE.AND R2, R14, R0, PT ;  /* 0x000000000e027233 */ /* 0x000fe40003803000 */
[----:B-----5:R-:W-:Y:S01]  /*ffb0*/  F2FP.F16.F32.PACK_AB R3, R141, R140 ;  /* 0x0000008c8d03723e */ /* 0x020fe200000000ff */
[----:B------:R-:W-:Y:S01]  /*ffc0*/  IMAD.WIDE.U32 R34, R9, -0x326172a9, RZ ;  /* 0xcd9e8d5709227825 */ /* 0x000fe200078e00ff */
[----:B---3--:R-:W-:-:S04]  /*ffd0*/  F2FP.F16.F32.PACK_AB R4, R149, R144 ;  /* 0x000000909504723e */ /* 0x008fc800000000ff */
[----:B------:R-:W-:Y:S02]  /*ffe0*/  LOP3.LUT R7, R4, R7, RZ, 0xc0, !PT ;  /* 0x0000000704077212 */ /* 0x000fe400078ec0ff */
[----:B------:R-:W-:Y:S01]  /*fff0*/  LOP3.LUT R4, R3, R2, RZ, 0xc0, !PT ;  /* 0x0000000203047212 */ /* 0x000fe200078ec0ff */
[----:B------:R-:W-:Y:S01]  /*10000*/  IMAD.WIDE.U32 R2, R12, -0x326172a9, RZ ;  /* 0xcd9e8d570c027825 */ /* 0x000fe200078e00ff */
[----:B------:R-:W-:-:S04]  /*10010*/  HSET2.LE.AND R5, R5, R0, PT ;  /* 0x0000000005057233 */ /* 0x000fc80003803000 */
[----:B------:R-:W-:Y:S02]  /*10020*/  LOP3.LUT R3, R128, UR10, R3, 0x96, !PT ;  /* 0x0000000a80037c12 */ /* 0x000fe4000f8e9603 */
[----:B------:R-:W-:Y:S02]  /*10030*/  LOP3.LUT R2, R2, UR4, R35, 0x96, !PT ;  /* 0x0000000402027c12 */ /* 0x000fe4000f8e9623 */
[----:B-1----:R-:W-:Y:S01]  /*10040*/  F2FP.F16.F32.PACK_AB R8, R137, R136 ;  /* 0x000000888908723e */ /* 0x002fe200000000ff */
[----:B------:R-:W-:-:S04]  /*10050*/  IMAD.WIDE.U32 R12, R3, -0x2daee0ad, RZ ;  /* 0xd2511f53030c7825 */ /* 0x000fc800078e00ff */
[----:B------:R-:W-:Y:S01]  /*10060*/  IMAD.WIDE.U32 R32, R2, -0x2daee0ad, RZ ;  /* 0xd2511f5302207825 */ /* 0x000fe200078e00ff */
[----:B------:R-:W-:Y:S02]  /*10070*/  LOP3.LUT R5, R8, R5, RZ, 0xc0, !PT ;  /* 0x0000000508057212 */ /* 0x000fe400078ec0ff */
[----:B------:R-:W-:Y:S02]  /*10080*/  LOP3.LUT R8, R10, UR12, R13, 0x96, !PT ;  /* 0x0000000c0a087c12 */ /* 0x000fe4000f8e960d */
[----:B------:R-:W-:-:S03]  /*10090*/  LOP3.LUT R2, R12, UR11, R33, 0x96, !PT ;  /* 0x0000000b0c027c12 */ /* 0x000fc6000f8e9621 */
[----:B------:R-:W-:-:S04]  /*100a0*/  IMAD.WIDE.U32 R14, R8, -0x326172a9, RZ ;  /* 0xcd9e8d57080e7825 */ /* 0x000fc800078e00ff */
[----:B------:R-:W-:-:S05]  /*100b0*/  IMAD.WIDE.U32 R2, R2, -0x326172a9, RZ ;  /* 0xcd9e8d5702027825 */ /* 0x000fca00078e00ff */
[----:B------:R-:W-:Y:S01]  /*100c0*/  LOP3.LUT R3, R14, UR6, R3, 0x96, !PT ;  /* 0x000000060e037c12 */ /* 0x000fe2000f8e9603 */
[----:B------:R-:W-:Y:S01]  /*100d0*/  IMAD.MOV.U32 R10, RZ, RZ, R2 ;  /* 0x000000ffff0a7224 */ /* 0x000fe200078e0002 */
[C---:B------:R-:W-:Y:S02]  /*100e0*/  PRMT R9, R2.reuse, 0x7773, RZ ;  /* 0x0000777302097816 */ /* 0x040fe400000000ff */
[C---:B------:R-:W-:Y:S02]  /*100f0*/  PRMT R8, R2.reuse, 0x7772, RZ ;  /* 0x0000777202087816 */ /* 0x040fe400000000ff */
[----:B------:R-:W-:Y:S02]  /*10100*/  PRMT R11, R2, 0x7771, RZ ;  /* 0x00007771020b7816 */ /* 0x000fe400000000ff */
[----:B------:R-:W-:Y:S02]  /*10110*/  LOP3.LUT R2, R3, 0xffff, RZ, 0xc0, !PT ;  /* 0x0000ffff03027812 */ /* 0x000fe400078ec0ff */
[----:B------:R-:W-:-:S02]  /*10120*/  PRMT R13, R8, 0x5410, R9 ;  /* 0x00005410080d7816 */ /* 0x000fc40000000009 */
[----:B------:R-:W-:Y:S02]  /*10130*/  LOP3.LUT R9, R10, 0xff, RZ, 0xc0, !PT ;  /* 0x000000ff0a097812 */ /* 0x000fe400078ec0ff */
[----:B------:R-:W-:Y:S02]  /*10140*/  SHF.R.U32.HI R2, RZ, 0x8, R2 ;  /* 0x00000008ff027819 */ /* 0x000fe40000011602 */
[----:B------:R-:W-:Y:S02]  /*10150*/  LOP3.LUT R8, R3, 0xff, RZ, 0xc0, !PT ;  /* 0x000000ff03087812 */ /* 0x000fe400078ec0ff */
[----:B------:R-:W-:Y:S02]  /*10160*/  PRMT R12, R9, 0x5410, R11 ;  /* 0x00005410090c7816 */ /* 0x000fe4000000000b */
[----:B------:R-:W-:Y:S01]  /*10170*/  PRMT R11, R8, 0x5410, R2 ;  /* 0x00005410080b7816 */ /* 0x000fe20000000002 */
[----:B------:R-:W-:Y:S01]  /*10180*/  FFMA.FTZ R8, R125, UR9, -R22 ;  /* 0x000000097d087c23 */ /* 0x000fe20008010816 */
[----:B------:R-:W-:Y:S01]  /*10190*/  PRMT R2, R3, 0x7632, R2 ;  /* 0x0000763203027816 */ /* 0x000fe20000000002 */
[----:B------:R-:W-:-:S02]  /*101a0*/  FFMA.FTZ R9, R124, UR9, -R22 ;  /* 0x000000097c097c23 */ /* 0x000fc40008010816 */
[----:B------:R1:W2:Y:S01]  /*101b0*/  MUFU.EX2 R20, R8 ;  /* 0x0000000800147308 */ /* 0x0002a20000000800 */
[----:B------:R-:W-:Y:S01]  /*101c0*/  SHF.R.U32.HI R10, RZ, 0x18, R3 ;  /* 0x00000018ff0a7819 */ /* 0x000fe20000011603 */
[----:B------:R-:W-:Y:S01]  /*101d0*/  IMAD.MOV.U32 R112, RZ, RZ, R66 ;  /* 0x000000ffff707224 */ /* 0x000fe200078e0042 */
[----:B------:R-:W-:Y:S01]  /*101e0*/  LOP3.LUT R2, R2, 0xff, RZ, 0xc0, !PT ;  /* 0x000000ff02027812 */ /* 0x000fe200078ec0ff */
[----:B------:R-:W-:Y:S01]  /*101f0*/  IMAD.MOV.U32 R113, RZ, RZ, R67 ;  /* 0x000000ffff717224 */ /* 0x000fe200078e0043 */
[----:B------:R-:W-:Y:S01]  /*10200*/  MOV R172, R64 ;  /* 0x0000004000ac7202 */ /* 0x000fe20000000f00 */
[----:B------:R-:W-:Y:S02]  /*10210*/  IMAD.MOV.U32 R173, RZ, RZ, R65 ;  /* 0x000000ffffad7224 */ /* 0x000fe400078e0041 */
[----:B------:R-:W-:Y:S01]  /*10220*/  HMMA.16816.F32 R64, R4, R24, R164 ;  /* 0x000000180440723c */ /* 0x000fe200000018a4 */
[----:B------:R-:W-:Y:S01]  /*10230*/  MUFU.EX2 R165, R9 ;  /* 0x0000000900a57308 */ /* 0x000fe20000000800 */
[----:B------:R-:W-:Y:S01]  /*10240*/  PRMT R10, R2, 0x5410, R10 ;  /* 0x00005410020a7816 */ /* 0x000fe2000000000a */
[--C-:B------:R-:W-:Y:S01]  /*10250*/  FFMA.FTZ R2, R182, UR9, -R21.reuse ;  /* 0x00000009b6027c23 */ /* 0x100fe20008010815 */
[----:B------:R-:W-:Y:S01]  /*10260*/  FFMA.FTZ R3, R78, UR9, -R22 ;  /* 0x000000094e037c23 */ /* 0x000fe20008010816 */
[----:B-1----:R-:W-:-:S03]  /*10270*/  FFMA.FTZ R8, R183, UR9, -R21 ;  /* 0x00000009b7087c23 */ /* 0x002fc60008010815 */
[C---:B------:R-:W-:Y:S01]  /*10280*/  HMMA.16816.F32 R56, R4.reuse, R26, R56 ;  /* 0x0000001a0438723c */ /* 0x040fe20000001838 */
[----:B------:R-:W1:Y:S01]  /*10290*/  LDSM.16.MT88.4 R24, [R192+0x4800] ;  /* 0x00480000c018783b */ /* 0x000e620000004200 */
[----:B------:R-:W-:Y:S06]  /*102a0*/  MUFU.EX2 R177, R8 ;  /* 0x0000000800b17308 */ /* 0x000fec0000000800 */
[C---:B------:R-:W-:Y:S01]  /*102b0*/  HMMA.16816.F32 R156, R4.reuse, R28, R156 ;  /* 0x0000001c049c723c */ /* 0x040fe2000000189c */
[----:B------:R3:W-:Y:S07]  /*102c0*/  MUFU.EX2 R166, R2 ;  /* 0x0000000200a67308 */ /* 0x0007ee0000000800 */
[----:B------:R-:W-:Y:S01]  /*102d0*/  HMMA.16816.F32 R40, R4, R30, R40 ;  /* 0x0000001e0428723c */ /* 0x000fe20000001828 */
[----:B------:R-:W4:Y:S01]  /*102e0*/  LDSM.16.MT88.4 R28, [R81+0x800] ;  /* 0x00080000511c783b */ /* 0x000f220000004200 */
[----:B------:R5:W1:Y:S01]  /*102f0*/  MUFU.EX2 R9, R3 ;  /* 0x0000000300097308 */ /* 0x000a620000000800 */
[----:B--2---:R-:W-:-:S02]  /*10300*/  IMAD.MOV.U32 R183, RZ, RZ, R20 ;  /* 0x000000ffffb77224 */ /* 0x004fc400078e0014 */
[--C-:B------:R-:W-:Y:S01]  /*10310*/  FFMA.FTZ R4, R85, UR9, -R21.reuse ;  /* 0x0000000955047c23 */ /* 0x100fe20008010815 */
[----:B------:R-:W-:Y:S01]  /*10320*/  FFMA.FTZ R5, R84, UR9, -R21 ;  /* 0x0000000954057c23 */ /* 0x000fe20008010815 */
[----:B---3--:R-:W-:Y:S01]  /*10330*/  HSET2.LE.AND R2, R11, R0, PT ;  /* 0x000000000b027233 */ /* 0x008fe20003803000 */
[----:B-----5:R-:W-:-:S04]  /*10340*/  FFMA.FTZ R3, R79, UR9, -R22 ;  /* 0x000000094f037c23 */ /* 0x020fc80008010816 */
[----:B------:R2:W3:Y:S04]  /*10350*/  MUFU.EX2 R174, R3 ;  /* 0x0000000300ae7308 */ /* 0x0004e80000000800 */
[----:B------:R5:W-:Y:S01]  /*10360*/  MUFU.EX2 R85, R4 ;  /* 0x0000000400557308 */ /* 0x000be20000000800 */
[----:B-1----:R-:W-:-:S03]  /*10370*/  IMAD.MOV.U32 R84, RZ, RZ, R9 ;  /* 0x000000ffff547224 */ /* 0x002fc600078e0009 */
[----:B------:R1:W4:Y:S01]  /*10380*/  MUFU.EX2 R139, R5 ;  /* 0x00000005008b7308 */ /* 0x0003220000000800 */
[----:B--2---:R-:W-:-:S04]  /*10390*/  F2FP.F16.F32.PACK_AB R3, R165, R183 ;  /* 0x000000b7a503723e */ /* 0x004fc800000000ff */
[----:B-----5:R-:W-:Y:S02]  /*103a0*/  LOP3.LUT R4, R3, R2, RZ, 0xc0, !PT ;  /* 0x0000000203047212 */ /* 0x020fe400078ec0ff */
[--C-:B------:R-:W-:Y:S02]  /*103b0*/  HSET2.LE.AND R2, R10, R0.reuse, PT ;  /* 0x000000000a027233 */ /* 0x100fe40003803000 */
[----:B------:R-:W-:Y:S02]  /*103c0*/  F2FP.F16.F32.PACK_AB R3, R166, R177 ;  /* 0x000000b1a603723e */ /* 0x000fe400000000ff */
[----:B------:R-:W-:Y:S02]  /*103d0*/  LOP3.LUT R7, R13, 0xff00ff, RZ, 0xc0, !PT ;  /* 0x00ff00ff0d077812 */ /* 0x000fe400078ec0ff */
[----:B-1----:R-:W-:Y:S02]  /*103e0*/  LOP3.LUT R5, R3, R2, RZ, 0xc0, !PT ;  /* 0x0000000203057212 */ /* 0x002fe400078ec0ff */
[----:B------:R-:W-:-:S02]  /*103f0*/  HSET2.LE.AND R2, R12, R0, PT ;  /* 0x000000000c027233 */ /* 0x000fc40003803000 */
[----:B---3--:R-:W-:-:S04]  /*10400*/  F2FP.F16.F32.PACK_AB R3, R174, R84 ;  /* 0x00000054ae03723e */ /* 0x008fc800000000ff */
[----:B------:R-:W-:Y:S02]  /*10410*/  LOP3.LUT R6, R3, R2, RZ, 0xc0, !PT ;  /* 0x0000000203067212 */ /* 0x000fe400078ec0ff */
[----:B------:R-:W-:Y:S02]  /*10420*/  HSET2.LE.AND R2, R7, R0, PT ;  /* 0x0000000007027233 */ /* 0x000fe40003803000 */
[----:B----4-:R-:W-:Y:S01]  /*10430*/  F2FP.F16.F32.PACK_AB R3, R139, R85 ;  /* 0x000000558b03723e */ /* 0x010fe200000000ff */
[----:B------:R-:W-:-:S03]  /*10440*/  IMAD.MOV.U32 R125, RZ, RZ, R173 ;  /* 0x000000ffff7d7224 */ /* 0x000fc600078e00ad */
[----:B------:R-:W-:Y:S01]  /*10450*/  LOP3.LUT R7, R3, R2, RZ, 0xc0, !PT ;  /* 0x0000000203077212 */ /* 0x000fe200078ec0ff */
[----:B------:R-:W-:Y:S01]  /*10460*/  IMAD.MOV.U32 R173, RZ, RZ, R113 ;  /* 0x000000ffffad7224 */ /* 0x000fe200078e0071 */
[----:B------:R-:W-:-:S05]  /*10470*/  LOP3.LUT R2, R76, UR18, R19, 0x96, !PT ;  /* 0x000000124c027c12 */ /* 0x000fca000f8e9613 */
[----:B------:R-:W-:Y:S01]  /*10480*/  HMMA.16816.F32 R52, R4, R24, R52 ;  /* 0x000000180434723c */ /* 0x000fe20000001834 */
[----:B------:R-:W-:-:S07]  /*10490*/  IMAD.MOV.U32 R124, RZ, RZ, R172 ;  /* 0x000000ffff7c7224 */ /* 0x000fce00078e00ac */
[----:B------:R-:W-:Y:S01]  /*104a0*/  HMMA.16816.F32 R48, R4, R26, R48 ;  /* 0x0000001a0430723c */ /* 0x000fe20000001830 */
[----:B------:R-:W-:-:S07]  /*104b0*/  IMAD.WIDE.U32 R2, R2, -0x2daee0ad, RZ ;  /* 0xd2511f5302027825 */ /* 0x000fce00078e00ff */
[C---:B------:R-:W-:Y:S08]  /*104c0*/  HMMA.16816.F32 R72, R4.reuse, R28, R44 ;  /* 0x0000001c0448723c */ /* 0x040ff0000000182c */
[----:B------:R-:W-:Y:S01]  /*104d0*/  HMMA.16816.F32 R36, R4, R30, R36 ;  /* 0x0000001e0424723c */ /* 0x000fe20000001824 */
[----:B------:R-:W-:-:S05]  /*104e0*/  LOP3.LUT R4, R18, UR15, R173, 0x96, !PT ;  /* 0x0000000f12047c12 */ /* 0x000fca000f8e96ad */
[----:B------:R-:W-:Y:S01]  /*104f0*/  IMAD.WIDE.U32 R4, R4, -0x2daee0ad, RZ ;  /* 0xd2511f5304047825 */ /* 0x000fe200078e00ff */
[----:B------:R-:W-:-:S04]  /*10500*/  LOP3.LUT R3, R124, UR19, R3, 0x96, !PT ;  /* 0x000000137c037c12 */ /* 0x000fc8000f8e9603 */
[----:B------:R-:W-:Y:S01]  /*10510*/  LOP3.LUT R2, R2, UR13, R5, 0x96, !PT ;  /* 0x0000000d02027c12 */ /* 0x000fe2000f8e9605 */
[----:B------:R-:W-:Y:S02]  /*10520*/  IMAD.MOV.U32 R172, RZ, RZ, R112 ;  /* 0x000000ffffac7224 */ /* 0x000fe400078e0070 */
[----:B------:R-:W-:-:S04]  /*10530*/  IMAD.WIDE.U32 R6, R3, -0x326172a9, RZ ;  /* 0xcd9e8d5703067825 */ /* 0x000fc800078e00ff */
[----:B------:R-:W-:Y:S01]  /*10540*/  IMAD.WIDE.U32 R12, R2, -0x326172a9, RZ ;  /* 0xcd9e8d57020c7825 */ /* 0x000fe200078e00ff */
[----:B------:R-:W-:-:S04]  /*10550*/  LOP3.LUT R3, R172, UR10, R7, 0x96, !PT ;  /* 0x0000000aac037c12 */ /* 0x000fc8000f8e9607 */
[----:B------:R-:W-:Y:S01]  /*10560*/  LOP3.LUT R2, R6, UR4, R13, 0x96, !PT ;  /* 0x0000000406027c12 */ /* 0x000fe2000f8e960d */
[----:B------:R-:W-:-:S04]  /*10570*/  IMAD.WIDE.U32 R6, R3, -0x2daee0ad, RZ ;  /* 0xd2511f5303067825 */ /* 0x000fc800078e00ff */
[----:B------:R-:W-:Y:S01]  /*10580*/  IMAD.WIDE.U32 R18, R2, -0x2daee0ad, RZ ;  /* 0xd2511f5302127825 */ /* 0x000fe200078e00ff */
[----:B------:R-:W-:-:S04]  /*10590*/  LOP3.LUT R4, R4, UR12, R7, 0x96, !PT ;  /* 0x0000000c04047c12 */ /* 0x000fc8000f8e9607 */
[----:B------:R-:W-:Y:S01]  /*105a0*/  LOP3.LUT R2, R6, UR11, R19, 0x96, !PT ;  /* 0x0000000b06027c12 */ /* 0x000fe2000f8e9613 */
[----:B------:R-:W-:-:S04]  /*105b0*/  IMAD.WIDE.U32 R10, R4, -0x326172a9, RZ ;  /* 0xcd9e8d57040a7825 */ /* 0x000fc800078e00ff */
[----:B------:R-:W-:-:S03]  /*105c0*/  IMAD.WIDE.U32 R2, R2, -0x326172a9, RZ ;  /* 0xcd9e8d5702027825 */ /* 0x000fc600078e00ff */
[C---:B------:R-:W-:Y:S02]  /*105d0*/  PRMT R5, R2.reuse, 0x7773, RZ ;  /* 0x0000777302057816 */ /* 0x040fe400000000ff */
[----:B------:R-:W-:Y:S02]  /*105e0*/  PRMT R4, R2, 0x7772, RZ ;  /* 0x0000777202047816 */ /* 0x000fe400000000ff */
[----:B------:R-:W-:Y:S01]  /*105f0*/  LOP3.LUT R3, R10, UR6, R3, 0x96, !PT ;  /* 0x000000060a037c12 */ /* 0x000fe2000f8e9603 */
[----:B------:R-:W-:Y:S01]  /*10600*/  IMAD.MOV.U32 R6, RZ, RZ, R2 ;  /* 0x000000ffff067224 */ /* 0x000fe200078e0002 */
[----:B------:R-:W-:Y:S02]  /*10610*/  PRMT R8, R2, 0x7771, RZ ;  /* 0x0000777102087816 */ /* 0x000fe400000000ff */
[----:B------:R-:W-:Y:S02]  /*10620*/  PRMT R9, R4, 0x5410, R5 ;  /* 0x0000541004097816 */ /* 0x000fe40000000005 */
[----:B------:R-:W-:-:S02]  /*10630*/  LOP3.LUT R2, R3, 0xffff, RZ, 0xc0, !PT ;  /* 0x0000ffff03027812 */ /* 0x000fc400078ec0ff */
[C---:B------:R-:W-:Y:S02]  /*10640*/  PRMT R5, R3.reuse, 0x7632, R5 ;  /* 0x0000763203057816 */ /* 0x040fe40000000005 */
[----:B------:R-:W-:Y:S02]  /*10650*/  LOP3.LUT R7, R3, 0xff, RZ, 0xc0, !PT ;  /* 0x000000ff03077812 */ /* 0x000fe400078ec0ff */
[----:B------:R-:W-:Y:S02]  /*10660*/  SHF.R.U32.HI R4, RZ, 0x18, R3 ;  /* 0x00000018ff047819 */ /* 0x000fe40000011603 */
[----:B------:R-:W-:Y:S02]  /*10670*/  SHF.R.U32.HI R3, RZ, 0x8, R2 ;  /* 0x00000008ff037819 */ /* 0x000fe40000011602 */
[----:B------:R-:W-:Y:S02]  /*10680*/  LOP3.LUT R2, R5, 0xff, RZ, 0xc0, !PT ;  /* 0x000000ff05027812 */ /* 0x000fe400078ec0ff */
[----:B------:R-:W-:-:S02]  /*10690*/  LOP3.LUT R6, R6, 0xff, RZ, 0xc0, !PT ;  /* 0x000000ff06067812 */ /* 0x000fc400078ec0ff */
[----:B------:R-:W-:Y:S01]  /*106a0*/  PRMT R10, R2, 0x5410, R4 ;  /* 0x00005410020a7816 */ /* 0x000fe20000000004 */
[----:B------:R-:W-:Y:S01]  /*106b0*/  FFMA.FTZ R2, R188, UR9, -R16 ;  /* 0x00000009bc027c23 */ /* 0x000fe20008010810 */
[----:B------:R-:W-:Y:S02]  /*106c0*/  PRMT R6, R6, 0x5410, R8 ;  /* 0x0000541006067816 */ /* 0x000fe40000000008 */
[----:B------:R-:W-:Y:S01]  /*106d0*/  PRMT R8, R7, 0x5410, R3 ;  /* 0x0000541007087816 */ /* 0x000fe20000000003 */
[----:B------:R1:W-:Y:S01]  /*106e0*/  MUFU.EX2 R148, R2 ;  /* 0x0000000200947308 */ /* 0x0003e20000000800 */
[----:B------:R-:W-:-:S04]  /*106f0*/  FFMA.FTZ R3, R178, UR9, -R16 ;  /* 0x00000009b2037c23 */ /* 0x000fc80008010810 */
[----:B------:R2:W-:Y:S01]  /*10700*/  MUFU.EX2 R167, R3 ;  /* 0x0000000300a77308 */ /* 0x0005e20000000800 */
[----:B-1----:R-:W-:-:S04]  /*10710*/  FFMA.FTZ R2, R88, UR9, -R16 ;  /* 0x0000000958027c23 */ /* 0x002fc80008010810 */
[----:B------:R1:W3:Y:S01]  /*10720*/  MUFU.EX2 R176, R2 ;  /* 0x0000000200b07308 */ /* 0x0002e20000000800 */
[----:B--2---:R-:W-:Y:S01]  /*10730*/  FFMA.FTZ R3, R186, UR9, -R17 ;  /* 0x00000009ba037c23 */ /* 0x004fe20008010811 */
[----:B------:R-:W-:-:S03]  /*10740*/  FFMA.FTZ R4, R187, UR9, -R16 ;  /* 0x00000009bb047c23 */ /* 0x000fc60008010810 */
[----:B------:R2:W-:Y:S01]  /*10750*/  MUFU.EX2 R88, R3 ;  /* 0x0000000300587308 */ /* 0x0005e20000000800 */
[----:B-1----:R-:W-:-:S04]  /*10760*/  FFMA.FTZ R2, R89, UR9, -R17 ;  /* 0x0000000959027c23 */ /* 0x002fc80008010811 */
[----:B------:R1:W4:Y:S01]  /*10770*/  MUFU.EX2 R175, R2 ;  /* 0x0000000200af7308 */ /* 0x0003220000000800 */
[----:B--2---:R-:W-:Y:S01]  /*10780*/  FFMA.FTZ R3, R194, UR9, -R17 ;  /* 0x00000009c2037c23 */ /* 0x004fe20008010811 */
[----:B------:R-:W-:Y:S02]  /*10790*/  IMAD.MOV.U32 R112, RZ, RZ, R111 ;  /* 0x000000ffff707224 */ /* 0x000fe400078e006f */
[----:B------:R2:W5:Y:S01]  /*107a0*/  MUFU.EX2 R182, R4 ;  /* 0x0000000400b67308 */ /* 0x0005620000000800 */
[----:B------:R-:W-:-:S03]  /*107b0*/  FFMA.FTZ R5, R189, UR9, -R17 ;  /* 0x00000009bd057c23 */ /* 0x000fc60008010811 */
[----:B------:R3:W-:Y:S01]  /*107c0*/  MUFU.EX2 R111, R3 ;  /* 0x00000003006f7308 */ /* 0x0007e20000000800 */
[--C-:B-1----:R-:W-:Y:S02]  /*107d0*/  HSET2.LE.AND R2, R6, R0.reuse, PT ;  /* 0x0000000006027233 */ /* 0x102fe40003803000 */
[----:B--2---:R-:W-:Y:S02]  /*107e0*/  LOP3.LUT R4, R9, 0xff00ff, RZ, 0xc0, !PT ;  /* 0x00ff00ff09047812 */ /* 0x004fe400078ec0ff */
[----:B---3--:R-:W-:Y:S01]  /*107f0*/  F2FP.F16.F32.PACK_AB R3, R176, R167 ;  /* 0x000000a7b003723e */ /* 0x008fe200000000ff */
[----:B------:R-:W1:Y:S03]  /*10800*/  MUFU.EX2 R164, R5 ;  /* 0x0000000500a47308 */ /* 0x000e660000000800 */
[----:B------:R-:W-:Y:S02]  /*10810*/  LOP3.LUT R6, R3, R2, RZ, 0xc0, !PT ;  /* 0x0000000203067212 */ /* 0x000fe400078ec0ff */
[----:B------:R-:W-:-:S02]  /*10820*/  HSET2.LE.AND R2, R4, R0, PT ;  /* 0x0000000004027233 */ /* 0x000fc40003803000 */
[----:B----4-:R-:W-:-:S04]  /*10830*/  F2FP.F16.F32.PACK_AB R3, R175, R88 ;  /* 0x00000058af03723e */ /* 0x010fc800000000ff */
[----:B------:R-:W-:Y:S02]  /*10840*/  LOP3.LUT R7, R3, R2, RZ, 0xc0, !PT ;  /* 0x0000000203077212 */ /* 0x000fe400078ec0ff */
[----:B------:R-:W-:Y:S02]  /*10850*/  HSET2.LE.AND R2, R8, R0, PT ;  /* 0x0000000008027233 */ /* 0x000fe40003803000 */
[----:B-----5:R-:W-:-:S04]  /*10860*/  F2FP.F16.F32.PACK_AB R3, R182, R148 ;  /* 0x00000094b603723e */ /* 0x020fc800000000ff */
[----:B------:R-:W-:Y:S02]  /*10870*/  LOP3.LUT R4, R3, R2, RZ, 0xc0, !PT ;  /* 0x0000000203047212 */ /* 0x000fe400078ec0ff */
[----:B------:R-:W-:Y:S02]  /*10880*/  HSET2.LE.AND R2, R10, R0, PT ;  /* 0x000000000a027233 */ /* 0x000fe40003803000 */
[----:B-1----:R-:W-:-:S04]  /*10890*/  F2FP.F16.F32.PACK_AB R3, R164, R111 ;  /* 0x0000006fa403723e */ /* 0x002fc800000000ff */
[----:B------:R-:W-:Y:S02]  /*108a0*/  LOP3.LUT R5, R3, R2, RZ, 0xc0, !PT ;  /* 0x0000000203057212 */ /* 0x000fe400078ec0ff */
[----:B------:R-:W-:Y:S01]  /*108b0*/  LOP3.LUT R2, R34, UR7, R15, 0x96, !PT ;  /* 0x0000000722027c12 */ /* 0x000fe2000f8e960f */
[--C-:B------:R-:W-:Y:S01]  /*108c0*/  FFMA.FTZ R9, R101, UR9, -R22.reuse ;  /* 0x0000000965097c23 */ /* 0x100fe20008010816 */
[----:B------:R-:W-:-:S03]  /*108d0*/  FFMA.FTZ R8, R100, UR9, -R22 ;  /* 0x0000000964087c23 */ /* 0x000fc60008010816 */
[----:B------:R-:W-:Y:S01]  /*108e0*/  IMAD.WIDE.U32 R2, R2, -0x2daee0ad, RZ ;  /* 0xd2511f5302027825 */ /* 0x000fe200078e00ff */
[----:B------:R-:W-:Y:S01]  /*108f0*/  LOP3.LUT R14, R12, UR7, R11, 0x96, !PT ;  /* 0x000000070c0e7c12 */ /* 0x000fe2000f8e960b */
[----:B------:R1:W2:Y:S02]  /*10900*/  MUFU.EX2 R20, R9 ;  /* 0x0000000900147308 */ /* 0x0002a40000000800 */
[----:B------:R-:W-:Y:S01]  /*10910*/  IMAD.MOV.U32 R68, RZ, RZ, R108 ;  /* 0x000000ffff447224 */ /* 0x000fe200078e006c */
[----:B------:R-:W-:Y:S01]  /*10920*/  PRMT R12, R2, 0x7771, RZ ;  /* 0x00007771020c7816 */ /* 0x000fe200000000ff */
[----:B------:R3:W-:Y:S01]  /*10930*/  MUFU.EX2 R108, R8 ;  /* 0x00000008006c7308 */ /* 0x0007e20000000800 */
[----:B------:R-:W-:Y:S01]  /*10940*/  IMAD.MOV.U32 R13, RZ, RZ, R2 ;  /* 0x000000ffff0d7224 */ /* 0x000fe200078e0002 */
[----:B------:R-:W-:Y:S01]  /*10950*/  LOP3.LUT R3, R32, UR22, R3, 0x96, !PT ;  /* 0x0000001620037c12 */ /* 0x000fe2000f8e9603 */
[--C-:B------:R-:W-:Y:S01]  /*10960*/  FFMA.FTZ R10, R62, UR9, -R22.reuse ;  /* 0x000000093e0a7c23 */ /* 0x100fe20008010816 */
[----:B------:R-:W-:Y:S01]  /*10970*/  HMMA.16816.F32 R32, R4, R28, R156 ;  /* 0x0000001c0420723c */ /* 0x000fe2000000189c */
[----:B------:R-:W-:Y:S01]  /*10980*/  FFMA.FTZ R11, R63, UR9, -R22 ;  /* 0x000000093f0b7c23 */ /* 0x000fe20008010816 */
[----:B-1----:R-:W-:-:S02]  /*10990*/  PRMT R9, R2, 0x7773, RZ ;  /* 0x0000777302097816 */ /* 0x002fc400000000ff */
[----:B---3--:R-:W-:Y:S01]  /*109a0*/  PRMT R8, R2, 0x7772, RZ ;  /* 0x0000777202087816 */ /* 0x008fe200000000ff */
[----:B------:R-:W-:-:S03]  /*109b0*/  FFMA.FTZ R2, R120, UR9, -R21 ;  /* 0x0000000978027c23 */ /* 0x000fc60008010815 */
[----:B------:R-:W-:Y:S01]  /*109c0*/  HMMA.16816.F32 R64, R4, R24, R64 ;  /* 0x000000180440723c */ /* 0x000fe20000001840 */
[----:B------:R-:W1:Y:S01]  /*109d0*/  S2R R184, SR_TID.X ;  /* 0x0000000000b87919 */ /* 0x000e620000002100 */
[----:B------:R3:W-:Y:S01]  /*109e0*/  MUFU.EX2 R156, R2 ;  /* 0x00000002009c7308 */ /* 0x0007e20000000800 */
[----:B------:R-:W-:-:S03]  /*109f0*/  IMAD.MOV.U32 R120, RZ, RZ, R128 ;  /* 0x000000ffff787224 */ /* 0x000fc600078e0080 */
[----:B------:R-:W4:Y:S02]  /*10a00*/  MUFU.EX2 R15, R10 ;  /* 0x0000000a000f7308 */ /* 0x000f240000000800 */
[C---:B------:R-:W-:Y:S01]  /*10a10*/  HMMA.16816.F32 R44, R4.reuse, R26, R56 ;  /* 0x0000001a042c723c */ /* 0x040fe20000001838 */
[----:B------:R-:W5:Y:S01]  /*10a20*/  LDSM.16.MT88.4 R24, [R192+0x4c00] ;  /* 0x004c0000c018783b */ /* 0x000f620000004200 */
[----:B------:R2:W-:Y:S06]  /*10a30*/  MUFU.EX2 R100, R11 ;  /* 0x0000000b00647308 */ /* 0x0005ec0000000800 */
[----:B------:R-:W-:Y:S01]  /*10a40*/  HMMA.16816.F32 R76, R4, R30, R40 ;  /* 0x0000001e044c723c */ /* 0x000fe20000001828 */
[--C-:B---3--:R-:W-:Y:S01]  /*10a50*/  FFMA.FTZ R2, R103, UR9, -R21.reuse ;  /* 0x0000000967027c23 */ /* 0x108fe20008010815 */
[--C-:B------:R-:W-:Y:S01]  /*10a60*/  FFMA.FTZ R4, R121, UR9, -R21.reuse ;  /* 0x0000000979047c23 */ /* 0x100fe20008010815 */
[C---:B------:R-:W-:Y:S01]  /*10a70*/  LOP3.LUT R5, R3.reuse, 0xffff, RZ, 0xc0, !PT ;  /* 0x0000ffff03057812 */ /* 0x040fe200078ec0ff */
[----:B------:R-:W3:Y:S01]  /*10a80*/  LDSM.16.MT88.4 R28, [R81+0xc00] ;  /* 0x000c0000511c783b */ /* 0x000ee20000004200 */
[----:B------:R-:W-:Y:S01]  /*10a90*/  PRMT R6, R3, 0x7632, R6 ;  /* 0x0000763203067816 */ /* 0x000fe20000000006 */
[----:B------:R4:W-:Y:S01]  /*10aa0*/  MUFU.EX2 R128, R2 ;  /* 0x0000000200807308 */ /* 0x0009e20000000800 */
[----:B------:R-:W-:Y:S01]  /*10ab0*/  FFMA.FTZ R7, R102, UR9, -R21 ;  /* 0x0000000966077c23 */ /* 0x000fe20008010815 */
[----:B--2---:R-:W-:-:S02]  /*10ac0*/  PRMT R11, R8, 0x5410, R9 ;  /* 0x00005410080b7816 */ /* 0x004fc40000000009 */
[----:B------:R2:W1:Y:S01]  /*10ad0*/  MUFU.EX2 R101, R4 ;  /* 0x0000000400657308 */ /* 0x0004620000000800 */
[----:B------:R-:W-:Y:S02]  /*10ae0*/  LOP3.LUT R9, R3, 0xff, RZ, 0xc0, !PT ;  /* 0x000000ff03097812 */ /* 0x000fe400078ec0ff */
[----:B------:R-:W-:Y:S02]  /*10af0*/  SHF.R.U32.HI R8, RZ, 0x18, R3 ;  /* 0x00000018ff087819 */ /* 0x000fe40000011603 */
[----:B------:R-:W-:Y:S01]  /*10b00*/  LOP3.LUT R3, R6, 0xff, RZ, 0xc0, !PT ;  /* 0x000000ff06037812 */ /* 0x000fe200078ec0ff */
[----:B------:R-:W-:Y:S01]  /*10b10*/  IMAD.MOV.U32 R185, RZ, RZ, R109 ;  /* 0x000000ffffb97224 */ /* 0x000fe200078e006d */
[----:B----4-:R-:W-:Y:S02]  /*10b20*/  LOP3.LUT R2, R13, 0xff, RZ, 0xc0, !PT ;  /* 0x000000ff0d027812 */ /* 0x010fe400078ec0ff */
[----:B--2---:R-:W-:Y:S01]  /*10b30*/  SHF.R.U32.HI R4, RZ, 0x8, R5 ;  /* 0x00000008ff047819 */ /* 0x004fe20000011605 */
[----:B------:R2:W4:Y:S01]  /*10b40*/  MUFU.EX2 R109, R7 ;  /* 0x00000007006d7308 */ /* 0x0005220000000800 */
[----:B------:R-:W-:-:S02]  /*10b50*/  LOP3.LUT R5, R11, 0xff00ff, RZ, 0xc0, !PT ;  /* 0x00ff00ff0b057812 */ /* 0x000fc400078ec0ff */
[----:B------:R-:W-:Y:S01]  /*10b60*/  PRMT R2, R2, 0x5410, R12 ;  /* 0x0000541002027816 */ /* 0x000fe2000000000c */
[----:B------:R-:W-:Y:S01]  /*10b70*/  IMAD.MOV.U32 R159, RZ, RZ, R20 ;  /* 0x000000ffff9f7224 */ /* 0x000fe200078e0014 */
[----:B------:R-:W-:Y:S02]  /*10b80*/  PRMT R4, R9, 0x5410, R4 ;  /* 0x0000541009047816 */ /* 0x000fe40000000004 */
[----:B------:R-:W-:Y:S01]  /*10b90*/  PRMT R3, R3, 0x5410, R8 ;  /* 0x0000541003037816 */ /* 0x000fe20000000008 */
[----:B------:R-:W-:Y:S01]  /*10ba0*/  IMAD.MOV.U32 R103, RZ, RZ, R15 ;  /* 0x000000ffff677224 */ /* 0x000fe200078e000f */
[----:B------:R-:W-:-:S03]  /*10bb0*/  HSET2.LE.AND R10, R5, R0, PT ;  /* 0x00000000050a7233 */ /* 0x000fc60003803000 */
[--C-:B------:R-:W-:Y:S02]  /*10bc0*/  HSET2.LE.AND R5, R3, R0.reuse, PT ;  /* 0x0000000003057233 */ /* 0x100fe40003803000 */
[--C-:B--2---:R-:W-:Y:S02]  /*10bd0*/  HSET2.LE.AND R7, R2, R0.reuse, PT ;  /* 0x0000000002077233 */ /* 0x104fe40003803000 */
[----:B------:R-:W-:Y:S02]  /*10be0*/  HSET2.LE.AND R2, R4, R0, PT ;  /* 0x0000000004027233 */ /* 0x000fe40003803000 */
[----:B------:R-:W-:Y:S02]  /*10bf0*/  F2FP.F16.F32.PACK_AB R3, R108, R159 ;  /* 0x0000009f6c03723e */ /* 0x000fe400000000ff */
[----:B-1----:R-:W-:Y:S02]  /*10c00*/  F2FP.F16.F32.PACK_AB R6, R101, R156 ;  /* 0x0000009c6506723e */ /* 0x002fe400000000ff */
[----:B------:R-:W-:-:S02]  /*10c10*/  F2FP.F16.F32.PACK_AB R8, R103, R100 ;  /* 0x000000646708723e */ /* 0x000fc400000000ff */
[----:B------:R-:W-:Y:S01]  /*10c20*/  LOP3.LUT R4, R3, R2, RZ, 0xc0, !PT ;  /* 0x0000000203047212 */ /* 0x000fe200078ec0ff */
[----:B------:R-:W-:Y:S01]  /*10c30*/  IMAD.WIDE.U32 R2, R14, -0x2daee0ad, RZ ;  /* 0xd2511f530e027825 */ /* 0x000fe200078e00ff */
[----:B------:R-:W-:Y:S02]  /*10c40*/  LOP3.LUT R5, R6, R5, RZ, 0xc0, !PT ;  /* 0x0000000506057212 */ /* 0x000fe400078ec0ff */
[----:B----4-:R-:W-:Y:S02]  /*10c50*/  F2FP.F16.F32.PACK_AB R9, R109, R128 ;  /* 0x000000806d09723e */ /* 0x010fe400000000ff */
[----:B------:R-:W-:Y:S01]  /*10c60*/  LOP3.LUT R6, R8, R7, RZ, 0xc0, !PT ;  /* 0x0000000708067212 */ /* 0x000fe200078ec0ff */
[----:B------:R-:W-:Y:S01]  /*10c70*/  IMAD.MOV.U32 R8, RZ, RZ, R2 ;  /* 0x000000ffff087224 */ /* 0x000fe200078e0002 */
[----:B------:R-:W-:Y:S02]  /*10c80*/  LOP3.LUT R7, R9, R10, RZ, 0xc0, !PT ;  /* 0x0000000a09077212 */ /* 0x000fe400078ec0ff */
[----:B------:R-:W-:-:S02]  /*10c90*/  PRMT R10, R2, 0x7771, RZ ;  /* 0x00007771020a7816 */ /* 0x000fc400000000ff */
[C---:B------:R-:W-:Y:S02]  /*10ca0*/  PRMT R9, R2.reuse, 0x7773, RZ ;  /* 0x0000777302097816 */ /* 0x040fe400000000ff */
[----:B------:R-:W-:Y:S02]  /*10cb0*/  PRMT R2, R2, 0x7772, RZ ;  /* 0x0000777202027816 */ /* 0x000fe400000000ff */
[----:B------:R-:W-:Y:S01]  /*10cc0*/  LOP3.LUT R8, R8, 0xff, RZ, 0xc0, !PT ;  /* 0x000000ff08087812 */ /* 0x000fe200078ec0ff */
[----:B------:R-:W-:Y:S01]  /*10cd0*/  IMAD.U32 R188, RZ, RZ, UR14 ;  /* 0x0000000effbc7e24 */ /* 0x000fe2000f8e00ff */
[----:B------:R-:W-:Y:S02]  /*10ce0*/  LOP3.LUT R3, R18, UR22, R3, 0x96, !PT ;  /* 0x0000001612037c12 */ /* 0x000fe4000f8e9603 */
[----:B------:R-:W-:Y:S02]  /*10cf0*/  SHF.R.U32.HI R89, RZ, 0x5, R184 ;  /* 0x00000005ff597819 */ /* 0x000fe400000116b8 */
[----:B------:R-:W-:Y:S01]  /*10d00*/  PRMT R12, R2, 0x5410, R9 ;  /* 0x00005410020c7816 */ /* 0x000fe20000000009 */
[----:B------:R-:W-:Y:S01]  /*10d10*/  VIADD R9, R87, 0x2 ;  /* 0x0000000257097836 */ /* 0x000fe20000000000 */
[----:B------:R-:W-:Y:S01]  /*10d20*/  PRMT R13, R8, 0x5410, R10 ;  /* 0x00005410080d7816 */ /* 0x000fe2000000000a */
[----:B------:R-:W-:Y:S01]  /*10d30*/  FFMA.FTZ R8, R198, UR9, -R16 ;  /* 0x00000009c6087c23 */ /* 0x000fe20008010810 */
[C---:B------:R-:W-:Y:S01]  /*10d40*/  LOP3.LUT R2, R3.reuse, 0xffff, RZ, 0xc0, !PT ;  /* 0x0000ffff03027812 */ /* 0x040fe200078ec0ff */
[----:B------:R-:W-:Y:S01]  /*10d50*/  IMAD R188, R188, 0x8, R89 ;  /* 0x00000008bcbc7824 */ /* 0x000fe200078e0259 */
[----:B------:R-:W-:Y:S01]  /*10d60*/  LOP3.LUT R11, R3, 0xff, RZ, 0xc0, !PT ;  /* 0x000000ff030b7812 */ /* 0x000fe200078ec0ff */
[----:B------:R-:W-:Y:S01]  /*10d70*/  IMAD.MOV.U32 R187, RZ, RZ, R173 ;  /* 0x000000ffffbb7224 */ /* 0x000fe200078e00ad */
[----:B------:R1:W-:Y:S01]  /*10d80*/  MUFU.EX2 R157, R8 ;  /* 0x00000008009d7308 */ /* 0x0003e20000000800 */
[----:B------:R-:W-:Y:S01]  /*10d90*/  IMAD.MOV.U32 R113, RZ, RZ, R123 ;  /* 0x000000ffff717224 */ /* 0x000fe200078e007b */
[----:B------:R-:W-:Y:S01]  /*10da0*/  SHF.R.U32.HI R2, RZ, 0x8, R2 ;  /* 0x00000008ff027819 */ /* 0x000fe20000011602 */
[----:B------:R-:W-:-:S02]  /*10db0*/  IMAD.MOV.U32 R173, RZ, RZ, R122 ;  /* 0x000000ffffad7224 */ /* 0x000fc400078e007a */
[----:B------:R-:W-:Y:S02]  /*10dc0*/  IMAD.MOV.U32 R171, RZ, RZ, R68 ;  /* 0x000000ffffab7224 */ /* 0x000fe400078e0044 */
[----:B------:R-:W-:Y:S02]  /*10dd0*/  IMAD.MOV.U32 R20, RZ, RZ, R69 ;  /* 0x000000ffff147224 */ /* 0x000fe400078e0045 */
[----:B------:R-:W-:Y:S01]  /*10de0*/  IMAD.MOV.U32 R123, RZ, RZ, R61 ;  /* 0x000000ffff7b7224 */ /* 0x000fe200078e003d */
[----:B-----5:R-:W-:Y:S01]  /*10df0*/  HMMA.16816.F32 R68, R4, R24, R52 ;  /* 0x000000180444723c */ /* 0x020fe20000001834 */
[----:B------:R-:W-:Y:S02]  /*10e00*/  IMAD.MOV.U32 R122, RZ, RZ, R60 ;  /* 0x000000ffff7a7224 */ /* 0x000fe400078e003c */
[----:B------:R-:W-:Y:S01]  /*10e10*/  VIADD R188, R188, 0x4 ;  /* 0x00000004bcbc7836 */ /* 0x000fe20000000000 */
[----:B-1----:R-:W-:Y:S01]  /*10e20*/  LOP3.LUT R8, R9, UR21, R99, 0x96, !PT ;  /* 0x0000001509087c12 */ /* 0x002fe2000f8e9663 */
[----:B------:R-:W-:Y:S01]  /*10e30*/  FFMA.FTZ R9, R190, UR9, -R16 ;  /* 0x00000009be097c23 */ /* 0x000fe20008010810 */
[----:B------:R-:W-:-:S02]  /*10e40*/  PRMT R14, R11, 0x5410, R2 ;  /* 0x000054100b0e7816 */ /* 0x000fc40000000002 */
[----:B------:R-:W-:Y:S01]  /*10e50*/  HMMA.16816.F32 R60, R4, R26, R48 ;  /* 0x0000001a043c723c */ /* 0x000fe20000001830 */
[----:B------:R-:W-:Y:S01]  /*10e60*/  IMAD.MOV.U32 R121, RZ, RZ, R129 ;  /* 0x000000ffff797224 */ /* 0x000fe200078e0081 */
[----:B------:R-:W-:Y:S01]  /*10e70*/  MOV R186, R172 ;  /* 0x000000ac00ba7202 */ /* 0x000fe20000000f00 */
[----:B------:R-:W-:Y:S01]  /*10e80*/  IMAD.WIDE.U32 R18, R8, -0x326172a9, RZ ;  /* 0xcd9e8d5708127825 */ /* 0x000fe200078e00ff */
[----:B------:R-:W-:-:S04]  /*10e90*/  PRMT R2, R3, 0x7632, R2 ;  /* 0x0000763203027816 */ /* 0x000fc80000000002 */
[----:B---3--:R-:W-:Y:S01]  /*10ea0*/  HMMA.16816.F32 R52, R4, R28, R72 ;  /* 0x0000001c0434723c */ /* 0x008fe20000001848 */
[----:B------:R-:W-:-:S04]  /*10eb0*/  IMAD.WIDE.U32 R188, R188, -0x326172a9, RZ ;  /* 0xcd9e8d57bcbc7825 */ /* 0x000fc800078e00ff */
[----:B------:R-:W-:-:S03]  /*10ec0*/  IMAD.MOV.U32 R172, RZ, RZ, R112 ;  /* 0x000000ffffac7224 */ /* 0x000fc600078e0070 */
[----:B------:R-:W-:Y:S01]  /*10ed0*/  HMMA.16816.F32 R48, R4, R30, R36 ;  /* 0x0000001e0430723c */ /* 0x000fe20000001824 */
[--C-:B------:R-:W-:Y:S01]  /*10ee0*/  FFMA.FTZ R4, R179, UR9, -R16.reuse ;  /* 0x00000009b3047c23 */ /* 0x100fe20008010810 */
[----:B------:R-:W-:Y:S01]  /*10ef0*/  FFMA.FTZ R6, R199, UR9, -R17 ;  /* 0x00000009c7067c23 */ /* 0x000fe20008010811 */
[----:B------:R-:W-:Y:S01]  /*10f00*/  IMAD.MOV.U32 R112, RZ, RZ, R251 ;  /* 0x000000ffff707224 */ /* 0x000fe200078e00fb */
[----:B------:R-:W-:Y:S01]  /*10f10*/  SHF.R.U32.HI R5, RZ, 0x18, R3 ;  /* 0x00000018ff057819 */ /* 0x000fe20000011603 */
[----:B------:R-:W-:Y:S01]  /*10f20*/  MUFU.EX2 R251, R9 ;  /* 0x0000000900fb7308 */ /* 0x000fe20000000800 */
[----:B------:R-:W-:Y:S01]  /*10f30*/  LOP3.LUT R3, R2, 0xff, RZ, 0xc0, !PT ;  /* 0x000000ff02037812 */ /* 0x000fe200078ec0ff */
[----:B------:R-:W-:Y:S02]  /*10f40*/  FFMA.FTZ R10, R196, UR9, -R16 ;  /* 0x00000009c40a7c23 */ /* 0x000fe40008010810 */
[----:B------:R1:W2:Y:S01]  /*10f50*/  MUFU.EX2 R158, R4 ;  /* 0x00000004009e7308 */ /* 0x0002a20000000800 */
[----:B------:R-:W-:-:S03]  /*10f60*/  LOP3.LUT R2, R188, UR18, R19, 0x96, !PT ;  /* 0x00000012bc027c12 */ /* 0x000fc6000f8e9613 */
[----:B------:R3:W-:Y:S01]  /*10f70*/  MUFU.EX2 R199, R6 ;  /* 0x0000000600c77308 */ /* 0x0007e20000000800 */
[----:B------:R-:W-:Y:S01]  /*10f80*/  FFMA.FTZ R7, R205, UR9, -R17 ;  /* 0x00000009cd077c23 */ /* 0x000fe20008010811 */
[----:B------:R-:W-:Y:S01]  /*10f90*/  IMAD.MOV.U32 R129, RZ, RZ, R110 ;  /* 0x000000ffff817224 */ /* 0x000fe200078e006e */
[----:B------:R-:W-:Y:S01]  /*10fa0*/  PRMT R5, R3, 0x5410, R5 ;  /* 0x0000541003057816 */ /* 0x000fe20000000005 */
[----:B------:R4:W5:Y:S01]  /*10fb0*/  MUFU.EX2 R110, R10 ;  /* 0x0000000a006e7308 */ /* 0x0009620000000800 */
[----:B-1----:R-:W-:Y:S01]  /*10fc0*/  FFMA.FTZ R4, R191, UR9, -R17 ;  /* 0x00000009bf047c23 */ /* 0x002fe20008010811 */
[----:B---3--:R-:W-:-:S03]  /*10fd0*/  LOP3.LUT R6, R18, UR15, R121, 0x96, !PT ;  /* 0x0000000f12067c12 */ /* 0x008fc6000f8e9679 */
[----:B------:R1:W3:Y:S01]  /*10fe0*/  MUFU.EX2 R205, R4 ;  /* 0x0000000400cd7308 */ /* 0x0002e20000000800 */
[----:B------:R-:W-:-:S04]  /*10ff0*/  IMAD.WIDE.U32 R2, R2, -0x2daee0ad, RZ ;  /* 0xd2511f5302027825 */ /* 0x000fc800078e00ff */
[----:B----4-:R-:W-:Y:S01]  /*11000*/  IMAD.WIDE.U32 R10, R6, -0x2daee0ad, RZ ;  /* 0xd2511f53060a7825 */ /* 0x010fe200078e00ff */
[----:B------:R4:W-:Y:S04]  /*11010*/  MUFU.EX2 R196, R7 ;  /* 0x0000000700c47308 */ /* 0x0009e80000000800 */
[----:B------:R-:W-:Y:S02]  /*11020*/  LOP3.LUT R9, R2, UR13, R11, 0x96, !PT ;  /* 0x0000000d02097c12 */ /* 0x000fe4000f8e960b */
[----:B------:R-:W-:Y:S01]  /*11030*/  HSET2.LE.AND R2, R13, R0, PT ;  /* 0x000000000d027233 */ /* 0x000fe20003803000 */
[----:B-1----:R-:W-:Y:S01]  /*11040*/  FFMA.FTZ R4, R200, UR9, -R17 ;  /* 0x00000009c8047c23 */ /* 0x002fe20008010811 */
[----:B----4-:R-:W-:Y:S02]  /*11050*/  LOP3.LUT R7, R12, 0xff00ff, RZ, 0xc0, !PT ;  /* 0x00ff00ff0c077812 */ /* 0x010fe400078ec0ff */
[----:B------:R-:W-:-:S02]  /*11060*/  LOP3.LUT R12, R180, UR19, R3, 0x96, !PT ;  /* 0x00000013b40c7c12 */ /* 0x000fc4000f8e9603 */
        /* <DEDUP_REMOVED lines=33> */
[--C-:B------:R-:W-:Y:S02]  /*11280*/  PRMT R11, R8, 0x5410, R2.reuse ;  /* 0x00005410080b7816 */ /* 0x100fe40000000002 */
[----:B------:R-:W-:Y:S01]  /*11290*/  PRMT R2, R3, 0x7632, R2 ;  /* 0x0000763203027816 */ /* 0x000fe20000000002 */
[--C-:B------:R-:W-:Y:S01]  /*112a0*/  FFMA.FTZ R8, R105, UR9, -R22.reuse ;  /* 0x0000000969087c23 */ /* 0x100fe20008010816 */
[----:B------:R-:W-:Y:S01]  /*112b0*/  FFMA.FTZ R9, R82, UR9, -R22 ;  /* 0x0000000952097c23 */ /* 0x000fe20008010816 */
[----:B------:R-:W-:-:S02]  /*112c0*/  SHF.R.U32.HI R10, RZ, 0x18, R3 ;  /* 0x00000018ff0a7819 */ /* 0x000fc40000011603 */
[----:B------:R-:W-:Y:S01]  /*112d0*/  LOP3.LUT R2, R2, 0xff, RZ, 0xc0, !PT ;  /* 0x000000ff02027812 */ /* 0x000fe200078ec0ff */
[----:B------:R1:W-:Y:S01]  /*112e0*/  MUFU.EX2 R190, R8 ;  /* 0x0000000800be7308 */ /* 0x0003e20000000800 */
[----:B------:R-:W-:Y:S03]  /*112f0*/  HMMA.16816.F32 R56, R4, R28, R32 ;  /* 0x0000001c0438723c */ /* 0x000fe60000001820 */
[----:B------:R-:W2:Y:S01]  /*11300*/  MUFU.EX2 R191, R9 ;  /* 0x0000000900bf7308 */ /* 0x000ea20000000800 */
[----:B------:R-:W-:Y:S01]  /*11310*/  PRMT R10, R2, 0x5410, R10 ;  /* 0x00005410020a7816 */ /* 0x000fe2000000000a */
[----:B------:R-:W-:Y:S01]  /*11320*/  FFMA.FTZ R2, R104, UR9, -R21 ;  /* 0x0000000968027c23 */ /* 0x000fe20008010815 */
[----:B------:R-:W-:Y:S01]  /*11330*/  FFMA.FTZ R3, R83, UR9, -R22 ;  /* 0x0000000953037c23 */ /* 0x000fe20008010816 */
[----:B------:R-:W3:Y:S01]  /*11340*/  LDSM.16.MT88.4 R32, [R81+0x1000] ;  /* 0x001000005120783b */ /* 0x000ee20000004200 */
[----:B------:R-:W-:-:S02]  /*11350*/  IMAD.MOV.U32 R43, RZ, RZ, R187 ;  /* 0x000000ffff2b7224 */ /* 0x000fc400078e00bb */
[----:B-1----:R-:W-:Y:S01]  /*11360*/  FFMA.FTZ R8, R207, UR9, -R21 ;  /* 0x00000009cf087c23 */ /* 0x002fe20008010815 */
[----:B------:R-:W-:Y:S01]  /*11370*/  MUFU.EX2 R187, R2 ;  /* 0x0000000200bb7308 */ /* 0x000fe20000000800 */
[C---:B------:R-:W-:Y:S03]  /*11380*/  HMMA.16816.F32 R72, R4.reuse, R24, R64 ;  /* 0x000000180448723c */ /* 0x040fe60000001840 */
[----:B------:R-:W1:Y:S04]  /*11390*/  MUFU.EX2 R189, R8 ;  /* 0x0000000800bd7308 */ /* 0x000e680000000800 */
[----:B------:R4:W-:Y:S01]  /*113a0*/  MUFU.EX2 R194, R3 ;  /* 0x0000000300c27308 */ /* 0x0009e20000000800 */
[----:B------:R-:W-:Y:S01]  /*113b0*/  HMMA.16816.F32 R64, R4, R26, R44 ;  /* 0x0000001a0440723c */ /* 0x000fe2000000182c */
[----:B------:R-:W-:-:S07]  /*113c0*/  IMAD.MOV.U32 R42, RZ, RZ, R186 ;  /* 0x000000ffff2a7224 */ /* 0x000fce00078e00ba */
[----:B------:R-:W-:Y:S01]  /*113d0*/  HMMA.16816.F32 R44, R4, R30, R76 ;  /* 0x0000001e042c723c */ /* 0x000fe2000000184c */
[----:B------:R-:W-:Y:S01]  /*113e0*/  LOP3.LUT R7, R13, 0xff00ff, RZ, 0xc0, !PT ;  /* 0x00ff00ff0d077812 */ /* 0x000fe200078ec0ff */
[----:B------:R-:W-:Y:S02]  /*113f0*/  IMAD.MOV.U32 R13, RZ, RZ, R43 ;  /* 0x000000ffff0d7224 */ /* 0x000fe400078e002b */
[----:B----4-:R-:W-:Y:S01]  /*11400*/  FFMA.FTZ R3, R86, UR9, -R22 ;  /* 0x0000000956037c23 */ /* 0x010fe20008010816 */
[----:B------:R-:W4:Y:S01]  /*11410*/  S2R R43, SR_TID.X ;  /* 0x00000000002b7919 */ /* 0x000f220000002100 */
[----:B------:R-:W-:Y:S01]  /*11420*/  HSET2.LE.AND R2, R11, R0, PT ;  /* 0x000000000b027233 */ /* 0x000fe20003803000 */
[--C-:B------:R-:W-:Y:S01]  /*11430*/  FFMA.FTZ R4, R107, UR9, -R21.reuse ;  /* 0x000000096b047c23 */ /* 0x100fe20008010815 */
[----:B------:R2:W5:Y:S01]  /*11440*/  MUFU.EX2 R188, R3 ;  /* 0x0000000300bc7308 */ /* 0x0005620000000800 */
[----:B------:R-:W-:Y:S01]  /*11450*/  FFMA.FTZ R5, R106, UR9, -R21 ;  /* 0x000000096a057c23 */ /* 0x000fe20008010815 */
[----:B------:R-:W-:Y:S01]  /*11460*/  MOV R89, R185 ;  /* 0x000000b900597202 */ /* 0x000fe20000000f00 */
[----:B------:R-:W3:Y:S01]  /*11470*/  LDSM.16.MT88.4 R28, [R192+0x5000] ;  /* 0x00500000c01c783b */ /* 0x000ee20000004200 */
[----:B------:R1:W-:Y:S04]  /*11480*/  MUFU.EX2 R186, R4 ;  /* 0x0000000400ba7308 */ /* 0x0003e80000000800 */
[----:B------:R5:W4:Y:S01]  /*11490*/  MUFU.EX2 R185, R5 ;  /* 0x0000000500b97308 */ /* 0x000b220000000800 */
[----:B--2---:R-:W-:-:S04]  /*114a0*/  F2FP.F16.F32.PACK_AB R3, R191, R190 ;  /* 0x000000bebf03723e */ /* 0x004fc800000000ff */
[----:B-1----:R-:W-:Y:S02]  /*114b0*/  LOP3.LUT R4, R3, R2, RZ, 0xc0, !PT ;  /* 0x0000000203047212 */ /* 0x002fe400078ec0ff */
[----:B------:R-:W-:Y:S02]  /*114c0*/  HSET2.LE.AND R2, R10, R0, PT ;  /* 0x000000000a027233 */ /* 0x000fe40003803000 */
[----:B------:R-:W-:-:S04]  /*114d0*/  F2FP.F16.F32.PACK_AB R3, R187, R189 ;  /* 0x000000bdbb03723e */ /* 0x000fc800000000ff */
[----:B-----5:R-:W-:Y:S02]  /*114e0*/  LOP3.LUT R5, R3, R2, RZ, 0xc0, !PT ;  /* 0x0000000203057212 */ /* 0x020fe400078ec0ff */
[----:B------:R-:W-:Y:S02]  /*114f0*/  HSET2.LE.AND R2, R12, R0, PT ;  /* 0x000000000c027233 */ /* 0x000fe40003803000 */
[----:B------:R-:W-:-:S04]  /*11500*/  F2FP.F16.F32.PACK_AB R3, R188, R194 ;  /* 0x000000c2bc03723e */ /* 0x000fc800000000ff */
[----:B------:R-:W-:Y:S02]  /*11510*/  LOP3.LUT R6, R3, R2, RZ, 0xc0, !PT ;  /* 0x0000000203067212 */ /* 0x000fe400078ec0ff */
[----:B------:R-:W-:Y:S02]  /*11520*/  HSET2.LE.AND R2, R7, R0, PT ;  /* 0x0000000007027233 */ /* 0x000fe40003803000 */
[----:B----4-:R-:W-:-:S04]  /*11530*/  F2FP.F16.F32.PACK_AB R3, R185, R186 ;  /* 0x000000bab903723e */ /* 0x010fc800000000ff */
[----:B------:R-:W-:Y:S01]  /*11540*/  LOP3.LUT R7, R3, R2, RZ, 0xc0, !PT ;  /* 0x0000000203077212 */ /* 0x000fe200078ec0ff */
[----:B------:R-:W-:Y:S02]  /*11550*/  IMAD.MOV.U32 R178, RZ, RZ, R129 ;  /* 0x000000ffffb27224 */ /* 0x000fe400078e0081 */
[----:B------:R-:W-:Y:S02]  /*11560*/  IMAD.MOV.U32 R184, RZ, RZ, R20 ;  /* 0x000000ffffb87224 */ /* 0x000fe400078e0014 */
[----:B------:R-:W-:Y:S02]  /*11570*/  IMAD.MOV.U32 R129, RZ, RZ, R172 ;  /* 0x000000ffff817224 */ /* 0x000fe400078e00ac */
[----:B------:R-:W-:Y:S02]  /*11580*/  IMAD.MOV.U32 R36, RZ, RZ, R124 ;  /* 0x000000ffff247224 */ /* 0x000fe400078e007c */
[----:B------:R-:W-:Y:S02]  /*11590*/  IMAD.MOV.U32 R37, RZ, RZ, R125 ;  /* 0x000000ffff257224 */ /* 0x000fe400078e007d */
[----:B------:R-:W-:-:S02]  /*115a0*/  IMAD.MOV.U32 R172, RZ, RZ, R127 ;  /* 0x000000ffffac7224 */ /* 0x000fc400078e007f */
[----:B------:R-:W-:Y:S01]  /*115b0*/  IMAD.MOV.U32 R20, RZ, RZ, R126 ;  /* 0x000000ffff147224 */ /* 0x000fe200078e007e */
[----:B------:R-:W-:Y:S01]  /*115c0*/  SHF.R.U32.HI R11, RZ, 0x5, R43 ;  /* 0x00000005ff0b7819 */ /* 0x000fe2000001162b */
[----:B---3--:R-:W-:Y:S01]  /*115d0*/  HMMA.16816.F32 R124, R4, R32, R52 ;  /* 0x00000020047c723c */ /* 0x008fe20000001834 */
[----:B------:R-:W-:-:S05]  /*115e0*/  MOV R52, UR14 ;  /* 0x0000000e00347c02 */ /* 0x000fca0008000f00 */
[----:B------:R-:W-:Y:S02]  /*115f0*/  IMAD R52, R52, 0x8, R11 ;  /* 0x0000000834347824 */ /* 0x000fe400078e020b */
[----:B------:R-:W-:Y:S02]  /*11600*/  IMAD.MOV.U32 R12, RZ, RZ, R42 ;  /* 0x000000ffff0c7224 */ /* 0x000fe400078e002a */
[----:B------:R-:W-:Y:S01]  /*11610*/  IMAD.WIDE.U32 R52, R52, -0x326172a9, RZ ;  /* 0xcd9e8d5734347825 */ /* 0x000fe200078e00ff */
[----:B------:R-:W-:Y:S03]  /*11620*/  HMMA.16816.F32 R68, R4, R28, R68 ;  /* 0x0000001c0444723c */ /* 0x000fe60000001844 */
[----:B------:R-:W-:Y:S02]  /*11630*/  IMAD.MOV.U32 R42, RZ, RZ, R123 ;  /* 0x000000ffff2a7224 */ /* 0x000fe400078e007b */
[----:B------:R-:W-:-:S02]  /*11640*/  IMAD.MOV.U32 R24, RZ, RZ, R120 ;  /* 0x000000ffff187224 */ /* 0x000fc400078e0078 */
[----:B------:R-:W-:Y:S01]  /*11650*/  IMAD.MOV.U32 R25, RZ, RZ, R121 ;  /* 0x000000ffff197224 */ /* 0x000fe200078e0079 */
[----:B------:R-:W-:Y:S01]  /*11660*/  HMMA.16816.F32 R60, R4, R30, R60 ;  /* 0x0000001e043c723c */ /* 0x000fe2000000183c */
[----:B------:R-:W-:Y:S01]  /*11670*/  IMAD.MOV.U32 R43, RZ, RZ, R122 ;  /* 0x000000ffff2b7224 */ /* 0x000fe200078e007a */
[----:B------:R-:W-:-:S06]  /*11680*/  LOP3.LUT R2, R52, UR18, R19, 0x96, !PT ;  /* 0x0000001234027c12 */ /* 0x000fcc000f8e9613 */
[----:B------:R-:W-:Y:S01]  /*11690*/  HMMA.16816.F32 R120, R4, R34, R48 ;  /* 0x000000220478723c */ /* 0x000fe20000001830 */
        /* <DEDUP_REMOVED lines=34> */
[----:B------:R-:W-:Y:S01]  /*118c0*/  IMAD.MOV.U32 R54, RZ, RZ, R180 ;  /* 0x000000ffff367224 */ /* 0x000fe200078e00b4 */
[----:B------:R-:W-:Y:S02]  /*118d0*/  PRMT R6, R6, 0x5410, R8 ;  /* 0x0000541006067816 */ /* 0x000fe40000000008 */
[----:B------:R-:W-:Y:S01]  /*118e0*/  PRMT R8, R7, 0x5410, R3 ;  /* 0x0000541007087816 */ /* 0x000fe20000000003 */
[----:B------:R1:W-:Y:S01]  /*118f0*/  MUFU.EX2 R180, R2 ;  /* 0x0000000200b47308 */ /* 0x0003e20000000800 */
[----:B------:R-:W-:Y:S01]  /*11900*/  FFMA.FTZ R3, R210, UR9, -R16 ;  /* 0x00000009d2037c23 */ /* 0x000fe20008010810 */
[----:B------:R-:W-:Y:S02]  /*11910*/  IMAD.MOV.U32 R55, RZ, RZ, R181 ;  /* 0x000000ffff377224 */ /* 0x000fe400078e00b5 */
[----:B------:R-:W-:-:S02]  /*11920*/  IMAD.MOV.U32 R207, RZ, RZ, R178 ;  /* 0x000000ffffcf7224 */ /* 0x000fc400078e00b2 */
[----:B------:R-:W-:Y:S02]  /*11930*/  IMAD.MOV.U32 R78, RZ, RZ, R183 ;  /* 0x000000ffff4e7224 */ /* 0x000fe400078e00b7 */
[----:B------:R-:W-:Y:S01]  /*11940*/  IMAD.MOV.U32 R77, RZ, RZ, R184 ;  /* 0x000000ffff4d7224 */ /* 0x000fe200078e00b8 */
[----:B------:R2:W-:Y:S01]  /*11950*/  MUFU.EX2 R183, R3 ;  /* 0x0000000300b77308 */ /* 0x0005e20000000800 */
[----:B------:R-:W-:Y:S02]  /*11960*/  IMAD.MOV.U32 R86, RZ, RZ, R177 ;  /* 0x000000ffff567224 */ /* 0x000fe400078e00b1 */
[----:B-1----:R-:W-:Y:S01]  /*11970*/  FFMA.FTZ R2, R208, UR9, -R16 ;  /* 0x00000009d0027c23 */ /* 0x002fe20008010810 */
[----:B------:R-:W-:-:S03]  /*11980*/  IMAD.MOV.U32 R51, RZ, RZ, R55 ;  /* 0x000000ffff337224 */ /* 0x000fc600078e0037 */
[----:B------:R1:W3:Y:S01]  /*11990*/  MUFU.EX2 R184, R2 ;  /* 0x0000000200b87308 */ /* 0x0002e20000000800 */
[----:B------:R-:W-:Y:S01]  /*119a0*/  IMAD.MOV.U32 R55, RZ, RZ, R86 ;  /* 0x000000ffff377224 */ /* 0x000fe200078e0056 */
[----:B------:R-:W-:Y:S01]  /*119b0*/  MOV R86, R207 ;  /* 0x000000cf00567202 */ /* 0x000fe20000000f00 */
[----:B--2---:R-:W-:Y:S01]  /*119c0*/  FFMA.FTZ R3, R212, UR9, -R17 ;  /* 0x00000009d4037c23 */ /* 0x004fe20008010811 */
[----:B------:R-:W-:Y:S02]  /*119d0*/  IMAD.MOV.U32 R76, RZ, RZ, R182 ;  /* 0x000000ffff4c7224 */ /* 0x000fe400078e00b6 */
[----:B------:R-:W-:Y:S01]  /*119e0*/  IMAD.MOV.U32 R207, RZ, RZ, R109 ;  /* 0x000000ffffcf7224 */ /* 0x000fe200078e006d */
[----:B------:R2:W-:Y:S01]  /*119f0*/  MUFU.EX2 R181, R3 ;  /* 0x0000000300b57308 */ /* 0x0005e20000000800 */
[----:B------:R-:W4:Y:S01]  /*11a00*/  S2R R109, SR_TID.X ;  /* 0x00000000006d7919 */ /* 0x000f220000002100 */
[----:B-1----:R-:W-:Y:S01]  /*11a10*/  FFMA.FTZ R2, R209, UR9, -R17 ;  /* 0x00000009d1027c23 */ /* 0x002fe20008010811 */
[----:B------:R-:W-:-:S03]  /*11a20*/  FFMA.FTZ R4, R213, UR9, -R16 ;  /* 0x00000009d5047c23 */ /* 0x000fc60008010810 */
[----:B------:R1:W5:Y:S01]  /*11a30*/  MUFU.EX2 R182, R2 ;  /* 0x0000000200b67308 */ /* 0x0003620000000800 */
[----:B--2---:R-:W-:-:S03]  /*11a40*/  FFMA.FTZ R3, R220, UR9, -R17 ;  /* 0x00000009dc037c23 */ /* 0x004fc60008010811 */
[----:B------:R2:W4:Y:S01]  /*11a50*/  MUFU.EX2 R179, R4 ;  /* 0x0000000400b37308 */ /* 0x0005220000000800 */
[----:B------:R-:W-:-:S03]  /*11a60*/  FFMA.FTZ R5, R217, UR9, -R17 ;  /* 0x00000009d9057c23 */ /* 0x000fc60008010811 */
[----:B------:R3:W-:Y:S01]  /*11a70*/  MUFU.EX2 R177, R3 ;  /* 0x0000000300b17308 */ /* 0x0007e20000000800 */
[----:B-1----:R-:W-:-:S03]  /*11a80*/  HSET2.LE.AND R2, R6, R0, PT ;  /* 0x0000000006027233 */ /* 0x002fc60003803000 */
[----:B------:R-:W1:Y:S01]  /*11a90*/  MUFU.EX2 R178, R5 ;  /* 0x0000000500b27308 */ /* 0x000e620000000800 */
[----:B--2---:R-:W-:Y:S02]  /*11aa0*/  LOP3.LUT R4, R9, 0xff00ff, RZ, 0xc0, !PT ;  /* 0x00ff00ff09047812 */ /* 0x004fe400078ec0ff */
[----:B---3--:R-:W-:-:S04]  /*11ab0*/  F2FP.F16.F32.PACK_AB R3, R184, R183 ;  /* 0x000000b7b803723e */ /* 0x008fc800000000ff */
[----:B------:R-:W-:Y:S02]  /*11ac0*/  LOP3.LUT R6, R3, R2, RZ, 0xc0, !PT ;  /* 0x0000000203067212 */ /* 0x000fe400078ec0ff */
[----:B------:R-:W-:Y:S02]  /*11ad0*/  HSET2.LE.AND R2, R4, R0, PT ;  /* 0x0000000004027233 */ /* 0x000fe40003803000 */
[----:B-----5:R-:W-:-:S04]  /*11ae0*/  F2FP.F16.F32.PACK_AB R3, R182, R181 ;  /* 0x000000b5b603723e */ /* 0x020fc800000000ff */
[----:B------:R-:W-:Y:S02]  /*11af0*/  LOP3.LUT R7, R3, R2, RZ, 0xc0, !PT ;  /* 0x0000000203077212 */ /* 0x000fe400078ec0ff */
[----:B------:R-:W-:Y:S02]  /*11b00*/  HSET2.LE.AND R2, R8, R0, PT ;  /* 0x0000000008027233 */ /* 0x000fe40003803000 */
[----:B----4-:R-:W-:-:S04]  /*11b10*/  F2FP.F16.F32.PACK_AB R3, R179, R180 ;  /* 0x000000b4b303723e */ /* 0x010fc800000000ff */
[----:B------:R-:W-:Y:S02]  /*11b20*/  LOP3.LUT R4, R3, R2, RZ, 0xc0, !PT ;  /* 0x0000000203047212 */ /* 0x000fe400078ec0ff */
[----:B------:R-:W-:Y:S02]  /*11b30*/  HSET2.LE.AND R2, R10, R0, PT ;  /* 0x000000000a027233 */ /* 0x000fe40003803000 */
[----:B-1----:R-:W-:Y:S01]  /*11b40*/  F2FP.F16.F32.PACK_AB R3, R178, R177 ;  /* 0x000000b1b203723e */ /* 0x002fe200000000ff */
[----:B------:R-:W-:Y:S01]  /*11b50*/  IMAD.MOV.U32 R105, RZ, RZ, R99 ;  /* 0x000000ffff697224 */ /* 0x000fe200078e0063 */
[----:B------:R-:W-:Y:S02]  /*11b60*/  SHF.R.U32.HI R11, RZ, 0x5, R109 ;  /* 0x00000005ff0b7819 */ /* 0x000fe4000001166d */
[----:B------:R-:W-:Y:S01]  /*11b70*/  LOP3.LUT R5, R3, R2, RZ, 0xc0, !PT ;  /* 0x0000000203057212 */ /* 0x000fe200078ec0ff */
[----:B------:R-:W-:Y:S02]  /*11b80*/  VIADD R2, R87, 0x3 ;  /* 0x0000000357027836 */ /* 0x000fe40000000000 */
[----:B------:R-:W-:-:S03]  /*11b90*/  IMAD.U32 R208, RZ, RZ, UR14 ;  /* 0x0000000effd07e24 */ /* 0x000fc6000f8e00ff */
[----:B------:R-:W-:Y:S01]  /*11ba0*/  LOP3.LUT R2, R2, UR21, R105, 0x96, !PT ;  /* 0x0000001502027c12 */ /* 0x000fe2000f8e9669 */
[----:B------:R-:W-:Y:S02]  /*11bb0*/  IMAD R208, R208, 0x8, R11 ;  /* 0x00000008d0d07824 */ /* 0x000fe400078e020b */
[----:B------:R-:W-:Y:S02]  /*11bc0*/  IMAD.MOV.U32 R79, RZ, RZ, R103 ;  /* 0x000000ffff4f7224 */ /* 0x000fe400078e0067 */
[----:B------:R-:W-:-:S04]  /*11bd0*/  IMAD.WIDE.U32 R8, R2, -0x326172a9, RZ ;  /* 0xcd9e8d5702087825 */ /* 0x000fc800078e00ff */
[----:B------:R-:W-:Y:S02]  /*11be0*/  VIADD R208, R208, 0x4 ;  /* 0x00000004d0d07836 */ /* 0x000fe40000000000 */
[----:B------:R-:W-:Y:S02]  /*11bf0*/  IMAD.MOV.U32 R200, RZ, RZ, R89 ;  /* 0x000000ffffc87224 */ /* 0x000fe400078e0059 */
[----:B------:R-:W-:Y:S01]  /*11c00*/  IMAD.MOV.U32 R89, RZ, RZ, R129 ;  /* 0x000000ffff597224 */ /* 0x000fe200078e0081 */
[----:B------:R-:W-:Y:S01]  /*11c10*/  LOP3.LUT R2, R52, UR18, R9, 0x96, !PT ;  /* 0x0000001234027c12 */ /* 0x000fe2000f8e9609 */
[----:B------:R-:W-:Y:S02]  /*11c20*/  IMAD.MOV.U32 R129, RZ, RZ, R113 ;  /* 0x000000ffff817224 */ /* 0x000fe400078e0071 */
[----:B------:R-:W-:Y:S02]  /*11c30*/  IMAD.MOV.U32 R50, RZ, RZ, R54 ;  /* 0x000000ffff327224 */ /* 0x000fe400078e0036 */
[----:B------:R-:W-:Y:S01]  /*11c40*/  IMAD.WIDE.U32 R208, R208, -0x326172a9, RZ ;  /* 0xcd9e8d57d0d07825 */ /* 0x000fe200078e00ff */
[----:B------:R-:W-:-:S03]  /*11c50*/  LOP3.LUT R10, R8, UR15, R13, 0x96, !PT ;  /* 0x0000000f080a7c12 */ /* 0x000fc6000f8e960d */
[----:B------:R-:W-:Y:S01]  /*11c60*/  FFMA.FTZ R42, R42, R80, R96 ;  /* 0x000000502a2a7223 */ /* 0x000fe20000010060 */
[----:B------:R-:W-:Y:S02]  /*11c70*/  IMAD.MOV.U32 R113, RZ, RZ, R112 ;  /* 0x000000ffff717224 */ /* 0x000fe400078e0070 */
[----:B------:R-:W-:Y:S01]  /*11c80*/  IMAD.MOV.U32 R54, RZ, RZ, R76 ;  /* 0x000000ffff367224 */ /* 0x000fe200078e004c */
[----:B------:R-:W-:Y:S01]  /*11c90*/  MOV R83, R101 ;  /* 0x0000006500537202 */ /* 0x000fe20000000f00 */
[----:B------:R-:W-:Y:S02]  /*11ca0*/  IMAD.MOV.U32 R112, RZ, RZ, R114 ;  /* 0x000000ffff707224 */ /* 0x000fe400078e0072 */
[----:B------:R-:W-:Y:S02]  /*11cb0*/  IMAD.MOV.U32 R104, RZ, RZ, R98 ;  /* 0x000000ffff687224 */ /* 0x000fe400078e0062 */
[----:B------:R-:W-:Y:S02]  /*11cc0*/  IMAD.MOV.U32 R52, RZ, RZ, R77 ;  /* 0x000000ffff347224 */ /* 0x000fe400078e004d */
[----:B------:R-:W-:-:S02]  /*11cd0*/  IMAD.MOV.U32 R53, RZ, RZ, R78 ;  /* 0x000000ffff357224 */ /* 0x000fc400078e004e */
[----:B------:R-:W-:Y:S01]  /*11ce0*/  IMAD.MOV.U32 R76, RZ, RZ, R79 ;  /* 0x000000ffff4c7224 */ /* 0x000fe200078e004f */
[C---:B------:R-:W-:Y:S01]  /*11cf0*/  HMMA.16816.F32 R104, R4.reuse, R32, R56 ;  /* 0x000000200468723c */ /* 0x040fe20000001838 */
[----:B------:R-:W-:Y:S02]  /*11d00*/  IMAD.MOV.U32 R82, RZ, RZ, R100 ;  /* 0x000000ffff527224 */ /* 0x000fe400078e0064 */
[----:B------:R-:W-:Y:S02]  /*11d10*/  IMAD.MOV.U32 R114, RZ, RZ, R97 ;  /* 0x000000ffff727224 */ /* 0x000fe400078e0061 */
[----:B------:R-:W-:Y:S02]  /*11d20*/  IMAD.MOV.U32 R77, RZ, RZ, R111 ;  /* 0x000000ffff4d7224 */ /* 0x000fe400078e006f */
[----:B------:R-:W-:Y:S01]  /*11d30*/  IMAD.MOV.U32 R78, RZ, RZ, R110 ;  /* 0x000000ffff4e7224 */ /* 0x000fe200078e006e */
[----:B------:R-:W-:Y:S01]  /*11d40*/  HMMA.16816.F32 R96, R4, R28, R72 ;  /* 0x0000001c0460723c */ /* 0x000fe20000001848 */
[----:B------:R-:W-:-:S02]  /*11d50*/  IMAD.MOV.U32 R79, RZ, RZ, R108 ;  /* 0x000000ffff4f7224 */ /* 0x000fc400078e006c */
[----:B------:R-:W-:-:S05]  /*11d60*/  IMAD.WIDE.U32 R2, R2, -0x2daee0ad, RZ ;  /* 0xd2511f5302027825 */ /* 0x000fca00078e00ff */
[----:B------:R-:W-:Y:S01]  /*11d70*/  HMMA.16816.F32 R100, R4, R30, R64 ;  /* 0x0000001e0464723c */ /* 0x000fe20000001840 */
[----:B------:R-:W-:-:S07]  /*11d80*/  IMAD.WIDE.U32 R10, R10, -0x2daee0ad, RZ ;  /* 0xd2511f530a0a7825 */ /* 0x000fce00078e00ff */
[----:B------:R-:W-:Y:S01]  /*11d90*/  HMMA.16816.F32 R108, R4, R34, R44 ;  /* 0x00000022046c723c */ /* 0x000fe2000000182c */
[----:B------:R-:W-:Y:S02]  /*11da0*/  LOP3.LUT R4, R208, UR18, R9, 0x96, !PT ;  /* 0x00000012d0047c12 */ /* 0x000fe4000f8e9609 */
[----:B------:R-:W-:Y:S02]  /*11db0*/  LOP3.LUT R6, R8, UR15, R49, 0x96, !PT ;  /* 0x0000000f08067c12 */ /* 0x000fe4000f8e9631 */
[----:B------:R-:W-:Y:S01]  /*11dc0*/  LOP3.LUT R8, R18, UR19, R3, 0x96, !PT ;  /* 0x0000001312087c12 */ /* 0x000fe2000f8e9603 */
[----:B------:R-:W-:Y:S01]  /*11dd0*/  IMAD.WIDE.U32 R4, R4, -0x2daee0ad, RZ ;  /* 0xd2511f5304047825 */ /* 0x000fe200078e00ff */
[----:B------:R-:W-:-:S03]  /*11de0*/  LOP3.LUT R7, R2, UR13, R11, 0x96, !PT ;  /* 0x0000000d02077c12 */ /* 0x000fc6000f8e960b */
[----:B------:R-:W-:Y:S01]  /*11df0*/  IMAD.WIDE.U32 R2, R6, -0x2daee0ad, RZ ;  /* 0xd2511f5306027825 */ /* 0x000fe200078e00ff */
[----:B------:R-:W-:-:S03]  /*11e00*/  LOP3.LUT R5, R50, UR19, R5, 0x96, !PT ;  /* 0x0000001332057c12 */ /* 0x000fc6000f8e9605 */
[----:B------:R-:W-:Y:S02]  /*11e10*/  IMAD.MOV.U32 R51, RZ, RZ, R52 ;  /* 0x000000ffff337224 */ /* 0x000fe400078e0034 */
[----:B------:R-:W-:Y:S02]  /*11e20*/  IMAD.MOV.U32 R52, RZ, RZ, R53 ;  /* 0x000000ffff347224 */ /* 0x000fe400078e0035 */
[----:B------:R-:W-:Y:S02]  /*11e30*/  IMAD.MOV.U32 R53, RZ, RZ, R86 ;  /* 0x000000ffff357224 */ /* 0x000fe400078e0056 */
[----:B------:R-:W-:Y:S01]  /*11e40*/  IMAD.WIDE.U32 R8, R8, -0x326172a9, RZ ;  /* 0xcd9e8d5708087825 */ /* 0x000fe200078e00ff */
[----:B------:R-:W-:-:S03]  /*11e50*/  LOP3.LUT R3, R4, UR13, R3, 0x96, !PT ;  /* 0x0000000d04037c12 */ /* 0x000fc6000f8e9603 */
[----:B------:R-:W-:Y:S02]  /*11e60*/  IMAD.MOV.U32 R86, RZ, RZ, R76 ;  /* 0x000000ffff567224 */ /* 0x000fe400078e004c */
[----:B------:R-:W-:-:S04]  /*11e70*/  IMAD.WIDE.U32 R6, R7, -0x326172a9, RZ ;  /* 0xcd9e8d5707067825 */ /* 0x000fc800078e00ff */
[----:B------:R-:W-:Y:S02]  /*11e80*/  IMAD.MOV.U32 R76, RZ, RZ, R77 ;  /* 0x000000ffff4c7224 */ /* 0x000fe400078e004d */
[----:B------:R-:W-:Y:S02]  /*11e90*/  IMAD.MOV.U32 R77, RZ, RZ, R78 ;  /* 0x000000ffff4d7224 */ /* 0x000fe400078e004e */
[----:B------:R-:W-:Y:S01]  /*11ea0*/  IMAD.MOV.U32 R78, RZ, RZ, R79 ;  /* 0x000000ffff4e7224 */ /* 0x000fe200078e004f */
[----:B------:R-:W-:Y:S01]  /*11eb0*/  MOV R79, R83 ;  /* 0x00000053004f7202 */ /* 0x000fe20000000f00 */
[----:B------:R-:W-:Y:S01]  /*11ec0*/  IMAD.WIDE.U32 R18, R5, -0x326172a9, RZ ;  /* 0xcd9e8d5705127825 */ /* 0x000fe200078e00ff */
[----:B------:R-:W-:Y:S02]  /*11ed0*/  LOP3.LUT R5, R12, UR10, R9, 0x96, !PT ;  /* 0x0000000a0c057c12 */ /* 0x000fe4000f8e9609 */
[----:B------:R-:W-:Y:S01]  /*11ee0*/  LOP3.LUT R4, R8, UR4, R7, 0x96, !PT ;  /* 0x0000000408047c12 */ /* 0x000fe2000f8e9607 */
[----:B------:R-:W-:-:S02]  /*11ef0*/  IMAD.MOV.U32 R83, RZ, RZ, R82 ;  /* 0x000000ffff537224 */ /* 0x000fc400078e0052 */
[----:B------:R-:W-:Y:S02]  /*11f00*/  IMAD.MOV.U32 R82, RZ, RZ, R128 ;  /* 0x000000ffff527224 */ /* 0x000fe400078e0080 */
[----:B------:R-:W-:Y:S01]  /*11f10*/  IMAD.WIDE.U32 R12, R3, -0x326172a9, RZ ;  /* 0xcd9e8d57030c7825 */ /* 0x000fe200078e00ff */
[----:B------:R-:W-:-:S03]  /*11f20*/  LOP3.LUT R7, R48, UR10, R19, 0x96, !PT ;  /* 0x0000000a30077c12 */ /* 0x000fc6000f8e9613 */
[----:B------:R-:W-:Y:S02]  /*11f30*/  IMAD.MOV.U32 R128, RZ, RZ, R129 ;  /* 0x000000ffff807224 */ /* 0x000fe400078e0081 */
[----:B------:R-:W-:Y:S01]  /*11f40*/  IMAD.MOV.U32 R129, RZ, RZ, R20 ;  /* 0x000000ffff817224 */ /* 0x000fe200078e0014 */
        /* <DEDUP_REMOVED lines=18> */
[----:B------:R-:W-:Y:S01]  /*12070*/  FFMA.FTZ R43, R43, R23, R90 ;  /* 0x000000172b2b7223 */ /* 0x000fe2000001005a */
[----:B------:R-:W-:Y:S02]  /*12080*/  LOP3.LUT R6, R6, UR6, R3, 0x96, !PT ;  /* 0x0000000606067c12 */ /* 0x000fe4000f8e9603 */
[C---:B------:R-:W-:Y:S02]  /*12090*/  PRMT R7, R2.reuse, 0x7773, RZ ;  /* 0x0000777302077816 */ /* 0x040fe400000000ff */
[----:B------:R-:W-:Y:S01]  /*120a0*/  PRMT R3, R2, 0x7772, RZ ;  /* 0x0000777202037816 */ /* 0x000fe200000000ff */
[----:B------:R-:W-:Y:S01]  /*120b0*/  IMAD.MOV.U32 R72, RZ, RZ, R53 ;  /* 0x000000ffff487224 */ /* 0x000fe200078e0035 */
[C---:B------:R-:W-:Y:S01]  /*120c0*/  PRMT R25, R4.reuse, 0x7771, RZ ;  /* 0x0000777104197816 */ /* 0x040fe200000000ff */
[----:B------:R-:W-:Y:S01]  /*120d0*/  IMAD.MOV.U32 R23, RZ, RZ, R4 ;  /* 0x000000ffff177224 */ /* 0x000fe200078e0004 */
[C---:B------:R-:W-:Y:S01]  /*120e0*/  PRMT R11, R4.reuse, 0x7773, RZ ;  /* 0x00007773040b7816 */ /* 0x040fe200000000ff */
[----:B------:R-:W-:Y:S01]  /*120f0*/  IMAD.MOV.U32 R12, RZ, RZ, R2 ;  /* 0x000000ffff0c7224 */ /* 0x000fe200078e0002 */
[----:B------:R-:W-:Y:S01]  /*12100*/  PRMT R9, R4, 0x7772, RZ ;  /* 0x0000777204097816 */ /* 0x000fe200000000ff */
[----:B------:R-:W-:Y:S01]  /*12110*/  IMAD.WIDE.U32 R4, R20, -0x2daee0ad, RZ ;  /* 0xd2511f5314047825 */ /* 0x000fe200078e00ff */
[----:B------:R-:W-:-:S02]  /*12120*/  PRMT R19, R2, 0x7771, RZ ;  /* 0x0000777102137816 */ /* 0x000fc400000000ff */
[----:B------:R-:W-:Y:S01]  /*12130*/  PRMT R53, R3, 0x5410, R7 ;  /* 0x0000541003357816 */ /* 0x000fe20000000007 */
[----:B------:R-:W-:Y:S01]  /*12140*/  IMAD.WIDE.U32 R2, R13, -0x2daee0ad, RZ ;  /* 0xd2511f530d027825 */ /* 0x000fe200078e00ff */
[C---:B------:R-:W-:Y:S02]  /*12150*/  PRMT R28, R4.reuse, 0x7771, RZ ;  /* 0x00007771041c7816 */ /* 0x040fe400000000ff */
[C---:B------:R-:W-:Y:S01]  /*12160*/  PRMT R20, R4.reuse, 0x7773, RZ ;  /* 0x0000777304147816 */ /* 0x040fe200000000ff */
[----:B------:R-:W-:Y:S01]  /*12170*/  IMAD.MOV.U32 R27, RZ, RZ, R4 ;  /* 0x000000ffff1b7224 */ /* 0x000fe200078e0004 */
[----:B------:R-:W-:Y:S02]  /*12180*/  PRMT R15, R4, 0x7772, RZ ;  /* 0x00007772040f7816 */ /* 0x000fe400000000ff */
[----:B------:R-:W-:Y:S02]  /*12190*/  LOP3.LUT R4, R36, UR22, R3, 0x96, !PT ;  /* 0x0000001624047c12 */ /* 0x000fe4000f8e9603 */
[----:B------:R-:W-:-:S02]  /*121a0*/  MOV R29, R2 ;  /* 0x00000002001d7202 */ /* 0x000fc40000000f00 */
[C---:B------:R-:W-:Y:S02]  /*121b0*/  PRMT R30, R2.reuse, 0x7771, RZ ;  /* 0x00007771021e7816 */ /* 0x040fe400000000ff */
[C---:B------:R-:W-:Y:S02]  /*121c0*/  PRMT R18, R2.reuse, 0x7773, RZ ;  /* 0x0000777302127816 */ /* 0x040fe400000000ff */
[----:B------:R-:W-:Y:S01]  /*121d0*/  PRMT R7, R2, 0x7772, RZ ;  /* 0x0000777202077816 */ /* 0x000fe200000000ff */
[----:B------:R-:W-:-:S05]  /*121e0*/  IMAD.WIDE.U32 R2, R26, -0x2daee0ad, RZ ;  /* 0xd2511f531a027825 */ /* 0x000fca00078e00ff */
[----:B------:R-:W-:Y:S02]  /*121f0*/  LOP3.LUT R48, R14, UR22, R3, 0x96, !PT ;  /* 0x000000160e307c12 */ /* 0x000fe4000f8e9603 */
[----:B------:R-:W-:Y:S01]  /*12200*/  LOP3.LUT R3, R12, 0xff, RZ, 0xc0, !PT ;  /* 0x000000ff0c037812 */ /* 0x000fe200078ec0ff */
[----:B------:R-:W-:Y:S01]  /*12210*/  IMAD.MOV.U32 R65, RZ, RZ, R76 ;  /* 0x000000ffff417224 */ /* 0x000fe200078e004c */
[C---:B------:R-:W-:Y:S01]  /*12220*/  PRMT R14, R2.reuse, 0x7773, RZ ;  /* 0x00007773020e7816 */ /* 0x040fe200000000ff */
[----:B------:R-:W-:Y:S01]  /*12230*/  IMAD.MOV.U32 R49, RZ, RZ, R52 ;  /* 0x000000ffff317224 */ /* 0x000fe200078e0034 */
[C---:B------:R-:W-:Y:S01]  /*12240*/  PRMT R13, R2.reuse, 0x7772, RZ ;  /* 0x00007772020d7816 */ /* 0x040fe200000000ff */
[----:B------:R-:W-:Y:S01]  /*12250*/  IMAD.MOV.U32 R76, RZ, RZ, R113 ;  /* 0x000000ffff4c7224 */ /* 0x000fe200078e0071 */
[----:B------:R-:W-:Y:S01]  /*12260*/  PRMT R52, R3, 0x5410, R19 ;  /* 0x0000541003347816 */ /* 0x000fe20000000013 */
[----:B------:R-:W-:Y:S01]  /*12270*/  IMAD.MOV.U32 R58, RZ, RZ, R114 ;  /* 0x000000ffff3a7224 */ /* 0x000fe200078e0072 */
[----:B------:R-:W-:Y:S01]  /*12280*/  PRMT R114, R2, 0x7771, RZ ;  /* 0x0000777102727816 */ /* 0x000fe200000000ff */
[----:B------:R-:W-:-:S02]  /*12290*/  IMAD.MOV.U32 R113, RZ, RZ, R2 ;  /* 0x000000ffff717224 */ /* 0x000fc400078e0002 */
[----:B------:R-:W-:Y:S01]  /*122a0*/  IMAD.WIDE.U32 R2, R24, -0x2daee0ad, RZ ;  /* 0xd2511f5318027825 */ /* 0x000fe200078e00ff */
[----:B------:R-:W-:-:S03]  /*122b0*/  PRMT R41, R7, 0x5410, R18 ;  /* 0x0000541007297816 */ /* 0x000fc60000000012 */
[----:B------:R-:W-:Y:S01]  /*122c0*/  IMAD.MOV.U32 R217, RZ, RZ, R85 ;  /* 0x000000ffffd97224 */ /* 0x000fe200078e0055 */
[----:B------:R-:W-:Y:S01]  /*122d0*/  PRMT R85, R9, 0x5410, R11 ;  /* 0x0000541009557816 */ /* 0x000fe2000000000b */
[----:B------:R-:W-:Y:S01]  /*122e0*/  IMAD.MOV.U32 R75, RZ, RZ, R84 ;  /* 0x000000ffff4b7224 */ /* 0x000fe200078e0054 */
[----:B------:R-:W-:Y:S01]  /*122f0*/  LOP3.LUT R11, R40, UR22, R5, 0x96, !PT ;  /* 0x00000016280b7c12 */ /* 0x000fe2000f8e9605 */
[----:B------:R-:W-:Y:S01]  /*12300*/  IMAD.MOV.U32 R84, RZ, RZ, R2 ;  /* 0x000000ffff547224 */ /* 0x000fe200078e0002 */
[C---:B------:R-:W-:Y:S02]  /*12310*/  PRMT R87, R2.reuse, 0x7771, RZ ;  /* 0x0000777102577816 */ /* 0x040fe400000000ff */
[C---:B------:R-:W-:Y:S02]  /*12320*/  PRMT R12, R2.reuse, 0x7773, RZ ;  /* 0x00007773020c7816 */ /* 0x040fe400000000ff */
[----:B------:R-:W-:Y:S02]  /*12330*/  PRMT R9, R2, 0x7772, RZ ;  /* 0x0000777202097816 */ /* 0x000fe400000000ff */
[----:B------:R-:W-:-:S02]  /*12340*/  LOP3.LUT R5, R23, 0xff, RZ, 0xc0, !PT ;  /* 0x000000ff17057812 */ /* 0x000fc400078ec0ff */
[C---:B------:R-:W-:Y:S02]  /*12350*/  LOP3.LUT R2, R8.reuse, 0xffff, RZ, 0xc0, !PT ;  /* 0x0000ffff08027812 */ /* 0x040fe400078ec0ff */
[----:B------:R-:W-:Y:S01]  /*12360*/  PRMT R7, R8, 0x7632, R7 ;  /* 0x0000763208077816 */ /* 0x000fe20000000007 */
[----:B------:R-:W-:Y:S01]  /*12370*/  IMAD.MOV.U32 R212, RZ, RZ, R83 ;  /* 0x000000ffffd47224 */ /* 0x000fe200078e0053 */
[----:B------:R-:W-:Y:S02]  /*12380*/  LOP3.LUT R34, R10, UR22, R3, 0x96, !PT ;  /* 0x000000160a227c12 */ /* 0x000fe4000f8e9603 */
[----:B------:R-:W-:Y:S02]  /*12390*/  PRMT R83, R5, 0x5410, R25 ;  /* 0x0000541005537816 */ /* 0x000fe40000000019 */
[----:B------:R-:W-:Y:S02]  /*123a0*/  SHF.R.U32.HI R3, RZ, 0x8, R2 ;  /* 0x00000008ff037819 */ /* 0x000fe40000011602 */
[----:B------:R-:W-:-:S02]  /*123b0*/  SHF.R.U32.HI R5, RZ, 0x18, R8 ;  /* 0x00000018ff057819 */ /* 0x000fc40000011608 */
[----:B------:R-:W-:Y:S02]  /*123c0*/  LOP3.LUT R2, R7, 0xff, RZ, 0xc0, !PT ;  /* 0x000000ff07027812 */ /* 0x000fe400078ec0ff */
[----:B------:R-:W-:Y:S01]  /*123d0*/  LOP3.LUT R10, R8, 0xff, RZ, 0xc0, !PT ;  /* 0x000000ff080a7812 */ /* 0x000fe200078ec0ff */
[----:B------:R-:W-:Y:S01]  /*123e0*/  IMAD.MOV.U32 R208, RZ, RZ, R82 ;  /* 0x000000ffffd07224 */ /* 0x000fe200078e0052 */
[----:B------:R-:W-:Y:S02]  /*123f0*/  PRMT R80, R2, 0x5410, R5 ;  /* 0x0000541002507816 */ /* 0x000fe40000000005 */
[--C-:B------:R-:W-:Y:S02]  /*12400*/  PRMT R82, R10, 0x5410, R3.reuse ;  /* 0x000054100a527816 */ /* 0x100fe40000000003 */
[C---:B------:R-:W-:Y:S02]  /*12410*/  LOP3.LUT R2, R6.reuse, 0xffff, RZ, 0xc0, !PT ;  /* 0x0000ffff06027812 */ /* 0x040fe400078ec0ff */
[----:B------:R-:W-:-:S02]  /*12420*/  PRMT R3, R6, 0x7632, R3 ;  /* 0x0000763206037816 */ /* 0x000fc40000000003 */
[----:B------:R-:W-:Y:S02]  /*12430*/  LOP3.LUT R7, R6, 0xff, RZ, 0xc0, !PT ;  /* 0x000000ff06077812 */ /* 0x000fe400078ec0ff */
[----:B------:R-:W-:Y:S02]  /*12440*/  SHF.R.U32.HI R5, RZ, 0x8, R2 ;  /* 0x00000008ff057819 */ /* 0x000fe40000011602 */
[----:B------:R-:W-:Y:S02]  /*12450*/  SHF.R.U32.HI R6, RZ, 0x18, R6 ;  /* 0x00000018ff067819 */ /* 0x000fe40000011606 */
[----:B------:R-:W-:Y:S02]  /*12460*/  LOP3.LUT R2, R3, 0xff, RZ, 0xc0, !PT ;  /* 0x000000ff03027812 */ /* 0x000fe400078ec0ff */
[----:B------:R-:W-:Y:S02]  /*12470*/  LOP3.LUT R3, R27, 0xff, RZ, 0xc0, !PT ;  /* 0x000000ff1b037812 */ /* 0x000fe400078ec0ff */
[----:B------:R-:W-:-:S02]  /*12480*/  PRMT R73, R2, 0x5410, R6 ;  /* 0x0000541002497816 */ /* 0x000fc40000000006 */
[C---:B------:R-:W-:Y:S02]  /*12490*/  LOP3.LUT R2, R4.reuse, 0xffff, RZ, 0xc0, !PT ;  /* 0x0000ffff04027812 */ /* 0x040fe400078ec0ff */
[----:B------:R-:W-:Y:S02]  /*124a0*/  PRMT R90, R9, 0x5410, R12 ;  /* 0x00005410095a7816 */ /* 0x000fe4000000000c */
[----:B------:R-:W-:Y:S02]  /*124b0*/  PRMT R9, R3, 0x5410, R28 ;  /* 0x0000541003097816 */ /* 0x000fe4000000001c */
[----:B------:R-:W-:Y:S02]  /*124c0*/  SHF.R.U32.HI R2, RZ, 0x8, R2 ;  /* 0x00000008ff027819 */ /* 0x000fe40000011602 */
[----:B------:R-:W-:Y:S02]  /*124d0*/  LOP3.LUT R3, R4, 0xff, RZ, 0xc0, !PT ;  /* 0x000000ff04037812 */ /* 0x000fe400078ec0ff */
[----:B------:R-:W-:-:S02]  /*124e0*/  PRMT R74, R7, 0x5410, R5 ;  /* 0x00005410074a7816 */ /* 0x000fc40000000005 */
[----:B------:R-:W-:Y:S02]  /*124f0*/  LOP3.LUT R5, R29, 0xff, RZ, 0xc0, !PT ;  /* 0x000000ff1d057812 */ /* 0x000fe400078ec0ff */
[----:B------:R-:W-:Y:S02]  /*12500*/  PRMT R40, R3, 0x5410, R2 ;  /* 0x0000541003287816 */ /* 0x000fe40000000002 */
[C---:B------:R-:W-:Y:S02]  /*12510*/  LOP3.LUT R2, R11.reuse, 0xffff, RZ, 0xc0, !PT ;  /* 0x0000ffff0b027812 */ /* 0x040fe400078ec0ff */
[----:B------:R-:W-:Y:S02]  /*12520*/  PRMT R3, R11, 0x7632, R3 ;  /* 0x000076320b037816 */ /* 0x000fe40000000003 */
[----:B------:R-:W-:Y:S02]  /*12530*/  PRMT R39, R5, 0x5410, R30 ;  /* 0x0000541005277816 */ /* 0x000fe4000000001e */
[----:B------:R-:W-:-:S02]  /*12540*/  PRMT R5, R4, 0x7632, R5 ;  /* 0x0000763204057816 */ /* 0x000fc40000000005 */
[----:B------:R-:W-:Y:S02]  /*12550*/  SHF.R.U32.HI R8, RZ, 0x18, R4 ;  /* 0x00000018ff087819 */ /* 0x000fe40000011604 */
[----:B------:R-:W-:Y:S02]  /*12560*/  SHF.R.U32.HI R4, RZ, 0x8, R2 ;  /* 0x00000008ff047819 */ /* 0x000fe40000011602 */
[----:B------:R-:W-:Y:S02]  /*12570*/  SHF.R.U32.HI R6, RZ, 0x18, R11 ;  /* 0x00000018ff067819 */ /* 0x000fe4000001160b */
[----:B------:R-:W-:Y:S01]  /*12580*/  LOP3.LUT R2, R3, 0xff, RZ, 0xc0, !PT ;  /* 0x000000ff03027812 */ /* 0x000fe200078ec0ff */
[----:B------:R-:W-:Y:S01]  /*12590*/  IMAD.MOV.U32 R209, RZ, RZ, R79 ;  /* 0x000000ffffd17224 */ /* 0x000fe200078e004f */
[----:B------:R-:W-:Y:S02]  /*125a0*/  PRMT R19, R15, 0x5410, R20 ;  /* 0x000054100f137816 */ /* 0x000fe40000000014 */
[----:B------:R-:W-:Y:S01]  /*125b0*/  PRMT R10, R2, 0x5410, R6 ;  /* 0x00005410020a7816 */ /* 0x000fe20000000006 */
[----:B------:R-:W-:Y:S01]  /*125c0*/  FFMA.FTZ R2, R238, UR9, -R22 ;  /* 0x00000009ee027c23 */ /* 0x000fe20008010816 */
[----:B------:R-:W-:Y:S01]  /*125d0*/  IMAD.MOV.U32 R79, RZ, RZ, R128 ;  /* 0x000000ffff4f7224 */ /* 0x000fe200078e0080 */
[----:B------:R-:W-:Y:S01]  /*125e0*/  LOP3.LUT R5, R5, 0xff, RZ, 0xc0, !PT ;  /* 0x000000ff05057812 */ /* 0x000fe200078ec0ff */
[----:B------:R-:W-:Y:S01]  /*125f0*/  IMAD.MOV.U32 R128, RZ, RZ, R129 ;  /* 0x000000ffff807224 */ /* 0x000fe200078e0081 */
[----:B------:R-:W-:Y:S01]  /*12600*/  MOV R67, R88 ;  /* 0x0000005800437202 */ /* 0x000fe20000000f00 */
[----:B------:R-:W-:Y:S01]  /*12610*/  IMAD.MOV.U32 R129, RZ, RZ, R172 ;  /* 0x000000ffff817224 */ /* 0x000fe200078e00ac */
[----:B------:R-:W-:Y:S01]  /*12620*/  LOP3.LUT R7, R11, 0xff, RZ, 0xc0, !PT ;  /* 0x000000ff0b077812 */ /* 0x000fe200078ec0ff */
[----:B------:R-:W-:Y:S01]  /*12630*/  IMAD.MOV.U32 R216, RZ, RZ, R86 ;  /* 0x000000ffffd87224 */ /* 0x000fe200078e0056 */
[----:B------:R1:W-:Y:S01]  /*12640*/  MUFU.EX2 R172, R2 ;  /* 0x0000000200ac7308 */ /* 0x0003e20000000800 */
[----:B------:R-:W-:Y:S01]  /*12650*/  IMAD.MOV.U32 R66, RZ, RZ, R89 ;  /* 0x000000ffff427224 */ /* 0x000fe200078e0059 */
[----:B------:R-:W-:Y:S01]  /*12660*/  PRMT R37, R5, 0x5410, R8 ;  /* 0x0000541005257816 */ /* 0x000fe20000000008 */
[----:B------:R-:W-:Y:S01]  /*12670*/  IMAD.MOV.U32 R59, RZ, RZ, R112 ;  /* 0x000000ffff3b7224 */ /* 0x000fe200078e0070 */
[----:B------:R-:W-:Y:S01]  /*12680*/  PRMT R112, R13, 0x5410, R14 ;  /* 0x000054100d707816 */ /* 0x000fe2000000000e */
[--C-:B------:R-:W-:Y:S01]  /*12690*/  FFMA.FTZ R44, R95, UR9, -R16.reuse ;  /* 0x000000095f2c7c23 */ /* 0x100fe20008010810 */
[--C-:B------:R-:W-:Y:S01]  /*126a0*/  FFMA.FTZ R86, R94, UR9, -R16.reuse ;  /* 0x000000095e567c23 */ /* 0x100fe20008010810 */
[--C-:B------:R-:W-:Y:S01]  /*126b0*/  FFMA.FTZ R88, R93, UR9, -R16.reuse ;  /* 0x000000095d587c23 */ /* 0x100fe20008010810 */
[----:B------:R-:W-:Y:S01]  /*126c0*/  FFMA.FTZ R89, R91, UR9, -R16 ;  /* 0x000000095b597c23 */ /* 0x000fe20008010810 */
[----:B------:R-:W-:Y:S01]  /*126d0*/  FFMA.FTZ R3, R231, UR9, -R22 ;  /* 0x00000009e7037c23 */ /* 0x000fe20008010816 */
[--C-:B------:R-:W-:Y:S01]  /*126e0*/  FFMA.FTZ R11, R233, UR9, -R16.reuse ;  /* 0x00000009e90b7c23 */ /* 0x100fe20008010810 */
[--C-:B------:R-:W-:Y:S01]  /*126f0*/  FFMA.FTZ R20, R228, UR9, -R16.reuse ;  /* 0x00000009e4147c23 */ /* 0x100fe20008010810 */
[--C-:B------:R-:W-:Y:S01]  /*12700*/  FFMA.FTZ R26, R226, UR9, -R16.reuse ;  /* 0x00000009e21a7c23 */ /* 0x100fe20008010810 */
[----:B------:R-:W-:Y:S01]  /*12710*/  FFMA.FTZ R25, R224, UR9, -R16 ;  /* 0x00000009e0197c23 */ /* 0x000fe20008010810 */
[----:B-1----:R-:W-:Y:S01]  /*12720*/  FFMA.FTZ R2, R230, UR9, -R22 ;  /* 0x00000009e6027c23 */ /* 0x002fe20008010816 */
        /* <DEDUP_REMOVED lines=16> */
[----:B------:R-:W1:Y:S01]  /*12830*/  LDSM.16.MT88.4 R12, [R192+0x5400] ;  /* 0x00540000c00c783b */ /* 0x000e620000004200 */
[----:B------:R-:W-:Y:S01]  /*12840*/  LOP3.LUT R5, R19, 0xff00ff, RZ, 0xc0, !PT ;  /* 0x00ff00ff13057812 */ /* 0x000fe200078ec0ff */
[----:B------:R-:W-:-:S02]  /*12850*/  IMAD.MOV.U32 R220, RZ, RZ, R77 ;  /* 0x000000ffffdc7224 */ /* 0x000fc400078e004d */
[----:B------:R-:W-:Y:S01]  /*12860*/  IMAD.MOV.U32 R210, RZ, RZ, R158 ;  /* 0x000000ffffd27224 */ /* 0x000fe200078e009e */
[----:B------:R-:W2:Y:S01]  /*12870*/  LDSM.16.MT88.4 R16, [R81+0x1400] ;  /* 0x001400005110783b */ /* 0x000ea20000004200 */
[----:B------:R-:W-:Y:S02]  /*12880*/  IMAD.MOV.U32 R77, RZ, RZ, R176 ;  /* 0x000000ffff4d7224 */ /* 0x000fe400078e00b0 */
[----:B------:R-:W-:Y:S01]  /*12890*/  IMAD.MOV.U32 R158, RZ, RZ, R174 ;  /* 0x000000ffff9e7224 */ /* 0x000fe200078e00ae */
[----:B------:R3:W-:Y:S01]  /*128a0*/  MUFU.EX2 R176, R2 ;  /* 0x0000000200b07308 */ /* 0x0007e20000000800 */
[----:B------:R-:W-:-:S03]  /*128b0*/  IMAD.MOV.U32 R64, RZ, RZ, R173 ;  /* 0x000000ffff407224 */ /* 0x000fc600078e00ad */
[----:B------:R4:W5:Y:S01]  /*128c0*/  MUFU.EX2 R174, R3 ;  /* 0x0000000300ae7308 */ /* 0x0009620000000800 */
[----:B------:R-:W-:Y:S01]  /*128d0*/  FFMA.FTZ R38, R59, R130, R168 ;  /* 0x000000823b267223 */ /* 0x000fe200000100a8 */
[----:B------:R-:W-:Y:S02]  /*128e0*/  IMAD.MOV.U32 R213, RZ, RZ, R78 ;  /* 0x000000ffffd57224 */ /* 0x000fe400078e004e */
[----:B------:R-:W-:Y:S02]  /*128f0*/  IMAD.MOV.U32 R59, RZ, RZ, R64 ;  /* 0x000000ffff3b7224 */ /* 0x000fe400078e0040 */
[----:B------:R-:W-:Y:S02]  /*12900*/  IMAD.MOV.U32 R78, RZ, RZ, R175 ;  /* 0x000000ffff4e7224 */ /* 0x000fe400078e00af */
[--C-:B---3--:R-:W-:Y:S01]  /*12910*/  FFMA.FTZ R2, R234, UR9, -R21.reuse ;  /* 0x00000009ea027c23 */ /* 0x108fe20008010815 */
[----:B----4-:R-:W-:-:S03]  /*12920*/  FFMA.FTZ R3, R235, UR9, -R21 ;  /* 0x00000009eb037c23 */ /* 0x010fc60008010815 */
[----:B------:R-:W-:Y:S01]  /*12930*/  MUFU.EX2 R175, R2 ;  /* 0x0000000200af7308 */ /* 0x000fe20000000800 */
[----:B------:R-:W-:Y:S01]  /*12940*/  PRMT R8, R7, 0x5410, R4 ;  /* 0x0000541007087816 */ /* 0x000fe20000000004 */
[----:B------:R-:W-:Y:S02]  /*12950*/  IMAD.MOV.U32 R64, RZ, RZ, R72 ;  /* 0x000000ffff407224 */ /* 0x000fe400078e0048 */
[----:B------:R3:W4:Y:S01]  /*12960*/  MUFU.EX2 R173, R3 ;  /* 0x0000000300ad7308 */ /* 0x0007220000000800 */
[----:B------:R-:W-:Y:S02]  /*12970*/  IMAD.MOV.U32 R72, RZ, RZ, R49 ;  /* 0x000000ffff487224 */ /* 0x000fe400078e0031 */
[--C-:B------:R-:W-:Y:S01]  /*12980*/  FFMA.FTZ R4, R59, UR9, -R21.reuse ;  /* 0x000000093b047c23 */ /* 0x100fe20008010815 */
[----:B------:R-:W-:Y:S01]  /*12990*/  FFMA.FTZ R7, R252, UR9, -R21 ;  /* 0x00000009fc077c23 */ /* 0x000fe20008010815 */
[----:B------:R-:W-:Y:S02]  /*129a0*/  IMAD.MOV.U32 R49, RZ, RZ, R51 ;  /* 0x000000ffff317224 */ /* 0x000fe400078e0033 */
[----:B------:R-:W-:Y:S01]  /*129b0*/  FFMA.FTZ R36, R58, R131, R169 ;  /* 0x000000833a247223 */ /* 0x000fe200000100a9 */
[----:B------:R-:W-:Y:S01]  /*129c0*/  IMAD.MOV.U32 R51, RZ, RZ, R171 ;  /* 0x000000ffff337224 */ /* 0x000fe200078e00ab */
[----:B------:R5:W-:Y:S01]  /*129d0*/  MUFU.EX2 R170, R4 ;  /* 0x0000000400aa7308 */ /* 0x000be20000000800 */
[----:B---3--:R-:W-:-:S03]  /*129e0*/  FFMA.FTZ R3, R243, UR9, -R22 ;  /* 0x00000009f3037c23 */ /* 0x008fc60008010816 */
[----:B------:R-:W-:Y:S01]  /*129f0*/  MUFU.EX2 R169, R7 ;  /* 0x0000000700a97308 */ /* 0x000fe20000000800 */
[----:B------:R-:W-:-:S03]  /*12a00*/  HSET2.LE.AND R2, R9, R0, PT ;  /* 0x0000000009027233 */ /* 0x000fc60003803000 */
[----:B------:R3:W1:Y:S01]  /*12a10*/  MUFU.EX2 R171, R3 ;  /* 0x0000000300ab7308 */ /* 0x0006620000000800 */
[----:B-----5:R-:W-:Y:S02]  /*12a20*/  HSET2.LE.AND R4, R8, R0, PT ;  /* 0x0000000008047233 */ /* 0x020fe40003803000 */
[----:B---3--:R-:W-:-:S04]  /*12a30*/  F2FP.F16.F32.PACK_AB R3, R176, R174 ;  /* 0x000000aeb003723e */ /* 0x008fc800000000ff */
[----:B------:R-:W-:Y:S02]  /*12a40*/  LOP3.LUT R6, R3, R2, RZ, 0xc0, !PT ;  /* 0x0000000203067212 */ /* 0x000fe400078ec0ff */
[--C-:B------:R-:W-:Y:S02]  /*12a50*/  HSET2.LE.AND R2, R5, R0.reuse, PT ;  /* 0x0000000005027233 */ /* 0x100fe40003803000 */
[----:B----4-:R-:W-:Y:S02]  /*12a60*/  F2FP.F16.F32.PACK_AB R3, R175, R173 ;  /* 0x000000adaf03723e */ /* 0x010fe400000000ff */
[----:B-1----:R-:W-:Y:S02]  /*12a70*/  F2FP.F16.F32.PACK_AB R5, R171, R172 ;  /* 0x000000acab05723e */ /* 0x002fe400000000ff */
[----:B------:R-:W-:Y:S02]  /*12a80*/  LOP3.LUT R7, R3, R2, RZ, 0xc0, !PT ;  /* 0x0000000203077212 */ /* 0x000fe400078ec0ff */
[----:B------:R-:W-:-:S02]  /*12a90*/  HSET2.LE.AND R2, R10, R0, PT ;  /* 0x000000000a027233 */ /* 0x000fc40003803000 */
[----:B------:R-:W-:Y:S02]  /*12aa0*/  F2FP.F16.F32.PACK_AB R3, R169, R170 ;  /* 0x000000aaa903723e */ /* 0x000fe400000000ff */
[----:B------:R-:W-:Y:S02]  /*12ab0*/  LOP3.LUT R4, R5, R4, RZ, 0xc0, !PT ;  /* 0x0000000405047212 */ /* 0x000fe400078ec0ff */
[----:B------:R-:W-:Y:S01]  /*12ac0*/  LOP3.LUT R5, R3, R2, RZ, 0xc0, !PT ;  /* 0x0000000203057212 */ /* 0x000fe200078ec0ff */
[----:B------:R-:W-:Y:S04]  /*12ad0*/  MUFU.EX2 R133, R26 ;  /* 0x0000001a00857308 */ /* 0x000fe80000000800 */
[----:B------:R-:W1:Y:S01]  /*12ae0*/  MUFU.EX2 R135, R25 ;  /* 0x0000001900877308 */ /* 0x000e620000000800 */
[----:B------:R-:W-:Y:S01]  /*12af0*/  IMAD.MOV.U32 R232, RZ, RZ, R128 ;  /* 0x000000ffffe87224 */ /* 0x000fe200078e0080 */
[C---:B------:R-:W-:Y:S01]  /*12b00*/  HMMA.16816.F32 R56, R4.reuse, R12, R68 ;  /* 0x0000000c0438723c */ /* 0x040fe20000001844 */
[----:B------:R-:W-:Y:S01]  /*12b10*/  IMAD.MOV.U32 R229, RZ, RZ, R129 ;  /* 0x000000ffffe57224 */ /* 0x000fe200078e0081 */
[----:B------:R3:W-:Y:S04]  /*12b20*/  MUFU.EX2 R131, R11 ;  /* 0x0000000b00837308 */ /* 0x0007e80000000800 */
[----:B------:R4:W-:Y:S02]  /*12b30*/  MUFU.EX2 R132, R20 ;  /* 0x0000001400847308 */ /* 0x0009e40000000800 */
[----:B--2---:R-:W-:Y:S02]  /*12b40*/  HMMA.16816.F32 R68, R4, R16, R124 ;  /* 0x000000100444723c */ /* 0x004fe4000000187c */
[----:B------:R-:W-:Y:S04]  /*12b50*/  MUFU.EX2 R128, R32 ;  /* 0x0000002000807308 */ /* 0x000fe80000000800 */
[----:B------:R-:W-:Y:S04]  /*12b60*/  MUFU.EX2 R129, R31 ;  /* 0x0000001f00817308 */ /* 0x000fe80000000800 */
[----:B------:R-:W2:Y:S04]  /*12b70*/  MUFU.EX2 R130, R27 ;  /* 0x0000001b00827308 */ /* 0x000ea80000000800 */
[----:B------:R-:W5:Y:S01]  /*12b80*/  MUFU.EX2 R124, R33 ;  /* 0x00000021007c7308 */ /* 0x000f620000000800 */
[----:B------:R-:W-:Y:S01]  /*12b90*/  HSET2.LE.AND R2, R39, R0, PT ;  /* 0x0000000027027233 */ /* 0x000fe20003803000 */
[----:B------:R-:W-:Y:S01]  /*12ba0*/  IMAD.MOV.U32 R228, RZ, RZ, R51 ;  /* 0x000000ffffe47224 */ /* 0x000fe200078e0033 */
[----:B-1----:R-:W-:-:S02]  /*12bb0*/  F2FP.F16.F32.PACK_AB R3, R135, R133 ;  /* 0x000000858703723e */ /* 0x002fc400000000ff */
[----:B------:R-:W-:Y:S01]  /*12bc0*/  LOP3.LUT R8, R41, 0xff00ff, RZ, 0xc0, !PT ;  /* 0x00ff00ff29087812 */ /* 0x000fe200078ec0ff */
[----:B------:R-:W-:Y:S01]  /*12bd0*/  IMAD.MOV.U32 R233, RZ, RZ, R76 ;  /* 0x000000ffffe97224 */ /* 0x000fe200078e004c */
[----:B------:R-:W-:Y:S01]  /*12be0*/  MOV R238, R65 ;  /* 0x0000004100ee7202 */ /* 0x000fe20000000f00 */
[----:B------:R-:W-:Y:S02]  /*12bf0*/  IMAD.MOV.U32 R239, RZ, RZ, R64 ;  /* 0x000000ffffef7224 */ /* 0x000fe400078e0040 */
[----:B------:R-:W-:Y:S02]  /*12c00*/  IMAD.MOV.U32 R215, RZ, RZ, R66 ;  /* 0x000000ffffd77224 */ /* 0x000fe400078e0042 */
[----:B------:R-:W-:Y:S02]  /*12c10*/  IMAD.MOV.U32 R224, RZ, RZ, R67 ;  /* 0x000000ffffe07224 */ /* 0x000fe400078e0043 */
[----:B------:R-:W-:Y:S01]  /*12c20*/  FFMA.FTZ R9, R248, UR9, -R22 ;  /* 0x00000009f8097c23 */ /* 0x000fe20008010816 */
[----:B------:R-:W-:Y:S01]  /*12c30*/  IMAD.MOV.U32 R29, RZ, RZ, R72 ;  /* 0x000000ffff1d7224 */ /* 0x000fe200078e0048 */
[----:B------:R-:W-:Y:S01]  /*12c40*/  HMMA.16816.F32 R64, R4, R14, R60 ;  /* 0x0000000e0440723c */ /* 0x000fe2000000183c */
[----:B------:R-:W-:-:S02]  /*12c50*/  IMAD.MOV.U32 R30, RZ, RZ, R49 ;  /* 0x000000ffff1e7224 */ /* 0x000fc400078e0031 */
[--C-:B---3--:R-:W-:Y:S01]  /*12c60*/  FFMA.FTZ R11, R246, UR9, -R22.reuse ;  /* 0x00000009f60b7c23 */ /* 0x108fe20008010816 */
[--C-:B----4-:R-:W-:Y:S01]  /*12c70*/  FFMA.FTZ R20, R242, UR9, -R22.reuse ;  /* 0x00000009f2147c23 */ /* 0x110fe20008010816 */
[--C-:B------:R-:W-:Y:S01]  /*12c80*/  FFMA.FTZ R23, R241, UR9, -R22.reuse ;  /* 0x00000009f1177c23 */ /* 0x100fe20008010816 */
[--C-:B------:R-:W-:Y:S01]  /*12c90*/  FFMA.FTZ R49, R237, UR9, -R22.reuse ;  /* 0x00000009ed317c23 */ /* 0x100fe20008010816 */
[--C-:B------:R-:W-:Y:S01]  /*12ca0*/  FFMA.FTZ R51, R223, UR9, -R22.reuse ;  /* 0x00000009df337c23 */ /* 0x100fe20008010816 */
[--C-:B------:R-:W-:Y:S01]  /*12cb0*/  FFMA.FTZ R72, R218, UR9, -R22.reuse ;  /* 0x00000009da487c23 */ /* 0x100fe20008010816 */
[----:B------:R-:W-:Y:S01]  /*12cc0*/  FFMA.FTZ R76, R134, UR9, -R22 ;  /* 0x00000009864c7c23 */ /* 0x000fe20008010816 */
[----:B------:R-:W-:Y:S01]  /*12cd0*/  LOP3.LUT R10, R3, R2, RZ, 0xc0, !PT ;  /* 0x00000002030a7212 */ /* 0x000fe200078ec0ff */
[----:B------:R-:W-:Y:S01]  /*12ce0*/  HMMA.16816.F32 R60, R4, R18, R120 ;  /* 0x00000012043c723c */ /* 0x000fe20000001878 */
[----:B------:R-:W-:Y:S01]  /*12cf0*/  FFMA.FTZ R22, R228, UR9, -R21 ;  /* 0x00000009e4167c23 */ /* 0x000fe20008010815 */
[--C-:B------:R-:W-:Y:S01]  /*12d00*/  HSET2.LE.AND R2, R8, R0.reuse, PT ;  /* 0x0000000008027233 */ /* 0x100fe20003803000 */
[----:B------:R-:W-:Y:S01]  /*12d10*/  IMAD.MOV.U32 R231, RZ, RZ, R233 ;  /* 0x000000ffffe77224 */ /* 0x000fe200078e00e9 */
[--C-:B------:R-:W-:Y:S01]  /*12d20*/  HSET2.LE.AND R4, R40, R0.reuse, PT ;  /* 0x0000000028047233 */ /* 0x100fe20003803000 */
[----:B------:R-:W-:Y:S01]  /*12d30*/  IMAD.MOV.U32 R228, RZ, RZ, R217 ;  /* 0x000000ffffe47224 */ /* 0x000fe200078e00d9 */
[----:B------:R-:W-:Y:S01]  /*12d40*/  HSET2.LE.AND R6, R37, R0, PT ;  /* 0x0000000025067233 */ /* 0x000fe20003803000 */
[----:B------:R-:W-:Y:S01]  /*12d50*/  IMAD.MOV.U32 R214, RZ, RZ, R30 ;  /* 0x000000ffffd67224 */ /* 0x000fe200078e001e */
[----:B--2---:R-:W-:Y:S01]  /*12d60*/  F2FP.F16.F32.PACK_AB R3, R130, R129 ;  /* 0x000000818203723e */ /* 0x004fe200000000ff */
[----:B------:R-:W-:Y:S01]  /*12d70*/  IMAD.MOV.U32 R211, RZ, RZ, R29 ;  /* 0x000000ffffd37224 */ /* 0x000fe200078e001d */
[----:B------:R-:W-:Y:S01]  /*12d80*/  F2FP.F16.F32.PACK_AB R5, R132, R131 ;  /* 0x000000838405723e */ /* 0x000fe200000000ff */
[----:B------:R-:W-:Y:S01]  /*12d90*/  IMAD.MOV.U32 R226, RZ, RZ, R75 ;  /* 0x000000ffffe27224 */ /* 0x000fe200078e004b */
[----:B-----5:R-:W-:Y:S01]  /*12da0*/  F2FP.F16.F32.PACK_AB R7, R124, R128 ;  /* 0x000000807c07723e */ /* 0x020fe200000000ff */
[----:B------:R-:W-:Y:S01]  /*12db0*/  IMAD.MOV.U32 R233, RZ, RZ, R77 ;  /* 0x000000ffffe97224 */ /* 0x000fe200078e004d */
[----:B------:R1:W-:Y:S01]  /*12dc0*/  MUFU.EX2 R168, R28 ;  /* 0x0000001c00a87308 */ /* 0x0003e20000000800 */
[----:B------:R-:W-:-:S02]  /*12dd0*/  IMAD.MOV.U32 R217, RZ, RZ, R78 ;  /* 0x000000ffffd97224 */ /* 0x000fc400078e004e */
[----:B------:R-:W-:Y:S01]  /*12de0*/  FFMA.FTZ R30, R250, UR9, -R21 ;  /* 0x00000009fa1e7c23 */ /* 0x000fe20008010815 */
[----:B------:R-:W-:Y:S02]  /*12df0*/  IMAD.MOV.U32 R236, RZ, RZ, R79 ;  /* 0x000000ffffec7224 */ /* 0x000fe400078e004f */
[--C-:B------:R-:W-:Y:S01]  /*12e00*/  FFMA.FTZ R29, R249, UR9, -R21.reuse ;  /* 0x00000009f91d7c23 */ /* 0x100fe20008010815 */
[--C-:B------:R-:W-:Y:S01]  /*12e10*/  FFMA.FTZ R75, R245, UR9, -R21.reuse ;  /* 0x00000009f54b7c23 */ /* 0x100fe20008010815 */
[--C-:B------:R-:W-:Y:S01]  /*12e20*/  FFMA.FTZ R77, R244, UR9, -R21.reuse ;  /* 0x00000009f44d7c23 */ /* 0x100fe20008010815 */
[--C-:B------:R-:W-:Y:S01]  /*12e30*/  FFMA.FTZ R78, R240, UR9, -R21.reuse ;  /* 0x00000009f04e7c23 */ /* 0x100fe20008010815 */
[----:B------:R-:W-:Y:S01]  /*12e40*/  FFMA.FTZ R79, R219, UR9, -R21 ;  /* 0x00000009db4f7c23 */ /* 0x000fe20008010815 */
[----:B------:R2:W-:Y:S01]  /*12e50*/  MUFU.EX2 R123, R9 ;  /* 0x00000009007b7308 */ /* 0x0005e20000000800 */
[----:B------:R-:W-:-:S03]  /*12e60*/  LOP3.LUT R8, R5, R4, RZ, 0xc0, !PT ;  /* 0x0000000405087212 */ /* 0x000fc600078ec0ff */
[----:B------:R3:W-:Y:S01]  /*12e70*/  MUFU.EX2 R122, R11 ;  /* 0x0000000b007a7308 */ /* 0x0007e20000000800 */
[----:B-1----:R-:W-:Y:S01]  /*12e80*/  FFMA.FTZ R28, R247, UR9, -R21 ;  /* 0x00000009f71c7c23 */ /* 0x002fe20008010815 */
[----:B------:R-:W-:Y:S02]  /*12e90*/  FADD.FTZ R21, R142, R42 ;  /* 0x0000002a8e157221 */ /* 0x000fe40000010000 */
[----:B------:R-:W-:Y:S04]  /*12ea0*/  MUFU.EX2 R125, R20 ;  /* 0x00000014007d7308 */ /* 0x000fe80000000800 */
[----:B------:R-:W1:Y:S01]  /*12eb0*/  MUFU.EX2 R121, R23 ;  /* 0x0000001700797308 */ /* 0x000e620000000800 */
[----:B--2---:R-:W-:Y:S02]  /*12ec0*/  LOP3.LUT R9, R7, R6, RZ, 0xc0, !PT ;  /* 0x0000000607097212 */ /* 0x004fe400078ec0ff */
[----:B---3--:R-:W-:Y:S01]  /*12ed0*/  LOP3.LUT R11, R3, R2, RZ, 0xc0, !PT ;  /* 0x00000002030b7212 */ /* 0x008fe200078ec0ff */
[----:B------:R2:W-:Y:S01]  /*12ee0*/  MUFU.EX2 R134, R24 ;  /* 0x0000001800867308 */ /* 0x0005e20000000800 */
[----:B------:R-:W-:Y:S01]  /*12ef0*/  FADD.FTZ R2, R147, R21 ;  /* 0x0000001593027221 */ /* 0x000fe20000010000 */
[----:B------:R-:W-:-:S02]  /*12f00*/  FADD.FTZ R5, R143, R43 ;  /* 0x0000002b8f057221 */ /* 0x000fc40000010000 */
[----:B------:R3:W-:Y:S02]  /*12f10*/  MUFU.EX2 R120, R22 ;  /* 0x0000001600787308 */ /* 0x0007e40000000800 */
[----:B------:R-:W-:Y:S02]  /*12f20*/  HMMA.16816.F32 R40, R8, R12, R96 ;  /* 0x0000000c0828723c */ /* 0x000fe40000001860 */
[----:B------:R4:W-:Y:S01]  /*12f30*/  MUFU.EX2 R99, R29 ;  /* 0x0000001d00637308 */ /* 0x0009e20000000800 */
[----:B--2---:R-:W2:Y:S03]  /*12f40*/  LDSM.16.MT88.4 R24, [R192+0x5800] ;  /* 0x00580000c018783b */ /* 0x004ea60000004200 */
[----:B------:R5:W5:Y:S01]  /*12f50*/  MUFU.EX2 R98, R28 ;  /* 0x0000001c00627308 */ /* 0x000b620000000800 */
[----:B---3--:R-:W3:Y:S01]  /*12f60*/  LDSM.16.MT88.4 R20, [R81+0x1800] ;  /* 0x001800005114783b */ /* 0x008ee20000004200 */
[----:B------:R-:W-:Y:S01]  /*12f70*/  FADD.FTZ R4, R229, R36 ;  /* 0x00000024e5047221 */ /* 0x000fe20000010000 */
[----:B------:R-:W-:Y:S01]  /*12f80*/  FADD.FTZ R3, R231, R38 ;  /* 0x00000026e7037221 */ /* 0x000fe20000010000 */
[----:B------:R-:W2:Y:S02]  /*12f90*/  MUFU.EX2 R96, R30 ;  /* 0x0000001e00607308 */ /* 0x000ea40000000800 */
[----:B----4-:R-:W-:Y:S01]  /*12fa0*/  FADD.FTZ R29, R232, R4 ;  /* 0x00000004e81d7221 */ /* 0x010fe20000010000 */
[----:B------:R-:W-:Y:S01]  /*12fb0*/  FADD.FTZ R32, R236, R3 ;  /* 0x00000003ec207221 */ /* 0x000fe20000010000 */
[----:B-1----:R-:W-:-:S02]  /*12fc0*/  F2FP.F16.F32.PACK_AB R3, R121, R125 ;  /* 0x0000007d7903723e */ /* 0x002fc400000000ff */
[----:B------:R-:W-:Y:S01]  /*12fd0*/  LOP3.LUT R4, R53, 0xff00ff, RZ, 0xc0, !PT ;  /* 0x00ff00ff35047812 */ /* 0x000fe200078ec0ff */
[----:B-----5:R-:W-:Y:S01]  /*12fe0*/  FADD.FTZ R28, R152, R2 ;  /* 0x00000002981c7221 */ /* 0x020fe20000010000 */
[--C-:B------:R-:W-:Y:S01]  /*12ff0*/  HSET2.LE.AND R2, R52, R0.reuse, PT ;  /* 0x0000000034027233 */ /* 0x100fe20003803000 */
[----:B------:R-:W-:Y:S01]  /*13000*/  MUFU.EX2 R126, R35 ;  /* 0x00000023007e7308 */ /* 0x000fe20000000800 */
[----:B------:R-:W-:Y:S03]  /*13010*/  HMMA.16816.F32 R36, R8, R14, R100 ;  /* 0x0000000e0824723c */ /* 0x000fe60000001864 */
[----:B------:R-:W1:Y:S01]  /*13020*/  MUFU.EX2 R97, R44 ;  /* 0x0000002c00617308 */ /* 0x000e620000000800 */
[----:B------:R-:W-:Y:S02]  /*13030*/  LOP3.LUT R14, R3, R2, RZ, 0xc0, !PT ;  /* 0x00000002030e7212 */ /* 0x000fe400078ec0ff */
[----:B------:R-:W-:Y:S01]  /*13040*/  HSET2.LE.AND R2, R4, R0, PT ;  /* 0x0000000004027233 */ /* 0x000fe20003803000 */
[----:B------:R-:W-:Y:S01]  /*13050*/  MUFU.EX2 R33, R46 ;  /* 0x0000002e00217308 */ /* 0x000fe20000000800 */
[----:B------:R-:W-:-:S03]  /*13060*/  F2FP.F16.F32.PACK_AB R3, R98, R99 ;  /* 0x000000636203723e */ /* 0x000fc600000000ff */
[----:B------:R-:W4:Y:S01]  /*13070*/  MUFU.EX2 R35, R47 ;  /* 0x0000002f00237308 */ /* 0x000f220000000800 */
[----:B------:R-:W-:-:S03]  /*13080*/  HSET2.LE.AND R6, R73, R0, PT ;  /* 0x0000000049067233 */ /* 0x000fc60003803000 */
[----:B------:R5:W-:Y:S01]  /*13090*/  MUFU.EX2 R30, R45 ;  /* 0x0000002d001e7308 */ /* 0x000be20000000800 */
[----:B------:R-:W-:-:S03]  /*130a0*/  LOP3.LUT R15, R3, R2, RZ, 0xc0, !PT ;  /* 0x00000002030f7212 */ /* 0x000fc600078ec0ff */
[----:B------:R-:W3:Y:S01]  /*130b0*/  MUFU.EX2 R50, R50 ;  /* 0x0000003200327308 */ /* 0x000ee20000000800 */
[----:B--2---:R-:W-:Y:S02]  /*130c0*/  F2FP.F16.F32.PACK_AB R7, R96, R120 ;  /* 0x000000786007723e */ /* 0x004fe400000000ff */
[----:B------:R-:W-:Y:S01]  /*130d0*/  LOP3.LUT R3, R85, 0xff00ff, RZ, 0xc0, !PT ;  /* 0x00ff00ff55037812 */ /* 0x000fe200078ec0ff */
[----:B------:R-:W-:Y:S01]  /*130e0*/  FADD.FTZ R31, R145, R5 ;  /* 0x00000005911f7221 */ /* 0x000fe20000010000 */
[--C-:B------:R-:W-:Y:S02]  /*130f0*/  HSET2.LE.AND R4, R74, R0.reuse, PT ;  /* 0x000000004a047233 */ /* 0x100fe40003803000 */
[----:B------:R-:W-:Y:S01]  /*13100*/  F2FP.F16.F32.PACK_AB R5, R122, R123 ;  /* 0x0000007b7a05723e */ /* 0x000fe200000000ff */
[----:B------:R-:W-:Y:S01]  /*13110*/  IMAD.MOV.U32 R232, RZ, RZ, R239 ;  /* 0x000000ffffe87224 */ /* 0x000fe200078e00ef */
[----:B------:R-:W-:Y:S01]  /*13120*/  LOP3.LUT R13, R7, R6, RZ, 0xc0, !PT ;  /* 0x00000006070d7212 */ /* 0x000fe200078ec0ff */
[----:B------:R-:W-:Y:S01]  /*13130*/  IMAD.MOV.U32 R239, RZ, RZ, R211 ;  /* 0x000000ffffef7224 */ /* 0x000fe200078e00d3 */
[--C-:B------:R-:W-:Y:S01]  /*13140*/  HSET2.LE.AND R2, R83, R0.reuse, PT ;  /* 0x0000000053027233 */ /* 0x100fe20003803000 */
[----:B------:R-:W-:Y:S01]  /*13150*/  IMAD.MOV.U32 R236, RZ, RZ, R214 ;  /* 0x000000ffffec7224 */ /* 0x000fe200078e00d6 */
[--C-:B------:R-:W-:Y:S01]  /*13160*/  HSET2.LE.AND R7, R3, R0.reuse, PT ;  /* 0x0000000003077233 */ /* 0x100fe20003803000 */
[----:B------:R-:W-:Y:S01]  /*13170*/  IMAD.MOV.U32 R214, RZ, RZ, R54 ;  /* 0x000000ffffd67224 */ /* 0x000fe200078e0036 */
[----:B-1----:R-:W-:Y:S01]  /*13180*/  F2FP.F16.F32.PACK_AB R3, R97, R126 ;  /* 0x0000007e6103723e */ /* 0x002fe200000000ff */
[----:B------:R-:W-:Y:S01]  /*13190*/  IMAD.MOV.U32 R211, RZ, RZ, R55 ;  /* 0x000000ffffd37224 */ /* 0x000fe200078e0037 */
[----:B------:R-:W-:Y:S01]  /*131a0*/  LOP3.LUT R12, R5, R4, RZ, 0xc0, !PT ;  /* 0x00000004050c7212 */ /* 0x000fe200078ec0ff */
[----:B------:R-:W-:Y:S01]  /*131b0*/  HMMA.16816.F32 R52, R8, R16, R104 ;  /* 0x000000100834723c */ /* 0x000fe20000001868 */
[----:B------:R-:W-:-:S02]  /*131c0*/  HSET2.LE.AND R5, R82, R0, PT ;  /* 0x0000000052057233 */ /* 0x000fc40003803000 */
[----:B----4-:R-:W-:Y:S02]  /*131d0*/  F2FP.F16.F32.PACK_AB R4, R35, R33 ;  /* 0x000000212304723e */ /* 0x010fe400000000ff */
[----:B------:R-:W-:-:S03]  /*131e0*/  LOP3.LUT R6, R3, R2, RZ, 0xc0, !PT ;  /* 0x0000000203067212 */ /* 0x000fc600078ec0ff */
[----:B-----5:R-:W-:Y:S01]  /*131f0*/  HMMA.16816.F32 R44, R8, R18, R108 ;  /* 0x00000012082c723c */ /* 0x020fe2000000186c */
[----:B------:R-:W-:Y:S02]  /*13200*/  HSET2.LE.AND R9, R80, R0, PT ;  /* 0x0000000050097233 */ /* 0x000fe40003803000 */
[----:B------:R-:W-:Y:S02]  /*13210*/  F2FP.F16.F32.PACK_AB R8, R168, R134 ;  /* 0x00000086a808723e */ /* 0x000fe400000000ff */
[----:B---3--:R-:W-:Y:S01]  /*13220*/  F2FP.F16.F32.PACK_AB R10, R50, R30 ;  /* 0x0000001e320a723e */ /* 0x008fe200000000ff */
[----:B------:R-:W-:Y:S01]  /*13230*/  MUFU.EX2 R72, R72 ;  /* 0x0000004800487308 */ /* 0x000fe20000000800 */
[----:B------:R-:W-:Y:S02]  /*13240*/  LOP3.LUT R2, R34, 0xffff, RZ, 0xc0, !PT ;  /* 0x0000ffff22027812 */ /* 0x000fe400078ec0ff */
[----:B------:R-:W-:Y:S01]  /*13250*/  LOP3.LUT R7, R4, R7, RZ, 0xc0, !PT ;  /* 0x0000000704077212 */ /* 0x000fe200078ec0ff */
[----:B------:R-:W1:Y:S01]  /*13260*/  MUFU.EX2 R76, R76 ;  /* 0x0000004c004c7308 */ /* 0x000e620000000800 */
[----:B------:R-:W-:-:S02]  /*13270*/  PRMT R3, R34, 0x7632, R3 ;  /* 0x0000763222037816 */ /* 0x000fc40000000003 */
[----:B------:R-:W-:Y:S02]  /*13280*/  LOP3.LUT R4, R8, R5, RZ, 0xc0, !PT ;  /* 0x0000000508047212 */ /* 0x000fe400078ec0ff */
[----:B------:R-:W-:Y:S02]  /*13290*/  LOP3.LUT R5, R10, R9, RZ, 0xc0, !PT ;  /* 0x000000090a057212 */ /* 0x000fe400078ec0ff */
[----:B------:R-:W-:Y:S02]  /*132a0*/  LOP3.LUT R11, R34, 0xff, RZ, 0xc0, !PT ;  /* 0x000000ff220b7812 */ /* 0x000fe400078ec0ff */
[----:B------:R-:W-:Y:S01]  /*132b0*/  SHF.R.U32.HI R9, RZ, 0x8, R2 ;  /* 0x00000008ff097819 */ /* 0x000fe20000011602 */
[----:B------:R-:W-:Y:S01]  /*132c0*/  FADD.FTZ R18, R232, R29 ;  /* 0x0000001de8127221 */ /* 0x000fe20000010000 */
[----:B------:R-:W-:Y:S02]  /*132d0*/  LOP3.LUT R8, R84, 0xff, RZ, 0xc0, !PT ;  /* 0x000000ff54087812 */ /* 0x000fe400078ec0ff */
[----:B------:R-:W-:-:S02]  /*132e0*/  SHF.R.U32.HI R10, RZ, 0x18, R34 ;  /* 0x00000018ff0a7819 */ /* 0x000fc40000011622 */
[----:B------:R-:W-:Y:S01]  /*132f0*/  LOP3.LUT R3, R3, 0xff, RZ, 0xc0, !PT ;  /* 0x000000ff03037812 */ /* 0x000fe200078ec0ff */
[----:B------:R-:W-:Y:S01]  /*13300*/  HMMA.16816.F32 R56, R12, R24, R56 ;  /* 0x000000180c38723c */ /* 0x000fe20000001838 */
[----:B------:R-:W-:Y:S01]  /*13310*/  MUFU.EX2 R75, R75 ;  /* 0x0000004b004b7308 */ /* 0x000fe20000000800 */
[----:B------:R-:W-:-:S03]  /*13320*/  PRMT R2, R8, 0x5410, R87 ;  /* 0x0000541008027816 */ /* 0x000fc60000000057 */
[----:B------:R-:W2:Y:S03]  /*13330*/  MUFU.EX2 R77, R77 ;  /* 0x0000004d004d7308 */ /* 0x000ea60000000800 */
[----:B------:R-:W-:Y:S01]  /*13340*/  HMMA.16816.F32 R64, R12, R26, R64 ;  /* 0x0000001a0c40723c */ /* 0x000fe20000001840 */
[----:B------:R-:W-:Y:S01]  /*13350*/  MUFU.EX2 R49, R49 ;  /* 0x0000003100317308 */ /* 0x000fe20000000800 */
[----:B------:R-:W-:-:S03]  /*13360*/  FADD.FTZ R16, R140, R28 ;  /* 0x0000001c8c107221 */ /* 0x000fc60000010000 */
[----:B------:R-:W3:Y:S03]  /*13370*/  MUFU.EX2 R51, R51 ;  /* 0x0000003300337308 */ /* 0x000ee60000000800 */
[----:B------:R-:W-:Y:S01]  /*13380*/  HMMA.16816.F32 R68, R12, R20, R68 ;  /* 0x000000140c44723c */ /* 0x000fe20000001844 */
[----:B------:R-:W-:-:S07]  /*13390*/  FADD.FTZ R17, R155, R31 ;  /* 0x0000001f9b117221 */ /* 0x000fce0000010000 */
[----:B------:R-:W-:Y:S01]  /*133a0*/  HMMA.16816.F32 R60, R12, R22, R60 ;  /* 0x000000160c3c723c */ /* 0x000fe2000000183c */
[----:B------:R-:W-:Y:S02]  /*133b0*/  PRMT R12, R11, 0x5410, R9 ;  /* 0x000054100b0c7816 */ /* 0x000fe40000000009 */
[----:B------:R-:W-:Y:S01]  /*133c0*/  PRMT R11, R3, 0x5410, R10 ;  /* 0x00005410030b7816 */ /* 0x000fe2000000000a */
[----:B------:R-:W-:Y:S01]  /*133d0*/  FADD.FTZ R3, R153, R18 ;  /* 0x0000001299037221 */ /* 0x000fe20000010000 */
[----:B------:R-:W-:Y:S01]  /*133e0*/  FADD.FTZ R9, R141, R16 ;  /* 0x000000108d097221 */ /* 0x000fe20000010000 */
[----:B------:R-:W-:Y:S02]  /*133f0*/  HSET2.LE.AND R2, R2, R0, PT ;  /* 0x0000000002027233 */ /* 0x000fe40003803000 */
[----:B------:R-:W-:Y:S01]  /*13400*/  HMMA.16816.F32 R40, R4, R24, R40 ;  /* 0x000000180428723c */ /* 0x000fe20000001828 */
[----:B------:R-:W-:Y:S01]  /*13410*/  FADD.FTZ R24, R154, R3 ;  /* 0x000000039a187221 */ /* 0x000fe20000010000 */
[----:B-1----:R-:W-:Y:S01]  /*13420*/  F2FP.F16.F32.PACK_AB R3, R76, R72 ;  /* 0x000000484c03723e */ /* 0x002fe200000000ff */
[----:B------:R-:W-:Y:S01]  /*13430*/  FADD.FTZ R8, R136, R17 ;  /* 0x0000001188087221 */ /* 0x000fe20000010000 */
[----:B------:R-:W-:-:S02]  /*13440*/  FADD.FTZ R15, R138, R9 ;  /* 0x000000098a0f7221 */ /* 0x000fc40000010000 */
[----:B------:R-:W-:Y:S01]  /*13450*/  LOP3.LUT R138, R3, R2, RZ, 0xc0, !PT ;  /* 0x00000002038a7212 */ /* 0x000fe200078ec0ff */
[----:B------:R-:W-:Y:S01]  /*13460*/  FADD.FTZ R13, R137, R8 ;  /* 0x00000008890d7221 */ /* 0x000fe20000010000 */
[--C-:B------:R-:W-:Y:S02]  /*13470*/  HSET2.LE.AND R2, R11, R0.reuse, PT ;  /* 0x000000000b027233 */ /* 0x100fe40003803000 */
[----:B------:R-:W-:Y:S02]  /*13480*/  HSET2.LE.AND R3, R12, R0, PT ;  /* 0x000000000c037233 */ /* 0x000fe40003803000 */
[----:B--2---:R-:W-:Y:S02]  /*13490*/  F2FP.F16.F32.PACK_AB R9, R77, R75 ;  /* 0x0000004b4d09723e */ /* 0x004fe400000000ff */
[----:B---3--:R-:W-:Y:S01]  /*134a0*/  F2FP.F16.F32.PACK_AB R8, R51, R49 ;  /* 0x000000313308723e */ /* 0x008fe200000000ff */
[----:B------:R-:W-:Y:S01]  /*134b0*/  FADD.FTZ R19, R236, R32 ;  /* 0x00000020ec137221 */ /* 0x000fe20000010000 */
[----:B------:R-:W-:Y:S01]  /*134c0*/  LOP3.LUT R137, R9, R2, RZ, 0xc0, !PT ;  /* 0x0000000209897212 */ /* 0x000fe200078ec0ff */
[----:B------:R-:W-:Y:S01]  /*134d0*/  MUFU.EX2 R78, R78 ;  /* 0x0000004e004e7308 */ /* 0x000fe20000000800 */
[----:B------:R-:W-:-:S02]  /*134e0*/  LOP3.LUT R136, R8, R3, RZ, 0xc0, !PT ;  /* 0x0000000308887212 */ /* 0x000fc400078ec0ff */
[C---:B------:R-:W-:Y:S01]  /*134f0*/  LOP3.LUT R2, R48.reuse, 0xffff, RZ, 0xc0, !PT ;  /* 0x0000ffff30027812 */ /* 0x040fe200078ec0ff */
[----:B------:R-:W1:Y:S01]  /*13500*/  MUFU.EX2 R79, R79 ;  /* 0x0000004f004f7308 */ /* 0x000e620000000800 */
[----:B------:R-:W-:Y:S01]  /*13510*/  PRMT R3, R48, 0x7632, R3 ;  /* 0x0000763230037816 */ /* 0x000fe20000000003 */
[----:B------:R-:W-:Y:S01]  /*13520*/  HMMA.16816.F32 R52, R4, R20, R52 ;  /* 0x000000140434723c */ /* 0x000fe20000001834 */
[----:B------:R-:W-:Y:S01]  /*13530*/  FADD.FTZ R10, R146, R19 ;  /* 0x00000013920a7221 */ /* 0x000fe20000010000 */
[----:B------:R-:W-:Y:S01]  /*13540*/  MUFU.EX2 R89, R89 ;  /* 0x0000005900597308 */ /* 0x000fe20000000800 */
[----:B------:R-:W-:-:S05]  /*13550*/  LOP3.LUT R3, R3, 0xff, RZ, 0xc0, !PT ;  /* 0x000000ff03037812 */ /* 0x000fca00078ec0ff */
[----:B------:R-:W-:Y:S01]  /*13560*/  HMMA.16816.F32 R36, R4, R26, R36 ;  /* 0x0000001a0424723c */ /* 0x000fe20000001824 */
[----:B------:R-:W2:Y:S01]  /*13570*/  MUFU.EX2 R92, R92 ;  /* 0x0000005c005c7308 */ /* 0x000ea20000000800 */
[----:B------:R-:W-:Y:S01]  /*13580*/  FADD.FTZ R14, R151, R10 ;  /* 0x0000000a970e7221 */ /* 0x000fe20000010000 */
[----:B------:R-:W-:Y:S01]  /*13590*/  LOP3.LUT R10, R90, 0xff00ff, RZ, 0xc0, !PT ;  /* 0x00ff00ff5a0a7812 */ /* 0x000fe200078ec0ff */
[----:B------:R-:W-:-:S04]  /*135a0*/  IMAD.MOV.U32 R236, RZ, RZ, R215 ;  /* 0x000000ffffec7224 */ /* 0x000fc800078e00d7 */
[----:B------:R-:W-:Y:S01]  /*135b0*/  HMMA.16816.F32 R20, R4, R22, R44 ;  /* 0x000000160414723c */ /* 0x000fe2000000182c */
[----:B------:R-:W-:Y:S01]  /*135c0*/  LOP3.LUT R5, R113, 0xff, RZ, 0xc0, !PT ;  /* 0x000000ff71057812 */ /* 0x000fe200078ec0ff */
[----:B------:R-:W-:Y:S01]  /*135d0*/  IMAD.MOV.U32 R227, RZ, RZ, R163 ;  /* 0x000000ffffe37224 */ /* 0x000fe200078e00a3 */
[----:B------:R-:W-:Y:S01]  /*135e0*/  SHF.R.U32.HI R4, RZ, 0x8, R2 ;  /* 0x00000008ff047819 */ /* 0x000fe20000011602 */
[----:B------:R-:W-:Y:S01]  /*135f0*/  MUFU.EX2 R91, R91 ;  /* 0x0000005b005b7308 */ /* 0x000fe20000000800 */
[----:B------:R-:W-:-:S03]  /*13600*/  SHF.R.U32.HI R2, RZ, 0x18, R48 ;  /* 0x00000018ff027819 */ /* 0x000fc60000011630 */
[----:B------:R-:W3:Y:S01]  /*13610*/  MUFU.EX2 R95, R95 ;  /* 0x0000005f005f7308 */ /* 0x000ee20000000800 */
[----:B------:R-:W-:Y:S01]  /*13620*/  PRMT R7, R5, 0x5410, R114 ;  /* 0x0000541005077816 */ /* 0x000fe20000000072 */
[----:B------:R-:W-:Y:S01]  /*13630*/  IMAD.MOV.U32 R231, RZ, RZ, R161 ;  /* 0x000000ffffe77224 */ /* 0x000fe200078e00a1 */
[----:B------:R-:W-:Y:S01]  /*13640*/  LOP3.LUT R6, R48, 0xff, RZ, 0xc0, !PT ;  /* 0x000000ff30067812 */ /* 0x000fe200078ec0ff */
[----:B------:R-:W-:Y:S01]  /*13650*/  MUFU.EX2 R86, R86 ;  /* 0x0000005600567308 */ /* 0x000fe20000000800 */
[----:B------:R-:W-:Y:S01]  /*13660*/  PRMT R2, R3, 0x5410, R2 ;  /* 0x0000541003027816 */ /* 0x000fe20000000002 */
[----:B------:R-:W-:Y:S01]  /*13670*/  IMAD.MOV.U32 R229, RZ, RZ, R162 ;  /* 0x000000ffffe57224 */ /* 0x000fe200078e00a2 */
[----:B------:R-:W-:Y:S01]  /*13680*/  MOV R215, R224 ;  /* 0x000000e000d77202 */ /* 0x000fe20000000f00 */
[----:B------:R-:W-:Y:S01]  /*13690*/  IMAD.MOV.U32 R224, RZ, RZ, R226 ;  /* 0x000000ffffe07224 */ /* 0x000fe200078e00e2 */
[--C-:B------:R-:W-:Y:S01]  /*136a0*/  HSET2.LE.AND R10, R10, R0.reuse, PT ;  /* 0x000000000a0a7233 */ /* 0x100fe20003803000 */
[----:B------:R-:W-:Y:S01]  /*136b0*/  IMAD.MOV.U32 R226, RZ, RZ, R228 ;  /* 0x000000ffffe27224 */ /* 0x000fe200078e00e4 */
[----:B------:R-:W-:Y:S01]  /*136c0*/  MUFU.EX2 R88, R88 ;  /* 0x0000005800587308 */ /* 0x000fe20000000800 */
[----:B------:R-:W-:Y:S01]  /*136d0*/  PRMT R6, R6, 0x5410, R4 ;  /* 0x0000541006067816 */ /* 0x000fe20000000004 */
[----:B------:R-:W-:Y:S01]  /*136e0*/  IMAD.MOV.U32 R228, RZ, RZ, R233 ;  /* 0x000000ffffe47224 */ /* 0x000fe200078e00e9 */
[----:B------:R-:W-:Y:S01]  /*136f0*/  LOP3.LUT R5, R112, 0xff00ff, RZ, 0xc0, !PT ;  /* 0x00ff00ff70057812 */ /* 0x000fe200078ec0ff */
[----:B------:R-:W-:Y:S01]  /*13700*/  MUFU.EX2 R93, R93 ;  /* 0x0000005d005d7308 */ /* 0x000fe20000000800 */
[--C-:B------:R-:W-:Y:S01]  /*13710*/  HSET2.LE.AND R3, R7, R0.reuse, PT ;  /* 0x0000000007037233 */ /* 0x100fe20003803000 */
[----:B------:R-:W-:Y:S01]  /*13720*/  IMAD.MOV.U32 R233, RZ, RZ, R217 ;  /* 0x000000ffffe97224 */ /* 0x000fe200078e00d9 */
[----:B-1----:R-:W-:Y:S01]  /*13730*/  F2FP.F16.F32.PACK_AB R11, R79, R78 ;  /* 0x0000004e4f0b723e */ /* 0x002fe200000000ff */
[----:B------:R-:W1:Y:S01]  /*13740*/  MUFU.EX2 R94, R94 ;  /* 0x0000005e005e7308 */ /* 0x000e620000000800 */
[--C-:B------:R-:W-:Y:S01]  /*13750*/  HSET2.LE.AND R7, R2, R0.reuse, PT ;  /* 0x0000000002077233 */ /* 0x100fe20003803000 */
[----:B------:R-:W-:Y:S01]  /*13760*/  FADD.FTZ R2, R227, R24 ;  /* 0x00000018e3027221 */ /* 0x000fe20000010000 */
[----:B------:R-:W-:Y:S01]  /*13770*/  IMAD.MOV.U32 R217, RZ, RZ, R158 ;  /* 0x000000ffffd97224 */ /* 0x000fe200078e009e */
[--C-:B------:R-:W-:Y:S01]  /*13780*/  HSET2.LE.AND R5, R5, R0.reuse, PT ;  /* 0x0000000005057233 */ /* 0x100fe20003803000 */
[----:B------:R-:W-:Y:S01]  /*13790*/  IMAD.MOV.U32 R158, RZ, RZ, R139 ;  /* 0x000000ffff9e7224 */ /* 0x000fe200078e008b */
[----:B------:R-:W-:Y:S01]  /*137a0*/  LOP3.LUT R139, R11, R10, RZ, 0xc0, !PT ;  /* 0x0000000a0b8b7212 */ /* 0x000fe200078ec0ff */
[----:B------:R-:W-:Y:S01]  /*137b0*/  IMAD.MOV.U32 R232, RZ, RZ, R160 ;  /* 0x000000ffffe87224 */ /* 0x000fe200078e00a0 */
[----:B------:R-:W-:Y:S01]  /*137c0*/  HSET2.LE.AND R6, R6, R0, PT ;  /* 0x0000000006067233 */ /* 0x000fe20003803000 */
[----:B------:R-:W-:Y:S01]  /*137d0*/  FADD.FTZ R0, R229, R14 ;  /* 0x0000000ee5007221 */ /* 0x000fe20000010000 */
[----:B------:R-:W-:Y:S01]  /*137e0*/  FADD.FTZ R10, R231, R2 ;  /* 0x00000002e70a7221 */ /* 0x000fe20000010000 */
[----:B--2---:R-:W-:Y:S01]  /*137f0*/  F2FP.F16.F32.PACK_AB R2, R92, R89 ;  /* 0x000000595c02723e */ /* 0x004fe200000000ff */
[----:B------:R-:W-:Y:S01]  /*13800*/  FADD.FTZ R4, R144, R13 ;  /* 0x0000000d90047221 */ /* 0x000fe20000010000 */
[----:B------:R-:W-:-:S02]  /*13810*/  IMAD.MOV.U32 R229, RZ, RZ, R238 ;  /* 0x000000ffffe57224 */ /* 0x000fc400078e00ee */
[----:B------:R-:W-:Y:S01]  /*13820*/  FADD.FTZ R8, R150, R15 ;  /* 0x0000000f96087221 */ /* 0x000fe20000010000 */
[----:B------:R-:W-:Y:S02]  /*13830*/  IMAD.MOV.U32 R227, RZ, RZ, R236 ;  /* 0x000000ffffe37224 */ /* 0x000fe400078e00ec */
[----:B------:R-:W-:Y:S01]  /*13840*/  FADD.FTZ R9, R232, R0 ;  /* 0x00000000e8097221 */ /* 0x000fe20000010000 */
[----:B------:R-:W-:Y:S01]  /*13850*/  IMAD.MOV.U32 R231, RZ, RZ, R239 ;  /* 0x000000ffffe77224 */ /* 0x000fe200078e00ef */
[----:B------:R-:W-:Y:S01]  /*13860*/  MOV R238, R164 ;  /* 0x000000a400ee7202 */ /* 0x000fe20000000f00 */
[----:B------:R-:W-:Y:S01]  /*13870*/  IMAD.MOV.U32 R232, RZ, RZ, R211 ;  /* 0x000000ffffe87224 */ /* 0x000fe200078e00d3 */
[----:B------:R-:W-:Y:S01]  /*13880*/  LOP3.LUT R150, R2, R3, RZ, 0xc0, !PT ;  /* 0x0000000302967212 */ /* 0x000fe200078ec0ff */
[----:B------:R-:W-:Y:S02]  /*13890*/  IMAD.MOV.U32 R236, RZ, RZ, R214 ;  /* 0x000000ffffec7224 */ /* 0x000fe400078e00d6 */
[----:B------:R-:W-:Y:S01]  /*138a0*/  FADD.FTZ R11, R149, R4 ;  /* 0x00000004950b7221 */ /* 0x000fe20000010000 */
[----:B---3--:R-:W-:Y:S01]  /*138b0*/  F2FP.F16.F32.PACK_AB R2, R95, R91 ;  /* 0x0000005b5f02723e */ /* 0x008fe200000000ff */
[----:B------:R-:W-:Y:S01]  /*138c0*/  IMAD.MOV.U32 R222, RZ, RZ, R229 ;  /* 0x000000ffffde7224 */ /* 0x000fe200078e00e5 */
[----:B-1----:R-:W-:Y:S01]  /*138d0*/  F2FP.F16.F32.PACK_AB R0, R94, R93 ;  /* 0x0000005d5e00723e */ /* 0x002fe200000000ff */
[----:B------:R-:W-:Y:S01]  /*138e0*/  IMAD.MOV.U32 R239, RZ, RZ, R165 ;  /* 0x000000ffffef7224 */ /* 0x000fe200078e00a5 */
[----:B------:R-:W-:Y:S01]  /*138f0*/  F2FP.F16.F32.PACK_AB R4, R88, R86 ;  /* 0x000000565804723e */ /* 0x000fe200000000ff */
[----:B------:R-:W-:Y:S01]  /*13900*/  IMAD.MOV.U32 R225, RZ, RZ, R231 ;  /* 0x000000ffffe17224 */ /* 0x000fe200078e00e7 */
[----:B------:R-:W-:Y:S01]  /*13910*/  ISETP.GT.AND P0, PT, R119, R227, PT ;  /* 0x000000e37700720c */ /* 0x000fe20003f04270 */
[----:B------:R-:W-:-:S02]  /*13920*/  IMAD.MOV.U32 R211, RZ, RZ, R166 ;  /* 0x000000ffffd37224 */ /* 0x000fc400078e00a6 */
[----:B------:R-:W-:Y:S01]  /*13930*/  FADD.FTZ R8, R148, R8 ;  /* 0x0000000894087221 */ /* 0x000fe20000010000 */
[----:B------:R-:W-:Y:S01]  /*13940*/  IMAD.MOV.U32 R214, RZ, RZ, R167 ;  /* 0x000000ffffd67224 */ /* 0x000fe200078e00a7 */
[----:B------:R-:W-:Y:S01]  /*13950*/  LOP3.LUT R149, R2, R7, RZ, 0xc0, !PT ;  /* 0x0000000702957212 */ /* 0x000fe200078ec0ff */
[----:B------:R-:W-:Y:S02]  /*13960*/  IMAD.MOV.U32 R230, RZ, RZ, R232 ;  /* 0x000000ffffe67224 */ /* 0x000fe400078e00e8 */
[----:B------:R-:W-:Y:S01]  /*13970*/  FADD.FTZ R3, R222, R11 ;  /* 0x0000000bde037221 */ /* 0x000fe20000010000 */
[----:B------:R-:W-:Y:S02]  /*13980*/  IMAD.MOV.U32 R227, RZ, RZ, R236 ;  /* 0x000000ffffe37224 */ /* 0x000fe400078e00ec */
[----:B------:R-:W-:Y:S01]  /*13990*/  FADD.FTZ R2, R225, R10 ;  /* 0x0000000ae1027221 */ /* 0x000fe20000010000 */
[----:B------:R-:W-:Y:S01]  /*139a0*/  IMAD.MOV.U32 R229, RZ, RZ, R238 ;  /* 0x000000ffffe57224 */ /* 0x000fe200078e00ee */
[----:B------:R-:W-:Y:S01]  /*139b0*/  LOP3.LUT R151, R0, R5, RZ, 0xc0, !PT ;  /* 0x0000000500977212 */ /* 0x000fe200078ec0ff */
[----:B------:R-:W-:Y:S01]  /*139c0*/  IMAD.MOV.U32 R231, RZ, RZ, R239 ;  /* 0x000000ffffe77224 */ /* 0x000fe200078e00ef */
[----:B------:R-:W-:Y:S01]  /*139d0*/  LOP3.LUT R148, R4, R6, RZ, 0xc0, !PT ;  /* 0x0000000604947212 */ /* 0x000fe200078ec0ff */
[----:B------:R-:W-:-:S02]  /*139e0*/  IMAD.MOV.U32 R232, RZ, RZ, R211 ;  /* 0x000000ffffe87224 */ /* 0x000fc400078e00d3 */
[----:B------:R-:W-:Y:S01]  /*139f0*/  FADD.FTZ R0, R230, R9 ;  /* 0x00000009e6007221 */ /* 0x000fe20000010000 */
[----:B------:R-:W-:Y:S02]  /*13a00*/  IMAD.MOV.U32 R236, RZ, RZ, R214 ;  /* 0x000000ffffec7224 */ /* 0x000fe400078e00d6 */
[----:B------:R-:W-:Y:S01]  /*13a10*/  FADD.FTZ R4, R227, R8 ;  /* 0x00000008e3047221 */ /* 0x000fe20000010000 */
[----:B------:R-:W-:Y:S02]  /*13a20*/  IMAD.MOV.U32 R238, RZ, RZ, R215 ;  /* 0x000000ffffee7224 */ /* 0x000fe400078e00d7 */
[----:B------:R-:W-:Y:S01]  /*13a30*/  FADD.FTZ R6, R229, R3 ;  /* 0x00000003e5067221 */ /* 0x000fe20000010000 */
[----:B------:R-:W-:Y:S02]  /*13a40*/  IMAD.MOV.U32 R239, RZ, RZ, R224 ;  /* 0x000000ffffef7224 */ /* 0x000fe400078e00e0 */
[----:B------:R-:W-:Y:S01]  /*13a50*/  FADD.FTZ R5, R231, R2 ;  /* 0x00000002e7057221 */ /* 0x000fe20000010000 */
[----:B------:R-:W-:Y:S01]  /*13a60*/  IMAD.MOV.U32 R211, RZ, RZ, R226 ;  /* 0x000000ffffd37224 */ /* 0x000fe200078e00e2 */
[----:B------:R-:W-:Y:S01]  /*13a70*/  MOV R215, R233 ;  /* 0x000000e900d77202 */ /* 0x000fe20000000f00 */
[----:B------:R-:W-:-:S02]  /*13a80*/  IMAD.MOV.U32 R214, RZ, RZ, R228 ;  /* 0x000000ffffd67224 */ /* 0x000fc400078e00e4 */
[----:B------:R-:W-:Y:S01]  /*13a90*/  FADD.FTZ R3, R232, R0 ;  /* 0x00000000e8037221 */ /* 0x000fe20000010000 */
[----:B------:R-:W-:Y:S01]  /*13aa0*/  FADD.FTZ R4, R236, R4 ;  /* 0x00000004ec047221 */ /* 0x000fe20000010000 */
[----:B------:R-:W-:Y:S01]  /*13ab0*/  FADD.FTZ R2, R238, R6 ;  /* 0x00000006ee027221 */ /* 0x000fe20000010000 */
[----:B------:R-:W-:Y:S02]  /*13ac0*/  IMAD.MOV.U32 R224, RZ, RZ, R217 ;  /* 0x000000ffffe07224 */ /* 0x000fe400078e00d9 */
[----:B------:R-:W-:Y:S01]  /*13ad0*/  FADD.FTZ R0, R239, R5 ;  /* 0x00000005ef007221 */ /* 0x000fe20000010000 */
[----:B------:R-:W-:Y:S02]  /*13ae0*/  IMAD.MOV.U32 R226, RZ, RZ, R158 ;  /* 0x000000ffffe27224 */ /* 0x000fe400078e009e */
[----:B------:R-:W-:Y:S01]  /*13af0*/  FADD.FTZ R3, R211, R3 ;  /* 0x00000003d3037221 */ /* 0x000fe20000010000 */
[----:B------:R-:W-:Y:S02]  /*13b00*/  IMAD.MOV.U32 R228, RZ, RZ, R157 ;  /* 0x000000ffffe47224 */ /* 0x000fe400078e009d */
[----:B------:R-:W-:Y:S01]  /*13b10*/  FADD.FTZ R5, R214, R4 ;  /* 0x00000004d6057221 */ /* 0x000fe20000010000 */
[----:B------:R-:W-:Y:S01]  /*13b20*/  FADD.FTZ R2, R215, R2 ;  /* 0x00000002d7027221 */ /* 0x000fe20000010000 */
[----:B------:R-:W-:-:S02]  /*13b30*/  IMAD.MOV.U32 R233, RZ, RZ, R159 ;  /* 0x000000ffffe97224 */ /* 0x000fc400078e009f */
        /* <DEDUP_REMOVED lines=62> */
[----:B------:R-:W1:Y:S01]  /*13f20*/  LDSM.16.MT88.4 R160, [R192+0x5c00] ;  /* 0x005c0000c0a0783b */ /* 0x000e620000004200 */
[----:B------:R-:W-:Y:S01]  /*13f30*/  FADD.FTZ R0, R99, R0 ;  /* 0x0000000063007221 */ /* 0x000fe20000010000 */
[----:B------:R-:W-:Y:S01]  /*13f40*/  FADD.FTZ R4, R97, R4 ;  /* 0x0000000461047221 */ /* 0x000fe20000010000 */
[----:B------:R-:W-:Y:S01]  /*13f50*/  FADD.FTZ R3, R35, R3 ;  /* 0x0000000323037221 */ /* 0x000fe20000010000 */
[----:B------:R-:W2:Y:S01]  /*13f60*/  LDSM.16.MT88.4 R16, [R81+0x1c00] ;  /* 0x001c00005110783b */ /* 0x000ea20000004200 */
        /* <DEDUP_REMOVED lines=17> */
[----:B------:R-:W-:-:S02]  /*14080*/  FADD.FTZ R0, R79, R0 ;  /* 0x000000004f007221 */ /* 0x000fc40000010000 */
[----:B------:R3:W-:Y:S04]  /*14090*/  STL [R1+0x30], R4 ;  /* 0x0000300401007387 */ /* 0x0007e80000100800 */
[----:B------:R3:W-:Y:S04]  /*140a0*/  STL [R1+0x60], R3 ;  /* 0x0000600301007387 */ /* 0x0007e80000100800 */
[----:B------:R3:W-:Y:S04]  /*140b0*/  STL [R1+0x64], R2 ;  /* 0x0000640201007387 */ /* 0x0007e80000100800 */
[----:B------:R3:W-:Y:S04]  /*140c0*/  STL [R1+0x18], R119 ;  /* 0x0000187701007387 */ /* 0x0007e80000100800 */
[----:B------:R3:W-:Y:S01]  /*140d0*/  STL [R1+0x68], R0 ;  /* 0x0000680001007387 */ /* 0x0007e20000100800 */
[----:B-1----:R-:W-:Y:S01]  /*140e0*/  HMMA.16816.F32 R152, R136, R160, R56 ;  /* 0x000000a08898723c */ /* 0x002fe20000001838 */
[----:B------:R-:W-:-:S07]  /*140f0*/  @P0 VIADD R205, R200, 0xfffffffd ;  /* 0xfffffffdc8cd0836 */ /* 0x000fce0000000000 */
[----:B------:R-:W-:Y:S08]  /*14100*/  HMMA.16816.F32 R144, R136, R162, R64 ;  /* 0x000000a28890723c */ /* 0x000ff00000001840 */
[----:B------:R-:W-:Y:S08]  /*14110*/  HMMA.16816.F32 R164, R148, R160, R40 ;  /* 0x000000a094a4723c */ /* 0x000ff00000001828 */
[----:B--2---:R-:W-:Y:S08]  /*14120*/  HMMA.16816.F32 R140, R136, R16, R68 ;  /* 0x00000010888c723c */ /* 0x004ff00000001844 */
[----:B------:R-:W-:Y:S01]  /*14130*/  HMMA.16816.F32 R160, R148, R162, R36 ;  /* 0x000000a294a0723c */ /* 0x000fe20000001824 */
[----:B------:R-:W-:-:S02]  /*14140*/  IMAD.MOV.U32 R36, RZ, RZ, R117 ;  /* 0x000000ffff247224 */ /* 0x000fc400078e0075 */
[----:B------:R-:W-:Y:S02]  /*14150*/  IMAD.MOV.U32 R39, RZ, RZ, R118 ;  /* 0x000000ffff277224 */ /* 0x000fe400078e0076 */
[----:B------:R-:W-:-:S03]  /*14160*/  IMAD.MOV.U32 R37, RZ, RZ, R115 ;  /* 0x000000ffff257224 */ /* 0x000fc600078e0073 */
[----:B------:R-:W-:Y:S01]  /*14170*/  HMMA.16816.F32 R156, R148, R16, R52 ;  /* 0x00000010949c723c */ /* 0x000fe20000001834 */
[----:B------:R-:W-:Y:S02]  /*14180*/  IMAD.MOV.U32 R38, RZ, RZ, R116 ;  /* 0x000000ffff267224 */ /* 0x000fe400078e0074 */
[----:B------:R-:W-:Y:S02]  /*14190*/  @P0 IMAD.MOV.U32 R36, RZ, RZ, R117 ;  /* 0x000000ffff240224 */ /* 0x000fe400078e0075 */
[----:B------:R-:W-:-:S03]  /*141a0*/  @P0 IMAD.MOV.U32 R39, RZ, RZ, R118 ;  /* 0x000000ffff270224 */ /* 0x000fc600078e0076 */
[----:B------:R-:W-:Y:S01]  /*141b0*/  HMMA.16816.F32 R136, R136, R18, R60 ;  /* 0x000000128888723c */ /* 0x000fe2000000183c */
[----:B------:R-:W-:Y:S02]  /*141c0*/  @P0 IMAD.MOV.U32 R37, RZ, RZ, R115 ;  /* 0x000000ffff250224 */ /* 0x000fe400078e0073 */
[----:B------:R-:W-:-:S05]  /*141d0*/  @P0 IMAD.MOV.U32 R38, RZ, RZ, R116 ;  /* 0x000000ffff260224 */ /* 0x000fca00078e0074 */
[----:B------:R-:W-:Y:S01]  /*141e0*/  HMMA.16816.F32 R148, R148, R18, R20 ;  /* 0x000000129494723c */ /* 0x000fe20000001814 */
[----:B------:R-:W-:-:S04]  /*141f0*/  NOP ;  /* 0x0000000000007918 */ /* 0x000fc80000000000 */
[----:B---3--:R-:W-:-:S15]  /*14200*/  @P0 BRA `(.L_x_552) ;  /* 0x0000000000080947 */ /* 0x008fde0003800000 */
.L_x_548:
[----:B------:R-:W2:Y:S02]  /*14210*/  LDL.LU R0, [R1+0x18] ;  /* 0x0000180001007983 */ /* 0x000ea40000300800 */
[----:B--2---:R-:W-:-:S07]  /*14220*/  IADD3 R205, PT, PT, R0, -0x1, RZ ;  /* 0xffffffff00cd7810 */ /* 0x004fce0007ffe0ff */
.L_x_552:
[----:B------:R-:W2:Y:S02]  /*14230*/  LDL R0, [R1+0x80] ;  /* 0x0000800001007983 */ /* 0x000ea40000100800 */
[----:B--2---:R-:W-:-:S13]  /*14240*/  ISETP.GE.AND P0, PT, R205, R0, PT ;  /* 0x00000000cd00720c */ /* 0x004fda0003f06270 */
[----:B------:R-:W-:Y:S05]  /*14250*/  @!P0 BRA `(.L_x_553) ;  /* 0x0000009000d48947 */ /* 0x000fea0003800000 */
[----:B------:R-:W2:Y:S04]  /*14260*/  LDL.64 R4, [R1+0x38] ;  /* 0x0000380001047983 */ /* 0x000ea80000100a00 */
[----:B------:R-:W3:Y:S01]  /*14270*/  LDL.64 R2, [R1+0x40] ;  /* 0x0000400001027983 */ /* 0x000ee20000100a00 */
[----:B------:R-:W1:Y:S01]  /*14280*/  S2R R6, SR_TID.X ;  /* 0x0000000000067919 */ /* 0x000e620000002100 */
[----:B------:R-:W-:Y:S01]  /*14290*/  IMAD.U32 R8, RZ, RZ, UR14 ;  /* 0x0000000eff087e24 */ /* 0x000fe2000f8e00ff */
[----:B------:R-:W-:Y:S01]  /*142a0*/  UIADD3 UR4, UPT, UPT, UR20, -0x61c88647, URZ ;  /* 0x9e3779b914047890 */ /* 0x000fe2000fffe0ff */
[----:B------:R-:W-:Y:S01]  /*142b0*/  MOV R10, UR14 ;  /* 0x0000000e000a7c02 */ /* 0x000fe20008000f00 */
[----:B------:R-:W4:Y:S01]  /*142c0*/  S2R R7, SR_TID.X ;  /* 0x0000000000077919 */ /* 0x000f220000002100 */
[----:B------:R-:W-:Y:S01]  /*142d0*/  UIADD3 UR9, UPT, UPT, UR20, 0x3c6ef372, URZ ;  /* 0x3c6ef37214097890 */ /* 0x000fe2000fffe0ff */
[----:B------:R-:W4:Y:S01]  /*142e0*/  LDCU UR10, c[0x0][0x440] ;  /* 0x00008800ff0a77ac */ /* 0x000f220008000800 */
[----:B------:R-:W-:Y:S01]  /*142f0*/  IMAD.MOV.U32 R133, RZ, RZ, R36 ;  /* 0x000000ffff857224 */ /* 0x000fe200078e0024 */
[----:B------:R-:W1:Y:S02]  /*14300*/  LDCU UR19, c[0x0][0x440] ;  /* 0x00008800ff1377ac */ /* 0x000e640008000800 */
[----:B-1----:R-:W-:-:S05]  /*14310*/  SHF.R.U32.HI R0, RZ, 0x5, R6 ;  /* 0x00000005ff007819 */ /* 0x002fca0000011606 */
[----:B------:R-:W-:-:S04]  /*14320*/  IMAD R8, R8, 0x8, R0 ;  /* 0x0000000808087824 */ /* 0x000fc800078e0200 */
[----:B------:R-:W-:-:S04]  /*14330*/  VIADD R8, R8, 0x4 ;  /* 0x0000000408087836 */ /* 0x000fc80000000000 */
[----:B------:R-:W-:Y:S01]  /*14340*/  IMAD.WIDE.U32 R8, R8, -0x326172a9, RZ ;  /* 0xcd9e8d5708087825 */ /* 0x000fe200078e00ff */
[----:B------:R-:W-:Y:S02]  /*14350*/  SHF.R.U32.HI R6, RZ, 0x5, R6 ;  /* 0x00000005ff067819 */ /* 0x000fe40000011606 */
[----:B------:R-:W-:-:S03]  /*14360*/  LOP3.LUT R0, R8, UR4, RZ, 0x3c, !PT ;  /* 0x0000000408007c12 */ /* 0x000fc6000f8e3cff */
[----:B------:R-:W1:Y:S01]  /*14370*/  LDC.64 R8, c[0x0][0x3c0] ;  /* 0x0000f000ff087b82 */ /* 0x000e620000000a00 */
[----:B------:R-:W-:-:S04]  /*14380*/  IMAD R10, R10, 0x8, R6 ;  /* 0x000000080a0a7824 */ /* 0x000fc800078e0206 */
[----:B------:R-:W-:-:S03]  /*14390*/  IMAD.WIDE.U32 R10, R10, -0x326172a9, RZ ;  /* 0xcd9e8d570a0a7825 */ /* 0x000fc600078e00ff */
[----:B------:R-:W-:Y:S01]  /*143a0*/  LOP3.LUT R6, R10, UR4, RZ, 0x3c, !PT ;  /* 0x000000040a067c12 */ /* 0x000fe2000f8e3cff */
[----:B------:R-:W-:Y:S01]  /*143b0*/  IMAD.MOV.U32 R135, RZ, RZ, R37 ;  /* 0x000000ffff877224 */ /* 0x000fe200078e0025 */
[----:B----4-:R-:W-:Y:S01]  /*143c0*/  LOP3.LUT P4, RZ, R7, 0x4, RZ, 0xc0, !PT ;  /* 0x0000000407ff7812 */ /* 0x010fe2000788c0ff */
[----:B------:R-:W-:Y:S01]  /*143d0*/  IMAD.MOV.U32 R134, RZ, RZ, R38 ;  /* 0x000000ffff867224 */ /* 0x000fe200078e0026 */
[----:B------:R-:W-:Y:S01]  /*143e0*/  MOV R132, R39 ;  /* 0x0000002700847202 */ /* 0x000fe20000000f00 */
[----:B------:R4:W-:Y:S01]  /*143f0*/  STL [R1+0xc], R6 ;  /* 0x00000c0601007387 */ /* 0x0009e20000100800 */
[C---:B-----5:R-:W-:Y:S01]  /*14400*/  VIADD R200, R197.reuse, 0x8 ;  /* 0x00000008c5c87836 */ /* 0x060fe20000000000 */
[C---:B------:R-:W-:Y:S01]  /*14410*/  IADD3 R199, PT, PT, R197.reuse, 0x40, RZ ;  /* 0x00000040c5c77810 */ /* 0x040fe20007ffe0ff */
[----:B------:R-:W-:Y:S01]  /*14420*/  VIADD R198, R197, 0x48 ;  /* 0x00000048c5c67836 */ /* 0x000fe20000000000 */
[----:B------:R4:W-:Y:S01]  /*14430*/  STL [R1+0x14], R0 ;  /* 0x0000140001007387 */ /* 0x0009e20000100800 */
[----:B------:R-:W1:Y:S03]  /*14440*/  LDCU UR4, c[0x0][0x45c] ;  /* 0x00008b80ff0477ac */ /* 0x000e660008000800 */
[----:B-1----:R1:W-:Y:S01]  /*14450*/  STL.64 [R1], R8 ;  /* 0x0000000801007387 */ /* 0x0023e20000100a00 */
[----:B----4-:R-:W-:Y:S01]  /*14460*/  IMAD.SHL.U32 R6, R7, 0x8, RZ ;  /* 0x0000000807067824 */ /* 0x010fe200078e00ff */
[----:B------:R-:W-:-:S04]  /*14470*/  MOV R0, 0x20 ;  /* 0x0000002000007802 */ /* 0x000fc80000000f00 */
[----:B------:R-:W-:Y:S02]  /*14480*/  LOP3.LUT R6, R6, 0x18, RZ, 0xc0, !PT ;  /* 0x0000001806067812 */ /* 0x000fe400078ec0ff */
[----:B------:R-:W-:Y:S02]  /*14490*/  SEL R0, R0, 0xffffffe0, !P4 ;  /* 0xffffffe000007807 */ /* 0x000fe40006000000 */
[----:B------:R-:W-:Y:S02]  /*144a0*/  ISETP.GE.AND P5, PT, R6, UR10, PT ;  /* 0x0000000a06007c0c */ /* 0x000fe4000bfa6270 */
[----:B------:R-:W-:Y:S01]  /*144b0*/  IADD3 R196, PT, PT, R195, R0, RZ ;  /* 0x00000000c3c47210 */ /* 0x000fe20007ffe0ff */
[----:B------:R-:W-:Y:S01]  /*144c0*/  IMAD.IADD R194, R193, 0x1, R0 ;  /* 0x00000001c1c27824 */ /* 0x000fe200078e0200 */
[----:B--2---:R-:W-:Y:S02]  /*144d0*/  LOP3.LUT R4, R5, UR9, RZ, 0x3c, !PT ;  /* 0x0000000905047c12 */ /* 0x004fe4000f8e3cff */
[----:B---3--:R-:W-:-:S03]  /*144e0*/  LOP3.LUT R2, R3, UR9, RZ, 0x3c, !PT ;  /* 0x0000000903027c12 */ /* 0x008fc6000f8e3cff */
[----:B------:R1:W-:Y:S04]  /*144f0*/  STL [R1+0x8], R4 ;  /* 0x0000080401007387 */ /* 0x0003e80000100800 */
[----:B------:R1:W-:Y:S01]  /*14500*/  STL [R1+0x10], R2 ;  /* 0x0000100201007387 */ /* 0x0003e20000100800 */
[----:B------:R-:W-:Y:S05]  /*14510*/  BRA `(.L_x_554) ;  /* 0x0000000000fc7947 */ /* 0x000fea0003800000 */
.L_x_556:
[----:B------:R-:W2:Y:S01]  /*14520*/  LDL R244, [R1+0x70] ;  /* 0x0000700001f47983 */ /* 0x000ea20000100800 */
[----:B------:R-:W-:Y:S01]  /*14530*/  @!P0 VIADD R7, R205, 0xffffffff ;  /* 0xffffffffcd078836 */ /* 0x000fe20000000000 */
[----:B------:R-:W1:Y:S01]  /*14540*/  @!P0 LDC.64 R10, c[0x0][0x3b8] ;  /* 0x0000ee00ff0a8b82 */ /* 0x000e620000000a00 */
[----:B------:R-:W-:Y:S01]  /*14550*/  ISETP.GE.AND P5, PT, R245, UR19, PT ;  /* 0x00000013f5007c0c */ /* 0x000fe2000bfa6270 */
[----:B------:R-:W3:Y:S01]  /*14560*/  LDL R34, [R1+0x6c] ;  /* 0x00006c0001227983 */ /* 0x000ee20000100800 */
[C---:B------:R-:W-:Y:S05]  /*14570*/  @!P0 VIADD R27, R205.reuse, 0xffffffff ;  /* 0xffffffffcd1b8836 */ /* 0x040fea0000000000 */
[----:B------:R-:W4:Y:S06]  /*14580*/  @!P0 LDC.64 R24, c[0x0][0x3b8] ;  /* 0x0000ee00ff188b82 */ /* 0x000f2c0000000a00 */
[----:B------:R-:W-:Y:S02]  /*14590*/  @!P5 VIADD R26, R205, 0xffffffff ;  /* 0xffffffffcd1ad836 */ /* 0x000fe40000000000 */
[----:B------:R-:W5:Y:S08]  /*145a0*/  @!P5 LDC.64 R32, c[0x0][0x3b8] ;  /* 0x0000ee00ff20db82 */ /* 0x000f700000000a00 */
[----:B------:R-:W4:Y:S01]  /*145b0*/  @!P0 LDC.64 R28, c[0x0][0x3b8] ;  /* 0x0000ee00ff1c8b82 */ /* 0x000f220000000a00 */
[C---:B-1----:R-:W-:Y:S04]  /*145c0*/  @!P0 IMAD.WIDE.U32 R8, R7.reuse, R10, RZ ;  /* 0x0000000a07088225 */ /* 0x042fe800078e00ff */
[C---:B------:R-:W-:Y:S01]  /*145d0*/  @!P0 IMAD R9, R7.reuse, R11, R9 ;  /* 0x0000000b07098224 */ /* 0x040fe200078e0209 */
[----:B------:R-:W-:Y:S04]  /*145e0*/  @!P0 SHF.L.U32 R30, R8, 0x7, RZ ;  /* 0x00000007081e8819 */ /* 0x000fe800000006ff */
[----:B------:R-:W-:Y:S02]  /*145f0*/  @!P0 LEA R30, P1, R10, R30, 0x5 ;  /* 0x0000001e0a1e8211 */ /* 0x000fe400078228ff */
[----:B------:R-:W-:Y:S01]  /*14600*/  @!P0 SHF.L.U64.HI R31, R8, 0x7, R9 ;  /* 0x00000007081f8819 */ /* 0x000fe20000010209 */
[----:B-----5:R-:W-:Y:S03]  /*14610*/  @!P5 IMAD.WIDE.U32 R22, R26, R32, RZ ;  /* 0x000000201a16d225 */ /* 0x020fe600078e00ff */
[----:B------:R-:W-:Y:S01]  /*14620*/  @!P0 LEA.HI.X R32, R10, R31, R11, 0x5, P1 ;  /* 0x0000001f0a208211 */ /* 0x000fe200008f2c0b */
[C---:B----4-:R-:W-:Y:S04]  /*14630*/  @!P0 IMAD.WIDE.U32 R10, R7.reuse, R24, RZ ;  /* 0x00000018070a8225 */ /* 0x050fe800078e00ff */
[----:B------:R-:W-:Y:S02]  /*14640*/  @!P0 IMAD R11, R7, R25, R11 ;  /* 0x00000019070b8224 */ /* 0x000fe400078e020b */
[----:B------:R-:W-:Y:S02]  /*14650*/  @!P0 IMAD.SHL.U32 R7, R10, 0x80, RZ ;  /* 0x000000800a078824 */ /* 0x000fe400078e00ff */
[----:B------:R-:W-:Y:S01]  /*14660*/  @!P5 IMAD R23, R26, R33, R23 ;  /* 0x000000211a17d224 */ /* 0x000fe200078e0217 */
[----:B------:R-:W-:Y:S01]  /*14670*/  @!P0 SHF.L.U64.HI R10, R10, 0x7, R11 ;  /* 0x000000070a0a8819 */ /* 0x000fe2000001020b */
[C---:B------:R-:W-:Y:S01]  /*14680*/  @!P0 IMAD.WIDE.U32 R8, R27.reuse, R28, RZ ;  /* 0x0000001c1b088225 */ /* 0x040fe200078e00ff */
[C---:B------:R-:W-:Y:S03]  /*14690*/  @!P0 LEA R7, P1, R24.reuse, R7, 0x6 ;  /* 0x0000000718078211 */ /* 0x040fe600078230ff */
[----:B------:R-:W-:Y:S01]  /*146a0*/  @!P0 IMAD R9, R27, R29, R9 ;  /* 0x0000001d1b098224 */ /* 0x000fe200078e0209 */
[----:B------:R-:W-:Y:S01]  /*146b0*/  @!P0 LEA.HI.X R24, R24, R10, R25, 0x6, P1 ;  /* 0x0000000a18188211 */ /* 0x000fe200008f3419 */
[----:B------:R-:W-:Y:S03]  /*146c0*/  @!P0 IMAD R29, R29, 0x60, RZ ;  /* 0x000000601d1d8824 */ /* 0x000fe600078e02ff */
[C---:B------:R-:W-:Y:S01]  /*146d0*/  @!P0 SHF.L.U64.HI R9, R8.reuse, 0x7, R9 ;  /* 0x0000000708098819 */ /* 0x040fe20000010209 */
[----:B------:R-:W-:Y:S04]  /*146e0*/  @!P0 IMAD.SHL.U32 R8, R8, 0x80, RZ ;  /* 0x0000008008088824 */ /* 0x000fe800078e00ff */
[----:B------:R-:W-:Y:S05]  /*146f0*/  @!P0 IMAD.WIDE.U32 R8, R28, 0x60, R8 ;  /* 0x000000601c088825 */ /* 0x000fea00078e0008 */
[----:B------:R-:W-:Y:S02]  /*14700*/  @!P0 IADD3 R9, PT, PT, R29, R9, RZ ;  /* 0x000000091d098210 */ /* 0x000fe40007ffe0ff */
[-C--:B--2---:R-:W-:Y:S02]  /*14710*/  @!P5 LEA R31, P3, R22, R244.reuse, 0x8 ;  /* 0x000000f4161fd211 */ /* 0x084fe400078640ff */
[----:B------:R-:W-:Y:S02]  /*14720*/  @!P0 LEA R26, P2, R30, R244, 0x1 ;  /* 0x000000f41e1a8211 */ /* 0x000fe400078408ff */
[----:B---3--:R-:W-:Y:S02]  /*14730*/  @!P5 LEA.HI.X R11, R22, R34, R23, 0x8, P3 ;  /* 0x00000022160bd211 */ /* 0x008fe400018f4417 */
[C---:B------:R-:W-:Y:S02]  /*14740*/  @!P0 LEA R22, P1, R7.reuse, R244, 0x1 ;  /* 0x000000f407168211 */ /* 0x040fe400078208ff */
[----:B------:R-:W-:Y:S02]  /*14750*/  @!P5 MOV R25, R11 ;  /* 0x0000000b0019d202 */ /* 0x000fe40000000f00 */
[-C--:B------:R-:W-:Y:S01]  /*14760*/  @!P0 LEA.HI.X R23, R7, R34.reuse, R24, 0x1, P1 ;  /* 0x0000002207178211 */ /* 0x080fe200008f0c18 */
[----:B------:R-:W-:Y:S01]  /*14770*/  @!P5 IMAD.MOV.U32 R24, RZ, RZ, R31 ;  /* 0x000000ffff18d224 */ /* 0x000fe200078e001f */
[----:B------:R-:W-:Y:S02]  /*14780*/  @!P0 LEA.HI.X R27, R30, R34, R32, 0x1, P2 ;  /* 0x000000221e1b8211 */ /* 0x000fe400010f0c20 */
[C---:B------:R-:W-:Y:S02]  /*14790*/  @!P0 LEA R10, P2, R8.reuse, R244, 0x1 ;  /* 0x000000f4080a8211 */ /* 0x040fe400078408ff */
        /* <DEDUP_REMOVED lines=23> */
.L_x_554:
[----:B------:R-:W1:Y:S01]  /*14910*/  LDL R14, [R1] ;  /* 0x00000000010e7983 */ /* 0x000e620000100800 */
[----:B------:R-:W-:Y:S04]  /*14920*/  DEPBAR.LE SB0, 0x0 ;  /* 0x000080000000791a */ /* 0x000fe80000000000 */
[----:B--2---:R-:W2:Y:S04]  /*14930*/  LDL R11, [R1+0x4] ;  /* 0x00000400010b7983 */ /* 0x004ea80000100800 */
[----:B------:R-:W3:Y:S04]  /*14940*/  LDL R13, [R1+0x78] ;  /* 0x00007800010d7983 */ /* 0x000ee80000100800 */
[----:B------:R-:W4:Y:S01]  /*14950*/  LDL R12, [R1+0x74] ;  /* 0x00007400010c7983 */ /* 0x000f220000100800 */
[----:B-----5:R-:W5:Y:S01]  /*14960*/  S2R R207, SR_TID.X ;  /* 0x0000000000cf7919 */ /* 0x020f620000002100 */
[----:B------:R-:W-:Y:S01]  /*14970*/  BAR.SYNC.DEFER_BLOCKING 0x0 ;  /* 0x0000000000007b1d */ /* 0x000fe20000010000 */
[C---:B-----5:R-:W-:Y:S02]  /*14980*/  IMAD.SHL.U32 R245, R207.reuse, 0x8, RZ ;  /* 0x00000008cff57824 */ /* 0x060fe400078e00ff */
[----:B------:R-:W-:Y:S03]  /*14990*/  IMAD.SHL.U32 R207, R207, 0x2, RZ ;  /* 0x00000002cfcf7824 */ /* 0x000fe600078e00ff */
[----:B------:R-:W-:Y:S02]  /*149a0*/  LOP3.LUT R245, R245, 0x18, RZ, 0xc0, !PT ;  /* 0x00000018f5f57812 */ /* 0x000fe400078ec0ff */
[----:B------:R-:W-:Y:S02]  /*149b0*/  LOP3.LUT R207, R207, 0x6, RZ, 0xc0, !PT ;  /* 0x00000006cfcf7812 */ /* 0x000fe400078ec0ff */
[----:B------:R-:W-:Y:S03]  /*149c0*/  ISETP.GE.AND P0, PT, R245, UR19, PT ;  /* 0x00000013f5007c0c */ /* 0x000fe6000bf06270 */
[----:B------:R-:W-:Y:S04]  /*149d0*/  STL [R1+0x7c], R207 ;  /* 0x00007ccf01007387 */ /* 0x000fe80000100800 */
[----:B------:R-:W5:Y:S01]  /*149e0*/  LDL R243, [R1+0x80] ;  /* 0x0000800001f37983 */ /* 0x000f620000100800 */
[C---:B-1----:R-:W-:Y:S04]  /*149f0*/  IMAD.WIDE.U32 R4, R205.reuse, R14, RZ ;  /* 0x0000000ecd047225 */ /* 0x042fe800078e00ff */
[----:B------:R-:W-:Y:S02]  /*14a00*/  IMAD.SHL.U32 R2, R4, 0x80, RZ ;  /* 0x0000008004027824 */ /* 0x000fe400078e00ff */
[----:B--2---:R-:W-:Y:S03]  /*14a10*/  IMAD R5, R205, R11, R5 ;  /* 0x0000000bcd057224 */ /* 0x004fe600078e0205 */
[-C--:B------:R-:W-:Y:S02]  /*14a20*/  @!P0 LEA R0, P2, R14, R2.reuse, 0x5 ;  /* 0x000000020e008211 */ /* 0x080fe400078428ff */
[----:B------:R-:W-:Y:S02]  /*14a30*/  SHF.L.U64.HI R3, R4, 0x7, R5 ;  /* 0x0000000704037819 */ /* 0x000fe40000010205 */
[C---:B------:R-:W-:Y:S02]  /*14a40*/  @!P0 LEA R4, P1, R14.reuse, R2, 0x6 ;  /* 0x000000020e048211 */ /* 0x040fe400078230ff */
[----:B------:R-:W-:Y:S02]  /*14a50*/  @!P0 LEA.HI.X R5, R14, R3, R11, 0x5, P2 ;  /* 0x000000030e058211 */ /* 0x000fe400010f2c0b */
[-C--:B---3--:R-:W-:Y:S02]  /*14a60*/  @!P0 LEA R8, P2, R0, R13.reuse, 0x1 ;  /* 0x0000000d00088211 */ /* 0x088fe400078408ff */
[----:B------:R-:W-:Y:S02]  /*14a70*/  @!P5 LEA R10, P3, R2, R13, 0x1 ;  /* 0x0000000d020ad211 */ /* 0x000fe400078608ff */
[-C--:B----4-:R-:W-:Y:S01]  /*14a80*/  @!P0 LEA.HI.X R9, R0, R12.reuse, R5, 0x1, P2 ;  /* 0x0000000c00098211 */ /* 0x090fe200010f0c05 */
        /* <DEDUP_REMOVED lines=14> */
[----:B------:R-:W-:Y:S04]  /*14b70*/  IMAD R0, R205, 0x80, R207 ;  /* 0x00000080cd007824 */ /* 0x000fe800078e02cf */
[C---:B------:R-:W-:Y:S01]  /*14b80*/  VIADD R3, R0.reuse, 0x51 ;  /* 0x0000005100037836 */ /* 0x040fe20000000000 */
[-C--:B------:R-:W-:Y:S01]  /*14b90*/  ISETP.GT.AND P6, PT, R197, R0.reuse, PT ;  /* 0x00000000c500720c */ /* 0x080fe20003fc4270 */
[----:B------:R-:W-:Y:S01]  /*14ba0*/  VIADD R2, R0, 0x58 ;  /* 0x0000005800027836 */ /* 0x000fe20000000000 */
[----:B------:R-:W-:Y:S01]  /*14bb0*/  @P0 STS.128 [R206+0x4800], RZ ;  /* 0x004800ffce000388 */ /* 0x000fe20000000c00 */
[-C--:B------:R-:W-:Y:S07]  /*14bc0*/  ISETP.GT.AND P2, PT, R200, R0.reuse, PT ;  /* 0x00000000c800720c */ /* 0x080fee0003f44270 */
        /* <DEDUP_REMOVED lines=39> */
[C---:B------:R-:W-:Y:S08]  /*14e40*/  HMMA.16816.F32 R40, R124.reuse, R48, RZ ;  /* 0x000000307c28723c */ /* 0x040ff000000018ff */
[-C--:B------:R-:W-:Y:S08]  /*14e50*/  HMMA.16816.F32 R44, R124, R50.reuse, RZ ;  /* 0x000000327c2c723c */ /* 0x080ff000000018ff */
        /* <DEDUP_REMOVED lines=23> */
[C---:B------:R-:W-:Y:S04]  /*14fd0*/  HMMA.16816.F32 R8, R180.reuse, R176, R8 ;  /* 0x000000b0b408723c */ /* 0x040fe80000001808 */
[C---:B------:R-:W-:Y:S02]  /*14fe0*/  VIADD R176, R0.reuse, 0x11 ;  /* 0x0000001100b07836 */ /* 0x040fe40000000000 */
[----:B------:R-:W-:Y:S02]  /*14ff0*/  VIADD R177, R0, 0x10 ;  /* 0x0000001000b17836 */ /* 0x000fe40000000000 */
[-C--:B------:R-:W-:Y:S03]  /*15000*/  HMMA.16816.F32 R12, R180, R178.reuse, R12 ;  /* 0x000000b2b40c723c */ /* 0x080fe6000000180c */
[----:B------:R-:W-:Y:S02]  /*15010*/  FSEL R242, R4, -INF , !P6 ;  /* 0xff80000004f27808 */ /* 0x000fe40007000000 */
[----:B------:R-:W-:Y:S02]  /*15020*/  FSEL R240, R6, -INF , !P2 ;  /* 0xff80000006f07808 */ /* 0x000fe40005000000 */
[CC--:B------:R-:W-:Y:S01]  /*15030*/  ISETP.GT.AND P6, PT, R199.reuse, R0.reuse, PT ;  /* 0x00000000c700720c */ /* 0x0c0fe20003fc4270 */
[C---:B------:R-:W-:Y:S04]  /*15040*/  HMMA.16816.F32 R16, R172.reuse, R178, R16 ;  /* 0x000000b2ac10723c */ /* 0x040fe80000001810 */
[----:B------:R-:W-:Y:S01]  /*15050*/  ISETP.GT.AND P2, PT, R198, R0, PT ;  /* 0x00000000c600720c */ /* 0x000fe20003f44270 */
[----:B------:R-:W-:Y:S01]  /*15060*/  VIADD R178, R0, 0x9 ;  /* 0x0000000900b27836 */ /* 0x000fe20000000000 */
[----:B------:R-:W-:Y:S01]  /*15070*/  FSEL R238, R8, -INF , !P6 ;  /* 0xff80000008ee7808 */ /* 0x000fe20007000000 */
[----:B------:R-:W-:Y:S01]  /*15080*/  VIADD R179, R0, 0x8 ;  /* 0x0000000800b37836 */ /* 0x000fe20000000000 */
[----:B------:R-:W-:Y:S01]  /*15090*/  FSEL R213, R10, -INF , !P2 ;  /* 0xff8000000ad57808 */ /* 0x000fe20005000000 */
[-C--:B------:R-:W-:Y:S03]  /*150a0*/  HMMA.16816.F32 R20, R172, R184.reuse, R20 ;  /* 0x000000b8ac14723c */ /* 0x080fe60000001814 */
[-C--:B------:R-:W-:Y:S02]  /*150b0*/  ISETP.GT.AND P6, PT, R199, R179.reuse, PT ;  /* 0x000000b3c700720c */ /* 0x080fe40003fc4270 */
[-C--:B------:R-:W-:Y:S02]  /*150c0*/  ISETP.GT.AND P2, PT, R198, R179.reuse, PT ;  /* 0x000000b3c600720c */ /* 0x080fe40003f44270 */
[----:B------:R-:W-:Y:S01]  /*150d0*/  FSEL R207, R12, -INF , !P6 ;  /* 0xff8000000ccf7808 */ /* 0x000fe20007000000 */
[C---:B------:R-:W-:Y:S04]  /*150e0*/  HMMA.16816.F32 R24, R180.reuse, R184, R24 ;  /* 0x000000b8b418723c */ /* 0x040fe80000001818 */
[C---:B------:R-:W-:Y:S01]  /*150f0*/  ISETP.GT.AND P6, PT, R197.reuse, R179, PT ;  /* 0x000000b3c500720c */ /* 0x040fe20003fc4270 */
[----:B------:R-:W-:Y:S01]  /*15100*/  VIADD R184, R0, 0x1 ;  /* 0x0000000100b87836 */ /* 0x000fe20000000000 */
[----:B------:R-:W-:Y:S01]  /*15110*/  FSEL R227, R14, -INF , !P2 ;  /* 0xff8000000ee37808 */ /* 0x000fe20005000000 */
[----:B------:R-:W-:Y:S01]  /*15120*/  VIADD R14, R0, 0x39 ;  /* 0x00000039000e7836 */ /* 0x000fe20000000000 */
[----:B------:R-:W-:Y:S01]  /*15130*/  FSEL R236, R16, -INF , !P6 ;  /* 0xff80000010ec7808 */ /* 0x000fe20007000000 */
[-C--:B------:R-:W-:Y:S03]  /*15140*/  HMMA.16816.F32 R28, R180, R186.reuse, R28 ;  /* 0x000000bab41c723c */ /* 0x080fe6000000181c */
[-C--:B------:R-:W-:Y:S01]  /*15150*/  ISETP.GT.AND P3, PT, R197, R184.reuse, PT ;  /* 0x000000b8c500720c */ /* 0x080fe20003f64270 */
[----:B------:R-:W-:Y:S01]  /*15160*/  VIADD R16, R0, 0x31 ;  /* 0x0000003100107836 */ /* 0x000fe20000000000 */
[-C--:B------:R-:W-:Y:S01]  /*15170*/  ISETP.GT.AND P1, PT, R200, R184.reuse, PT ;  /* 0x000000b8c800720c */ /* 0x080fe20003f24270 */
[----:B------:R-:W-:Y:S01]  /*15180*/  VIADD R12, R0, 0x41 ;  /* 0x00000041000c7836 */ /* 0x000fe20000000000 */
[----:B------:R-:W-:Y:S01]  /*15190*/  FSEL R241, R5, -INF , !P3 ;  /* 0xff80000005f17808 */ /* 0x000fe20005800000 */
[C---:B------:R-:W-:Y:S04]  /*151a0*/  HMMA.16816.F32 R32, R172.reuse, R186, R32 ;  /* 0x000000baac20723c */ /* 0x040fe80000001820 */
[----:B------:R-:W-:Y:S02]  /*151b0*/  FSEL R239, R7, -INF , !P1 ;  /* 0xff80000007ef7808 */ /* 0x000fe40004800000 */
[-C--:B------:R-:W-:Y:S01]  /*151c0*/  ISETP.GT.AND P3, PT, R199, R184.reuse, PT ;  /* 0x000000b8c700720c */ /* 0x080fe20003f64270 */
[----:B------:R-:W2:Y:S01]  /*151d0*/  LDSM.16.M88.4 R4, [R194+0x3000] ;  /* 0x00300000c204783b */ /* 0x000ea20000000200 */
[C---:B------:R-:W-:Y:S01]  /*151e0*/  ISETP.GT.AND P1, PT, R198.reuse, R184, PT ;  /* 0x000000b8c600720c */ /* 0x040fe20003f24270 */
[-C--:B----4-:R-:W-:Y:S03]  /*151f0*/  HMMA.16816.F32 R36, R172, R188.reuse, R36 ;  /* 0x000000bcac24723c */ /* 0x090fe60000001824 */
[----:B------:R-:W-:Y:S02]  /*15200*/  FSEL R237, R9, -INF , !P3 ;  /* 0xff80000009ed7808 */ /* 0x000fe40005800000 */
[----:B------:R-:W-:Y:S02]  /*15210*/  FSEL R214, R11, -INF , !P1 ;  /* 0xff8000000bd67808 */ /* 0x000fe40004800000 */
[-C--:B------:R-:W-:Y:S01]  /*15220*/  ISETP.GT.AND P1, PT, R198, R178.reuse, PT ;  /* 0x000000b2c600720c */ /* 0x080fe20003f24270 */
[----:B------:R-:W3:Y:S01]  /*15230*/  LDSM.16.M88.4 R8, [R194+0x3400] ;  /* 0x00340000c208783b */ /* 0x000ee20000000200 */
[-C--:B------:R-:W-:Y:S01]  /*15240*/  ISETP.GT.AND P3, PT, R199, R178.reuse, PT ;  /* 0x000000b2c700720c */ /* 0x080fe20003f64270 */
[C---:B------:R-:W-:Y:S04]  /*15250*/  HMMA.16816.F32 R40, R180.reuse, R188, R40 ;  /* 0x000000bcb428723c */ /* 0x040fe80000001828 */
[----:B------:R-:W-:Y:S01]  /*15260*/  FSEL R226, R15, -INF , !P1 ;  /* 0xff8000000fe27808 */ /* 0x000fe20004800000 */
[----:B------:R-:W-:Y:S01]  /*15270*/  VIADD R15, R0, 0x38 ;  /* 0x00000038000f7836 */ /* 0x000fe20000000000 */
[----:B------:R-:W-:Y:S02]  /*15280*/  ISETP.GT.AND P1, PT, R200, R178, PT ;  /* 0x000000b2c800720c */ /* 0x000fe40003f24270 */
[----:B------:R-:W-:Y:S01]  /*15290*/  FSEL R210, R13, -INF , !P3 ;  /* 0xff8000000dd27808 */ /* 0x000fe20005800000 */
[-C--:B------:R-:W-:Y:S03]  /*152a0*/  HMMA.16816.F32 R44, R180, R190.reuse, R44 ;  /* 0x000000beb42c723c */ /* 0x080fe6000000182c */
[----:B------:R-:W-:Y:S01]  /*152b0*/  FSEL R233, R19, -INF , !P1 ;  /* 0xff80000013e97808 */ /* 0x000fe20004800000 */
[----:B------:R-:W-:Y:S01]  /*152c0*/  VIADD R19, R0, 0x28 ;  /* 0x0000002800137836 */ /* 0x000fe20000000000 */
[----:B------:R-:W-:Y:S01]  /*152d0*/  ISETP.GT.AND P1, PT, R200, R176, PT ;  /* 0x000000b0c800720c */ /* 0x000fe20003f24270 */
[----:B------:R-:W-:Y:S01]  /*152e0*/  VIADD R13, R0, 0x40 ;  /* 0x00000040000d7836 */ /* 0x000fe20000000000 */
[----:B------:R-:W-:Y:S01]  /*152f0*/  ISETP.GT.AND P3, PT, R197, R178, PT ;  /* 0x000000b2c500720c */ /* 0x000fe20003f64270 */
[C---:B------:R-:W-:Y:S04]  /*15300*/  HMMA.16816.F32 R48, R172.reuse, R190, R48 ;  /* 0x000000beac30723c */ /* 0x040fe80000001830 */
[----:B------:R-:W-:Y:S02]  /*15310*/  FSEL R229, R23, -INF , !P1 ;  /* 0xff80000017e57808 */ /* 0x000fe40004800000 */
[-C--:B------:R-:W-:Y:S02]  /*15320*/  ISETP.GT.AND P1, PT, R198, R176.reuse, PT ;  /* 0x000000b0c600720c */ /* 0x080fe40003f24270 */
[----:B------:R-:W-:Y:S01]  /*15330*/  ISETP.GT.AND P6, PT, R197, R177, PT ;  /* 0x000000b1c500720c */ /* 0x000fe20003fc4270 */
[-C--:B-1----:R-:W-:Y:S03]  /*15340*/  HMMA.16816.F32 R52, R172, R168.reuse, R52 ;  /* 0x000000a8ac34723c */ /* 0x082fe60000001834 */
[----:B------:R-:W-:Y:S02]  /*15350*/  FSEL R225, R27, -INF , !P1 ;  /* 0xff8000001be17808 */ /* 0x000fe40004800000 */
[----:B------:R-:W-:Y:S02]  /*15360*/  ISETP.GT.AND P2, PT, R200, R179, PT ;  /* 0x000000b3c800720c */ /* 0x000fe40003f44270 */
[----:B------:R-:W-:Y:S01]  /*15370*/  FSEL R235, R17, -INF , !P3 ;  /* 0xff80000011eb7808 */ /* 0x000fe20005800000 */
[C---:B------:R-:W-:Y:S04]  /*15380*/  HMMA.16816.F32 R56, R180.reuse, R168, R56 ;  /* 0x000000a8b438723c */ /* 0x040fe80000001838 */
[----:B------:R-:W-:Y:S01]  /*15390*/  ISETP.GT.AND P3, PT, R197, R176, PT ;  /* 0x000000b0c500720c */ /* 0x000fe20003f64270 */
        /* <DEDUP_REMOVED lines=11> */
[----:B------:R-:W-:Y:S01]  /*15450*/  ISETP.GT.AND P1, PT, R200, R168, PT ;  /* 0x000000a8c800720c */ /* 0x000fe20003f24270 */
[C---:B------:R-:W-:Y:S01]  /*15460*/  VIADD R17, R0.reuse, 0x30 ;  /* 0x0000003000117836 */ /* 0x040fe20000000000 */
[----:B------:R-:W-:Y:S01]  /*15470*/  FSEL R231, R21, -INF , !P3 ;  /* 0xff80000015e77808 */ /* 0x000fe20005800000 */
[----:B------:R-:W-:Y:S01]  /*15480*/  VIADD R21, R0, 0x20 ;  /* 0x0000002000157836 */ /* 0x000fe20000000000 */
[----:B------:R-:W-:Y:S01]  /*15490*/  ISETP.GT.AND P3, PT, R199, R176, PT ;  /* 0x000000b0c700720c */ /* 0x000fe20003f64270 */
[-C--:B--2---:R-:W-:Y:S03]  /*154a0*/  HMMA.16816.F32 R68, R172, R4.reuse, R68 ;  /* 0x00000004ac44723c */ /* 0x084fe60000001844 */
[----:B------:R-:W-:Y:S02]  /*154b0*/  FSEL R219, R35, -INF , !P1 ;  /* 0xff80000023db7808 */ /* 0x000fe40004800000 */
[----:B------:R-:W-:Y:S02]  /*154c0*/  FSEL R230, R22, -INF , !P2 ;  /* 0xff80000016e67808 */ /* 0x000fe40005000000 */
[----:B------:R-:W-:Y:S01]  /*154d0*/  ISETP.GT.AND P1, PT, R200, R20, PT ;  /* 0x00000014c800720c */ /* 0x000fe20003f24270 */
[C---:B------:R-:W-:Y:S04]  /*154e0*/  HMMA.16816.F32 R72, R180.reuse, R4, R72 ;  /* 0x00000004b448723c */ /* 0x040fe80000001848 */
[-C--:B------:R-:W-:Y:S02]  /*154f0*/  ISETP.GT.AND P6, PT, R199, R177.reuse, PT ;  /* 0x000000b1c700720c */ /* 0x080fe40003fc4270 */
[----:B------:R-:W-:Y:S02]  /*15500*/  ISETP.GT.AND P2, PT, R198, R177, PT ;  /* 0x000000b1c600720c */ /* 0x000fe40003f44270 */
[----:B------:R-:W-:Y:S01]  /*15510*/  FSEL R191, R25, -INF , !P3 ;  /* 0xff80000019bf7808 */ /* 0x000fe20005800000 */
[-C--:B------:R-:W-:Y:S03]  /*15520*/  HMMA.16816.F32 R76, R180, R6.reuse, R76 ;  /* 0x00000006b44c723c */ /* 0x080fe6000000184c */
[----:B------:R-:W-:Y:S02]  /*15530*/  ISETP.GT.AND P3, PT, R199, R168, PT ;  /* 0x000000a8c700720c */ /* 0x000fe40003f64270 */
[----:B------:R-:W-:Y:S02]  /*15540*/  FSEL R215, R39, -INF , !P1 ;  /* 0xff80000027d77808 */ /* 0x000fe40004800000 */
[----:B------:R-:W-:Y:S01]  /*15550*/  FSEL R188, R24, -INF , !P6 ;  /* 0xff80000018bc7808 */ /* 0x000fe20007000000 */
[C---:B------:R-:W-:Y:S01]  /*15560*/  HMMA.16816.F32 R80, R172.reuse, R6, R80 ;  /* 0x00000006ac50723c */ /* 0x040fe20000001850 */
[----:B------:R-:W1:Y:S03]  /*15570*/  LDSM.16.M88.4 R4, [R194+0x3800] ;  /* 0x00380000c204783b */ /* 0x000e660000000200 */
[----:B------:R-:W-:Y:S02]  /*15580*/  FSEL R223, R26, -INF , !P2 ;  /* 0xff8000001adf7808 */ /* 0x000fe40005000000 */
[C---:B------:R-:W-:Y:S02]  /*15590*/  ISETP.GT.AND P1, PT, R198.reuse, R20, PT ;  /* 0x00000014c600720c */ /* 0x040fe40003f24270 */
[-C--:B------:R-:W-:Y:S01]  /*155a0*/  ISETP.GT.AND P6, PT, R199, R169.reuse, PT ;  /* 0x000000a9c700720c */ /* 0x080fe20003fc4270 */
[-C--:B---3--:R-:W-:Y:S03]  /*155b0*/  HMMA.16816.F32 R84, R172, R8.reuse, R84 ;  /* 0x00000008ac54723c */ /* 0x088fe60000001854 */
[-C--:B------:R-:W-:Y:S02]  /*155c0*/  ISETP.GT.AND P2, PT, R198, R169.reuse, PT ;  /* 0x000000a9c600720c */ /* 0x080fe40003f44270 */
[----:B------:R-:W-:Y:S02]  /*155d0*/  FSEL R209, R29, -INF , !P3 ;  /* 0xff8000001dd17808 */ /* 0x000fe40005800000 */
[----:B------:R-:W-:Y:S01]  /*155e0*/  ISETP.GT.AND P3, PT, R197, R168, PT ;  /* 0x000000a8c500720c */ /* 0x000fe20003f64270 */
[C---:B------:R-:W-:Y:S04]  /*155f0*/  HMMA.16816.F32 R88, R180.reuse, R8, R88 ;  /* 0x00000008b458723c */ /* 0x040fe80000001858 */
[----:B------:R-:W-:Y:S02]  /*15600*/  FSEL R208, R43, -INF , !P1 ;  /* 0xff8000002bd07808 */ /* 0x000fe40004800000 */
[----:B------:R-:W-:Y:S02]  /*15610*/  FSEL R190, R28, -INF , !P6 ;  /* 0xff8000001cbe7808 */ /* 0x000fe40007000000 */
[----:B------:R-:W-:Y:S01]  /*15620*/  FSEL R224, R30, -INF , !P2 ;  /* 0xff8000001ee07808 */ /* 0x000fe20005000000 */
[-C--:B------:R-:W-:Y:S03]  /*15630*/  HMMA.16816.F32 R92, R180, R10.reuse, R92 ;  /* 0x0000000ab45c723c */ /* 0x080fe6000000185c */
[----:B------:R-:W-:Y:S02]  /*15640*/  ISETP.GT.AND P1, PT, R198, R18, PT ;  /* 0x00000012c600720c */ /* 0x000fe40003f24270 */
[-C--:B------:R-:W-:Y:S02]  /*15650*/  ISETP.GT.AND P6, PT, R197, R169.reuse, PT ;  /* 0x000000a9c500720c */ /* 0x080fe40003fc4270 */
[----:B------:R-:W-:Y:S01]  /*15660*/  ISETP.GT.AND P2, PT, R200, R169, PT ;  /* 0x000000a9c800720c */ /* 0x000fe20003f44270 */
[C---:B------:R-:W-:Y:S01]  /*15670*/  HMMA.16816.F32 R96, R172.reuse, R10, R96 ;  /* 0x0000000aac60723c */ /* 0x040fe20000001860 */
[----:B------:R-:W2:Y:S01]  /*15680*/  LDSM.16.M88.4 R8, [R194+0x3c00] ;  /* 0x003c0000c208783b */ /* 0x000ea20000000200 */
[----:B------:R-:W-:Y:S04]  /*15690*/  DEPBAR.LE SB0, 0x0 ;  /* 0x000080000000791a */ /* 0x000fe80000000000 */
[----:B------:R-:W-:Y:S01]  /*156a0*/  FSEL R221, R33, -INF , !P3 ;  /* 0xff80000021dd7808 */ /* 0x000fe20005800000 */
[----:B------:R-:W-:Y:S01]  /*156b0*/  BAR.SYNC.DEFER_BLOCKING 0x0 ;  /* 0x0000000000007b1d */ /* 0x000fe20000010000 */
[----:B------:R-:W-:Y:S01]  /*156c0*/  ISETP.GT.AND P3, PT, R197, R20, PT ;  /* 0x00000014c500720c */ /* 0x000fe20003f64270 */
[-C--:B-1----:R-:W-:Y:S05]  /*156d0*/  HMMA.16816.F32 R100, R172, R4.reuse, R100 ;  /* 0x00000004ac64723c */ /* 0x082fea0000001864 */
[----:B------:R-:W-:Y:S02]  /*156e0*/  FSEL R39, R47, -INF , !P1 ;  /* 0xff8000002f277808 */ /* 0x000fe40004800000 */
[----:B------:R-:W-:Y:S01]  /*156f0*/  FSEL R222, R32, -INF , !P6 ;  /* 0xff80000020de7808 */ /* 0x000fe20007000000 */
[C---:B------:R-:W-:Y:S04]  /*15700*/  HMMA.16816.F32 R104, R180.reuse, R4, R104 ;  /* 0x00000004b468723c */ /* 0x040fe80000001868 */
[----:B------:R-:W-:Y:S01]  /*15710*/  FSEL R220, R34, -INF , !P2 ;  /* 0xff80000022dc7808 */ /* 0x000fe20005000000 */
[----:B------:R-:W-:Y:S01]  /*15720*/  VIADD R5, R0, 0x49 ;  /* 0x0000004900057836 */ /* 0x000fe20000000000 */
[----:B------:R-:W-:Y:S01]  /*15730*/  ISETP.GT.AND P1, PT, R200, R18, PT ;  /* 0x00000012c800720c */ /* 0x000fe20003f24270 */
[----:B------:R-:W-:Y:S01]  /*15740*/  VIADD R4, R0, 0x50 ;  /* 0x0000005000047836 */ /* 0x000fe20000000000 */
[-C--:B------:R-:W-:Y:S01]  /*15750*/  ISETP.GT.AND P6, PT, R197, R21.reuse, PT ;  /* 0x00000015c500720c */ /* 0x080fe20003fc4270 */
[-C--:B------:R-:W-:Y:S03]  /*15760*/  HMMA.16816.F32 R108, R180, R6.reuse, R108 ;  /* 0x00000006b46c723c */ /* 0x080fe6000000186c */
[-C--:B------:R-:W-:Y:S02]  /*15770*/  ISETP.GT.AND P2, PT, R200, R21.reuse, PT ;  /* 0x00000015c800720c */ /* 0x080fe40003f44270 */
[----:B------:R-:W-:Y:S02]  /*15780*/  FSEL R217, R37, -INF , !P3 ;  /* 0xff80000025d97808 */ /* 0x000fe40005800000 */
[----:B------:R-:W-:Y:S01]  /*15790*/  FSEL R37, R51, -INF , !P1 ;  /* 0xff80000033257808 */ /* 0x000fe20004800000 */
[C---:B------:R-:W-:Y:S04]  /*157a0*/  HMMA.16816.F32 R112, R172.reuse, R6, R112 ;  /* 0x00000006ac70723c */ /* 0x040fe80000001870 */
[----:B------:R-:W-:Y:S01]  /*157b0*/  FSEL R218, R36, -INF , !P6 ;  /* 0xff80000024da7808 */ /* 0x000fe20007000000 */
[----:B------:R-:W-:Y:S01]  /*157c0*/  VIADD R6, R0, 0x48 ;  /* 0x0000004800067836 */ /* 0x000fe20000000000 */
[----:B------:R-:W-:Y:S02]  /*157d0*/  FSEL R216, R38, -INF , !P2 ;  /* 0xff80000026d87808 */ /* 0x000fe40005000000 */
[----:B------:R-:W-:Y:S01]  /*157e0*/  ISETP.GT.AND P1, PT, R200, R16, PT ;  /* 0x00000010c800720c */ /* 0x000fe20003f24270 */
[-C--:B--2---:R-:W-:Y:S03]  /*157f0*/  HMMA.16816.F32 R116, R172, R8.reuse, R116 ;  /* 0x00000008ac74723c */ /* 0x084fe60000001874 */
[CC--:B------:R-:W-:Y:S02]  /*15800*/  ISETP.GT.AND P6, PT, R199.reuse, R21.reuse, PT ;  /* 0x00000015c700720c */ /* 0x0c0fe40003fc4270 */
[----:B------:R-:W-:Y:S02]  /*15810*/  ISETP.GT.AND P3, PT, R199, R20, PT ;  /* 0x00000014c700720c */ /* 0x000fe40003f64270 */
[----:B------:R-:W-:Y:S01]  /*15820*/  ISETP.GT.AND P2, PT, R198, R21, PT ;  /* 0x00000015c600720c */ /* 0x000fe20003f44270 */
[C---:B------:R-:W-:Y:S04]  /*15830*/  HMMA.16816.F32 R120, R180.reuse, R8, R120 ;  /* 0x00000008b478723c */ /* 0x040fe80000001878 */
[----:B------:R-:W-:Y:S02]  /*15840*/  FSEL R35, R55, -INF , !P1 ;  /* 0xff80000037237808 */ /* 0x000fe40004800000 */
[----:B------:R-:W-:Y:S02]  /*15850*/  FSEL R212, R40, -INF , !P6 ;  /* 0xff80000028d47808 */ /* 0x000fe40007000000 */
[----:B------:R-:W-:Y:S01]  /*15860*/  FSEL R189, R41, -INF , !P3 ;  /* 0xff80000029bd7808 */ /* 0x000fe20005800000 */
[-C--:B------:R-:W-:Y:S03]  /*15870*/  HMMA.16816.F32 R124, R180, R10.reuse, R124 ;  /* 0x0000000ab47c723c */ /* 0x080fe6000000187c */
[----:B------:R-:W-:Y:S02]  /*15880*/  FSEL R211, R42, -INF , !P2 ;  /* 0xff8000002ad37808 */ /* 0x000fe40005000000 */
[C---:B------:R-:W-:Y:S02]  /*15890*/  ISETP.GT.AND P1, PT, R198.reuse, R16, PT ;  /* 0x00000010c600720c */ /* 0x040fe40003f24270 */
[CC--:B------:R-:W-:Y:S01]  /*158a0*/  ISETP.GT.AND P6, PT, R199.reuse, R19.reuse, PT ;  /* 0x00000013c700720c */ /* 0x0c0fe20003fc4270 */
[----:B------:R-:W-:Y:S04]  /*158b0*/  HMMA.16816.F32 R128, R172, R10, R128 ;  /* 0x0000000aac80723c */ /* 0x000fe80000001880 */
[----:B------:R-:W-:Y:S02]  /*158c0*/  ISETP.GT.AND P3, PT, R199, R18, PT ;  /* 0x00000012c700720c */ /* 0x000fe40003f64270 */
[-C--:B------:R-:W-:Y:S02]  /*158d0*/  ISETP.GT.AND P2, PT, R198, R19.reuse, PT ;  /* 0x00000013c600720c */ /* 0x080fe40003f44270 */
[----:B------:R-:W-:Y:S02]  /*158e0*/  FSEL R59, R59, -INF , !P1 ;  /* 0xff8000003b3b7808 */ /* 0x000fe40004800000 */
[----:B------:R-:W-:Y:S02]  /*158f0*/  FSEL R187, R44, -INF , !P6 ;  /* 0xff8000002cbb7808 */ /* 0x000fe40007000000 */
[----:B------:R-:W-:Y:S02]  /*15900*/  FSEL R186, R45, -INF , !P3 ;  /* 0xff8000002dba7808 */ /* 0x000fe40005800000 */
[----:B------:R-:W-:Y:S02]  /*15910*/  FSEL R185, R46, -INF , !P2 ;  /* 0xff8000002eb97808 */ /* 0x000fe40005000000 */
[----:B------:R-:W-:Y:S02]  /*15920*/  ISETP.GT.AND P1, PT, R198, R14, PT ;  /* 0x0000000ec600720c */ /* 0x000fe40003f24270 */
[CC--:B------:R-:W-:Y:S02]  /*15930*/  ISETP.GT.AND P6, PT, R197.reuse, R19.reuse, PT ;  /* 0x00000013c500720c */ /* 0x0c0fe40003fc4270 */
[----:B------:R-:W-:Y:S02]  /*15940*/  ISETP.GT.AND P3, PT, R197, R18, PT ;  /* 0x00000012c500720c */ /* 0x000fe40003f64270 */
[----:B------:R-:W-:Y:S02]  /*15950*/  ISETP.GT.AND P2, PT, R200, R19, PT ;  /* 0x00000013c800720c */ /* 0x000fe40003f44270 */
[----:B------:R-:W-:Y:S02]  /*15960*/  FSEL R63, R63, -INF , !P1 ;  /* 0xff8000003f3f7808 */ /* 0x000fe40004800000 */
[----:B------:R-:W-:Y:S02]  /*15970*/  FSEL R46, R48, -INF , !P6 ;  /* 0xff800000302e7808 */ /* 0x000fe40007000000 */
[----:B------:R-:W-:Y:S02]  /*15980*/  FSEL R49, R49, -INF , !P3 ;  /* 0xff80000031317808 */ /* 0x000fe40005800000 */
[----:B------:R-:W-:Y:S02]  /*15990*/  FSEL R38, R50, -INF , !P2 ;  /* 0xff80000032267808 */ /* 0x000fe40005000000 */
[C---:B------:R-:W-:Y:S02]  /*159a0*/  ISETP.GT.AND P1, PT, R200.reuse, R14, PT ;  /* 0x0000000ec800720c */ /* 0x040fe40003f24270 */
[CC--:B------:R-:W-:Y:S02]  /*159b0*/  ISETP.GT.AND P6, PT, R197.reuse, R17.reuse, PT ;  /* 0x00000011c500720c */ /* 0x0c0fe40003fc4270 */
        /* <DEDUP_REMOVED lines=16> */
[-C--:B------:R-:W-:Y:S02]  /*15ac0*/  ISETP.GT.AND P3, PT, R199, R14.reuse, PT ;  /* 0x0000000ec700720c */ /* 0x080fe40003f64270 */
[----:B------:R-:W-:Y:S02]  /*15ad0*/  ISETP.GT.AND P2, PT, R198, R15, PT ;  /* 0x0000000fc600720c */ /* 0x000fe40003f44270 */
        /* <DEDUP_REMOVED lines=28> */
[----:B------:R-:W-:Y:S02]  /*15ca0*/  ISETP.GT.AND P1, PT, R205, R243, PT ;  /* 0x000000f3cd00720c */ /* 0x000fe40003f24270 */
[CC--:B------:R-:W-:Y:S02]  /*15cb0*/  ISETP.GT.AND P6, PT, R199.reuse, R6.reuse, PT ;  /* 0x00000006c700720c */ /* 0x0c0fe40003fc4270 */
[-C--:B------:R-:W-:Y:S02]  /*15cc0*/  ISETP.GT.AND P3, PT, R199, R5.reuse, PT ;  /* 0x00000005c700720c */ /* 0x080fe40003f64270 */
[-C--:B------:R-:W-:Y:S02]  /*15cd0*/  ISETP.GT.AND P2, PT, R198, R6.reuse, PT ;  /* 0x00000006c600720c */ /* 0x080fe40003f44270 */
[----:B------:R-:W-:Y:S02]  /*15ce0*/  FSEL R76, R76, -INF , !P6 ;  /* 0xff8000004c4c7808 */ /* 0x000fe40007000000 */
[----:B------:R-:W-:Y:S02]  /*15cf0*/  FSEL R77, R77, -INF , !P3 ;  /* 0xff8000004d4d7808 */ /* 0x000fe40005800000 */
[----:B------:R-:W-:Y:S02]  /*15d00*/  FSEL R78, R78, -INF , !P2 ;  /* 0xff8000004e4e7808 */ /* 0x000fe40005000000 */
[CC--:B------:R-:W-:Y:S02]  /*15d10*/  ISETP.GT.AND P6, PT, R197.reuse, R6.reuse, PT ;  /* 0x00000006c500720c */ /* 0x0c0fe40003fc4270 */
[----:B------:R-:W-:Y:S02]  /*15d20*/  ISETP.GT.AND P3, PT, R197, R5, PT ;  /* 0x00000005c500720c */ /* 0x000fe40003f64270 */
[----:B------:R-:W-:Y:S02]  /*15d30*/  ISETP.GT.AND P2, PT, R200, R6, PT ;  /* 0x00000006c800720c */ /* 0x000fe40003f44270 */
[----:B------:R-:W-:Y:S02]  /*15d40*/  FSEL R80, R80, -INF , !P6 ;  /* 0xff80000050507808 */ /* 0x000fe40007000000 */
[----:B------:R-:W-:Y:S02]  /*15d50*/  FSEL R81, R81, -INF , !P3 ;  /* 0xff80000051517808 */ /* 0x000fe40005800000 */
[----:B------:R-:W-:Y:S02]  /*15d60*/  FSEL R82, R82, -INF , !P2 ;  /* 0xff80000052527808 */ /* 0x000fe40005000000 */
[-C--:B------:R-:W-:Y:S02]  /*15d70*/  ISETP.GT.AND P6, PT, R197, R3.reuse, PT ;  /* 0x00000003c500720c */ /* 0x080fe40003fc4270 */
[C---:B------:R-:W-:Y:S02]  /*15d80*/  ISETP.GT.AND P3, PT, R200.reuse, R4, PT ;  /* 0x00000004c800720c */ /* 0x040fe40003f64270 */
[----:B------:R-:W-:Y:S02]  /*15d90*/  ISETP.GT.AND P2, PT, R200, R3, PT ;  /* 0x00000003c800720c */ /* 0x000fe40003f44270 */
[----:B------:R-:W-:Y:S02]  /*15da0*/  FSEL R85, R85, -INF , !P6 ;  /* 0xff80000055557808 */ /* 0x000fe40007000000 */
[----:B------:R-:W-:Y:S02]  /*15db0*/  FSEL R86, R86, -INF , !P3 ;  /* 0xff80000056567808 */ /* 0x000fe40005800000 */
[----:B------:R-:W-:Y:S01]  /*15dc0*/  FSEL R87, R87, -INF , !P2 ;  /* 0xff80000057577808 */ /* 0x000fe20005000000 */
[----:B------:R-:W-:Y:S06]  /*15dd0*/  @P1 BRA `(.L_x_556) ;  /* 0xffffffe400d01947 */ /* 0x000fec000383ffff */
.L_x_555:
[-C--:B------:R-:W-:Y:S01]  /*15de0*/  ISETP.GT.AND P0, PT, R198, R3.reuse, PT ;  /* 0x00000003c600720c */ /* 0x080fe20003f04270 */
[C---:B-1----:R-:W-:Y:S01]  /*15df0*/  VIADD R25, R0.reuse, 0x59 ;  /* 0x0000005900197836 */ /* 0x042fe20000000000 */
[----:B------:R-:W-:Y:S01]  /*15e00*/  ISETP.GT.AND P2, PT, R199, R3, PT ;  /* 0x00000003c700720c */ /* 0x000fe20003f44270 */
[----:B------:R-:W2:Y:S01]  /*15e10*/  LDL.64 R26, [R1+0x48] ;  /* 0x00004800011a7983 */ /* 0x000ea20000100a00 */
[----:B------:R-:W-:Y:S01]  /*15e20*/  FSEL R91, R91, -INF , !P0 ;  /* 0xff8000005b5b7808 */ /* 0x000fe20004000000 */
[----:B------:R-:W-:Y:S01]  /*15e30*/  VIADD R23, R0, 0x61 ;  /* 0x0000006100177836 */ /* 0x000fe20000000000 */
[-C--:B------:R-:W-:Y:S01]  /*15e40*/  ISETP.GT.AND P0, PT, R198, R25.reuse, PT ;  /* 0x00000019c600720c */ /* 0x080fe20003f04270 */
[C---:B------:R-:W-:Y:S01]  /*15e50*/  VIADD R10, R0.reuse, 0x69 ;  /* 0x00000069000a7836 */ /* 0x040fe20000000000 */
[----:B------:R-:W-:Y:S01]  /*15e60*/  FSEL R89, R89, -INF , !P2 ;  /* 0xff80000059597808 */ /* 0x000fe20005000000 */
[----:B------:R1:W-:Y:S01]  /*15e70*/  STL [R1+0xc0], R192 ;  /* 0x0000c0c001007387 */ /* 0x0003e20000100800 */
[----:B------:R-:W-:Y:S01]  /*15e80*/  FSEL R95, R95, -INF , !P0 ;  /* 0xff8000005f5f7808 */ /* 0x000fe20004000000 */
[----:B------:R-:W-:Y:S01]  /*15e90*/  VIADD R22, R0, 0x71 ;  /* 0x0000007100167836 */ /* 0x000fe20000000000 */
[----:B------:R-:W-:Y:S01]  /*15ea0*/  ISETP.GT.AND P0, PT, R200, R25, PT ;  /* 0x00000019c800720c */ /* 0x000fe20003f04270 */
[C---:B------:R-:W-:Y:S01]  /*15eb0*/  VIADD R24, R0.reuse, 0x60 ;  /* 0x0000006000187836 */ /* 0x040fe20000000000 */
[----:B------:R-:W-:Y:S01]  /*15ec0*/  ISETP.GT.AND P3, PT, R199, R4, PT ;  /* 0x00000004c700720c */ /* 0x000fe20003f64270 */
[C---:B------:R-:W-:Y:S01]  /*15ed0*/  VIADD R9, R0.reuse, 0x79 ;  /* 0x0000007900097836 */ /* 0x040fe20000000000 */
[----:B------:R-:W-:Y:S01]  /*15ee0*/  FSEL R99, R99, -INF , !P0 ;  /* 0xff80000063637808 */ /* 0x000fe20004000000 */
[----:B------:R-:W-:Y:S01]  /*15ef0*/  VIADD R8, R0, 0x68 ;  /* 0x0000006800087836 */ /* 0x000fe20000000000 */
[----:B------:R-:W-:Y:S01]  /*15f00*/  ISETP.GT.AND P0, PT, R200, R23, PT ;  /* 0x00000017c800720c */ /* 0x000fe20003f04270 */
[C---:B------:R-:W-:Y:S01]  /*15f10*/  VIADD R11, R0.reuse, 0x70 ;  /* 0x00000070000b7836 */ /* 0x040fe20000000000 */
[----:B------:R-:W-:Y:S01]  /*15f20*/  ISETP.GT.AND P2, PT, R199, R25, PT ;  /* 0x00000019c700720c */ /* 0x000fe20003f44270 */
[----:B------:R-:W-:Y:S01]  /*15f30*/  VIADD R7, R0, 0x78 ;  /* 0x0000007800077836 */ /* 0x000fe20000000000 */
[----:B------:R-:W-:Y:S01]  /*15f40*/  FSEL R103, R103, -INF , !P0 ;  /* 0xff80000067677808 */ /* 0x000fe20004000000 */
[----:B------:R-:W-:Y:S01]  /*15f50*/  UIADD3 UR12, UPT, UPT, UR21, -0x56f99767, URZ ;  /* 0xa9066899150c7890 */ /* 0x000fe2000fffe0ff */
[----:B------:R-:W-:Y:S01]  /*15f60*/  ISETP.GT.AND P0, PT, R198, R23, PT ;  /* 0x00000017c600720c */ /* 0x000fe20003f04270 */
[----:B------:R-:W-:Y:S01]  /*15f70*/  UIADD3 UR11, UPT, UPT, UR21, 0x646e171e, URZ ;  /* 0x646e171e150b7890 */ /* 0x000fe2000fffe0ff */
[----:B------:R-:W-:Y:S01]  /*15f80*/  FSEL R88, R88, -INF , !P3 ;  /* 0xff80000058587808 */ /* 0x000fe20005800000 */
[----:B------:R-:W-:Y:S01]  /*15f90*/  UIADD3 UR10, UPT, UPT, UR20, -0x255992d5, URZ ;  /* 0xdaa66d2b140a7890 */ /* 0x000fe2000fffe0ff */
[----:B------:R-:W-:Y:S01]  /*15fa0*/  FSEL R107, R107, -INF , !P0 ;  /* 0xff8000006b6b7808 */ /* 0x000fe20004000000 */
[----:B------:R-:W-:Y:S01]  /*15fb0*/  UIADD3 UR9, UPT, UPT, UR20, 0x78dde6e4, URZ ;  /* 0x78dde6e414097890 */ /* 0x000fe2000fffe0ff */
[-C--:B------:R-:W-:Y:S01]  /*15fc0*/  ISETP.GT.AND P0, PT, R198, R10.reuse, PT ;  /* 0x0000000ac600720c */ /* 0x080fe20003f04270 */
[----:B------:R-:W-:Y:S01]  /*15fd0*/  UIADD3 UR18, UPT, UPT, UR21, 0x76cf5d0a, URZ ;  /* 0x76cf5d0a15127890 */ /* 0x000fe2000fffe0ff */
[----:B------:R-:W-:Y:S01]  /*15fe0*/  FSEL R93, R93, -INF , !P2 ;  /* 0xff8000005d5d7808 */ /* 0x000fe20005000000 */
[----:B------:R-:W-:Y:S01]  /*15ff0*/  UIADD3 UR15, UPT, UPT, UR21, 0x32370b8f, URZ ;  /* 0x32370b8f150f7890 */ /* 0x000fe2000fffe0ff */
[----:B------:R-:W-:Y:S01]  /*16000*/  FSEL R111, R111, -INF , !P0 ;  /* 0xff8000006f6f7808 */ /* 0x000fe20004000000 */
[----:B-1----:R-:W3:Y:S01]  /*16010*/  LDL R192, [R1+0x10] ;  /* 0x0000100001c07983 */ /* 0x002ee20000100800 */
[----:B------:R-:W-:Y:S01]  /*16020*/  ISETP.GT.AND P0, PT, R200, R10, PT ;  /* 0x0000000ac800720c */ /* 0x000fe20003f04270 */
[----:B------:R-:W-:Y:S01]  /*16030*/  UIADD3 UR13, UPT, UPT, UR21, -0x126145ec, URZ ;  /* 0xed9eba14150d7890 */ /* 0x000fe2000fffe0ff */
[----:B------:R-:W-:Y:S01]  /*16040*/  ISETP.GT.AND P1, PT, R198, R4, PT ;  /* 0x00000004c600720c */ /* 0x000fe20003f24270 */
[----:B------:R1:W-:Y:S01]  /*16050*/  STL [R1+0xa4], R206 ;  /* 0x0000a4ce01007387 */ /* 0x0003e20000100800 */
[----:B------:R-:W-:Y:S02]  /*16060*/  ISETP.GT.AND P3, PT, R199, R2, PT ;  /* 0x00000002c700720c */ /* 0x000fe40003f64270 */
[----:B------:R-:W-:Y:S01]  /*16070*/  ISETP.GT.AND P2, PT, R197, R25, PT ;  /* 0x00000019c500720c */ /* 0x000fe20003f44270 */
[----:B------:R-:W-:Y:S01]  /*16080*/  STL [R1+0xa0], R196 ;  /* 0x0000a0c401007387 */ /* 0x000fe20000100800 */
[----:B------:R-:W-:Y:S02]  /*16090*/  FSEL R115, R115, -INF , !P0 ;  /* 0xff80000073737808 */ /* 0x000fe40004000000 */
[----:B------:R-:W-:Y:S01]  /*160a0*/  ISETP.GT.AND P0, PT, R200, R22, PT ;  /* 0x00000016c800720c */ /* 0x000fe20003f04270 */
[----:B------:R4:W-:Y:S01]  /*160b0*/  STL [R1+0x9c], R195 ;  /* 0x00009cc301007387 */ /* 0x0009e20000100800 */
[----:B------:R-:W-:Y:S02]  /*160c0*/  FSEL R90, R90, -INF , !P1 ;  /* 0xff8000005a5a7808 */ /* 0x000fe40004800000 */
[----:B------:R-:W-:Y:S02]  /*160d0*/  FSEL R92, R92, -INF , !P3 ;  /* 0xff8000005c5c7808 */ /* 0x000fe40005800000 */
[----:B------:R-:W-:Y:S02]  /*160e0*/  FSEL R97, R97, -INF , !P2 ;  /* 0xff80000061617808 */ /* 0x000fe40005000000 */
[CC--:B------:R-:W-:Y:S02]  /*160f0*/  ISETP.GT.AND P1, PT, R198.reuse, R2.reuse, PT ;  /* 0x00000002c600720c */ /* 0x0c0fe40003f24270 */
[C---:B------:R-:W-:Y:S02]  /*16100*/  ISETP.GT.AND P3, PT, R197.reuse, R2, PT ;  /* 0x00000002c500720c */ /* 0x040fe40003f64270 */
[-C--:B------:R-:W-:Y:S02]  /*16110*/  ISETP.GT.AND P2, PT, R197, R23.reuse, PT ;  /* 0x00000017c500720c */ /* 0x080fe40003f44270 */
[----:B------:R-:W-:Y:S02]  /*16120*/  FSEL R248, R119, -INF , !P0 ;  /* 0xff80000077f87808 */ /* 0x000fe40004000000 */
[----:B------:R-:W-:Y:S02]  /*16130*/  ISETP.GT.AND P0, PT, R198, R22, PT ;  /* 0x00000016c600720c */ /* 0x000fe40003f04270 */
[----:B------:R-:W-:Y:S01]  /*16140*/  FSEL R94, R94, -INF , !P1 ;  /* 0xff8000005e5e7808 */ /* 0x000fe20004800000 */
[----:B-1----:R-:W-:Y:S01]  /*16150*/  IMAD.MOV.U32 R206, RZ, RZ, R243 ;  /* 0x000000ffffce7224 */ /* 0x002fe200078e00f3 */
[----:B------:R-:W-:Y:S02]  /*16160*/  FSEL R96, R96, -INF , !P3 ;  /* 0xff80000060607808 */ /* 0x000fe40005800000 */
[----:B------:R-:W-:Y:S02]  /*16170*/  FSEL R101, R101, -INF , !P2 ;  /* 0xff80000065657808 */ /* 0x000fe40005000000 */
[----:B------:R-:W-:Y:S02]  /*16180*/  ISETP.GT.AND P1, PT, R200, R2, PT ;  /* 0x00000002c800720c */ /* 0x000fe40003f24270 */
[-C--:B------:R-:W-:Y:S01]  /*16190*/  ISETP.GT.AND P3, PT, R197, R24.reuse, PT ;  /* 0x00000018c500720c */ /* 0x080fe20003f64270 */
[----:B----4-:R-:W4:Y:S01]  /*161a0*/  LDL R195, [R1+0xc] ;  /* 0x00000c0001c37983 */ /* 0x010f220000100800 */
[----:B------:R-:W-:Y:S02]  /*161b0*/  ISETP.GT.AND P2, PT, R199, R23, PT ;  /* 0x00000017c700720c */ /* 0x000fe40003f44270 */
[----:B------:R-:W-:Y:S01]  /*161c0*/  FSEL R123, R123, -INF , !P0 ;  /* 0xff8000007b7b7808 */ /* 0x000fe20004000000 */
[----:B------:R1:W-:Y:S01]  /*161d0*/  STL [R1+0x98], R194 ;  /* 0x000098c201007387 */ /* 0x0003e20000100800 */
[-C--:B------:R-:W-:Y:S02]  /*161e0*/  ISETP.GT.AND P0, PT, R198, R9.reuse, PT ;  /* 0x00000009c600720c */ /* 0x080fe40003f04270 */
[----:B------:R-:W-:Y:S02]  /*161f0*/  FSEL R98, R98, -INF , !P1 ;  /* 0xff80000062627808 */ /* 0x000fe40004800000 */
[----:B------:R-:W-:Y:S02]  /*16200*/  FSEL R100, R100, -INF , !P3 ;  /* 0xff80000064647808 */ /* 0x000fe40005800000 */
[----:B------:R-:W-:Y:S02]  /*16210*/  FSEL R105, R105, -INF , !P2 ;  /* 0xff80000069697808 */ /* 0x000fe40005000000 */
[CC--:B------:R-:W-:Y:S02]  /*16220*/  ISETP.GT.AND P1, PT, R200.reuse, R24.reuse, PT ;  /* 0x00000018c800720c */ /* 0x0c0fe40003f24270 */
[C---:B------:R-:W-:Y:S02]  /*16230*/  ISETP.GT.AND P3, PT, R199.reuse, R24, PT ;  /* 0x00000018c700720c */ /* 0x040fe40003f64270 */
[----:B------:R-:W-:Y:S02]  /*16240*/  ISETP.GT.AND P2, PT, R199, R10, PT ;  /* 0x0000000ac700720c */ /* 0x000fe40003f44270 */
[----:B------:R-:W-:Y:S02]  /*16250*/  FSEL R127, R127, -INF , !P0 ;  /* 0xff8000007f7f7808 */ /* 0x000fe40004000000 */
[----:B------:R-:W-:Y:S02]  /*16260*/  ISETP.GT.AND P0, PT, R200, R9, PT ;  /* 0x00000009c800720c */ /* 0x000fe40003f04270 */
[----:B------:R-:W-:Y:S02]  /*16270*/  FSEL R102, R102, -INF , !P1 ;  /* 0xff80000066667808 */ /* 0x000fe40004800000 */
[----:B------:R-:W-:Y:S02]  /*16280*/  FSEL R104, R104, -INF , !P3 ;  /* 0xff80000068687808 */ /* 0x000fe40005800000 */
[----:B------:R-:W-:Y:S02]  /*16290*/  FSEL R109, R109, -INF , !P2 ;  /* 0xff8000006d6d7808 */ /* 0x000fe40005000000 */
[----:B------:R-:W-:Y:S01]  /*162a0*/  ISETP.GT.AND P1, PT, R198, R24, PT ;  /* 0x00000018c600720c */ /* 0x000fe20003f24270 */
[----:B-1----:R-:W3:Y:S01]  /*162b0*/  LDL R194, [R1+0x8] ;  /* 0x0000080001c27983 */ /* 0x002ee20000100800 */
[----:B------:R-:W-:Y:S02]  /*162c0*/  ISETP.GT.AND P3, PT, R199, R8, PT ;  /* 0x00000008c700720c */ /* 0x000fe40003f64270 */
[----:B------:R-:W-:Y:S01]  /*162d0*/  ISETP.GT.AND P2, PT, R197, R10, PT ;  /* 0x0000000ac500720c */ /* 0x000fe20003f44270 */
[----:B------:R1:W-:Y:S01]  /*162e0*/  STL [R1+0x94], R193 ;  /* 0x000094c101007387 */ /* 0x0003e20000100800 */
[----:B------:R-:W-:Y:S02]  /*162f0*/  FSEL R246, R131, -INF , !P0 ;  /* 0xff80000083f67808 */ /* 0x000fe40004000000 */
[----:B------:R-:W-:Y:S01]  /*16300*/  ISETP.GE.AND P0, PT, R0, R202, PT ;  /* 0x000000ca0000720c */ /* 0x000fe20003f06270 */
[----:B------:R1:W-:Y:S01]  /*16310*/  STL [R1+0xa8], R199 ;  /* 0x0000a8c701007387 */ /* 0x0003e20000100800 */
[----:B------:R-:W-:Y:S02]  /*16320*/  FSEL R106, R106, -INF , !P1 ;  /* 0xff8000006a6a7808 */ /* 0x000fe40004800000 */
[----:B------:R-:W-:Y:S02]  /*16330*/  FSEL R108, R108, -INF , !P3 ;  /* 0xff8000006c6c7808 */ /* 0x000fe40005800000 */
[----:B------:R-:W-:Y:S02]  /*16340*/  FSEL R113, R113, -INF , !P2 ;  /* 0xff80000071717808 */ /* 0x000fe40005000000 */
[-C--:B------:R-:W-:Y:S02]  /*16350*/  ISETP.GT.AND P1, PT, R198, R8.reuse, PT ;  /* 0x00000008c600720c */ /* 0x080fe40003f24270 */
[C---:B------:R-:W-:Y:S02]  /*16360*/  ISETP.GT.AND P3, PT, R197.reuse, R8, PT ;  /* 0x00000008c500720c */ /* 0x040fe40003f64270 */
[----:B------:R-:W-:Y:S02]  /*16370*/  ISETP.GT.AND P2, PT, R197, R22, PT ;  /* 0x00000016c500720c */ /* 0x000fe40003f44270 */
[----:B------:R-:W-:Y:S02]  /*16380*/  FSEL R32, R242, -INF , !P0 ;  /* 0xff800000f2207808 */ /* 0x000fe40004000000 */
[----:B------:R-:W-:Y:S02]  /*16390*/  ISETP.GE.AND P0, PT, R184, R204, PT ;  /* 0x000000ccb800720c */ /* 0x000fe40003f06270 */
[----:B------:R-:W-:Y:S02]  /*163a0*/  FSEL R110, R110, -INF , !P1 ;  /* 0xff8000006e6e7808 */ /* 0x000fe40004800000 */
[----:B------:R-:W-:Y:S02]  /*163b0*/  FSEL R112, R112, -INF , !P3 ;  /* 0xff80000070707808 */ /* 0x000fe40005800000 */
[----:B------:R-:W-:Y:S01]  /*163c0*/  FSEL R117, R117, -INF , !P2 ;  /* 0xff80000075757808 */ /* 0x000fe20005000000 */
[----:B-1----:R-:W-:Y:S01]  /*163d0*/  IMAD.SHL.U32 R193, R205, 0x4, RZ ;  /* 0x00000004cdc17824 */ /* 0x002fe200078e00ff */
[----:B------:R-:W-:Y:S02]  /*163e0*/  ISETP.GT.AND P1, PT, R200, R8, PT ;  /* 0x00000008c800720c */ /* 0x000fe40003f24270 */
[----:B------:R-:W-:Y:S02]  /*163f0*/  ISETP.GT.AND P3, PT, R197, R11, PT ;  /* 0x0000000bc500720c */ /* 0x000fe40003f64270 */
[----:B------:R-:W-:Y:S02]  /*16400*/  ISETP.GT.AND P2, PT, R199, R22, PT ;  /* 0x00000016c700720c */ /* 0x000fe40003f44270 */
[----:B------:R-:W-:Y:S02]  /*16410*/  FSEL R51, R239, -INF , !P0 ;  /* 0xff800000ef337808 */ /* 0x000fe40004000000 */
[----:B------:R-:W-:Y:S02]  /*16420*/  ISETP.GE.AND P0, PT, R179, R201, PT ;  /* 0x000000c9b300720c */ /* 0x000fe40003f06270 */
        /* <DEDUP_REMOVED lines=10> */
[----:B------:R-:W-:Y:S02]  /*164d0*/  FSEL R125, R125, -INF , !P2 ;  /* 0xff8000007d7d7808 */ /* 0x000fe40005000000 */
[----:B------:R-:W-:Y:S02]  /*164e0*/  ISETP.GT.AND P1, PT, R198, R11, PT ;  /* 0x0000000bc600720c */ /* 0x000fe40003f24270 */
[----:B------:R-:W-:Y:S02]  /*164f0*/  ISETP.GT.AND P3, PT, R199, R7, PT ;  /* 0x00000007c700720c */ /* 0x000fe40003f64270 */
[----:B------:R-:W-:Y:S01]  /*16500*/  ISETP.GT.AND P2, PT, R197, R9, PT ;  /* 0x00000009c500720c */ /* 0x000fe20003f44270 */
[----:B------:R-:W4:Y:S01]  /*16510*/  LDL R199, [R1+0x14] ;  /* 0x0000140001c77983 */ /* 0x000f220000100800 */
[----:B------:R-:W-:Y:S02]  /*16520*/  FSEL R226, R226, -INF , !P0 ;  /* 0xff800000e2e27808 */ /* 0x000fe40004000000 */
[-C--:B------:R-:W-:Y:S01]  /*16530*/  ISETP.GE.AND P0, PT, R177, R202.reuse, PT ;  /* 0x000000cab100720c */ /* 0x080fe20003f06270 */
[----:B------:R-:W-:Y:S01]  /*16540*/  STL [R1+0xac], R198 ;  /* 0x0000acc601007387 */ /* 0x000fe20000100800 */
[----:B------:R-:W-:Y:S02]  /*16550*/  FSEL R122, R122, -INF , !P1 ;  /* 0xff8000007a7a7808 */ /* 0x000fe40004800000 */
[----:B------:R-:W-:Y:S01]  /*16560*/  FSEL R124, R124, -INF , !P3 ;  /* 0xff8000007c7c7808 */ /* 0x000fe20005800000 */
[----:B------:R1:W-:Y:S01]  /*16570*/  STL [R1+0xb0], R197 ;  /* 0x0000b0c501007387 */ /* 0x0003e20000100800 */
[----:B------:R-:W-:Y:S02]  /*16580*/  FSEL R245, R129, -INF , !P2 ;  /* 0xff80000081f57808 */ /* 0x000fe40005000000 */
[-C--:B------:R-:W-:Y:S01]  /*16590*/  ISETP.GT.AND P1, PT, R198, R7.reuse, PT ;  /* 0x00000007c600720c */ /* 0x080fe20003f24270 */
[----:B------:R-:W-:Y:S01]  /*165a0*/  STL [R1+0xb4], R200 ;  /* 0x0000b4c801007387 */ /* 0x000fe20000100800 */
[----:B------:R-:W-:Y:S02]  /*165b0*/  ISETP.GT.AND P3, PT, R197, R7, PT ;  /* 0x00000007c500720c */ /* 0x000fe40003f64270 */
[----:B------:R-:W-:Y:S01]  /*165c0*/  ISETP.GE.AND P6, PT, R0, R201, PT ;  /* 0x000000c90000720c */ /* 0x000fe20003fc6270 */
[----:B------:R-:W-:Y:S01]  /*165d0*/  STL [R1+0xb8], R205 ;  /* 0x0000b8cd01007387 */ /* 0x000fe20000100800 */
[----:B------:R-:W-:Y:S02]  /*165e0*/  ISETP.GE.AND P2, PT, R184, R202, PT ;  /* 0x000000cab800720c */ /* 0x000fe40003f46270 */
[----:B------:R-:W-:Y:S02]  /*165f0*/  FSEL R45, R232, -INF , !P0 ;  /* 0xff800000e82d7808 */ /* 0x000fe40004000000 */
[-C--:B------:R-:W-:Y:S02]  /*16600*/  ISETP.GE.AND P0, PT, R176, R204.reuse, PT ;  /* 0x000000ccb000720c */ /* 0x080fe40003f06270 */
[----:B------:R-:W-:Y:S02]  /*16610*/  FSEL R126, R126, -INF , !P1 ;  /* 0xff8000007e7e7808 */ /* 0x000fe40004800000 */
[----:B------:R-:W-:Y:S02]  /*16620*/  FSEL R128, R128, -INF , !P3 ;  /* 0xff80000080807808 */ /* 0x000fe40005800000 */
[----:B------:R-:W-:Y:S02]  /*16630*/  FSEL R34, R241, -INF , !P2 ;  /* 0xff800000f1227808 */ /* 0x000fe40005000000 */
[----:B------:R-:W-:Y:S02]  /*16640*/  FSEL R175, R238, -INF , !P6 ;  /* 0xff800000eeaf7808 */ /* 0x000fe40007000000 */
[----:B------:R-:W-:Y:S02]  /*16650*/  ISETP.GT.AND P1, PT, R200, R7, PT ;  /* 0x00000007c800720c */ /* 0x000fe40003f24270 */
[----:B------:R-:W-:Y:S01]  /*16660*/  ISETP.GE.AND P3, PT, R0, R203, PT ;  /* 0x000000cb0000720c */ /* 0x000fe20003f66270 */
[----:B-1----:R-:W3:Y:S01]  /*16670*/  LDL.64 R196, [R1+0x38] ;  /* 0x0000380001c47983 */ /* 0x002ee20000100a00 */
[-C--:B------:R-:W-:Y:S02]  /*16680*/  ISETP.GE.AND P2, PT, R184, R201.reuse, PT ;  /* 0x000000c9b800720c */ /* 0x080fe40003f46270 */
[-C--:B------:R-:W-:Y:S02]  /*16690*/  ISETP.GE.AND P6, PT, R178, R201.reuse, PT ;  /* 0x000000c9b200720c */ /* 0x080fe40003fc6270 */
[----:B------:R-:W-:Y:S02]  /*166a0*/  FSEL R173, R229, -INF , !P0 ;  /* 0xff800000e5ad7808 */ /* 0x000fe40004000000 */
[----:B------:R-:W-:Y:S02]  /*166b0*/  ISETP.GE.AND P0, PT, R169, R201, PT ;  /* 0x000000c9a900720c */ /* 0x000fe40003f06270 */
[----:B------:R-:W-:Y:S02]  /*166c0*/  FSEL R247, R130, -INF , !P1 ;  /* 0xff80000082f77808 */ /* 0x000fe40004800000 */
[----:B------:R-:W-:Y:S02]  /*166d0*/  FSEL R180, R237, -INF , !P2 ;  /* 0xff800000edb47808 */ /* 0x000fe40005000000 */
[----:B------:R-:W-:Y:S02]  /*166e0*/  FSEL R213, R213, -INF , !P3 ;  /* 0xff800000d5d57808 */ /* 0x000fe40005800000 */
[----:B------:R-:W-:Y:S02]  /*166f0*/  FSEL R210, R210, -INF , !P6 ;  /* 0xff800000d2d27808 */ /* 0x000fe40007000000 */
[----:B------:R-:W-:Y:S01]  /*16700*/  ISETP.GE.AND P1, PT, R0, R204, PT ;  /* 0x000000cc0000720c */ /* 0x000fe20003f26270 */
[----:B------:R-:W-:Y:S01]  /*16710*/  VIADD R0, R193, 0x1 ;  /* 0x00000001c1007836 */ /* 0x000fe20000000000 */
[CC--:B------:R-:W-:Y:S02]  /*16720*/  ISETP.GE.AND P2, PT, R179.reuse, R203.reuse, PT ;  /* 0x000000cbb300720c */ /* 0x0c0fe40003f46270 */
[-C--:B------:R-:W-:Y:S02]  /*16730*/  ISETP.GE.AND P3, PT, R179, R202.reuse, PT ;  /* 0x000000cab300720c */ /* 0x080fe40003f66270 */
[----:B------:R-:W-:Y:S02]  /*16740*/  ISETP.GE.AND P6, PT, R178, R202, PT ;  /* 0x000000cab200720c */ /* 0x000fe40003fc6270 */
[----:B------:R-:W-:Y:S02]  /*16750*/  FSEL R190, R190, -INF , !P0 ;  /* 0xff800000bebe7808 */ /* 0x000fe40004000000 */
[-C--:B------:R-:W-:Y:S02]  /*16760*/  ISETP.GE.AND P0, PT, R168, R203.reuse, PT ;  /* 0x000000cba800720c */ /* 0x080fe40003f06270 */
[----:B------:R-:W-:Y:S02]  /*16770*/  FSEL R52, R240, -INF , !P1 ;  /* 0xff800000f0347808 */ /* 0x000fe40004800000 */
[----:B------:R-:W-:Y:S02]  /*16780*/  FSEL R227, R227, -INF , !P2 ;  /* 0xff800000e3e37808 */ /* 0x000fe40005000000 */
[----:B------:R-:W-:Y:S02]  /*16790*/  FSEL R41, R236, -INF , !P3 ;  /* 0xff800000ec297808 */ /* 0x000fe40005800000 */
[----:B------:R-:W-:Y:S02]  /*167a0*/  FSEL R43, R235, -INF , !P6 ;  /* 0xff800000eb2b7808 */ /* 0x000fe40007000000 */
[-C--:B------:R-:W-:Y:S02]  /*167b0*/  ISETP.GE.AND P1, PT, R184, R203.reuse, PT ;  /* 0x000000cbb800720c */ /* 0x080fe40003f26270 */
[----:B------:R-:W-:Y:S02]  /*167c0*/  ISETP.GE.AND P2, PT, R178, R204, PT ;  /* 0x000000ccb200720c */ /* 0x000fe40003f46270 */
[----:B------:R-:W-:Y:S02]  /*167d0*/  ISETP.GE.AND P3, PT, R176, R202, PT ;  /* 0x000000cab000720c */ /* 0x000fe40003f66270 */
[----:B------:R-:W-:Y:S02]  /*167e0*/  ISETP.GE.AND P6, PT, R177, R204, PT ;  /* 0x000000ccb100720c */ /* 0x000fe40003fc6270 */
[----:B------:R-:W-:Y:S02]  /*167f0*/  FSEL R228, R228, -INF , !P0 ;  /* 0xff800000e4e47808 */ /* 0x000fe40004000000 */
[----:B------:R-:W-:Y:S02]  /*16800*/  ISETP.GE.AND P0, PT, R21, R202, PT ;  /* 0x000000ca1500720c */ /* 0x000fe40003f06270 */
[----:B------:R-:W-:Y:S02]  /*16810*/  FSEL R214, R214, -INF , !P1 ;  /* 0xff800000d6d67808 */ /* 0x000fe40004800000 */
[----:B------:R-:W-:Y:S02]  /*16820*/  FSEL R171, R233, -INF , !P2 ;  /* 0xff800000e9ab7808 */ /* 0x000fe40005000000 */
[----:B------:R-:W-:Y:S02]  /*16830*/  FSEL R50, R231, -INF , !P3 ;  /* 0xff800000e7327808 */ /* 0x000fe40005800000 */
[----:B------:R-:W-:Y:S02]  /*16840*/  FSEL R174, R230, -INF , !P6 ;  /* 0xff800000e6ae7808 */ /* 0x000fe40007000000 */
[-C--:B------:R-:W-:Y:S02]  /*16850*/  ISETP.GE.AND P1, PT, R179, R204.reuse, PT ;  /* 0x000000ccb300720c */ /* 0x080fe40003f26270 */
[----:B------:R-:W-:Y:S02]  /*16860*/  ISETP.GE.AND P2, PT, R177, R203, PT ;  /* 0x000000cbb100720c */ /* 0x000fe40003f46270 */
[C---:B------:R-:W-:Y:S02]  /*16870*/  ISETP.GE.AND P3, PT, R176.reuse, R201, PT ;  /* 0x000000c9b000720c */ /* 0x040fe40003f66270 */
[----:B------:R-:W-:Y:S02]  /*16880*/  ISETP.GE.AND P6, PT, R176, R203, PT ;  /* 0x000000cbb000720c */ /* 0x000fe40003fc6270 */
[----:B------:R-:W-:Y:S02]  /*16890*/  FSEL R54, R218, -INF , !P0 ;  /* 0xff800000da367808 */ /* 0x000fe40004000000 */
[----:B------:R-:W-:Y:S02]  /*168a0*/  ISETP.GE.AND P0, PT, R20, R204, PT ;  /* 0x000000cc1400720c */ /* 0x000fe40003f06270 */
[----:B------:R-:W-:Y:S02]  /*168b0*/  FSEL R170, R234, -INF , !P1 ;  /* 0xff800000eaaa7808 */ /* 0x000fe40004800000 */
[----:B------:R-:W-:Y:S02]  /*168c0*/  FSEL R191, R191, -INF , !P3 ;  /* 0xff800000bfbf7808 */ /* 0x000fe40005800000 */
[----:B------:R-:W-:Y:S02]  /*168d0*/  FSEL R223, R223, -INF , !P2 ;  /* 0xff800000dfdf7808 */ /* 0x000fe40005000000 */
[----:B------:R-:W-:Y:S02]  /*168e0*/  FSEL R225, R225, -INF , !P6 ;  /* 0xff800000e1e17808 */ /* 0x000fe40007000000 */
[----:B------:R-:W-:Y:S02]  /*168f0*/  ISETP.GE.AND P1, PT, R177, R201, PT ;  /* 0x000000c9b100720c */ /* 0x000fe40003f26270 */
[C---:B------:R-:W-:Y:S02]  /*16900*/  ISETP.GE.AND P3, PT, R169.reuse, R203, PT ;  /* 0x000000cba900720c */ /* 0x040fe40003f66270 */
[C---:B------:R-:W-:Y:S02]  /*16910*/  ISETP.GE.AND P2, PT, R169.reuse, R202, PT ;  /* 0x000000caa900720c */ /* 0x040fe40003f46270 */
[----:B------:R-:W-:Y:S02]  /*16920*/  ISETP.GE.AND P6, PT, R169, R204, PT ;  /* 0x000000cca900720c */ /* 0x000fe40003fc6270 */
        /* <DEDUP_REMOVED lines=35> */
[-C--:B------:R-:W-:Y:S02]  /*16b60*/  ISETP.GE.AND P2, PT, R15, R202.reuse, PT ;  /* 0x000000ca0f00720c */ /* 0x080fe40003f46270 */
[----:B------:R-:W-:Y:S02]  /*16b70*/  FSEL R185, R63, -INF , !P0 ;  /* 0xff8000003fb97808 */ /* 0x000fe40004000000 */
[-C--:B------:R-:W-:Y:S02]  /*16b80*/  ISETP.GE.AND P3, PT, R19, R202.reuse, PT ;  /* 0x000000ca1300720c */ /* 0x080fe40003f66270 */
[-C--:B------:R-:W-:Y:S02]  /*16b90*/  ISETP.GE.AND P0, PT, R13, R202.reuse, PT ;  /* 0x000000ca0d00720c */ /* 0x080fe40003f06270 */
[----:B------:R-:W-:Y:S02]  /*16ba0*/  FSEL R64, R64, -INF , !P2 ;  /* 0xff80000040407808 */ /* 0x000fe40005000000 */
[----:B------:R-:W-:Y:S02]  /*16bb0*/  FSEL R131, R220, -INF , !P6 ;  /* 0xff800000dc837808 */ /* 0x000fe40007000000 */
[----:B------:R-:W-:Y:S02]  /*16bc0*/  FSEL R46, R46, -INF , !P3 ;  /* 0xff8000002e2e7808 */ /* 0x000fe40005800000 */
[-C--:B------:R-:W-:Y:S02]  /*16bd0*/  ISETP.GE.AND P2, PT, R12, R202.reuse, PT ;  /* 0x000000ca0c00720c */ /* 0x080fe40003f46270 */
[----:B------:R-:W-:Y:S02]  /*16be0*/  FSEL R68, R68, -INF , !P0 ;  /* 0xff80000044447808 */ /* 0x000fe40004000000 */
[-C--:B------:R-:W-:Y:S02]  /*16bf0*/  ISETP.GE.AND P6, PT, R21, R201.reuse, PT ;  /* 0x000000c91500720c */ /* 0x080fe40003fc6270 */
[----:B------:R-:W-:Y:S02]  /*16c00*/  ISETP.GE.AND P3, PT, R16, R202, PT ;  /* 0x000000ca1000720c */ /* 0x000fe40003f66270 */
[----:B------:R-:W-:Y:S02]  /*16c10*/  ISETP.GE.AND P0, PT, R12, R204, PT ;  /* 0x000000cc0c00720c */ /* 0x000fe40003f06270 */
[----:B------:R-:W-:Y:S02]  /*16c20*/  FSEL R69, R69, -INF , !P2 ;  /* 0xff80000045457808 */ /* 0x000fe40005000000 */
[----:B------:R-:W-:Y:S02]  /*16c30*/  FSEL R184, R212, -INF , !P6 ;  /* 0xff800000d4b87808 */ /* 0x000fe40007000000 */
[----:B------:R-:W-:Y:S02]  /*16c40*/  FSEL R47, R47, -INF , !P3 ;  /* 0xff8000002f2f7808 */ /* 0x000fe40005800000 */
[-C--:B------:R-:W-:Y:S02]  /*16c50*/  ISETP.GE.AND P2, PT, R12, R201.reuse, PT ;  /* 0x000000c90c00720c */ /* 0x080fe40003f46270 */
        /* <DEDUP_REMOVED lines=11> */
[-C--:B------:R-:W-:Y:S02]  /*16d10*/  ISETP.GE.AND P3, PT, R15, R203.reuse, PT ;  /* 0x000000cb0f00720c */ /* 0x080fe40003f66270 */
[----:B------:R-:W-:Y:S02]  /*16d20*/  ISETP.GE.AND P0, PT, R5, R203, PT ;  /* 0x000000cb0500720c */ /* 0x000fe40003f06270 */
[----:B------:R-:W-:Y:S02]  /*16d30*/  FSEL R217, R208, -INF , !P1 ;  /* 0xff800000d0d97808 */ /* 0x000fe40004800000 */
[----:B------:R-:W-:Y:S02]  /*16d40*/  FSEL R178, R78, -INF , !P2 ;  /* 0xff8000004eb27808 */ /* 0x000fe40005000000 */
[----:B------:R-:W-:Y:S02]  /*16d50*/  FSEL R53, R49, -INF , !P6 ;  /* 0xff80000031357808 */ /* 0x000fe40007000000 */
[----:B------:R-:W-:Y:S02]  /*16d60*/  FSEL R208, R62, -INF , !P3 ;  /* 0xff8000003ed07808 */ /* 0x000fe40005800000 */
[----:B------:R-:W-:Y:S02]  /*16d70*/  FSEL R78, R79, -INF , !P0 ;  /* 0xff8000004f4e7808 */ /* 0x000fe40004000000 */
[-C--:B------:R-:W-:Y:S02]  /*16d80*/  ISETP.GE.AND P1, PT, R19, R204.reuse, PT ;  /* 0x000000cc1300720c */ /* 0x080fe40003f26270 */
[-C--:B------:R-:W-:Y:S02]  /*16d90*/  ISETP.GE.AND P6, PT, R17, R204.reuse, PT ;  /* 0x000000cc1100720c */ /* 0x080fe40003fc6270 */
[----:B------:R-:W-:Y:S02]  /*16da0*/  ISETP.GE.AND P3, PT, R14, R204, PT ;  /* 0x000000cc0e00720c */ /* 0x000fe40003f66270 */
[----:B------:R-:W-:Y:S02]  /*16db0*/  ISETP.GE.AND P0, PT, R4, R202, PT ;  /* 0x000000ca0400720c */ /* 0x000fe40003f06270 */
[----:B------:R-:W-:Y:S02]  /*16dc0*/  FSEL R129, R38, -INF , !P1 ;  /* 0xff80000026817808 */ /* 0x000fe40004800000 */
[----:B------:R-:W-:Y:S02]  /*16dd0*/  FSEL R130, R36, -INF , !P6 ;  /* 0xff80000024827808 */ /* 0x000fe40007000000 */
[----:B------:R-:W-:Y:S02]  /*16de0*/  FSEL R67, R67, -INF , !P3 ;  /* 0xff80000043437808 */ /* 0x000fe40005800000 */
[----:B------:R-:W-:Y:S02]  /*16df0*/  FSEL R84, R84, -INF , !P0 ;  /* 0xff80000054547808 */ /* 0x000fe40004000000 */
[----:B------:R-:W-:Y:S02]  /*16e00*/  ISETP.GE.AND P1, PT, R17, R201, PT ;  /* 0x000000c91100720c */ /* 0x000fe40003f26270 */
[-C--:B------:R-:W-:Y:S02]  /*16e10*/  ISETP.GE.AND P6, PT, R16, R203.reuse, PT ;  /* 0x000000cb1000720c */ /* 0x080fe40003fc6270 */
[----:B------:R-:W-:Y:S02]  /*16e20*/  ISETP.GE.AND P3, PT, R13, R203, PT ;  /* 0x000000cb0d00720c */ /* 0x000fe40003f66270 */
[-C--:B------:R-:W-:Y:S02]  /*16e30*/  ISETP.GE.AND P0, PT, R3, R204.reuse, PT ;  /* 0x000000cc0300720c */ /* 0x080fe40003f06270 */
[----:B------:R-:W-:Y:S02]  /*16e40*/  FSEL R181, R56, -INF , !P1 ;  /* 0xff80000038b57808 */ /* 0x000fe40004800000 */
[----:B------:R-:W-:Y:S01]  /*16e50*/  FSEL R212, R59, -INF , !P6 ;  /* 0xff8000003bd47808 */ /* 0x000fe20007000000 */
[----:B------:R-:W3:Y:S01]  /*16e60*/  LDL.64 R56, [R1+0x50] ;  /* 0x0000500001387983 */ /* 0x000ee20000100a00 */
[----:B------:R-:W-:Y:S02]  /*16e70*/  FSEL R183, R74, -INF , !P3 ;  /* 0xff8000004ab77808 */ /* 0x000fe40005800000 */
[----:B------:R-:W-:Y:S02]  /*16e80*/  FSEL R87, R87, -INF , !P0 ;  /* 0xff80000057577808 */ /* 0x000fe40004000000 */
[-C--:B------:R-:W-:Y:S02]  /*16e90*/  ISETP.GE.AND P1, PT, R14, R201.reuse, PT ;  /* 0x000000c90e00720c */ /* 0x080fe40003f26270 */
[----:B------:R-:W-:Y:S02]  /*16ea0*/  ISETP.GE.AND P6, PT, R15, R204, PT ;  /* 0x000000cc0f00720c */ /* 0x000fe40003fc6270 */
        /* <DEDUP_REMOVED lines=8> */
[-C--:B------:R-:W-:Y:S02]  /*16f30*/  ISETP.GE.AND P1, PT, R14, R202.reuse, PT ;  /* 0x000000ca0e00720c */ /* 0x080fe40003f26270 */
[----:B------:R-:W-:Y:S02]  /*16f40*/  ISETP.GE.AND P6, PT, R13, R201, PT ;  /* 0x000000c90d00720c */ /* 0x000fe40003fc6270 */
[----:B------:R-:W-:Y:S02]  /*16f50*/  ISETP.GE.AND P3, PT, R3, R202, PT ;  /* 0x000000ca0300720c */ /* 0x000fe40003f66270 */
[-C--:B------:R-:W-:Y:S02]  /*16f60*/  ISETP.GE.AND P2, PT, R4, R203.reuse, PT ;  /* 0x000000cb0400720c */ /* 0x080fe40003f46270 */
[----:B------:R-:W-:Y:S02]  /*16f70*/  ISETP.GE.AND P0, PT, R25, R203, PT ;  /* 0x000000cb1900720c */ /* 0x000fe40003f06270 */
[----:B------:R-:W-:Y:S02]  /*16f80*/  FSEL R65, R65, -INF , !P1 ;  /* 0xff80000041417808 */ /* 0x000fe40004800000 */
[----:B------:R-:W-:Y:S02]  /*16f90*/  FSEL R62, R72, -INF , !P6 ;  /* 0xff800000483e7808 */ /* 0x000fe40007000000 */
[----:B------:R-:W-:Y:S01]  /*16fa0*/  FSEL R85, R85, -INF , !P3 ;  /* 0xff80000055557808 */ /* 0x000fe20005800000 */
[----:B------:R-:W3:Y:S01]  /*16fb0*/  LDL.64 R72, [R1+0x40] ;  /* 0x0000400001487983 */ /* 0x000ee20000100a00 */
[----:B------:R-:W-:Y:S02]  /*16fc0*/  FSEL R61, R90, -INF , !P2 ;  /* 0xff8000005a3d7808 */ /* 0x000fe40005000000 */
[----:B------:R-:W-:Y:S02]  /*16fd0*/  FSEL R95, R95, -INF , !P0 ;  /* 0xff8000005f5f7808 */ /* 0x000fe40004000000 */
[----:B------:R-:W-:Y:S01]  /*16fe0*/  ISETP.GE.AND P1, PT, R13, R204, PT ;  /* 0x000000cc0d00720c */ /* 0x000fe20003f26270 */
[----:B------:R1:W-:Y:S01]  /*16ff0*/  STL [R1+0xbc], R201 ;  /* 0x0000bcc901007387 */ /* 0x0003e20000100800 */
[----:B------:R-:W-:Y:S02]  /*17000*/  ISETP.GE.AND P3, PT, R3, R201, PT ;  /* 0x000000c90300720c */ /* 0x000fe40003f66270 */
[-C--:B------:R-:W-:Y:S02]  /*17010*/  ISETP.GE.AND P2, PT, R2, R202.reuse, PT ;  /* 0x000000ca0200720c */ /* 0x080fe40003f46270 */
[----:B------:R-:W-:Y:S02]  /*17020*/  ISETP.GE.AND P0, PT, R24, R202, PT ;  /* 0x000000ca1800720c */ /* 0x000fe40003f06270 */
[----:B------:R-:W-:Y:S02]  /*17030*/  FSEL R70, R70, -INF , !P1 ;  /* 0xff80000046467808 */ /* 0x000fe40004800000 */
[----:B------:R-:W-:Y:S02]  /*17040*/  FSEL R48, R89, -INF , !P3 ;  /* 0xff80000059307808 */ /* 0x000fe40005800000 */
[----:B------:R-:W-:Y:S02]  /*17050*/  FSEL R96, R96, -INF , !P2 ;  /* 0xff80000060607808 */ /* 0x000fe40005000000 */
[----:B------:R-:W-:Y:S02]  /*17060*/  FSEL R100, R100, -INF , !P0 ;  /* 0xff80000064647808 */ /* 0x000fe40004000000 */
[-C--:B------:R-:W-:Y:S02]  /*17070*/  ISETP.GE.AND P1, PT, R12, R203.reuse, PT ;  /* 0x000000cb0c00720c */ /* 0x080fe40003f26270 */
[-C--:B------:R-:W-:Y:S02]  /*17080*/  ISETP.GE.AND P3, PT, R2, R203.reuse, PT ;  /* 0x000000cb0200720c */ /* 0x080fe40003f66270 */
[-C--:B------:R-:W-:Y:S02]  /*17090*/  ISETP.GE.AND P2, PT, R24, R204.reuse, PT ;  /* 0x000000cc1800720c */ /* 0x080fe40003f46270 */
        /* <DEDUP_REMOVED lines=13> */
[-C--:B------:R-:W-:Y:S02]  /*17170*/  ISETP.GE.AND P1, PT, R4, R201.reuse, PT ;  /* 0x000000c90400720c */ /* 0x080fe40003f26270 */
[-C--:B------:R-:W-:Y:S02]  /*17180*/  ISETP.GE.AND P3, PT, R23, R202.reuse, PT ;  /* 0x000000ca1700720c */ /* 0x080fe40003f66270 */
[C---:B------:R-:W-:Y:S02]  /*17190*/  ISETP.GE.AND P2, PT, R10.reuse, R201, PT ;  /* 0x000000c90a00720c */ /* 0x040fe40003f46270 */
[----:B------:R-:W-:Y:S02]  /*171a0*/  ISETP.GE.AND P0, PT, R10, R203, PT ;  /* 0x000000cb0a00720c */ /* 0x000fe40003f06270 */
[----:B------:R-:W-:Y:S02]  /*171b0*/  FSEL R49, R88, -INF , !P1 ;  /* 0xff80000058317808 */ /* 0x000fe40004800000 */
[----:B------:R-:W-:Y:S02]  /*171c0*/  FSEL R101, R101, -INF , !P3 ;  /* 0xff80000065657808 */ /* 0x000fe40005800000 */
[----:B------:R-:W-:Y:S02]  /*171d0*/  FSEL R109, R109, -INF , !P2 ;  /* 0xff8000006d6d7808 */ /* 0x000fe40005000000 */
[----:B------:R-:W-:Y:S02]  /*171e0*/  FSEL R111, R111, -INF , !P0 ;  /* 0xff8000006f6f7808 */ /* 0x000fe40004000000 */
[-C--:B------:R-:W-:Y:S02]  /*171f0*/  ISETP.GE.AND P1, PT, R25, R201.reuse, PT ;  /* 0x000000c91900720c */ /* 0x080fe40003f26270 */
[----:B------:R-:W-:Y:S02]  /*17200*/  ISETP.GE.AND P3, PT, R23, R201, PT ;  /* 0x000000c91700720c */ /* 0x000fe40003f66270 */
[-C--:B------:R-:W-:Y:S02]  /*17210*/  ISETP.GE.AND P2, PT, R10, R202.reuse, PT ;  /* 0x000000ca0a00720c */ /* 0x080fe40003f46270 */
[-C--:B------:R-:W-:Y:S02]  /*17220*/  ISETP.GE.AND P0, PT, R11, R202.reuse, PT ;  /* 0x000000ca0b00720c */ /* 0x080fe40003f06270 */
[----:B------:R-:W-:Y:S02]  /*17230*/  FSEL R93, R93, -INF , !P1 ;  /* 0xff8000005d5d7808 */ /* 0x000fe40004800000 */
[----:B------:R-:W-:Y:S02]  /*17240*/  FSEL R105, R105, -INF , !P3 ;  /* 0xff80000069697808 */ /* 0x000fe40005800000 */
[----:B------:R-:W-:Y:S02]  /*17250*/  FSEL R113, R113, -INF , !P2 ;  /* 0xff80000071717808 */ /* 0x000fe40005000000 */
[----:B------:R-:W-:Y:S02]  /*17260*/  FSEL R116, R116, -INF , !P0 ;  /* 0xff80000074747808 */ /* 0x000fe40004000000 */
[-C--:B------:R-:W-:Y:S02]  /*17270*/  ISETP.GE.AND P1, PT, R25, R202.reuse, PT ;  /* 0x000000ca1900720c */ /* 0x080fe40003f26270 */
[-C--:B------:R-:W-:Y:S02]  /*17280*/  ISETP.GE.AND P3, PT, R8, R202.reuse, PT ;  /* 0x000000ca0800720c */ /* 0x080fe40003f66270 */
        /* <DEDUP_REMOVED lines=10> */
[----:B------:R-:W-:Y:S02]  /*17330*/  ISETP.GE.AND P2, PT, R9, R201, PT ;  /* 0x000000c90900720c */ /* 0x000fe40003f46270 */
[----:B------:R-:W-:Y:S01]  /*17340*/  FSEL R77, R77, -INF , !P6 ;  /* 0xff8000004d4d7808 */ /* 0x000fe20007000000 */
[----:B-1----:R-:W3:Y:S01]  /*17350*/  LDL.64 R200, [R1+0x58] ;  /* 0x0000580001c87983 */ /* 0x002ee20000100a00 */
[----:B------:R-:W-:Y:S02]  /*17360*/  ISETP.GE.AND P6, PT, R5, R202, PT ;  /* 0x000000ca0500720c */ /* 0x000fe40003fc6270 */
[----:B------:R-:W-:Y:S02]  /*17370*/  FSEL R104, R104, -INF , !P1 ;  /* 0xff80000068687808 */ /* 0x000fe40004800000 */
[----:B------:R-:W-:Y:S01]  /*17380*/  FSEL R81, R81, -INF , !P6 ;  /* 0xff80000051517808 */ /* 0x000fe20007000000 */
[----:B------:R1:W-:Y:S01]  /*17390*/  STL.64 [R1+0xc8], R202 ;  /* 0x0000c8ca01007387 */ /* 0x0003e20000100a00 */
[-C--:B------:R-:W-:Y:S02]  /*173a0*/  ISETP.GE.AND P6, PT, R4, R204.reuse, PT ;  /* 0x000000cc0400720c */ /* 0x080fe40003fc6270 */
[-C--:B------:R-:W-:Y:S02]  /*173b0*/  ISETP.GE.AND P1, PT, R8, R203.reuse, PT ;  /* 0x000000cb0800720c */ /* 0x080fe40003f26270 */
[----:B------:R-:W-:Y:S02]  /*173c0*/  FSEL R33, R86, -INF , !P6 ;  /* 0xff80000056217808 */ /* 0x000fe40007000000 */
[-C--:B------:R-:W-:Y:S02]  /*173d0*/  ISETP.GE.AND P6, PT, R3, R203.reuse, PT ;  /* 0x000000cb0300720c */ /* 0x080fe40003fc6270 */
[----:B--2---:R-:W-:Y:S02]  /*173e0*/  LOP3.LUT R0, R27, UR21, R0, 0x96, !PT ;  /* 0x000000151b007c12 */ /* 0x004fe4000f8e9600 */
[----:B------:R-:W-:Y:S02]  /*173f0*/  FSEL R60, R91, -INF , !P6 ;  /* 0xff8000005b3c7808 */ /* 0x000fe40007000000 */
[-C--:B------:R-:W-:Y:S01]  /*17400*/  ISETP.GE.AND P6, PT, R2, R204.reuse, PT ;  /* 0x000000cc0200720c */ /* 0x080fe20003fc6270 */
[----:B------:R-:W-:Y:S01]  /*17410*/  IMAD.WIDE.U32 R14, R0, -0x326172a9, RZ ;  /* 0xcd9e8d57000e7825 */ /* 0x000fe200078e00ff */
[----:B------:R-:W-:Y:S02]  /*17420*/  LOP3.LUT R2, R193, UR21, R27, 0x96, !PT ;  /* 0x00000015c1027c12 */ /* 0x000fe4000f8e961b */
[----:B------:R-:W-:Y:S02]  /*17430*/  FSEL R98, R98, -INF , !P6 ;  /* 0xff80000062627808 */ /* 0x000fe40007000000 */
[-C--:B------:R-:W-:Y:S01]  /*17440*/  ISETP.GE.AND P6, PT, R24, R203.reuse, PT ;  /* 0x000000cb1800720c */ /* 0x080fe20003fc6270 */
[----:B------:R-:W-:Y:S01]  /*17450*/  IMAD.WIDE.U32 R2, R2, -0x326172a9, RZ ;  /* 0xcd9e8d5702027825 */ /* 0x000fe200078e00ff */
[----:B------:R-:W-:Y:S02]  /*17460*/  FSEL R110, R110, -INF , !P1 ;  /* 0xff8000006e6e7808 */ /* 0x000fe40004800000 */
[----:B------:R-:W-:Y:S02]  /*17470*/  FSEL R106, R106, -INF , !P6 ;  /* 0xff8000006a6a7808 */ /* 0x000fe40007000000 */
[-C--:B------:R-:W-:Y:S02]  /*17480*/  ISETP.GE.AND P1, PT, R10, R204.reuse, PT ;  /* 0x000000cc0a00720c */ /* 0x080fe40003f26270 */
[----:B------:R-:W-:Y:S02]  /*17490*/  FSEL R124, R124, -INF , !P0 ;  /* 0xff8000007c7c7808 */ /* 0x000fe40004000000 */
[----:B------:R-:W-:Y:S02]  /*174a0*/  FSEL R125, R125, -INF , !P2 ;  /* 0xff8000007d7d7808 */ /* 0x000fe40005000000 */
[----:B------:R-:W-:Y:S02]  /*174b0*/  ISETP.GE.AND P6, PT, R8, R204, PT ;  /* 0x000000cc0800720c */ /* 0x000fe40003fc6270 */
[----:B------:R-:W-:Y:S02]  /*174c0*/  ISETP.GE.AND P0, PT, R9, R203, PT ;  /* 0x000000cb0900720c */ /* 0x000fe40003f06270 */
[----:B------:R-:W-:Y:S02]  /*174d0*/  ISETP.GE.AND P2, PT, R7, R202, PT ;  /* 0x000000ca0700720c */ /* 0x000fe40003f46270 */
[C---:B----4-:R-:W-:Y:S02]  /*174e0*/  LOP3.LUT R8, R3.reuse, R199, RZ, 0x3c, !PT ;  /* 0x000000c703087212 */ /* 0x050fe400078e3cff */
[----:B------:R-:W-:Y:S02]  /*174f0*/  LOP3.LUT R12, R3, R195, RZ, 0x3c, !PT ;  /* 0x000000c3030c7212 */ /* 0x000fe400078e3cff */
[----:B---3--:R-:W-:Y:S02]  /*17500*/  LOP3.LUT R10, R2, R194, RZ, 0x3c, !PT ;  /* 0x000000c2020a7212 */ /* 0x008fe400078e3cff */
[----:B------:R-:W-:Y:S01]  /*17510*/  FSEL R115, R115, -INF , !P1 ;  /* 0xff80000073737808 */ /* 0x000fe20004800000 */
[----:B------:R-:W-:Y:S01]  /*17520*/  IMAD.WIDE.U32 R12, R12, -0x2daee0ad, RZ ;  /* 0xd2511f530c0c7825 */ /* 0x000fe200078e00ff */
[----:B------:R-:W-:Y:S02]  /*17530*/  LOP3.LUT R2, R2, R192, RZ, 0x3c, !PT ;  /* 0x000000c002027212 */ /* 0x000fe400078e3cff */
[-C--:B------:R-:W-:Y:S02]  /*17540*/  ISETP.GE.AND P1, PT, R22, R202.reuse, PT ;  /* 0x000000ca1600720c */ /* 0x080fe40003f26270 */
[----:B------:R-:W-:Y:S01]  /*17550*/  FSEL R5, R127, -INF , !P0 ;  /* 0xff8000007f057808 */ /* 0x000fe20004000000 */
[----:B------:R-:W-:Y:S01]  /*17560*/  IMAD.WIDE.U32 R2, R2, -0x2daee0ad, RZ ;  /* 0xd2511f5302027825 */ /* 0x000fe200078e00ff */
[----:B------:R-:W-:Y:S02]  /*17570*/  FSEL R128, R128, -INF , !P2 ;  /* 0xff80000080807808 */ /* 0x000fe40005000000 */
[----:B------:R-:W-:Y:S02]  /*17580*/  FSEL R114, R114, -INF , !P6 ;  /* 0xff80000072727808 */ /* 0x000fe40007000000 */
[C---:B------:R-:W-:Y:S02]  /*17590*/  ISETP.GE.AND P0, PT, R9.reuse, R202, PT ;  /* 0x000000ca0900720c */ /* 0x040fe40003f06270 */
[----:B------:R-:W-:Y:S01]  /*175a0*/  ISETP.GE.AND P2, PT, R9, R204, PT ;  /* 0x000000cc0900720c */ /* 0x000fe20003f46270 */
[----:B------:R-:W-:Y:S01]  /*175b0*/  IMAD.WIDE.U32 R8, R8, -0x2daee0ad, RZ ;  /* 0xd2511f5308087825 */ /* 0x000fe200078e00ff */
[----:B------:R-:W-:Y:S02]  /*175c0*/  LOP3.LUT R0, R14, R192, RZ, 0x3c, !PT ;  /* 0x000000c00e007212 */ /* 0x000fe400078e3cff */
[----:B------:R-:W-:Y:S01]  /*175d0*/  ISETP.GE.AND P6, PT, R11, R204, PT ;  /* 0x000000cc0b00720c */ /* 0x000fe20003fc6270 */
[----:B------:R-:W-:Y:S01]  /*175e0*/  IMAD.WIDE.U32 R10, R10, -0x2daee0ad, RZ ;  /* 0xd2511f530a0a7825 */ /* 0x000fe200078e00ff */
[----:B------:R-:W-:Y:S02]  /*175f0*/  LOP3.LUT R4, R15, R199, RZ, 0x3c, !PT ;  /* 0x000000c70f047212 */ /* 0x000fe400078e3cff */
[----:B------:R-:W-:Y:S01]  /*17600*/  FSEL R117, R117, -INF , !P1 ;  /* 0xff80000075757808 */ /* 0x000fe20004800000 */
[----:B------:R-:W-:Y:S01]  /*17610*/  IMAD.WIDE.U32 R30, R0, -0x2daee0ad, RZ ;  /* 0xd2511f53001e7825 */ /* 0x000fe200078e00ff */
[----:B------:R-:W-:Y:S02]  /*17620*/  ISETP.GE.AND P1, PT, R22, R203, PT ;  /* 0x000000cb1600720c */ /* 0x000fe40003f26270 */
[----:B------:R-:W-:Y:S01]  /*17630*/  LOP3.LUT R17, R15, R195, RZ, 0x3c, !PT ;  /* 0x000000c30f117212 */ /* 0x000fe200078e3cff */
[----:B------:R-:W-:Y:S01]  /*17640*/  IMAD.WIDE.U32 R24, R4, -0x2daee0ad, RZ ;  /* 0xd2511f5304187825 */ /* 0x000fe200078e00ff */
[----:B------:R-:W-:Y:S02]  /*17650*/  LOP3.LUT R16, R12, UR15, R11, 0x96, !PT ;  /* 0x0000000f0c107c12 */ /* 0x000fe4000f8e960b */
[----:B------:R-:W-:Y:S02]  /*17660*/  FSEL R123, R123, -INF , !P1 ;  /* 0xff8000007b7b7808 */ /* 0x000fe40004800000 */
[----:B------:R-:W-:Y:S02]  /*17670*/  LOP3.LUT R15, R14, R194, RZ, 0x3c, !PT ;  /* 0x000000c20e0f7212 */ /* 0x000fe400078e3cff */
[----:B------:R-:W-:Y:S02]  /*17680*/  FSEL R120, R120, -INF , !P3 ;  /* 0xff80000078787808 */ /* 0x000fe40005800000 */
[----:B------:R-:W-:Y:S01]  /*17690*/  ISETP.GE.AND P1, PT, R7, R203, PT ;  /* 0x000000cb0700720c */ /* 0x000fe20003f26270 */
[----:B------:R-:W-:Y:S01]  /*176a0*/  IMAD.WIDE.U32 R38, R15, -0x2daee0ad, RZ ;  /* 0xd2511f530f267825 */ /* 0x000fe200078e00ff */
[----:B------:R-:W-:Y:S01]  /*176b0*/  LOP3.LUT R14, R8, UR15, R3, 0x96, !PT ;  /* 0x0000000f080e7c12 */ /* 0x000fe2000f8e9603 */
[----:B-1----:R-:W2:Y:S01]  /*176c0*/  LDL.64 R202, [R1+0x48] ;  /* 0x0000480001ca7983 */ /* 0x002ea20000100a00 */
[-C--:B------:R-:W-:Y:S02]  /*176d0*/  ISETP.GE.AND P3, PT, R22, R204.reuse, PT ;  /* 0x000000cc1600720c */ /* 0x080fe40003f66270 */
[----:B------:R-:W-:Y:S01]  /*176e0*/  FSEL R6, R126, -INF , !P1 ;  /* 0xff8000007e067808 */ /* 0x000fe20004800000 */
[----:B------:R-:W-:Y:S01]  /*176f0*/  IMAD.WIDE.U32 R14, R14, -0x326172a9, RZ ;  /* 0xcd9e8d570e0e7825 */ /* 0x000fe200078e00ff */
[----:B------:R-:W-:Y:S02]  /*17700*/  ISETP.GE.AND P1, PT, R7, R204, PT ;  /* 0x000000cc0700720c */ /* 0x000fe40003f26270 */
[----:B------:R-:W-:Y:S02]  /*17710*/  LOP3.LUT R24, R24, UR15, R31, 0x96, !PT ;  /* 0x0000000f18187c12 */ /* 0x000fe4000f8e961f */
[C---:B------:R-:W-:Y:S01]  /*17720*/  LOP3.LUT R0, R56.reuse, UR18, R9, 0x96, !PT ;  /* 0x0000001238007c12 */ /* 0x040fe2000f8e9609 */
[----:B------:R-:W-:Y:S01]  /*17730*/  IMAD.WIDE.U32 R8, R17, -0x2daee0ad, RZ ;  /* 0xd2511f5311087825 */ /* 0x000fe200078e00ff */
[----:B------:R-:W-:Y:S03]  /*17740*/  LOP3.LUT R7, R56, UR18, R25, 0x96, !PT ;  /* 0x0000001238077c12 */ /* 0x000fe6000f8e9619 */
[----:B------:R-:W-:Y:S01]  /*17750*/  IMAD.WIDE.U32 R22, R0, -0x326172a9, RZ ;  /* 0xcd9e8d5700167825 */ /* 0x000fe200078e00ff */
[----:B------:R-:W-:Y:S03]  /*17760*/  LOP3.LUT R36, R8, UR15, R39, 0x96, !PT ;  /* 0x0000000f08247c12 */ /* 0x000fe6000f8e9627 */
[----:B------:R-:W-:Y:S01]  /*17770*/  IMAD.WIDE.U32 R20, R7, -0x326172a9, RZ ;  /* 0xcd9e8d5707147825 */ /* 0x000fe200078e00ff */
[----:B------:R-:W-:Y:S03]  /*17780*/  LOP3.LUT R22, R22, UR9, R15, 0x96, !PT ;  /* 0x0000000916167c12 */ /* 0x000fe6000f8e960f */
[----:B------:R-:W-:Y:S04]  /*17790*/  IMAD.WIDE.U32 R24, R24, -0x326172a9, RZ ;  /* 0xcd9e8d5718187825 */ /* 0x000fe800078e00ff */
[----:B------:R-:W-:Y:S01]  /*177a0*/  IMAD.WIDE.U32 R16, R16, -0x326172a9, RZ ;  /* 0xcd9e8d5710107825 */ /* 0x000fe200078e00ff */
[----:B------:R-:W-:Y:S02]  /*177b0*/  LOP3.LUT R20, R20, UR9, R25, 0x96, !PT ;  /* 0x0000000914147c12 */ /* 0x000fe4000f8e9619 */
[----:B------:R-:W-:Y:S01]  /*177c0*/  LOP3.LUT R0, R72, UR10, R23, 0x96, !PT ;  /* 0x0000000a48007c12 */ /* 0x000fe2000f8e9617 */
[----:B------:R-:W-:Y:S04]  /*177d0*/  IMAD.WIDE.U32 R22, R22, -0x2daee0ad, RZ ;  /* 0xd2511f5316167825 */ /* 0x000fe800078e00ff */
[----:B------:R-:W-:Y:S01]  /*177e0*/  IMAD.WIDE.U32 R26, R0, -0x2daee0ad, RZ ;  /* 0xd2511f53001a7825 */ /* 0x000fe200078e00ff */
[----:B------:R-:W-:Y:S03]  /*177f0*/  LOP3.LUT R0, R72, UR10, R21, 0x96, !PT ;  /* 0x0000000a48007c12 */ /* 0x000fe6000f8e9615 */
[----:B------:R-:W-:Y:S01]  /*17800*/  IMAD.WIDE.U32 R20, R20, -0x2daee0ad, RZ ;  /* 0xd2511f5314147825 */ /* 0x000fe200078e00ff */
[----:B------:R-:W-:Y:S02]  /*17810*/  LOP3.LUT R12, R2, UR13, R27, 0x96, !PT ;  /* 0x0000000d020c7c12 */ /* 0x000fe4000f8e961b */
[----:B------:R-:W-:Y:S03]  /*17820*/  LOP3.LUT R4, R200, UR18, R13, 0x96, !PT ;  /* 0x00000012c8047c12 */ /* 0x000fe6000f8e960d */
[----:B------:R-:W-:Y:S01]  /*17830*/  IMAD.WIDE.U32 R12, R12, -0x326172a9, RZ ;  /* 0xcd9e8d570c0c7825 */ /* 0x000fe200078e00ff */
[----:B------:R-:W-:Y:S03]  /*17840*/  LOP3.LUT R31, R200, UR18, R9, 0x96, !PT ;  /* 0x00000012c81f7c12 */ /* 0x000fe6000f8e9609 */
[----:B------:R-:W-:Y:S01]  /*17850*/  IMAD.WIDE.U32 R18, R4, -0x326172a9, RZ ;  /* 0xcd9e8d5704127825 */ /* 0x000fe200078e00ff */
[----:B------:R-:W-:Y:S02]  /*17860*/  LOP3.LUT R4, R26, UR12, R23, 0x96, !PT ;  /* 0x0000000c1a047c12 */ /* 0x000fe4000f8e9617 */
[----:B------:R-:W-:Y:S01]  /*17870*/  LOP3.LUT R23, R14, UR7, R13, 0x96, !PT ;  /* 0x000000070e177c12 */ /* 0x000fe2000f8e960d */
[----:B------:R-:W-:Y:S01]  /*17880*/  IMAD.WIDE.U32 R26, R0, -0x2daee0ad, RZ ;  /* 0xd2511f53001a7825 */ /* 0x000fe200078e00ff */
[----:B------:R-:W-:Y:S02]  /*17890*/  LOP3.LUT R3, R196, UR10, R19, 0x96, !PT ;  /* 0x0000000ac4037c12 */ /* 0x000fe4000f8e9613 */
[----:B------:R-:W-:Y:S02]  /*178a0*/  LOP3.LUT R18, R18, UR9, R17, 0x96, !PT ;  /* 0x0000000912127c12 */ /* 0x000fe4000f8e9611 */
[----:B------:R-:W-:Y:S01]  /*178b0*/  LOP3.LUT R0, R26, UR12, R21, 0x96, !PT ;  /* 0x0000000c1a007c12 */ /* 0x000fe2000f8e9615 */
[----:B------:R-:W-:Y:S04]  /*178c0*/  IMAD.WIDE.U32 R28, R3, -0x2daee0ad, RZ ;  /* 0xd2511f53031c7825 */ /* 0x000fe800078e00ff */
[----:B------:R-:W-:Y:S01]  /*178d0*/  IMAD.WIDE.U32 R18, R18, -0x2daee0ad, RZ ;  /* 0xd2511f5312127825 */ /* 0x000fe200078e00ff */
[----:B------:R-:W-:Y:S02]  /*178e0*/  LOP3.LUT R8, R10, UR13, R29, 0x96, !PT ;  /* 0x0000000d0a087c12 */ /* 0x000fe4000f8e961d */
[----:B------:R-:W-:Y:S02]  /*178f0*/  LOP3.LUT R10, R30, UR13, R27, 0x96, !PT ;  /* 0x0000000d1e0a7c12 */ /* 0x000fe4000f8e961b */
[----:B------:R-:W-:Y:S01]  /*17900*/  LOP3.LUT R2, R28, UR12, R19, 0x96, !PT ;  /* 0x0000000c1c027c12 */ /* 0x000fe2000f8e9613 */
[----:B------:R-:W-:Y:S04]  /*17910*/  IMAD.WIDE.U32 R8, R8, -0x326172a9, RZ ;  /* 0xcd9e8d5708087825 */ /* 0x000fe800078e00ff */
[----:B------:R-:W-:Y:S01]  /*17920*/  IMAD.WIDE.U32 R2, R2, -0x326172a9, RZ ;  /* 0xcd9e8d5702027825 */ /* 0x000fe200078e00ff */
[----:B------:R-:W-:Y:S03]  /*17930*/  LOP3.LUT R15, R16, UR7, R9, 0x96, !PT ;  /* 0x00000007100f7c12 */ /* 0x000fe6000f8e9609 */
[----:B------:R-:W-:Y:S01]  /*17940*/  IMAD.MOV.U32 R25, RZ, RZ, R2 ;  /* 0x000000ffff197224 */ /* 0x000fe200078e0002 */
[----:B------:R-:W-:Y:S01]  /*17950*/  LOP3.LUT R13, R8, UR6, R3, 0x96, !PT ;  /* 0x00000006080d7c12 */ /* 0x000fe2000f8e9603 */
[----:B------:R-:W-:Y:S01]  /*17960*/  IMAD.WIDE.U32 R8, R4, -0x326172a9, RZ ;  /* 0xcd9e8d5704087825 */ /* 0x000fe200078e00ff */
[C---:B------:R-:W-:Y:S02]  /*17970*/  PRMT R19, R2.reuse, 0x7773, RZ ;  /* 0x0000777302137816 */ /* 0x040fe400000000ff */
[----:B------:R-:W-:Y:S01]  /*17980*/  PRMT R17, R2, 0x7772, RZ ;  /* 0x0000777202117816 */ /* 0x000fe200000000ff */
[----:B------:R-:W-:Y:S01]  /*17990*/  IMAD.WIDE.U32 R10, R10, -0x326172a9, RZ ;  /* 0xcd9e8d570a0a7825 */ /* 0x000fe200078e00ff */
[----:B------:R-:W-:Y:S02]  /*179a0*/  PRMT R28, R2, 0x7771, RZ ;  /* 0x00007771021c7816 */ /* 0x000fe400000000ff */
[----:B------:R-:W-:Y:S01]  /*179b0*/  LOP3.LUT R12, R12, UR6, R9, 0x96, !PT ;  /* 0x000000060c0c7c12 */ /* 0x000fe2000f8e9609 */
[----:B------:R-:W-:Y:S01]  /*179c0*/  IMAD.WIDE.U32 R2, R0, -0x326172a9, RZ ;  /* 0xcd9e8d5700027825 */ /* 0x000fe200078e00ff */
[C---:B------:R-:W-:Y:S02]  /*179d0*/  PRMT R4, R8.reuse, 0x7773, RZ ;  /* 0x0000777308047816 */ /* 0x040fe400000000ff */
[C---:B------:R-:W-:Y:S01]  /*179e0*/  PRMT R0, R8.reuse, 0x7772, RZ ;  /* 0x0000777208007816 */ /* 0x040fe200000000ff */
[----:B------:R-:W-:Y:S01]  /*179f0*/  IMAD.MOV.U32 R30, RZ, RZ, R2 ;  /* 0x000000ffff1e7224 */ /* 0x000fe200078e0002 */
[----:B------:R-:W-:Y:S01]  /*17a00*/  PRMT R21, R8, 0x7771, RZ ;  /* 0x0000777108157816 */ /* 0x000fe200000000ff */
[----:B------:R-:W-:Y:S01]  /*17a10*/  IMAD.MOV.U32 R16, RZ, RZ, R8 ;  /* 0x000000ffff107224 */ /* 0x000fe200078e0008 */
[----:B------:R-:W-:Y:S01]  /*17a20*/  LOP3.LUT R24, R24, UR7, R11, 0x96, !PT ;  /* 0x0000000718187c12 */ /* 0x000fe2000f8e960b */
[----:B------:R-:W-:Y:S01]  /*17a30*/  IMAD.WIDE.U32 R8, R23, -0x2daee0ad, RZ ;  /* 0xd2511f5317087825 */ /* 0x000fe200078e00ff */
[----:B------:R-:W-:Y:S02]  /*17a40*/  LOP3.LUT R7, R10, UR6, R3, 0x96, !PT ;  /* 0x000000060a077c12 */ /* 0x000fe4000f8e9603 */
[----:B------:R-:W-:Y:S01]  /*17a50*/  PRMT R235, R0, 0x5410, R4 ;  /* 0x0000541000eb7816 */ /* 0x000fe20000000004 */
[----:B------:R-:W-:Y:S01]  /*17a60*/  IMAD.WIDE.U32 R10, R15, -0x2daee0ad, RZ ;  /* 0xd2511f530f0a7825 */ /* 0x000fe200078e00ff */
[C---:B------:R-:W-:Y:S02]  /*17a70*/  PRMT R15, R2.reuse, 0x7773, RZ ;  /* 0x00007773020f7816 */ /* 0x040fe400000000ff */
[C---:B------:R-:W-:Y:S01]  /*17a80*/  PRMT R14, R2.reuse, 0x7772, RZ ;  /* 0x00007772020e7816 */ /* 0x040fe200000000ff */
[----:B------:R-:W-:Y:S01]  /*17a90*/  IMAD.MOV.U32 R23, RZ, RZ, R10 ;  /* 0x000000ffff177224 */ /* 0x000fe200078e000a */
[----:B------:R-:W-:Y:S01]  /*17aa0*/  PRMT R29, R2, 0x7771, RZ ;  /* 0x00007771021d7816 */ /* 0x000fe200000000ff */
[----:B------:R-:W-:Y:S01]  /*17ab0*/  IMAD.WIDE.U32 R2, R24, -0x2daee0ad, RZ ;  /* 0xd2511f5318027825 */ /* 0x000fe200078e00ff */
[----:B------:R-:W-:Y:S02]  /*17ac0*/  LOP3.LUT R0, R22, UR11, R9, 0x96, !PT ;  /* 0x0000000b16007c12 */ /* 0x000fe4000f8e9609 */
[----:B------:R-:W-:Y:S02]  /*17ad0*/  LOP3.LUT R9, R16, 0xff, RZ, 0xc0, !PT ;  /* 0x000000ff10097812 */ /* 0x000fe400078ec0ff */
[----:B------:R-:W-:Y:S02]  /*17ae0*/  PRMT R229, R17, 0x5410, R19 ;  /* 0x0000541011e57816 */ /* 0x000fe40000000013 */
[C---:B------:R-:W-:Y:S02]  /*17af0*/  PRMT R27, R10.reuse, 0x7773, RZ ;  /* 0x000077730a1b7816 */ /* 0x040fe400000000ff */
[C---:B------:R-:W-:Y:S02]  /*17b00*/  PRMT R26, R10.reuse, 0x7772, RZ ;  /* 0x000077720a1a7816 */ /* 0x040fe400000000ff */
[----:B------:R-:W-:Y:S02]  /*17b10*/  PRMT R19, R10, 0x7771, RZ ;  /* 0x000077710a137816 */ /* 0x000fe400000000ff */
[----:B------:R-:W-:Y:S01]  /*17b20*/  PRMT R230, R9, 0x5410, R21 ;  /* 0x0000541009e67816 */ /* 0x000fe20000000015 */
[----:B------:R-:W-:Y:S01]  /*17b30*/  IMAD.MOV.U32 R21, RZ, RZ, R2 ;  /* 0x000000ffff157224 */ /* 0x000fe200078e0002 */
[----:B------:R-:W-:Y:S02]  /*17b40*/  PRMT R252, R14, 0x5410, R15 ;  /* 0x000054100efc7816 */ /* 0x000fe4000000000f */
[----:B------:R-:W-:Y:S02]  /*17b50*/  LOP3.LUT R10, R25, 0xff, RZ, 0xc0, !PT ;  /* 0x000000ff190a7812 */ /* 0x000fe400078ec0ff */
[C---:B------:R-:W-:Y:S02]  /*17b60*/  PRMT R15, R2.reuse, 0x7773, RZ ;  /* 0x00007773020f7816 */ /* 0x040fe400000000ff */
[C---:B------:R-:W-:Y:S02]  /*17b70*/  PRMT R14, R2.reuse, 0x7772, RZ ;  /* 0x00007772020e7816 */ /* 0x040fe400000000ff */
[----:B------:R-:W-:Y:S02]  /*17b80*/  PRMT R24, R2, 0x7771, RZ ;  /* 0x0000777102187816 */ /* 0x000fe400000000ff */
[----:B------:R-:W-:Y:S02]  /*17b90*/  LOP3.LUT R20, R20, UR11, R3, 0x96, !PT ;  /* 0x0000000b14147c12 */ /* 0x000fe4000f8e9603 */
[----:B------:R-:W-:Y:S02]  /*17ba0*/  LOP3.LUT R2, R12, 0xffff, RZ, 0xc0, !PT ;  /* 0x0000ffff0c027812 */ /* 0x000fe400078ec0ff */
[C---:B------:R-:W-:Y:S02]  /*17bb0*/  LOP3.LUT R3, R13.reuse, 0xffff, RZ, 0xc0, !PT ;  /* 0x0000ffff0d037812 */ /* 0x040fe400078ec0ff */
[----:B------:R-:W-:Y:S02]  /*17bc0*/  PRMT R222, R10, 0x5410, R28 ;  /* 0x000054100ade7816 */ /* 0x000fe4000000001c */
[----:B------:R-:W-:Y:S01]  /*17bd0*/  LOP3.LUT R4, R18, UR11, R11, 0x96, !PT ;  /* 0x0000000b12047c12 */ /* 0x000fe2000f8e960b */
[----:B------:R-:W-:Y:S01]  /*17be0*/  IMAD.MOV.U32 R18, RZ, RZ, R8 ;  /* 0x000000ffff127224 */ /* 0x000fe200078e0008 */
[----:B------:R-:W-:Y:S02]  /*17bf0*/  LOP3.LUT R10, R12, 0xff, RZ, 0xc0, !PT ;  /* 0x000000ff0c0a7812 */ /* 0x000fe400078ec0ff */
[----:B------:R-:W-:Y:S02]  /*17c00*/  SHF.R.U32.HI R2, RZ, 0x8, R2 ;  /* 0x00000008ff027819 */ /* 0x000fe40000011602 */
[C---:B------:R-:W-:Y:S02]  /*17c10*/  PRMT R17, R8.reuse, 0x7773, RZ ;  /* 0x0000777308117816 */ /* 0x040fe400000000ff */
[C---:B------:R-:W-:Y:S02]  /*17c20*/  PRMT R16, R8.reuse, 0x7772, RZ ;  /* 0x0000777208107816 */ /* 0x040fe400000000ff */
[----:B------:R-:W-:Y:S02]  /*17c30*/  PRMT R22, R8, 0x7771, RZ ;  /* 0x0000777108167816 */ /* 0x000fe400000000ff */
[C---:B------:R-:W-:Y:S02]  /*17c40*/  LOP3.LUT R11, R13.reuse, 0xff, RZ, 0xc0, !PT ;  /* 0x000000ff0d0b7812 */ /* 0x040fe400078ec0ff */
[----:B------:R-:W-:Y:S02]  /*17c50*/  SHF.R.U32.HI R3, RZ, 0x8, R3 ;  /* 0x00000008ff037819 */ /* 0x000fe40000011603 */
[----:B------:R-:W-:Y:S02]  /*17c60*/  PRMT R8, R12, 0x7632, R8 ;  /* 0x000076320c087816 */ /* 0x000fe40000000008 */
[----:B------:R-:W-:Y:S02]  /*17c70*/  PRMT R221, R10, 0x5410, R2 ;  /* 0x000054100add7816 */ /* 0x000fe40000000002 */
[----:B------:R-:W-:Y:S02]  /*17c80*/  PRMT R9, R13, 0x7632, R9 ;  /* 0x000076320d097816 */ /* 0x000fe40000000009 */
[----:B------:R-:W-:Y:S02]  /*17c90*/  PRMT R220, R11, 0x5410, R3 ;  /* 0x000054100bdc7816 */ /* 0x000fe40000000003 */
[----:B------:R-:W-:Y:S02]  /*17ca0*/  LOP3.LUT R2, R30, 0xff, RZ, 0xc0, !PT ;  /* 0x000000ff1e027812 */ /* 0x000fe400078ec0ff */
[----:B------:R-:W-:Y:S02]  /*17cb0*/  SHF.R.U32.HI R12, RZ, 0x18, R12 ;  /* 0x00000018ff0c7819 */ /* 0x000fe4000001160c */
[----:B------:R-:W-:Y:S02]  /*17cc0*/  LOP3.LUT R3, R8, 0xff, RZ, 0xc0, !PT ;  /* 0x000000ff08037812 */ /* 0x000fe400078ec0ff */
[----:B------:R-:W-:Y:S02]  /*17cd0*/  LOP3.LUT R8, R23, 0xff, RZ, 0xc0, !PT ;  /* 0x000000ff17087812 */ /* 0x000fe400078ec0ff */
[----:B------:R-:W-:Y:S02]  /*17ce0*/  SHF.R.U32.HI R13, RZ, 0x18, R13 ;  /* 0x00000018ff0d7819 */ /* 0x000fe4000001160d */
[----:B------:R-:W-:Y:S02]  /*17cf0*/  LOP3.LUT R9, R9, 0xff, RZ, 0xc0, !PT ;  /* 0x000000ff09097812 */ /* 0x000fe400078ec0ff */
[----:B------:R-:W-:Y:S02]  /*17d00*/  PRMT R250, R2, 0x5410, R29 ;  /* 0x0000541002fa7816 */ /* 0x000fe4000000001d */
[----:B------:R-:W-:Y:S02]  /*17d10*/  PRMT R219, R3, 0x5410, R12 ;  /* 0x0000541003db7816 */ /* 0x000fe4000000000c */
[C---:B------:R-:W-:Y:S02]  /*17d20*/  LOP3.LUT R2, R7.reuse, 0xffff, RZ, 0xc0, !PT ;  /* 0x0000ffff07027812 */ /* 0x040fe400078ec0ff */
[----:B------:R-:W-:Y:S02]  /*17d30*/  PRMT R240, R8, 0x5410, R19 ;  /* 0x0000541008f07816 */ /* 0x000fe40000000013 */
[----:B------:R-:W-:Y:S02]  /*17d40*/  PRMT R3, R7, 0x7632, R3 ;  /* 0x0000763207037816 */ /* 0x000fe40000000003 */
[C---:B------:R-:W-:Y:S02]  /*17d50*/  LOP3.LUT R8, R4.reuse, 0xffff, RZ, 0xc0, !PT ;  /* 0x0000ffff04087812 */ /* 0x040fe400078ec0ff */
[----:B------:R-:W-:Y:S02]  /*17d60*/  PRMT R127, R9, 0x5410, R13 ;  /* 0x00005410097f7816 */ /* 0x000fe4000000000d */
[----:B------:R-:W-:Y:S02]  /*17d70*/  SHF.R.U32.HI R9, RZ, 0x8, R2 ;  /* 0x00000008ff097819 */ /* 0x000fe40000011602 */
[----:B------:R-:W-:Y:S02]  /*17d80*/  LOP3.LUT R12, R7, 0xff, RZ, 0xc0, !PT ;  /* 0x000000ff070c7812 */ /* 0x000fe400078ec0ff */
[----:B------:R-:W-:Y:S02]  /*17d90*/  SHF.R.U32.HI R10, RZ, 0x18, R7 ;  /* 0x00000018ff0a7819 */ /* 0x000fe40000011607 */
[----:B------:R-:W-:Y:S02]  /*17da0*/  LOP3.LUT R2, R3, 0xff, RZ, 0xc0, !PT ;  /* 0x000000ff03027812 */ /* 0x000fe400078ec0ff */
[----:B------:R-:W-:Y:S02]  /*17db0*/  LOP3.LUT R7, R4, 0xff, RZ, 0xc0, !PT ;  /* 0x000000ff04077812 */ /* 0x000fe400078ec0ff */
[----:B------:R-:W-:Y:S02]  /*17dc0*/  SHF.R.U32.HI R3, RZ, 0x8, R8 ;  /* 0x00000008ff037819 */ /* 0x000fe40000011608 */
[----:B------:R-:W-:Y:S02]  /*17dd0*/  PRMT R242, R12, 0x5410, R9 ;  /* 0x000054100cf27816 */ /* 0x000fe40000000009 */
[----:B------:R-:W-:Y:S02]  /*17de0*/  PRMT R237, R7, 0x5410, R3 ;  /* 0x0000541007ed7816 */ /* 0x000fe40000000003 */
[----:B------:R-:W-:Y:S02]  /*17df0*/  PRMT R7, R4, 0x7632, R7 ;  /* 0x0000763204077816 */ /* 0x000fe40000000007 */
[----:B------:R-:W-:Y:S02]  /*17e00*/  SHF.R.U32.HI R9, RZ, 0x18, R4 ;  /* 0x00000018ff097819 */ /* 0x000fe40000011604 */
[----:B------:R-:W-:Y:S02]  /*17e10*/  LOP3.LUT R4, R7, 0xff, RZ, 0xc0, !PT ;  /* 0x000000ff07047812 */ /* 0x000fe400078ec0ff */
[----:B------:R-:W-:Y:S02]  /*17e20*/  LOP3.LUT R11, R18, 0xff, RZ, 0xc0, !PT ;  /* 0x000000ff120b7812 */ /* 0x000fe400078ec0ff */
[----:B------:R-:W-:Y:S02]  /*17e30*/  PRMT R244, R2, 0x5410, R10 ;  /* 0x0000541002f47816 */ /* 0x000fe4000000000a */
[C---:B------:R-:W-:Y:S02]  /*17e40*/  LOP3.LUT R2, R0.reuse, 0xffff, RZ, 0xc0, !PT ;  /* 0x0000ffff00027812 */ /* 0x040fe400078ec0ff */
[----:B------:R-:W-:Y:S02]  /*17e50*/  PRMT R8, R0, 0x7632, R8 ;  /* 0x0000763200087816 */ /* 0x000fe40000000008 */
[----:B------:R-:W-:Y:S02]  /*17e60*/  PRMT R236, R4, 0x5410, R9 ;  /* 0x0000541004ec7816 */ /* 0x000fe40000000009 */
[----:B------:R-:W-:Y:S02]  /*17e70*/  PRMT R241, R11, 0x5410, R22 ;  /* 0x000054100bf17816 */ /* 0x000fe40000000016 */
[----:B------:R-:W-:Y:S02]  /*17e80*/  FMNMX3.FTZ R4, R134, R32, R34, !PT ;  /* 0x0000002086047276 */ /* 0x000fe40007810022 */
[----:B------:R-:W-:Y:S02]  /*17e90*/  LOP3.LUT R11, R0, 0xff, RZ, 0xc0, !PT ;  /* 0x000000ff000b7812 */ /* 0x000fe400078ec0ff */
[----:B------:R-:W-:Y:S02]  /*17ea0*/  SHF.R.U32.HI R10, RZ, 0x18, R0 ;  /* 0x00000018ff0a7819 */ /* 0x000fe40000011600 */
[----:B------:R-:W-:Y:S02]  /*17eb0*/  SHF.R.U32.HI R7, RZ, 0x8, R2 ;  /* 0x00000008ff077819 */ /* 0x000fe40000011602 */
[----:B------:R-:W-:Y:S02]  /*17ec0*/  FMNMX3.FTZ R0, R133, R213, R214, !PT ;  /* 0x000000d585007276 */ /* 0x000fe400078100d6 */
[----:B------:R-:W-:Y:S02]  /*17ed0*/  LOP3.LUT R2, R8, 0xff, RZ, 0xc0, !PT ;  /* 0x000000ff08027812 */ /* 0x000fe400078ec0ff */
[----:B------:R-:W-:Y:S02]  /*17ee0*/  FMNMX3.FTZ R4, R4, R41, R43, !PT ;  /* 0x0000002904047276 */ /* 0x000fe4000781002b */
        /* <DEDUP_REMOVED lines=43> */
[----:B------:R-:W-:Y:S02]  /*181a0*/  LOP3.LUT R2, R20, 0xffff, RZ, 0xc0, !PT ;  /* 0x0000ffff14027812 */ /* 0x000fe400078ec0ff */
[----:B------:R-:W-:Y:S02]  /*181b0*/  FMNMX3.FTZ R3, R3, R49, R48, !PT ;  /* 0x0000003103037276 */ /* 0x000fe40007810030 */
[----:B------:R-:W-:Y:S02]  /*181c0*/  FMNMX3.FTZ R7, R7, R33, R87, !PT ;  /* 0x0000002107077276 */ /* 0x000fe40007810057 */
[----:B------:R-:W-:Y:S02]  /*181d0*/  FMNMX3.FTZ R8, R4, R100, R101, !PT ;  /* 0x0000006404087276 */ /* 0x000fe40007810065 */
[----:B------:R-:W-:Y:S02]  /*181e0*/  FMNMX3.FTZ R0, R0, R106, R107, !PT ;  /* 0x0000006a00007276 */ /* 0x000fe4000781006b */
[----:B------:R-:W-:Y:S02]  /*181f0*/  LOP3.LUT R9, R20, 0xff, RZ, 0xc0, !PT ;  /* 0x000000ff14097812 */ /* 0x000fe400078ec0ff */
[----:B------:R-:W-:Y:S02]  /*18200*/  SHF.R.U32.HI R4, RZ, 0x8, R2 ;  /* 0x00000008ff047819 */ /* 0x000fe40000011602 */
        /* <DEDUP_REMOVED lines=8> */
[----:B------:R-:W-:Y:S02]  /*18290*/  FSEL R19, R245, -INF , !P0 ;  /* 0xff800000f5137808 */ /* 0x000fe40004000000 */
[----:B------:R-:W-:Y:S02]  /*182a0*/  FMNMX3.FTZ R0, R0, R122, R123, !PT ;  /* 0x0000007a00007276 */ /* 0x000fe4000781007b */
[----:B------:R-:W-:Y:S02]  /*182b0*/  FMNMX3.FTZ R3, R3, R108, R109, !PT ;  /* 0x0000006c03037276 */ /* 0x000fe4000781006d */
[----:B------:R-:W-:Y:S02]  /*182c0*/  FMNMX3.FTZ R7, R7, R128, R19, !PT ;  /* 0x0000008007077276 */ /* 0x000fe40007810013 */
[----:B------:R-:W-:Y:S02]  /*182d0*/  LOP3.LUT R10, R21, 0xff, RZ, 0xc0, !PT ;  /* 0x000000ff150a7812 */ /* 0x000fe400078ec0ff */
[----:B------:R-:W-:Y:S02]  /*182e0*/  FMNMX3.FTZ R0, R0, R6, R5, !PT ;  /* 0x0000000600007276 */ /* 0x000fe40007810005 */
[----:B------:R-:W-:Y:S02]  /*182f0*/  PRMT R251, R14, 0x5410, R15 ;  /* 0x000054100efb7816 */ /* 0x000fe4000000000f */
[----:B------:R-:W-:Y:S01]  /*18300*/  FMNMX3.FTZ R3, R3, R120, R121, !PT ;  /* 0x0000007803037276 */ /* 0x000fe20007810079 */
[----:B------:R-:W1:Y:S01]  /*18310*/  SHFL.BFLY PT, R15, R7, 0x2, 0x1f ;  /* 0x0c401f00070f7f89 */ /* 0x000e6200000e0000 */
[----:B------:R-:W-:Y:S02]  /*18320*/  FSEL R23, R249, -INF , !P6 ;  /* 0xff800000f9177808 */ /* 0x000fe40007000000 */
[----:B------:R-:W-:Y:S05]  /*18330*/  FSEL R22, R248, -INF , !P3 ;  /* 0xff800000f8167808 */ /* 0x000fea0005800000 */
[----:B------:R-:W3:Y:S01]  /*18340*/  SHFL.BFLY PT, R2, R0, 0x2, 0x1f ;  /* 0x0c401f0000027f89 */ /* 0x000ee200000e0000 */
[----:B------:R-:W-:Y:S02]  /*18350*/  FMNMX3.FTZ R8, R4, R114, R115, !PT ;  /* 0x0000007204087276 */ /* 0x000fe40007810073 */
[----:B------:R-:W-:Y:S02]  /*18360*/  PRMT R238, R10, 0x5410, R24 ;  /* 0x000054100aee7816 */ /* 0x000fe40000000018 */
[----:B------:R-:W-:Y:S02]  /*18370*/  PRMT R4, R20, 0x7632, R4 ;  /* 0x0000763214047816 */ /* 0x000fe40000000004 */
[----:B------:R-:W-:Y:S02]  /*18380*/  SHF.R.U32.HI R11, RZ, 0x18, R20 ;  /* 0x00000018ff0b7819 */ /* 0x000fe40000011614 */
[----:B------:R-:W-:Y:S02]  /*18390*/  FMNMX3.FTZ R3, R3, R124, R125, !PT ;  /* 0x0000007c03037276 */ /* 0x000fe4000781007d */
[----:B------:R-:W-:Y:S02]  /*183a0*/  FMNMX3.FTZ R10, R8, R23, R22, !PT ;  /* 0x00000017080a7276 */ /* 0x000fe40007810016 */
[----:B------:R-:W-:Y:S01]  /*183b0*/  FSEL R21, R247, -INF , !P1 ;  /* 0xff800000f7157808 */ /* 0x000fe20004800000 */
[----:B------:R-:W-:Y:S01]  /*183c0*/  IMAD.MOV.U32 R247, RZ, RZ, R201 ;  /* 0x000000fffff77224 */ /* 0x000fe200078e00c9 */
[----:B------:R-:W-:Y:S01]  /*183d0*/  FSEL R20, R246, -INF , !P2 ;  /* 0xff800000f6147808 */ /* 0x000fe20005000000 */
[----:B------:R-:W-:Y:S01]  /*183e0*/  IMAD.MOV.U32 R246, RZ, RZ, R200 ;  /* 0x000000fffff67224 */ /* 0x000fe200078e00c8 */
[----:B------:R-:W-:Y:S01]  /*183f0*/  LOP3.LUT R8, R4, 0xff, RZ, 0xc0, !PT ;  /* 0x000000ff04087812 */ /* 0x000fe200078ec0ff */
[----:B------:R-:W4:Y:S01]  /*18400*/  SHFL.BFLY PT, R12, R3, 0x2, 0x1f ;  /* 0x0c401f00030c7f89 */ /* 0x000f2200000e0000 */
[----:B------:R-:W-:Y:S02]  /*18410*/  FMNMX3.FTZ R4, R10, R21, R20, !PT ;  /* 0x000000150a047276 */ /* 0x000fe40007810014 */
[----:B------:R-:W-:Y:S01]  /*18420*/  PRMT R243, R16, 0x5410, R17 ;  /* 0x0000541010f37816 */ /* 0x000fe20000000011 */
[----:B------:R-:W-:Y:S01]  /*18430*/  IMAD.WIDE.U32 R16, R31, -0x326172a9, RZ ;  /* 0xcd9e8d571f107825 */ /* 0x000fe200078e00ff */
[----:B------:R-:W-:Y:S03]  /*18440*/  PRMT R231, R8, 0x5410, R11 ;  /* 0x0000541008e77816 */ /* 0x000fe6000000000b */
[----:B------:R-:W2:Y:S01]  /*18450*/  SHFL.BFLY PT, R10, R4, 0x2, 0x1f ;  /* 0x0c401f00040a7f89 */ /* 0x000ea200000e0000 */
[----:B-1----:R-:W-:Y:S02]  /*18460*/  FMNMX.FTZ R7, R7, R15, !PT ;  /* 0x0000000f07077209 */ /* 0x002fe40007810000 */
[----:B------:R-:W-:Y:S02]  /*18470*/  LOP3.LUT R9, R196, UR10, R17, 0x96, !PT ;  /* 0x0000000ac4097c12 */ /* 0x000fe4000f8e9611 */
[----:B---3--:R-:W-:Y:S02]  /*18480*/  FMNMX.FTZ R0, R0, R2, !PT ;  /* 0x0000000200007209 */ /* 0x008fe40007810000 */
[----:B------:R-:W-:Y:S01]  /*18490*/  PRMT R239, R26, 0x5410, R27 ;  /* 0x000054101aef7816 */ /* 0x000fe2000000001b */
[----:B------:R-:W-:Y:S02]  /*184a0*/  IMAD.WIDE.U32 R8, R9, -0x2daee0ad, RZ ;  /* 0xd2511f5309087825 */ /* 0x000fe400078e00ff */
[----:B------:R-:W1:Y:S03]  /*184b0*/  SHFL.BFLY PT, R2, R0, 0x1, 0x1f ;  /* 0x0c201f0000027f89 */ /* 0x000e6600000e0000 */
[----:B------:R-:W-:Y:S05]  /*184c0*/  LOP3.LUT R11, R38, UR13, R9, 0x96, !PT ;  /* 0x0000000d260b7c12 */ /* 0x000fea000f8e9609 */
[----:B------:R-:W3:Y:S01]  /*184d0*/  SHFL.BFLY PT, R38, R7, 0x1, 0x1f ;  /* 0x0c201f0007267f89 */ /* 0x000ee200000e0000 */
[----:B----4-:R-:W-:Y:S01]  /*184e0*/  FMNMX.FTZ R3, R3, R12, !PT ;  /* 0x0000000c03037209 */ /* 0x010fe20007810000 */
[----:B------:R-:W-:Y:S06]  /*184f0*/  IMAD.WIDE.U32 R12, R36, -0x326172a9, RZ ;  /* 0xcd9e8d57240c7825 */ /* 0x000fec00078e00ff */
[----:B------:R-:W4:Y:S01]  /*18500*/  SHFL.BFLY PT, R39, R3, 0x1, 0x1f ;  /* 0x0c201f0003277f89 */ /* 0x000f2200000e0000 */
[----:B--2---:R-:W-:Y:S01]  /*18510*/  FMNMX.FTZ R4, R4, R10, !PT ;  /* 0x0000000a04047209 */ /* 0x004fe20007810000 */
[----:B------:R-:W-:Y:S01]  /*18520*/  IMAD.WIDE.U32 R10, R11, -0x326172a9, RZ ;  /* 0xcd9e8d570b0a7825 */ /* 0x000fe200078e00ff */
[----:B------:R-:W-:Y:S05]  /*18530*/  LOP3.LUT R14, R16, UR9, R13, 0x96, !PT ;  /* 0x00000009100e7c12 */ /* 0x000fea000f8e960d */
[----:B------:R-:W2:Y:S01]  /*18540*/  SHFL.BFLY PT, R37, R4, 0x1, 0x1f ;  /* 0x0c201f0004257f89 */ /* 0x000ea200000e0000 */
[----:B------:R-:W-:Y:S01]  /*18550*/  LOP3.LUT R11, R12, UR7, R11, 0x96, !PT ;  /* 0x000000070c0b7c12 */ /* 0x000fe2000f8e960b */
[----:B------:R-:W-:Y:S01]  /*18560*/  IMAD.WIDE.U32 R14, R14, -0x2daee0ad, RZ ;  /* 0xd2511f530e0e7825 */ /* 0x000fe200078e00ff */
[----:B-1----:R-:W-:Y:S04]  /*18570*/  FMNMX.FTZ R36, R0, R2, !PT ;  /* 0x0000000200247209 */ /* 0x002fe80007810000 */
[----:B------:R-:W-:Y:S02]  /*18580*/  LOP3.LUT R8, R8, UR12, R15, 0x96, !PT ;  /* 0x0000000c08087c12 */ /* 0x000fe4000f8e960f */
[----:B------:R-:W-:Y:S02]  /*18590*/  FSETP.NEU.FTZ.AND P0, PT, R36, -INF , PT ;  /* 0xff8000002400780b */ /* 0x000fe40003f1d000 */
[----:B---3--:R-:W-:Y:S01]  /*185a0*/  FMNMX.FTZ R38, R7, R38, !PT ;  /* 0x0000002607267209 */ /* 0x008fe20007810000 */
[----:B------:R-:W-:Y:S03]  /*185b0*/  IMAD.WIDE.U32 R8, R8, -0x326172a9, RZ ;  /* 0xcd9e8d5708087825 */ /* 0x000fe600078e00ff */
[----:B------:R-:W-:Y:S01]  /*185c0*/  FSETP.NEU.FTZ.AND P3, PT, R38, -INF , PT ;  /* 0xff8000002600780b */ /* 0x000fe20003f7d000 */
[----:B------:R-:W-:Y:S01]  /*185d0*/  IMAD.MOV.U32 R0, RZ, RZ, R8 ;  /* 0x000000ffff007224 */ /* 0x000fe200078e0008 */
[----:B------:R-:W-:Y:S01]  /*185e0*/  LOP3.LUT R12, R10, UR6, R9, 0x96, !PT ;  /* 0x000000060a0c7c12 */ /* 0x000fe2000f8e9609 */
[----:B------:R-:W-:Y:S01]  /*185f0*/  IMAD.WIDE.U32 R10, R11, -0x2daee0ad, RZ ;  /* 0xd2511f530b0a7825 */ /* 0x000fe200078e00ff */
[----:B----4-:R-:W-:Y:S02]  /*18600*/  FMNMX.FTZ R39, R3, R39, !PT ;  /* 0x0000002703277209 */ /* 0x010fe40007810000 */
[C---:B------:R-:W-:Y:S02]  /*18610*/  PRMT R2, R8.reuse, 0x7771, RZ ;  /* 0x0000777108027816 */ /* 0x040fe400000000ff */
[----:B------:R-:W-:Y:S01]  /*18620*/  PRMT R9, R8, 0x7773, RZ ;  /* 0x0000777308097816 */ /* 0x000fe200000000ff */
[----:B------:R-:W-:Y:S01]  /*18630*/  FMUL.FTZ R13, R39, UR4 ;  /* 0x00000004270d7c20 */ /* 0x000fe20008410000 */
[----:B------:R-:W-:Y:S02]  /*18640*/  LOP3.LUT R0, R0, 0xff, RZ, 0xc0, !PT ;  /* 0x000000ff00007812 */ /* 0x000fe400078ec0ff */
[----:B------:R-:W-:Y:S02]  /*18650*/  PRMT R8, R8, 0x7772, RZ ;  /* 0x0000777208087816 */ /* 0x000fe400000000ff */
[----:B------:R-:W-:Y:S02]  /*18660*/  FSEL R3, R38, RZ, P3 ;  /* 0x000000ff26037208 */ /* 0x000fe40001800000 */
[----:B--2---:R-:W-:Y:S02]  /*18670*/  FMNMX.FTZ R37, R4, R37, !PT ;  /* 0x0000002504257209 */ /* 0x004fe40007810000 */
[----:B------:R-:W-:Y:S02]  /*18680*/  PRMT R126, R0, 0x5410, R2 ;  /* 0x00005410007e7816 */ /* 0x000fe40000000002 */
[----:B------:R-:W-:Y:S01]  /*18690*/  PRMT R89, R8, 0x5410, R9 ;  /* 0x0000541008597816 */ /* 0x000fe20000000009 */
[----:B------:R-:W-:Y:S01]  /*186a0*/  FADD.FTZ R8, -R3, R134 ;  /* 0x0000008603087221 */ /* 0x000fe20000010100 */
[----:B------:R-:W-:Y:S01]  /*186b0*/  FSEL R0, R36, RZ, P0 ;  /* 0x000000ff24007208 */ /* 0x000fe20000000000 */
[----:B------:R-:W-:Y:S01]  /*186c0*/  FMUL.FTZ R3, R38, UR4 ;  /* 0x0000000426037c20 */ /* 0x000fe20008410000 */
[----:B------:R-:W-:Y:S01]  /*186d0*/  FSETP.NEU.FTZ.AND P2, PT, R37, -INF , PT ;  /* 0xff8000002500780b */ /* 0x000fe20003f5d000 */
[----:B------:R-:W-:Y:S01]  /*186e0*/  IMAD.MOV.U32 R134, RZ, RZ, R199 ;  /* 0x000000ffff867224 */ /* 0x000fe200078e00c7 */
[----:B------:R-:W-:Y:S01]  /*186f0*/  FSETP.NEU.FTZ.AND P1, PT, R39, -INF , PT ;  /* 0xff8000002700780b */ /* 0x000fe20003f3d000 */
[----:B------:R-:W-:Y:S01]  /*18700*/  FADD.FTZ R4, -R0, R133 ;  /* 0x0000008500047221 */ /* 0x000fe20000010100 */
[C---:B------:R-:W-:Y:S01]  /*18710*/  FSEL R0, R37.reuse, RZ, P2 ;  /* 0x000000ff25007208 */ /* 0x040fe20001000000 */
[----:B------:R-:W-:Y:S01]  /*18720*/  FMUL.FTZ R15, R37, UR4 ;  /* 0x00000004250f7c20 */ /* 0x000fe20008410000 */
[----:B------:R-:W-:Y:S02]  /*18730*/  FSEL R3, R3, RZ, P3 ;  /* 0x000000ff03037208 */ /* 0x000fe40001800000 */
[----:B------:R-:W-:Y:S01]  /*18740*/  FSEL R2, R39, RZ, P1 ;  /* 0x000000ff27027208 */ /* 0x000fe20000800000 */
[----:B------:R-:W-:Y:S01]  /*18750*/  FADD.FTZ R7, -R0, R135 ;  /* 0x0000008700077221 */ /* 0x000fe20000010100 */
[----:B------:R-:W-:Y:S01]  /*18760*/  FSEL R0, R15, RZ, P2 ;  /* 0x000000ff0f007208 */ /* 0x000fe20001000000 */
[----:B------:R-:W-:Y:S01]  /*18770*/  FFMA.FTZ R198, R97, UR4, -R3 ;  /* 0x0000000461c67c23 */ /* 0x000fe20008010803 */
[----:B------:R-:W-:Y:S01]  /*18780*/  LOP3.LUT R9, R14, UR11, R11, 0x96, !PT ;  /* 0x0000000b0e097c12 */ /* 0x000fe2000f8e960b */
[--C-:B------:R-:W-:Y:S01]  /*18790*/  FFMA.FTZ R201, R85, UR4, -R3.reuse ;  /* 0x0000000455c97c23 */ /* 0x100fe20008010803 */
[--C-:B------:R-:W-:Y:S01]  /*187a0*/  FFMA.FTZ R16, R41, UR4, -R3.reuse ;  /* 0x0000000429107c23 */ /* 0x100fe20008010803 */
[--C-:B------:R-:W-:Y:S01]  /*187b0*/  FFMA.FTZ R18, R32, UR4, -R3.reuse ;  /* 0x0000000420127c23 */ /* 0x100fe20008010803 */
[--C-:B------:R-:W-:Y:S01]  /*187c0*/  FFMA.FTZ R25, R40, UR4, -R3.reuse ;  /* 0x0000000428197c23 */ /* 0x100fe20008010803 */
[--C-:B------:R-:W-:Y:S01]  /*187d0*/  FFMA.FTZ R75, R65, UR4, -R3.reuse ;  /* 0x00000004414b7c23 */ /* 0x100fe20008010803 */
[----:B------:R-:W-:Y:S01]  /*187e0*/  FFMA.FTZ R90, R44, UR4, -R3 ;  /* 0x000000042c5a7c23 */ /* 0x000fe20008010803 */
[----:B------:R-:W-:Y:S02]  /*187f0*/  IMAD.MOV.U32 R97, RZ, RZ, R195 ;  /* 0x000000ffff617224 */ /* 0x000fe400078e00c3 */
[----:B------:R-:W-:Y:S01]  /*18800*/  FADD.FTZ R2, -R2, R132 ;  /* 0x0000008402027221 */ /* 0x000fe20000010100 */
        /* <DEDUP_REMOVED lines=25> */
[----:B------:R-:W-:Y:S01]  /*189a0*/  FSEL R3, R13, RZ, P1 ;  /* 0x000000ff0d037208 */ /* 0x000fe20000800000 */
[----:B------:R-:W-:Y:S02]  /*189b0*/  IMAD.MOV.U32 R112, RZ, RZ, R196 ;  /* 0x000000ffff707224 */ /* 0x000fe400078e00c4 */
[--C-:B------:R-:W-:Y:S01]  /*189c0*/  FFMA.FTZ R14, R170, UR4, -R0.reuse ;  /* 0x00000004aa0e7c23 */ /* 0x100fe20008010800 */
[----:B------:R-:W-:Y:S01]  /*189d0*/  FFMA.FTZ R128, R98, UR4, -R0 ;  /* 0x0000000462807c23 */ /* 0x000fe20008010800 */
[----:B------:R-:W-:Y:S02]  /*189e0*/  IMAD.MOV.U32 R98, RZ, RZ, R194 ;  /* 0x000000ffff627224 */ /* 0x000fe400078e00c2 */
[----:B------:R-:W-:Y:S01]  /*189f0*/  FFMA.FTZ R59, R184, UR4, -R3 ;  /* 0x00000004b83b7c23 */ /* 0x000fe20008010803 */
[----:B------:R-:W-:Y:S02]  /*18a00*/  IMAD.MOV.U32 R50, RZ, RZ, R112 ;  /* 0x000000ffff327224 */ /* 0x000fe400078e0070 */
[----:B------:R-:W-:Y:S01]  /*18a10*/  FFMA.FTZ R13, R171, UR4, -R0 ;  /* 0x00000004ab0d7c23 */ /* 0x000fe20008010800 */
[----:B------:R-:W-:Y:S02]  /*18a20*/  IMAD.MOV.U32 R194, RZ, RZ, R206 ;  /* 0x000000ffffc27224 */ /* 0x000fe400078e00ce */
[----:B------:R-:W-:Y:S01]  /*18a30*/  FFMA.FTZ R196, R21, UR4, -R0 ;  /* 0x0000000415c47c23 */ /* 0x000fe20008010800 */
[----:B------:R-:W-:Y:S01]  /*18a40*/  IMAD.MOV.U32 R170, RZ, RZ, R246 ;  /* 0x000000ffffaa7224 */ /* 0x000fe200078e00f6 */
[----:B------:R1:W-:Y:S01]  /*18a50*/  MUFU.EX2 R184, R14 ;  /* 0x0000000e00b87308 */ /* 0x0003e20000000800 */
[----:B------:R-:W-:Y:S02]  /*18a60*/  IMAD.MOV.U32 R96, RZ, RZ, R193 ;  /* 0x000000ffff607224 */ /* 0x000fe400078e00c1 */
[----:B------:R-:W-:Y:S01]  /*18a70*/  FFMA.FTZ R193, R22, UR4, -R0 ;  /* 0x0000000416c17c23 */ /* 0x000fe20008010800 */
[----:B------:R-:W-:Y:S02]  /*18a80*/  IMAD.MOV.U32 R42, RZ, RZ, R56 ;  /* 0x000000ffff2a7224 */ /* 0x000fe400078e0038 */
[--C-:B------:R-:W-:Y:S01]  /*18a90*/  FFMA.FTZ R56, R172, UR4, -R0.reuse ;  /* 0x00000004ac387c23 */ /* 0x100fe20008010800 */
[--C-:B------:R-:W-:Y:S01]  /*18aa0*/  FFMA.FTZ R74, R67, UR4, -R0.reuse ;  /* 0x00000004434a7c23 */ /* 0x100fe20008010800 */
[--C-:B------:R-:W-:Y:S01]  /*18ab0*/  FFMA.FTZ R21, R207, UR4, -R3.reuse ;  /* 0x00000004cf157c23 */ /* 0x100fe20008010803 */
[----:B------:R-:W-:Y:S01]  /*18ac0*/  FFMA.FTZ R24, R51, UR4, -R0 ;  /* 0x0000000433187c23 */ /* 0x000fe20008010800 */
[--C-:B------:R-:W-:Y:S01]  /*18ad0*/  FFMA.FTZ R22, R180, UR4, -R3.reuse ;  /* 0x00000004b4167c23 */ /* 0x100fe20008010803 */
[----:B------:R-:W-:Y:S01]  /*18ae0*/  FFMA.FTZ R67, R186, UR4, -R3 ;  /* 0x00000004ba437c23 */ /* 0x000fe20008010803 */
[----:B------:R-:W-:Y:S02]  /*18af0*/  IMAD.MOV.U32 R172, RZ, RZ, R50 ;  /* 0x000000ffffac7224 */ /* 0x000fe400078e0032 */
[----:B------:R-:W-:Y:S01]  /*18b00*/  FMUL.FTZ R11, R36, UR4 ;  /* 0x00000004240b7c20 */ /* 0x000fe20008410000 */
[----:B------:R-:W-:Y:S01]  /*18b10*/  IMAD.MOV.U32 R113, RZ, RZ, R197 ;  /* 0x000000ffff717224 */ /* 0x000fe200078e00c5 */
[----:B------:R2:W-:Y:S01]  /*18b20*/  MUFU.EX2 R207, R13 ;  /* 0x0000000d00cf7308 */ /* 0x0005e20000000800 */
        /* <DEDUP_REMOVED lines=12> */
[--C-:B------:R-:W-:Y:S07]  /*18bf0*/  FFMA.FTZ R86, R118, UR4, -R0.reuse ;  /* 0x0000000476567c23 */ /* 0x100fee0008010800 */
[----:B------:R-:W-:Y:S01]  /*18c00*/  MUFU.EX2 R105, R22 ;  /* 0x0000001600697308 */ /* 0x000fe20000000800 */
[--C-:B------:R-:W-:Y:S01]  /*18c10*/  FFMA.FTZ R117, R71, UR4, -R0.reuse ;  /* 0x0000000447757c23 */ /* 0x100fe20008010800 */
[----:B------:R-:W-:Y:S02]  /*18c20*/  IMAD.MOV.U32 R43, RZ, RZ, R57 ;  /* 0x000000ffff2b7224 */ /* 0x000fe400078e0039 */
[----:B------:R-:W-:Y:S06]  /*18c30*/  FFMA.FTZ R20, R210, UR4, -R3 ;  /* 0x00000004d2147c23 */ /* 0x000fec0008010803 */
[----:B------:R4:W-:Y:S01]  /*18c40*/  MUFU.EX2 R108, R24 ;  /* 0x00000018006c7308 */ /* 0x0009e20000000800 */
        /* <DEDUP_REMOVED lines=19> */
[----:B------:R-:W-:Y:S01]  /*18d80*/  MUFU.EX2 R187, R16 ;  /* 0x0000001000bb7308 */ /* 0x000fe20000000800 */
[----:B------:R-:W-:Y:S02]  /*18d90*/  IMAD.MOV.U32 R51, RZ, RZ, R113 ;  /* 0x000000ffff337224 */ /* 0x000fe400078e0071 */
[----:B------:R-:W-:Y:S01]  /*18da0*/  FFMA.FTZ R23, R175, UR4, -R3 ;  /* 0x00000004af177c23 */ /* 0x000fe20008010803 */
[----:B------:R-:W-:Y:S06]  /*18db0*/  IMAD.MOV.U32 R171, RZ, RZ, R247 ;  /* 0x000000ffffab7224 */ /* 0x000fec00078e00f7 */
[----:B------:R-:W-:Y:S01]  /*18dc0*/  MUFU.EX2 R109, R17 ;  /* 0x00000011006d7308 */ /* 0x000fe20000000800 */
[----:B------:R-:W-:Y:S02]  /*18dd0*/  IMAD.MOV.U32 R99, RZ, RZ, R30 ;  /* 0x000000ffff637224 */ /* 0x000fe400078e001e */
[----:B------:R-:W-:Y:S01]  /*18de0*/  FFMA.FTZ R30, R188, UR4, -R3 ;  /* 0x00000004bc1e7c23 */ /* 0x000fe20008010803 */
[----:B------:R-:W-:Y:S06]  /*18df0*/  IMAD.U32 R81, RZ, RZ, UR8 ;  /* 0x00000008ff517e24 */ /* 0x000fec000f8e00ff */
[----:B------:R-:W4:Y:S01]  /*18e00*/  MUFU.EX2 R210, R15 ;  /* 0x0000000f00d27308 */ /* 0x000f220000000800 */
[----:B------:R-:W-:Y:S02]  /*18e10*/  IMAD.MOV.U32 R173, RZ, RZ, R51 ;  /* 0x000000ffffad7224 */ /* 0x000fe400078e0033 */
[--C-:B------:R-:W-:Y:S01]  /*18e20*/  FFMA.FTZ R63, R189, UR4, -R3.reuse ;  /* 0x00000004bd3f7c23 */ /* 0x100fe20008010803 */
[----:B------:R-:W-:Y:S01]  /*18e30*/  IMAD.MOV.U32 R180, RZ, RZ, R44 ;  /* 0x000000ffffb47224 */ /* 0x000fe200078e002c */
[----:B------:R-:W-:Y:S01]  /*18e40*/  LEA R81, R81, UR8, 0x10 ;  /* 0x0000000851517c11 */ /* 0x000fe2000f8e80ff */
        /* <DEDUP_REMOVED lines=20> */
[--C-:B-1----:R-:W-:Y:S01]  /*18f90*/  FFMA.FTZ R14, R213, UR4, -R0.reuse ;  /* 0x00000004d50e7c23 */ /* 0x102fe20008010800 */
[----:B------:R-:W-:Y:S02]  /*18fa0*/  IMAD.MOV.U32 R191, RZ, RZ, R173 ;  /* 0x000000ffffbf7224 */ /* 0x000fe400078e00ad */
[--C-:B------:R-:W-:Y:S01]  /*18fb0*/  FFMA.FTZ R104, R178, UR4, -R0.reuse ;  /* 0x00000004b2687c23 */ /* 0x100fe20008010800 */
[----:B------:R-:W-:Y:S02]  /*18fc0*/  IMAD.MOV.U32 R213, RZ, RZ, R85 ;  /* 0x000000ffffd57224 */ /* 0x000fe400078e0055 */
[--C-:B------:R-:W-:Y:S01]  /*18fd0*/  FFMA.FTZ R85, R185, UR4, -R0.reuse ;  /* 0x00000004b9557c23 */ /* 0x100fe20008010800 */
[----:B--2---:R-:W-:Y:S01]  /*18fe0*/  FFMA.FTZ R13, R214, UR4, -R0 ;  /* 0x00000004d60d7c23 */ /* 0x004fe20008010800 */
[----:B------:R-:W-:Y:S01]  /*18ff0*/  IMAD.MOV.U32 R185, RZ, RZ, R100 ;  /* 0x000000ffffb97224 */ /* 0x000fe200078e0064 */
[----:B------:R1:W-:Y:S01]  /*19000*/  MUFU.EX2 R173, R3 ;  /* 0x0000000300ad7308 */ /* 0x0003e20000000800 */
[----:B------:R-:W-:Y:S02]  /*19010*/  IMAD.MOV.U32 R178, RZ, RZ, R125 ;  /* 0x000000ffffb27224 */ /* 0x000fe400078e007d */
[----:B------:R-:W-:Y:S01]  /*19020*/  FFMA.FTZ R100, R78, UR4, -R0 ;  /* 0x000000044e647c23 */ /* 0x000fe20008010800 */
[----:B------:R-:W-:Y:S06]  /*19030*/  IMAD.MOV.U32 R181, RZ, RZ, R200 ;  /* 0x000000ffffb57224 */ /* 0x000fec00078e00c8 */
[----:B------:R-:W2:Y:S01]  /*19040*/  MUFU.EX2 R18, R18 ;  /* 0x0000001200127308 */ /* 0x000ea20000000800 */
[----:B------:R-:W-:Y:S02]  /*19050*/  IMAD.MOV.U32 R125, RZ, RZ, R195 ;  /* 0x000000ffff7d7224 */ /* 0x000fe400078e00c3 */
[--C-:B------:R-:W-:Y:S01]  /*19060*/  FFMA.FTZ R195, R106, UR4, -R0.reuse ;  /* 0x000000046ac37c23 */ /* 0x100fe20008010800 */
[--C-:B------:R-:W-:Y:S01]  /*19070*/  FFMA.FTZ R200, R107, UR4, -R0.reuse ;  /* 0x000000046bc87c23 */ /* 0x100fe20008010800 */
[--C-:B------:R-:W-:Y:S01]  /*19080*/  FFMA.FTZ R35, R224, UR4, -R0.reuse ;  /* 0x00000004e0237c23 */ /* 0x100fe20008010800 */
[----:B---3--:R-:W-:Y:S02]  /*19090*/  IMAD.MOV.U32 R21, RZ, RZ, R129 ;  /* 0x000000ffff157224 */ /* 0x008fe400078e0081 */
[----:B------:R-:W-:Y:S01]  /*190a0*/  FFMA.FTZ R11, R227, UR4, -R0 ;  /* 0x00000004e30b7c23 */ /* 0x000fe20008010800 */
[----:B------:R-:W-:Y:S02]  /*190b0*/  IMAD.MOV.U32 R78, RZ, RZ, R130 ;  /* 0x000000ffff4e7224 */ /* 0x000fe400078e0082 */
[----:B----4-:R-:W-:Y:S01]  /*190c0*/  FFMA.FTZ R24, R228, UR4, -R0 ;  /* 0x00000004e4187c23 */ /* 0x010fe20008010800 */
[----:B------:R-:W-:Y:S01]  /*190d0*/  IMAD.MOV.U32 R224, RZ, RZ, R65 ;  /* 0x000000ffffe07224 */ /* 0x000fe200078e0041 */
[----:B-1----:R-:W-:Y:S01]  /*190e0*/  PRMT R3, R10, 0x7771, RZ ;  /* 0x000077710a037816 */ /* 0x002fe200000000ff */
[----:B------:R-:W-:Y:S02]  /*190f0*/  IMAD.MOV.U32 R129, RZ, RZ, R198 ;  /* 0x000000ffff817224 */ /* 0x000fe400078e00c6 */
[--C-:B------:R-:W-:Y:S01]  /*19100*/  FFMA.FTZ R226, R95, UR4, -R0.reuse ;  /* 0x000000045fe27c23 */ /* 0x100fe20008010800 */
[----:B------:R-:W-:Y:S02]  /*19110*/  IMAD.MOV.U32 R130, RZ, RZ, R245 ;  /* 0x000000ffff827224 */ /* 0x000fe400078e00f5 */
[----:B------:R-:W-:Y:S01]  /*19120*/  FFMA.FTZ R198, R6, UR4, -R0 ;  /* 0x0000000406c67c23 */ /* 0x000fe20008010800 */
[----:B------:R-:W-:Y:S01]  /*19130*/  IMAD.MOV.U32 R106, RZ, RZ, R42 ;  /* 0x000000ffff6a7224 */ /* 0x000fe200078e002a */
[--C-:B------:R-:W-:Y:S01]  /*19140*/  HSET2.LE.AND R42, R222, R81.reuse, PT ;  /* 0x00000051de2a7233 */ /* 0x100fe20003803000 */
[----:B------:R-:W-:Y:S02]  /*19150*/  IMAD.MOV.U32 R22, RZ, RZ, R64 ;  /* 0x000000ffff167224 */ /* 0x000fe400078e0040 */
[--C-:B------:R-:W-:Y:S01]  /*19160*/  FFMA.FTZ R17, R225, UR4, -R0.reuse ;  /* 0x00000004e1117c23 */ /* 0x100fe20008010800 */
[----:B------:R-:W-:Y:S01]  /*19170*/  IMAD.MOV.U32 R107, RZ, RZ, R43 ;  /* 0x000000ffff6b7224 */ /* 0x000fe200078e002b */
[----:B------:R-:W-:Y:S01]  /*19180*/  LOP3.LUT R43, R229, 0xff00ff, RZ, 0xc0, !PT ;  /* 0x00ff00ffe52b7812 */ /* 0x000fe200078ec0ff */
[--C-:B------:R-:W-:Y:S01]  /*19190*/  FFMA.FTZ R62, R217, UR4, -R0.reuse ;  /* 0x00000004d93e7c23 */ /* 0x100fe20008010800 */
[--C-:B------:R-:W-:Y:S01]  /*191a0*/  FFMA.FTZ R245, R60, UR4, -R0.reuse ;  /* 0x000000043cf57c23 */ /* 0x100fe20008010800 */
[--C-:B------:R-:W-:Y:S01]  /*191b0*/  FFMA.FTZ R16, R223, UR4, -R0.reuse ;  /* 0x00000004df107c23 */ /* 0x100fe20008010800 */
[--C-:B------:R-:W-:Y:S01]  /*191c0*/  FFMA.FTZ R58, R218, UR4, -R0.reuse ;  /* 0x00000004da3a7c23 */ /* 0x100fe20008010800 */
[--C-:B------:R-:W-:Y:S01]  /*191d0*/  HSET2.LE.AND R43, R43, R81.reuse, PT ;  /* 0x000000512b2b7233 */ /* 0x100fe20003803000 */
[--C-:B------:R-:W-:Y:S01]  /*191e0*/  FFMA.FTZ R64, R216, UR4, -R0.reuse ;  /* 0x00000004d8407c23 */ /* 0x100fe20008010800 */
[--C-:B------:R-:W-:Y:S01]  /*191f0*/  FFMA.FTZ R65, R215, UR4, -R0.reuse ;  /* 0x00000004d7417c23 */ /* 0x100fe20008010800 */
[--C-:B------:R-:W-:Y:S01]  /*19200*/  FFMA.FTZ R76, R211, UR4, -R0.reuse ;  /* 0x00000004d34c7c23 */ /* 0x100fe20008010800 */
[--C-:B------:R-:W-:Y:S01]  /*19210*/  FFMA.FTZ R77, R212, UR4, -R0.reuse ;  /* 0x00000004d44d7c23 */ /* 0x100fe20008010800 */
[--C-:B------:R-:W-:Y:S01]  /*19220*/  FFMA.FTZ R82, R208, UR4, -R0.reuse ;  /* 0x00000004d0527c23 */ /* 0x100fe20008010800 */
        /* <DEDUP_REMOVED lines=11> */
[----:B------:R-:W3:Y:S01]  /*192e0*/  MUFU.EX2 R19, R19 ;  /* 0x0000001300137308 */ /* 0x000ee20000000800 */
[----:B------:R-:W4:Y:S01]  /*192f0*/  LDL.LU R6, [R1+0x64] ;  /* 0x0000640001067983 */ /* 0x000f220000300800 */
[----:B------:R-:W-:Y:S01]  /*19300*/  IMAD.MOV.U32 R15, RZ, RZ, R10 ;  /* 0x000000ffff0f7224 */ /* 0x000fe200078e000a */
[----:B------:R-:W-:Y:S07]  /*19310*/  LOP3.LUT R42, R0, R42, RZ, 0xc0, !PT ;  /* 0x0000002a002a7212 */ /* 0x000fee00078ec0ff */
[----:B------:R-:W3:Y:S01]  /*19320*/  MUFU.EX2 R23, R23 ;  /* 0x0000001700177308 */ /* 0x000ee20000000800 */
[----:B------:R-:W-:Y:S01]  /*19330*/  F2FP.F16.F32.PACK_AB R0, R207, R184 ;  /* 0x000000b8cf00723e */ /* 0x000fe200000000ff */
[----:B------:R-:W-:Y:S01]  /*19340*/  IMAD.MOV.U32 R183, RZ, RZ, R103 ;  /* 0x000000ffffb77224 */ /* 0x000fe200078e0067 */
[----:B------:R-:W-:Y:S07]  /*19350*/  LOP3.LUT R5, R15, 0xff, RZ, 0xc0, !PT ;  /* 0x000000ff0f057812 */ /* 0x000fee00078ec0ff */
[----:B------:R-:W3:Y:S01]  /*19360*/  MUFU.EX2 R14, R14 ;  /* 0x0000000e000e7308 */ /* 0x000ee20000000800 */
[----:B------:R-:W-:Y:S01]  /*19370*/  LOP3.LUT R43, R0, R43, RZ, 0xc0, !PT ;  /* 0x0000002b002b7212 */ /* 0x000fe200078ec0ff */
[----:B------:R-:W-:Y:S01]  /*19380*/  IMAD.MOV.U32 R103, RZ, RZ, R40 ;  /* 0x000000ffff677224 */ /* 0x000fe200078e0028 */
[--C-:B------:R-:W-:Y:S07]  /*19390*/  HSET2.LE.AND R40, R220, R81.reuse, PT ;  /* 0x00000051dc287233 */ /* 0x100fee0003803000 */
[----:B------:R-:W-:Y:S01]  /*193a0*/  MUFU.EX2 R189, R17 ;  /* 0x0000001100bd7308 */ /* 0x000fe20000000800 */
[----:B--2---:R-:W-:Y:S01]  /*193b0*/  F2FP.F16.F32.PACK_AB R0, R109, R18 ;  /* 0x000000126d00723e */ /* 0x004fe200000000ff */
[----:B------:R-:W-:Y:S01]  /*193c0*/  IMAD.MOV.U32 R131, RZ, RZ, R41 ;  /* 0x000000ffff837224 */ /* 0x000fe200078e0029 */
[--C-:B------:R-:W-:Y:S01]  /*193d0*/  HSET2.LE.AND R41, R127, R81.reuse, PT ;  /* 0x000000517f297233 */ /* 0x100fe20003803000 */
[----:B------:R-:W-:Y:S01]  /*193e0*/  IMAD.MOV.U32 R121, RZ, RZ, R70 ;  /* 0x000000ffff797224 */ /* 0x000fe200078e0046 */
[----:B------:R-:W-:Y:S01]  /*193f0*/  PRMT R70, R5, 0x5410, R3 ;  /* 0x0000541005467816 */ /* 0x000fe20000000003 */
[----:B-1----:R-:W-:Y:S01]  /*19400*/  IMAD.MOV.U32 R13, RZ, RZ, R48 ;  /* 0x000000ffff0d7224 */ /* 0x002fe200078e0030 */
[----:B---3--:R-:W-:Y:S03]  /*19410*/  F2FP.F16.F32.PACK_AB R3, R108, R19 ;  /* 0x000000136c03723e */ /* 0x008fe600000000ff */
[----:B------:R-:W-:Y:S01]  /*19420*/  MUFU.EX2 R218, R46 ;  /* 0x0000002e00da7308 */ /* 0x000fe20000000800 */
[----:B------:R-:W-:Y:S01]  /*19430*/  LOP3.LUT R40, R0, R40, RZ, 0xc0, !PT ;  /* 0x0000002800287212 */ /* 0x000fe200078ec0ff */
[----:B------:R-:W-:Y:S01]  /*19440*/  IMAD.MOV.U32 R188, RZ, RZ, R71 ;  /* 0x000000ffffbc7224 */ /* 0x000fe200078e0047 */
[--C-:B------:R-:W-:Y:S07]  /*19450*/  HSET2.LE.AND R48, R221, R81.reuse, PT ;  /* 0x00000051dd307233 */ /* 0x100fee0003803000 */
[----:B------:R1:W-:Y:S01]  /*19460*/  MUFU.EX2 R214, R26 ;  /* 0x0000001a00d67308 */ /* 0x0003e20000000800 */
[----:B------:R-:W-:Y:S01]  /*19470*/  F2FP.F16.F32.PACK_AB R0, R105, R23 ;  /* 0x000000176900723e */ /* 0x000fe200000000ff */
[----:B------:R-:W-:Y:S01]  /*19480*/  IMAD.MOV.U32 R182, RZ, RZ, R49 ;  /* 0x000000ffffb67224 */ /* 0x000fe200078e0031 */
[C---:B------:R-:W-:Y:S07]  /*19490*/  PRMT R5, R10.reuse, 0x7773, RZ ;  /* 0x000077730a057816 */ /* 0x040fee00000000ff */
[----:B------:R2:W-:Y:S01]  /*194a0*/  MUFU.EX2 R223, R27 ;  /* 0x0000001b00df7308 */ /* 0x0005e20000000800 */
[----:B------:R-:W-:Y:S01]  /*194b0*/  LOP3.LUT R41, R3, R41, RZ, 0xc0, !PT ;  /* 0x0000002903297212 */ /* 0x000fe200078ec0ff */
[----:B------:R-:W-:Y:S01]  /*194c0*/  IMAD.MOV.U32 R51, RZ, RZ, R171 ;  /* 0x000000ffff337224 */ /* 0x000fe200078e00ab */
[--C-:B------:R-:W-:Y:S07]  /*194d0*/  HSET2.LE.AND R49, R219, R81.reuse, PT ;  /* 0x00000051db317233 */ /* 0x100fee0003803000 */
[----:B------:R-:W-:Y:S01]  /*194e0*/  MUFU.EX2 R171, R30 ;  /* 0x0000001e00ab7308 */ /* 0x000fe20000000800 */
[----:B------:R-:W-:Y:S01]  /*194f0*/  PRMT R10, R10, 0x7772, RZ ;  /* 0x000077720a0a7816 */ /* 0x000fe200000000ff */
[----:B------:R-:W-:Y:S01]  /*19500*/  IMAD.MOV.U32 R190, RZ, RZ, R172 ;  /* 0x000000ffffbe7224 */ /* 0x000fe200078e00ac */
[----:B------:R-:W-:Y:S07]  /*19510*/  F2FP.F16.F32.PACK_AB R3, R102, R14 ;  /* 0x0000000e6603723e */ /* 0x000fee00000000ff */
[----:B------:R-:W-:Y:S01]  /*19520*/  MUFU.EX2 R172, R31 ;  /* 0x0000001f00ac7308 */ /* 0x000fe20000000800 */
[----:B------:R-:W-:Y:S01]  /*19530*/  LOP3.LUT R48, R0, R48, RZ, 0xc0, !PT ;  /* 0x0000003000307212 */ /* 0x000fe200078ec0ff */
[----:B-1----:R-:W-:Y:S01]  /*19540*/  IMAD.MOV.U32 R26, RZ, RZ, R50 ;  /* 0x000000ffff1a7224 */ /* 0x002fe200078e0032 */
[----:B------:R-:W-:Y:S07]  /*19550*/  LOP3.LUT R0, R12, 0xffff, RZ, 0xc0, !PT ;  /* 0x0000ffff0c007812 */ /* 0x000fee00078ec0ff */
[----:B------:R-:W-:Y:S01]  /*19560*/  MUFU.EX2 R169, R11 ;  /* 0x0000000b00a97308 */ /* 0x000fe20000000800 */
[----:B------:R-:W-:Y:S01]  /*19570*/  PRMT R71, R10, 0x5410, R5 ;  /* 0x000054100a477816 */ /* 0x000fe20000000005 */
[----:B--2---:R-:W-:Y:S01]  /*19580*/  IMAD.MOV.U32 R27, RZ, RZ, R51 ;  /* 0x000000ffff1b7224 */ /* 0x004fe200078e0033 */
[----:B------:R-:W-:Y:S01]  /*19590*/  LOP3.LUT R49, R3, R49, RZ, 0xc0, !PT ;  /* 0x0000003103317212 */ /* 0x000fe200078ec0ff */
[----:B------:R-:W-:Y:S01]  /*195a0*/  IMAD.MOV.U32 R124, RZ, RZ, R69 ;  /* 0x000000ffff7c7224 */ /* 0x000fe200078e0045 */
[----:B------:R-:W-:Y:S05]  /*195b0*/  LOP3.LUT R5, R12, 0xff, RZ, 0xc0, !PT ;  /* 0x000000ff0c057812 */ /* 0x000fea00078ec0ff */
[----:B------:R1:W-:Y:S01]  /*195c0*/  MUFU.EX2 R176, R32 ;  /* 0x0000002000b07308 */ /* 0x0003e20000000800 */
[----:B------:R-:W-:Y:S01]  /*195d0*/  SHF.R.U32.HI R3, RZ, 0x8, R0 ;  /* 0x00000008ff037819 */ /* 0x000fe20000011600 */
[----:B------:R-:W-:Y:S01]  /*195e0*/  IMAD.MOV.U32 R110, RZ, RZ, R185 ;  /* 0x000000ffff6e7224 */ /* 0x000fe200078e00b9 */
[--C-:B------:R-:W-:Y:S01]  /*195f0*/  HSET2.LE.AND R50, R230, R81.reuse, PT ;  /* 0x00000051e6327233 */ /* 0x100fe20003803000 */
[----:B------:R-:W-:Y:S01]  /*19600*/  IMAD.MOV.U32 R185, RZ, RZ, R224 ;  /* 0x000000ffffb97224 */ /* 0x000fe200078e00e0 */
[----:B------:R-:W-:Y:S05]  /*19610*/  PRMT R60, R5, 0x5410, R3 ;  /* 0x00005410053c7816 */ /* 0x000fea0000000003 */
[----:B------:R-:W2:Y:S01]  /*19620*/  MUFU.EX2 R177, R20 ;  /* 0x0000001400b17308 */ /* 0x000ea20000000800 */
[----:B------:R-:W-:Y:S01]  /*19630*/  LOP3.LUT R51, R235, 0xff00ff, RZ, 0xc0, !PT ;  /* 0x00ff00ffeb337812 */ /* 0x000fe200078ec0ff */
[----:B------:R-:W3:Y:S01]  /*19640*/  LDL.LU R5, [R1+0x68] ;  /* 0x0000680001057983 */ /* 0x000ee20000300800 */
[----:B------:R-:W-:Y:S07]  /*19650*/  LOP3.LUT R71, R71, 0xff00ff, RZ, 0xc0, !PT ;  /* 0x00ff00ff47477812 */ /* 0x000fee00078ec0ff */
[----:B------:R-:W-:Y:S01]  /*19660*/  MUFU.EX2 R168, R16 ;  /* 0x0000001000a87308 */ /* 0x000fe20000000800 */
[--C-:B------:R-:W-:Y:S01]  /*19670*/  HSET2.LE.AND R60, R60, R81.reuse, PT ;  /* 0x000000513c3c7233 */ /* 0x100fe20003803000 */
[----:B------:R-:W-:Y:S01]  /*19680*/  FMUL.FTZ R7, R7, UR4 ;  /* 0x0000000407077c20 */ /* 0x000fe20008410000 */
[--C-:B------:R-:W-:Y:S01]  /*19690*/  HSET2.LE.AND R51, R51, R81.reuse, PT ;  /* 0x0000005133337233 */ /* 0x100fe20003803000 */
[----:B-1----:R-:W-:Y:S01]  /*196a0*/  IMAD.MOV.U32 R32, RZ, RZ, R26 ;  /* 0x000000ffff207224 */ /* 0x002fe200078e001a */
[--C-:B------:R-:W-:Y:S05]  /*196b0*/  HSET2.LE.AND R71, R71, R81.reuse, PT ;  /* 0x0000005147477233 */ /* 0x100fea0003803000 */
[----:B------:R-:W-:Y:S01]  /*196c0*/  MUFU.EX2 R219, R53 ;  /* 0x0000003500db7308 */ /* 0x000fe20000000800 */
[--C-:B------:R-:W-:Y:S01]  /*196d0*/  HSET2.LE.AND R70, R70, R81.reuse, PT ;  /* 0x0000005146467233 */ /* 0x100fe20003803000 */
[----:B------:R-:W-:Y:S01]  /*196e0*/  IMAD.MOV.U32 R179, RZ, RZ, R68 ;  /* 0x000000ffffb37224 */ /* 0x000fe200078e0044 */
[----:B--2---:R-:W-:Y:S07]  /*196f0*/  F2FP.F16.F32.PACK_AB R0, R177, R170 ;  /* 0x000000aab100723e */ /* 0x004fee00000000ff */
[----:B------:R1:W-:Y:S01]  /*19700*/  MUFU.EX2 R217, R52 ;  /* 0x0000003400d97308 */ /* 0x0003e20000000800 */
[----:B------:R-:W-:Y:S01]  /*19710*/  IMAD.MOV.U32 R20, RZ, RZ, R13 ;  /* 0x000000ffff147224 */ /* 0x000fe200078e000d */
[----:B------:R-:W-:Y:S08]  /*19720*/  LOP3.LUT R50, R0, R50, RZ, 0xc0, !PT ;  /* 0x0000003200327212 */ /* 0x000ff000078ec0ff */
[----:B------:R-:W-:Y:S01]  /*19730*/  MUFU.EX2 R209, R54 ;  /* 0x0000003600d17308 */ /* 0x000fe20000000800 */
[----:B------:R-:W-:Y:S01]  /*19740*/  PRMT R0, R12, 0x7632, R0 ;  /* 0x000076320c007816 */ /* 0x000fe20000000000 */
[----:B------:R-:W-:Y:S01]  /*19750*/  IMAD.MOV.U32 R94, RZ, RZ, R78 ;  /* 0x000000ffff5e7224 */ /* 0x000fe200078e004e */
[----:B------:R-:W-:Y:S07]  /*19760*/  SHF.R.U32.HI R12, RZ, 0x18, R12 ;  /* 0x00000018ff0c7819 */ /* 0x000fee000001160c */
[----:B------:R-:W-:Y:S01]  /*19770*/  MUFU.EX2 R216, R47 ;  /* 0x0000002f00d87308 */ /* 0x000fe20000000800 */
[----:B------:R-:W-:Y:S01]  /*19780*/  LOP3.LUT R3, R0, 0xff, RZ, 0xc0, !PT ;  /* 0x000000ff00037812 */ /* 0x000fe200078ec0ff */
[----:B------:R-:W-:Y:S01]  /*19790*/  IMAD.MOV.U32 R78, RZ, RZ, R22 ;  /* 0x000000ffff4e7224 */ /* 0x000fe200078e0016 */
[----:B------:R-:W-:Y:S07]  /*197a0*/  F2FP.F16.F32.PACK_AB R0, R173, R169 ;  /* 0x000000a9ad00723e */ /* 0x000fee00000000ff */
[----:B------:R-:W-:Y:S01]  /*197b0*/  MUFU.EX2 R112, R112 ;  /* 0x0000007000707308 */ /* 0x000fe20000000800 */
[----:B------:R-:W-:Y:S01]  /*197c0*/  PRMT R61, R3, 0x5410, R12 ;  /* 0x00005410033d7816 */ /* 0x000fe2000000000c */
[----:B-1----:R-:W-:Y:S01]  /*197d0*/  IMAD.MOV.U32 R52, RZ, RZ, R32 ;  /* 0x000000ffff347224 */ /* 0x002fe200078e0020 */
[C---:B------:R-:W-:Y:S07]  /*197e0*/  LOP3.LUT R3, R9.reuse, 0xffff, RZ, 0xc0, !PT ;  /* 0x0000ffff09037812 */ /* 0x040fee00078ec0ff */
[----:B------:R-:W-:Y:S01]  /*197f0*/  MUFU.EX2 R119, R119 ;  /* 0x0000007700777308 */ /* 0x000fe20000000800 */
[----:B------:R-:W-:Y:S01]  /*19800*/  LOP3.LUT R51, R0, R51, RZ, 0xc0, !PT ;  /* 0x0000003300337212 */ /* 0x000fe200078ec0ff */
[----:B------:R-:W-:Y:S01]  /*19810*/  FMUL.FTZ R0, R2, UR4 ;  /* 0x0000000402007c20 */ /* 0x000fe20008410000 */
[C---:B------:R-:W-:Y:S07]  /*19820*/  LOP3.LUT R2, R9.reuse, 0xff, RZ, 0xc0, !PT ;  /* 0x000000ff09027812 */ /* 0x040fee00078ec0ff */
[----:B------:R1:W-:Y:S01]  /*19830*/  MUFU.EX2 R222, R28 ;  /* 0x0000001c00de7308 */ /* 0x0003e20000000800 */
[----:B------:R-:W-:Y:S01]  /*19840*/  SHF.R.U32.HI R3, RZ, 0x8, R3 ;  /* 0x00000008ff037819 */ /* 0x000fe20000011603 */
[----:B------:R-:W-:Y:S01]  /*19850*/  IMAD.MOV.U32 R22, RZ, RZ, R213 ;  /* 0x000000ffff167224 */ /* 0x000fe200078e00d5 */
[--C-:B------:R-:W-:Y:S07]  /*19860*/  HSET2.LE.AND R61, R61, R81.reuse, PT ;  /* 0x000000513d3d7233 */ /* 0x100fee0003803000 */
[----:B------:R-:W2:Y:S01]  /*19870*/  MUFU.EX2 R0, R0 ;  /* 0x0000000000007308 */ /* 0x000ea20000000800 */
[--C-:B------:R-:W-:Y:S01]  /*19880*/  PRMT R68, R2, 0x5410, R3.reuse ;  /* 0x0000541002447816 */ /* 0x100fe20000000003 */
[----:B------:R-:W-:Y:S01]  /*19890*/  FMUL.FTZ R2, R4, UR4 ;  /* 0x0000000404027c20 */ /* 0x000fe20008410000 */
[----:B------:R-:W-:Y:S07]  /*198a0*/  PRMT R3, R9, 0x7632, R3 ;  /* 0x0000763209037816 */ /* 0x000fee0000000003 */
[----:B------:R2:W-:Y:S01]  /*198b0*/  MUFU.EX2 R174, R29 ;  /* 0x0000001d00ae7308 */ /* 0x0005e20000000800 */
[----:B------:R-:W-:Y:S01]  /*198c0*/  SHF.R.U32.HI R9, RZ, 0x18, R9 ;  /* 0x00000018ff097819 */ /* 0x000fe20000011609 */
[----:B------:R-:W-:Y:S01]  /*198d0*/  VIADD R4, R96, 0x2 ;  /* 0x0000000260047836 */ /* 0x000fe20000000000 */
[----:B------:R-:W-:Y:S07]  /*198e0*/  LOP3.LUT R3, R3, 0xff, RZ, 0xc0, !PT ;  /* 0x000000ff03037812 */ /* 0x000fee00078ec0ff */
[----:B------:R-:W-:Y:S01]  /*198f0*/  MUFU.EX2 R213, R55 ;  /* 0x0000003700d57308 */ /* 0x000fe20000000800 */
[--C-:B------:R-:W-:Y:S01]  /*19900*/  HSET2.LE.AND R68, R68, R81.reuse, PT ;  /* 0x0000005144447233 */ /* 0x100fe20003803000 */
[----:B-1----:R-:W-:Y:S01]  /*19910*/  IMAD.MOV.U32 R28, RZ, RZ, R190 ;  /* 0x000000ffff1c7224 */ /* 0x002fe200078e00be */
[----:B------:R-:W-:Y:S07]  /*19920*/  PRMT R69, R3, 0x5410, R9 ;  /* 0x0000541003457816 */ /* 0x000fee0000000009 */
[----:B------:R1:W-:Y:S01]  /*19930*/  MUFU.EX2 R190, R33 ;  /* 0x0000002100be7308 */ /* 0x0003e20000000800 */
[----:B------:R-:W-:Y:S01]  /*19940*/  LOP3.LUT R4, R203, UR21, R4, 0x96, !PT ;  /* 0x00000015cb047c12 */ /* 0x000fe2000f8e9604 */
[----:B------:R-:W-:Y:S02]  /*19950*/  IMAD.MOV.U32 R10, RZ, RZ, R28 ;  /* 0x000000ffff0a7224 */ /* 0x000fe400078e001c */
[C---:B--2---:R-:W-:Y:S01]  /*19960*/  FMUL.FTZ R9, R0.reuse, R153 ;  /* 0x0000009900097220 */ /* 0x044fe20000410000 */
[--C-:B------:R-:W-:Y:S05]  /*19970*/  HSET2.LE.AND R69, R69, R81.reuse, PT ;  /* 0x0000005145457233 */ /* 0x100fea0003803000 */
[----:B------:R-:W2:Y:S01]  /*19980*/  MUFU.EX2 R3, R2 ;  /* 0x0000000200037308 */ /* 0x000ea20000000800 */
[----:B------:R-:W-:Y:S02]  /*19990*/  IMAD.MOV.U32 R29, RZ, RZ, R191 ;  /* 0x000000ffff1d7224 */ /* 0x000fe400078e00bf */
[C---:B------:R-:W-:Y:S01]  /*199a0*/  FMUL.FTZ R12, R0.reuse, R144 ;  /* 0x00000090000c7220 */ /* 0x040fe20000410000 */
[----:B------:R-:W-:Y:S06]  /*199b0*/  IMAD.MOV.U32 R16, RZ, RZ, R10 ;  /* 0x000000ffff107224 */ /* 0x000fec00078e000a */
[----:B------:R-:W-:Y:S01]  /*199c0*/  MUFU.EX2 R215, R25 ;  /* 0x0000001900d77308 */ /* 0x000fe20000000800 */
[----:B------:R-:W-:Y:S02]  /*199d0*/  IMAD.MOV.U32 R11, RZ, RZ, R29 ;  /* 0x000000ffff0b7224 */ /* 0x000fe400078e001d */
[C---:B------:R-:W-:Y:S01]  /*199e0*/  FMUL.FTZ R13, R0.reuse, R145 ;  /* 0x00000091000d7220 */ /* 0x040fe20000410000 */
[C---:B------:R-:W-:Y:S06]  /*199f0*/  FMUL.FTZ R28, R0.reuse, R136 ;  /* 0x00000088001c7220 */ /* 0x040fec0000410000 */
[----:B------:R2:W-:Y:S01]  /*19a00*/  MUFU.EX2 R211, R24 ;  /* 0x0000001800d37308 */ /* 0x0005e20000000800 */
[----:B------:R-:W-:Y:S02]  /*19a10*/  IMAD.MOV.U32 R17, RZ, RZ, R11 ;  /* 0x000000ffff117224 */ /* 0x000fe400078e000b */
[----:B------:R-:W-:Y:S01]  /*19a20*/  FMUL.FTZ R29, R0, R137 ;  /* 0x00000089001d7220 */ /* 0x000fe20000410000 */
[----:B-1----:R-:W-:Y:S06]  /*19a30*/  IMAD.MOV.U32 R33, RZ, RZ, R27 ;  /* 0x000000ffff217224 */ /* 0x002fec00078e001b */
[----:B------:R1:W-:Y:S01]  /*19a40*/  MUFU.EX2 R175, R34 ;  /* 0x0000002200af7308 */ /* 0x0003e20000000800 */
[----:B------:R-:W-:Y:S02]  /*19a50*/  IMAD.MOV.U32 R220, RZ, RZ, R106 ;  /* 0x000000ffffdc7224 */ /* 0x000fe400078e006a */
[C---:B--2---:R-:W-:Y:S01]  /*19a60*/  FMUL.FTZ R10, R3.reuse, R154 ;  /* 0x0000009a030a7220 */ /* 0x044fe20000410000 */
[C---:B------:R-:W-:Y:S01]  /*19a70*/  FMUL.FTZ R11, R3.reuse, R155 ;  /* 0x0000009b030b7220 */ /* 0x040fe20000410000 */
[C---:B------:R-:W-:Y:S01]  /*19a80*/  FMUL.FTZ R15, R3.reuse, R147 ;  /* 0x00000093030f7220 */ /* 0x040fe20000410000 */
[C---:B------:R-:W-:Y:S01]  /*19a90*/  FMUL.FTZ R26, R3.reuse, R142 ;  /* 0x0000008e031a7220 */ /* 0x040fe20000410000 */
[C---:B------:R-:W-:Y:S01]  /*19aa0*/  FMUL.FTZ R27, R3.reuse, R143 ;  /* 0x0000008f031b7220 */ /* 0x040fe20000410000 */
[C---:B------:R-:W-:Y:S01]  /*19ab0*/  FMUL.FTZ R30, R3.reuse, R138 ;  /* 0x0000008a031e7220 */ /* 0x040fe20000410000 */
[----:B------:R-:W-:Y:S01]  /*19ac0*/  FMUL.FTZ R31, R3, R139 ;  /* 0x0000008b031f7220 */ /* 0x000fe20000410000 */
[----:B------:R-:W-:Y:S01]  /*19ad0*/  FMUL.FTZ R2, R8, UR4 ;  /* 0x0000000408027c20 */ /* 0x000fe20008410000 */
[----:B------:R2:W-:Y:S01]  /*19ae0*/  MUFU.EX2 R191, R35 ;  /* 0x0000002300bf7308 */ /* 0x0005e20000000800 */
[C---:B------:R-:W-:Y:S01]  /*19af0*/  FMUL.FTZ R8, R0.reuse, R152 ;  /* 0x0000009800087220 */ /* 0x040fe20000410000 */
[C---:B------:R-:W-:Y:S01]  /*19b00*/  FMUL.FTZ R24, R0.reuse, R140 ;  /* 0x0000008c00187220 */ /* 0x040fe20000410000 */
[----:B------:R-:W-:Y:S01]  /*19b10*/  FMUL.FTZ R25, R0, R141 ;  /* 0x0000008d00197220 */ /* 0x000fe20000410000 */
[----:B------:R-:W-:Y:S06]  /*19b20*/  IMAD.MOV.U32 R221, RZ, RZ, R107 ;  /* 0x000000ffffdd7224 */ /* 0x000fec00078e006b */
[----:B------:R-:W4:Y:S01]  /*19b30*/  MUFU.EX2 R2, R2 ;  /* 0x0000000200027308 */ /* 0x000f220000000800 */
[----:B-1----:R-:W-:Y:S02]  /*19b40*/  IMAD.MOV.U32 R34, RZ, RZ, R220 ;  /* 0x000000ffff227224 */ /* 0x002fe400078e00dc */
[----:B------:R-:W-:Y:S07]  /*19b50*/  IMAD.MOV.U32 R107, RZ, RZ, R185 ;  /* 0x000000ffff6b7224 */ /* 0x000fee00078e00b9 */
[----:B------:R-:W-:Y:S01]  /*19b60*/  MUFU.EX2 R208, R44 ;  /* 0x0000002c00d07308 */ /* 0x000fe20000000800 */
[----:B------:R-:W-:Y:S02]  /*19b70*/  IMAD.MOV.U32 R53, RZ, RZ, R33 ;  /* 0x000000ffff357224 */ /* 0x000fe400078e0021 */
[----:B------:R-:W-:Y:S07]  /*19b80*/  IMAD.MOV.U32 R152, RZ, RZ, R34 ;  /* 0x000000ffff987224 */ /* 0x000fee00078e0022 */
[----:B------:R-:W-:Y:S01]  /*19b90*/  MUFU.EX2 R212, R45 ;  /* 0x0000002d00d47308 */ /* 0x000fe20000000800 */
[----:B------:R-:W-:Y:S02]  /*19ba0*/  IMAD.MOV.U32 R127, RZ, RZ, R107 ;  /* 0x000000ffff7f7224 */ /* 0x000fe400078e006b */
[----:B--2---:R-:W-:Y:S07]  /*19bb0*/  IMAD.MOV.U32 R35, RZ, RZ, R221 ;  /* 0x000000ffff237224 */ /* 0x004fee00078e00dd */
[----:B------:R-:W-:Y:S01]  /*19bc0*/  MUFU.EX2 R113, R113 ;  /* 0x0000007100717308 */ /* 0x000fe20000000800 */
[----:B------:R-:W-:Y:S02]  /*19bd0*/  IMAD.MOV.U32 R54, RZ, RZ, R16 ;  /* 0x000000ffff367224 */ /* 0x000fe400078e0010 */
[C---:B----4-:R-:W-:Y:S01]  /*19be0*/  FMUL.FTZ R32, R2.reuse, R148 ;  /* 0x0000009402207220 */ /* 0x050fe20000410000 */
[C---:B------:R-:W-:Y:S01]  /*19bf0*/  FMUL.FTZ R33, R2.reuse, R149 ;  /* 0x0000009502217220 */ /* 0x040fe20000410000 */
[----:B------:R-:W-:Y:S05]  /*19c00*/  IMAD.MOV.U32 R107, RZ, RZ, R94 ;  /* 0x000000ffff6b7224 */ /* 0x000fea00078e005e */
[----:B------:R1:W-:Y:S01]  /*19c10*/  MUFU.EX2 R149, R59 ;  /* 0x0000003b00957308 */ /* 0x0003e20000000800 */
[----:B------:R-:W-:Y:S02]  /*19c20*/  IMAD.MOV.U32 R185, RZ, RZ, R125 ;  /* 0x000000ffffb97224 */ /* 0x000fe400078e007d */
[C---:B------:R-:W-:Y:S01]  /*19c30*/  FMUL.FTZ R16, R2.reuse, R160 ;  /* 0x000000a002107220 */ /* 0x040fe20000410000 */
[----:B------:R-:W-:Y:S06]  /*19c40*/  IMAD.MOV.U32 R94, RZ, RZ, R178 ;  /* 0x000000ffff5e7224 */ /* 0x000fec00078e00b2 */
[----:B------:R2:W-:Y:S01]  /*19c50*/  MUFU.EX2 R148, R58 ;  /* 0x0000003a00947308 */ /* 0x0005e20000000800 */
[----:B------:R-:W-:Y:S02]  /*19c60*/  IMAD.MOV.U32 R178, RZ, RZ, R182 ;  /* 0x000000ffffb27224 */ /* 0x000fe400078e00b6 */
[----:B------:R-:W-:Y:S07]  /*19c70*/  IMAD.MOV.U32 R125, RZ, RZ, R124 ;  /* 0x000000ffff7d7224 */ /* 0x000fee00078e007c */
[----:B------:R4:W-:Y:S01]  /*19c80*/  MUFU.EX2 R160, R62 ;  /* 0x0000003e00a07308 */ /* 0x0009e20000000800 */
[----:B------:R-:W-:Y:S02]  /*19c90*/  IMAD.MOV.U32 R55, RZ, RZ, R17 ;  /* 0x000000ffff377224 */ /* 0x000fe400078e0011 */
[C---:B------:R-:W-:Y:S01]  /*19ca0*/  FMUL.FTZ R17, R2.reuse, R161 ;  /* 0x000000a102117220 */ /* 0x040fe20000410000 */
[----:B------:R-:W-:Y:S06]  /*19cb0*/  IMAD.MOV.U32 R182, RZ, RZ, R183 ;  /* 0x000000ffffb67224 */ /* 0x000fec00078e00b7 */
[----:B------:R4:W-:Y:S01]  /*19cc0*/  MUFU.EX2 R161, R63 ;  /* 0x0000003f00a17308 */ /* 0x0009e20000000800 */
[----:B------:R-:W-:Y:S01]  /*19cd0*/  IMAD.MOV.U32 R124, RZ, RZ, R179 ;  /* 0x000000ffff7c7224 */ /* 0x000fe200078e00b3 */
[----:B-1----:R-:W-:Y:S01]  /*19ce0*/  LOP3.LUT R59, R243, 0xff00ff, RZ, 0xc0, !PT ;  /* 0x00ff00fff33b7812 */ /* 0x002fe200078ec0ff */
[----:B------:R-:W-:Y:S07]  /*19cf0*/  IMAD.MOV.U32 R153, RZ, RZ, R35 ;  /* 0x000000ffff997224 */ /* 0x000fee00078e0023 */
[----:B------:R1:W-:Y:S01]  /*19d00*/  MUFU.EX2 R179, R56 ;  /* 0x0000003800b37308 */ /* 0x0003e20000000800 */
[----:B------:R-:W-:Y:S01]  /*19d10*/  IMAD.MOV.U32 R183, RZ, RZ, R188 ;  /* 0x000000ffffb77224 */ /* 0x000fe200078e00bc */
[--C-:B--2---:R-:W-:Y:S01]  /*19d20*/  HSET2.LE.AND R58, R241, R81.reuse, PT ;  /* 0x00000051f13a7233 */ /* 0x104fe20003803000 */
[----:B------:R-:W-:Y:S01]  /*19d30*/  IMAD.MOV.U32 R106, RZ, RZ, R110 ;  /* 0x000000ffff6a7224 */ /* 0x000fe200078e006e */
[--C-:B------:R-:W-:Y:S06]  /*19d40*/  HSET2.LE.AND R59, R59, R81.reuse, PT ;  /* 0x000000513b3b7233 */ /* 0x100fec0003803000 */
[----:B------:R2:W-:Y:S01]  /*19d50*/  MUFU.EX2 R188, R57 ;  /* 0x0000003900bc7308 */ /* 0x0005e20000000800 */
[--C-:B----4-:R-:W-:Y:S01]  /*19d60*/  HSET2.LE.AND R62, R126, R81.reuse, PT ;  /* 0x000000517e3e7233 */ /* 0x110fe20003803000 */
[----:B------:R-:W-:Y:S01]  /*19d70*/  IMAD.MOV.U32 R147, RZ, RZ, R55 ;  /* 0x000000ffff937224 */ /* 0x000fe200078e0037 */
[----:B------:R-:W-:Y:S01]  /*19d80*/  LOP3.LUT R55, R239, 0xff00ff, RZ, 0xc0, !PT ;  /* 0x00ff00ffef377812 */ /* 0x000fe200078ec0ff */
[----:B------:R-:W-:Y:S01]  /*19d90*/  IMAD.MOV.U32 R137, RZ, RZ, R53 ;  /* 0x000000ffff897224 */ /* 0x000fe200078e0035 */
[--C-:B------:R-:W-:Y:S01]  /*19da0*/  HSET2.LE.AND R53, R236, R81.reuse, PT ;  /* 0x00000051ec357233 */ /* 0x100fe20003803000 */
[----:B------:R-:W-:Y:S01]  /*19db0*/  IMAD.MOV.U32 R229, RZ, RZ, R106 ;  /* 0x000000ffffe57224 */ /* 0x000fe200078e006a */
[----:B------:R-:W-:Y:S01]  /*19dc0*/  LOP3.LUT R63, R89, 0xff00ff, RZ, 0xc0, !PT ;  /* 0x00ff00ff593f7812 */ /* 0x000fe200078ec0ff */
[----:B------:R-:W-:Y:S01]  /*19dd0*/  IMAD.MOV.U32 R110, RZ, RZ, R78 ;  /* 0x000000ffff6e7224 */ /* 0x000fe200078e004e */
[--C-:B------:R-:W-:Y:S01]  /*19de0*/  HSET2.LE.AND R55, R55, R81.reuse, PT ;  /* 0x0000005137377233 */ /* 0x100fe20003803000 */
[----:B------:R-:W-:Y:S01]  /*19df0*/  IMAD.MOV.U32 R106, RZ, RZ, R95 ;  /* 0x000000ffff6a7224 */ /* 0x000fe200078e005f */
[--C-:B-1----:R-:W-:Y:S01]  /*19e00*/  HSET2.LE.AND R56, R234, R81.reuse, PT ;  /* 0x00000051ea387233 */ /* 0x102fe20003803000 */
[----:B------:R-:W-:Y:S01]  /*19e10*/  IMAD.MOV.U32 R95, RZ, RZ, R21 ;  /* 0x000000ffff5f7224 */ /* 0x000fe200078e0015 */
[--C-:B------:R-:W-:Y:S01]  /*19e20*/  HSET2.LE.AND R63, R63, R81.reuse, PT ;  /* 0x000000513f3f7233 */ /* 0x100fe20003803000 */
[----:B------:R-:W-:Y:S01]  /*19e30*/  IMAD.MOV.U32 R145, RZ, RZ, R127 ;  /* 0x000000ffff917224 */ /* 0x000fe200078e007f */
[--C-:B--2---:R-:W-:Y:S01]  /*19e40*/  HSET2.LE.AND R57, R233, R81.reuse, PT ;  /* 0x00000051e9397233 */ /* 0x104fe20003803000 */
[----:B------:R-:W-:Y:S01]  /*19e50*/  FMUL.FTZ R21, R2, R157 ;  /* 0x0000009d02157220 */ /* 0x000fe20000410000 */
[----:B------:R-:W-:Y:S01]  /*19e60*/  IMAD.MOV.U32 R127, RZ, RZ, R182 ;  /* 0x000000ffff7f7224 */ /* 0x000fe200078e00b6 */
[----:B------:R-:W-:Y:S01]  /*19e70*/  MUFU.EX2 R157, R79 ;  /* 0x0000004f009d7308 */ /* 0x000fe20000000800 */
[----:B------:R-:W-:Y:S01]  /*19e80*/  IMAD.MOV.U32 R136, RZ, RZ, R52 ;  /* 0x000000ffff887224 */ /* 0x000fe200078e0034 */
[--C-:B------:R-:W-:Y:S01]  /*19e90*/  HSET2.LE.AND R52, R237, R81.reuse, PT ;  /* 0x00000051ed347233 */ /* 0x100fe20003803000 */
[----:B------:R-:W-:Y:S07]  /*19ea0*/  IMAD.MOV.U32 R47, RZ, RZ, R178 ;  /* 0x000000ffff2f7224 */ /* 0x000fee00078e00b2 */
[----:B------:R1:W-:Y:S01]  /*19eb0*/  MUFU.EX2 R182, R67 ;  /* 0x0000004300b67308 */ /* 0x0003e20000000800 */
[----:B------:R-:W-:Y:S02]  /*19ec0*/  IMAD.MOV.U32 R141, RZ, RZ, R229 ;  /* 0x000000ffff8d7224 */ /* 0x000fe400078e00e5 */
[----:B------:R-:W-:Y:S07]  /*19ed0*/  IMAD.MOV.U32 R229, RZ, RZ, R123 ;  /* 0x000000ffffe57224 */ /* 0x000fee00078e007b */
[----:B------:R2:W-:Y:S01]  /*19ee0*/  MUFU.EX2 R178, R65 ;  /* 0x0000004100b27308 */ /* 0x0005e20000000800 */
[----:B------:R-:W-:Y:S02]  /*19ef0*/  IMAD.MOV.U32 R123, RZ, RZ, R92 ;  /* 0x000000ffff7b7224 */ /* 0x000fe400078e005c */
[----:B------:R-:W-:Y:S07]  /*19f00*/  IMAD.MOV.U32 R155, RZ, RZ, R153 ;  /* 0x000000ffff9b7224 */ /* 0x000fee00078e0099 */
[----:B------:R-:W-:Y:S01]  /*19f10*/  MUFU.EX2 R107, R107 ;  /* 0x0000006b006b7308 */ /* 0x000fe20000000800 */
[----:B------:R-:W-:Y:S02]  /*19f20*/  IMAD.MOV.U32 R92, RZ, RZ, R180 ;  /* 0x000000ffff5c7224 */ /* 0x000fe400078e00b4 */
[----:B------:R-:W-:Y:S07]  /*19f30*/  IMAD.MOV.U32 R153, RZ, RZ, R95 ;  /* 0x000000ffff997224 */ /* 0x000fee00078e005f */
        /* <DEDUP_REMOVED lines=10> */
[----:B------:R-:W-:Y:S02]  /*19fe0*/  IMAD.MOV.U32 R94, RZ, RZ, R186 ;  /* 0x000000ffff5e7224 */ /* 0x000fe400078e00ba */
[----:B------:R-:W-:Y:S07]  /*19ff0*/  IMAD.MOV.U32 R235, RZ, RZ, R185 ;  /* 0x000000ffffeb7224 */ /* 0x000fee00078e00b9 */
[----:B------:R3:W-:Y:S01]  /*1a000*/  MUFU.EX2 R186, R75 ;  /* 0x0000004b00ba7308 */ /* 0x0007e20000000800 */
[--C-:B----4-:R-:W-:Y:S01]  /*1a010*/  HSET2.LE.AND R66, R250, R81.reuse, PT ;  /* 0x00000051fa427233 */ /* 0x110fe20003803000 */
[----:B------:R-:W-:Y:S08]  /*1a020*/  IMAD.MOV.U32 R139, RZ, RZ, R155 ;  /* 0x000000ffff8b7224 */ /* 0x000ff000078e009b */
[----:B------:R4:W-:Y:S01]  /*1a030*/  MUFU.EX2 R185, R73 ;  /* 0x0000004900b97308 */ /* 0x0009e20000000800 */
[--C-:B-1----:R-:W-:Y:S01]  /*1a040*/  HSET2.LE.AND R72, R232, R81.reuse, PT ;  /* 0x00000051e8487233 */ /* 0x102fe20003803000 */
[----:B------:R-:W-:Y:S08]  /*1a050*/  IMAD.MOV.U32 R138, RZ, RZ, R154 ;  /* 0x000000ffff8a7224 */ /* 0x000ff000078e009a */
[----:B------:R-:W-:Y:S01]  /*1a060*/  MUFU.EX2 R155, R77 ;  /* 0x0000004d009b7308 */ /* 0x000fe20000000800 */
[----:B------:R-:W-:Y:S01]  /*1a070*/  IMAD.MOV.U32 R239, RZ, RZ, R45 ;  /* 0x000000ffffef7224 */ /* 0x000fe200078e002d */
[--C-:B--2---:R-:W-:Y:S01]  /*1a080*/  HSET2.LE.AND R74, R238, R81.reuse, PT ;  /* 0x00000051ee4a7233 */ /* 0x104fe20003803000 */
[----:B------:R-:W-:Y:S07]  /*1a090*/  IMAD.MOV.U32 R232, RZ, RZ, R138 ;  /* 0x000000ffffe87224 */ /* 0x000fee00078e008a */
[----:B------:R-:W-:Y:S01]  /*1a0a0*/  MUFU.EX2 R154, R87 ;  /* 0x00000057009a7308 */ /* 0x000fe20000000800 */
[----:B------:R-:W-:Y:S01]  /*1a0b0*/  IMAD.MOV.U32 R234, RZ, RZ, R97 ;  /* 0x000000ffffea7224 */ /* 0x000fe200078e0061 */
[----:B---3--:R-:W-:Y:S01]  /*1a0c0*/  LOP3.LUT R75, R251, 0xff00ff, RZ, 0xc0, !PT ;  /* 0x00ff00fffb4b7812 */ /* 0x008fe200078ec0ff */
[----:B------:R-:W-:Y:S07]  /*1a0d0*/  IMAD.MOV.U32 R126, RZ, RZ, R96 ;  /* 0x000000ffff7e7224 */ /* 0x000fee00078e0060 */
[----:B------:R-:W-:Y:S01]  /*1a0e0*/  MUFU.EX2 R110, R110 ;  /* 0x0000006e006e7308 */ /* 0x000fe20000000800 */
[----:B------:R-:W-:Y:S01]  /*1a0f0*/  IMAD.MOV.U32 R241, RZ, RZ, R137 ;  /* 0x000000fffff17224 */ /* 0x000fe200078e0089 */
[--C-:B----4-:R-:W-:Y:S01]  /*1a100*/  HSET2.LE.AND R73, R231, R81.reuse, PT ;  /* 0x00000051e7497233 */ /* 0x110fe20003803000 */
[----:B------:R-:W-:Y:S01]  /*1a110*/  IMAD.MOV.U32 R241, RZ, RZ, R134 ;  /* 0x000000fffff17224 */ /* 0x000fe200078e0086 */
[--C-:B------:R-:W-:Y:S01]  /*1a120*/  HSET2.LE.AND R75, R75, R81.reuse, PT ;  /* 0x000000514b4b7233 */ /* 0x100fe20003803000 */
[----:B------:R-:W-:Y:S05]  /*1a130*/  IMAD.MOV.U32 R233, RZ, RZ, R139 ;  /* 0x000000ffffe97224 */ /* 0x000fea00078e008b */
        /* <DEDUP_REMOVED lines=8> */
[----:B------:R-:W-:Y:S07]  /*1a1c0*/  IMAD.MOV.U32 R233, RZ, RZ, R139 ;  /* 0x000000ffffe97224 */ /* 0x000fee00078e008b */
[----:B------:R-:W-:Y:S10]  /*1a1d0*/  MUFU.EX2 R124, R101 ;  /* 0x00000065007c7308 */ /* 0x000ff40000000800 */
[----:B------:R-:W-:Y:S10]  /*1a1e0*/  MUFU.EX2 R101, R250 ;  /* 0x000000fa00657308 */ /* 0x000ff40000000800 */
[----:B------:R-:W-:Y:S10]  /*1a1f0*/  MUFU.EX2 R129, R129 ;  /* 0x0000008100817308 */ /* 0x000ff40000000800 */
[----:B------:R-:W-:Y:S01]  /*1a200*/  MUFU.EX2 R128, R128 ;  /* 0x0000008000807308 */ /* 0x000fe20000000800 */
[----:B------:R-:W-:Y:S01]  /*1a210*/  FFMA.FTZ R225, R0, R6, R23 ;  /* 0x0000000600e17223 */ /* 0x000fe20000010017 */
[----:B------:R-:W-:Y:S01]  /*1a220*/  IMAD.MOV.U32 R6, RZ, RZ, R22 ;  /* 0x000000ffff067224 */ /* 0x000fe200078e0016 */
[----:B------:R-:W2:Y:S07]  /*1a230*/  LDL.LU R23, [R1+0x30] ;  /* 0x0000300001177983 */ /* 0x000eae0000300800 */
[----:B------:R-:W1:Y:S01]  /*1a240*/  MUFU.EX2 R0, R7 ;  /* 0x0000000700007308 */ /* 0x000e620000000800 */
[----:B------:R-:W-:Y:S02]  /*1a250*/  IMAD.MOV.U32 R22, RZ, RZ, R121 ;  /* 0x000000ffff167224 */ /* 0x000fe400078e0079 */
[----:B------:R-:W-:Y:S02]  /*1a260*/  IMAD.MOV.U32 R34, RZ, RZ, R6 ;  /* 0x000000ffff227224 */ /* 0x000fe400078e0006 */
[----:B------:R-:W-:Y:S02]  /*1a270*/  IMAD.MOV.U32 R6, RZ, RZ, R20 ;  /* 0x000000ffff067224 */ /* 0x000fe400078e0014 */
[----:B------:R-:W-:Y:S01]  /*1a280*/  FMUL.FTZ R20, R2, R156 ;  /* 0x0000009c02147220 */ /* 0x000fe20000410000 */
[----:B------:R-:W-:Y:S02]  /*1a290*/  IMAD.MOV.U32 R144, RZ, RZ, R34 ;  /* 0x000000ffff907224 */ /* 0x000fe400078e0022 */
[----:B------:R-:W-:Y:S01]  /*1a2a0*/  MUFU.EX2 R156, R88 ;  /* 0x00000058009c7308 */ /* 0x000fe20000000800 */
[----:B------:R-:W-:Y:S02]  /*1a2b0*/  IMAD.MOV.U32 R140, RZ, RZ, R6 ;  /* 0x000000ffff8c7224 */ /* 0x000fe400078e0006 */
[----:B------:R-:W-:Y:S02]  /*1a2c0*/  IMAD.MOV.U32 R230, RZ, RZ, R22 ;  /* 0x000000ffffe67224 */ /* 0x000fe400078e0016 */
[----:B------:R-:W-:Y:S02]  /*1a2d0*/  IMAD.MOV.U32 R121, RZ, RZ, R80 ;  /* 0x000000ffff797224 */ /* 0x000fe400078e0050 */
[C---:B-1----:R-:W-:Y:S01]  /*1a2e0*/  FMUL.FTZ R6, R0.reuse, R166 ;  /* 0x000000a600067220 */ /* 0x042fe20000410000 */
[C---:B------:R-:W-:Y:S01]  /*1a2f0*/  FMUL.FTZ R7, R0.reuse, R167 ;  /* 0x000000a700077220 */ /* 0x040fe20000410000 */
[C---:B------:R-:W-:Y:S01]  /*1a300*/  FMUL.FTZ R22, R0.reuse, R158 ;  /* 0x0000009e00167220 */ /* 0x040fe20000410000 */
[C---:B------:R-:W-:Y:S01]  /*1a310*/  FMUL.FTZ R34, R0.reuse, R150 ;  /* 0x0000009600227220 */ /* 0x040fe20000410000 */
[----:B------:R-:W-:Y:S01]  /*1a320*/  FMUL.FTZ R35, R0, R151 ;  /* 0x0000009700237220 */ /* 0x000fe20000410000 */
[----:B------:R1:W-:Y:S01]  /*1a330*/  MUFU.EX2 R167, R64 ;  /* 0x0000004000a77308 */ /* 0x0003e20000000800 */
[----:B------:R-:W-:Y:S02]  /*1a340*/  IMAD.MOV.U32 R244, RZ, RZ, R121 ;  /* 0x000000fffff47224 */ /* 0x000fe400078e0079 */
[----:B------:R-:W-:Y:S07]  /*1a350*/  IMAD.MOV.U32 R150, RZ, RZ, R153 ;  /* 0x000000ffff967224 */ /* 0x000fee00078e0099 */
[----:B------:R-:W-:Y:S01]  /*1a360*/  MUFU.EX2 R166, R91 ;  /* 0x0000005b00a67308 */ /* 0x000fe20000000800 */
[----:B------:R-:W-:Y:S02]  /*1a370*/  IMAD.MOV.U32 R138, RZ, RZ, R230 ;  /* 0x000000ffff8a7224 */ /* 0x000fe400078e00e6 */
[----:B------:R-:W-:Y:S07]  /*1a380*/  IMAD.MOV.U32 R230, RZ, RZ, R93 ;  /* 0x000000ffffe67224 */ /* 0x000fee00078e005d */
[----:B------:R-:W-:Y:S01]  /*1a390*/  MUFU.EX2 R158, R84 ;  /* 0x00000054009e7308 */ /* 0x000fe20000000800 */
[----:B------:R-:W-:Y:S09]  /*1a3a0*/  IMAD.MOV.U32 R151, RZ, RZ, R98 ;  /* 0x000000ffff977224 */ /* 0x000ff200078e0062 */
[----:B------:R-:W-:Y:S01]  /*1a3b0*/  MUFU.EX2 R153, R82 ;  /* 0x0000005200997308 */ /* 0x000fe20000000800 */
[--C-:B-1----:R-:W-:Y:S09]  /*1a3c0*/  HSET2.LE.AND R64, R242, R81.reuse, PT ;  /* 0x00000051f2407233 */ /* 0x102ff20003803000 */
[----:B------:R-:W-:Y:S10]  /*1a3d0*/  MUFU.EX2 R121, R116 ;  /* 0x0000007400797308 */ /* 0x000ff40000000800 */
[----:B------:R-:W-:Y:S01]  /*1a3e0*/  MUFU.EX2 R116, R249 ;  /* 0x000000f900747308 */ /* 0x000fe20000000800 */
[C---:B------:R-:W-:Y:S01]  /*1a3f0*/  FFMA.FTZ R224, R3.reuse, R5, R14 ;  /* 0x0000000503e07223 */ /* 0x040fe2000001000e */
[----:B------:R-:W-:Y:S01]  /*1a400*/  FMUL.FTZ R14, R3, R146 ;  /* 0x00000092030e7220 */ /* 0x000fe20000410000 */
[----:B------:R-:W-:Y:S01]  /*1a410*/  IMAD.MOV.U32 R146, RZ, RZ, R54 ;  /* 0x000000ffff927224 */ /* 0x000fe200078e0036 */
[--C-:B------:R-:W-:Y:S01]  /*1a420*/  HSET2.LE.AND R54, R240, R81.reuse, PT ;  /* 0x00000051f0367233 */ /* 0x100fe20003803000 */
[----:B------:R-:W3:Y:S01]  /*1a430*/  LDL.LU R3, [R1+0x60] ;  /* 0x0000600001037983 */ /* 0x000ee20000300800 */
[----:B------:R-:W-:Y:S03]  /*1a440*/  IMAD.WIDE.U32 R4, R4, -0x326172a9, RZ ;  /* 0xcd9e8d5704047825 */ /* 0x000fe600078e00ff */
[----:B------:R-:W4:Y:S01]  /*1a450*/  LDL.64 R142, [R1+0x40] ;  /* 0x00004000018e7983 */ /* 0x000f220000100a00 */
[----:B------:R-:W-:Y:S01]  /*1a460*/  IMAD.MOV.U32 R240, RZ, RZ, R136 ;  /* 0x000000fffff07224 */ /* 0x000fe200078e0088 */
[C---:B------:R-:W-:Y:S01]  /*1a470*/  LOP3.LUT R44, R5.reuse, R134, RZ, 0x3c, !PT ;  /* 0x00000086052c7212 */ /* 0x040fe200078e3cff */
[----:B------:R-:W-:Y:S01]  /*1a480*/  IMAD.MOV.U32 R136, RZ, RZ, R123 ;  /* 0x000000ffff887224 */ /* 0x000fe200078e007b */
[----:B------:R-:W-:Y:S01]  /*1a490*/  LOP3.LUT R78, R5, R97, RZ, 0x3c, !PT ;  /* 0x00000061054e7212 */ /* 0x000fe200078e3cff */
[----:B------:R-:W-:Y:S01]  /*1a4a0*/  FMUL.FTZ R5, R2, R165 ;  /* 0x000000a502057220 */ /* 0x000fe20000410000 */
[C---:B------:R-:W-:Y:S01]  /*1a4b0*/  LOP3.LUT R80, R4.reuse, R98, RZ, 0x3c, !PT ;  /* 0x0000006204507212 */ /* 0x040fe200078e3cff */
[----:B------:R-:W-:Y:S01]  /*1a4c0*/  MUFU.EX2 R165, R90 ;  /* 0x0000005a00a57308 */ /* 0x000fe20000000800 */
[----:B------:R-:W-:Y:S01]  /*1a4d0*/  LOP3.LUT R46, R4, R192, RZ, 0x3c, !PT ;  /* 0x000000c0042e7212 */ /* 0x000fe200078e3cff */
[----:B------:R-:W-:Y:S01]  /*1a4e0*/  FMUL.FTZ R4, R2, R164 ;  /* 0x000000a402047220 */ /* 0x000fe20000410000 */
[----:B------:R-:W-:Y:S07]  /*1a4f0*/  IMAD.WIDE.U32 R44, R44, -0x2daee0ad, RZ ;  /* 0xd2511f532c2c7825 */ /* 0x000fee00078e00ff */
[----:B------:R-:W-:Y:S01]  /*1a500*/  MUFU.EX2 R164, R86 ;  /* 0x0000005600a47308 */ /* 0x000fe20000000800 */
[----:B------:R-:W-:Y:S02]  /*1a510*/  IMAD.MOV.U32 R123, RZ, RZ, R99 ;  /* 0x000000ffff7b7224 */ /* 0x000fe400078e0063 */
[----:B------:R-:W-:Y:S04]  /*1a520*/  IMAD.WIDE.U32 R78, R78, -0x2daee0ad, RZ ;  /* 0xd2511f534e4e7825 */ /* 0x000fe800078e00ff */
[----:B--2---:R-:W-:Y:S01]  /*1a530*/  FFMA.FTZ R221, R2, R23, R18 ;  /* 0x0000001702dd7223 */ /* 0x004fe20000010012 */
[----:B------:R-:W-:Y:S01]  /*1a540*/  F2FP.F16.F32.PACK_AB R2, R222, R214 ;  /* 0x000000d6de02723e */ /* 0x000fe200000000ff */
[C---:B------:R-:W-:Y:S01]  /*1a550*/  FMUL.FTZ R18, R0.reuse, R162 ;  /* 0x000000a200127220 */ /* 0x040fe20000410000 */
[----:B------:R-:W-:Y:S01]  /*1a560*/  FMUL.FTZ R23, R0, R159 ;  /* 0x0000009f00177220 */ /* 0x000fe20000410000 */
[----:B------:R-:W-:Y:S01]  /*1a570*/  IMAD.MOV.U32 R162, RZ, RZ, R47 ;  /* 0x000000ffffa27224 */ /* 0x000fe200078e002f */
[----:B------:R-:W-:Y:S01]  /*1a580*/  LOP3.LUT R55, R2, R55, RZ, 0xc0, !PT ;  /* 0x0000003702377212 */ /* 0x000fe200078ec0ff */
[----:B------:R-:W1:Y:S01]  /*1a590*/  MUFU.EX2 R159, R83 ;  /* 0x00000053009f7308 */ /* 0x000e620000000800 */
[----:B------:R-:W-:Y:S01]  /*1a5a0*/  F2FP.F16.F32.PACK_AB R2, R190, R171 ;  /* 0x000000abbe02723e */ /* 0x000fe200000000ff */
[----:B------:R-:W-:Y:S03]  /*1a5b0*/  IMAD.WIDE.U32 R46, R46, -0x2daee0ad, RZ ;  /* 0xd2511f532e2e7825 */ /* 0x000fe600078e00ff */
[----:B------:R-:W-:Y:S02]  /*1a5c0*/  LOP3.LUT R56, R2, R56, RZ, 0xc0, !PT ;  /* 0x0000003802387212 */ /* 0x000fe400078ec0ff */
[----:B------:R-:W-:Y:S02]  /*1a5d0*/  F2FP.F16.F32.PACK_AB R2, R219, R218 ;  /* 0x000000dadb02723e */ /* 0x000fe400000000ff */
[----:B------:R-:W-:Y:S02]  /*1a5e0*/  LOP3.LUT R44, R44, UR15, R47, 0x96, !PT ;  /* 0x0000000f2c2c7c12 */ /* 0x000fe4000f8e962f */
[----:B------:R-:W-:Y:S02]  /*1a5f0*/  LOP3.LUT R62, R2, R62, RZ, 0xc0, !PT ;  /* 0x0000003e023e7212 */ /* 0x000fe400078ec0ff */
[----:B------:R-:W-:Y:S04]  /*1a600*/  F2FP.F16.F32.PACK_AB R2, R188, R179 ;  /* 0x000000b3bc02723e */ /* 0x000fe800000000ff */
[----:B------:R-:W-:Y:S02]  /*1a610*/  LOP3.LUT R61, R2, R61, RZ, 0xc0, !PT ;  /* 0x0000003d023d7212 */ /* 0x000fe400078ec0ff */
[----:B------:R-:W-:Y:S04]  /*1a620*/  F2FP.F16.F32.PACK_AB R2, R182, R180 ;  /* 0x000000b4b602723e */ /* 0x000fe800000000ff */
[----:B------:R-:W-:Y:S02]  /*1a630*/  LOP3.LUT R66, R2, R66, RZ, 0xc0, !PT ;  /* 0x0000004202427212 */ /* 0x000fe400078ec0ff */
[----:B------:R-:W-:Y:S04]  /*1a640*/  F2FP.F16.F32.PACK_AB R2, R186, R185 ;  /* 0x000000b9ba02723e */ /* 0x000fe800000000ff */
[----:B------:R-:W-:Y:S02]  /*1a650*/  LOP3.LUT R70, R2, R70, RZ, 0xc0, !PT ;  /* 0x0000004602467212 */ /* 0x000fe400078ec0ff */
[----:B-1----:R-:W-:Y:S04]  /*1a660*/  F2FP.F16.F32.PACK_AB R2, R164, R159 ;  /* 0x0000009fa402723e */ /* 0x002fe800000000ff */
[----:B------:R-:W-:Y:S02]  /*1a670*/  LOP3.LUT R69, R2, R69, RZ, 0xc0, !PT ;  /* 0x0000004502457212 */ /* 0x000fe400078ec0ff */
[----:B------:R-:W-:Y:S04]  /*1a680*/  F2FP.F16.F32.PACK_AB R2, R156, R154 ;  /* 0x0000009a9c02723e */ /* 0x000fe800000000ff */
[----:B------:R-:W-:Y:S01]  /*1a690*/  LOP3.LUT R74, R2, R74, RZ, 0xc0, !PT ;  /* 0x0000004a024a7212 */ /* 0x000fe200078ec0ff */
[----:B---3--:R-:W-:Y:S01]  /*1a6a0*/  FFMA.FTZ R220, R0, R3, R19 ;  /* 0x0000000300dc7223 */ /* 0x008fe20000010013 */
[----:B------:R-:W-:Y:S01]  /*1a6b0*/  F2FP.F16.F32.PACK_AB R3, R176, R174 ;  /* 0x000000aeb003723e */ /* 0x000fe200000000ff */
[----:B------:R-:W-:Y:S01]  /*1a6c0*/  FMUL.FTZ R19, R0, R163 ;  /* 0x000000a300137220 */ /* 0x000fe20000410000 */
[----:B------:R-:W-:Y:S01]  /*1a6d0*/  F2FP.F16.F32.PACK_AB R0, R223, R215 ;  /* 0x000000d7df00723e */ /* 0x000fe200000000ff */
[----:B----4-:R-:W-:Y:S01]  /*1a6e0*/  IMAD.MOV.U32 R243, RZ, RZ, R143 ;  /* 0x000000fffff37224 */ /* 0x010fe200078e008f */
[----:B------:R-:W-:Y:S01]  /*1a6f0*/  LOP3.LUT R52, R3, R52, RZ, 0xc0, !PT ;  /* 0x0000003403347212 */ /* 0x000fe200078ec0ff */
[----:B------:R-:W-:Y:S01]  /*1a700*/  IMAD.MOV.U32 R163, RZ, RZ, R152 ;  /* 0x000000ffffa37224 */ /* 0x000fe200078e0098 */
[----:B------:R-:W-:Y:S01]  /*1a710*/  LOP3.LUT R54, R0, R54, RZ, 0xc0, !PT ;  /* 0x0000003600367212 */ /* 0x000fe200078ec0ff */
[----:B------:R-:W-:Y:S01]  /*1a720*/  IMAD.MOV.U32 R242, RZ, RZ, R142 ;  /* 0x000000fffff27224 */ /* 0x000fe200078e008e */
[----:B------:R-:W-:Y:S01]  /*1a730*/  F2FP.F16.F32.PACK_AB R0, R175, R172 ;  /* 0x000000acaf00723e */ /* 0x000fe200000000ff */
[----:B------:R-:W-:Y:S01]  /*1a740*/  IMAD.MOV.U32 R143, RZ, RZ, R147 ;  /* 0x000000ffff8f7224 */ /* 0x000fe200078e0093 */
[----:B------:R-:W-:Y:S01]  /*1a750*/  F2FP.F16.F32.PACK_AB R3, R189, R168 ;  /* 0x000000a8bd03723e */ /* 0x000fe200000000ff */
[----:B------:R-:W1:Y:S01]  /*1a760*/  MUFU.EX2 R147, R76 ;  /* 0x0000004c00937308 */ /* 0x000e620000000800 */
[----:B------:R-:W-:Y:S01]  /*1a770*/  LOP3.LUT R53, R0, R53, RZ, 0xc0, !PT ;  /* 0x0000003500357212 */ /* 0x000fe200078ec0ff */
[----:B------:R-:W-:Y:S01]  /*1a780*/  IMAD.MOV.U32 R237, RZ, RZ, R143 ;  /* 0x000000ffffed7224 */ /* 0x000fe200078e008f */
[----:B------:R-:W-:Y:S01]  /*1a790*/  F2FP.F16.F32.PACK_AB R0, R212, R208 ;  /* 0x000000d0d400723e */ /* 0x000fe200000000ff */
[----:B------:R-:W-:Y:S01]  /*1a7a0*/  IMAD.MOV.U32 R143, RZ, RZ, R140 ;  /* 0x000000ffff8f7224 */ /* 0x000fe200078e008c */
[----:B------:R-:W-:Y:S01]  /*1a7b0*/  LOP3.LUT R57, R3, R57, RZ, 0xc0, !PT ;  /* 0x0000003903397212 */ /* 0x000fe200078ec0ff */
[----:B------:R-:W-:Y:S01]  /*1a7c0*/  IMAD.MOV.U32 R140, RZ, RZ, R95 ;  /* 0x000000ffff8c7224 */ /* 0x000fe200078e005f */
[----:B------:R-:W-:Y:S01]  /*1a7d0*/  LOP3.LUT R58, R0, R58, RZ, 0xc0, !PT ;  /* 0x0000003a003a7212 */ /* 0x000fe200078ec0ff */
[----:B------:R-:W-:Y:S01]  /*1a7e0*/  IMAD.MOV.U32 R237, RZ, RZ, R145 ;  /* 0x000000ffffed7224 */ /* 0x000fe200078e0091 */
[----:B------:R-:W-:Y:S01]  /*1a7f0*/  F2FP.F16.F32.PACK_AB R0, R211, R191 ;  /* 0x000000bfd300723e */ /* 0x000fe200000000ff */
[----:B------:R-:W2:Y:S01]  /*1a800*/  MUFU.EX2 R152, R85 ;  /* 0x0000005500987308 */ /* 0x000ea20000000800 */
[----:B------:R-:W-:Y:S01]  /*1a810*/  F2FP.F16.F32.PACK_AB R3, R217, R216 ;  /* 0x000000d8d903723e */ /* 0x000fe200000000ff */
[----:B------:R-:W-:Y:S01]  /*1a820*/  IMAD.MOV.U32 R243, RZ, RZ, R237 ;  /* 0x000000fffff37224 */ /* 0x000fe200078e00ed */
        /* <DEDUP_REMOVED lines=9> */
[----:B------:R-:W-:Y:S01]  /*1a8c0*/  MUFU.EX2 R142, R132 ;  /* 0x00000084008e7308 */ /* 0x000fe20000000800 */
[----:B------:R-:W-:Y:S01]  /*1a8d0*/  F2FP.F16.F32.PACK_AB R0, R160, R148 ;  /* 0x00000094a000723e */ /* 0x000fe200000000ff */
[----:B------:R-:W-:Y:S01]  /*1a8e0*/  IMAD.MOV.U32 R146, RZ, RZ, R141 ;  /* 0x000000ffff927224 */ /* 0x000fe200078e008d */
[----:B------:R-:W-:Y:S07]  /*1a8f0*/  LOP3.LUT R64, R3, R64, RZ, 0xc0, !PT ;  /* 0x0000004003407212 */ /* 0x000fee00078ec0ff */
[----:B------:R-:W3:Y:S01]  /*1a900*/  MUFU.EX2 R141, R133 ;  /* 0x00000085008d7308 */ /* 0x000ee20000000800 */
[----:B------:R-:W-:Y:S02]  /*1a910*/  LOP3.LUT R65, R0, R65, RZ, 0xc0, !PT ;  /* 0x0000004100417212 */ /* 0x000fe400078ec0ff */
[----:B------:R-:W-:Y:S02]  /*1a920*/  F2FP.F16.F32.PACK_AB R0, R178, R167 ;  /* 0x000000a7b200723e */ /* 0x000fe400000000ff */
[----:B------:R-:W-:Y:S02]  /*1a930*/  F2FP.F16.F32.PACK_AB R3, R183, R181 ;  /* 0x000000b5b703723e */ /* 0x000fe400000000ff */
[----:B------:R-:W-:Y:S02]  /*1a940*/  LOP3.LUT R67, R0, R67, RZ, 0xc0, !PT ;  /* 0x0000004300437212 */ /* 0x000fe400078ec0ff */
[----:B------:R-:W-:Y:S02]  /*1a950*/  LOP3.LUT R71, R3, R71, RZ, 0xc0, !PT ;  /* 0x0000004703477212 */ /* 0x000fe400078ec0ff */
[----:B------:R-:W-:Y:S02]  /*1a960*/  F2FP.F16.F32.PACK_AB R0, R166, R165 ;  /* 0x000000a5a600723e */ /* 0x000fe400000000ff */
[----:B------:R-:W-:Y:S02]  /*1a970*/  F2FP.F16.F32.PACK_AB R3, R158, R157 ;  /* 0x0000009d9e03723e */ /* 0x000fe400000000ff */
[----:B------:R-:W-:Y:S02]  /*1a980*/  LOP3.LUT R68, R0, R68, RZ, 0xc0, !PT ;  /* 0x0000004400447212 */ /* 0x000fe400078ec0ff */
[----:B------:R-:W-:Y:S02]  /*1a990*/  LOP3.LUT R72, R3, R72, RZ, 0xc0, !PT ;  /* 0x0000004803487212 */ /* 0x000fe400078ec0ff */
[----:B-1----:R-:W-:Y:S02]  /*1a9a0*/  F2FP.F16.F32.PACK_AB R0, R155, R147 ;  /* 0x000000939b00723e */ /* 0x002fe400000000ff */
[----:B------:R-:W-:Y:S02]  /*1a9b0*/  LOP3.LUT R3, R232, UR18, R45, 0x96, !PT ;  /* 0x00000012e8037c12 */ /* 0x000fe4000f8e962d */
[----:B------:R-:W-:Y:S02]  /*1a9c0*/  LOP3.LUT R73, R0, R73, RZ, 0xc0, !PT ;  /* 0x0000004900497212 */ /* 0x000fe400078ec0ff */
[----:B--2---:R-:W-:Y:S01]  /*1a9d0*/  F2FP.F16.F32.PACK_AB R0, R152, R153 ;  /* 0x000000999800723e */ /* 0x004fe200000000ff */
[----:B------:R-:W-:Y:S03]  /*1a9e0*/  IMAD.WIDE.U32 R76, R3, -0x326172a9, RZ ;  /* 0xcd9e8d57034c7825 */ /* 0x000fe600078e00ff */
[----:B------:R-:W-:Y:S01]  /*1a9f0*/  LOP3.LUT R75, R0, R75, RZ, 0xc0, !PT ;  /* 0x0000004b004b7212 */ /* 0x000fe200078ec0ff */
[----:B------:R-:W-:Y:S01]  /*1aa00*/  IMAD.WIDE.U32 R2, R44, -0x326172a9, RZ ;  /* 0xcd9e8d572c027825 */ /* 0x000fe200078e00ff */
[----:B------:R-:W-:Y:S04]  /*1aa10*/  LOP3.LUT R0, R242, UR10, R77, 0x96, !PT ;  /* 0x0000000af2007c12 */ /* 0x000fe8000f8e964d */
[----:B------:R-:W-:Y:S01]  /*1aa20*/  LOP3.LUT R44, R76, UR9, R3, 0x96, !PT ;  /* 0x000000094c2c7c12 */ /* 0x000fe2000f8e9603 */
[----:B------:R-:W-:Y:S04]  /*1aa30*/  IMAD.WIDE.U32 R76, R0, -0x2daee0ad, RZ ;  /* 0xd2511f53004c7825 */ /* 0x000fe800078e00ff */
[----:B------:R-:W-:Y:S01]  /*1aa40*/  IMAD.WIDE.U32 R44, R44, -0x2daee0ad, RZ ;  /* 0xd2511f532c2c7825 */ /* 0x000fe200078e00ff */
[----:B------:R-:W-:Y:S05]  /*1aa50*/  LOP3.LUT R46, R46, UR13, R77, 0x96, !PT ;  /* 0x0000000d2e2e7c12 */ /* 0x000fea000f8e964d */
[----:B------:R-:W-:Y:S05]  /*1aa60*/  IMAD.WIDE.U32 R46, R46, -0x326172a9, RZ ;  /* 0xcd9e8d572e2e7825 */ /* 0x000fea00078e00ff */
[----:B------:R-:W-:Y:S02]  /*1aa70*/  LOP3.LUT R47, R2, UR7, R47, 0x96, !PT ;  /* 0x00000007022f7c12 */ /* 0x000fe4000f8e962f */
[----:B------:R-:W-:Y:S05]  /*1aa80*/  LOP3.LUT R2, R76, UR12, R45, 0x96, !PT ;  /* 0x0000000c4c027c12 */ /* 0x000fea000f8e962d */
[----:B------:R-:W-:Y:S04]  /*1aa90*/  IMAD.WIDE.U32 R2, R2, -0x326172a9, RZ ;  /* 0xcd9e8d5702027825 */ /* 0x000fe800078e00ff */
[----:B------:R-:W-:Y:S01]  /*1aaa0*/  IMAD.MOV.U32 R76, RZ, RZ, R2 ;  /* 0x000000ffff4c7224 */ /* 0x000fe200078e0002 */
[----:B------:R-:W-:Y:S02]  /*1aab0*/  LOP3.LUT R0, R46, UR6, R3, 0x96, !PT ;  /* 0x000000062e007c12 */ /* 0x000fe4000f8e9603 */
[C---:B------:R-:W-:Y:S02]  /*1aac0*/  PRMT R77, R2.reuse, 0x7771, RZ ;  /* 0x00007771024d7816 */ /* 0x040fe400000000ff */
[C---:B------:R-:W-:Y:S02]  /*1aad0*/  PRMT R3, R2.reuse, 0x7773, RZ ;  /* 0x0000777302037816 */ /* 0x040fe400000000ff */
[----:B------:R-:W-:Y:S04]  /*1aae0*/  PRMT R2, R2, 0x7772, RZ ;  /* 0x0000777202027816 */ /* 0x000fe800000000ff */
[----:B------:R-:W-:Y:S01]  /*1aaf0*/  PRMT R97, R2, 0x5410, R3 ;  /* 0x0000541002617816 */ /* 0x000fe20000000003 */
[----:B------:R-:W-:Y:S05]  /*1ab00*/  IMAD.WIDE.U32 R2, R47, -0x2daee0ad, RZ ;  /* 0xd2511f532f027825 */ /* 0x000fea00078e00ff */
[----:B------:R-:W-:Y:S01]  /*1ab10*/  LOP3.LUT R45, R44, UR11, R3, 0x96, !PT ;  /* 0x0000000b2c2d7c12 */ /* 0x000fe2000f8e9603 */
[----:B------:R-:W-:Y:S01]  /*1ab20*/  IMAD.MOV.U32 R44, RZ, RZ, R2 ;  /* 0x000000ffff2c7224 */ /* 0x000fe200078e0002 */
[C---:B------:R-:W-:Y:S02]  /*1ab30*/  PRMT R46, R2.reuse, 0x7771, RZ ;  /* 0x00007771022e7816 */ /* 0x040fe400000000ff */
        /* <DEDUP_REMOVED lines=13> */
[----:B------:R-:W-:Y:S04]  /*1ac10*/  LOP3.LUT R0, R44, 0xff, RZ, 0xc0, !PT ;  /* 0x000000ff2c007812 */ /* 0x000fe800078ec0ff */
[----:B------:R-:W-:Y:S01]  /*1ac20*/  PRMT R98, R0, 0x5410, R46 ;  /* 0x0000541000627816 */ /* 0x000fe2000000002e */
[----:B------:R-:W-:Y:S01]  /*1ac30*/  IMAD.WIDE.U32 R46, R80, -0x2daee0ad, RZ ;  /* 0xd2511f53502e7825 */ /* 0x000fe200078e00ff */
[----:B------:R-:W-:Y:S04]  /*1ac40*/  LOP3.LUT R0, R240, UR18, R79, 0x96, !PT ;  /* 0x00000012f0007c12 */ /* 0x000fe8000f8e964f */
[----:B------:R-:W-:Y:S01]  /*1ac50*/  LOP3.LUT R78, R78, UR15, R47, 0x96, !PT ;  /* 0x0000000f4e4e7c12 */ /* 0x000fe2000f8e962f */
[----:B------:R-:W-:Y:S04]  /*1ac60*/  IMAD.WIDE.U32 R76, R0, -0x326172a9, RZ ;  /* 0xcd9e8d57004c7825 */ /* 0x000fe800078e00ff */
        /* <DEDUP_REMOVED lines=9> */
[----:B------:R-:W-:Y:S03]  /*1ad00*/  LOP3.LUT R79, R78, UR7, R47, 0x96, !PT ;  /* 0x000000074e4f7c12 */ /* 0x000fe6000f8e962f */
[----:B------:R-:W-:Y:S01]  /*1ad10*/  IMAD.MOV.U32 R0, RZ, RZ, R2 ;  /* 0x000000ffff007224 */ /* 0x000fe200078e0002 */
[----:B------:R-:W-:Y:S02]  /*1ad20*/  PRMT R78, R2, 0x7771, RZ ;  /* 0x00007771024e7816 */ /* 0x000fe400000000ff */
[----:B------:R-:W-:Y:S02]  /*1ad30*/  LOP3.LUT R44, R46, UR6, R3, 0x96, !PT ;  /* 0x000000062e2c7c12 */ /* 0x000fe4000f8e9603 */
[----:B------:R-:W-:Y:S04]  /*1ad40*/  LOP3.LUT R0, R0, 0xff, RZ, 0xc0, !PT ;  /* 0x000000ff00007812 */ /* 0x000fe800078ec0ff */
[----:B------:R-:W-:Y:S02]  /*1ad50*/  PRMT R78, R0, 0x5410, R78 ;  /* 0x00005410004e7816 */ /* 0x000fe4000000004e */
[----:B---3--:R-:W-:Y:S03]  /*1ad60*/  F2FP.F16.F32.PACK_AB R0, R142, R141 ;  /* 0x0000008d8e00723e */ /* 0x008fe600000000ff */
[--C-:B------:R-:W-:Y:S05]  /*1ad70*/  HSET2.LE.AND R78, R78, R81.reuse, PT ;  /* 0x000000514e4e7233 */ /* 0x100fea0003803000 */
[----:B------:R-:W-:Y:S02]  /*1ad80*/  LOP3.LUT R78, R0, R78, RZ, 0xc0, !PT ;  /* 0x0000004e004e7212 */ /* 0x000fe400078ec0ff */
[C---:B------:R-:W-:Y:S02]  /*1ad90*/  PRMT R0, R2.reuse, 0x7773, RZ ;  /* 0x0000777302007816 */ /* 0x040fe400000000ff */
[----:B------:R-:W-:Y:S04]  /*1ada0*/  PRMT R2, R2, 0x7772, RZ ;  /* 0x0000777202027816 */ /* 0x000fe800000000ff */
[----:B------:R-:W-:Y:S01]  /*1adb0*/  PRMT R85, R2, 0x5410, R0 ;  /* 0x0000541002557816 */ /* 0x000fe20000000000 */
[----:B------:R-:W-:Y:S05]  /*1adc0*/  IMAD.WIDE.U32 R2, R79, -0x2daee0ad, RZ ;  /* 0xd2511f534f027825 */ /* 0x000fea00078e00ff */
[----:B------:R-:W-:Y:S01]  /*1add0*/  LOP3.LUT R0, R76, UR11, R3, 0x96, !PT ;  /* 0x0000000b4c007c12 */ /* 0x000fe2000f8e9603 */
[----:B------:R-:W-:Y:S05]  /*1ade0*/  IMAD.MOV.U32 R3, RZ, RZ, R2 ;  /* 0x000000ffff037224 */ /* 0x000fea00078e0002 */
[----:B------:R-:W-:Y:S02]  /*1adf0*/  LOP3.LUT R46, R3, 0xff, RZ, 0xc0, !PT ;  /* 0x000000ff032e7812 */ /* 0x000fe400078ec0ff */
[----:B------:R-:W-:Y:S04]  /*1ae00*/  PRMT R3, R2, 0x7771, RZ ;  /* 0x0000777102037816 */ /* 0x000fe800000000ff */
        /* <DEDUP_REMOVED lines=11> */
[----:B------:R-:W-:Y:S02]  /*1aec0*/  LOP3.LUT R3, R0, 0xff, RZ, 0xc0, !PT ;  /* 0x000000ff00037812 */ /* 0x000fe400078ec0ff */
[----:B------:R-:W-:Y:S02]  /*1aed0*/  PRMT R86, R2, 0x5410, R44 ;  /* 0x0000541002567816 */ /* 0x000fe4000000002c */
[C---:B------:R-:W-:Y:S04]  /*1aee0*/  LOP3.LUT R2, R0.reuse, 0xffff, RZ, 0xc0, !PT ;  /* 0x0000ffff00027812 */ /* 0x040fe800078ec0ff */
        /* <DEDUP_REMOVED lines=15> */
[----:B------:R-:W-:Y:S02]  /*1afe0*/  IMAD.MOV.U32 R126, RZ, RZ, R162 ;  /* 0x000000ffff7e7224 */ /* 0x000fe400078e00a2 */
[----:B------:R-:W-:Y:S01]  /*1aff0*/  IMAD.MOV.U32 R162, RZ, RZ, R235 ;  /* 0x000000ffffa27224 */ /* 0x000fe200078e00eb */
[----:B------:R-:W-:Y:S01]  /*1b000*/  LOP3.LUT R0, R203, UR21, R0, 0x96, !PT ;  /* 0x00000015cb007c12 */ /* 0x000fe2000f8e9600 */
[----:B------:R-:W-:Y:S01]  /*1b010*/  IMAD.MOV.U32 R235, RZ, RZ, R123 ;  /* 0x000000ffffeb7224 */ /* 0x000fe200078e007b */
[----:B------:R2:W5:Y:S01]  /*1b020*/  LDL.LU.64 R202, [R1+0xc8] ;  /* 0x0000c80001ca7983 */ /* 0x0005620000300a00 */
[----:B------:R-:W-:Y:S02]  /*1b030*/  IMAD.MOV.U32 R237, RZ, RZ, R162 ;  /* 0x000000ffffed7224 */ /* 0x000fe400078e00a2 */
[----:B------:R-:W-:Y:S05]  /*1b040*/  IMAD.WIDE.U32 R82, R0, -0x326172a9, RZ ;  /* 0xcd9e8d5700527825 */ /* 0x000fea00078e00ff */
[----:B------:R-:W-:Y:S01]  /*1b050*/  LOP3.LUT R2, R83, R234, RZ, 0x3c, !PT ;  /* 0x000000ea53027212 */ /* 0x000fe200078e3cff */
[----:B------:R-:W-:Y:S01]  /*1b060*/  IMAD.MOV.U32 R234, RZ, RZ, R111 ;  /* 0x000000ffffea7224 */ /* 0x000fe200078e006f */
[----:B------:R-:W-:Y:S01]  /*1b070*/  LOP3.LUT R44, R82, R151, RZ, 0x3c, !PT ;  /* 0x00000097522c7212 */ /* 0x000fe200078e3cff */
[----:B------:R-:W-:Y:S02]  /*1b080*/  IMAD.MOV.U32 R151, RZ, RZ, R150 ;  /* 0x000000ffff977224 */ /* 0x000fe400078e0096 */
[----:B------:R-:W-:Y:S04]  /*1b090*/  IMAD.WIDE.U32 R2, R2, -0x2daee0ad, RZ ;  /* 0xd2511f5302027825 */ /* 0x000fe800078e00ff */
[----:B------:R-:W-:Y:S01]  /*1b0a0*/  IMAD.WIDE.U32 R44, R44, -0x2daee0ad, RZ ;  /* 0xd2511f532c2c7825 */ /* 0x000fe200078e00ff */
[----:B------:R-:W-:Y:S03]  /*1b0b0*/  LOP3.LUT R0, R240, UR18, R3, 0x96, !PT ;  /* 0x00000012f0007c12 */ /* 0x000fe6000f8e9603 */
[----:B------:R-:W-:Y:S01]  /*1b0c0*/  IMAD.MOV.U32 R150, RZ, RZ, R146 ;  /* 0x000000ffff967224 */ /* 0x000fe200078e0092 */
[----:B------:R-:W-:Y:S01]  /*1b0d0*/  LOP3.LUT R46, R2, UR15, R45, 0x96, !PT ;  /* 0x0000000f022e7c12 */ /* 0x000fe2000f8e962d */
        /* <DEDUP_REMOVED lines=15> */
[----:B------:R-:W-:Y:S02]  /*1b1d0*/  IMAD.MOV.U32 R125, RZ, RZ, R135 ;  /* 0x000000ffff7d7224 */ /* 0x000fe400078e0087 */
[----:B------:R-:W-:Y:S01]  /*1b1e0*/  IMAD.MOV.U32 R236, RZ, RZ, R144 ;  /* 0x000000ffffec7224 */ /* 0x000fe200078e0090 */
[----:B------:R-:W-:Y:S01]  /*1b1f0*/  LOP3.LUT R3, R0, 0xff, RZ, 0xc0, !PT ;  /* 0x000000ff00037812 */ /* 0x000fe200078ec0ff */
[----:B------:R-:W-:Y:S01]  /*1b200*/  IMAD.MOV.U32 R123, RZ, RZ, R111 ;  /* 0x000000ffff7b7224 */ /* 0x000fe200078e006f */
[C---:B------:R-:W-:Y:S01]  /*1b210*/  PRMT R0, R2.reuse, 0x7771, RZ ;  /* 0x0000777102007816 */ /* 0x040fe200000000ff */
[----:B------:R-:W-:Y:S02]  /*1b220*/  IMAD.MOV.U32 R111, RZ, RZ, R125 ;  /* 0x000000ffff6f7224 */ /* 0x000fe400078e007d */
[----:B------:R-:W-:Y:S01]  /*1b230*/  IMAD.MOV.U32 R125, RZ, RZ, R103 ;  /* 0x000000ffff7d7224 */ /* 0x000fe200078e0067 */
[----:B------:R-:W-:Y:S01]  /*1b240*/  PRMT R133, R3, 0x5410, R0 ;  /* 0x0000541003857816 */ /* 0x000fe20000000000 */
[----:B------:R-:W-:Y:S01]  /*1b250*/  IMAD.MOV.U32 R103, RZ, RZ, R131 ;  /* 0x000000ffff677224 */ /* 0x000fe200078e0083 */
[C---:B------:R-:W-:Y:S01]  /*1b260*/  PRMT R0, R2.reuse, 0x7773, RZ ;  /* 0x0000777302007816 */ /* 0x040fe200000000ff */
[----:B------:R-:W-:Y:S01]  /*1b270*/  IMAD.MOV.U32 R252, RZ, RZ, R234 ;  /* 0x000000fffffc7224 */ /* 0x000fe200078e00ea */
[----:B------:R-:W-:Y:S01]  /*1b280*/  PRMT R2, R2, 0x7772, RZ ;  /* 0x0000777202027816 */ /* 0x000fe200000000ff */
[----:B------:R-:W-:Y:S01]  /*1b290*/  IMAD.MOV.U32 R234, RZ, RZ, R136 ;  /* 0x000000ffffea7224 */ /* 0x000fe200078e0088 */
[----:B------:R-:W-:Y:S01]  /*1b2a0*/  MUFU.EX2 R111, R111 ;  /* 0x0000006f006f7308 */ /* 0x000fe20000000800 */
[----:B------:R-:W-:Y:S01]  /*1b2b0*/  IMAD.MOV.U32 R162, RZ, RZ, R125 ;  /* 0x000000ffffa27224 */ /* 0x000fe200078e007d */
[----:B------:R-:W-:Y:S01]  /*1b2c0*/  PRMT R91, R2, 0x5410, R0 ;  /* 0x00005410025b7816 */ /* 0x000fe20000000000 */
[----:B------:R-:W-:Y:S07]  /*1b2d0*/  IMAD.WIDE.U32 R2, R46, -0x2daee0ad, RZ ;  /* 0xd2511f532e027825 */ /* 0x000fee00078e00ff */
[----:B------:R-:W-:Y:S01]  /*1b2e0*/  MUFU.EX2 R125, R114 ;  /* 0x00000072007d7308 */ /* 0x000fe20000000800 */
[----:B------:R-:W-:Y:S01]  /*1b2f0*/  IMAD.MOV.U32 R238, RZ, RZ, R252 ;  /* 0x000000ffffee7224 */ /* 0x000fe200078e00fc */
[----:B------:R-:W-:Y:S01]  /*1b300*/  LOP3.LUT R0, R76, UR11, R3, 0x96, !PT ;  /* 0x0000000b4c007c12 */ /* 0x000fe2000f8e9603 */
[----:B------:R-:W-:Y:S07]  /*1b310*/  IMAD.MOV.U32 R3, RZ, RZ, R2 ;  /* 0x000000ffff037224 */ /* 0x000fee00078e0002 */
[----:B------:R-:W-:Y:S01]  /*1b320*/  MUFU.EX2 R114, R247 ;  /* 0x000000f700727308 */ /* 0x000fe20000000800 */
[----:B------:R-:W-:Y:S02]  /*1b330*/  IMAD.MOV.U32 R252, RZ, RZ, R234 ;  /* 0x000000fffffc7224 */ /* 0x000fe400078e00ea */
[----:B------:R-:W-:Y:S01]  /*1b340*/  IMAD.MOV.U32 R234, RZ, RZ, R103 ;  /* 0x000000ffffea7224 */ /* 0x000fe200078e0067 */
[----:B------:R-:W-:Y:S06]  /*1b350*/  LOP3.LUT R45, R3, 0xff, RZ, 0xc0, !PT ;  /* 0x000000ff032d7812 */ /* 0x000fec00078ec0ff */
[----:B------:R-:W1:Y:S01]  /*1b360*/  MUFU.EX2 R103, R118 ;  /* 0x0000007600677308 */ /* 0x000e620000000800 */
[C---:B------:R-:W-:Y:S01]  /*1b370*/  PRMT R3, R2.reuse, 0x7771, RZ ;  /* 0x0000777102037816 */ /* 0x040fe200000000ff */
[----:B------:R-:W-:Y:S08]  /*1b380*/  IMAD.MOV.U32 R251, RZ, RZ, R123 ;  /* 0x000000fffffb7224 */ /* 0x000ff000078e007b */
[----:B------:R-:W-:Y:S01]  /*1b390*/  MUFU.EX2 R123, R104 ;  /* 0x00000068007b7308 */ /* 0x000fe20000000800 */
[----:B------:R-:W-:Y:S02]  /*1b3a0*/  PRMT R146, R45, 0x5410, R3 ;  /* 0x000054102d927816 */ /* 0x000fe40000000003 */
[C---:B------:R-:W-:Y:S07]  /*1b3b0*/  PRMT R3, R2.reuse, 0x7773, RZ ;  /* 0x0000777302037816 */ /* 0x040fee00000000ff */
[----:B------:R-:W-:Y:S01]  /*1b3c0*/  MUFU.EX2 R104, R248 ;  /* 0x000000f800687308 */ /* 0x000fe20000000800 */
        /* <DEDUP_REMOVED lines=18> */
[----:B------:R-:W-:Y:S02]  /*1b4f0*/  LOP3.LUT R0, R82, R192, RZ, 0x3c, !PT ;  /* 0x000000c052007212 */ /* 0x000fe400078e3cff */
[----:B------:R-:W3:Y:S01]  /*1b500*/  LDL.LU R192, [R1+0xc0] ;  /* 0x0000c00001c07983 */ /* 0x000ee20000300800 */
[----:B------:R-:W-:Y:S01]  /*1b510*/  LOP3.LUT R2, R83, R241, RZ, 0x3c, !PT ;  /* 0x000000f153027212 */ /* 0x000fe200078e3cff */
[----:B------:R-:W-:Y:S02]  /*1b520*/  IMAD.MOV.U32 R241, RZ, RZ, R240 ;  /* 0x000000fffff17224 */ /* 0x000fe400078e00f0 */
[----:B------:R-:W-:Y:S04]  /*1b530*/  IMAD.WIDE.U32 R44, R0, -0x2daee0ad, RZ ;  /* 0xd2511f53002c7825 */ /* 0x000fe800078e00ff */
[----:B------:R-:W-:Y:S04]  /*1b540*/  IMAD.WIDE.U32 R2, R2, -0x2daee0ad, RZ ;  /* 0xd2511f5302027825 */ /* 0x000fe800078e00ff */
[----:B------:R-:W-:Y:S01]  /*1b550*/  IMAD.MOV.U32 R240, RZ, RZ, R163 ;  /* 0x000000fffff07224 */ /* 0x000fe200078e00a3 */
[----:B------:R-:W-:Y:S01]  /*1b560*/  LOP3.LUT R0, R232, UR18, R3, 0x96, !PT ;  /* 0x00000012e8007c12 */ /* 0x000fe2000f8e9603 */
[----:B------:R-:W-:Y:S01]  /*1b570*/  IMAD.MOV.U32 R163, RZ, RZ, R239 ;  /* 0x000000ffffa37224 */ /* 0x000fe200078e00ef */
[----:B------:R-:W-:Y:S01]  /*1b580*/  LOP3.LUT R2, R2, UR15, R45, 0x96, !PT ;  /* 0x0000000f02027c12 */ /* 0x000fe2000f8e962d */
[----:B------:R-:W-:Y:S02]  /*1b590*/  IMAD.MOV.U32 R239, RZ, RZ, R137 ;  /* 0x000000ffffef7224 */ /* 0x000fe400078e0089 */
[----:B------:R-:W-:Y:S04]  /*1b5a0*/  IMAD.WIDE.U32 R46, R0, -0x326172a9, RZ ;  /* 0xcd9e8d57002e7825 */ /* 0x000fe800078e00ff */
[----:B------:R-:W-:Y:S01]  /*1b5b0*/  IMAD.WIDE.U32 R2, R2, -0x326172a9, RZ ;  /* 0xcd9e8d5702027825 */ /* 0x000fe200078e00ff */
[----:B------:R-:W-:Y:S03]  /*1b5c0*/  LOP3.LUT R0, R242, UR10, R47, 0x96, !PT ;  /* 0x0000000af2007c12 */ /* 0x000fe6000f8e962f */
[----:B------:R-:W-:Y:S01]  /*1b5d0*/  IMAD.MOV.U32 R83, RZ, RZ, R201 ;  /* 0x000000ffff537224 */ /* 0x000fe200078e00c9 */
[----:B------:R-:W-:Y:S01]  /*1b5e0*/  LOP3.LUT R46, R46, UR9, R3, 0x96, !PT ;  /* 0x000000092e2e7c12 */ /* 0x000fe2000f8e9603 */
[----:B------:R-:W-:Y:S01]  /*1b5f0*/  IMAD.WIDE.U32 R76, R0, -0x2daee0ad, RZ ;  /* 0xd2511f53004c7825 */ /* 0x000fe200078e00ff */
[----:B------:R2:W5:Y:S03]  /*1b600*/  LDL.LU R201, [R1+0xbc] ;  /* 0x0000bc0001c97983 */ /* 0x0005660000300800 */
[----:B------:R-:W-:Y:S01]  /*1b610*/  IMAD.WIDE.U32 R46, R46, -0x2daee0ad, RZ ;  /* 0xd2511f532e2e7825 */ /* 0x000fe200078e00ff */
[----:B------:R-:W-:Y:S03]  /*1b620*/  LOP3.LUT R44, R44, UR13, R77, 0x96, !PT ;  /* 0x0000000d2c2c7c12 */ /* 0x000fe6000f8e964d */
[----:B------:R-:W-:Y:S01]  /*1b630*/  IMAD.MOV.U32 R77, RZ, RZ, R83 ;  /* 0x000000ffff4d7224 */ /* 0x000fe200078e0053 */
[----:B------:R-:W-:Y:S01]  /*1b640*/  LOP3.LUT R3, R76, UR12, R47, 0x96, !PT ;  /* 0x0000000c4c037c12 */ /* 0x000fe2000f8e962f */
[----:B------:R-:W-:Y:S01]  /*1b650*/  IMAD.WIDE.U32 R44, R44, -0x326172a9, RZ ;  /* 0xcd9e8d572c2c7825 */ /* 0x000fe200078e00ff */
[--C-:B------:R-:W-:Y:S03]  /*1b660*/  HSET2.LE.AND R76, R84, R81.reuse, PT ;  /* 0x00000051544c7233 */ /* 0x100fe60003803000 */
[----:B------:R-:W-:Y:S01]  /*1b670*/  IMAD.MOV.U32 R83, RZ, RZ, R244 ;  /* 0x000000ffff537224 */ /* 0x000fe200078e00f4 */
[----:B------:R-:W-:Y:S01]  /*1b680*/  LOP3.LUT R45, R2, UR7, R45, 0x96, !PT ;  /* 0x00000007022d7c12 */ /* 0x000fe2000f8e962d */
[----:B------:R-:W-:Y:S04]  /*1b690*/  IMAD.WIDE.U32 R2, R3, -0x326172a9, RZ ;  /* 0xcd9e8d5703027825 */ /* 0x000fe800078e00ff */
[----:B------:R-:W-:Y:S01]  /*1b6a0*/  IMAD.MOV.U32 R0, RZ, RZ, R2 ;  /* 0x000000ffff007224 */ /* 0x000fe200078e0002 */
[----:B------:R-:W-:Y:S01]  /*1b6b0*/  LOP3.LUT R44, R44, UR6, R3, 0x96, !PT ;  /* 0x000000062c2c7c12 */ /* 0x000fe2000f8e9603 */
[----:B------:R-:W-:Y:S02]  /*1b6c0*/  IMAD.MOV.U32 R244, RZ, RZ, R205 ;  /* 0x000000fffff47224 */ /* 0x000fe400078e00cd */
[----:B------:R-:W4:Y:S01]  /*1b6d0*/  LDL.LU R205, [R1+0xb8] ;  /* 0x0000b80001cd7983 */ /* 0x000f220000300800 */
        /* <DEDUP_REMOVED lines=11> */
[----:B------:R-:W2:Y:S02]  /*1b790*/  MUFU.EX2 R122, R115 ;  /* 0x00000073007a7308 */ /* 0x000ea40000000800 */
[----:B------:R-:W-:Y:S01]  /*1b7a0*/  PRMT R82, R2, 0x5410, R0 ;  /* 0x0000541002527816 */ /* 0x000fe20000000000 */
[----:B------:R-:W-:Y:S07]  /*1b7b0*/  IMAD.WIDE.U32 R2, R45, -0x2daee0ad, RZ ;  /* 0xd2511f532d027825 */ /* 0x000fee00078e00ff */
[----:B------:R-:W-:Y:S01]  /*1b7c0*/  MUFU.EX2 R126, R100 ;  /* 0x00000064007e7308 */ /* 0x000fe20000000800 */
[----:B------:R-:W-:Y:S01]  /*1b7d0*/  LOP3.LUT R0, R46, UR11, R3, 0x96, !PT ;  /* 0x0000000b2e007c12 */ /* 0x000fe2000f8e9603 */
[----:B------:R-:W-:Y:S08]  /*1b7e0*/  IMAD.MOV.U32 R3, RZ, RZ, R2 ;  /* 0x000000ffff037224 */ /* 0x000ff000078e0002 */
[----:B------:R-:W-:Y:S01]  /*1b7f0*/  MUFU.EX2 R115, R226 ;  /* 0x000000e200737308 */ /* 0x000fe20000000800 */
[----:B------:R-:W-:Y:S02]  /*1b800*/  LOP3.LUT R45, R3, 0xff, RZ, 0xc0, !PT ;  /* 0x000000ff032d7812 */ /* 0x000fe400078ec0ff */
[C---:B------:R-:W-:Y:S04]  /*1b810*/  PRMT R3, R2.reuse, 0x7771, RZ ;  /* 0x0000777102037816 */ /* 0x040fe800000000ff */
        /* <DEDUP_REMOVED lines=15> */
[--C-:B------:R-:W-:Y:S01]  /*1b910*/  PRMT R139, R3, 0x5410, R2.reuse ;  /* 0x00005410038b7816 */ /* 0x100fe20000000002 */
[----:B------:R-:W-:Y:S01]  /*1b920*/  IMAD.MOV.U32 R3, RZ, RZ, R163 ;  /* 0x000000ffff037224 */ /* 0x000fe200078e00a3 */
[----:B------:R-:W-:Y:S01]  /*1b930*/  PRMT R2, R0, 0x7632, R2 ;  /* 0x0000763200027816 */ /* 0x000fe20000000002 */
[----:B------:R-:W-:Y:S01]  /*1b940*/  IMAD.MOV.U32 R163, RZ, RZ, R127 ;  /* 0x000000ffffa37224 */ /* 0x000fe200078e007f */
[----:B------:R-:W-:Y:S01]  /*1b950*/  SHF.R.U32.HI R0, RZ, 0x18, R0 ;  /* 0x00000018ff007819 */ /* 0x000fe20000011600 */
[----:B------:R-:W2:Y:S01]  /*1b960*/  MUFU.EX2 R127, R246 ;  /* 0x000000f6007f7308 */ /* 0x000ea20000000800 */
[----:B------:R-:W-:Y:S04]  /*1b970*/  LOP3.LUT R2, R2, 0xff, RZ, 0xc0, !PT ;  /* 0x000000ff02027812 */ /* 0x000fe800078ec0ff */
[----:B------:R-:W-:Y:S02]  /*1b980*/  PRMT R138, R2, 0x5410, R0 ;  /* 0x00005410028a7816 */ /* 0x000fe40000000000 */
[----:B------:R-:W-:Y:S02]  /*1b990*/  F2FP.F16.F32.PACK_AB R0, R124, R121 ;  /* 0x000000797c00723e */ /* 0x000fe400000000ff */
[----:B------:R-:W-:Y:S04]  /*1b9a0*/  F2FP.F16.F32.PACK_AB R2, R116, R101 ;  /* 0x000000657402723e */ /* 0x000fe800000000ff */
[----:B------:R-:W-:Y:S02]  /*1b9b0*/  LOP3.LUT R76, R2, R76, RZ, 0xc0, !PT ;  /* 0x0000004c024c7212 */ /* 0x000fe400078ec0ff */
[----:B------:R-:W-:Y:S01]  /*1b9c0*/  F2FP.F16.F32.PACK_AB R2, R119, R112 ;  /* 0x000000707702723e */ /* 0x000fe200000000ff */
[----:B---3--:R-:W3:Y:S01]  /*1b9d0*/  LDSM.16.MT88.4 R44, [R192+0x4000] ;  /* 0x00400000c02c783b */ /* 0x008ee20000004200 */
[C---:B------:R-:W-:Y:S02]  /*1b9e0*/  VIADD R79, R192.reuse, 0x4000 ;  /* 0x00004000c04f7836 */ /* 0x040fe40000000000 */
[----:B------:R-:W-:Y:S02]  /*1b9f0*/  VIADD R80, R192, 0x4020 ;  /* 0x00004020c0507836 */ /* 0x000fe40000000000 */
[----:B------:R-:W-:Y:S01]  /*1ba00*/  @P4 VIADD R80, R79, 0xffffffe0 ;  /* 0xffffffe04f504836 */ /* 0x000fe20000000000 */
[----:B------:R-:W-:Y:S05]  /*1ba10*/  LOP3.LUT R79, R85, 0xff00ff, RZ, 0xc0, !PT ;  /* 0x00ff00ff554f7812 */ /* 0x000fea00078ec0ff */
[--C-:B------:R-:W-:Y:S05]  /*1ba20*/  HSET2.LE.AND R79, R79, R81.reuse, PT ;  /* 0x000000514f4f7233 */ /* 0x100fea0003803000 */
[----:B------:R-:W-:Y:S02]  /*1ba30*/  LOP3.LUT R79, R0, R79, RZ, 0xc0, !PT ;  /* 0x0000004f004f7212 */ /* 0x000fe400078ec0ff */
[----:B-1----:R-:W-:Y:S01]  /*1ba40*/  F2FP.F16.F32.PACK_AB R0, R117, R103 ;  /* 0x000000677500723e */ /* 0x002fe200000000ff */
[-C--:B---3--:R-:W-:Y:S08]  /*1ba50*/  HMMA.16816.F32 R4, R40, R44.reuse, R4 ;  /* 0x0000002c2804723c */ /* 0x088ff00000001804 */
[C---:B------:R-:W-:Y:S04]  /*1ba60*/  HMMA.16816.F32 R8, R48.reuse, R44, R8 ;  /* 0x0000002c3008723c */ /* 0x040fe80000001808 */
[C---:B----4-:R-:W-:Y:S01]  /*1ba70*/  ISETP.GT.AND P0, PT, R205.reuse, R229, PT ;  /* 0x000000e5cd00720c */ /* 0x050fe20003f04270 */
[----:B------:R-:W-:Y:S03]  /*1ba80*/  VIADD R205, R205, 0xffffffff ;  /* 0xffffffffcdcd7836 */ /* 0x000fe60000000000 */
[-C--:B------:R-:W-:Y:S08]  /*1ba90*/  HMMA.16816.F32 R12, R48, R46.reuse, R12 ;  /* 0x0000002e300c723c */ /* 0x080ff0000000180c */
[C---:B------:R-:W-:Y:S01]  /*1baa0*/  HMMA.16816.F32 R16, R40.reuse, R46, R16 ;  /* 0x0000002e2810723c */ /* 0x040fe20000001810 */
[----:B------:R-:W1:Y:S07]  /*1bab0*/  LDSM.16.MT88.4 R44, [R80] ;  /* 0x00000000502c783b */ /* 0x000e6e0000004200 */
[-C--:B-1----:R-:W-:Y:S08]  /*1bac0*/  HMMA.16816.F32 R20, R40, R44.reuse, R20 ;  /* 0x0000002c2814723c */ /* 0x082ff00000001814 */
[C---:B------:R-:W-:Y:S04]  /*1bad0*/  HMMA.16816.F32 R24, R48.reuse, R44, R24 ;  /* 0x0000002c3018723c */ /* 0x040fe80000001818 */
[----:B------:R-:W-:Y:S01]  /*1bae0*/  IMAD.MOV.U32 R45, RZ, RZ, R244 ;  /* 0x000000ffff2d7224 */ /* 0x000fe200078e00f4 */
[--C-:B------:R-:W-:Y:S01]  /*1baf0*/  HSET2.LE.AND R44, R92, R81.reuse, PT ;  /* 0x000000515c2c7233 */ /* 0x100fe20003803000 */
[----:B------:R-:W-:Y:S02]  /*1bb00*/  IMAD.MOV.U32 R244, RZ, RZ, R200 ;  /* 0x000000fffff47224 */ /* 0x000fe400078e00c8 */
[-C--:B------:R-:W-:Y:S01]  /*1bb10*/  HMMA.16816.F32 R28, R48, R46.reuse, R28 ;  /* 0x0000002e301c723c */ /* 0x080fe2000000181c */
[----:B------:R3:W5:Y:S02]  /*1bb20*/  LDL.LU R200, [R1+0xb4] ;  /* 0x0000b40001c87983 */ /* 0x0007640000300800 */
[----:B------:R-:W-:Y:S01]  /*1bb30*/  LOP3.LUT R44, R2, R44, RZ, 0xc0, !PT ;  /* 0x0000002c022c7212 */ /* 0x000fe200078ec0ff */
[----:B------:R-:W-:Y:S01]  /*1bb40*/  IMAD.MOV.U32 R51, RZ, RZ, R77 ;  /* 0x000000ffff337224 */ /* 0x000fe200078e004d */
[----:B--2---:R-:W-:Y:S02]  /*1bb50*/  F2FP.F16.F32.PACK_AB R2, R125, R122 ;  /* 0x0000007a7d02723e */ /* 0x004fe400000000ff */
[--C-:B------:R-:W-:Y:S01]  /*1bb60*/  HSET2.LE.AND R77, R86, R81.reuse, PT ;  /* 0x00000051564d7233 */ /* 0x100fe20003803000 */
[----:B------:R-:W-:Y:S01]  /*1bb70*/  HMMA.16816.F32 R32, R40, R46, R32 ;  /* 0x0000002e2820723c */ /* 0x000fe20000001820 */
[----:B------:R-:W1:Y:S03]  /*1bb80*/  LDSM.16.MT88.4 R40, [R192+0x4400] ;  /* 0x00440000c028783b */ /* 0x000e660000004200 */
[----:B------:R-:W-:Y:S01]  /*1bb90*/  LOP3.LUT R77, R0, R77, RZ, 0xc0, !PT ;  /* 0x0000004d004d7212 */ /* 0x000fe200078ec0ff */
[----:B------:R-:W-:Y:S01]  /*1bba0*/  IMAD.MOV.U32 R50, RZ, RZ, R51 ;  /* 0x000000ffff327224 */ /* 0x000fe200078e0033 */
[--C-:B------:R-:W-:Y:S01]  /*1bbb0*/  HSET2.LE.AND R46, R93, R81.reuse, PT ;  /* 0x000000515d2e7233 */ /* 0x100fe20003803000 */
[----:B------:R-:W-:Y:S01]  /*1bbc0*/  IMAD.MOV.U32 R51, RZ, RZ, R45 ;  /* 0x000000ffff337224 */ /* 0x000fe200078e002d */
[----:B------:R-:W-:Y:S01]  /*1bbd0*/  F2FP.F16.F32.PACK_AB R0, R120, R113 ;  /* 0x000000717800723e */ /* 0x000fe200000000ff */
[----:B------:R2:W4:Y:S01]  /*1bbe0*/  MUFU.EX2 R118, R50 ;  /* 0x0000003200767308 */ /* 0x0005220000000800 */
[----:B------:R-:W-:Y:S01]  /*1bbf0*/  IMAD.MOV.U32 R45, RZ, RZ, R3 ;  /* 0x000000ffff2d7224 */ /* 0x000fe200078e0003 */
[----:B------:R-:W-:Y:S01]  /*1bc00*/  LOP3.LUT R46, R2, R46, RZ, 0xc0, !PT ;  /* 0x0000002e022e7212 */ /* 0x000fe200078ec0ff */
[----:B------:R-:W-:Y:S01]  /*1bc10*/  IMAD.MOV.U32 R3, RZ, RZ, R251 ;  /* 0x000000ffff037224 */ /* 0x000fe200078e00fb */
[----:B------:R-:W-:Y:S01]  /*1bc20*/  LOP3.LUT R47, R97, 0xff00ff, RZ, 0xc0, !PT ;  /* 0x00ff00ff612f7812 */ /* 0x000fe200078ec0ff */
[----:B------:R-:W-:Y:S01]  /*1bc30*/  IMAD.MOV.U32 R251, RZ, RZ, R232 ;  /* 0x000000fffffb7224 */ /* 0x000fe200078e00e8 */
[----:B------:R-:W-:Y:S01]  /*1bc40*/  F2FP.F16.F32.PACK_AB R2, R127, R128 ;  /* 0x000000807f02723e */ /* 0x000fe200000000ff */
[----:B------:R-:W-:Y:S03]  /*1bc50*/  IMAD.MOV.U32 R232, RZ, RZ, R250 ;  /* 0x000000ffffe87224 */ /* 0x000fe600078e00fa */
[----:B------:R-:W-:Y:S01]  /*1bc60*/  MUFU.EX2 R97, R228 ;  /* 0x000000e400617308 */ /* 0x000fe20000000800 */
[--C-:B------:R-:W-:Y:S01]  /*1bc70*/  HSET2.LE.AND R47, R47, R81.reuse, PT ;  /* 0x000000512f2f7233 */ /* 0x100fe20003803000 */
[----:B------:R-:W-:Y:S02]  /*1bc80*/  IMAD.MOV.U32 R250, RZ, RZ, R252 ;  /* 0x000000fffffa7224 */ /* 0x000fe400078e00fc */
[----:B------:R-:W-:Y:S02]  /*1bc90*/  IMAD.MOV.U32 R252, RZ, RZ, R236 ;  /* 0x000000fffffc7224 */ /* 0x000fe400078e00ec */
[----:B------:R-:W-:Y:S02]  /*1bca0*/  IMAD.MOV.U32 R236, RZ, RZ, R197 ;  /* 0x000000ffffec7224 */ /* 0x000fe400078e00c5 */
[----:B------:R3:W5:Y:S01]  /*1bcb0*/  LDL.LU R197, [R1+0xb0] ;  /* 0x0000b00001c57983 */ /* 0x0007620000300800 */
[----:B--2---:R-:W-:Y:S02]  /*1bcc0*/  IMAD.MOV.U32 R50, RZ, RZ, R51 ;  /* 0x000000ffff327224 */ /* 0x004fe400078e0033 */
[----:B------:R-:W-:Y:S02]  /*1bcd0*/  IMAD.MOV.U32 R51, RZ, RZ, R45 ;  /* 0x000000ffff337224 */ /* 0x000fe400078e002d */
[----:B------:R-:W-:Y:S02]  /*1bce0*/  IMAD.MOV.U32 R45, RZ, RZ, R3 ;  /* 0x000000ffff2d7224 */ /* 0x000fe400078e0003 */
[----:B------:R-:W-:Y:S02]  /*1bcf0*/  IMAD.MOV.U32 R49, RZ, RZ, R51 ;  /* 0x000000ffff317224 */ /* 0x000fe400078e0033 */
[----:B------:R-:W-:Y:S02]  /*1bd00*/  IMAD.MOV.U32 R3, RZ, RZ, R251 ;  /* 0x000000ffff037224 */ /* 0x000fe400078e00fb */
[----:B------:R-:W-:Y:S02]  /*1bd10*/  IMAD.MOV.U32 R48, RZ, RZ, R50 ;  /* 0x000000ffff307224 */ /* 0x000fe400078e0032 */
[----:B------:R-:W-:Y:S02]  /*1bd20*/  IMAD.MOV.U32 R51, RZ, RZ, R3 ;  /* 0x000000ffff337224 */ /* 0x000fe400078e0003 */
[----:B------:R-:W-:Y:S01]  /*1bd30*/  IMAD.MOV.U32 R50, RZ, RZ, R45 ;  /* 0x000000ffff327224 */ /* 0x000fe200078e002d */
[-C--:B-1----:R-:W-:Y:S05]  /*1bd40*/  HMMA.16816.F32 R4, R52, R40.reuse, R4 ;  /* 0x000000283404723c */ /* 0x082fea0000001804 */
[--C-:B------:R-:W-:Y:S01]  /*1bd50*/  HSET2.LE.AND R45, R96, R81.reuse, PT ;  /* 0x00000051602d7233 */ /* 0x100fe20003803000 */
[----:B------:R-:W-:Y:S02]  /*1bd60*/  IMAD.MOV.U32 R251, RZ, RZ, R232 ;  /* 0x000000fffffb7224 */ /* 0x000fe400078e00e8 */
[C---:B------:R-:W-:Y:S04]  /*1bd70*/  HMMA.16816.F32 R8, R56.reuse, R40, R8 ;  /* 0x000000283808723c */ /* 0x040fe80000001808 */
[----:B------:R-:W-:Y:S01]  /*1bd80*/  LOP3.LUT R45, R0, R45, RZ, 0xc0, !PT ;  /* 0x0000002d002d7212 */ /* 0x000fe200078ec0ff */
[----:B------:R-:W-:Y:S01]  /*1bd90*/  IMAD.MOV.U32 R3, RZ, RZ, R251 ;  /* 0x000000ffff037224 */ /* 0x000fe200078e00fb */
[----:B------:R-:W-:Y:S01]  /*1bda0*/  F2FP.F16.F32.PACK_AB R0, R129, R130 ;  /* 0x000000828100723e */ /* 0x000fe200000000ff */
[----:B------:R-:W-:Y:S01]  /*1bdb0*/  IMAD.MOV.U32 R232, RZ, RZ, R250 ;  /* 0x000000ffffe87224 */ /* 0x000fe200078e00fa */
[-C--:B------:R-:W-:Y:S03]  /*1bdc0*/  HMMA.16816.F32 R12, R56, R42.reuse, R12 ;  /* 0x0000002a380c723c */ /* 0x080fe6000000180c */
[----:B------:R-:W-:Y:S02]  /*1bdd0*/  IMAD.MOV.U32 R250, RZ, RZ, R252 ;  /* 0x000000fffffa7224 */ /* 0x000fe400078e00fc */
[----:B------:R-:W-:Y:S02]  /*1bde0*/  IMAD.MOV.U32 R252, RZ, RZ, R234 ;  /* 0x000000fffffc7224 */ /* 0x000fe400078e00ea */
[----:B------:R-:W-:Y:S01]  /*1bdf0*/  IMAD.MOV.U32 R234, RZ, RZ, R162 ;  /* 0x000000ffffea7224 */ /* 0x000fe200078e00a2 */
[C---:B------:R-:W-:Y:S01]  /*1be00*/  HMMA.16816.F32 R16, R52.reuse, R42, R16 ;  /* 0x0000002a3410723c */ /* 0x040fe20000001810 */
[----:B------:R-:W1:Y:S03]  /*1be10*/  LDSM.16.MT88.4 R40, [R80+0x400] ;  /* 0x000400005028783b */ /* 0x000e660000004200 */
[----:B------:R-:W-:Y:S02]  /*1be20*/  IMAD.MOV.U32 R162, RZ, RZ, R235 ;  /* 0x000000ffffa27224 */ /* 0x000fe400078e00eb */
[----:B------:R-:W-:Y:S02]  /*1be30*/  IMAD.MOV.U32 R235, RZ, RZ, R198 ;  /* 0x000000ffffeb7224 */ /* 0x000fe400078e00c6 */
[----:B------:R-:W-:Y:S01]  /*1be40*/  IMAD.MOV.U32 R251, RZ, RZ, R232 ;  /* 0x000000fffffb7224 */ /* 0x000fe200078e00e8 */
[----:B------:R3:W5:Y:S01]  /*1be50*/  LDL.LU R198, [R1+0xac] ;  /* 0x0000ac0001c67983 */ /* 0x0007620000300800 */
[----:B------:R-:W-:Y:S02]  /*1be60*/  IMAD.MOV.U32 R232, RZ, RZ, R250 ;  /* 0x000000ffffe87224 */ /* 0x000fe400078e00fa */
[----:B------:R-:W-:Y:S02]  /*1be70*/  IMAD.MOV.U32 R250, RZ, RZ, R242 ;  /* 0x000000fffffa7224 */ /* 0x000fe400078e00f2 */
[----:B------:R-:W-:Y:S02]  /*1be80*/  IMAD.MOV.U32 R242, RZ, RZ, R199 ;  /* 0x000000fffff27224 */ /* 0x000fe400078e00c7 */
[----:B------:R3:W5:Y:S01]  /*1be90*/  LDL.LU R199, [R1+0xa8] ;  /* 0x0000a80001c77983 */ /* 0x0007620000300800 */
[-C--:B-1----:R-:W-:Y:S08]  /*1bea0*/  HMMA.16816.F32 R20, R52, R40.reuse, R20 ;  /* 0x000000283414723c */ /* 0x082ff00000001814 */
[C---:B------:R-:W-:Y:S08]  /*1beb0*/  HMMA.16816.F32 R24, R56.reuse, R40, R24 ;  /* 0x000000283818723c */ /* 0x040ff00000001818 */
[-C--:B------:R-:W-:Y:S03]  /*1bec0*/  HMMA.16816.F32 R28, R56, R42.reuse, R28 ;  /* 0x0000002a381c723c */ /* 0x080fe6000000181c */
[----:B------:R-:W-:Y:S02]  /*1bed0*/  IMAD.MOV.U32 R57, RZ, RZ, R50 ;  /* 0x000000ffff397224 */ /* 0x000fe400078e0032 */
[----:B------:R-:W-:Y:S02]  /*1bee0*/  IMAD.MOV.U32 R56, RZ, RZ, R51 ;  /* 0x000000ffff387224 */ /* 0x000fe400078e0033 */
[----:B------:R-:W-:Y:S01]  /*1bef0*/  IMAD.MOV.U32 R58, RZ, RZ, R49 ;  /* 0x000000ffff3a7224 */ /* 0x000fe200078e0031 */
[----:B------:R-:W-:Y:S01]  /*1bf00*/  HMMA.16816.F32 R32, R52, R42, R32 ;  /* 0x0000002a3420723c */ /* 0x000fe20000001820 */
[----:B------:R-:W1:Y:S03]  /*1bf10*/  LDSM.16.MT88.4 R40, [R192+0x4800] ;  /* 0x00480000c028783b */ /* 0x000e660000004200 */
[----:B------:R-:W-:Y:S01]  /*1bf20*/  IMAD.MOV.U32 R59, RZ, RZ, R48 ;  /* 0x000000ffff3b7224 */ /* 0x000fe200078e0030 */
[----:B------:R-:W-:Y:S02]  /*1bf30*/  F2FP.F16.F32.PACK_AB R48, R110, R107 ;  /* 0x0000006b6e30723e */ /* 0x000fe400000000ff */
[--C-:B------:R-:W-:Y:S02]  /*1bf40*/  HSET2.LE.AND R53, R87, R81.reuse, PT ;  /* 0x0000005157357233 */ /* 0x100fe40003803000 */
[--C-:B------:R-:W-:Y:S01]  /*1bf50*/  HSET2.LE.AND R52, R88, R81.reuse, PT ;  /* 0x0000005158347233 */ /* 0x100fe20003803000 */
[----:B------:R-:W-:Y:S01]  /*1bf60*/  MUFU.EX2 R87, R252 ;  /* 0x000000fc00577308 */ /* 0x000fe20000000800 */
[----:B------:R-:W-:Y:S02]  /*1bf70*/  LOP3.LUT R55, R89, 0xff00ff, RZ, 0xc0, !PT ;  /* 0x00ff00ff59377812 */ /* 0x000fe400078ec0ff */
[----:B------:R-:W-:Y:S02]  /*1bf80*/  LOP3.LUT R53, R48, R53, RZ, 0xc0, !PT ;  /* 0x0000003530357212 */ /* 0x000fe400078ec0ff */
[----:B------:R-:W-:Y:S01]  /*1bf90*/  LDSM.16.MT88.4 R48, [R80+0x1000] ;  /* 0x001000005030783b */ /* 0x000fe20000004200 */
[--C-:B------:R-:W-:Y:S02]  /*1bfa0*/  HSET2.LE.AND R54, R90, R81.reuse, PT ;  /* 0x000000515a367233 */ /* 0x100fe40003803000 */
[--C-:B------:R-:W-:Y:S02]  /*1bfb0*/  HSET2.LE.AND R55, R55, R81.reuse, PT ;  /* 0x0000005137377233 */ /* 0x100fe40003803000 */
[----:B------:R-:W-:Y:S01]  /*1bfc0*/  MUFU.EX2 R90, R238 ;  /* 0x000000ee005a7308 */ /* 0x000fe20000000800 */
[----:B------:R-:W-:Y:S02]  /*1bfd0*/  LOP3.LUT R54, R0, R54, RZ, 0xc0, !PT ;  /* 0x0000003600367212 */ /* 0x000fe400078ec0ff */
[----:B------:R-:W-:Y:S02]  /*1bfe0*/  LOP3.LUT R55, R2, R55, RZ, 0xc0, !PT ;  /* 0x0000003702377212 */ /* 0x000fe400078ec0ff */
[----:B------:R-:W-:Y:S01]  /*1bff0*/  F2FP.F16.F32.PACK_AB R0, R114, R104 ;  /* 0x000000687200723e */ /* 0x000fe200000000ff */
        /* <DEDUP_REMOVED lines=8> */
[----:B------:R-:W-:Y:S02]  /*1c080*/  IMAD.MOV.U32 R66, RZ, RZ, R241 ;  /* 0x000000ffff427224 */ /* 0x000fe400078e00f1 */
[----:B------:R-:W-:Y:S02]  /*1c090*/  IMAD.MOV.U32 R241, RZ, RZ, R206 ;  /* 0x000000fffff17224 */ /* 0x000fe400078e00ce */
[----:B------:R3:W5:Y:S01]  /*1c0a0*/  LDL.LU R206, [R1+0xa4] ;  /* 0x0000a40001ce7983 */ /* 0x0007620000300800 */
[----:B------:R-:W-:Y:S01]  /*1c0b0*/  HMMA.16816.F32 R32, R60, R42, R32 ;  /* 0x0000002a3c20723c */ /* 0x000fe20000001820 */
[----:B------:R-:W-:Y:S02]  /*1c0c0*/  MUFU.EX2 R86, R241 ;  /* 0x000000f100567308 */ /* 0x000fe40000000800 */
[----:B------:R-:W1:Y:S01]  /*1c0d0*/  LDSM.16.MT88.4 R40, [R192+0x4c00] ;  /* 0x004c0000c028783b */ /* 0x000e620000004200 */
[----:B------:R-:W-:Y:S02]  /*1c0e0*/  IMAD.MOV.U32 R65, RZ, RZ, R250 ;  /* 0x000000ffff417224 */ /* 0x000fe400078e00fa */
[----:B------:R-:W-:Y:S01]  /*1c0f0*/  FADD.FTZ R62, R102, R224 ;  /* 0x000000e0663e7221 */ /* 0x000fe20000010000 */
[----:B------:R-:W-:Y:S02]  /*1c100*/  IMAD.MOV.U32 R250, RZ, RZ, R242 ;  /* 0x000000fffffa7224 */ /* 0x000fe400078e00f2 */
[----:B------:R-:W-:Y:S01]  /*1c110*/  FADD.FTZ R60, R108, R220 ;  /* 0x000000dc6c3c7221 */ /* 0x000fe20000010000 */
[----:B------:R-:W-:Y:S01]  /*1c120*/  IMAD.MOV.U32 R242, RZ, RZ, R106 ;  /* 0x000000fffff27224 */ /* 0x000fe200078e006a */
[----:B------:R-:W-:Y:S01]  /*1c130*/  MUFU.EX2 R100, R65 ;  /* 0x0000004100647308 */ /* 0x000fe20000000800 */
[----:B------:R-:W-:Y:S01]  /*1c140*/  IMAD.MOV.U32 R67, RZ, RZ, R3 ;  /* 0x000000ffff437224 */ /* 0x000fe200078e0003 */
[----:B------:R-:W-:Y:S01]  /*1c150*/  F2FP.F16.F32.PACK_AB R3, R126, R123 ;  /* 0x0000007b7e03723e */ /* 0x000fe200000000ff */
[----:B------:R-:W-:Y:S07]  /*1c160*/  IMAD.MOV.U32 R64, RZ, RZ, R66 ;  /* 0x000000ffff407224 */ /* 0x000fee00078e0042 */
[----:B------:R-:W2:Y:S01]  /*1c170*/  MUFU.EX2 R106, R227 ;  /* 0x000000e3006a7308 */ /* 0x000ea20000000800 */
[----:B------:R-:W-:Y:S01]  /*1c180*/  IMAD.MOV.U32 R66, RZ, RZ, R56 ;  /* 0x000000ffff427224 */ /* 0x000fe200078e0038 */
[----:B------:R-:W-:Y:S01]  /*1c190*/  LOP3.LUT R47, R3, R47, RZ, 0xc0, !PT ;  /* 0x0000002f032f7212 */ /* 0x000fe200078ec0ff */
[----:B------:R-:W-:Y:S01]  /*1c1a0*/  IMAD.MOV.U32 R56, RZ, RZ, R58 ;  /* 0x000000ffff387224 */ /* 0x000fe200078e003a */
[----:B----4-:R-:W-:Y:S01]  /*1c1b0*/  F2FP.F16.F32.PACK_AB R3, R118, R111 ;  /* 0x0000006f7603723e */ /* 0x010fe200000000ff */
[----:B------:R-:W-:Y:S02]  /*1c1c0*/  IMAD.MOV.U32 R58, RZ, RZ, R83 ;  /* 0x000000ffff3a7224 */ /* 0x000fe400078e0053 */
[----:B------:R-:W-:Y:S01]  /*1c1d0*/  FADD.FTZ R61, R109, R221 ;  /* 0x000000dd6d3d7221 */ /* 0x000fe20000010000 */
[----:B------:R-:W-:Y:S01]  /*1c1e0*/  IMAD.MOV.U32 R83, RZ, RZ, R231 ;  /* 0x000000ffff537224 */ /* 0x000fe200078e00e7 */
[----:B------:R-:W-:Y:S01]  /*1c1f0*/  LOP3.LUT R52, R3, R52, RZ, 0xc0, !PT ;  /* 0x0000003403347212 */ /* 0x000fe200078ec0ff */
[----:B------:R-:W-:Y:S02]  /*1c200*/  IMAD.MOV.U32 R231, RZ, RZ, R243 ;  /* 0x000000ffffe77224 */ /* 0x000fe400078e00f3 */
[----:B------:R-:W-:Y:S01]  /*1c210*/  FADD.FTZ R3, R105, R225 ;  /* 0x000000e169037221 */ /* 0x000fe20000010000 */
[----:B------:R-:W-:Y:S02]  /*1c220*/  IMAD.MOV.U32 R243, RZ, RZ, R196 ;  /* 0x000000fffff37224 */ /* 0x000fe400078e00c4 */
[----:B------:R3:W5:Y:S01]  /*1c230*/  LDL.LU R196, [R1+0xa0] ;  /* 0x0000a00001c47983 */ /* 0x0007620000300800 */
[----:B--2---:R-:W-:Y:S01]  /*1c240*/  F2FP.F16.F32.PACK_AB R2, R115, R106 ;  /* 0x0000006a7302723e */ /* 0x004fe200000000ff */
[----:B------:R-:W-:Y:S02]  /*1c250*/  IMAD.MOV.U32 R65, RZ, RZ, R67 ;  /* 0x000000ffff417224 */ /* 0x000fe400078e0043 */
[----:B------:R-:W-:Y:S02]  /*1c260*/  IMAD.MOV.U32 R67, RZ, RZ, R57 ;  /* 0x000000ffff437224 */ /* 0x000fe400078e0039 */
[----:B------:R-:W-:Y:S01]  /*1c270*/  IMAD.MOV.U32 R57, RZ, RZ, R59 ;  /* 0x000000ffff397224 */ /* 0x000fe200078e003b */
[----:B------:R-:W-:Y:S01]  /*1c280*/  LOP3.LUT R59, R99, 0xff00ff, RZ, 0xc0, !PT ;  /* 0x00ff00ff633b7812 */ /* 0x000fe200078ec0ff */
[----:B------:R-:W-:Y:S01]  /*1c290*/  MUFU.EX2 R92, R67 ;  /* 0x00000043005c7308 */ /* 0x000fe20000000800 */
[----:B------:R-:W-:Y:S02]  /*1c2a0*/  IMAD.MOV.U32 R63, RZ, RZ, R65 ;  /* 0x000000ffff3f7224 */ /* 0x000fe400078e0041 */
[----:B------:R-:W-:Y:S01]  /*1c2b0*/  IMAD.MOV.U32 R65, RZ, RZ, R56 ;  /* 0x000000ffff417224 */ /* 0x000fe200078e0038 */
[--C-:B------:R-:W-:Y:S06]  /*1c2c0*/  HSET2.LE.AND R59, R59, R81.reuse, PT ;  /* 0x000000513b3b7233 */ /* 0x100fec0003803000 */
[----:B------:R-:W2:Y:S01]  /*1c2d0*/  MUFU.EX2 R99, R64 ;  /* 0x0000004000637308 */ /* 0x000ea20000000800 */
[----:B------:R-:W-:Y:S01]  /*1c2e0*/  IMAD.MOV.U32 R56, RZ, RZ, R58 ;  /* 0x000000ffff387224 */ /* 0x000fe200078e003a */
[--C-:B------:R-:W-:Y:S01]  /*1c2f0*/  HSET2.LE.AND R58, R98, R81.reuse, PT ;  /* 0x00000051623a7233 */ /* 0x100fe20003803000 */
[-C--:B-1----:R-:W-:Y:S07]  /*1c300*/  HMMA.16816.F32 R4, R68, R40.reuse, R4 ;  /* 0x000000284404723c */ /* 0x082fee0000001804 */
[----:B------:R-:W1:Y:S01]  /*1c310*/  MUFU.EX2 R98, R245 ;  /* 0x000000f500627308 */ /* 0x000e620000000800 */
[----:B------:R-:W-:Y:S09]  /*1c320*/  LOP3.LUT R58, R0, R58, RZ, 0xc0, !PT ;  /* 0x0000003a003a7212 */ /* 0x000ff200078ec0ff */
[----:B------:R4:W-:Y:S01]  /*1c330*/  MUFU.EX2 R108, R63 ;  /* 0x0000003f006c7308 */ /* 0x0009e20000000800 */
[----:B------:R-:W-:Y:S01]  /*1c340*/  LOP3.LUT R59, R2, R59, RZ, 0xc0, !PT ;  /* 0x0000003b023b7212 */ /* 0x000fe200078ec0ff */
[C---:B------:R-:W-:Y:S04]  /*1c350*/  HMMA.16816.F32 R8, R72.reuse, R40, R8 ;  /* 0x000000284808723c */ /* 0x040fe80000001808 */
[----:B--2---:R-:W-:Y:S01]  /*1c360*/  F2FP.F16.F32.PACK_AB R0, R99, R100 ;  /* 0x000000646300723e */ /* 0x004fe200000000ff */
[----:B------:R-:W-:Y:S01]  /*1c370*/  IMAD.MOV.U32 R64, RZ, RZ, R66 ;  /* 0x000000ffff407224 */ /* 0x000fe200078e0042 */
[--C-:B------:R-:W-:Y:S01]  /*1c380*/  HSET2.LE.AND R67, R140, R81.reuse, PT ;  /* 0x000000518c437233 */ /* 0x100fe20003803000 */
[----:B------:R-:W-:Y:S01]  /*1c390*/  IMAD.MOV.U32 R66, RZ, RZ, R57 ;  /* 0x000000ffff427224 */ /* 0x000fe200078e0039 */
[-C--:B------:R-:W-:Y:S03]  /*1c3a0*/  HMMA.16816.F32 R12, R72, R42.reuse, R12 ;  /* 0x0000002a480c723c */ /* 0x080fe6000000180c */
[----:B-1----:R-:W-:Y:S01]  /*1c3b0*/  F2FP.F16.F32.PACK_AB R2, R98, R97 ;  /* 0x000000616202723e */ /* 0x002fe200000000ff */
[----:B------:R-:W-:Y:S02]  /*1c3c0*/  IMAD.MOV.U32 R57, RZ, RZ, R83 ;  /* 0x000000ffff397224 */ /* 0x000fe400078e0053 */
[----:B------:R-:W-:Y:S02]  /*1c3d0*/  IMAD.MOV.U32 R83, RZ, RZ, R231 ;  /* 0x000000ffff537224 */ /* 0x000fe400078e00e7 */
[C---:B------:R-:W-:Y:S01]  /*1c3e0*/  HMMA.16816.F32 R16, R68.reuse, R42, R16 ;  /* 0x0000002a4410723c */ /* 0x040fe20000001810 */
[----:B------:R-:W1:Y:S03]  /*1c3f0*/  LDSM.16.MT88.4 R40, [R80+0xc00] ;  /* 0x000c00005028783b */ /* 0x000e660000004200 */
[----:B------:R-:W-:Y:S02]  /*1c400*/  IMAD.MOV.U32 R231, RZ, RZ, R250 ;  /* 0x000000ffffe77224 */ /* 0x000fe400078e00fa */
[----:B------:R-:W-:Y:S02]  /*1c410*/  IMAD.MOV.U32 R250, RZ, RZ, R195 ;  /* 0x000000fffffa7224 */ /* 0x000fe400078e00c3 */
[----:B----4-:R-:W-:Y:S01]  /*1c420*/  IMAD.MOV.U32 R63, RZ, RZ, R65 ;  /* 0x000000ffff3f7224 */ /* 0x010fe200078e0041 */
[----:B------:R3:W5:Y:S01]  /*1c430*/  LDL.LU R195, [R1+0x9c] ;  /* 0x00009c0001c37983 */ /* 0x0007620000300800 */
[----:B------:R-:W-:Y:S02]  /*1c440*/  IMAD.MOV.U32 R249, RZ, RZ, R64 ;  /* 0x000000fffff97224 */ /* 0x000fe400078e0040 */
[----:B------:R-:W-:Y:S02]  /*1c450*/  IMAD.MOV.U32 R85, RZ, RZ, R63 ;  /* 0x000000ffff557224 */ /* 0x000fe400078e003f */
[----:B------:R-:W-:Y:S01]  /*1c460*/  IMAD.MOV.U32 R64, RZ, RZ, R56 ;  /* 0x000000ffff407224 */ /* 0x000fe200078e0038 */
[--C-:B------:R-:W-:Y:S01]  /*1c470*/  HSET2.LE.AND R56, R95, R81.reuse, PT ;  /* 0x000000515f387233 */ /* 0x100fe20003803000 */
[----:B------:R-:W-:Y:S01]  /*1c480*/  MUFU.EX2 R102, R85 ;  /* 0x0000005500667308 */ /* 0x000fe20000000800 */
[----:B------:R-:W-:Y:S02]  /*1c490*/  IMAD.MOV.U32 R65, RZ, RZ, R66 ;  /* 0x000000ffff417224 */ /* 0x000fe400078e0042 */
[----:B------:R-:W-:Y:S01]  /*1c4a0*/  IMAD.MOV.U32 R66, RZ, RZ, R57 ;  /* 0x000000ffff427224 */ /* 0x000fe200078e0039 */
[----:B------:R-:W-:Y:S06]  /*1c4b0*/  LOP3.LUT R56, R0, R56, RZ, 0xc0, !PT ;  /* 0x0000003800387212 */ /* 0x000fec00078ec0ff */
[----:B------:R-:W-:Y:S01]  /*1c4c0*/  MUFU.EX2 R85, R243 ;  /* 0x000000f300557308 */ /* 0x000fe20000000800 */
[----:B------:R-:W-:Y:S02]  /*1c4d0*/  IMAD.MOV.U32 R57, RZ, RZ, R83 ;  /* 0x000000ffff397224 */ /* 0x000fe400078e0053 */
[----:B------:R-:W-:Y:S07]  /*1c4e0*/  IMAD.MOV.U32 R83, RZ, RZ, R231 ;  /* 0x000000ffff537224 */ /* 0x000fee00078e00e7 */
[----:B------:R-:W2:Y:S01]  /*1c4f0*/  MUFU.EX2 R109, R249 ;  /* 0x000000f9006d7308 */ /* 0x000ea20000000800 */
[----:B------:R-:W-:Y:S02]  /*1c500*/  IMAD.MOV.U32 R231, RZ, RZ, R251 ;  /* 0x000000ffffe77224 */ /* 0x000fe400078e00fb */
[----:B------:R-:W-:Y:S02]  /*1c510*/  IMAD.MOV.U32 R251, RZ, RZ, R232 ;  /* 0x000000fffffb7224 */ /* 0x000fe400078e00e8 */
[----:B------:R-:W-:Y:S02]  /*1c520*/  IMAD.MOV.U32 R232, RZ, RZ, R242 ;  /* 0x000000ffffe87224 */ /* 0x000fe400078e00f2 */
[----:B------:R-:W-:Y:S02]  /*1c530*/  IMAD.MOV.U32 R242, RZ, RZ, R194 ;  /* 0x000000fffff27224 */ /* 0x000fe400078e00c2 */
[----:B------:R3:W5:Y:S01]  /*1c540*/  LDL.LU R194, [R1+0x98] ;  /* 0x0000980001c27983 */ /* 0x0007620000300800 */
[----:B------:R-:W-:Y:S02]  /*1c550*/  IMAD.MOV.U32 R63, RZ, RZ, R66 ;  /* 0x000000ffff3f7224 */ /* 0x000fe400078e0042 */
[----:B------:R-:W-:Y:S01]  /*1c560*/  IMAD.MOV.U32 R66, RZ, RZ, R83 ;  /* 0x000000ffff427224 */ /* 0x000fe200078e0053 */
[----:B--2---:R-:W-:Y:S01]  /*1c570*/  F2FP.F16.F32.PACK_AB R0, R109, R108 ;  /* 0x0000006c6d00723e */ /* 0x004fe200000000ff */
[----:B------:R-:W-:Y:S01]  /*1c580*/  IMAD.MOV.U32 R83, RZ, RZ, R231 ;  /* 0x000000ffff537224 */ /* 0x000fe200078e00e7 */
[-C--:B-1----:R-:W-:Y:S01]  /*1c590*/  HMMA.16816.F32 R20, R68, R40.reuse, R20 ;  /* 0x000000284414723c */ /* 0x082fe20000001814 */
[----:B------:R1:W-:Y:S02]  /*1c5a0*/  MUFU.EX2 R93, R66 ;  /* 0x00000042005d7308 */ /* 0x0003e40000000800 */
[----:B------:R-:W-:Y:S02]  /*1c5b0*/  IMAD.MOV.U32 R231, RZ, RZ, R232 ;  /* 0x000000ffffe77224 */ /* 0x000fe400078e00e8 */
[----:B------:R-:W-:Y:S02]  /*1c5c0*/  IMAD.MOV.U32 R232, RZ, RZ, R242 ;  /* 0x000000ffffe87224 */ /* 0x000fe400078e00f2 */
[----:B------:R-:W-:Y:S01]  /*1c5d0*/  IMAD.MOV.U32 R242, RZ, RZ, R237 ;  /* 0x000000fffff27224 */ /* 0x000fe200078e00ed */
[C---:B------:R-:W-:Y:S03]  /*1c5e0*/  HMMA.16816.F32 R24, R72.reuse, R40, R24 ;  /* 0x000000284818723c */ /* 0x040fe60000001818 */
[----:B------:R-:W-:Y:S01]  /*1c5f0*/  MUFU.EX2 R88, R231 ;  /* 0x000000e700587308 */ /* 0x000fe20000000800 */
[----:B------:R-:W-:Y:S09]  /*1c600*/  IMAD.MOV.U32 R237, RZ, RZ, R193 ;  /* 0x000000ffffed7224 */ /* 0x000ff200078e00c1 */
[----:B------:R-:W-:Y:S01]  /*1c610*/  MUFU.EX2 R89, R242 ;  /* 0x000000f200597308 */ /* 0x000fe20000000800 */
[----:B------:R3:W5:Y:S01]  /*1c620*/  LDL.LU R193, [R1+0x94] ;  /* 0x0000940001c17983 */ /* 0x0007620000300800 */
[----:B------:R-:W-:Y:S01]  /*1c630*/  IMAD.MOV.U32 R249, RZ, RZ, R64 ;  /* 0x000000fffff97224 */ /* 0x000fe200078e0040 */
[-C--:B------:R-:W-:Y:S07]  /*1c640*/  HMMA.16816.F32 R28, R72, R42.reuse, R28 ;  /* 0x0000002a481c723c */ /* 0x080fee000000181c */
[----:B------:R-:W-:Y:S01]  /*1c650*/  MUFU.EX2 R73, R240 ;  /* 0x000000f000497308 */ /* 0x000fe20000000800 */
[----:B------:R-:W-:Y:S01]  /*1c660*/  IMAD.MOV.U32 R64, RZ, RZ, R57 ;  /* 0x000000ffff407224 */ /* 0x000fe200078e0039 */
[--C-:B------:R-:W-:Y:S08]  /*1c670*/  HSET2.LE.AND R57, R94, R81.reuse, PT ;  /* 0x000000515e397233 */ /* 0x100ff00003803000 */
[----:B------:R-:W-:Y:S01]  /*1c680*/  MUFU.EX2 R74, R237 ;  /* 0x000000ed004a7308 */ /* 0x000fe20000000800 */
[--C-:B-1----:R-:W-:Y:S01]  /*1c690*/  HSET2.LE.AND R66, R139, R81.reuse, PT ;  /* 0x000000518b427233 */ /* 0x102fe20003803000 */
[----:B------:R-:W-:Y:S01]  /*1c6a0*/  HMMA.16816.F32 R32, R68, R42, R32 ;  /* 0x0000002a4420723c */ /* 0x000fe20000001820 */
[----:B------:R-:W1:Y:S07]  /*1c6b0*/  LDSM.16.MT88.4 R40, [R192+0x5000] ;  /* 0x00500000c028783b */ /* 0x000e6e0000004200 */
[----:B------:R-:W2:Y:S01]  /*1c6c0*/  MUFU.EX2 R105, R249 ;  /* 0x000000f900697308 */ /* 0x000ea20000000800 */
[----:B------:R-:W-:Y:S09]  /*1c6d0*/  LOP3.LUT R57, R2, R57, RZ, 0xc0, !PT ;  /* 0x0000003902397212 */ /* 0x000ff200078ec0ff */
[----:B------:R4:W3:Y:S01]  /*1c6e0*/  MUFU.EX2 R94, R65 ;  /* 0x00000041005e7308 */ /* 0x0008e20000000800 */
[----:B------:R-:W-:Y:S02]  /*1c6f0*/  LOP3.LUT R69, R137, 0xff00ff, RZ, 0xc0, !PT ;  /* 0x00ff00ff89457812 */ /* 0x000fe400078ec0ff */
[--C-:B------:R-:W-:Y:S07]  /*1c700*/  HSET2.LE.AND R68, R138, R81.reuse, PT ;  /* 0x000000518a447233 */ /* 0x100fee0003803000 */
[----:B------:R-:W-:Y:S01]  /*1c710*/  MUFU.EX2 R84, R232 ;  /* 0x000000e800547308 */ /* 0x000fe20000000800 */
[--C-:B------:R-:W-:Y:S09]  /*1c720*/  HSET2.LE.AND R69, R69, R81.reuse, PT ;  /* 0x0000005145457233 */ /* 0x100ff20003803000 */
[----:B------:R-:W-:Y:S01]  /*1c730*/  MUFU.EX2 R75, R236 ;  /* 0x000000ec004b7308 */ /* 0x000fe20000000800 */
[----:B--2---:R-:W-:Y:S01]  /*1c740*/  F2FP.F16.F32.PACK_AB R2, R105, R102 ;  /* 0x000000666902723e */ /* 0x004fe200000000ff */
[----:B------:R-:W-:Y:S02]  /*1c750*/  IMAD.MOV.U32 R249, RZ, RZ, R63 ;  /* 0x000000fffff97224 */ /* 0x000fe400078e003f */
[----:B------:R-:W-:Y:S02]  /*1c760*/  IMAD.MOV.U32 R63, RZ, RZ, R64 ;  /* 0x000000ffff3f7224 */ /* 0x000fe400078e0040 */
[----:B------:R-:W-:Y:S04]  /*1c770*/  FADD.FTZ R64, R187, R61 ;  /* 0x0000003dbb407221 */ /* 0x000fe80000010000 */
[----:B------:R2:W-:Y:S01]  /*1c780*/  MUFU.EX2 R96, R249 ;  /* 0x000000f900607308 */ /* 0x0005e20000000800 */
[----:B------:R-:W-:Y:S01]  /*1c790*/  FADD.FTZ R61, R184, R60 ;  /* 0x0000003cb83d7221 */ /* 0x000fe20000010000 */
[----:B------:R-:W-:Y:S01]  /*1c7a0*/  FADD.FTZ R60, R170, R3 ;  /* 0x00000003aa3c7221 */ /* 0x000fe20000010000 */
[----:B------:R-:W-:Y:S01]  /*1c7b0*/  FADD.FTZ R3, R169, R62 ;  /* 0x0000003ea9037221 */ /* 0x000fe20000010000 */
[--C-:B------:R-:W-:Y:S01]  /*1c7c0*/  HSET2.LE.AND R62, R133, R81.reuse, PT ;  /* 0x00000051853e7233 */ /* 0x100fe20003803000 */
[----:B----4-:R-:W-:Y:S01]  /*1c7d0*/  FADD.FTZ R65, R207, R61 ;  /* 0x0000003dcf417221 */ /* 0x010fe20000010000 */
[--C-:B------:R-:W-:Y:S01]  /*1c7e0*/  HSET2.LE.AND R61, R134, R81.reuse, PT ;  /* 0x00000051863d7233 */ /* 0x100fe20003803000 */
[----:B------:R-:W-:Y:S02]  /*1c7f0*/  IMAD.MOV.U32 R133, RZ, RZ, R36 ;  /* 0x000000ffff857224 */ /* 0x000fe400078e0024 */
[----:B------:R-:W-:Y:S01]  /*1c800*/  LOP3.LUT R62, R0, R62, RZ, 0xc0, !PT ;  /* 0x0000003e003e7212 */ /* 0x000fe200078ec0ff */
[----:B------:R-:W-:Y:S02]  /*1c810*/  IMAD.MOV.U32 R134, RZ, RZ, R38 ;  /* 0x000000ffff867224 */ /* 0x000fe400078e0026 */
[----:B--2---:R-:W-:Y:S01]  /*1c820*/  IMAD.MOV.U32 R249, RZ, RZ, R63 ;  /* 0x000000fffff97224 */ /* 0x004fe200078e003f */
[----:B------:R-:W-:Y:S02]  /*1c830*/  LOP3.LUT R63, R91, 0xff00ff, RZ, 0xc0, !PT ;  /* 0x00ff00ff5b3f7812 */ /* 0x000fe400078ec0ff */
[----:B------:R-:W-:Y:S01]  /*1c840*/  MUFU.EX2 R91, R83 ;  /* 0x00000053005b7308 */ /* 0x000fe20000000800 */
[-C--:B-1----:R-:W-:Y:S09]  /*1c850*/  HMMA.16816.F32 R4, R76, R40.reuse, R4 ;  /* 0x000000284c04723c */ /* 0x082ff20000001804 */
[----:B------:R-:W1:Y:S01]  /*1c860*/  MUFU.EX2 R95, R249 ;  /* 0x000000f9005f7308 */ /* 0x000e620000000800 */
[--C-:B------:R-:W-:Y:S09]  /*1c870*/  HSET2.LE.AND R63, R63, R81.reuse, PT ;  /* 0x000000513f3f7233 */ /* 0x100ff20003803000 */
[----:B------:R-:W2:Y:S01]  /*1c880*/  MUFU.EX2 R83, R251 ;  /* 0x000000fb00537308 */ /* 0x000ea20000000800 */
[C---:B------:R-:W-:Y:S04]  /*1c890*/  HMMA.16816.F32 R8, R44.reuse, R40, R8 ;  /* 0x000000282c08723c */ /* 0x040fe80000001808 */
[----:B------:R-:W-:Y:S02]  /*1c8a0*/  LOP3.LUT R63, R2, R63, RZ, 0xc0, !PT ;  /* 0x0000003f023f7212 */ /* 0x000fe400078ec0ff */
[----:B---3--:R-:W-:Y:S02]  /*1c8b0*/  F2FP.F16.F32.PACK_AB R2, R93, R94 ;  /* 0x0000005e5d02723e */ /* 0x008fe400000000ff */
[-C--:B------:R-:W-:Y:S03]  /*1c8c0*/  HMMA.16816.F32 R12, R44, R42.reuse, R12 ;  /* 0x0000002a2c0c723c */ /* 0x080fe6000000180c */
[----:B------:R-:W-:Y:S02]  /*1c8d0*/  LOP3.LUT R61, R2, R61, RZ, 0xc0, !PT ;  /* 0x0000003d023d7212 */ /* 0x000fe400078ec0ff */
[----:B-1----:R-:W-:Y:S02]  /*1c8e0*/  F2FP.F16.F32.PACK_AB R0, R95, R96 ;  /* 0x000000605f00723e */ /* 0x002fe400000000ff */
[----:B------:R-:W-:Y:S01]  /*1c8f0*/  LOP3.LUT R2, R82, 0xff00ff, RZ, 0xc0, !PT ;  /* 0x00ff00ff52027812 */ /* 0x000fe200078ec0ff */
[C---:B------:R-:W-:Y:S01]  /*1c900*/  HMMA.16816.F32 R16, R76.reuse, R42, R16 ;  /* 0x0000002a4c10723c */ /* 0x040fe20000001810 */
[----:B------:R-:W1:Y:S01]  /*1c910*/  LDSM.16.MT88.4 R40, [R192+0x5400] ;  /* 0x00540000c028783b */ /* 0x000e620000004200 */
[----:B------:R-:W-:Y:S02]  /*1c920*/  MUFU.EX2 R82, R244 ;  /* 0x000000f400527308 */ /* 0x000fe40000000800 */
[--C-:B------:R-:W-:Y:S04]  /*1c930*/  HSET2.LE.AND R2, R2, R81.reuse, PT ;  /* 0x0000005102027233 */ /* 0x100fe80003803000 */
[-C--:B------:R-:W-:Y:S08]  /*1c940*/  HMMA.16816.F32 R20, R76, R48.reuse, R20 ;  /* 0x000000304c14723c */ /* 0x080ff00000001814 */
[C---:B------:R-:W-:Y:S04]  /*1c950*/  HMMA.16816.F32 R24, R44.reuse, R48, R24 ;  /* 0x000000302c18723c */ /* 0x040fe80000001818 */
[----:B------:R-:W-:Y:S01]  /*1c960*/  FADD.FTZ R49, R173, R3 ;  /* 0x00000003ad317221 */ /* 0x000fe20000010000 */
[----:B------:R-:W-:Y:S01]  /*1c970*/  FADD.FTZ R48, R210, R64 ;  /* 0x00000040d2307221 */ /* 0x000fe20000010000 */
[----:B------:R-:W-:Y:S01]  /*1c980*/  FADD.FTZ R64, R177, R60 ;  /* 0x0000003cb1407221 */ /* 0x000fe20000010000 */
[--C-:B------:R-:W-:Y:S01]  /*1c990*/  HSET2.LE.AND R60, R135, R81.reuse, PT ;  /* 0x00000051873c7233 */ /* 0x100fe20003803000 */
[-C--:B------:R-:W-:Y:S01]  /*1c9a0*/  HMMA.16816.F32 R28, R44, R50.reuse, R28 ;  /* 0x000000322c1c723c */ /* 0x080fe2000000181c */
[----:B------:R-:W3:Y:S02]  /*1c9b0*/  LDSM.16.MT88.4 R44, [R80+0x1400] ;  /* 0x00140000502c783b */ /* 0x000ee40000004200 */
[----:B------:R-:W-:Y:S01]  /*1c9c0*/  FADD.FTZ R49, R168, R49 ;  /* 0x00000031a8317221 */ /* 0x000fe20000010000 */
[----:B------:R-:W-:Y:S01]  /*1c9d0*/  LOP3.LUT R60, R0, R60, RZ, 0xc0, !PT ;  /* 0x0000003c003c7212 */ /* 0x000fe200078ec0ff */
[----:B------:R-:W-:Y:S01]  /*1c9e0*/  FADD.FTZ R0, R174, R48 ;  /* 0x00000030ae007221 */ /* 0x000fe20000010000 */
[----:B--2---:R-:W-:Y:S01]  /*1c9f0*/  F2FP.F16.F32.PACK_AB R48, R84, R83 ;  /* 0x000000535430723e */ /* 0x004fe200000000ff */
[----:B------:R-:W-:Y:S01]  /*1ca00*/  FADD.FTZ R3, R172, R65 ;  /* 0x00000041ac037221 */ /* 0x000fe20000010000 */
[----:B------:R-:W-:Y:S01]  /*1ca10*/  HMMA.16816.F32 R32, R76, R50, R32 ;  /* 0x000000324c20723c */ /* 0x000fe20000001820 */
[----:B------:R2:W-:Y:S03]  /*1ca20*/  MUFU.EX2 R78, R150 ;  /* 0x00000096004e7308 */ /* 0x0005e60000000800 */
[----:B------:R-:W-:Y:S01]  /*1ca30*/  FADD.FTZ R71, R176, R0 ;  /* 0x00000000b0477221 */ /* 0x000fe20000010000 */
[----:B------:R-:W-:Y:S06]  /*1ca40*/  F2FP.F16.F32.PACK_AB R0, R91, R92 ;  /* 0x0000005c5b00723e */ /* 0x000fec00000000ff */
[----:B------:R-:W4:Y:S01]  /*1ca50*/  MUFU.EX2 R76, R250 ;  /* 0x000000fa004c7308 */ /* 0x000f220000000800 */
[--C-:B------:R-:W-:Y:S01]  /*1ca60*/  HSET2.LE.AND R50, R132, R81.reuse, PT ;  /* 0x0000005184327233 */ /* 0x100fe20003803000 */
[----:B------:R-:W-:Y:S01]  /*1ca70*/  FADD.FTZ R72, R175, R3 ;  /* 0x00000003af487221 */ /* 0x000fe20000010000 */
[-C--:B-1----:R-:W-:Y:S07]  /*1ca80*/  HMMA.16816.F32 R4, R52, R40.reuse, R4 ;  /* 0x000000283404723c */ /* 0x082fee0000001804 */
[----:B------:R-:W-:Y:S01]  /*1ca90*/  MUFU.EX2 R79, R234 ;  /* 0x000000ea004f7308 */ /* 0x000fe20000000800 */
[----:B------:R-:W-:Y:S09]  /*1caa0*/  LOP3.LUT R50, R0, R50, RZ, 0xc0, !PT ;  /* 0x0000003200327212 */ /* 0x000ff200078ec0ff */
[----:B------:R-:W1:Y:S01]  /*1cab0*/  MUFU.EX2 R77, R233 ;  /* 0x000000e9004d7308 */ /* 0x000e620000000800 */
[--C-:B------:R-:W-:Y:S01]  /*1cac0*/  HSET2.LE.AND R0, R136, R81.reuse, PT ;  /* 0x0000005188007233 */ /* 0x100fe20003803000 */
[C---:B------:R-:W-:Y:S04]  /*1cad0*/  HMMA.16816.F32 R8, R56.reuse, R40, R8 ;  /* 0x000000283808723c */ /* 0x040fe80000001808 */
[--C-:B------:R-:W-:Y:S01]  /*1cae0*/  HSET2.LE.AND R3, R131, R81.reuse, PT ;  /* 0x0000005183037233 */ /* 0x100fe20003803000 */
[----:B------:R-:W-:Y:S01]  /*1caf0*/  FADD.FTZ R70, R171, R64 ;  /* 0x00000040ab467221 */ /* 0x000fe20000010000 */
[----:B------:R-:W-:Y:S01]  /*1cb00*/  F2FP.F16.F32.PACK_AB R51, R90, R88 ;  /* 0x000000585a33723e */ /* 0x000fe200000000ff */
[----:B------:R-:W-:Y:S01]  /*1cb10*/  FADD.FTZ R71, R215, R71 ;  /* 0x00000047d7477221 */ /* 0x000fe20000010000 */
[-C--:B------:R-:W-:Y:S03]  /*1cb20*/  HMMA.16816.F32 R12, R56, R42.reuse, R12 ;  /* 0x0000002a380c723c */ /* 0x080fe6000000180c */
[----:B------:R-:W-:Y:S01]  /*1cb30*/  LOP3.LUT R51, R51, R2, RZ, 0xc0, !PT ;  /* 0x0000000233337212 */ /* 0x000fe200078ec0ff */
[----:B------:R-:W-:Y:S01]  /*1cb40*/  FADD.FTZ R70, R190, R70 ;  /* 0x00000046be467221 */ /* 0x000fe20000010000 */
[----:B------:R-:W-:Y:S01]  /*1cb50*/  LOP3.LUT R48, R48, R3, RZ, 0xc0, !PT ;  /* 0x0000000330307212 */ /* 0x000fe200078ec0ff */
[----:B------:R-:W-:Y:S01]  /*1cb60*/  FADD.FTZ R72, R214, R72 ;  /* 0x00000048d6487221 */ /* 0x000fe20000010000 */
[--C-:B------:R-:W-:Y:S01]  /*1cb70*/  HSET2.LE.AND R2, R146, R81.reuse, PT ;  /* 0x0000005192027233 */ /* 0x100fe20003803000 */
[C---:B------:R-:W-:Y:S01]  /*1cb80*/  HMMA.16816.F32 R16, R52.reuse, R42, R16 ;  /* 0x0000002a3410723c */ /* 0x040fe20000001810 */
[----:B------:R-:W1:Y:S03]  /*1cb90*/  LDSM.16.MT88.4 R40, [R192+0x5800] ;  /* 0x00580000c028783b */ /* 0x000e660000004200 */
[----:B--2---:R-:W-:Y:S01]  /*1cba0*/  F2FP.F16.F32.PACK_AB R150, R89, R87 ;  /* 0x000000575996723e */ /* 0x004fe200000000ff */
[----:B------:R-:W-:Y:S01]  /*1cbb0*/  IMAD.MOV.U32 R132, RZ, RZ, R39 ;  /* 0x000000ffff847224 */ /* 0x000fe200078e0027 */
[----:B------:R-:W-:Y:S01]  /*1cbc0*/  LOP3.LUT R3, R143, 0xff00ff, RZ, 0xc0, !PT ;  /* 0x00ff00ff8f037812 */ /* 0x000fe200078ec0ff */
[----:B------:R-:W-:Y:S01]  /*1cbd0*/  IMAD.MOV.U32 R135, RZ, RZ, R37 ;  /* 0x000000ffff877224 */ /* 0x000fe200078e0025 */
[-C--:B---3--:R-:W-:Y:S03]  /*1cbe0*/  HMMA.16816.F32 R20, R52, R44.reuse, R20 ;  /* 0x0000002c3414723c */ /* 0x088fe60000001814 */
[----:B------:R-:W-:Y:S01]  /*1cbf0*/  LOP3.LUT R150, R150, R2, RZ, 0xc0, !PT ;  /* 0x0000000296967212 */ /* 0x000fe200078ec0ff */
[----:B------:R-:W-:Y:S01]  /*1cc00*/  FADD.FTZ R2, R208, R70 ;  /* 0x00000046d0027221 */ /* 0x000fe20000010000 */
[--C-:B------:R-:W-:Y:S02]  /*1cc10*/  HSET2.LE.AND R3, R3, R81.reuse, PT ;  /* 0x0000005103037233 */ /* 0x100fe40003803000 */
[--C-:B------:R-:W-:Y:S01]  /*1cc20*/  HSET2.LE.AND R64, R145, R81.reuse, PT ;  /* 0x0000005191407233 */ /* 0x100fe20003803000 */
[C---:B------:R-:W-:Y:S04]  /*1cc30*/  HMMA.16816.F32 R24, R56.reuse, R44, R24 ;  /* 0x0000002c3818723c */ /* 0x040fe80000001818 */
[----:B------:R-:W-:Y:S01]  /*1cc40*/  FADD.FTZ R44, R189, R49 ;  /* 0x00000031bd2c7221 */ /* 0x000fe20000010000 */
[----:B----4-:R-:W-:Y:S01]  /*1cc50*/  F2FP.F16.F32.PACK_AB R49, R82, R76 ;  /* 0x0000004c5231723e */ /* 0x010fe200000000ff */
[----:B------:R-:W-:Y:S01]  /*1cc60*/  FADD.FTZ R2, R212, R2 ;  /* 0x00000002d4027221 */ /* 0x000fe20000010000 */
[----:B------:R-:W-:Y:S01]  /*1cc70*/  HSET2.LE.AND R65, R144, R81, PT ;  /* 0x0000005190417233 */ /* 0x000fe20003803000 */
[-C--:B------:R-:W-:Y:S01]  /*1cc80*/  HMMA.16816.F32 R28, R56, R46.reuse, R28 ;  /* 0x0000002e381c723c */ /* 0x080fe2000000181c */
[----:B------:R-:W-:Y:S02]  /*1cc90*/  MUFU.EX2 R58, R163 ;  /* 0x000000a3003a7308 */ /* 0x000fe40000000800 */
[----:B------:R-:W-:Y:S01]  /*1cca0*/  LOP3.LUT R49, R49, R0, RZ, 0xc0, !PT ;  /* 0x0000000031317212 */ /* 0x000fe200078ec0ff */
[----:B------:R-:W-:Y:S07]  /*1ccb0*/  FADD.FTZ R0, R191, R44 ;  /* 0x0000002cbf007221 */ /* 0x000fee0000010000 */
[----:B------:R2:W-:Y:S01]  /*1ccc0*/  MUFU.EX2 R56, R162 ;  /* 0x000000a200387308 */ /* 0x0005e20000000800 */
[----:B------:R-:W-:Y:S01]  /*1ccd0*/  FADD.FTZ R2, R149, R2 ;  /* 0x0000000295027221 */ /* 0x000fe20000010000 */
[----:B------:R-:W-:Y:S01]  /*1cce0*/  F2FP.F16.F32.PACK_AB R149, R74, R75 ;  /* 0x0000004b4a95723e */ /* 0x000fe200000000ff */
[----:B------:R-:W-:Y:S01]  /*1ccf0*/  HMMA.16816.F32 R32, R52, R46, R32 ;  /* 0x0000002e3420723c */ /* 0x000fe20000001820 */
[----:B------:R-:W3:Y:S06]  /*1cd00*/  LDSM.16.MT88.4 R44, [R80+0x1800] ;  /* 0x00180000502c783b */ /* 0x000eec0000004200 */
[----:B------:R-:W-:Y:S01]  /*1cd10*/  MUFU.EX2 R54, R230 ;  /* 0x000000e600367308 */ /* 0x000fe20000000800 */
[----:B------:R-:W-:Y:S01]  /*1cd20*/  FADD.FTZ R2, R161, R2 ;  /* 0x00000002a1027221 */ /* 0x000fe20000010000 */
[----:B------:R-:W-:Y:S08]  /*1cd30*/  FADD.FTZ R0, R211, R0 ;  /* 0x00000000d3007221 */ /* 0x000ff00000010000 */
[----:B------:R-:W-:Y:S01]  /*1cd40*/  MUFU.EX2 R57, R235 ;  /* 0x000000eb00397308 */ /* 0x000fe20000000800 */
[----:B------:R-:W-:Y:S01]  /*1cd50*/  FADD.FTZ R52, R223, R71 ;  /* 0x00000047df347221 */ /* 0x000fe20000010000 */
[----:B------:R-:W-:Y:S01]  /*1cd60*/  FADD.FTZ R2, R180, R2 ;  /* 0x00000002b4027221 */ /* 0x000fe20000010000 */
[-C--:B-1----:R-:W-:Y:S07]  /*1cd70*/  HMMA.16816.F32 R4, R60, R40.reuse, R4 ;  /* 0x000000283c04723c */ /* 0x082fee0000001804 */
[----:B------:R1:W4:Y:S01]  /*1cd80*/  MUFU.EX2 R59, R151 ;  /* 0x00000097003b7308 */ /* 0x0003220000000800 */
[----:B------:R-:W-:Y:S01]  /*1cd90*/  FADD.FTZ R53, R148, R0 ;  /* 0x0000000094357221 */ /* 0x000fe20000010000 */
[----:B------:R-:W-:Y:S08]  /*1cda0*/  FADD.FTZ R2, R182, R2 ;  /* 0x00000002b6027221 */ /* 0x000ff00000010000 */
[----:B------:R-:W4:Y:S01]  /*1cdb0*/  MUFU.EX2 R55, R239 ;  /* 0x000000ef00377308 */ /* 0x000f220000000800 */
[C---:B------:R-:W-:Y:S04]  /*1cdc0*/  HMMA.16816.F32 R8, R48.reuse, R40, R8 ;  /* 0x000000283008723c */ /* 0x040fe80000001808 */
[----:B------:R-:W-:Y:S01]  /*1cdd0*/  FADD.FTZ R40, R160, R53 ;  /* 0x00000035a0287221 */ /* 0x000fe20000010000 */
[----:B------:R-:W-:Y:S01]  /*1cde0*/  FADD.FTZ R41, R157, R2 ;  /* 0x000000029d297221 */ /* 0x000fe20000010000 */
[----:B--2---:R-:W2:Y:S01]  /*1cdf0*/  LDSM.16.MT88.4 R160, [R192+0x5c00] ;  /* 0x005c0000c0a0783b */ /* 0x004ea20000004200 */
[----:B-1----:R-:W-:Y:S01]  /*1ce00*/  F2FP.F16.F32.PACK_AB R151, R86, R85 ;  /* 0x000000555697723e */ /* 0x002fe200000000ff */
[-C--:B------:R-:W-:Y:S03]  /*1ce10*/  HMMA.16816.F32 R12, R48, R42.reuse, R12 ;  /* 0x0000002a300c723c */ /* 0x080fe6000000180c */
[----:B------:R-:W-:Y:S01]  /*1ce20*/  LOP3.LUT R151, R151, R3, RZ, 0xc0, !PT ;  /* 0x0000000397977212 */ /* 0x000fe200078ec0ff */
[----:B------:R-:W-:Y:S01]  /*1ce30*/  FADD.FTZ R3, R222, R72 ;  /* 0x00000048de037221 */ /* 0x000fe20000010000 */
[----:B------:R-:W-:Y:S01]  /*1ce40*/  FADD.FTZ R52, R209, R52 ;  /* 0x00000034d1347221 */ /* 0x000fe20000010000 */
[----:B------:R-:W-:Y:S01]  /*1ce50*/  FADD.FTZ R40, R167, R40 ;  /* 0x00000028a7287221 */ /* 0x000fe20000010000 */
[----:B------:R-:W-:Y:S01]  /*1ce60*/  LOP3.LUT R149, R149, R65, RZ, 0xc0, !PT ;  /* 0x0000004195957212 */ /* 0x000fe200078ec0ff */
[C---:B------:R-:W-:Y:S04]  /*1ce70*/  HMMA.16816.F32 R16, R60.reuse, R42, R16 ;  /* 0x0000002a3c10723c */ /* 0x040fe80000001810 */
[----:B------:R-:W-:Y:S01]  /*1ce80*/  FADD.FTZ R3, R179, R3 ;  /* 0x00000003b3037221 */ /* 0x000fe20000010000 */
[----:B------:R-:W-:Y:S01]  /*1ce90*/  FADD.FTZ R0, R213, R52 ;  /* 0x00000034d5007221 */ /* 0x000fe20000010000 */
[----:B------:R-:W-:Y:S02]  /*1cea0*/  F2FP.F16.F32.PACK_AB R148, R79, R77 ;  /* 0x0000004d4f94723e */ /* 0x000fe400000000ff */
[-C--:B---3--:R-:W-:Y:S03]  /*1ceb0*/  HMMA.16816.F32 R20, R60, R44.reuse, R20 ;  /* 0x0000002c3c14723c */ /* 0x088fe60000001814 */
[----:B------:R-:W-:Y:S01]  /*1cec0*/  FADD.FTZ R3, R188, R3 ;  /* 0x00000003bc037221 */ /* 0x000fe20000010000 */
[----:B------:R-:W-:Y:S01]  /*1ced0*/  FADD.FTZ R0, R218, R0 ;  /* 0x00000000da007221 */ /* 0x000fe20000010000 */
[----:B------:R-:W-:Y:S02]  /*1cee0*/  LOP3.LUT R148, R148, R64, RZ, 0xc0, !PT ;  /* 0x0000004094947212 */ /* 0x000fe400078ec0ff */
[----:B------:R-:W-:Y:S01]  /*1cef0*/  FADD.FTZ R3, R216, R3 ;  /* 0x00000003d8037221 */ /* 0x000fe20000010000 */
[C---:B------:R-:W-:Y:S04]  /*1cf00*/  HMMA.16816.F32 R24, R48.reuse, R44, R24 ;  /* 0x0000002c3018723c */ /* 0x040fe80000001818 */
[----:B------:R-:W-:Y:S01]  /*1cf10*/  FADD.FTZ R43, R219, R0 ;  /* 0x00000000db2b7221 */ /* 0x000fe20000010000 */
[----:B------:R-:W-:Y:S01]  /*1cf20*/  FADD.FTZ R3, R217, R3 ;  /* 0x00000003d9037221 */ /* 0x000fe20000010000 */
[----:B------:R-:W-:Y:S01]  /*1cf30*/  FADD.FTZ R0, R178, R40 ;  /* 0x00000028b2007221 */ /* 0x000fe20000010000 */
[----:B------:R-:W-:Y:S01]  /*1cf40*/  F2FP.F16.F32.PACK_AB R138, R73, R78 ;  /* 0x0000004e498a723e */ /* 0x000fe200000000ff */
        /* <DEDUP_REMOVED lines=12> */
[----:B------:R-:W1:Y:S01]  /*1d010*/  LDSM.16.MT88.4 R40, [R80+0x1c00] ;  /* 0x001c00005028783b */ /* 0x000e620000004200 */
[----:B------:R-:W-:Y:S01]  /*1d020*/  FADD.FTZ R2, R181, R2 ;  /* 0x00000002b5027221 */ /* 0x000fe20000010000 */
[-C--:B--2---:R-:W-:Y:S05]  /*1d030*/  HMMA.16816.F32 R164, R148, R160.reuse, R4 ;  /* 0x000000a094a4723c */ /* 0x084fea0000001804 */
[----:B------:R-:W-:Y:S01]  /*1d040*/  FADD.FTZ R2, R183, R2 ;  /* 0x00000002b7027221 */ /* 0x000fe20000010000 */
[----:B------:R-:W-:Y:S01]  /*1d050*/  FADD.FTZ R0, R152, R0 ;  /* 0x0000000098007221 */ /* 0x000fe20000010000 */
[----:B------:R-:W-:Y:S01]  /*1d060*/  FADD.FTZ R3, R185, R3 ;  /* 0x00000003b9037221 */ /* 0x000fe20000010000 */
[----:B----4-:R-:W-:Y:S01]  /*1d070*/  F2FP.F16.F32.PACK_AB R136, R58, R59 ;  /* 0x0000003b3a88723e */ /* 0x010fe200000000ff */
        /* <DEDUP_REMOVED lines=22> */
[----:B------:R-:W-:Y:S01]  /*1d1e0*/  LOP3.LUT R138, R138, R67, RZ, 0xc0, !PT ;  /* 0x000000438a8a7212 */ /* 0x000fe200078ec0ff */
[----:B------:R-:W-:Y:S01]  /*1d1f0*/  FADD.FTZ R3, R111, R7 ;  /* 0x000000076f037221 */ /* 0x000fe20000010000 */
[----:B------:R-:W-:Y:S01]  /*1d200*/  FADD.FTZ R2, R107, R6 ;  /* 0x000000066b027221 */ /* 0x000fe20000010000 */
[----:B------:R-:W-:Y:S01]  /*1d210*/  LOP3.LUT R136, R136, R66, RZ, 0xc0, !PT ;  /* 0x0000004288887212 */ /* 0x000fe200078ec0ff */
        /* <DEDUP_REMOVED lines=9> */
[----:B------:R-:W-:Y:S02]  /*1d2b0*/  FADD.FTZ R3, R129, R3 ;  /* 0x0000000381037221 */ /* 0x000fe40000010000 */
        /* <DEDUP_REMOVED lines=41> */
[----:B------:R2:W-:Y:S03]  /*1d550*/  STL [R1+0x30], R4 ;  /* 0x0000300401007387 */ /* 0x0005e60000100800 */
[----:B------:R-:W-:Y:S01]  /*1d560*/  FADD.FTZ R0, R54, R0 ;  /* 0x0000000036007221 */ /* 0x000fe20000010000 */
[----:B------:R2:W-:Y:S04]  /*1d570*/  STL [R1+0x60], R3 ;  /* 0x0000600301007387 */ /* 0x0005e80000100800 */
[----:B------:R2:W-:Y:S04]  /*1d580*/  STL [R1+0x64], R2 ;  /* 0x0000640201007387 */ /* 0x0005e80000100800 */
[----:B------:R2:W-:Y:S01]  /*1d590*/  STL [R1+0x68], R0 ;  /* 0x0000680001007387 */ /* 0x0005e20000100800 */
[----:B------:R-:W-:Y:S06]  /*1d5a0*/  @P0 BRA `(.L_x_554) ;  /* 0xffffff7000d80947 */ /* 0x000fec000383ffff */
.L_x_553:
[----:B--2---:R-:W2:Y:S01]  /*1d5b0*/  LDL.LU R0, [R1+0x30] ;  /* 0x0000300001007983 */ /* 0x004ea20000300800 */
[----:B------:R-:W1:Y:S01]  /*1d5c0*/  LDCU UR6, c[0x0][0x4fc] ;  /* 0x00009f80ff0677ac */ /* 0x000e620008000800 */
[----:B------:R-:W3:Y:S01]  /*1d5d0*/  S2R R42, SR_TID.X ;  /* 0x00000000002a7919 */ /* 0x000ee20000002100 */
[----:B------:R-:W4:Y:S01]  /*1d5e0*/  S2UR UR4, SR_CgaCtaId ;  /* 0x00000000000479c3 */ /* 0x000f220000008800 */
[----:B------:R-:W4:Y:S04]  /*1d5f0*/  LDL.LU R5, [R1+0x60] ;  /* 0x0000600001057983 */ /* 0x000f280000300800 */
[----:B------:R-:W4:Y:S03]  /*1d600*/  LDL.LU R9, [R1+0x64] ;  /* 0x0000640001097983 */ /* 0x000f260000300800 */
[----:B------:R-:W1:Y:S01]  /*1d610*/  LDC.U8 R26, c[0x0][0x549] ;  /* 0x00015240ff1a7b82 */ /* 0x000e620000000000 */
[----:B------:R-:W4:Y:S04]  /*1d620*/  LDL.LU R7, [R1+0x68] ;  /* 0x0000680001077983 */ /* 0x000f280000300800 */
[----:B------:R-:W4:Y:S03]  /*1d630*/  LDL.LU R8, [R1+0x7c] ;  /* 0x00007c0001087983 */ /* 0x000f260000300800 */
[----:B------:R-:W4:Y:S01]  /*1d640*/  LDC R29, c[0x0][0x434] ;  /* 0x00010d00ff1d7b82 */ /* 0x000f220000000800 */
[----:B------:R-:W4:Y:S04]  /*1d650*/  LDL.64 R40, [R1+0x88] ;  /* 0x0000880001287983 */ /* 0x000f280000100a00 */
[----:B------:R-:W4:Y:S01]  /*1d660*/  LDL R43, [R1+0x90] ;  /* 0x00009000012b7983 */ /* 0x000f220000100800 */
[----:B---3--:R-:W-:-:S02]  /*1d670*/  SHF.L.U32 R25, R42, 0x2, RZ ;  /* 0x000000022a197819 */ /* 0x008fc400000006ff */
[----:B-1----:R-:W-:Y:S02]  /*1d680*/  ISETP.NE.AND P1, PT, R26, RZ, PT ;  /* 0x000000ff1a00720c */ /* 0x002fe40003f25270 */
[----:B------:R-:W-:Y:S01]  /*1d690*/  LOP3.LUT R24, R25, 0x20, RZ, 0xc0, !PT ;  /* 0x0000002019187812 */ /* 0x000fe200078ec0ff */
[----:B------:R-:W1:Y:S01]  /*1d6a0*/  S2R R31, SR_CTAID.X ;  /* 0x00000000001f7919 */ /* 0x000e620000002500 */
[----:B------:R-:W3:Y:S01]  /*1d6b0*/  S2R R30, SR_CTAID.Z ;  /* 0x00000000001e7919 */ /* 0x000ee20000002700 */
[----:B--2---:R-:W2:Y:S04]  /*1d6c0*/  SHFL.BFLY PT, R4, R0, 0x2, 0x1f ;  /* 0x0c401f0000047f89 */ /* 0x004ea800000e0000 */
[----:B----4-:R-:W4:Y:S04]  /*1d6d0*/  SHFL.BFLY PT, R3, R5, 0x2, 0x1f ;  /* 0x0c401f0005037f89 */ /* 0x010f2800000e0000 */
[----:B------:R-:W1:Y:S01]  /*1d6e0*/  SHFL.BFLY PT, R2, R9, 0x2, 0x1f ;  /* 0x0c401f0009027f89 */ /* 0x000e6200000e0000 */
[----:B--2---:R-:W-:-:S03]  /*1d6f0*/  FADD.FTZ R4, R4, R0 ;  /* 0x0000000004047221 */ /* 0x004fc60000010000 */
[----:B------:R-:W2:Y:S01]  /*1d700*/  SHFL.BFLY PT, R0, R7, 0x2, 0x1f ;  /* 0x0c401f0007007f89 */ /* 0x000ea200000e0000 */
[----:B----4-:R-:W-:-:S03]  /*1d710*/  FADD.FTZ R3, R3, R5 ;  /* 0x0000000503037221 */ /* 0x010fc60000010000 */
[----:B------:R-:W4:Y:S01]  /*1d720*/  SHFL.BFLY PT, R5, R4, 0x1, 0x1f ;  /* 0x0c201f0004057f89 */ /* 0x000f2200000e0000 */
[----:B-1----:R-:W-:-:S03]  /*1d730*/  FADD.FTZ R2, R2, R9 ;  /* 0x0000000902027221 */ /* 0x002fc60000010000 */
[----:B------:R-:W1:Y:S04]  /*1d740*/  SHFL.BFLY PT, R6, R3, 0x1, 0x1f ;  /* 0x0c201f0003067f89 */ /* 0x000e6800000e0000 */
[----:B------:R-:W3:Y:S01]  /*1d750*/  SHFL.BFLY PT, R20, R2, 0x1, 0x1f ;  /* 0x0c201f0002147f89 */ /* 0x000ee200000e0000 */
[----:B--2---:R-:W-:-:S05]  /*1d760*/  FADD.FTZ R0, R0, R7 ;  /* 0x0000000700007221 */ /* 0x004fca0000010000 */
[----:B------:R-:W2:Y:S01]  /*1d770*/  SHFL.BFLY PT, R9, R0, 0x1, 0x1f ;  /* 0x0c201f0000097f89 */ /* 0x000ea200000e0000 */
[----:B----4-:R-:W-:Y:S01]  /*1d780*/  FADD.FTZ R19, R4, R5 ;  /* 0x0000000504137221 */ /* 0x010fe20000010000 */
[----:B------:R-:W-:-:S03]  /*1d790*/  SHF.L.U32 R4, R42, 0x4, RZ ;  /* 0x000000042a047819 */ /* 0x000fc600000006ff */
[----:B------:R-:W4:Y:S01]  /*1d7a0*/  MUFU.RCP R5, R19 ;  /* 0x0000001300057308 */ /* 0x000f220000001000 */
[----:B------:R-:W-:Y:S01]  /*1d7b0*/  FSETP.NE.FTZ.AND P6, PT, R19, RZ, PT ;  /* 0x000000ff1300720b */ /* 0x000fe20003fd5000 */
[----:B-1----:R-:W-:Y:S01]  /*1d7c0*/  FADD.FTZ R21, R3, R6 ;  /* 0x0000000603157221 */ /* 0x002fe20000010000 */
[----:B------:R-:W-:Y:S01]  /*1d7d0*/  LOP3.LUT R4, R8, 0x3e00, R4, 0xf8, !PT ;  /* 0x00003e0008047812 */ /* 0x000fe200078ef804 */
[----:B---3--:R-:W-:Y:S01]  /*1d7e0*/  FADD.FTZ R20, R2, R20 ;  /* 0x0000001402147221 */ /* 0x008fe20000010000 */
[----:B------:R-:W-:Y:S02]  /*1d7f0*/  SHF.L.U32 R3, R40, 0x5, RZ ;  /* 0x0000000528037819 */ /* 0x000fe400000006ff */
[----:B------:R-:W-:Y:S01]  /*1d800*/  SHF.L.U32 R8, R42, 0x3, RZ ;  /* 0x000000032a087819 */ /* 0x000fe200000006ff */
[----:B------:R-:W1:Y:S01]  /*1d810*/  MUFU.RCP R7, R21 ;  /* 0x0000001500077308 */ /* 0x000e620000001000 */
[----:B------:R-:W-:Y:S02]  /*1d820*/  LOP3.LUT R6, R4, 0x20, R3, 0xf8, !PT ;  /* 0x0000002004067812 */ /* 0x000fe400078ef803 */
[----:B------:R-:W-:-:S02]  /*1d830*/  LOP3.LUT R4, R8, 0xc0, RZ, 0xc0, !PT ;  /* 0x000000c008047812 */ /* 0x000fc400078ec0ff */
[----:B----4-:R-:W-:Y:S01]  /*1d840*/  FSEL R2, R5, 1, P6 ;  /* 0x3f80000005027808 */ /* 0x010fe20003000000 */
[----:B--2---:R-:W-:Y:S02]  /*1d850*/  FADD.FTZ R22, R0, R9 ;  /* 0x0000000900167221 */ /* 0x004fe40000010000 */
[----:B------:R-:W2:Y:S02]  /*1d860*/  MUFU.RCP R8, R20 ;  /* 0x0000001400087308 */ /* 0x000ea40000001000 */
[----:B------:R-:W-:-:S06]  /*1d870*/  FMUL.FTZ R0, R2, UR6 ;  /* 0x0000000602007c20 */ /* 0x000fcc0008410000 */
[----:B------:R-:W3:Y:S01]  /*1d880*/  MUFU.RCP R2, R22 ;  /* 0x0000001600027308 */ /* 0x000ee20000001000 */
[----:B------:R-:W-:Y:S02]  /*1d890*/  FSETP.NE.FTZ.AND P5, PT, R21, RZ, PT ;  /* 0x000000ff1500720b */ /* 0x000fe40003fb5000 */
[----:B------:R-:W-:Y:S02]  /*1d8a0*/  LOP3.LUT R4, R4, 0x18, R42, 0xf8, !PT ;  /* 0x0000001804047812 */ /* 0x000fe400078ef82a */
[----:B------:R-:W-:Y:S02]  /*1d8b0*/  FSETP.NE.FTZ.AND P4, PT, R20, RZ, PT ;  /* 0x000000ff1400720b */ /* 0x000fe40003f95000 */
[----:B------:R-:W-:Y:S01]  /*1d8c0*/  FSETP.NE.FTZ.AND P3, PT, R22, RZ, PT ;  /* 0x000000ff1600720b */ /* 0x000fe20003f75000 */
[C---:B------:R-:W-:Y:S01]  /*1d8d0*/  FMUL.FTZ R164, R0.reuse, R164 ;  /* 0x000000a400a47220 */ /* 0x040fe20000410000 */
[----:B-1----:R-:W-:Y:S01]  /*1d8e0*/  FSEL R3, R7, 1, P5 ;  /* 0x3f80000007037808 */ /* 0x002fe20002800000 */
[----:B------:R-:W-:Y:S01]  /*1d8f0*/  FMUL.FTZ R7, R0, R165 ;  /* 0x000000a500077220 */ /* 0x000fe20000410000 */
[----:B------:R-:W-:Y:S01]  /*1d900*/  LOP3.LUT R23, R6, R4, RZ, 0xfc, !PT ;  /* 0x0000000406177212 */ /* 0x000fe200078efcff */
[C---:B------:R-:W-:Y:S01]  /*1d910*/  FMUL.FTZ R160, R0.reuse, R160 ;  /* 0x000000a000a07220 */ /* 0x040fe20000410000 */
[C---:B------:R-:W-:Y:S01]  /*1d920*/  FMUL.FTZ R4, R0.reuse, R161 ;  /* 0x000000a100047220 */ /* 0x040fe20000410000 */
[C---:B------:R-:W-:Y:S01]  /*1d930*/  FMUL.FTZ R156, R0.reuse, R156 ;  /* 0x0000009c009c7220 */ /* 0x040fe20000410000 */
[C---:B------:R-:W-:Y:S01]  /*1d940*/  FMUL.FTZ R13, R0.reuse, R157 ;  /* 0x0000009d000d7220 */ /* 0x040fe20000410000 */
[C---:B------:R-:W-:Y:S01]  /*1d950*/  FMUL.FTZ R148, R0.reuse, R148 ;  /* 0x0000009400947220 */ /* 0x040fe20000410000 */
[----:B------:R-:W-:Y:S01]  /*1d960*/  FMUL.FTZ R11, R0, R149 ;  /* 0x00000095000b7220 */ /* 0x000fe20000410000 */
[----:B--2---:R-:W-:-:S02]  /*1d970*/  FSEL R0, R8, 1, P4 ;  /* 0x3f80000008007808 */ /* 0x004fc40002000000 */
[----:B---3--:R-:W-:Y:S01]  /*1d980*/  FSEL R2, R2, 1, P3 ;  /* 0x3f80000002027808 */ /* 0x008fe20001800000 */
        /* <DEDUP_REMOVED lines=39> */
[----:B------:R1:W-:Y:S04]  /*1dc00*/  STS [R0], R7 ;  /* 0x0000000700007388 */ /* 0x0003e80000000800 */
[----:B------:R-:W-:Y:S04]  /*1dc10*/  STS [R0+0x200], R6 ;  /* 0x0002000600007388 */ /* 0x000fe80000000800 */
[----:B------:R2:W-:Y:S04]  /*1dc20*/  STS [R3+0x10], R4 ;  /* 0x0000100403007388 */ /* 0x0005e80000000800 */
[----:B------:R3:W-:Y:S04]  /*1dc30*/  STS [R3+0x210], R2 ;  /* 0x0002100203007388 */ /* 0x0007e80000000800 */
[----:B------:R-:W-:Y:S04]  /*1dc40*/  STS [R0+0x1000], R5 ;  /* 0x0010000500007388 */ /* 0x000fe80000000800 */
[----:B------:R-:W-:Y:S04]  /*1dc50*/  STS [R0+0x1200], R9 ;  /* 0x0012000900007388 */ /* 0x000fe80000000800 */
[----:B------:R4:W-:Y:S01]  /*1dc60*/  STS [R3+0x1010], R8 ;  /* 0x0010100803007388 */ /* 0x0009e20000000800 */
[----:B------:R-:W-:Y:S01]  /*1dc70*/  ISETP.NE.AND P2, PT, R43, -0x1, PT ;  /* 0xffffffff2b00780c */ /* 0x000fe20003f45270 */
[----:B-1----:R-:W1:Y:S02]  /*1dc80*/  @P5 LDC R7, c[0x0][0x458] ;  /* 0x00011600ff075b82 */ /* 0x002e640000000800 */
[----:B------:R4:W-:Y:S06]  /*1dc90*/  STS [R3+0x1210], R14 ;  /* 0x0012100e03007388 */ /* 0x0009ec0000000800 */
[----:B--2---:R-:W2:Y:S01]  /*1dca0*/  LDC R4, c[0x0][0x434] ;  /* 0x00010d00ff047b82 */ /* 0x004ea20000000800 */
[----:B------:R-:W-:-:S04]  /*1dcb0*/  LOP3.LUT R6, R25, 0x40, RZ, 0xc0, !PT ;  /* 0x0000004019067812 */ /* 0x000fc800078ec0ff */
[----:B---3--:R-:W-:Y:S02]  /*1dcc0*/  IADD3 R2, PT, PT, R0, -R6, RZ ;  /* 0x8000000600027210 */ /* 0x008fe40007ffe0ff */
[----:B------:R-:W-:Y:S02]  /*1dcd0*/  F2FP.F16.F32.PACK_AB R13, R13, R156 ;  /* 0x0000009c0d0d723e */ /* 0x000fe400000000ff */
[----:B------:R-:W-:Y:S02]  /*1dce0*/  F2FP.F16.F32.PACK_AB R12, R12, R158 ;  /* 0x0000009e0c0c723e */ /* 0x000fe400000000ff */
[----:B------:R-:W-:Y:S02]  /*1dcf0*/  F2FP.F16.F32.PACK_AB R11, R11, R148 ;  /* 0x000000940b0b723e */ /* 0x000fe400000000ff */
[----:B------:R-:W-:Y:S02]  /*1dd00*/  F2FP.F16.F32.PACK_AB R10, R10, R150 ;  /* 0x000000960a0a723e */ /* 0x000fe400000000ff */
[----:B------:R-:W-:Y:S01]  /*1dd10*/  F2FP.F16.F32.PACK_AB R18, R18, R140 ;  /* 0x0000008c1212723e */ /* 0x000fe200000000ff */
[----:B----4-:R-:W3:Y:S08]  /*1dd20*/  @P2 LDC.64 R8, c[0x0][0x408] ;  /* 0x00010200ff082b82 */ /* 0x010ef00000000a00 */
[----:B------:R-:W2:Y:S01]  /*1dd30*/  @P1 LDC R3, c[0x0][0x430] ;  /* 0x00010c00ff031b82 */ /* 0x000ea20000000800 */
[----:B------:R-:W4:Y:S01]  /*1dd40*/  S2R R14, SR_CTAID.Y ;  /* 0x00000000000e7919 */ /* 0x000f220000002600 */
[----:B------:R-:W-:-:S02]  /*1dd50*/  IADD3 R0, PT, PT, -R24, R2, RZ ;  /* 0x0000000218007210 */ /* 0x000fc40007ffe1ff */
[----:B------:R-:W-:Y:S01]  /*1dd60*/  F2FP.F16.F32.PACK_AB R17, R17, R142 ;  /* 0x0000008e1111723e */ /* 0x000fe200000000ff */
[----:B------:R1:W-:Y:S01]  /*1dd70*/  STS [R2+0x20], R13 ;  /* 0x0000200d02007388 */ /* 0x0003e20000000800 */
[----:B------:R-:W-:Y:S02]  /*1dd80*/  F2FP.F16.F32.PACK_AB R16, R16, R136 ;  /* 0x000000881010723e */ /* 0x000fe400000000ff */
[----:B------:R-:W-:Y:S01]  /*1dd90*/  F2FP.F16.F32.PACK_AB R15, R15, R138 ;  /* 0x0000008a0f0f723e */ /* 0x000fe200000000ff */
[----:B------:R-:W-:Y:S04]  /*1dda0*/  STS [R2+0x220], R12 ;  /* 0x0002200c02007388 */ /* 0x000fe80000000800 */
[----:B------:R-:W-:Y:S04]  /*1ddb0*/  STS [R0+0x30], R11 ;  /* 0x0000300b00007388 */ /* 0x000fe80000000800 */
[----:B------:R4:W-:Y:S04]  /*1ddc0*/  STS [R0+0x230], R10 ;  /* 0x0002300a00007388 */ /* 0x0009e80000000800 */
[----:B------:R-:W-:Y:S01]  /*1ddd0*/  STS [R2+0x1020], R18 ;  /* 0x0010201202007388 */ /* 0x000fe20000000800 */
[----:B--2---:R-:W-:-:S03]  /*1dde0*/  @P1 IMAD R4, R3, R29, RZ ;  /* 0x0000001d03041224 */ /* 0x004fc600078e02ff */
[----:B------:R-:W-:Y:S01]  /*1ddf0*/  STS [R2+0x1220], R17 ;  /* 0x0012201102007388 */ /* 0x000fe20000000800 */
[----:B------:R-:W2:Y:S03]  /*1de00*/  @P1 LDC R3, c[0x0][0x430] ;  /* 0x00010c00ff031b82 */ /* 0x000ea60000000800 */
[----:B------:R-:W-:Y:S04]  /*1de10*/  STS [R0+0x1030], R16 ;  /* 0x0010301000007388 */ /* 0x000fe80000000800 */
[----:B------:R3:W-:Y:S01]  /*1de20*/  STS [R0+0x1230], R15 ;  /* 0x0012300f00007388 */ /* 0x0007e20000000800 */
[----:B-1----:R-:W1:Y:S08]  /*1de30*/  LDC.U8 R13, c[0x0][0x548] ;  /* 0x00015200ff0d7b82 */ /* 0x002e700000000000 */
[----:B----4-:R-:W4:Y:S01]  /*1de40*/  @!P2 LDC.64 R10, c[0x0][0x400] ;  /* 0x00010000ff0aab82 */ /* 0x010f220000000a00 */
[----:B------:R1:W1:Y:S07]  /*1de50*/  @P6 MUFU.LG2 R6, R19 ;  /* 0x0000001300066308 */ /* 0x00026e0000000c00 */
[----:B---3--:R-:W3:Y:S01]  /*1de60*/  @P6 LDC R0, c[0x0][0x458] ;  /* 0x00011600ff006b82 */ /* 0x008ee20000000800 */
[----:B------:R1:W1:Y:S08]  /*1de70*/  @P5 MUFU.LG2 R5, R21 ;  /* 0x0000001500055308 */ /* 0x0002700000000c00 */
[----:B------:R1:W1:Y:S01]  /*1de80*/  @P4 MUFU.LG2 R12, R20 ;  /* 0x00000014000c4308 */ /* 0x0002620000000c00 */
[----:B----4-:R-:W-:Y:S01]  /*1de90*/  @!P2 IMAD.WIDE.U32 R24, R14, R10, RZ ;  /* 0x0000000a0e18a225 */ /* 0x010fe200078e00ff */
[----:B------:R-:W-:Y:S01]  /*1dea0*/  @P1 MOV R2, 0x1 ;  /* 0x0000000100021802 */ /* 0x000fe20000000f00 */
[----:B-12---:R-:W-:Y:S06]  /*1deb0*/  @P1 BRA `(.L_x_557) ;  /* 0x0000000000201947 */ /* 0x006fec0003800000 */
        /* <DEDUP_REMOVED lines=8> */
.L_x_557:
[----:B------:R-:W-:Y:S01]  /*1df40*/  BAR.SYNC.DEFER_BLOCKING 0x0 ;  /* 0x0000000000007b1d */ /* 0x000fe20000010000 */
[----:B------:R-:W-:Y:S01]  /*1df50*/  ISETP.NE.AND P0, PT, R43, -0x1, PT ;  /* 0xffffffff2b00780c */ /* 0x000fe20003f05270 */
[----:B------:R-:W-:Y:S01]  /*1df60*/  @!P2 IMAD R28, R14, R11, R25 ;  /* 0x0000000b0e1ca224 */ /* 0x000fe200078e0219 */
[----:B------:R-:W-:Y:S01]  /*1df70*/  ISETP.NE.AND P1, PT, R13, RZ, !P1 ;  /* 0x000000ff0d00720c */ /* 0x000fe20004f25270 */
[----:B------:R-:W-:Y:S01]  /*1df80*/  @P6 FMUL.FTZ R6, R6, 0.69314718246459960938 ;  /* 0x3f31721806066820 */ /* 0x000fe20000410000 */
[----:B------:R-:W-:Y:S01]  /*1df90*/  @P5 FMUL.FTZ R5, R5, 0.69314718246459960938 ;  /* 0x3f31721805055820 */ /* 0x000fe20000410000 */
[----:B------:R1:W4:Y:S02]  /*1dfa0*/  @P3 MUFU.LG2 R10, R22 ;  /* 0x00000016000a3308 */ /* 0x0003240000000c00 */
[----:B------:R-:W4:Y:S01]  /*1dfb0*/  @P4 LDC R13, c[0x0][0x458] ;  /* 0x00011600ff0d4b82 */ /* 0x000f220000000800 */
[----:B------:R-:W-:Y:S01]  /*1dfc0*/  MOV R27, 0x7f800000 ;  /* 0x7f800000001b7802 */ /* 0x000fe20000000f00 */
[----:B---3--:R-:W-:Y:S01]  /*1dfd0*/  @P6 FFMA.FTZ R27, R38, R0, R6 ;  /* 0x00000000261b6223 */ /* 0x008fe20000010006 */
[----:B------:R-:W-:Y:S01]  /*1dfe0*/  MOV R26, 0x7f800000 ;  /* 0x7f800000001a7802 */ /* 0x000fe20000000f00 */
[----:B--2---:R-:W-:-:S02]  /*1dff0*/  IMAD R0, R30, R4, RZ ;  /* 0x000000041e007224 */ /* 0x004fc400078e02ff */
[----:B------:R-:W-:Y:S01]  /*1e000*/  @P5 FFMA.FTZ R26, R37, R7, R5 ;  /* 0x00000007251a5223 */ /* 0x000fe20000010005 */
[----:B------:R-:W-:Y:S02]  /*1e010*/  IMAD R5, R31, R3, RZ ;  /* 0x000000031f057224 */ /* 0x000fe400078e02ff */
[----:B------:R-:W-:Y:S01]  /*1e020*/  @P4 FMUL.FTZ R7, R12, 0.69314718246459960938 ;  /* 0x3f3172180c074820 */ /* 0x000fe20000410000 */
[----:B------:R-:W2:Y:S01]  /*1e030*/  @P3 LDC R11, c[0x0][0x458] ;  /* 0x00011600ff0b3b82 */ /* 0x000ea20000000800 */
[----:B------:R-:W-:Y:S01]  /*1e040*/  @!P1 IMAD R0, R14, R2, R0 ;  /* 0x000000020e009224 */ /* 0x000fe200078e0200 */
[----:B------:R-:W-:Y:S01]  /*1e050*/  BSSY.RECONVERGENT B0, `(.L_x_558) ;  /* 0x000003b000007945 */ /* 0x000fe20003800200 */
[----:B------:R-:W-:Y:S02]  /*1e060*/  MOV R19, 0x7f800000 ;  /* 0x7f80000000137802 */ /* 0x000fe40000000f00 */
[----:B------:R-:W-:Y:S01]  /*1e070*/  MOV R18, 0x7f800000 ;  /* 0x7f80000000127802 */ /* 0x000fe20000000f00 */
[----:B-----5:R3:W2:Y:S01]  /*1e080*/  LDS.128 R32, [R206+0x1800] ;  /* 0x00180000ce207984 */ /* 0x0206a20000000c00 */
[----:B-1----:R-:W-:-:S04]  /*1e090*/  @P2 IMAD.WIDE.U32 R22, R43, R8, RZ ;  /* 0x000000082b162225 */ /* 0x002fc800078e00ff */
[----:B----4-:R-:W-:Y:S01]  /*1e0a0*/  @P3 FMUL.FTZ R6, R10, 0.69314718246459960938 ;  /* 0x3f3172180a063820 */ /* 0x010fe20000410000 */
[----:B------:R-:W-:Y:S01]  /*1e0b0*/  @P2 IMAD R28, R43, R9, R23 ;  /* 0x000000092b1c2224 */ /* 0x000fe200078e0217 */
[----:B------:R-:W-:Y:S01]  /*1e0c0*/  SHF.L.U32 R9, R5, 0x7, RZ ;  /* 0x0000000705097819 */ /* 0x000fe200000006ff */
[----:B------:R-:W-:Y:S02]  /*1e0d0*/  @!P0 IMAD R43, R14, R29, RZ ;  /* 0x0000001d0e2b8224 */ /* 0x000fe400078e02ff */
[----:B------:R-:W-:-:S03]  /*1e0e0*/  @P4 FFMA.FTZ R19, R39, R13, R7 ;  /* 0x0000000d27134223 */ /* 0x000fc60000010007 */
[----:B------:R3:W-:Y:S01]  /*1e0f0*/  @!P0 STL [R1+0x90], R43 ;  /* 0x0000902b01008387 */ /* 0x0007e20000100800 */
[----:B------:R-:W-:Y:S02]  /*1e100*/  LOP3.LUT P0, RZ, R42, 0x3, RZ, 0xc0, !PT ;  /* 0x000000032aff7812 */ /* 0x000fe4000780c0ff */
[----:B------:R-:W-:Y:S01]  /*1e110*/  SHF.R.S32.HI R2, RZ, 0x1f, R43 ;  /* 0x0000001fff027819 */ /* 0x000fe2000001142b */
[----:B--2---:R-:W-:Y:S01]  /*1e120*/  @P3 FFMA.FTZ R18, R36, R11, R6 ;  /* 0x0000000b24123223 */ /* 0x004fe20000010006 */
[----:B------:R-:W-:Y:S02]  /*1e130*/  SEL R4, R43, RZ, P1 ;  /* 0x000000ff2b047207 */ /* 0x000fe40000800000 */
[----:B------:R-:W-:Y:S02]  /*1e140*/  SEL R8, R2, RZ, P1 ;  /* 0x000000ff02087207 */ /* 0x000fe40000800000 */
[--C-:B------:R-:W-:Y:S02]  /*1e150*/  IADD3 R5, P5, P1, R9, R4, R0.reuse ;  /* 0x0000000409057210 */ /* 0x100fe400079be000 */
[----:B------:R-:W-:-:S02]  /*1e160*/  SHF.R.S32.HI R0, RZ, 0x1f, R0 ;  /* 0x0000001fff007819 */ /* 0x000fc40000011400 */
[----:B------:R-:W-:-:S04]  /*1e170*/  SHF.R.S32.HI R2, RZ, 0x1f, R9 ;  /* 0x0000001fff027819 */ /* 0x000fc80000011409 */
[----:B------:R-:W-:Y:S01]  /*1e180*/  IADD3.X R8, PT, PT, R2, R8, R0, P5, P1 ;  /* 0x0000000802087210 */ /* 0x000fe20002fe2400 */
[----:B------:R-:W-:Y:S06]  /*1e190*/  @P0 BRA `(.L_x_559) ;  /* 0x0000000000980947 */ /* 0x000fec0003800000 */
        /* <DEDUP_REMOVED lines=17> */
[----:B------:R-:W-:Y:S01]  /*1e2b0*/  @!P3 IMAD R12, R12, R3, RZ ;  /* 0x000000030c0cb224 */ /* 0x000fe200078e02ff */
[----:B------:R-:W-:-:S04]  /*1e2c0*/  @!P5 IADD3 R7, P0, PT, R2, R5, RZ ;  /* 0x000000050207d210 */ /* 0x000fc80007f1e0ff */
[----:B------:R-:W4:Y:S01]  /*1e2d0*/  @!P4 LDC.64 R16, c[0x0][0x420] ;  /* 0x00010800ff10cb82 */ /* 0x000f220000000a00 */
[----:B------:R-:W-:-:S07]  /*1e2e0*/  @!P5 LEA.HI.X.SX32 R2, R2, R8, 0x1, P0 ;  /* 0x000000080202d211 */ /* 0x000fce00000f0eff */
[----:B------:R-:W5:Y:S01]  /*1e2f0*/  @!P3 LDC.64 R20, c[0x0][0x420] ;  /* 0x00010800ff14bb82 */ /* 0x000f620000000a00 */
[----:B-1----:R-:W-:-:S04]  /*1e300*/  @!P6 LEA R10, P1, R0, R10, 0x2 ;  /* 0x0000000a000ae211 */ /* 0x002fc800078210ff */
[----:B------:R-:W-:Y:S02]  /*1e310*/  @!P6 LEA.HI.X R11, R0, R11, R4, 0x2, P1 ;  /* 0x0000000b000be211 */ /* 0x000fe400008f1404 */
[----:B------:R-:W-:Y:S02]  /*1e320*/  @!P4 IADD3 R0, P1, PT, R9, R5, RZ ;  /* 0x000000050900c210 */ /* 0x000fe40007f3e0ff */
[C---:B--2---:R-:W-:Y:S01]  /*1e330*/  @!P5 LEA R6, P0, R7.reuse, R14, 0x2 ;  /* 0x0000000e0706d211 */ /* 0x044fe200078010ff */
[----:B------:R1:W-:Y:S03]  /*1e340*/  @!P6 STG.E desc[UR16][R10.64], R27 ;  /* 0x0000001b0a00e986 */ /* 0x0003e6000c101910 */
[----:B------:R-:W-:Y:S02]  /*1e350*/  @!P5 LEA.HI.X R7, R7, R15, R2, 0x2, P0 ;  /* 0x0000000f0707d211 */ /* 0x000fe400000f1402 */
[----:B------:R-:W-:-:S02]  /*1e360*/  @!P4 LEA.HI.X.SX32 R2, R9, R8, 0x1, P1 ;  /* 0x000000080902c211 */ /* 0x000fc400008f0eff */
[----:B------:R-:W-:Y:S01]  /*1e370*/  @!P3 IADD3 R3, P0, PT, R12, R5, RZ ;  /* 0x000000050c03b210 */ /* 0x000fe20007f1e0ff */
[----:B------:R1:W-:Y:S01]  /*1e380*/  @!P5 STG.E desc[UR16][R6.64], R26 ;  /* 0x0000001a0600d986 */ /* 0x0003e2000c101910 */
[----:B----4-:R-:W-:Y:S02]  /*1e390*/  @!P4 LEA R4, P1, R0, R16, 0x2 ;  /* 0x000000100004c211 */ /* 0x010fe400078210ff */
[----:B------:R-:W-:Y:S02]  /*1e3a0*/  @!P3 LEA.HI.X.SX32 R8, R12, R8, 0x1, P0 ;  /* 0x000000080c08b211 */ /* 0x000fe400000f0eff */
[----:B------:R-:W-:Y:S02]  /*1e3b0*/  @!P4 LEA.HI.X R5, R0, R17, R2, 0x2, P1 ;  /* 0x000000110005c211 */ /* 0x000fe400008f1402 */
[----:B-----5:R-:W-:-:S03]  /*1e3c0*/  @!P3 LEA R2, P0, R3, R20, 0x2 ;  /* 0x000000140302b211 */ /* 0x020fc600078010ff */
[----:B------:R1:W-:Y:S01]  /*1e3d0*/  @!P4 STG.E desc[UR16][R4.64], R19 ;  /* 0x000000130400c986 */ /* 0x0003e2000c101910 */
[----:B------:R-:W-:-:S05]  /*1e3e0*/  @!P3 LEA.HI.X R3, R3, R21, R8, 0x2, P0 ;  /* 0x000000150303b211 */ /* 0x000fca00000f1408 */
[----:B------:R1:W-:Y:S04]  /*1e3f0*/  @!P3 STG.E desc[UR16][R2.64], R18 ;  /* 0x000000120200b986 */ /* 0x0003e8000c101910 */
.L_x_559:
[----:B------:R-:W-:Y:S05]  /*1e400*/  BSYNC.RECONVERGENT B0 ;  /* 0x0000000000007941 */ /* 0x000fea0003800200 */
.L_x_558:
[----:B------:R-:W2:Y:S01]  /*1e410*/  S2R R0, SR_TID.X ;  /* 0x0000000000007919 */ /* 0x000ea20000002100 */
[----:B------:R-:W4:Y:S01]  /*1e420*/  LDCU UR4, c[0x0][0x440] ;  /* 0x00008800ff0477ac */ /* 0x000f220008000800 */
[----:B-1----:R-:W-:Y:S01]  /*1e430*/  @!P2 IMAD.MOV.U32 R2, RZ, RZ, R24 ;  /* 0x000000ffff02a224 */ /* 0x002fe200078e0018 */
[C---:B------:R-:W-:Y:S01]  /*1e440*/  LEA.HI R3, R42.reuse, 0x20, RZ, 0x1e ;  /* 0x000000202a037811 */ /* 0x040fe200078ff0ff */
[----:B------:R1:W1:Y:S01]  /*1e450*/  LDS.128 R12, [R206] ;  /* 0x00000000ce0c7984 */ /* 0x0002620000000c00 */
[----:B------:R-:W-:Y:S01]  /*1e460*/  @P2 IMAD.MOV.U32 R2, RZ, RZ, R22 ;  /* 0x000000ffff022224 */ /* 0x000fe200078e0016 */
[----:B------:R-:W5:Y:S01]  /*1e470*/  LDCU.64 UR6, c[0x0][0x410] ;  /* 0x00008200ff0677ac */ /* 0x000f620008000a00 */
[----:B------:R-:W-:Y:S01]  /*1e480*/  LEA.HI R4, R42, 0x40, RZ, 0x1e ;  /* 0x000000402a047811 */ /* 0x000fe200078ff0ff */
[----:B------:R-:W-:Y:S01]  /*1e490*/  BSSY.RECONVERGENT B0, `(.L_x_560) ;  /* 0x000001c000007945 */ /* 0x000fe20003800200 */
[----:B--2---:R-:W-:-:S05]  /*1e4a0*/  IMAD.SHL.U32 R0, R0, 0x8, RZ ;  /* 0x0000000800007824 */ /* 0x004fca00078e00ff */
[----:B------:R-:W-:-:S04]  /*1e4b0*/  LOP3.LUT R0, R0, 0x18, RZ, 0xc0, !PT ;  /* 0x0000001800007812 */ /* 0x000fc800078ec0ff */
[C---:B----4-:R-:W-:Y:S02]  /*1e4c0*/  ISETP.GE.AND P0, PT, R0.reuse, UR4, PT ;  /* 0x0000000400007c0c */ /* 0x050fe4000bf06270 */
[----:B------:R-:W-:Y:S02]  /*1e4d0*/  IADD3 R2, P1, PT, R0, R2, RZ ;  /* 0x0000000200027210 */ /* 0x000fe40007f3e0ff */
[----:B------:R-:W-:Y:S02]  /*1e4e0*/  LEA.HI R0, R42, 0x60, RZ, 0x1e ;  /* 0x000000602a007811 */ /* 0x000fe400078ff0ff */
[----:B------:R-:W-:Y:S01]  /*1e4f0*/  ISETP.GE.OR P3, PT, R3, UR5, P0 ;  /* 0x0000000503007c0c */ /* 0x000fe20008766670 */
[----:B------:R-:W-:Y:S01]  /*1e500*/  IMAD.X R3, RZ, RZ, R28, P1 ;  /* 0x000000ffff037224 */ /* 0x000fe200008e061c */
[----:B------:R-:W-:Y:S02]  /*1e510*/  ISETP.GE.OR P2, PT, R4, UR5, P0 ;  /* 0x0000000504007c0c */ /* 0x000fe40008746670 */
[----:B------:R-:W-:Y:S01]  /*1e520*/  ISETP.GE.OR P1, PT, R0, UR5, P0 ;  /* 0x0000000500007c0c */ /* 0x000fe20008726670 */
[----:B-----5:R-:W-:Y:S01]  /*1e530*/  IMAD.WIDE.U32 R8, R30, UR6, R2 ;  /* 0x000000061e087c25 */ /* 0x020fe2000f8e0002 */
[----:B------:R-:W-:-:S03]  /*1e540*/  ISETP.GE.OR P0, PT, R40, UR5, P0 ;  /* 0x0000000528007c0c */ /* 0x000fc60008706670 */
[----:B------:R-:W-:Y:S02]  /*1e550*/  IMAD.U32 R0, RZ, RZ, UR14 ;  /* 0x0000000eff007e24 */ /* 0x000fe4000f8e00ff */
[----:B------:R-:W-:Y:S02]  /*1e560*/  IMAD.MOV.U32 R2, RZ, RZ, R40 ;  /* 0x000000ffff027224 */ /* 0x000fe400078e0028 */
[----:B------:R-:W-:Y:S02]  /*1e570*/  IMAD.MOV.U32 R3, RZ, RZ, RZ ;  /* 0x000000ffff037224 */ /* 0x000fe400078e00ff */
[----:B------:R-:W-:Y:S02]  /*1e580*/  IMAD R5, R30, UR7, R9 ;  /* 0x000000071e057c24 */ /* 0x000fe4000f8e0209 */
[----:B------:R-:W-:Y:S02]  /*1e590*/  IMAD.WIDE.U32 R2, R0, 0x80, R2 ;  /* 0x0000008000027825 */ /* 0x000fe400078e0002 */
[----:B-1----:R-:W-:Y:S05]  /*1e5a0*/  @P0 BRA `(.L_x_561) ;  /* 0x0000000000280947 */ /* 0x002fea0003800000 */
        /* <DEDUP_REMOVED lines=10> */
.L_x_561:
[----:B------:R-:W-:Y:S05]  /*1e650*/  BSYNC.RECONVERGENT B0 ;  /* 0x0000000000007941 */ /* 0x000fea0003800200 */
.L_x_560:
[----:B-1----:R1:W2:Y:S01]  /*1e660*/  LDS.128 R12, [R206+0x800] ;  /* 0x00080000ce0c7984 */ /* 0x0022a20000000c00 */
        /* <DEDUP_REMOVED lines=14> */
[----:B--2---:R4:W-:Y:S02]  /*1e750*/  STG.E.128 desc[UR16][R10.64], R12 ;  /* 0x0000000c0a007986 */ /* 0x0049e4000c101d10 */
.L_x_563:
[----:B------:R-:W-:Y:S05]  /*1e760*/  BSYNC.RECONVERGENT B0 ;  /* 0x0000000000007941 */ /* 0x000fea0003800200 */
.L_x_562:
[----:B--2-4-:R2:W4:Y:S01]  /*1e770*/  LDS.128 R12, [R206+0x1000] ;  /* 0x00100000ce0c7984 */ /* 0x0145220000000c00 */
[----:B------:R-:W-:Y:S04]  /*1e780*/  BSSY.RECONVERGENT B0, `(.L_x_564) ;  /* 0x000000f000007945 */ /* 0x000fe80003800200 */
[----:B------:R-:W-:Y:S05]  /*1e790*/  @P2 BRA `(.L_x_565) ;  /* 0x0000000000342947 */ /* 0x000fea0003800000 */
[----:B------:R-:W5:Y:S01]  /*1e7a0*/  LDCU.64 UR8, c[0x0][0x408] ;  /* 0x00008100ff0877ac */ /* 0x000f620008000a00 */
[----:B------:R-:W-:Y:S02]  /*1e7b0*/  IADD3 R0, P0, PT, R2, 0x40, RZ ;  /* 0x0000004002007810 */ /* 0x000fe40007f1e0ff */
[----:B------:R-:W-:Y:S01]  /*1e7c0*/  MOV R7, R5 ;  /* 0x0000000500077202 */ /* 0x000fe20000000f00 */
[----:B------:R-:W3:Y:S02]  /*1e7d0*/  LDCU.64 UR6, c[0x0][0x3f0] ;  /* 0x00007e00ff0677ac */ /* 0x000ee40008000a00 */
[----:B------:R-:W-:-:S04]  /*1e7e0*/  IMAD.X R6, RZ, RZ, R3, P0 ;  /* 0x000000ffff067224 */ /* 0x000fc800000e0603 */
[----:B-----5:R-:W-:Y:S02]  /*1e7f0*/  IMAD R10, R6, UR8, RZ ;  /* 0x00000008060a7c24 */ /* 0x020fe4000f8e02ff */
[----:B------:R-:W-:-:S04]  /*1e800*/  IMAD.MOV.U32 R6, RZ, RZ, R8 ;  /* 0x000000ffff067224 */ /* 0x000fc800078e0008 */
[----:B------:R-:W-:-:S04]  /*1e810*/  IMAD.WIDE.U32 R6, R0, UR8, R6 ;  /* 0x0000000800067c25 */ /* 0x000fc8000f8e0006 */
[----:B------:R-:W-:Y:S01]  /*1e820*/  IMAD R0, R0, UR9, R10 ;  /* 0x0000000900007c24 */ /* 0x000fe2000f8e020a */
[----:B---3--:R-:W-:-:S04]  /*1e830*/  LEA R10, P0, R6, UR6, 0x1 ;  /* 0x00000006060a7c11 */ /* 0x008fc8000f8008ff */
[----:B------:R-:W-:-:S04]  /*1e840*/  IADD3 R0, PT, PT, R0, R7, RZ ;  /* 0x0000000700007210 */ /* 0x000fc80007ffe0ff */
[----:B------:R-:W-:-:S05]  /*1e850*/  LEA.HI.X R11, R6, UR7, R0, 0x1, P0 ;  /* 0x00000007060b7c11 */ /* 0x000fca00080f0c00 */
[----:B----4-:R3:W-:Y:S02]  /*1e860*/  STG.E.128 desc[UR16][R10.64], R12 ;  /* 0x0000000c0a007986 */ /* 0x0107e4000c101d10 */
.L_x_565:
[----:B------:R-:W-:Y:S05]  /*1e870*/  BSYNC.RECONVERGENT B0 ;  /* 0x0000000000007941 */ /* 0x000fea0003800200 */
.L_x_564:
        /* <DEDUP_REMOVED lines=15> */
.L_x_566:
        /* <DEDUP_REMOVED lines=9> */
.L_x_1358:


//--------------------- .text._ZN5flash16flash_fwd_kernelI23Flash_fwd_kernel_traitsILi32ELi128ELi128ELi4ELb0ELb0EN7cutlass6half_tE19Flash_kernel_traitsILi32ELi128ELi128ELi4ES3_EELb1ELb0ELb0ELb0ELb1ELb1ELb0ELb0EEEvNS_16Flash_fwd_paramsE --------------------------
	.section	.text._ZN5flash16flash_fwd_kernelI23Flash_fwd_kernel_traitsILi32ELi128ELi128ELi4ELb0ELb0EN7cutlass6half_tE19Flash_kernel_traitsILi32ELi128ELi128ELi4ES3_EELb1ELb0ELb0ELb0ELb1ELb1ELb0ELb0EEEvNS_16Flash_fwd_paramsE,"ax",@progbits
	.align	128
        .global         _ZN5flash16flash_fwd_kernelI23Flash_fwd_kernel_traitsILi32ELi128ELi128ELi4ELb0ELb0EN7cutlass6half_tE19Flash_kernel_traitsILi32ELi128ELi128ELi4ES3_EELb1ELb0ELb0ELb0ELb1ELb1ELb0ELb0EEEvNS_16Flash_fwd_paramsE
        .type           _ZN5flash16flash_fwd_kernelI23Flash_fwd_kernel_traitsILi32ELi128ELi128ELi4ELb0ELb0EN7cutlass6half_tE19Flash_kernel_traitsILi32ELi128ELi128ELi4ES3_EELb1ELb0ELb0ELb0ELb1ELb1ELb0ELb0EEEvNS_16Flash_fwd_paramsE,@function
        .size           _ZN5flash16flash_fwd_kernelI23Flash_fwd_kernel_traitsILi32ELi128ELi128ELi4ELb0ELb0EN7cutlass6half_tE19Flash_kernel_traitsILi32ELi128ELi128ELi4ES3_EELb1ELb0ELb0ELb0ELb1ELb1ELb0ELb0EEEvNS_16Flash_fwd_paramsE,(.L_x_1359 - _ZN5flash16flash_fwd_kernelI23Flash_fwd_kernel_traitsILi32ELi128ELi128ELi4ELb0ELb0EN7cutlass6half_tE19Flash_kernel_traitsILi32ELi128ELi128ELi4ES3_EELb1ELb0ELb0ELb0ELb1ELb1ELb0ELb0EEEvNS_16Flash_fwd_paramsE)
        .other          _ZN5flash16flash_fwd_kernelI23Flash_fwd_kernel_traitsILi32ELi128ELi128ELi4ELb0ELb0EN7cutlass6half_tE19Flash_kernel_traitsILi32ELi128ELi128ELi4ES3_EELb1ELb0ELb0ELb0ELb1ELb1ELb0ELb0EEEvNS_16Flash_fwd_paramsE,@"STO_CUDA_ENTRY STV_DEFAULT"
_ZN5flash16flash_fwd_kernelI23Flash_fwd_kernel_traitsILi32ELi128ELi128ELi4ELb0ELb0EN7cutlass6half_tE19Flash_kernel_traitsILi32ELi128ELi128ELi4ES3_EELb1ELb0ELb0ELb0ELb1ELb1ELb0ELb0EEEvNS_16Flash_fwd_paramsE:
.text._ZN5flash16flash_fwd_kernelI23Flash_fwd_kernel_traitsILi32ELi128ELi128ELi4ELb0ELb0EN7cutlass6half_tE19Flash_kernel_traitsILi32ELi128ELi128ELi4ES3_EELb1ELb0ELb0ELb0ELb1ELb1ELb0ELb0EEEvNS_16Flash_fwd_paramsE:
[----:B------:R-:W1:Y:S01]  /*0000*/  LDC R1, c[0x0][0x37c] ;  /* 0x0000df00ff017b82 */ /* 0x000e620000000800 */
[----:B------:R-:W2:Y:S07]  /*0010*/  LDCU.U8 UR4, c[0x0][0x524] ;  /* 0x0000a480ff0477ac */ /* 0x000eae0008000000 */
[----:B------:R-:W3:Y:S01]  /*0020*/  LDC R92, c[0x0][0x518] ;  /* 0x00014600ff5c7b82 */ /* 0x000ee20000000800 */
[----:B-1----:R-:W-:Y:S01]  /*0030*/  VIADD R1, R1, 0xfffffeb0 ;  /* 0xfffffeb001017836 */ /* 0x002fe20000000000 */
[----:B------:R-:W1:Y:S01]  /*0040*/  LDCU.64 UR24, c[0x0][0x358] ;  /* 0x00006b00ff1877ac */ /* 0x000e620008000a00 */
[----:B------:R-:W4:Y:S05]  /*0050*/  LDCU.64 UR6, c[0x0][0x510] ;  /* 0x0000a200ff0677ac */ /* 0x000f2a0008000a00 */
[----:B------:R-:W1:Y:S01]  /*0060*/  LDC R93, c[0x0][0x51c] ;  /* 0x00014700ff5d7b82 */ /* 0x000e620000000800 */
[----:B------:R-:W4:Y:S01]  /*0070*/  S2R R170, SR_CTAID.X ;  /* 0x0000000000aa7919 */ /* 0x000f220000002500 */
[----:B------:R-:W4:Y:S06]  /*0080*/  S2R R169, SR_CTAID.Y ;  /* 0x0000000000a97919 */ /* 0x000f2c0000002600 */
[----:B------:R-:W4:Y:S01]  /*0090*/  LDC.64 R4, c[0x0][0x470] ;  /* 0x00011c00ff047b82 */ /* 0x000f220000000a00 */
[----:B--2---:R-:W-:Y:S01]  /*00a0*/  ISETP.NE.AND P3, PT, RZ, UR4, PT ;  /* 0x00000004ff007c0c */ /* 0x004fe2000bf65270 */
[----:B------:R-:W2:Y:S01]  /*00b0*/  S2R R171, SR_CTAID.Z ;  /* 0x0000000000ab7919 */ /* 0x000ea20000002700 */
[----:B------:R-:W2:Y:S01]  /*00c0*/  S2R R180, SR_TID.X ;  /* 0x0000000000b47919 */ /* 0x000ea20000002100 */
[----:B------:R-:W-:Y:S01]  /*00d0*/  MOV R7, RZ ;  /* 0x000000ff00077202 */ /* 0x000fe20000000f00 */
[----:B------:R-:W2:Y:S09]  /*00e0*/  LDCU UR4, c[0x0][0x434] ;  /* 0x00008680ff0477ac */ /* 0x000eb20008000800 */
[----:B---3--:R-:W-:-:S02]  /*00f0*/  @P3 IMAD.MOV.U32 R2, RZ, RZ, R92 ;  /* 0x000000ffff023224 */ /* 0x008fc400078e005c */
[----:B-1----:R-:W-:-:S06]  /*0100*/  @P3 IMAD.MOV.U32 R3, RZ, RZ, R93 ;  /* 0x000000ffff033224 */ /* 0x002fcc00078e005d */
[----:B------:R-:W3:Y:S01]  /*0110*/  @P3 LDG.E.64 R2, desc[UR24][R2.64] ;  /* 0x0000001802023981 */ /* 0x000ee2000c1e1b00 */
[----:B----4-:R-:W-:Y:S01]  /*0120*/  MOV R216, UR6 ;  /* 0x0000000600d87c02 */ /* 0x010fe20008000f00 */
[----:B------:R-:W-:-:S06]  /*0130*/  IMAD.U32 R217, RZ, RZ, UR7 ;  /* 0x00000007ffd97e24 */ /* 0x000fcc000f8e00ff */
[----:B------:R-:W4:Y:S01]  /*0140*/  @P3 LDG.E.64 R216, desc[UR24][R216.64] ;  /* 0x00000018d8d83981 */ /* 0x000f22000c1e1b00 */
[----:B------:R-:W-:Y:S02]  /*0150*/  ISETP.NE.U32.AND P2, PT, R4, RZ, PT ;  /* 0x000000ff0400720c */ /* 0x000fe40003f45070 */
[----:B--2---:R-:W-:Y:S02]  /*0160*/  LOP3.LUT R0, R171, R170, R169, 0xfe, !PT ;  /* 0x000000aaab007212 */ /* 0x004fe400078efea9 */
[----:B------:R-:W-:Y:S02]  /*0170*/  ISETP.NE.AND.EX P2, PT, R5, RZ, PT, P2 ;  /* 0x000000ff0500720c */ /* 0x000fe40003f45320 */
[----:B------:R-:W1:Y:S01]  /*0180*/  LDC.64 R4, c[0x0][0x478] ;  /* 0x00011e00ff047b82 */ /* 0x000e620000000a00 */
[----:B------:R-:W-:-:S07]  /*0190*/  LOP3.LUT P4, RZ, R0, R180, RZ, 0xfc, !PT ;  /* 0x000000b400ff7212 */ /* 0x000fce000788fcff */
[----:B------:R-:W3:Y:S08]  /*01a0*/  @P3 LDC R0, c[0x0][0x520] ;  /* 0x00014800ff003b82 */ /* 0x000ef00000000800 */
[----:B------:R-:W4:Y:S01]  /*01b0*/  @!P4 LDC.64 R10, c[0x0][0x528] ;  /* 0x00014a00ff0acb82 */ /* 0x000f220000000a00 */
[----:B-1----:R-:W-:-:S07]  /*01c0*/  ISETP.NE.U32.AND P1, PT, R4, RZ, PT ;  /* 0x000000ff0400720c */ /* 0x002fce0003f25070 */
[----:B------:R-:W1:Y:S01]  /*01d0*/  @P2 LDC.64 R8, c[0x0][0x470] ;  /* 0x00011c00ff082b82 */ /* 0x000e620000000a00 */
[----:B------:R-:W-:Y:S01]  /*01e0*/  ISETP.NE.AND.EX P1, PT, R5, RZ, PT, P1 ;  /* 0x000000ff0500720c */ /* 0x000fe20003f25310 */
[----:B-1----:R-:W-:Y:S01]  /*01f0*/  @P2 IMAD.WIDE.U32 R4, R169, 0x4, R8 ;  /* 0x00000004a9042825 */ /* 0x002fe200078e0008 */
[----:B---3--:R-:W-:-:S05]  /*0200*/  @P3 IADD3 R92, P0, PT, R2, R0, RZ ;  /* 0x00000000025c3210 */ /* 0x008fca0007f1e0ff */
[----:B------:R-:W-:Y:S02]  /*0210*/  @P3 IMAD.X R93, RZ, RZ, R3, P0 ;  /* 0x000000ffff5d3224 */ /* 0x000fe400000e0603 */
[----:B------:R-:W-:Y:S01]  /*0220*/  @!P4 IMAD.MOV.U32 R2, RZ, RZ, R92 ;  /* 0x000000ffff02c224 */ /* 0x000fe200078e005c */
[----:B----4-:R-:W-:Y:S01]  /*0230*/  @!P4 STG.E.64 desc[UR24][R10.64], R216 ;  /* 0x000000d80a00c986 */ /* 0x010fe2000c101b18 */
[----:B------:R-:W-:-:S05]  /*0240*/  @!P4 IMAD.MOV.U32 R3, RZ, RZ, R93 ;  /* 0x000000ffff03c224 */ /* 0x000fca00078e005d */
[----:B------:R1:W-:Y:S04]  /*0250*/  @!P4 STG.E.64 desc[UR24][R10.64+0x8], R2 ;  /* 0x000008020a00c986 */ /* 0x0003e8000c101b18 */
[----:B------:R2:W5:Y:S01]  /*0260*/  @P2 LDG.E R7, desc[UR24][R4.64] ;  /* 0x0000001804072981 */ /* 0x000562000c1e1900 */
[----:B-1----:R-:W1:Y:S02]  /*0270*/  @P1 LDC.64 R2, c[0x0][0x478] ;  /* 0x00011e00ff021b82 */ /* 0x002e640000000a00 */
[----:B-1----:R-:W-:-:S05]  /*0280*/  @P1 IMAD.WIDE.U32 R2, R169, 0x4, R2 ;  /* 0x00000004a9021825 */ /* 0x002fca00078e0002 */
[----:B------:R2:W5:Y:S01]  /*0290*/  @P1 LDG.E R14, desc[UR24][R2.64] ;  /* 0x00000018020e1981 */ /* 0x000562000c1e1900 */
[----:B------:R-:W-:-:S04]  /*02a0*/  SHF.L.U32 R6, R170, 0x7, RZ ;  /* 0x00000007aa067819 */ /* 0x000fc800000006ff */
[----:B------:R-:W-:-:S13]  /*02b0*/  ISETP.GE.AND P0, PT, R6, UR4, PT ;  /* 0x0000000406007c0c */ /* 0x000fda000bf06270 */
[----:B------:R-:W-:Y:S05]  /*02c0*/  @P0 EXIT ;  /* 0x000000000000094d */ /* 0x000fea0003800000 */
[----:B------:R-:W1:Y:S01]  /*02d0*/  LDC R16, c[0x0][0x3e8] ;  /* 0x0000fa00ff107b82 */ /* 0x000e620000000800 */
[----:B------:R-:W-:Y:S01]  /*02e0*/  IABS R6, R171 ;  /* 0x000000ab00067213 */ /* 0x000fe20000000000 */
[----:B------:R-:W3:Y:S01]  /*02f0*/  LDCU.128 UR4, c[0x0][0x3b0] ;  /* 0x00007600ff0477ac */ /* 0x000ee20008000c00 */
[C---:B------:R-:W-:Y:S01]  /*0300*/  IMAD.SHL.U32 R226, R180.reuse, 0x8, RZ ;  /* 0x00000008b4e27824 */ /* 0x040fe200078e00ff */
[--C-:B-----5:R-:W-:Y:S01]  /*0310*/  SHF.R.S32.HI R9, RZ, 0x1f, R7.reuse ;  /* 0x0000001fff097819 */ /* 0x120fe20000011407 */
[----:B------:R-:W-:Y:S01]  /*0320*/  IMAD.MOV.U32 R19, RZ, RZ, RZ ;  /* 0x000000ffff137224 */ /* 0x000fe200078e00ff */
[----:B------:R-:W4:Y:S01]  /*0330*/  LDCU.128 UR16, c[0x0][0x390] ;  /* 0x00007200ff1077ac */ /* 0x000f220008000c00 */
[----:B------:R-:W-:Y:S01]  /*0340*/  IMAD.SHL.U32 R205, R180, 0x20, RZ ;  /* 0x00000020b4cd7824 */ /* 0x000fe200078e00ff */
[----:B------:R-:W3:Y:S01]  /*0350*/  @!P1 LDC.64 R10, c[0x0][0x488] ;  /* 0x00012200ff0a9b82 */ /* 0x000ee20000000a00 */
[C---:B------:R-:W-:Y:S01]  /*0360*/  LOP3.LUT R18, R226.reuse, 0x18, RZ, 0xc0, !PT ;  /* 0x00000018e2127812 */ /* 0x040fe200078ec0ff */
[----:B------:R-:W3:Y:S01]  /*0370*/  LDCU.128 UR20, c[0x0][0x3a0] ;  /* 0x00007400ff1477ac */ /* 0x000ee20008000c00 */
[----:B--2---:R-:W-:Y:S01]  /*0380*/  LOP3.LUT R4, R226, 0xd8, RZ, 0xc0, !PT ;  /* 0x000000d8e2047812 */ /* 0x004fe200078ec0ff */
[----:B------:R-:W-:Y:S01]  /*0390*/  IMAD.SHL.U32 R5, R180, 0x4, RZ ;  /* 0x00000004b4057824 */ /* 0x000fe200078e00ff */
[----:B------:R-:W-:Y:S01]  /*03a0*/  LOP3.LUT R28, R205, 0xc0, RZ, 0xc0, !PT ;  /* 0x000000c0cd1c7812 */ /* 0x000fe200078ec0ff */
[----:B------:R-:W-:Y:S01]  /*03b0*/  @P1 IMAD.IADD R95, R14, 0x1, -R7 ;  /* 0x000000010e5f1824 */ /* 0x000fe200078e0a07 */
[----:B------:R-:W-:Y:S01]  /*03c0*/  LOP3.LUT R4, R4, 0x18, R180, 0x78, !PT ;  /* 0x0000001804047812 */ /* 0x000fe200078e78b4 */
[----:B------:R-:W2:Y:S01]  /*03d0*/  @!P1 LDC.64 R12, c[0x0][0x438] ;  /* 0x00010e00ff0c9b82 */ /* 0x000ea20000000a00 */
[----:B------:R-:W-:Y:S01]  /*03e0*/  LOP3.LUT R28, R28, 0x18, R5, 0xf8, !PT ;  /* 0x000000181c1c7812 */ /* 0x000fe200078ef805 */
[----:B------:R-:W2:Y:S01]  /*03f0*/  LDCU.128 UR12, c[0x0][0x3d0] ;  /* 0x00007a00ff0c77ac */ /* 0x000ea20008000c00 */
[----:B------:R-:W-:Y:S01]  /*0400*/  LOP3.LUT R226, R4, 0x1f20, R226, 0xf8, !PT ;  /* 0x00001f2004e27812 */ /* 0x000fe200078ef8e2 */
[----:B------:R2:W-:Y:S01]  /*0410*/  STL.64 [R1+0xd0], R18 ;  /* 0x0000d01201007387 */ /* 0x0005e20000100a00 */
[----:B------:R-:W-:Y:S01]  /*0420*/  SHF.R.U32.HI R32, RZ, 0x2, R180 ;  /* 0x00000002ff207819 */ /* 0x000fe200000116b4 */
[----:B------:R-:W2:Y:S01]  /*0430*/  LDCU.128 UR8, c[0x0][0x380] ;  /* 0x00007000ff0877ac */ /* 0x000ea20008000c00 */
[----:B------:R-:W-:Y:S01]  /*0440*/  IMAD.MOV.U32 R33, RZ, RZ, RZ ;  /* 0x000000ffff217224 */ /* 0x000fe200078e00ff */
[----:B-1----:R-:W-:Y:S01]  /*0450*/  IABS R15, R16 ;  /* 0x00000010000f7213 */ /* 0x002fe20000000000 */
[----:B------:R-:W1:Y:S01]  /*0460*/  LDC.64 R24, c[0x0][0x3c0] ;  /* 0x0000f000ff187b82 */ /* 0x000e620000000a00 */
[----:B----4-:R-:W-:Y:S01]  /*0470*/  IMAD.WIDE.U32 R4, R169, UR18, R18 ;  /* 0x00000012a9047c25 */ /* 0x010fe2000f8e0012 */
[----:B---3--:R-:W-:Y:S01]  /*0480*/  USHF.L.U64.HI UR18, UR6, 0x7, UR7 ;  /* 0x0000000706127899 */ /* 0x008fe20008010207 */
[----:B------:R-:W3:Y:S01]  /*0490*/  I2F.RP R2, R15 ;  /* 0x0000000f00027306 */ /* 0x000ee20000209400 */
[----:B------:R-:W-:Y:S01]  /*04a0*/  SHF.R.U32.HI R168, RZ, 0x1, R180 ;  /* 0x00000001ffa87819 */ /* 0x000fe200000116b4 */
[----:B------:R-:W-:Y:S01]  /*04b0*/  IMAD.WIDE.U32 R30, R170, 0x80, R32 ;  /* 0x00000080aa1e7825 */ /* 0x000fe200078e0020 */
[----:B------:R-:W-:-:S02]  /*04c0*/  @!P1 ISETP.NE.U32.AND P2, PT, R10, RZ, PT ;  /* 0x000000ff0a00920c */ /* 0x000fc40003f45070 */
[----:B------:R-:W4:Y:S01]  /*04d0*/  LDC.64 R26, c[0x0][0x3c8] ;  /* 0x0000f200ff1a7b82 */ /* 0x000f220000000a00 */
[----:B------:R-:W-:Y:S01]  /*04e0*/  IMAD.MOV.U32 R10, RZ, RZ, R4 ;  /* 0x000000ffff0a7224 */ /* 0x000fe200078e0004 */
[----:B------:R-:W-:Y:S01]  /*04f0*/  LOP3.LUT R168, R28, 0x8, R168, 0x78, !PT ;  /* 0x000000081ca87812 */ /* 0x000fe200078e78a8 */
[----:B------:R-:W-:Y:S01]  /*0500*/  VIADD R218, R216, 0xdaa66d2b ;  /* 0xdaa66d2bd8da7836 */ /* 0x000fe20000000000 */
[----:B------:R-:W-:Y:S01]  /*0510*/  @!P1 ISETP.NE.AND.EX P2, PT, R11, RZ, PT, P2 ;  /* 0x000000ff0b00920c */ /* 0x000fe20003f45320 */
[----:B------:R-:W-:Y:S01]  /*0520*/  IMAD R11, R169, UR19, R5 ;  /* 0x00000013a90b7c24 */ /* 0x000fe2000f8e0205 */
[C---:B------:R-:W-:Y:S01]  /*0530*/  LOP3.LUT R5, R171.reuse, R16, RZ, 0x3c, !PT ;  /* 0x00000010ab057212 */ /* 0x040fe200078e3cff */
[----:B------:R-:W-:Y:S01]  /*0540*/  USHF.L.U32 UR19, UR6, 0x7, URZ ;  /* 0x0000000706137899 */ /* 0x000fe200080006ff */
[----:B---3--:R-:W3:Y:S01]  /*0550*/  MUFU.RCP R2, R2 ;  /* 0x0000000200027308 */ /* 0x008ee20000001000 */
[----:B----4-:R-:W-:-:S04]  /*0560*/  IMAD.WIDE.U32 R10, R171, R26, R10 ;  /* 0x0000001aab0a7225 */ /* 0x010fc800078e000a */
[----:B---3--:R-:W-:-:S04]  /*0570*/  VIADD R2, R2, 0xffffffe ;  /* 0x0ffffffe02027836 */ /* 0x008fc80000000000 */
[----:B------:R-:W3:Y:S02]  /*0580*/  F2I.FTZ.U32.TRUNC.NTZ R3, R2 ;  /* 0x0000000200037305 */ /* 0x000ee4000021f000 */
[----:B---3--:R-:W-:Y:S02]  /*0590*/  IMAD.MOV R0, RZ, RZ, -R3 ;  /* 0x000000ffff007224 */ /* 0x008fe400078e0a03 */
[----:B------:R-:W-:Y:S02]  /*05a0*/  IMAD.MOV.U32 R2, RZ, RZ, RZ ;  /* 0x000000ffff027224 */ /* 0x000fe400078e00ff */
[----:B------:R-:W-:-:S04]  /*05b0*/  IMAD R0, R0, R15, RZ ;  /* 0x0000000f00007224 */ /* 0x000fc800078e02ff */
[----:B------:R-:W-:-:S06]  /*05c0*/  IMAD.HI.U32 R2, R3, R0, R2 ;  /* 0x0000000003027227 */ /* 0x000fcc00078e0002 */
[----:B------:R-:W-:-:S04]  /*05d0*/  IMAD.HI.U32 R8, R2, R6, RZ ;  /* 0x0000000602087227 */ /* 0x000fc800078e00ff */
[----:B------:R-:W-:Y:S02]  /*05e0*/  IMAD.MOV R0, RZ, RZ, -R8 ;  /* 0x000000ffff007224 */ /* 0x000fe400078e0a08 */
[----:B------:R-:W-:-:S04]  /*05f0*/  IMAD.WIDE.U32 R2, R7, UR6, R18 ;  /* 0x0000000607027c25 */ /* 0x000fc8000f8e0012 */
[----:B------:R-:W-:Y:S02]  /*0600*/  IMAD R6, R15, R0, R6 ;  /* 0x000000000f067224 */ /* 0x000fe400078e0206 */
[----:B------:R-:W-:-:S03]  /*0610*/  IMAD R0, R9, UR6, RZ ;  /* 0x0000000609007c24 */ /* 0x000fc6000f8e02ff */
[----:B------:R-:W-:Y:S01]  /*0620*/  ISETP.GT.U32.AND P0, PT, R15, R6, PT ;  /* 0x000000060f00720c */ /* 0x000fe20003f04070 */
[----:B------:R-:W-:-:S04]  /*0630*/  IMAD R0, R7, UR7, R0 ;  /* 0x0000000707007c24 */ /* 0x000fc8000f8e0200 */
[----:B------:R-:W-:Y:S01]  /*0640*/  IMAD.IADD R3, R3, 0x1, R0 ;  /* 0x0000000103037824 */ /* 0x000fe200078e0200 */
[----:B--2---:R-:W-:Y:S01]  /*0650*/  @!P1 SEL R0, R13, RZ, P2 ;  /* 0x000000ff0d009207 */ /* 0x004fe20001000000 */
[----:B------:R-:W-:-:S03]  /*0660*/  IMAD.WIDE.U32 R2, R169, UR20, R2 ;  /* 0x00000014a9027c25 */ /* 0x000fc6000f8e0002 */
[----:B------:R-:W-:Y:S01]  /*0670*/  @!P1 IADD3 R95, PT, PT, R0, R12, -R7 ;  /* 0x0000000c005f9210 */ /* 0x000fe20007ffe807 */
[----:B------:R-:W-:Y:S01]  /*0680*/  USHF.L.U64.HI UR20, UR6, 0x5, UR7 ;  /* 0x0000000506147899 */ /* 0x000fe20008010207 */
[----:B------:R-:W-:Y:S01]  /*0690*/  ISETP.GE.AND P1, PT, R5, RZ, PT ;  /* 0x000000ff0500720c */ /* 0x000fe20003f26270 */
[----:B------:R-:W-:Y:S02]  /*06a0*/  @!P0 IMAD.IADD R6, R6, 0x1, -R15 ;  /* 0x0000000106068824 */ /* 0x000fe400078e0a0f */
[----:B------:R-:W-:Y:S01]  /*06b0*/  IMAD R3, R169, UR21, R3 ;  /* 0x00000015a9037c24 */ /* 0x000fe2000f8e0203 */
[----:B------:R-:W-:Y:S01]  /*06c0*/  USHF.L.U64.HI UR21, UR6, 0x6, UR7 ;  /* 0x0000000606157899 */ /* 0x000fe20008010207 */
[----:B------:R-:W-:Y:S01]  /*06d0*/  @!P0 VIADD R8, R8, 0x1 ;  /* 0x0000000108088836 */ /* 0x000fe20000000000 */
[----:B------:R-:W-:Y:S01]  /*06e0*/  ISETP.GE.U32.AND P3, PT, R6, R15, PT ;  /* 0x0000000f0600720c */ /* 0x000fe20003f66070 */
[----:B------:R-:W-:Y:S01]  /*06f0*/  IMAD.WIDE.U32 R2, R32, UR6, R2 ;  /* 0x0000000620027c25 */ /* 0x000fe2000f8e0002 */
[----:B------:R-:W-:-:S03]  /*0700*/  ISETP.NE.AND P0, PT, R16, RZ, PT ;  /* 0x000000ff1000720c */ /* 0x000fc60003f05270 */
[-C--:B-1----:R-:W-:Y:S02]  /*0710*/  IMAD R0, R9, R24.reuse, RZ ;  /* 0x0000001809007224 */ /* 0x082fe400078e02ff */
[----:B------:R-:W-:Y:S02]  /*0720*/  VIADD R9, R95, 0x7f ;  /* 0x0000007f5f097836 */ /* 0x000fe40000000000 */
[----:B------:R-:W-:Y:S01]  /*0730*/  IMAD R5, R32, UR7, R3 ;  /* 0x0000000720057c24 */ /* 0x000fe2000f8e0203 */
[----:B------:R-:W-:Y:S01]  /*0740*/  USHF.L.U32 UR7, UR6, 0x5, URZ ;  /* 0x0000000506077899 */ /* 0x000fe200080006ff */
[C---:B------:R-:W-:Y:S01]  /*0750*/  IMAD R3, R7.reuse, R25, R0 ;  /* 0x0000001907037224 */ /* 0x040fe200078e0200 */
[----:B------:R-:W-:Y:S01]  /*0760*/  SHF.R.S32.HI R0, RZ, 0x1f, R9 ;  /* 0x0000001fff007819 */ /* 0x000fe20000011409 */
[----:B------:R-:W-:Y:S01]  /*0770*/  @P3 VIADD R8, R8, 0x1 ;  /* 0x0000000108083836 */ /* 0x000fe20000000000 */
[----:B------:R-:W-:Y:S01]  /*0780*/  USHF.L.U32 UR6, UR6, 0x6, URZ ;  /* 0x0000000606067899 */ /* 0x000fe200080006ff */
[----:B------:R-:W-:Y:S01]  /*0790*/  IMAD.WIDE.U32 R6, R7, R24, R18 ;  /* 0x0000001807067225 */ /* 0x000fe200078e0012 */
[----:B------:R-:W-:-:S03]  /*07a0*/  LEA.HI R211, R0, R9, RZ, 0x7 ;  /* 0x0000000900d37211 */ /* 0x000fc600078f38ff */
[----:B------:R-:W-:Y:S01]  /*07b0*/  IMAD.MOV.U32 R12, RZ, RZ, R8 ;  /* 0x000000ffff0c7224 */ /* 0x000fe200078e0008 */
[----:B------:R-:W-:Y:S01]  /*07c0*/  LEA.HI.SX32 R94, R211, 0xffffffff, 0x19 ;  /* 0xffffffffd35e7811 */ /* 0x000fe200078fcaff */
[----:B------:R-:W-:Y:S02]  /*07d0*/  IMAD.MOV.U32 R4, RZ, RZ, R2 ;  /* 0x000000ffff047224 */ /* 0x000fe400078e0002 */
[----:B------:R-:W-:Y:S01]  /*07e0*/  @!P1 IMAD.MOV R12, RZ, RZ, -R12 ;  /* 0x000000ffff0c9224 */ /* 0x000fe200078e0a0c */
[----:B------:R-:W-:Y:S01]  /*07f0*/  @!P0 LOP3.LUT R12, RZ, R16, RZ, 0x33, !PT ;  /* 0x00000010ff0c8212 */ /* 0x000fe200078e33ff */
[----:B------:R-:W-:Y:S01]  /*0800*/  IMAD R8, R94, UR18, RZ ;  /* 0x000000125e087c24 */ /* 0x000fe2000f8e02ff */
[----:B------:R-:W-:Y:S01]  /*0810*/  SHF.R.S32.HI R29, RZ, 0x1f, R94 ;  /* 0x0000001fff1d7819 */ /* 0x000fe2000001145e */
[----:B------:R-:W-:Y:S01]  /*0820*/  IMAD.IADD R3, R7, 0x1, R3 ;  /* 0x0000000107037824 */ /* 0x000fe200078e0203 */
[----:B------:R-:W-:Y:S01]  /*0830*/  SHF.R.S32.HI R14, RZ, 0x1f, R12 ;  /* 0x0000001fff0e7819 */ /* 0x000fe2000001140c */
[----:B------:R-:W-:-:S02]  /*0840*/  IMAD.MOV.U32 R2, RZ, RZ, R6 ;  /* 0x000000ffff027224 */ /* 0x000fc400078e0006 */
[----:B------:R-:W-:-:S04]  /*0850*/  IMAD.WIDE.U32 R6, R94, UR19, RZ ;  /* 0x000000135e067c25 */ /* 0x000fc8000f8e00ff */
[----:B------:R-:W-:Y:S02]  /*0860*/  IMAD R0, R14, UR12, RZ ;  /* 0x0000000c0e007c24 */ /* 0x000fe4000f8e02ff */
[----:B------:R-:W-:Y:S02]  /*0870*/  IMAD R9, R29, UR19, R8 ;  /* 0x000000131d097c24 */ /* 0x000fe4000f8e0208 */
[----:B------:R-:W-:Y:S01]  /*0880*/  IMAD.WIDE.U32 R4, R12, UR12, R4 ;  /* 0x0000000c0c047c25 */ /* 0x000fe2000f8e0004 */
[----:B------:R-:W-:-:S03]  /*0890*/  USHF.L.U64.HI UR12, UR4, 0x6, UR5 ;  /* 0x00000006040c7899 */ /* 0x000fc60008010205 */
[----:B------:R-:W-:Y:S01]  /*08a0*/  IMAD R8, R12, UR13, R0 ;  /* 0x0000000d0c087c24 */ /* 0x000fe2000f8e0200 */
[----:B------:R-:W-:Y:S01]  /*08b0*/  IADD3 R0, P0, PT, R6, UR7, RZ ;  /* 0x0000000706007c10 */ /* 0x000fe2000ff1e0ff */
[----:B------:R-:W-:Y:S01]  /*08c0*/  IMAD.IADD R7, R7, 0x1, R9 ;  /* 0x0000000107077824 */ /* 0x000fe200078e0209 */
[----:B------:R-:W-:Y:S01]  /*08d0*/  LEA R210, P2, R4, UR10, 0x1 ;  /* 0x0000000a04d27c11 */ /* 0x000fe2000f8408ff */
[----:B------:R-:W-:Y:S01]  /*08e0*/  IMAD.WIDE.U32 R2, R169, UR22, R2 ;  /* 0x00000016a9027c25 */ /* 0x000fe2000f8e0002 */
[----:B------:R-:W1:Y:S01]  /*08f0*/  S2UR UR22, SR_CgaCtaId ;  /* 0x00000000001679c3 */ /* 0x000e620000008800 */
[----:B------:R-:W-:Y:S01]  /*0900*/  USHF.L.U64.HI UR10, UR4, 0x5, UR5 ;  /* 0x00000005040a7899 */ /* 0x000fe20008010205 */
[----:B------:R-:W-:Y:S01]  /*0910*/  LEA R22, P3, R6, R210, 0x1 ;  /* 0x000000d206167211 */ /* 0x000fe200078608ff */
[----:B------:R-:W-:Y:S01]  /*0920*/  IMAD.IADD R13, R5, 0x1, R8 ;  /* 0x00000001050d7824 */ /* 0x000fe200078e0208 */
[----:B------:R-:W-:Y:S01]  /*0930*/  IADD3.X R5, PT, PT, R7, UR20, RZ, P0, !PT ;  /* 0x0000001407057c10 */ /* 0x000fe200087fe4ff */
[----:B------:R-:W-:Y:S01]  /*0940*/  IMAD R3, R169, UR23, R3 ;  /* 0x00000017a9037c24 */ /* 0x000fe2000f8e0203 */
[C---:B------:R-:W-:Y:S01]  /*0950*/  IADD3 R8, P1, PT, R0.reuse, UR7, RZ ;  /* 0x0000000700087c10 */ /* 0x040fe2000ff3e0ff */
[----:B------:R-:W-:Y:S01]  /*0960*/  USHF.L.U32 UR13, UR4, 0x6, URZ ;  /* 0x00000006040d7899 */ /* 0x000fe200080006ff */
[----:B------:R-:W-:Y:S01]  /*0970*/  IADD3 R9, P0, PT, R0, UR6, RZ ;  /* 0x0000000600097c10 */ /* 0x000fe2000ff1e0ff */
[----:B------:R-:W-:Y:S01]  /*0980*/  IMAD.WIDE.U32 R2, R32, R24, R2 ;  /* 0x0000001820027225 */ /* 0x000fe200078e0002 */
[----:B------:R-:W-:Y:S01]  /*0990*/  LEA.HI.X R209, R4, UR11, R13, 0x1, P2 ;  /* 0x0000000b04d17c11 */ /* 0x000fe200090f0c0d */
[----:B------:R-:W-:Y:S01]  /*09a0*/  USHF.L.U32 UR11, UR4, 0x5, URZ ;  /* 0x00000005040b7899 */ /* 0x000fe200080006ff */
[C---:B------:R-:W-:Y:S01]  /*09b0*/  IADD3.X R4, PT, PT, R5.reuse, UR20, RZ, P1, !PT ;  /* 0x0000001405047c10 */ /* 0x040fe20008ffe4ff */
[----:B------:R-:W-:Y:S01]  /*09c0*/  STL [R1+0x70], R210 ;  /* 0x000070d201007387 */ /* 0x000fe20000100800 */
[----:B------:R-:W-:-:S02]  /*09d0*/  IADD3.X R13, PT, PT, R5, UR21, RZ, P0, !PT ;  /* 0x00000015050d7c10 */ /* 0x000fc400087fe4ff */
[-C--:B------:R-:W-:Y:S01]  /*09e0*/  LEA R18, P1, R8, R210.reuse, 0x1 ;  /* 0x000000d208127211 */ /* 0x080fe200078208ff */
[----:B------:R-:W-:Y:S01]  /*09f0*/  STL [R1+0x50], R209 ;  /* 0x000050d101007387 */ /* 0x000fe20000100800 */
[CC--:B------:R-:W-:Y:S02]  /*0a00*/  LEA R16, P0, R9.reuse, R210.reuse, 0x1 ;  /* 0x000000d209107211 */ /* 0x0c0fe400078008ff */
[----:B------:R-:W-:Y:S01]  /*0a10*/  LEA R20, P2, R0, R210, 0x1 ;  /* 0x000000d200147211 */ /* 0x000fe200078408ff */
[----:B------:R-:W-:Y:S01]  /*0a20*/  STL.64 [R1+0xc0], R32 ;  /* 0x0000c02001007387 */ /* 0x000fe20000100a00 */
[-C--:B------:R-:W-:Y:S01]  /*0a30*/  LEA.HI.X R19, R8, R209.reuse, R4, 0x1, P1 ;  /* 0x000000d108137211 */ /* 0x080fe200008f0c04 */
[----:B------:R-:W-:Y:S01]  /*0a40*/  IMAD.U32 R8, RZ, RZ, UR11 ;  /* 0x0000000bff087e24 */ /* 0x000fe2000f8e00ff */
[-C--:B------:R-:W-:Y:S01]  /*0a50*/  LEA.HI.X R17, R9, R209.reuse, R13, 0x1, P0 ;  /* 0x000000d109117211 */ /* 0x080fe200000f0c0d */
[----:B------:R-:W-:Y:S01]  /*0a60*/  IMAD.U32 R9, RZ, RZ, UR10 ;  /* 0x0000000aff097e24 */ /* 0x000fe2000f8e00ff */
[-C--:B------:R-:W-:Y:S01]  /*0a70*/  LEA.HI.X R23, R6, R209.reuse, R7, 0x1, P3 ;  /* 0x000000d106177211 */ /* 0x080fe200018f0c07 */
[----:B------:R-:W-:Y:S01]  /*0a80*/  IMAD.MOV.U32 R4, RZ, RZ, R2 ;  /* 0x000000ffff047224 */ /* 0x000fe200078e0002 */
[----:B------:R-:W-:Y:S01]  /*0a90*/  LEA.HI.X R21, R0, R209, R5, 0x1, P2 ;  /* 0x000000d100157211 */ /* 0x000fe200010f0c05 */
[----:B------:R-:W-:Y:S01]  /*0aa0*/  IMAD R2, R14, UR14, RZ ;  /* 0x0000000e0e027c24 */ /* 0x000fe2000f8e02ff */
[----:B------:R2:W-:Y:S01]  /*0ab0*/  STL.64 [R1+0xc8], R30 ;  /* 0x0000c81e01007387 */ /* 0x0005e20000100a00 */
[----:B------:R-:W-:-:S02]  /*0ac0*/  IMAD.U32 R6, RZ, RZ, UR13 ;  /* 0x0000000dff067e24 */ /* 0x000fc4000f8e00ff */
[----:B------:R-:W-:Y:S02]  /*0ad0*/  IMAD.U32 R7, RZ, RZ, UR12 ;  /* 0x0000000cff077e24 */ /* 0x000fe4000f8e00ff */
[----:B------:R-:W-:Y:S02]  /*0ae0*/  IMAD R0, R31, UR4, RZ ;  /* 0x000000041f007c24 */ /* 0x000fe4000f8e02ff */
[----:B------:R-:W-:-:S04]  /*0af0*/  IMAD.WIDE.U32 R8, R30, UR4, R8 ;  /* 0x000000041e087c25 */ /* 0x000fc8000f8e0008 */
[----:B------:R-:W-:Y:S02]  /*0b00*/  IMAD R5, R32, R25, R3 ;  /* 0x0000001920057224 */ /* 0x000fe400078e0203 */
[----:B------:R-:W-:Y:S02]  /*0b10*/  IMAD R26, R12, UR15, R2 ;  /* 0x0000000f0c1a7c24 */ /* 0x000fe4000f8e0202 */
[----:B------:R-:W-:Y:S01]  /*0b20*/  IMAD R3, R171, R27, R11 ;  /* 0x0000001bab037224 */ /* 0x000fe200078e020b */
[----:B------:R-:W-:Y:S01]  /*0b30*/  IADD3 R11, P3, PT, R10, R8, RZ ;  /* 0x000000080a0b7210 */ /* 0x000fe20007f7e0ff */
[----:B------:R-:W-:Y:S02]  /*0b40*/  IMAD.MOV.U32 R2, RZ, RZ, R10 ;  /* 0x000000ffff027224 */ /* 0x000fe400078e000a */
[C---:B------:R-:W-:Y:S01]  /*0b50*/  IMAD R0, R30.reuse, UR5, R0 ;  /* 0x000000051e007c24 */ /* 0x040fe2000f8e0200 */
[----:B------:R-:W3:Y:S01]  /*0b60*/  LDCU UR5, c[0x0][0x3e0] ;  /* 0x00007c00ff0577ac */ /* 0x000ee20008000800 */
[----:B------:R-:W-:-:S04]  /*0b70*/  IMAD.WIDE.U32 R6, R30, UR4, R6 ;  /* 0x000000041e067c25 */ /* 0x000fc8000f8e0006 */
[----:B------:R-:W-:Y:S01]  /*0b80*/  IMAD.WIDE.U32 R14, R12, UR14, R4 ;  /* 0x0000000e0c0e7c25 */ /* 0x000fe2000f8e0004 */
[C---:B------:R-:W-:Y:S02]  /*0b90*/  IADD3 R12, P2, PT, R10.reuse, R6, RZ ;  /* 0x000000060a0c7210 */ /* 0x040fe40007f5e0ff */
[----:B------:R-:W-:Y:S01]  /*0ba0*/  IADD3 R10, P1, P0, R10, UR11, R6 ;  /* 0x0000000b0a0a7c10 */ /* 0x000fe2000f83e006 */
[----:B------:R-:W-:Y:S01]  /*0bb0*/  IMAD.WIDE.U32 R4, R30, UR4, R2 ;  /* 0x000000041e047c25 */ /* 0x000fe2000f8e0002 */
[----:B------:R-:W-:Y:S02]  /*0bc0*/  UMOV UR4, 0x400 ;  /* 0x0000040000047882 */ /* 0x000fe40000000000 */
[----:B-1----:R-:W-:Y:S01]  /*0bd0*/  ULEA UR4, UR22, UR4, 0x18 ;  /* 0x0000000416047291 */ /* 0x002fe2000f8ec0ff */
[----:B------:R-:W-:Y:S01]  /*0be0*/  IMAD.IADD R2, R0, 0x1, R7 ;  /* 0x0000000100027824 */ /* 0x000fe200078e0207 */
[----:B------:R-:W-:Y:S01]  /*0bf0*/  IADD3.X R7, PT, PT, R3, R0, R9, P3, !PT ;  /* 0x0000000003077210 */ /* 0x000fe20001ffe409 */
[----:B------:R-:W-:Y:S01]  /*0c00*/  IMAD.IADD R0, R5, 0x1, R0 ;  /* 0x0000000105007824 */ /* 0x000fe200078e0200 */
[----:B------:R-:W-:Y:S01]  /*0c10*/  LEA R8, P3, R4, UR8, 0x1 ;  /* 0x0000000804087c11 */ /* 0x000fe2000f8608ff */
[----:B------:R-:W-:Y:S01]  /*0c20*/  IMAD.X R5, R2, 0x1, R3, P2 ;  /* 0x0000000102057824 */ /* 0x000fe200010e0603 */
[----:B------:R-:W-:-:S02]  /*0c30*/  IADD3.X R3, PT, PT, R3, UR10, R2, P1, P0 ;  /* 0x0000000a03037c10 */ /* 0x000fc40008fe0402 */
[----:B------:R-:W-:Y:S02]  /*0c40*/  LEA.HI.X R9, R4, UR9, R0, 0x1, P3 ;  /* 0x0000000904097c11 */ /* 0x000fe400098f0c00 */
[C---:B------:R-:W-:Y:S02]  /*0c50*/  LEA R6, P2, R11.reuse, UR8, 0x1 ;  /* 0x000000080b067c11 */ /* 0x040fe4000f8408ff */
[----:B------:R-:W-:Y:S02]  /*0c60*/  LEA R4, P1, R12, UR8, 0x1 ;  /* 0x000000080c047c11 */ /* 0x000fe4000f8208ff */
[----:B------:R-:W-:Y:S02]  /*0c70*/  LEA R2, P0, R10, UR8, 0x1 ;  /* 0x000000080a027c11 */ /* 0x000fe4000f8008ff */
[----:B------:R-:W-:Y:S02]  /*0c80*/  LEA R226, R226, UR4, 0x1 ;  /* 0x00000004e2e27c11 */ /* 0x000fe4000f8e08ff */
[----:B------:R-:W-:-:S02]  /*0c90*/  LEA.HI.X R7, R11, UR9, R7, 0x1, P2 ;  /* 0x000000090b077c11 */ /* 0x000fc400090f0c07 */
[----:B------:R-:W-:Y:S01]  /*0ca0*/  LEA.HI.X R5, R12, UR9, R5, 0x1, P1 ;  /* 0x000000090c057c11 */ /* 0x000fe200088f0c05 */
[----:B------:R-:W-:Y:S01]  /*0cb0*/  @!PT LDS RZ, [RZ] ;  /* 0x00000000fffff984 */ /* 0x000fe20000000800 */
[----:B------:R-:W-:Y:S01]  /*0cc0*/  @!PT LDS RZ, [RZ] ;  /* 0x00000000fffff984 */ /* 0x000fe20000000800 */
[----:B------:R-:W-:Y:S01]  /*0cd0*/  @!PT LDS RZ, [RZ] ;  /* 0x00000000fffff984 */ /* 0x000fe20000000800 */
[----:B------:R1:W-:Y:S01]  /*0ce0*/  LDGSTS.E.BYPASS.LTC128B.128 [R226], desc[UR24][R8.64] ;  /* 0x0000000008e27fae */ /* 0x0003e2000b981a18 */
[----:B------:R-:W-:Y:S01]  /*0cf0*/  LEA.HI.X R3, R10, UR9, R3, 0x1, P0 ;  /* 0x000000090a037c11 */ /* 0x000fe200080f0c03 */
[----:B------:R-:W-:Y:S01]  /*0d00*/  IMAD.WIDE.U32 R12, R94, R24, RZ ;  /* 0x000000185e0c7225 */ /* 0x000fe200078e00ff */
[----:B------:R-:W-:Y:S01]  /*0d10*/  LOP3.LUT R0, R205, 0x120, RZ, 0xc0, !PT ;  /* 0x00000120cd007812 */ /* 0x000fe200078ec0ff */
[----:B------:R4:W-:Y:S01]  /*0d20*/  LDGSTS.E.BYPASS.LTC128B.128 [R226+0x800], desc[UR24][R6.64] ;  /* 0x0080000006e27fae */ /* 0x0009e2000b981a18 */
[----:B--2---:R-:W-:-:S03]  /*0d30*/  LEA R30, P2, R14, UR16, 0x1 ;  /* 0x000000100e1e7c11 */ /* 0x004fc6000f8408ff */
[----:B------:R-:W-:Y:S04]  /*0d40*/  LDGSTS.E.BYPASS.LTC128B.128 [R226+0x1000], desc[UR24][R4.64] ;  /* 0x0100000004e27fae */ /* 0x000fe8000b981a18 */
[----:B------:R2:W-:Y:S04]  /*0d50*/  LDGSTS.E.BYPASS.LTC128B.128 [R226+0x1800], desc[UR24][R2.64] ;  /* 0x0180000002e27fae */ /* 0x0005e8000b981a18 */
[----:B------:R-:W-:Y:S04]  /*0d60*/  LDGSTS.E.BYPASS.LTC128B.128 [R226+0x2000], desc[UR24][R22.64] ;  /* 0x0200000016e27fae */ /* 0x000fe8000b981a18 */
[----:B------:R-:W-:Y:S04]  /*0d70*/  LDGSTS.E.BYPASS.LTC128B.128 [R226+0x2800], desc[UR24][R20.64] ;  /* 0x0280000014e27fae */ /* 0x000fe8000b981a18 */
[----:B------:R-:W-:Y:S01]  /*0d80*/  LDGSTS.E.BYPASS.LTC128B.128 [R226+0x3000], desc[UR24][R18.64] ;  /* 0x0300000012e27fae */ /* 0x000fe2000b981a18 */
[----:B-1----:R-:W-:-:S03]  /*0d90*/  IMAD.SHL.U32 R9, R24, 0x20, RZ ;  /* 0x0000002018097824 */ /* 0x002fc600078e00ff */
[----:B------:R1:W-:Y:S01]  /*0da0*/  LDGSTS.E.BYPASS.LTC128B.128 [R226+0x3800], desc[UR24][R16.64] ;  /* 0x0380000010e27fae */ /* 0x0003e2000b981a18 */
[----:B----4-:R-:W-:-:S03]  /*0db0*/  SHF.L.U64.HI R6, R24, 0x5, R25 ;  /* 0x0000000518067819 */ /* 0x010fc60000010219 */
[----:B------:R-:W0:Y:S04]  /*0dc0*/  LDGDEPBAR ;  /* 0x00000000000079af */ /* 0x000e280000000000 */
[----:B------:R-:W-:Y:S01]  /*0dd0*/  STL [R1+0x78], R30 ;  /* 0x0000781e01007387 */ /* 0x000fe20000100800 */
[----:B--2---:R-:W-:Y:S02]  /*0de0*/  IMAD.SHL.U32 R2, R180, 0x10, RZ ;  /* 0x00000010b4027824 */ /* 0x004fe400078e00ff */
[----:B------:R-:W-:-:S03]  /*0df0*/  IMAD.IADD R3, R15, 0x1, R26 ;  /* 0x000000010f037824 */ /* 0x000fc600078e021a */
[----:B------:R-:W-:Y:S02]  /*0e00*/  LOP3.LUT R4, R2, 0x100, RZ, 0xc0, !PT ;  /* 0x0000010002047812 */ /* 0x000fe400078ec0ff */
[----:B------:R-:W-:Y:S02]  /*0e10*/  LEA.HI.X R27, R14, UR17, R3, 0x1, P2 ;  /* 0x000000110e1b7c11 */ /* 0x000fe400090f0c03 */
[----:B------:R-:W-:-:S03]  /*0e20*/  LOP3.LUT R4, R4, 0x20, R205, 0xf8, !PT ;  /* 0x0000002004047812 */ /* 0x000fc600078ef8cd */
[----:B------:R-:W-:Y:S01]  /*0e30*/  STL [R1+0x74], R27 ;  /* 0x0000741b01007387 */ /* 0x000fe20000100800 */
[----:B-1----:R-:W-:Y:S01]  /*0e40*/  LOP3.LUT R16, R0, 0x3e00, R2, 0xf8, !PT ;  /* 0x00003e0000107812 */ /* 0x002fe200078ef802 */
[----:B------:R-:W-:Y:S01]  /*0e50*/  IMAD R0, R29, R24, RZ ;  /* 0x000000181d007224 */ /* 0x000fe200078e02ff */
[----:B------:R-:W-:-:S04]  /*0e60*/  DEPBAR.LE SB0, 0x0 ;  /* 0x000080000000791a */ /* 0x000fc80000000000 */
[----:B------:R-:W-:Y:S01]  /*0e70*/  IMAD R0, R94, R25, R0 ;  /* 0x000000195e007224 */ /* 0x000fe200078e0200 */
[----:B------:R-:W-:Y:S01]  /*0e80*/  BAR.SYNC.DEFER_BLOCKING 0x0 ;  /* 0x0000000000007b1d */ /* 0x000fe20000010000 */
[-C--:B------:R-:W-:Y:S02]  /*0e90*/  LEA R2, P1, R12, R9.reuse, 0x7 ;  /* 0x000000090c027211 */ /* 0x080fe400078238ff */
[----:B------:R-:W-:Y:S01]  /*0ea0*/  IMAD.IADD R7, R13, 0x1, R0 ;  /* 0x000000010d077824 */ /* 0x000fe200078e0200 */
[----:B------:R-:W-:Y:S02]  /*0eb0*/  LOP3.LUT R0, R28, 0x8, R180, 0x78, !PT ;  /* 0x000000081c007812 */ /* 0x000fe400078e78b4 */
[----:B------:R-:W-:Y:S02]  /*0ec0*/  LEA R13, P0, R24, R2, 0x6 ;  /* 0x00000002180d7211 */ /* 0x000fe400078030ff */
[----:B------:R-:W-:Y:S02]  /*0ed0*/  LEA.HI.X R5, R12, R6, R7, 0x7, P1 ;  /* 0x000000060c057211 */ /* 0x000fe400008f3c07 */
[----:B------:R-:W-:-:S02]  /*0ee0*/  IADD3 R9, P1, PT, R2, R9, RZ ;  /* 0x0000000902097210 */ /* 0x000fc40007f3e0ff */
[----:B------:R-:W-:Y:S02]  /*0ef0*/  LOP3.LUT R0, R4, R0, RZ, 0xfc, !PT ;  /* 0x0000000004007212 */ /* 0x000fe400078efcff */
[-C--:B------:R-:W-:Y:S01]  /*0f00*/  LEA R4, P2, R2, R30.reuse, 0x1 ;  /* 0x0000001e02047211 */ /* 0x080fe200078408ff */
[----:B------:R-:W-:Y:S01]  /*0f10*/  IMAD.X R3, R5, 0x1, R6, P1 ;  /* 0x0000000105037824 */ /* 0x000fe200008e0606 */
[-C--:B------:R-:W-:Y:S02]  /*0f20*/  LEA R6, P3, R12, R30.reuse, 0x8 ;  /* 0x0000001e0c067211 */ /* 0x080fe400078640ff */
[----:B------:R-:W-:Y:S02]  /*0f30*/  LEA.HI.X R15, R24, R5, R25, 0x6, P0 ;  /* 0x00000005180f7211 */ /* 0x000fe400000f3419 */
[-C--:B------:R-:W-:Y:S02]  /*0f40*/  LEA R10, P1, R9, R30.reuse, 0x1 ;  /* 0x0000001e090a7211 */ /* 0x080fe400078208ff */
[----:B------:R-:W-:-:S02]  /*0f50*/  LEA R8, P0, R13, R30, 0x1 ;  /* 0x0000001e0d087211 */ /* 0x000fc400078008ff */
[-C--:B------:R-:W-:Y:S02]  /*0f60*/  LEA.HI.X R5, R2, R27.reuse, R5, 0x1, P2 ;  /* 0x0000001b02057211 */ /* 0x080fe400010f0c05 */
[-C--:B------:R-:W-:Y:S02]  /*0f70*/  LEA.HI.X R7, R12, R27.reuse, R7, 0x8, P3 ;  /* 0x0000001b0c077211 */ /* 0x080fe400018f4407 */
[----:B------:R-:W-:Y:S02]  /*0f80*/  LOP3.LUT R2, R16, R168, RZ, 0xfc, !PT ;  /* 0x000000a810027212 */ /* 0x000fe400078efcff */
[-C--:B------:R-:W-:Y:S01]  /*0f90*/  LEA.HI.X R11, R9, R27.reuse, R3, 0x1, P1 ;  /* 0x0000001b090b7211 */ /* 0x080fe200008f0c03 */
[----:B------:R-:W-:Y:S01]  /*0fa0*/  @!PT LDS RZ, [RZ] ;  /* 0x00000000fffff984 */ /* 0x000fe20000000800 */
[----:B------:R-:W-:Y:S01]  /*0fb0*/  @!PT LDS RZ, [RZ] ;  /* 0x00000000fffff984 */ /* 0x000fe20000000800 */
[----:B------:R-:W-:Y:S01]  /*0fc0*/  @!PT LDS RZ, [RZ] ;  /* 0x00000000fffff984 */ /* 0x000fe20000000800 */
[----:B------:R-:W-:Y:S01]  /*0fd0*/  LDGSTS.E.BYPASS.LTC128B.128 [R226+0x4000], desc[UR24][R6.64] ;  /* 0x0400000006e27fae */ /* 0x000fe2000b981a18 */
[----:B------:R-:W-:Y:S02]  /*0fe0*/  LEA.HI.X R9, R13, R27, R15, 0x1, P0 ;  /* 0x0000001b0d097211 */ /* 0x000fe400000f0c0f */
[----:B------:R-:W-:Y:S01]  /*0ff0*/  LEA R207, R2, UR4, 0x1 ;  /* 0x0000000402cf7c11 */ /* 0x000fe2000f8e08ff */
[----:B------:R1:W-:Y:S01]  /*1000*/  LDGSTS.E.BYPASS.LTC128B.128 [R226+0x4800], desc[UR24][R4.64] ;  /* 0x0480000004e27fae */ /* 0x0003e2000b981a18 */
[----:B------:R-:W-:Y:S01]  /*1010*/  LEA R204, R0, UR4, 0x1 ;  /* 0x0000000400cc7c11 */ /* 0x000fe2000f8e08ff */
[----:B------:R-:W-:Y:S01]  /*1020*/  IMAD.MOV.U32 R0, RZ, RZ, 0x20 ;  /* 0x00000020ff007424 */ /* 0x000fe200078e00ff */
[----:B------:R-:W-:Y:S01]  /*1030*/  LOP3.LUT P0, RZ, R180, 0x4, RZ, 0xc0, !PT ;  /* 0x00000004b4ff7812 */ /* 0x000fe2000780c0ff */
[----:B------:R-:W-:Y:S01]  /*1040*/  LDGSTS.E.BYPASS.LTC128B.128 [R226+0x5000], desc[UR24][R10.64] ;  /* 0x050000000ae27fae */ /* 0x000fe2000b981a18 */
[----:B---3--:R-:W-:Y:S01]  /*1050*/  IMAD R2, R169, UR5, R171 ;  /* 0x00000005a9027c24 */ /* 0x008fe2000f8e02ab */
[----:B------:R-:W-:-:S02]  /*1060*/  ISETP.GE.AND P2, PT, R95, 0x81, PT ;  /* 0x000000815f00780c */ /* 0x000fc40003f46270 */
[----:B------:R2:W-:Y:S01]  /*1070*/  LDGSTS.E.BYPASS.LTC128B.128 [R226+0x5800], desc[UR24][R8.64] ;  /* 0x0580000008e27fae */ /* 0x0005e2000b981a18 */
[----:B------:R-:W-:Y:S01]  /*1080*/  SEL R0, R0, 0xffffffe0, !P0 ;  /* 0xffffffe000007807 */ /* 0x000fe20004000000 */
[----:B------:R-:W-:Y:S02]  /*1090*/  IMAD.SHL.U32 R2, R2, 0x20, RZ ;  /* 0x0000002002027824 */ /* 0x000fe400078e00ff */
[----:B------:R-:W-:Y:S02]  /*10a0*/  LDSM.16.M88.4 R12, [R204+0x2000] ;  /* 0x00200000cc0c783b */ /* 0x000fe40000000200 */
[C---:B------:R-:W-:Y:S02]  /*10b0*/  IMAD.IADD R206, R0.reuse, 0x1, R204 ;  /* 0x0000000100ce7824 */ /* 0x040fe400078e02cc */
[----:B------:R-:W-:Y:S01]  /*10c0*/  LDSM.16.M88.4 R32, [R204+0x2c00] ;  /* 0x002c0000cc20783b */ /* 0x000fe20000000200 */
[----:B------:R-:W-:-:S03]  /*10d0*/  IMAD.IADD R208, R0, 0x1, R207 ;  /* 0x0000000100d07824 */ /* 0x000fc600078e02cf */
[----:B------:R-:W-:Y:S04]  /*10e0*/  LDSM.16.M88.4 R40, [R204+0x2400] ;  /* 0x00240000cc28783b */ /* 0x000fe80000000200 */
[----:B------:R-:W-:Y:S04]  /*10f0*/  LDSM.16.M88.4 R36, [R204+0x2800] ;  /* 0x00280000cc24783b */ /* 0x000fe80000000200 */
[----:B-1----:R-:W1:Y:S04]  /*1100*/  LDSM.16.M88.4 R4, [R207+0x1000] ;  /* 0x00100000cf04783b */ /* 0x002e680000000200 */
[----:B------:R-:W-:Y:S04]  /*1110*/  LDSM.16.M88.4 R28, [R204+0x3000] ;  /* 0x00300000cc1c783b */ /* 0x000fe80000000200 */
[----:B--2---:R-:W2:Y:S04]  /*1120*/  LDSM.16.M88.4 R8, [R207] ;  /* 0x00000000cf08783b */ /* 0x004ea80000000200 */
[----:B------:R-:W3:Y:S04]  /*1130*/  LDSM.16.M88.4 R24, [R204+0x3400] ;  /* 0x00340000cc18783b */ /* 0x000ee80000000200 */
[----:B------:R-:W4:Y:S04]  /*1140*/  LDSM.16.M88.4 R20, [R204+0x3800] ;  /* 0x00380000cc14783b */ /* 0x000f280000000200 */
[----:B------:R-:W4:Y:S04]  /*1150*/  LDSM.16.M88.4 R16, [R204+0x3c00] ;  /* 0x003c0000cc10783b */ /* 0x000f280000000200 */
[----:B------:R-:W-:Y:S04]  /*1160*/  LDSM.16.M88.4 R128, [R206+0x2c00] ;  /* 0x002c0000ce80783b */ /* 0x000fe80000000200 */
[----:B------:R-:W-:Y:S04]  /*1170*/  LDSM.16.M88.4 R132, [R206+0x3000] ;  /* 0x00300000ce84783b */ /* 0x000fe80000000200 */
[----:B------:R-:W-:Y:S04]  /*1180*/  LDSM.16.M88.4 R140, [R206+0x3400] ;  /* 0x00340000ce8c783b */ /* 0x000fe80000000200 */
[----:B------:R-:W-:Y:S01]  /*1190*/  LDSM.16.M88.4 R148, [R206+0x3800] ;  /* 0x00380000ce94783b */ /* 0x000fe20000000200 */
[-C--:B-1----:R-:W-:Y:S03]  /*11a0*/  HMMA.16816.F32 R84, R4, R12.reuse, RZ ;  /* 0x0000000c0454723c */ /* 0x082fe600000018ff */
[----:B------:R-:W-:Y:S04]  /*11b0*/  LDSM.16.M88.4 R160, [R206+0x3c00] ;  /* 0x003c0000cea0783b */ /* 0x000fe80000000200 */
[----:B------:R-:W-:Y:S01]  /*11c0*/  LDSM.16.M88.4 R104, [R206+0x2000] ;  /* 0x00200000ce68783b */ /* 0x000fe20000000200 */
[----:B--2---:R-:W-:Y:S03]  /*11d0*/  HMMA.16816.F32 R124, R8, R12, RZ ;  /* 0x0000000c087c723c */ /* 0x004fe600000018ff */
[----:B------:R-:W-:Y:S04]  /*11e0*/  LDSM.16.M88.4 R116, [R206+0x2400] ;  /* 0x00240000ce74783b */ /* 0x000fe80000000200 */
[----:B------:R-:W-:Y:S01]  /*11f0*/  LDSM.16.M88.4 R120, [R206+0x2800] ;  /* 0x00280000ce78783b */ /* 0x000fe20000000200 */
[-C--:B------:R-:W-:Y:S03]  /*1200*/  HMMA.16816.F32 R80, R4, R14.reuse, RZ ;  /* 0x0000000e0450723c */ /* 0x080fe600000018ff */
[----:B------:R-:W0:Y:S05]  /*1210*/  LDGDEPBAR ;  /* 0x00000000000079af */ /* 0x000e2a0000000000 */
[----:B------:R-:W-:Y:S01]  /*1220*/  HMMA.16816.F32 R176, R8, R14, RZ ;  /* 0x0000000e08b0723c */ /* 0x000fe200000018ff */
[----:B------:R-:W1:Y:S07]  /*1230*/  LDSM.16.M88.4 R12, [R208+0x1000] ;  /* 0x00100000d00c783b */ /* 0x000e6e0000000200 */
[C---:B------:R-:W-:Y:S08]  /*1240*/  HMMA.16816.F32 R60, R4.reuse, R32, RZ ;  /* 0x00000020043c723c */ /* 0x040ff000000018ff */
[C---:B------:R-:W-:Y:S08]  /*1250*/  HMMA.16816.F32 R72, R4.reuse, R40, RZ ;  /* 0x000000280448723c */ /* 0x040ff000000018ff */
[C---:B------:R-:W-:Y:S08]  /*1260*/  HMMA.16816.F32 R64, R4.reuse, R36, RZ ;  /* 0x000000240440723c */ /* 0x040ff000000018ff */
[C---:B------:R-:W-:Y:S08]  /*1270*/  HMMA.16816.F32 R56, R4.reuse, R28, RZ ;  /* 0x0000001c0438723c */ /* 0x040ff000000018ff */
        /* <DEDUP_REMOVED lines=11> */
[C---:B------:R-:W-:Y:S08]  /*1330*/  HMMA.16816.F32 R172, R8.reuse, R16, RZ ;  /* 0x0000001008ac723c */ /* 0x040ff000000018ff */
[----:B------:R-:W-:Y:S03]  /*1340*/  HMMA.16816.F32 R212, R8, R18, RZ ;  /* 0x0000001208d4723c */ /* 0x000fe600000018ff */
[----:B------:R-:W-:-:S02]  /*1350*/  IMAD.MOV.U32 R225, RZ, RZ, R4 ;  /* 0x000000ffffe17224 */ /* 0x000fc400078e0004 */
[----:B------:R-:W-:Y:S02]  /*1360*/  IMAD.MOV.U32 R224, RZ, RZ, R6 ;  /* 0x000000ffffe07224 */ /* 0x000fe400078e0006 */
[----:B------:R-:W-:Y:S01]  /*1370*/  IMAD.MOV.U32 R223, RZ, RZ, R7 ;  /* 0x000000ffffdf7224 */ /* 0x000fe200078e0007 */
[----:B------:R-:W-:Y:S01]  /*1380*/  HMMA.16816.F32 R16, R12, R140, R52 ;  /* 0x0000008c0c10723c */ /* 0x000fe20000001834 */
[----:B------:R-:W-:-:S07]  /*1390*/  IMAD.MOV.U32 R219, RZ, RZ, R5 ;  /* 0x000000ffffdb7224 */ /* 0x000fce00078e0005 */
[----:B------:R-:W-:Y:S03]  /*13a0*/  HMMA.16816.F32 R4, R12, R132, R56 ;  /* 0x000000840c04723c */ /* 0x000fe60000001838 */
[----:B------:R-:W-:Y:S02]  /*13b0*/  IMAD.MOV.U32 R252, RZ, RZ, R212 ;  /* 0x000000fffffc7224 */ /* 0x000fe400078e00d4 */
[----:B------:R-:W-:Y:S02]  /*13c0*/  IMAD.MOV.U32 R222, RZ, RZ, R213 ;  /* 0x000000ffffde7224 */ /* 0x000fe400078e00d5 */
[----:B------:R-:W-:Y:S01]  /*13d0*/  IMAD.MOV.U32 R221, RZ, RZ, R214 ;  /* 0x000000ffffdd7224 */ /* 0x000fe200078e00d6 */
[----:B------:R-:W-:Y:S01]  /*13e0*/  HMMA.16816.F32 R136, R8, R40, RZ ;  /* 0x000000280888723c */ /* 0x000fe200000018ff */
[----:B------:R-:W-:-:S07]  /*13f0*/  IMAD.MOV.U32 R220, RZ, RZ, R215 ;  /* 0x000000ffffdc7224 */ /* 0x000fce00078e00d7 */
[C---:B------:R-:W-:Y:S03]  /*1400*/  HMMA.16816.F32 R184, R8.reuse, R42, RZ ;  /* 0x0000002a08b8723c */ /* 0x040fe600000018ff */
[----:B------:R-:W-:Y:S04]  /*1410*/  STL.64 [R1+0xe8], R4 ;  /* 0x0000e80401007387 */ /* 0x000fe80000100a00 */
[----:B------:R1:W-:Y:S01]  /*1420*/  STL.64 [R1+0xf0], R6 ;  /* 0x0000f00601007387 */ /* 0x0003e20000100a00 */
[C---:B------:R-:W-:Y:S03]  /*1430*/  HMMA.16816.F32 R40, R8.reuse, R36, RZ ;  /* 0x000000240828723c */ /* 0x040fe600000018ff */
[----:B------:R-:W-:Y:S04]  /*1440*/  STL.64 [R1+0xd8], R16 ;  /* 0x0000d81001007387 */ /* 0x000fe80000100a00 */
        /* <DEDUP_REMOVED lines=11> */
[C---:B-1----:R-:W-:Y:S08]  /*1500*/  HMMA.16816.F32 R4, R12.reuse, R160, R44 ;  /* 0x000000a00c04723c */ /* 0x042ff0000000182c */
[C---:B--2---:R-:W-:Y:S03]  /*1510*/  HMMA.16816.F32 R16, R12.reuse, R130, R88 ;  /* 0x000000820c10723c */ /* 0x044fe60000001858 */
[----:B------:R1:W-:Y:S04]  /*1520*/  STL.64 [R1+0xb0], R8 ;  /* 0x0000b00801007387 */ /* 0x0003e80000100a00 */
[----:B------:R-:W-:Y:S01]  /*1530*/  STL.64 [R1+0xb8], R10 ;  /* 0x0000b80a01007387 */ /* 0x000fe20000100a00 */
[C---:B------:R-:W-:Y:S03]  /*1540*/  HMMA.16816.F32 R20, R12.reuse, R134, R96 ;  /* 0x000000860c14723c */ /* 0x040fe60000001860 */
[----:B------:R2:W-:Y:S04]  /*1550*/  STL.64 [R1+0xa0], R4 ;  /* 0x0000a00401007387 */ /* 0x0005e80000100a00 */
[----:B------:R-:W-:Y:S01]  /*1560*/  STL.64 [R1+0xa8], R6 ;  /* 0x0000a80601007387 */ /* 0x000fe20000100a00 */
[----:B------:R-:W-:Y:S03]  /*1570*/  HMMA.16816.F32 R228, R12, R104, R84 ;  /* 0x000000680ce4723c */ /* 0x000fe60000001854 */
[----:B------:R3:W-:Y:S01]  /*1580*/  STL.64 [R1], R16 ;  /* 0x0000001001007387 */ /* 0x0007e20000100a00 */
[----:B------:R-:W-:-:S03]  /*1590*/  IMAD.MOV.U32 R227, RZ, RZ, R16 ;  /* 0x000000ffffe37224 */ /* 0x000fc600078e0010 */
[----:B------:R-:W-:Y:S01]  /*15a0*/  STL.64 [R1+0x8], R18 ;  /* 0x0000081201007387 */ /* 0x000fe20000100a00 */
[----:B------:R-:W-:Y:S03]  /*15b0*/  HMMA.16816.F32 R240, R12, R116, R72 ;  /* 0x000000740cf0723c */ /* 0x000fe60000001848 */
[----:B------:R-:W-:Y:S01]  /*15c0*/  STL.64 [R1+0x90], R20 ;  /* 0x0000901401007387 */ /* 0x000fe20000100a00 */
[----:B-1----:R-:W-:-:S03]  /*15d0*/  LOP3.LUT R9, R180, 0x1f, RZ, 0xc0, !PT ;  /* 0x0000001fb4097812 */ /* 0x002fc600078ec0ff */
[----:B------:R1:W-:Y:S01]  /*15e0*/  STL.64 [R1+0x98], R22 ;  /* 0x0000981601007387 */ /* 0x0003e20000100a00 */
[C---:B------:R-:W-:Y:S01]  /*15f0*/  HMMA.16816.F32 R248, R12.reuse, R120, R64 ;  /* 0x000000780cf8723c */ /* 0x040fe20000001840 */
[----:B------:R-:W-:Y:S01]  /*1600*/  IADD3 R9, P1, P0, R2, R92, R9 ;  /* 0x0000005c02097210 */ /* 0x000fe2000783e009 */
[----:B------:R-:W-:Y:S01]  /*1610*/  IMAD.MOV.U32 R92, RZ, RZ, R18 ;  /* 0x000000ffff5c7224 */ /* 0x000fe200078e0012 */
[----:B------:R-:W-:Y:S02]  /*1620*/  SHF.R.S32.HI R2, RZ, 0x1f, R2 ;  /* 0x0000001fff027819 */ /* 0x000fe40000011402 */
[----:B--2---:R-:W-:Y:S01]  /*1630*/  SHF.R.U32.HI R4, RZ, 0x5, R180 ;  /* 0x00000005ff047819 */ /* 0x004fe200000116b4 */
[----:B------:R-:W-:Y:S01]  /*1640*/  IMAD.WIDE.U32 R26, R9, -0x2daee0ad, RZ ;  /* 0xd2511f53091a7825 */ /* 0x000fe200078e00ff */
[----:B------:R-:W-:Y:S01]  /*1650*/  IADD3.X R2, PT, PT, R2, R93, RZ, P1, P0 ;  /* 0x0000005d02027210 */ /* 0x000fe20000fe04ff */
[----:B------:R-:W-:Y:S02]  /*1660*/  HMMA.16816.F32 R212, R12, R106, R80 ;  /* 0x0000006a0cd4723c */ /* 0x000fe40000001850 */
[----:B------:R-:W-:Y:S01]  /*1670*/  IMAD R4, R170, 0x8, R4 ;  /* 0x00000008aa047824 */ /* 0x000fe200078e0204 */
[----:B------:R-:W-:Y:S01]  /*1680*/  STL.64 [R1+0x48], R26 ;  /* 0x0000481a01007387 */ /* 0x000fe20000100a00 */
[----:B------:R-:W-:-:S02]  /*1690*/  VIADD R80, R216, 0x9e3779b9 ;  /* 0x9e3779b9d8507836 */ /* 0x000fc40000000000 */
[C---:B------:R-:W-:Y:S02]  /*16a0*/  IMAD.WIDE.U32 R182, R4.reuse, -0x326172a9, RZ ;  /* 0xcd9e8d5704b67825 */ /* 0x040fe400078e00ff */
[----:B------:R-:W-:Y:S02]  /*16b0*/  HMMA.16816.F32 R232, R12, R118, R68 ;  /* 0x000000760ce8723c */ /* 0x000fe40000001844 */
[----:B------:R-:W-:Y:S01]  /*16c0*/  VIADD R3, R4, 0x4 ;  /* 0x0000000404037836 */ /* 0x000fe20000000000 */
[----:B------:R-:W-:Y:S01]  /*16d0*/  LOP3.LUT R8, R216, R2, R183, 0x96, !PT ;  /* 0x00000002d8087212 */ /* 0x000fe200078e96b7 */
[----:B---3--:R-:W-:Y:S01]  /*16e0*/  IMAD.SHL.U32 R16, R94, 0x4, RZ ;  /* 0x000000045e107824 */ /* 0x008fe200078e00ff */
[----:B------:R-:W2:Y:S01]  /*16f0*/  LDSM.16.M88.4 R4, [R208] ;  /* 0x00000000d004783b */ /* 0x000ea20000000200 */
[----:B------:R-:W-:Y:S01]  /*1700*/  IMAD.WIDE.U32 R180, R3, -0x326172a9, RZ ;  /* 0xcd9e8d5703b47825 */ /* 0x000fe200078e00ff */
[----:B------:R-:W-:-:S04]  /*1710*/  DEPBAR.LE SB0, 0x0 ;  /* 0x000080000000791a */ /* 0x000fc80000000000 */
[----:B-1----:R-:W-:Y:S01]  /*1720*/  HMMA.16816.F32 R20, R12, R142, R100 ;  /* 0x0000008e0c14723c */ /* 0x002fe20000001864 */
[----:B------:R-:W-:Y:S01]  /*1730*/  IMAD.WIDE.U32 R28, R8, -0x2daee0ad, RZ ;  /* 0xd2511f53081c7825 */ /* 0x000fe200078e00ff */
[----:B------:R-:W-:-:S03]  /*1740*/  LOP3.LUT R2, R216, R2, R181, 0x96, !PT ;  /* 0x00000002d8027212 */ /* 0x000fc600078e96b5 */
[C---:B------:R-:W-:Y:S01]  /*1750*/  VIADD R3, R217.reuse, 0xbb67ae85 ;  /* 0xbb67ae85d9037836 */ /* 0x040fe20000000000 */
[----:B------:R-:W-:Y:S01]  /*1760*/  STL.64 [R1+0x60], R28 ;  /* 0x0000601c01007387 */ /* 0x000fe20000100a00 */
[----:B------:R-:W-:Y:S01]  /*1770*/  IMAD.WIDE.U32 R38, R2, -0x2daee0ad, RZ ;  /* 0xd2511f5302267825 */ /* 0x000fe200078e00ff */
[----:B------:R-:W-:Y:S01]  /*1780*/  LOP3.LUT R2, R217, R16, R27, 0x96, !PT ;  /* 0x00000010d9027212 */ /* 0x000fe200078e961b */
[----:B------:R-:W-:Y:S01]  /*1790*/  HMMA.16816.F32 R236, R12, R122, R76 ;  /* 0x0000007a0cec723c */ /* 0x000fe2000000184c */
[CC--:B------:R-:W-:Y:S01]  /*17a0*/  LOP3.LUT R11, R3.reuse, R26.reuse, R29, 0x96, !PT ;  /* 0x0000001a030b7212 */ /* 0x0c0fe200078e961d */
[----:B------:R-:W-:Y:S01]  /*17b0*/  VIADD R79, R216, 0x3c6ef372 ;  /* 0x3c6ef372d84f7836 */ /* 0x000fe20000000000 */
[----:B------:R-:W-:Y:S01]  /*17c0*/  LOP3.LUT R9, R3, R26, R39, 0x96, !PT ;  /* 0x0000001a03097212 */ /* 0x000fe200078e9627 */
[----:B------:R-:W-:-:S04]  /*17d0*/  IMAD.WIDE.U32 R2, R2, -0x326172a9, RZ ;  /* 0xcd9e8d5702027825 */ /* 0x000fc800078e00ff */
[----:B------:R-:W-:Y:S01]  /*17e0*/  IMAD.WIDE.U32 R66, R11, -0x326172a9, RZ ;  /* 0xcd9e8d570b427825 */ /* 0x000fe200078e00ff */
[C-C-:B------:R-:W-:Y:S01]  /*17f0*/  LOP3.LUT R17, R80.reuse, R182, R3.reuse, 0x96, !PT ;  /* 0x000000b650117212 */ /* 0x140fe200078e9603 */
[----:B------:R-:W-:Y:S01]  /*1800*/  STL.64 [R1+0x80], R20 ;  /* 0x0000801401007387 */ /* 0x000fe20000100a00 */
[----:B------:R-:W-:Y:S01]  /*1810*/  LOP3.LUT R24, R80, R180, R3, 0x96, !PT ;  /* 0x000000b450187212 */ /* 0x000fe200078e9603 */
[----:B------:R-:W-:Y:S02]  /*1820*/  IMAD.WIDE.U32 R62, R9, -0x326172a9, RZ ;  /* 0xcd9e8d57093e7825 */ /* 0x000fe400078e00ff */
[----:B------:R1:W-:Y:S02]  /*1830*/  STL.64 [R1+0x88], R22 ;  /* 0x0000881601007387 */ /* 0x0003e40000100a00 */
[C---:B------:R-:W-:Y:S02]  /*1840*/  VIADD R10, R16.reuse, 0x1 ;  /* 0x00000001100a7836 */ /* 0x040fe40000000000 */
[----:B------:R-:W-:Y:S01]  /*1850*/  STL.64 [R1+0x58], R38 ;  /* 0x0000582601007387 */ /* 0x000fe20000100a00 */
[----:B------:R-:W-:-:S02]  /*1860*/  VIADD R8, R16, 0x2 ;  /* 0x0000000210087836 */ /* 0x000fc40000000000 */
[C-C-:B------:R-:W-:Y:S01]  /*1870*/  LOP3.LUT R10, R217.reuse, R10, R27.reuse, 0x96, !PT ;  /* 0x0000000ad90a7212 */ /* 0x140fe200078e961b */
[C---:B------:R-:W-:Y:S02]  /*1880*/  VIADD R11, R217.reuse, 0x32370b8f ;  /* 0x32370b8fd90b7836 */ /* 0x040fe40000000000 */
[----:B------:R-:W-:Y:S01]  /*1890*/  LOP3.LUT R8, R217, R8, R27, 0x96, !PT ;  /* 0x00000008d9087212 */ /* 0x000fe200078e961b */
[----:B--2---:R-:W-:Y:S01]  /*18a0*/  HMMA.16816.F32 R88, R4, R120, R40 ;  /* 0x000000780458723c */ /* 0x004fe20000001828 */
[----:B------:R-:W-:-:S04]  /*18b0*/  IMAD.WIDE.U32 R18, R10, -0x326172a9, RZ ;  /* 0xcd9e8d570a127825 */ /* 0x000fc800078e00ff */
[----:B------:R-:W-:Y:S01]  /*18c0*/  IMAD.WIDE.U32 R8, R8, -0x326172a9, RZ ;  /* 0xcd9e8d5708087825 */ /* 0x000fe200078e00ff */
[----:B------:R-:W-:Y:S02]  /*18d0*/  LOP3.LUT R10, R80, R180, R19, 0x96, !PT ;  /* 0x000000b4500a7212 */ /* 0x000fe400078e9613 */
[----:B------:R-:W-:Y:S08]  /*18e0*/  HMMA.16816.F32 R68, R4, R128, R144 ;  /* 0x000000800444723c */ /* 0x000ff00000001890 */
[C---:B-1----:R-:W-:Y:S08]  /*18f0*/  HMMA.16816.F32 R20, R12.reuse, R150, R108 ;  /* 0x000000960c14723c */ /* 0x042ff0000000186c */
[----:B------:R-:W-:Y:S03]  /*1900*/  HMMA.16816.F32 R12, R12, R162, R112 ;  /* 0x000000a20c0c723c */ /* 0x000fe60000001870 */
[----:B------:R-:W-:-:S02]  /*1910*/  IMAD.MOV.U32 R93, RZ, RZ, R69 ;  /* 0x000000ffff5d7224 */ /* 0x000fc400078e0045 */
[----:B------:R-:W-:Y:S02]  /*1920*/  IMAD.MOV.U32 R169, RZ, RZ, R68 ;  /* 0x000000ffffa97224 */ /* 0x000fe400078e0044 */
[----:B------:R-:W-:Y:S01]  /*1930*/  IMAD.MOV.U32 R171, RZ, RZ, R70 ;  /* 0x000000ffffab7224 */ /* 0x000fe200078e0046 */
[C---:B------:R-:W-:Y:S01]  /*1940*/  HMMA.16816.F32 R144, R4.reuse, R148, R164 ;  /* 0x000000940490723c */ /* 0x040fe200000018a4 */
[----:B------:R-:W-:Y:S02]  /*1950*/  IMAD.MOV.U32 R165, RZ, RZ, R222 ;  /* 0x000000ffffa57224 */ /* 0x000fe400078e00de */
[----:B------:R1:W-:Y:S01]  /*1960*/  STL.64 [R1+0x38], R20 ;  /* 0x0000381401007387 */ /* 0x0003e20000100a00 */
[C---:B------:R-:W-:Y:S02]  /*1970*/  VIADD R222, R216.reuse, 0x78dde6e4 ;  /* 0x78dde6e4d8de7836 */ /* 0x040fe40000000000 */
[----:B------:R-:W-:Y:S01]  /*1980*/  IMAD.MOV.U32 R166, RZ, RZ, R221 ;  /* 0x000000ffffa67224 */ /* 0x000fe200078e00dd */
[----:B------:R2:W-:Y:S01]  /*1990*/  STL.64 [R1+0x40], R22 ;  /* 0x0000401601007387 */ /* 0x0005e20000100a00 */
[C---:B------:R-:W-:Y:S01]  /*19a0*/  VIADD R221, R216.reuse, 0x1715609d ;  /* 0x1715609dd8dd7836 */ /* 0x040fe20000000000 */
[----:B------:R-:W-:Y:S01]  /*19b0*/  HMMA.16816.F32 R156, R4, R140, R156 ;  /* 0x0000008c049c723c */ /* 0x000fe2000000189c */
[----:B------:R-:W-:Y:S01]  /*19c0*/  IMAD.MOV.U32 R167, RZ, RZ, R220 ;  /* 0x000000ffffa77224 */ /* 0x000fe200078e00dc */
[----:B------:R-:W-:Y:S01]  /*19d0*/  STL.64 [R1+0x18], R66 ;  /* 0x0000184201007387 */ /* 0x000fe20000100a00 */
[----:B------:R-:W-:-:S02]  /*19e0*/  VIADD R220, R216, 0xb54cda56 ;  /* 0xb54cda56d8dc7836 */ /* 0x000fc40000000000 */
[----:B------:R-:W-:Y:S01]  /*19f0*/  IMAD.MOV.U32 R170, RZ, RZ, R71 ;  /* 0x000000ffffaa7224 */ /* 0x000fe200078e0047 */
[----:B------:R-:W-:Y:S01]  /*1a00*/  STL.64 [R1+0x20], R62 ;  /* 0x0000203e01007387 */ /* 0x000fe20000100a00 */
[----:B------:R-:W-:Y:S01]  /*1a10*/  IMAD.MOV.U32 R164, RZ, RZ, R252 ;  /* 0x000000ffffa47224 */ /* 0x000fe200078e00fc */
[C---:B------:R-:W-:Y:S02]  /*1a20*/  HMMA.16816.F32 R200, R4.reuse, R142, R200 ;  /* 0x0000008e04c8723c */ /* 0x040fe400000018c8 */
[----:B------:R3:W-:Y:S04]  /*1a30*/  STL.64 [R1+0x28], R12 ;  /* 0x0000280c01007387 */ /* 0x0007e80000100a00 */
[----:B------:R4:W-:Y:S02]  /*1a40*/  STL.64 [R1+0x30], R14 ;  /* 0x0000300e01007387 */ /* 0x0009e40000100a00 */
[----:B------:R-:W-:Y:S01]  /*1a50*/  HMMA.16816.F32 R84, R4, R116, R136 ;  /* 0x000000740454723c */ /* 0x000fe20000001888 */
[----:B------:R-:W-:Y:S01]  /*1a60*/  IMAD.MOV.U32 R139, RZ, RZ, R225 ;  /* 0x000000ffff8b7224 */ /* 0x000fe200078e00e1 */
[----:B-1----:R-:W-:-:S02]  /*1a70*/  LOP3.LUT R20, R79, R2, R67, 0x96, !PT ;  /* 0x000000024f147212 */ /* 0x002fc400078e9643 */
[----:B------:R-:W-:-:S04]  /*1a80*/  LOP3.LUT R21, R79, R8, R63, 0x96, !PT ;  /* 0x000000084f157212 */ /* 0x000fc800078e963f */
[C---:B------:R-:W-:Y:S01]  /*1a90*/  HMMA.16816.F32 R152, R4.reuse, R132, R152 ;  /* 0x000000840498723c */ /* 0x040fe20000001898 */
[C---:B--2---:R-:W-:Y:S01]  /*1aa0*/  LOP3.LUT R23, R79.reuse, R2, R63, 0x96, !PT ;  /* 0x000000024f177212 */ /* 0x044fe200078e963f */
[----:B------:R-:W-:Y:S01]  /*1ab0*/  VIADD R2, R16, 0x3 ;  /* 0x0000000310027836 */ /* 0x000fe20000000000 */
[----:B------:R-:W-:Y:S01]  /*1ac0*/  LOP3.LUT R22, R80, R180, R9, 0x96, !PT ;  /* 0x000000b450167212 */ /* 0x000fe200078e9609 */
[----:B------:R-:W-:Y:S01]  /*1ad0*/  IMAD.WIDE.U32 R36, R20, -0x2daee0ad, RZ ;  /* 0xd2511f5314247825 */ /* 0x000fe200078e00ff */
[----:B------:R-:W-:Y:S02]  /*1ae0*/  LOP3.LUT R16, R79, R8, R67, 0x96, !PT ;  /* 0x000000084f107212 */ /* 0x000fe400078e9643 */
[----:B------:R-:W-:Y:S01]  /*1af0*/  LOP3.LUT R2, R217, R2, R27, 0x96, !PT ;  /* 0x00000002d9027212 */ /* 0x000fe200078e961b */
[----:B------:R-:W-:Y:S01]  /*1b00*/  IMAD.WIDE.U32 R34, R23, -0x2daee0ad, RZ ;  /* 0xd2511f5317227825 */ /* 0x000fe200078e00ff */
[----:B------:R-:W-:Y:S03]  /*1b10*/  HMMA.16816.F32 R192, R4, R130, R192 ;  /* 0x0000008204c0723c */ /* 0x000fe600000018c0 */
[----:B------:R-:W-:Y:S01]  /*1b20*/  IMAD.WIDE.U32 R2, R2, -0x326172a9, RZ ;  /* 0xcd9e8d5702027825 */ /* 0x000fe200078e00ff */
[----:B---3--:R-:W-:-:S03]  /*1b30*/  LOP3.LUT R13, R79, R18, R63, 0x96, !PT ;  /* 0x000000124f0d7212 */ /* 0x008fc600078e963f */
[----:B------:R-:W-:Y:S01]  /*1b40*/  VIADD R12, R217, 0x76cf5d0a ;  /* 0x76cf5d0ad90c7836 */ /* 0x000fe20000000000 */
[CC--:B----4-:R-:W-:Y:S01]  /*1b50*/  LOP3.LUT R15, R80.reuse, R182.reuse, R19, 0x96, !PT ;  /* 0x000000b6500f7212 */ /* 0x0d0fe200078e9613 */
[----:B------:R-:W-:Y:S01]  /*1b60*/  IMAD.WIDE.U32 R50, R13, -0x2daee0ad, RZ ;  /* 0xd2511f530d327825 */ /* 0x000fe200078e00ff */
[C---:B------:R-:W-:Y:S01]  /*1b70*/  LOP3.LUT R14, R80.reuse, R182, R9, 0x96, !PT ;  /* 0x000000b6500e7212 */ /* 0x040fe200078e9609 */
[C---:B------:R-:W-:Y:S01]  /*1b80*/  HMMA.16816.F32 R124, R4.reuse, R104, R124 ;  /* 0x00000068047c723c */ /* 0x040fe2000000187c */
[----:B------:R-:W-:Y:S01]  /*1b90*/  LOP3.LUT R19, R79, R18, R67, 0x96, !PT ;  /* 0x000000124f137212 */ /* 0x000fe200078e9643 */
[----:B------:R-:W-:Y:S01]  /*1ba0*/  IMAD.WIDE.U32 R8, R17, -0x2daee0ad, RZ ;  /* 0xd2511f5311087825 */ /* 0x000fe200078e00ff */
[C-C-:B------:R-:W-:Y:S02]  /*1bb0*/  LOP3.LUT R17, R80.reuse, R182, R3.reuse, 0x96, !PT ;  /* 0x000000b650117212 */ /* 0x140fe400078e9603 */
[----:B------:R-:W-:Y:S01]  /*1bc0*/  LOP3.LUT R26, R80, R180, R3, 0x96, !PT ;  /* 0x000000b4501a7212 */ /* 0x000fe200078e9603 */
[----:B------:R-:W-:Y:S01]  /*1bd0*/  IMAD.WIDE.U32 R44, R16, -0x2daee0ad, RZ ;  /* 0xd2511f53102c7825 */ /* 0x000fe200078e00ff */
[CC--:B------:R-:W-:Y:S01]  /*1be0*/  LOP3.LUT R18, R79.reuse, R2.reuse, R67, 0x96, !PT ;  /* 0x000000024f127212 */ /* 0x0c0fe200078e9643 */
[----:B------:R-:W-:Y:S01]  /*1bf0*/  HMMA.16816.F32 R104, R4, R106, R176 ;  /* 0x0000006a0468723c */ /* 0x000fe200000018b0 */
[----:B------:R-:W-:Y:S01]  /*1c00*/  LOP3.LUT R25, R79, R2, R63, 0x96, !PT ;  /* 0x000000024f197212 */ /* 0x000fe200078e963f */
[----:B------:R-:W-:Y:S01]  /*1c10*/  IMAD.WIDE.U32 R2, R10, -0x2daee0ad, RZ ;  /* 0xd2511f530a027825 */ /* 0x000fe200078e00ff */
[----:B------:R-:W-:-:S02]  /*1c20*/  LOP3.LUT R20, R12, R28, R9, 0x96, !PT ;  /* 0x0000001c0c147212 */ /* 0x000fc400078e9609 */
[C---:B------:R-:W-:Y:S01]  /*1c30*/  LOP3.LUT R60, R11.reuse, R8, R37, 0x96, !PT ;  /* 0x000000080b3c7212 */ /* 0x040fe200078e9625 */
[----:B------:R-:W-:Y:S01]  /*1c40*/  IMAD.WIDE.U32 R8, R24, -0x2daee0ad, RZ ;  /* 0xd2511f5318087825 */ /* 0x000fe200078e00ff */
[----:B------:R-:W-:Y:S01]  /*1c50*/  LOP3.LUT R24, R12, R38, R3, 0x96, !PT ;  /* 0x000000260c187212 */ /* 0x000fe200078e9603 */
[C---:B------:R-:W-:Y:S01]  /*1c60*/  HMMA.16816.F32 R116, R4.reuse, R118, R184 ;  /* 0x000000760474723c */ /* 0x040fe200000018b8 */
[C---:B------:R-:W-:Y:S01]  /*1c70*/  LOP3.LUT R59, R11.reuse, R2, R51, 0x96, !PT ;  /* 0x000000020b3b7212 */ /* 0x040fe200078e9633 */
[----:B------:R-:W-:Y:S01]  /*1c80*/  IMAD.WIDE.U32 R2, R14, -0x2daee0ad, RZ ;  /* 0xd2511f530e027825 */ /* 0x000fe200078e00ff */
[C---:B------:R-:W-:Y:S02]  /*1c90*/  LOP3.LUT R13, R12.reuse, R38, R9, 0x96, !PT ;  /* 0x000000260c0d7212 */ /* 0x040fe400078e9609 */
[----:B------:R-:W-:Y:S01]  /*1ca0*/  LOP3.LUT R55, R11, R8, R35, 0x96, !PT ;  /* 0x000000080b377212 */ /* 0x000fe200078e9623 */
[----:B------:R-:W-:Y:S01]  /*1cb0*/  IMAD.WIDE.U32 R8, R15, -0x2daee0ad, RZ ;  /* 0xd2511f530f087825 */ /* 0x000fe200078e00ff */
[C---:B------:R-:W-:Y:S01]  /*1cc0*/  LOP3.LUT R14, R12.reuse, R28, R3, 0x96, !PT ;  /* 0x0000001c0c0e7212 */ /* 0x040fe200078e9603 */
[----:B------:R-:W-:Y:S01]  /*1cd0*/  HMMA.16816.F32 R120, R4, R122, R188 ;  /* 0x0000007a0478723c */ /* 0x000fe200000018bc */
[----:B------:R-:W-:Y:S01]  /*1ce0*/  LOP3.LUT R57, R11, R2, R45, 0x96, !PT ;  /* 0x000000020b397212 */ /* 0x000fe200078e962d */
[----:B------:R-:W-:Y:S01]  /*1cf0*/  IMAD.WIDE.U32 R48, R19, -0x2daee0ad, RZ ;  /* 0xd2511f5313307825 */ /* 0x000fe200078e00ff */
[----:B------:R-:W-:-:S03]  /*1d00*/  LOP3.LUT R10, R12, R28, R9, 0x96, !PT ;  /* 0x0000001c0c0a7212 */ /* 0x000fc600078e9609 */
[----:B------:R-:W-:Y:S01]  /*1d10*/  IMAD.WIDE.U32 R2, R22, -0x2daee0ad, RZ ;  /* 0xd2511f5316027825 */ /* 0x000fe200078e00ff */
[----:B------:R-:W-:Y:S01]  /*1d20*/  LOP3.LUT R54, R11, R8, R49, 0x96, !PT ;  /* 0x000000080b367212 */ /* 0x000fe200078e9631 */
[----:B------:R-:W-:Y:S02]  /*1d30*/  HMMA.16816.F32 R172, R4, R160, R172 ;  /* 0x000000a004ac723c */ /* 0x000fe400000018ac */
        /* <DEDUP_REMOVED lines=15> */
[----:B------:R-:W-:Y:S01]  /*1e30*/  VIADD R22, R217, 0xed9eba14 ;  /* 0xed9eba14d9167836 */ /* 0x000fe20000000000 */
[----:B------:R-:W-:Y:S01]  /*1e40*/  LOP3.LUT R23, R12, R38, R9, 0x96, !PT ;  /* 0x000000260c177212 */ /* 0x000fe200078e9609 */
[----:B------:R-:W-:-:S04]  /*1e50*/  IMAD.WIDE.U32 R20, R2, -0x2daee0ad, RZ ;  /* 0xd2511f5302147825 */ /* 0x000fc800078e00ff */
        /* <DEDUP_REMOVED lines=10> */
[CC--:B------:R-:W-:Y:S02]  /*1f00*/  LOP3.LUT R2, R218.reuse, R66.reuse, R37, 0x96, !PT ;  /* 0x00000042da027212 */ /* 0x0c0fe400078e9625 */
[----:B------:R-:W-:Y:S01]  /*1f10*/  LOP3.LUT R3, R218, R66, R39, 0x96, !PT ;  /* 0x00000042da037212 */ /* 0x000fe200078e9627 */
        /* <DEDUP_REMOVED lines=10> */
[----:B------:R-:W-:Y:S02]  /*1fc0*/  LOP3.LUT R3, R218, R62, R25, 0x96, !PT ;  /* 0x0000003eda037212 */ /* 0x000fe400078e9619 */
[----:B------:R-:W-:Y:S01]  /*1fd0*/  LOP3.LUT R58, R22, R42, R9, 0x96, !PT ;  /* 0x0000002a163a7212 */ /* 0x000fe200078e9609 */
        /* <DEDUP_REMOVED lines=24> */
[----:B------:R-:W-:-:S04]  /*2160*/  IMAD.WIDE.U32 R68, R21, -0x2daee0ad, RZ ;  /* 0xd2511f5315447825 */ /* 0x000fc800078e00ff */
        /* <DEDUP_REMOVED lines=14> */
[----:B------:R-:W-:Y:S02]  /*2250*/  LOP3.LUT R49, R3, R2, R49, 0x96, !PT ;  /* 0x0000000203317212 */ /* 0x000fe400078e9631 */
[----:B------:R-:W-:Y:S01]  /*2260*/  LOP3.LUT R2, R168, 0x120, R205, 0xf8, !PT ;  /* 0x00000120a8027812 */ /* 0x000fe200078ef8cd */
[----:B------:R-:W-:Y:S01]  /*2270*/  IMAD.WIDE.U32 R8, R13, -0x326172a9, RZ ;  /* 0xcd9e8d570d087825 */ /* 0x000fe200078e00ff */
[----:B------:R-:W-:-:S03]  /*2280*/  LOP3.LUT R3, R221, R22, R11, 0x96, !PT ;  /* 0x00000016dd037212 */ /* 0x000fc600078e960b */
[----:B------:R-:W-:Y:S01]  /*2290*/  IMAD.MOV.U32 R55, RZ, RZ, R8 ;  /* 0x000000ffff377224 */ /* 0x000fe200078e0008 */
[----:B------:R-:W-:Y:S01]  /*22a0*/  LOP3.LUT R24, R220, R10, R9, 0x96, !PT ;  /* 0x0000000adc187212 */ /* 0x000fe200078e9609 */
[----:B------:R-:W-:Y:S01]  /*22b0*/  IMAD.WIDE.U32 R10, R45, -0x326172a9, RZ ;  /* 0xcd9e8d572d0a7825 */ /* 0x000fe200078e00ff */
[C---:B------:R-:W-:Y:S02]  /*22c0*/  PRMT R61, R8.reuse, 0x7771, RZ ;  /* 0x00007771083d7816 */ /* 0x040fe400000000ff */
[----:B------:R-:W-:Y:S01]  /*22d0*/  PRMT R53, R8, 0x7773, RZ ;  /* 0x0000777308357816 */ /* 0x000fe200000000ff */
[----:B------:R-:W-:Y:S01]  /*22e0*/  IMAD.WIDE.U32 R12, R52, -0x326172a9, RZ ;  /* 0xcd9e8d57340c7825 */ /* 0x000fe200078e00ff */
[----:B------:R-:W-:-:S03]  /*22f0*/  PRMT R51, R8, 0x7772, RZ ;  /* 0x0000777208337816 */ /* 0x000fc600000000ff */
        /* <DEDUP_REMOVED lines=8> */
[----:B------:R-:W-:Y:S02]  /*2380*/  PRMT R63, R8, 0x7772, RZ ;  /* 0x00007772083f7816 */ /* 0x000fe400000000ff */
[C---:B------:R-:W-:Y:S01]  /*2390*/  LOP3.LUT R26, R221.reuse, R30, R13, 0x96, !PT ;  /* 0x0000001edd1a7212 */ /* 0x040fe200078e960d */
[----:B------:R-:W-:Y:S01]  /*23a0*/  IMAD.WIDE.U32 R8, R20, -0x326172a9, RZ ;  /* 0xcd9e8d5714087825 */ /* 0x000fe200078e00ff */
[----:B------:R-:W-:-:S02]  /*23b0*/  LOP3.LUT R19, R221, R32, R19, 0x96, !PT ;  /* 0x00000020dd137212 */ /* 0x000fc400078e9613 */
[----:B------:R-:W-:Y:S01]  /*23c0*/  LOP3.LUT R15, R221, R38, R15, 0x96, !PT ;  /* 0x00000026dd0f7212 */ /* 0x000fe200078e960f */
[----:B------:R-:W-:Y:S01]  /*23d0*/  IMAD.MOV.U32 R43, RZ, RZ, R8 ;  /* 0x000000ffff2b7224 */ /* 0x000fe200078e0008 */
[----:B------:R-:W-:Y:S01]  /*23e0*/  LOP3.LUT R13, R220, R10, R9, 0x96, !PT ;  /* 0x0000000adc0d7212 */ /* 0x000fe200078e9609 */
[----:B------:R-:W-:Y:S01]  /*23f0*/  IMAD.WIDE.U32 R16, R58, -0x326172a9, RZ ;  /* 0xcd9e8d573a107825 */ /* 0x000fe200078e00ff */
[C---:B------:R-:W-:Y:S02]  /*2400*/  PRMT R44, R8.reuse, 0x7771, RZ ;  /* 0x00007771082c7816 */ /* 0x040fe400000000ff */
[C---:B------:R-:W-:Y:S01]  /*2410*/  PRMT R42, R8.reuse, 0x7773, RZ ;  /* 0x00007773082a7816 */ /* 0x040fe200000000ff */
[----:B------:R-:W-:Y:S01]  /*2420*/  IMAD.WIDE.U32 R22, R65, -0x326172a9, RZ ;  /* 0xcd9e8d5741167825 */ /* 0x000fe200078e00ff */
[----:B------:R-:W-:Y:S02]  /*2430*/  PRMT R41, R8, 0x7772, RZ ;  /* 0x0000777208297816 */ /* 0x000fe400000000ff */
[----:B------:R-:W-:Y:S01]  /*2440*/  LOP3.LUT R11, R221, R40, R17, 0x96, !PT ;  /* 0x00000028dd0b7212 */ /* 0x000fe200078e9611 */
[----:B------:R-:W-:Y:S01]  /*2450*/  IMAD.WIDE.U32 R8, R3, -0x2daee0ad, RZ ;  /* 0xd2511f5303087825 */ /* 0x000fe200078e00ff */
[----:B------:R-:W-:-:S02]  /*2460*/  LOP3.LUT R10, R221, R36, R23, 0x96, !PT ;  /* 0x00000024dd0a7212 */ /* 0x000fc400078e9617 */
[----:B------:R-:W-:Y:S01]  /*2470*/  PRMT R41, R41, 0x5410, R42 ;  /* 0x0000541029297816 */ /* 0x000fe2000000002a */
[----:B------:R-:W-:Y:S01]  /*2480*/  IMAD.WIDE.U32 R20, R56, -0x326172a9, RZ ;  /* 0xcd9e8d5738147825 */ /* 0x000fe200078e00ff */
[----:B------:R-:W-:Y:S02]  /*2490*/  LOP3.LUT R38, R25, R50, R9, 0x96, !PT ;  /* 0x0000003219267212 */ /* 0x000fe400078e9609 */
[C---:B------:R-:W-:Y:S01]  /*24a0*/  PRMT R52, R8.reuse, 0x7771, RZ ;  /* 0x0000777108347816 */ /* 0x040fe200000000ff */
[----:B------:R-:W-:Y:S01]  /*24b0*/  IMAD.MOV.U32 R50, RZ, RZ, R8 ;  /* 0x000000ffff327224 */ /* 0x000fe200078e0008 */
[C---:B------:R-:W-:Y:S01]  /*24c0*/  PRMT R45, R8.reuse, 0x7773, RZ ;  /* 0x00007773082d7816 */ /* 0x040fe200000000ff */
[----:B------:R-:W-:Y:S01]  /*24d0*/  IMAD.WIDE.U32 R32, R19, -0x2daee0ad, RZ ;  /* 0xd2511f5313207825 */ /* 0x000fe200078e00ff */
[----:B------:R-:W-:Y:S02]  /*24e0*/  PRMT R40, R8, 0x7772, RZ ;  /* 0x0000777208287816 */ /* 0x000fe400000000ff */
[----:B------:R-:W-:Y:S01]  /*24f0*/  LOP3.LUT R3, R221, R34, R21, 0x96, !PT ;  /* 0x00000022dd037212 */ /* 0x000fe200078e9615 */
[----:B------:R-:W-:Y:S01]  /*2500*/  IMAD.WIDE.U32 R8, R27, -0x326172a9, RZ ;  /* 0xcd9e8d571b087825 */ /* 0x000fe200078e00ff */
[----:B------:R-:W-:-:S02]  /*2510*/  LOP3.LUT R73, R25, R66, R33, 0x96, !PT ;  /* 0x0000004219497212 */ /* 0x000fc400078e9621 */
[----:B------:R-:W-:Y:S01]  /*2520*/  LOP3.LUT R5, R37, 0xffff, RZ, 0xc0, !PT ;  /* 0x0000ffff25057812 */ /* 0x000fe200078ec0ff */
[----:B------:R-:W-:Y:S01]  /*2530*/  IMAD.WIDE.U32 R34, R26, -0x2daee0ad, RZ ;  /* 0xd2511f531a227825 */ /* 0x000fe200078e00ff */
[----:B------:R-:W-:Y:S02]  /*2540*/  LOP3.LUT R36, R220, R12, R9, 0x96, !PT ;  /* 0x0000000cdc247212 */ /* 0x000fe400078e9609 */
[C---:B------:R-:W-:Y:S01]  /*2550*/  PRMT R23, R8.reuse, 0x7773, RZ ;  /* 0x0000777308177816 */ /* 0x040fe200000000ff */
[----:B------:R-:W-:Y:S01]  /*2560*/  IMAD.WIDE.U32 R26, R11, -0x2daee0ad, RZ ;  /* 0xd2511f530b1a7825 */ /* 0x000fe200078e00ff */
[----:B------:R-:W-:Y:S02]  /*2570*/  PRMT R21, R8, 0x7772, RZ ;  /* 0x0000777208157816 */ /* 0x000fe400000000ff */
[C---:B------:R-:W-:Y:S01]  /*2580*/  LOP3.LUT R75, R25.reuse, R68, R35, 0x96, !PT ;  /* 0x00000044194b7212 */ /* 0x040fe200078e9623 */
[----:B------:R-:W-:Y:S01]  /*2590*/  IMAD.WIDE.U32 R28, R10, -0x2daee0ad, RZ ;  /* 0xd2511f530a1c7825 */ /* 0x000fe200078e00ff */
[----:B------:R-:W-:-:S02]  /*25a0*/  LOP3.LUT R77, R25, R62, R27, 0x96, !PT ;  /* 0x0000003e194d7212 */ /* 0x000fc400078e961b */
[----:B------:R-:W-:Y:S01]  /*25b0*/  PRMT R131, R34, 0x7771, RZ ;  /* 0x0000777122837816 */ /* 0x000fe200000000ff */
[----:B------:R-:W-:Y:S01]  /*25c0*/  IMAD.WIDE.U32 R10, R39, -0x326172a9, RZ ;  /* 0xcd9e8d57270a7825 */ /* 0x000fe200078e00ff */
[----:B------:R-:W-:Y:S02]  /*25d0*/  PRMT R39, R8, 0x7771, RZ ;  /* 0x0000777108277816 */ /* 0x000fe400000000ff */
[----:B------:R-:W-:Y:S01]  /*25e0*/  LOP3.LUT R74, R25, R54, R29, 0x96, !PT ;  /* 0x00000036194a7212 */ /* 0x000fe200078e961d */
[----:B------:R-:W-:Y:S01]  /*25f0*/  IMAD.MOV.U32 R33, RZ, RZ, R8 ;  /* 0x000000ffff217224 */ /* 0x000fe200078e0008 */
[----:B------:R-:W-:Y:S01]  /*2600*/  LOP3.LUT R29, R220, R18, R11, 0x96, !PT ;  /* 0x00000012dc1d7212 */ /* 0x000fe200078e960b */
[----:B------:R-:W-:Y:S01]  /*2610*/  IMAD.WIDE.U32 R8, R46, -0x326172a9, RZ ;  /* 0xcd9e8d572e087825 */ /* 0x000fe200078e00ff */
[C---:B------:R-:W-:Y:S02]  /*2620*/  PRMT R19, R10.reuse, 0x7773, RZ ;  /* 0x000077730a137816 */ /* 0x040fe400000000ff */
[----:B------:R-:W-:Y:S01]  /*2630*/  PRMT R18, R10, 0x7772, RZ ;  /* 0x000077720a127816 */ /* 0x000fe200000000ff */
[----:B------:R-:W-:Y:S01]  /*2640*/  IMAD.WIDE.U32 R30, R15, -0x2daee0ad, RZ ;  /* 0xd2511f530f1e7825 */ /* 0x000fe200078e00ff */
[----:B------:R-:W-:-:S02]  /*2650*/  LOP3.LUT R72, R220, R14, R9, 0x96, !PT ;  /* 0x0000000edc487212 */ /* 0x000fc400078e9609 */
[C---:B------:R-:W-:Y:S01]  /*2660*/  PRMT R35, R8.reuse, 0x7771, RZ ;  /* 0x0000777108237816 */ /* 0x040fe200000000ff */
[----:B------:R-:W-:Y:S01]  /*2670*/  IMAD.MOV.U32 R27, RZ, RZ, R8 ;  /* 0x000000ffff1b7224 */ /* 0x000fe200078e0008 */
[C---:B------:R-:W-:Y:S01]  /*2680*/  PRMT R17, R8.reuse, 0x7773, RZ ;  /* 0x0000777308117816 */ /* 0x040fe200000000ff */
[----:B------:R-:W-:Y:S01]  /*2690*/  IMAD.WIDE.U32 R70, R3, -0x2daee0ad, RZ ;  /* 0xd2511f5303467825 */ /* 0x000fe200078e00ff */
[----:B------:R-:W-:Y:S02]  /*26a0*/  PRMT R15, R8, 0x7772, RZ ;  /* 0x00007772080f7816 */ /* 0x000fe400000000ff */
[----:B------:R-:W-:Y:S01]  /*26b0*/  LOP3.LUT R76, R25, R60, R31, 0x96, !PT ;  /* 0x0000003c194c7212 */ /* 0x000fe200078e961f */
[----:B------:R-:W-:Y:S01]  /*26c0*/  IMAD.WIDE.U32 R8, R57, -0x326172a9, RZ ;  /* 0xcd9e8d5739087825 */ /* 0x000fe200078e00ff */
[----:B------:R-:W-:Y:S02]  /*26d0*/  LOP3.LUT R78, R25, R48, R71, 0x96, !PT ;  /* 0x00000030194e7212 */ /* 0x000fe400078e9647 */
[----:B------:R-:W-:Y:S01]  /*26e0*/  PRMT R31, R10, 0x7771, RZ ;  /* 0x000077710a1f7816 */ /* 0x000fe200000000ff */
        /* <DEDUP_REMOVED lines=30> */
[----:B------:R-:W-:Y:S01]  /*28d0*/  IMAD.MOV.U32 R112, RZ, RZ, R32 ;  /* 0x000000ffff707224 */ /* 0x000fe200078e0020 */
[----:B------:R-:W-:-:S02]  /*28e0*/  PRMT R96, R3, 0x5410, R9 ;  /* 0x0000541003607816 */ /* 0x000fc40000000009 */
[----:B------:R-:W-:Y:S02]  /*28f0*/  LOP3.LUT R3, R55, 0xff, RZ, 0xc0, !PT ;  /* 0x000000ff37037812 */ /* 0x000fe400078ec0ff */
[----:B------:R-:W-:Y:S02]  /*2900*/  LOP3.LUT R8, R50, 0xff, RZ, 0xc0, !PT ;  /* 0x000000ff32087812 */ /* 0x000fe400078ec0ff */
[----:B------:R-:W-:Y:S02]  /*2910*/  PRMT R22, R3, 0x5410, R61 ;  /* 0x0000541003167816 */ /* 0x000fe4000000003d */
[----:B------:R-:W-:Y:S02]  /*2920*/  LOP3.LUT R3, R43, 0xff, RZ, 0xc0, !PT ;  /* 0x000000ff2b037812 */ /* 0x000fe400078ec0ff */
[C---:B------:R-:W-:Y:S02]  /*2930*/  PRMT R21, R34.reuse, 0x7773, RZ ;  /* 0x0000777322157816 */ /* 0x040fe400000000ff */
[----:B------:R-:W-:-:S02]  /*2940*/  PRMT R20, R34, 0x7772, RZ ;  /* 0x0000777222147816 */ /* 0x000fc400000000ff */
[----:B------:R-:W-:Y:S02]  /*2950*/  PRMT R30, R3, 0x5410, R44 ;  /* 0x00005410031e7816 */ /* 0x000fe4000000002c */
[----:B------:R-:W-:Y:S02]  /*2960*/  PRMT R34, R8, 0x5410, R52 ;  /* 0x0000541008227816 */ /* 0x000fe40000000034 */
[----:B------:R-:W-:Y:S02]  /*2970*/  LOP3.LUT R3, R33, 0xff, RZ, 0xc0, !PT ;  /* 0x000000ff21037812 */ /* 0x000fe400078ec0ff */
[----:B------:R-:W-:Y:S02]  /*2980*/  LOP3.LUT R8, R25, 0xff, RZ, 0xc0, !PT ;  /* 0x000000ff19087812 */ /* 0x000fe400078ec0ff */
[----:B------:R-:W-:Y:S02]  /*2990*/  PRMT R46, R51, 0x5410, R53 ;  /* 0x00005410332e7816 */ /* 0x000fe40000000035 */
[----:B------:R-:W-:-:S02]  /*29a0*/  PRMT R53, R40, 0x5410, R45 ;  /* 0x0000541028357816 */ /* 0x000fc4000000002d */
[----:B------:R-:W-:Y:S01]  /*29b0*/  LOP3.LUT R9, R82, 0xff, RZ, 0xc0, !PT ;  /* 0x000000ff52097812 */ /* 0x000fe200078ec0ff */
[----:B------:R-:W-:Y:S01]  /*29c0*/  IMAD.MOV.U32 R82, RZ, RZ, R93 ;  /* 0x000000ffff527224 */ /* 0x000fe200078e005d */
[----:B------:R-:W-:Y:S02]  /*29d0*/  PRMT R40, R3, 0x5410, R39 ;  /* 0x0000541003287816 */ /* 0x000fe40000000027 */
[----:B------:R-:W-:Y:S02]  /*29e0*/  PRMT R42, R8, 0x5410, R31 ;  /* 0x00005410082a7816 */ /* 0x000fe4000000001f */
[C---:B------:R-:W-:Y:S02]  /*29f0*/  LOP3.LUT R3, R24.reuse, 0xffff, RZ, 0xc0, !PT ;  /* 0x0000ffff18037812 */ /* 0x040fe400078ec0ff */
[----:B------:R-:W-:Y:S02]  /*2a00*/  PRMT R8, R24, 0x7632, R8 ;  /* 0x0000763218087816 */ /* 0x000fe40000000008 */
[----:B------:R-:W-:-:S02]  /*2a10*/  PRMT R130, R28, 0x7771, RZ ;  /* 0x000077711c827816 */ /* 0x000fc400000000ff */
[C---:B------:R-:W-:Y:S02]  /*2a20*/  PRMT R101, R28.reuse, 0x7773, RZ ;  /* 0x000077731c657816 */ /* 0x040fe400000000ff */
[----:B------:R-:W-:Y:S02]  /*2a30*/  PRMT R100, R28, 0x7772, RZ ;  /* 0x000077721c647816 */ /* 0x000fe400000000ff */
[----:B------:R-:W-:Y:S02]  /*2a40*/  PRMT R28, R9, 0x5410, R83 ;  /* 0x00005410091c7816 */ /* 0x000fe40000000053 */
[----:B------:R-:W-:Y:S02]  /*2a50*/  PRMT R64, R10, 0x5410, R11 ;  /* 0x000054100a407816 */ /* 0x000fe4000000000b */
[----:B------:R-:W-:Y:S02]  /*2a60*/  SHF.R.U32.HI R9, RZ, 0x8, R3 ;  /* 0x00000008ff097819 */ /* 0x000fe40000011603 */
[----:B------:R-:W-:-:S02]  /*2a70*/  SHF.R.U32.HI R11, RZ, 0x18, R24 ;  /* 0x00000018ff0b7819 */ /* 0x000fc40000011618 */
[----:B------:R-:W-:Y:S02]  /*2a80*/  LOP3.LUT R3, R8, 0xff, RZ, 0xc0, !PT ;  /* 0x000000ff08037812 */ /* 0x000fe400078ec0ff */
[----:B------:R-:W-:Y:S02]  /*2a90*/  PRMT R189, R12, 0x5410, R14 ;  /* 0x000054100cbd7816 */ /* 0x000fe4000000000e */
[----:B------:R-:W-:Y:S02]  /*2aa0*/  PRMT R178, R20, 0x5410, R21 ;  /* 0x0000541014b27816 */ /* 0x000fe40000000015 */
[----:B------:R-:W-:Y:S02]  /*2ab0*/  LOP3.LUT R12, R24, 0xff, RZ, 0xc0, !PT ;  /* 0x000000ff180c7812 */ /* 0x000fe400078ec0ff */
[----:B------:R-:W-:Y:S02]  /*2ac0*/  PRMT R21, R3, 0x5410, R11 ;  /* 0x0000541003157816 */ /* 0x000fe4000000000b */
[----:B------:R-:W-:-:S02]  /*2ad0*/  PRMT R6, R37, 0x7632, R6 ;  /* 0x0000763225067816 */ /* 0x000fc40000000006 */
[C---:B------:R-:W-:Y:S02]  /*2ae0*/  LOP3.LUT R3, R13.reuse, 0xffff, RZ, 0xc0, !PT ;  /* 0x0000ffff0d037812 */ /* 0x040fe400078ec0ff */
[----:B------:R-:W-:Y:S02]  /*2af0*/  PRMT R4, R13, 0x7632, R4 ;  /* 0x000076320d047816 */ /* 0x000fe40000000004 */
[----:B------:R-:W-:Y:S02]  /*2b00*/  PRMT R20, R12, 0x5410, R9 ;  /* 0x000054100c147816 */ /* 0x000fe40000000009 */
[----:B------:R-:W-:Y:S02]  /*2b10*/  SHF.R.U32.HI R9, RZ, 0x8, R5 ;  /* 0x00000008ff097819 */ /* 0x000fe40000011605 */
[----:B------:R-:W-:Y:S02]  /*2b20*/  LOP3.LUT R8, R6, 0xff, RZ, 0xc0, !PT ;  /* 0x000000ff06087812 */ /* 0x000fe400078ec0ff */
[----:B------:R-:W-:-:S02]  /*2b30*/  SHF.R.U32.HI R5, RZ, 0x8, R3 ;  /* 0x00000008ff057819 */ /* 0x000fc40000011603 */
[----:B------:R-:W-:Y:S02]  /*2b40*/  SHF.R.U32.HI R6, RZ, 0x18, R13 ;  /* 0x00000018ff067819 */ /* 0x000fe4000001160d */
[----:B------:R-:W-:Y:S02]  /*2b50*/  LOP3.LUT R3, R4, 0xff, RZ, 0xc0, !PT ;  /* 0x000000ff04037812 */ /* 0x000fe400078ec0ff */
[----:B------:R-:W-:Y:S02]  /*2b60*/  FMNMX3.FTZ R4, R124, R125, R104, !PT ;  /* 0x0000007d7c047276 */ /* 0x000fe40007810068 */
[----:B------:R-:W-:Y:S02]  /*2b70*/  PRMT R25, R3, 0x5410, R6 ;  /* 0x0000541003197816 */ /* 0x000fe40000000006 */
[----:B------:R-:W-:Y:S02]  /*2b80*/  FMNMX3.FTZ R3, R126, R127, R106, !PT ;  /* 0x0000007f7e037276 */ /* 0x000fe4000781006a */
[----:B------:R-:W-:-:S02]  /*2b90*/  FMNMX3.FTZ R4, R4, R105, R84, !PT ;  /* 0x0000006904047276 */ /* 0x000fc40007810054 */
[----:B------:R-:W-:Y:S02]  /*2ba0*/  FMNMX3.FTZ R3, R3, R107, R86, !PT ;  /* 0x0000006b03037276 */ /* 0x000fe40007810056 */
[----:B------:R-:W-:Y:S02]  /*2bb0*/  LOP3.LUT R7, R13, 0xff, RZ, 0xc0, !PT ;  /* 0x000000ff0d077812 */ /* 0x000fe400078ec0ff */
[----:B------:R-:W-:Y:S02]  /*2bc0*/  FMNMX3.FTZ R4, R4, R85, R116, !PT ;  /* 0x0000005504047276 */ /* 0x000fe40007810074 */
[----:B------:R-:W-:Y:S02]  /*2bd0*/  FMNMX3.FTZ R3, R3, R87, R118, !PT ;  /* 0x0000005703037276 */ /* 0x000fe40007810076 */
[----:B------:R-:W-:Y:S02]  /*2be0*/  PRMT R24, R7, 0x5410, R5 ;  /* 0x0000541007187816 */ /* 0x000fe40000000005 */
[----:B------:R-:W-:-:S02]  /*2bf0*/  FMNMX3.FTZ R4, R4, R117, R88, !PT ;  /* 0x0000007504047276 */ /* 0x000fc40007810058 */
[----:B------:R-:W-:Y:S02]  /*2c00*/  LOP3.LUT R5, R38, 0xffff, RZ, 0xc0, !PT ;  /* 0x0000ffff26057812 */ /* 0x000fe400078ec0ff */
[----:B------:R-:W-:Y:S02]  /*2c10*/  FMNMX3.FTZ R3, R3, R119, R90, !PT ;  /* 0x0000007703037276 */ /* 0x000fe4000781005a */
[----:B------:R-:W-:Y:S02]  /*2c20*/  FMNMX3.FTZ R4, R4, R89, R120, !PT ;  /* 0x0000005904047276 */ /* 0x000fe40007810078 */
[----:B------:R-:W-:Y:S02]  /*2c30*/  LOP3.LUT R6, R38, 0xff, RZ, 0xc0, !PT ;  /* 0x000000ff26067812 */ /* 0x000fe400078ec0ff */
[----:B------:R-:W-:Y:S02]  /*2c40*/  SHF.R.U32.HI R5, RZ, 0x8, R5 ;  /* 0x00000008ff057819 */ /* 0x000fe40000011605 */
[----:B------:R-:W-:-:S02]  /*2c50*/  FMNMX3.FTZ R3, R3, R91, R122, !PT ;  /* 0x0000005b03037276 */ /* 0x000fc4000781007a */
[----:B------:R-:W-:Y:S02]  /*2c60*/  LOP3.LUT R10, R27, 0xff, RZ, 0xc0, !PT ;  /* 0x000000ff1b0a7812 */ /* 0x000fe400078ec0ff */
[----:B------:R-:W-:Y:S02]  /*2c70*/  FMNMX3.FTZ R4, R4, R121, R169, !PT ;  /* 0x0000007904047276 */ /* 0x000fe400078100a9 */
[--C-:B------:R-:W-:Y:S02]  /*2c80*/  PRMT R27, R6, 0x5410, R5.reuse ;  /* 0x00005410061b7816 */ /* 0x100fe40000000005 */
[----:B------:R-:W-:Y:S02]  /*2c90*/  PRMT R5, R38, 0x7632, R5 ;  /* 0x0000763226057816 */ /* 0x000fe40000000005 */
[----:B------:R-:W-:Y:S02]  /*2ca0*/  FMNMX3.FTZ R3, R3, R123, R171, !PT ;  /* 0x0000007b03037276 */ /* 0x000fe400078100ab */
[----:B------:R-:W-:-:S02]  /*2cb0*/  FMNMX3.FTZ R4, R4, R82, R192, !PT ;  /* 0x0000005204047276 */ /* 0x000fc400078100c0 */
[----:B------:R-:W-:Y:S02]  /*2cc0*/  SHF.R.U32.HI R6, RZ, 0x18, R38 ;  /* 0x00000018ff067819 */ /* 0x000fe40000011626 */
[----:B------:R-:W-:Y:S02]  /*2cd0*/  LOP3.LUT R5, R5, 0xff, RZ, 0xc0, !PT ;  /* 0x000000ff05057812 */ /* 0x000fe400078ec0ff */
[----:B------:R-:W-:Y:S02]  /*2ce0*/  FMNMX3.FTZ R3, R3, R170, R194, !PT ;  /* 0x000000aa03037276 */ /* 0x000fe400078100c2 */
[----:B------:R-:W-:Y:S02]  /*2cf0*/  FMNMX3.FTZ R4, R4, R193, R152, !PT ;  /* 0x000000c104047276 */ /* 0x000fe40007810098 */
[C---:B------:R-:W-:Y:S02]  /*2d00*/  PRMT R129, R26.reuse, 0x7771, RZ ;  /* 0x000077711a817816 */ /* 0x040fe400000000ff */
[----:B------:R-:W-:-:S02]  /*2d10*/  PRMT R102, R26, 0x7773, RZ ;  /* 0x000077731a667816 */ /* 0x000fc400000000ff */
[----:B------:R-:W-:Y:S02]  /*2d20*/  PRMT R103, R26, 0x7772, RZ ;  /* 0x000077721a677816 */ /* 0x000fe400000000ff */
[----:B------:R-:W-:Y:S02]  /*2d30*/  PRMT R26, R5, 0x5410, R6 ;  /* 0x00005410051a7816 */ /* 0x000fe40000000006 */
        /* <DEDUP_REMOVED lines=22> */
[----:B------:R-:W-:Y:S02]  /*2ea0*/  PRMT R190, R10, 0x5410, R35 ;  /* 0x000054100abe7816 */ /* 0x000fe40000000023 */
[----:B------:R-:W-:Y:S02]  /*2eb0*/  FMNMX3.FTZ R6, R4, R237, R139, !PT ;  /* 0x000000ed04067276 */ /* 0x000fe4000781008b */
[----:B------:R-:W-:Y:S02]  /*2ec0*/  PRMT R56, R18, 0x5410, R19 ;  /* 0x0000541012387816 */ /* 0x000fe40000000013 */
[----:B------:R-:W-:Y:S02]  /*2ed0*/  LOP3.LUT R11, R37, 0xff, RZ, 0xc0, !PT ;  /* 0x000000ff250b7812 */ /* 0x000fe400078ec0ff */
[----:B------:R-:W-:Y:S02]  /*2ee0*/  SHF.R.U32.HI R10, RZ, 0x18, R37 ;  /* 0x00000018ff0a7819 */ /* 0x000fe40000011625 */
[----:B------:R-:W-:-:S02]  /*2ef0*/  FMNMX3.FTZ R4, R5, R151, R174, !PT ;  /* 0x0000009705047276 */ /* 0x000fc400078100ae */
[C---:B------:R-:W-:Y:S02]  /*2f00*/  PRMT R18, R32.reuse, 0x7773, RZ ;  /* 0x0000777320127816 */ /* 0x040fe400000000ff */
[----:B------:R-:W-:Y:S02]  /*2f10*/  PRMT R16, R32, 0x7772, RZ ;  /* 0x0000777220107816 */ /* 0x000fe400000000ff */
[----:B------:R-:W-:Y:S02]  /*2f20*/  FMNMX3.FTZ R3, R3, R239, R166, !PT ;  /* 0x000000ef03037276 */ /* 0x000fe400078100a6 */
[----:B------:R-:W-:Y:S02]  /*2f30*/  FMNMX3.FTZ R5, R7, R173, R160, !PT ;  /* 0x000000ad07057276 */ /* 0x000fe400078100a0 */
[----:B------:R-:W-:Y:S02]  /*2f40*/  PRMT R19, R11, 0x5410, R9 ;  /* 0x000054100b137816 */ /* 0x000fe40000000009 */
[----:B------:R-:W-:-:S02]  /*2f50*/  PRMT R23, R8, 0x5410, R10 ;  /* 0x0000541008177816 */ /* 0x000fc4000000000a */
[----:B------:R-:W-:Y:S02]  /*2f60*/  PRMT R47, R63, 0x5410, R67 ;  /* 0x000054103f2f7816 */ /* 0x000fe40000000043 */
[----:B------:R-:W-:Y:S02]  /*2f70*/  PRMT R128, R32, 0x7771, RZ ;  /* 0x0000777120807816 */ /* 0x000fe400000000ff */
[----:B------:R-:W-:Y:S02]  /*2f80*/  PRMT R191, R15, 0x5410, R17 ;  /* 0x000054100fbf7816 */ /* 0x000fe40000000011 */
[----:B------:R-:W-:Y:S02]  /*2f90*/  PRMT R184, R16, 0x5410, R18 ;  /* 0x0000541010b87816 */ /* 0x000fe40000000012 */
[----:B------:R-:W-:Y:S02]  /*2fa0*/  FMNMX3.FTZ R11, R6, R205, R227, !PT ;  /* 0x000000cd060b7276 */ /* 0x000fe400078100e3 */
[----:B------:R-:W-:-:S02]  /*2fb0*/  FMNMX3.FTZ R10, R3, R167, R186, !PT ;  /* 0x000000a7030a7276 */ /* 0x000fc400078100ba */
        /* <DEDUP_REMOVED lines=8> */
[----:B------:R-:W-:-:S04]  /*3040*/  LEA R6, P0, R4, R210, 0x1 ;  /* 0x000000d204067211 */ /* 0x000fc800078008ff */
[C---:B------:R-:W-:Y:S02]  /*3050*/  LEA.HI.X R7, R4.reuse, R209, R5, 0x1, P0 ;  /* 0x000000d104077211 */ /* 0x040fe400000f0c05 */
[----:B------:R-:W-:-:S03]  /*3060*/  IADD3 R3, P0, PT, R4, UR7, RZ ;  /* 0x0000000704037c10 */ /* 0x000fc6000ff1e0ff */
[----:B------:R-:W-:Y:S01]  /*3070*/  @!PT LDS RZ, [RZ] ;  /* 0x00000000fffff984 */ /* 0x000fe20000000800 */
[----:B------:R-:W-:Y:S01]  /*3080*/  @!PT LDS RZ, [RZ] ;  /* 0x00000000fffff984 */ /* 0x000fe20000000800 */
[----:B------:R-:W-:Y:S01]  /*3090*/  @!PT LDS RZ, [RZ] ;  /* 0x00000000fffff984 */ /* 0x000fe20000000800 */
[----:B------:R-:W-:Y:S01]  /*30a0*/  LDGSTS.E.BYPASS.LTC128B.128 [R226+0x2000], desc[UR24][R6.64] ;  /* 0x0200000006e27fae */ /* 0x000fe2000b981a18 */
[----:B------:R-:W-:Y:S02]  /*30b0*/  IADD3.X R8, PT, PT, R5, UR20, RZ, P0, !PT ;  /* 0x0000001405087c10 */ /* 0x000fe400087fe4ff */
[----:B------:R-:W-:-:S04]  /*30c0*/  LEA R4, P0, R3, R210, 0x1 ;  /* 0x000000d203047211 */ /* 0x000fc800078008ff */
[----:B------:R-:W-:-:S05]  /*30d0*/  LEA.HI.X R5, R3, R209, R8, 0x1, P0 ;  /* 0x000000d103057211 */ /* 0x000fca00000f0c08 */
[----:B------:R1:W-:Y:S02]  /*30e0*/  LDGSTS.E.BYPASS.LTC128B.128 [R226+0x2800], desc[UR24][R4.64] ;  /* 0x0280000004e27fae */ /* 0x0003e4000b981a18 */
[C---:B-1----:R-:W-:Y:S02]  /*30f0*/  IADD3 R4, P1, PT, R3.reuse, UR7, RZ ;  /* 0x0000000703047c10 */ /* 0x042fe4000ff3e0ff */
[----:B------:R-:W-:Y:S02]  /*3100*/  IADD3 R3, P0, PT, R3, UR6, RZ ;  /* 0x0000000603037c10 */ /* 0x000fe4000ff1e0ff */
[----:B------:R-:W-:Y:S02]  /*3110*/  IADD3.X R5, PT, PT, R8, UR20, RZ, P1, !PT ;  /* 0x0000001408057c10 */ /* 0x000fe40008ffe4ff */
[----:B------:R-:W-:-:S04]  /*3120*/  LEA R6, P1, R4, R210, 0x1 ;  /* 0x000000d204067211 */ /* 0x000fc800078208ff */
[-C--:B------:R-:W-:Y:S02]  /*3130*/  LEA.HI.X R7, R4, R209.reuse, R5, 0x1, P1 ;  /* 0x000000d104077211 */ /* 0x080fe400008f0c05 */
[----:B------:R-:W-:Y:S02]  /*3140*/  IADD3.X R5, PT, PT, R8, UR21, RZ, P0, !PT ;  /* 0x0000001508057c10 */ /* 0x000fe400087fe4ff */
[C---:B------:R-:W-:Y:S01]  /*3150*/  LEA R4, P0, R3.reuse, R210, 0x1 ;  /* 0x000000d203047211 */ /* 0x040fe200078008ff */
[----:B------:R1:W-:Y:S03]  /*3160*/  LDGSTS.E.BYPASS.LTC128B.128 [R226+0x3000], desc[UR24][R6.64] ;  /* 0x0300000006e27fae */ /* 0x0003e6000b981a18 */
[----:B------:R-:W-:-:S05]  /*3170*/  LEA.HI.X R5, R3, R209, R5, 0x1, P0 ;  /* 0x000000d103057211 */ /* 0x000fca00000f0c05 */
[----:B------:R1:W-:Y:S04]  /*3180*/  LDGSTS.E.BYPASS.LTC128B.128 [R226+0x3800], desc[UR24][R4.64] ;  /* 0x0380000004e27fae */ /* 0x0003e8000b981a18 */
[----:B------:R-:W0:Y:S02]  /*3190*/  LDGDEPBAR ;  /* 0x00000000000079af */ /* 0x000e240000000000 */
.L_x_567:
[----:B------:R-:W2:Y:S01]  /*31a0*/  LDL.LU R33, [R1+0xac] ;  /* 0x0000ac0001217983 */ /* 0x000ea20000300800 */
[----:B------:R-:W3:Y:S03]  /*31b0*/  LDCU UR5, c[0x0][0x45c] ;  /* 0x00008b80ff0577ac */ /* 0x000ee60008000800 */
[----:B------:R-:W4:Y:S04]  /*31c0*/  LDL.LU R32, [R1+0x98] ;  /* 0x0000980001207983 */ /* 0x000f280000300800 */
[----:B------:R-:W3:Y:S04]  /*31d0*/  LDL.LU R31, [R1+0x88] ;  /* 0x00008800011f7983 */ /* 0x000ee80000300800 */
[----:B------:R-:W4:Y:S04]  /*31e0*/  LDL.LU R18, [R1+0xe8] ;  /* 0x0000e80001127983 */ /* 0x000f280000300800 */
[----:B------:R-:W4:Y:S04]  /*31f0*/  LDL.LU R17, [R1+0x38] ;  /* 0x0000380001117983 */ /* 0x000f280000300800 */
[----:B------:R-:W4:Y:S04]  /*3200*/  LDL.LU R16, [R1+0x3c] ;  /* 0x00003c0001107983 */ /* 0x000f280000300800 */
[----:B------:R-:W4:Y:S04]  /*3210*/  LDL.LU R15, [R1+0x40] ;  /* 0x00004000010f7983 */ /* 0x000f280000300800 */
[----:B------:R-:W4:Y:S04]  /*3220*/  LDL.LU R14, [R1+0x44] ;  /* 0x00004400010e7983 */ /* 0x000f280000300800 */
[----:B------:R-:W4:Y:S04]  /*3230*/  LDL.LU R13, [R1+0x4] ;  /* 0x00000400010d7983 */ /* 0x000f280000300800 */
[----:B------:R-:W4:Y:S04]  /*3240*/  LDL.LU R8, [R1+0xf0] ;  /* 0x0000f00001087983 */ /* 0x000f280000300800 */
[----:B-1----:R-:W4:Y:S04]  /*3250*/  LDL.LU R7, [R1+0xf4] ;  /* 0x0000f40001077983 */ /* 0x002f280000300800 */
[----:B------:R-:W4:Y:S04]  /*3260*/  LDL.LU R6, [R1+0xec] ;  /* 0x0000ec0001067983 */ /* 0x000f280000300800 */
[----:B------:R-:W4:Y:S04]  /*3270*/  LDL.LU R5, [R1+0x2c] ;  /* 0x00002c0001057983 */ /* 0x000f280000300800 */
[----:B------:R-:W4:Y:S04]  /*3280*/  LDL.LU R4, [R1+0x34] ;  /* 0x0000340001047983 */ /* 0x000f280000300800 */
[----:B------:R-:W4:Y:S04]  /*3290*/  LDL.LU R3, [R1+0x28] ;  /* 0x0000280001037983 */ /* 0x000f280000300800 */
[----:B------:R-:W-:Y:S04]  /*32a0*/  STL [R1+0x148], R189 ;  /* 0x000148bd01007387 */ /* 0x000fe80000100800 */
[----:B------:R-:W-:Y:S04]  /*32b0*/  STL [R1+0x144], R191 ;  /* 0x000144bf01007387 */ /* 0x000fe80000100800 */
[----:B------:R-:W4:Y:S04]  /*32c0*/  LDL.LU R83, [R1+0xc] ;  /* 0x00000c0001537983 */ /* 0x000f280000300800 */
[----:B------:R-:W-:Y:S04]  /*32d0*/  STL [R1+0x140], R190 ;  /* 0x000140be01007387 */ /* 0x000fe80000100800 */
[----:B------:R-:W-:Y:S04]  /*32e0*/  STL [R1+0x13c], R226 ;  /* 0x00013ce201007387 */ /* 0x000fe80000100800 */
[----:B------:R-:W-:Y:S04]  /*32f0*/  STL [R1+0x138], R222 ;  /* 0x000138de01007387 */ /* 0x000fe80000100800 */
[----:B------:R-:W-:Y:S04]  /*3300*/  STL [R1+0x134], R221 ;  /* 0x000134dd01007387 */ /* 0x000fe80000100800 */
[----:B------:R-:W-:Y:S04]  /*3310*/  STL [R1+0x130], R220 ;  /* 0x000130dc01007387 */ /* 0x000fe80000100800 */
[----:B------:R-:W-:Y:S04]  /*3320*/  STL [R1+0x12c], R218 ;  /* 0x00012cda01007387 */ /* 0x000fe80000100800 */
[----:B------:R-:W-:Y:S04]  /*3330*/  STL [R1+0x128], R217 ;  /* 0x000128d901007387 */ /* 0x000fe80000100800 */
[----:B------:R1:W-:Y:S04]  /*3340*/  STL [R1+0x124], R216 ;  /* 0x000124d801007387 */ /* 0x0003e80000100800 */
[----:B-1----:R-:W4:Y:S04]  /*3350*/  LDL.LU R216, [R1+0xe4] ;  /* 0x0000e40001d87983 */ /* 0x002f280000300800 */
[----:B------:R1:W-:Y:S04]  /*3360*/  STL [R1+0x120], R211 ;  /* 0x000120d301007387 */ /* 0x0003e80000100800 */
[----:B------:R-:W4:Y:S04]  /*3370*/  LDL.LU R191, [R1+0x94] ;  /* 0x0000940001bf7983 */ /* 0x000f280000300800 */
        /* <DEDUP_REMOVED lines=8> */
[----:B------:R-:W-:Y:S04]  /*3400*/  STL [R1+0x11c], R208 ;  /* 0x00011cd001007387 */ /* 0x000fe80000100800 */
[----:B------:R-:W-:Y:S04]  /*3410*/  STL [R1+0x118], R207 ;  /* 0x000118cf01007387 */ /* 0x000fe80000100800 */
[----:B------:R1:W-:Y:S04]  /*3420*/  STL [R1+0x114], R206 ;  /* 0x000114ce01007387 */ /* 0x0003e80000100800 */
[----:B-1----:R-:W4:Y:S04]  /*3430*/  LDL.LU R206, [R1+0xd8] ;  /* 0x0000d80001ce7983 */ /* 0x002f280000300800 */
[----:B------:R1:W-:Y:S04]  /*3440*/  STL [R1+0x110], R204 ;  /* 0x000110cc01007387 */ /* 0x0003e80000100800 */
[----:B-1----:R-:W4:Y:S04]  /*3450*/  LDL.LU R204, [R1+0xa0] ;  /* 0x0000a00001cc7983 */ /* 0x002f280000300800 */
[----:B------:R1:W-:Y:S04]  /*3460*/  STL [R1+0x10c], R183 ;  /* 0x00010cb701007387 */ /* 0x0003e80000100800 */
[----:B-1----:R-:W4:Y:S04]  /*3470*/  LDL.LU R183, [R1+0xbc] ;  /* 0x0000bc0001b77983 */ /* 0x002f280000300800 */
[----:B------:R1:W-:Y:S04]  /*3480*/  STL [R1+0x108], R182 ;  /* 0x000108b601007387 */ /* 0x0003e80000100800 */
[----:B-1----:R-:W4:Y:S04]  /*3490*/  LDL.LU R182, [R1+0x90] ;  /* 0x0000900001b67983 */ /* 0x002f280000300800 */
[----:B------:R1:W-:Y:S01]  /*34a0*/  STL [R1+0x104], R181 ;  /* 0x000104b501007387 */ /* 0x0003e20000100800 */
[----:B--2---:R-:W-:-:S03]  /*34b0*/  IMAD.MOV.U32 R185, RZ, RZ, R33 ;  /* 0x000000ffffb97224 */ /* 0x004fc600078e0021 */
[----:B-1----:R-:W2:Y:S04]  /*34c0*/  LDL.LU R181, [R1+0xa8] ;  /* 0x0000a80001b57983 */ /* 0x002ea80000300800 */
[----:B------:R1:W-:Y:S04]  /*34d0*/  STL [R1+0x100], R180 ;  /* 0x000100b401007387 */ /* 0x0003e80000100800 */
[----:B-1----:R-:W2:Y:S04]  /*34e0*/  LDL.LU R180, [R1+0x80] ;  /* 0x0000800001b47983 */ /* 0x002ea80000300800 */
[----:B------:R1:W-:Y:S04]  /*34f0*/  STL [R1+0xfc], R80 ;  /* 0x0000fc5001007387 */ /* 0x0003e80000100800 */
[----:B-1----:R-:W2:Y:S04]  /*3500*/  LDL.LU R80, [R1+0x30] ;  /* 0x0000300001507983 */ /* 0x002ea80000300800 */
[----:B------:R1:W-:Y:S04]  /*3510*/  STL [R1+0xf8], R79 ;  /* 0x0000f84f01007387 */ /* 0x0003e80000100800 */
[----:B-1----:R-:W2:Y:S01]  /*3520*/  LDL.LU R79, [R1+0xe0] ;  /* 0x0000e000014f7983 */ /* 0x002ea20000300800 */
[----:B---3--:R-:W-:-:S02]  /*3530*/  IMAD.MOV.U32 R168, RZ, RZ, R31 ;  /* 0x000000ffffa87224 */ /* 0x008fc400078e001f */
[----:B----4-:R-:W-:Y:S02]  /*3540*/  IMAD.MOV.U32 R93, RZ, RZ, R18 ;  /* 0x000000ffff5d7224 */ /* 0x010fe400078e0012 */
[----:B------:R-:W-:Y:S01]  /*3550*/  IMAD.MOV.U32 R31, RZ, RZ, R13 ;  /* 0x000000ffff1f7224 */ /* 0x000fe200078e000d */
[----:B------:R-:W-:Y:S01]  /*3560*/  MOV R92, R6 ;  /* 0x00000006005c7202 */ /* 0x000fe20000000f00 */
[----:B------:R-:W-:Y:S02]  /*3570*/  IMAD.MOV.U32 R188, RZ, RZ, R4 ;  /* 0x000000ffffbc7224 */ /* 0x000fe400078e0004 */
[----:B------:R-:W-:Y:S01]  /*3580*/  IMAD.MOV.U32 R95, RZ, RZ, R8 ;  /* 0x000000ffff5f7224 */ /* 0x000fe200078e0008 */
[----:B------:R-:W-:Y:S01]  /*3590*/  FMNMX3.FTZ R4, R11, R31, R93, !PT ;  /* 0x0000001f0b047276 */ /* 0x000fe2000781005d */
[----:B------:R-:W-:Y:S01]  /*35a0*/  IMAD.MOV.U32 R71, RZ, RZ, R5 ;  /* 0x000000ffff477224 */ /* 0x000fe200078e0005 */
[----:B------:R-:W-:Y:S01]  /*35b0*/  FMNMX.FTZ R5, R163, R12, !PT ;  /* 0x0000000ca3057209 */ /* 0x000fe20007810000 */
[----:B------:R-:W-:-:S02]  /*35c0*/  IMAD.MOV.U32 R143, RZ, RZ, R32 ;  /* 0x000000ffff8f7224 */ /* 0x000fc400078e0020 */
[----:B------:R-:W-:Y:S02]  /*35d0*/  IMAD.MOV.U32 R94, RZ, RZ, R7 ;  /* 0x000000ffff5e7224 */ /* 0x000fe400078e0007 */
[----:B------:R-:W-:Y:S01]  /*35e0*/  IMAD.MOV.U32 R165, RZ, RZ, R3 ;  /* 0x000000ffffa57224 */ /* 0x000fe200078e0003 */
[----:B------:R-:W-:Y:S01]  /*35f0*/  FMNMX3.FTZ R3, R10, R83, R95, !PT ;  /* 0x000000530a037276 */ /* 0x000fe2000781005f */
[----:B------:R-:W1:Y:S03]  /*3600*/  SHFL.BFLY PT, R7, R5, 0x2, 0x1f ;  /* 0x0c401f0005077f89 */ /* 0x000e6600000e0000 */
[----:B------:R-:W-:Y:S01]  /*3610*/  FMNMX3.FTZ R3, R3, R94, R143, !PT ;  /* 0x0000005e03037276 */ /* 0x000fe2000781008f */
[----:B------:R-:W3:Y:S01]  /*3620*/  SHFL.BFLY PT, R6, R9, 0x2, 0x1f ;  /* 0x0c401f0009067f89 */ /* 0x000ee200000e0000 */
[----:B------:R-:W-:Y:S01]  /*3630*/  IMAD.MOV.U32 R179, RZ, RZ, R17 ;  /* 0x000000ffffb37224 */ /* 0x000fe200078e0011 */
[----:B------:R-:W-:Y:S01]  /*3640*/  MOV R177, R16 ;  /* 0x0000001000b17202 */ /* 0x000fe20000000f00 */
[----:B------:R-:W-:-:S02]  /*3650*/  IMAD.MOV.U32 R176, RZ, RZ, R15 ;  /* 0x000000ffffb07224 */ /* 0x000fc400078e000f */
[----:B------:R-:W-:Y:S01]  /*3660*/  IMAD.MOV.U32 R187, RZ, RZ, R14 ;  /* 0x000000ffffbb7224 */ /* 0x000fe200078e000e */
[----:B-1----:R-:W-:Y:S02]  /*3670*/  FMNMX.FTZ R11, R5, R7, !PT ;  /* 0x00000007050b7209 */ /* 0x002fe40007810000 */
[----:B---3--:R-:W-:-:S03]  /*3680*/  FMNMX.FTZ R12, R9, R6, !PT ;  /* 0x00000006090c7209 */ /* 0x008fc60007810000 */
[----:B------:R-:W1:Y:S04]  /*3690*/  SHFL.BFLY PT, R16, R11, 0x1, 0x1f ;  /* 0x0c201f000b107f89 */ /* 0x000e6800000e0000 */
[----:B------:R-:W3:Y:S01]  /*36a0*/  SHFL.BFLY PT, R15, R12, 0x1, 0x1f ;  /* 0x0c201f000c0f7f89 */ /* 0x000ee200000e0000 */
[C---:B------:R-:W-:Y:S02]  /*36b0*/  LOP3.LUT R5, R36.reuse, 0xffff, RZ, 0xc0, !PT ;  /* 0x0000ffff24057812 */ /* 0x040fe400078ec0ff */
[C---:B------:R-:W-:Y:S02]  /*36c0*/  LOP3.LUT R6, R36.reuse, 0xff, RZ, 0xc0, !PT ;  /* 0x000000ff24067812 */ /* 0x040fe400078ec0ff */
[----:B------:R-:W-:Y:S02]  /*36d0*/  SHF.R.U32.HI R5, RZ, 0x8, R5 ;  /* 0x00000008ff057819 */ /* 0x000fe40000011605 */
[----:B------:R-:W-:-:S02]  /*36e0*/  PRMT R7, R36, 0x7632, R7 ;  /* 0x0000763224077816 */ /* 0x000fc40000000007 */
[----:B------:R-:W-:Y:S02]  /*36f0*/  PRMT R18, R6, 0x5410, R5 ;  /* 0x0000541006127816 */ /* 0x000fe40000000005 */
[C---:B------:R-:W-:Y:S02]  /*3700*/  LOP3.LUT R5, R29.reuse, 0xffff, RZ, 0xc0, !PT ;  /* 0x0000ffff1d057812 */ /* 0x040fe400078ec0ff */
[----:B------:R-:W-:Y:S02]  /*3710*/  PRMT R9, R29, 0x7632, R9 ;  /* 0x000076321d097816 */ /* 0x000fe40000000009 */
[----:B------:R-:W-:Y:S02]  /*3720*/  LOP3.LUT R17, R7, 0xff, RZ, 0xc0, !PT ;  /* 0x000000ff07117812 */ /* 0x000fe400078ec0ff */
[----:B------:R-:W-:Y:S02]  /*3730*/  SHF.R.U32.HI R6, RZ, 0x18, R36 ;  /* 0x00000018ff067819 */ /* 0x000fe40000011624 */
[----:B-1----:R-:W-:-:S02]  /*3740*/  FMNMX.FTZ R135, R11, R16, !PT ;  /* 0x000000100b877209 */ /* 0x002fc40007810000 */
[----:B------:R-:W1:Y:S01]  /*3750*/  LDC.U8 R11, c[0x0][0x4f8] ;  /* 0x00013e00ff0b7b82 */ /* 0x000e620000000000 */
[----:B------:R-:W-:Y:S02]  /*3760*/  SHF.R.U32.HI R7, RZ, 0x8, R5 ;  /* 0x00000008ff077819 */ /* 0x000fe40000011605 */
[----:B---3--:R-:W-:Y:S02]  /*3770*/  FMNMX.FTZ R136, R12, R15, !PT ;  /* 0x0000000f0c887209 */ /* 0x008fe40007810000 */
[----:B------:R-:W-:Y:S02]  /*3780*/  LOP3.LUT R10, R29, 0xff, RZ, 0xc0, !PT ;  /* 0x000000ff1d0a7812 */ /* 0x000fe400078ec0ff */
[----:B------:R-:W-:Y:S02]  /*3790*/  LOP3.LUT R5, R9, 0xff, RZ, 0xc0, !PT ;  /* 0x000000ff09057812 */ /* 0x000fe400078ec0ff */
[----:B------:R-:W-:Y:S01]  /*37a0*/  PRMT R17, R17, 0x5410, R6 ;  /* 0x0000541011117816 */ /* 0x000fe20000000006 */
[----:B------:R-:W-:Y:S01]  /*37b0*/  FMUL.FTZ R6, R136, UR5 ;  /* 0x0000000588067c20 */ /* 0x000fe20008410000 */
[----:B------:R-:W-:-:S02]  /*37c0*/  PRMT R43, R10, 0x5410, R7 ;  /* 0x000054100a2b7816 */ /* 0x000fc40000000007 */
[----:B------:R-:W-:Y:S02]  /*37d0*/  FSETP.NEU.FTZ.AND P0, PT, R136, -INF , PT ;  /* 0xff8000008800780b */ /* 0x000fe40003f1d000 */
[----:B------:R-:W-:Y:S02]  /*37e0*/  SHF.R.U32.HI R8, RZ, 0x18, R29 ;  /* 0x00000018ff087819 */ /* 0x000fe4000001161d */
[----:B------:R-:W-:Y:S02]  /*37f0*/  FSEL R6, R6, RZ, P0 ;  /* 0x000000ff06067208 */ /* 0x000fe40000000000 */
[----:B------:R-:W-:Y:S01]  /*3800*/  PRMT R52, R5, 0x5410, R8 ;  /* 0x0000541005347816 */ /* 0x000fe20000000008 */
[----:B------:R-:W-:Y:S02]  /*3810*/  FMUL.FTZ R5, R135, UR5 ;  /* 0x0000000587057c20 */ /* 0x000fe40008410000 */
[--C-:B------:R-:W-:Y:S01]  /*3820*/  FFMA.FTZ R7, R104, UR5, -R6.reuse ;  /* 0x0000000568077c23 */ /* 0x100fe20008010806 */
[----:B------:R-:W-:Y:S01]  /*3830*/  FFMA.FTZ R8, R105, UR5, -R6 ;  /* 0x0000000569087c23 */ /* 0x000fe20008010806 */
[----:B------:R-:W-:-:S02]  /*3840*/  FSETP.NEU.FTZ.AND P0, PT, R135, -INF , PT ;  /* 0xff8000008700780b */ /* 0x000fc40003f1d000 */
[----:B------:R3:W-:Y:S01]  /*3850*/  MUFU.EX2 R222, R7 ;  /* 0x0000000700de7308 */ /* 0x0007e20000000800 */
[----:B-1----:R-:W-:-:S03]  /*3860*/  IMAD.U32 R209, R11, 0x10000, RZ ;  /* 0x000100000bd17824 */ /* 0x002fc600078e00ff */
[----:B------:R-:W1:Y:S01]  /*3870*/  MUFU.EX2 R57, R8 ;  /* 0x0000000800397308 */ /* 0x000e620000000800 */
[----:B------:R-:W-:-:S04]  /*3880*/  FMNMX3.FTZ R4, R4, R92, R182, !PT ;  /* 0x0000005c04047276 */ /* 0x000fc800078100b6 */
[----:B------:R-:W-:-:S04]  /*3890*/  FMNMX3.FTZ R4, R4, R191, R206, !PT ;  /* 0x000000bf04047276 */ /* 0x000fc800078100ce */
[----:B--2---:R-:W-:-:S04]  /*38a0*/  FMNMX3.FTZ R4, R4, R221, R180, !PT ;  /* 0x000000dd04047276 */ /* 0x004fc800078100b4 */
[----:B------:R-:W-:-:S04]  /*38b0*/  FMNMX3.FTZ R4, R4, R226, R220, !PT ;  /* 0x000000e204047276 */ /* 0x000fc800078100dc */
[----:B------:R-:W-:-:S04]  /*38c0*/  FMNMX3.FTZ R4, R4, R218, R179, !PT ;  /* 0x000000da04047276 */ /* 0x000fc800078100b3 */
[----:B------:R-:W-:-:S04]  /*38d0*/  FMNMX3.FTZ R4, R4, R177, R204, !PT ;  /* 0x000000b104047276 */ /* 0x000fc800078100cc */
[----:B------:R-:W-:-:S04]  /*38e0*/  FMNMX3.FTZ R4, R4, R211, R165, !PT ;  /* 0x000000d304047276 */ /* 0x000fc800078100a5 */
[----:B------:R-:W-:-:S05]  /*38f0*/  FMNMX.FTZ R4, R71, R4, !PT ;  /* 0x0000000447047209 */ /* 0x000fca0007810000 */
[----:B------:R-:W2:Y:S01]  /*3900*/  SHFL.BFLY PT, R13, R4, 0x2, 0x1f ;  /* 0x0c401f00040d7f89 */ /* 0x000ea200000e0000 */
[----:B------:R-:W-:-:S04]  /*3910*/  FMNMX3.FTZ R3, R3, R189, R79, !PT ;  /* 0x000000bd03037276 */ /* 0x000fc8000781004f */
[----:B------:R-:W-:-:S04]  /*3920*/  FMNMX3.FTZ R3, R3, R216, R168, !PT ;  /* 0x000000d803037276 */ /* 0x000fc800078100a8 */
[----:B------:R-:W-:-:S04]  /*3930*/  FMNMX3.FTZ R3, R3, R190, R217, !PT ;  /* 0x000000be03037276 */ /* 0x000fc800078100d9 */
[----:B------:R-:W-:-:S04]  /*3940*/  FMNMX3.FTZ R3, R3, R183, R176, !PT ;  /* 0x000000b703037276 */ /* 0x000fc800078100b0 */
[----:B------:R-:W-:-:S04]  /*3950*/  FMNMX3.FTZ R3, R3, R187, R181, !PT ;  /* 0x000000bb03037276 */ /* 0x000fc800078100b5 */
[----:B------:R-:W-:-:S04]  /*3960*/  FMNMX3.FTZ R3, R3, R185, R80, !PT ;  /* 0x000000b903037276 */ /* 0x000fc80007810050 */
[----:B------:R-:W-:-:S05]  /*3970*/  FMNMX.FTZ R3, R188, R3, !PT ;  /* 0x00000003bc037209 */ /* 0x000fca0007810000 */
[----:B------:R-:W4:Y:S01]  /*3980*/  SHFL.BFLY PT, R14, R3, 0x2, 0x1f ;  /* 0x0c401f00030e7f89 */ /* 0x000f2200000e0000 */
[----:B--2---:R-:W-:-:S05]  /*3990*/  FMNMX.FTZ R4, R4, R13, !PT ;  /* 0x0000000d04047209 */ /* 0x004fca0007810000 */
[----:B------:R-:W2:Y:S01]  /*39a0*/  SHFL.BFLY PT, R9, R4, 0x1, 0x1f ;  /* 0x0c201f0004097f89 */ /* 0x000ea200000e0000 */
[----:B----4-:R-:W-:-:S05]  /*39b0*/  FMNMX.FTZ R3, R3, R14, !PT ;  /* 0x0000000e03037209 */ /* 0x010fca0007810000 */
[----:B------:R-:W4:Y:S01]  /*39c0*/  SHFL.BFLY PT, R10, R3, 0x1, 0x1f ;  /* 0x0c201f00030a7f89 */ /* 0x000f2200000e0000 */
[----:B------:R-:W-:Y:S02]  /*39d0*/  FSEL R5, R5, RZ, P0 ;  /* 0x000000ff05057208 */ /* 0x000fe40000000000 */
[----:B--2---:R-:W-:Y:S02]  /*39e0*/  FMNMX.FTZ R134, R4, R9, !PT ;  /* 0x0000000904867209 */ /* 0x004fe40007810000 */
[----:B------:R-:W-:Y:S01]  /*39f0*/  LOP3.LUT R209, R11, 0xff0000, R209, 0xf8, !PT ;  /* 0x00ff00000bd17812 */ /* 0x000fe200078ef8d1 */
[--C-:B---3--:R-:W-:Y:S01]  /*3a00*/  FFMA.FTZ R7, R106, UR5, -R5.reuse ;  /* 0x000000056a077c23 */ /* 0x108fe20008010805 */
[----:B------:R-:W-:-:S03]  /*3a10*/  FFMA.FTZ R4, R107, UR5, -R5 ;  /* 0x000000056b047c23 */ /* 0x000fc60008010805 */
[----:B------:R-:W-:Y:S04]  /*3a20*/  MUFU.EX2 R164, R7 ;  /* 0x0000000700a47308 */ /* 0x000fe80000000800 */
[----:B------:R1:W2:Y:S01]  /*3a30*/  MUFU.EX2 R55, R4 ;  /* 0x0000000400377308 */ /* 0x0002a20000000800 */
[----:B----4-:R-:W-:Y:S02]  /*3a40*/  FMNMX.FTZ R132, R3, R10, !PT ;  /* 0x0000000a03847209 */ /* 0x010fe40007810000 */
[----:B------:R-:W-:Y:S02]  /*3a50*/  HSET2.LE.AND R3, R22, R209, PT ;  /* 0x000000d116037233 */ /* 0x000fe40003803000 */
[----:B-1----:R-:W-:Y:S01]  /*3a60*/  F2FP.F16.F32.PACK_AB R4, R57, R222 ;  /* 0x000000de3904723e */ /* 0x002fe200000000ff */
[----:B------:R-:W-:-:S03]  /*3a70*/  FFMA.FTZ R7, R116, UR5, -R6 ;  /* 0x0000000574077c23 */ /* 0x000fc60008010806 */
[----:B------:R-:W-:Y:S01]  /*3a80*/  LOP3.LUT R50, R4, R3, RZ, 0xc0, !PT ;  /* 0x0000000304327212 */ /* 0x000fe200078ec0ff */
[----:B------:R-:W-:Y:S01]  /*3a90*/  FFMA.FTZ R4, R117, UR5, -R6 ;  /* 0x0000000575047c23 */ /* 0x000fe20008010806 */
[----:B------:R-:W-:Y:S01]  /*3aa0*/  LOP3.LUT R3, R46, 0xff00ff, RZ, 0xc0, !PT ;  /* 0x00ff00ff2e037812 */ /* 0x000fe200078ec0ff */
[----:B------:R1:W-:Y:S01]  /*3ab0*/  MUFU.EX2 R106, R7 ;  /* 0x00000007006a7308 */ /* 0x0003e20000000800 */
[----:B------:R-:W-:-:S03]  /*3ac0*/  FFMA.FTZ R8, R119, UR5, -R5 ;  /* 0x0000000577087c23 */ /* 0x000fc60008010805 */
[----:B------:R2:W3:Y:S01]  /*3ad0*/  MUFU.EX2 R208, R4 ;  /* 0x0000000400d07308 */ /* 0x0004e20000000800 */
[----:B------:R-:W-:-:S03]  /*3ae0*/  HSET2.LE.AND R3, R3, R209, PT ;  /* 0x000000d103037233 */ /* 0x000fc60003803000 */
[----:B------:R-:W-:Y:S01]  /*3af0*/  MUFU.EX2 R207, R8 ;  /* 0x0000000800cf7308 */ /* 0x000fe20000000800 */
[----:B-1----:R-:W-:Y:S01]  /*3b00*/  FFMA.FTZ R7, R118, UR5, -R5 ;  /* 0x0000000576077c23 */ /* 0x002fe20008010805 */
[----:B--2---:R-:W-:-:S03]  /*3b10*/  F2FP.F16.F32.PACK_AB R4, R55, R164 ;  /* 0x000000a43704723e */ /* 0x004fc600000000ff */
[----:B------:R1:W2:Y:S01]  /*3b20*/  MUFU.EX2 R97, R7 ;  /* 0x0000000700617308 */ /* 0x0002a20000000800 */
[----:B------:R-:W-:Y:S01]  /*3b30*/  LOP3.LUT R51, R4, R3, RZ, 0xc0, !PT ;  /* 0x0000000304337212 */ /* 0x000fe200078ec0ff */
[--C-:B------:R-:W-:Y:S01]  /*3b40*/  FFMA.FTZ R4, R125, UR5, -R6.reuse ;  /* 0x000000057d047c23 */ /* 0x100fe20008010806 */
[----:B------:R-:W-:Y:S01]  /*3b50*/  HSET2.LE.AND R3, R28, R209, PT ;  /* 0x000000d11c037233 */ /* 0x000fe20003803000 */
[--C-:B------:R-:W-:Y:S02]  /*3b60*/  FFMA.FTZ R9, R126, UR5, -R5.reuse ;  /* 0x000000057e097c23 */ /* 0x100fe40008010805 */
[----:B------:R3:W-:Y:S01]  /*3b70*/  MUFU.EX2 R246, R4 ;  /* 0x0000000400f67308 */ /* 0x0007e20000000800 */
[----:B-1----:R-:W-:Y:S01]  /*3b80*/  FFMA.FTZ R7, R124, UR5, -R6 ;  /* 0x000000057c077c23 */ /* 0x002fe20008010806 */
[----:B------:R-:W-:-:S03]  /*3b90*/  FFMA.FTZ R8, R127, UR5, -R5 ;  /* 0x000000057f087c23 */ /* 0x000fc60008010805 */
[----:B------:R1:W4:Y:S01]  /*3ba0*/  MUFU.EX2 R252, R7 ;  /* 0x0000000700fc7308 */ /* 0x0003220000000800 */
[----:B---3--:R-:W-:-:S03]  /*3bb0*/  F2FP.F16.F32.PACK_AB R4, R208, R106 ;  /* 0x0000006ad004723e */ /* 0x008fc600000000ff */
[----:B------:R-:W-:Y:S01]  /*3bc0*/  MUFU.EX2 R245, R9 ;  /* 0x0000000900f57308 */ /* 0x000fe20000000800 */
[----:B------:R-:W-:-:S03]  /*3bd0*/  LOP3.LUT R46, R4, R3, RZ, 0xc0, !PT ;  /* 0x00000003042e7212 */ /* 0x000fc600078ec0ff */
[----:B------:R3:W3:Y:S01]  /*3be0*/  MUFU.EX2 R244, R8 ;  /* 0x0000000800f47308 */ /* 0x0006e20000000800 */
[----:B-1----:R-:W-:Y:S02]  /*3bf0*/  LOP3.LUT R7, R47, 0xff00ff, RZ, 0xc0, !PT ;  /* 0x00ff00ff2f077812 */ /* 0x002fe400078ec0ff */
[----:B--2---:R-:W-:-:S03]  /*3c00*/  F2FP.F16.F32.PACK_AB R4, R207, R97 ;  /* 0x00000061cf04723e */ /* 0x004fc600000000ff */
[----:B------:R-:W-:-:S05]  /*3c10*/  HSET2.LE.AND R3, R7, R209, PT ;  /* 0x000000d107037233 */ /* 0x000fca0003803000 */
[----:B------:R-:W-:Y:S02]  /*3c20*/  LOP3.LUT R47, R4, R3, RZ, 0xc0, !PT ;  /* 0x00000003042f7212 */ /* 0x000fe400078ec0ff */
[--C-:B------:R-:W-:Y:S02]  /*3c30*/  HSET2.LE.AND R3, R20, R209.reuse, PT ;  /* 0x000000d114037233 */ /* 0x100fe40003803000 */
[----:B----4-:R-:W-:Y:S01]  /*3c40*/  F2FP.F16.F32.PACK_AB R4, R246, R252 ;  /* 0x000000fcf604723e */ /* 0x010fe200000000ff */
[--C-:B---3--:R-:W-:Y:S01]  /*3c50*/  FFMA.FTZ R8, R84, UR5, -R6.reuse ;  /* 0x0000000554087c23 */ /* 0x108fe20008010806 */
[----:B------:R-:W-:Y:S02]  /*3c60*/  FFMA.FTZ R7, R85, UR5, -R6 ;  /* 0x0000000555077c23 */ /* 0x000fe40008010806 */
[----:B------:R-:W-:Y:S02]  /*3c70*/  LOP3.LUT R48, R4, R3, RZ, 0xc0, !PT ;  /* 0x0000000304307212 */ /* 0x000fe400078ec0ff */
[----:B------:R-:W-:-:S02]  /*3c80*/  HSET2.LE.AND R3, R21, R209, PT ;  /* 0x000000d115037233 */ /* 0x000fc40003803000 */
[----:B------:R-:W-:Y:S01]  /*3c90*/  F2FP.F16.F32.PACK_AB R4, R244, R245 ;  /* 0x000000f5f404723e */ /* 0x000fe200000000ff */
[----:B------:R1:W-:Y:S04]  /*3ca0*/  MUFU.EX2 R247, R8 ;  /* 0x0000000800f77308 */ /* 0x0003e80000000800 */
[----:B------:R2:W3:Y:S01]  /*3cb0*/  MUFU.EX2 R84, R7 ;  /* 0x0000000700547308 */ /* 0x0004e20000000800 */
[----:B------:R-:W-:Y:S01]  /*3cc0*/  LOP3.LUT R49, R4, R3, RZ, 0xc0, !PT ;  /* 0x0000000304317212 */ /* 0x000fe200078ec0ff */
[C---:B------:R-:W-:Y:S01]  /*3cd0*/  FMUL.FTZ R3, R134.reuse, UR5 ;  /* 0x0000000586037c20 */ /* 0x040fe20008410000 */
[----:B------:R-:W-:Y:S02]  /*3ce0*/  FSETP.NEU.FTZ.AND P1, PT, R134, -INF , PT ;  /* 0xff8000008600780b */ /* 0x000fe40003f3d000 */
[----:B------:R-:W-:-:S02]  /*3cf0*/  FSETP.NEU.FTZ.AND P0, PT, R132, -INF , PT ;  /* 0xff8000008400780b */ /* 0x000fc40003f1d000 */
[----:B------:R-:W-:Y:S01]  /*3d00*/  FSEL R4, R3, RZ, P1 ;  /* 0x000000ff03047208 */ /* 0x000fe20000800000 */
[--C-:B-1----:R-:W-:Y:S01]  /*3d10*/  FFMA.FTZ R8, R87, UR5, -R5.reuse ;  /* 0x0000000557087c23 */ /* 0x102fe20008010805 */
[----:B------:R-:W-:Y:S01]  /*3d20*/  FMUL.FTZ R3, R132, UR5 ;  /* 0x0000000584037c20 */ /* 0x000fe20008410000 */
[----:B--2---:R-:W-:Y:S02]  /*3d30*/  FFMA.FTZ R7, R86, UR5, -R5 ;  /* 0x0000000556077c23 */ /* 0x004fe40008010805 */
[----:B------:R3:W-:Y:S04]  /*3d40*/  MUFU.EX2 R105, R8 ;  /* 0x0000000800697308 */ /* 0x0007e80000000800 */
[----:B------:R1:W2:Y:S01]  /*3d50*/  MUFU.EX2 R98, R7 ;  /* 0x0000000700627308 */ /* 0x0002a20000000800 */
[----:B------:R-:W-:Y:S01]  /*3d60*/  FSEL R3, R3, RZ, P0 ;  /* 0x000000ff03037208 */ /* 0x000fe20000000000 */
[--C-:B------:R-:W-:Y:S01]  /*3d70*/  FFMA.FTZ R9, R228, UR5, -R4.reuse ;  /* 0x00000005e4097c23 */ /* 0x100fe20008010804 */
[----:B------:R-:W-:Y:S01]  /*3d80*/  FFMA.FTZ R10, R229, UR5, -R4 ;  /* 0x00000005e50a7c23 */ /* 0x000fe20008010804 */
[----:B---3--:R-:W-:-:S02]  /*3d90*/  F2FP.F16.F32.PACK_AB R8, R84, R247 ;  /* 0x000000f75408723e */ /* 0x008fc400000000ff */
[--C-:B-1----:R-:W-:Y:S01]  /*3da0*/  HSET2.LE.AND R7, R19, R209.reuse, PT ;  /* 0x000000d113077233 */ /* 0x102fe20003803000 */
[----:B------:R1:W-:Y:S04]  /*3db0*/  MUFU.EX2 R225, R9 ;  /* 0x0000000900e17308 */ /* 0x0003e80000000800 */
[----:B------:R-:W-:Y:S01]  /*3dc0*/  LOP3.LUT R44, R8, R7, RZ, 0xc0, !PT ;  /* 0x00000007082c7212 */ /* 0x000fe200078ec0ff */
[----:B------:R-:W-:Y:S01]  /*3dd0*/  FFMA.FTZ R8, R230, UR5, -R3 ;  /* 0x00000005e6087c23 */ /* 0x000fe20008010803 */
[----:B------:R-:W3:Y:S01]  /*3de0*/  MUFU.EX2 R224, R10 ;  /* 0x0000000a00e07308 */ /* 0x000ee20000000800 */
[----:B------:R-:W-:-:S03]  /*3df0*/  HSET2.LE.AND R7, R23, R209, PT ;  /* 0x000000d117077233 */ /* 0x000fc60003803000 */
[----:B------:R2:W-:Y:S01]  /*3e00*/  MUFU.EX2 R223, R8 ;  /* 0x0000000800df7308 */ /* 0x0005e20000000800 */
[----:B-1----:R-:W-:-:S04]  /*3e10*/  FFMA.FTZ R9, R231, UR5, -R3 ;  /* 0x00000005e7097c23 */ /* 0x002fc80008010803 */
[----:B------:R1:W4:Y:S01]  /*3e20*/  MUFU.EX2 R219, R9 ;  /* 0x0000000900db7308 */ /* 0x0003220000000800 */
[----:B--2---:R-:W-:-:S04]  /*3e30*/  F2FP.F16.F32.PACK_AB R8, R105, R98 ;  /* 0x000000626908723e */ /* 0x004fc800000000ff */
[----:B------:R-:W-:Y:S01]  /*3e40*/  LOP3.LUT R45, R8, R7, RZ, 0xc0, !PT ;  /* 0x00000007082d7212 */ /* 0x000fe200078ec0ff */
[--C-:B------:R-:W-:Y:S01]  /*3e50*/  FFMA.FTZ R8, R212, UR5, -R4.reuse ;  /* 0x00000005d4087c23 */ /* 0x100fe20008010804 */
[----:B------:R-:W-:Y:S01]  /*3e60*/  HSET2.LE.AND R7, R24, R209, PT ;  /* 0x000000d118077233 */ /* 0x000fe20003803000 */
[----:B-1----:R-:W-:Y:S02]  /*3e70*/  FFMA.FTZ R9, R213, UR5, -R4 ;  /* 0x00000005d5097c23 */ /* 0x002fe40008010804 */
[----:B------:R3:W-:Y:S04]  /*3e80*/  MUFU.EX2 R210, R8 ;  /* 0x0000000800d27308 */ /* 0x0007e80000000800 */
[----:B------:R1:W2:Y:S01]  /*3e90*/  MUFU.EX2 R212, R9 ;  /* 0x0000000900d47308 */ /* 0x0002a20000000800 */
[----:B------:R-:W-:Y:S01]  /*3ea0*/  FFMA.FTZ R10, R215, UR5, -R3 ;  /* 0x00000005d70a7c23 */ /* 0x000fe20008010803 */
[----:B---3--:R-:W-:-:S04]  /*3eb0*/  F2FP.F16.F32.PACK_AB R8, R224, R225 ;  /* 0x000000e1e008723e */ /* 0x008fc800000000ff */
[----:B------:R-:W-:Y:S02]  /*3ec0*/  LOP3.LUT R36, R8, R7, RZ, 0xc0, !PT ;  /* 0x0000000708247212 */ /* 0x000fe400078ec0ff */
[----:B------:R-:W-:Y:S02]  /*3ed0*/  HSET2.LE.AND R7, R25, R209, PT ;  /* 0x000000d119077233 */ /* 0x000fe40003803000 */
[----:B----4-:R-:W-:Y:S01]  /*3ee0*/  F2FP.F16.F32.PACK_AB R8, R219, R223 ;  /* 0x000000dfdb08723e */ /* 0x010fe200000000ff */
[----:B-1----:R-:W-:-:S03]  /*3ef0*/  FFMA.FTZ R9, R214, UR5, -R3 ;  /* 0x00000005d6097c23 */ /* 0x002fc60008010803 */
[----:B------:R-:W-:Y:S01]  /*3f00*/  LOP3.LUT R37, R8, R7, RZ, 0xc0, !PT ;  /* 0x0000000708257212 */ /* 0x000fe200078ec0ff */
[----:B------:R-:W-:Y:S01]  /*3f10*/  FFMA.FTZ R8, R240, UR5, -R4 ;  /* 0x00000005f0087c23 */ /* 0x000fe20008010804 */
[----:B------:R-:W-:Y:S01]  /*3f20*/  MUFU.EX2 R126, R9 ;  /* 0x00000009007e7308 */ /* 0x000fe20000000800 */
[----:B------:R-:W-:-:S03]  /*3f30*/  HSET2.LE.AND R7, R30, R209, PT ;  /* 0x000000d11e077233 */ /* 0x000fc60003803000 */
[----:B------:R1:W3:Y:S04]  /*3f40*/  MUFU.EX2 R127, R10 ;  /* 0x0000000a007f7308 */ /* 0x0002e80000000800 */
[----:B------:R2:W-:Y:S01]  /*3f50*/  MUFU.EX2 R215, R8 ;  /* 0x0000000800d77308 */ /* 0x0005e20000000800 */
[----:B------:R-:W-:Y:S01]  /*3f60*/  LOP3.LUT R11, R41, 0xff00ff, RZ, 0xc0, !PT ;  /* 0x00ff00ff290b7812 */ /* 0x000fe200078ec0ff */
[----:B-1----:R-:W-:Y:S01]  /*3f70*/  FFMA.FTZ R10, R241, UR5, -R4 ;  /* 0x00000005f10a7c23 */ /* 0x002fe20008010804 */
[----:B--2---:R-:W-:-:S03]  /*3f80*/  F2FP.F16.F32.PACK_AB R8, R212, R210 ;  /* 0x000000d2d408723e */ /* 0x004fc600000000ff */
[----:B------:R1:W2:Y:S01]  /*3f90*/  MUFU.EX2 R229, R10 ;  /* 0x0000000a00e57308 */ /* 0x0002a20000000800 */
[--C-:B------:R-:W-:Y:S01]  /*3fa0*/  FFMA.FTZ R9, R242, UR5, -R3.reuse ;  /* 0x00000005f2097c23 */ /* 0x100fe20008010803 */
[----:B------:R-:W-:Y:S01]  /*3fb0*/  LOP3.LUT R38, R8, R7, RZ, 0xc0, !PT ;  /* 0x0000000708267212 */ /* 0x000fe200078ec0ff */
[----:B------:R-:W-:Y:S02]  /*3fc0*/  FFMA.FTZ R8, R243, UR5, -R3 ;  /* 0x00000005f3087c23 */ /* 0x000fe40008010803 */
[----:B------:R4:W-:Y:S01]  /*3fd0*/  MUFU.EX2 R213, R9 ;  /* 0x0000000900d57308 */ /* 0x0009e20000000800 */
[----:B------:R-:W-:-:S03]  /*3fe0*/  HSET2.LE.AND R7, R11, R209, PT ;  /* 0x000000d10b077233 */ /* 0x000fc60003803000 */
[----:B------:R3:W2:Y:S01]  /*3ff0*/  MUFU.EX2 R228, R8 ;  /* 0x0000000800e47308 */ /* 0x0006a20000000800 */
[--C-:B-1----:R-:W-:Y:S01]  /*4000*/  FFMA.FTZ R10, R232, UR5, -R4.reuse ;  /* 0x00000005e80a7c23 */ /* 0x102fe20008010804 */
[----:B----4-:R-:W-:Y:S01]  /*4010*/  FFMA.FTZ R9, R233, UR5, -R4 ;  /* 0x00000005e9097c23 */ /* 0x010fe20008010804 */
[----:B---3--:R-:W-:Y:S02]  /*4020*/  F2FP.F16.F32.PACK_AB R8, R127, R126 ;  /* 0x0000007e7f08723e */ /* 0x008fe400000000ff */
[----:B------:R1:W-:Y:S02]  /*4030*/  MUFU.EX2 R242, R10 ;  /* 0x0000000a00f27308 */ /* 0x0003e40000000800 */
[----:B------:R-:W-:Y:S02]  /*4040*/  LOP3.LUT R39, R8, R7, RZ, 0xc0, !PT ;  /* 0x0000000708277212 */ /* 0x000fe400078ec0ff */
[----:B------:R3:W4:Y:S01]  /*4050*/  MUFU.EX2 R243, R9 ;  /* 0x0000000900f37308 */ /* 0x0007220000000800 */
[----:B------:R-:W-:-:S02]  /*4060*/  HSET2.LE.AND R7, R27, R209, PT ;  /* 0x000000d11b077233 */ /* 0x000fc40003803000 */
[----:B--2---:R-:W-:-:S04]  /*4070*/  F2FP.F16.F32.PACK_AB R8, R229, R215 ;  /* 0x000000d7e508723e */ /* 0x004fc800000000ff */
[----:B------:R-:W-:Y:S02]  /*4080*/  LOP3.LUT R32, R8, R7, RZ, 0xc0, !PT ;  /* 0x0000000708207212 */ /* 0x000fe400078ec0ff */
[--C-:B------:R-:W-:Y:S02]  /*4090*/  HSET2.LE.AND R7, R26, R209.reuse, PT ;  /* 0x000000d11a077233 */ /* 0x100fe40003803000 */
[----:B------:R-:W-:Y:S01]  /*40a0*/  F2FP.F16.F32.PACK_AB R8, R228, R213 ;  /* 0x000000d5e408723e */ /* 0x000fe200000000ff */
[--C-:B-1----:R-:W-:Y:S01]  /*40b0*/  FFMA.FTZ R10, R235, UR5, -R3.reuse ;  /* 0x00000005eb0a7c23 */ /* 0x102fe20008010803 */
[----:B---3--:R-:W-:Y:S02]  /*40c0*/  FFMA.FTZ R9, R234, UR5, -R3 ;  /* 0x00000005ea097c23 */ /* 0x008fe40008010803 */
[----:B------:R-:W-:Y:S02]  /*40d0*/  LOP3.LUT R33, R8, R7, RZ, 0xc0, !PT ;  /* 0x0000000708217212 */ /* 0x000fe400078ec0ff */
[----:B------:R-:W-:-:S02]  /*40e0*/  HSET2.LE.AND R7, R34, R209, PT ;  /* 0x000000d122077233 */ /* 0x000fc40003803000 */
[----:B----4-:R-:W-:Y:S01]  /*40f0*/  F2FP.F16.F32.PACK_AB R8, R243, R242 ;  /* 0x000000f2f308723e */ /* 0x010fe200000000ff */
[----:B------:R1:W-:Y:S01]  /*4100*/  MUFU.EX2 R240, R9 ;  /* 0x0000000900f07308 */ /* 0x0003e20000000800 */
[----:B------:R-:W-:Y:S01]  /*4110*/  IMAD.MOV.U32 R124, RZ, RZ, R139 ;  /* 0x000000ffff7c7224 */ /* 0x000fe200078e008b */
[----:B------:R-:W-:Y:S02]  /*4120*/  LEA R139, R2, UR4, 0x1 ;  /* 0x00000004028b7c11 */ /* 0x000fe4000f8e08ff */
[----:B------:R-:W2:Y:S01]  /*4130*/  MUFU.EX2 R241, R10 ;  /* 0x0000000a00f17308 */ /* 0x000ea20000000800 */
[----:B------:R-:W-:Y:S01]  /*4140*/  LOP3.LUT R34, R8, R7, RZ, 0xc0, !PT ;  /* 0x0000000708227212 */ /* 0x000fe200078ec0ff */
[--C-:B------:R-:W-:Y:S01]  /*4150*/  FFMA.FTZ R8, R249, UR5, -R4.reuse ;  /* 0x00000005f9087c23 */ /* 0x100fe20008010804 */
[----:B------:R-:W3:Y:S01]  /*4160*/  LDSM.16.MT88.4 R24, [R139+0x4000] ;  /* 0x004000008b18783b */ /* 0x000ee20000004200 */
[----:B------:R-:W-:Y:S02]  /*4170*/  LOP3.LUT R7, R53, 0xff00ff, RZ, 0xc0, !PT ;  /* 0x00ff00ff35077812 */ /* 0x000fe400078ec0ff */
[----:B------:R2:W-:Y:S01]  /*4180*/  MUFU.EX2 R117, R8 ;  /* 0x0000000800757308 */ /* 0x0005e20000000800 */
[----:B-1----:R-:W-:-:S04]  /*4190*/  FFMA.FTZ R9, R248, UR5, -R4 ;  /* 0x00000005f8097c23 */ /* 0x002fc80008010804 */
[----:B------:R-:W1:Y:S01]  /*41a0*/  MUFU.EX2 R249, R9 ;  /* 0x0000000900f97308 */ /* 0x000e620000000800 */
[----:B------:R-:W-:Y:S02]  /*41b0*/  HSET2.LE.AND R7, R7, R209, PT ;  /* 0x000000d107077233 */ /* 0x000fe40003803000 */
[----:B--2---:R-:W-:-:S04]  /*41c0*/  F2FP.F16.F32.PACK_AB R8, R241, R240 ;  /* 0x000000f0f108723e */ /* 0x004fc800000000ff */
[----:B------:R-:W-:Y:S02]  /*41d0*/  LOP3.LUT R35, R8, R7, RZ, 0xc0, !PT ;  /* 0x0000000708237212 */ /* 0x000fe400078ec0ff */
[----:B------:R-:W-:Y:S02]  /*41e0*/  HSET2.LE.AND R7, R18, R209, PT ;  /* 0x000000d112077233 */ /* 0x000fe40003803000 */
[----:B-1----:R-:W-:-:S04]  /*41f0*/  F2FP.F16.F32.PACK_AB R8, R117, R249 ;  /* 0x000000f97508723e */ /* 0x002fc800000000ff */
[----:B------:R-:W-:Y:S02]  /*4200*/  LOP3.LUT R28, R8, R7, RZ, 0xc0, !PT ;  /* 0x00000007081c7212 */ /* 0x000fe400078ec0ff */
[----:B------:R-:W-:Y:S02]  /*4210*/  HSET2.LE.AND R7, R17, R209, PT ;  /* 0x000000d111077233 */ /* 0x000fe40003803000 */
[----:B------:R-:W1:Y:S01]  /*4220*/  LDSM.16.MT88.4 R16, [R139+0x4400] ;  /* 0x004400008b10783b */ /* 0x000e620000004200 */
[----:B------:R-:W-:Y:S01]  /*4230*/  FFMA.FTZ R12, R91, UR5, -R5 ;  /* 0x000000055b0c7c23 */ /* 0x000fe20008010805 */
[--C-:B------:R-:W-:Y:S01]  /*4240*/  FFMA.FTZ R10, R250, UR5, -R3.reuse ;  /* 0x00000005fa0a7c23 */ /* 0x100fe20008010803 */
[--C-:B------:R-:W-:Y:S02]  /*4250*/  FFMA.FTZ R9, R251, UR5, -R3.reuse ;  /* 0x00000005fb097c23 */ /* 0x100fe40008010803 */
[----:B------:R3:W-:Y:S04]  /*4260*/  MUFU.EX2 R232, R12 ;  /* 0x0000000c00e87308 */ /* 0x0007e80000000800 */
[----:B------:R2:W-:Y:S04]  /*4270*/  MUFU.EX2 R248, R10 ;  /* 0x0000000a00f87308 */ /* 0x0005e80000000800 */
[----:B------:R4:W1:Y:S01]  /*4280*/  MUFU.EX2 R250, R9 ;  /* 0x0000000900fa7308 */ /* 0x0008620000000800 */
[----:B---3--:R-:W-:Y:S01]  /*4290*/  HMMA.16816.F32 R12, R48, R24, RZ ;  /* 0x00000018300c723c */ /* 0x008fe200000018ff */
[----:B------:R-:W-:Y:S01]  /*42a0*/  FFMA.FTZ R8, R238, UR5, -R3 ;  /* 0x00000005ee087c23 */ /* 0x000fe20008010803 */
[--C-:B--2---:R-:W-:Y:S01]  /*42b0*/  FFMA.FTZ R10, R237, UR5, -R4.reuse ;  /* 0x00000005ed0a7c23 */ /* 0x104fe20008010804 */
[----:B----4-:R-:W-:-:S03]  /*42c0*/  FFMA.FTZ R9, R236, UR5, -R4 ;  /* 0x00000005ec097c23 */ /* 0x010fc60008010804 */
[----:B------:R-:W-:Y:S01]  /*42d0*/  MUFU.EX2 R107, R10 ;  /* 0x0000000a006b7308 */ /* 0x000fe20000000800 */
[----:B------:R-:W-:-:S03]  /*42e0*/  IMAD.MOV.U32 R116, RZ, RZ, R205 ;  /* 0x000000ffff747224 */ /* 0x000fc600078e00cd */
[----:B------:R2:W3:Y:S01]  /*42f0*/  MUFU.EX2 R99, R9 ;  /* 0x0000000900637308 */ /* 0x0004e20000000800 */
[----:B------:R-:W-:Y:S01]  /*4300*/  IMAD.IADD R205, R0, 0x1, R139 ;  /* 0x0000000100cd7824 */ /* 0x000fe200078e028b */
[----:B------:R-:W-:Y:S02]  /*4310*/  MOV R118, R64 ;  /* 0x0000004000767202 */ /* 0x000fe40000000f00 */
[----:B------:R4:W-:Y:S02]  /*4320*/  MUFU.EX2 R104, R8 ;  /* 0x0000000800687308 */ /* 0x0009e40000000800 */
[----:B------:R-:W3:Y:S04]  /*4330*/  LDSM.16.MT88.4 R20, [R205+0x4000] ;  /* 0x00400000cd14783b */ /* 0x000ee80000004200 */
[----:B-1----:R-:W-:Y:S01]  /*4340*/  HMMA.16816.F32 R64, R44, R16, R12 ;  /* 0x000000102c40723c */ /* 0x002fe2000000180c */
[----:B--2---:R-:W-:Y:S01]  /*4350*/  FFMA.FTZ R9, R239, UR5, -R3 ;  /* 0x00000005ef097c23 */ /* 0x004fe20008010803 */
[----:B----4-:R-:W-:-:S03]  /*4360*/  F2FP.F16.F32.PACK_AB R8, R250, R248 ;  /* 0x000000f8fa08723e */ /* 0x010fc600000000ff */
[----:B------:R1:W2:Y:S03]  /*4370*/  MUFU.EX2 R58, R9 ;  /* 0x00000009003a7308 */ /* 0x0002a60000000800 */
[----:B------:R-:W-:Y:S01]  /*4380*/  HMMA.16816.F32 R12, R36, R24, RZ ;  /* 0x00000018240c723c */ /* 0x000fe200000018ff */
[----:B------:R-:W-:Y:S01]  /*4390*/  LOP3.LUT R29, R8, R7, RZ, 0xc0, !PT ;  /* 0x00000007081d7212 */ /* 0x000fe200078ec0ff */
[--C-:B------:R-:W-:Y:S01]  /*43a0*/  FFMA.FTZ R8, R121, UR5, -R6.reuse ;  /* 0x0000000579087c23 */ /* 0x100fe20008010806 */
[----:B------:R-:W-:Y:S01]  /*43b0*/  HSET2.LE.AND R7, R40, R209, PT ;  /* 0x000000d128077233 */ /* 0x000fe20003803000 */
[----:B------:R-:W-:Y:S02]  /*43c0*/  FFMA.FTZ R10, R120, UR5, -R6 ;  /* 0x00000005780a7c23 */ /* 0x000fe40008010806 */
[----:B------:R3:W-:Y:S01]  /*43d0*/  MUFU.EX2 R239, R8 ;  /* 0x0000000800ef7308 */ /* 0x0007e20000000800 */
[----:B-1----:R-:W-:-:S03]  /*43e0*/  LOP3.LUT R9, R54, 0xff00ff, RZ, 0xc0, !PT ;  /* 0x00ff00ff36097812 */ /* 0x002fc600078ec0ff */
[----:B------:R1:W4:Y:S01]  /*43f0*/  MUFU.EX2 R236, R10 ;  /* 0x0000000a00ec7308 */ /* 0x0003220000000800 */
[----:B---3--:R-:W-:-:S04]  /*4400*/  F2FP.F16.F32.PACK_AB R8, R107, R99 ;  /* 0x000000636b08723e */ /* 0x008fc800000000ff */
[----:B------:R-:W-:Y:S02]  /*4410*/  LOP3.LUT R30, R8, R7, RZ, 0xc0, !PT ;  /* 0x00000007081e7212 */ /* 0x000fe400078ec0ff */
[--C-:B------:R-:W-:Y:S01]  /*4420*/  HSET2.LE.AND R7, R9, R209.reuse, PT ;  /* 0x000000d109077233 */ /* 0x100fe20003803000 */
[--C-:B------:R-:W-:Y:S01]  /*4430*/  FFMA.FTZ R9, R122, UR5, -R5.reuse ;  /* 0x000000057a097c23 */ /* 0x100fe20008010805 */
[----:B--2---:R-:W-:Y:S02]  /*4440*/  IMAD.MOV.U32 R122, RZ, RZ, R58 ;  /* 0x000000ffff7a7224 */ /* 0x004fe400078e003a */
[----:B-1----:R-:W-:Y:S01]  /*4450*/  FFMA.FTZ R10, R123, UR5, -R5 ;  /* 0x000000057b0a7c23 */ /* 0x002fe20008010805 */
[----:B------:R-:W-:Y:S01]  /*4460*/  HMMA.16816.F32 R60, R32, R16, R12 ;  /* 0x00000010203c723c */ /* 0x000fe2000000180c */
[----:B------:R-:W-:Y:S01]  /*4470*/  MUFU.EX2 R237, R9 ;  /* 0x0000000900ed7308 */ /* 0x000fe20000000800 */
[----:B------:R-:W1:Y:S01]  /*4480*/  LDSM.16.MT88.4 R12, [R205+0x4400] ;  /* 0x00440000cd0c783b */ /* 0x000e620000004200 */
[----:B------:R-:W-:Y:S01]  /*4490*/  F2FP.F16.F32.PACK_AB R8, R122, R104 ;  /* 0x000000687a08723e */ /* 0x000fe200000000ff */
[----:B------:R-:W-:Y:S01]  /*44a0*/  IMAD.MOV.U32 R119, RZ, RZ, R31 ;  /* 0x000000ffff777224 */ /* 0x000fe200078e001f */
[----:B------:R4:W2:Y:S02]  /*44b0*/  MUFU.EX2 R238, R10 ;  /* 0x0000000a00ee7308 */ /* 0x0008a40000000800 */
[----:B------:R-:W-:Y:S01]  /*44c0*/  LOP3.LUT R31, R8, R7, RZ, 0xc0, !PT ;  /* 0x00000007081f7212 */ /* 0x000fe200078ec0ff */
[----:B------:R-:W-:Y:S01]  /*44d0*/  FFMA.FTZ R8, R88, UR5, -R6 ;  /* 0x0000000558087c23 */ /* 0x000fe20008010806 */
[----:B------:R-:W-:-:S02]  /*44e0*/  HSET2.LE.AND R7, R42, R209, PT ;  /* 0x000000d12a077233 */ /* 0x000fc40003803000 */
[----:B------:R-:W-:Y:S02]  /*44f0*/  MOV R86, R227 ;  /* 0x000000e300567202 */ /* 0x000fe40000000f00 */
[----:B------:R3:W-:Y:S01]  /*4500*/  MUFU.EX2 R227, R8 ;  /* 0x0000000800e37308 */ /* 0x0007e20000000800 */
[----:B----4-:R-:W-:-:S04]  /*4510*/  F2FP.F16.F32.PACK_AB R10, R239, R236 ;  /* 0x000000ecef0a723e */ /* 0x010fc800000000ff */
[----:B------:R-:W-:Y:S01]  /*4520*/  LOP3.LUT R10, R10, R7, RZ, 0xc0, !PT ;  /* 0x000000070a0a7212 */ /* 0x000fe200078ec0ff */
[----:B------:R-:W-:Y:S01]  /*4530*/  FFMA.FTZ R7, R89, UR5, -R6 ;  /* 0x0000000559077c23 */ /* 0x000fe20008010806 */
[----:B---3--:R-:W-:-:S03]  /*4540*/  LOP3.LUT R8, R56, 0xff00ff, RZ, 0xc0, !PT ;  /* 0x00ff00ff38087812 */ /* 0x008fc600078ec0ff */
[----:B------:R2:W3:Y:S02]  /*4550*/  MUFU.EX2 R233, R7 ;  /* 0x0000000700e97308 */ /* 0x0004e40000000800 */
[----:B------:R-:W-:Y:S02]  /*4560*/  HSET2.LE.AND R2, R8, R209, PT ;  /* 0x000000d108027233 */ /* 0x000fe40003803000 */
[----:B--2---:R-:W-:-:S04]  /*4570*/  F2FP.F16.F32.PACK_AB R7, R238, R237 ;  /* 0x000000edee07723e */ /* 0x004fc800000000ff */
[----:B------:R-:W-:Y:S02]  /*4580*/  LOP3.LUT R11, R7, R2, RZ, 0xc0, !PT ;  /* 0x00000002070b7212 */ /* 0x000fe400078ec0ff */
[----:B------:R-:W-:Y:S02]  /*4590*/  HSET2.LE.AND R2, R43, R209, PT ;  /* 0x000000d12b027233 */ /* 0x000fe40003803000 */
[----:B------:R-:W-:Y:S01]  /*45a0*/  HMMA.16816.F32 R40, R48, R20, RZ ;  /* 0x000000143028723c */ /* 0x000fe200000018ff */
[----:B------:R-:W-:Y:S01]  /*45b0*/  IMAD.MOV.U32 R125, RZ, RZ, R57 ;  /* 0x000000ffff7d7224 */ /* 0x000fe200078e0039 */
[----:B---3--:R-:W-:-:S15]  /*45c0*/  F2FP.F16.F32.PACK_AB R7, R233, R227 ;  /* 0x000000e3e907723e */ /* 0x008fde00000000ff */
[----:B------:R-:W-:-:S03]  /*45d0*/  NOP ;  /* 0x0000000000007918 */ /* 0x000fc60000000000 */
[----:B-1----:R-:W-:Y:S08]  /*45e0*/  HMMA.16816.F32 R56, R44, R12, R40 ;  /* 0x0000000c2c38723c */ /* 0x002ff00000001828 */
[----:B------:R-:W-:Y:S01]  /*45f0*/  HMMA.16816.F32 R40, R36, R20, RZ ;  /* 0x000000142428723c */ /* 0x000fe200000018ff */
[----:B------:R-:W-:Y:S01]  /*4600*/  LOP3.LUT R8, R7, R2, RZ, 0xc0, !PT ;  /* 0x0000000207087212 */ /* 0x000fe200078ec0ff */
[----:B------:R-:W-:Y:S01]  /*4610*/  IMAD.MOV.U32 R85, RZ, RZ, R55 ;  /* 0x000000ffff557224 */ /* 0x000fe200078e0037 */
[----:B------:R-:W-:-:S15]  /*4620*/  HSET2.LE.AND R2, R52, R209, PT ;  /* 0x000000d134027233 */ /* 0x000fde0003803000 */
[----:B------:R-:W-:-:S02]  /*4630*/  NOP ;  /* 0x0000000000007918 */ /* 0x000fc40000000000 */
[----:B------:R-:W-:Y:S08]  /*4640*/  HMMA.16816.F32 R52, R32, R12, R40 ;  /* 0x0000000c2034723c */ /* 0x000ff00000001828 */
[C---:B------:R-:W-:Y:S08]  /*4650*/  HMMA.16816.F32 R40, R36.reuse, R26, RZ ;  /* 0x0000001a2428723c */ /* 0x040ff000000018ff */
[-C--:B------:R-:W-:Y:S08]  /*4660*/  HMMA.16816.F32 R36, R36, R22.reuse, RZ ;  /* 0x000000162424723c */ /* 0x080ff000000018ff */
[C---:B------:R-:W-:Y:S08]  /*4670*/  HMMA.16816.F32 R20, R48.reuse, R22, RZ ;  /* 0x000000163014723c */ /* 0x040ff000000018ff */
[----:B------:R-:W-:Y:S08]  /*4680*/  HMMA.16816.F32 R24, R48, R26, RZ ;  /* 0x0000001a3018723c */ /* 0x000ff000000018ff */
[-C--:B------:R-:W-:Y:S08]  /*4690*/  HMMA.16816.F32 R36, R32, R14.reuse, R36 ;  /* 0x0000000e2024723c */ /* 0x080ff00000001824 */
[----:B------:R-:W-:Y:S01]  /*46a0*/  HMMA.16816.F32 R20, R44, R14, R20 ;  /* 0x0000000e2c14723c */ /* 0x000fe20000001814 */
[----:B------:R-:W1:Y:S01]  /*46b0*/  LDSM.16.MT88.4 R12, [R139+0x4800] ;  /* 0x004800008b0c783b */ /* 0x000e620000004200 */
[----:B------:R-:W-:-:S04]  /*46c0*/  FFMA.FTZ R9, R90, UR5, -R5 ;  /* 0x000000055a097c23 */ /* 0x000fc80008010805 */
[----:B------:R-:W2:Y:S02]  /*46d0*/  MUFU.EX2 R214, R9 ;  /* 0x0000000900d67308 */ /* 0x000ea40000000800 */
[-C--:B------:R-:W-:Y:S08]  /*46e0*/  HMMA.16816.F32 R40, R32, R18.reuse, R40 ;  /* 0x000000122028723c */ /* 0x080ff00000001828 */
[----:B------:R-:W-:Y:S01]  /*46f0*/  HMMA.16816.F32 R24, R44, R18, R24 ;  /* 0x000000122c18723c */ /* 0x000fe20000001818 */
[----:B--2---:R-:W-:-:S04]  /*4700*/  F2FP.F16.F32.PACK_AB R7, R232, R214 ;  /* 0x000000d6e807723e */ /* 0x004fc800000000ff */
[----:B------:R-:W-:Y:S01]  /*4710*/  LOP3.LUT R9, R7, R2, RZ, 0xc0, !PT ;  /* 0x0000000207097212 */ /* 0x000fe200078ec0ff */
[----:B------:R-:W-:Y:S01]  /*4720*/  IMAD.MOV.U32 R123, RZ, RZ, R94 ;  /* 0x000000ffff7b7224 */ /* 0x000fe200078e005e */
[----:B------:R-:W-:Y:S01]  /*4730*/  MOV R16, R95 ;  /* 0x0000005f00107202 */ /* 0x000fe20000000f00 */
        /* <DEDUP_REMOVED lines=8> */
[C---:B------:R-:W-:Y:S08]  /*47c0*/  HMMA.16816.F32 R60, R28.reuse, R12, R60 ;  /* 0x0000000c1c3c723c */ /* 0x040ff0000000183c */
[-C--:B------:R-:W-:Y:S08]  /*47d0*/  HMMA.16816.F32 R164, R28, R14.reuse, R40 ;  /* 0x0000000e1ca4723c */ /* 0x080ff00000001828 */
[----:B------:R-:W-:Y:S01]  /*47e0*/  HMMA.16816.F32 R88, R8, R14, R24 ;  /* 0x0000000e0858723c */ /* 0x000fe20000001818 */
[----:B------:R-:W1:Y:S01]  /*47f0*/  LDSM.16.MT88.4 R12, [R205+0x4800] ;  /* 0x00480000cd0c783b */ /* 0x000e620000004200 */
[----:B------:R-:W-:Y:S01]  /*4800*/  LOP3.LUT R0, R138, 0xff, RZ, 0xc0, !PT ;  /* 0x000000ff8a007812 */ /* 0x000fe200078ec0ff */
[----:B------:R-:W-:Y:S01]  /*4810*/  IMAD.MOV.U32 R26, RZ, RZ, R124 ;  /* 0x000000ffff1a7224 */ /* 0x000fe200078e007c */
[----:B------:R-:W-:-:S02]  /*4820*/  LOP3.LUT R2, R141, 0xff, RZ, 0xc0, !PT ;  /* 0x000000ff8d027812 */ /* 0x000fc400078ec0ff */
[----:B------:R-:W-:Y:S02]  /*4830*/  PRMT R124, R0, 0x5410, R140 ;  /* 0x00005410007c7816 */ /* 0x000fe4000000008c */
[----:B------:R-:W-:Y:S01]  /*4840*/  LOP3.LUT R0, R115, 0xff, RZ, 0xc0, !PT ;  /* 0x000000ff73007812 */ /* 0x000fe200078ec0ff */
[----:B------:R-:W-:Y:S01]  /*4850*/  IMAD.MOV.U32 R48, RZ, RZ, R99 ;  /* 0x000000ffff307224 */ /* 0x000fe200078e0063 */
[----:B------:R-:W-:Y:S01]  /*4860*/  MOV R47, R97 ;  /* 0x00000061002f7202 */ /* 0x000fe20000000f00 */
[----:B------:R-:W-:Y:S02]  /*4870*/  IMAD.MOV.U32 R46, RZ, RZ, R98 ;  /* 0x000000ffff2e7224 */ /* 0x000fe400078e0062 */
[----:B------:R-:W-:Y:S01]  /*4880*/  IMAD.MOV.U32 R25, RZ, RZ, R96 ;  /* 0x000000ffff197224 */ /* 0x000fe200078e0060 */
[----:B------:R-:W-:Y:S02]  /*4890*/  MOV R120, R71 ;  /* 0x0000004700787202 */ /* 0x000fe40000000f00 */
[----:B------:R-:W-:-:S02]  /*48a0*/  LOP3.LUT R7, R133, 0xff, RZ, 0xc0, !PT ;  /* 0x000000ff85077812 */ /* 0x000fc400078ec0ff */
[----:B------:R-:W-:Y:S01]  /*48b0*/  PRMT R71, R2, 0x5410, R142 ;  /* 0x0000541002477816 */ /* 0x000fe2000000008e */
[----:B------:R-:W-:Y:S01]  /*48c0*/  IMAD.MOV.U32 R51, RZ, RZ, R86 ;  /* 0x000000ffff337224 */ /* 0x000fe200078e0056 */
[----:B------:R-:W-:Y:S01]  /*48d0*/  LOP3.LUT R2, R109, 0xff, RZ, 0xc0, !PT ;  /* 0x000000ff6d027812 */ /* 0x000fe200078ec0ff */
[----:B------:R-:W-:Y:S01]  /*48e0*/  IMAD.MOV.U32 R121, RZ, RZ, R84 ;  /* 0x000000ffff797224 */ /* 0x000fe200078e0054 */
[----:B------:R-:W-:Y:S02]  /*48f0*/  MOV R43, R85 ;  /* 0x00000055002b7202 */ /* 0x000fe40000000f00 */
[----:B------:R-:W-:Y:S02]  /*4900*/  PRMT R137, R7, 0x5410, R137 ;  /* 0x0000541007897816 */ /* 0x000fe40000000089 */
[----:B------:R-:W-:Y:S02]  /*4910*/  LOP3.LUT R7, R112, 0xff, RZ, 0xc0, !PT ;  /* 0x000000ff70077812 */ /* 0x000fe400078ec0ff */
[----:B------:R-:W-:-:S02]  /*4920*/  PRMT R109, R2, 0x5410, R110 ;  /* 0x00005410026d7816 */ /* 0x000fc4000000006e */
[----:B------:R-:W-:Y:S01]  /*4930*/  PRMT R2, R72, 0x7632, R2 ;  /* 0x0000763248027816 */ /* 0x000fe20000000002 */
[-C--:B-1----:R-:W-:Y:S08]  /*4940*/  HMMA.16816.F32 R96, R8, R12.reuse, R56 ;  /* 0x0000000c0860723c */ /* 0x082ff00000001838 */
[----:B------:R-:W-:Y:S01]  /*4950*/  HMMA.16816.F32 R52, R28, R12, R52 ;  /* 0x0000000c1c34723c */ /* 0x000fe20000001834 */
[----:B------:R-:W-:-:S02]  /*4960*/  PRMT R12, R0, 0x5410, R131 ;  /* 0x00005410000c7816 */ /* 0x000fc40000000083 */
[----:B------:R-:W-:-:S05]  /*4970*/  LOP3.LUT R0, R72, 0xffff, RZ, 0xc0, !PT ;  /* 0x0000ffff48007812 */ /* 0x000fca00078ec0ff */
[----:B------:R-:W-:Y:S01]  /*4980*/  HMMA.16816.F32 R84, R8, R14, R20 ;  /* 0x0000000e0854723c */ /* 0x000fe20000001814 */
[----:B------:R-:W-:Y:S02]  /*4990*/  SHF.R.U32.HI R9, RZ, 0x8, R0 ;  /* 0x00000008ff097819 */ /* 0x000fe40000011600 */
[----:B------:R-:W-:Y:S02]  /*49a0*/  LOP3.LUT R0, R114, 0xff, RZ, 0xc0, !PT ;  /* 0x000000ff72007812 */ /* 0x000fe400078ec0ff */
[----:B------:R-:W-:Y:S01]  /*49b0*/  LOP3.LUT R8, R72, 0xff, RZ, 0xc0, !PT ;  /* 0x000000ff48087812 */ /* 0x000fe200078ec0ff */
[----:B------:R-:W-:Y:S01]  /*49c0*/  IMAD.MOV.U32 R33, RZ, RZ, R171 ;  /* 0x000000ffff217224 */ /* 0x000fe200078e00ab */
[----:B------:R-:W-:Y:S02]  /*49d0*/  PRMT R103, R103, 0x5410, R102 ;  /* 0x0000541067677816 */ /* 0x000fe40000000066 */
[----:B------:R-:W-:Y:S02]  /*49e0*/  PRMT R44, R7, 0x5410, R128 ;  /* 0x00005410072c7816 */ /* 0x000fe40000000080 */
[----:B------:R-:W-:-:S02]  /*49f0*/  PRMT R102, R0, 0x5410, R129 ;  /* 0x0000541000667816 */ /* 0x000fc40000000081 */
[----:B------:R-:W-:Y:S02]  /*4a00*/  SHF.R.U32.HI R7, RZ, 0x18, R72 ;  /* 0x00000018ff077819 */ /* 0x000fe40000011648 */
[----:B------:R-:W-:Y:S02]  /*4a10*/  LOP3.LUT R2, R2, 0xff, RZ, 0xc0, !PT ;  /* 0x000000ff02027812 */ /* 0x000fe400078ec0ff */
[----:B------:R-:W-:Y:S02]  /*4a20*/  PRMT R171, R8, 0x5410, R9 ;  /* 0x0000541008ab7816 */ /* 0x000fe40000000009 */
[C---:B------:R-:W-:Y:S02]  /*4a30*/  LOP3.LUT R0, R68.reuse, 0xffff, RZ, 0xc0, !PT ;  /* 0x0000ffff44007812 */ /* 0x040fe400078ec0ff */
[----:B------:R-:W-:Y:S01]  /*4a40*/  PRMT R8, R68, 0x7632, R8 ;  /* 0x0000763244087816 */ /* 0x000fe20000000008 */
[----:B------:R-:W-:Y:S01]  /*4a50*/  IMAD.MOV.U32 R34, RZ, RZ, R170 ;  /* 0x000000ffff227224 */ /* 0x000fe200078e00aa */
[----:B------:R-:W-:-:S02]  /*4a60*/  PRMT R170, R2, 0x5410, R7 ;  /* 0x0000541002aa7816 */ /* 0x000fc40000000007 */
[----:B------:R-:W-:Y:S02]  /*4a70*/  SHF.R.U32.HI R10, RZ, 0x8, R0 ;  /* 0x00000008ff0a7819 */ /* 0x000fe40000011600 */
[----:B------:R-:W-:Y:S02]  /*4a80*/  SHF.R.U32.HI R7, RZ, 0x18, R68 ;  /* 0x00000018ff077819 */ /* 0x000fe40000011644 */
[----:B------:R-:W-:Y:S02]  /*4a90*/  LOP3.LUT R0, R8, 0xff, RZ, 0xc0, !PT ;  /* 0x000000ff08007812 */ /* 0x000fe400078ec0ff */
[----:B------:R-:W-:Y:S02]  /*4aa0*/  LOP3.LUT R2, R113, 0xff, RZ, 0xc0, !PT ;  /* 0x000000ff71027812 */ /* 0x000fe400078ec0ff */
[----:B------:R-:W-:Y:S02]  /*4ab0*/  PRMT R234, R0, 0x5410, R7 ;  /* 0x0000541000ea7816 */ /* 0x000fe40000000007 */
[----:B------:R-:W-:Y:S01]  /*4ac0*/  LOP3.LUT R0, R69, 0xffff, RZ, 0xc0, !PT ;  /* 0x0000ffff45007812 */ /* 0x000fe200078ec0ff */
[----:B------:R-:W-:Y:S01]  /*4ad0*/  IMAD.MOV.U32 R58, RZ, RZ, R177 ;  /* 0x000000ffff3a7224 */ /* 0x000fe200078e00b1 */
[----:B------:R-:W-:-:S02]  /*4ae0*/  PRMT R177, R2, 0x5410, R130 ;  /* 0x0000541002b17816 */ /* 0x000fc40000000082 */
[----:B------:R-:W-:Y:S02]  /*4af0*/  SHF.R.U32.HI R0, RZ, 0x8, R0 ;  /* 0x00000008ff007819 */ /* 0x000fe40000011600 */
[C---:B------:R-:W-:Y:S02]  /*4b00*/  LOP3.LUT R2, R69.reuse, 0xff, RZ, 0xc0, !PT ;  /* 0x000000ff45027812 */ /* 0x040fe400078ec0ff */
[----:B------:R-:W-:Y:S02]  /*4b10*/  LOP3.LUT R9, R68, 0xff, RZ, 0xc0, !PT ;  /* 0x000000ff44097812 */ /* 0x000fe400078ec0ff */
[----:B------:R-:W-:Y:S02]  /*4b20*/  PRMT R67, R2, 0x5410, R0 ;  /* 0x0000541002437816 */ /* 0x000fe40000000000 */
[----:B------:R-:W-:Y:S02]  /*4b30*/  PRMT R7, R69, 0x7632, R7 ;  /* 0x0000763245077816 */ /* 0x000fe40000000007 */
[----:B------:R-:W-:-:S02]  /*4b40*/  PRMT R235, R9, 0x5410, R10 ;  /* 0x0000541009eb7816 */ /* 0x000fc4000000000a */
[C---:B------:R-:W-:Y:S02]  /*4b50*/  LOP3.LUT R0, R75.reuse, 0xffff, RZ, 0xc0, !PT ;  /* 0x0000ffff4b007812 */ /* 0x040fe400078ec0ff */
[----:B------:R-:W-:Y:S02]  /*4b60*/  PRMT R9, R75, 0x7632, R9 ;  /* 0x000076324b097816 */ /* 0x000fe40000000009 */
[----:B------:R-:W-:Y:S02]  /*4b70*/  LOP3.LUT R11, R7, 0xff, RZ, 0xc0, !PT ;  /* 0x000000ff070b7812 */ /* 0x000fe400078ec0ff */
[----:B------:R-:W-:Y:S02]  /*4b80*/  SHF.R.U32.HI R7, RZ, 0x8, R0 ;  /* 0x00000008ff077819 */ /* 0x000fe40000011600 */
[----:B------:R-:W-:Y:S02]  /*4b90*/  SHF.R.U32.HI R8, RZ, 0x18, R75 ;  /* 0x00000018ff087819 */ /* 0x000fe4000001164b */
[----:B------:R-:W-:Y:S01]  /*4ba0*/  LOP3.LUT R0, R9, 0xff, RZ, 0xc0, !PT ;  /* 0x000000ff09007812 */ /* 0x000fe200078ec0ff */
[----:B------:R-:W-:Y:S01]  /*4bb0*/  HMMA.16816.F32 R36, R28, R14, R36 ;  /* 0x0000000e1c24723c */ /* 0x000fe20000001824 */
[----:B------:R-:W-:-:S02]  /*4bc0*/  SHF.R.U32.HI R2, RZ, 0x18, R69 ;  /* 0x00000018ff027819 */ /* 0x000fc40000011645 */
[----:B------:R-:W-:Y:S02]  /*4bd0*/  PRMT R14, R0, 0x5410, R8 ;  /* 0x00005410000e7816 */ /* 0x000fe40000000008 */
[----:B------:R-:W-:Y:S01]  /*4be0*/  LOP3.LUT R0, R73, 0xffff, RZ, 0xc0, !PT ;  /* 0x0000ffff49007812 */ /* 0x000fe200078ec0ff */
[----:B------:R-:W-:Y:S01]  /*4bf0*/  IMAD.MOV.U32 R27, RZ, RZ, R125 ;  /* 0x000000ffff1b7224 */ /* 0x000fe200078e007d */
[----:B------:R-:W-:Y:S02]  /*4c00*/  LOP3.LUT R10, R75, 0xff, RZ, 0xc0, !PT ;  /* 0x000000ff4b0a7812 */ /* 0x000fe400078ec0ff */
[----:B------:R-:W-:Y:S02]  /*4c10*/  PRMT R125, R11, 0x5410, R2 ;  /* 0x000054100b7d7816 */ /* 0x000fe40000000002 */
[----:B------:R-:W-:Y:S02]  /*4c20*/  SHF.R.U32.HI R0, RZ, 0x8, R0 ;  /* 0x00000008ff007819 */ /* 0x000fe40000011600 */
[----:B------:R-:W-:-:S02]  /*4c30*/  LOP3.LUT R2, R73, 0xff, RZ, 0xc0, !PT ;  /* 0x000000ff49027812 */ /* 0x000fc400078ec0ff */
[--C-:B------:R-:W-:Y:S02]  /*4c40*/  PRMT R13, R10, 0x5410, R7.reuse ;  /* 0x000054100a0d7816 */ /* 0x100fe40000000007 */
[----:B------:R-:W-:Y:S02]  /*4c50*/  PRMT R35, R2, 0x5410, R0 ;  /* 0x0000541002237816 */ /* 0x000fe40000000000 */
[----:B------:R-:W-:Y:S02]  /*4c60*/  PRMT R10, R73, 0x7632, R10 ;  /* 0x00007632490a7816 */ /* 0x000fe4000000000a */
[C---:B------:R-:W-:Y:S02]  /*4c70*/  LOP3.LUT R0, R76.reuse, 0xffff, RZ, 0xc0, !PT ;  /* 0x0000ffff4c007812 */ /* 0x040fe400078ec0ff */
[----:B------:R-:W-:Y:S02]  /*4c80*/  PRMT R7, R76, 0x7632, R7 ;  /* 0x000076324c077816 */ /* 0x000fe40000000007 */
[----:B------:R-:W-:-:S02]  /*4c90*/  LOP3.LUT R11, R10, 0xff, RZ, 0xc0, !PT ;  /* 0x000000ff0a0b7812 */ /* 0x000fc400078ec0ff */
[----:B------:R-:W-:Y:S02]  /*4ca0*/  SHF.R.U32.HI R10, RZ, 0x8, R0 ;  /* 0x00000008ff0a7819 */ /* 0x000fe40000011600 */
[----:B------:R-:W-:Y:S02]  /*4cb0*/  SHF.R.U32.HI R2, RZ, 0x18, R76 ;  /* 0x00000018ff027819 */ /* 0x000fe4000001164c */
[----:B------:R-:W-:Y:S01]  /*4cc0*/  LOP3.LUT R0, R7, 0xff, RZ, 0xc0, !PT ;  /* 0x000000ff07007812 */ /* 0x000fe200078ec0ff */
[----:B------:R-:W-:Y:S02]  /*4cd0*/  IMAD.MOV.U32 R31, RZ, RZ, R117 ;  /* 0x000000ffff1f7224 */ /* 0x000fe400078e0075 */
[----:B------:R-:W-:Y:S01]  /*4ce0*/  IMAD.MOV.U32 R117, RZ, RZ, R188 ;  /* 0x000000ffff757224 */ /* 0x000fe200078e00bc */
[----:B------:R-:W-:Y:S02]  /*4cf0*/  PRMT R188, R0, 0x5410, R2 ;  /* 0x0000541000bc7816 */ /* 0x000fe40000000002 */
[----:B------:R-:W-:-:S02]  /*4d00*/  LOP3.LUT R0, R74, 0xffff, RZ, 0xc0, !PT ;  /* 0x0000ffff4a007812 */ /* 0x000fc400078ec0ff */
[----:B------:R-:W-:Y:S02]  /*4d10*/  LOP3.LUT R8, R76, 0xff, RZ, 0xc0, !PT ;  /* 0x000000ff4c087812 */ /* 0x000fe400078ec0ff */
[----:B------:R-:W-:Y:S02]  /*4d20*/  SHF.R.U32.HI R0, RZ, 0x8, R0 ;  /* 0x00000008ff007819 */ /* 0x000fe40000011600 */
[----:B------:R-:W-:Y:S01]  /*4d30*/  LOP3.LUT R2, R74, 0xff, RZ, 0xc0, !PT ;  /* 0x000000ff4a027812 */ /* 0x000fe200078ec0ff */
[----:B------:R-:W-:Y:S01]  /*4d40*/  IMAD.MOV.U32 R30, RZ, RZ, R118 ;  /* 0x000000ffff1e7224 */ /* 0x000fe200078e0076 */
[----:B------:R-:W-:Y:S01]  /*4d50*/  MOV R118, R176 ;  /* 0x000000b000767202 */ /* 0x000fe20000000f00 */
[----:B------:R-:W-:Y:S01]  /*4d60*/  IMAD.MOV.U32 R59, RZ, RZ, R187 ;  /* 0x000000ffff3b7224 */ /* 0x000fe200078e00bb */
[----:B------:R-:W-:Y:S02]  /*4d70*/  SHF.R.U32.HI R9, RZ, 0x18, R73 ;  /* 0x00000018ff097819 */ /* 0x000fe40000011649 */
[----:B------:R-:W-:-:S02]  /*4d80*/  PRMT R187, R8, 0x5410, R10 ;  /* 0x0000541008bb7816 */ /* 0x000fc4000000000a */
[----:B------:R-:W-:Y:S02]  /*4d90*/  PRMT R176, R2, 0x5410, R0 ;  /* 0x0000541002b07816 */ /* 0x000fe40000000000 */
[----:B------:R-:W-:Y:S02]  /*4da0*/  PRMT R10, R74, 0x7632, R10 ;  /* 0x000076324a0a7816 */ /* 0x000fe4000000000a */
[C---:B------:R-:W-:Y:S02]  /*4db0*/  LOP3.LUT R0, R77.reuse, 0xffff, RZ, 0xc0, !PT ;  /* 0x0000ffff4d007812 */ /* 0x040fe400078ec0ff */
[----:B------:R-:W-:Y:S02]  /*4dc0*/  PRMT R7, R77, 0x7632, R7 ;  /* 0x000076324d077816 */ /* 0x000fe40000000007 */
[----:B------:R-:W-:Y:S02]  /*4dd0*/  PRMT R45, R11, 0x5410, R9 ;  /* 0x000054100b2d7816 */ /* 0x000fe40000000009 */
[----:B------:R-:W-:-:S02]  /*4de0*/  LOP3.LUT R11, R10, 0xff, RZ, 0xc0, !PT ;  /* 0x000000ff0a0b7812 */ /* 0x000fc400078ec0ff */
[----:B------:R-:W-:Y:S02]  /*4df0*/  SHF.R.U32.HI R10, RZ, 0x8, R0 ;  /* 0x00000008ff0a7819 */ /* 0x000fe40000011600 */
[----:B------:R-:W-:Y:S02]  /*4e00*/  SHF.R.U32.HI R2, RZ, 0x18, R77 ;  /* 0x00000018ff027819 */ /* 0x000fe4000001164d */
[----:B------:R-:W-:Y:S01]  /*4e10*/  LOP3.LUT R0, R7, 0xff, RZ, 0xc0, !PT ;  /* 0x000000ff07007812 */ /* 0x000fe200078ec0ff */
[----:B------:R-:W-:Y:S01]  /*4e20*/  IMAD.MOV.U32 R57, RZ, RZ, R104 ;  /* 0x000000ffff397224 */ /* 0x000fe200078e0068 */
[----:B------:R-:W-:Y:S01]  /*4e30*/  SHF.R.U32.HI R9, RZ, 0x18, R74 ;  /* 0x00000018ff097819 */ /* 0x000fe2000001164a */
[----:B------:R-:W-:Y:S01]  /*4e40*/  IMAD.MOV.U32 R104, RZ, RZ, R169 ;  /* 0x000000ffff687224 */ /* 0x000fe200078e00a9 */
[----:B------:R-:W-:Y:S01]  /*4e50*/  PRMT R169, R0, 0x5410, R2 ;  /* 0x0000541000a97816 */ /* 0x000fe20000000002 */
[----:B------:R-:W-:Y:S01]  /*4e60*/  IMAD.MOV.U32 R138, RZ, RZ, R26 ;  /* 0x000000ffff8a7224 */ /* 0x000fe200078e001a */
[C---:B------:R-:W-:Y:S01]  /*4e70*/  LOP3.LUT R0, R78.reuse, 0xffff, RZ, 0xc0, !PT ;  /* 0x0000ffff4e007812 */ /* 0x040fe200078ec0ff */
[----:B------:R-:W-:Y:S01]  /*4e80*/  IMAD.MOV.U32 R26, RZ, RZ, R189 ;  /* 0x000000ffff1a7224 */ /* 0x000fe200078e00bd */
[----:B------:R-:W-:Y:S01]  /*4e90*/  PRMT R7, R78, 0x7632, R7 ;  /* 0x000076324e077816 */ /* 0x000fe20000000007 */
[----:B------:R-:W2:Y:S01]  /*4ea0*/  LDL.LU R189, [R1+0x148] ;  /* 0x0001480001bd7983 */ /* 0x000ea20000300800 */
[----:B------:R-:W-:-:S02]  /*4eb0*/  PRMT R251, R11, 0x5410, R9 ;  /* 0x000054100bfb7816 */ /* 0x000fc40000000009 */
[----:B------:R-:W-:Y:S02]  /*4ec0*/  SHF.R.U32.HI R9, RZ, 0x8, R0 ;  /* 0x00000008ff097819 */ /* 0x000fe40000011600 */
[----:B------:R-:W-:Y:S02]  /*4ed0*/  SHF.R.U32.HI R2, RZ, 0x18, R78 ;  /* 0x00000018ff027819 */ /* 0x000fe4000001164e */
[----:B------:R-:W-:Y:S01]  /*4ee0*/  LOP3.LUT R0, R7, 0xff, RZ, 0xc0, !PT ;  /* 0x000000ff07007812 */ /* 0x000fe200078ec0ff */
[----:B------:R-:W-:-:S03]  /*4ef0*/  IMAD.MOV.U32 R112, RZ, RZ, R66 ;  /* 0x000000ffff707224 */ /* 0x000fc600078e0042 */
[----:B------:R-:W-:Y:S01]  /*4f00*/  PRMT R230, R0, 0x5410, R2 ;  /* 0x0000541000e67816 */ /* 0x000fe20000000002 */
[----:B------:R-:W-:Y:S01]  /*4f10*/  FFMA.FTZ R2, R138, UR5, -R4 ;  /* 0x000000058a027c23 */ /* 0x000fe20008010804 */
[----:B------:R-:W-:Y:S02]  /*4f20*/  IMAD.MOV.U32 R141, RZ, RZ, R83 ;  /* 0x000000ffff8d7224 */ /* 0x000fe400078e0053 */
[----:B------:R-:W-:Y:S02]  /*4f30*/  IMAD.MOV.U32 R56, RZ, RZ, R106 ;  /* 0x000000ffff387224 */ /* 0x000fe400078e006a */
[----:B------:R-:W-:Y:S01]  /*4f40*/  FFMA.FTZ R106, R145, UR5, -R6 ;  /* 0x00000005916a7c23 */ /* 0x000fe20008010806 */
[----:B------:R-:W-:Y:S01]  /*4f50*/  IMAD.MOV.U32 R28, RZ, RZ, R25 ;  /* 0x000000ffff1c7224 */ /* 0x000fe200078e0019 */
[----:B------:R1:W-:Y:S01]  /*4f60*/  MUFU.EX2 R145, R2 ;  /* 0x0000000200917308 */ /* 0x0003e20000000800 */
[----:B------:R-:W-:Y:S01]  /*4f70*/  IMAD.MOV.U32 R20, RZ, RZ, R27 ;  /* 0x000000ffff147224 */ /* 0x000fe200078e001b */
[----:B------:R-:W-:-:S02]  /*4f80*/  MOV R27, R191 ;  /* 0x000000bf001b7202 */ /* 0x000fc40000000f00 */
[----:B------:R-:W3:Y:S01]  /*4f90*/  LDL.LU R191, [R1+0x144] ;  /* 0x0001440001bf7983 */ /* 0x000ee20000300800 */
[----:B-1----:R-:W-:Y:S01]  /*4fa0*/  FFMA.FTZ R2, R112, UR5, -R3 ;  /* 0x0000000570027c23 */ /* 0x002fe20008010803 */
[----:B------:R-:W-:Y:S01]  /*4fb0*/  MOV R112, R141 ;  /* 0x0000008d00707202 */ /* 0x000fe20000000f00 */
[----:B------:R-:W-:Y:S02]  /*4fc0*/  IMAD.MOV.U32 R141, RZ, RZ, R28 ;  /* 0x000000ffff8d7224 */ /* 0x000fe400078e001c */
[----:B------:R-:W-:Y:S02]  /*4fd0*/  IMAD.MOV.U32 R28, RZ, RZ, R56 ;  /* 0x000000ffff1c7224 */ /* 0x000fe400078e0038 */
[----:B------:R-:W-:Y:S02]  /*4fe0*/  IMAD.MOV.U32 R56, RZ, RZ, R59 ;  /* 0x000000ffff387224 */ /* 0x000fe400078e003b */
[----:B------:R-:W-:Y:S02]  /*4ff0*/  IMAD.MOV.U32 R59, RZ, RZ, R190 ;  /* 0x000000ffff3b7224 */ /* 0x000fe400078e00be */
[----:B------:R-:W4:Y:S01]  /*5000*/  LDL.LU R190, [R1+0x140] ;  /* 0x0001400001be7983 */ /* 0x000f220000300800 */
[----:B------:R-:W-:Y:S01]  /*5010*/  IMAD.MOV.U32 R24, RZ, RZ, R179 ;  /* 0x000000ffff187224 */ /* 0x000fe200078e00b3 */
[----:B------:R-:W-:Y:S01]  /*5020*/  PRMT R179, R100, 0x5410, R101 ;  /* 0x0000541064b37816 */ /* 0x000fe20000000065 */
[----:B------:R-:W-:Y:S01]  /*5030*/  IMAD.MOV.U32 R101, RZ, RZ, R51 ;  /* 0x000000ffff657224 */ /* 0x000fe200078e0033 */
[----:B------:R-:W-:Y:S01]  /*5040*/  MOV R72, R65 ;  /* 0x0000004100487202 */ /* 0x000fe20000000f00 */
[----:B------:R-:W-:Y:S01]  /*5050*/  FFMA.FTZ R0, R116, UR5, -R4 ;  /* 0x0000000574007c23 */ /* 0x000fe20008010804 */
[----:B------:R-:W-:Y:S01]  /*5060*/  MOV R29, R30 ;  /* 0x0000001e001d7202 */ /* 0x000fe20000000f00 */
[----:B------:R-:W-:-:S02]  /*5070*/  IMAD.MOV.U32 R15, RZ, RZ, R43 ;  /* 0x000000ffff0f7224 */ /* 0x000fc400078e002b */
[----:B------:R-:W-:Y:S02]  /*5080*/  IMAD.MOV.U32 R142, RZ, RZ, R119 ;  /* 0x000000ffff8e7224 */ /* 0x000fe400078e0077 */
[----:B------:R-:W-:Y:S01]  /*5090*/  FFMA.FTZ R119, R147, UR5, -R5 ;  /* 0x0000000593777c23 */ /* 0x000fe20008010805 */
[----:B------:R-:W-:Y:S01]  /*50a0*/  IMAD.MOV.U32 R114, RZ, RZ, R101 ;  /* 0x000000ffff727224 */ /* 0x000fe200078e0065 */
[----:B------:R1:W1:Y:S01]  /*50b0*/  MUFU.EX2 R147, R0 ;  /* 0x0000000000937308 */ /* 0x0002620000000800 */
[----:B------:R-:W-:Y:S02]  /*50c0*/  IMAD.MOV.U32 R101, RZ, RZ, R15 ;  /* 0x000000ffff657224 */ /* 0x000fe400078e000f */
[----:B------:R-:W-:Y:S02]  /*50d0*/  IMAD.MOV.U32 R15, RZ, RZ, R29 ;  /* 0x000000ffff0f7224 */ /* 0x000fe400078e001d */
[----:B------:R-:W-:Y:S01]  /*50e0*/  FFMA.FTZ R23, R104, UR5, -R6 ;  /* 0x0000000568177c23 */ /* 0x000fe20008010806 */
[----:B------:R-:W-:-:S02]  /*50f0*/  IMAD.MOV.U32 R29, RZ, RZ, R57 ;  /* 0x000000ffff1d7224 */ /* 0x000fc400078e0039 */
[--C-:B------:R-:W-:Y:S01]  /*5100*/  FFMA.FTZ R104, R144, UR5, -R6.reuse ;  /* 0x0000000590687c23 */ /* 0x100fe20008010806 */
[--C-:B------:R-:W-:Y:S01]  /*5110*/  FFMA.FTZ R128, R172, UR5, -R6.reuse ;  /* 0x00000005ac807c23 */ /* 0x100fe20008010806 */
[----:B------:R-:W-:Y:S01]  /*5120*/  FFMA.FTZ R41, R196, UR5, -R6 ;  /* 0x00000005c4297c23 */ /* 0x000fe20008010806 */
[----:B-1----:R-:W-:Y:S01]  /*5130*/  FFMA.FTZ R0, R72, UR5, -R3 ;  /* 0x0000000548007c23 */ /* 0x002fe20008010803 */
[----:B------:R-:W-:Y:S02]  /*5140*/  IMAD.MOV.U32 R72, RZ, RZ, R142 ;  /* 0x000000ffff487224 */ /* 0x000fe400078e008e */
[----:B------:R-:W-:Y:S01]  /*5150*/  IMAD.MOV.U32 R142, RZ, RZ, R20 ;  /* 0x000000ffff8e7224 */ /* 0x000fe200078e0014 */
[----:B------:R1:W-:Y:S01]  /*5160*/  MUFU.EX2 R144, R0 ;  /* 0x0000000000907308 */ /* 0x0003e20000000800 */
[----:B------:R-:W-:Y:S02]  /*5170*/  IMAD.MOV.U32 R172, RZ, RZ, R141 ;  /* 0x000000ffffac7224 */ /* 0x000fe400078e008d */
[----:B------:R-:W-:Y:S01]  /*5180*/  FFMA.FTZ R65, R154, UR5, -R5 ;  /* 0x000000059a417c23 */ /* 0x000fe20008010805 */
[----:B------:R-:W-:Y:S01]  /*5190*/  IMAD.MOV.U32 R141, RZ, RZ, R28 ;  /* 0x000000ffff8d7224 */ /* 0x000fe200078e001c */
[----:B------:R-:W-:Y:S01]  /*51a0*/  MOV R196, R142 ;  /* 0x0000008e00c47202 */ /* 0x000fe20000000f00 */
[----:B------:R-:W-:Y:S01]  /*51b0*/  IMAD.MOV.U32 R154, RZ, RZ, R19 ;  /* 0x000000ffff9a7224 */ /* 0x000fe200078e0013 */
[----:B------:R-:W-:Y:S01]  /*51c0*/  MOV R142, R18 ;  /* 0x00000012008e7202 */ /* 0x000fe20000000f00 */
[----:B------:R-:W-:-:S02]  /*51d0*/  IMAD.MOV.U32 R28, RZ, RZ, R17 ;  /* 0x000000ffff1c7224 */ /* 0x000fc400078e0011 */
[----:B------:R-:W-:Y:S01]  /*51e0*/  FFMA.FTZ R113, R146, UR5, -R5 ;  /* 0x0000000592717c23 */ /* 0x000fe20008010805 */
[----:B-1----:R-:W-:Y:S01]  /*51f0*/  FFMA.FTZ R0, R114, UR5, -R4 ;  /* 0x0000000572007c23 */ /* 0x002fe20008010804 */
[----:B------:R-:W-:Y:S01]  /*5200*/  MOV R114, R29 ;  /* 0x0000001d00727202 */ /* 0x000fe20000000f00 */
[----:B------:R-:W-:Y:S02]  /*5210*/  IMAD.MOV.U32 R29, RZ, RZ, R16 ;  /* 0x000000ffff1d7224 */ /* 0x000fe400078e0010 */
[----:B------:R-:W1:Y:S01]  /*5220*/  LDSM.16.MT88.4 R16, [R139+0x4c00] ;  /* 0x004c00008b10783b */ /* 0x000e620000004200 */
[----:B------:R1:W1:Y:S01]  /*5230*/  MUFU.EX2 R146, R2 ;  /* 0x0000000200927308 */ /* 0x0002620000000800 */
[----:B------:R-:W-:Y:S01]  /*5240*/  LOP3.LUT R8, R77, 0xff, RZ, 0xc0, !PT ;  /* 0x000000ff4d087812 */ /* 0x000fe200078ec0ff */
        /* <DEDUP_REMOVED lines=11> */
[----:B-1----:R-:W-:Y:S01]  /*5300*/  FFMA.FTZ R2, R72, UR5, -R4 ;  /* 0x0000000548027c23 */ /* 0x002fe20008010804 */
[--C-:B------:R-:W-:Y:S01]  /*5310*/  FFMA.FTZ R51, R199, UR5, -R5.reuse ;  /* 0x00000005c7337c23 */ /* 0x100fe20008010805 */
[--C-:B------:R-:W-:Y:S01]  /*5320*/  FFMA.FTZ R74, R202, UR5, -R5.reuse ;  /* 0x00000005ca4a7c23 */ /* 0x100fe20008010805 */
[--C-:B------:R-:W-:Y:S01]  /*5330*/  FFMA.FTZ R77, R203, UR5, -R5.reuse ;  /* 0x00000005cb4d7c23 */ /* 0x100fe20008010805 */
[--C-:B------:R-:W-:Y:S01]  /*5340*/  FFMA.FTZ R115, R150, UR5, -R5.reuse ;  /* 0x0000000596737c23 */ /* 0x100fe20008010805 */
[--C-:B------:R-:W-:Y:S01]  /*5350*/  FFMA.FTZ R116, R151, UR5, -R5.reuse ;  /* 0x0000000597747c23 */ /* 0x100fe20008010805 */
[--C-:B------:R-:W-:Y:S01]  /*5360*/  FFMA.FTZ R133, R162, UR5, -R5.reuse ;  /* 0x00000005a2857c23 */ /* 0x100fe20008010805 */
[----:B------:R-:W-:Y:S01]  /*5370*/  FFMA.FTZ R138, R163, UR5, -R5 ;  /* 0x00000005a38a7c23 */ /* 0x000fe20008010805 */
[----:B------:R-:W-:Y:S01]  /*5380*/  MOV R20, R31 ;  /* 0x0000001f00147202 */ /* 0x000fe20000000f00 */
[----:B------:R-:W-:-:S02]  /*5390*/  IMAD.MOV.U32 R50, RZ, RZ, R168 ;  /* 0x000000ffff327224 */ /* 0x000fc400078e00a8 */
[--C-:B------:R-:W-:Y:S01]  /*53a0*/  FFMA.FTZ R5, R186, UR5, -R3.reuse ;  /* 0x00000005ba057c23 */ /* 0x100fe20008010803 */
[----:B------:R-:W-:Y:S01]  /*53b0*/  IMAD.MOV.U32 R31, RZ, RZ, R58 ;  /* 0x000000ffff1f7224 */ /* 0x000fe200078e003a */
[----:B------:R-:W-:Y:S01]  /*53c0*/  PRMT R111, R111, 0x5410, R108 ;  /* 0x000054106f6f7816 */ /* 0x000fe2000000006c */
[----:B------:R-:W-:Y:S01]  /*53d0*/  FFMA.FTZ R32, R82, UR5, -R6 ;  /* 0x0000000552207c23 */ /* 0x000fe20008010806 */
[----:B------:R-:W-:Y:S01]  /*53e0*/  PRMT R168, R8, 0x5410, R10 ;  /* 0x0000541008a87816 */ /* 0x000fe2000000000a */
[----:B------:R1:W-:Y:S01]  /*53f0*/  MUFU.EX2 R175, R0 ;  /* 0x0000000000af7308 */ /* 0x0003e20000000800 */
[----:B------:R-:W-:Y:S01]  /*5400*/  LOP3.LUT R8, R78, 0xff, RZ, 0xc0, !PT ;  /* 0x000000ff4e087812 */ /* 0x000fe200078ec0ff */
[--C-:B------:R-:W-:Y:S01]  /*5410*/  FFMA.FTZ R40, R152, UR5, -R6.reuse ;  /* 0x0000000598287c23 */ /* 0x100fe20008010806 */
[--C-:B------:R-:W-:Y:S01]  /*5420*/  FFMA.FTZ R64, R153, UR5, -R6.reuse ;  /* 0x0000000599407c23 */ /* 0x100fe20008010806 */
[----:B------:R1:W1:Y:S01]  /*5430*/  MUFU.EX2 R186, R2 ;  /* 0x0000000200ba7308 */ /* 0x0002620000000800 */
        /* <DEDUP_REMOVED lines=12> */
[----:B-1----:R-:W-:Y:S01]  /*5500*/  HSET2.LE.AND R0, R13, R209, PT ;  /* 0x000000d10d007233 */ /* 0x002fe20003803000 */
[----:B------:R-:W-:Y:S01]  /*5510*/  FFMA.FTZ R6, R112, UR5, -R3 ;  /* 0x0000000570067c23 */ /* 0x000fe20008010803 */
[----:B------:R-:W-:Y:S01]  /*5520*/  F2FP.F16.F32.PACK_AB R2, R147, R145 ;  /* 0x000000919302723e */ /* 0x000fe200000000ff */
[----:B------:R-:W-:Y:S01]  /*5530*/  IMAD.MOV.U32 R76, RZ, RZ, R31 ;  /* 0x000000ffff4c7224 */ /* 0x000fe200078e001f */
[----:B------:R-:W-:Y:S01]  /*5540*/  PRMT R231, R8, 0x5410, R9 ;  /* 0x0000541008e77816 */ /* 0x000fe20000000009 */
[----:B------:R-:W-:Y:S01]  /*5550*/  IMAD.MOV.U32 R31, RZ, RZ, R49 ;  /* 0x000000ffff1f7224 */ /* 0x000fe200078e0031 */
[----:B------:R1:W-:Y:S01]  /*5560*/  MUFU.EX2 R174, R5 ;  /* 0x0000000500ae7308 */ /* 0x0003e20000000800 */
[----:B------:R-:W-:Y:S01]  /*5570*/  IMAD.MOV.U32 R49, RZ, RZ, R185 ;  /* 0x000000ffff317224 */ /* 0x000fe200078e00b9 */
[----:B------:R-:W-:-:S02]  /*5580*/  LOP3.LUT R8, R2, R0, RZ, 0xc0, !PT ;  /* 0x0000000002087212 */ /* 0x000fc400078ec0ff */
[----:B------:R-:W1:Y:S01]  /*5590*/  MUFU.EX2 R185, R6 ;  /* 0x0000000600b97308 */ /* 0x000e620000000800 */
[----:B------:R-:W-:Y:S02]  /*55a0*/  HSET2.LE.AND R0, R14, R209, PT ;  /* 0x000000d10e007233 */ /* 0x000fe40003803000 */
[----:B------:R-:W-:-:S04]  /*55b0*/  F2FP.F16.F32.PACK_AB R2, R146, R144 ;  /* 0x000000909202723e */ /* 0x000fc800000000ff */
[----:B------:R-:W-:Y:S02]  /*55c0*/  LOP3.LUT R9, R2, R0, RZ, 0xc0, !PT ;  /* 0x0000000002097212 */ /* 0x000fe400078ec0ff */
[----:B------:R-:W-:Y:S02]  /*55d0*/  HSET2.LE.AND R0, R12, R209, PT ;  /* 0x000000d10c007233 */ /* 0x000fe40003803000 */
[----:B-1----:R-:W-:Y:S02]  /*55e0*/  LOP3.LUT R5, R178, 0xff00ff, RZ, 0xc0, !PT ;  /* 0x00ff00ffb2057812 */ /* 0x002fe400078ec0ff */
[----:B------:R-:W-:-:S04]  /*55f0*/  F2FP.F16.F32.PACK_AB R2, R186, R175 ;  /* 0x000000afba02723e */ /* 0x000fc800000000ff */
[----:B------:R-:W-:Y:S02]  /*5600*/  LOP3.LUT R10, R2, R0, RZ, 0xc0, !PT ;  /* 0x00000000020a7212 */ /* 0x000fe400078ec0ff */
[----:B------:R-:W-:Y:S02]  /*5610*/  HSET2.LE.AND R0, R5, R209, PT ;  /* 0x000000d105007233 */ /* 0x000fe40003803000 */
[----:B------:R-:W-:Y:S01]  /*5620*/  F2FP.F16.F32.PACK_AB R2, R185, R174 ;  /* 0x000000aeb902723e */ /* 0x000fe200000000ff */
[----:B------:R-:W-:-:S03]  /*5630*/  IMAD.MOV.U32 R149, RZ, RZ, R221 ;  /* 0x000000ffff957224 */ /* 0x000fc600078e00dd */
[----:B------:R-:W-:Y:S01]  /*5640*/  LOP3.LUT R11, R2, R0, RZ, 0xc0, !PT ;  /* 0x00000000020b7212 */ /* 0x000fe200078ec0ff */
[----:B------:R-:W-:Y:S01]  /*5650*/  IMAD.MOV.U32 R194, RZ, RZ, R149 ;  /* 0x000000ffffc27224 */ /* 0x000fe200078e0095 */
[----:B------:R-:W-:Y:S01]  /*5660*/  MOV R112, R216 ;  /* 0x000000d800707202 */ /* 0x000fe20000000f00 */
[----:B------:R-:W-:Y:S01]  /*5670*/  IMAD.MOV.U32 R58, RZ, RZ, R50 ;  /* 0x000000ffff3a7224 */ /* 0x000fe200078e0032 */
[----:B------:R-:W-:-:S03]  /*5680*/  MOV R57, R24 ;  /* 0x0000001800397202 */ /* 0x000fc60000000f00 */
[----:B------:R-:W-:Y:S01]  /*5690*/  HMMA.16816.F32 R156, R8, R16, R60 ;  /* 0x00000010089c723c */ /* 0x000fe2000000183c */
[----:B------:R-:W-:Y:S01]  /*56a0*/  FFMA.FTZ R60, R194, UR5, -R4 ;  /* 0x00000005c23c7c23 */ /* 0x000fe20008010804 */
[----:B------:R-:W-:Y:S02]  /*56b0*/  IMAD.MOV.U32 R194, RZ, RZ, R112 ;  /* 0x000000ffffc27224 */ /* 0x000fe400078e0070 */
[----:B------:R-:W-:Y:S02]  /*56c0*/  IMAD.MOV.U32 R24, RZ, RZ, R222 ;  /* 0x000000ffff187224 */ /* 0x000fe400078e00de */
[----:B------:R-:W-:Y:S01]  /*56d0*/  IMAD.MOV.U32 R200, RZ, RZ, R218 ;  /* 0x000000ffffc87224 */ /* 0x000fe200078e00da */
[----:B------:R-:W-:Y:S01]  /*56e0*/  MOV R173, R59 ;  /* 0x0000003b00ad7202 */ /* 0x000fe20000000f00 */
[----:B------:R-:W-:Y:S01]  /*56f0*/  IMAD.MOV.U32 R148, RZ, RZ, R220 ;  /* 0x000000ffff947224 */ /* 0x000fe200078e00dc */
[----:B------:R-:W-:Y:S01]  /*5700*/  MOV R198, R194 ;  /* 0x000000c200c67202 */ /* 0x000fe20000000f00 */
[----:B------:R-:W-:Y:S01]  /*5710*/  IMAD.MOV.U32 R152, RZ, RZ, R20 ;  /* 0x000000ffff987224 */ /* 0x000fe200078e0014 */
[----:B------:R-:W-:Y:S01]  /*5720*/  LOP3.LUT R0, R81, 0xffff, RZ, 0xc0, !PT ;  /* 0x0000ffff51007812 */ /* 0x000fe200078ec0ff */
[----:B------:R-:W-:-:S02]  /*5730*/  IMAD.MOV.U32 R192, RZ, RZ, R58 ;  /* 0x000000ffffc07224 */ /* 0x000fc400078e003a */
[----:B------:R-:W-:Y:S01]  /*5740*/  FFMA.FTZ R14, R154, UR5, -R4 ;  /* 0x000000059a0e7c23 */ /* 0x000fe20008010804 */
[----:B------:R-:W-:Y:S01]  /*5750*/  IMAD.MOV.U32 R197, RZ, RZ, R25 ;  /* 0x000000ffffc57224 */ /* 0x000fe200078e0019 */
[----:B------:R-:W-:Y:S01]  /*5760*/  MOV R154, R200 ;  /* 0x000000c8009a7202 */ /* 0x000fe20000000f00 */
[----:B------:R-:W-:Y:S02]  /*5770*/  IMAD.MOV.U32 R193, RZ, RZ, R24 ;  /* 0x000000ffffc17224 */ /* 0x000fe400078e0018 */
[----:B------:R-:W-:Y:S02]  /*5780*/  IMAD.MOV.U32 R201, RZ, RZ, R26 ;  /* 0x000000ffffc97224 */ /* 0x000fe400078e001a */
[----:B------:R-:W-:Y:S02]  /*5790*/  IMAD.MOV.U32 R20, RZ, RZ, R27 ;  /* 0x000000ffff147224 */ /* 0x000fe400078e001b */
[----:B------:R-:W-:Y:S01]  /*57a0*/  IMAD.MOV.U32 R194, RZ, RZ, R181 ;  /* 0x000000ffffc27224 */ /* 0x000fe200078e00b5 */
[----:B------:R-:W1:Y:S01]  /*57b0*/  LDSM.16.MT88.4 R24, [R205+0x4c00] ;  /* 0x004c0000cd18783b */ /* 0x000e620000004200 */
[----:B------:R-:W-:Y:S01]  /*57c0*/  IMAD.MOV.U32 R155, RZ, RZ, R148 ;  /* 0x000000ffff9b7224 */ /* 0x000fe200078e0094 */
[----:B------:R-:W-:Y:S01]  /*57d0*/  MOV R202, R198 ;  /* 0x000000c600ca7202 */ /* 0x000fe20000000f00 */
[----:B------:R-:W-:Y:S01]  /*57e0*/  IMAD.MOV.U32 R148, RZ, RZ, R197 ;  /* 0x000000ffff947224 */ /* 0x000fe200078e00c5 */
[----:B------:R-:W-:Y:S01]  /*57f0*/  SHF.R.U32.HI R0, RZ, 0x8, R0 ;  /* 0x00000008ff007819 */ /* 0x000fe20000011600 */
[----:B------:R-:W-:Y:S01]  /*5800*/  IMAD.MOV.U32 R200, RZ, RZ, R192 ;  /* 0x000000ffffc87224 */ /* 0x000fe200078e00c0 */
[----:B------:R-:W-:Y:S01]  /*5810*/  LOP3.LUT R2, R81, 0xff, RZ, 0xc0, !PT ;  /* 0x000000ff51027812 */ /* 0x000fe200078ec0ff */
[----:B------:R-:W-:Y:S01]  /*5820*/  IMAD.MOV.U32 R197, RZ, RZ, R173 ;  /* 0x000000ffffc57224 */ /* 0x000fe200078e00ad */
[----:B------:R-:W-:Y:S01]  /*5830*/  MOV R78, R107 ;  /* 0x0000006b004e7202 */ /* 0x000fe20000000f00 */
[----:B------:R-:W-:-:S02]  /*5840*/  IMAD.MOV.U32 R198, RZ, RZ, R194 ;  /* 0x000000ffffc67224 */ /* 0x000fc400078e00c2 */
[----:B------:R-:W-:Y:S01]  /*5850*/  FFMA.FTZ R63, R154, UR5, -R4 ;  /* 0x000000059a3f7c23 */ /* 0x000fe20008010804 */
[----:B------:R-:W-:Y:S02]  /*5860*/  IMAD.MOV.U32 R194, RZ, RZ, R201 ;  /* 0x000000ffffc27224 */ /* 0x000fe400078e00c9 */
[----:B------:R-:W-:Y:S01]  /*5870*/  IMAD.MOV.U32 R201, RZ, RZ, R101 ;  /* 0x000000ffffc97224 */ /* 0x000fe200078e0065 */
[----:B------:R-:W-:Y:S01]  /*5880*/  PRMT R101, R2, 0x5410, R0 ;  /* 0x0000541002657816 */ /* 0x000fe20000000000 */
[----:B------:R-:W-:Y:S01]  /*5890*/  IMAD.MOV.U32 R154, RZ, RZ, R200 ;  /* 0x000000ffff9a7224 */ /* 0x000fe200078e00c8 */
[----:B------:R-:W-:Y:S01]  /*58a0*/  PRMT R2, R81, 0x7632, R2 ;  /* 0x0000763251027816 */ /* 0x000fe20000000002 */
[----:B------:R-:W-:Y:S01]  /*58b0*/  IMAD.MOV.U32 R200, RZ, RZ, R197 ;  /* 0x000000ffffc87224 */ /* 0x000fe200078e00c5 */
[----:B------:R-:W-:Y:S01]  /*58c0*/  MOV R197, R78 ;  /* 0x0000004e00c57202 */ /* 0x000fe20000000f00 */
[----:B------:R-:W-:Y:S02]  /*58d0*/  IMAD.MOV.U32 R153, RZ, RZ, R15 ;  /* 0x000000ffff997224 */ /* 0x000fe400078e000f */
[----:B------:R-:W-:-:S02]  /*58e0*/  IMAD.MOV.U32 R78, RZ, RZ, R28 ;  /* 0x000000ffff4e7224 */ /* 0x000fc400078e001c */
[----:B------:R-:W-:Y:S01]  /*58f0*/  FFMA.FTZ R61, R155, UR5, -R4 ;  /* 0x000000059b3d7c23 */ /* 0x000fe20008010804 */
[----:B------:R-:W-:Y:S01]  /*5900*/  IMAD.MOV.U32 R15, RZ, RZ, R217 ;  /* 0x000000ffff0f7224 */ /* 0x000fe200078e00d9 */
[----:B------:R-:W-:Y:S02]  /*5910*/  SHF.R.U32.HI R0, RZ, 0x18, R81 ;  /* 0x00000018ff007819 */ /* 0x000fe40000011651 */
[----:B------:R-:W-:Y:S02]  /*5920*/  LOP3.LUT R2, R2, 0xff, RZ, 0xc0, !PT ;  /* 0x000000ff02027812 */ /* 0x000fe400078ec0ff */
[----:B------:R-:W-:Y:S01]  /*5930*/  MOV R155, R200 ;  /* 0x000000c8009b7202 */ /* 0x000fe20000000f00 */
[----:B------:R-:W-:Y:S01]  /*5940*/  IMAD.MOV.U32 R200, RZ, RZ, R78 ;  /* 0x000000ffffc87224 */ /* 0x000fe200078e004e */
[----:B------:R-:W-:Y:S01]  /*5950*/  PRMT R150, R2, 0x5410, R0 ;  /* 0x0000541002967816 */ /* 0x000fe20000000000 */
[----:B------:R-:W-:Y:S02]  /*5960*/  IMAD.MOV.U32 R78, RZ, RZ, R15 ;  /* 0x000000ffff4e7224 */ /* 0x000fe400078e000f */
[----:B------:R-:W-:-:S02]  /*5970*/  IMAD.MOV.U32 R0, RZ, RZ, R70 ;  /* 0x000000ffff007224 */ /* 0x000fc400078e0046 */
[----:B------:R-:W-:-:S03]  /*5980*/  IMAD.MOV.U32 R195, RZ, RZ, R78 ;  /* 0x000000ffffc37224 */ /* 0x000fc600078e004e */
[----:B------:R-:W-:Y:S01]  /*5990*/  LOP3.LUT R2, R0, 0xff, RZ, 0xc0, !PT ;  /* 0x000000ff00027812 */ /* 0x000fe200078ec0ff */
[----:B------:R-:W-:Y:S01]  /*59a0*/  IMAD.MOV.U32 R199, RZ, RZ, R195 ;  /* 0x000000ffffc77224 */ /* 0x000fe200078e00c3 */
[----:B------:R-:W-:Y:S01]  /*59b0*/  PRMT R0, R70, 0x7771, RZ ;  /* 0x0000777146007816 */ /* 0x000fe200000000ff */
[----:B------:R-:W-:Y:S01]  /*59c0*/  IMAD.MOV.U32 R195, RZ, RZ, R148 ;  /* 0x000000ffffc37224 */ /* 0x000fe200078e0094 */
[----:B------:R-:W-:Y:S01]  /*59d0*/  MOV R148, R196 ;  /* 0x000000c400947202 */ /* 0x000fe20000000f00 */
[----:B------:R-:W-:Y:S01]  /*59e0*/  IMAD.MOV.U32 R196, RZ, RZ, R122 ;  /* 0x000000ffffc47224 */ /* 0x000fe200078e007a */
[----:B------:R-:W-:Y:S02]  /*59f0*/  PRMT R122, R2, 0x5410, R0 ;  /* 0x00005410027a7816 */ /* 0x000fe40000000000 */
[C---:B------:R-:W-:Y:S02]  /*5a00*/  PRMT R2, R70.reuse, 0x7773, RZ ;  /* 0x0000777346027816 */ /* 0x040fe400000000ff */
[----:B------:R-:W-:Y:S01]  /*5a10*/  PRMT R0, R70, 0x7772, RZ ;  /* 0x0000777246007816 */ /* 0x000fe200000000ff */
[----:B------:R-:W-:-:S02]  /*5a20*/  IMAD.MOV.U32 R112, RZ, RZ, R183 ;  /* 0x000000ffff707224 */ /* 0x000fc400078e00b7 */
[----:B------:R-:W-:Y:S01]  /*5a30*/  IMAD.MOV.U32 R203, RZ, RZ, R202 ;  /* 0x000000ffffcb7224 */ /* 0x000fe200078e00ca */
[----:B------:R-:W-:Y:S01]  /*5a40*/  MOV R202, R199 ;  /* 0x000000c700ca7202 */ /* 0x000fe20000000f00 */
[----:B------:R-:W-:Y:S01]  /*5a50*/  IMAD.MOV.U32 R50, RZ, RZ, R226 ;  /* 0x000000ffff327224 */ /* 0x000fe200078e00e2 */
[----:B------:R-:W-:Y:S01]  /*5a60*/  PRMT R178, R0, 0x5410, R2 ;  /* 0x0000541000b27816 */ /* 0x000fe20000000002 */
[----:B------:R-:W-:Y:S02]  /*5a70*/  IMAD.MOV.U32 R72, RZ, RZ, R57 ;  /* 0x000000ffff487224 */ /* 0x000fe400078e0039 */
[----:B------:R-:W-:Y:S01]  /*5a80*/  FADD.FTZ R0, R245, R244 ;  /* 0x000000f4f5007221 */ /* 0x000fe20000010000 */
[----:B------:R-:W-:Y:S02]  /*5a90*/  IMAD.MOV.U32 R107, RZ, RZ, R211 ;  /* 0x000000ffff6b7224 */ /* 0x000fe400078e00d3 */
[----:B------:R-:W-:Y:S02]  /*5aa0*/  IMAD.MOV.U32 R199, RZ, RZ, R198 ;  /* 0x000000ffffc77224 */ /* 0x000fe400078e00c6 */
[----:B------:R-:W-:Y:S01]  /*5ab0*/  IMAD.MOV.U32 R28, RZ, RZ, R29 ;  /* 0x000000ffff1c7224 */ /* 0x000fe200078e001d */
[----:B------:R-:W-:Y:S01]  /*5ac0*/  MOV R173, R48 ;  /* 0x0000003000ad7202 */ /* 0x000fe20000000f00 */
[----:B------:R-:W-:-:S02]  /*5ad0*/  IMAD.MOV.U32 R198, RZ, RZ, R195 ;  /* 0x000000ffffc67224 */ /* 0x000fc400078e00c3 */
[----:B------:R-:W-:Y:S01]  /*5ae0*/  FADD.FTZ R2, R252, R246 ;  /* 0x000000f6fc027221 */ /* 0x000fe20000010000 */
[----:B------:R-:W-:Y:S02]  /*5af0*/  IMAD.MOV.U32 R29, RZ, RZ, R123 ;  /* 0x000000ffff1d7224 */ /* 0x000fe400078e007b */
[----:B------:R-:W-:Y:S02]  /*5b00*/  IMAD.MOV.U32 R78, RZ, RZ, R112 ;  /* 0x000000ffff4e7224 */ /* 0x000fe400078e0070 */
[----:B------:R-:W-:Y:S01]  /*5b10*/  FFMA.FTZ R31, R31, UR5, -R4 ;  /* 0x000000051f1f7c23 */ /* 0x000fe20008010804 */
[----:B------:R-:W-:Y:S02]  /*5b20*/  IMAD.MOV.U32 R195, RZ, RZ, R194 ;  /* 0x000000ffffc37224 */ /* 0x000fe400078e00c2 */
[--C-:B------:R-:W-:Y:S01]  /*5b30*/  FFMA.FTZ R48, R206, UR5, -R4.reuse ;  /* 0x00000005ce307c23 */ /* 0x100fe20008010804 */
        /* <DEDUP_REMOVED lines=16> */
[----:B------:R-:W-:Y:S01]  /*5c40*/  FADD.FTZ R4, R142, R0 ;  /* 0x000000008e047221 */ /* 0x000fe20000010000 */
[----:B------:R-:W-:Y:S01]  /*5c50*/  IMAD.MOV.U32 R75, RZ, RZ, R56 ;  /* 0x000000ffff4b7224 */ /* 0x000fe200078e0038 */
[----:B------:R2:W-:Y:S01]  /*5c60*/  MUFU.EX2 R142, R7 ;  /* 0x00000007008e7308 */ /* 0x0005e20000000800 */
[----:B------:R-:W-:Y:S02]  /*5c70*/  IMAD.MOV.U32 R117, RZ, RZ, R80 ;  /* 0x000000ffff757224 */ /* 0x000fe400078e0050 */
[----:B------:R-:W-:Y:S01]  /*5c80*/  FADD.FTZ R5, R149, R2 ;  /* 0x0000000295057221 */ /* 0x000fe20000010000 */
[----:B------:R-:W3:Y:S01]  /*5c90*/  MUFU.EX2 R151, R21 ;  /* 0x0000001500977308 */ /* 0x000ee20000000800 */
[C---:B-1----:R-:W-:Y:S01]  /*5ca0*/  HMMA.16816.F32 R160, R8.reuse, R24, R52 ;  /* 0x0000001808a0723c */ /* 0x042fe20000001834 */
[----:B------:R-:W-:Y:S01]  /*5cb0*/  FADD.FTZ R6, R223, R219 ;  /* 0x000000dbdf067221 */ /* 0x000fe20000010000 */
        /* <DEDUP_REMOVED lines=16> */
[----:B------:R-:W-:Y:S01]  /*5dc0*/  FADD.FTZ R3, R225, R224 ;  /* 0x000000e0e1037221 */ /* 0x000fe20000010000 */
[----:B------:R-:W-:Y:S01]  /*5dd0*/  FADD.FTZ R0, R148, R5 ;  /* 0x0000000594007221 */ /* 0x000fe20000010000 */
[----:B------:R-:W-:Y:S01]  /*5de0*/  IMAD.MOV.U32 R194, RZ, RZ, R141 ;  /* 0x000000ffffc27224 */ /* 0x000fe200078e008d */
[----:B------:R-:W-:Y:S01]  /*5df0*/  MUFU.EX2 R148, R30 ;  /* 0x0000001e00947308 */ /* 0x000fe20000000800 */
[----:B------:R-:W-:Y:S01]  /*5e00*/  FADD.FTZ R2, R126, R6 ;  /* 0x000000067e027221 */ /* 0x000fe20000010000 */
[----:B------:R-:W-:Y:S01]  /*5e10*/  HMMA.16816.F32 R164, R8, R18, R164 ;  /* 0x0000001208a4723c */ /* 0x000fe200000018a4 */
[----:B------:R-:W-:Y:S01]  /*5e20*/  IMAD.MOV.U32 R192, RZ, RZ, R208 ;  /* 0x000000ffffc07224 */ /* 0x000fe200078e00d0 */
[----:B------:R-:W1:Y:S01]  /*5e30*/  MUFU.EX2 R141, R22 ;  /* 0x00000016008d7308 */ /* 0x000e620000000800 */
[----:B------:R-:W-:Y:S01]  /*5e40*/  FADD.FTZ R3, R210, R3 ;  /* 0x00000003d2037221 */ /* 0x000fe20000010000 */
[----:B--2---:R-:W-:Y:S01]  /*5e50*/  FADD.FTZ R7, R201, R4 ;  /* 0x00000004c9077221 */ /* 0x004fe20000010000 */
[----:B------:R-:W-:-:S02]  /*5e60*/  IMAD.MOV.U32 R198, RZ, RZ, R121 ;  /* 0x000000ffffc67224 */ /* 0x000fc400078e0079 */
[----:B------:R-:W-:Y:S01]  /*5e70*/  FADD.FTZ R5, R127, R2 ;  /* 0x000000027f057221 */ /* 0x000fe20000010000 */
[----:B------:R-:W-:Y:S01]  /*5e80*/  MUFU.EX2 R121, R23 ;  /* 0x0000001700797308 */ /* 0x000fe20000000800 */
[----:B------:R-:W-:Y:S01]  /*5e90*/  FADD.FTZ R4, R247, R0 ;  /* 0x00000000f7047221 */ /* 0x000fe20000010000 */
[----:B------:R-:W-:Y:S01]  /*5ea0*/  FADD.FTZ R6, R212, R3 ;  /* 0x00000003d4067221 */ /* 0x000fe20000010000 */
[--C-:B------:R-:W-:Y:S01]  /*5eb0*/  HSET2.LE.AND R0, R44, R209.reuse, PT ;  /* 0x000000d12c007233 */ /* 0x100fe20003803000 */
[----:B------:R-:W2:Y:S01]  /*5ec0*/  MUFU.EX2 R127, R32 ;  /* 0x00000020007f7308 */ /* 0x000ea20000000800 */
[----:B------:R-:W-:Y:S01]  /*5ed0*/  LOP3.LUT R3, R184, 0xff00ff, RZ, 0xc0, !PT ;  /* 0x00ff00ffb8037812 */ /* 0x000fe200078ec0ff */
[----:B------:R4:W5:Y:S01]  /*5ee0*/  LDL.LU R226, [R1+0x13c] ;  /* 0x00013c0001e27983 */ /* 0x0009620000300800 */
[----:B---3--:R-:W-:Y:S01]  /*5ef0*/  F2FP.F16.F32.PACK_AB R2, R151, R142 ;  /* 0x0000008e9702723e */ /* 0x008fe200000000ff */
[----:B------:R-:W-:Y:S01]  /*5f00*/  HMMA.16816.F32 R56, R8, R26, R36 ;  /* 0x0000001a0838723c */ /* 0x000fe20000001824 */
[----:B------:R-:W-:Y:S01]  /*5f10*/  IMAD.MOV.U32 R195, RZ, RZ, R123 ;  /* 0x000000ffffc37224 */ /* 0x000fe200078e007b */
[----:B------:R-:W-:Y:S01]  /*5f20*/  MUFU.EX2 R126, R34 ;  /* 0x00000022007e7308 */ /* 0x000fe20000000800 */
[----:B------:R-:W-:Y:S01]  /*5f30*/  LOP3.LUT R10, R2, R0, RZ, 0xc0, !PT ;  /* 0x00000000020a7212 */ /* 0x000fe200078ec0ff */
[----:B------:R-:W-:Y:S01]  /*5f40*/  IMAD.MOV.U32 R193, RZ, RZ, R207 ;  /* 0x000000ffffc17224 */ /* 0x000fe200078e00cf */
[--C-:B------:R-:W-:Y:S01]  /*5f50*/  HSET2.LE.AND R0, R3, R209.reuse, PT ;  /* 0x000000d103007233 */ /* 0x100fe20003803000 */
[----:B------:R-:W3:Y:S01]  /*5f60*/  MUFU.EX2 R123, R33 ;  /* 0x00000021007b7308 */ /* 0x000ee20000000800 */
[----:B-1----:R-:W-:Y:S01]  /*5f70*/  F2FP.F16.F32.PACK_AB R2, R148, R141 ;  /* 0x0000008d9402723e */ /* 0x002fe200000000ff */
[----:B------:R-:W-:Y:S01]  /*5f80*/  IMAD.MOV.U32 R154, RZ, RZ, R192 ;  /* 0x000000ffff9a7224 */ /* 0x000fe200078e00c0 */
[----:B------:R-:W-:Y:S01]  /*5f90*/  MOV R155, R47 ;  /* 0x0000002f009b7202 */ /* 0x000fe20000000f00 */
[----:B------:R1:W-:Y:S01]  /*5fa0*/  MUFU.EX2 R149, R14 ;  /* 0x0000000e00957308 */ /* 0x0003e20000000800 */
[----:B------:R-:W-:Y:S01]  /*5fb0*/  LOP3.LUT R11, R2, R0, RZ, 0xc0, !PT ;  /* 0x00000000020b7212 */ /* 0x000fe200078ec0ff */
[----:B------:R-:W-:Y:S01]  /*5fc0*/  FADD.FTZ R4, R198, R4 ;  /* 0x00000004c6047221 */ /* 0x000fe20000010000 */
[--C-:B------:R-:W-:Y:S01]  /*5fd0*/  HSET2.LE.AND R0, R35, R209.reuse, PT ;  /* 0x000000d123007233 */ /* 0x100fe20003803000 */
[----:B------:R-:W-:Y:S01]  /*5fe0*/  MUFU.EX2 R64, R64 ;  /* 0x0000004000407308 */ /* 0x000fe20000000800 */
[----:B--2---:R-:W-:Y:S01]  /*5ff0*/  F2FP.F16.F32.PACK_AB R2, R127, R121 ;  /* 0x000000797f02723e */ /* 0x004fe200000000ff */
[----:B------:R2:W5:Y:S03]  /*6000*/  LDL.LU R222, [R1+0x138] ;  /* 0x0001380001de7983 */ /* 0x0005660000300800 */
[----:B------:R-:W-:Y:S01]  /*6010*/  LOP3.LUT R8, R2, R0, RZ, 0xc0, !PT ;  /* 0x0000000002087212 */ /* 0x000fe200078ec0ff */
[----:B------:R-:W-:Y:S01]  /*6020*/  IMAD.MOV.U32 R201, RZ, RZ, R193 ;  /* 0x000000ffffc97224 */ /* 0x000fe200078e00c1 */
[----:B------:R-:W-:Y:S01]  /*6030*/  HSET2.LE.AND R0, R45, R209, PT ;  /* 0x000000d12d007233 */ /* 0x000fe20003803000 */
[----:B------:R-:W-:Y:S01]  /*6040*/  FADD.FTZ R3, R46, R7 ;  /* 0x000000072e037221 */ /* 0x000fe20000010000 */
[----:B---3--:R-:W-:Y:S01]  /*6050*/  F2FP.F16.F32.PACK_AB R2, R126, R123 ;  /* 0x0000007b7e02723e */ /* 0x008fe200000000ff */
[----:B------:R-:W-:Y:S01]  /*6060*/  IMAD.MOV.U32 R192, RZ, RZ, R172 ;  /* 0x000000ffffc07224 */ /* 0x000fe200078e00ac */
[----:B------:R-:W-:Y:S01]  /*6070*/  MUFU.EX2 R65, R65 ;  /* 0x0000004100417308 */ /* 0x000fe20000000800 */
[----:B------:R2:W5:Y:S01]  /*6080*/  LDL.LU R221, [R1+0x134] ;  /* 0x0001340001dd7983 */ /* 0x0005620000300800 */
[----:B------:R-:W-:-:S02]  /*6090*/  LOP3.LUT R9, R2, R0, RZ, 0xc0, !PT ;  /* 0x0000000002097212 */ /* 0x000fc400078ec0ff */
[----:B------:R-:W-:Y:S01]  /*60a0*/  MOV R193, R173 ;  /* 0x000000ad00c17202 */ /* 0x000fe20000000f00 */
[----:B------:R-:W-:Y:S01]  /*60b0*/  MUFU.EX2 R172, R15 ;  /* 0x0000000f00ac7308 */ /* 0x000fe20000000800 */
[----:B------:R2:W5:Y:S03]  /*60c0*/  LDL.LU R220, [R1+0x130] ;  /* 0x0001300001dc7983 */ /* 0x0005660000300800 */
[C---:B------:R-:W-:Y:S01]  /*60d0*/  HMMA.16816.F32 R44, R8.reuse, R16, R92 ;  /* 0x00000010082c723c */ /* 0x040fe2000000185c */
[----:B------:R3:W4:Y:S01]  /*60e0*/  MUFU.EX2 R173, R20 ;  /* 0x0000001400ad7308 */ /* 0x0007220000000800 */
[----:B------:R-:W-:Y:S01]  /*60f0*/  FADD.FTZ R0, R213, R5 ;  /* 0x00000005d5007221 */ /* 0x000fe20000010000 */
[----:B------:R-:W-:Y:S01]  /*6100*/  FADD.FTZ R2, R215, R6 ;  /* 0x00000006d7027221 */ /* 0x000fe20000010000 */
[----:B------:R2:W5:Y:S04]  /*6110*/  LDL.LU R218, [R1+0x12c] ;  /* 0x00012c0001da7983 */ /* 0x0005680000300800 */
[----:B------:R-:W-:Y:S01]  /*6120*/  HMMA.16816.F32 R32, R8, R18, R88 ;  /* 0x000000120820723c */ /* 0x000fe20000001858 */
[----:B------:R-:W-:Y:S01]  /*6130*/  LDSM.16.MT88.4 R16, [R205+0x5000] ;  /* 0x00500000cd10783b */ /* 0x000fe20000004200 */
[----:B------:R-:W-:Y:S04]  /*6140*/  MUFU.EX2 R94, R12 ;  /* 0x0000000c005e7308 */ /* 0x000fe80000000800 */
[----:B------:R4:W2:Y:S04]  /*6150*/  MUFU.EX2 R95, R13 ;  /* 0x0000000d005f7308 */ /* 0x0008a80000000800 */
[----:B------:R-:W2:Y:S01]  /*6160*/  MUFU.EX2 R93, R31 ;  /* 0x0000001f005d7308 */ /* 0x000ea20000000800 */
[----:B------:R-:W-:Y:S01]  /*6170*/  FADD.FTZ R5, R195, R3 ;  /* 0x00000003c3057221 */ /* 0x000fe20000010000 */
[----:B-1----:R-:W-:Y:S01]  /*6180*/  FADD.FTZ R14, R229, R2 ;  /* 0x00000002e50e7221 */ /* 0x002fe20000010000 */
[----:B---3--:R-:W1:Y:S01]  /*6190*/  LDSM.16.MT88.4 R20, [R139+0x5000] ;  /* 0x005000008b14783b */ /* 0x008e620000004200 */
[----:B------:R-:W-:Y:S01]  /*61a0*/  MUFU.EX2 R92, R28 ;  /* 0x0000001c005c7308 */ /* 0x000fe20000000800 */
[----:B------:R-:W-:Y:S01]  /*61b0*/  LOP3.LUT R3, R189, 0xff00ff, RZ, 0xc0, !PT ;  /* 0x00ff00ffbd037812 */ /* 0x000fe200078ec0ff */
[----:B------:R-:W-:-:S02]  /*61c0*/  FADD.FTZ R15, R194, R4 ;  /* 0x00000004c20f7221 */ /* 0x000fc40000010000 */
[----:B------:R-:W-:Y:S01]  /*61d0*/  MUFU.EX2 R66, R66 ;  /* 0x0000004200427308 */ /* 0x000fe20000000800 */
[----:B------:R-:W-:Y:S01]  /*61e0*/  HMMA.16816.F32 R36, R8, R24, R96 ;  /* 0x000000180824723c */ /* 0x000fe20000001860 */
[----:B----4-:R-:W-:Y:S01]  /*61f0*/  FADD.FTZ R13, R228, R0 ;  /* 0x00000000e40d7221 */ /* 0x010fe20000010000 */
[----:B------:R3:W5:Y:S01]  /*6200*/  LDL.LU R217, [R1+0x128] ;  /* 0x0001280001d97983 */ /* 0x0007620000300800 */
[----:B------:R4:W4:Y:S01]  /*6210*/  MUFU.EX2 R89, R29 ;  /* 0x0000001d00597308 */ /* 0x0009220000000800 */
[--C-:B------:R-:W-:Y:S02]  /*6220*/  HSET2.LE.AND R0, R71, R209.reuse, PT ;  /* 0x000000d147007233 */ /* 0x100fe40003803000 */
[----:B------:R-:W-:Y:S01]  /*6230*/  F2FP.F16.F32.PACK_AB R2, R173, R172 ;  /* 0x000000acad02723e */ /* 0x000fe200000000ff */
[----:B------:R-:W-:Y:S01]  /*6240*/  MUFU.EX2 R88, R41 ;  /* 0x0000002900587308 */ /* 0x000fe20000000800 */
[--C-:B------:R-:W-:Y:S02]  /*6250*/  HSET2.LE.AND R3, R3, R209.reuse, PT ;  /* 0x000000d103037233 */ /* 0x100fe40003803000 */
[----:B--2---:R-:W-:Y:S01]  /*6260*/  F2FP.F16.F32.PACK_AB R7, R95, R94 ;  /* 0x0000005e5f07723e */ /* 0x004fe200000000ff */
[----:B------:R-:W2:Y:S01]  /*6270*/  MUFU.EX2 R90, R42 ;  /* 0x0000002a005a7308 */ /* 0x000ea20000000800 */
[----:B------:R-:W-:Y:S01]  /*6280*/  LOP3.LUT R6, R2, R0, RZ, 0xc0, !PT ;  /* 0x0000000002067212 */ /* 0x000fe200078ec0ff */
[----:B------:R-:W-:Y:S01]  /*6290*/  FADD.FTZ R12, R155, R5 ;  /* 0x000000059b0c7221 */ /* 0x000fe20000010000 */
[----:B------:R-:W-:Y:S01]  /*62a0*/  HSET2.LE.AND R0, R67, R209, PT ;  /* 0x000000d143007233 */ /* 0x000fe20003803000 */
[----:B------:R-:W-:Y:S01]  /*62b0*/  MUFU.EX2 R71, R40 ;  /* 0x0000002800477308 */ /* 0x000fe20000000800 */
[----:B------:R-:W-:Y:S01]  /*62c0*/  F2FP.F16.F32.PACK_AB R2, R93, R149 ;  /* 0x000000955d02723e */ /* 0x000fe200000000ff */
[----:B------:R-:W-:Y:S01]  /*62d0*/  IMAD.MOV.U32 R194, RZ, RZ, R152 ;  /* 0x000000ffffc27224 */ /* 0x000fe200078e0098 */
[----:B----4-:R-:W-:Y:S01]  /*62e0*/  LDSM.16.MT88.4 R28, [R205+0x5400] ;  /* 0x00540000cd1c783b */ /* 0x010fe20000004200 */
[----:B------:R4:W-:Y:S01]  /*62f0*/  MUFU.EX2 R67, R43 ;  /* 0x0000002b00437308 */ /* 0x0009e20000000800 */
[----:B------:R-:W-:-:S02]  /*6300*/  LOP3.LUT R7, R7, R3, RZ, 0xc0, !PT ;  /* 0x0000000307077212 */ /* 0x000fc400078ec0ff */
[--C-:B------:R-:W-:Y:S01]  /*6310*/  HSET2.LE.AND R3, R125, R209.reuse, PT ;  /* 0x000000d17d037233 */ /* 0x100fe20003803000 */
[----:B------:R-:W-:Y:S01]  /*6320*/  MUFU.EX2 R55, R55 ;  /* 0x0000003700377308 */ /* 0x000fe20000000800 */
[----:B------:R-:W-:Y:S01]  /*6330*/  F2FP.F16.F32.PACK_AB R5, R89, R92 ;  /* 0x0000005c5905723e */ /* 0x000fe200000000ff */
[----:B------:R3:W5:Y:S01]  /*6340*/  LDL.LU R216, [R1+0x124] ;  /* 0x0001240001d87983 */ /* 0x0007620000300800 */
[----:B------:R-:W-:Y:S01]  /*6350*/  LOP3.LUT R4, R2, R0, RZ, 0xc0, !PT ;  /* 0x0000000002047212 */ /* 0x000fe200078ec0ff */
[----:B------:R-:W-:Y:S01]  /*6360*/  FADD.FTZ R0, R240, R13 ;  /* 0x0000000df0007221 */ /* 0x000fe20000010000 */
[----:B----4-:R-:W-:Y:S01]  /*6370*/  HMMA.16816.F32 R40, R8, R26, R84 ;  /* 0x0000001a0828723c */ /* 0x010fe20000001854 */
[----:B------:R-:W4:Y:S01]  /*6380*/  MUFU.EX2 R85, R51 ;  /* 0x0000003300557308 */ /* 0x000f220000000800 */
[----:B------:R-:W-:Y:S01]  /*6390*/  FADD.FTZ R2, R242, R14 ;  /* 0x0000000ef2027221 */ /* 0x000fe20000010000 */
[----:B------:R-:W-:Y:S01]  /*63a0*/  LOP3.LUT R5, R5, R3, RZ, 0xc0, !PT ;  /* 0x0000000305057212 */ /* 0x000fe200078ec0ff */
[----:B------:R-:W-:Y:S01]  /*63b0*/  FADD.FTZ R9, R154, R15 ;  /* 0x0000000f9a097221 */ /* 0x000fe20000010000 */
[----:B------:R-:W-:Y:S01]  /*63c0*/  LOP3.LUT R3, R191, 0xff00ff, RZ, 0xc0, !PT ;  /* 0x00ff00ffbf037812 */ /* 0x000fe200078ec0ff */
[----:B------:R-:W-:Y:S01]  /*63d0*/  FADD.FTZ R14, R241, R0 ;  /* 0x00000000f10e7221 */ /* 0x000fe20000010000 */
[----:B------:R-:W-:Y:S01]  /*63e0*/  FADD.FTZ R15, R243, R2 ;  /* 0x00000002f30f7221 */ /* 0x000fe20000010000 */
[--C-:B------:R-:W-:Y:S01]  /*63f0*/  HSET2.LE.AND R0, R190, R209.reuse, PT ;  /* 0x000000d1be007233 */ /* 0x100fe20003803000 */
[----:B------:R-:W-:Y:S01]  /*6400*/  FADD.FTZ R8, R201, R12 ;  /* 0x0000000cc9087221 */ /* 0x000fe20000010000 */
[----:B--2---:R-:W-:Y:S01]  /*6410*/  F2FP.F16.F32.PACK_AB R2, R90, R88 ;  /* 0x000000585a02723e */ /* 0x004fe200000000ff */
[----:B------:R-:W-:Y:S01]  /*6420*/  MUFU.EX2 R60, R60 ;  /* 0x0000003c003c7308 */ /* 0x000fe20000000800 */
[----:B------:R-:W-:Y:S01]  /*6430*/  HSET2.LE.AND R3, R3, R209, PT ;  /* 0x000000d103037233 */ /* 0x000fe20003803000 */
[----:B------:R-:W2:Y:S01]  /*6440*/  LDSM.16.MT88.4 R24, [R139+0x5400] ;  /* 0x005400008b18783b */ /* 0x000ea20000004200 */
[----:B------:R-:W-:-:S02]  /*6450*/  LOP3.LUT R10, R2, R0, RZ, 0xc0, !PT ;  /* 0x00000000020a7212 */ /* 0x000fc400078ec0ff */
[----:B----4-:R-:W-:Y:S01]  /*6460*/  F2FP.F16.F32.PACK_AB R11, R85, R67 ;  /* 0x00000043550b723e */ /* 0x010fe200000000ff */
[----:B------:R-:W-:Y:S01]  /*6470*/  MUFU.EX2 R84, R48 ;  /* 0x0000003000547308 */ /* 0x000fe20000000800 */
[--C-:B------:R-:W-:Y:S01]  /*6480*/  HSET2.LE.AND R0, R171, R209.reuse, PT ;  /* 0x000000d1ab007233 */ /* 0x100fe20003803000 */
[----:B------:R3:W5:Y:S01]  /*6490*/  LDL.LU R211, [R1+0x120] ;  /* 0x0001200001d37983 */ /* 0x0007620000300800 */
[----:B------:R-:W-:Y:S01]  /*64a0*/  F2FP.F16.F32.PACK_AB R2, R64, R71 ;  /* 0x000000474002723e */ /* 0x000fe200000000ff */
[----:B------:R-:W-:Y:S01]  /*64b0*/  MUFU.EX2 R86, R49 ;  /* 0x0000003100567308 */ /* 0x000fe20000000800 */
[----:B------:R-:W-:Y:S01]  /*64c0*/  LOP3.LUT R11, R11, R3, RZ, 0xc0, !PT ;  /* 0x000000030b0b7212 */ /* 0x000fe200078ec0ff */
[----:B------:R-:W-:Y:S02]  /*64d0*/  FADD.FTZ R13, R227, R9 ;  /* 0x00000009e30d7221 */ /* 0x000fe40000010000 */
[----:B------:R4:W-:Y:S01]  /*64e0*/  MUFU.EX2 R87, R50 ;  /* 0x0000003200577308 */ /* 0x0009e20000000800 */
[----:B------:R-:W-:Y:S01]  /*64f0*/  HSET2.LE.AND R3, R170, R209, PT ;  /* 0x000000d1aa037233 */ /* 0x000fe20003803000 */
[----:B------:R-:W-:Y:S01]  /*6500*/  FADD.FTZ R12, R214, R8 ;  /* 0x00000008d60c7221 */ /* 0x000fe20000010000 */
[----:B------:R-:W-:Y:S01]  /*6510*/  F2FP.F16.F32.PACK_AB R9, R66, R65 ;  /* 0x000000414209723e */ /* 0x000fe200000000ff */
[----:B-1----:R-:W-:Y:S01]  /*6520*/  HMMA.16816.F32 R156, R4, R20, R156 ;  /* 0x00000014049c723c */ /* 0x002fe2000000189c */
[----:B------:R-:W-:Y:S01]  /*6530*/  LOP3.LUT R8, R2, R0, RZ, 0xc0, !PT ;  /* 0x0000000002087212 */ /* 0x000fe200078ec0ff */
[----:B------:R-:W-:Y:S01]  /*6540*/  FADD.FTZ R2, R249, R15 ;  /* 0x0000000ff9027221 */ /* 0x000fe20000010000 */
[----:B------:R-:W-:-:S05]  /*6550*/  LOP3.LUT R9, R9, R3, RZ, 0xc0, !PT ;  /* 0x0000000309097212 */ /* 0x000fca00078ec0ff */
[----:B------:R-:W-:Y:S01]  /*6560*/  HMMA.16816.F32 R164, R4, R22, R164 ;  /* 0x0000001604a4723c */ /* 0x000fe200000018a4 */
[----:B------:R-:W-:-:S07]  /*6570*/  FADD.FTZ R3, R233, R13 ;  /* 0x0000000de9037221 */ /* 0x000fce0000010000 */
[C---:B------:R-:W-:Y:S01]  /*6580*/  HMMA.16816.F32 R160, R4.reuse, R16, R160 ;  /* 0x0000001004a0723c */ /* 0x040fe200000018a0 */
[----:B------:R-:W-:Y:S04]  /*6590*/  MUFU.EX2 R69, R69 ;  /* 0x0000004500457308 */ /* 0x000fe80000000800 */
[----:B------:R-:W-:Y:S04]  /*65a0*/  MUFU.EX2 R73, R73 ;  /* 0x0000004900497308 */ /* 0x000fe80000000800 */
[----:B------:R-:W-:Y:S01]  /*65b0*/  MUFU.EX2 R74, R74 ;  /* 0x0000004a004a7308 */ /* 0x000fe20000000800 */
[----:B----4-:R-:W-:Y:S03]  /*65c0*/  HMMA.16816.F32 R48, R4, R18, R56 ;  /* 0x000000120430723c */ /* 0x010fe60000001838 */
[----:B------:R-:W-:Y:S01]  /*65d0*/  MUFU.EX2 R77, R77 ;  /* 0x0000004d004d7308 */ /* 0x000fe20000000800 */
[----:B------:R-:W-:Y:S01]  /*65e0*/  IMAD.MOV.U32 R201, RZ, RZ, R193 ;  /* 0x000000ffffc97224 */ /* 0x000fe200078e00c1 */
[----:B------:R3:W5:Y:S02]  /*65f0*/  LDL.LU R208, [R1+0x11c] ;  /* 0x00011c0001d07983 */ /* 0x0007640000300800 */
[----:B------:R-:W-:Y:S04]  /*6600*/  MUFU.EX2 R57, R52 ;  /* 0x0000003400397308 */ /* 0x000fe80000000800 */
[----:B------:R-:W1:Y:S01]  /*6610*/  MUFU.EX2 R58, R53 ;  /* 0x00000035003a7308 */ /* 0x000e620000000800 */
[----:B------:R-:W-:Y:S01]  /*6620*/  FADD.FTZ R13, R194, R2 ;  /* 0x00000002c20d7221 */ /* 0x000fe20000010000 */
[----:B------:R-:W-:-:S02]  /*6630*/  LOP3.LUT R2, R103, 0xff00ff, RZ, 0xc0, !PT ;  /* 0x00ff00ff67027812 */ /* 0x000fc400078ec0ff */
[----:B------:R-:W4:Y:S01]  /*6640*/  MUFU.EX2 R56, R54 ;  /* 0x0000003600387308 */ /* 0x000f220000000800 */
[----:B------:R-:W-:Y:S01]  /*6650*/  FADD.FTZ R15, R236, R3 ;  /* 0x00000003ec0f7221 */ /* 0x000fe20000010000 */
[----:B------:R-:W-:Y:S01]  /*6660*/  FADD.FTZ R0, R248, R14 ;  /* 0x0000000ef8007221 */ /* 0x000fe20000010000 */
[----:B------:R-:W-:Y:S01]  /*6670*/  HSET2.LE.AND R3, R2, R209, PT ;  /* 0x000000d102037233 */ /* 0x000fe20003803000 */
[----:B------:R-:W-:Y:S01]  /*6680*/  FADD.FTZ R4, R232, R12 ;  /* 0x0000000ce8047221 */ /* 0x000fe20000010000 */
[----:B------:R-:W-:Y:S01]  /*6690*/  MUFU.EX2 R68, R68 ;  /* 0x0000004400447308 */ /* 0x000fe20000000800 */
[----:B------:R-:W-:-:S03]  /*66a0*/  FADD.FTZ R12, R250, R0 ;  /* 0x00000000fa0c7221 */ /* 0x000fc60000010000 */
[----:B------:R-:W-:Y:S01]  /*66b0*/  MUFU.EX2 R82, R82 ;  /* 0x0000005200527308 */ /* 0x000fe20000000800 */
[----:B-1----:R-:W-:-:S03]  /*66c0*/  F2FP.F16.F32.PACK_AB R7, R58, R57 ;  /* 0x000000393a07723e */ /* 0x002fc600000000ff */
[----:B------:R-:W-:Y:S01]  /*66d0*/  MUFU.EX2 R83, R83 ;  /* 0x0000005300537308 */ /* 0x000fe20000000800 */
[----:B------:R-:W-:-:S03]  /*66e0*/  HSET2.LE.AND R0, R102, R209, PT ;  /* 0x000000d166007233 */ /* 0x000fc60003803000 */
[----:B------:R-:W1:Y:S01]  /*66f0*/  MUFU.EX2 R100, R100 ;  /* 0x0000006400647308 */ /* 0x000e620000000800 */
[----:B------:R-:W-:Y:S01]  /*6700*/  LOP3.LUT R7, R7, R3, RZ, 0xc0, !PT ;  /* 0x0000000307077212 */ /* 0x000fe200078ec0ff */
[----:B------:R-:W-:Y:S01]  /*6710*/  IMAD.MOV.U32 R193, RZ, RZ, R153 ;  /* 0x000000ffffc17224 */ /* 0x000fe200078e0099 */
[----:B------:R-:W-:Y:S01]  /*6720*/  F2FP.F16.F32.PACK_AB R2, R87, R86 ;  /* 0x000000565702723e */ /* 0x000fe200000000ff */
[----:B------:R-:W-:Y:S01]  /*6730*/  MUFU.EX2 R72, R72 ;  /* 0x0000004800487308 */ /* 0x000fe20000000800 */
[--C-:B------:R-:W-:Y:S01]  /*6740*/  HSET2.LE.AND R3, R169, R209.reuse, PT ;  /* 0x000000d1a9037233 */ /* 0x100fe20003803000 */
[----:B------:R3:W5:Y:S01]  /*6750*/  LDL.LU R207, [R1+0x118] ;  /* 0x0001180001cf7983 */ /* 0x0007620000300800 */
[----:B----4-:R-:W-:Y:S02]  /*6760*/  F2FP.F16.F32.PACK_AB R5, R55, R56 ;  /* 0x000000383705723e */ /* 0x010fe400000000ff */
[----:B------:R-:W-:Y:S01]  /*6770*/  LOP3.LUT R6, R2, R0, RZ, 0xc0, !PT ;  /* 0x0000000002067212 */ /* 0x000fe200078ec0ff */
[----:B------:R-:W-:Y:S01]  /*6780*/  FADD.FTZ R14, R237, R4 ;  /* 0x00000004ed0e7221 */ /* 0x000fe20000010000 */
[--C-:B------:R-:W-:Y:S01]  /*6790*/  HSET2.LE.AND R0, R168, R209.reuse, PT ;  /* 0x000000d1a8007233 */ /* 0x100fe20003803000 */
[C---:B------:R-:W-:Y:S01]  /*67a0*/  HMMA.16816.F32 R152, R8.reuse, R20, R44 ;  /* 0x000000140898723c */ /* 0x040fe2000000182c */
[----:B------:R-:W-:Y:S01]  /*67b0*/  LOP3.LUT R5, R5, R3, RZ, 0xc0, !PT ;  /* 0x0000000305057212 */ /* 0x000fe200078ec0ff */
[----:B------:R-:W-:Y:S01]  /*67c0*/  FADD.FTZ R3, R239, R15 ;  /* 0x0000000fef037221 */ /* 0x000fe20000010000 */
[----:B------:R-:W-:Y:S01]  /*67d0*/  F2FP.F16.F32.PACK_AB R2, R60, R84 ;  /* 0x000000543c02723e */ /* 0x000fe200000000ff */
[----:B------:R-:W4:Y:S01]  /*67e0*/  MUFU.EX2 R76, R76 ;  /* 0x0000004c004c7308 */ /* 0x000f220000000800 */
[----:B------:R3:W5:Y:S01]  /*67f0*/  LDL.LU R206, [R1+0x114] ;  /* 0x0001140001ce7983 */ /* 0x0007620000300800 */
[----:B------:R-:W-:Y:S01]  /*6800*/  FADD.FTZ R15, R121, R3 ;  /* 0x00000003790f7221 */ /* 0x000fe20000010000 */
[----:B------:R-:W-:Y:S01]  /*6810*/  LOP3.LUT R4, R2, R0, RZ, 0xc0, !PT ;  /* 0x0000000002047212 */ /* 0x000fe200078ec0ff */
[----:B------:R-:W-:Y:S01]  /*6820*/  FADD.FTZ R0, R200, R12 ;  /* 0x0000000cc8007221 */ /* 0x000fe20000010000 */
[----:B------:R-:W-:Y:S01]  /*6830*/  LOP3.LUT R3, R111, 0xff00ff, RZ, 0xc0, !PT ;  /* 0x00ff00ff6f037812 */ /* 0x000fe200078ec0ff */
[----:B------:R-:W-:Y:S01]  /*6840*/  FADD.FTZ R2, R201, R13 ;  /* 0x0000000dc9027221 */ /* 0x000fe20000010000 */
[----:B------:R-:W-:Y:S01]  /*6850*/  HMMA.16816.F32 R44, R8, R22, R32 ;  /* 0x00000016082c723c */ /* 0x000fe20000001820 */
[----:B------:R-:W-:Y:S01]  /*6860*/  FADD.FTZ R12, R196, R0 ;  /* 0x00000000c40c7221 */ /* 0x000fe20000010000 */
[--C-:B------:R-:W-:Y:S01]  /*6870*/  HSET2.LE.AND R0, R109, R209.reuse, PT ;  /* 0x000000d16d007233 */ /* 0x100fe20003803000 */
[----:B------:R-:W-:Y:S01]  /*6880*/  FADD.FTZ R13, R197, R2 ;  /* 0x00000002c50d7221 */ /* 0x000fe20000010000 */
[----:B------:R-:W-:Y:S01]  /*6890*/  HSET2.LE.AND R3, R3, R209, PT ;  /* 0x000000d103037233 */ /* 0x000fe20003803000 */
[----:B------:R-:W-:Y:S01]  /*68a0*/  LDSM.16.MT88.4 R20, [R139+0x5800] ;  /* 0x005800008b14783b */ /* 0x000fe20000004200 */
[----:B------:R-:W-:-:S02]  /*68b0*/  F2FP.F16.F32.PACK_AB R2, R73, R69 ;  /* 0x000000454902723e */ /* 0x000fc400000000ff */
[C---:B------:R-:W-:Y:S01]  /*68c0*/  HMMA.16816.F32 R32, R8.reuse, R16, R36 ;  /* 0x000000100820723c */ /* 0x040fe20000001824 */
[----:B------:R-:W-:Y:S01]  /*68d0*/  MUFU.EX2 R70, R70 ;  /* 0x0000004600467308 */ /* 0x000fe20000000800 */
[----:B------:R3:W5:Y:S03]  /*68e0*/  LDL.LU R204, [R1+0x110] ;  /* 0x0001100001cc7983 */ /* 0x0007660000300800 */
[----:B------:R-:W3:Y:S01]  /*68f0*/  MUFU.EX2 R75, R75 ;  /* 0x0000004b004b7308 */ /* 0x000ee20000000800 */
[----:B------:R3:W5:Y:S02]  /*6900*/  LDL.LU R183, [R1+0x10c] ;  /* 0x00010c0001b77983 */ /* 0x0007640000300800 */
[----:B------:R-:W-:Y:S01]  /*6910*/  HMMA.16816.F32 R36, R8, R18, R40 ;  /* 0x000000120824723c */ /* 0x000fe20000001828 */
[----:B------:R-:W-:Y:S01]  /*6920*/  F2FP.F16.F32.PACK_AB R11, R77, R74 ;  /* 0x0000004a4d0b723e */ /* 0x000fe200000000ff */
[----:B------:R-:W-:Y:S01]  /*6930*/  FADD.FTZ R8, R238, R14 ;  /* 0x0000000eee087221 */ /* 0x000fe20000010000 */
[----:B------:R-:W-:Y:S01]  /*6940*/  LOP3.LUT R10, R2, R0, RZ, 0xc0, !PT ;  /* 0x00000000020a7212 */ /* 0x000fe200078ec0ff */
[----:B------:R-:W-:Y:S01]  /*6950*/  MUFU.EX2 R61, R61 ;  /* 0x0000003d003d7308 */ /* 0x000fe20000000800 */
[----:B------:R-:W-:Y:S01]  /*6960*/  LOP3.LUT R11, R11, R3, RZ, 0xc0, !PT ;  /* 0x000000030b0b7212 */ /* 0x000fe200078ec0ff */
[----:B------:R3:W5:Y:S01]  /*6970*/  LDL.LU R182, [R1+0x108] ;  /* 0x0001080001b67983 */ /* 0x0007620000300800 */
[----:B------:R-:W-:-:S02]  /*6980*/  HSET2.LE.AND R0, R187, R209, PT ;  /* 0x000000d1bb007233 */ /* 0x000fc40003803000 */
[--C-:B------:R-:W-:Y:S02]  /*6990*/  HSET2.LE.AND R3, R188, R209.reuse, PT ;  /* 0x000000d1bc037233 */ /* 0x100fe40003803000 */
[----:B-1----:R-:W-:Y:S01]  /*69a0*/  F2FP.F16.F32.PACK_AB R9, R100, R83 ;  /* 0x000000536409723e */ /* 0x002fe200000000ff */
[----:B------:R-:W-:Y:S01]  /*69b0*/  FADD.FTZ R14, R123, R8 ;  /* 0x000000087b0e7221 */ /* 0x000fe20000010000 */
[----:B------:R-:W-:Y:S01]  /*69c0*/  F2FP.F16.F32.PACK_AB R2, R82, R68 ;  /* 0x000000445202723e */ /* 0x000fe200000000ff */
[C---:B--2---:R-:W-:Y:S01]  /*69d0*/  HMMA.16816.F32 R156, R4.reuse, R24, R156 ;  /* 0x00000018049c723c */ /* 0x044fe2000000189c */
[----:B------:R-:W-:Y:S01]  /*69e0*/  LOP3.LUT R9, R9, R3, RZ, 0xc0, !PT ;  /* 0x0000000309097212 */ /* 0x000fe200078ec0ff */
[----:B------:R-:W1:Y:S01]  /*69f0*/  MUFU.EX2 R63, R63 ;  /* 0x0000003f003f7308 */ /* 0x000e620000000800 */
[----:B------:R-:W-:Y:S01]  /*6a00*/  LOP3.LUT R8, R2, R0, RZ, 0xc0, !PT ;  /* 0x0000000002087212 */ /* 0x000fe200078ec0ff */
[----:B------:R2:W5:Y:S04]  /*6a10*/  LDL.LU R181, [R1+0x104] ;  /* 0x0001040001b57983 */ /* 0x0005680000300800 */
[----:B------:R-:W-:Y:S01]  /*6a20*/  HMMA.16816.F32 R164, R4, R26, R164 ;  /* 0x0000001a04a4723c */ /* 0x000fe200000018a4 */
[----:B------:R-:W-:Y:S01]  /*6a30*/  FADD.FTZ R0, R144, R12 ;  /* 0x0000000c90007221 */ /* 0x000fe20000010000 */
[----:B------:R-:W-:Y:S01]  /*6a40*/  FADD.FTZ R2, R145, R13 ;  /* 0x0000000d91027221 */ /* 0x000fe20000010000 */
[----:B------:R-:W-:Y:S01]  /*6a50*/  FADD.FTZ R3, R126, R14 ;  /* 0x0000000e7e037221 */ /* 0x000fe20000010000 */
[----:B------:R-:W-:Y:S01]  /*6a60*/  MUFU.EX2 R62, R62 ;  /* 0x0000003e003e7308 */ /* 0x000fe20000000800 */
[----:B------:R2:W5:Y:S03]  /*6a70*/  LDL.LU R180, [R1+0x100] ;  /* 0x0001000001b47983 */ /* 0x0005660000300800 */
[C---:B------:R-:W-:Y:S08]  /*6a80*/  HMMA.16816.F32 R152, R8.reuse, R24, R152 ;  /* 0x000000180898723c */ /* 0x040ff00000001898 */
[----:B------:R-:W-:Y:S01]  /*6a90*/  HMMA.16816.F32 R44, R8, R26, R44 ;  /* 0x0000001a082c723c */ /* 0x000fe2000000182c */
[----:B------:R-:W2:Y:S01]  /*6aa0*/  LDSM.16.MT88.4 R24, [R205+0x5800] ;  /* 0x00580000cd18783b */ /* 0x000ea20000004200 */
[----:B------:R-:W-:Y:S01]  /*6ab0*/  FADD.FTZ R16, R147, R2 ;  /* 0x0000000293107221 */ /* 0x000fe20000010000 */
[----:B------:R-:W-:Y:S01]  /*6ac0*/  FADD.FTZ R17, R141, R3 ;  /* 0x000000038d117221 */ /* 0x000fe20000010000 */
[----:B------:R-:W1:Y:S01]  /*6ad0*/  MUFU.EX2 R78, R78 ;  /* 0x0000004e004e7308 */ /* 0x000e620000000800 */
[----:B----4-:R-:W-:Y:S01]  /*6ae0*/  F2FP.F16.F32.PACK_AB R2, R76, R72 ;  /* 0x000000484c02723e */ /* 0x010fe200000000ff */
[----:B------:R4:W5:Y:S02]  /*6af0*/  LDL.LU R80, [R1+0xfc] ;  /* 0x0000fc0001507983 */ /* 0x0009640000300800 */
[C---:B------:R-:W-:Y:S01]  /*6b00*/  HMMA.16816.F32 R160, R4.reuse, R28, R160 ;  /* 0x0000001c04a0723c */ /* 0x040fe200000018a0 */
[----:B------:R-:W-:Y:S01]  /*6b10*/  LOP3.LUT R3, R193, 0xff00ff, RZ, 0xc0, !PT ;  /* 0x00ff00ffc1037812 */ /* 0x000fe200078ec0ff */
[----:B------:R-:W-:Y:S01]  /*6b20*/  MUFU.EX2 R108, R108 ;  /* 0x0000006c006c7308 */ /* 0x000fe20000000800 */
[----:B------:R4:W5:Y:S05]  /*6b30*/  LDL.LU R79, [R1+0xf8] ;  /* 0x0000f800014f7983 */ /* 0x00096a0000300800 */
[----:B------:R-:W-:Y:S01]  /*6b40*/  HMMA.16816.F32 R40, R4, R30, R48 ;  /* 0x0000001e0428723c */ /* 0x000fe20000001830 */
[----:B------:R-:W-:Y:S01]  /*6b50*/  FADD.FTZ R7, R146, R0 ;  /* 0x0000000092077221 */ /* 0x000fe20000010000 */
[--C-:B------:R-:W-:Y:S01]  /*6b60*/  HSET2.LE.AND R0, R124, R209.reuse, PT ;  /* 0x000000d17c007233 */ /* 0x100fe20003803000 */
[----:B------:R-:W-:Y:S01]  /*6b70*/  FADD.FTZ R4, R127, R15 ;  /* 0x0000000f7f047221 */ /* 0x000fe20000010000 */
[----:B------:R-:W4:Y:S03]  /*6b80*/  MUFU.EX2 R110, R110 ;  /* 0x0000006e006e7308 */ /* 0x000f260000000800 */
[----:B------:R-:W-:Y:S01]  /*6b90*/  LOP3.LUT R14, R2, R0, RZ, 0xc0, !PT ;  /* 0x00000000020e7212 */ /* 0x000fe200078ec0ff */
[----:B------:R-:W-:Y:S01]  /*6ba0*/  FADD.FTZ R18, R142, R4 ;  /* 0x000000048e127221 */ /* 0x000fe20000010000 */
[----:B------:R-:W-:-:S02]  /*6bb0*/  HSET2.LE.AND R0, R3, R209, PT ;  /* 0x000000d103007233 */ /* 0x000fc40003803000 */
[----:B------:R-:W-:Y:S02]  /*6bc0*/  HSET2.LE.AND R3, R101, R209, PT ;  /* 0x000000d165037233 */ /* 0x000fe40003803000 */
[----:B---3--:R-:W-:Y:S02]  /*6bd0*/  F2FP.F16.F32.PACK_AB R2, R75, R70 ;  /* 0x000000464b02723e */ /* 0x008fe400000000ff */
[----:B-1----:R-:W-:Y:S01]  /*6be0*/  F2FP.F16.F32.PACK_AB R4, R63, R61 ;  /* 0x0000003d3f04723e */ /* 0x002fe200000000ff */
[----:B------:R-:W-:Y:S01]  /*6bf0*/  MUFU.EX2 R52, R115 ;  /* 0x0000007300347308 */ /* 0x000fe20000000800 */
[----:B------:R-:W-:Y:S01]  /*6c00*/  LOP3.LUT R15, R2, R0, RZ, 0xc0, !PT ;  /* 0x00000000020f7212 */ /* 0x000fe200078ec0ff */
[----:B------:R-:W-:Y:S02]  /*6c10*/  FADD.FTZ R0, R174, R7 ;  /* 0x00000007ae007221 */ /* 0x000fe40000010000 */
[----:B------:R-:W1:Y:S01]  /*6c20*/  MUFU.EX2 R53, R116 ;  /* 0x0000007400357308 */ /* 0x000e620000000800 */
[----:B------:R-:W-:Y:S01]  /*6c30*/  LOP3.LUT R12, R4, R3, RZ, 0xc0, !PT ;  /* 0x00000003040c7212 */ /* 0x000fe200078ec0ff */
[----:B------:R-:W-:-:S02]  /*6c40*/  FADD.FTZ R2, R175, R16 ;  /* 0x00000010af027221 */ /* 0x000fc40000010000 */
[----:B------:R-:W-:Y:S01]  /*6c50*/  MUFU.EX2 R104, R104 ;  /* 0x0000006800687308 */ /* 0x000fe20000000800 */
[----:B------:R-:W-:-:S03]  /*6c60*/  FADD.FTZ R3, R151, R18 ;  /* 0x0000001297037221 */ /* 0x000fc60000010000 */
[----:B------:R-:W3:Y:S01]  /*6c70*/  MUFU.EX2 R54, R106 ;  /* 0x0000006a00367308 */ /* 0x000ee20000000800 */
[C---:B------:R-:W-:Y:S01]  /*6c80*/  HMMA.16816.F32 R144, R8.reuse, R28, R32 ;  /* 0x0000001c0890723c */ /* 0x040fe20000001820 */
[--C-:B------:R-:W-:Y:S02]  /*6c90*/  HSET2.LE.AND R5, R150, R209.reuse, PT ;  /* 0x000000d196057233 */ /* 0x100fe40003803000 */
[----:B------:R-:W-:Y:S01]  /*6ca0*/  F2FP.F16.F32.PACK_AB R6, R78, R62 ;  /* 0x0000003e4e06723e */ /* 0x000fe200000000ff */
[----:B------:R-:W-:Y:S01]  /*6cb0*/  MUFU.EX2 R49, R113 ;  /* 0x0000007100317308 */ /* 0x000fe20000000800 */
[----:B------:R-:W-:Y:S01]  /*6cc0*/  FADD.FTZ R4, R186, R2 ;  /* 0x00000002ba047221 */ /* 0x000fe20000010000 */
[----:B------:R-:W-:Y:S02]  /*6cd0*/  FADD.FTZ R16, R71, R3 ;  /* 0x0000000347107221 */ /* 0x000fe40000010000 */
[----:B------:R-:W-:Y:S01]  /*6ce0*/  HMMA.16816.F32 R28, R8, R30, R36 ;  /* 0x0000001e081c723c */ /* 0x000fe20000001824 */
[----:B------:R-:W-:Y:S01]  /*6cf0*/  FADD.FTZ R9, R185, R0 ;  /* 0x00000000b9097221 */ /* 0x000fe20000010000 */
[----:B------:R-:W3:Y:S01]  /*6d00*/  MUFU.EX2 R48, R119 ;  /* 0x0000007700307308 */ /* 0x000ee20000000800 */
[----:B------:R-:W-:-:S02]  /*6d10*/  HSET2.LE.AND R0, R137, R209, PT ;  /* 0x000000d189007233 */ /* 0x000fc40003803000 */
[----:B------:R-:W-:Y:S02]  /*6d20*/  LOP3.LUT R3, R192, 0xff00ff, RZ, 0xc0, !PT ;  /* 0x00ff00ffc0037812 */ /* 0x000fe400078ec0ff */
[----:B----4-:R-:W-:Y:S02]  /*6d30*/  F2FP.F16.F32.PACK_AB R2, R110, R108 ;  /* 0x0000006c6e02723e */ /* 0x010fe400000000ff */
[----:B------:R-:W-:Y:S01]  /*6d40*/  LOP3.LUT R13, R6, R5, RZ, 0xc0, !PT ;  /* 0x00000005060d7212 */ /* 0x000fe200078ec0ff */
[----:B------:R-:W-:Y:S01]  /*6d50*/  MUFU.EX2 R50, R105 ;  /* 0x0000006900327308 */ /* 0x000fe20000000800 */
[----:B------:R-:W-:Y:S01]  /*6d60*/  FADD.FTZ R5, R148, R17 ;  /* 0x0000001194057221 */ /* 0x000fe20000010000 */
[----:B------:R-:W-:Y:S02]  /*6d70*/  LOP3.LUT R6, R2, R0, RZ, 0xc0, !PT ;  /* 0x0000000002067212 */ /* 0x000fe400078ec0ff */
[----:B------:R-:W4:Y:S01]  /*6d80*/  MUFU.EX2 R51, R107 ;  /* 0x0000006b00337308 */ /* 0x000f220000000800 */
[--C-:B------:R-:W-:Y:S01]  /*6d90*/  HSET2.LE.AND R0, R3, R209.reuse, PT ;  /* 0x000000d103007233 */ /* 0x100fe20003803000 */
[----:B------:R-:W-:Y:S01]  /*6da0*/  FADD.FTZ R10, R149, R4 ;  /* 0x00000004950a7221 */ /* 0x000fe20000010000 */
[----:B------:R-:W-:Y:S01]  /*6db0*/  HSET2.LE.AND R3, R235, R209, PT ;  /* 0x000000d1eb037233 */ /* 0x000fe20003803000 */
[----:B------:R-:W-:Y:S01]  /*6dc0*/  FADD.FTZ R11, R65, R5 ;  /* 0x00000005410b7221 */ /* 0x000fe20000010000 */
[----:B-1----:R-:W-:Y:S01]  /*6dd0*/  F2FP.F16.F32.PACK_AB R2, R53, R52 ;  /* 0x000000343502723e */ /* 0x002fe200000000ff */
[----:B--2---:R-:W-:Y:S01]  /*6de0*/  HMMA.16816.F32 R32, R12, R26, R40 ;  /* 0x0000001a0c20723c */ /* 0x004fe20000001828 */
[----:B---3--:R-:W-:Y:S01]  /*6df0*/  F2FP.F16.F32.PACK_AB R4, R54, R104 ;  /* 0x000000683604723e */ /* 0x008fe200000000ff */
[----:B------:R-:W-:Y:S01]  /*6e00*/  MUFU.EX2 R40, R81 ;  /* 0x0000005100287308 */ /* 0x000fe20000000800 */
[----:B------:R-:W-:Y:S01]  /*6e10*/  LOP3.LUT R7, R2, R0, RZ, 0xc0, !PT ;  /* 0x0000000002077212 */ /* 0x000fe200078ec0ff */
[----:B------:R-:W-:-:S02]  /*6e20*/  FADD.FTZ R2, R93, R10 ;  /* 0x0000000a5d027221 */ /* 0x000fc40000010000 */
[----:B------:R-:W1:Y:S01]  /*6e30*/  MUFU.EX2 R39, R112 ;  /* 0x0000007000277308 */ /* 0x000e620000000800 */
[----:B------:R-:W-:Y:S01]  /*6e40*/  LOP3.LUT R4, R4, R3, RZ, 0xc0, !PT ;  /* 0x0000000304047212 */ /* 0x000fe200078ec0ff */
[----:B------:R-:W-:Y:S01]  /*6e50*/  FADD.FTZ R3, R66, R11 ;  /* 0x0000000b42037221 */ /* 0x000fe20000010000 */
[--C-:B------:R-:W-:Y:S01]  /*6e60*/  HSET2.LE.AND R5, R234, R209.reuse, PT ;  /* 0x000000d1ea057233 */ /* 0x100fe20003803000 */
[----:B------:R-:W-:Y:S01]  /*6e70*/  FADD.FTZ R0, R92, R9 ;  /* 0x000000095c007221 */ /* 0x000fe20000010000 */
[----:B------:R-:W-:Y:S01]  /*6e80*/  F2FP.F16.F32.PACK_AB R8, R48, R49 ;  /* 0x000000313008723e */ /* 0x000fe200000000ff */
[----:B------:R-:W-:Y:S01]  /*6e90*/  MUFU.EX2 R37, R117 ;  /* 0x0000007500257308 */ /* 0x000fe20000000800 */
[C---:B------:R-:W-:Y:S01]  /*6ea0*/  HMMA.16816.F32 R156, R12.reuse, R20, R156 ;  /* 0x000000140c9c723c */ /* 0x040fe2000000189c */
[----:B------:R-:W-:Y:S02]  /*6eb0*/  FADD.FTZ R11, R172, R2 ;  /* 0x00000002ac0b7221 */ /* 0x000fe40000010000 */
[----:B------:R-:W2:Y:S01]  /*6ec0*/  MUFU.EX2 R38, R118 ;  /* 0x0000007600267308 */ /* 0x000ea20000000800 */
[----:B------:R-:W-:Y:S01]  /*6ed0*/  HSET2.LE.AND R2, R231, R209, PT ;  /* 0x000000d1e7027233 */ /* 0x000fe20003803000 */
[----:B------:R-:W-:Y:S01]  /*6ee0*/  FADD.FTZ R0, R89, R0 ;  /* 0x0000000059007221 */ /* 0x000fe20000010000 */
[----:B------:R-:W3:Y:S01]  /*6ef0*/  LDSM.16.MT88.4 R148, [R139+0x5c00] ;  /* 0x005c00008b94783b */ /* 0x000ee20000004200 */
[----:B------:R-:W-:Y:S01]  /*6f00*/  MUFU.EX2 R42, R114 ;  /* 0x00000072002a7308 */ /* 0x000fe20000000800 */
[----:B------:R-:W-:Y:S01]  /*6f10*/  HMMA.16816.F32 R164, R12, R22, R164 ;  /* 0x000000160ca4723c */ /* 0x000fe200000018a4 */
[----:B------:R-:W-:-:S02]  /*6f20*/  LOP3.LUT R5, R8, R5, RZ, 0xc0, !PT ;  /* 0x0000000508057212 */ /* 0x000fc400078ec0ff */
[----:B------:R-:W2:Y:S01]  /*6f30*/  MUFU.EX2 R41, R120 ;  /* 0x0000007800297308 */ /* 0x000ea20000000800 */
[----:B------:R-:W-:-:S04]  /*6f40*/  FADD.FTZ R8, R64, R16 ;  /* 0x0000001040087221 */ /* 0x000fc80000010000 */
[----:B------:R-:W-:Y:S01]  /*6f50*/  HMMA.16816.F32 R160, R12, R24, R160 ;  /* 0x000000180ca0723c */ /* 0x000fe200000018a0 */
[----:B------:R-:W-:Y:S01]  /*6f60*/  FADD.FTZ R12, R67, R3 ;  /* 0x00000003430c7221 */ /* 0x000fe20000010000 */
[----:B----4-:R-:W-:Y:S01]  /*6f70*/  F2FP.F16.F32.PACK_AB R3, R51, R50 ;  /* 0x000000323303723e */ /* 0x010fe200000000ff */
[----:B------:R-:W-:Y:S01]  /*6f80*/  FADD.FTZ R10, R94, R0 ;  /* 0x000000005e0a7221 */ /* 0x000fe20000010000 */
[----:B------:R-:W-:Y:S01]  /*6f90*/  FADD.FTZ R9, R88, R8 ;  /* 0x0000000858097221 */ /* 0x000fe20000010000 */
[----:B------:R-:W-:Y:S01]  /*6fa0*/  HSET2.LE.AND R0, R230, R209, PT ;  /* 0x000000d1e6007233 */ /* 0x000fe20003803000 */
[----:B------:R-:W-:Y:S01]  /*6fb0*/  MUFU.EX2 R233, R130 ;  /* 0x0000008200e97308 */ /* 0x000fe20000000800 */
[----:B------:R-:W-:Y:S01]  /*6fc0*/  LOP3.LUT R168, R3, R2, RZ, 0xc0, !PT ;  /* 0x0000000203a87212 */ /* 0x000fe200078ec0ff */
[----:B------:R-:W-:Y:S01]  /*6fd0*/  HMMA.16816.F32 R152, R4, R20, R152 ;  /* 0x000000140498723c */ /* 0x000fe20000001898 */
[----:B------:R-:W-:Y:S01]  /*6fe0*/  LOP3.LUT R3, R178, 0xff00ff, RZ, 0xc0, !PT ;  /* 0x00ff00ffb2037812 */ /* 0x000fe200078ec0ff */
[----:B------:R-:W-:Y:S01]  /*6ff0*/  MUFU.EX2 R235, R138 ;  /* 0x0000008a00eb7308 */ /* 0x000fe20000000800 */
[----:B-1----:R-:W-:Y:S01]  /*7000*/  F2FP.F16.F32.PACK_AB R8, R39, R40 ;  /* 0x000000282708723e */ /* 0x002fe200000000ff */
[----:B------:R-:W1:Y:S02]  /*7010*/  LDSM.16.MT88.4 R16, [R205+0x5c00] ;  /* 0x005c0000cd10783b */ /* 0x000e640000004200 */
[----:B------:R-:W4:Y:S01]  /*7020*/  MUFU.EX2 R15, R129 ;  /* 0x00000081000f7308 */ /* 0x000f220000000800 */
[----:B------:R-:W-:-:S02]  /*7030*/  LOP3.LUT R169, R8, R0, RZ, 0xc0, !PT ;  /* 0x0000000008a97212 */ /* 0x000fc400078ec0ff */
[--C-:B------:R-:W-:Y:S02]  /*7040*/  HSET2.LE.AND R3, R3, R209.reuse, PT ;  /* 0x000000d103037233 */ /* 0x100fe40003803000 */
[----:B------:R-:W-:Y:S02]  /*7050*/  HSET2.LE.AND R0, R122, R209, PT ;  /* 0x000000d17a007233 */ /* 0x000fe40003803000 */
[----:B--2---:R-:W-:Y:S02]  /*7060*/  F2FP.F16.F32.PACK_AB R8, R38, R37 ;  /* 0x000000252608723e */ /* 0x004fe400000000ff */
[----:B------:R-:W-:Y:S01]  /*7070*/  F2FP.F16.F32.PACK_AB R2, R41, R42 ;  /* 0x0000002a2902723e */ /* 0x000fe200000000ff */
[----:B------:R-:W-:Y:S01]  /*7080*/  FADD.FTZ R9, R90, R9 ;  /* 0x000000095a097221 */ /* 0x000fe20000010000 */
[----:B------:R-:W-:Y:S01]  /*7090*/  LOP3.LUT R171, R8, R3, RZ, 0xc0, !PT ;  /* 0x0000000308ab7212 */ /* 0x000fe200078ec0ff */
[----:B------:R-:W2:Y:S01]  /*70a0*/  MUFU.EX2 R13, R133 ;  /* 0x00000085000d7308 */ /* 0x000ea20000000800 */
[----:B------:R-:W-:Y:S01]  /*70b0*/  LOP3.LUT R170, R2, R0, RZ, 0xc0, !PT ;  /* 0x0000000002aa7212 */ /* 0x000fe200078ec0ff */
[----:B------:R-:W-:Y:S01]  /*70c0*/  FADD.FTZ R3, R85, R12 ;  /* 0x0000000c55037221 */ /* 0x000fe20000010000 */
[----:B------:R-:W-:Y:S01]  /*70d0*/  HMMA.16816.F32 R20, R4, R22, R44 ;  /* 0x000000160414723c */ /* 0x000fe2000000182c */
[----:B------:R-:W-:Y:S01]  /*70e0*/  MUFU.EX2 R14, R128 ;  /* 0x00000080000e7308 */ /* 0x000fe20000000800 */
[----:B------:R-:W-:Y:S01]  /*70f0*/  FADD.FTZ R0, R95, R10 ;  /* 0x0000000a5f007221 */ /* 0x000fe20000010000 */
[----:B------:R-:W-:-:S02]  /*7100*/  FADD.FTZ R2, R173, R11 ;  /* 0x0000000bad027221 */ /* 0x000fc40000010000 */
[----:B------:R-:W3:Y:S03]  /*7110*/  MUFU.EX2 R36, R131 ;  /* 0x0000008300247308 */ /* 0x000ee60000000800 */
[C---:B------:R-:W-:Y:S01]  /*7120*/  HMMA.16816.F32 R144, R4.reuse, R24, R144 ;  /* 0x000000180490723c */ /* 0x040fe20000001890 */
[----:B------:R-:W-:Y:S04]  /*7130*/  MUFU.EX2 R12, R140 ;  /* 0x0000008c000c7308 */ /* 0x000fe80000000800 */
[----:B------:R-:W1:Y:S03]  /*7140*/  MUFU.EX2 R11, R143 ;  /* 0x0000008f000b7308 */ /* 0x000e660000000800 */
[----:B------:R-:W-:Y:S01]  /*7150*/  HMMA.16816.F32 R28, R4, R26, R28 ;  /* 0x0000001a041c723c */ /* 0x000fe2000000181c */
[----:B------:R-:W-:Y:S01]  /*7160*/  FADD.FTZ R4, R68, R9 ;  /* 0x0000000944047221 */ /* 0x000fe20000010000 */
[----:B------:R-:W-:Y:S01]  /*7170*/  FADD.FTZ R6, R83, R3 ;  /* 0x0000000353067221 */ /* 0x000fe20000010000 */
[----:B------:R-:W-:Y:S01]  /*7180*/  FADD.FTZ R3, R56, R0 ;  /* 0x0000000038037221 */ /* 0x000fe20000010000 */
[----:B------:R-:W-:Y:S01]  /*7190*/  FADD.FTZ R5, R84, R2 ;  /* 0x0000000254057221 */ /* 0x000fe20000010000 */
[----:B------:R-:W-:Y:S01]  /*71a0*/  FADD.FTZ R10, R82, R4 ;  /* 0x00000004520a7221 */ /* 0x000fe20000010000 */
[----:B------:R-:W-:-:S02]  /*71b0*/  HSET2.LE.AND R0, R177, R209, PT ;  /* 0x000000d1b1007233 */ /* 0x000fc40003803000 */
[----:B------:R-:W-:Y:S02]  /*71c0*/  LOP3.LUT R4, R179, 0xff00ff, RZ, 0xc0, !PT ;  /* 0x00ff00ffb3047812 */ /* 0x000fe400078ec0ff */
[----:B----4-:R-:W-:Y:S01]  /*71d0*/  F2FP.F16.F32.PACK_AB R2, R233, R15 ;  /* 0x0000000fe902723e */ /* 0x010fe200000000ff */
[----:B------:R-:W-:Y:S01]  /*71e0*/  FADD.FTZ R7, R55, R3 ;  /* 0x0000000337077221 */ /* 0x000fe20000010000 */
[--C-:B------:R-:W-:Y:S02]  /*71f0*/  HSET2.LE.AND R3, R176, R209.reuse, PT ;  /* 0x000000d1b0037233 */ /* 0x100fe40003803000 */
[----:B------:R-:W-:Y:S02]  /*7200*/  LOP3.LUT R142, R2, R0, RZ, 0xc0, !PT ;  /* 0x00000000028e7212 */ /* 0x000fe400078ec0ff */
[----:B------:R-:W-:Y:S01]  /*7210*/  HSET2.LE.AND R0, R4, R209, PT ;  /* 0x000000d104007233 */ /* 0x000fe20003803000 */
[----:B------:R-:W-:Y:S01]  /*7220*/  FADD.FTZ R9, R100, R6 ;  /* 0x0000000664097221 */ /* 0x000fe20000010000 */
[----:B--2---:R-:W-:Y:S01]  /*7230*/  F2FP.F16.F32.PACK_AB R2, R235, R13 ;  /* 0x0000000deb02723e */ /* 0x004fe200000000ff */
[----:B------:R-:W-:Y:S01]  /*7240*/  FADD.FTZ R8, R60, R5 ;  /* 0x000000053c087221 */ /* 0x000fe20000010000 */
[----:B---3--:R-:W-:-:S02]  /*7250*/  F2FP.F16.F32.PACK_AB R4, R36, R14 ;  /* 0x0000000e2404723e */ /* 0x008fc400000000ff */
[----:B------:R-:W-:Y:S02]  /*7260*/  HSET2.LE.AND R5, R251, R209, PT ;  /* 0x000000d1fb057233 */ /* 0x000fe40003803000 */
[----:B-1----:R-:W-:Y:S02]  /*7270*/  F2FP.F16.F32.PACK_AB R6, R11, R12 ;  /* 0x0000000c0b06723e */ /* 0x002fe400000000ff */
[----:B------:R-:W-:Y:S01]  /*7280*/  LOP3.LUT R143, R2, R0, RZ, 0xc0, !PT ;  /* 0x00000000028f7212 */ /* 0x000fe200078ec0ff */
        /* <DEDUP_REMOVED lines=8> */
[----:B------:R-:W-:Y:S01]  /*7310*/  FADD.FTZ R0, R58, R4 ;  /* 0x000000043a007221 */ /* 0x000fe20000010000 */
[----:B------:R-:W-:-:S03]  /*7320*/  FADD.FTZ R2, R87, R3 ;  /* 0x0000000357027221 */ /* 0x000fc60000010000 */
        /* <DEDUP_REMOVED lines=21> */
[----:B------:R1:W-:Y:S01]  /*7480*/  STL [R1+0x80], R0 ;  /* 0x0000800001007387 */ /* 0x0003e20000100800 */
[----:B------:R-:W-:-:S03]  /*7490*/  FADD.FTZ R3, R52, R3 ;  /* 0x0000000334037221 */ /* 0x000fc60000010000 */
[----:B------:R1:W-:Y:S01]  /*74a0*/  STL [R1+0x7c], R2 ;  /* 0x00007c0201007387 */ /* 0x0003e20000100800 */
[----:B------:R-:W-:Y:S01]  /*74b0*/  FADD.FTZ R4, R110, R4 ;  /* 0x000000046e047221 */ /* 0x000fe20000010000 */
[----:B------:R-:W-:-:S03]  /*74c0*/  FADD.FTZ R3, R53, R3 ;  /* 0x0000000335037221 */ /* 0x000fc60000010000 */
[----:B------:R-:W-:Y:S01]  /*74d0*/  FADD.FTZ R4, R14, R4 ;  /* 0x000000040e047221 */ /* 0x000fe20000010000 */
[----:B------:R-:W-:-:S03]  /*74e0*/  FADD.FTZ R3, R12, R3 ;  /* 0x000000030c037221 */ /* 0x000fc60000010000 */
[----:B------:R-:W-:Y:S01]  /*74f0*/  FADD.FTZ R4, R36, R4 ;  /* 0x0000000424047221 */ /* 0x000fe20000010000 */
[----:B------:R-:W-:Y:S01]  /*7500*/  FADD.FTZ R3, R11, R3 ;  /* 0x000000030b037221 */ /* 0x000fe20000010000 */
[----:B------:R-:W-:Y:S02]  /*7510*/  HMMA.16816.F32 R156, R168, R148, R156 ;  /* 0x00000094a89c723c */ /* 0x000fe4000000189c */
[----:B------:R-:W-:Y:S01]  /*7520*/  FADD.FTZ R4, R15, R4 ;  /* 0x000000040f047221 */ /* 0x000fe20000010000 */
[----:B------:R-:W-:-:S05]  /*7530*/  FADD.FTZ R3, R13, R3 ;  /* 0x000000030d037221 */ /* 0x000fca0000010000 */
[----:B------:R-:W-:Y:S01]  /*7540*/  HMMA.16816.F32 R164, R168, R150, R164 ;  /* 0x00000096a8a4723c */ /* 0x000fe200000018a4 */
[----:B------:R-:W-:Y:S01]  /*7550*/  FADD.FTZ R233, R233, R4 ;  /* 0x00000004e9e97221 */ /* 0x000fe20000010000 */
[----:B------:R-:W-:-:S06]  /*7560*/  FADD.FTZ R235, R235, R3 ;  /* 0x00000003ebeb7221 */ /* 0x000fcc0000010000 */
[----:B------:R-:W-:Y:S08]  /*7570*/  HMMA.16816.F32 R152, R140, R148, R152 ;  /* 0x000000948c98723c */ /* 0x000ff00000001898 */
[----:B------:R-:W-:Y:S08]  /*7580*/  HMMA.16816.F32 R160, R168, R16, R160 ;  /* 0x00000010a8a0723c */ /* 0x000ff000000018a0 */
[C---:B------:R-:W-:Y:S08]  /*7590*/  HMMA.16816.F32 R148, R140.reuse, R150, R20 ;  /* 0x000000968c94723c */ /* 0x040ff00000001814 */
[----:B------:R-:W-:Y:S08]  /*75a0*/  HMMA.16816.F32 R144, R140, R16, R144 ;  /* 0x000000108c90723c */ /* 0x000ff00000001890 */
[-C--:B------:R-:W-:Y:S08]  /*75b0*/  HMMA.16816.F32 R168, R168, R18.reuse, R32 ;  /* 0x00000012a8a8723c */ /* 0x080ff00000001820 */
[----:B------:R-:W-:Y:S01]  /*75c0*/  HMMA.16816.F32 R140, R140, R18, R28 ;  /* 0x000000128c8c723c */ /* 0x000fe2000000181c */
[----:B------:R-:W-:-:S04]  /*75d0*/  NOP ;  /* 0x0000000000007918 */ /* 0x000fc80000000000 */
[----:B-1----:R-:W-:-:S15]  /*75e0*/  @!P2 BRA `(.L_x_568) ;  /* 0x0000006000e4a947 */ /* 0x002fde0003800000 */
[----:B------:R-:W2:Y:S01]  /*75f0*/  LDL.64 R196, [R1+0x18] ;  /* 0x0000180001c47983 */ /* 0x000ea20000100a00 */
[----:B------:R-:W1:Y:S03]  /*7600*/  LDC.64 R4, c[0x0][0x3c0] ;  /* 0x0000f000ff047b82 */ /* 0x000e660000000a00 */
[----:B------:R-:W3:Y:S01]  /*7610*/  LDL.64 R192, [R1+0x20] ;  /* 0x0000200001c07983 */ /* 0x000ee20000100a00 */
[-C--:B-----5:R-:W-:Y:S01]  /*7620*/  LOP3.LUT R242, R182, R80.reuse, RZ, 0x3c, !PT ;  /* 0x00000050b6f27212 */ /* 0x0a0fe200078e3cff */
[----:B------:R-:W-:Y:S01]  /*7630*/  IMAD.MOV.U32 R137, RZ, RZ, R132 ;  /* 0x000000ffff897224 */ /* 0x000fe200078e0084 */
[----:B------:R-:W-:Y:S01]  /*7640*/  LOP3.LUT R246, R180, R80, RZ, 0x3c, !PT ;  /* 0x00000050b4f67212 */ /* 0x000fe200078e3cff */
[----:B------:R-:W-:Y:S01]  /*7650*/  IMAD.MOV.U32 R133, RZ, RZ, R135 ;  /* 0x000000ffff857224 */ /* 0x000fe200078e0087 */
[----:B------:R-:W-:Y:S01]  /*7660*/  LEA.HI.SX32 R211, R211, 0xfffffffe, 0x19 ;  /* 0xfffffffed3d37811 */ /* 0x000fe200078fcaff */
[----:B------:R-:W-:Y:S01]  /*7670*/  IMAD.MOV.U32 R3, RZ, RZ, R136 ;  /* 0x000000ffff037224 */ /* 0x000fe200078e0088 */
[----:B------:R-:W-:Y:S01]  /*7680*/  MOV R138, R134 ;  /* 0x00000086008a7202 */ /* 0x000fe20000000f00 */
[----:B------:R-:W4:Y:S01]  /*7690*/  LDCU UR4, c[0x0][0x45c] ;  /* 0x00008b80ff0477ac */ /* 0x000f220008000800 */
[----:B-1----:R-:W-:Y:S01]  /*76a0*/  IMAD.MOV.U32 R2, RZ, RZ, R5 ;  /* 0x000000ffff027224 */ /* 0x002fe200078e0005 */
[----:B------:R1:W-:Y:S01]  /*76b0*/  STL.64 [R1+0x68], R4 ;  /* 0x0000680401007387 */ /* 0x0003e20000100a00 */
[----:B------:R-:W-:-:S05]  /*76c0*/  IMAD.MOV.U32 R0, RZ, RZ, R4 ;  /* 0x000000ffff007224 */ /* 0x000fca00078e0004 */
[C---:B------:R-:W-:Y:S02]  /*76d0*/  SHF.L.U64.HI R2, R0.reuse, 0x5, R2 ;  /* 0x0000000500027819 */ /* 0x040fe40000010202 */
[----:B------:R-:W-:-:S05]  /*76e0*/  SHF.L.U32 R0, R0, 0x5, RZ ;  /* 0x0000000500007819 */ /* 0x000fca00000006ff */
[----:B------:R1:W-:Y:S04]  /*76f0*/  STL [R1+0xd8], R0 ;  /* 0x0000d80001007387 */ /* 0x0003e80000100800 */
[----:B------:R1:W-:Y:S01]  /*7700*/  STL [R1+0xdc], R2 ;  /* 0x0000dc0201007387 */ /* 0x0003e20000100800 */
[-C--:B--2---:R-:W-:Y:S02]  /*7710*/  LOP3.LUT R241, R197, R79.reuse, RZ, 0x3c, !PT ;  /* 0x0000004fc5f17212 */ /* 0x084fe400078e3cff */
[----:B---3--:R-:W-:Y:S01]  /*7720*/  LOP3.LUT R245, R193, R79, RZ, 0x3c, !PT ;  /* 0x0000004fc1f57212 */ /* 0x008fe200078e3cff */
[----:B-1--4-:R-:W-:Y:S06]  /*7730*/  BRA `(.L_x_569) ;  /* 0x0000000000747947 */ /* 0x012fec0003800000 */
.L_x_571:
[----:B------:R-:W2:Y:S01]  /*7740*/  LDL R199, [R1+0x70] ;  /* 0x0000700001c77983 */ /* 0x000ea20000100800 */
[----:B------:R-:W-:Y:S03]  /*7750*/  VIADD R172, R211, 0xffffffff ;  /* 0xffffffffd3ac7836 */ /* 0x000fe60000000000 */
[----:B------:R-:W3:Y:S01]  /*7760*/  LDL R198, [R1+0x50] ;  /* 0x0000500001c67983 */ /* 0x000ee20000100800 */
[C---:B------:R-:W-:Y:S02]  /*7770*/  IMAD R2, R172.reuse, UR18, RZ ;  /* 0x00000012ac027c24 */ /* 0x040fe4000f8e02ff */
[----:B------:R-:W-:Y:S04]  /*7780*/  IMAD.WIDE.U32 R172, R172, UR19, RZ ;  /* 0x00000013acac7c25 */ /* 0x000fe8000f8e00ff */
[----:B------:R-:W-:Y:S01]  /*7790*/  IMAD.IADD R2, R173, 0x1, R2 ;  /* 0x00000001ad027824 */ /* 0x000fe200078e0202 */
[C---:B------:R-:W-:Y:S02]  /*77a0*/  IADD3 R0, P0, PT, R172.reuse, UR7, RZ ;  /* 0x00000007ac007c10 */ /* 0x040fe4000ff1e0ff */
[CC--:B--2---:R-:W-:Y:S04]  /*77b0*/  LEA R174, P1, R172.reuse, R199.reuse, 0x1 ;  /* 0x000000c7acae7211 */ /* 0x0c4fe800078208ff */
[-C--:B---3--:R-:W-:Y:S02]  /*77c0*/  LEA.HI.X R175, R172, R198.reuse, R2, 0x1, P1 ;  /* 0x000000c6acaf7211 */ /* 0x088fe400008f0c02 */
[----:B------:R-:W-:Y:S02]  /*77d0*/  IADD3.X R2, PT, PT, R2, UR20, RZ, P0, !PT ;  /* 0x0000001402027c10 */ /* 0x000fe400087fe4ff */
[CC--:B------:R-:W-:Y:S01]  /*77e0*/  LEA R172, P0, R0.reuse, R199.reuse, 0x1 ;  /* 0x000000c700ac7211 */ /* 0x0c0fe200078008ff */
[----:B------:R-:W-:Y:S01]  /*77f0*/  @!PT LDS RZ, [RZ] ;  /* 0x00000000fffff984 */ /* 0x000fe20000000800 */
[----:B------:R-:W-:Y:S01]  /*7800*/  @!PT LDS RZ, [RZ] ;  /* 0x00000000fffff984 */ /* 0x000fe20000000800 */
[----:B------:R-:W-:Y:S01]  /*7810*/  @!PT LDS RZ, [RZ] ;  /* 0x00000000fffff984 */ /* 0x000fe20000000800 */
[----:B------:R-:W-:Y:S01]  /*7820*/  LDGSTS.E.BYPASS.LTC128B.128 [R226+0x2000], desc[UR24][R174.64] ;  /* 0x02000000aee27fae */ /* 0x000fe2000b981a18 */
[C---:B------:R-:W-:Y:S02]  /*7830*/  IADD3 R136, P1, PT, R0.reuse, UR7, RZ ;  /* 0x0000000700887c10 */ /* 0x040fe4000ff3e0ff */
[CC--:B------:R-:W-:Y:S02]  /*7840*/  LEA.HI.X R173, R0.reuse, R198.reuse, R2, 0x1, P0 ;  /* 0x000000c600ad7211 */ /* 0x0c0fe400000f0c02 */
[----:B------:R-:W-:Y:S03]  /*7850*/  IADD3 R0, P0, PT, R0, UR6, RZ ;  /* 0x0000000600007c10 */ /* 0x000fe6000ff1e0ff */
[----:B------:R1:W-:Y:S02]  /*7860*/  LDGSTS.E.BYPASS.LTC128B.128 [R226+0x2800], desc[UR24][R172.64] ;  /* 0x02800000ace27fae */ /* 0x0003e4000b981a18 */
[----:B-1----:R-:W-:Y:S02]  /*7870*/  IADD3.X R172, PT, PT, R2, UR20, RZ, P1, !PT ;  /* 0x0000001402ac7c10 */ /* 0x002fe40008ffe4ff */
[-C--:B------:R-:W-:Y:S02]  /*7880*/  LEA R174, P1, R136, R199.reuse, 0x1 ;  /* 0x000000c788ae7211 */ /* 0x080fe400078208ff */
[----:B------:R-:W-:Y:S02]  /*7890*/  IADD3.X R2, PT, PT, R2, UR21, RZ, P0, !PT ;  /* 0x0000001502027c10 */ /* 0x000fe400087fe4ff */
[-C--:B------:R-:W-:Y:S02]  /*78a0*/  LEA.HI.X R175, R136, R198.reuse, R172, 0x1, P1 ;  /* 0x000000c688af7211 */ /* 0x080fe400008f0cac */
[C---:B------:R-:W-:Y:S03]  /*78b0*/  LEA R172, P0, R0.reuse, R199, 0x1 ;  /* 0x000000c700ac7211 */ /* 0x040fe600078008ff */
[----:B------:R1:W-:Y:S01]  /*78c0*/  LDGSTS.E.BYPASS.LTC128B.128 [R226+0x3000], desc[UR24][R174.64] ;  /* 0x03000000aee27fae */ /* 0x0003e2000b981a18 */
[----:B------:R-:W-:Y:S05]  /*78d0*/  LEA.HI.X R173, R0, R198, R2, 0x1, P0 ;  /* 0x000000c600ad7211 */ /* 0x000fea00000f0c02 */
[----:B------:R1:W-:Y:S04]  /*78e0*/  LDGSTS.E.BYPASS.LTC128B.128 [R226+0x3800], desc[UR24][R172.64] ;  /* 0x03800000ace27fae */ /* 0x0003e8000b981a18 */
[----:B------:R-:W0:Y:S01]  /*78f0*/  LDGDEPBAR ;  /* 0x00000000000079af */ /* 0x000e220000000000 */
[----:B------:R-:W-:Y:S05]  /*7900*/  BRA `(.L_x_570) ;  /* 0x00000010000c7947 */ /* 0x000fea0003800000 */
.L_x_569:
[----:B------:R-:W2:Y:S01]  /*7910*/  LDL R17, [R1+0x68] ;  /* 0x0000680001117983 */ /* 0x000ea20000100800 */
[----:B------:R-:W-:Y:S04]  /*7920*/  DEPBAR.LE SB0, 0x0 ;  /* 0x000080000000791a */ /* 0x000fe80000000000 */
[----:B------:R-:W3:Y:S01]  /*7930*/  LDL R18, [R1+0x6c] ;  /* 0x00006c0001127983 */ /* 0x000ee20000100800 */
[C---:B------:R-:W-:Y:S03]  /*7940*/  IMAD.SHL.U32 R210, R211.reuse, 0x4, RZ ;  /* 0x00000004d3d27824 */ /* 0x040fe600078e00ff */
        /* <DEDUP_REMOVED lines=29> */
[----:B------:R-:W-:Y:S02]  /*7b20*/  LEA R4, P0, R12, R4, 0x1 ;  /* 0x000000040c047211 */ /* 0x000fe400078008ff */
[----:B------:R-:W-:Y:S01]  /*7b30*/  LOP3.LUT R134, R210, R231, R217, 0x96, !PT ;  /* 0x000000e7d2867212 */ /* 0x000fe200078e96d9 */
[----:B------:R-:W-:Y:S01]  /*7b40*/  LDGSTS.E.BYPASS.LTC128B.128 [R226+0x5000], desc[UR24][R6.64] ;  /* 0x0500000006e27fae */ /* 0x000fe2000b981a18 */
[----:B------:R-:W-:Y:S02]  /*7b50*/  LEA.HI.X R5, R12, R16, R15, 0x1, P0 ;  /* 0x000000100c057211 */ /* 0x000fe400000f0c0f */
[----:B------:R-:W-:Y:S01]  /*7b60*/  ISETP.NE.AND P0, PT, R211, RZ, PT ;  /* 0x000000ffd300720c */ /* 0x000fe20003f05270 */
[----:B------:R-:W-:Y:S04]  /*7b70*/  IMAD.WIDE.U32 R134, R134, -0x326172a9, RZ ;  /* 0xcd9e8d5786867825 */ /* 0x000fe800078e00ff */
        /* <DEDUP_REMOVED lines=54> */
[C---:B------:R-:W-:Y:S02]  /*7ee0*/  LOP3.LUT R180, R135.reuse, R242, RZ, 0x3c, !PT ;  /* 0x000000f287b47212 */ /* 0x040fe400078e3cff */
[----:B------:R-:W-:Y:S02]  /*7ef0*/  LOP3.LUT R135, R135, R246, RZ, 0x3c, !PT ;  /* 0x000000f687877212 */ /* 0x000fe400078e3cff */
[-C--:B------:R-:W-:Y:S03]  /*7f00*/  HMMA.16816.F32 R12, R184, R182.reuse, R12 ;  /* 0x000000b6b80c723c */ /* 0x080fe6000000180c */
[----:B------:R-:W-:Y:S05]  /*7f10*/  IMAD.WIDE.U32 R180, R180, -0x2daee0ad, RZ ;  /* 0xd2511f53b4b47825 */ /* 0x000fea00078e00ff */
[C---:B------:R-:W-:Y:S08]  /*7f20*/  HMMA.16816.F32 R16, R176.reuse, R182, R16 ;  /* 0x000000b6b010723c */ /* 0x040ff00000001810 */
[-C--:B------:R-:W-:Y:S08]  /*7f30*/  HMMA.16816.F32 R20, R176, R188.reuse, R20 ;  /* 0x000000bcb014723c */ /* 0x080ff00000001814 */
[C---:B------:R-:W-:Y:S04]  /*7f40*/  HMMA.16816.F32 R24, R184.reuse, R188, R24 ;  /* 0x000000bcb818723c */ /* 0x040fe80000001818 */
[----:B------:R-:W-:Y:S04]  /*7f50*/  LOP3.LUT R188, R134, R245, RZ, 0x3c, !PT ;  /* 0x000000f586bc7212 */ /* 0x000fe800078e3cff */
[-C--:B------:R-:W-:Y:S03]  /*7f60*/  HMMA.16816.F32 R28, R184, R190.reuse, R28 ;  /* 0x000000beb81c723c */ /* 0x080fe6000000181c */
[----:B------:R-:W-:Y:S05]  /*7f70*/  IMAD.WIDE.U32 R188, R188, -0x2daee0ad, RZ ;  /* 0xd2511f53bcbc7825 */ /* 0x000fea00078e00ff */
[C---:B------:R-:W-:Y:S04]  /*7f80*/  HMMA.16816.F32 R32, R176.reuse, R190, R32 ;  /* 0x000000beb020723c */ /* 0x040fe80000001820 */
[C---:B------:R-:W-:Y:S02]  /*7f90*/  VIADD R191, R217.reuse, 0x76cf5d0a ;  /* 0x76cf5d0ad9bf7836 */ /* 0x040fe40000000000 */
[C---:B------:R-:W-:Y:S02]  /*7fa0*/  VIADD R190, R217.reuse, 0xed9eba14 ;  /* 0xed9eba14d9be7836 */ /* 0x040fe40000000000 */
[-C--:B----4-:R-:W-:Y:S03]  /*7fb0*/  HMMA.16816.F32 R36, R176, R192.reuse, R36 ;  /* 0x000000c0b024723c */ /* 0x090fe60000001824 */
[----:B------:R-:W-:Y:S05]  /*7fc0*/  LOP3.LUT R2, R250, R191, R181, 0x96, !PT ;  /* 0x000000bffa027212 */ /* 0x000fea00078e96b5 */
[C---:B------:R-:W-:Y:S04]  /*7fd0*/  HMMA.16816.F32 R40, R184.reuse, R192, R40 ;  /* 0x000000c0b828723c */ /* 0x040fe80000001828 */
[----:B------:R-:W-:Y:S04]  /*7fe0*/  VIADD R192, R217, 0x32370b8f ;  /* 0x32370b8fd9c07836 */ /* 0x000fe80000000000 */
[-C--:B------:R-:W-:Y:S08]  /*7ff0*/  HMMA.16816.F32 R44, R184, R194.reuse, R44 ;  /* 0x000000c2b82c723c */ /* 0x080ff0000000182c */
[C---:B------:R-:W-:Y:S04]  /*8000*/  HMMA.16816.F32 R48, R176.reuse, R194, R48 ;  /* 0x000000c2b030723c */ /* 0x040fe80000001830 */
[----:B------:R-:W-:Y:S01]  /*8010*/  LOP3.LUT R194, R134, R241, RZ, 0x3c, !PT ;  /* 0x000000f186c27212 */ /* 0x000fe200078e3cff */
[----:B------:R-:W-:Y:S03]  /*8020*/  IMAD.WIDE.U32 R134, R135, -0x2daee0ad, RZ ;  /* 0xd2511f5387867825 */ /* 0x000fe600078e00ff */
[-C--:B------:R-:W-:Y:S03]  /*8030*/  HMMA.16816.F32 R52, R176, R196.reuse, R52 ;  /* 0x000000c4b034723c */ /* 0x080fe60000001834 */
[----:B------:R-:W-:Y:S01]  /*8040*/  LOP3.LUT R0, R248, R191, R135, 0x96, !PT ;  /* 0x000000bff8007212 */ /* 0x000fe200078e9687 */
[----:B------:R-:W-:Y:S01]  /*8050*/  IMAD.WIDE.U32 R194, R194, -0x2daee0ad, RZ ;  /* 0xd2511f53c2c27825 */ /* 0x000fe200078e00ff */
[C---:B------:R-:W-:Y:S03]  /*8060*/  LOP3.LUT R135, R192.reuse, R134, R189, 0x96, !PT ;  /* 0x00000086c0877212 */ /* 0x040fe600078e96bd */
[C---:B------:R-:W-:Y:S04]  /*8070*/  HMMA.16816.F32 R56, R184.reuse, R196, R56 ;  /* 0x000000c4b838723c */ /* 0x040fe80000001838 */
[----:B------:R-:W-:Y:S01]  /*8080*/  LOP3.LUT R180, R192, R180, R195, 0x96, !PT ;  /* 0x000000b4c0b47212 */ /* 0x000fe200078e96c3 */
[----:B------:R-:W-:Y:S02]  /*8090*/  VIADD R189, R217, 0xa9066899 ;  /* 0xa9066899d9bd7836 */ /* 0x000fe40000000000 */
[----:B------:R-:W-:Y:S01]  /*80a0*/  IMAD.WIDE.U32 R196, R2, -0x326172a9, RZ ;  /* 0xcd9e8d5702c47825 */ /* 0x000fe200078e00ff */
[-C--:B------:R-:W-:Y:S03]  /*80b0*/  HMMA.16816.F32 R60, R184, R198.reuse, R60 ;  /* 0x000000c6b83c723c */ /* 0x080fe6000000183c */
[----:B------:R-:W-:Y:S02]  /*80c0*/  IMAD.WIDE.U32 R212, R180, -0x326172a9, RZ ;  /* 0xcd9e8d57b4d47825 */ /* 0x000fe400078e00ff */
[----:B------:R-:W2:Y:S03]  /*80d0*/  LDSM.16.M88.4 R180, [R206+0x3800] ;  /* 0x00380000ceb4783b */ /* 0x000ea60000000200 */
[----:B------:R-:W-:Y:S01]  /*80e0*/  LOP3.LUT R2, R222, R196, R213, 0x96, !PT ;  /* 0x000000c4de027212 */ /* 0x000fe200078e96d5 */
[C---:B------:R-:W-:Y:S04]  /*80f0*/  HMMA.16816.F32 R64, R176.reuse, R198, R64 ;  /* 0x000000c6b040723c */ /* 0x040fe80000001840 */
[----:B------:R-:W-:Y:S01]  /*8100*/  IMAD.WIDE.U32 R198, R0, -0x326172a9, RZ ;  /* 0xcd9e8d5700c67825 */ /* 0x000fe200078e00ff */
[-C--:B------:R-:W-:Y:S03]  /*8110*/  LOP3.LUT R0, R238, R218.reuse, R197, 0x96, !PT ;  /* 0x000000daee007212 */ /* 0x080fe600078e96c5 */
[-C--:B------:R-:W-:Y:S03]  /*8120*/  HMMA.16816.F32 R68, R176, R200.reuse, R68 ;  /* 0x000000c8b044723c */ /* 0x080fe60000001844 */
[----:B------:R-:W-:Y:S01]  /*8130*/  LOP3.LUT R134, R236, R218, R199, 0x96, !PT ;  /* 0x000000daec867212 */ /* 0x000fe200078e96c7 */
[----:B------:R-:W-:Y:S04]  /*8140*/  IMAD.WIDE.U32 R196, R0, -0x2daee0ad, RZ ;  /* 0xd2511f5300c47825 */ /* 0x000fe800078e00ff */
[C---:B------:R-:W-:Y:S04]  /*8150*/  HMMA.16816.F32 R72, R184.reuse, R200, R72 ;  /* 0x000000c8b848723c */ /* 0x040fe80000001848 */
[----:B------:R-:W-:Y:S01]  /*8160*/  LOP3.LUT R194, R190, R194, R197, 0x96, !PT ;  /* 0x000000c2bec27212 */ /* 0x000fe200078e96c5 */
[----:B------:R-:W-:Y:S03]  /*8170*/  IMAD.WIDE.U32 R200, R135, -0x326172a9, RZ ;  /* 0xcd9e8d5787c87825 */ /* 0x000fe600078e00ff */
[-C--:B------:R-:W-:Y:S03]  /*8180*/  HMMA.16816.F32 R76, R184, R202.reuse, R76 ;  /* 0x000000cab84c723c */ /* 0x080fe6000000184c */
[----:B------:R-:W-:Y:S04]  /*8190*/  IMAD.WIDE.U32 R194, R194, -0x326172a9, RZ ;  /* 0xcd9e8d57c2c27825 */ /* 0x000fe800078e00ff */
[----:B------:R-:W-:Y:S01]  /*81a0*/  IMAD.WIDE.U32 R214, R2, -0x2daee0ad, RZ ;  /* 0xd2511f5302d67825 */ /* 0x000fe200078e00ff */
[----:B------:R-:W-:Y:S01]  /*81b0*/  LOP3.LUT R2, R222, R198, R201, 0x96, !PT ;  /* 0x000000c6de027212 */ /* 0x000fe200078e96c9 */
[C---:B------:R-:W-:Y:S04]  /*81c0*/  HMMA.16816.F32 R80, R176.reuse, R202, R80 ;  /* 0x000000cab050723c */ /* 0x040fe80000001850 */
[----:B------:R-:W-:Y:S01]  /*81d0*/  LOP3.LUT R0, R189, R196, R215, 0x96, !PT ;  /* 0x000000c4bd007212 */ /* 0x000fe200078e96d7 */
[----:B------:R-:W-:Y:S01]  /*81e0*/  IMAD.WIDE.U32 R202, R2, -0x2daee0ad, RZ ;  /* 0xd2511f5302ca7825 */ /* 0x000fe200078e00ff */
[----:B------:R-:W-:Y:S02]  /*81f0*/  LOP3.LUT R2, R221, R212, R195, 0x96, !PT ;  /* 0x000000d4dd027212 */ /* 0x000fe400078e96c3 */
[-C--:B-1----:R-:W-:Y:S03]  /*8200*/  HMMA.16816.F32 R84, R176, R172.reuse, R84 ;  /* 0x000000acb054723c */ /* 0x082fe60000001854 */
[----:B------:R-:W-:Y:S03]  /*8210*/  IMAD.WIDE.U32 R134, R134, -0x2daee0ad, RZ ;  /* 0xd2511f5386867825 */ /* 0x000fe600078e00ff */
[----:B------:R-:W-:Y:S02]  /*8220*/  LOP3.LUT R134, R189, R134, R203, 0x96, !PT ;  /* 0x00000086bd867212 */ /* 0x000fe400078e96cb */
[C---:B------:R-:W-:Y:S04]  /*8230*/  HMMA.16816.F32 R88, R184.reuse, R172, R88 ;  /* 0x000000acb858723c */ /* 0x040fe80000001858 */
[----:B------:R-:W-:Y:S01]  /*8240*/  LOP3.LUT R188, R190, R188, R135, 0x96, !PT ;  /* 0x000000bcbebc7212 */ /* 0x000fe200078e9687 */
[----:B------:R-:W-:Y:S03]  /*8250*/  IMAD.WIDE.U32 R172, R0, -0x326172a9, RZ ;  /* 0xcd9e8d5700ac7825 */ /* 0x000fe600078e00ff */
[-C--:B------:R-:W-:Y:S03]  /*8260*/  HMMA.16816.F32 R92, R184, R174.reuse, R92 ;  /* 0x000000aeb85c723c */ /* 0x080fe6000000185c */
[----:B------:R-:W-:Y:S01]  /*8270*/  LOP3.LUT R0, R220, R194, R173, 0x96, !PT ;  /* 0x000000c2dc007212 */ /* 0x000fe200078e96ad */
[----:B------:R-:W-:Y:S01]  /*8280*/  IMAD.MOV.U32 R201, RZ, RZ, R172 ;  /* 0x000000ffffc97224 */ /* 0x000fe200078e00ac */
[----:B------:R-:W-:Y:S01]  /*8290*/  PRMT R198, R172, 0x7773, RZ ;  /* 0x00007773acc67816 */ /* 0x000fe200000000ff */
[----:B------:R-:W-:Y:S01]  /*82a0*/  IMAD.WIDE.U32 R196, R188, -0x326172a9, RZ ;  /* 0xcd9e8d57bcc47825 */ /* 0x000fe200078e00ff */
[C---:B------:R-:W-:Y:S01]  /*82b0*/  PRMT R193, R172.reuse, 0x7772, RZ ;  /* 0x00007772acc17816 */ /* 0x040fe200000000ff */
[C---:B------:R-:W-:Y:S04]  /*82c0*/  HMMA.16816.F32 R96, R176.reuse, R174, R96 ;  /* 0x000000aeb060723c */ /* 0x040fe80000001860 */
[----:B------:R-:W-:Y:S01]  /*82d0*/  PRMT R203, R172, 0x7771, RZ ;  /* 0x00007771accb7816 */ /* 0x000fe200000000ff */
[----:B------:R-:W-:Y:S01]  /*82e0*/  IMAD.WIDE.U32 R194, R134, -0x326172a9, RZ ;  /* 0xcd9e8d5786c27825 */ /* 0x000fe200078e00ff */
[----:B------:R-:W-:Y:S01]  /*82f0*/  LOP3.LUT R135, R221, R200, R197, 0x96, !PT ;  /* 0x000000c8dd877212 */ /* 0x000fe200078e96c5 */
[----:B------:R-:W1:Y:S01]  /*8300*/  LDSM.16.M88.4 R172, [R206+0x3c00] ;  /* 0x003c0000ceac783b */ /* 0x000e620000000200 */
[----:B------:R-:W-:Y:S01]  /*8310*/  PRMT R224, R193, 0x5410, R198 ;  /* 0x00005410c1e07816 */ /* 0x000fe200000000c6 */
[----:B------:R-:W-:Y:S04]  /*8320*/  DEPBAR.LE SB0, 0x0 ;  /* 0x000080000000791a */ /* 0x000fe80000000000 */
[C---:B------:R-:W-:Y:S01]  /*8330*/  PRMT R136, R194.reuse, 0x7773, RZ ;  /* 0x00007773c2887816 */ /* 0x040fe200000000ff */
[-C--:B--2---:R-:W-:Y:S01]  /*8340*/  HMMA.16816.F32 R100, R176, R180.reuse, R100 ;  /* 0x000000b4b064723c */ /* 0x084fe20000001864 */
[----:B------:R-:W-:Y:S04]  /*8350*/  BAR.SYNC.DEFER_BLOCKING 0x0 ;  /* 0x0000000000007b1d */ /* 0x000fe80000010000 */
[----:B------:R-:W-:Y:S01]  /*8360*/  PRMT R132, R194, 0x7772, RZ ;  /* 0x00007772c2847816 */ /* 0x000fe200000000ff */
[----:B------:R-:W-:Y:S01]  /*8370*/  IMAD.MOV.U32 R199, RZ, RZ, R194 ;  /* 0x000000ffffc77224 */ /* 0x000fe200078e00c2 */
[----:B------:R-:W-:Y:S01]  /*8380*/  LOP3.LUT R134, R220, R196, R195, 0x96, !PT ;  /* 0x000000c4dc867212 */ /* 0x000fe200078e96c3 */
[C---:B------:R-:W-:Y:S04]  /*8390*/  HMMA.16816.F32 R104, R184.reuse, R180, R104 ;  /* 0x000000b4b868723c */ /* 0x040fe80000001868 */
[----:B------:R-:W-:Y:S01]  /*83a0*/  PRMT R200, R194, 0x7771, RZ ;  /* 0x00007771c2c87816 */ /* 0x000fe200000000ff */
[----:B------:R-:W-:Y:S01]  /*83b0*/  IMAD.WIDE.U32 R194, R135, -0x2daee0ad, RZ ;  /* 0xd2511f5387c27825 */ /* 0x000fe200078e00ff */
[----:B------:R-:W-:Y:S02]  /*83c0*/  PRMT R229, R132, 0x5410, R136 ;  /* 0x0000541084e57816 */ /* 0x000fe40000000088 */
[----:B------:R-:W-:Y:S01]  /*83d0*/  LOP3.LUT R180, R201, 0xff, RZ, 0xc0, !PT ;  /* 0x000000ffc9b47812 */ /* 0x000fe200078ec0ff */
[-C--:B------:R-:W-:Y:S03]  /*83e0*/  HMMA.16816.F32 R108, R184, R182.reuse, R108 ;  /* 0x000000b6b86c723c */ /* 0x080fe6000000186c */
[----:B------:R-:W-:Y:S01]  /*83f0*/  LOP3.LUT R136, R0, 0xffff, RZ, 0xc0, !PT ;  /* 0x0000ffff00887812 */ /* 0x000fe200078ec0ff */
[----:B------:R-:W-:Y:S01]  /*8400*/  IMAD.WIDE.U32 R196, R2, -0x2daee0ad, RZ ;  /* 0xd2511f5302c47825 */ /* 0x000fe200078e00ff */
[----:B------:R-:W-:Y:S02]  /*8410*/  LOP3.LUT R135, R199, 0xff, RZ, 0xc0, !PT ;  /* 0x000000ffc7877812 */ /* 0x000fe400078ec0ff */
[----:B------:R-:W-:Y:S01]  /*8420*/  PRMT R203, R180, 0x5410, R203 ;  /* 0x00005410b4cb7816 */ /* 0x000fe200000000cb */
[C---:B------:R-:W-:Y:S04]  /*8430*/  HMMA.16816.F32 R112, R176.reuse, R182, R112 ;  /* 0x000000b6b070723c */ /* 0x040fe80000001870 */
[----:B------:R-:W-:Y:S01]  /*8440*/  LOP3.LUT R180, R0, 0xff, RZ, 0xc0, !PT ;  /* 0x000000ff00b47812 */ /* 0x000fe200078ec0ff */
[----:B------:R-:W-:Y:S01]  /*8450*/  VIADD R188, R217, 0x646e171e ;  /* 0x646e171ed9bc7836 */ /* 0x000fe20000000000 */
[----:B------:R-:W-:Y:S01]  /*8460*/  SHF.R.U32.HI R136, RZ, 0x8, R136 ;  /* 0x00000008ff887819 */ /* 0x000fe20000011688 */
[----:B------:R-:W-:Y:S01]  /*8470*/  IMAD.MOV.U32 R213, RZ, RZ, R196 ;  /* 0x000000ffffd57224 */ /* 0x000fe200078e00c4 */
[----:B------:R-:W-:Y:S01]  /*8480*/  PRMT R228, R135, 0x5410, R200 ;  /* 0x0000541087e47816 */ /* 0x000fe200000000c8 */
[----:B------:R-:W-:Y:S01]  /*8490*/  VIADD R135, R210, 0x1 ;  /* 0x00000001d2877836 */ /* 0x000fe20000000000 */
[--C-:B------:R-:W-:Y:S01]  /*84a0*/  PRMT R225, R180, 0x5410, R136.reuse ;  /* 0x00005410b4e17816 */ /* 0x100fe20000000088 */
[-C--:B-1----:R-:W-:Y:S03]  /*84b0*/  HMMA.16816.F32 R116, R176, R172.reuse, R116 ;  /* 0x000000acb074723c */ /* 0x082fe60000001874 */
[----:B------:R-:W-:Y:S02]  /*84c0*/  PRMT R136, R0, 0x7632, R136 ;  /* 0x0000763200887816 */ /* 0x000fe40000000088 */
[----:B------:R-:W-:Y:S02]  /*84d0*/  SHF.R.U32.HI R181, RZ, 0x18, R0 ;  /* 0x00000018ffb57819 */ /* 0x000fe40000011600 */
[----:B------:R-:W-:Y:S01]  /*84e0*/  LOP3.LUT R135, R231, R217, R135, 0x96, !PT ;  /* 0x000000d9e7877212 */ /* 0x000fe200078e9687 */
[C---:B------:R-:W-:Y:S04]  /*84f0*/  HMMA.16816.F32 R120, R184.reuse, R172, R120 ;  /* 0x000000acb878723c */ /* 0x040fe80000001878 */
[C---:B------:R-:W-:Y:S01]  /*8500*/  LOP3.LUT R0, R134.reuse, 0xffff, RZ, 0xc0, !PT ;  /* 0x0000ffff86007812 */ /* 0x040fe200078ec0ff */
[----:B------:R-:W-:Y:S01]  /*8510*/  IMAD.WIDE.U32 R182, R135, -0x326172a9, RZ ;  /* 0xcd9e8d5787b67825 */ /* 0x000fe200078e00ff */
[----:B------:R-:W-:Y:S02]  /*8520*/  LOP3.LUT R180, R134, 0xff, RZ, 0xc0, !PT ;  /* 0x000000ff86b47812 */ /* 0x000fe400078ec0ff */
[----:B------:R-:W-:Y:S01]  /*8530*/  SHF.R.U32.HI R0, RZ, 0x8, R0 ;  /* 0x00000008ff007819 */ /* 0x000fe20000011600 */
[-C--:B------:R-:W-:Y:S03]  /*8540*/  HMMA.16816.F32 R124, R184, R174.reuse, R124 ;  /* 0x000000aeb87c723c */ /* 0x080fe6000000187c */
[----:B------:R-:W-:Y:S02]  /*8550*/  LOP3.LUT R136, R136, 0xff, RZ, 0xc0, !PT ;  /* 0x000000ff88887812 */ /* 0x000fe400078ec0ff */
[--C-:B------:R-:W-:Y:S02]  /*8560*/  PRMT R223, R180, 0x5410, R0.reuse ;  /* 0x00005410b4df7816 */ /* 0x100fe40000000000 */
[----:B------:R-:W-:Y:S01]  /*8570*/  PRMT R0, R134, 0x7632, R0 ;  /* 0x0000763286007816 */ /* 0x000fe20000000000 */
[----:B------:R-:W-:Y:S04]  /*8580*/  HMMA.16816.F32 R128, R176, R174, R128 ;  /* 0x000000aeb080723c */ /* 0x000fe80000001880 */
[----:B------:R-:W-:Y:S02]  /*8590*/  LOP3.LUT R135, R183, R246, RZ, 0x3c, !PT ;  /* 0x000000f6b7877212 */ /* 0x000fe400078e3cff */
[----:B------:R-:W-:Y:S02]  /*85a0*/  PRMT R219, R136, 0x5410, R181 ;  /* 0x0000541088db7816 */ /* 0x000fe400000000b5 */
[----:B------:R-:W-:Y:S01]  /*85b0*/  SHF.R.U32.HI R136, RZ, 0x18, R134 ;  /* 0x00000018ff887819 */ /* 0x000fe20000011686 */
[----:B------:R-:W-:Y:S01]  /*85c0*/  IMAD.WIDE.U32 R172, R135, -0x2daee0ad, RZ ;  /* 0xd2511f5387ac7825 */ /* 0x000fe200078e00ff */
[----:B------:R-:W-:Y:S02]  /*85d0*/  LOP3.LUT R134, R0, 0xff, RZ, 0xc0, !PT ;  /* 0x000000ff00867812 */ /* 0x000fe400078ec0ff */
[----:B------:R-:W-:Y:S02]  /*85e0*/  LOP3.LUT R0, R182, R245, RZ, 0x3c, !PT ;  /* 0x000000f5b6007212 */ /* 0x000fe400078e3cff */
[----:B------:R-:W-:Y:S02]  /*85f0*/  LOP3.LUT R132, R188, R214, R197, 0x96, !PT ;  /* 0x000000d6bc847212 */ /* 0x000fe400078e96c5 */
[C---:B------:R-:W-:Y:S02]  /*8600*/  PRMT R212, R196.reuse, 0x7773, RZ ;  /* 0x00007773c4d47816 */ /* 0x040fe400000000ff */
[C---:B------:R-:W-:Y:S02]  /*8610*/  PRMT R214, R196.reuse, 0x7771, RZ ;  /* 0x00007771c4d67816 */ /* 0x040fe400000000ff */
[----:B------:R-:W-:Y:S02]  /*8620*/  PRMT R198, R196, 0x7772, RZ ;  /* 0x00007772c4c67816 */ /* 0x000fe400000000ff */
[----:B------:R-:W-:Y:S02]  /*8630*/  LOP3.LUT R196, R183, R242, RZ, 0x3c, !PT ;  /* 0x000000f2b7c47212 */ /* 0x000fe400078e3cff */
[----:B------:R-:W-:Y:S01]  /*8640*/  LOP3.LUT R197, R182, R241, RZ, 0x3c, !PT ;  /* 0x000000f1b6c57212 */ /* 0x000fe200078e3cff */
[----:B------:R-:W-:Y:S01]  /*8650*/  IMAD.WIDE.U32 R182, R0, -0x2daee0ad, RZ ;  /* 0xd2511f5300b67825 */ /* 0x000fe200078e00ff */
[----:B------:R-:W-:Y:S02]  /*8660*/  PRMT R215, R134, 0x5410, R136 ;  /* 0x0000541086d77816 */ /* 0x000fe40000000088 */
[----:B------:R-:W-:Y:S02]  /*8670*/  LOP3.LUT R134, R248, R191, R173, 0x96, !PT ;  /* 0x000000bff8867212 */ /* 0x000fe400078e96ad */
[----:B------:R-:W-:Y:S02]  /*8680*/  LOP3.LUT R0, R192, R172, R183, 0x96, !PT ;  /* 0x000000acc0007212 */ /* 0x000fe400078e96b7 */
[----:B------:R-:W-:Y:S01]  /*8690*/  LOP3.LUT R2, R188, R202, R195, 0x96, !PT ;  /* 0x000000cabc027212 */ /* 0x000fe200078e96c3 */
[----:B------:R-:W-:Y:S01]  /*86a0*/  IMAD.WIDE.U32 R134, R134, -0x326172a9, RZ ;  /* 0xcd9e8d5786867825 */ /* 0x000fe200078e00ff */
[C---:B------:R-:W-:Y:S02]  /*86b0*/  PRMT R195, R194.reuse, 0x7773, RZ ;  /* 0x00007773c2c37816 */ /* 0x040fe400000000ff */
[----:B------:R-:W-:Y:S01]  /*86c0*/  PRMT R193, R194, 0x7772, RZ ;  /* 0x00007772c2c17816 */ /* 0x000fe200000000ff */
[----:B------:R-:W-:Y:S01]  /*86d0*/  IMAD.WIDE.U32 R172, R0, -0x326172a9, RZ ;  /* 0xcd9e8d5700ac7825 */ /* 0x000fe200078e00ff */
[----:B------:R-:W-:Y:S02]  /*86e0*/  LOP3.LUT R0, R236, R218, R135, 0x96, !PT ;  /* 0x000000daec007212 */ /* 0x000fe400078e9687 */
[----:B------:R-:W-:Y:S01]  /*86f0*/  PRMT R201, R194, 0x7771, RZ ;  /* 0x00007771c2c97816 */ /* 0x000fe200000000ff */
[----:B------:R-:W-:Y:S01]  /*8700*/  IMAD.MOV.U32 R202, RZ, RZ, R194 ;  /* 0x000000ffffca7224 */ /* 0x000fe200078e00c2 */
[----:B------:R-:W-:Y:S01]  /*8710*/  LOP3.LUT R180, R222, R134, R173, 0x96, !PT ;  /* 0x00000086deb47212 */ /* 0x000fe200078e96ad */
[----:B------:R-:W-:Y:S01]  /*8720*/  IMAD.WIDE.U32 R134, R0, -0x2daee0ad, RZ ;  /* 0xd2511f5300867825 */ /* 0x000fe200078e00ff */
[----:B------:R-:W-:Y:S02]  /*8730*/  PRMT R227, R193, 0x5410, R195 ;  /* 0x00005410c1e37816 */ /* 0x000fe400000000c3 */
[----:B------:R-:W-:Y:S01]  /*8740*/  LOP3.LUT R136, R213, 0xff, RZ, 0xc0, !PT ;  /* 0x000000ffd5887812 */ /* 0x000fe200078ec0ff */
[----:B------:R-:W-:Y:S01]  /*8750*/  IMAD.WIDE.U32 R180, R180, -0x2daee0ad, RZ ;  /* 0xd2511f53b4b47825 */ /* 0x000fe200078e00ff */
[----:B------:R-:W-:Y:S02]  /*8760*/  LOP3.LUT R0, R190, R182, R135, 0x96, !PT ;  /* 0x000000b6be007212 */ /* 0x000fe400078e9687 */
[----:B------:R-:W-:Y:S02]  /*8770*/  LOP3.LUT R173, R2, 0xff, RZ, 0xc0, !PT ;  /* 0x000000ff02ad7812 */ /* 0x000fe400078ec0ff */
[----:B------:R-:W-:Y:S01]  /*8780*/  PRMT R214, R136, 0x5410, R214 ;  /* 0x0000541088d67816 */ /* 0x000fe200000000d6 */
[----:B------:R-:W-:Y:S01]  /*8790*/  IMAD.WIDE.U32 R194, R0, -0x326172a9, RZ ;  /* 0xcd9e8d5700c27825 */ /* 0x000fe200078e00ff */
[----:B------:R-:W-:Y:S02]  /*87a0*/  LOP3.LUT R0, R202, 0xff, RZ, 0xc0, !PT ;  /* 0x000000ffca007812 */ /* 0x000fe400078ec0ff */
[----:B------:R-:W-:Y:S02]  /*87b0*/  LOP3.LUT R134, R189, R134, R181, 0x96, !PT ;  /* 0x00000086bd867212 */ /* 0x000fe400078e96b5 */
[----:B------:R-:W-:Y:S02]  /*87c0*/  PRMT R213, R0, 0x5410, R201 ;  /* 0x0000541000d57816 */ /* 0x000fe400000000c9 */
[----:B------:R-:W-:Y:S01]  /*87d0*/  LOP3.LUT R0, R2, 0xffff, RZ, 0xc0, !PT ;  /* 0x0000ffff02007812 */ /* 0x000fe200078ec0ff */
[----:B------:R-:W-:Y:S01]  /*87e0*/  IMAD.WIDE.U32 R134, R134, -0x326172a9, RZ ;  /* 0xcd9e8d5786867825 */ /* 0x000fe200078e00ff */
[----:B------:R-:W-:Y:S02]  /*87f0*/  LOP3.LUT R193, R221, R172, R195, 0x96, !PT ;  /* 0x000000acddc17212 */ /* 0x000fe400078e96c3 */
[----:B------:R-:W-:Y:S02]  /*8800*/  SHF.R.U32.HI R0, RZ, 0x8, R0 ;  /* 0x00000008ff007819 */ /* 0x000fe40000011600 */
[C---:B------:R-:W-:Y:S02]  /*8810*/  PRMT R136, R132.reuse, 0x7632, R136 ;  /* 0x0000763284887816 */ /* 0x040fe40000000088 */
[----:B------:R-:W-:Y:S02]  /*8820*/  PRMT R202, R173, 0x5410, R0 ;  /* 0x00005410adca7816 */ /* 0x000fe40000000000 */
[----:B------:R-:W-:Y:S02]  /*8830*/  LOP3.LUT R172, R132, 0xffff, RZ, 0xc0, !PT ;  /* 0x0000ffff84ac7812 */ /* 0x000fe400078ec0ff */
[----:B------:R-:W-:Y:S02]  /*8840*/  FMNMX3.FTZ R0, R3, R4, R5, !PT ;  /* 0x0000000403007276 */ /* 0x000fe40007810005 */
[----:B------:R-:W-:Y:S02]  /*8850*/  SHF.R.U32.HI R182, RZ, 0x18, R132 ;  /* 0x00000018ffb67819 */ /* 0x000fe40000011684 */
[----:B------:R-:W-:Y:S02]  /*8860*/  LOP3.LUT R136, R136, 0xff, RZ, 0xc0, !PT ;  /* 0x000000ff88887812 */ /* 0x000fe400078ec0ff */
[----:B------:R-:W-:Y:S02]  /*8870*/  LOP3.LUT R183, R132, 0xff, RZ, 0xc0, !PT ;  /* 0x000000ff84b77812 */ /* 0x000fe400078ec0ff */
[----:B------:R-:W-:Y:S02]  /*8880*/  SHF.R.U32.HI R172, RZ, 0x8, R172 ;  /* 0x00000008ffac7819 */ /* 0x000fe400000116ac */
[----:B------:R-:W-:Y:S02]  /*8890*/  FMNMX3.FTZ R0, R0, R16, R17, !PT ;  /* 0x0000001000007276 */ /* 0x000fe40007810011 */
[----:B------:R-:W-:Y:S02]  /*88a0*/  PRMT R200, R136, 0x5410, R182 ;  /* 0x0000541088c87816 */ /* 0x000fe400000000b6 */
[----:B------:R-:W-:Y:S02]  /*88b0*/  PRMT R212, R198, 0x5410, R212 ;  /* 0x00005410c6d47816 */ /* 0x000fe400000000d4 */
[----:B------:R-:W-:Y:S02]  /*88c0*/  LOP3.LUT R132, R220, R194, R135, 0x96, !PT ;  /* 0x000000c2dc847212 */ /* 0x000fe400078e9687 */
[----:B------:R-:W-:Y:S02]  /*88d0*/  PRMT R201, R183, 0x5410, R172 ;  /* 0x00005410b7c97816 */ /* 0x000fe400000000ac */
[----:B------:R-:W-:Y:S02]  /*88e0*/  PRMT R179, R2, 0x7632, R179 ;  /* 0x0000763202b37816 */ /* 0x000fe400000000b3 */
[----:B------:R-:W-:Y:S02]  /*88f0*/  SHF.R.U32.HI R182, RZ, 0x18, R2 ;  /* 0x00000018ffb67819 */ /* 0x000fe40000011602 */
[----:B------:R-:W-:Y:S02]  /*8900*/  FMNMX3.FTZ R176, R133, R6, R7, !PT ;  /* 0x0000000685b07276 */ /* 0x000fe40007810007 */
[----:B------:R-:W-:Y:S02]  /*8910*/  FMNMX3.FTZ R178, R138, R8, R9, !PT ;  /* 0x000000088ab27276 */ /* 0x000fe40007810009 */
[----:B------:R-:W-:Y:S01]  /*8920*/  FMNMX3.FTZ R177, R0, R20, R21, !PT ;  /* 0x0000001400b17276 */ /* 0x000fe20007810015 */
[----:B------:R-:W-:Y:S06]  /*8930*/  @P0 BRA `(.L_x_571) ;  /* 0xffffffec00800947 */ /* 0x000fec000383ffff */
.L_x_570:
[----:B------:R-:W-:Y:S01]  /*8940*/  FMNMX3.FTZ R0, R137, R10, R11, !PT ;  /* 0x0000000a89007276 */ /* 0x000fe2000781000b */
[----:B------:R-:W-:Y:S01]  /*8950*/  STL.64 [R1+0x128], R170 ;  /* 0x000128aa01007387 */ /* 0x000fe20000100a00 */
[----:B------:R-:W-:Y:S01]  /*8960*/  FMNMX3.FTZ R2, R178, R12, R13, !PT ;  /* 0x0000000cb2027276 */ /* 0x000fe2000781000d */
[----:B------:R-:W-:Y:S01]  /*8970*/  IMAD.MOV.U32 R178, RZ, RZ, R134 ;  /* 0x000000ffffb27224 */ /* 0x000fe200078e0086 */
[----:B------:R-:W-:Y:S02]  /*8980*/  FMNMX3.FTZ R136, R177, R32, R33, !PT ;  /* 0x00000020b1887276 */ /* 0x000fe40007810021 */
[----:B------:R-:W-:Y:S01]  /*8990*/  FMNMX3.FTZ R135, R176, R18, R19, !PT ;  /* 0x00000012b0877276 */ /* 0x000fe20007810013 */
[----:B------:R-:W-:Y:S01]  /*89a0*/  STL [R1+0x10c], R211 ;  /* 0x00010cd301007387 */ /* 0x000fe20000100800 */
        /* <DEDUP_REMOVED lines=8> */
[----:B------:R2:W-:Y:S01]  /*8a30*/  STL [R1+0x100], R207 ;  /* 0x000100cf01007387 */ /* 0x0005e20000100800 */
[----:B------:R-:W-:Y:S02]  /*8a40*/  FMNMX3.FTZ R136, R136, R48, R49, !PT ;  /* 0x0000003088887276 */ /* 0x000fe40007810031 */
        /* <DEDUP_REMOVED lines=16> */
[----:B------:R-:W-:Y:S01]  /*8b50*/  FMNMX3.FTZ R136, R136, R68, R69, !PT ;  /* 0x0000004488887276 */ /* 0x000fe20007810045 */
[----:B--2---:R-:W-:Y:S01]  /*8b60*/  IMAD.MOV.U32 R207, RZ, RZ, R231 ;  /* 0x000000ffffcf7224 */ /* 0x004fe200078e00e7 */
[----:B------:R-:W-:Y:S02]  /*8b70*/  FMNMX3.FTZ R135, R135, R54, R55, !PT ;  /* 0x0000003687877276 */ /* 0x000fe40007810037 */
[----:B------:R-:W-:Y:S01]  /*8b80*/  FMNMX3.FTZ R0, R0, R58, R59, !PT ;  /* 0x0000003a00007276 */ /* 0x000fe2000781003b */
[----:B---3--:R-:W-:Y:S01]  /*8b90*/  IMAD.MOV.U32 R206, RZ, RZ, R230 ;  /* 0x000000ffffce7224 */ /* 0x008fe200078e00e6 */
        /* <DEDUP_REMOVED lines=28> */
[----:B------:R-:W2:Y:S01]  /*8d60*/  SHFL.BFLY PT, R177, R136, 0x2, 0x1f ;  /* 0x0c401f0088b17f89 */ /* 0x000ea200000e0000 */
[----:B------:R-:W-:Y:S02]  /*8d70*/  FMNMX3.FTZ R2, R2, R120, R121, !PT ;  /* 0x0000007802027276 */ /* 0x000fe40007810079 */
[----:B-1----:R-:W-:Y:S02]  /*8d80*/  FMNMX3.FTZ R173, R135, R118, R119, !PT ;  /* 0x0000007687ad7276 */ /* 0x002fe40007810077 */
[----:B------:R-:W-:Y:S02]  /*8d90*/  FMNMX3.FTZ R0, R0, R122, R123, !PT ;  /* 0x0000007a00007276 */ /* 0x000fe4000781007b */
[----:B------:R-:W-:Y:S02]  /*8da0*/  FMNMX3.FTZ R174, R2, R124, R125, !PT ;  /* 0x0000007c02ae7276 */ /* 0x000fe4000781007d */
[----:B------:R-:W-:Y:S02]  /*8db0*/  FMNMX3.FTZ R173, R173, R130, R131, !PT ;  /* 0x00000082adad7276 */ /* 0x000fe40007810083 */
[----:B------:R-:W-:Y:S01]  /*8dc0*/  FMNMX3.FTZ R0, R0, R126, R127, !PT ;  /* 0x0000007e00007276 */ /* 0x000fe2000781007f */
[----:B------:R-:W1:Y:S01]  /*8dd0*/  SHFL.BFLY PT, R176, R174, 0x2, 0x1f ;  /* 0x0c401f00aeb07f89 */ /* 0x000e6200000e0000 */
[----:B------:R-:W-:Y:S02]  /*8de0*/  LOP3.LUT R172, R179, 0xff, RZ, 0xc0, !PT ;  /* 0x000000ffb3ac7812 */ /* 0x000fe400078ec0ff */
[C---:B------:R-:W-:Y:S05]  /*8df0*/  PRMT R135, R134.reuse, 0x7773, RZ ;  /* 0x0000777386877816 */ /* 0x040fea00000000ff */
[----:B------:R-:W3:Y:S01]  /*8e00*/  SHFL.BFLY PT, R175, R173, 0x2, 0x1f ;  /* 0x0c401f00adaf7f89 */ /* 0x000ee200000e0000 */
[C---:B------:R-:W-:Y:S02]  /*8e10*/  PRMT R179, R134.reuse, 0x7771, RZ ;  /* 0x0000777186b37816 */ /* 0x040fe400000000ff */
[----:B------:R-:W-:Y:S05]  /*8e20*/  PRMT R134, R134, 0x7772, RZ ;  /* 0x0000777286867816 */ /* 0x000fea00000000ff */
[----:B------:R-:W4:Y:S01]  /*8e30*/  SHFL.BFLY PT, R2, R0, 0x2, 0x1f ;  /* 0x0c401f0000027f89 */ /* 0x000f2200000e0000 */
[----:B------:R-:W-:Y:S02]  /*8e40*/  PRMT R194, R172, 0x5410, R182 ;  /* 0x00005410acc27816 */ /* 0x000fe400000000b6 */
[----:B------:R-:W-:Y:S01]  /*8e50*/  PRMT R236, R134, 0x5410, R135 ;  /* 0x0000541086ec7816 */ /* 0x000fe20000000087 */
[----:B------:R-:W-:Y:S01]  /*8e60*/  IMAD.WIDE.U32 R134, R193, -0x2daee0ad, RZ ;  /* 0xd2511f53c1867825 */ /* 0x000fe200078e00ff */
[----:B--2---:R-:W-:Y:S02]  /*8e70*/  FMNMX.FTZ R136, R136, R177, !PT ;  /* 0x000000b188887209 */ /* 0x004fe40007810000 */
        /* <DEDUP_REMOVED lines=10> */
[----:B---3--:R-:W-:Y:S02]  /*8f20*/  FMNMX.FTZ R135, R173, R175, !PT ;  /* 0x000000afad877209 */ /* 0x008fe40007810000 */
[----:B----4-:R-:W-:Y:S01]  /*8f30*/  FMNMX.FTZ R0, R0, R2, !PT ;  /* 0x0000000200007209 */ /* 0x010fe20007810000 */
[----:B------:R-:W1:Y:S01]  /*8f40*/  SHFL.BFLY PT, R175, R136, 0x1, 0x1f ;  /* 0x0c201f0088af7f89 */ /* 0x000e6200000e0000 */
[----:B------:R-:W-:Y:S02]  /*8f50*/  SHF.R.U32.HI R2, RZ, 0x8, R174 ;  /* 0x00000008ff027819 */ /* 0x000fe400000116ae */
[C---:B------:R-:W-:Y:S05]  /*8f60*/  LOP3.LUT R173, R132.reuse, 0xff, RZ, 0xc0, !PT ;  /* 0x000000ff84ad7812 */ /* 0x040fea00078ec0ff */
        /* <DEDUP_REMOVED lines=33> */
[----:B------:R-:W-:Y:S01]  /*9180*/  FFMA.FTZ R195, R53, UR4, -R172 ;  /* 0x0000000435c37c23 */ /* 0x000fe200080108ac */
[----:B------:R-:W-:Y:S01]  /*9190*/  STL [R1+0x8], R20 ;  /* 0x0000081401007387 */ /* 0x000fe20000100800 */
[----:B------:R-:W-:Y:S02]  /*91a0*/  IMAD.MOV.U32 R4, RZ, RZ, R238 ;  /* 0x000000ffff047224 */ /* 0x000fe400078e00ee */
[----:B------:R-:W-:Y:S01]  /*91b0*/  FFMA.FTZ R53, R34, UR4, -R0 ;  /* 0x0000000422357c23 */ /* 0x000fe20008010800 */
[--C-:B------:R-:W-:Y:S01]  /*91c0*/  FFMA.FTZ R175, R17, UR4, -R172.reuse ;  /* 0x0000000411af7c23 */ /* 0x100fe200080108ac */
[----:B------:R1:W-:Y:S01]  /*91d0*/  STL [R1+0x10], R2 ;  /* 0x0000100201007387 */ /* 0x0003e20000100800 */
[--C-:B------:R-:W-:Y:S01]  /*91e0*/  FFMA.FTZ R176, R5, UR4, -R172.reuse ;  /* 0x0000000405b07c23 */ /* 0x100fe200080108ac */
[--C-:B------:R-:W-:Y:S01]  /*91f0*/  FFMA.FTZ R178, R32, UR4, -R172.reuse ;  /* 0x0000000420b27c23 */ /* 0x100fe200080108ac */
[----:B------:R-:W-:Y:S02]  /*9200*/  IMAD.MOV.U32 R17, RZ, RZ, R249 ;  /* 0x000000ffff117224 */ /* 0x000fe400078e00f9 */
        /* <DEDUP_REMOVED lines=24> */
[----:B------:R-:W-:Y:S01]  /*9390*/  FFMA.FTZ R127, R129, UR4, -R172 ;  /* 0x00000004817f7c23 */ /* 0x000fe200080108ac */
[----:B------:R-:W-:Y:S02]  /*93a0*/  IMAD.MOV.U32 R34, RZ, RZ, R2 ;  /* 0x000000ffff227224 */ /* 0x000fe400078e0002 */
[----:B------:R-:W-:Y:S01]  /*93b0*/  FADD.FTZ R2, -R136, R3 ;  /* 0x0000000388027221 */ /* 0x000fe20000010100 */
[----:B------:R-:W-:Y:S01]  /*93c0*/  FMUL.FTZ R3, R134, UR4 ;  /* 0x0000000486037c20 */ /* 0x000fe20008410000 */
[----:B------:R-:W-:Y:S01]  /*93d0*/  FFMA.FTZ R172, R117, UR4, -R172 ;  /* 0x0000000475ac7c23 */ /* 0x000fe200080108ac */
[--C-:B------:R-:W-:Y:S01]  /*93e0*/  FFMA.FTZ R226, R114, UR4, -R0.reuse ;  /* 0x0000000472e27c23 */ /* 0x100fe20008010800 */
[--C-:B------:R-:W-:Y:S01]  /*93f0*/  FFMA.FTZ R37, R18, UR4, -R0.reuse ;  /* 0x0000000412257c23 */ /* 0x100fe20008010800 */
[----:B------:R-:W-:Y:S01]  /*9400*/  FFMA.FTZ R80, R51, UR4, -R0 ;  /* 0x0000000433507c23 */ /* 0x000fe20008010800 */
[----:B------:R-:W-:Y:S01]  /*9410*/  FSEL R3, R3, RZ, P0 ;  /* 0x000000ff03037208 */ /* 0x000fe20000000000 */
[----:B------:R-:W-:Y:S01]  /*9420*/  IMAD.MOV.U32 R16, RZ, RZ, R248 ;  /* 0x000000ffff107224 */ /* 0x000fe200078e00f8 */
[----:B------:R-:W-:Y:S01]  /*9430*/  FSETP.NEU.FTZ.AND P0, PT, R132, -INF , PT ;  /* 0xff8000008400780b */ /* 0x000fe20003f1d000 */
        /* <DEDUP_REMOVED lines=30> */
[----:B------:R-:W-:Y:S01]  /*9620*/  FADD.FTZ R0, -R135, R133 ;  /* 0x0000008587007221 */ /* 0x000fe20000010100 */
[--C-:B------:R-:W-:Y:S01]  /*9630*/  FFMA.FTZ R133, R108, UR4, -R3.reuse ;  /* 0x000000046c857c23 */ /* 0x100fe20008010803 */
[----:B------:R2:W-:Y:S01]  /*9640*/  STL [R1+0x114], R226 ;  /* 0x000114e201007387 */ /* 0x0005e20000100800 */
[--C-:B------:R-:W-:Y:S01]  /*9650*/  FFMA.FTZ R108, R121, UR4, -R3.reuse ;  /* 0x00000004796c7c23 */ /* 0x100fe20008010803 */
[--C-:B------:R-:W-:Y:S01]  /*9660*/  FFMA.FTZ R211, R120, UR4, -R3.reuse ;  /* 0x0000000478d37c23 */ /* 0x100fe20008010803 */
[----:B------:R-:W-:Y:S01]  /*9670*/  FFMA.FTZ R121, R125, UR4, -R3 ;  /* 0x000000047d797c23 */ /* 0x000fe20008010803 */
[----:B------:R-:W-:Y:S02]  /*9680*/  IMAD.MOV.U32 R120, RZ, RZ, R170 ;  /* 0x000000ffff787224 */ /* 0x000fe400078e00aa */
[----:B------:R-:W-:Y:S01]  /*9690*/  FMUL.FTZ R2, R2, UR4 ;  /* 0x0000000402027c20 */ /* 0x000fe20008410000 */
[----:B------:R-:W-:Y:S01]  /*96a0*/  IMAD.MOV.U32 R125, RZ, RZ, R171 ;  /* 0x000000ffff7d7224 */ /* 0x000fe200078e00ab */
[----:B------:R-:W-:Y:S01]  /*96b0*/  MUFU.EX2 R173, R173 ;  /* 0x000000ad00ad7308 */ /* 0x000fe20000000800 */
[----:B------:R-:W3:Y:S01]  /*96c0*/  LDL.64 R170, [R1+0x20] ;  /* 0x0000200001aa7983 */ /* 0x000ee20000100a00 */
[----:B-1----:R-:W-:Y:S02]  /*96d0*/  IMAD.MOV.U32 R172, RZ, RZ, R4 ;  /* 0x000000ffffac7224 */ /* 0x002fe400078e0004 */
[----:B------:R-:W-:Y:S01]  /*96e0*/  FFMA.FTZ R208, R109, UR4, -R3 ;  /* 0x000000046dd07c23 */ /* 0x000fe20008010803 */
[----:B------:R-:W-:Y:S05]  /*96f0*/  IMAD.MOV.U32 R33, RZ, RZ, R5 ;  /* 0x000000ffff217224 */ /* 0x000fea00078e0005 */
[----:B------:R-:W1:Y:S01]  /*9700*/  MUFU.EX2 R2, R2 ;  /* 0x0000000200027308 */ /* 0x000e620000000800 */
[----:B------:R-:W-:Y:S04]  /*9710*/  IMAD.WIDE.U32 R4, R196, -0x2daee0ad, RZ ;  /* 0xd2511f53c4047825 */ /* 0x000fe800078e00ff */
[--C-:B------:R-:W-:Y:S01]  /*9720*/  FFMA.FTZ R50, R24, UR4, -R3.reuse ;  /* 0x0000000418327c23 */ /* 0x100fe20008010803 */
[--C-:B------:R-:W-:Y:S01]  /*9730*/  FFMA.FTZ R51, R25, UR4, -R3.reuse ;  /* 0x0000000419337c23 */ /* 0x100fe20008010803 */
[----:B------:R-:W-:Y:S02]  /*9740*/  IMAD.MOV.U32 R98, RZ, RZ, R250 ;  /* 0x000000ffff627224 */ /* 0x000fe400078e00fa */
[--C-:B------:R-:W-:Y:S01]  /*9750*/  FFMA.FTZ R49, R9, UR4, -R3.reuse ;  /* 0x0000000409317c23 */ /* 0x100fe20008010803 */
[----:B------:R-:W-:Y:S02]  /*9760*/  IMAD.MOV.U32 R109, RZ, RZ, R172 ;  /* 0x000000ffff6d7224 */ /* 0x000fe400078e00ac */
[----:B------:R-:W-:Y:S01]  /*9770*/  FFMA.FTZ R12, R12, UR4, -R3 ;  /* 0x000000040c0c7c23 */ /* 0x000fe20008010803 */
[----:B------:R-:W-:Y:S01]  /*9780*/  MUFU.EX2 R172, R37 ;  /* 0x0000002500ac7308 */ /* 0x000fe20000000800 */
[----:B------:R-:W-:Y:S01]  /*9790*/  LOP3.LUT R5, R98, R191, R5, 0x96, !PT ;  /* 0x000000bf62057212 */ /* 0x000fe200078e9605 */
[----:B------:R-:W-:Y:S04]  /*97a0*/  IMAD.WIDE.U32 R6, R197, -0x2daee0ad, RZ ;  /* 0xd2511f53c5067825 */ /* 0x000fe800078e00ff */
[----:B------:R-:W-:Y:S04]  /*97b0*/  FFMA.FTZ R67, R45, UR4, -R3 ;  /* 0x000000042d437c23 */ /* 0x000fe80008010803 */
[----:B------:R4:W-:Y:S01]  /*97c0*/  MUFU.EX2 R130, R64 ;  /* 0x0000004000827308 */ /* 0x0009e20000000800 */
[----:B--2---:R-:W-:Y:S01]  /*97d0*/  MOV R226, R127 ;  /* 0x0000007f00e27202 */ /* 0x004fe20000000f00 */
[----:B------:R-:W-:Y:S01]  /*97e0*/  IMAD.MOV.U32 R102, RZ, RZ, R32 ;  /* 0x000000ffff667224 */ /* 0x000fe200078e0020 */
[----:B------:R-:W-:Y:S01]  /*97f0*/  LOP3.LUT R36, R192, R4, R7, 0x96, !PT ;  /* 0x00000004c0247212 */ /* 0x000fe200078e9607 */
[----:B------:R-:W-:Y:S04]  /*9800*/  IMAD.WIDE.U32 R24, R5, -0x326172a9, RZ ;  /* 0xcd9e8d5705187825 */ /* 0x000fe800078e00ff */
[C---:B-1----:R-:W-:Y:S02]  /*9810*/  FMUL.FTZ R4, R2.reuse, R152 ;  /* 0x0000009802047220 */ /* 0x042fe40000410000 */
[----:B------:R-:W-:Y:S01]  /*9820*/  MUFU.EX2 R45, R175 ;  /* 0x000000af002d7308 */ /* 0x000fe20000000800 */
[C---:B------:R-:W-:Y:S01]  /*9830*/  FMUL.FTZ R5, R2.reuse, R153 ;  /* 0x0000009902057220 */ /* 0x040fe20000410000 */
[----:B------:R-:W-:Y:S02]  /*9840*/  IMAD.MOV.U32 R103, RZ, RZ, R33 ;  /* 0x000000ffff677224 */ /* 0x000fe400078e0021 */
[C---:B------:R-:W-:Y:S01]  /*9850*/  FMUL.FTZ R20, R2.reuse, R144 ;  /* 0x0000009002147220 */ /* 0x040fe20000410000 */
[----:B------:R-:W-:Y:S02]  /*9860*/  IMAD.MOV.U32 R70, RZ, RZ, R16 ;  /* 0x000000ffff467224 */ /* 0x000fe400078e0010 */
[C---:B------:R-:W-:Y:S01]  /*9870*/  FMUL.FTZ R16, R2.reuse, R148 ;  /* 0x0000009402107220 */ /* 0x040fe20000410000 */
[----:B------:R-:W-:Y:S02]  /*9880*/  IMAD.MOV.U32 R71, RZ, RZ, R17 ;  /* 0x000000ffff477224 */ /* 0x000fe400078e0011 */
[C---:B------:R-:W-:Y:S01]  /*9890*/  FMUL.FTZ R17, R2.reuse, R149 ;  /* 0x0000009502117220 */ /* 0x040fe20000410000 */
[--C-:B----4-:R-:W-:Y:S01]  /*98a0*/  HSET2.LE.AND R64, R187, R209.reuse, PT ;  /* 0x000000d1bb407233 */ /* 0x110fe20003803000 */
[C---:B------:R-:W-:Y:S01]  /*98b0*/  FMUL.FTZ R21, R2.reuse, R145 ;  /* 0x0000009102157220 */ /* 0x040fe20000410000 */
[C---:B------:R-:W-:Y:S01]  /*98c0*/  FMUL.FTZ R32, R2.reuse, R140 ;  /* 0x0000008c02207220 */ /* 0x040fe20000410000 */
[C---:B------:R-:W-:Y:S01]  /*98d0*/  FMUL.FTZ R33, R2.reuse, R141 ;  /* 0x0000008d02217220 */ /* 0x040fe20000410000 */
[----:B------:R-:W-:Y:S01]  /*98e0*/  FFMA.FTZ R233, R2, R233, R173 ;  /* 0x000000e902e97223 */ /* 0x000fe200000100ad */
[----:B------:R-:W-:Y:S01]  /*98f0*/  LOP3.LUT R2, R102, R218, R25, 0x96, !PT ;  /* 0x000000da66027212 */ /* 0x000fe200078e9619 */
[----:B------:R-:W-:Y:S02]  /*9900*/  IMAD.MOV.U32 R38, RZ, RZ, R249 ;  /* 0x000000ffff267224 */ /* 0x000fe400078e00f9 */
        /* <DEDUP_REMOVED lines=24> */
[----:B------:R-:W1:Y:S03]  /*9a90*/  MUFU.EX2 R0, R0 ;  /* 0x0000000000007308 */ /* 0x000e660000000800 */
[----:B------:R-:W-:Y:S01]  /*9aa0*/  FMUL.FTZ R72, R132, UR4 ;  /* 0x0000000484487c20 */ /* 0x000fe20008410000 */
[----:B------:R-:W-:Y:S01]  /*9ab0*/  IMAD.WIDE.U32 R36, R36, -0x326172a9, RZ ;  /* 0xcd9e8d5724247825 */ /* 0x000fe200078e00ff */
[----:B------:R-:W-:Y:S05]  /*9ac0*/  LOP3.LUT R8, R190, R6, R3, 0x96, !PT ;  /* 0x00000006be087212 */ /* 0x000fea00078e9603 */
[----:B------:R2:W-:Y:S01]  /*9ad0*/  MUFU.EX2 R148, R49 ;  /* 0x0000003100947308 */ /* 0x0005e20000000800 */
[----:B------:R-:W-:Y:S01]  /*9ae0*/  FSEL R72, R72, RZ, P0 ;  /* 0x000000ff48487208 */ /* 0x000fe20000000000 */
[----:B------:R-:W-:Y:S01]  /*9af0*/  IMAD.MOV.U32 R55, RZ, RZ, R38 ;  /* 0x000000ffff377224 */ /* 0x000fe200078e0026 */
[----:B------:R-:W-:Y:S07]  /*9b00*/  LOP3.LUT R3, R222, R24, R37, 0x96, !PT ;  /* 0x00000018de037212 */ /* 0x000fee00078e9625 */
[----:B------:R4:W-:Y:S01]  /*9b10*/  MUFU.EX2 R73, R19 ;  /* 0x0000001300497308 */ /* 0x0009e20000000800 */
[--C-:B------:R-:W-:Y:S01]  /*9b20*/  HSET2.LE.AND R38, R203, R209.reuse, PT ;  /* 0x000000d1cb267233 */ /* 0x100fe20003803000 */
[----:B------:R-:W-:Y:S02]  /*9b30*/  IMAD.MOV.U32 R86, RZ, RZ, R34 ;  /* 0x000000ffff567224 */ /* 0x000fe400078e0022 */
[----:B------:R-:W-:Y:S06]  /*9b40*/  FFMA.FTZ R11, R11, UR4, -R72 ;  /* 0x000000040b0b7c23 */ /* 0x000fec0008010848 */
[----:B------:R4:W4:Y:S01]  /*9b50*/  MUFU.EX2 R44, R18 ;  /* 0x00000012002c7308 */ /* 0x0009220000000800 */
[----:B------:R-:W-:Y:S04]  /*9b60*/  IMAD.WIDE.U32 R24, R3, -0x2daee0ad, RZ ;  /* 0xd2511f5303187825 */ /* 0x000fe800078e00ff */
[C---:B-1----:R-:W-:Y:S05]  /*9b70*/  FMUL.FTZ R35, R0.reuse, R143 ;  /* 0x0000008f00237220 */ /* 0x042fea0000410000 */
[----:B------:R-:W1:Y:S01]  /*9b80*/  MUFU.EX2 R144, R174 ;  /* 0x000000ae00907308 */ /* 0x000e620000000800 */
[--C-:B--2---:R-:W-:Y:S01]  /*9b90*/  HSET2.LE.AND R49, R215, R209.reuse, PT ;  /* 0x000000d1d7317233 */ /* 0x104fe20003803000 */
[C---:B------:R-:W-:Y:S01]  /*9ba0*/  FMUL.FTZ R6, R0.reuse, R154 ;  /* 0x0000009a00067220 */ /* 0x040fe20000410000 */
[----:B------:R-:W-:Y:S01]  /*9bb0*/  LOP3.LUT R2, R189, R2, R25, 0x96, !PT ;  /* 0x00000002bd027212 */ /* 0x000fe200078e9619 */
[----:B------:R-:W-:Y:S02]  /*9bc0*/  IMAD.MOV.U32 R88, RZ, RZ, R22 ;  /* 0x000000ffff587224 */ /* 0x000fe400078e0016 */
[----:B------:R-:W-:Y:S01]  /*9bd0*/  FMUL.FTZ R7, R0, R155 ;  /* 0x0000009b00077220 */ /* 0x000fe20000410000 */
[----:B------:R-:W-:Y:S01]  /*9be0*/  IMAD.MOV.U32 R143, RZ, RZ, R39 ;  /* 0x000000ffff8f7224 */ /* 0x000fe200078e0027 */
[----:B------:R-:W-:Y:S01]  /*9bf0*/  LOP3.LUT R39, R224, 0xff00ff, RZ, 0xc0, !PT ;  /* 0x00ff00ffe0277812 */ /* 0x000fe200078ec0ff */
[C---:B----4-:R-:W-:Y:S01]  /*9c00*/  FMUL.FTZ R19, R0.reuse, R151 ;  /* 0x0000009700137220 */ /* 0x050fe20000410000 */
[C---:B------:R-:W-:Y:S01]  /*9c10*/  FMUL.FTZ R22, R0.reuse, R146 ;  /* 0x0000009200167220 */ /* 0x040fe20000410000 */
[C---:B------:R-:W-:Y:S01]  /*9c20*/  FMUL.FTZ R18, R0.reuse, R150 ;  /* 0x0000009600127220 */ /* 0x040fe20000410000 */
[C---:B------:R-:W-:Y:S01]  /*9c30*/  FMUL.FTZ R23, R0.reuse, R147 ;  /* 0x0000009300177220 */ /* 0x040fe20000410000 */
[--C-:B------:R-:W-:Y:S01]  /*9c40*/  HSET2.LE.AND R39, R39, R209.reuse, PT ;  /* 0x000000d127277233 */ /* 0x100fe20003803000 */
[C---:B------:R-:W-:Y:S01]  /*9c50*/  FMUL.FTZ R34, R0.reuse, R142 ;  /* 0x0000008e00227220 */ /* 0x040fe20000410000 */
[----:B------:R-:W-:Y:S01]  /*9c60*/  FFMA.FTZ R235, R0, R235, R44 ;  /* 0x000000eb00eb7223 */ /* 0x000fe2000001002c */
[----:B-1----:R-:W-:Y:S01]  /*9c70*/  F2FP.F16.F32.PACK_AB R0, R45, R144 ;  /* 0x000000902d00723e */ /* 0x002fe200000000ff */
[----:B------:R-:W-:Y:S01]  /*9c80*/  IMAD.WIDE.U32 R8, R8, -0x326172a9, RZ ;  /* 0xcd9e8d5708087825 */ /* 0x000fe200078e00ff */
[----:B------:R1:W-:Y:S02]  /*9c90*/  MUFU.EX2 R151, R12 ;  /* 0x0000000c00977308 */ /* 0x0003e40000000800 */
[----:B------:R-:W-:Y:S01]  /*9ca0*/  LOP3.LUT R38, R0, R38, RZ, 0xc0, !PT ;  /* 0x0000002600267212 */ /* 0x000fe200078ec0ff */
[----:B------:R-:W-:Y:S01]  /*9cb0*/  IMAD.WIDE.U32 R2, R2, -0x326172a9, RZ ;  /* 0xcd9e8d5702027825 */ /* 0x000fe200078e00ff */
[----:B------:R-:W-:Y:S06]  /*9cc0*/  F2FP.F16.F32.PACK_AB R0, R73, R172 ;  /* 0x000000ac4900723e */ /* 0x000fec00000000ff */
[----:B------:R-:W-:Y:S01]  /*9cd0*/  MUFU.EX2 R127, R53 ;  /* 0x00000035007f7308 */ /* 0x000fe20000000800 */
[--C-:B------:R-:W-:Y:S01]  /*9ce0*/  FFMA.FTZ R14, R14, UR4, -R72.reuse ;  /* 0x000000040e0e7c23 */ /* 0x100fe20008010848 */
[----:B------:R-:W-:Y:S01]  /*9cf0*/  FFMA.FTZ R26, R26, UR4, -R72 ;  /* 0x000000041a1a7c23 */ /* 0x000fe20008010848 */
[----:B------:R-:W-:Y:S01]  /*9d00*/  LOP3.LUT R8, R220, R8, R3, 0x96, !PT ;  /* 0x00000008dc087212 */ /* 0x000fe200078e9603 */
[----:B------:R-:W-:Y:S01]  /*9d10*/  IMAD.MOV.U32 R3, RZ, RZ, R2 ;  /* 0x000000ffff037224 */ /* 0x000fe200078e0002 */
[----:B------:R-:W-:Y:S05]  /*9d20*/  LOP3.LUT R39, R0, R39, RZ, 0xc0, !PT ;  /* 0x0000002700277212 */ /* 0x000fea00078ec0ff */
[----:B------:R2:W-:Y:S01]  /*9d30*/  MUFU.EX2 R147, R11 ;  /* 0x0000000b00937308 */ /* 0x0005e20000000800 */
[----:B------:R-:W-:Y:S01]  /*9d40*/  LOP3.LUT R0, R221, R36, R9, 0x96, !PT ;  /* 0x00000024dd007212 */ /* 0x000fe200078e9609 */
[--C-:B------:R-:W-:Y:S01]  /*9d50*/  FFMA.FTZ R27, R27, UR4, -R72.reuse ;  /* 0x000000041b1b7c23 */ /* 0x100fe20008010848 */
[----:B------:R-:W-:Y:S07]  /*9d60*/  PRMT R9, R2, 0x7771, RZ ;  /* 0x0000777102097816 */ /* 0x000fee00000000ff */
        /* <DEDUP_REMOVED lines=8> */
[----:B------:R1:W-:Y:S01]  /*9df0*/  MUFU.EX2 R145, R10 ;  /* 0x0000000a00917308 */ /* 0x0003e20000000800 */
[----:B------:R-:W-:Y:S01]  /*9e00*/  PRMT R2, R2, 0x7772, RZ ;  /* 0x0000777202027816 */ /* 0x000fe200000000ff */
[--C-:B------:R-:W-:Y:S01]  /*9e10*/  FFMA.FTZ R43, R43, UR4, -R72.reuse ;  /* 0x000000042b2b7c23 */ /* 0x100fe20008010848 */
[--C-:B------:R-:W-:Y:S07]  /*9e20*/  FFMA.FTZ R15, R15, UR4, -R72.reuse ;  /* 0x000000040f0f7c23 */ /* 0x100fee0008010848 */
[----:B------:R4:W-:Y:S01]  /*9e30*/  MUFU.EX2 R123, R80 ;  /* 0x00000050007b7308 */ /* 0x0009e20000000800 */
[----:B--2---:R-:W-:Y:S01]  /*9e40*/  PRMT R11, R2, 0x5410, R3 ;  /* 0x00005410020b7816 */ /* 0x004fe20000000003 */
[----:B------:R-:W-:Y:S04]  /*9e50*/  IMAD.WIDE.U32 R2, R0, -0x2daee0ad, RZ ;  /* 0xd2511f5300027825 */ /* 0x000fe800078e00ff */
[--C-:B------:R-:W-:Y:S04]  /*9e60*/  FFMA.FTZ R30, R30, UR4, -R72.reuse ;  /* 0x000000041e1e7c23 */ /* 0x100fe80008010848 */
[----:B------:R-:W2:Y:S01]  /*9e70*/  MUFU.EX2 R176, R176 ;  /* 0x000000b000b07308 */ /* 0x000ea20000000800 */
[----:B------:R-:W-:Y:S01]  /*9e80*/  FFMA.FTZ R31, R31, UR4, -R72 ;  /* 0x000000041f1f7c23 */ /* 0x000fe20008010848 */
[----:B------:R-:W-:Y:S02]  /*9e90*/  IMAD.MOV.U32 R0, RZ, RZ, R2 ;  /* 0x000000ffff007224 */ /* 0x000fe400078e0002 */
[----:B------:R-:W-:Y:S06]  /*9ea0*/  FFMA.FTZ R42, R42, UR4, -R72 ;  /* 0x000000042a2a7c23 */ /* 0x000fec0008010848 */
[----:B------:R-:W2:Y:S01]  /*9eb0*/  MUFU.EX2 R146, R52 ;  /* 0x0000003400927308 */ /* 0x000ea20000000800 */
[----:B------:R-:W-:Y:S01]  /*9ec0*/  IMAD.MOV.U32 R141, RZ, RZ, R71 ;  /* 0x000000ffff8d7224 */ /* 0x000fe200078e0047 */
[----:B-1----:R-:W-:Y:S01]  /*9ed0*/  LOP3.LUT R10, R188, R24, R3, 0x96, !PT ;  /* 0x00000018bc0a7212 */ /* 0x002fe200078e9603 */
[----:B------:R-:W-:Y:S01]  /*9ee0*/  IMAD.MOV.U32 R93, RZ, RZ, R83 ;  /* 0x000000ffff5d7224 */ /* 0x000fe200078e0053 */
[----:B------:R-:W-:Y:S06]  /*9ef0*/  PRMT R3, R2, 0x7771, RZ ;  /* 0x0000777102037816 */ /* 0x000fec00000000ff */
[----:B------:R-:W-:Y:S01]  /*9f00*/  MUFU.EX2 R122, R181 ;  /* 0x000000b5007a7308 */ /* 0x000fe20000000800 */
[----:B------:R-:W-:Y:S01]  /*9f10*/  LOP3.LUT R0, R0, 0xff, RZ, 0xc0, !PT ;  /* 0x000000ff00007812 */ /* 0x000fe200078ec0ff */
[----:B------:R-:W-:Y:S02]  /*9f20*/  IMAD.MOV.U32 R140, RZ, RZ, R70 ;  /* 0x000000ffff8c7224 */ /* 0x000fe400078e0046 */
[----:B------:R-:W-:Y:S06]  /*9f30*/  FFMA.FTZ R74, R74, UR4, -R72 ;  /* 0x000000044a4a7c23 */ /* 0x000fec0008010848 */
[----:B------:R1:W-:Y:S01]  /*9f40*/  MUFU.EX2 R224, R51 ;  /* 0x0000003300e07308 */ /* 0x0003e20000000800 */
[----:B------:R-:W-:Y:S01]  /*9f50*/  PRMT R70, R0, 0x5410, R3 ;  /* 0x0000541000467816 */ /* 0x000fe20000000003 */
[----:B------:R-:W-:Y:S01]  /*9f60*/  IMAD.MOV.U32 R83, RZ, RZ, R207 ;  /* 0x000000ffff537224 */ /* 0x000fe200078e00cf */
[C---:B------:R-:W-:Y:S07]  /*9f70*/  PRMT R0, R2.reuse, 0x7773, RZ ;  /* 0x0000777302007816 */ /* 0x040fee00000000ff */
[----:B------:R-:W-:Y:S01]  /*9f80*/  MUFU.EX2 R207, R183 ;  /* 0x000000b700cf7308 */ /* 0x000fe20000000800 */
[----:B------:R-:W-:Y:S01]  /*9f90*/  PRMT R2, R2, 0x7772, RZ ;  /* 0x0000777202027816 */ /* 0x000fe200000000ff */
[----:B----4-:R-:W-:Y:S01]  /*9fa0*/  IMAD.MOV.U32 R80, RZ, RZ, R45 ;  /* 0x000000ffff507224 */ /* 0x010fe200078e002d */
[----:B--2---:R-:W-:Y:S07]  /*9fb0*/  F2FP.F16.F32.PACK_AB R36, R176, R173 ;  /* 0x000000adb024723e */ /* 0x004fee00000000ff */
[----:B------:R-:W2:Y:S01]  /*9fc0*/  MUFU.EX2 R174, R15 ;  /* 0x0000000f00ae7308 */ /* 0x000ea20000000800 */
[----:B------:R-:W-:Y:S01]  /*9fd0*/  PRMT R71, R2, 0x5410, R0 ;  /* 0x0000541002477816 */ /* 0x000fe20000000000 */
[----:B------:R-:W-:Y:S01]  /*9fe0*/  IMAD.MOV.U32 R77, RZ, RZ, R82 ;  /* 0x000000ffff4d7224 */ /* 0x000fe200078e0052 */
[--C-:B------:R-:W-:Y:S07]  /*9ff0*/  HSET2.LE.AND R2, R219, R209.reuse, PT ;  /* 0x000000d1db027233 */ /* 0x100fee0003803000 */
[----:B------:R4:W4:Y:S01]  /*a000*/  MUFU.EX2 R104, R48 ;  /* 0x0000003000687308 */ /* 0x0009220000000800 */
[----:B------:R-:W-:Y:S01]  /*a010*/  F2FP.F16.F32.PACK_AB R37, R146, R44 ;  /* 0x0000002c9225723e */ /* 0x000fe200000000ff */
[----:B------:R-:W-:Y:S01]  /*a020*/  IMAD.MOV.U32 R82, RZ, RZ, R206 ;  /* 0x000000ffff527224 */ /* 0x000fe200078e00ce */
[----:B-1----:R-:W-:Y:S07]  /*a030*/  LOP3.LUT R51, R229, 0xff00ff, RZ, 0xc0, !PT ;  /* 0x00ff00ffe5337812 */ /* 0x002fee00078ec0ff */
[----:B------:R-:W-:Y:S01]  /*a040*/  MUFU.EX2 R131, R177 ;  /* 0x000000b100837308 */ /* 0x000fe20000000800 */
[----:B------:R-:W-:Y:S01]  /*a050*/  LOP3.LUT R37, R37, R2, RZ, 0xc0, !PT ;  /* 0x0000000225257212 */ /* 0x000fe200078ec0ff */
[--C-:B------:R-:W-:Y:S01]  /*a060*/  FFMA.FTZ R75, R75, UR4, -R72.reuse ;  /* 0x000000044b4b7c23 */ /* 0x100fe20008010848 */
[----:B------:R-:W-:Y:S07]  /*a070*/  F2FP.F16.F32.PACK_AB R2, R147, R145 ;  /* 0x000000919302723e */ /* 0x000fee00000000ff */
[----:B------:R1:W-:Y:S01]  /*a080*/  MUFU.EX2 R173, R30 ;  /* 0x0000001e00ad7308 */ /* 0x0003e20000000800 */
[--C-:B------:R-:W-:Y:S01]  /*a090*/  HSET2.LE.AND R0, R225, R209.reuse, PT ;  /* 0x000000d1e1007233 */ /* 0x100fe20003803000 */
[--C-:B------:R-:W-:Y:S01]  /*a0a0*/  FFMA.FTZ R78, R78, UR4, -R72.reuse ;  /* 0x000000044e4e7c23 */ /* 0x100fe20008010848 */
[----:B------:R-:W-:Y:S07]  /*a0b0*/  LOP3.LUT R49, R2, R49, RZ, 0xc0, !PT ;  /* 0x0000003102317212 */ /* 0x000fee00078ec0ff */
[----:B------:R3:W-:Y:S01]  /*a0c0*/  MUFU.EX2 R177, R50 ;  /* 0x0000003200b17308 */ /* 0x0007e20000000800 */
[--C-:B------:R-:W-:Y:S01]  /*a0d0*/  HSET2.LE.AND R51, R51, R209.reuse, PT ;  /* 0x000000d133337233 */ /* 0x100fe20003803000 */
[--C-:B------:R-:W-:Y:S01]  /*a0e0*/  FFMA.FTZ R79, R79, UR4, -R72.reuse ;  /* 0x000000044f4f7c23 */ /* 0x100fe20008010848 */
[----:B--2---:R-:W-:Y:S07]  /*a0f0*/  F2FP.F16.F32.PACK_AB R2, R174, R150 ;  /* 0x00000096ae02723e */ /* 0x004fee00000000ff */
[----:B------:R-:W2:Y:S01]  /*a100*/  MUFU.EX2 R175, R13 ;  /* 0x0000000d00af7308 */ /* 0x000ea20000000800 */
[----:B------:R-:W-:Y:S01]  /*a110*/  LOP3.LUT R3, R212, 0xff00ff, RZ, 0xc0, !PT ;  /* 0x00ff00ffd4037812 */ /* 0x000fe200078ec0ff */
[--C-:B------:R-:W-:Y:S01]  /*a120*/  FFMA.FTZ R9, R46, UR4, -R72.reuse ;  /* 0x000000042e097c23 */ /* 0x100fe20008010848 */
[----:B------:R-:W-:Y:S07]  /*a130*/  LOP3.LUT R36, R36, R0, RZ, 0xc0, !PT ;  /* 0x0000000024247212 */ /* 0x000fee00078ec0ff */
[----:B------:R2:W-:Y:S01]  /*a140*/  MUFU.EX2 R215, R31 ;  /* 0x0000001f00d77308 */ /* 0x0005e20000000800 */
[--C-:B----4-:R-:W-:Y:S01]  /*a150*/  HSET2.LE.AND R48, R223, R209.reuse, PT ;  /* 0x000000d1df307233 */ /* 0x110fe20003803000 */
[----:B-1----:R-:W-:Y:S01]  /*a160*/  IMAD.MOV.U32 R30, RZ, RZ, R55 ;  /* 0x000000ffff1e7224 */ /* 0x002fe200078e0037 */
[----:B------:R-:W-:Y:S07]  /*a170*/  F2FP.F16.F32.PACK_AB R0, R148, R104 ;  /* 0x000000689400723e */ /* 0x000fee00000000ff */
[----:B------:R-:W1:Y:S01]  /*a180*/  MUFU.EX2 R124, R178 ;  /* 0x000000b2007c7308 */ /* 0x000e620000000800 */
[----:B------:R-:W-:Y:S01]  /*a190*/  LOP3.LUT R51, R2, R51, RZ, 0xc0, !PT ;  /* 0x0000003302337212 */ /* 0x000fe200078ec0ff */
[--C-:B------:R-:W-:Y:S01]  /*a1a0*/  FFMA.FTZ R62, R62, UR4, -R72.reuse ;  /* 0x000000043e3e7c23 */ /* 0x100fe20008010848 */
[--C-:B------:R-:W-:Y:S07]  /*a1b0*/  HSET2.LE.AND R2, R3, R209.reuse, PT ;  /* 0x000000d103027233 */ /* 0x100fee0003803000 */
[----:B------:R4:W-:Y:S01]  /*a1c0*/  MUFU.EX2 R225, R29 ;  /* 0x0000001d00e17308 */ /* 0x0009e20000000800 */
[----:B------:R-:W-:Y:S01]  /*a1d0*/  LOP3.LUT R48, R0, R48, RZ, 0xc0, !PT ;  /* 0x0000003000307212 */ /* 0x000fe200078ec0ff */
[----:B------:R-:W-:Y:S01]  /*a1e0*/  FFMA.FTZ R3, R47, UR4, -R72 ;  /* 0x000000042f037c23 */ /* 0x000fe20008010848 */
[--C-:B---3--:R-:W-:Y:S07]  /*a1f0*/  HSET2.LE.AND R50, R228, R209.reuse, PT ;  /* 0x000000d1e4327233 */ /* 0x108fee0003803000 */
[----:B------:R-:W-:Y:S01]  /*a200*/  MUFU.EX2 R180, R180 ;  /* 0x000000b400b47308 */ /* 0x000fe20000000800 */
[----:B------:R-:W-:Y:S01]  /*a210*/  F2FP.F16.F32.PACK_AB R55, R130, R127 ;  /* 0x0000007f8237723e */ /* 0x000fe200000000ff */
[----:B--2---:R-:W-:Y:S01]  /*a220*/  IMAD.MOV.U32 R31, RZ, RZ, R54 ;  /* 0x000000ffff1f7224 */ /* 0x004fe200078e0036 */
[----:B------:R-:W-:Y:S07]  /*a230*/  F2FP.F16.F32.PACK_AB R0, R175, R151 ;  /* 0x00000097af00723e */ /* 0x000fee00000000ff */
[----:B------:R-:W2:Y:S01]  /*a240*/  MUFU.EX2 R179, R179 ;  /* 0x000000b300b37308 */ /* 0x000ea20000000800 */
[----:B------:R-:W-:Y:S01]  /*a250*/  LOP3.LUT R55, R55, R2, RZ, 0xc0, !PT ;  /* 0x0000000237377212 */ /* 0x000fe200078ec0ff */
[----:B------:R-:W-:Y:S01]  /*a260*/  FFMA.FTZ R63, R63, UR4, -R72 ;  /* 0x000000043f3f7c23 */ /* 0x000fe20008010848 */
[----:B------:R-:W-:Y:S07]  /*a270*/  LOP3.LUT R50, R0, R50, RZ, 0xc0, !PT ;  /* 0x0000003200327212 */ /* 0x000fee00078ec0ff */
[----:B------:R-:W-:Y:S01]  /*a280*/  MUFU.EX2 R178, R68 ;  /* 0x0000004400b27308 */ /* 0x000fe20000000800 */
[--C-:B------:R-:W-:Y:S01]  /*a290*/  HSET2.LE.AND R2, R200, R209.reuse, PT ;  /* 0x000000d1c8027233 */ /* 0x100fe20003803000 */
[----:B----4-:R-:W-:Y:S01]  /*a2a0*/  IMAD.MOV.U32 R29, RZ, RZ, R226 ;  /* 0x000000ffff1d7224 */ /* 0x010fe200078e00e2 */
[--C-:B------:R-:W-:Y:S07]  /*a2b0*/  HSET2.LE.AND R0, R214, R209.reuse, PT ;  /* 0x000000d1d6007233 */ /* 0x100fee0003803000 */
[----:B------:R-:W3:Y:S01]  /*a2c0*/  MUFU.EX2 R114, R65 ;  /* 0x0000004100727308 */ /* 0x000ee20000000800 */
[--C-:B------:R-:W-:Y:S01]  /*a2d0*/  HSET2.LE.AND R46, R213, R209.reuse, PT ;  /* 0x000000d1d52e7233 */ /* 0x100fe20003803000 */
[--C-:B------:R-:W-:Y:S01]  /*a2e0*/  FFMA.FTZ R94, R94, UR4, -R72.reuse ;  /* 0x000000045e5e7c23 */ /* 0x100fe20008010848 */
[----:B-1----:R-:W-:Y:S07]  /*a2f0*/  F2FP.F16.F32.PACK_AB R54, R131, R124 ;  /* 0x0000007c8336723e */ /* 0x002fee00000000ff */
[----:B------:R1:W-:Y:S01]  /*a300*/  MUFU.EX2 R200, R42 ;  /* 0x0000002a00c87308 */ /* 0x0003e20000000800 */
[----:B------:R-:W-:Y:S01]  /*a310*/  LOP3.LUT R47, R227, 0xff00ff, RZ, 0xc0, !PT ;  /* 0x00ff00ffe32f7812 */ /* 0x000fe200078ec0ff */
[--C-:B------:R-:W-:Y:S01]  /*a320*/  FFMA.FTZ R95, R95, UR4, -R72.reuse ;  /* 0x000000045f5f7c23 */ /* 0x100fe20008010848 */
[----:B------:R-:W-:Y:S07]  /*a330*/  LOP3.LUT R54, R54, R0, RZ, 0xc0, !PT ;  /* 0x0000000036367212 */ /* 0x000fee00078ec0ff */
[----:B------:R-:W-:Y:S01]  /*a340*/  MUFU.EX2 R213, R9 ;  /* 0x0000000900d57308 */ /* 0x000fe20000000800 */
[--C-:B------:R-:W-:Y:S01]  /*a350*/  HSET2.LE.AND R0, R201, R209.reuse, PT ;  /* 0x000000d1c9007233 */ /* 0x100fe20003803000 */
[--C-:B------:R-:W-:Y:S01]  /*a360*/  FFMA.FTZ R90, R90, UR4, -R72.reuse ;  /* 0x000000045a5a7c23 */ /* 0x100fe20008010848 */
[----:B--2---:R-:W-:Y:S07]  /*a370*/  F2FP.F16.F32.PACK_AB R52, R179, R180 ;  /* 0x000000b4b334723e */ /* 0x004fee00000000ff */
[----:B------:R2:W-:Y:S01]  /*a380*/  MUFU.EX2 R154, R26 ;  /* 0x0000001a009a7308 */ /* 0x0005e20000000800 */
[--C-:B------:R-:W-:Y:S01]  /*a390*/  HSET2.LE.AND R44, R202, R209.reuse, PT ;  /* 0x000000d1ca2c7233 */ /* 0x100fe20003803000 */
[----:B------:R-:W-:Y:S01]  /*a3a0*/  FFMA.FTZ R91, R91, UR4, -R72 ;  /* 0x000000045b5b7c23 */ /* 0x000fe20008010848 */
[----:B------:R-:W-:Y:S07]  /*a3b0*/  LOP3.LUT R52, R52, R0, RZ, 0xc0, !PT ;  /* 0x0000000034347212 */ /* 0x000fee00078ec0ff */
[----:B------:R4:W4:Y:S01]  /*a3c0*/  MUFU.EX2 R203, R27 ;  /* 0x0000001b00cb7308 */ /* 0x0009220000000800 */
[----:B---3--:R-:W-:Y:S01]  /*a3d0*/  F2FP.F16.F32.PACK_AB R53, R114, R178 ;  /* 0x000000b27235723e */ /* 0x008fe200000000ff */
        /* <DEDUP_REMOVED lines=8> */
[----:B--2---:R-:W-:Y:S01]  /*a460*/  IMAD.MOV.U32 R26, RZ, RZ, R87 ;  /* 0x000000ffff1a7224 */ /* 0x004fe200078e0057 */
[----:B------:R-:W-:Y:S07]  /*a470*/  LOP3.LUT R9, R11, 0xff00ff, RZ, 0xc0, !PT ;  /* 0x00ff00ff0b097812 */ /* 0x000fee00078ec0ff */
[----:B------:R-:W2:Y:S01]  /*a480*/  MUFU.EX2 R226, R182 ;  /* 0x000000b600e27308 */ /* 0x000ea20000000800 */
[--C-:B------:R-:W-:Y:S01]  /*a490*/  HSET2.LE.AND R47, R47, R209.reuse, PT ;  /* 0x000000d12f2f7233 */ /* 0x100fe20003803000 */
[----:B----4-:R-:W-:Y:S01]  /*a4a0*/  IMAD.MOV.U32 R27, RZ, RZ, R129 ;  /* 0x000000ffff1b7224 */ /* 0x010fe200078e0081 */
[----:B------:R-:W-:Y:S07]  /*a4b0*/  F2FP.F16.F32.PACK_AB R2, R203, R154 ;  /* 0x0000009acb02723e */ /* 0x000fee00000000ff */
[----:B------:R4:W-:Y:S01]  /*a4c0*/  MUFU.EX2 R212, R40 ;  /* 0x0000002800d47308 */ /* 0x0009e20000000800 */
[--C-:B------:R-:W-:Y:S01]  /*a4d0*/  HSET2.LE.AND R65, R231, R209.reuse, PT ;  /* 0x000000d1e7417233 */ /* 0x100fe20003803000 */
[--C-:B------:R-:W-:Y:S01]  /*a4e0*/  FFMA.FTZ R11, R59, UR4, -R72.reuse ;  /* 0x000000043b0b7c23 */ /* 0x100fe20008010848 */
[----:B-1----:R-:W-:Y:S07]  /*a4f0*/  F2FP.F16.F32.PACK_AB R0, R225, R219 ;  /* 0x000000dbe100723e */ /* 0x002fee00000000ff */
[----:B------:R-:W1:Y:S01]  /*a500*/  MUFU.EX2 R28, R69 ;  /* 0x00000045001c7308 */ /* 0x000e620000000800 */
[----:B------:R-:W-:Y:S01]  /*a510*/  LOP3.LUT R45, R2, R45, RZ, 0xc0, !PT ;  /* 0x0000002d022d7212 */ /* 0x000fe200078ec0ff */
[----:B------:R-:W-:Y:S01]  /*a520*/  IMAD.MOV.U32 R231, RZ, RZ, R99 ;  /* 0x000000ffffe77224 */ /* 0x000fe200078e0063 */
[----:B------:R-:W-:Y:S07]  /*a530*/  LOP3.LUT R46, R0, R46, RZ, 0xc0, !PT ;  /* 0x0000002e002e7212 */ /* 0x000fee00078ec0ff */
[----:B------:R1:W1:Y:S01]  /*a540*/  MUFU.EX2 R228, R41 ;  /* 0x0000002900e47308 */ /* 0x0002620000000800 */
[--C-:B---3--:R-:W-:Y:S01]  /*a550*/  HSET2.LE.AND R3, R9, R209.reuse, PT ;  /* 0x000000d109037233 */ /* 0x108fe20003803000 */
[----:B------:R-:W-:Y:S01]  /*a560*/  FFMA.FTZ R9, R58, UR4, -R72 ;  /* 0x000000043a097c23 */ /* 0x000fe20008010848 */
[----:B------:R-:W-:Y:S07]  /*a570*/  F2FP.F16.F32.PACK_AB R2, R215, R173 ;  /* 0x000000add702723e */ /* 0x000fee00000000ff */
[----:B------:R3:W-:Y:S01]  /*a580*/  MUFU.EX2 R208, R67 ;  /* 0x0000004300d07308 */ /* 0x0007e20000000800 */
[--C-:B------:R-:W-:Y:S01]  /*a590*/  HSET2.LE.AND R0, R12, R209.reuse, PT ;  /* 0x000000d10c007233 */ /* 0x100fe20003803000 */
[----:B----4-:R-:W-:Y:S01]  /*a5a0*/  IMAD.MOV.U32 R40, RZ, RZ, R76 ;  /* 0x000000ffff287224 */ /* 0x010fe200078e004c */
[----:B--2---:R-:W-:Y:S07]  /*a5b0*/  F2FP.F16.F32.PACK_AB R58, R226, R122 ;  /* 0x0000007ae23a723e */ /* 0x004fee00000000ff */
[----:B------:R2:W4:Y:S01]  /*a5c0*/  MUFU.EX2 R214, R43 ;  /* 0x0000002b00d67308 */ /* 0x0005220000000800 */
[----:B------:R-:W-:Y:S01]  /*a5d0*/  LOP3.LUT R47, R2, R47, RZ, 0xc0, !PT ;  /* 0x0000002f022f7212 */ /* 0x000fe200078ec0ff */
[----:B------:R-:W-:Y:S01]  /*a5e0*/  IMAD.MOV.U32 R76, RZ, RZ, R204 ;  /* 0x000000ffff4c7224 */ /* 0x000fe200078e00cc */
[----:B-1----:R-:W-:Y:S07]  /*a5f0*/  F2FP.F16.F32.PACK_AB R2, R123, R28 ;  /* 0x0000001c7b02723e */ /* 0x002fee00000000ff */
[----:B------:R1:W1:Y:S01]  /*a600*/  MUFU.EX2 R223, R66 ;  /* 0x0000004200df7308 */ /* 0x0002620000000800 */
[----:B------:R-:W-:Y:S01]  /*a610*/  LOP3.LUT R58, R58, R0, RZ, 0xc0, !PT ;  /* 0x000000003a3a7212 */ /* 0x000fe200078ec0ff */
[----:B------:R-:W-:Y:S01]  /*a620*/  IMAD.MOV.U32 R41, RZ, RZ, R73 ;  /* 0x000000ffff297224 */ /* 0x000fe200078e0049 */
[----:B------:R-:W-:Y:S07]  /*a630*/  F2FP.F16.F32.PACK_AB R0, R228, R212 ;  /* 0x000000d4e400723e */ /* 0x000fee00000000ff */
[----:B------:R-:W1:Y:S01]  /*a640*/  MUFU.EX2 R206, R184 ;  /* 0x000000b800ce7308 */ /* 0x000e620000000800 */
[----:B------:R-:W-:Y:S01]  /*a650*/  LOP3.LUT R59, R2, R3, RZ, 0xc0, !PT ;  /* 0x00000003023b7212 */ /* 0x000fe200078ec0ff */
[----:B------:R-:W-:Y:S01]  /*a660*/  IMAD.MOV.U32 R231, RZ, RZ, R29 ;  /* 0x000000ffffe77224 */ /* 0x000fe200078e001d */
[----:B---3--:R-:W-:Y:S07]  /*a670*/  LOP3.LUT R67, R236, 0xff00ff, RZ, 0xc0, !PT ;  /* 0x00ff00ffec437812 */ /* 0x008fee00078ec0ff */
[----:B------:R-:W-:Y:S01]  /*a680*/  MUFU.EX2 R204, R84 ;  /* 0x0000005400cc7308 */ /* 0x000fe20000000800 */
[----:B------:R-:W-:Y:S01]  /*a690*/  LOP3.LUT R64, R0, R64, RZ, 0xc0, !PT ;  /* 0x0000004000407212 */ /* 0x000fe200078ec0ff */
[----:B--2---:R-:W-:Y:S01]  /*a6a0*/  IMAD.MOV.U32 R43, RZ, RZ, R42 ;  /* 0x000000ffff2b7224 */ /* 0x004fe200078e002a */
[----:B----4-:R-:W-:Y:S07]  /*a6b0*/  F2FP.F16.F32.PACK_AB R2, R214, R200 ;  /* 0x000000c8d602723e */ /* 0x010fee00000000ff */
[----:B------:R-:W2:Y:S01]  /*a6c0*/  MUFU.EX2 R229, R81 ;  /* 0x0000005100e57308 */ /* 0x000ea20000000800 */
[--C-:B------:R-:W-:Y:S01]  /*a6d0*/  HSET2.LE.AND R67, R67, R209.reuse, PT ;  /* 0x000000d143437233 */ /* 0x100fe20003803000 */
[----:B------:R-:W-:Y:S01]  /*a6e0*/  IMAD.MOV.U32 R42, RZ, RZ, R41 ;  /* 0x000000ffff2a7224 */ /* 0x000fe200078e0029 */
[--C-:B-1----:R-:W-:Y:S01]  /*a6f0*/  HSET2.LE.AND R66, R232, R209.reuse, PT ;  /* 0x000000d1e8427233 */ /* 0x102fe20003803000 */
[----:B------:R-:W-:Y:S01]  /*a700*/  IMAD.MOV.U32 R41, RZ, RZ, R40 ;  /* 0x000000ffff297224 */ /* 0x000fe200078e0028 */
[----:B------:R-:W-:Y:S01]  /*a710*/  F2FP.F16.F32.PACK_AB R0, R208, R223 ;  /* 0x000000dfd000723e */ /* 0x000fe200000000ff */
[----:B------:R-:W-:Y:S01]  /*a720*/  IMAD.MOV.U32 R40, RZ, RZ, R31 ;  /* 0x000000ffff287224 */ /* 0x000fe200078e001f */
[----:B------:R-:W-:Y:S03]  /*a730*/  LOP3.LUT R65, R2, R65, RZ, 0xc0, !PT ;  /* 0x0000004102417212 */ /* 0x000fe600078ec0ff */
[----:B------:R1:W-:Y:S01]  /*a740*/  MUFU.EX2 R184, R60 ;  /* 0x0000003c00b87308 */ /* 0x0003e20000000800 */
[----:B------:R-:W-:Y:S01]  /*a750*/  LOP3.LUT R71, R71, 0xff00ff, RZ, 0xc0, !PT ;  /* 0x00ff00ff47477812 */ /* 0x000fe200078ec0ff */
[----:B------:R-:W-:Y:S01]  /*a760*/  IMAD.MOV.U32 R29, RZ, RZ, R109 ;  /* 0x000000ffff1d7224 */ /* 0x000fe200078e006d */
[----:B------:R-:W-:Y:S07]  /*a770*/  F2FP.F16.F32.PACK_AB R2, R227, R213 ;  /* 0x000000d5e302723e */ /* 0x000fee00000000ff */
[----:B------:R-:W-:Y:S01]  /*a780*/  MUFU.EX2 R185, R185 ;  /* 0x000000b900b97308 */ /* 0x000fe20000000800 */
[----:B------:R-:W-:Y:S01]  /*a790*/  LOP3.LUT R66, R0, R66, RZ, 0xc0, !PT ;  /* 0x0000004200427212 */ /* 0x000fe200078ec0ff */
[----:B------:R-:W-:Y:S01]  /*a7a0*/  IMAD.MOV.U32 R232, RZ, RZ, R143 ;  /* 0x000000ffffe87224 */ /* 0x000fe200078e008f */
[--C-:B------:R-:W-:Y:S07]  /*a7b0*/  HSET2.LE.AND R70, R70, R209.reuse, PT ;  /* 0x000000d146467233 */ /* 0x100fee0003803000 */
[----:B------:R-:W-:Y:S01]  /*a7c0*/  MUFU.EX2 R202, R57 ;  /* 0x0000003900ca7308 */ /* 0x000fe20000000800 */
[----:B------:R-:W-:Y:S01]  /*a7d0*/  F2FP.F16.F32.PACK_AB R0, R206, R207 ;  /* 0x000000cfce00723e */ /* 0x000fe200000000ff */
[----:B------:R-:W-:Y:S01]  /*a7e0*/  IMAD.MOV.U32 R31, RZ, RZ, R125 ;  /* 0x000000ffff1f7224 */ /* 0x000fe200078e007d */
[----:B------:R-:W-:Y:S07]  /*a7f0*/  LOP3.LUT R67, R2, R67, RZ, 0xc0, !PT ;  /* 0x0000004302437212 */ /* 0x000fee00078ec0ff */
[----:B------:R-:W3:Y:S01]  /*a800*/  MUFU.EX2 R201, R56 ;  /* 0x0000003800c97308 */ /* 0x000ee20000000800 */
[--C-:B------:R-:W-:Y:S01]  /*a810*/  HSET2.LE.AND R71, R71, R209.reuse, PT ;  /* 0x000000d147477233 */ /* 0x100fe20003803000 */
[----:B------:R-:W-:Y:S01]  /*a820*/  IMAD.MOV.U32 R236, RZ, RZ, R144 ;  /* 0x000000ffffec7224 */ /* 0x000fe200078e0090 */
[----:B--2---:R-:W-:Y:S07]  /*a830*/  F2FP.F16.F32.PACK_AB R2, R204, R229 ;  /* 0x000000e5cc02723e */ /* 0x004fee00000000ff */
[----:B------:R-:W-:Y:S01]  /*a840*/  MUFU.EX2 R194, R61 ;  /* 0x0000003d00c27308 */ /* 0x000fe20000000800 */
[----:B------:R-:W-:Y:S01]  /*a850*/  LOP3.LUT R70, R0, R70, RZ, 0xc0, !PT ;  /* 0x0000004600467212 */ /* 0x000fe200078ec0ff */
[----:B------:R-:W-:Y:S01]  /*a860*/  IMAD.MOV.U32 R81, RZ, RZ, R30 ;  /* 0x000000ffff517224 */ /* 0x000fe200078e001e */
[----:B------:R-:W-:Y:S07]  /*a870*/  LOP3.LUT R0, R8, 0xffff, RZ, 0xc0, !PT ;  /* 0x0000ffff08007812 */ /* 0x000fee00078ec0ff */
[----:B------:R-:W2:Y:S01]  /*a880*/  MUFU.EX2 R186, R186 ;  /* 0x000000ba00ba7308 */ /* 0x000ea20000000800 */
[----:B------:R-:W-:Y:S01]  /*a890*/  LOP3.LUT R71, R2, R71, RZ, 0xc0, !PT ;  /* 0x0000004702477212 */ /* 0x000fe200078ec0ff */
[----:B------:R-:W-:Y:S01]  /*a8a0*/  IMAD.MOV.U32 R30, RZ, RZ, R120 ;  /* 0x000000ffff1e7224 */ /* 0x000fe200078e0078 */
[----:B------:R-:W-:Y:S07]  /*a8b0*/  LOP3.LUT R3, R8, 0xff, RZ, 0xc0, !PT ;  /* 0x000000ff08037812 */ /* 0x000fee00078ec0ff */
[----:B------:R-:W4:Y:S01]  /*a8c0*/  MUFU.EX2 R152, R96 ;  /* 0x0000006000987308 */ /* 0x000f220000000800 */
[----:B------:R-:W-:Y:S01]  /*a8d0*/  SHF.R.U32.HI R2, RZ, 0x8, R0 ;  /* 0x00000008ff027819 */ /* 0x000fe20000011600 */
[----:B------:R-:W-:Y:S01]  /*a8e0*/  IMAD.MOV.U32 R120, RZ, RZ, R88 ;  /* 0x000000ffff787224 */ /* 0x000fe200078e0058 */
[--C-:B-1----:R-:W-:Y:S07]  /*a8f0*/  HSET2.LE.AND R60, R198, R209.reuse, PT ;  /* 0x000000d1c63c7233 */ /* 0x102fee0003803000 */
[----:B------:R1:W-:Y:S01]  /*a900*/  MUFU.EX2 R181, R62 ;  /* 0x0000003e00b57308 */ /* 0x0003e20000000800 */
[----:B---3--:R-:W-:Y:S01]  /*a910*/  F2FP.F16.F32.PACK_AB R0, R202, R201 ;  /* 0x000000c9ca00723e */ /* 0x008fe200000000ff */
[----:B------:R-:W-:Y:S01]  /*a920*/  IMAD.MOV.U32 R198, RZ, RZ, R102 ;  /* 0x000000ffffc67224 */ /* 0x000fe200078e0066 */
[----:B------:R-:W-:Y:S07]  /*a930*/  PRMT R2, R3, 0x5410, R2 ;  /* 0x0000541003027816 */ /* 0x000fee0000000002 */
[----:B------:R-:W-:Y:S01]  /*a940*/  MUFU.EX2 R195, R195 ;  /* 0x000000c300c37308 */ /* 0x000fe20000000800 */
[----:B------:R-:W-:Y:S01]  /*a950*/  PRMT R57, R8, 0x7632, R57 ;  /* 0x0000763208397816 */ /* 0x000fe20000000039 */
[--C-:B------:R-:W-:Y:S01]  /*a960*/  FFMA.FTZ R107, R107, UR4, -R72.reuse ;  /* 0x000000046b6b7c23 */ /* 0x100fe20008010848 */
[----:B------:R-:W-:Y:S07]  /*a970*/  LOP3.LUT R60, R0, R60, RZ, 0xc0, !PT ;  /* 0x0000003c003c7212 */ /* 0x000fee00078ec0ff */
[----:B------:R-:W-:Y:S01]  /*a980*/  MUFU.EX2 R155, R100 ;  /* 0x00000064009b7308 */ /* 0x000fe20000000800 */
[--C-:B------:R-:W-:Y:S01]  /*a990*/  HSET2.LE.AND R0, R2, R209.reuse, PT ;  /* 0x000000d102007233 */ /* 0x100fe20003803000 */
[----:B------:R-:W-:Y:S01]  /*a9a0*/  FFMA.FTZ R110, R110, UR4, -R72 ;  /* 0x000000046e6e7c23 */ /* 0x000fe20008010848 */
[----:B--2---:R-:W-:Y:S07]  /*a9b0*/  F2FP.F16.F32.PACK_AB R56, R186, R185 ;  /* 0x000000b9ba38723e */ /* 0x004fee00000000ff */
[----:B------:R-:W-:Y:S01]  /*a9c0*/  MUFU.EX2 R187, R11 ;  /* 0x0000000b00bb7308 */ /* 0x000fe20000000800 */
[----:B------:R-:W-:Y:S01]  /*a9d0*/  SHF.R.U32.HI R8, RZ, 0x18, R8 ;  /* 0x00000018ff087819 */ /* 0x000fe20000011608 */
[--C-:B------:R-:W-:Y:S01]  /*a9e0*/  FFMA.FTZ R111, R111, UR4, -R72.reuse ;  /* 0x000000046f6f7c23 */ /* 0x100fe20008010848 */
[----:B------:R-:W-:Y:S07]  /*a9f0*/  LOP3.LUT R57, R57, 0xff, RZ, 0xc0, !PT ;  /* 0x000000ff39397812 */ /* 0x000fee00078ec0ff */
[----:B------:R-:W2:Y:S01]  /*aa00*/  MUFU.EX2 R193, R193 ;  /* 0x000000c100c17308 */ /* 0x000ea20000000800 */
[----:B------:R-:W-:Y:S01]  /*aa10*/  LOP3.LUT R56, R56, R0, RZ, 0xc0, !PT ;  /* 0x0000000038387212 */ /* 0x000fe200078ec0ff */
[----:B------:R-:W-:Y:S01]  /*aa20*/  FFMA.FTZ R126, R126, UR4, -R72 ;  /* 0x000000047e7e7c23 */ /* 0x000fe20008010848 */
[--C-:B-1----:R-:W-:Y:S07]  /*aa30*/  HSET2.LE.AND R62, R230, R209.reuse, PT ;  /* 0x000000d1e63e7233 */ /* 0x102fee0003803000 */
[----:B------:R-:W1:Y:S01]  /*aa40*/  MUFU.EX2 R153, R97 ;  /* 0x0000006100997308 */ /* 0x000e620000000800 */
[----:B------:R-:W-:Y:S01]  /*aa50*/  PRMT R57, R57, 0x5410, R8 ;  /* 0x0000541039397816 */ /* 0x000fe20000000008 */
[----:B------:R-:W-:Y:S01]  /*aa60*/  IMAD.MOV.U32 R230, RZ, RZ, R98 ;  /* 0x000000ffffe67224 */ /* 0x000fe200078e0062 */
[----:B------:R-:W-:Y:S07]  /*aa70*/  F2FP.F16.F32.PACK_AB R0, R194, R184 ;  /* 0x000000b8c200723e */ /* 0x000fee00000000ff */
[----:B------:R-:W-:Y:S01]  /*aa80*/  MUFU.EX2 R126, R126 ;  /* 0x0000007e007e7308 */ /* 0x000fe20000000800 */
[----:B------:R-:W-:Y:S01]  /*aa90*/  LOP3.LUT R68, R10, 0xffff, RZ, 0xc0, !PT ;  /* 0x0000ffff0a447812 */ /* 0x000fe200078ec0ff */
[----:B------:R-:W-:Y:S01]  /*aaa0*/  IMAD.MOV.U32 R109, RZ, RZ, R101 ;  /* 0x000000ffff6d7224 */ /* 0x000fe200078e0065 */
[----:B------:R-:W-:Y:S07]  /*aab0*/  LOP3.LUT R62, R0, R62, RZ, 0xc0, !PT ;  /* 0x0000003e003e7212 */ /* 0x000fee00078ec0ff */
[----:B------:R3:W-:Y:S01]  /*aac0*/  MUFU.EX2 R182, R63 ;  /* 0x0000003f00b67308 */ /* 0x0007e20000000800 */
[--C-:B------:R-:W-:Y:S02]  /*aad0*/  HSET2.LE.AND R57, R57, R209.reuse, PT ;  /* 0x000000d139397233 */ /* 0x100fe40003803000 */
[----:B----4-:R-:W-:Y:S07]  /*aae0*/  F2FP.F16.F32.PACK_AB R0, R152, R149 ;  /* 0x000000959800723e */ /* 0x010fee00000000ff */
[----:B------:R-:W4:Y:S01]  /*aaf0*/  MUFU.EX2 R183, R9 ;  /* 0x0000000900b77308 */ /* 0x000f220000000800 */
[----:B------:R-:W-:Y:S02]  /*ab00*/  SHF.R.U32.HI R68, RZ, 0x8, R68 ;  /* 0x00000008ff447819 */ /* 0x000fe40000011644 */
[----:B------:R-:W-:Y:S07]  /*ab10*/  LOP3.LUT R57, R0, R57, RZ, 0xc0, !PT ;  /* 0x0000003900397212 */ /* 0x000fee00078ec0ff */
[----:B------:R-:W-:Y:S01]  /*ab20*/  MUFU.EX2 R118, R118 ;  /* 0x0000007600767308 */ /* 0x000fe20000000800 */
[C---:B------:R-:W-:Y:S02]  /*ab30*/  LOP3.LUT R0, R10.reuse, 0xff, RZ, 0xc0, !PT ;  /* 0x000000ff0a007812 */ /* 0x040fe400078ec0ff */
[----:B------:R-:W-:Y:S07]  /*ab40*/  PRMT R69, R10, 0x7632, R69 ;  /* 0x000076320a457816 */ /* 0x000fee0000000045 */
[----:B------:R-:W-:Y:S01]  /*ab50*/  MUFU.EX2 R119, R119 ;  /* 0x0000007700777308 */ /* 0x000fe20000000800 */
[----:B------:R-:W-:Y:S02]  /*ab60*/  PRMT R68, R0, 0x5410, R68 ;  /* 0x0000541000447816 */ /* 0x000fe40000000044 */
[----:B------:R-:W-:Y:S07]  /*ab70*/  SHF.R.U32.HI R10, RZ, 0x18, R10 ;  /* 0x00000018ff0a7819 */ /* 0x000fee000001160a */
[----:B------:R-:W-:Y:S01]  /*ab80*/  MUFU.EX2 R113, R113 ;  /* 0x0000007100717308 */ /* 0x000fe20000000800 */
[----:B------:R-:W-:Y:S02]  /*ab90*/  LOP3.LUT R69, R69, 0xff, RZ, 0xc0, !PT ;  /* 0x000000ff45457812 */ /* 0x000fe400078ec0ff */
[--C-:B------:R-:W-:Y:S07]  /*aba0*/  HSET2.LE.AND R68, R68, R209.reuse, PT ;  /* 0x000000d144447233 */ /* 0x100fee0003803000 */
[----:B------:R-:W-:Y:S01]  /*abb0*/  MUFU.EX2 R94, R94 ;  /* 0x0000005e005e7308 */ /* 0x000fe20000000800 */
[----:B------:R-:W-:Y:S02]  /*abc0*/  PRMT R69, R69, 0x5410, R10 ;  /* 0x0000541045457816 */ /* 0x000fe4000000000a */
[----:B--2---:R-:W-:Y:S07]  /*abd0*/  F2FP.F16.F32.PACK_AB R0, R195, R193 ;  /* 0x000000c1c300723e */ /* 0x004fee00000000ff */
[----:B------:R-:W-:Y:S01]  /*abe0*/  MUFU.EX2 R95, R95 ;  /* 0x0000005f005f7308 */ /* 0x000fe20000000800 */
[--C-:B------:R-:W-:Y:S01]  /*abf0*/  HSET2.LE.AND R2, R199, R209.reuse, PT ;  /* 0x000000d1c7027233 */ /* 0x100fe20003803000 */
[----:B------:R-:W-:Y:S01]  /*ac00*/  IMAD.MOV.U32 R199, RZ, RZ, R103 ;  /* 0x000000ffffc77224 */ /* 0x000fe200078e0067 */
[----:B------:R-:W-:Y:S01]  /*ac10*/  LOP3.LUT R68, R0, R68, RZ, 0xc0, !PT ;  /* 0x0000004400447212 */ /* 0x000fe200078ec0ff */
[----:B------:R-:W-:Y:S01]  /*ac20*/  IMAD.MOV.U32 R199, RZ, RZ, R232 ;  /* 0x000000ffffc77224 */ /* 0x000fe200078e00e8 */
[--C-:B------:R-:W-:Y:S01]  /*ac30*/  HSET2.LE.AND R69, R69, R209.reuse, PT ;  /* 0x000000d145457233 */ /* 0x100fe20003803000 */
[----:B------:R-:W-:Y:S01]  /*ac40*/  IMAD.MOV.U32 R232, RZ, RZ, R27 ;  /* 0x000000ffffe87224 */ /* 0x000fe200078e001b */
[----:B-1----:R-:W-:Y:S03]  /*ac50*/  F2FP.F16.F32.PACK_AB R0, R155, R153 ;  /* 0x000000999b00723e */ /* 0x002fe600000000ff */
[----:B------:R-:W-:Y:S01]  /*ac60*/  MUFU.EX2 R90, R90 ;  /* 0x0000005a005a7308 */ /* 0x000fe20000000800 */
[----:B---3--:R-:W-:Y:S02]  /*ac70*/  LOP3.LUT R63, R234, 0xff00ff, RZ, 0xc0, !PT ;  /* 0x00ff00ffea3f7812 */ /* 0x008fe400078ec0ff */
[----:B------:R-:W-:Y:S01]  /*ac80*/  LOP3.LUT R69, R0, R69, RZ, 0xc0, !PT ;  /* 0x0000004500457212 */ /* 0x000fe200078ec0ff */
[----:B------:R-:W-:Y:S01]  /*ac90*/  VIADD R0, R210, 0x2 ;  /* 0x00000002d2007836 */ /* 0x000fe20000000000 */
[----:B----4-:R-:W-:Y:S05]  /*aca0*/  F2FP.F16.F32.PACK_AB R61, R187, R183 ;  /* 0x000000b7bb3d723e */ /* 0x010fea00000000ff */
[----:B------:R-:W-:Y:S01]  /*acb0*/  MUFU.EX2 R91, R91 ;  /* 0x0000005b005b7308 */ /* 0x000fe20000000800 */
[--C-:B------:R-:W-:Y:S02]  /*acc0*/  HSET2.LE.AND R63, R63, R209.reuse, PT ;  /* 0x000000d13f3f7233 */ /* 0x100fe40003803000 */
[----:B------:R-:W-:Y:S07]  /*acd0*/  LOP3.LUT R0, R83, R217, R0, 0x96, !PT ;  /* 0x000000d953007212 */ /* 0x000fee00078e9600 */
[----:B------:R-:W-:Y:S01]  /*ace0*/  MUFU.EX2 R106, R106 ;  /* 0x0000006a006a7308 */ /* 0x000fe20000000800 */
[----:B------:R-:W-:Y:S02]  /*acf0*/  LOP3.LUT R61, R61, R2, RZ, 0xc0, !PT ;  /* 0x000000023d3d7212 */ /* 0x000fe400078ec0ff */
        /* <DEDUP_REMOVED lines=20> */
[----:B------:R-:W-:Y:S02]  /*ae40*/  LOP3.LUT R0, R190, R12, R25, 0x96, !PT ;  /* 0x0000000cbe007212 */ /* 0x000fe400078e9619 */
[----:B------:R-:W-:Y:S03]  /*ae50*/  MOV R25, R83 ;  /* 0x0000005300197202 */ /* 0x000fe60000000f00 */
        /* <DEDUP_REMOVED lines=40> */
[----:B------:R-:W-:Y:S05]  /*b0e0*/  LOP3.LUT R0, R222, R14, R13, 0x96, !PT ;  /* 0x0000000ede007212 */ /* 0x000fea00078e960d */
[----:B------:R-:W-:Y:S01]  /*b0f0*/  IMAD.WIDE.U32 R14, R0, -0x2daee0ad, RZ ;  /* 0xd2511f53000e7825 */ /* 0x000fe200078e00ff */
[----:B------:R-:W-:Y:S04]  /*b100*/  LOP3.LUT R0, R221, R12, R11, 0x96, !PT ;  /* 0x0000000cdd007212 */ /* 0x000fe800078e960b */
        /* <DEDUP_REMOVED lines=76> */
[----:B------:R-:W-:Y:S01]  /*b5d0*/  LOP3.LUT R3, R3, 0xff, RZ, 0xc0, !PT ;  /* 0x000000ff03037812 */ /* 0x000fe200078ec0ff */
[----:B------:R-:W-:Y:S01]  /*b5e0*/  IMAD.MOV.U32 R198, RZ, RZ, R26 ;  /* 0x000000ffffc67224 */ /* 0x000fe200078e001a */
[----:B------:R-:W-:Y:S02]  /*b5f0*/  MOV R10, R140 ;  /* 0x0000008c000a7202 */ /* 0x000fe40000000f00 */
        /* <DEDUP_REMOVED lines=51> */
[----:B------:R-:W-:Y:S04]  /*b930*/  IMAD.WIDE.U32 R8, R3, -0x326172a9, RZ ;  /* 0xcd9e8d5703087825 */ /* 0x000fe800078e00ff */
[----:B------:R-:W-:Y:S01]  /*b940*/  IMAD.WIDE.U32 R76, R2, -0x326172a9, RZ ;  /* 0xcd9e8d57024c7825 */ /* 0x000fe200078e00ff */
[----:B------:R-:W-:Y:S01]  /*b950*/  LOP3.LUT R0, R221, R12, R9, 0x96, !PT ;  /* 0x0000000cdd007212 */ /* 0x000fe200078e9609 */
[-C--:B-1----:R-:W-:Y:S05]  /*b960*/  HMMA.16816.F32 R4, R36, R24.reuse, R4 ;  /* 0x000000182404723c */ /* 0x082fea0000001804 */
[----:B------:R-:W-:Y:S01]  /*b970*/  LOP3.LUT R2, R220, R8, R77, 0x96, !PT ;  /* 0x00000008dc027212 */ /* 0x000fe200078e964d */
[----:B------:R-:W-:Y:S02]  /*b980*/  IMAD.MOV.U32 R192, RZ, RZ, R81 ;  /* 0x000000ffffc07224 */ /* 0x000fe400078e0051 */
[----:B------:R-:W-:Y:S01]  /*b990*/  IMAD.WIDE.U32 R80, R0, -0x2daee0ad, RZ ;  /* 0xd2511f5300507825 */ /* 0x000fe200078e00ff */
[C---:B------:R-:W-:Y:S02]  /*b9a0*/  LOP3.LUT R3, R2.reuse, 0xffff, RZ, 0xc0, !PT ;  /* 0x0000ffff02037812 */ /* 0x040fe400078ec0ff */
[----:B------:R-:W-:Y:S01]  /*b9b0*/  LOP3.LUT R8, R2, 0xff, RZ, 0xc0, !PT ;  /* 0x000000ff02087812 */ /* 0x000fe200078ec0ff */
[----:B------:R-:W-:Y:S01]  /*b9c0*/  IMAD.MOV.U32 R189, RZ, RZ, R131 ;  /* 0x000000ffffbd7224 */ /* 0x000fe200078e0083 */
[----:B------:R-:W-:Y:S01]  /*b9d0*/  SHF.R.U32.HI R3, RZ, 0x8, R3 ;  /* 0x00000008ff037819 */ /* 0x000fe20000011603 */
[----:B------:R-:W-:Y:S01]  /*b9e0*/  MUFU.EX2 R131, R239 ;  /* 0x000000ef00837308 */ /* 0x000fe20000000800 */
[----:B------:R-:W-:Y:S01]  /*b9f0*/  LOP3.LUT R0, R188, R10, R81, 0x96, !PT ;  /* 0x0000000abc007212 */ /* 0x000fe200078e9651 */
[----:B------:R-:W-:Y:S01]  /*ba00*/  IMAD.MOV.U32 R188, RZ, RZ, R29 ;  /* 0x000000ffffbc7224 */ /* 0x000fe200078e001d */
        /* <DEDUP_REMOVED lines=21> */
[----:B------:R-:W-:Y:S02]  /*bb60*/  IMAD.MOV.U32 R210, RZ, RZ, R231 ;  /* 0x000000ffffd27224 */ /* 0x000fe400078e00e7 */
[----:B------:R-:W-:Y:S05]  /*bb70*/  IMAD.MOV.U32 R231, RZ, RZ, R43 ;  /* 0x000000ffffe77224 */ /* 0x000fea00078e002b */
        /* <DEDUP_REMOVED lines=8> */
[----:B------:R-:W-:Y:S02]  /*bc00*/  IMAD.MOV.U32 R198, RZ, RZ, R40 ;  /* 0x000000ffffc67224 */ /* 0x000fe400078e0028 */
[----:B------:R-:W-:Y:S01]  /*bc10*/  FMUL.FTZ R29, R2, R169 ;  /* 0x000000a9021d7220 */ /* 0x000fe20000410000 */
[----:B------:R-:W-:Y:S01]  /*bc20*/  FMUL.FTZ R15, R0, R167 ;  /* 0x000000a7000f7220 */ /* 0x000fe20000410000 */
[----:B------:R-:W3:Y:S01]  /*bc30*/  LDL.LU R169, [R1+0x7c] ;  /* 0x00007c0001a97983 */ /* 0x000ee20000300800 */
[----:B------:R-:W-:Y:S02]  /*bc40*/  IMAD.MOV.U32 R167, RZ, RZ, R42 ;  /* 0x000000ffffa77224 */ /* 0x000fe400078e002a */
[C---:B------:R-:W-:Y:S01]  /*bc50*/  FMUL.FTZ R13, R2.reuse, R165 ;  /* 0x000000a5020d7220 */ /* 0x040fe20000410000 */
[C---:B------:R-:W-:Y:S04]  /*bc60*/  HMMA.16816.F32 R8, R48.reuse, R24, R8 ;  /* 0x000000183008723c */ /* 0x040fe80000001808 */
[----:B------:R-:W-:Y:S01]  /*bc70*/  FMUL.FTZ R24, R2, R160 ;  /* 0x000000a002187220 */ /* 0x000fe20000410000 */
[----:B------:R-:W-:Y:S02]  /*bc80*/  IMAD.MOV.U32 R160, RZ, RZ, R41 ;  /* 0x000000ffffa07224 */ /* 0x000fe400078e0029 */
[----:B------:R-:W-:Y:S01]  /*bc90*/  FMUL.FTZ R14, R0, R166 ;  /* 0x000000a6000e7220 */ /* 0x000fe20000410000 */
[----:B------:R-:W1:Y:S01]  /*bca0*/  LDSM.16.MT88.4 R40, [R205+0x4000] ;  /* 0x00400000cd28783b */ /* 0x000e620000004200 */
[----:B------:R-:W-:Y:S01]  /*bcb0*/  FMUL.FTZ R25, R2, R161 ;  /* 0x000000a102197220 */ /* 0x000fe20000410000 */
[----:B------:R-:W-:Y:S02]  /*bcc0*/  IMAD.MOV.U32 R156, RZ, RZ, R114 ;  /* 0x000000ffff9c7224 */ /* 0x000fe400078e0072 */
[----:B------:R-:W-:Y:S01]  /*bcd0*/  MUFU.EX2 R114, R74 ;  /* 0x0000004a00727308 */ /* 0x000fe20000000800 */
[----:B------:R-:W-:Y:S01]  /*bce0*/  IMAD.MOV.U32 R161, RZ, RZ, R236 ;  /* 0x000000ffffa17224 */ /* 0x000fe200078e00ec */
[-C--:B------:R-:W-:Y:S03]  /*bcf0*/  HMMA.16816.F32 R12, R48, R26.reuse, R12 ;  /* 0x0000001a300c723c */ /* 0x080fe6000000180c */
[----:B------:R-:W-:Y:S02]  /*bd00*/  IMAD.MOV.U32 R236, RZ, RZ, R30 ;  /* 0x000000ffffec7224 */ /* 0x000fe400078e001e */
[----:B------:R-:W-:Y:S02]  /*bd10*/  IMAD.MOV.U32 R166, RZ, RZ, R31 ;  /* 0x000000ffffa67224 */ /* 0x000fe400078e001f */
[----:B------:R-:W-:Y:S01]  /*bd20*/  IMAD.MOV.U32 R159, RZ, RZ, R124 ;  /* 0x000000ffff9f7224 */ /* 0x000fe200078e007c */
[C---:B------:R-:W-:Y:S01]  /*bd30*/  HMMA.16816.F32 R16, R36.reuse, R26, R16 ;  /* 0x0000001a2410723c */ /* 0x040fe20000001810 */
[----:B------:R-:W-:Y:S03]  /*bd40*/  MUFU.EX2 R124, R238 ;  /* 0x000000ee007c7308 */ /* 0x000fe60000000800 */
[C---:B------:R-:W-:Y:S01]  /*bd50*/  FMUL.FTZ R26, R0.reuse, R162 ;  /* 0x000000a2001a7220 */ /* 0x040fe20000410000 */
[----:B------:R-:W-:Y:S01]  /*bd60*/  FMUL.FTZ R27, R0, R163 ;  /* 0x000000a3001b7220 */ /* 0x000fe20000410000 */
        /* <DEDUP_REMOVED lines=12> */
[----:B------:R-:W-:Y:S01]  /*be30*/  IMAD.MOV.U32 R230, RZ, RZ, R232 ;  /* 0x000000ffffe67224 */ /* 0x000fe200078e00e8 */
[----:B------:R-:W-:Y:S01]  /*be40*/  MOV R232, R28 ;  /* 0x0000001c00e87202 */ /* 0x000fe20000000f00 */
[----:B------:R-:W-:Y:S01]  /*be50*/  FMUL.FTZ R28, R2, R168 ;  /* 0x000000a8021c7220 */ /* 0x000fe20000410000 */
[-C--:B-1----:R-:W-:Y:S04]  /*be60*/  HMMA.16816.F32 R20, R36, R40.reuse, R20 ;  /* 0x000000282414723c */ /* 0x082fe80000001814 */
[----:B------:R-:W-:Y:S01]  /*be70*/  MUFU.EX2 R117, R237 ;  /* 0x000000ed00757308 */ /* 0x000fe20000000800 */
[----:B------:R-:W-:Y:S02]  /*be80*/  IMAD.MOV.U32 R168, RZ, RZ, R192 ;  /* 0x000000ffffa87224 */ /* 0x000fe400078e00c0 */
[----:B------:R-:W-:Y:S07]  /*be90*/  IMAD.MOV.U32 R192, RZ, RZ, R120 ;  /* 0x000000ffffc07224 */ /* 0x000fee00078e0078 */
[----:B------:R-:W-:Y:S01]  /*bea0*/  MUFU.EX2 R121, R112 ;  /* 0x0000007000797308 */ /* 0x000fe20000000800 */
[C---:B------:R-:W-:Y:S09]  /*beb0*/  HMMA.16816.F32 R24, R48.reuse, R40, R24 ;  /* 0x000000283018723c */ /* 0x040ff20000001818 */
[----:B------:R-:W-:Y:S10]  /*bec0*/  MUFU.EX2 R120, R243 ;  /* 0x000000f300787308 */ /* 0x000ff40000000800 */
[----:B------:R-:W-:Y:S10]  /*bed0*/  MUFU.EX2 R112, R116 ;  /* 0x0000007400707308 */ /* 0x000ff40000000800 */
[----:B------:R-:W-:Y:S01]  /*bee0*/  MUFU.EX2 R116, R248 ;  /* 0x000000f800747308 */ /* 0x000fe20000000800 */
[C---:B--2---:R-:W-:Y:S01]  /*bef0*/  FMUL.FTZ R30, R0.reuse, R170 ;  /* 0x000000aa001e7220 */ /* 0x044fe20000410000 */
[----:B------:R-:W-:Y:S07]  /*bf00*/  FMUL.FTZ R31, R0, R171 ;  /* 0x000000ab001f7220 */ /* 0x000fee0000410000 */
[-C--:B------:R-:W-:Y:S03]  /*bf10*/  HMMA.16816.F32 R28, R48, R42.reuse, R28 ;  /* 0x0000002a301c723c */ /* 0x080fe6000000181c */
[----:B------:R-:W-:Y:S02]  /*bf20*/  IMAD.MOV.U32 R51, RZ, RZ, R168 ;  /* 0x000000ffff337224 */ /* 0x000fe400078e00a8 */
[----:B------:R-:W-:Y:S02]  /*bf30*/  IMAD.MOV.U32 R168, RZ, RZ, R162 ;  /* 0x000000ffffa87224 */ /* 0x000fe400078e00a2 */
[----:B------:R-:W-:Y:S01]  /*bf40*/  IMAD.MOV.U32 R162, RZ, RZ, R109 ;  /* 0x000000ffffa27224 */ /* 0x000fe200078e006d */
[----:B------:R-:W-:Y:S01]  /*bf50*/  HMMA.16816.F32 R32, R36, R42, R32 ;  /* 0x0000002a2420723c */ /* 0x000fe20000001820 */
[----:B------:R-:W1:Y:S01]  /*bf60*/  LDSM.16.MT88.4 R36, [R139+0x4400] ;  /* 0x004400008b24783b */ /* 0x000e620000004200 */
[----:B------:R-:W-:Y:S02]  /*bf70*/  MUFU.EX2 R109, R115 ;  /* 0x00000073006d7308 */ /* 0x000fe40000000800 */
[----:B------:R-:W-:Y:S01]  /*bf80*/  MOV R50, R51 ;  /* 0x0000003300327202 */ /* 0x000fe20000000f00 */
[----:B------:R-:W-:Y:S07]  /*bf90*/  IMAD.MOV.U32 R51, RZ, RZ, R161 ;  /* 0x000000ffff337224 */ /* 0x000fee00078e00a1 */
[----:B------:R-:W-:Y:S01]  /*bfa0*/  MUFU.EX2 R115, R247 ;  /* 0x000000f700737308 */ /* 0x000fe20000000800 */
[----:B------:R-:W-:Y:S01]  /*bfb0*/  IMAD.MOV.U32 R161, RZ, RZ, R166 ;  /* 0x000000ffffa17224 */ /* 0x000fe200078e00a6 */
[----:B------:R-:W-:Y:S01]  /*bfc0*/  LDSM.16.MT88.4 R40, [R139+0x5000] ;  /* 0x005000008b28783b */ /* 0x000fe20000004200 */
[----:B------:R-:W-:Y:S07]  /*bfd0*/  IMAD.MOV.U32 R49, RZ, RZ, R50 ;  /* 0x000000ffff317224 */ /* 0x000fee00078e0032 */
        /* <DEDUP_REMOVED lines=8> */
[----:B------:R-:W2:Y:S04]  /*c060*/  LDL.LU R127, [R1+0x120] ;  /* 0x00012000017f7983 */ /* 0x000ea80000300800 */
[----:B------:R-:W4:Y:S01]  /*c070*/  LDL.LU R122, [R1+0x11c] ;  /* 0x00011c00017a7983 */ /* 0x000f220000300800 */
        /* <DEDUP_REMOVED lines=11> */
[--C-:B------:R-:W-:Y:S01]  /*c130*/  HSET2.LE.AND R44, R85, R209.reuse, PT ;  /* 0x000000d1552c7233 */ /* 0x100fe20003803000 */
[----:B------:R-:W-:Y:S01]  /*c140*/  HMMA.16816.F32 R32, R52, R38, R32 ;  /* 0x000000263420723c */ /* 0x000fe20000001820 */
[----:B------:R-:W1:Y:S07]  /*c150*/  LDSM.16.MT88.4 R36, [R139+0x4800] ;  /* 0x004800008b24783b */ /* 0x000e6e0000004200 */
[----:B------:R-:W-:Y:S01]  /*c160*/  MUFU.EX2 R100, R49 ;  /* 0x0000003100647308 */ /* 0x000fe20000000800 */
[----:B------:R-:W-:Y:S01]  /*c170*/  IMAD.MOV.U32 R53, RZ, RZ, R51 ;  /* 0x000000ffff357224 */ /* 0x000fe200078e0033 */
[----:B------:R-:W-:Y:S01]  /*c180*/  LOP3.LUT R47, R102, 0xff00ff, RZ, 0xc0, !PT ;  /* 0x00ff00ff662f7812 */ /* 0x000fe200078ec0ff */
[----:B------:R-:W-:Y:S02]  /*c190*/  IMAD.MOV.U32 R55, RZ, RZ, R50 ;  /* 0x000000ffff377224 */ /* 0x000fe400078e0032 */
[----:B------:R-:W-:Y:S05]  /*c1a0*/  IMAD.MOV.U32 R54, RZ, RZ, R210 ;  /* 0x000000ffff367224 */ /* 0x000fea00078e00d2 */
[----:B------:R3:W-:Y:S01]  /*c1b0*/  MUFU.EX2 R102, R53 ;  /* 0x0000003500667308 */ /* 0x0007e20000000800 */
[----:B------:R-:W-:Y:S01]  /*c1c0*/  IMAD.MOV.U32 R210, RZ, RZ, R231 ;  /* 0x000000ffffd27224 */ /* 0x000fe200078e00e7 */
[--C-:B------:R-:W-:Y:S01]  /*c1d0*/  HSET2.LE.AND R47, R47, R209.reuse, PT ;  /* 0x000000d12f2f7233 */ /* 0x100fe20003803000 */
[----:B------:R-:W-:Y:S02]  /*c1e0*/  IMAD.MOV.U32 R231, RZ, RZ, R123 ;  /* 0x000000ffffe77224 */ /* 0x000fe400078e007b */
[----:B------:R-:W2:Y:S01]  /*c1f0*/  LDL.LU R123, [R1+0x118] ;  /* 0x00011800017b7983 */ /* 0x000ea20000300800 */
[--C-:B---3--:R-:W-:Y:S01]  /*c200*/  HSET2.LE.AND R53, R84, R209.reuse, PT ;  /* 0x000000d154357233 */ /* 0x108fe20003803000 */
[-C--:B-1----:R-:W-:Y:S08]  /*c210*/  HMMA.16816.F32 R4, R56, R36.reuse, R4 ;  /* 0x000000243804723c */ /* 0x082ff00000001804 */
[C---:B------:R-:W-:Y:S08]  /*c220*/  HMMA.16816.F32 R8, R64.reuse, R36, R8 ;  /* 0x000000244008723c */ /* 0x040ff00000001808 */
[-C--:B------:R-:W-:Y:S08]  /*c230*/  HMMA.16816.F32 R12, R64, R38.reuse, R12 ;  /* 0x00000026400c723c */ /* 0x080ff0000000180c */
[C---:B------:R-:W-:Y:S01]  /*c240*/  HMMA.16816.F32 R16, R56.reuse, R38, R16 ;  /* 0x000000263810723c */ /* 0x040fe20000001810 */
[----:B------:R-:W1:Y:S03]  /*c250*/  LDSM.16.MT88.4 R36, [R205+0x4800] ;  /* 0x00480000cd24783b */ /* 0x000e660000004200 */
[----:B------:R-:W-:Y:S01]  /*c260*/  FFMA.FTZ R52, R2, R169, R104 ;  /* 0x000000a902347223 */ /* 0x000fe20000010068 */
[----:B------:R-:W-:Y:S01]  /*c270*/  F2FP.F16.F32.PACK_AB R2, R137, R131 ;  /* 0x000000838902723e */ /* 0x000fe200000000ff */
[----:B------:R-:W-:Y:S01]  /*c280*/  MUFU.EX2 R104, R79 ;  /* 0x0000004f00687308 */ /* 0x000fe20000000800 */
[----:B------:R-:W-:Y:S02]  /*c290*/  IMAD.MOV.U32 R169, RZ, RZ, R163 ;  /* 0x000000ffffa97224 */ /* 0x000fe400078e00a3 */
[----:B------:R-:W-:Y:S07]  /*c2a0*/  IMAD.MOV.U32 R163, RZ, RZ, R234 ;  /* 0x000000ffffa37224 */ /* 0x000fee00078e00ea */
[----:B------:R-:W-:Y:S01]  /*c2b0*/  MUFU.EX2 R79, R250 ;  /* 0x000000fa004f7308 */ /* 0x000fe20000000800 */
[----:B------:R-:W-:Y:S09]  /*c2c0*/  IMAD.MOV.U32 R234, RZ, RZ, R108 ;  /* 0x000000ffffea7224 */ /* 0x000ff200078e006c */
[----:B------:R-:W3:Y:S02]  /*c2d0*/  MUFU.EX2 R108, R78 ;  /* 0x0000004e006c7308 */ /* 0x000ee40000000800 */
[----:B---3--:R-:W-:Y:S04]  /*c2e0*/  F2FP.F16.F32.PACK_AB R48, R104, R108 ;  /* 0x0000006c6830723e */ /* 0x008fe800000000ff */
[----:B------:R-:W-:Y:S02]  /*c2f0*/  LOP3.LUT R47, R48, R47, RZ, 0xc0, !PT ;  /* 0x0000002f302f7212 */ /* 0x000fe400078ec0ff */
[----:B------:R-:W-:Y:S01]  /*c300*/  LDSM.16.MT88.4 R48, [R205+0x5000] ;  /* 0x00500000cd30783b */ /* 0x000fe20000004200 */
[-C--:B-1----:R-:W-:Y:S08]  /*c310*/  HMMA.16816.F32 R20, R56, R36.reuse, R20 ;  /* 0x000000243814723c */ /* 0x082ff00000001814 */
[C---:B------:R-:W-:Y:S08]  /*c320*/  HMMA.16816.F32 R24, R64.reuse, R36, R24 ;  /* 0x000000244018723c */ /* 0x040ff00000001818 */
[-C--:B------:R-:W-:Y:S03]  /*c330*/  HMMA.16816.F32 R28, R64, R38.reuse, R28 ;  /* 0x00000026401c723c */ /* 0x080fe6000000181c */
[----:B------:R-:W-:Y:S01]  /*c340*/  IMAD.MOV.U32 R66, RZ, RZ, R55 ;  /* 0x000000ffff427224 */ /* 0x000fe200078e0037 */
[----:B------:R-:W-:Y:S01]  /*c350*/  LOP3.LUT R55, R103, 0xff00ff, RZ, 0xc0, !PT ;  /* 0x00ff00ff67377812 */ /* 0x000fe200078ec0ff */
[----:B------:R-:W-:Y:S01]  /*c360*/  IMAD.MOV.U32 R67, RZ, RZ, R54 ;  /* 0x000000ffff437224 */ /* 0x000fe200078e0036 */
[--C-:B------:R-:W-:Y:S02]  /*c370*/  HSET2.LE.AND R54, R99, R209.reuse, PT ;  /* 0x000000d163367233 */ /* 0x100fe40003803000 */
[----:B------:R-:W-:Y:S01]  /*c380*/  HMMA.16816.F32 R32, R56, R38, R32 ;  /* 0x000000263820723c */ /* 0x000fe20000001820 */
[----:B------:R-:W1:Y:S01]  /*c390*/  LDSM.16.MT88.4 R36, [R139+0x4c00] ;  /* 0x004c00008b24783b */ /* 0x000e620000004200 */
[----:B------:R-:W-:Y:S02]  /*c3a0*/  MUFU.EX2 R99, R197 ;  /* 0x000000c500637308 */ /* 0x000fe40000000800 */
[----:B------:R-:W-:Y:S01]  /*c3b0*/  FADD.FTZ R57, R176, R233 ;  /* 0x000000e9b0397221 */ /* 0x000fe20000010000 */
[--C-:B------:R-:W-:Y:S02]  /*c3c0*/  HSET2.LE.AND R55, R55, R209.reuse, PT ;  /* 0x000000d137377233 */ /* 0x100fe40003803000 */
[----:B------:R-:W-:Y:S01]  /*c3d0*/  F2FP.F16.F32.PACK_AB R59, R95, R94 ;  /* 0x0000005e5f3b723e */ /* 0x000fe200000000ff */
[-C--:B-1----:R-:W-:Y:S08]  /*c3e0*/  HMMA.16816.F32 R4, R68, R36.reuse, R4 ;  /* 0x000000244404723c */ /* 0x082ff00000001804 */
[C---:B------:R-:W-:Y:S08]  /*c3f0*/  HMMA.16816.F32 R8, R60.reuse, R36, R8 ;  /* 0x000000243c08723c */ /* 0x040ff00000001808 */
[-C--:B------:R-:W-:Y:S08]  /*c400*/  HMMA.16816.F32 R12, R60, R38.reuse, R12 ;  /* 0x000000263c0c723c */ /* 0x080ff0000000180c */
[C---:B------:R-:W-:Y:S01]  /*c410*/  HMMA.16816.F32 R16, R68.reuse, R38, R16 ;  /* 0x000000264410723c */ /* 0x040fe20000001810 */
[----:B------:R-:W1:Y:S03]  /*c420*/  LDSM.16.MT88.4 R36, [R205+0x4c00] ;  /* 0x004c0000cd24783b */ /* 0x000e660000004200 */
[----:B----4-:R-:W-:Y:S06]  /*c430*/  FFMA.FTZ R122, R122, UR4, -R72 ;  /* 0x000000047a7a7c23 */ /* 0x010fec0008010848 */
        /* <DEDUP_REMOVED lines=17> */
[--C-:B------:R-:W-:Y:S02]  /*c550*/  HSET2.LE.AND R38, R97, R209.reuse, PT ;  /* 0x000000d161267233 */ /* 0x100fe40003803000 */
[----:B------:R-:W-:Y:S01]  /*c560*/  LOP3.LUT R3, R3, 0xff, RZ, 0xc0, !PT ;  /* 0x000000ff03037812 */ /* 0x000fe200078ec0ff */
[----:B------:R-:W-:Y:S01]  /*c570*/  MUFU.EX2 R97, R252 ;  /* 0x000000fc00617308 */ /* 0x000fe20000000800 */
[--C-:B------:R-:W-:Y:S02]  /*c580*/  HSET2.LE.AND R52, R83, R209.reuse, PT ;  /* 0x000000d153347233 */ /* 0x100fe40003803000 */
[----:B------:R-:W-:Y:S02]  /*c590*/  PRMT R170, R3, 0x5410, R36 ;  /* 0x0000541003aa7816 */ /* 0x000fe40000000024 */
[C---:B------:R-:W-:Y:S02]  /*c5a0*/  PRMT R36, R80.reuse, 0x7773, RZ ;  /* 0x0000777350247816 */ /* 0x040fe400000000ff */
[----:B------:R-:W-:Y:S02]  /*c5b0*/  PRMT R3, R80, 0x7772, RZ ;  /* 0x0000777250037816 */ /* 0x000fe400000000ff */
[----:B------:R-:W-:Y:S01]  /*c5c0*/  LOP3.LUT R38, R2, R38, RZ, 0xc0, !PT ;  /* 0x0000002602267212 */ /* 0x000fe200078ec0ff */
        /* <DEDUP_REMOVED lines=14> */
[----:B------:R-:W3:Y:S01]  /*c6b0*/  LDL.LU R2, [R1+0x80] ;  /* 0x0000800001027983 */ /* 0x000ee20000300800 */
[----:B------:R-:W-:Y:S02]  /*c6c0*/  F2FP.F16.F32.PACK_AB R3, R121, R113 ;  /* 0x000000717903723e */ /* 0x000fe400000000ff */
[-C--:B------:R-:W-:Y:S01]  /*c6d0*/  HMMA.16816.F32 R4, R36, R40.reuse, R4 ;  /* 0x000000282404723c */ /* 0x080fe20000001804 */
[----:B------:R-:W4:Y:S04]  /*c6e0*/  LDL.LU R65, [R1+0x8] ;  /* 0x0000080001417983 */ /* 0x000f280000300800 */
[----:B------:R-:W-:Y:S01]  /*c6f0*/  LOP3.LUT R44, R3, R44, RZ, 0xc0, !PT ;  /* 0x0000002c032c7212 */ /* 0x000fe200078ec0ff */
[--C-:B--2---:R-:W-:Y:S01]  /*c700*/  FFMA.FTZ R123, R123, UR4, -R72.reuse ;  /* 0x000000047b7b7c23 */ /* 0x104fe20008010848 */
[----:B------:R-:W-:Y:S01]  /*c710*/  F2FP.F16.F32.PACK_AB R3, R112, R109 ;  /* 0x0000006d7003723e */ /* 0x000fe200000000ff */
[----:B------:R-:W-:Y:S01]  /*c720*/  FFMA.FTZ R72, R127, UR4, -R72 ;  /* 0x000000047f487c23 */ /* 0x000fe20008010848 */
[----:B-1----:R-:W-:Y:S02]  /*c730*/  F2FP.F16.F32.PACK_AB R58, R99, R98 ;  /* 0x00000062633a723e */ /* 0x002fe400000000ff */
[----:B------:R-:W-:Y:S01]  /*c740*/  LOP3.LUT R46, R3, R46, RZ, 0xc0, !PT ;  /* 0x0000002e032e7212 */ /* 0x000fe200078ec0ff */
[----:B------:R-:W-:Y:S01]  /*c750*/  MUFU.EX2 R123, R123 ;  /* 0x0000007b007b7308 */ /* 0x000fe20000000800 */
[--C-:B------:R-:W-:Y:S02]  /*c760*/  HSET2.LE.AND R170, R170, R209.reuse, PT ;  /* 0x000000d1aaaa7233 */ /* 0x100fe40003803000 */
[----:B------:R-:W-:Y:S07]  /*c770*/  LOP3.LUT R3, R142, 0xff00ff, RZ, 0xc0, !PT ;  /* 0x00ff00ff8e037812 */ /* 0x000fee00078ec0ff */
[----:B------:R-:W-:Y:S01]  /*c780*/  MUFU.EX2 R72, R72 ;  /* 0x0000004800487308 */ /* 0x000fe20000000800 */
[--C-:B------:R-:W-:Y:S01]  /*c790*/  HSET2.LE.AND R142, R144, R209.reuse, PT ;  /* 0x000000d1908e7233 */ /* 0x100fe20003803000 */
[C---:B------:R-:W-:Y:S04]  /*c7a0*/  HMMA.16816.F32 R8, R44.reuse, R40, R8 ;  /* 0x000000282c08723c */ /* 0x040fe80000001808 */
[--C-:B------:R-:W-:Y:S02]  /*c7b0*/  HSET2.LE.AND R3, R3, R209.reuse, PT ;  /* 0x000000d103037233 */ /* 0x100fe40003803000 */
[----:B------:R-:W-:Y:S02]  /*c7c0*/  LOP3.LUT R171, R171, 0xff00ff, RZ, 0xc0, !PT ;  /* 0x00ff00ffabab7812 */ /* 0x000fe400078ec0ff */
[-C--:B------:R-:W-:Y:S03]  /*c7d0*/  HMMA.16816.F32 R12, R44, R42.reuse, R12 ;  /* 0x0000002a2c0c723c */ /* 0x080fe6000000180c */
[----:B------:R-:W-:Y:S02]  /*c7e0*/  LOP3.LUT R59, R59, R3, RZ, 0xc0, !PT ;  /* 0x000000033b3b7212 */ /* 0x000fe400078ec0ff */
[--C-:B------:R-:W-:Y:S03]  /*c7f0*/  HSET2.LE.AND R171, R171, R209.reuse, PT ;  /* 0x000000d1abab7233 */ /* 0x100fe60003803000 */
[C---:B------:R-:W-:Y:S01]  /*c800*/  HMMA.16816.F32 R16, R36.reuse, R42, R16 ;  /* 0x0000002a2410723c */ /* 0x040fe20000001810 */
[----:B------:R-:W1:Y:S07]  /*c810*/  LDSM.16.MT88.4 R40, [R139+0x5400] ;  /* 0x005400008b28783b */ /* 0x000e6e0000004200 */
        /* <DEDUP_REMOVED lines=8> */
[----:B------:R-:W2:Y:S03]  /*c8a0*/  LDSM.16.MT88.4 R36, [R205+0x5400] ;  /* 0x00540000cd24783b */ /* 0x000ea60000004200 */
[--C-:B------:R-:W-:Y:S02]  /*c8b0*/  HSET2.LE.AND R47, R47, R209.reuse, PT ;  /* 0x000000d12f2f7233 */ /* 0x100fe40003803000 */
[--C-:B------:R-:W-:Y:S02]  /*c8c0*/  HSET2.LE.AND R50, R62, R209.reuse, PT ;  /* 0x000000d13e327233 */ /* 0x100fe40003803000 */
[----:B------:R-:W-:Y:S01]  /*c8d0*/  MUFU.EX2 R62, R191 ;  /* 0x000000bf003e7308 */ /* 0x000fe20000000800 */
[----:B---3--:R-:W-:Y:S01]  /*c8e0*/  FFMA.FTZ R2, R0, R2, R145 ;  /* 0x0000000200027223 */ /* 0x008fe20000010091 */
[----:B------:R-:W-:Y:S08]  /*c8f0*/  F2FP.F16.F32.PACK_AB R0, R119, R118 ;  /* 0x000000767700723e */ /* 0x000ff000000000ff */
[----:B----4-:R3:W-:Y:S01]  /*c900*/  MUFU.EX2 R85, R65 ;  /* 0x0000004100557308 */ /* 0x0107e20000000800 */
        /* <DEDUP_REMOVED lines=9> */
[----:B---3--:R-:W-:Y:S01]  /*c9a0*/  IMAD.MOV.U32 R65, RZ, RZ, R66 ;  /* 0x000000ffff417224 */ /* 0x008fe200078e0042 */
[--C-:B------:R-:W-:Y:S01]  /*c9b0*/  HSET2.LE.AND R2, R129, R209.reuse, PT ;  /* 0x000000d181027233 */ /* 0x100fe20003803000 */
[----:B------:R-:W-:Y:S01]  /*c9c0*/  IMAD.MOV.U32 R66, RZ, RZ, R67 ;  /* 0x000000ffff427224 */ /* 0x000fe200078e0043 */
[--C-:B------:R-:W-:Y:S01]  /*c9d0*/  HSET2.LE.AND R56, R92, R209.reuse, PT ;  /* 0x000000d15c387233 */ /* 0x100fe20003803000 */
[----:B------:R-:W-:Y:S02]  /*c9e0*/  IMAD.MOV.U32 R67, RZ, RZ, R169 ;  /* 0x000000ffff437224 */ /* 0x000fe400078e00a9 */
[----:B------:R-:W-:Y:S01]  /*c9f0*/  FADD.FTZ R0, R65, R57 ;  /* 0x0000003941007221 */ /* 0x000fe20000010000 */
[-C--:B-1----:R-:W-:Y:S05]  /*ca00*/  HMMA.16816.F32 R4, R52, R40.reuse, R4 ;  /* 0x000000283404723c */ /* 0x082fea0000001804 */
[----:B------:R-:W-:Y:S01]  /*ca10*/  IMAD.MOV.U32 R169, RZ, RZ, R168 ;  /* 0x000000ffffa97224 */ /* 0x000fe200078e00a8 */
[----:B------:R-:W-:Y:S01]  /*ca20*/  LOP3.LUT R58, R58, R2, RZ, 0xc0, !PT ;  /* 0x000000023a3a7212 */ /* 0x000fe200078ec0ff */
[----:B------:R-:W-:Y:S01]  /*ca30*/  IMAD.MOV.U32 R168, RZ, RZ, R163 ;  /* 0x000000ffffa87224 */ /* 0x000fe200078e00a3 */
[--C-:B------:R-:W-:Y:S01]  /*ca40*/  HSET2.LE.AND R57, R89, R209.reuse, PT ;  /* 0x000000d159397233 */ /* 0x100fe20003803000 */
[----:B------:R-:W-:Y:S01]  /*ca50*/  IMAD.MOV.U32 R163, RZ, RZ, R161 ;  /* 0x000000ffffa37224 */ /* 0x000fe200078e00a1 */
[----:B------:R-:W-:Y:S01]  /*ca60*/  MOV R161, R160 ;  /* 0x000000a000a17202 */ /* 0x000fe20000000f00 */
[----:B------:R-:W-:Y:S01]  /*ca70*/  IMAD.MOV.U32 R160, RZ, RZ, R167 ;  /* 0x000000ffffa07224 */ /* 0x000fe200078e00a7 */
[----:B------:R-:W-:Y:S01]  /*ca80*/  F2FP.F16.F32.PACK_AB R2, R91, R90 ;  /* 0x0000005a5b02723e */ /* 0x000fe200000000ff */
[----:B------:R-:W-:Y:S01]  /*ca90*/  IMAD.MOV.U32 R167, RZ, RZ, R166 ;  /* 0x000000ffffa77224 */ /* 0x000fe200078e00a6 */
[----:B------:R-:W-:Y:S01]  /*caa0*/  MUFU.EX2 R71, R161 ;  /* 0x000000a100477308 */ /* 0x000fe20000000800 */
[----:B------:R-:W-:Y:S01]  /*cab0*/  IMAD.MOV.U32 R166, RZ, RZ, R164 ;  /* 0x000000ffffa67224 */ /* 0x000fe200078e00a4 */
[----:B------:R-:W-:Y:S01]  /*cac0*/  LOP3.LUT R57, R2, R57, RZ, 0xc0, !PT ;  /* 0x0000003902397212 */ /* 0x000fe200078ec0ff */
[----:B------:R-:W-:Y:S02]  /*cad0*/  IMAD.MOV.U32 R164, RZ, RZ, R188 ;  /* 0x000000ffffa47224 */ /* 0x000fe400078e00bc */
[----:B------:R-:W-:Y:S02]  /*cae0*/  IMAD.MOV.U32 R188, RZ, RZ, R236 ;  /* 0x000000ffffbc7224 */ /* 0x000fe400078e00ec */
[----:B------:R-:W-:Y:S03]  /*caf0*/  IMAD.MOV.U32 R236, RZ, RZ, R226 ;  /* 0x000000ffffec7224 */ /* 0x000fe600078e00e2 */
[----:B------:R-:W-:Y:S01]  /*cb00*/  MUFU.EX2 R68, R164 ;  /* 0x000000a400447308 */ /* 0x000fe20000000800 */
[----:B------:R-:W3:Y:S09]  /*cb10*/  LDL.LU R226, [R1+0x114] ;  /* 0x0001140001e27983 */ /* 0x000ef20000300800 */
[----:B------:R-:W-:Y:S01]  /*cb20*/  MUFU.EX2 R64, R188 ;  /* 0x000000bc00407308 */ /* 0x000fe20000000800 */
[----:B------:R-:W4:Y:S04]  /*cb30*/  LDL.LU R65, [R1+0x10] ;  /* 0x0000100001417983 */ /* 0x000f280000300800 */
[----:B------:R-:W2:Y:S05]  /*cb40*/  LDL.LU R172, [R1+0x110] ;  /* 0x0001100001ac7983 */ /* 0x000eaa0000300800 */
[----:B---3--:R-:W-:Y:S10]  /*cb50*/  MUFU.EX2 R83, R226 ;  /* 0x000000e200537308 */ /* 0x008ff40000000800 */
[----:B----4-:R1:W3:Y:S10]  /*cb60*/  MUFU.EX2 R84, R65 ;  /* 0x0000004100547308 */ /* 0x0102f40000000800 */
[----:B--2---:R-:W-:Y:S01]  /*cb70*/  MUFU.EX2 R172, R172 ;  /* 0x000000ac00ac7308 */ /* 0x004fe20000000800 */
[----:B-1----:R-:W-:Y:S01]  /*cb80*/  IMAD.MOV.U32 R65, RZ, RZ, R66 ;  /* 0x000000ffff417224 */ /* 0x002fe200078e0042 */
[----:B---3--:R-:W-:Y:S01]  /*cb90*/  F2FP.F16.F32.PACK_AB R3, R84, R85 ;  /* 0x000000555403723e */ /* 0x008fe200000000ff */
[----:B------:R-:W-:Y:S02]  /*cba0*/  IMAD.MOV.U32 R66, RZ, RZ, R67 ;  /* 0x000000ffff427224 */ /* 0x000fe400078e0043 */
[----:B------:R-:W-:Y:S01]  /*cbb0*/  FADD.FTZ R60, R65, R0 ;  /* 0x00000000413c7221 */ /* 0x000fe20000010000 */
[----:B------:R-:W-:Y:S01]  /*cbc0*/  F2FP.F16.F32.PACK_AB R0, R79, R80 ;  /* 0x000000504f00723e */ /* 0x000fe200000000ff */
[----:B------:R-:W-:Y:S03]  /*cbd0*/  IMAD.MOV.U32 R67, RZ, RZ, R169 ;  /* 0x000000ffff437224 */ /* 0x000fe600078e00a9 */
[----:B------:R-:W1:Y:S01]  /*cbe0*/  MUFU.EX2 R82, R66 ;  /* 0x0000004200527308 */ /* 0x000e620000000800 */
[----:B------:R-:W-:Y:S01]  /*cbf0*/  IMAD.MOV.U32 R169, RZ, RZ, R168 ;  /* 0x000000ffffa97224 */ /* 0x000fe200078e00a8 */
[----:B------:R-:W-:Y:S01]  /*cc00*/  LOP3.LUT R56, R0, R56, RZ, 0xc0, !PT ;  /* 0x0000003800387212 */ /* 0x000fe200078ec0ff */
[----:B------:R-:W-:Y:S01]  /*cc10*/  IMAD.MOV.U32 R168, RZ, RZ, R163 ;  /* 0x000000ffffa87224 */ /* 0x000fe200078e00a3 */
[----:B------:R-:W-:Y:S01]  /*cc20*/  LOP3.LUT R46, R3, R46, RZ, 0xc0, !PT ;  /* 0x0000002e032e7212 */ /* 0x000fe200078ec0ff */
[----:B------:R-:W-:Y:S02]  /*cc30*/  IMAD.MOV.U32 R163, RZ, RZ, R160 ;  /* 0x000000ffffa37224 */ /* 0x000fe400078e00a0 */
[----:B------:R-:W-:Y:S01]  /*cc40*/  FADD.FTZ R3, R174, R48 ;  /* 0x00000030ae037221 */ /* 0x000fe20000010000 */
[----:B------:R-:W-:Y:S02]  /*cc50*/  FADD.FTZ R48, R180, R60 ;  /* 0x0000003cb4307221 */ /* 0x000fe40000010000 */
[----:B------:R-:W-:Y:S01]  /*cc60*/  MUFU.EX2 R78, R67 ;  /* 0x00000043004e7308 */ /* 0x000fe20000000800 */
[C---:B------:R-:W-:Y:S09]  /*cc70*/  HMMA.16816.F32 R8, R56.reuse, R40, R8 ;  /* 0x000000283808723c */ /* 0x040ff20000001808 */
[----:B------:R-:W2:Y:S01]  /*cc80*/  MUFU.EX2 R76, R169 ;  /* 0x000000a9004c7308 */ /* 0x000ea20000000800 */
[----:B------:R-:W-:Y:S01]  /*cc90*/  FADD.FTZ R45, R163, R49 ;  /* 0x00000031a32d7221 */ /* 0x000fe20000010000 */
[----:B------:R-:W-:Y:S01]  /*cca0*/  FADD.FTZ R49, R175, R61 ;  /* 0x0000003daf317221 */ /* 0x000fe20000010000 */
[----:B-1----:R-:W-:Y:S01]  /*ccb0*/  F2FP.F16.F32.PACK_AB R0, R82, R83 ;  /* 0x000000535200723e */ /* 0x002fe200000000ff */
[----:B------:R-:W-:Y:S01]  /*ccc0*/  FADD.FTZ R61, R179, R48 ;  /* 0x00000030b33d7221 */ /* 0x000fe20000010000 */
[-C--:B------:R-:W-:Y:S05]  /*ccd0*/  HMMA.16816.F32 R12, R56, R42.reuse, R12 ;  /* 0x0000002a380c723c */ /* 0x080fea000000180c */
[----:B------:R-:W-:Y:S01]  /*cce0*/  MUFU.EX2 R74, R168 ;  /* 0x000000a8004a7308 */ /* 0x000fe20000000800 */
[----:B------:R-:W-:Y:S02]  /*ccf0*/  IMAD.MOV.U32 R160, RZ, RZ, R167 ;  /* 0x000000ffffa07224 */ /* 0x000fe400078e00a7 */
[----:B------:R-:W-:Y:S01]  /*cd00*/  FADD.FTZ R41, R178, R45 ;  /* 0x0000002db2297221 */ /* 0x000fe20000010000 */
[----:B------:R-:W-:Y:S01]  /*cd10*/  FADD.FTZ R40, R177, R49 ;  /* 0x00000031b1287221 */ /* 0x000fe20000010000 */
[----:B------:R-:W-:Y:S05]  /*cd20*/  IMAD.MOV.U32 R167, RZ, RZ, R166 ;  /* 0x000000ffffa77224 */ /* 0x000fea00078e00a6 */
[----:B------:R-:W1:Y:S01]  /*cd30*/  MUFU.EX2 R73, R160 ;  /* 0x000000a000497308 */ /* 0x000e620000000800 */
[C---:B------:R-:W-:Y:S09]  /*cd40*/  HMMA.16816.F32 R16, R52.reuse, R42, R16 ;  /* 0x0000002a3410723c */ /* 0x040ff20000001810 */
[----:B------:R-:W-:Y:S01]  /*cd50*/  MUFU.EX2 R67, R167 ;  /* 0x000000a700437308 */ /* 0x000fe20000000800 */
[----:B------:R-:W-:Y:S02]  /*cd60*/  IMAD.MOV.U32 R166, RZ, RZ, R210 ;  /* 0x000000ffffa67224 */ /* 0x000fe400078e00d2 */
[----:B------:R-:W-:Y:S01]  /*cd70*/  FADD.FTZ R60, R165, R41 ;  /* 0x00000029a53c7221 */ /* 0x000fe20000010000 */
[----:B------:R-:W-:Y:S01]  /*cd80*/  FADD.FTZ R51, R224, R40 ;  /* 0x00000028e0337221 */ /* 0x000fe20000010000 */
[----:B------:R-:W-:Y:S01]  /*cd90*/  IMAD.MOV.U32 R210, RZ, RZ, R211 ;  /* 0x000000ffffd27224 */ /* 0x000fe200078e00d3 */
[-C--:B------:R-:W-:Y:S01]  /*cda0*/  HMMA.16816.F32 R20, R52, R36.reuse, R20 ;  /* 0x000000243414723c */ /* 0x080fe20000001814 */
[----:B------:R-:W3:Y:S03]  /*cdb0*/  LDSM.16.MT88.4 R40, [R139+0x5800] ;  /* 0x005800008b28783b */ /* 0x000ee60000004200 */
[----:B------:R-:W4:Y:S01]  /*cdc0*/  MUFU.EX2 R69, R166 ;  /* 0x000000a600457308 */ /* 0x000f220000000800 */
[----:B--2---:R-:W-:Y:S01]  /*cdd0*/  F2FP.F16.F32.PACK_AB R2, R76, R78 ;  /* 0x0000004e4c02723e */ /* 0x004fe200000000ff */
[----:B------:R-:W-:Y:S01]  /*cde0*/  FADD.FTZ R61, R159, R61 ;  /* 0x0000003d9f3d7221 */ /* 0x000fe20000010000 */
[--C-:B------:R-:W-:Y:S07]  /*cdf0*/  HSET2.LE.AND R48, R77, R209.reuse, PT ;  /* 0x000000d14d307233 */ /* 0x100fee0003803000 */
[----:B------:R-:W-:Y:S01]  /*ce00*/  MUFU.EX2 R65, R157 ;  /* 0x0000009d00417308 */ /* 0x000fe20000000800 */
[----:B------:R-:W-:Y:S01]  /*ce10*/  LOP3.LUT R44, R2, R44, RZ, 0xc0, !PT ;  /* 0x0000002c022c7212 */ /* 0x000fe200078ec0ff */
[C---:B------:R-:W-:Y:S01]  /*ce20*/  HMMA.16816.F32 R24, R56.reuse, R36, R24 ;  /* 0x000000243818723c */ /* 0x040fe20000001818 */
[----:B------:R-:W2:Y:S07]  /*ce30*/  LDL.LU R211, [R1+0x10c] ;  /* 0x00010c0001d37983 */ /* 0x000eae0000300800 */
[----:B------:R3:W3:Y:S01]  /*ce40*/  MUFU.EX2 R66, R138 ;  /* 0x0000008a00427308 */ /* 0x0006e20000000800 */
[----:B-1----:R-:W-:Y:S01]  /*ce50*/  F2FP.F16.F32.PACK_AB R2, R73, R71 ;  /* 0x000000474902723e */ /* 0x002fe200000000ff */
[----:B------:R1:W5:Y:S01]  /*ce60*/  LDL.LU R226, [R1+0x108] ;  /* 0x0001080001e27983 */ /* 0x0003620000300800 */
[----:B------:R-:W-:Y:S01]  /*ce70*/  LOP3.LUT R47, R0, R47, RZ, 0xc0, !PT ;  /* 0x0000002f002f7212 */ /* 0x000fe200078ec0ff */
[----:B------:R-:W-:Y:S01]  /*ce80*/  FADD.FTZ R36, R189, R61 ;  /* 0x0000003dbd247221 */ /* 0x000fe20000010000 */
[-C--:B------:R-:W-:Y:S05]  /*ce90*/  HMMA.16816.F32 R28, R56, R38.reuse, R28 ;  /* 0x00000026381c723c */ /* 0x080fea000000181c */
[----:B------:R-:W-:Y:S01]  /*cea0*/  MUFU.EX2 R57, R199 ;  /* 0x000000c700397308 */ /* 0x000fe20000000800 */
[--C-:B------:R-:W-:Y:S01]  /*ceb0*/  HSET2.LE.AND R45, R88, R209.reuse, PT ;  /* 0x000000d1582d7233 */ /* 0x100fe20003803000 */
[----:B------:R-:W-:Y:S01]  /*cec0*/  FADD.FTZ R3, R154, R3 ;  /* 0x000000039a037221 */ /* 0x000fe20000010000 */
[----:B------:R-:W-:Y:S07]  /*ced0*/  F2FP.F16.F32.PACK_AB R0, R75, R74 ;  /* 0x0000004a4b00723e */ /* 0x000fee00000000ff */
[----:B------:R-:W-:Y:S01]  /*cee0*/  MUFU.EX2 R61, R234 ;  /* 0x000000ea003d7308 */ /* 0x000fe20000000800 */
[----:B------:R-:W-:Y:S01]  /*cef0*/  LOP3.LUT R48, R2, R48, RZ, 0xc0, !PT ;  /* 0x0000003002307212 */ /* 0x000fe200078ec0ff */
[----:B------:R-:W-:Y:S08]  /*cf00*/  HMMA.16816.F32 R32, R52, R38, R32 ;  /* 0x000000263420723c */ /* 0x000ff00000001820 */
[----:B------:R-:W1:Y:S01]  /*cf10*/  MUFU.EX2 R59, R192 ;  /* 0x000000c0003b7308 */ /* 0x000e620000000800 */
[----:B----4-:R-:W-:Y:S01]  /*cf20*/  F2FP.F16.F32.PACK_AB R2, R69, R67 ;  /* 0x000000434502723e */ /* 0x010fe200000000ff */
[----:B------:R-:W-:Y:S01]  /*cf30*/  FADD.FTZ R3, R203, R3 ;  /* 0x00000003cb037221 */ /* 0x000fe20000010000 */
[----:B------:R-:W-:Y:S07]  /*cf40*/  LOP3.LUT R45, R0, R45, RZ, 0xc0, !PT ;  /* 0x0000002d002d7212 */ /* 0x000fee00078ec0ff */
[----:B------:R-:W-:Y:S01]  /*cf50*/  MUFU.EX2 R55, R230 ;  /* 0x000000e600377308 */ /* 0x000fe20000000800 */
[--C-:B------:R-:W-:Y:S01]  /*cf60*/  HSET2.LE.AND R49, R81, R209.reuse, PT ;  /* 0x000000d151317233 */ /* 0x100fe20003803000 */
[----:B---3--:R-:W-:Y:S01]  /*cf70*/  IMAD.MOV.U32 R138, RZ, RZ, R134 ;  /* 0x000000ffff8a7224 */ /* 0x008fe200078e0086 */
[----:B------:R-:W-:Y:S07]  /*cf80*/  F2FP.F16.F32.PACK_AB R0, R107, R106 ;  /* 0x0000006a6b00723e */ /* 0x000fee00000000ff */
[----:B------:R-:W3:Y:S01]  /*cf90*/  MUFU.EX2 R58, R210 ;  /* 0x000000d2003a7308 */ /* 0x000ee20000000800 */
[----:B------:R-:W-:Y:S01]  /*cfa0*/  LOP3.LUT R50, R2, R50, RZ, 0xc0, !PT ;  /* 0x0000003202327212 */ /* 0x000fe200078ec0ff */
[----:B------:R-:W-:Y:S01]  /*cfb0*/  FADD.FTZ R2, R156, R60 ;  /* 0x0000003c9c027221 */ /* 0x000fe20000010000 */
[----:B------:R-:W-:Y:S01]  /*cfc0*/  LOP3.LUT R49, R0, R49, RZ, 0xc0, !PT ;  /* 0x0000003100317212 */ /* 0x000fe200078ec0ff */
[----:B------:R-:W-:Y:S01]  /*cfd0*/  FADD.FTZ R0, R219, R51 ;  /* 0x00000033db007221 */ /* 0x000fe20000010000 */
[----:B------:R-:W-:Y:S01]  /*cfe0*/  LOP3.LUT R51, R63, 0xff00ff, RZ, 0xc0, !PT ;  /* 0x00ff00ff3f337812 */ /* 0x000fe200078ec0ff */
[-C--:B------:R-:W-:Y:S05]  /*cff0*/  HMMA.16816.F32 R4, R44, R40.reuse, R4 ;  /* 0x000000282c04723c */ /* 0x080fea0000001804 */
[----:B------:R-:W-:Y:S01]  /*d000*/  FADD.FTZ R56, R190, R2 ;  /* 0x00000002be387221 */ /* 0x000fe20000010000 */
[----:B------:R-:W-:Y:S01]  /*d010*/  F2FP.F16.F32.PACK_AB R2, R70, R68 ;  /* 0x000000444602723e */ /* 0x000fe200000000ff */
[----:B------:R-:W-:Y:S01]  /*d020*/  FADD.FTZ R37, R225, R0 ;  /* 0x00000000e1257221 */ /* 0x000fe20000010000 */
[--C-:B------:R-:W-:Y:S01]  /*d030*/  HSET2.LE.AND R51, R51, R209.reuse, PT ;  /* 0x000000d133337233 */ /* 0x100fe20003803000 */
[----:B------:R-:W-:Y:S01]  /*d040*/  FADD.FTZ R60, R173, R3 ;  /* 0x00000003ad3c7221 */ /* 0x000fe20000010000 */
[----:B------:R-:W-:Y:S01]  /*d050*/  LOP3.LUT R142, R2, R142, RZ, 0xc0, !PT ;  /* 0x0000008e028e7212 */ /* 0x000fe200078ec0ff */
[----:B------:R-:W-:Y:S01]  /*d060*/  FADD.FTZ R2, R185, R36 ;  /* 0x00000024b9027221 */ /* 0x000fe20000010000 */
[----:B------:R-:W-:Y:S01]  /*d070*/  FADD.FTZ R53, R212, R37 ;  /* 0x00000025d4357221 */ /* 0x000fe20000010000 */
[----:B------:R-:W-:Y:S01]  /*d080*/  F2FP.F16.F32.PACK_AB R0, R111, R110 ;  /* 0x0000006e6f00723e */ /* 0x000fe200000000ff */
[----:B------:R-:W4:Y:S01]  /*d090*/  LDSM.16.MT88.4 R36, [R205+0x5800] ;  /* 0x00580000cd24783b */ /* 0x000f220000004200 */
[----:B------:R-:W-:Y:S01]  /*d0a0*/  F2FP.F16.F32.PACK_AB R3, R66, R65 ;  /* 0x000000414203723e */ /* 0x000fe200000000ff */
[----:B------:R-:W-:Y:S01]  /*d0b0*/  FADD.FTZ R54, R186, R2 ;  /* 0x00000002ba367221 */ /* 0x000fe20000010000 */
[----:B------:R-:W-:Y:S01]  /*d0c0*/  LOP3.LUT R51, R0, R51, RZ, 0xc0, !PT ;  /* 0x0000003300337212 */ /* 0x000fe200078ec0ff */
[----:B------:R-:W-:Y:S01]  /*d0d0*/  FADD.FTZ R56, R149, R56 ;  /* 0x0000003895387221 */ /* 0x000fe20000010000 */
[----:B-1----:R-:W-:Y:S01]  /*d0e0*/  F2FP.F16.F32.PACK_AB R2, R62, R59 ;  /* 0x0000003b3e02723e */ /* 0x002fe200000000ff */
[----:B------:R-:W-:Y:S01]  /*d0f0*/  FADD.FTZ R0, R215, R60 ;  /* 0x0000003cd7007221 */ /* 0x000fe20000010000 */
[--C-:B------:R-:W-:Y:S01]  /*d100*/  HSET2.LE.AND R169, R96, R209.reuse, PT ;  /* 0x000000d160a97233 */ /* 0x100fe20003803000 */
[----:B------:R-:W1:Y:S01]  /*d110*/  LDSM.16.MT88.4 R148, [R139+0x5c00] ;  /* 0x005c00008b94783b */ /* 0x000e620000004200 */
[----:B------:R-:W-:Y:S01]  /*d120*/  LOP3.LUT R141, R2, R141, RZ, 0xc0, !PT ;  /* 0x0000008d028d7212 */ /* 0x000fe200078ec0ff */
[C---:B------:R-:W-:Y:S04]  /*d130*/  HMMA.16816.F32 R8, R48.reuse, R40, R8 ;  /* 0x000000283008723c */ /* 0x040fe80000001808 */
[----:B------:R-:W-:Y:S01]  /*d140*/  FADD.FTZ R52, R200, R0 ;  /* 0x00000000c8347221 */ /* 0x000fe20000010000 */
[----:B------:R-:W-:Y:S01]  /*d150*/  F2FP.F16.F32.PACK_AB R0, R172, R64 ;  /* 0x00000040ac00723e */ /* 0x000fe200000000ff */
[----:B------:R-:W-:Y:S01]  /*d160*/  FADD.FTZ R2, R152, R56 ;  /* 0x0000003898027221 */ /* 0x000fe20000010000 */
[----:B------:R-:W-:Y:S01]  /*d170*/  LOP3.LUT R143, R3, R143, RZ, 0xc0, !PT ;  /* 0x0000008f038f7212 */ /* 0x000fe200078ec0ff */
[-C--:B------:R-:W-:Y:S03]  /*d180*/  HMMA.16816.F32 R12, R48, R42.reuse, R12 ;  /* 0x0000002a300c723c */ /* 0x080fe6000000180c */
[----:B------:R-:W-:Y:S01]  /*d190*/  HSET2.LE.AND R168, R93, R209, PT ;  /* 0x000000d15da87233 */ /* 0x000fe20003803000 */
[----:B------:R-:W-:Y:S01]  /*d1a0*/  FADD.FTZ R40, R214, R52 ;  /* 0x00000034d6287221 */ /* 0x000fe20000010000 */
[----:B---3--:R-:W-:Y:S01]  /*d1b0*/  F2FP.F16.F32.PACK_AB R3, R61, R58 ;  /* 0x0000003a3d03723e */ /* 0x008fe200000000ff */
[----:B------:R-:W-:Y:S01]  /*d1c0*/  FADD.FTZ R52, R198, R54 ;  /* 0x00000036c6347221 */ /* 0x000fe20000010000 */
[----:B------:R-:W-:Y:S01]  /*d1d0*/  LOP3.LUT R140, R0, R140, RZ, 0xc0, !PT ;  /* 0x0000008c008c7212 */ /* 0x000fe200078ec0ff */
[C---:B------:R-:W-:Y:S04]  /*d1e0*/  HMMA.16816.F32 R16, R44.reuse, R42, R16 ;  /* 0x0000002a2c10723c */ /* 0x040fe80000001810 */
[----:B------:R-:W-:Y:S01]  /*d1f0*/  FADD.FTZ R0, R228, R53 ;  /* 0x00000035e4007221 */ /* 0x000fe20000010000 */
[----:B------:R-:W-:Y:S01]  /*d200*/  LOP3.LUT R168, R3, R168, RZ, 0xc0, !PT ;  /* 0x000000a803a87212 */ /* 0x000fe200078ec0ff */
[----:B------:R-:W-:Y:S01]  /*d210*/  FADD.FTZ R41, R232, R2 ;  /* 0x00000002e8297221 */ /* 0x000fe20000010000 */
[----:B------:R-:W-:Y:S01]  /*d220*/  F2FP.F16.F32.PACK_AB R3, R72, R126 ;  /* 0x0000007e4803723e */ /* 0x000fe200000000ff */
[----:B------:R-:W-:Y:S01]  /*d230*/  FADD.FTZ R53, R223, R0 ;  /* 0x00000000df357221 */ /* 0x000fe20000010000 */
[----:B------:R-:W-:Y:S02]  /*d240*/  F2FP.F16.F32.PACK_AB R0, R123, R122 ;  /* 0x0000007a7b00723e */ /* 0x000fe400000000ff */
[----:B------:R-:W-:Y:S01]  /*d250*/  LOP3.LUT R171, R3, R171, RZ, 0xc0, !PT ;  /* 0x000000ab03ab7212 */ /* 0x000fe200078ec0ff */
[----:B------:R-:W-:Y:S01]  /*d260*/  FADD.FTZ R3, R236, R52 ;  /* 0x00000034ec037221 */ /* 0x000fe20000010000 */
[----:B------:R-:W-:Y:S01]  /*d270*/  LOP3.LUT R169, R0, R169, RZ, 0xc0, !PT ;  /* 0x000000a900a97212 */ /* 0x000fe200078ec0ff */
[-C--:B----4-:R-:W-:Y:S03]  /*d280*/  HMMA.16816.F32 R20, R44, R36.reuse, R20 ;  /* 0x000000242c14723c */ /* 0x090fe60000001814 */
[----:B------:R-:W-:Y:S01]  /*d290*/  F2FP.F16.F32.PACK_AB R2, R57, R55 ;  /* 0x000000373902723e */ /* 0x000fe200000000ff */
[----:B------:R-:W-:Y:S01]  /*d2a0*/  FADD.FTZ R0, R213, R40 ;  /* 0x00000028d5007221 */ /* 0x000fe20000010000 */
[----:B------:R-:W-:Y:S01]  /*d2b0*/  FADD.FTZ R40, R231, R41 ;  /* 0x00000029e7287221 */ /* 0x000fe20000010000 */
[----:B------:R-:W-:Y:S01]  /*d2c0*/  FADD.FTZ R3, R193, R3 ;  /* 0x00000003c1037221 */ /* 0x000fe20000010000 */
[----:B------:R-:W-:Y:S01]  /*d2d0*/  LOP3.LUT R170, R2, R170, RZ, 0xc0, !PT ;  /* 0x000000aa02aa7212 */ /* 0x000fe200078ec0ff */
        /* <DEDUP_REMOVED lines=8> */
[----:B------:R3:W5:Y:S01]  /*d360*/  LDL.LU R207, [R1+0x100] ;  /* 0x0001000001cf7983 */ /* 0x0007620000300800 */
[----:B------:R-:W-:Y:S01]  /*d370*/  FADD.FTZ R2, R201, R2 ;  /* 0x00000002c9027221 */ /* 0x000fe20000010000 */
[----:B------:R-:W-:Y:S01]  /*d380*/  FADD.FTZ R0, R227, R0 ;  /* 0x00000000e3007221 */ /* 0x000fe20000010000 */
[----:B------:R-:W-:Y:S01]  /*d390*/  FADD.FTZ R37, R229, R3 ;  /* 0x00000003e5257221 */ /* 0x000fe20000010000 */
[----:B------:R-:W-:Y:S04]  /*d3a0*/  HMMA.16816.F32 R32, R44, R38, R32 ;  /* 0x000000262c20723c */ /* 0x000fe80000001820 */
[----:B------:R-:W-:Y:S01]  /*d3b0*/  FADD.FTZ R3, R206, R41 ;  /* 0x00000029ce037221 */ /* 0x000fe20000010000 */
[----:B------:R-:W-:Y:S01]  /*d3c0*/  FADD.FTZ R2, R202, R2 ;  /* 0x00000002ca027221 */ /* 0x000fe20000010000 */
[----:B------:R3:W5:Y:S01]  /*d3d0*/  LDL.LU R206, [R1+0xfc] ;  /* 0x0000fc0001ce7983 */ /* 0x0007620000300800 */
[----:B------:R-:W-:Y:S01]  /*d3e0*/  FADD.FTZ R0, R183, R0 ;  /* 0x00000000b7007221 */ /* 0x000fe20000010000 */
[-C--:B-1----:R-:W-:Y:S05]  /*d3f0*/  HMMA.16816.F32 R152, R140, R148.reuse, R4 ;  /* 0x000000948c98723c */ /* 0x082fea0000001804 */
[----:B------:R-:W-:Y:S01]  /*d400*/  FADD.FTZ R36, R184, R2 ;  /* 0x00000002b8247221 */ /* 0x000fe20000010000 */
[----:B------:R-:W-:Y:S01]  /*d410*/  FADD.FTZ R2, R204, R37 ;  /* 0x00000025cc027221 */ /* 0x000fe20000010000 */
[----:B------:R-:W-:Y:S01]  /*d420*/  FADD.FTZ R0, R187, R0 ;  /* 0x00000000bb007221 */ /* 0x000fe20000010000 */
[----:B------:R3:W5:Y:S01]  /*d430*/  LDL.LU R204, [R1+0xf8] ;  /* 0x0000f80001cc7983 */ /* 0x0007620000300800 */
        /* <DEDUP_REMOVED lines=75> */
[----:B------:R-:W-:Y:S03]  /*d8f0*/  IMAD.MOV.U32 R133, RZ, RZ, R135 ;  /* 0x000000ffff857224 */ /* 0x000fe600078e0087 */
[----:B------:R1:W-:Y:S01]  /*d900*/  STL [R1+0x7c], R3 ;  /* 0x00007c0301007387 */ /* 0x0003e20000100800 */
[----:B------:R-:W-:Y:S05]  /*d910*/  FADD.FTZ R2, R72, R2 ;  /* 0x0000000248027221 */ /* 0x000fea0000010000 */
[----:B------:R3:W-:Y:S01]  /*d920*/  STL [R1+0x80], R2 ;  /* 0x0000800201007387 */ /* 0x0007e20000100800 */
[----:B-1----:R-:W-:Y:S02]  /*d930*/  IMAD.MOV.U32 R3, RZ, RZ, R136 ;  /* 0x000000ffff037224 */ /* 0x002fe400078e0088 */
[C---:B--2---:R-:W-:Y:S01]  /*d940*/  VIADD R0, R211.reuse, 0xffffffff ;  /* 0xffffffffd3007836 */ /* 0x044fe20000000000 */
[----:B------:R-:W-:Y:S03]  /*d950*/  ISETP.GT.AND P0, PT, R211, RZ, PT ;  /* 0x000000ffd300720c */ /* 0x000fe60003f04270 */
[----:B------:R-:W-:Y:S10]  /*d960*/  IMAD.MOV.U32 R211, RZ, RZ, R0 ;  /* 0x000000ffffd37224 */ /* 0x000ff400078e0000 */
[----:B---3--:R-:W-:Y:S05]  /*d970*/  @P0 BRA `(.L_x_569) ;  /* 0xffffff9c00e40947 */ /* 0x008fea000383ffff */
.L_x_568:
[----:B------:R-:W2:Y:S01]  /*d980*/  LDL.LU R6, [R1+0x7c] ;  /* 0x00007c0001067983 */ /* 0x000ea20000300800 */
[----:B------:R-:W1:Y:S03]  /*d990*/  LDCU UR5, c[0x0][0x4fc] ;  /* 0x00009f80ff0577ac */ /* 0x000e660008000800 */
[----:B------:R-:W3:Y:S04]  /*d9a0*/  LDL.LU R5, [R1+0x80] ;  /* 0x0000800001057983 */ /* 0x000ee80000300800 */
[----:B------:R-:W4:Y:S01]  /*d9b0*/  LDL.64 R40, [R1+0xc0] ;  /* 0x0000c00001287983 */ /* 0x000f220000100a00 */
[----:B------:R-:W4:Y:S01]  /*d9c0*/  S2UR UR4, SR_CgaCtaId ;  /* 0x00000000000479c3 */ /* 0x000f220000008800 */
[----:B------:R-:W1:Y:S02]  /*d9d0*/  LDCU.U8 UR6, c[0x0][0x549] ;  /* 0x0000a920ff0677ac */ /* 0x000e640008000000 */
[----:B------:R-:W1:Y:S04]  /*d9e0*/  SHFL.BFLY PT, R4, R233, 0x2, 0x1f ;  /* 0x0c401f00e9047f89 */ /* 0x000e6800000e0000 */
[----:B------:R-:W1:Y:S01]  /*d9f0*/  SHFL.BFLY PT, R3, R235, 0x2, 0x1f ;  /* 0x0c401f00eb037f89 */ /* 0x000e6200000e0000 */
[----:B------:R-:W2:Y:S01]  /*da00*/  S2UR UR7, SR_CTAID.Y ;  /* 0x00000000000779c3 */ /* 0x000ea20000002600 */
[----:B------:R-:W1:Y:S02]  /*da10*/  S2R R26, SR_TID.X ;  /* 0x00000000001a7919 */ /* 0x000e640000002100 */
[----:B-1----:R-:W-:-:S05]  /*da20*/  ISETP.NE.AND P1, PT, RZ, UR6, PT ;  /* 0x00000006ff007c0c */ /* 0x002fca000bf25270 */
[----:B------:R-:W1:Y:S01]  /*da30*/  S2UR UR6, SR_CTAID.Z ;  /* 0x00000000000679c3 */ /* 0x000e620000002700 */
[----:B------:R-:W-:Y:S01]  /*da40*/  FADD.FTZ R4, R4, R233 ;  /* 0x000000e904047221 */ /* 0x000fe20000010000 */
[----:B------:R-:W-:-:S04]  /*da50*/  FADD.FTZ R3, R3, R235 ;  /* 0x000000eb03037221 */ /* 0x000fc80000010000 */
[----:B------:R-:W1:Y:S04]  /*da60*/  SHFL.BFLY PT, R7, R4, 0x1, 0x1f ;  /* 0x0c201f0004077f89 */ /* 0x000e6800000e0000 */
[----:B------:R-:W1:Y:S01]  /*da70*/  SHFL.BFLY PT, R8, R3, 0x1, 0x1f ;  /* 0x0c201f0003087f89 */ /* 0x000e6200000e0000 */
[----:B------:R-:W-:-:S04]  /*da80*/  SHF.L.U32 R25, R26, 0x2, RZ ;  /* 0x000000021a197819 */ /* 0x000fc800000006ff */
[----:B------:R-:W-:Y:S01]  /*da90*/  LOP3.LUT R24, R25, 0x20, RZ, 0xc0, !PT ;  /* 0x0000002019187812 */ /* 0x000fe200078ec0ff */
[----:B-1----:R-:W-:Y:S01]  /*daa0*/  FADD.FTZ R19, R4, R7 ;  /* 0x0000000704137221 */ /* 0x002fe20000010000 */
[----:B------:R-:W-:-:S03]  /*dab0*/  SHF.L.U32 R7, R26, 0x1, RZ ;  /* 0x000000011a077819 */ /* 0x000fc600000006ff */
[----:B------:R-:W-:Y:S01]  /*dac0*/  MUFU.RCP R4, R19 ;  /* 0x0000001300047308 */ /* 0x000fe20000001000 */
[----:B------:R-:W-:Y:S01]  /*dad0*/  FADD.FTZ R20, R3, R8 ;  /* 0x0000000803147221 */ /* 0x000fe20000010000 */
[----:B------:R-:W-:Y:S02]  /*dae0*/  SHF.L.U32 R8, R26, 0x4, RZ ;  /* 0x000000041a087819 */ /* 0x000fe400000006ff */
[----:B------:R-:W-:Y:S02]  /*daf0*/  LOP3.LUT R7, R7, 0x6, RZ, 0xc0, !PT ;  /* 0x0000000607077812 */ /* 0x000fe400078ec0ff */
[----:B------:R-:W-:Y:S02]  /*db00*/  FSETP.NE.FTZ.AND P5, PT, R19, RZ, PT ;  /* 0x000000ff1300720b */ /* 0x000fe40003fb5000 */
[----:B------:R-:W1:Y:S01]  /*db10*/  MUFU.RCP R3, R20 ;  /* 0x0000001400037308 */ /* 0x000e620000001000 */
[----:B------:R-:W-:-:S04]  /*db20*/  FSETP.NE.FTZ.AND P4, PT, R20, RZ, PT ;  /* 0x000000ff1400720b */ /* 0x000fc80003f95000 */
[----:B-1----:R-:W-:-:S05]  /*db30*/  FSEL R3, R3, 1, P4 ;  /* 0x3f80000003037808 */ /* 0x002fca0002000000 */
[----:B------:R-:W-:-:S04]  /*db40*/  FMUL.FTZ R3, R3, UR5 ;  /* 0x0000000503037c20 */ /* 0x000fc80008410000 */
[C---:B------:R-:W-:Y:S01]  /*db50*/  FMUL.FTZ R154, R3.reuse, R154 ;  /* 0x0000009a039a7220 */ /* 0x040fe20000410000 */
[C---:B------:R-:W-:Y:S01]  /*db60*/  FMUL.FTZ R150, R3.reuse, R150 ;  /* 0x0000009603967220 */ /* 0x040fe20000410000 */
[C---:B------:R-:W-:Y:S01]  /*db70*/  FMUL.FTZ R146, R3.reuse, R146 ;  /* 0x0000009203927220 */ /* 0x040fe20000410000 */
[C---:B------:R-:W-:Y:S01]  /*db80*/  FMUL.FTZ R11, R3.reuse, R147 ;  /* 0x00000093030b7220 */ /* 0x040fe20000410000 */
[C---:B------:R-:W-:Y:S01]  /*db90*/  FMUL.FTZ R142, R3.reuse, R142 ;  /* 0x0000008e038e7220 */ /* 0x040fe20000410000 */
[----:B------:R-:W-:-:S03]  /*dba0*/  FMUL.FTZ R9, R3, R143 ;  /* 0x0000008f03097220 */ /* 0x000fc60000410000 */
[----:B------:R-:W-:Y:S02]  /*dbb0*/  F2FP.F16.F32.PACK_AB R11, R11, R146 ;  /* 0x000000920b0b723e */ /* 0x000fe400000000ff */
[----:B------:R-:W-:Y:S01]  /*dbc0*/  F2FP.F16.F32.PACK_AB R9, R9, R142 ;  /* 0x0000008e0909723e */ /* 0x000fe200000000ff */
[----:B--2---:R-:W1:Y:S04]  /*dbd0*/  SHFL.BFLY PT, R2, R6, 0x2, 0x1f ;  /* 0x0c401f0006027f89 */ /* 0x004e6800000e0000 */
[----:B---3--:R-:W2:Y:S01]  /*dbe0*/  SHFL.BFLY PT, R0, R5, 0x2, 0x1f ;  /* 0x0c401f0005007f89 */ /* 0x008ea200000e0000 */
[----:B-1----:R-:W-:Y:S01]  /*dbf0*/  FADD.FTZ R2, R2, R6 ;  /* 0x0000000602027221 */ /* 0x002fe20000010000 */
[----:B--2---:R-:W-:-:S04]  /*dc00*/  FADD.FTZ R0, R0, R5 ;  /* 0x0000000500007221 */ /* 0x004fc80000010000 */
[----:B------:R-:W1:Y:S04]  /*dc10*/  SHFL.BFLY PT, R6, R2, 0x1, 0x1f ;  /* 0x0c201f0002067f89 */ /* 0x000e6800000e0000 */
[----:B------:R-:W2:Y:S01]  /*dc20*/  SHFL.BFLY PT, R5, R0, 0x1, 0x1f ;  /* 0x0c201f0000057f89 */ /* 0x000ea200000e0000 */
[----:B-1----:R-:W-:Y:S01]  /*dc30*/  FADD.FTZ R21, R2, R6 ;  /* 0x0000000602157221 */ /* 0x002fe20000010000 */
[----:B------:R-:W-:Y:S01]  /*dc40*/  LOP3.LUT R2, R7, 0x3e00, R8, 0xf8, !PT ;  /* 0x00003e0007027812 */ /* 0x000fe200078ef808 */
[----:B--2---:R-:W-:Y:S01]  /*dc50*/  FADD.FTZ R22, R0, R5 ;  /* 0x0000000500167221 */ /* 0x004fe20000010000 */
[----:B------:R-:W-:Y:S01]  /*dc60*/  SHF.L.U32 R5, R26, 0x3, RZ ;  /* 0x000000031a057819 */ /* 0x000fe200000006ff */
[----:B------:R-:W1:Y:S01]  /*dc70*/  MUFU.RCP R6, R21 ;  /* 0x0000001500067308 */ /* 0x000e620000001000 */
[----:B----4-:R-:W-:-:S02]  /*dc80*/  SHF.L.U32 R0, R40, 0x5, RZ ;  /* 0x0000000528007819 */ /* 0x010fc400000006ff */
[----:B------:R-:W-:Y:S02]  /*dc90*/  LOP3.LUT R7, R5, 0xc0, RZ, 0xc0, !PT ;  /* 0x000000c005077812 */ /* 0x000fe400078ec0ff */
[----:B------:R-:W-:Y:S02]  /*dca0*/  FSEL R5, R4, 1, P5 ;  /* 0x3f80000004057808 */ /* 0x000fe40002800000 */
[----:B------:R-:W-:Y:S02]  /*dcb0*/  LOP3.LUT R2, R2, 0x20, R0, 0xf8, !PT ;  /* 0x0000002002027812 */ /* 0x000fe400078ef800 */
[----:B------:R-:W-:Y:S01]  /*dcc0*/  LOP3.LUT R4, R7, 0x18, R26, 0xf8, !PT ;  /* 0x0000001807047812 */ /* 0x000fe200078ef81a */
[----:B------:R-:W-:Y:S01]  /*dcd0*/  FMUL.FTZ R0, R5, UR5 ;  /* 0x0000000505007c20 */ /* 0x000fe20008410000 */
[----:B------:R-:W-:Y:S02]  /*dce0*/  FSETP.NE.FTZ.AND P3, PT, R21, RZ, PT ;  /* 0x000000ff1500720b */ /* 0x000fe40003f75000 */
[----:B------:R-:W-:Y:S01]  /*dcf0*/  LOP3.LUT R23, R2, R4, RZ, 0xfc, !PT ;  /* 0x0000000402177212 */ /* 0x000fe200078efcff */
[----:B------:R-:W-:Y:S01]  /*dd00*/  FMUL.FTZ R152, R0, R152 ;  /* 0x0000009800987220 */ /* 0x000fe20000410000 */
[----:B------:R-:W2:Y:S01]  /*dd10*/  MUFU.RCP R2, R22 ;  /* 0x0000001600027308 */ /* 0x000ea20000001000 */
[----:B------:R-:W-:Y:S01]  /*dd20*/  FSETP.NE.FTZ.AND P2, PT, R22, RZ, PT ;  /* 0x000000ff1600720b */ /* 0x000fe20003f55000 */
[C---:B------:R-:W-:Y:S01]  /*dd30*/  FMUL.FTZ R5, R0.reuse, R153 ;  /* 0x0000009900057220 */ /* 0x040fe20000410000 */
[C---:B------:R-:W-:Y:S01]  /*dd40*/  FMUL.FTZ R148, R0.reuse, R148 ;  /* 0x0000009400947220 */ /* 0x040fe20000410000 */
[C---:B------:R-:W-:Y:S01]  /*dd50*/  FMUL.FTZ R149, R0.reuse, R149 ;  /* 0x0000009500957220 */ /* 0x040fe20000410000 */
[C---:B------:R-:W-:Y:S01]  /*dd60*/  FMUL.FTZ R144, R0.reuse, R144 ;  /* 0x0000009000907220 */ /* 0x040fe20000410000 */
[C---:B------:R-:W-:Y:S01]  /*dd70*/  FMUL.FTZ R12, R0.reuse, R145 ;  /* 0x00000091000c7220 */ /* 0x040fe20000410000 */
[C---:B------:R-:W-:Y:S01]  /*dd80*/  FMUL.FTZ R140, R0.reuse, R140 ;  /* 0x0000008c008c7220 */ /* 0x040fe20000410000 */
[----:B------:R-:W-:Y:S01]  /*dd90*/  FMUL.FTZ R10, R0, R141 ;  /* 0x0000008d000a7220 */ /* 0x000fe20000410000 */
[----:B-1----:R-:W-:Y:S01]  /*dda0*/  FSEL R0, R6, 1, P3 ;  /* 0x3f80000006007808 */ /* 0x002fe20001800000 */
[----:B------:R-:W-:Y:S01]  /*ddb0*/  FMUL.FTZ R4, R3, R155 ;  /* 0x0000009b03047220 */ /* 0x000fe20000410000 */
[----:B------:R-:W-:Y:S01]  /*ddc0*/  F2FP.F16.F32.PACK_AB R5, R5, R152 ;  /* 0x000000980505723e */ /* 0x000fe200000000ff */
[----:B------:R-:W-:Y:S01]  /*ddd0*/  FMUL.FTZ R6, R3, R151 ;  /* 0x0000009703067220 */ /* 0x000fe20000410000 */
[----:B------:R-:W-:Y:S01]  /*dde0*/  F2FP.F16.F32.PACK_AB R12, R12, R144 ;  /* 0x000000900c0c723e */ /* 0x000fe200000000ff */
[----:B------:R-:W-:Y:S01]  /*ddf0*/  FMUL.FTZ R0, R0, UR5 ;  /* 0x0000000500007c20 */ /* 0x000fe20008410000 */
[----:B------:R-:W-:-:S02]  /*de00*/  F2FP.F16.F32.PACK_AB R4, R4, R154 ;  /* 0x0000009a0404723e */ /* 0x000fc400000000ff */
[----:B------:R-:W-:Y:S01]  /*de10*/  F2FP.F16.F32.PACK_AB R6, R6, R150 ;  /* 0x000000960606723e */ /* 0x000fe200000000ff */
[----:B------:R-:W-:Y:S01]  /*de20*/  FMUL.FTZ R156, R0, R156 ;  /* 0x0000009c009c7220 */ /* 0x000fe20000410000 */
[----:B--2---:R-:W-:Y:S01]  /*de30*/  FSEL R2, R2, 1, P2 ;  /* 0x3f80000002027808 */ /* 0x004fe20001000000 */
[C---:B------:R-:W-:Y:S01]  /*de40*/  FMUL.FTZ R8, R0.reuse, R157 ;  /* 0x0000009d00087220 */ /* 0x040fe20000410000 */
[C---:B------:R-:W-:Y:S01]  /*de50*/  FMUL.FTZ R164, R0.reuse, R164 ;  /* 0x000000a400a47220 */ /* 0x040fe20000410000 */
[C---:B------:R-:W-:Y:S01]  /*de60*/  FMUL.FTZ R14, R0.reuse, R165 ;  /* 0x000000a5000e7220 */ /* 0x040fe20000410000 */
[----:B------:R-:W-:Y:S01]  /*de70*/  FMUL.FTZ R160, R0, R160 ;  /* 0x000000a000a07220 */ /* 0x000fe20000410000 */
[----:B------:R-:W-:Y:S01]  /*de80*/  FMUL.FTZ R2, R2, UR5 ;  /* 0x0000000502027c20 */ /* 0x000fe20008410000 */
[----:B------:R-:W-:Y:S01]  /*de90*/  UMOV UR5, 0x400 ;  /* 0x0000040000057882 */ /* 0x000fe20000000000 */
[C---:B------:R-:W-:Y:S01]  /*dea0*/  FMUL.FTZ R18, R0.reuse, R161 ;  /* 0x000000a100127220 */ /* 0x040fe20000410000 */
[----:B------:R-:W-:Y:S01]  /*deb0*/  ULEA UR4, UR4, UR5, 0x18 ;  /* 0x0000000504047291 */ /* 0x000fe2000f8ec0ff */
[C---:B------:R-:W-:Y:S01]  /*dec0*/  FMUL.FTZ R168, R0.reuse, R168 ;  /* 0x000000a800a87220 */ /* 0x040fe20000410000 */
[----:B------:R-:W-:Y:S01]  /*ded0*/  FMUL.FTZ R16, R0, R169 ;  /* 0x000000a900107220 */ /* 0x000fe20000410000 */
[C---:B------:R-:W-:Y:S01]  /*dee0*/  FMUL.FTZ R158, R2.reuse, R158 ;  /* 0x0000009e029e7220 */ /* 0x040fe20000410000 */
[C---:B------:R-:W-:Y:S01]  /*def0*/  FMUL.FTZ R7, R2.reuse, R159 ;  /* 0x0000009f02077220 */ /* 0x040fe20000410000 */
[C---:B------:R-:W-:Y:S01]  /*df00*/  FMUL.FTZ R166, R2.reuse, R166 ;  /* 0x000000a602a67220 */ /* 0x040fe20000410000 */
[----:B------:R-:W-:Y:S01]  /*df10*/  LEA R0, R23, UR4, 0x1 ;  /* 0x0000000417007c11 */ /* 0x000fe2000f8e08ff */
[C---:B------:R-:W-:Y:S01]  /*df20*/  FMUL.FTZ R13, R2.reuse, R167 ;  /* 0x000000a7020d7220 */ /* 0x040fe20000410000 */
[C---:B------:R-:W-:Y:S01]  /*df30*/  FMUL.FTZ R162, R2.reuse, R162 ;  /* 0x000000a202a27220 */ /* 0x040fe20000410000 */
[C---:B------:R-:W-:Y:S01]  /*df40*/  FMUL.FTZ R17, R2.reuse, R163 ;  /* 0x000000a302117220 */ /* 0x040fe20000410000 */
[C---:B------:R-:W-:Y:S01]  /*df50*/  FMUL.FTZ R170, R2.reuse, R170 ;  /* 0x000000aa02aa7220 */ /* 0x040fe20000410000 */
[----:B------:R-:W-:Y:S01]  /*df60*/  FMUL.FTZ R15, R2, R171 ;  /* 0x000000ab020f7220 */ /* 0x000fe20000410000 */
[----:B------:R-:W-:Y:S01]  /*df70*/  F2FP.F16.F32.PACK_AB R2, R149, R148 ;  /* 0x000000949502723e */ /* 0x000fe200000000ff */
[----:B------:R1:W-:Y:S01]  /*df80*/  STS [R0], R5 ;  /* 0x0000000500007388 */ /* 0x0003e20000000800 */
[----:B------:R-:W-:Y:S01]  /*df90*/  IADD3 R3, PT, PT, R0, -R24, RZ ;  /* 0x8000001800037210 */ /* 0x000fe20007ffe0ff */
[----:B------:R-:W2:Y:S01]  /*dfa0*/  LDCU.U8 UR4, c[0x0][0x548] ;  /* 0x0000a900ff0477ac */ /* 0x000ea20008000000 */
[----:B------:R-:W-:Y:S01]  /*dfb0*/  F2FP.F16.F32.PACK_AB R8, R8, R156 ;  /* 0x0000009c0808723e */ /* 0x000fe200000000ff */
[----:B------:R-:W-:Y:S01]  /*dfc0*/  STS [R0+0x200], R4 ;  /* 0x0002000400007388 */ /* 0x000fe20000000800 */
[----:B------:R-:W-:-:S02]  /*dfd0*/  F2FP.F16.F32.PACK_AB R7, R7, R158 ;  /* 0x0000009e0707723e */ /* 0x000fc400000000ff */
[----:B------:R-:W-:Y:S01]  /*dfe0*/  F2FP.F16.F32.PACK_AB R14, R14, R164 ;  /* 0x000000a40e0e723e */ /* 0x000fe200000000ff */
[----:B------:R3:W-:Y:S01]  /*dff0*/  STS [R3+0x10], R2 ;  /* 0x0000100203007388 */ /* 0x0007e20000000800 */
        /* <DEDUP_REMOVED lines=8> */
[----:B------:R2:W-:Y:S04]  /*e080*/  STS [R0+0x1200], R7 ;  /* 0x0012000700007388 */ /* 0x0005e80000000800 */
[----:B------:R-:W-:Y:S01]  /*e090*/  STS [R3+0x1010], R14 ;  /* 0x0010100e03007388 */ /* 0x000fe20000000800 */
[----:B-1----:R-:W-:-:S03]  /*e0a0*/  LOP3.LUT R5, R25, 0x40, RZ, 0xc0, !PT ;  /* 0x0000004019057812 */ /* 0x002fc600078ec0ff */
[----:B------:R1:W-:Y:S01]  /*e0b0*/  STS [R3+0x1210], R13 ;  /* 0x0012100d03007388 */ /* 0x0003e20000000800 */
[----:B---3--:R-:W-:Y:S02]  /*e0c0*/  IADD3 R2, PT, PT, R0, -R5, RZ ;  /* 0x8000000500027210 */ /* 0x008fe40007ffe0ff */
[----:B------:R-:W3:Y:S01]  /*e0d0*/  @P1 LDC.64 R4, c[0x0][0x430] ;  /* 0x00010c00ff041b82 */ /* 0x000ee20000000a00 */
[----:B----4-:R4:W3:Y:S02]  /*e0e0*/  @P5 MUFU.LG2 R6, R19 ;  /* 0x0000001300065308 */ /* 0x0108e40000000c00 */
[----:B------:R4:W-:Y:S04]  /*e0f0*/  STS [R2+0x20], R12 ;  /* 0x0000200c02007388 */ /* 0x0009e80000000800 */
[----:B------:R-:W-:Y:S01]  /*e100*/  STS [R2+0x220], R11 ;  /* 0x0002200b02007388 */ /* 0x000fe20000000800 */
[----:B--2---:R-:W2:Y:S01]  /*e110*/  @P5 LDC R8, c[0x0][0x458] ;  /* 0x00011600ff085b82 */ /* 0x004ea20000000800 */
[----:B------:R-:W-:-:S05]  /*e120*/  IADD3 R0, PT, PT, -R24, R2, RZ ;  /* 0x0000000218007210 */ /* 0x000fca0007ffe1ff */
[----:B------:R3:W-:Y:S02]  /*e130*/  STS [R0+0x30], R10 ;  /* 0x0000300a00007388 */ /* 0x0007e40000000800 */
[----:B------:R-:W2:Y:S01]  /*e140*/  @P4 LDC R7, c[0x0][0x458] ;  /* 0x00011600ff074b82 */ /* 0x000ea20000000800 */
[----:B-1----:R1:W1:Y:S01]  /*e150*/  @P4 MUFU.LG2 R3, R20 ;  /* 0x0000001400034308 */ /* 0x0022620000000c00 */
[----:B------:R-:W-:Y:S04]  /*e160*/  STS [R0+0x230], R9 ;  /* 0x0002300900007388 */ /* 0x000fe80000000800 */
[----:B------:R-:W-:Y:S04]  /*e170*/  STS [R2+0x1020], R18 ;  /* 0x0010201202007388 */ /* 0x000fe80000000800 */
[----:B------:R1:W-:Y:S01]  /*e180*/  STS [R2+0x1220], R17 ;  /* 0x0012201102007388 */ /* 0x0003e20000000800 */
[----:B----4-:R4:W1:Y:S03]  /*e190*/  @P3 MUFU.LG2 R12, R21 ;  /* 0x00000015000c3308 */ /* 0x0108660000000c00 */
[----:B------:R-:W-:Y:S04]  /*e1a0*/  STS [R0+0x1230], R15 ;  /* 0x0012300f00007388 */ /* 0x000fe80000000800 */
[----:B------:R4:W-:Y:S01]  /*e1b0*/  STS [R0+0x1030], R16 ;  /* 0x0010301000007388 */ /* 0x0009e20000000800 */
[----:B---3--:R-:W3:Y:S01]  /*e1c0*/  LDC.64 R10, c[0x0][0x400] ;  /* 0x00010000ff0a7b82 */ /* 0x008ee20000000a00 */
[----:B-1----:R-:W-:-:S07]  /*e1d0*/  @P1 IMAD R2, R5, R4, RZ ;  /* 0x0000000405021224 */ /* 0x002fce00078e02ff */
[----:B------:R-:W1:Y:S01]  /*e1e0*/  @P1 LDC R4, c[0x0][0x430] ;  /* 0x00010c00ff041b82 */ /* 0x000e620000000800 */
[----:B----4-:R-:W-:-:S07]  /*e1f0*/  @P1 MOV R0, 0x1 ;  /* 0x0000000100001802 */ /* 0x010fce0000000f00 */
[----:B------:R-:W4:Y:S01]  /*e200*/  LDC R15, c[0x0][0x434] ;  /* 0x00010d00ff0f7b82 */ /* 0x000f220000000800 */
[----:B--2---:R-:W-:Y:S05]  /*e210*/  @P1 BRA `(.L_x_572) ;  /* 0x0000000000281947 */ /* 0x004fea0003800000 */
[----:B------:R-:W-:Y:S01]  /*e220*/  ISETP.NE.AND P0, PT, RZ, UR4, PT ;  /* 0x00000004ff007c0c */ /* 0x000fe2000bf05270 */
[----:B------:R-:W2:-:S12]  /*e230*/  LDC R9, c[0x0][0x3e0] ;  /* 0x0000f800ff097b82 */ /* 0x000e980000000800 */
[----:B------:R-:W2:Y:S01]  /*e240*/  @P0 LDC R2, c[0x0][0x454] ;  /* 0x00011500ff020b82 */ /* 0x000ea20000000800 */
[----:B-1----:R-:W-:Y:S02]  /*e250*/  @P0 MOV R4, 0x1 ;  /* 0x0000000100040802 */ /* 0x002fe40000000f00 */
[----:B------:R-:W-:-:S05]  /*e260*/  @!P0 MOV R4, 0x1 ;  /* 0x0000000100048802 */ /* 0x000fca0000000f00 */
[----:B------:R-:W2:Y:S08]  /*e270*/  @P0 LDC R0, c[0x0][0x454] ;  /* 0x00011500ff000b82 */ /* 0x000eb00000000800 */
[----:B------:R-:W1:Y:S08]  /*e280*/  @!P0 LDC R5, c[0x0][0x434] ;  /* 0x00010d00ff058b82 */ /* 0x000e700000000800 */
[----:B------:R-:W3:Y:S01]  /*e290*/  @!P0 LDC R2, c[0x0][0x434] ;  /* 0x00010d00ff028b82 */ /* 0x000ee20000000800 */
[----:B--2---:R-:W-:-:S02]  /*e2a0*/  @P0 IMAD R0, R9, R0, RZ ;  /* 0x0000000009000224 */ /* 0x004fc400078e02ff */
[----:B-1----:R-:W-:-:S07]  /*e2b0*/  @!P0 IMAD R0, R5, R9, RZ ;  /* 0x0000000905008224 */ /* 0x002fce00078e02ff */
.L_x_572:
[----:B------:R-:W2:Y:S01]  /*e2c0*/  LDL.LU.64 R16, [R1+0xd0] ;  /* 0x0000d00001107983 */ /* 0x000ea20000300a00 */
[----:B------:R-:W-:Y:S01]  /*e2d0*/  @P4 FMUL.FTZ R3, R3, 0.69314718246459960938 ;  /* 0x3f31721803034820 */ /* 0x000fe20000410000 */
[----:B------:R-:W-:Y:S01]  /*e2e0*/  ISETP.NE.AND P1, PT, RZ, UR4, !P1 ;  /* 0x00000004ff007c0c */ /* 0x000fe2000cf25270 */
[----:B------:R-:W1:Y:S08]  /*e2f0*/  @P3 LDC R14, c[0x0][0x458] ;  /* 0x00011600ff0e3b82 */ /* 0x000e700000000800 */
[----:B------:R-:W-:Y:S01]  /*e300*/  BAR.SYNC.DEFER_BLOCKING 0x0 ;  /* 0x0000000000007b1d */ /* 0x000fe20000010000 */
[----:B------:R-:W-:Y:S01]  /*e310*/  MOV R23, 0x7f800000 ;  /* 0x7f80000000177802 */ /* 0x000fe20000000f00 */
[----:B---3--:R-:W-:-:S02]  /*e320*/  IMAD R5, R2, UR6, RZ ;  /* 0x0000000602057c24 */ /* 0x008fc4000f8e02ff */
[----:B------:R-:W-:Y:S01]  /*e330*/  @P4 FFMA.FTZ R23, R135, R7, R3 ;  /* 0x0000000787174223 */ /* 0x000fe20000010003 */
[----:B------:R-:W-:Y:S01]  /*e340*/  @P5 FMUL.FTZ R6, R6, 0.69314718246459960938 ;  /* 0x3f31721806065820 */ /* 0x000fe20000410000 */
[----:B------:R-:W-:Y:S01]  /*e350*/  MOV R3, RZ ;  /* 0x000000ff00037202 */ /* 0x000fe20000000f00 */
[----:B------:R-:W3:Y:S01]  /*e360*/  @P2 MUFU.LG2 R9, R22 ;  /* 0x0000001600092308 */ /* 0x000ee20000000c00 */
[----:B------:R-:W4:Y:S01]  /*e370*/  @P2 LDC R13, c[0x0][0x458] ;  /* 0x00011600ff0d2b82 */ /* 0x000f220000000800 */
[----:B------:R-:W1:Y:S01]  /*e380*/  S2R R18, SR_CTAID.X ;  /* 0x0000000000127919 */ /* 0x000e620000002500 */
[----:B------:R-:W-:Y:S01]  /*e390*/  MOV R28, 0x7f800000 ;  /* 0x7f800000001c7802 */ /* 0x000fe20000000f00 */
[----:B------:R-:W-:Y:S01]  /*e3a0*/  @P5 FFMA.FTZ R28, R136, R8, R6 ;  /* 0x00000008881c5223 */ /* 0x000fe20000010006 */
[----:B------:R-:W-:Y:S01]  /*e3b0*/  LOP3.LUT P5, RZ, R26, 0x3, RZ, 0xc0, !PT ;  /* 0x000000031aff7812 */ /* 0x000fe200078ac0ff */
[----:B------:R-:W-:Y:S02]  /*e3c0*/  @!P1 IMAD R5, R0, UR7, R5 ;  /* 0x0000000700059c24 */ /* 0x000fe4000f8e0205 */
[----:B------:R-:W-:Y:S01]  /*e3d0*/  @P3 FMUL.FTZ R8, R12, 0.69314718246459960938 ;  /* 0x3f3172180c083820 */ /* 0x000fe20000410000 */
[----:B------:R-:W-:Y:S01]  /*e3e0*/  BSSY.RECONVERGENT B0, `(.L_x_573) ;  /* 0x000003f000007945 */ /* 0x000fe20003800200 */
[----:B------:R-:W2:Y:S08]  /*e3f0*/  LDC.64 R30, c[0x0][0x410] ;  /* 0x00010400ff1e7b82 */ /* 0x000eb00000000a00 */
[----:B------:R-:W2:Y:S01]  /*e400*/  LDC.64 R20, c[0x0][0x408] ;  /* 0x00010200ff147b82 */ /* 0x000ea20000000a00 */
[----:B-----5:R2:W2:Y:S01]  /*e410*/  LDS.128 R36, [R226] ;  /* 0x00000000e2247984 */ /* 0x0204a20000000c00 */
[----:B---3--:R-:W-:Y:S01]  /*e420*/  @P2 FMUL.FTZ R7, R9, 0.69314718246459960938 ;  /* 0x3f31721809072820 */ /* 0x008fe20000410000 */
[----:B------:R-:W-:Y:S01]  /*e430*/  MOV R22, 0x7f800000 ;  /* 0x7f80000000167802 */ /* 0x000fe20000000f00 */
[----:B-1----:R-:W-:Y:S01]  /*e440*/  @P3 FFMA.FTZ R22, R134, R14, R8 ;  /* 0x0000000e86163223 */ /* 0x002fe20000010008 */
[----:B------:R1:W3:Y:S01]  /*e450*/  LDS.128 R32, [R226+0x800] ;  /* 0x00080000e2207984 */ /* 0x0002e20000000c00 */
[----:B------:R-:W-:-:S05]  /*e460*/  SHF.L.U32 R18, R18, 0x7, RZ ;  /* 0x0000000712127819 */ /* 0x000fca00000006ff */
[----:B------:R-:W-:-:S05]  /*e470*/  IMAD R0, R18, R4, RZ ;  /* 0x0000000412007224 */ /* 0x000fca00078e02ff */
[----:B------:R-:W-:Y:S02]  /*e480*/  SHF.R.S32.HI R6, RZ, 0x1f, R0 ;  /* 0x0000001fff067819 */ /* 0x000fe40000011400 */
[----:B--2---:R-:W-:-:S05]  /*e490*/  MOV R2, R16 ;  /* 0x0000001000027202 */ /* 0x004fca0000000f00 */
[----:B------:R-:W-:Y:S01]  /*e4a0*/  IMAD.WIDE.U32 R16, R10, UR7, R2 ;  /* 0x000000070a107c25 */ /* 0x000fe2000f8e0002 */
[----:B------:R-:W-:-:S03]  /*e4b0*/  MOV R10, 0x7f800000 ;  /* 0x7f800000000a7802 */ /* 0x000fc60000000f00 */
[----:B----4-:R-:W-:Y:S01]  /*e4c0*/  @P2 FFMA.FTZ R10, R132, R13, R7 ;  /* 0x0000000d840a2223 */ /* 0x010fe20000010007 */
[----:B------:R-:W-:Y:S02]  /*e4d0*/  IMAD R2, R15, UR7, RZ ;  /* 0x000000070f027c24 */ /* 0x000fe4000f8e02ff */
[----:B------:R-:W-:-:S03]  /*e4e0*/  IMAD R11, R11, UR7, R17 ;  /* 0x000000070b0b7c24 */ /* 0x000fc6000f8e0211 */
[----:B------:R-:W-:Y:S02]  /*e4f0*/  SEL R3, R2, RZ, P1 ;  /* 0x000000ff02037207 */ /* 0x000fe40000800000 */
[----:B------:R-:W-:Y:S02]  /*e500*/  SHF.R.S32.HI R2, RZ, 0x1f, R2 ;  /* 0x0000001fff027819 */ /* 0x000fe40000011402 */
[--C-:B------:R-:W-:Y:S02]  /*e510*/  IADD3 R3, P4, P0, R0, R3, R5.reuse ;  /* 0x0000000300037210 */ /* 0x100fe4000789e005 */
[----:B------:R-:W-:Y:S02]  /*e520*/  SEL R2, R2, RZ, P1 ;  /* 0x000000ff02027207 */ /* 0x000fe40000800000 */
[----:B------:R-:W-:-:S04]  /*e530*/  SHF.R.S32.HI R0, RZ, 0x1f, R5 ;  /* 0x0000001fff007819 */ /* 0x000fc80000011405 */
[----:B------:R-:W-:Y:S01]  /*e540*/  IADD3.X R5, PT, PT, R6, R2, R0, P4, P0 ;  /* 0x0000000206057210 */ /* 0x000fe200027e0400 */
[----:B-1-3--:R-:W-:Y:S06]  /*e550*/  @P5 BRA `(.L_x_574) ;  /* 0x00000000009c5947 */ /* 0x00afec0003800000 */
[----:B------:R-:W-:Y:S01]  /*e560*/  SHF.R.U32.HI R0, RZ, 0x1, R26 ;  /* 0x00000001ff007819 */ /* 0x000fe2000001161a */
[----:B------:R-:W-:-:S03]  /*e570*/  IMAD.IADD R2, R15, 0x1, -R18 ;  /* 0x000000010f027824 */ /* 0x000fc600078e0a12 */
        /* <DEDUP_REMOVED lines=11> */
[-C--:B------:R-:W-:Y:S01]  /*e630*/  @!P5 IMAD R0, R6, R4.reuse, RZ ;  /* 0x000000040600d224 */ /* 0x080fe200078e02ff */
[-C--:B------:R-:W-:Y:S01]  /*e640*/  @!P6 IADD3 R9, P0, PT, R2, R3.reuse, RZ ;  /* 0x000000030209e210 */ /* 0x080fe20007f1e0ff */
[----:B------:R-:W2:Y:S01]  /*e650*/  @!P5 LDC.64 R18, c[0x0][0x420] ;  /* 0x00010800ff12db82 */ /* 0x000ea20000000a00 */
[-C--:B------:R-:W-:Y:S02]  /*e660*/  @!P4 IMAD R6, R7, R4.reuse, RZ ;  /* 0x000000040706c224 */ /* 0x080fe400078e02ff */
[----:B------:R-:W-:Y:S01]  /*e670*/  @!P3 IMAD R7, R8, R4, RZ ;  /* 0x000000040807b224 */ /* 0x000fe200078e02ff */
[-C--:B------:R-:W-:Y:S02]  /*e680*/  @!P5 IADD3 R4, P2, PT, R0, R3.reuse, RZ ;  /* 0x000000030004d210 */ /* 0x080fe40007f5e0ff */
[----:B------:R-:W-:Y:S02]  /*e690*/  @!P4 IADD3 R12, P1, PT, R6, R3, RZ ;  /* 0x00000003060cc210 */ /* 0x000fe40007f3e0ff */
[----:B------:R-:W3:Y:S01]  /*e6a0*/  @!P4 LDC.64 R24, c[0x0][0x420] ;  /* 0x00010800ff18cb82 */ /* 0x000ee20000000a00 */
[----:B------:R-:W-:-:S02]  /*e6b0*/  @!P5 LEA.HI.X.SX32 R0, R0, R5, 0x1, P2 ;  /* 0x000000050000d211 */ /* 0x000fc400010f0eff */
[----:B------:R-:W-:Y:S02]  /*e6c0*/  @!P6 LEA.HI.X.SX32 R2, R2, R5, 0x1, P0 ;  /* 0x000000050202e211 */ /* 0x000fe400000f0eff */
[----:B------:R-:W-:-:S03]  /*e6d0*/  @!P3 IADD3 R3, P0, PT, R7, R3, RZ ;  /* 0x000000030703b210 */ /* 0x000fc60007f1e0ff */
[----:B------:R-:W4:Y:S01]  /*e6e0*/  @!P3 LDC.64 R26, c[0x0][0x420] ;  /* 0x00010800ff1abb82 */ /* 0x000f220000000a00 */
[----:B-1----:R-:W-:Y:S02]  /*e6f0*/  @!P6 LEA R8, P2, R9, R14, 0x2 ;  /* 0x0000000e0908e211 */ /* 0x002fe400078410ff */
[-C--:B------:R-:W-:Y:S02]  /*e700*/  @!P4 LEA.HI.X.SX32 R14, R6, R5.reuse, 0x1, P1 ;  /* 0x00000005060ec211 */ /* 0x080fe400008f0eff */
[----:B------:R-:W-:Y:S02]  /*e710*/  @!P3 LEA.HI.X.SX32 R13, R7, R5, 0x1, P0 ;  /* 0x00000005070db211 */ /* 0x000fe400000f0eff */
[----:B------:R-:W-:Y:S02]  /*e720*/  @!P6 LEA.HI.X R9, R9, R15, R2, 0x2, P2 ;  /* 0x0000000f0909e211 */ /* 0x000fe400010f1402 */
[----:B--2---:R-:W-:-:S03]  /*e730*/  @!P5 LEA R6, P1, R4, R18, 0x2 ;  /* 0x000000120406d211 */ /* 0x004fc600078210ff */
[----:B------:R1:W-:Y:S01]  /*e740*/  @!P6 STG.E desc[UR24][R8.64], R28 ;  /* 0x0000001c0800e986 */ /* 0x0003e2000c101918 */
[----:B------:R-:W-:Y:S02]  /*e750*/  @!P5 LEA.HI.X R7, R4, R19, R0, 0x2, P1 ;  /* 0x000000130407d211 */ /* 0x000fe400008f1400 */
[----:B---3--:R-:W-:-:S03]  /*e760*/  @!P4 LEA R4, P1, R12, R24, 0x2 ;  /* 0x000000180c04c211 */ /* 0x008fc600078210ff */
[----:B------:R1:W-:Y:S01]  /*e770*/  @!P5 STG.E desc[UR24][R6.64], R23 ;  /* 0x000000170600d986 */ /* 0x0003e2000c101918 */
[----:B------:R-:W-:Y:S02]  /*e780*/  @!P4 LEA.HI.X R5, R12, R25, R14, 0x2, P1 ;  /* 0x000000190c05c211 */ /* 0x000fe400008f140e */
[----:B----4-:R-:W-:-:S03]  /*e790*/  @!P3 LEA R2, P0, R3, R26, 0x2 ;  /* 0x0000001a0302b211 */ /* 0x010fc600078010ff */
[----:B------:R1:W-:Y:S01]  /*e7a0*/  @!P4 STG.E desc[UR24][R4.64], R22 ;  /* 0x000000160400c986 */ /* 0x0003e2000c101918 */
[----:B------:R-:W-:-:S05]  /*e7b0*/  @!P3 LEA.HI.X R3, R3, R27, R13, 0x2, P0 ;  /* 0x0000001b0303b211 */ /* 0x000fca00000f140d */
[----:B------:R1:W-:Y:S04]  /*e7c0*/  @!P3 STG.E desc[UR24][R2.64], R10 ;  /* 0x0000000a0200b986 */ /* 0x0003e8000c101918 */
.L_x_574:
[----:B------:R-:W-:Y:S05]  /*e7d0*/  BSYNC.RECONVERGENT B0 ;  /* 0x0000000000007941 */ /* 0x000fea0003800200 */
.L_x_573:
[----:B-1----:R-:W2:Y:S01]  /*e7e0*/  LDL.LU.64 R4, [R1+0xc8] ;  /* 0x0000c80001047983 */ /* 0x002ea20000300a00 */
[----:B------:R-:W-:Y:S01]  /*e7f0*/  IMAD.MOV.U32 R10, RZ, RZ, R16 ;  /* 0x000000ffff0a7224 */ /* 0x000fe200078e0010 */
[----:B------:R-:W1:Y:S01]  /*e800*/  LDCU.64 UR4, c[0x0][0x3f0] ;  /* 0x00007e00ff0477ac */ /* 0x000e620008000a00 */
[----:B------:R-:W-:Y:S01]  /*e810*/  IMAD.SHL.U32 R6, R20, 0x40, RZ ;  /* 0x0000004014067824 */ /* 0x000fe200078e00ff */
[----:B------:R-:W3:Y:S01]  /*e820*/  LDS.128 R16, [R226+0x1000] ;  /* 0x00100000e2107984 */ /* 0x000ee20000000c00 */
[----:B------:R-:W-:-:S03]  /*e830*/  IMAD.WIDE.U32 R2, R30, UR6, R10 ;  /* 0x000000061e027c25 */ /* 0x000fc6000f8e000a */
[----:B------:R-:W4:Y:S01]  /*e840*/  LDS.128 R12, [R226+0x1800] ;  /* 0x00180000e20c7984 */ /* 0x000f220000000c00 */
[----:B------:R-:W-:Y:S02]  /*e850*/  IMAD R3, R31, UR6, R3 ;  /* 0x000000061f037c24 */ /* 0x000fe4000f8e0203 */
[----:B--2---:R-:W-:-:S04]  /*e860*/  IMAD R0, R5, R20, RZ ;  /* 0x0000001405007224 */ /* 0x004fc800078e02ff */
[C---:B------:R-:W-:Y:S02]  /*e870*/  IMAD R0, R4.reuse, R21, R0 ;  /* 0x0000001504007224 */ /* 0x040fe400078e0200 */
[----:B------:R-:W-:-:S05]  /*e880*/  IMAD.WIDE.U32 R4, R4, R20, R2 ;  /* 0x0000001404047225 */ /* 0x000fca00078e0002 */
[----:B------:R-:W-:Y:S02]  /*e890*/  IADD3 R0, PT, PT, R5, R0, RZ ;  /* 0x0000000005007210 */ /* 0x000fe40007ffe0ff */
[----:B-1----:R-:W-:-:S04]  /*e8a0*/  LEA R2, P0, R4, UR4, 0x1 ;  /* 0x0000000404027c11 */ /* 0x002fc8000f8008ff */
        /* <DEDUP_REMOVED lines=10> */
[----:B---3--:R-:W-:Y:S04]  /*e950*/  STG.E.128 desc[UR24][R4.64], R16 ;  /* 0x0000001004007986 */ /* 0x008fe8000c101d18 */
[----:B----4-:R-:W-:Y:S01]  /*e960*/  STG.E.128 desc[UR24][R6.64], R12 ;  /* 0x0000000c06007986 */ /* 0x010fe2000c101d18 */
[----:B------:R-:W-:Y:S05]  /*e970*/  EXIT ;  /* 0x000000000000794d */ /* 0x000fea0003800000 */
.L_x_575:
        /* <DEDUP_REMOVED lines=16> */
.L_x_1359:


//--------------------- .text._ZN5flash16flash_fwd_kernelI23Flash_fwd_kernel_traitsILi32ELi128ELi128ELi4ELb0ELb0EN7cutlass6half_tE19Flash_kernel_traitsILi32ELi128ELi128ELi4ES3_EELb0ELb0ELb0ELb0ELb1ELb1ELb1ELb0EEEvNS_16Flash_fwd_paramsE --------------------------
	.section	.text._ZN5flash16flash_fwd_kernelI23Flash_fwd_kernel_traitsILi32ELi128ELi128ELi4ELb0ELb0EN7cutlass6half_tE19Flash_kernel_traitsILi32ELi128ELi128ELi4ES3_EELb0ELb0ELb0ELb0ELb1ELb1ELb1ELb0EEEvNS_16Flash_fwd_paramsE,"ax",@progbits
	.align	128
        .global         _ZN5flash16flash_fwd_kernelI23Flash_fwd_kernel_traitsILi32ELi128ELi128ELi4ELb0ELb0EN7cutlass6half_tE19Flash_kernel_traitsILi32ELi128ELi128ELi4ES3_EELb0ELb0ELb0ELb0ELb1ELb1ELb1ELb0EEEvNS_16Flash_fwd_paramsE
        .type           _ZN5flash16flash_fwd_kernelI23Flash_fwd_kernel_traitsILi32ELi128ELi128ELi4ELb0ELb0EN7cutlass6half_tE19Flash_kernel_traitsILi32ELi128ELi128ELi4ES3_EELb0ELb0ELb0ELb0ELb1ELb1ELb1ELb0EEEvNS_16Flash_fwd_paramsE,@function
        .size           _ZN5flash16flash_fwd_kernelI23Flash_fwd_kernel_traitsILi32ELi128ELi128ELi4ELb0ELb0EN7cutlass6half_tE19Flash_kernel_traitsILi32ELi128ELi128ELi4ES3_EELb0ELb0ELb0ELb0ELb1ELb1ELb1ELb0EEEvNS_16Flash_fwd_paramsE,(.L_x_1360 - _ZN5flash16flash_fwd_kernelI23Flash_fwd_kernel_traitsILi32ELi128ELi128ELi4ELb0ELb0EN7cutlass6half_tE19Flash_kernel_traitsILi32ELi128ELi128ELi4ES3_EELb0ELb0ELb0ELb0ELb1ELb1ELb1ELb0EEEvNS_16Flash_fwd_paramsE)
        .other          _ZN5flash16flash_fwd_kernelI23Flash_fwd_kernel_traitsILi32ELi128ELi128ELi4ELb0ELb0EN7cutlass6half_tE19Flash_kernel_traitsILi32ELi128ELi128ELi4ES3_EELb0ELb0ELb0ELb0ELb1ELb1ELb1ELb0EEEvNS_16Flash_fwd_paramsE,@"STO_CUDA_ENTRY STV_DEFAULT"
_ZN5flash16flash_fwd_kernelI23Flash_fwd_kernel_traitsILi32ELi128ELi128ELi4ELb0ELb0EN7cutlass6half_tE19Flash_kernel_traitsILi32ELi128ELi128ELi4ES3_EELb0ELb0ELb0ELb0ELb1ELb1ELb1ELb0EEEvNS_16Flash_fwd_paramsE:
.text._ZN5flash16flash_fwd_kernelI23Flash_fwd_kernel_traitsILi32ELi128ELi128ELi4ELb0ELb0EN7cutlass6half_tE19Flash_kernel_traitsILi32ELi128ELi128ELi4ES3_EELb0ELb0ELb0ELb0ELb1ELb1ELb1ELb0EEEvNS_16Flash_fwd_paramsE:
        /* <DEDUP_REMOVED lines=24> */
[----:B------:R-:W-:Y:S01]  /*0180*/  MOV R197, RZ ;  /* 0x000000ff00c57202 */ /* 0x000fe20000000f00 */
[----:B------:R-:W4:Y:S01]  /*0190*/  S2R R12, SR_CTAID.Z ;  /* 0x00000000000c7919 */ /* 0x000f220000002700 */
[----:B------:R-:W3:Y:S01]  /*01a0*/  LDCU.128 UR4, c[0x0][0x3b0] ;  /* 0x00007600ff0477ac */ /* 0x000ee20008000c00 */
[----:B------:R-:W-:Y:S01]  /*01b0*/  MOV R17, RZ ;  /* 0x000000ff00117202 */ /* 0x000fe20000000f00 */
[----:B------:R-:W3:Y:S01]  /*01c0*/  LDCU.128 UR16, c[0x0][0x3c0] ;  /* 0x00007800ff1077ac */ /* 0x000ee20008000c00 */
[----:B------:R-:W4:Y:S01]  /*01d0*/  LDCU.128 UR8, c[0x0][0x380] ;  /* 0x00007000ff0877ac */ /* 0x000f220008000c00 */
[----:B--2---:R-:W-:Y:S01]  /*01e0*/  IABS R2, R0 ;  /* 0x0000000000027213 */ /* 0x004fe20000000000 */
[----:B---3--:R-:W-:-:S02]  /*01f0*/  USHF.L.U32 UR21, UR4, 0x6, URZ ;  /* 0x0000000604157899 */ /* 0x008fc400080006ff */
[----:B------:R-:W-:Y:S01]  /*0200*/  USHF.L.U64.HI UR20, UR4, 0x6, UR5 ;  /* 0x0000000604147899 */ /* 0x000fe20008010205 */
[----:B------:R-:W2:Y:S01]  /*0210*/  I2F.RP R20, R2 ;  /* 0x0000000200147306 */ /* 0x000ea20000209400 */
[----:B------:R-:W-:Y:S02]  /*0220*/  USHF.L.U32 UR26, UR16, 0x5, URZ ;  /* 0x00000005101a7899 */ /* 0x000fe400080006ff */
[----:B------:R-:W-:Y:S01]  /*0230*/  MOV R18, UR21 ;  /* 0x0000001500127c02 */ /* 0x000fe20008000f00 */
[----:B------:R-:W-:Y:S01]  /*0240*/  USHF.L.U64.HI UR27, UR16, 0x6, UR17 ;  /* 0x00000006101b7899 */ /* 0x000fe20008010211 */
[----:B-1----:R-:W-:Y:S02]  /*0250*/  SHF.L.U32 R5, R3, 0x3, RZ ;  /* 0x0000000303057819 */ /* 0x002fe400000006ff */
[----:B------:R-:W-:Y:S02]  /*0260*/  SHF.R.U32.HI R16, RZ, 0x2, R3 ;  /* 0x00000002ff107819 */ /* 0x000fe40000011603 */
[----:B------:R-:W-:-:S02]  /*0270*/  LOP3.LUT R196, R5, 0x18, RZ, 0xc0, !PT ;  /* 0x0000001805c47812 */ /* 0x000fc400078ec0ff */
[----:B------:R-:W-:Y:S01]  /*0280*/  MOV R19, UR20 ;  /* 0x0000001400137c02 */ /* 0x000fe20008000f00 */
[----:B------:R-:W-:Y:S01]  /*0290*/  IMAD.WIDE.U32 R198, R198, 0x80, R16 ;  /* 0x00000080c6c67825 */ /* 0x000fe200078e0010 */
[----:B------:R-:W-:Y:S01]  /*02a0*/  SHF.L.U32 R78, R3, 0x5, RZ ;  /* 0x00000005034e7819 */ /* 0x000fe200000006ff */
[----:B------:R-:W1:Y:S01]  /*02b0*/  LDCU.128 UR20, c[0x0][0x3a0] ;  /* 0x00007400ff1477ac */ /* 0x000e620008000c00 */
[----:B--2---:R-:W2:Y:S01]  /*02c0*/  MUFU.RCP R20, R20 ;  /* 0x0000001400147308 */ /* 0x004ea20000001000 */
[----:B------:R-:W-:Y:S01]  /*02d0*/  IMAD.WIDE.U32 R24, R13, UR14, R196 ;  /* 0x0000000e0d187c25 */ /* 0x000fe2000f8e00c4 */
[----:B------:R-:W-:Y:S01]  /*02e0*/  SHF.L.U32 R8, R3, 0x2, RZ ;  /* 0x0000000203087819 */ /* 0x000fe200000006ff */
[----:B------:R-:W-:Y:S01]  /*02f0*/  USHF.L.U64.HI UR14, UR4, 0x5, UR5 ;  /* 0x00000005040e7899 */ /* 0x000fe20008010205 */
[----:B------:R-:W-:Y:S01]  /*0300*/  LOP3.LUT R6, R78, 0xc0, RZ, 0xc0, !PT ;  /* 0x000000c04e067812 */ /* 0x000fe200078ec0ff */
[----:B------:R-:W-:Y:S01]  /*0310*/  IMAD R25, R13, UR15, R25 ;  /* 0x0000000f0d197c24 */ /* 0x000fe2000f8e0219 */
[----:B------:R-:W-:Y:S01]  /*0320*/  USHF.L.U32 UR15, UR4, 0x5, URZ ;  /* 0x00000005040f7899 */ /* 0x000fe200080006ff */
[----:B------:R-:W-:Y:S01]  /*0330*/  IMAD R4, R199, UR4, RZ ;  /* 0x00000004c7047c24 */ /* 0x000fe2000f8e02ff */
[----:B------:R-:W-:Y:S01]  /*0340*/  LOP3.LUT R194, R5, 0xd8, RZ, 0xc0, !PT ;  /* 0x000000d805c27812 */ /* 0x000fe200078ec0ff */
[----:B----4-:R-:W-:Y:S01]  /*0350*/  IMAD.WIDE.U32 R24, R12, UR18, R24 ;  /* 0x000000120c187c25 */ /* 0x010fe2000f8e0018 */
[----:B------:R-:W-:Y:S01]  /*0360*/  MOV R11, UR14 ;  /* 0x0000000e000b7c02 */ /* 0x000fe20008000f00 */
[----:B------:R-:W-:Y:S01]  /*0370*/  USHF.L.U32 UR18, UR16, 0x7, URZ ;  /* 0x0000000710127899 */ /* 0x000fe200080006ff */
[----:B------:R-:W-:Y:S01]  /*0380*/  MOV R10, UR15 ;  /* 0x0000000f000a7c02 */ /* 0x000fe20008000f00 */
[----:B------:R-:W-:Y:S01]  /*0390*/  IMAD.WIDE.U32 R18, R198, UR4, R18 ;  /* 0x00000004c6127c25 */ /* 0x000fe2000f8e0012 */
[----:B------:R-:W-:-:S02]  /*03a0*/  LOP3.LUT R8, R6, 0x18, R8, 0xf8, !PT ;  /* 0x0000001806087812 */ /* 0x000fc400078ef808 */
[----:B------:R-:W-:Y:S01]  /*03b0*/  LOP3.LUT R194, R194, 0x18, R3, 0x78, !PT ;  /* 0x00000018c2c27812 */ /* 0x000fe200078e7803 */
[----:B------:R-:W-:Y:S01]  /*03c0*/  IMAD.WIDE.U32 R10, R198, UR4, R10 ;  /* 0x00000004c60a7c25 */ /* 0x000fe2000f8e000a */
[----:B--2---:R-:W-:Y:S02]  /*03d0*/  IADD3 R20, PT, PT, R20, 0xffffffe, RZ ;  /* 0x0ffffffe14147810 */ /* 0x004fe40007ffe0ff */
[----:B------:R-:W-:Y:S01]  /*03e0*/  IADD3 R15, P2, PT, R24, R18, RZ ;  /* 0x00000012180f7210 */ /* 0x000fe20007f5e0ff */
[----:B------:R-:W-:Y:S01]  /*03f0*/  IMAD R4, R198, UR5, R4 ;  /* 0x00000005c6047c24 */ /* 0x000fe2000f8e0204 */
[----:B------:R2:W3:Y:S01]  /*0400*/  F2I.FTZ.U32.TRUNC.NTZ R21, R20 ;  /* 0x0000001400157305 */ /* 0x0004e2000021f000 */
[----:B------:R-:W-:Y:S01]  /*0410*/  IMAD R25, R12, UR19, R25 ;  /* 0x000000130c197c24 */ /* 0x000fe2000f8e0219 */
[----:B------:R-:W-:Y:S01]  /*0420*/  IADD3 R7, P3, PT, R24, R10, RZ ;  /* 0x0000000a18077210 */ /* 0x000fe20007f7e0ff */
[----:B------:R-:W4:Y:S01]  /*0430*/  S2UR UR5, SR_CgaCtaId ;  /* 0x00000000000579c3 */ /* 0x000f220000008800 */
[----:B------:R-:W-:Y:S01]  /*0440*/  IADD3 R17, PT, PT, R4, R19, RZ ;  /* 0x0000001304117210 */ /* 0x000fe20007ffe0ff */
[----:B-----5:R-:W-:Y:S01]  /*0450*/  IMAD.WIDE.U32 R28, R9, UR16, R196 ;  /* 0x00000010091c7c25 */ /* 0x020fe2000f8e00c4 */
[----:B------:R-:W-:Y:S01]  /*0460*/  IADD3.X R6, PT, PT, R25, R4, R11, P3, !PT ;  /* 0x0000000419067210 */ /* 0x000fe20001ffe40b */
[----:B------:R-:W-:Y:S01]  /*0470*/  USHF.L.U64.HI UR19, UR16, 0x5, UR17 ;  /* 0x0000000510137899 */ /* 0x000fe20008010211 */
[----:B------:R-:W-:Y:S01]  /*0480*/  IADD3.X R11, PT, PT, R17, R25, RZ, P2, !PT ;  /* 0x00000019110b7210 */ /* 0x000fe200017fe4ff */
[----:B------:R-:W-:Y:S01]  /*0490*/  IMAD.WIDE.U32 R30, R9, UR6, R196 ;  /* 0x00000006091e7c25 */ /* 0x000fe2000f8e00c4 */
[----:B------:R-:W-:-:S02]  /*04a0*/  LOP3.LUT R194, R194, 0x1f20, R5, 0xf8, !PT ;  /* 0x00001f20c2c27812 */ /* 0x000fc400078ef805 */
[----:B------:R-:W-:Y:S02]  /*04b0*/  LEA R22, P2, R7, UR8, 0x1 ;  /* 0x0000000807167c11 */ /* 0x000fe4000f8408ff */
[----:B------:R-:W-:Y:S02]  /*04c0*/  SHF.L.U32 R188, R3, 0x4, RZ ;  /* 0x0000000403bc7819 */ /* 0x000fe400000006ff */
[----:B--2---:R-:W-:Y:S01]  /*04d0*/  IADD3 R20, P1, P0, R24, UR15, R18 ;  /* 0x0000000f18147c10 */ /* 0x004fe2000f83e012 */
[----:B------:R-:W-:Y:S01]  /*04e0*/  USHF.L.U64.HI UR15, UR6, 0x6, UR7 ;  /* 0x00000006060f7899 */ /* 0x000fe20008010207 */
[----:B---3--:R-:W-:Y:S02]  /*04f0*/  IADD3 R5, PT, PT, RZ, -R21, RZ ;  /* 0x80000015ff057210 */ /* 0x008fe40007ffe0ff */
[----:B------:R-:W-:Y:S01]  /*0500*/  IADD3.X R17, PT, PT, R25, UR14, R17, P1, P0 ;  /* 0x0000000e19117c10 */ /* 0x000fe20008fe0411 */
[----:B------:R-:W-:Y:S01]  /*0510*/  IMAD.WIDE.U32 R24, R198, UR4, R24 ;  /* 0x00000004c6187c25 */ /* 0x000fe2000f8e0018 */
[----:B------:R-:W-:Y:S01]  /*0520*/  LEA R18, P1, R15, UR8, 0x1 ;  /* 0x000000080f127c11 */ /* 0x000fe2000f8208ff */
[----:B------:R-:W-:Y:S01]  /*0530*/  UMOV UR14, 0x400 ;  /* 0x00000400000e7882 */ /* 0x000fe20000000000 */
[----:B------:R-:W-:-:S02]  /*0540*/  LEA R10, P0, R20, UR8, 0x1 ;  /* 0x00000008140a7c11 */ /* 0x000fc4000f8008ff */
[----:B------:R-:W-:Y:S01]  /*0550*/  LEA.HI.X R19, R15, UR9, R11, 0x1, P1 ;  /* 0x000000090f137c11 */ /* 0x000fe200088f0c0b */
[----:B------:R-:W-:Y:S01]  /*0560*/  IMAD R15, R5, R2, RZ ;  /* 0x00000002050f7224 */ /* 0x000fe200078e02ff */
[----:B------:R-:W-:Y:S01]  /*0570*/  LEA.HI.X R11, R20, UR9, R17, 0x1, P0 ;  /* 0x00000009140b7c11 */ /* 0x000fe200080f0c11 */
[----:B----4-:R-:W-:Y:S01]  /*0580*/  ULEA UR4, UR5, UR14, 0x18 ;  /* 0x0000000e05047291 */ /* 0x010fe2000f8ec0ff */
[----:B------:R-:W-:Y:S01]  /*0590*/  MOV R20, RZ ;  /* 0x000000ff00147202 */ /* 0x000fe20000000f00 */
[----:B------:R-:W-:Y:S01]  /*05a0*/  USHF.L.U64.HI UR5, UR6, 0x7, UR7 ;  /* 0x0000000706057899 */ /* 0x000fe20008010207 */
[----:B------:R-:W-:Y:S01]  /*05b0*/  IABS R17, R12 ;  /* 0x0000000c00117213 */ /* 0x000fe20000000000 */
[----:B------:R-:W-:Y:S01]  /*05c0*/  USHF.L.U32 UR14, UR6, 0x5, URZ ;  /* 0x00000005060e7899 */ /* 0x000fe200080006ff */
[----:B------:R-:W-:Y:S01]  /*05d0*/  SHF.R.S32.HI R5, RZ, 0x1f, R9 ;  /* 0x0000001fff057819 */ /* 0x000fe20000011409 */
[----:B------:R-:W-:Y:S01]  /*05e0*/  IMAD.HI.U32 R15, R21, R15, R20 ;  /* 0x0000000f150f7227 */ /* 0x000fe200078e0014 */
[----:B------:R-:W-:-:S02]  /*05f0*/  LEA.HI.X R23, R7, UR9, R6, 0x1, P2 ;  /* 0x0000000907177c11 */ /* 0x000fc400090f0c06 */
[----:B------:R-:W2:Y:S01]  /*0600*/  @!P4 LDC.64 R6, c[0x0][0x488] ;  /* 0x00012200ff06cb82 */ /* 0x000ea20000000a00 */
[----:B------:R-:W-:Y:S01]  /*0610*/  IMAD R20, R5, UR6, RZ ;  /* 0x0000000605147c24 */ /* 0x000fe2000f8e02ff */
[----:B------:R-:W-:Y:S01]  /*0620*/  IADD3 R21, PT, PT, R25, R4, RZ ;  /* 0x0000000419157210 */ /* 0x000fe20007ffe0ff */
[----:B------:R-:W-:Y:S01]  /*0630*/  IMAD.HI.U32 R15, R15, R17, RZ ;  /* 0x000000110f0f7227 */ /* 0x000fe200078e00ff */
[----:B------:R-:W-:Y:S01]  /*0640*/  LEA R26, P0, R24, UR8, 0x1 ;  /* 0x00000008181a7c11 */ /* 0x000fe2000f8008ff */
[----:B------:R-:W-:Y:S01]  /*0650*/  USHF.L.U32 UR8, UR6, 0x7, URZ ;  /* 0x0000000706087899 */ /* 0x000fe200080006ff */
[----:B------:R-:W-:Y:S01]  /*0660*/  LOP3.LUT R12, R12, R0, RZ, 0x3c, !PT ;  /* 0x000000000c0c7212 */ /* 0x000fe200078e3cff */
[----:B------:R-:W-:Y:S01]  /*0670*/  IMAD R5, R5, UR16, RZ ;  /* 0x0000001005057c24 */ /* 0x000fe2000f8e02ff */
[----:B------:R-:W-:Y:S01]  /*0680*/  IADD3 R4, PT, PT, -R15, RZ, RZ ;  /* 0x000000ff0f047210 */ /* 0x000fe20007ffe1ff */
[C---:B------:R-:W-:Y:S01]  /*0690*/  IMAD R20, R9.reuse, UR7, R20 ;  /* 0x0000000709147c24 */ /* 0x040fe2000f8e0214 */
[----:B------:R-:W-:Y:S01]  /*06a0*/  LEA.HI.X R27, R24, UR9, R21, 0x1, P0 ;  /* 0x00000009181b7c11 */ /* 0x000fe200080f0c15 */
[----:B------:R-:W-:Y:S01]  /*06b0*/  IMAD R5, R9, UR17, R5 ;  /* 0x0000001109057c24 */ /* 0x000fe2000f8e0205 */
[----:B------:R-:W-:Y:S01]  /*06c0*/  LEA R194, R194, UR4, 0x1 ;  /* 0x00000004c2c27c11 */ /* 0x000fe2000f8e08ff */
[C---:B------:R-:W-:Y:S01]  /*06d0*/  IMAD R17, R2.reuse, R4, R17 ;  /* 0x0000000402117224 */ /* 0x040fe200078e0211 */
[----:B------:R-:W-:Y:S01]  /*06e0*/  IADD3 R21, PT, PT, R31, R20, RZ ;  /* 0x000000141f157210 */ /* 0x000fe20007ffe0ff */
[----:B------:R-:W-:Y:S01]  /*06f0*/  USHF.L.U64.HI UR9, UR6, 0x5, UR7 ;  /* 0x0000000506097899 */ /* 0x000fe20008010207 */
[----:B------:R-:W-:Y:S01]  /*0700*/  IADD3 R29, PT, PT, R29, R5, RZ ;  /* 0x000000051d1d7210 */ /* 0x000fe20007ffe0ff */
[----:B------:R-:W-:Y:S01]  /*0710*/  @!PT LDS RZ, [RZ] ;  /* 0x00000000fffff984 */ /* 0x000fe20000000800 */
[----:B------:R-:W-:Y:S01]  /*0720*/  @!PT LDS RZ, [RZ] ;  /* 0x00000000fffff984 */ /* 0x000fe20000000800 */
[----:B------:R-:W-:Y:S01]  /*0730*/  @!PT LDS RZ, [RZ] ;  /* 0x00000000fffff984 */ /* 0x000fe20000000800 */
[----:B------:R-:W-:Y:S01]  /*0740*/  LDGSTS.E.BYPASS.LTC128B.128 [R194], desc[UR24][R26.64] ;  /* 0x000000001ac27fae */ /* 0x000fe2000b981a18 */
[----:B------:R-:W3:Y:S01]  /*0750*/  @!P4 LDC.64 R4, c[0x0][0x438] ;  /* 0x00010e00ff04cb82 */ /* 0x000ee20000000a00 */
[----:B------:R-:W-:-:S02]  /*0760*/  ISETP.GT.U32.AND P1, PT, R2, R17, PT ;  /* 0x000000110200720c */ /* 0x000fc40003f24070 */
[----:B------:R-:W-:Y:S01]  /*0770*/  MOV R20, R30 ;  /* 0x0000001e00147202 */ /* 0x000fe20000000f00 */
[----:B------:R4:W-:Y:S01]  /*0780*/  LDGSTS.E.BYPASS.LTC128B.128 [R194+0x800], desc[UR24][R22.64] ;  /* 0x0080000016c27fae */ /* 0x0009e2000b981a18 */
[----:B------:R-:W-:Y:S02]  /*0790*/  ISETP.GE.AND P0, PT, R12, RZ, PT ;  /* 0x000000ff0c00720c */ /* 0x000fe40003f06270 */
[----:B--2---:R-:W-:Y:S01]  /*07a0*/  @!P4 ISETP.NE.U32.AND P2, PT, R6, RZ, PT ;  /* 0x000000ff0600c20c */ /* 0x004fe20003f45070 */
[----:B-1----:R-:W-:Y:S01]  /*07b0*/  IMAD.WIDE.U32 R24, R13, UR20, R20 ;  /* 0x000000140d187c25 */ /* 0x002fe2000f8e0014 */
[----:B------:R1:W-:Y:S01]  /*07c0*/  LDGSTS.E.BYPASS.LTC128B.128 [R194+0x1000], desc[UR24][R18.64] ;  /* 0x0100000012c27fae */ /* 0x0003e2000b981a18 */
[----:B------:R-:W-:Y:S02]  /*07d0*/  LOP3.LUT R189, R78, 0x120, RZ, 0xc0, !PT ;  /* 0x000001204ebd7812 */ /* 0x000fe400078ec0ff */
[----:B------:R-:W-:Y:S01]  /*07e0*/  @!P4 ISETP.NE.AND.EX P2, PT, R7, RZ, PT, P2 ;  /* 0x000000ff0700c20c */ /* 0x000fe20003f45320 */
[----:B------:R-:W-:Y:S01]  /*07f0*/  IMAD.WIDE.U32 R20, R13, UR22, R28 ;  /* 0x000000160d147c25 */ /* 0x000fe2000f8e001c */
[-C--:B------:R-:W-:Y:S01]  /*0800*/  @!P1 IADD3 R17, PT, PT, R17, -R2.reuse, RZ ;  /* 0x8000000211119210 */ /* 0x080fe20007ffe0ff */
[----:B------:R2:W-:Y:S01]  /*0810*/  LDGSTS.E.BYPASS.LTC128B.128 [R194+0x1800], desc[UR24][R10.64] ;  /* 0x018000000ac27fae */ /* 0x0005e2000b981a18 */
[----:B------:R-:W-:Y:S01]  /*0820*/  @!P1 IADD3 R15, PT, PT, R15, 0x1, RZ ;  /* 0x000000010f0f9810 */ /* 0x000fe20007ffe0ff */
[----:B------:R-:W-:Y:S01]  /*0830*/  IMAD R21, R13, UR23, R21 ;  /* 0x000000170d157c24 */ /* 0x000fe2000f8e0215 */
[----:B------:R-:W-:-:S02]  /*0840*/  ISETP.GE.U32.AND P3, PT, R17, R2, PT ;  /* 0x000000021100720c */ /* 0x000fc40003f66070 */
[----:B------:R-:W-:Y:S01]  /*0850*/  ISETP.NE.AND P1, PT, R0, RZ, PT ;  /* 0x000000ff0000720c */ /* 0x000fe20003f25270 */
[----:B------:R-:W-:Y:S01]  /*0860*/  IMAD.WIDE.U32 R20, R16, UR16, R20 ;  /* 0x0000001010147c25 */ /* 0x000fe2000f8e0014 */
[----:B------:R-:W-:Y:S02]  /*0870*/  @P4 IADD3 R2, PT, PT, R14, -R9, RZ ;  /* 0x800000090e024210 */ /* 0x000fe40007ffe0ff */
[----:B---3--:R-:W-:Y:S01]  /*0880*/  @!P4 SEL R5, R5, RZ, P2 ;  /* 0x000000ff0505c207 */ /* 0x008fe20001000000 */
[----:B------:R-:W-:Y:S01]  /*0890*/  IMAD R21, R16, UR17, R21 ;  /* 0x0000001110157c24 */ /* 0x000fe2000f8e0215 */
[----:B------:R-:W-:Y:S02]  /*08a0*/  LOP3.LUT R189, R189, 0x3e00, R188, 0xf8, !PT ;  /* 0x00003e00bdbd7812 */ /* 0x000fe400078ef8bc */
[----:B------:R-:W-:Y:S02]  /*08b0*/  @!P4 IADD3 R2, PT, PT, R5, R4, -R9 ;  /* 0x000000040502c210 */ /* 0x000fe40007ffe809 */
[----:B------:R-:W-:Y:S01]  /*08c0*/  LOP3.LUT R188, R188, 0x100, RZ, 0xc0, !PT ;  /* 0x00000100bcbc7812 */ /* 0x000fe200078ec0ff */
[----:B----4-:R-:W-:Y:S01]  /*08d0*/  IMAD R23, R13, UR21, R25 ;  /* 0x000000150d177c24 */ /* 0x010fe2000f8e0219 */
[----:B------:R-:W3:Y:S01]  /*08e0*/  LDCU.128 UR20, c[0x0][0x3d0] ;  /* 0x00007a00ff1477ac */ /* 0x000ee20008000c00 */
[----:B------:R-:W-:-:S02]  /*08f0*/  IADD3 R4, PT, PT, R2, 0x7f, RZ ;  /* 0x0000007f02047810 */ /* 0x000fc40007ffe0ff */
[----:B------:R-:W-:Y:S02]  /*0900*/  @P3 IADD3 R15, PT, PT, R15, 0x1, RZ ;  /* 0x000000010f0f3810 */ /* 0x000fe40007ffe0ff */
[----:B------:R-:W-:Y:S02]  /*0910*/  MOV R22, R24 ;  /* 0x0000001800167202 */ /* 0x000fe40000000f00 */
[----:B------:R-:W-:Y:S02]  /*0920*/  SHF.R.S32.HI R24, RZ, 0x1f, R4 ;  /* 0x0000001fff187819 */ /* 0x000fe40000011404 */
[----:B------:R-:W-:Y:S01]  /*0930*/  @!P0 IADD3 R15, PT, PT, -R15, RZ, RZ ;  /* 0x000000ff0f0f8210 */ /* 0x000fe20007ffe1ff */
[----:B------:R-:W-:Y:S01]  /*0940*/  IMAD.WIDE.U32 R22, R16, UR6, R22 ;  /* 0x0000000610167c25 */ /* 0x000fe2000f8e0016 */
[----:B------:R-:W-:Y:S01]  /*0950*/  @!P1 LOP3.LUT R15, RZ, R0, RZ, 0x33, !PT ;  /* 0x00000000ff0f9212 */ /* 0x000fe200078e33ff */
[----:B------:R-:W-:Y:S01]  /*0960*/  USHF.L.U32 UR6, UR6, 0x6, URZ ;  /* 0x0000000606067899 */ /* 0x000fe200080006ff */
[----:B------:R-:W-:Y:S01]  /*0970*/  LEA.HI R24, R24, R4, RZ, 0x7 ;  /* 0x0000000418187211 */ /* 0x000fe200078f38ff */
[----:B------:R-:W-:Y:S01]  /*0980*/  IMAD R17, R16, UR7, R23 ;  /* 0x0000000710117c24 */ /* 0x000fe2000f8e0217 */
[----:B------:R-:W-:Y:S01]  /*0990*/  SHF.R.S32.HI R0, RZ, 0x1f, R15 ;  /* 0x0000001fff007819 */ /* 0x000fe2000001140f */
[----:B------:R-:W-:Y:S01]  /*09a0*/  USHF.L.U64.HI UR7, UR16, 0x7, UR17 ;  /* 0x0000000710077899 */ /* 0x000fe20008010211 */
[----:B-1----:R-:W-:Y:S01]  /*09b0*/  LEA.HI.SX32 R18, R24, 0xffffffff, 0x19 ;  /* 0xffffffff18127811 */ /* 0x002fe200078fcaff */
[----:B------:R-:W-:Y:S01]  /*09c0*/  USHF.L.U32 UR16, UR16, 0x6, URZ ;  /* 0x0000000610107899 */ /* 0x000fe200080006ff */
[----:B------:R-:W-:Y:S01]  /*09d0*/  MOV R16, R22 ;  /* 0x0000001600107202 */ /* 0x000fe20000000f00 */
[----:B---3--:R-:W-:Y:S01]  /*09e0*/  IMAD R192, R0, UR20, RZ ;  /* 0x0000001400c07c24 */ /* 0x008fe2000f8e02ff */
[----:B------:R-:W-:Y:S01]  /*09f0*/  SHF.R.S32.HI R5, RZ, 0x1f, R18 ;  /* 0x0000001fff057819 */ /* 0x000fe20000011412 */
[----:B------:R-:W-:Y:S01]  /*0a00*/  IMAD R6, R18, UR5, RZ ;  /* 0x0000000512067c24 */ /* 0x000fe2000f8e02ff */
[----:B------:R-:W-:Y:S01]  /*0a10*/  LOP3.LUT R188, R188, 0x20, R78, 0xf8, !PT ;  /* 0x00000020bcbc7812 */ /* 0x000fe200078ef84e */
[----:B------:R-:W-:-:S04]  /*0a20*/  IMAD.WIDE.U32 R16, R15, UR20, R16 ;  /* 0x000000140f107c25 */ /* 0x000fc8000f8e0010 */
[----:B------:R-:W-:Y:S01]  /*0a30*/  IMAD R192, R15, UR21, R192 ;  /* 0x000000150fc07c24 */ /* 0x000fe2000f8e02c0 */
[----:B------:R-:W-:Y:S01]  /*0a40*/  LEA R193, P1, R16, UR10, 0x1 ;  /* 0x0000000a10c17c11 */ /* 0x000fe2000f8208ff */
[----:B------:R-:W-:Y:S01]  /*0a50*/  IMAD.WIDE.U32 R12, R18, UR8, RZ ;  /* 0x00000008120c7c25 */ /* 0x000fe2000f8e00ff */
[----:B------:R-:W1:Y:S02]  /*0a60*/  LDCU UR10, c[0x0][0x50c] ;  /* 0x0000a180ff0a77ac */ /* 0x000e640008000800 */
[----:B------:R-:W-:Y:S01]  /*0a70*/  IADD3 R192, PT, PT, R17, R192, RZ ;  /* 0x000000c011c07210 */ /* 0x000fe20007ffe0ff */
[----:B------:R-:W-:Y:S01]  /*0a80*/  IMAD R6, R5, UR8, R6 ;  /* 0x0000000805067c24 */ /* 0x000fe2000f8e0206 */
[----:B------:R-:W-:Y:S01]  /*0a90*/  IADD3 R9, P0, PT, R12, UR14, RZ ;  /* 0x0000000e0c097c10 */ /* 0x000fe2000ff1e0ff */
[----:B------:R-:W-:Y:S01]  /*0aa0*/  IMAD R7, R18, UR7, RZ ;  /* 0x0000000712077c24 */ /* 0x000fe2000f8e02ff */
[----:B------:R-:W-:Y:S01]  /*0ab0*/  LEA.HI.X R192, R16, UR11, R192, 0x1, P1 ;  /* 0x0000000b10c07c11 */ /* 0x000fe200088f0cc0 */
[----:B------:R-:W-:Y:S01]  /*0ac0*/  IMAD R190, R0, UR22, RZ ;  /* 0x0000001600be7c24 */ /* 0x000fe2000f8e02ff */
[----:B------:R-:W-:Y:S01]  /*0ad0*/  IADD3 R6, PT, PT, R13, R6, RZ ;  /* 0x000000060d067210 */ /* 0x000fe20007ffe0ff */
[----:B------:R-:W-:Y:S01]  /*0ae0*/  IMAD R5, R5, UR18, R7 ;  /* 0x0000001205057c24 */ /* 0x000fe2000f8e0207 */
[----:B------:R-:W-:Y:S01]  /*0af0*/  LEA R16, P2, R12, R193, 0x1 ;  /* 0x000000c10c107211 */ /* 0x000fe200078408ff */
[----:B------:R-:W-:Y:S01]  /*0b00*/  IMAD R190, R15, UR23, R190 ;  /* 0x000000170fbe7c24 */ /* 0x000fe2000f8e02be */
[----:B--2---:R-:W-:Y:S01]  /*0b10*/  IADD3 R11, P1, PT, R9, UR14, RZ ;  /* 0x0000000e090b7c10 */ /* 0x004fe2000ff3e0ff */
[----:B------:R-:W-:Y:S01]  /*0b20*/  IMAD.WIDE.U32 R18, R18, UR18, RZ ;  /* 0x0000001212127c25 */ /* 0x000fe2000f8e00ff */
[----:B------:R-:W-:-:S02]  /*0b30*/  IADD3.X R4, PT, PT, R6, UR9, RZ, P0, !PT ;  /* 0x0000000906047c10 */ /* 0x000fc400087fe4ff */
[----:B------:R-:W-:Y:S02]  /*0b40*/  IADD3 R13, P0, PT, R9, UR6, RZ ;  /* 0x00000006090d7c10 */ /* 0x000fe4000ff1e0ff */
[----:B------:R-:W-:Y:S01]  /*0b50*/  LEA.HI.X R17, R12, R192, R6, 0x1, P2 ;  /* 0x000000c00c117211 */ /* 0x000fe200010f0c06 */
[----:B------:R-:W-:Y:S01]  /*0b60*/  IMAD.WIDE.U32 R6, R15, UR22, R20 ;  /* 0x000000160f067c25 */ /* 0x000fe2000f8e0014 */
[C---:B------:R-:W-:Y:S02]  /*0b70*/  IADD3.X R10, PT, PT, R4.reuse, UR9, RZ, P1, !PT ;  /* 0x00000009040a7c10 */ /* 0x040fe40008ffe4ff */
[-C--:B------:R-:W-:Y:S01]  /*0b80*/  LEA R22, P2, R9, R193.reuse, 0x1 ;  /* 0x000000c109167211 */ /* 0x080fe200078408ff */
[----:B------:R2:W-:Y:S01]  /*0b90*/  LDGSTS.E.BYPASS.LTC128B.128 [R194+0x2000], desc[UR24][R16.64] ;  /* 0x0200000010c27fae */ /* 0x0005e2000b981a18 */
[----:B------:R-:W-:Y:S02]  /*0ba0*/  IADD3.X R12, PT, PT, R4, UR15, RZ, P0, !PT ;  /* 0x0000000f040c7c10 */ /* 0x000fe400087fe4ff */
[----:B------:R-:W-:-:S02]  /*0bb0*/  LEA R20, P1, R11, R193, 0x1 ;  /* 0x000000c10b147211 */ /* 0x000fc400078208ff */
[----:B------:R-:W-:Y:S02]  /*0bc0*/  LEA R14, P0, R13, R193, 0x1 ;  /* 0x000000c10d0e7211 */ /* 0x000fe400078008ff */
[-C--:B------:R-:W-:Y:S02]  /*0bd0*/  LEA.HI.X R23, R9, R192.reuse, R4, 0x1, P2 ;  /* 0x000000c009177211 */ /* 0x080fe400010f0c04 */
[-C--:B------:R-:W-:Y:S02]  /*0be0*/  LEA.HI.X R21, R11, R192.reuse, R10, 0x1, P1 ;  /* 0x000000c00b157211 */ /* 0x080fe400008f0c0a */
[----:B------:R-:W-:Y:S01]  /*0bf0*/  LEA.HI.X R15, R13, R192, R12, 0x1, P0 ;  /* 0x000000c00d0f7211 */ /* 0x000fe200000f0c0c */
[----:B------:R-:W-:Y:S01]  /*0c00*/  LDGSTS.E.BYPASS.LTC128B.128 [R194+0x2800], desc[UR24][R22.64] ;  /* 0x0280000016c27fae */ /* 0x000fe2000b981a18 */
[----:B------:R-:W-:Y:S02]  /*0c10*/  SHF.R.U32.HI R0, RZ, 0x1, R3 ;  /* 0x00000001ff007819 */ /* 0x000fe40000011603 */
[----:B------:R-:W-:Y:S01]  /*0c20*/  IADD3 R4, P0, PT, R18, UR26, RZ ;  /* 0x0000001a12047c10 */ /* 0x000fe2000ff1e0ff */
[----:B------:R-:W-:Y:S01]  /*0c30*/  LDGSTS.E.BYPASS.LTC128B.128 [R194+0x3000], desc[UR24][R20.64] ;  /* 0x0300000014c27fae */ /* 0x000fe2000b981a18 */
[----:B------:R-:W-:-:S02]  /*0c40*/  IADD3 R5, PT, PT, R19, R5, RZ ;  /* 0x0000000513057210 */ /* 0x000fc40007ffe0ff */
[C---:B------:R-:W-:Y:S01]  /*0c50*/  LOP3.LUT R0, R8.reuse, 0x8, R0, 0x78, !PT ;  /* 0x0000000808007812 */ /* 0x040fe200078e7800 */
[----:B------:R3:W-:Y:S01]  /*0c60*/  LDGSTS.E.BYPASS.LTC128B.128 [R194+0x3800], desc[UR24][R14.64] ;  /* 0x038000000ec27fae */ /* 0x0007e2000b981a18 */
[----:B------:R-:W-:Y:S02]  /*0c70*/  LOP3.LUT R8, R8, 0x8, R3, 0x78, !PT ;  /* 0x0000000808087812 */ /* 0x000fe400078e7803 */
[----:B------:R-:W-:Y:S01]  /*0c80*/  LEA R191, P2, R6, UR12, 0x1 ;  /* 0x0000000c06bf7c11 */ /* 0x000fe2000f8408ff */
[----:B------:R-:W0:Y:S01]  /*0c90*/  LDGDEPBAR ;  /* 0x00000000000079af */ /* 0x000e220000000000 */
[----:B------:R-:W-:Y:S02]  /*0ca0*/  IADD3 R190, PT, PT, R7, R190, RZ ;  /* 0x000000be07be7210 */ /* 0x000fe40007ffe0ff */
[----:B------:R-:W-:Y:S02]  /*0cb0*/  IADD3 R9, P1, PT, R4, UR26, RZ ;  /* 0x0000001a04097c10 */ /* 0x000fe4000ff3e0ff */
[----:B------:R-:W-:-:S02]  /*0cc0*/  IADD3.X R7, PT, PT, R5, UR19, RZ, P0, !PT ;  /* 0x0000001305077c10 */ /* 0x000fc400087fe4ff */
[----:B------:R-:W-:Y:S02]  /*0cd0*/  IADD3 R11, P0, PT, R4, UR16, RZ ;  /* 0x00000010040b7c10 */ /* 0x000fe4000ff1e0ff */
[----:B------:R-:W-:Y:S02]  /*0ce0*/  LOP3.LUT R188, R188, R8, RZ, 0xfc, !PT ;  /* 0x00000008bcbc7212 */ /* 0x000fe400078efcff */
[----:B------:R-:W-:Y:S02]  /*0cf0*/  LEA.HI.X R190, R6, UR13, R190, 0x1, P2 ;  /* 0x0000000d06be7c11 */ /* 0x000fe400090f0cbe */
[----:B--2---:R-:W-:Y:S02]  /*0d00*/  LEA R16, P3, R18, R191, 0x1 ;  /* 0x000000bf12107211 */ /* 0x004fe400078608ff */
[C---:B------:R-:W-:Y:S02]  /*0d10*/  IADD3.X R8, PT, PT, R7.reuse, UR19, RZ, P1, !PT ;  /* 0x0000001307087c10 */ /* 0x040fe40008ffe4ff */
[----:B------:R-:W-:-:S02]  /*0d20*/  IADD3.X R10, PT, PT, R7, UR27, RZ, P0, !PT ;  /* 0x0000001b070a7c10 */ /* 0x000fc400087fe4ff */
[-C--:B------:R-:W-:Y:S02]  /*0d30*/  LEA R12, P1, R9, R191.reuse, 0x1 ;  /* 0x000000bf090c7211 */ /* 0x080fe400078208ff */
[-C--:B------:R-:W-:Y:S02]  /*0d40*/  LEA R6, P0, R11, R191.reuse, 0x1 ;  /* 0x000000bf0b067211 */ /* 0x080fe400078008ff */
[----:B---3--:R-:W-:Y:S01]  /*0d50*/  LEA R14, P2, R4, R191, 0x1 ;  /* 0x000000bf040e7211 */ /* 0x008fe200078408ff */
[----:B------:R-:W-:-:S04]  /*0d60*/  DEPBAR.LE SB0, 0x0 ;  /* 0x000080000000791a */ /* 0x000fc80000000000 */
[----:B------:R-:W-:Y:S01]  /*0d70*/  LEA.HI.X R17, R18, R190, R5, 0x1, P3 ;  /* 0x000000be12117211 */ /* 0x000fe200018f0c05 */
[----:B------:R-:W-:Y:S01]  /*0d80*/  BAR.SYNC.DEFER_BLOCKING 0x0 ;  /* 0x0000000000007b1d */ /* 0x000fe20000010000 */
[----:B------:R-:W-:Y:S02]  /*0d90*/  LOP3.LUT R189, R189, R0, RZ, 0xfc, !PT ;  /* 0x00000000bdbd7212 */ /* 0x000fe400078efcff */
[-C--:B------:R-:W-:Y:S02]  /*0da0*/  LEA.HI.X R15, R4, R190.reuse, R7, 0x1, P2 ;  /* 0x000000be040f7211 */ /* 0x080fe400010f0c07 */
[-C--:B------:R-:W-:Y:S02]  /*0db0*/  LEA.HI.X R13, R9, R190.reuse, R8, 0x1, P1 ;  /* 0x000000be090d7211 */ /* 0x080fe400008f0c08 */
[----:B------:R-:W-:Y:S02]  /*0dc0*/  LEA.HI.X R7, R11, R190, R10, 0x1, P0 ;  /* 0x000000be0b077211 */ /* 0x000fe400000f0c0a */
[----:B------:R-:W-:-:S02]  /*0dd0*/  LEA R189, R189, UR4, 0x1 ;  /* 0x00000004bdbd7c11 */ /* 0x000fc4000f8e08ff */
[----:B------:R-:W-:Y:S02]  /*0de0*/  LEA R188, R188, UR4, 0x1 ;  /* 0x00000004bcbc7c11 */ /* 0x000fe4000f8e08ff */
[----:B------:R-:W-:Y:S02]  /*0df0*/  LOP3.LUT P0, RZ, R3, 0x4, RZ, 0xc0, !PT ;  /* 0x0000000403ff7812 */ /* 0x000fe4000780c0ff */
[----:B------:R-:W-:Y:S02]  /*0e00*/  MOV R3, 0x20 ;  /* 0x0000002000037802 */ /* 0x000fe40000000f00 */
[----:B------:R-:W-:Y:S02]  /*0e10*/  ISETP.GE.AND P3, PT, R2, 0x81, PT ;  /* 0x000000810200780c */ /* 0x000fe40003f66270 */
[----:B------:R-:W-:-:S04]  /*0e20*/  SEL R3, R3, 0xffffffe0, !P0 ;  /* 0xffffffe003037807 */ /* 0x000fc80004000000 */
[C---:B------:R-:W-:Y:S01]  /*0e30*/  IADD3 R187, PT, PT, R3.reuse, R189, RZ ;  /* 0x000000bd03bb7210 */ /* 0x040fe20007ffe0ff */
[----:B------:R-:W-:Y:S01]  /*0e40*/  @!PT LDS RZ, [RZ] ;  /* 0x00000000fffff984 */ /* 0x000fe20000000800 */
[----:B------:R-:W-:Y:S01]  /*0e50*/  @!PT LDS RZ, [RZ] ;  /* 0x00000000fffff984 */ /* 0x000fe20000000800 */
[----:B------:R-:W-:Y:S01]  /*0e60*/  @!PT LDS RZ, [RZ] ;  /* 0x00000000fffff984 */ /* 0x000fe20000000800 */
[----:B------:R-:W-:Y:S01]  /*0e70*/  LDGSTS.E.BYPASS.LTC128B.128 [R194+0x4000], desc[UR24][R16.64] ;  /* 0x0400000010c27fae */ /* 0x000fe2000b981a18 */
[----:B------:R-:W-:-:S03]  /*0e80*/  IADD3 R185, PT, PT, R3, R188, RZ ;  /* 0x000000bc03b97210 */ /* 0x000fc60007ffe0ff */
[----:B------:R-:W-:Y:S04]  /*0e90*/  LDGSTS.E.BYPASS.LTC128B.128 [R194+0x4800], desc[UR24][R14.64] ;  /* 0x048000000ec27fae */ /* 0x000fe8000b981a18 */
[----:B------:R2:W-:Y:S04]  /*0ea0*/  LDGSTS.E.BYPASS.LTC128B.128 [R194+0x5000], desc[UR24][R12.64] ;  /* 0x050000000cc27fae */ /* 0x0005e8000b981a18 */
[----:B------:R3:W-:Y:S04]  /*0eb0*/  LDGSTS.E.BYPASS.LTC128B.128 [R194+0x5800], desc[UR24][R6.64] ;  /* 0x0580000006c27fae */ /* 0x0007e8000b981a18 */
[----:B------:R-:W-:Y:S04]  /*0ec0*/  LDSM.16.M88.4 R144, [R188+0x2000] ;  /* 0x00200000bc90783b */ /* 0x000fe80000000200 */
[----:B------:R-:W4:Y:S04]  /*0ed0*/  LDSM.16.M88.4 R32, [R189+0x1000] ;  /* 0x00100000bd20783b */ /* 0x000f280000000200 */
[----:B------:R-:W1:Y:S04]  /*0ee0*/  LDSM.16.M88.4 R8, [R189] ;  /* 0x00000000bd08783b */ /* 0x000e680000000200 */
[----:B------:R-:W-:Y:S04]  /*0ef0*/  LDSM.16.M88.4 R140, [R185+0x2000] ;  /* 0x00200000b98c783b */ /* 0x000fe80000000200 */
[----:B------:R-:W1:Y:S04]  /*0f00*/  LDSM.16.M88.4 R136, [R188+0x2400] ;  /* 0x00240000bc88783b */ /* 0x000e680000000200 */
[----:B--2---:R-:W2:Y:S04]  /*0f10*/  LDSM.16.M88.4 R12, [R187+0x1000] ;  /* 0x00100000bb0c783b */ /* 0x004ea80000000200 */
[----:B---3--:R-:W3:Y:S04]  /*0f20*/  LDSM.16.M88.4 R4, [R187] ;  /* 0x00000000bb04783b */ /* 0x008ee80000000200 */
[----:B------:R-:W-:Y:S04]  /*0f30*/  LDSM.16.M88.4 R128, [R188+0x2800] ;  /* 0x00280000bc80783b */ /* 0x000fe80000000200 */
[----:B------:R-:W3:Y:S04]  /*0f40*/  LDSM.16.M88.4 R132, [R185+0x2400] ;  /* 0x00240000b984783b */ /* 0x000ee80000000200 */
[----:B------:R-:W3:Y:S04]  /*0f50*/  LDSM.16.M88.4 R124, [R185+0x2800] ;  /* 0x00280000b97c783b */ /* 0x000ee80000000200 */
[----:B------:R-:W3:Y:S01]  /*0f60*/  LDSM.16.M88.4 R92, [R188+0x2c00] ;  /* 0x002c0000bc5c783b */ /* 0x000ee20000000200 */
[-C--:B----4-:R-:W-:Y:S03]  /*0f70*/  HMMA.16816.F32 R20, R32, R144.reuse, RZ ;  /* 0x000000902014723c */ /* 0x090fe600000018ff */
[----:B------:R-:W4:Y:S04]  /*0f80*/  LDSM.16.M88.4 R88, [R185+0x2c00] ;  /* 0x002c0000b958783b */ /* 0x000f280000000200 */
[----:B------:R-:W4:Y:S01]  /*0f90*/  LDSM.16.M88.4 R64, [R188+0x3000] ;  /* 0x00300000bc40783b */ /* 0x000f220000000200 */
[C---:B-1----:R-:W-:Y:S03]  /*0fa0*/  HMMA.16816.F32 R28, R8.reuse, R144, RZ ;  /* 0x00000090081c723c */ /* 0x042fe600000018ff */
[----:B------:R-:W-:Y:S04]  /*0fb0*/  LDSM.16.M88.4 R56, [R188+0x3400] ;  /* 0x00340000bc38783b */ /* 0x000fe80000000200 */
[----:B------:R-:W1:Y:S01]  /*0fc0*/  LDSM.16.M88.4 R60, [R185+0x3000] ;  /* 0x00300000b93c783b */ /* 0x000e620000000200 */
[----:B------:R-:W-:Y:S03]  /*0fd0*/  HMMA.16816.F32 R16, R8, R136, RZ ;  /* 0x000000880810723c */ /* 0x000fe600000018ff */
[----:B------:R-:W1:Y:S04]  /*0fe0*/  LDSM.16.M88.4 R52, [R185+0x3400] ;  /* 0x00340000b934783b */ /* 0x000e680000000200 */
[----:B------:R-:W1:Y:S01]  /*0ff0*/  LDSM.16.M88.4 R48, [R188+0x3800] ;  /* 0x00380000bc30783b */ /* 0x000e620000000200 */
[-C--:B--2---:R-:W-:Y:S03]  /*1000*/  HMMA.16816.F32 R20, R12, R140.reuse, R20 ;  /* 0x0000008c0c14723c */ /* 0x084fe60000001814 */
[----:B------:R-:W2:Y:S04]  /*1010*/  LDSM.16.M88.4 R44, [R185+0x3800] ;  /* 0x00380000b92c783b */ /* 0x000ea80000000200 */
[----:B------:R-:W2:Y:S01]  /*1020*/  LDSM.16.M88.4 R40, [R188+0x3c00] ;  /* 0x003c0000bc28783b */ /* 0x000ea20000000200 */
[C---:B---3--:R-:W-:Y:S03]  /*1030*/  HMMA.16816.F32 R28, R4.reuse, R140, R28 ;  /* 0x0000008c041c723c */ /* 0x048fe6000000181c */
[----:B------:R-:W3:Y:S04]  /*1040*/  LDSM.16.M88.4 R36, [R185+0x3c00] ;  /* 0x003c0000b924783b */ /* 0x000ee80000000200 */
[----:B------:R-:W0:Y:S01]  /*1050*/  LDGDEPBAR ;  /* 0x00000000000079af */ /* 0x000e220000000000 */
[----:B------:R-:W-:Y:S03]  /*1060*/  HMMA.16816.F32 R16, R4, R132, R16 ;  /* 0x000000840410723c */ /* 0x000fe60000001810 */
[----:B------:R-:W-:Y:S01]  /*1070*/  FMUL.FTZ R20, R20, UR10 ;  /* 0x0000000a14147c20 */ /* 0x000fe20008410000 */
[----:B------:R-:W-:Y:S01]  /*1080*/  FMUL.FTZ R21, R21, UR10 ;  /* 0x0000000a15157c20 */ /* 0x000fe20008410000 */
[----:B------:R-:W-:Y:S01]  /*1090*/  FMUL.FTZ R22, R22, UR10 ;  /* 0x0000000a16167c20 */ /* 0x000fe20008410000 */
[----:B------:R-:W-:Y:S01]  /*10a0*/  FMUL.FTZ R23, R23, UR10 ;  /* 0x0000000a17177c20 */ /* 0x000fe20008410000 */
[----:B------:R-:W-:Y:S04]  /*10b0*/  MUFU.TANH R150, R20 ;  /* 0x0000001400967308 */ /* 0x000fe80000002400 */
        /* <DEDUP_REMOVED lines=9> */
[----:B------:R-:W-:Y:S01]  /*1150*/  MUFU.TANH R155, R22 ;  /* 0x00000016009b7308 */ /* 0x000fe20000002400 */
[----:B------:R-:W-:-:S07]  /*1160*/  DEPBAR.LE SB0, 0x0 ;  /* 0x000080000000791a */ /* 0x000fce0000000000 */
[----:B------:R4:W-:Y:S08]  /*1170*/  MUFU.TANH R154, R23 ;  /* 0x00000017009a7308 */ /* 0x0009f00000002400 */
[----:B------:R-:W-:Y:S08]  /*1180*/  MUFU.TANH R148, R28 ;  /* 0x0000001c00947308 */ /* 0x000ff00000002400 */
[----:B------:R-:W-:Y:S01]  /*1190*/  MUFU.TANH R68, R29 ;  /* 0x0000001d00447308 */ /* 0x000fe20000002400 */
[----:B----4-:R-:W-:Y:S07]  /*11a0*/  HMMA.16816.F32 R20, R8, R128, RZ ;  /* 0x000000800814723c */ /* 0x010fee00000018ff */
[----:B------:R-:W-:Y:S08]  /*11b0*/  MUFU.TANH R153, R30 ;  /* 0x0000001e00997308 */ /* 0x000ff00000002400 */
[----:B------:R4:W-:Y:S05]  /*11c0*/  MUFU.TANH R152, R31 ;  /* 0x0000001f00987308 */ /* 0x0009ea0000002400 */
[----:B------:R-:W-:Y:S03]  /*11d0*/  HMMA.16816.F32 R20, R4, R124, R20 ;  /* 0x0000007c0414723c */ /* 0x000fe60000001814 */
[----:B------:R-:W-:Y:S08]  /*11e0*/  MUFU.TANH R204, R16 ;  /* 0x0000001000cc7308 */ /* 0x000ff00000002400 */
[----:B------:R-:W-:Y:S01]  /*11f0*/  MUFU.TANH R203, R17 ;  /* 0x0000001100cb7308 */ /* 0x000fe20000002400 */
[----:B----4-:R-:W-:Y:S07]  /*1200*/  HMMA.16816.F32 R28, R32, R136, RZ ;  /* 0x00000088201c723c */ /* 0x010fee00000018ff */
[----:B------:R-:W-:Y:S01]  /*1210*/  MUFU.TANH R200, R18 ;  /* 0x0000001200c87308 */ /* 0x000fe20000002400 */
[----:B------:R-:W-:Y:S01]  /*1220*/  FMUL.FTZ R20, R20, UR10 ;  /* 0x0000000a14147c20 */ /* 0x000fe20008410000 */
[----:B------:R-:W-:Y:S01]  /*1230*/  FMUL.FTZ R21, R21, UR10 ;  /* 0x0000000a15157c20 */ /* 0x000fe20008410000 */
[----:B------:R-:W-:Y:S01]  /*1240*/  FMUL.FTZ R22, R22, UR10 ;  /* 0x0000000a16167c20 */ /* 0x000fe20008410000 */
[----:B------:R-:W-:-:S04]  /*1250*/  FMUL.FTZ R23, R23, UR10 ;  /* 0x0000000a17177c20 */ /* 0x000fc80008410000 */
        /* <DEDUP_REMOVED lines=41> */
[----:B-1----:R-:W-:Y:S03]  /*14f0*/  HMMA.16816.F32 R16, R4, R60, R16 ;  /* 0x0000003c0410723c */ /* 0x002fe60000001810 */
        /* <DEDUP_REMOVED lines=12> */
[----:B-1----:R-:W-:Y:S07]  /*15c0*/  HMMA.16816.F32 R28, R32, R64, RZ ;  /* 0x00000040201c723c */ /* 0x002fee00000018ff */
        /* <DEDUP_REMOVED lines=26> */
[----:B--2---:R-:W-:Y:S03]  /*1770*/  HMMA.16816.F32 R20, R12, R44, R20 ;  /* 0x0000002c0c14723c */ /* 0x004fe60000001814 */
        /* <DEDUP_REMOVED lines=19> */
[----:B---3--:R-:W-:Y:S03]  /*18b0*/  HMMA.16816.F32 R16, R4, R36, R16 ;  /* 0x000000240410723c */ /* 0x008fe60000001810 */
[----:B------:R-:W-:Y:S08]  /*18c0*/  MUFU.TANH R110, R28 ;  /* 0x0000001c006e7308 */ /* 0x000ff00000002400 */
[----:B------:R-:W-:Y:S01]  /*18d0*/  MUFU.TANH R109, R29 ;  /* 0x0000001d006d7308 */ /* 0x000fe20000002400 */
[-C--:B-1----:R-:W-:Y:S07]  /*18e0*/  HMMA.16816.F32 R20, R32, R146.reuse, RZ ;  /* 0x000000922014723c */ /* 0x082fee00000018ff */
[----:B------:R-:W-:Y:S01]  /*18f0*/  MUFU.TANH R102, R30 ;  /* 0x0000001e00667308 */ /* 0x000fe20000002400 */
[----:B------:R-:W-:Y:S01]  /*1900*/  FMUL.FTZ R16, R16, UR10 ;  /* 0x0000000a10107c20 */ /* 0x000fe20008410000 */
[----:B------:R-:W-:Y:S01]  /*1910*/  FMUL.FTZ R17, R17, UR10 ;  /* 0x0000000a11117c20 */ /* 0x000fe20008410000 */
[----:B------:R-:W-:Y:S01]  /*1920*/  FMUL.FTZ R18, R18, UR10 ;  /* 0x0000000a12127c20 */ /* 0x000fe20008410000 */
[----:B------:R-:W-:Y:S01]  /*1930*/  FMUL.FTZ R19, R19, UR10 ;  /* 0x0000000a13137c20 */ /* 0x000fe20008410000 */
[----:B------:R-:W-:Y:S03]  /*1940*/  HMMA.16816.F32 R144, R8, R146, RZ ;  /* 0x000000920890723c */ /* 0x000fe600000018ff */
[----:B------:R1:W-:Y:S05]  /*1950*/  MUFU.TANH R99, R31 ;  /* 0x0000001f00637308 */ /* 0x0003ea0000002400 */
[-C--:B------:R-:W-:Y:S03]  /*1960*/  HMMA.16816.F32 R20, R12, R142.reuse, R20 ;  /* 0x0000008e0c14723c */ /* 0x080fe60000001814 */
[----:B------:R-:W-:Y:S08]  /*1970*/  MUFU.TANH R75, R16 ;  /* 0x00000010004b7308 */ /* 0x000ff00000002400 */
[----:B------:R-:W-:Y:S01]  /*1980*/  MUFU.TANH R74, R17 ;  /* 0x00000011004a7308 */ /* 0x000fe20000002400 */
[----:B------:R-:W-:Y:S07]  /*1990*/  HMMA.16816.F32 R144, R4, R142, R144 ;  /* 0x0000008e0490723c */ /* 0x000fee0000001890 */
[----:B------:R-:W-:Y:S01]  /*19a0*/  MUFU.TANH R70, R18 ;  /* 0x0000001200467308 */ /* 0x000fe20000002400 */
[----:B-1----:R-:W-:Y:S01]  /*19b0*/  HMMA.16816.F32 R28, R32, R40, RZ ;  /* 0x00000028201c723c */ /* 0x002fe200000018ff */
[----:B------:R-:W-:Y:S01]  /*19c0*/  FMUL.FTZ R20, R20, UR10 ;  /* 0x0000000a14147c20 */ /* 0x000fe20008410000 */
[----:B------:R-:W-:Y:S01]  /*19d0*/  FMUL.FTZ R21, R21, UR10 ;  /* 0x0000000a15157c20 */ /* 0x000fe20008410000 */
[----:B------:R-:W-:Y:S01]  /*19e0*/  FMUL.FTZ R22, R22, UR10 ;  /* 0x0000000a16167c20 */ /* 0x000fe20008410000 */
[----:B------:R-:W-:-:S03]  /*19f0*/  FMUL.FTZ R23, R23, UR10 ;  /* 0x0000000a17177c20 */ /* 0x000fc60008410000 */
[----:B------:R1:W-:Y:S08]  /*1a00*/  MUFU.TANH R69, R19 ;  /* 0x0000001300457308 */ /* 0x0003f00000002400 */
[----:B------:R-:W-:Y:S05]  /*1a10*/  MUFU.TANH R60, R20 ;  /* 0x00000014003c7308 */ /* 0x000fea0000002400 */
[----:B------:R-:W-:Y:S03]  /*1a20*/  HMMA.16816.F32 R28, R12, R36, R28 ;  /* 0x000000240c1c723c */ /* 0x000fe6000000181c */
[----:B------:R-:W-:Y:S05]  /*1a30*/  MUFU.TANH R53, R21 ;  /* 0x0000001500357308 */ /* 0x000fea0000002400 */
[-C--:B-1----:R-:W-:Y:S03]  /*1a40*/  HMMA.16816.F32 R16, R32, R138.reuse, RZ ;  /* 0x0000008a2010723c */ /* 0x082fe600000018ff */
[----:B------:R-:W-:Y:S05]  /*1a50*/  MUFU.TANH R52, R22 ;  /* 0x0000001600347308 */ /* 0x000fea0000002400 */
[----:B------:R-:W-:Y:S03]  /*1a60*/  HMMA.16816.F32 R136, R8, R138, RZ ;  /* 0x0000008a0888723c */ /* 0x000fe600000018ff */
[----:B------:R-:W-:Y:S01]  /*1a70*/  FMUL.FTZ R28, R28, UR10 ;  /* 0x0000000a1c1c7c20 */ /* 0x000fe20008410000 */
[----:B------:R-:W-:Y:S01]  /*1a80*/  FMUL.FTZ R29, R29, UR10 ;  /* 0x0000000a1d1d7c20 */ /* 0x000fe20008410000 */
[----:B------:R-:W-:Y:S01]  /*1a90*/  FMUL.FTZ R30, R30, UR10 ;  /* 0x0000000a1e1e7c20 */ /* 0x000fe20008410000 */
[----:B------:R-:W-:Y:S01]  /*1aa0*/  FMUL.FTZ R31, R31, UR10 ;  /* 0x0000000a1f1f7c20 */ /* 0x000fe20008410000 */
[----:B------:R1:W-:Y:S05]  /*1ab0*/  MUFU.TANH R45, R23 ;  /* 0x00000017002d7308 */ /* 0x0003ea0000002400 */
[-C--:B------:R-:W-:Y:S03]  /*1ac0*/  HMMA.16816.F32 R16, R12, R134.reuse, R16 ;  /* 0x000000860c10723c */ /* 0x080fe60000001810 */
[----:B------:R-:W-:Y:S05]  /*1ad0*/  MUFU.TANH R86, R28 ;  /* 0x0000001c00567308 */ /* 0x000fea0000002400 */
[----:B------:R-:W-:Y:S03]  /*1ae0*/  HMMA.16816.F32 R136, R4, R134, R136 ;  /* 0x000000860488723c */ /* 0x000fe60000001888 */
[----:B------:R-:W-:Y:S05]  /*1af0*/  MUFU.TANH R85, R29 ;  /* 0x0000001d00557308 */ /* 0x000fea0000002400 */
[----:B-1----:R-:W-:Y:S03]  /*1b00*/  HMMA.16816.F32 R20, R32, R94, RZ ;  /* 0x0000005e2014723c */ /* 0x002fe600000018ff */
[----:B------:R-:W-:Y:S01]  /*1b10*/  MUFU.TANH R83, R30 ;  /* 0x0000001e00537308 */ /* 0x000fe20000002400 */
[----:B------:R-:W-:Y:S01]  /*1b20*/  FMUL.FTZ R16, R16, UR10 ;  /* 0x0000000a10107c20 */ /* 0x000fe20008410000 */
[----:B------:R-:W-:Y:S01]  /*1b30*/  FMUL.FTZ R17, R17, UR10 ;  /* 0x0000000a11117c20 */ /* 0x000fe20008410000 */
[----:B------:R-:W-:Y:S01]  /*1b40*/  FMUL.FTZ R18, R18, UR10 ;  /* 0x0000000a12127c20 */ /* 0x000fe20008410000 */
[----:B------:R-:W-:-:S04]  /*1b50*/  FMUL.FTZ R19, R19, UR10 ;  /* 0x0000000a13137c20 */ /* 0x000fc80008410000 */
[----:B------:R1:W-:Y:S08]  /*1b60*/  MUFU.TANH R79, R31 ;  /* 0x0000001f004f7308 */ /* 0x0003f00000002400 */
[----:B------:R-:W-:Y:S01]  /*1b70*/  MUFU.TANH R40, R16 ;  /* 0x0000001000287308 */ /* 0x000fe20000002400 */
[----:B------:R-:W-:Y:S07]  /*1b80*/  HMMA.16816.F32 R20, R12, R90, R20 ;  /* 0x0000005a0c14723c */ /* 0x000fee0000001814 */
[----:B------:R-:W-:Y:S01]  /*1b90*/  MUFU.TANH R44, R17 ;  /* 0x00000011002c7308 */ /* 0x000fe20000002400 */
[----:B-1----:R-:W-:Y:S07]  /*1ba0*/  HMMA.16816.F32 R28, R32, R130, RZ ;  /* 0x00000082201c723c */ /* 0x002fee00000018ff */
[----:B------:R-:W-:Y:S04]  /*1bb0*/  MUFU.TANH R41, R18 ;  /* 0x0000001200297308 */ /* 0x000fe80000002400 */
[----:B------:R-:W-:Y:S01]  /*1bc0*/  FMUL.FTZ R20, R20, UR10 ;  /* 0x0000000a14147c20 */ /* 0x000fe20008410000 */
[----:B------:R-:W-:Y:S01]  /*1bd0*/  FMUL.FTZ R21, R21, UR10 ;  /* 0x0000000a15157c20 */ /* 0x000fe20008410000 */
[----:B------:R-:W-:Y:S01]  /*1be0*/  FMUL.FTZ R22, R22, UR10 ;  /* 0x0000000a16167c20 */ /* 0x000fe20008410000 */
[----:B------:R-:W-:Y:S01]  /*1bf0*/  FMUL.FTZ R23, R23, UR10 ;  /* 0x0000000a17177c20 */ /* 0x000fe20008410000 */
[----:B------:R1:W-:Y:S05]  /*1c00*/  MUFU.TANH R37, R19 ;  /* 0x0000001300257308 */ /* 0x0003ea0000002400 */
[----:B------:R-:W-:Y:S03]  /*1c10*/  HMMA.16816.F32 R28, R12, R126, R28 ;  /* 0x0000007e0c1c723c */ /* 0x000fe6000000181c */
        /* <DEDUP_REMOVED lines=20> */
[----:B------:R1:W-:Y:S01]  /*1d60*/  MUFU.TANH R88, R31 ;  /* 0x0000001f00587308 */ /* 0x0003e20000002400 */
[----:B------:R-:W-:Y:S03]  /*1d70*/  HMMA.16816.F32 R48, R8, R50, RZ ;  /* 0x000000320830723c */ /* 0x000fe600000018ff */
[----:B------:R-:W-:Y:S01]  /*1d80*/  FMUL.FTZ R64, R64, UR10 ;  /* 0x0000000a40407c20 */ /* 0x000fe20008410000 */
[----:B------:R-:W-:Y:S01]  /*1d90*/  FMUL.FTZ R65, R65, UR10 ;  /* 0x0000000a41417c20 */ /* 0x000fe20008410000 */
[----:B------:R-:W-:Y:S01]  /*1da0*/  FMUL.FTZ R67, R67, UR10 ;  /* 0x0000000a43437c20 */ /* 0x000fe20008410000 */
[----:B------:R-:W-:Y:S01]  /*1db0*/  FMUL.FTZ R66, R66, UR10 ;  /* 0x0000000a42427c20 */ /* 0x000fe20008410000 */
[----:B------:R-:W-:Y:S05]  /*1dc0*/  MUFU.TANH R176, R16 ;  /* 0x0000001000b07308 */ /* 0x000fea0000002400 */
[----:B------:R-:W-:Y:S03]  /*1dd0*/  HMMA.16816.F32 R20, R12, R46, R20 ;  /* 0x0000002e0c14723c */ /* 0x000fe60000001814 */
[----:B------:R-:W-:Y:S05]  /*1de0*/  MUFU.TANH R175, R17 ;  /* 0x0000001100af7308 */ /* 0x000fea0000002400 */
[C---:B-1----:R-:W-:Y:S03]  /*1df0*/  HMMA.16816.F32 R28, R32.reuse, R58, RZ ;  /* 0x0000003a201c723c */ /* 0x042fe600000018ff */
[----:B------:R-:W-:Y:S05]  /*1e00*/  MUFU.TANH R173, R18 ;  /* 0x0000001200ad7308 */ /* 0x000fea0000002400 */
[----:B------:R-:W-:Y:S03]  /*1e10*/  HMMA.16816.F32 R32, R32, R42, RZ ;  /* 0x0000002a2020723c */ /* 0x000fe600000018ff */
[----:B------:R-:W-:Y:S01]  /*1e20*/  MUFU.TANH R172, R19 ;  /* 0x0000001300ac7308 */ /* 0x000fe20000002400 */
[----:B------:R-:W-:Y:S01]  /*1e30*/  FMUL.FTZ R22, R22, UR10 ;  /* 0x0000000a16167c20 */ /* 0x000fe20008410000 */
[----:B------:R-:W-:Y:S01]  /*1e40*/  FMUL.FTZ R23, R23, UR10 ;  /* 0x0000000a17177c20 */ /* 0x000fe20008410000 */
[----:B------:R-:W-:Y:S01]  /*1e50*/  FMUL.FTZ R21, R21, UR10 ;  /* 0x0000000a15157c20 */ /* 0x000fe20008410000 */
[----:B------:R-:W-:Y:S01]  /*1e60*/  FMUL.FTZ R20, R20, UR10 ;  /* 0x0000000a14147c20 */ /* 0x000fe20008410000 */
[----:B------:R-:W-:Y:S03]  /*1e70*/  HMMA.16816.F32 R56, R8, R58, RZ ;  /* 0x0000003a0838723c */ /* 0x000fe600000018ff */
[----:B------:R1:W-:Y:S05]  /*1e80*/  MUFU.TANH R101, R22 ;  /* 0x0000001600657308 */ /* 0x0003ea0000002400 */
[C---:B------:R-:W-:Y:S03]  /*1e90*/  HMMA.16816.F32 R28, R12.reuse, R54, R28 ;  /* 0x000000360c1c723c */ /* 0x040fe6000000181c */
[----:B------:R2:W-:Y:S05]  /*1ea0*/  MUFU.TANH R100, R23 ;  /* 0x0000001700647308 */ /* 0x0005ea0000002400 */
[----:B------:R-:W-:Y:S03]  /*1eb0*/  HMMA.16816.F32 R32, R12, R38, R32 ;  /* 0x000000260c20723c */ /* 0x000fe60000001820 */
[----:B------:R3:W-:Y:S01]  /*1ec0*/  MUFU.TANH R103, R21 ;  /* 0x0000001500677308 */ /* 0x0007e20000002400 */
[----:B-1----:R-:W-:-:S04]  /*1ed0*/  FMUL.FTZ R22, R144, UR10 ;  /* 0x0000000a90167c20 */ /* 0x002fc80008410000 */
[C---:B------:R-:W-:Y:S03]  /*1ee0*/  HMMA.16816.F32 R12, R8.reuse, R130, RZ ;  /* 0x00000082080c723c */ /* 0x040fe600000018ff */
[----:B------:R-:W-:Y:S01]  /*1ef0*/  FMUL.FTZ R31, R31, UR10 ;  /* 0x0000000a1f1f7c20 */ /* 0x000fe20008410000 */
[----:B------:R-:W1:Y:S01]  /*1f00*/  MUFU.TANH R22, R22 ;  /* 0x0000001600167308 */ /* 0x000e620000002400 */
[----:B--2---:R-:W-:Y:S01]  /*1f10*/  FMUL.FTZ R23, R145, UR10 ;  /* 0x0000000a91177c20 */ /* 0x004fe20008410000 */
[----:B------:R-:W-:Y:S01]  /*1f20*/  FMUL.FTZ R30, R30, UR10 ;  /* 0x0000000a1e1e7c20 */ /* 0x000fe20008410000 */
[----:B------:R-:W-:Y:S01]  /*1f30*/  FMUL.FTZ R29, R29, UR10 ;  /* 0x0000000a1d1d7c20 */ /* 0x000fe20008410000 */
[C---:B------:R-:W-:Y:S01]  /*1f40*/  HMMA.16816.F32 R16, R8.reuse, R94, RZ ;  /* 0x0000005e0810723c */ /* 0x040fe200000018ff */
[----:B------:R-:W-:Y:S02]  /*1f50*/  FMUL.FTZ R28, R28, UR10 ;  /* 0x0000000a1c1c7c20 */ /* 0x000fe40008410000 */
[----:B------:R-:W-:Y:S01]  /*1f60*/  FMUL.FTZ R32, R32, UR10 ;  /* 0x0000000a20207c20 */ /* 0x000fe20008410000 */
[----:B------:R2:W-:Y:S01]  /*1f70*/  MUFU.TANH R168, R31 ;  /* 0x0000001f00a87308 */ /* 0x0005e20000002400 */
[----:B---3--:R-:W-:Y:S01]  /*1f80*/  FMUL.FTZ R21, R146, UR10 ;  /* 0x0000000a92157c20 */ /* 0x008fe20008410000 */
[----:B------:R-:W-:Y:S01]  /*1f90*/  FMUL.FTZ R33, R33, UR10 ;  /* 0x0000000a21217c20 */ /* 0x000fe20008410000 */
[----:B------:R-:W-:Y:S01]  /*1fa0*/  FMUL.FTZ R34, R34, UR10 ;  /* 0x0000000a22227c20 */ /* 0x000fe20008410000 */
[----:B------:R-:W-:Y:S01]  /*1fb0*/  HMMA.16816.F32 R8, R8, R42, RZ ;  /* 0x0000002a0808723c */ /* 0x000fe200000018ff */
[----:B------:R-:W-:-:S03]  /*1fc0*/  FMUL.FTZ R35, R35, UR10 ;  /* 0x0000000a23237c20 */ /* 0x000fc60008410000 */
[----:B------:R-:W3:Y:S04]  /*1fd0*/  MUFU.TANH R23, R23 ;  /* 0x0000001700177308 */ /* 0x000ee80000002400 */
[----:B------:R-:W-:Y:S04]  /*1fe0*/  HMMA.16816.F32 R12, R4, R126, R12 ;  /* 0x0000007e040c723c */ /* 0x000fe8000000180c */
[----:B------:R4:W-:Y:S01]  /*1ff0*/  MUFU.TANH R167, R30 ;  /* 0x0000001e00a77308 */ /* 0x0009e20000002400 */
[----:B--2---:R-:W-:-:S03]  /*2000*/  FMUL.FTZ R31, R136, UR10 ;  /* 0x0000000a881f7c20 */ /* 0x004fc60008410000 */
[C---:B------:R-:W-:Y:S04]  /*2010*/  HMMA.16816.F32 R16, R4.reuse, R90, R16 ;  /* 0x0000005a0410723c */ /* 0x040fe80000001810 */
[----:B------:R-:W2:Y:S04]  /*2020*/  MUFU.TANH R31, R31 ;  /* 0x0000001f001f7308 */ /* 0x000ea80000002400 */
[C---:B------:R-:W-:Y:S03]  /*2030*/  HMMA.16816.F32 R56, R4.reuse, R54, R56 ;  /* 0x000000360438723c */ /* 0x040fe60000001838 */
[----:B------:R-:W-:Y:S01]  /*2040*/  FMUL.FTZ R12, R12, UR10 ;  /* 0x0000000a0c0c7c20 */ /* 0x000fe20008410000 */
[----:B------:R-:W-:Y:S01]  /*2050*/  FMUL.FTZ R13, R13, UR10 ;  /* 0x0000000a0d0d7c20 */ /* 0x000fe20008410000 */
[----:B------:R-:W-:Y:S01]  /*2060*/  MUFU.TANH R208, R64 ;  /* 0x0000004000d07308 */ /* 0x000fe20000002400 */
[----:B----4-:R-:W-:Y:S01]  /*2070*/  FMUL.FTZ R30, R137, UR10 ;  /* 0x0000000a891e7c20 */ /* 0x010fe20008410000 */
[----:B------:R-:W-:Y:S01]  /*2080*/  FMUL.FTZ R14, R14, UR10 ;  /* 0x0000000a0e0e7c20 */ /* 0x000fe20008410000 */
[----:B------:R-:W-:Y:S01]  /*2090*/  HMMA.16816.F32 R48, R4, R46, R48 ;  /* 0x0000002e0430723c */ /* 0x000fe20000001830 */
[----:B------:R-:W-:-:S02]  /*20a0*/  FMUL.FTZ R15, R15, UR10 ;  /* 0x0000000a0f0f7c20 */ /* 0x000fc40008410000 */
[----:B------:R-:W-:Y:S01]  /*20b0*/  FMUL.FTZ R16, R16, UR10 ;  /* 0x0000000a10107c20 */ /* 0x000fe20008410000 */
[----:B------:R-:W-:Y:S01]  /*20c0*/  FMUL.FTZ R17, R17, UR10 ;  /* 0x0000000a11117c20 */ /* 0x000fe20008410000 */
[----:B------:R-:W4:Y:S01]  /*20d0*/  MUFU.TANH R30, R30 ;  /* 0x0000001e001e7308 */ /* 0x000f220000002400 */
[----:B------:R-:W-:Y:S01]  /*20e0*/  FMUL.FTZ R18, R18, UR10 ;  /* 0x0000000a12127c20 */ /* 0x000fe20008410000 */
[----:B------:R-:W-:Y:S01]  /*20f0*/  FMUL.FTZ R19, R19, UR10 ;  /* 0x0000000a13137c20 */ /* 0x000fe20008410000 */
[----:B------:R-:W-:Y:S01]  /*2100*/  HMMA.16816.F32 R8, R4, R38, R8 ;  /* 0x000000260408723c */ /* 0x000fe20000001808 */
[----:B-1----:R-:W-:Y:S02]  /*2110*/  FMNMX3.FTZ R4, R148, R68, R22, !PT ;  /* 0x0000004494047276 */ /* 0x002fe40007810016 */
[----:B------:R-:W-:Y:S01]  /*2120*/  FMUL.FTZ R56, R56, UR10 ;  /* 0x0000000a38387c20 */ /* 0x000fe20008410000 */
[----:B------:R-:W-:Y:S01]  /*2130*/  FMUL.FTZ R57, R57, UR10 ;  /* 0x0000000a39397c20 */ /* 0x000fe20008410000 */
[----:B------:R1:W1:Y:S01]  /*2140*/  MUFU.TANH R94, R12 ;  /* 0x0000000c005e7308 */ /* 0x0002620000002400 */
[----:B---3--:R-:W-:Y:S01]  /*2150*/  FMNMX3.FTZ R2, R4, R23, R204, !PT ;  /* 0x0000001704027276 */ /* 0x008fe200078100cc */
[----:B------:R-:W-:Y:S01]  /*2160*/  FMUL.FTZ R58, R58, UR10 ;  /* 0x0000000a3a3a7c20 */ /* 0x000fe20008410000 */
[----:B------:R-:W-:Y:S01]  /*2170*/  FMNMX3.FTZ R4, R155, R154, R52, !PT ;  /* 0x0000009a9b047276 */ /* 0x000fe20007810034 */
[----:B------:R-:W-:Y:S01]  /*2180*/  FMUL.FTZ R59, R59, UR10 ;  /* 0x0000000a3b3b7c20 */ /* 0x000fe20008410000 */
[----:B--2---:R-:W-:Y:S01]  /*2190*/  FMNMX3.FTZ R2, R2, R203, R31, !PT ;  /* 0x000000cb02027276 */ /* 0x004fe2000781001f */
[----:B------:R-:W-:Y:S01]  /*21a0*/  FMUL.FTZ R48, R48, UR10 ;  /* 0x0000000a30307c20 */ /* 0x000fe20008410000 */
[----:B------:R-:W-:Y:S01]  /*21b0*/  FMNMX3.FTZ R4, R4, R45, R133, !PT ;  /* 0x0000002d04047276 */ /* 0x000fe20007810085 */
[----:B------:R-:W2:Y:S01]  /*21c0*/  MUFU.TANH R95, R13 ;  /* 0x0000000d005f7308 */ /* 0x000ea20000002400 */
[----:B------:R-:W-:Y:S01]  /*21d0*/  FMUL.FTZ R49, R49, UR10 ;  /* 0x0000000a31317c20 */ /* 0x000fe20008410000 */
[----:B----4-:R-:W-:Y:S01]  /*21e0*/  FMNMX3.FTZ R2, R2, R30, R174, !PT ;  /* 0x0000001e02027276 */ /* 0x010fe200078100ae */
[----:B------:R-:W-:Y:S01]  /*21f0*/  FMUL.FTZ R50, R50, UR10 ;  /* 0x0000000a32327c20 */ /* 0x000fe20008410000 */
[----:B------:R-:W-:Y:S01]  /*2200*/  FMNMX3.FTZ R4, R4, R132, R41, !PT ;  /* 0x0000008404047276 */ /* 0x000fe20007810029 */
[----:B------:R-:W-:Y:S01]  /*2210*/  FMUL.FTZ R51, R51, UR10 ;  /* 0x0000000a33337c20 */ /* 0x000fe20008410000 */
[----:B------:R-:W-:Y:S01]  /*2220*/  FMUL.FTZ R8, R8, UR10 ;  /* 0x0000000a08087c20 */ /* 0x000fe20008410000 */
[----:B------:R-:W-:Y:S01]  /*2230*/  FMUL.FTZ R9, R9, UR10 ;  /* 0x0000000a09097c20 */ /* 0x000fe20008410000 */
[----:B------:R-:W3:Y:S01]  /*2240*/  MUFU.TANH R216, R16 ;  /* 0x0000001000d87308 */ /* 0x000ee20000002400 */
[----:B-1----:R-:W-:-:S02]  /*2250*/  FMNMX3.FTZ R12, R150, R149, R60, !PT ;  /* 0x00000095960c7276 */ /* 0x002fc4000781003c */
[----:B------:R-:W-:Y:S02]  /*2260*/  FMNMX3.FTZ R2, R2, R84, R94, !PT ;  /* 0x0000005402027276 */ /* 0x000fe4000781005e */
[----:B------:R-:W-:-:S03]  /*2270*/  FMNMX3.FTZ R12, R12, R53, R141, !PT ;  /* 0x000000350c0c7276 */ /* 0x000fc6000781008d */
[----:B------:R-:W1:Y:S01]  /*2280*/  MUFU.TANH R215, R17 ;  /* 0x0000001100d77308 */ /* 0x000e620000002400 */
[----:B------:R-:W-:Y:S02]  /*2290*/  FMNMX3.FTZ R12, R12, R140, R40, !PT ;  /* 0x0000008c0c0c7276 */ /* 0x000fe40007810028 */
[----:B--2---:R-:W-:Y:S02]  /*22a0*/  FMNMX3.FTZ R2, R2, R95, R166, !PT ;  /* 0x0000005f02027276 */ /* 0x004fe400078100a6 */
[----:B------:R-:W-:-:S03]  /*22b0*/  FMNMX3.FTZ R12, R12, R44, R27, !PT ;  /* 0x0000002c0c0c7276 */ /* 0x000fc6000781001b */
[----:B------:R2:W-:Y:S01]  /*22c0*/  MUFU.TANH R106, R20 ;  /* 0x00000014006a7308 */ /* 0x0005e20000002400 */
[----:B------:R-:W-:Y:S02]  /*22d0*/  FMNMX3.FTZ R12, R12, R92, R214, !PT ;  /* 0x0000005c0c0c7276 */ /* 0x000fe400078100d6 */
[----:B---3--:R-:W-:Y:S02]  /*22e0*/  FMNMX3.FTZ R2, R2, R165, R216, !PT ;  /* 0x000000a502027276 */ /* 0x008fe400078100d8 */
[----:B------:R-:W-:-:S03]  /*22f0*/  FMNMX3.FTZ R12, R12, R213, R98, !PT ;  /* 0x000000d50c0c7276 */ /* 0x000fc60007810062 */
[----:B------:R-:W3:Y:S01]  /*2300*/  MUFU.TANH R21, R21 ;  /* 0x0000001500157308 */ /* 0x000ee20000002400 */
[----:B------:R-:W-:Y:S02]  /*2310*/  FMNMX3.FTZ R12, R12, R93, R206, !PT ;  /* 0x0000005d0c0c7276 */ /* 0x000fe400078100ce */
[----:B-1----:R-:W-:Y:S02]  /*2320*/  FMNMX3.FTZ R2, R2, R215, R122, !PT ;  /* 0x000000d702027276 */ /* 0x002fe4000781007a */
[----:B------:R-:W-:-:S03]  /*2330*/  FMNMX3.FTZ R12, R12, R205, R164, !PT ;  /* 0x000000cd0c0c7276 */ /* 0x000fc600078100a4 */
[----:B------:R-:W1:Y:S01]  /*2340*/  MUFU.TANH R210, R65 ;  /* 0x0000004100d27308 */ /* 0x000e620000002400 */
[----:B------:R-:W-:Y:S01]  /*2350*/  FMNMX3.FTZ R2, R2, R121, R208, !PT ;  /* 0x0000007902027276 */ /* 0x000fe200078100d0 */
[----:B--2---:R-:W-:Y:S01]  /*2360*/  FMUL.FTZ R20, R147, UR10 ;  /* 0x0000000a93147c20 */ /* 0x004fe20008410000 */
[----:B------:R-:W-:-:S04]  /*2370*/  FMNMX3.FTZ R12, R12, R125, R176, !PT ;  /* 0x0000007d0c0c7276 */ /* 0x000fc800078100b0 */
[----:B------:R-:W-:Y:S01]  /*2380*/  FMNMX3.FTZ R12, R12, R175, R118, !PT ;  /* 0x000000af0c0c7276 */ /* 0x000fe20007810076 */
[----:B------:R2:W-:Y:S01]  /*2390*/  MUFU.TANH R169, R29 ;  /* 0x0000001d00a97308 */ /* 0x0005e20000002400 */
[----:B---3--:R-:W-:-:S07]  /*23a0*/  FMNMX3.FTZ R13, R153, R152, R21, !PT ;  /* 0x00000098990d7276 */ /* 0x008fce0007810015 */
[----:B------:R-:W3:Y:S01]  /*23b0*/  MUFU.TANH R20, R20 ;  /* 0x0000001400147308 */ /* 0x000ee20000002400 */
[----:B-1----:R-:W-:-:S07]  /*23c0*/  FMNMX3.FTZ R2, R2, R210, R114, !PT ;  /* 0x000000d202027276 */ /* 0x002fce0007810072 */
[----:B------:R-:W1:Y:S01]  /*23d0*/  MUFU.TANH R180, R56 ;  /* 0x0000003800b47308 */ /* 0x000e620000002400 */
[----:B--2---:R-:W-:-:S07]  /*23e0*/  FMUL.FTZ R29, R138, UR10 ;  /* 0x0000000a8a1d7c20 */ /* 0x004fce0008410000 */
[----:B------:R2:W4:Y:S01]  /*23f0*/  MUFU.TANH R170, R28 ;  /* 0x0000001c00aa7308 */ /* 0x0005220000002400 */
[----:B---3--:R-:W-:-:S07]  /*2400*/  FMNMX3.FTZ R13, R13, R20, R200, !PT ;  /* 0x000000140d0d7276 */ /* 0x008fce00078100c8 */
[----:B------:R-:W3:Y:S01]  /*2410*/  MUFU.TANH R29, R29 ;  /* 0x0000001d001d7308 */ /* 0x000ee20000002400 */
[----:B-1----:R-:W-:-:S07]  /*2420*/  FMNMX3.FTZ R2, R2, R113, R180, !PT ;  /* 0x0000007102027276 */ /* 0x002fce00078100b4 */
[----:B------:R1:W-:Y:S01]  /*2430*/  MUFU.TANH R209, R67 ;  /* 0x0000004300d17308 */ /* 0x0003e20000002400 */
[----:B--2---:R-:W-:Y:S01]  /*2440*/  FMUL.FTZ R28, R139, UR10 ;  /* 0x0000000a8b1c7c20 */ /* 0x004fe20008410000 */
[----:B----4-:R-:W-:-:S04]  /*2450*/  FMNMX3.FTZ R12, R12, R117, R170, !PT ;  /* 0x000000750c0c7276 */ /* 0x010fc800078100aa */
[----:B------:R-:W-:Y:S02]  /*2460*/  FMNMX3.FTZ R12, R12, R169, R108, !PT ;  /* 0x000000a90c0c7276 */ /* 0x000fe4000781006c */
[----:B------:R-:W2:Y:S01]  /*2470*/  MUFU.TANH R182, R57 ;  /* 0x0000003900b67308 */ /* 0x000ea20000002400 */
[----:B---3--:R-:W-:Y:S02]  /*2480*/  FMNMX3.FTZ R13, R13, R183, R29, !PT ;  /* 0x000000b70d0d7276 */ /* 0x008fe4000781001d */
[----:B------:R-:W-:-:S05]  /*2490*/  FMNMX3.FTZ R12, R12, R107, R106, !PT ;  /* 0x0000006b0c0c7276 */ /* 0x000fca000781006a */
[----:B------:R-:W3:Y:S01]  /*24a0*/  MUFU.TANH R28, R28 ;  /* 0x0000001c001c7308 */ /* 0x000ee20000002400 */
[----:B------:R-:W-:Y:S01]  /*24b0*/  FMNMX3.FTZ R12, R12, R103, R86, !PT ;  /* 0x000000670c0c7276 */ /* 0x000fe20007810056 */
[----:B-1----:R-:W-:Y:S01]  /*24c0*/  FMUL.FTZ R67, R10, UR10 ;  /* 0x0000000a0a437c20 */ /* 0x002fe20008410000 */
[----:B------:R-:W-:-:S04]  /*24d0*/  FMNMX3.FTZ R10, R4, R37, R26, !PT ;  /* 0x00000025040a7276 */ /* 0x000fc8000781001a */
[----:B------:R-:W-:Y:S01]  /*24e0*/  FMNMX3.FTZ R10, R10, R25, R89, !PT ;  /* 0x000000190a0a7276 */ /* 0x000fe20007810059 */
[----:B------:R-:W1:Y:S01]  /*24f0*/  MUFU.TANH R177, R48 ;  /* 0x0000003000b17308 */ /* 0x000e620000002400 */
[----:B--2---:R-:W-:Y:S02]  /*2500*/  FMNMX3.FTZ R2, R2, R182, R110, !PT ;  /* 0x000000b602027276 */ /* 0x004fe4000781006e */
[----:B------:R-:W-:-:S05]  /*2510*/  FMNMX3.FTZ R10, R10, R88, R97, !PT ;  /* 0x000000580a0a7276 */ /* 0x000fca0007810061 */
[----:B------:R-:W2:Y:S01]  /*2520*/  MUFU.TANH R91, R14 ;  /* 0x0000000e005b7308 */ /* 0x000ea20000002400 */
        /* <DEDUP_REMOVED lines=8> */
[----:B------:R-:W-:Y:S02]  /*25b0*/  FMNMX3.FTZ R10, R10, R115, R167, !PT ;  /* 0x000000730a0a7276 */ /* 0x000fe400078100a7 */
[----:B--2---:R-:W-:Y:S02]  /*25c0*/  FMNMX3.FTZ R13, R13, R171, R91, !PT ;  /* 0x000000ab0d0d7276 */ /* 0x004fe4000781005b */
[----:B------:R-:W-:-:S03]  /*25d0*/  FMNMX3.FTZ R10, R10, R168, R105, !PT ;  /* 0x000000a80a0a7276 */ /* 0x000fc60007810069 */
[----:B------:R-:W2:Y:S01]  /*25e0*/  MUFU.TANH R73, R8 ;  /* 0x0000000800497308 */ /* 0x000ea20000002400 */
[----:B---3--:R-:W-:-:S07]  /*25f0*/  FMNMX3.FTZ R2, R2, R201, R75, !PT ;  /* 0x000000c902027276 */ /* 0x008fce000781004b */
[----:B------:R-:W3:Y:S01]  /*2600*/  MUFU.TANH R82, R32 ;  /* 0x0000002000527308 */ /* 0x000ee20000002400 */
[----:B-1----:R-:W-:-:S07]  /*2610*/  FMNMX3.FTZ R13, R13, R90, R129, !PT ;  /* 0x0000005a0d0d7276 */ /* 0x002fce0007810081 */
[----:B------:R-:W1:Y:S01]  /*2620*/  MUFU.TANH R212, R18 ;  /* 0x0000001200d47308 */ /* 0x000e620000002400 */
[----:B--2---:R-:W-:-:S07]  /*2630*/  FMNMX3.FTZ R2, R2, R74, R73, !PT ;  /* 0x0000004a02027276 */ /* 0x004fce0007810049 */
[----:B------:R-:W2:Y:S01]  /*2640*/  MUFU.TANH R72, R9 ;  /* 0x0000000900487308 */ /* 0x000ea20000002400 */
[----:B---3--:R-:W-:-:S07]  /*2650*/  FMNMX3.FTZ R12, R12, R85, R82, !PT ;  /* 0x000000550c0c7276 */ /* 0x008fce0007810052 */
[----:B------:R3:W4:Y:S01]  /*2660*/  MUFU.TANH R81, R33 ;  /* 0x0000002100517308 */ /* 0x0007220000002400 */
[----:B-1----:R-:W-:-:S07]  /*2670*/  FMNMX3.FTZ R13, R13, R128, R212, !PT ;  /* 0x000000800d0d7276 */ /* 0x002fce00078100d4 */
[----:B------:R3:W1:Y:S01]  /*2680*/  MUFU.TANH R77, R34 ;  /* 0x00000022004d7308 */ /* 0x0006620000002400 */
[----:B--2---:R-:W-:-:S07]  /*2690*/  FMNMX.FTZ R2, R72, R2, !PT ;  /* 0x0000000248027209 */ /* 0x004fce0007810000 */
[----:B------:R3:W2:Y:S08]  /*26a0*/  MUFU.TANH R76, R35 ;  /* 0x00000023004c7308 */ /* 0x0006b00000002400 */
[----:B------:R3:W1:Y:S08]  /*26b0*/  MUFU.TANH R211, R19 ;  /* 0x0000001300d37308 */ /* 0x0006700000002400 */
[----:B------:R3:W1:Y:S08]  /*26c0*/  MUFU.TANH R207, R66 ;  /* 0x0000004200cf7308 */ /* 0x0006700000002400 */
[----:B------:R3:W1:Y:S08]  /*26d0*/  MUFU.TANH R179, R58 ;  /* 0x0000003a00b37308 */ /* 0x0006700000002400 */
[----:B------:R3:W1:Y:S08]  /*26e0*/  MUFU.TANH R178, R59 ;  /* 0x0000003b00b27308 */ /* 0x0006700000002400 */
[----:B------:R3:W1:Y:S08]  /*26f0*/  MUFU.TANH R131, R50 ;  /* 0x0000003200837308 */ /* 0x0006700000002400 */
[----:B------:R3:W1:Y:S01]  /*2700*/  MUFU.TANH R130, R51 ;  /* 0x0000003300827308 */ /* 0x0006620000002400 */
[----:B------:R-:W-:Y:S06]  /*2710*/  BAR.SYNC.DEFER_BLOCKING 0x0 ;  /* 0x0000000000007b1d */ /* 0x000fec0000010000 */
[----:B--2-4-:R-:W-:Y:S05]  /*2720*/  @!P3 BRA `(.L_x_576) ;  /* 0x000000000068b947 */ /* 0x014fea0003800000 */
        /* <DEDUP_REMOVED lines=9> */
[----:B---3--:R-:W-:-:S02]  /*27c0*/  LEA.HI.X R33, R8, R192, R6, 0x1, P2 ;  /* 0x000000c008217211 */ /* 0x008fc400010f0c06 */
        /* <DEDUP_REMOVED lines=16> */
.L_x_576:
[----:B-1----:R-:W-:Y:S01]  /*28d0*/  FMNMX3.FTZ R4, R13, R211, R120, !PT ;  /* 0x000000d30d047276 */ /* 0x002fe20007810078 */
[----:B------:R-:W1:Y:S01]  /*28e0*/  MUFU.TANH R67, R67 ;  /* 0x0000004300437308 */ /* 0x000e620000002400 */
[----:B------:R-:W-:Y:S01]  /*28f0*/  FMUL.FTZ R11, R11, UR10 ;  /* 0x0000000a0b0b7c20 */ /* 0x000fe20008410000 */
[----:B------:R-:W-:Y:S01]  /*2900*/  FMNMX.FTZ R12, R81, R12, !PT ;  /* 0x0000000c510c7209 */ /* 0x000fe20007810000 */
[----:B------:R-:W4:Y:S01]  /*2910*/  SHFL.BFLY PT, R9, R2, 0x2, 0x1f ;  /* 0x0c401f0002097f89 */ /* 0x000f2200000e0000 */
[----:B------:R-:W-:Y:S01]  /*2920*/  FMNMX3.FTZ R4, R4, R119, R207, !PT ;  /* 0x0000007704047276 */ /* 0x000fe200078100cf */
[----:B------:R-:W5:Y:S01]  /*2930*/  LDCU UR10, c[0x0][0x45c] ;  /* 0x00008b80ff0a77ac */ /* 0x000f620008000800 */
[----:B------:R-:W-:Y:S01]  /*2940*/  FMNMX3.FTZ R6, R10, R104, R101, !PT ;  /* 0x000000680a067276 */ /* 0x000fe20007810065 */
[----:B------:R-:W5:Y:S01]  /*2950*/  SHFL.BFLY PT, R8, R12, 0x2, 0x1f ;  /* 0x0c401f000c087f89 */ /* 0x000f6200000e0000 */
[----:B------:R-:W-:Y:S01]  /*2960*/  FMNMX3.FTZ R4, R4, R209, R112, !PT ;  /* 0x000000d104047276 */ /* 0x000fe20007810070 */
[----:B---3--:R-:W3:Y:S01]  /*2970*/  MUFU.TANH R66, R11 ;  /* 0x0000000b00427308 */ /* 0x008ee20000002400 */
[----:B------:R-:W-:-:S02]  /*2980*/  FMNMX3.FTZ R6, R6, R100, R83, !PT ;  /* 0x0000006406067276 */ /* 0x000fc40007810053 */
[----:B------:R-:W-:Y:S02]  /*2990*/  FMNMX3.FTZ R4, R4, R111, R179, !PT ;  /* 0x0000006f04047276 */ /* 0x000fe400078100b3 */
[----:B------:R-:W-:Y:S02]  /*29a0*/  FMNMX3.FTZ R6, R6, R79, R77, !PT ;  /* 0x0000004f06067276 */ /* 0x000fe4000781004d */
[----:B------:R-:W-:Y:S02]  /*29b0*/  FMNMX3.FTZ R4, R4, R178, R102, !PT ;  /* 0x000000b204047276 */ /* 0x000fe40007810066 */
[----:B------:R-:W-:Y:S02]  /*29c0*/  FMNMX.FTZ R6, R76, R6, !PT ;  /* 0x000000064c067209 */ /* 0x000fe40007810000 */
[----:B------:R-:W-:Y:S02]  /*29d0*/  FMNMX3.FTZ R4, R4, R99, R131, !PT ;  /* 0x0000006304047276 */ /* 0x000fe40007810083 */
[----:B------:R-:W-:Y:S01]  /*29e0*/  LOP3.LUT R186, R0, 0x120, R78, 0xf8, !PT ;  /* 0x0000012000ba7812 */ /* 0x000fe200078ef84e */
[----:B------:R-:W5:Y:S01]  /*29f0*/  SHFL.BFLY PT, R7, R6, 0x2, 0x1f ;  /* 0x0c401f0006077f89 */ /* 0x000f6200000e0000 */
[----:B------:R-:W-:-:S02]  /*2a00*/  FMNMX3.FTZ R4, R4, R130, R70, !PT ;  /* 0x0000008204047276 */ /* 0x000fc40007810046 */
[----:B------:R-:W-:Y:S02]  /*2a10*/  LEA R186, R186, UR4, 0x1 ;  /* 0x00000004baba7c11 */ /* 0x000fe4000f8e08ff */
[----:B-1----:R-:W-:Y:S02]  /*2a20*/  FMNMX3.FTZ R4, R4, R69, R67, !PT ;  /* 0x0000004504047276 */ /* 0x002fe40007810043 */
[----:B----4-:R-:W-:Y:S01]  /*2a30*/  FMNMX.FTZ R9, R2, R9, !PT ;  /* 0x0000000902097209 */ /* 0x010fe20007810000 */
[----:B--2---:R-:W-:Y:S01]  /*2a40*/  LDSM.16.MT88.4 R16, [R186+0x4800] ;  /* 0x00480000ba10783b */ /* 0x004fe20000004200 */
[----:B---3--:R-:W-:Y:S02]  /*2a50*/  FMNMX.FTZ R4, R66, R4, !PT ;  /* 0x0000000442047209 */ /* 0x008fe40007810000 */
[----:B-----5:R-:W-:Y:S01]  /*2a60*/  FMNMX.FTZ R8, R12, R8, !PT ;  /* 0x000000080c087209 */ /* 0x020fe20007810000 */
[----:B------:R-:W1:Y:S01]  /*2a70*/  SHFL.BFLY PT, R36, R9, 0x1, 0x1f ;  /* 0x0c201f0009247f89 */ /* 0x000e6200000e0000 */
[----:B------:R-:W-:-:S03]  /*2a80*/  IADD3 R184, PT, PT, R3, R186, RZ ;  /* 0x000000ba03b87210 */ /* 0x000fc60007ffe0ff */
[----:B------:R-:W2:Y:S04]  /*2a90*/  SHFL.BFLY PT, R5, R4, 0x2, 0x1f ;  /* 0x0c401f0004057f89 */ /* 0x000ea800000e0000 */
[----:B------:R-:W3:Y:S01]  /*2aa0*/  SHFL.BFLY PT, R2, R8, 0x1, 0x1f ;  /* 0x0c201f0008027f89 */ /* 0x000ee200000e0000 */
[----:B------:R-:W-:-:S03]  /*2ab0*/  FMNMX.FTZ R7, R6, R7, !PT ;  /* 0x0000000706077209 */ /* 0x000fc60007810000 */
[----:B------:R-:W-:Y:S04]  /*2ac0*/  LDSM.16.MT88.4 R12, [R184+0x4400] ;  /* 0x00440000b80c783b */ /* 0x000fe80000004200 */
[----:B------:R-:W4:Y:S01]  /*2ad0*/  SHFL.BFLY PT, R6, R7, 0x1, 0x1f ;  /* 0x0c201f0007067f89 */ /* 0x000f2200000e0000 */
[----:B-1----:R-:W-:Y:S02]  /*2ae0*/  FMNMX.FTZ R36, R9, R36, !PT ;  /* 0x0000002409247209 */ /* 0x002fe40007810000 */
[----:B--2---:R-:W-:-:S03]  /*2af0*/  FMNMX.FTZ R5, R4, R5, !PT ;  /* 0x0000000504057209 */ /* 0x004fc60007810000 */
[C---:B------:R-:W-:Y:S01]  /*2b00*/  FMUL.FTZ R71, R36.reuse, UR10 ;  /* 0x0000000a24477c20 */ /* 0x040fe20008410000 */
[----:B------:R-:W-:Y:S02]  /*2b10*/  FSETP.NEU.FTZ.AND P1, PT, R36, -INF , PT ;  /* 0xff8000002400780b */ /* 0x000fe40003f3d000 */
[----:B---3--:R-:W-:Y:S01]  /*2b20*/  FMNMX.FTZ R2, R8, R2, !PT ;  /* 0x0000000208027209 */ /* 0x008fe20007810000 */
[----:B------:R-:W1:Y:S01]  /*2b30*/  SHFL.BFLY PT, R4, R5, 0x1, 0x1f ;  /* 0x0c201f0005047f89 */ /* 0x000e6200000e0000 */
[----:B------:R-:W-:Y:S02]  /*2b40*/  FSEL R71, R71, RZ, P1 ;  /* 0x000000ff47477208 */ /* 0x000fe40000800000 */
[C---:B------:R-:W-:Y:S01]  /*2b50*/  FSETP.NEU.FTZ.AND P0, PT, R2.reuse, -INF , PT ;  /* 0xff8000000200780b */ /* 0x040fe20003f1d000 */
[----:B------:R-:W-:Y:S02]  /*2b60*/  FMUL.FTZ R80, R2, UR10 ;  /* 0x0000000a02507c20 */ /* 0x000fe40008410000 */
[--C-:B------:R-:W-:Y:S01]  /*2b70*/  FFMA.FTZ R57, R148, UR10, -R71.reuse ;  /* 0x0000000a94397c23 */ /* 0x100fe20008010847 */
[--C-:B------:R-:W-:Y:S01]  /*2b80*/  FFMA.FTZ R65, R68, UR10, -R71.reuse ;  /* 0x0000000a44417c23 */ /* 0x100fe20008010847 */
[----:B----4-:R-:W-:Y:S01]  /*2b90*/  FMNMX.FTZ R0, R7, R6, !PT ;  /* 0x0000000607007209 */ /* 0x010fe20007810000 */
[--C-:B------:R-:W-:Y:S01]  /*2ba0*/  FFMA.FTZ R64, R22, UR10, -R71.reuse ;  /* 0x0000000a16407c23 */ /* 0x100fe20008010847 */
[----:B------:R-:W-:Y:S01]  /*2bb0*/  FSEL R80, R80, RZ, P0 ;  /* 0x000000ff50507208 */ /* 0x000fe20000000000 */
[--C-:B------:R-:W-:Y:S01]  /*2bc0*/  FFMA.FTZ R56, R23, UR10, -R71.reuse ;  /* 0x0000000a17387c23 */ /* 0x100fe20008010847 */
[C---:B------:R-:W-:Y:S01]  /*2bd0*/  FSETP.NEU.FTZ.AND P0, PT, R0.reuse, -INF , PT ;  /* 0xff8000000000780b */ /* 0x040fe20003f1d000 */
[----:B------:R-:W-:Y:S01]  /*2be0*/  FMUL.FTZ R78, R0, UR10 ;  /* 0x0000000a004e7c20 */ /* 0x000fe20008410000 */
[----:B------:R-:W-:Y:S01]  /*2bf0*/  MUFU.EX2 R57, R57 ;  /* 0x0000003900397308 */ /* 0x000fe20000000800 */
[--C-:B------:R-:W-:Y:S01]  /*2c00*/  FFMA.FTZ R59, R150, UR10, -R80.reuse ;  /* 0x0000000a963b7c23 */ /* 0x100fe20008010850 */
[--C-:B------:R-:W-:Y:S01]  /*2c10*/  FFMA.FTZ R58, R149, UR10, -R80.reuse ;  /* 0x0000000a953a7c23 */ /* 0x100fe20008010850 */
[--C-:B------:R-:W-:Y:S01]  /*2c20*/  FFMA.FTZ R51, R60, UR10, -R80.reuse ;  /* 0x0000000a3c337c23 */ /* 0x100fe20008010850 */
[----:B------:R-:W2:Y:S01]  /*2c30*/  LDSM.16.MT88.4 R148, [R186+0x4000] ;  /* 0x00400000ba94783b */ /* 0x000ea20000004200 */
[----:B------:R-:W-:Y:S01]  /*2c40*/  FSEL R78, R78, RZ, P0 ;  /* 0x000000ff4e4e7208 */ /* 0x000fe20000000000 */
[--C-:B------:R-:W-:Y:S01]  /*2c50*/  FFMA.FTZ R53, R53, UR10, -R80.reuse ;  /* 0x0000000a35357c23 */ /* 0x100fe20008010850 */
[----:B------:R-:W-:Y:S01]  /*2c60*/  MUFU.EX2 R59, R59 ;  /* 0x0000003b003b7308 */ /* 0x000fe20000000800 */
[--C-:B------:R-:W-:Y:S01]  /*2c70*/  FFMA.FTZ R34, R44, UR10, -R80.reuse ;  /* 0x0000000a2c227c23 */ /* 0x100fe20008010850 */
[----:B------:R-:W-:Y:S01]  /*2c80*/  FFMA.FTZ R46, R141, UR10, -R80 ;  /* 0x0000000a8d2e7c23 */ /* 0x000fe20008010850 */
[----:B-1----:R-:W-:Y:S01]  /*2c90*/  FMNMX.FTZ R3, R5, R4, !PT ;  /* 0x0000000405037209 */ /* 0x002fe20007810000 */
[--C-:B------:R-:W-:Y:S01]  /*2ca0*/  FFMA.FTZ R61, R155, UR10, -R78.reuse ;  /* 0x0000000a9b3d7c23 */ /* 0x100fe2000801084e */
[----:B------:R-:W1:Y:S01]  /*2cb0*/  LDSM.16.MT88.4 R4, [R184+0x4000] ;  /* 0x00400000b804783b */ /* 0x000e620000004200 */
[--C-:B------:R-:W-:Y:S01]  /*2cc0*/  FFMA.FTZ R60, R154, UR10, -R78.reuse ;  /* 0x0000000a9a3c7c23 */ /* 0x100fe2000801084e */
[C---:B------:R-:W-:Y:S01]  /*2cd0*/  FSETP.NEU.FTZ.AND P0, PT, R3.reuse, -INF , PT ;  /* 0xff8000000300780b */ /* 0x040fe20003f1d000 */
[----:B------:R-:W-:Y:S01]  /*2ce0*/  FMUL.FTZ R8, R3, UR10 ;  /* 0x0000000a03087c20 */ /* 0x000fe20008410000 */
[--C-:B------:R-:W-:Y:S01]  /*2cf0*/  FFMA.FTZ R52, R52, UR10, -R78.reuse ;  /* 0x0000000a34347c23 */ /* 0x100fe2000801084e */
[----:B------:R-:W-:Y:S01]  /*2d00*/  FFMA.FTZ R45, R45, UR10, -R78 ;  /* 0x0000000a2d2d7c23 */ /* 0x000fe2000801084e */
[----:B------:R-:W3:Y:S01]  /*2d10*/  MUFU.EX2 R58, R58 ;  /* 0x0000003a003a7308 */ /* 0x000ee20000000800 */
[----:B------:R-:W-:Y:S01]  /*2d20*/  FFMA.FTZ R39, R40, UR10, -R80 ;  /* 0x0000000a28277c23 */ /* 0x000fe20008010850 */
[----:B------:R-:W-:Y:S01]  /*2d30*/  FSEL R68, R8, RZ, P0 ;  /* 0x000000ff08447208 */ /* 0x000fe20000000000 */
[--C-:B------:R-:W-:Y:S01]  /*2d40*/  FFMA.FTZ R44, R133, UR10, -R78.reuse ;  /* 0x0000000a852c7c23 */ /* 0x100fe2000801084e */
[----:B------:R-:W-:Y:S01]  /*2d50*/  MUFU.EX2 R51, R51 ;  /* 0x0000003300337308 */ /* 0x000fe20000000800 */
[--C-:B------:R-:W-:Y:S01]  /*2d60*/  FFMA.FTZ R38, R132, UR10, -R78.reuse ;  /* 0x0000000a84267c23 */ /* 0x100fe2000801084e */
[----:B------:R-:W-:Y:S01]  /*2d70*/  FFMA.FTZ R32, R37, UR10, -R78 ;  /* 0x0000000a25207c23 */ /* 0x000fe2000801084e */
[--C-:B------:R-:W-:Y:S01]  /*2d80*/  FFMA.FTZ R55, R21, UR10, -R68.reuse ;  /* 0x0000000a15377c23 */ /* 0x100fe20008010844 */
[----:B------:R-:W4:Y:S01]  /*2d90*/  MUFU.EX2 R53, R53 ;  /* 0x0000003500357308 */ /* 0x000f220000000800 */
[--C-:B------:R-:W-:Y:S01]  /*2da0*/  FFMA.FTZ R54, R20, UR10, -R68.reuse ;  /* 0x0000000a14367c23 */ /* 0x100fe20008010844 */
[--C-:B------:R-:W-:Y:S01]  /*2db0*/  FFMA.FTZ R63, R153, UR10, -R68.reuse ;  /* 0x0000000a993f7c23 */ /* 0x100fe20008010844 */
[----:B------:R-:W5:Y:S01]  /*2dc0*/  LDSM.16.MT88.4 R20, [R186+0x4400] ;  /* 0x00440000ba14783b */ /* 0x000f620000004200 */
[----:B------:R-:W-:Y:S01]  /*2dd0*/  MUFU.EX2 R61, R61 ;  /* 0x0000003d003d7308 */ /* 0x000fe20000000800 */
[----:B------:R-:W-:Y:S01]  /*2de0*/  FFMA.FTZ R62, R152, UR10, -R68 ;  /* 0x0000000a983e7c23 */ /* 0x000fe20008010844 */
[----:B---3--:R-:W-:Y:S01]  /*2df0*/  F2FP.F16.F32.PACK_AB R136, R58, R59 ;  /* 0x0000003b3a88723e */ /* 0x008fe200000000ff */
[----:B------:R-:W-:Y:S01]  /*2e00*/  FFMA.FTZ R140, R140, UR10, -R80 ;  /* 0x0000000a8c8c7c23 */ /* 0x000fe20008010850 */
[----:B------:R-:W3:Y:S01]  /*2e10*/  MUFU.EX2 R60, R60 ;  /* 0x0000003c003c7308 */ /* 0x000ee20000000800 */
[----:B------:R-:W-:Y:S01]  /*2e20*/  FFMA.FTZ R41, R41, UR10, -R78 ;  /* 0x0000000a29297c23 */ /* 0x000fe2000801084e */
[--C-:B------:R-:W-:Y:S01]  /*2e30*/  FFMA.FTZ R50, R204, UR10, -R71.reuse ;  /* 0x0000000acc327c23 */ /* 0x100fe20008010847 */
[--C-:B------:R-:W-:Y:S01]  /*2e40*/  FFMA.FTZ R49, R203, UR10, -R71.reuse ;  /* 0x0000000acb317c23 */ /* 0x100fe20008010847 */
[----:B------:R-:W-:Y:S01]  /*2e50*/  MUFU.EX2 R52, R52 ;  /* 0x0000003400347308 */ /* 0x000fe20000000800 */
[--C-:B------:R-:W-:Y:S01]  /*2e60*/  FFMA.FTZ R43, R31, UR10, -R71.reuse ;  /* 0x0000000a1f2b7c23 */ /* 0x100fe20008010847 */
[----:B----4-:R-:W-:Y:S01]  /*2e70*/  F2FP.F16.F32.PACK_AB R138, R53, R51 ;  /* 0x00000033358a723e */ /* 0x010fe200000000ff */
[--C-:B------:R-:W-:Y:S01]  /*2e80*/  FFMA.FTZ R42, R30, UR10, -R71.reuse ;  /* 0x0000000a1e2a7c23 */ /* 0x100fe20008010847 */
[----:B------:R-:W4:Y:S01]  /*2e90*/  MUFU.EX2 R45, R45 ;  /* 0x0000002d002d7308 */ /* 0x000f220000000800 */
[--C-:B------:R-:W-:Y:S01]  /*2ea0*/  FFMA.FTZ R48, R200, UR10, -R68.reuse ;  /* 0x0000000ac8307c23 */ /* 0x100fe20008010844 */
[--C-:B------:R-:W-:Y:S01]  /*2eb0*/  FFMA.FTZ R47, R183, UR10, -R68.reuse ;  /* 0x0000000ab72f7c23 */ /* 0x100fe20008010844 */
[----:B------:R-:W-:Y:S01]  /*2ec0*/  FFMA.FTZ R35, R28, UR10, -R68 ;  /* 0x0000000a1c237c23 */ /* 0x000fe20008010844 */
[----:B------:R-:W2:Y:S01]  /*2ed0*/  MUFU.EX2 R65, R65 ;  /* 0x0000004100417308 */ /* 0x000ea20000000800 */
[----:B------:R-:W5:Y:S01]  /*2ee0*/  LDSM.16.MT88.4 R8, [R184+0x4800] ;  /* 0x00480000b808783b */ /* 0x000f620000004200 */
[----:B---3--:R-:W-:Y:S01]  /*2ef0*/  F2FP.F16.F32.PACK_AB R137, R60, R61 ;  /* 0x0000003d3c89723e */ /* 0x008fe200000000ff */
[----:B------:R-:W-:Y:S01]  /*2f00*/  FFMA.FTZ R33, R27, UR10, -R80 ;  /* 0x0000000a1b217c23 */ /* 0x000fe20008010850 */
[----:B------:R-:W-:Y:S01]  /*2f10*/  MUFU.EX2 R64, R64 ;  /* 0x0000004000407308 */ /* 0x000fe20000000800 */
[--C-:B------:R-:W-:Y:S01]  /*2f20*/  FFMA.FTZ R31, R26, UR10, -R78.reuse ;  /* 0x0000000a1a1f7c23 */ /* 0x100fe2000801084e */
[----:B------:R-:W-:Y:S01]  /*2f30*/  FFMA.FTZ R27, R25, UR10, -R78 ;  /* 0x0000000a191b7c23 */ /* 0x000fe2000801084e */
[--C-:B------:R-:W-:Y:S01]  /*2f40*/  FFMA.FTZ R30, R92, UR10, -R80.reuse ;  /* 0x0000000a5c1e7c23 */ /* 0x100fe20008010850 */
[----:B------:R-:W3:Y:S01]  /*2f50*/  MUFU.EX2 R56, R56 ;  /* 0x0000003800387308 */ /* 0x000ee20000000800 */
[----:B------:R-:W-:Y:S01]  /*2f60*/  FFMA.FTZ R28, R213, UR10, -R80 ;  /* 0x0000000ad51c7c23 */ /* 0x000fe20008010850 */
[----:B----4-:R-:W-:Y:S01]  /*2f70*/  F2FP.F16.F32.PACK_AB R139, R45, R52 ;  /* 0x000000342d8b723e */ /* 0x010fe200000000ff */
[--C-:B------:R-:W-:Y:S01]  /*2f80*/  FFMA.FTZ R26, R89, UR10, -R78.reuse ;  /* 0x0000000a591a7c23 */ /* 0x100fe2000801084e */
[----:B------:R-:W-:Y:S01]  /*2f90*/  MUFU.EX2 R63, R63 ;  /* 0x0000003f003f7308 */ /* 0x000fe20000000800 */
[----:B------:R-:W-:Y:S01]  /*2fa0*/  FFMA.FTZ R25, R88, UR10, -R78 ;  /* 0x0000000a58197c23 */ /* 0x000fe2000801084e */
[----:B--2---:R-:W-:Y:S01]  /*2fb0*/  F2FP.F16.F32.PACK_AB R132, R65, R57 ;  /* 0x000000394184723e */ /* 0x004fe200000000ff */
[--C-:B------:R-:W-:Y:S01]  /*2fc0*/  FFMA.FTZ R95, R95, UR10, -R71.reuse ;  /* 0x0000000a5f5f7c23 */ /* 0x100fe20008010847 */
[----:B------:R-:W2:Y:S01]  /*2fd0*/  MUFU.EX2 R62, R62 ;  /* 0x0000003e003e7308 */ /* 0x000ea20000000800 */
[C---:B------:R-:W-:Y:S01]  /*2fe0*/  HMMA.16816.F32 R156, R136.reuse, R148, RZ ;  /* 0x00000094889c723c */ /* 0x040fe200000018ff */
[--C-:B------:R-:W-:Y:S01]  /*2ff0*/  FFMA.FTZ R92, R87, UR10, -R68.reuse ;  /* 0x0000000a575c7c23 */ /* 0x100fe20008010844 */
[--C-:B------:R-:W-:Y:S01]  /*3000*/  FFMA.FTZ R89, R174, UR10, -R71.reuse ;  /* 0x0000000aae597c23 */ /* 0x100fe20008010847 */
[----:B------:R-:W-:Y:S01]  /*3010*/  MUFU.EX2 R55, R55 ;  /* 0x0000003700377308 */ /* 0x000fe20000000800 */
[--C-:B------:R-:W-:Y:S01]  /*3020*/  FFMA.FTZ R84, R84, UR10, -R71.reuse ;  /* 0x0000000a54547c23 */ /* 0x100fe20008010847 */
[----:B---3--:R-:W-:Y:S01]  /*3030*/  F2FP.F16.F32.PACK_AB R134, R56, R64 ;  /* 0x000000403886723e */ /* 0x008fe200000000ff */
[--C-:B------:R-:W-:Y:S01]  /*3040*/  FFMA.FTZ R88, R94, UR10, -R71.reuse ;  /* 0x0000000a5e587c23 */ /* 0x100fe20008010847 */
[----:B------:R-:W3:Y:S01]  /*3050*/  MUFU.EX2 R54, R54 ;  /* 0x0000003600367308 */ /* 0x000ee20000000800 */
[C---:B------:R-:W-:Y:S01]  /*3060*/  HMMA.16816.F32 R152, R136.reuse, R150, RZ ;  /* 0x000000968898723c */ /* 0x040fe200000018ff */
[----:B------:R-:W-:Y:S01]  /*3070*/  FFMA.FTZ R171, R171, UR10, -R68 ;  /* 0x0000000aabab7c23 */ /* 0x000fe20008010844 */
[----:B------:R-:W-:Y:S01]  /*3080*/  FFMA.FTZ R127, R96, UR10, -R78 ;  /* 0x0000000a607f7c23 */ /* 0x000fe2000801084e */
[----:B------:R1:W-:Y:S01]  /*3090*/  MUFU.EX2 R40, R140 ;  /* 0x0000008c00287308 */ /* 0x0003e20000000800 */
[--C-:B------:R-:W-:Y:S01]  /*30a0*/  FFMA.FTZ R94, R98, UR10, -R80.reuse ;  /* 0x0000000a625e7c23 */ /* 0x100fe20008010850 */
[----:B--2---:R-:W-:Y:S01]  /*30b0*/  F2FP.F16.F32.PACK_AB R133, R62, R63 ;  /* 0x0000003f3e85723e */ /* 0x004fe200000000ff */
[--C-:B------:R-:W-:Y:S01]  /*30c0*/  FFMA.FTZ R93, R93, UR10, -R80.reuse ;  /* 0x0000000a5d5d7c23 */ /* 0x100fe20008010850 */
[----:B------:R-:W2:Y:S01]  /*30d0*/  MUFU.EX2 R46, R46 ;  /* 0x0000002e002e7308 */ /* 0x000ea20000000800 */
[----:B------:R-:W-:Y:S01]  /*30e0*/  FFMA.FTZ R98, R206, UR10, -R80 ;  /* 0x0000000ace627c23 */ /* 0x000fe20008010850 */
[----:B------:R-:W-:Y:S01]  /*30f0*/  FFMA.FTZ R126, R202, UR10, -R78 ;  /* 0x0000000aca7e7c23 */ /* 0x000fe2000801084e */
[----:B------:R-:W-:Y:S01]  /*3100*/  FFMA.FTZ R205, R205, UR10, -R80 ;  /* 0x0000000acdcd7c23 */ /* 0x000fe20008010850 */
[----:B------:R-:W-:Y:S01]  /*3110*/  MUFU.EX2 R39, R39 ;  /* 0x0000002700277308 */ /* 0x000fe20000000800 */
[--C-:B------:R-:W-:Y:S01]  /*3120*/  FFMA.FTZ R166, R166, UR10, -R71.reuse ;  /* 0x0000000aa6a67c23 */ /* 0x100fe20008010847 */
[----:B---3--:R-:W-:Y:S01]  /*3130*/  F2FP.F16.F32.PACK_AB R135, R54, R55 ;  /* 0x000000373687723e */ /* 0x008fe200000000ff */
[--C-:B------:R-:W-:Y:S01]  /*3140*/  FFMA.FTZ R165, R165, UR10, -R71.reuse ;  /* 0x0000000aa5a57c23 */ /* 0x100fe20008010847 */
[----:B------:R-:W-:Y:S01]  /*3150*/  MUFU.EX2 R34, R34 ;  /* 0x0000002200227308 */ /* 0x000fe20000000800 */
[--C-:B------:R-:W-:Y:S01]  /*3160*/  FFMA.FTZ R174, R216, UR10, -R71.reuse ;  /* 0x0000000ad8ae7c23 */ /* 0x100fe20008010847 */
[C---:B-1----:R-:W-:Y:S01]  /*3170*/  HMMA.16816.F32 R140, R136.reuse, R4, RZ ;  /* 0x00000004888c723c */ /* 0x042fe200000018ff */
[--C-:B------:R-:W-:Y:S01]  /*3180*/  FFMA.FTZ R183, R128, UR10, -R68.reuse ;  /* 0x0000000a80b77c23 */ /* 0x100fe20008010844 */
[----:B------:R-:W-:Y:S01]  /*3190*/  MUFU.EX2 R44, R44 ;  /* 0x0000002c002c7308 */ /* 0x000fe20000000800 */
[--C-:B------:R-:W-:Y:S01]  /*31a0*/  FFMA.FTZ R215, R215, UR10, -R71.reuse ;  /* 0x0000000ad7d77c23 */ /* 0x100fe20008010847 */
[----:B------:R-:W-:Y:S01]  /*31b0*/  FFMA.FTZ R211, R211, UR10, -R68 ;  /* 0x0000000ad3d37c23 */ /* 0x000fe20008010844 */
[----:B------:R-:W-:Y:S01]  /*31c0*/  FFMA.FTZ R200, R172, UR10, -R78 ;  /* 0x0000000aacc87c23 */ /* 0x000fe2000801084e */
[----:B------:R-:W1:Y:S01]  /*31d0*/  MUFU.EX2 R38, R38 ;  /* 0x0000002600267308 */ /* 0x000e620000000800 */
[--C-:B------:R-:W-:Y:S01]  /*31e0*/  FFMA.FTZ R203, R119, UR10, -R68.reuse ;  /* 0x0000000a77cb7c23 */ /* 0x100fe20008010844 */
[----:B------:R-:W-:Y:S01]  /*31f0*/  HMMA.16816.F32 R136, R136, R6, RZ ;  /* 0x000000068888723c */ /* 0x000fe200000018ff */
[--C-:B------:R-:W-:Y:S01]  /*3200*/  FFMA.FTZ R202, R208, UR10, -R71.reuse ;  /* 0x0000000ad0ca7c23 */ /* 0x100fe20008010847 */
[----:B------:R3:W-:Y:S01]  /*3210*/  MUFU.EX2 R37, R41 ;  /* 0x0000002900257308 */ /* 0x0007e20000000800 */
[--C-:B------:R-:W-:Y:S01]  /*3220*/  FFMA.FTZ R204, R207, UR10, -R68.reuse ;  /* 0x0000000acfcc7c23 */ /* 0x100fe20008010844 */
[--C-:B------:R-:W-:Y:S01]  /*3230*/  FFMA.FTZ R210, R210, UR10, -R71.reuse ;  /* 0x0000000ad2d27c23 */ /* 0x100fe20008010847 */
[----:B------:R-:W-:Y:S01]  /*3240*/  FFMA.FTZ R209, R209, UR10, -R68 ;  /* 0x0000000ad1d17c23 */ /* 0x000fe20008010844 */
[----:B------:R-:W4:Y:S01]  /*3250*/  MUFU.EX2 R32, R32 ;  /* 0x0000002000207308 */ /* 0x000f220000000800 */
[--C-:B------:R-:W-:Y:S01]  /*3260*/  FFMA.FTZ R180, R180, UR10, -R71.reuse ;  /* 0x0000000ab4b47c23 */ /* 0x100fe20008010847 */
[C---:B------:R-:W-:Y:S01]  /*3270*/  HMMA.16816.F32 R144, R132.reuse, R4, RZ ;  /* 0x000000048490723c */ /* 0x040fe200000018ff */
[----:B--2---:R-:W-:Y:S01]  /*3280*/  F2FP.F16.F32.PACK_AB R4, R40, R46 ;  /* 0x0000002e2804723e */ /* 0x004fe200000000ff */
[----:B------:R-:W2:Y:S01]  /*3290*/  MUFU.EX2 R50, R50 ;  /* 0x0000003200327308 */ /* 0x000ea20000000800 */
[----:B------:R-:W-:Y:S01]  /*32a0*/  FFMA.FTZ R182, R182, UR10, -R71 ;  /* 0x0000000ab6b67c23 */ /* 0x000fe20008010847 */
[----:B-1----:R-:W-:Y:S01]  /*32b0*/  F2FP.F16.F32.PACK_AB R5, R38, R44 ;  /* 0x0000002c2605723e */ /* 0x002fe200000000ff */
[----:B------:R-:W-:Y:S01]  /*32c0*/  FADD.FTZ R57, R57, R65 ;  /* 0x0000004139397221 */ /* 0x000fe20000010000 */
[----:B------:R-:W-:Y:S01]  /*32d0*/  MUFU.EX2 R49, R49 ;  /* 0x0000003100317308 */ /* 0x000fe20000000800 */
[----:B------:R-:W-:Y:S01]  /*32e0*/  FADD.FTZ R62, R63, R62 ;  /* 0x0000003e3f3e7221 */ /* 0x000fe20000010000 */
[----:B---3--:R-:W-:Y:S01]  /*32f0*/  FFMA.FTZ R41, R29, UR10, -R68 ;  /* 0x0000000a1d297c23 */ /* 0x008fe20008010844 */
[C---:B------:R-:W-:Y:S01]  /*3300*/  HMMA.16816.F32 R160, R132.reuse, R148, RZ ;  /* 0x0000009484a0723c */ /* 0x040fe200000018ff */
[----:B------:R-:W-:Y:S01]  /*3310*/  MUFU.EX2 R43, R43 ;  /* 0x0000002b002b7308 */ /* 0x000fe20000000800 */
[----:B------:R-:W-:Y:S01]  /*3320*/  FFMA.FTZ R29, R214, UR10, -R80 ;  /* 0x0000000ad61d7c23 */ /* 0x000fe20008010850 */
[----:B------:R-:W-:Y:S01]  /*3330*/  FADD.FTZ R58, R59, R58 ;  /* 0x0000003a3b3a7221 */ /* 0x000fe20000010000 */
[----:B------:R-:W-:Y:S01]  /*3340*/  FADD.FTZ R60, R61, R60 ;  /* 0x0000003c3d3c7221 */ /* 0x000fe20000010000 */
[----:B------:R-:W-:Y:S01]  /*3350*/  MUFU.EX2 R42, R42 ;  /* 0x0000002a002a7308 */ /* 0x000fe20000000800 */
[----:B------:R-:W-:Y:S01]  /*3360*/  FADD.FTZ R64, R64, R57 ;  /* 0x0000003940407221 */ /* 0x000fe20000010000 */
[----:B------:R-:W-:Y:S01]  /*3370*/  FADD.FTZ R62, R55, R62 ;  /* 0x0000003e373e7221 */ /* 0x000fe20000010000 */
[C---:B------:R-:W-:Y:S01]  /*3380*/  HMMA.16816.F32 R148, R132.reuse, R150, RZ ;  /* 0x000000968494723c */ /* 0x040fe200000018ff */
[----:B------:R-:W1:Y:S01]  /*3390*/  MUFU.EX2 R48, R48 ;  /* 0x0000003000307308 */ /* 0x000e620000000800 */
[----:B------:R-:W-:Y:S01]  /*33a0*/  FADD.FTZ R58, R51, R58 ;  /* 0x0000003a333a7221 */ /* 0x000fe20000010000 */
[----:B------:R-:W-:Y:S01]  /*33b0*/  FADD.FTZ R60, R52, R60 ;  /* 0x0000003c343c7221 */ /* 0x000fe20000010000 */
[--C-:B------:R-:W-:Y:S01]  /*33c0*/  FFMA.FTZ R201, R201, UR10, -R71.reuse ;  /* 0x0000000ac9c97c23 */ /* 0x100fe20008010847 */
[----:B------:R-:W3:Y:S01]  /*33d0*/  MUFU.EX2 R47, R47 ;  /* 0x0000002f002f7308 */ /* 0x000ee20000000800 */
[----:B------:R-:W-:Y:S01]  /*33e0*/  FADD.FTZ R64, R56, R64 ;  /* 0x0000004038407221 */ /* 0x000fe20000010000 */
[----:B------:R-:W-:Y:S01]  /*33f0*/  FADD.FTZ R62, R54, R62 ;  /* 0x0000003e363e7221 */ /* 0x000fe20000010000 */
[----:B------:R-:W-:Y:S01]  /*3400*/  HMMA.16816.F32 R132, R132, R6, RZ ;  /* 0x000000068484723c */ /* 0x000fe200000018ff */
[----:B------:R-:W3:Y:S01]  /*3410*/  MUFU.EX2 R41, R41 ;  /* 0x0000002900297308 */ /* 0x000ee20000000800 */
[----:B------:R-:W-:Y:S01]  /*3420*/  F2FP.F16.F32.PACK_AB R6, R34, R39 ;  /* 0x000000272206723e */ /* 0x000fe200000000ff */
[----:B------:R-:W-:Y:S01]  /*3430*/  FADD.FTZ R58, R53, R58 ;  /* 0x0000003a353a7221 */ /* 0x000fe20000010000 */
[----:B----4-:R-:W-:Y:S01]  /*3440*/  F2FP.F16.F32.PACK_AB R7, R32, R37 ;  /* 0x000000252007723e */ /* 0x010fe200000000ff */
[----:B------:R-:W4:Y:S01]  /*3450*/  MUFU.EX2 R35, R35 ;  /* 0x0000002300237308 */ /* 0x000f220000000800 */
[----:B------:R-:W-:Y:S01]  /*3460*/  FADD.FTZ R60, R45, R60 ;  /* 0x0000003c2d3c7221 */ /* 0x000fe20000010000 */
[----:B--2---:R-:W-:Y:S01]  /*3470*/  FADD.FTZ R64, R50, R64 ;  /* 0x0000004032407221 */ /* 0x004fe20000010000 */
[----:B-1----:R-:W-:Y:S01]  /*3480*/  FADD.FTZ R62, R48, R62 ;  /* 0x0000003e303e7221 */ /* 0x002fe20000010000 */
[----:B------:R-:W1:Y:S01]  /*3490*/  MUFU.EX2 R33, R33 ;  /* 0x0000002100217308 */ /* 0x000e620000000800 */
[----:B------:R-:W-:Y:S01]  /*34a0*/  FADD.FTZ R58, R46, R58 ;  /* 0x0000003a2e3a7221 */ /* 0x000fe20000010000 */
[C---:B-----5:R-:W-:Y:S01]  /*34b0*/  HMMA.16816.F32 R156, R4.reuse, R20, R156 ;  /* 0x00000014049c723c */ /* 0x060fe2000000189c */
[----:B------:R-:W-:Y:S01]  /*34c0*/  FADD.FTZ R60, R44, R60 ;  /* 0x0000003c2c3c7221 */ /* 0x000fe20000010000 */
[----:B------:R-:W-:Y:S01]  /*34d0*/  MUFU.EX2 R30, R30 ;  /* 0x0000001e001e7308 */ /* 0x000fe20000000800 */
[----:B------:R-:W-:Y:S01]  /*34e0*/  FADD.FTZ R64, R49, R64 ;  /* 0x0000004031407221 */ /* 0x000fe20000010000 */
[----:B---3--:R-:W-:Y:S01]  /*34f0*/  FADD.FTZ R62, R47, R62 ;  /* 0x0000003e2f3e7221 */ /* 0x008fe20000010000 */
[----:B------:R-:W-:Y:S01]  /*3500*/  FADD.FTZ R58, R40, R58 ;  /* 0x0000003a283a7221 */ /* 0x000fe20000010000 */
[----:B------:R-:W-:Y:S01]  /*3510*/  MUFU.EX2 R29, R29 ;  /* 0x0000001d001d7308 */ /* 0x000fe20000000800 */
[----:B------:R-:W-:Y:S01]  /*3520*/  FADD.FTZ R60, R38, R60 ;  /* 0x0000003c263c7221 */ /* 0x000fe20000010000 */
[C---:B------:R-:W-:Y:S01]  /*3530*/  HMMA.16816.F32 R140, R4.reuse, R12, R140 ;  /* 0x0000000c048c723c */ /* 0x040fe2000000188c */
[----:B------:R-:W-:Y:S01]  /*3540*/  FADD.FTZ R64, R43, R64 ;  /* 0x000000402b407221 */ /* 0x000fe20000010000 */
[----:B------:R-:W-:Y:S01]  /*3550*/  MUFU.EX2 R28, R28 ;  /* 0x0000001c001c7308 */ /* 0x000fe20000000800 */
[----:B------:R-:W-:Y:S01]  /*3560*/  FADD.FTZ R62, R41, R62 ;  /* 0x0000003e293e7221 */ /* 0x000fe20000010000 */
[----:B------:R-:W-:Y:S01]  /*3570*/  FADD.FTZ R58, R39, R58 ;  /* 0x0000003a273a7221 */ /* 0x000fe20000010000 */
[----:B------:R-:W-:Y:S01]  /*3580*/  FADD.FTZ R60, R37, R60 ;  /* 0x0000003c253c7221 */ /* 0x000fe20000010000 */
[----:B------:R-:W2:Y:S01]  /*3590*/  MUFU.EX2 R31, R31 ;  /* 0x0000001f001f7308 */ /* 0x000ea20000000800 */
[----:B------:R-:W-:Y:S01]  /*35a0*/  FADD.FTZ R64, R42, R64 ;  /* 0x000000402a407221 */ /* 0x000fe20000010000 */
[C---:B------:R-:W-:Y:S01]  /*35b0*/  HMMA.16816.F32 R152, R4.reuse, R22, R152 ;  /* 0x000000160498723c */ /* 0x040fe20000001898 */
[----:B----4-:R-:W-:Y:S01]  /*35c0*/  FADD.FTZ R62, R35, R62 ;  /* 0x0000003e233e7221 */ /* 0x010fe20000010000 */
[----:B------:R-:W3:Y:S01]  /*35d0*/  MUFU.EX2 R27, R27 ;  /* 0x0000001b001b7308 */ /* 0x000ee20000000800 */
[----:B------:R-:W-:Y:S01]  /*35e0*/  FADD.FTZ R58, R34, R58 ;  /* 0x0000003a223a7221 */ /* 0x000fe20000010000 */
[----:B------:R-:W-:Y:S01]  /*35f0*/  FADD.FTZ R60, R32, R60 ;  /* 0x0000003c203c7221 */ /* 0x000fe20000010000 */
[----:B------:R-:W-:Y:S01]  /*3600*/  FFMA.FTZ R100, R100, UR10, -R78 ;  /* 0x0000000a64647c23 */ /* 0x000fe2000801084e */
[----:B------:R-:W4:Y:S01]  /*3610*/  MUFU.EX2 R26, R26 ;  /* 0x0000001a001a7308 */ /* 0x000f220000000800 */
[----:B-1----:R-:W-:Y:S01]  /*3620*/  FADD.FTZ R58, R33, R58 ;  /* 0x0000003a213a7221 */ /* 0x002fe20000010000 */
[----:B------:R-:W-:Y:S01]  /*3630*/  HMMA.16816.F32 R136, R4, R14, R136 ;  /* 0x0000000e0488723c */ /* 0x000fe20000001888 */
[----:B------:R-:W-:Y:S01]  /*3640*/  F2FP.F16.F32.PACK_AB R4, R49, R50 ;  /* 0x000000323104723e */ /* 0x000fe200000000ff */
[----:B------:R-:W-:Y:S01]  /*3650*/  MUFU.EX2 R25, R25 ;  /* 0x0000001900197308 */ /* 0x000fe20000000800 */
[----:B------:R-:W-:Y:S01]  /*3660*/  F2FP.F16.F32.PACK_AB R5, R47, R48 ;  /* 0x000000302f05723e */ /* 0x000fe200000000ff */
[----:B--2---:R-:W-:Y:S01]  /*3670*/  FADD.FTZ R60, R31, R60 ;  /* 0x0000003c1f3c7221 */ /* 0x004fe20000010000 */
[----:B------:R-:W-:Y:S01]  /*3680*/  F2FP.F16.F32.PACK_AB R6, R42, R43 ;  /* 0x0000002b2a06723e */ /* 0x000fe200000000ff */
[----:B------:R1:W-:Y:S01]  /*3690*/  MUFU.EX2 R87, R95 ;  /* 0x0000005f00577308 */ /* 0x0003e20000000800 */
[----:B------:R-:W-:Y:S01]  /*36a0*/  F2FP.F16.F32.PACK_AB R7, R35, R41 ;  /* 0x000000292307723e */ /* 0x000fe200000000ff */
[----:B------:R-:W-:Y:S01]  /*36b0*/  FFMA.FTZ R104, R104, UR10, -R78 ;  /* 0x0000000a68687c23 */ /* 0x000fe2000801084e */
[----:B------:R-:W-:Y:S01]  /*36c0*/  FFMA.FTZ R102, R102, UR10, -R68 ;  /* 0x0000000a66667c23 */ /* 0x000fe20008010844 */
[----:B------:R-:W2:Y:S01]  /*36d0*/  MUFU.EX2 R89, R89 ;  /* 0x0000005900597308 */ /* 0x000ea20000000800 */
[----:B------:R-:W-:Y:S01]  /*36e0*/  FADD.FTZ R58, R30, R58 ;  /* 0x0000003a1e3a7221 */ /* 0x000fe20000010000 */
[----:B---3--:R-:W-:Y:S01]  /*36f0*/  FADD.FTZ R60, R27, R60 ;  /* 0x0000003c1b3c7221 */ /* 0x008fe20000010000 */
[----:B------:R-:W-:Y:S01]  /*3700*/  FFMA.FTZ R83, R83, UR10, -R78 ;  /* 0x0000000a53537c23 */ /* 0x000fe2000801084e */
[C---:B------:R-:W-:Y:S01]  /*3710*/  HMMA.16816.F32 R144, R4.reuse, R12, R144 ;  /* 0x0000000c0490723c */ /* 0x040fe20000001890 */
[----:B------:R-:W-:Y:S01]  /*3720*/  FFMA.FTZ R12, R91, UR10, -R68 ;  /* 0x0000000a5b0c7c23 */ /* 0x000fe20008010844 */
[----:B------:R-:W3:Y:S01]  /*3730*/  MUFU.EX2 R84, R84 ;  /* 0x0000005400547308 */ /* 0x000ee20000000800 */
[----:B------:R-:W-:Y:S01]  /*3740*/  FADD.FTZ R58, R29, R58 ;  /* 0x0000003a1d3a7221 */ /* 0x000fe20000010000 */
[----:B----4-:R-:W-:Y:S01]  /*3750*/  FADD.FTZ R60, R26, R60 ;  /* 0x0000003c1a3c7221 */ /* 0x010fe20000010000 */
[----:B------:R-:W-:Y:S01]  /*3760*/  FFMA.FTZ R73, R73, UR10, -R71 ;  /* 0x0000000a49497c23 */ /* 0x000fe20008010847 */
[----:B-1----:R-:W-:Y:S01]  /*3770*/  FFMA.FTZ R95, R90, UR10, -R68 ;  /* 0x0000000a5a5f7c23 */ /* 0x002fe20008010844 */
[----:B------:R-:W1:Y:S01]  /*3780*/  MUFU.EX2 R88, R88 ;  /* 0x0000005800587308 */ /* 0x000e620000000800 */
[----:B------:R-:W-:Y:S01]  /*3790*/  HMMA.16816.F32 R160, R4, R20, R160 ;  /* 0x0000001404a0723c */ /* 0x000fe200000018a0 */
[----:B------:R-:W-:Y:S01]  /*37a0*/  FADD.FTZ R58, R28, R58 ;  /* 0x0000003a1c3a7221 */ /* 0x000fe20000010000 */
[----:B--2---:R-:W-:Y:S01]  /*37b0*/  FADD.FTZ R64, R89, R64 ;  /* 0x0000004059407221 */ /* 0x004fe20000010000 */
[----:B------:R2:W-:Y:S01]  /*37c0*/  MUFU.EX2 R90, R12 ;  /* 0x0000000c005a7308 */ /* 0x0005e20000000800 */
[----:B------:R-:W-:-:S03]  /*37d0*/  FADD.FTZ R60, R25, R60 ;  /* 0x0000003c193c7221 */ /* 0x000fc60000010000 */
[----:B------:R-:W4:Y:S01]  /*37e0*/  MUFU.EX2 R92, R92 ;  /* 0x0000005c005c7308 */ /* 0x000f220000000800 */
[C---:B------:R-:W-:Y:S01]  /*37f0*/  HMMA.16816.F32 R148, R4.reuse, R22, R148 ;  /* 0x000000160494723c */ /* 0x040fe20000001894 */
[----:B------:R-:W5:Y:S01]  /*3800*/  LDSM.16.MT88.4 R20, [R186+0x4c00] ;  /* 0x004c0000ba14783b */ /* 0x000f620000004200 */
[----:B---3--:R-:W-:Y:S01]  /*3810*/  FADD.FTZ R64, R84, R64 ;  /* 0x0000004054407221 */ /* 0x008fe20000010000 */
[----:B------:R3:W3:Y:S03]  /*3820*/  MUFU.EX2 R91, R171 ;  /* 0x000000ab005b7308 */ /* 0x0006e60000000800 */
[----:B-1----:R-:W-:Y:S01]  /*3830*/  FADD.FTZ R64, R88, R64 ;  /* 0x0000004058407221 */ /* 0x002fe20000010000 */
[----:B------:R-:W-:Y:S01]  /*3840*/  MUFU.EX2 R95, R95 ;  /* 0x0000005f005f7308 */ /* 0x000fe20000000800 */
[----:B------:R-:W-:Y:S01]  /*3850*/  HMMA.16816.F32 R132, R4, R14, R132 ;  /* 0x0000000e0484723c */ /* 0x000fe20000001884 */
[----:B--2---:R-:W-:Y:S01]  /*3860*/  FFMA.FTZ R12, R97, UR10, -R78 ;  /* 0x0000000a610c7c23 */ /* 0x004fe2000801084e */
[----:B------:R-:W-:Y:S01]  /*3870*/  F2FP.F16.F32.PACK_AB R4, R30, R33 ;  /* 0x000000211e04723e */ /* 0x000fe200000000ff */
[----:B------:R-:W1:Y:S01]  /*3880*/  MUFU.EX2 R94, R94 ;  /* 0x0000005e005e7308 */ /* 0x000e620000000800 */
[----:B------:R-:W-:Y:S01]  /*3890*/  F2FP.F16.F32.PACK_AB R5, R27, R31 ;  /* 0x0000001f1b05723e */ /* 0x000fe200000000ff */
[----:B----4-:R-:W-:Y:S01]  /*38a0*/  FADD.FTZ R62, R92, R62 ;  /* 0x0000003e5c3e7221 */ /* 0x010fe20000010000 */
[----:B------:R-:W-:Y:S01]  /*38b0*/  F2FP.F16.F32.PACK_AB R6, R28, R29 ;  /* 0x0000001d1c06723e */ /* 0x000fe200000000ff */
[----:B------:R2:W4:Y:S01]  /*38c0*/  MUFU.EX2 R96, R12 ;  /* 0x0000000c00607308 */ /* 0x0005220000000800 */
[----:B------:R-:W-:Y:S01]  /*38d0*/  F2FP.F16.F32.PACK_AB R7, R25, R26 ;  /* 0x0000001a1907723e */ /* 0x000fe200000000ff */
[----:B---3--:R-:W-:Y:S01]  /*38e0*/  FFMA.FTZ R171, R181, UR10, -R78 ;  /* 0x0000000ab5ab7c23 */ /* 0x008fe2000801084e */
[----:B------:R-:W-:Y:S01]  /*38f0*/  FFMA.FTZ R181, R212, UR10, -R68 ;  /* 0x0000000ad4b57c23 */ /* 0x000fe20008010844 */
[----:B------:R-:W3:Y:S01]  /*3900*/  MUFU.EX2 R93, R93 ;  /* 0x0000005d005d7308 */ /* 0x000ee20000000800 */
[----:B------:R-:W-:Y:S01]  /*3910*/  FADD.FTZ R62, R91, R62 ;  /* 0x0000003e5b3e7221 */ /* 0x000fe20000010000 */
[----:B------:R-:W-:-:S02]  /*3920*/  FADD.FTZ R64, R87, R64 ;  /* 0x0000004057407221 */ /* 0x000fc40000010000 */
[C---:B------:R-:W-:Y:S01]  /*3930*/  HMMA.16816.F32 R156, R4.reuse, R16, R156 ;  /* 0x00000010049c723c */ /* 0x040fe2000000189c */
[----:B------:R-:W5:Y:S01]  /*3940*/  MUFU.EX2 R98, R98 ;  /* 0x0000006200627308 */ /* 0x000f620000000800 */
[----:B------:R-:W-:Y:S01]  /*3950*/  FADD.FTZ R62, R90, R62 ;  /* 0x0000003e5a3e7221 */ /* 0x000fe20000010000 */
[----:B-1----:R-:W-:Y:S02]  /*3960*/  FADD.FTZ R58, R94, R58 ;  /* 0x0000003a5e3a7221 */ /* 0x002fe40000010000 */
[----:B------:R1:W1:Y:S01]  /*3970*/  MUFU.EX2 R97, R205 ;  /* 0x000000cd00617308 */ /* 0x0002620000000800 */
[----:B--2---:R-:W2:Y:S01]  /*3980*/  LDSM.16.MT88.4 R12, [R184+0x4c00] ;  /* 0x004c0000b80c783b */ /* 0x004ea20000004200 */
[----:B------:R-:W-:Y:S01]  /*3990*/  FADD.FTZ R62, R95, R62 ;  /* 0x0000003e5f3e7221 */ /* 0x000fe20000010000 */
[----:B------:R-:W-:Y:S01]  /*39a0*/  HMMA.16816.F32 R140, R4, R8, R140 ;  /* 0x00000008048c723c */ /* 0x000fe2000000188c */
[----:B------:R-:W1:Y:S01]  /*39b0*/  MUFU.EX2 R127, R127 ;  /* 0x0000007f007f7308 */ /* 0x000e620000000800 */
[----:B----4-:R-:W-:Y:S01]  /*39c0*/  FADD.FTZ R60, R96, R60 ;  /* 0x0000003c603c7221 */ /* 0x010fe20000010000 */
[----:B---3--:R-:W-:-:S02]  /*39d0*/  FADD.FTZ R58, R93, R58 ;  /* 0x0000003a5d3a7221 */ /* 0x008fc40000010000 */
[----:B------:R-:W3:Y:S02]  /*39e0*/  MUFU.EX2 R126, R126 ;  /* 0x0000007e007e7308 */ /* 0x000ee40000000800 */
[----:B-----5:R-:W-:Y:S01]  /*39f0*/  FADD.FTZ R58, R98, R58 ;  /* 0x0000003a623a7221 */ /* 0x020fe20000010000 */
[C---:B------:R-:W-:Y:S01]  /*3a00*/  HMMA.16816.F32 R152, R4.reuse, R18, R152 ;  /* 0x000000120498723c */ /* 0x040fe20000001898 */
[----:B------:R-:W4:Y:S01]  /*3a10*/  MUFU.EX2 R171, R171 ;  /* 0x000000ab00ab7308 */ /* 0x000f220000000800 */
[----:B-1----:R-:W-:Y:S01]  /*3a20*/  FFMA.FTZ R205, R168, UR10, -R78 ;  /* 0x0000000aa8cd7c23 */ /* 0x002fe2000801084e */
[----:B------:R-:W-:Y:S02]  /*3a30*/  FADD.FTZ R58, R97, R58 ;  /* 0x0000003a613a7221 */ /* 0x000fe40000010000 */
[----:B------:R-:W1:Y:S01]  /*3a40*/  MUFU.EX2 R166, R166 ;  /* 0x000000a600a67308 */ /* 0x000e620000000800 */
[----:B------:R-:W-:Y:S02]  /*3a50*/  FADD.FTZ R60, R127, R60 ;  /* 0x0000003c7f3c7221 */ /* 0x000fe40000010000 */
[----:B------:R-:W-:Y:S01]  /*3a60*/  HMMA.16816.F32 R136, R4, R10, R136 ;  /* 0x0000000a0488723c */ /* 0x000fe20000001888 */
[----:B------:R-:W-:Y:S01]  /*3a70*/  F2FP.F16.F32.PACK_AB R4, R84, R89 ;  /* 0x000000595404723e */ /* 0x000fe200000000ff */
[----:B------:R-:W5:Y:S01]  /*3a80*/  MUFU.EX2 R165, R165 ;  /* 0x000000a500a57308 */ /* 0x000f620000000800 */
[----:B------:R-:W-:Y:S01]  /*3a90*/  F2FP.F16.F32.PACK_AB R5, R91, R92 ;  /* 0x0000005c5b05723e */ /* 0x000fe200000000ff */
[----:B---3--:R-:W-:Y:S01]  /*3aa0*/  FADD.FTZ R60, R126, R60 ;  /* 0x0000003c7e3c7221 */ /* 0x008fe20000010000 */
[----:B------:R-:W-:Y:S01]  /*3ab0*/  F2FP.F16.F32.PACK_AB R6, R87, R88 ;  /* 0x000000585706723e */ /* 0x000fe200000000ff */
[----:B------:R-:W3:Y:S01]  /*3ac0*/  MUFU.EX2 R174, R174 ;  /* 0x000000ae00ae7308 */ /* 0x000ee20000000800 */
[----:B------:R-:W-:Y:S01]  /*3ad0*/  F2FP.F16.F32.PACK_AB R7, R95, R90 ;  /* 0x0000005a5f07723e */ /* 0x000fe200000000ff */
[----:B----4-:R-:W-:-:S02]  /*3ae0*/  FADD.FTZ R60, R171, R60 ;  /* 0x0000003cab3c7221 */ /* 0x010fc40000010000 */
[----:B------:R-:W-:Y:S01]  /*3af0*/  MUFU.EX2 R183, R183 ;  /* 0x000000b700b77308 */ /* 0x000fe20000000800 */
[----:B-1----:R-:W-:-:S03]  /*3b00*/  FADD.FTZ R64, R166, R64 ;  /* 0x00000040a6407221 */ /* 0x002fc60000010000 */
[C---:B------:R-:W-:Y:S01]  /*3b10*/  HMMA.16816.F32 R144, R4.reuse, R8, R144 ;  /* 0x000000080490723c */ /* 0x040fe20000001890 */
[----:B------:R-:W-:Y:S01]  /*3b20*/  FFMA.FTZ R8, R129, UR10, -R68 ;  /* 0x0000000a81087c23 */ /* 0x000fe20008010844 */
[----:B------:R-:W-:Y:S01]  /*3b30*/  MUFU.EX2 R181, R181 ;  /* 0x000000b500b57308 */ /* 0x000fe20000000800 */
[----:B------:R-:W-:Y:S01]  /*3b40*/  FFMA.FTZ R9, R125, UR10, -R80 ;  /* 0x0000000a7d097c23 */ /* 0x000fe20008010850 */
[----:B-----5:R-:W-:Y:S02]  /*3b50*/  FADD.FTZ R64, R165, R64 ;  /* 0x00000040a5407221 */ /* 0x020fe40000010000 */
[----:B------:R1:W4:Y:S02]  /*3b60*/  MUFU.EX2 R128, R8 ;  /* 0x0000000800807308 */ /* 0x0003240000000800 */
[C---:B------:R-:W-:Y:S01]  /*3b70*/  HMMA.16816.F32 R160, R4.reuse, R16, R160 ;  /* 0x0000001004a0723c */ /* 0x040fe200000018a0 */
[----:B---3--:R-:W-:Y:S01]  /*3b80*/  FADD.FTZ R64, R174, R64 ;  /* 0x00000040ae407221 */ /* 0x008fe20000010000 */
[----:B------:R-:W3:Y:S04]  /*3b90*/  MUFU.EX2 R129, R215 ;  /* 0x000000d700817308 */ /* 0x000ee80000000800 */
[----:B------:R-:W-:Y:S02]  /*3ba0*/  MUFU.EX2 R200, R200 ;  /* 0x000000c800c87308 */ /* 0x000fe40000000800 */
[----:B------:R-:W-:Y:S01]  /*3bb0*/  HMMA.16816.F32 R148, R4, R18, R148 ;  /* 0x000000120494723c */ /* 0x000fe20000001894 */
[----:B------:R-:W5:Y:S01]  /*3bc0*/  LDSM.16.MT88.4 R16, [R186+0x5000] ;  /* 0x00500000ba10783b */ /* 0x000f620000004200 */
[----:B------:R-:W-:Y:S01]  /*3bd0*/  MUFU.EX2 R202, R202 ;  /* 0x000000ca00ca7308 */ /* 0x000fe20000000800 */
[----:B-1----:R-:W-:Y:S01]  /*3be0*/  FFMA.FTZ R8, R164, UR10, -R80 ;  /* 0x0000000aa4087c23 */ /* 0x002fe20008010850 */
[----:B----4-:R-:W-:-:S02]  /*3bf0*/  FADD.FTZ R62, R128, R62 ;  /* 0x0000003e803e7221 */ /* 0x010fc40000010000 */
[----:B------:R-:W1:Y:S02]  /*3c00*/  MUFU.EX2 R164, R211 ;  /* 0x000000d300a47308 */ /* 0x000e640000000800 */
[----:B------:R-:W-:Y:S01]  /*3c10*/  HMMA.16816.F32 R132, R4, R10, R132 ;  /* 0x0000000a0484723c */ /* 0x000fe20000001884 */
[----:B------:R-:W-:Y:S01]  /*3c20*/  F2FP.F16.F32.PACK_AB R4, R93, R94 ;  /* 0x0000005e5d04723e */ /* 0x000fe200000000ff */
[----:B------:R4:W2:Y:S01]  /*3c30*/  MUFU.EX2 R125, R8 ;  /* 0x00000008007d7308 */ /* 0x0008a20000000800 */
[----:B------:R-:W-:Y:S01]  /*3c40*/  F2FP.F16.F32.PACK_AB R5, R127, R96 ;  /* 0x000000607f05723e */ /* 0x000fe200000000ff */
[----:B------:R-:W-:Y:S01]  /*3c50*/  FFMA.FTZ R10, R175, UR10, -R80 ;  /* 0x0000000aaf0a7c23 */ /* 0x000fe20008010850 */
[----:B------:R-:W-:Y:S01]  /*3c60*/  F2FP.F16.F32.PACK_AB R6, R97, R98 ;  /* 0x000000626106723e */ /* 0x000fe200000000ff */
[----:B------:R-:W-:Y:S01]  /*3c70*/  MUFU.EX2 R203, R203 ;  /* 0x000000cb00cb7308 */ /* 0x000fe20000000800 */
[----:B------:R-:W-:Y:S01]  /*3c80*/  F2FP.F16.F32.PACK_AB R7, R171, R126 ;  /* 0x0000007eab07723e */ /* 0x000fe200000000ff */
[----:B------:R-:W-:Y:S01]  /*3c90*/  FADD.FTZ R62, R183, R62 ;  /* 0x0000003eb73e7221 */ /* 0x000fe20000010000 */
[----:B---3--:R-:W-:Y:S01]  /*3ca0*/  FADD.FTZ R64, R129, R64 ;  /* 0x0000004081407221 */ /* 0x008fe20000010000 */
[----:B------:R-:W-:Y:S02]  /*3cb0*/  MUFU.EX2 R204, R204 ;  /* 0x000000cc00cc7308 */ /* 0x000fe40000000800 */
[----:B------:R-:W-:-:S02]  /*3cc0*/  FADD.FTZ R62, R181, R62 ;  /* 0x0000003eb53e7221 */ /* 0x000fc40000010000 */
[C---:B------:R-:W-:Y:S01]  /*3cd0*/  HMMA.16816.F32 R156, R4.reuse, R20, R156 ;  /* 0x00000014049c723c */ /* 0x040fe2000000189c */
[----:B------:R-:W-:Y:S01]  /*3ce0*/  MUFU.EX2 R205, R205 ;  /* 0x000000cd00cd7308 */ /* 0x000fe20000000800 */
[----:B----4-:R-:W-:Y:S01]  /*3cf0*/  FFMA.FTZ R8, R176, UR10, -R80 ;  /* 0x0000000ab0087c23 */ /* 0x010fe20008010850 */
[----:B-1----:R-:W-:Y:S01]  /*3d00*/  FADD.FTZ R62, R164, R62 ;  /* 0x0000003ea43e7221 */ /* 0x002fe20000010000 */
[----:B--2---:R-:W-:Y:S01]  /*3d10*/  FADD.FTZ R58, R125, R58 ;  /* 0x0000003a7d3a7221 */ /* 0x004fe20000010000 */
[----:B------:R1:W2:Y:S03]  /*3d20*/  MUFU.EX2 R176, R9 ;  /* 0x0000000900b07308 */ /* 0x0002a60000000800 */
[C---:B------:R-:W-:Y:S01]  /*3d30*/  HMMA.16816.F32 R152, R4.reuse, R22, R152 ;  /* 0x000000160498723c */ /* 0x040fe20000001898 */
[----:B------:R3:W4:Y:S04]  /*3d40*/  MUFU.EX2 R175, R8 ;  /* 0x0000000800af7308 */ /* 0x0007280000000800 */
[----:B------:R-:W-:Y:S03]  /*3d50*/  MUFU.EX2 R180, R180 ;  /* 0x000000b400b47308 */ /* 0x000fe60000000800 */
[----:B------:R-:W-:Y:S01]  /*3d60*/  HMMA.16816.F32 R140, R4, R12, R140 ;  /* 0x0000000c048c723c */ /* 0x000fe2000000188c */
[----:B------:R-:W-:Y:S01]  /*3d70*/  MUFU.EX2 R100, R100 ;  /* 0x0000006400647308 */ /* 0x000fe20000000800 */
[----:B-1----:R-:W-:Y:S01]  /*3d80*/  FFMA.FTZ R9, R123, UR10, -R78 ;  /* 0x0000000a7b097c23 */ /* 0x002fe2000801084e */
[----:B--2---:R-:W-:-:S02]  /*3d90*/  FADD.FTZ R58, R176, R58 ;  /* 0x0000003ab03a7221 */ /* 0x004fc40000010000 */
[----:B------:R-:W1:Y:S01]  /*3da0*/  MUFU.EX2 R123, R10 ;  /* 0x0000000a007b7308 */ /* 0x000e620000000800 */
[----:B---3--:R-:W-:Y:S02]  /*3db0*/  FFMA.FTZ R8, R124, UR10, -R78 ;  /* 0x0000000a7c087c23 */ /* 0x008fe4000801084e */
[----:B------:R-:W-:Y:S01]  /*3dc0*/  HMMA.16816.F32 R136, R4, R14, R136 ;  /* 0x0000000e0488723c */ /* 0x000fe20000001888 */
[----:B------:R-:W-:Y:S01]  /*3dd0*/  F2FP.F16.F32.PACK_AB R4, R165, R166 ;  /* 0x000000a6a504723e */ /* 0x000fe200000000ff */
[----:B------:R-:W2:Y:S01]  /*3de0*/  MUFU.EX2 R124, R9 ;  /* 0x00000009007c7308 */ /* 0x000ea20000000800 */
[----:B------:R-:W-:Y:S01]  /*3df0*/  F2FP.F16.F32.PACK_AB R5, R183, R128 ;  /* 0x00000080b705723e */ /* 0x000fe200000000ff */
[----:B----4-:R-:W-:Y:S01]  /*3e00*/  FADD.FTZ R58, R175, R58 ;  /* 0x0000003aaf3a7221 */ /* 0x010fe20000010000 */
[----:B------:R-:W-:Y:S02]  /*3e10*/  F2FP.F16.F32.PACK_AB R6, R129, R174 ;  /* 0x000000ae8106723e */ /* 0x000fe400000000ff */
[----:B------:R-:W-:Y:S01]  /*3e20*/  F2FP.F16.F32.PACK_AB R7, R164, R181 ;  /* 0x000000b5a407723e */ /* 0x000fe200000000ff */
[----:B-1----:R-:W-:-:S06]  /*3e30*/  FADD.FTZ R58, R123, R58 ;  /* 0x0000003a7b3a7221 */ /* 0x002fcc0000010000 */
[C---:B------:R-:W-:Y:S01]  /*3e40*/  HMMA.16816.F32 R160, R4.reuse, R20, R160 ;  /* 0x0000001404a0723c */ /* 0x040fe200000018a0 */
[----:B------:R-:W-:Y:S01]  /*3e50*/  FFMA.FTZ R20, R173, UR10, -R78 ;  /* 0x0000000aad147c23 */ /* 0x000fe2000801084e */
[----:B--2---:R-:W-:Y:S01]  /*3e60*/  FADD.FTZ R60, R124, R60 ;  /* 0x0000003c7c3c7221 */ /* 0x004fe20000010000 */
[----:B------:R1:W2:Y:S04]  /*3e70*/  MUFU.EX2 R173, R8 ;  /* 0x0000000800ad7308 */ /* 0x0002a80000000800 */
[----:B------:R3:W-:Y:S01]  /*3e80*/  MUFU.EX2 R172, R20 ;  /* 0x0000001400ac7308 */ /* 0x0007e20000000800 */
[----:B------:R-:W-:Y:S01]  /*3e90*/  HMMA.16816.F32 R144, R4, R12, R144 ;  /* 0x0000000c0490723c */ /* 0x000fe20000001890 */
[--C-:B------:R-:W-:Y:S01]  /*3ea0*/  FFMA.FTZ R12, R122, UR10, -R71.reuse ;  /* 0x0000000a7a0c7c23 */ /* 0x100fe20008010847 */
[----:B------:R-:W-:Y:S01]  /*3eb0*/  FFMA.FTZ R122, R121, UR10, -R71 ;  /* 0x0000000a797a7c23 */ /* 0x000fe20008010847 */
[----:B------:R-:W-:-:S02]  /*3ec0*/  FFMA.FTZ R13, R117, UR10, -R80 ;  /* 0x0000000a750d7c23 */ /* 0x000fc40008010850 */
[----:B------:R4:W5:Y:S03]  /*3ed0*/  MUFU.EX2 R121, R12 ;  /* 0x0000000c00797308 */ /* 0x0009660000000800 */
[----:B------:R-:W-:Y:S01]  /*3ee0*/  HMMA.16816.F32 R132, R4, R14, R132 ;  /* 0x0000000e0484723c */ /* 0x000fe20000001884 */
[----:B-1----:R-:W1:Y:S01]  /*3ef0*/  LDSM.16.MT88.4 R8, [R184+0x5000] ;  /* 0x00500000b808783b */ /* 0x002e620000004200 */
[----:B------:R-:W-:Y:S01]  /*3f00*/  FFMA.FTZ R14, R169, UR10, -R80 ;  /* 0x0000000aa90e7c23 */ /* 0x000fe20008010850 */
[----:B------:R-:W5:Y:S01]  /*3f10*/  MUFU.EX2 R122, R122 ;  /* 0x0000007a007a7308 */ /* 0x000f620000000800 */
[----:B--2---:R-:W-:-:S04]  /*3f20*/  FADD.FTZ R60, R173, R60 ;  /* 0x0000003cad3c7221 */ /* 0x004fc80000010000 */
[----:B------:R-:W-:Y:S01]  /*3f30*/  HMMA.16816.F32 R148, R4, R22, R148 ;  /* 0x000000160494723c */ /* 0x000fe20000001894 */
[----:B------:R-:W-:Y:S01]  /*3f40*/  F2FP.F16.F32.PACK_AB R4, R176, R125 ;  /* 0x0000007db004723e */ /* 0x000fe200000000ff */
[----:B---3--:R-:W2:Y:S01]  /*3f50*/  LDSM.16.MT88.4 R20, [R186+0x5400] ;  /* 0x00540000ba14783b */ /* 0x008ea20000004200 */
[----:B----4-:R-:W-:Y:S01]  /*3f60*/  FFMA.FTZ R12, R120, UR10, -R68 ;  /* 0x0000000a780c7c23 */ /* 0x010fe20008010844 */
[----:B------:R-:W-:Y:S01]  /*3f70*/  F2FP.F16.F32.PACK_AB R5, R173, R124 ;  /* 0x0000007cad05723e */ /* 0x000fe200000000ff */
[----:B------:R-:W3:Y:S01]  /*3f80*/  MUFU.EX2 R120, R210 ;  /* 0x000000d200787308 */ /* 0x000ee20000000800 */
[----:B------:R-:W-:Y:S01]  /*3f90*/  F2FP.F16.F32.PACK_AB R6, R123, R175 ;  /* 0x000000af7b06723e */ /* 0x000fe200000000ff */
[----:B-----5:R-:W-:Y:S01]  /*3fa0*/  FADD.FTZ R64, R121, R64 ;  /* 0x0000004079407221 */ /* 0x020fe20000010000 */
[----:B------:R-:W-:Y:S01]  /*3fb0*/  F2FP.F16.F32.PACK_AB R7, R200, R172 ;  /* 0x000000acc807723e */ /* 0x000fe200000000ff */
[----:B------:R4:W5:Y:S01]  /*3fc0*/  MUFU.EX2 R119, R12 ;  /* 0x0000000c00777308 */ /* 0x0009620000000800 */
[----:B------:R-:W-:Y:S01]  /*3fd0*/  FADD.FTZ R60, R172, R60 ;  /* 0x0000003cac3c7221 */ /* 0x000fe20000010000 */
[----:B------:R-:W-:-:S03]  /*3fe0*/  FADD.FTZ R64, R122, R64 ;  /* 0x000000407a407221 */ /* 0x000fc60000010000 */
[----:B------:R-:W-:Y:S01]  /*3ff0*/  FADD.FTZ R60, R200, R60 ;  /* 0x0000003cc83c7221 */ /* 0x000fe20000010000 */
[----:B------:R-:W-:Y:S01]  /*4000*/  HMMA.16816.F32 R156, R4, R16, R156 ;  /* 0x00000010049c723c */ /* 0x000fe2000000189c */
[----:B------:R-:W-:-:S04]  /*4010*/  FADD.FTZ R64, R202, R64 ;  /* 0x00000040ca407221 */ /* 0x000fc80000010000 */
[----:B---3--:R-:W-:Y:S01]  /*4020*/  FADD.FTZ R64, R120, R64 ;  /* 0x0000004078407221 */ /* 0x008fe20000010000 */
[----:B----4-:R-:W-:Y:S02]  /*4030*/  FFMA.FTZ R12, R118, UR10, -R80 ;  /* 0x0000000a760c7c23 */ /* 0x010fe40008010850 */
[----:B------:R-:W-:Y:S01]  /*4040*/  HMMA.16816.F32 R152, R4, R18, R152 ;  /* 0x000000120498723c */ /* 0x000fe20000001898 */
[----:B------:R-:W3:Y:S01]  /*4050*/  MUFU.EX2 R118, R209 ;  /* 0x000000d100767308 */ /* 0x000ee20000000800 */
[----:B-----5:R-:W-:-:S03]  /*4060*/  FADD.FTZ R62, R119, R62 ;  /* 0x0000003e773e7221 */ /* 0x020fc60000010000 */
[----:B------:R4:W5:Y:S01]  /*4070*/  MUFU.EX2 R117, R12 ;  /* 0x0000000c00757308 */ /* 0x0009620000000800 */
[----:B------:R-:W-:Y:S02]  /*4080*/  FADD.FTZ R62, R203, R62 ;  /* 0x0000003ecb3e7221 */ /* 0x000fe40000010000 */
[----:B-1----:R-:W-:Y:S02]  /*4090*/  HMMA.16816.F32 R140, R4, R8, R140 ;  /* 0x00000008048c723c */ /* 0x002fe4000000188c */
[----:B------:R-:W-:-:S04]  /*40a0*/  FADD.FTZ R62, R204, R62 ;  /* 0x0000003ecc3e7221 */ /* 0x000fc80000010000 */
[----:B---3--:R-:W-:Y:S02]  /*40b0*/  FADD.FTZ R62, R118, R62 ;  /* 0x0000003e763e7221 */ /* 0x008fe40000010000 */
[----:B------:R-:W-:Y:S01]  /*40c0*/  HMMA.16816.F32 R136, R4, R10, R136 ;  /* 0x0000000a0488723c */ /* 0x000fe20000001888 */
[----:B------:R-:W-:Y:S01]  /*40d0*/  F2FP.F16.F32.PACK_AB R4, R122, R121 ;  /* 0x000000797a04723e */ /* 0x000fe200000000ff */
[----:B----4-:R-:W-:Y:S01]  /*40e0*/  FFMA.FTZ R12, R170, UR10, -R80 ;  /* 0x0000000aaa0c7c23 */ /* 0x010fe20008010850 */
[----:B------:R-:W-:Y:S01]  /*40f0*/  F2FP.F16.F32.PACK_AB R5, R203, R119 ;  /* 0x00000077cb05723e */ /* 0x000fe200000000ff */
[----:B------:R1:W3:Y:S01]  /*4100*/  MUFU.EX2 R170, R13 ;  /* 0x0000000d00aa7308 */ /* 0x0002e20000000800 */
[----:B------:R-:W-:Y:S01]  /*4110*/  F2FP.F16.F32.PACK_AB R6, R120, R202 ;  /* 0x000000ca7806723e */ /* 0x000fe200000000ff */
[----:B-----5:R-:W-:Y:S01]  /*4120*/  FADD.FTZ R58, R117, R58 ;  /* 0x0000003a753a7221 */ /* 0x020fe20000010000 */
[----:B------:R-:W-:Y:S01]  /*4130*/  F2FP.F16.F32.PACK_AB R7, R118, R204 ;  /* 0x000000cc7607723e */ /* 0x000fe200000000ff */
[----:B------:R4:W5:Y:S06]  /*4140*/  MUFU.EX2 R169, R12 ;  /* 0x0000000c00a97308 */ /* 0x00096c0000000800 */
[----:B------:R-:W-:Y:S01]  /*4150*/  HMMA.16816.F32 R144, R4, R8, R144 ;  /* 0x000000080490723c */ /* 0x000fe20000001890 */
[--C-:B------:R-:W-:Y:S01]  /*4160*/  FFMA.FTZ R8, R114, UR10, -R71.reuse ;  /* 0x0000000a72087c23 */ /* 0x100fe20008010847 */
[----:B------:R-:W-:Y:S01]  /*4170*/  FFMA.FTZ R9, R112, UR10, -R68 ;  /* 0x0000000a70097c23 */ /* 0x000fe20008010844 */
[----:B------:R-:W-:Y:S01]  /*4180*/  FFMA.FTZ R114, R113, UR10, -R71 ;  /* 0x0000000a71727c23 */ /* 0x000fe20008010847 */
[----:B-1----:R-:W-:Y:S01]  /*4190*/  FFMA.FTZ R13, R116, UR10, -R78 ;  /* 0x0000000a740d7c23 */ /* 0x002fe2000801084e */
[----:B------:R1:W2:Y:S01]  /*41a0*/  MUFU.EX2 R113, R8 ;  /* 0x0000000800717308 */ /* 0x0002a20000000800 */
[----:B---3--:R-:W-:Y:S01]  /*41b0*/  FADD.FTZ R58, R170, R58 ;  /* 0x0000003aaa3a7221 */ /* 0x008fe20000010000 */
[----:B----4-:R-:W-:-:S02]  /*41c0*/  FFMA.FTZ R12, R115, UR10, -R78 ;  /* 0x0000000a730c7c23 */ /* 0x010fc4000801084e */
[----:B------:R-:W3:Y:S01]  /*41d0*/  MUFU.EX2 R116, R14 ;  /* 0x0000000e00747308 */ /* 0x000ee20000000800 */
[C---:B------:R-:W-:Y:S01]  /*41e0*/  HMMA.16816.F32 R132, R4.reuse, R10, R132 ;  /* 0x0000000a0484723c */ /* 0x040fe20000001884 */
[----:B------:R-:W-:Y:S01]  /*41f0*/  FFMA.FTZ R10, R179, UR10, -R68 ;  /* 0x0000000ab30a7c23 */ /* 0x000fe20008010844 */
[----:B-----5:R-:W-:Y:S01]  /*4200*/  FADD.FTZ R58, R169, R58 ;  /* 0x0000003aa93a7221 */ /* 0x020fe20000010000 */
[----:B------:R4:W5:Y:S04]  /*4210*/  MUFU.EX2 R115, R13 ;  /* 0x0000000d00737308 */ /* 0x0009680000000800 */
[----:B------:R-:W5:Y:S01]  /*4220*/  MUFU.EX2 R114, R114 ;  /* 0x0000007200727308 */ /* 0x000f620000000800 */
[----:B------:R-:W-:Y:S01]  /*4230*/  HMMA.16816.F32 R160, R4, R16, R160 ;  /* 0x0000001004a0723c */ /* 0x000fe200000018a0 */
[----:B-1----:R-:W-:Y:S01]  /*4240*/  FFMA.FTZ R8, R111, UR10, -R68 ;  /* 0x0000000a6f087c23 */ /* 0x002fe20008010844 */
[----:B------:R-:W-:Y:S01]  /*4250*/  FFMA.FTZ R16, R107, UR10, -R80 ;  /* 0x0000000a6b107c23 */ /* 0x000fe20008010850 */
[----:B------:R1:W1:Y:S01]  /*4260*/  MUFU.EX2 R111, R9 ;  /* 0x00000009006f7308 */ /* 0x0002620000000800 */
[----:B--2---:R-:W-:Y:S01]  /*4270*/  FADD.FTZ R64, R113, R64 ;  /* 0x0000004071407221 */ /* 0x004fe20000010000 */
[----:B---3--:R-:W-:-:S02]  /*4280*/  FADD.FTZ R58, R116, R58 ;  /* 0x0000003a743a7221 */ /* 0x008fc40000010000 */
[----:B------:R2:W3:Y:S01]  /*4290*/  MUFU.EX2 R179, R8 ;  /* 0x0000000800b37308 */ /* 0x0004e20000000800 */
[----:B------:R-:W-:Y:S01]  /*42a0*/  HMMA.16816.F32 R148, R4, R18, R148 ;  /* 0x000000120494723c */ /* 0x000fe20000001894 */
[----:B----4-:R-:W-:Y:S01]  /*42b0*/  FFMA.FTZ R13, R167, UR10, -R78 ;  /* 0x0000000aa70d7c23 */ /* 0x010fe2000801084e */
[----:B------:R-:W-:Y:S01]  /*42c0*/  F2FP.F16.F32.PACK_AB R4, R170, R117 ;  /* 0x00000075aa04723e */ /* 0x000fe200000000ff */
[----:B------:R-:W4:Y:S01]  /*42d0*/  MUFU.EX2 R167, R12 ;  /* 0x0000000c00a77308 */ /* 0x000f220000000800 */
[----:B------:R-:W-:Y:S01]  /*42e0*/  F2FP.F16.F32.PACK_AB R6, R116, R169 ;  /* 0x000000a97406723e */ /* 0x000fe200000000ff */
[----:B-----5:R-:W-:Y:S01]  /*42f0*/  FADD.FTZ R60, R115, R60 ;  /* 0x0000003c733c7221 */ /* 0x020fe20000010000 */
[----:B------:R-:W-:Y:S01]  /*4300*/  FADD.FTZ R64, R114, R64 ;  /* 0x0000004072407221 */ /* 0x000fe20000010000 */
[----:B------:R5:W5:Y:S01]  /*4310*/  MUFU.EX2 R168, R13 ;  /* 0x0000000d00a87308 */ /* 0x000b620000000800 */
[----:B-1----:R-:W-:Y:S01]  /*4320*/  FFMA.FTZ R9, R178, UR10, -R68 ;  /* 0x0000000ab2097c23 */ /* 0x002fe20008010844 */
[----:B------:R-:W-:-:S02]  /*4330*/  FADD.FTZ R62, R111, R62 ;  /* 0x0000003e6f3e7221 */ /* 0x000fc40000010000 */
[----:B------:R1:W1:Y:S01]  /*4340*/  MUFU.EX2 R112, R182 ;  /* 0x000000b600707308 */ /* 0x0002620000000800 */
[----:B------:R-:W-:Y:S01]  /*4350*/  FADD.FTZ R64, R180, R64 ;  /* 0x00000040b4407221 */ /* 0x000fe20000010000 */
[--C-:B--2---:R-:W-:Y:S01]  /*4360*/  FFMA.FTZ R8, R110, UR10, -R71.reuse ;  /* 0x0000000a6e087c23 */ /* 0x104fe20008010847 */
[----:B---3--:R-:W-:Y:S01]  /*4370*/  FADD.FTZ R62, R179, R62 ;  /* 0x0000003eb33e7221 */ /* 0x008fe20000010000 */
[----:B------:R-:W2:Y:S01]  /*4380*/  MUFU.EX2 R178, R10 ;  /* 0x0000000a00b27308 */ /* 0x000ea20000000800 */
[C---:B----4-:R-:W-:Y:S01]  /*4390*/  F2FP.F16.F32.PACK_AB R5, R167.reuse, R115 ;  /* 0x00000073a705723e */ /* 0x050fe200000000ff */
[----:B------:R-:W-:Y:S02]  /*43a0*/  FADD.FTZ R60, R167, R60 ;  /* 0x0000003ca73c7221 */ /* 0x000fe40000010000 */
[----:B------:R3:W4:Y:S01]  /*43b0*/  MUFU.EX2 R110, R9 ;  /* 0x00000009006e7308 */ /* 0x0007220000000800 */
[----:B-----5:R-:W5:Y:S01]  /*43c0*/  LDSM.16.MT88.4 R12, [R184+0x5400] ;  /* 0x00540000b80c783b */ /* 0x020f620000004200 */
[----:B------:R-:W-:Y:S01]  /*43d0*/  F2FP.F16.F32.PACK_AB R7, R205, R168 ;  /* 0x000000a8cd07723e */ /* 0x000fe200000000ff */
[----:B------:R-:W-:Y:S01]  /*43e0*/  FADD.FTZ R60, R168, R60 ;  /* 0x0000003ca83c7221 */ /* 0x000fe20000010000 */
[----:B-1----:R-:W-:Y:S01]  /*43f0*/  FFMA.FTZ R182, R177, UR10, -R71 ;  /* 0x0000000ab1b67c23 */ /* 0x002fe20008010847 */
[----:B------:R-:W-:-:S02]  /*4400*/  FADD.FTZ R64, R112, R64 ;  /* 0x0000004070407221 */ /* 0x000fc40000010000 */
[----:B------:R-:W-:Y:S02]  /*4410*/  FADD.FTZ R60, R205, R60 ;  /* 0x0000003ccd3c7221 */ /* 0x000fe40000010000 */
[C---:B------:R-:W-:Y:S01]  /*4420*/  HMMA.16816.F32 R156, R4.reuse, R20, R156 ;  /* 0x00000014049c723c */ /* 0x040fe2000000189c */
[----:B--2---:R-:W-:Y:S01]  /*4430*/  FADD.FTZ R62, R178, R62 ;  /* 0x0000003eb23e7221 */ /* 0x004fe20000010000 */
[----:B------:R-:W-:Y:S01]  /*4440*/  MUFU.EX2 R182, R182 ;  /* 0x000000b600b67308 */ /* 0x000fe20000000800 */
[----:B---3--:R-:W-:Y:S02]  /*4450*/  FFMA.FTZ R9, R109, UR10, -R71 ;  /* 0x0000000a6d097c23 */ /* 0x008fe40008010847 */
[----:B----4-:R-:W-:Y:S01]  /*4460*/  FADD.FTZ R62, R110, R62 ;  /* 0x0000003e6e3e7221 */ /* 0x010fe20000010000 */
[----:B------:R1:W2:Y:S02]  /*4470*/  MUFU.EX2 R109, R8 ;  /* 0x00000008006d7308 */ /* 0x0002a40000000800 */
[----:B------:R-:W-:Y:S02]  /*4480*/  HMMA.16816.F32 R152, R4, R22, R152 ;  /* 0x000000160498723c */ /* 0x000fe40000001898 */
[----:B------:R-:W3:Y:S01]  /*4490*/  MUFU.EX2 R177, R9 ;  /* 0x0000000900b17308 */ /* 0x000ee20000000800 */
[----:B-1----:R-:W-:Y:S01]  /*44a0*/  FFMA.FTZ R8, R108, UR10, -R80 ;  /* 0x0000000a6c087c23 */ /* 0x002fe20008010850 */
[----:B--2---:R-:W-:-:S02]  /*44b0*/  FADD.FTZ R64, R109, R64 ;  /* 0x000000406d407221 */ /* 0x004fc40000010000 */
[----:B------:R1:W2:Y:S02]  /*44c0*/  MUFU.EX2 R108, R201 ;  /* 0x000000c9006c7308 */ /* 0x0002a40000000800 */
[----:B---3--:R-:W-:Y:S02]  /*44d0*/  FADD.FTZ R64, R177, R64 ;  /* 0x00000040b1407221 */ /* 0x008fe40000010000 */
[----:B------:R3:W4:Y:S02]  /*44e0*/  MUFU.EX2 R107, R8 ;  /* 0x00000008006b7308 */ /* 0x0007240000000800 */
[----:B------:R-:W-:Y:S01]  /*44f0*/  FADD.FTZ R64, R182, R64 ;  /* 0x00000040b6407221 */ /* 0x000fe20000010000 */
[C---:B-----5:R-:W-:Y:S01]  /*4500*/  HMMA.16816.F32 R140, R4.reuse, R12, R140 ;  /* 0x0000000c048c723c */ /* 0x060fe2000000188c */
[----:B-1----:R-:W-:Y:S02]  /*4510*/  FFMA.FTZ R201, R106, UR10, -R80 ;  /* 0x0000000a6ac97c23 */ /* 0x002fe40008010850 */
[----:B--2---:R-:W-:Y:S01]  /*4520*/  FADD.FTZ R64, R108, R64 ;  /* 0x000000406c407221 */ /* 0x004fe20000010000 */
[----:B------:R1:W2:Y:S01]  /*4530*/  MUFU.EX2 R106, R16 ;  /* 0x00000010006a7308 */ /* 0x0002a20000000800 */
[----:B---3--:R-:W3:Y:S03]  /*4540*/  LDSM.16.MT88.4 R8, [R186+0x5800] ;  /* 0x00580000ba08783b */ /* 0x008ee60000004200 */
[----:B------:R-:W-:Y:S01]  /*4550*/  HMMA.16816.F32 R136, R4, R14, R136 ;  /* 0x0000000e0488723c */ /* 0x000fe20000001888 */
[----:B------:R-:W-:Y:S01]  /*4560*/  F2FP.F16.F32.PACK_AB R4, R114, R113 ;  /* 0x000000717204723e */ /* 0x000fe200000000ff */
[----:B----4-:R-:W-:Y:S01]  /*4570*/  FADD.FTZ R58, R107, R58 ;  /* 0x0000003a6b3a7221 */ /* 0x010fe20000010000 */
[----:B------:R-:W-:-:S02]  /*4580*/  F2FP.F16.F32.PACK_AB R5, R179, R111 ;  /* 0x0000006fb305723e */ /* 0x000fc400000000ff */
[----:B------:R-:W-:Y:S02]  /*4590*/  F2FP.F16.F32.PACK_AB R6, R112, R180 ;  /* 0x000000b47006723e */ /* 0x000fe400000000ff */
[----:B------:R-:W-:Y:S01]  /*45a0*/  F2FP.F16.F32.PACK_AB R7, R110, R178 ;  /* 0x000000b26e07723e */ /* 0x000fe200000000ff */
[----:B-1----:R-:W1:Y:S01]  /*45b0*/  LDSM.16.MT88.4 R16, [R184+0x5800] ;  /* 0x00580000b810783b */ /* 0x002e620000004200 */
[----:B--2---:R-:W-:-:S05]  /*45c0*/  FADD.FTZ R58, R106, R58 ;  /* 0x0000003a6a3a7221 */ /* 0x004fca0000010000 */
[C---:B------:R-:W-:Y:S01]  /*45d0*/  HMMA.16816.F32 R160, R4.reuse, R20, R160 ;  /* 0x0000001404a0723c */ /* 0x040fe200000018a0 */
[----:B------:R-:W-:Y:S01]  /*45e0*/  FFMA.FTZ R21, R103, UR10, -R80 ;  /* 0x0000000a67157c23 */ /* 0x000fe20008010850 */
[--C-:B------:R-:W-:Y:S01]  /*45f0*/  FFMA.FTZ R103, R105, UR10, -R78.reuse ;  /* 0x0000000a69677c23 */ /* 0x100fe2000801084e */
[----:B------:R2:W4:Y:S04]  /*4600*/  MUFU.EX2 R20, R201 ;  /* 0x000000c900147308 */ /* 0x0005280000000800 */
[----:B------:R-:W-:Y:S01]  /*4610*/  MUFU.EX2 R21, R21 ;  /* 0x0000001500157308 */ /* 0x000fe20000000800 */
[C---:B------:R-:W-:Y:S01]  /*4620*/  HMMA.16816.F32 R148, R4.reuse, R22, R148 ;  /* 0x000000160494723c */ /* 0x040fe20000001894 */
[----:B------:R-:W-:Y:S01]  /*4630*/  FFMA.FTZ R23, R101, UR10, -R78 ;  /* 0x0000000a65177c23 */ /* 0x000fe2000801084e */
[----:B------:R-:W-:Y:S01]  /*4640*/  FFMA.FTZ R101, R99, UR10, -R68 ;  /* 0x0000000a63657c23 */ /* 0x000fe20008010844 */
[----:B------:R-:W5:Y:S04]  /*4650*/  MUFU.EX2 R103, R103 ;  /* 0x0000006700677308 */ /* 0x000f680000000800 */
[----:B------:R3:W3:Y:S01]  /*4660*/  MUFU.EX2 R22, R104 ;  /* 0x0000006800167308 */ /* 0x0006e20000000800 */
[----:B------:R-:W-:Y:S01]  /*4670*/  HMMA.16816.F32 R144, R4, R12, R144 ;  /* 0x0000000c0490723c */ /* 0x000fe20000001890 */
[--C-:B------:R-:W-:Y:S01]  /*4680*/  FFMA.FTZ R12, R86, UR10, -R80.reuse ;  /* 0x0000000a560c7c23 */ /* 0x100fe20008010850 */
[----:B------:R-:W-:Y:S01]  /*4690*/  FFMA.FTZ R86, R85, UR10, -R80 ;  /* 0x0000000a55567c23 */ /* 0x000fe20008010850 */
[----:B------:R-:W1:Y:S01]  /*46a0*/  MUFU.EX2 R23, R23 ;  /* 0x0000001700177308 */ /* 0x000e620000000800 */
[----:B--2---:R-:W-:Y:S01]  /*46b0*/  FFMA.FTZ R201, R76, UR10, -R78 ;  /* 0x0000000a4cc97c23 */ /* 0x004fe2000801084e */
[----:B----4-:R-:W-:-:S02]  /*46c0*/  FADD.FTZ R58, R20, R58 ;  /* 0x0000003a143a7221 */ /* 0x010fc40000010000 */
[----:B------:R2:W4:Y:S01]  /*46d0*/  MUFU.EX2 R99, R102 ;  /* 0x0000006600637308 */ /* 0x0005220000000800 */
[----:B------:R-:W-:Y:S01]  /*46e0*/  HMMA.16816.F32 R132, R4, R14, R132 ;  /* 0x0000000e0484723c */ /* 0x000fe20000001884 */
[----:B------:R-:W-:Y:S01]  /*46f0*/  F2FP.F16.F32.PACK_AB R4, R106, R107 ;  /* 0x0000006b6a04723e */ /* 0x000fe200000000ff */
[----:B-----5:R-:W-:Y:S01]  /*4700*/  FADD.FTZ R60, R103, R60 ;  /* 0x0000003c673c7221 */ /* 0x020fe20000010000 */
[----:B------:R-:W5:Y:S01]  /*4710*/  MUFU.EX2 R101, R101 ;  /* 0x0000006500657308 */ /* 0x000f620000000800 */
[C---:B------:R-:W-:Y:S01]  /*4720*/  F2FP.F16.F32.PACK_AB R6, R21.reuse, R20 ;  /* 0x000000141506723e */ /* 0x040fe200000000ff */
[----:B---3--:R-:W-:Y:S01]  /*4730*/  FFMA.FTZ R104, R130, UR10, -R68 ;  /* 0x0000000a82687c23 */ /* 0x008fe20008010844 */
[C---:B------:R-:W-:Y:S01]  /*4740*/  F2FP.F16.F32.PACK_AB R5, R22.reuse, R103 ;  /* 0x000000671605723e */ /* 0x040fe200000000ff */
[----:B------:R3:W3:Y:S01]  /*4750*/  MUFU.EX2 R85, R12 ;  /* 0x0000000c00557308 */ /* 0x0006e20000000800 */
[----:B------:R-:W-:Y:S01]  /*4760*/  FADD.FTZ R60, R22, R60 ;  /* 0x0000003c163c7221 */ /* 0x000fe20000010000 */
[C---:B-1----:R-:W-:Y:S01]  /*4770*/  F2FP.F16.F32.PACK_AB R7, R100.reuse, R23 ;  /* 0x000000176407723e */ /* 0x042fe200000000ff */
[----:B------:R-:W-:Y:S01]  /*4780*/  FADD.FTZ R58, R21, R58 ;  /* 0x0000003a153a7221 */ /* 0x000fe20000010000 */
[----:B------:R-:W-:Y:S01]  /*4790*/  MUFU.EX2 R104, R104 ;  /* 0x0000006800687308 */ /* 0x000fe20000000800 */
[----:B------:R-:W-:Y:S01]  /*47a0*/  FADD.FTZ R60, R23, R60 ;  /* 0x0000003c173c7221 */ /* 0x000fe20000010000 */
[----:B--2---:R-:W-:Y:S01]  /*47b0*/  FFMA.FTZ R102, R131, UR10, -R68 ;  /* 0x0000000a83667c23 */ /* 0x004fe20008010844 */
[----:B----4-:R-:W-:Y:S01]  /*47c0*/  FADD.FTZ R62, R99, R62 ;  /* 0x0000003e633e7221 */ /* 0x010fe20000010000 */
[----:B------:R-:W-:Y:S01]  /*47d0*/  MUFU.EX2 R201, R201 ;  /* 0x000000c900c97308 */ /* 0x000fe20000000800 */
[----:B------:R-:W-:Y:S01]  /*47e0*/  HMMA.16816.F32 R156, R4, R8, R156 ;  /* 0x00000008049c723c */ /* 0x000fe2000000189c */
[----:B------:R-:W-:Y:S01]  /*47f0*/  FADD.FTZ R60, R100, R60 ;  /* 0x0000003c643c7221 */ /* 0x000fe20000010000 */
[----:B-----5:R-:W-:Y:S01]  /*4800*/  FADD.FTZ R62, R101, R62 ;  /* 0x0000003e653e7221 */ /* 0x020fe20000010000 */
[----:B------:R-:W1:Y:S01]  /*4810*/  MUFU.EX2 R102, R102 ;  /* 0x0000006600667308 */ /* 0x000e620000000800 */
[----:B---3--:R-:W2:Y:S01]  /*4820*/  LDSM.16.MT88.4 R12, [R186+0x5c00] ;  /* 0x005c0000ba0c783b */ /* 0x008ea20000004200 */
[----:B------:R-:W-:-:S03]  /*4830*/  FADD.FTZ R58, R85, R58 ;  /* 0x0000003a553a7221 */ /* 0x000fc60000010000 */
[C---:B------:R-:W-:Y:S08]  /*4840*/  HMMA.16816.F32 R152, R4.reuse, R10, R152 ;  /* 0x0000000a0498723c */ /* 0x040ff00000001898 */
[----:B------:R-:W-:Y:S01]  /*4850*/  HMMA.16816.F32 R140, R4, R16, R140 ;  /* 0x00000010048c723c */ /* 0x000fe2000000188c */
[----:B-1----:R-:W-:-:S04]  /*4860*/  FADD.FTZ R62, R102, R62 ;  /* 0x0000003e663e7221 */ /* 0x002fc80000010000 */
[----:B------:R-:W-:-:S03]  /*4870*/  FADD.FTZ R62, R104, R62 ;  /* 0x0000003e683e7221 */ /* 0x000fc60000010000 */
[----:B------:R-:W-:Y:S01]  /*4880*/  HMMA.16816.F32 R136, R4, R18, R136 ;  /* 0x000000120488723c */ /* 0x000fe20000001888 */
[----:B------:R-:W-:Y:S02]  /*4890*/  F2FP.F16.F32.PACK_AB R4, R177, R109 ;  /* 0x0000006db104723e */ /* 0x000fe400000000ff */
[----:B------:R-:W-:Y:S02]  /*48a0*/  F2FP.F16.F32.PACK_AB R5, R101, R99 ;  /* 0x000000636505723e */ /* 0x000fe400000000ff */
[----:B------:R-:W-:Y:S02]  /*48b0*/  F2FP.F16.F32.PACK_AB R6, R108, R182 ;  /* 0x000000b66c06723e */ /* 0x000fe400000000ff */
[----:B------:R-:W-:-:S07]  /*48c0*/  F2FP.F16.F32.PACK_AB R7, R104, R102 ;  /* 0x000000666807723e */ /* 0x000fce00000000ff */
[C---:B------:R-:W-:Y:S01]  /*48d0*/  HMMA.16816.F32 R160, R4.reuse, R8, R160 ;  /* 0x0000000804a0723c */ /* 0x040fe200000018a0 */
[--C-:B------:R-:W-:Y:S01]  /*48e0*/  FFMA.FTZ R8, R82, UR10, -R80.reuse ;  /* 0x0000000a52087c23 */ /* 0x100fe20008010850 */
[----:B------:R-:W-:Y:S01]  /*48f0*/  FFMA.FTZ R80, R81, UR10, -R80 ;  /* 0x0000000a51507c23 */ /* 0x000fe20008010850 */
[----:B------:R1:W3:Y:S04]  /*4900*/  MUFU.EX2 R82, R86 ;  /* 0x0000005600527308 */ /* 0x0002e80000000800 */
[----:B------:R4:W-:Y:S01]  /*4910*/  MUFU.EX2 R81, R8 ;  /* 0x0000000800517308 */ /* 0x0009e20000000800 */
[C---:B------:R-:W-:Y:S03]  /*4920*/  HMMA.16816.F32 R148, R4.reuse, R10, R148 ;  /* 0x0000000a0494723c */ /* 0x040fe60000001894 */
[----:B------:R-:W5:Y:S05]  /*4930*/  MUFU.EX2 R80, R80 ;  /* 0x0000005000507308 */ /* 0x000f6a0000000800 */
[C---:B------:R-:W-:Y:S01]  /*4940*/  HMMA.16816.F32 R144, R4.reuse, R16, R144 ;  /* 0x000000100490723c */ /* 0x040fe20000001890 */
[----:B-1----:R-:W-:Y:S01]  /*4950*/  FFMA.FTZ R86, R79, UR10, -R78 ;  /* 0x0000000a4f567c23 */ /* 0x002fe2000801084e */
[--C-:B------:R-:W-:Y:S01]  /*4960*/  FFMA.FTZ R16, R75, UR10, -R71.reuse ;  /* 0x0000000a4b107c23 */ /* 0x100fe20008010847 */
[----:B------:R1:W2:Y:S01]  /*4970*/  MUFU.EX2 R79, R83 ;  /* 0x00000053004f7308 */ /* 0x0002a20000000800 */
[--C-:B------:R-:W-:Y:S01]  /*4980*/  FFMA.FTZ R17, R74, UR10, -R71.reuse ;  /* 0x0000000a4a117c23 */ /* 0x100fe20008010847 */
[----:B----4-:R-:W4:Y:S01]  /*4990*/  LDSM.16.MT88.4 R8, [R184+0x5c00] ;  /* 0x005c0000b808783b */ /* 0x010f220000004200 */
[----:B------:R-:W-:Y:S01]  /*49a0*/  FFMA.FTZ R71, R72, UR10, -R71 ;  /* 0x0000000a48477c23 */ /* 0x000fe20008010847 */
[--C-:B------:R-:W-:Y:S01]  /*49b0*/  FFMA.FTZ R72, R70, UR10, -R68.reuse ;  /* 0x0000000a46487c23 */ /* 0x100fe20008010844 */
[----:B------:R-:W-:Y:S01]  /*49c0*/  HMMA.16816.F32 R132, R4, R18, R132 ;  /* 0x000000120484723c */ /* 0x000fe20000001884 */
[----:B------:R-:W-:Y:S01]  /*49d0*/  FFMA.FTZ R70, R69, UR10, -R68 ;  /* 0x0000000a45467c23 */ /* 0x000fe20008010844 */
[----:B------:R2:W-:Y:S01]  /*49e0*/  MUFU.EX2 R19, R71 ;  /* 0x0000004700137308 */ /* 0x0005e20000000800 */
[C---:B---3--:R-:W-:Y:S01]  /*49f0*/  F2FP.F16.F32.PACK_AB R4, R82.reuse, R85 ;  /* 0x000000555204723e */ /* 0x048fe200000000ff */
[----:B------:R-:W-:Y:S01]  /*4a00*/  FADD.FTZ R58, R82, R58 ;  /* 0x0000003a523a7221 */ /* 0x000fe20000010000 */
[C---:B-----5:R-:W-:Y:S01]  /*4a10*/  F2FP.F16.F32.PACK_AB R6, R80.reuse, R81 ;  /* 0x000000515006723e */ /* 0x060fe200000000ff */
[----:B------:R-:W3:Y:S02]  /*4a20*/  MUFU.EX2 R16, R16 ;  /* 0x0000001000107308 */ /* 0x000ee40000000800 */
[----:B------:R-:W-:Y:S01]  /*4a30*/  FADD.FTZ R58, R81, R58 ;  /* 0x0000003a513a7221 */ /* 0x000fe20000010000 */
[----:B-1----:R-:W-:Y:S01]  /*4a40*/  FFMA.FTZ R83, R77, UR10, -R78 ;  /* 0x0000000a4d537c23 */ /* 0x002fe2000801084e */
[----:B------:R-:W1:Y:S01]  /*4a50*/  MUFU.EX2 R69, R72 ;  /* 0x0000004800457308 */ /* 0x000e620000000800 */
[----:B--2---:R-:W-:Y:S01]  /*4a60*/  FADD.FTZ R60, R79, R60 ;  /* 0x0000003c4f3c7221 */ /* 0x004fe20000010000 */
[----:B------:R-:W-:-:S02]  /*4a70*/  FADD.FTZ R202, R80, R58 ;  /* 0x0000003a50ca7221 */ /* 0x000fc40000010000 */
[----:B------:R-:W2:Y:S01]  /*4a80*/  MUFU.EX2 R77, R86 ;  /* 0x00000056004d7308 */ /* 0x000ea20000000800 */
[--C-:B------:R-:W-:Y:S01]  /*4a90*/  FFMA.FTZ R71, R67, UR10, -R68.reuse ;  /* 0x0000000a43477c23 */ /* 0x100fe20008010844 */
[----:B------:R-:W-:Y:S02]  /*4aa0*/  FFMA.FTZ R68, R66, UR10, -R68 ;  /* 0x0000000a42447c23 */ /* 0x000fe40008010844 */
[----:B------:R-:W5:Y:S01]  /*4ab0*/  MUFU.EX2 R76, R83 ;  /* 0x00000053004c7308 */ /* 0x000f620000000800 */
[----:B---3--:R-:W-:-:S03]  /*4ac0*/  FADD.FTZ R64, R16, R64 ;  /* 0x0000004010407221 */ /* 0x008fc60000010000 */
[----:B------:R-:W3:Y:S01]  /*4ad0*/  MUFU.EX2 R17, R17 ;  /* 0x0000001100117308 */ /* 0x000ee20000000800 */
[----:B-1----:R-:W-:-:S03]  /*4ae0*/  FADD.FTZ R62, R69, R62 ;  /* 0x0000003e453e7221 */ /* 0x002fc60000010000 */
[----:B------:R-:W1:Y:S01]  /*4af0*/  MUFU.EX2 R18, R73 ;  /* 0x0000004900127308 */ /* 0x000e620000000800 */
[C---:B--2---:R-:W-:Y:S01]  /*4b00*/  F2FP.F16.F32.PACK_AB R5, R77.reuse, R79 ;  /* 0x0000004f4d05723e */ /* 0x044fe200000000ff */
[----:B------:R-:W-:Y:S02]  /*4b10*/  FADD.FTZ R60, R77, R60 ;  /* 0x0000003c4d3c7221 */ /* 0x000fe40000010000 */
[----:B------:R-:W2:Y:S01]  /*4b20*/  MUFU.EX2 R67, R70 ;  /* 0x0000004600437308 */ /* 0x000ea20000000800 */
[----:B-----5:R-:W-:Y:S01]  /*4b30*/  F2FP.F16.F32.PACK_AB R7, R201, R76 ;  /* 0x0000004cc907723e */ /* 0x020fe200000000ff */
[----:B------:R-:W-:Y:S02]  /*4b40*/  FADD.FTZ R60, R76, R60 ;  /* 0x0000003c4c3c7221 */ /* 0x000fe40000010000 */
[----:B------:R-:W5:Y:S01]  /*4b50*/  MUFU.EX2 R66, R71 ;  /* 0x0000004700427308 */ /* 0x000f620000000800 */
[----:B---3--:R-:W-:Y:S01]  /*4b60*/  FADD.FTZ R64, R17, R64 ;  /* 0x0000004011407221 */ /* 0x008fe20000010000 */
[----:B------:R-:W-:-:S02]  /*4b70*/  FADD.FTZ R201, R201, R60 ;  /* 0x0000003cc9c97221 */ /* 0x000fc40000010000 */
[----:B------:R-:W3:Y:S01]  /*4b80*/  MUFU.EX2 R68, R68 ;  /* 0x0000004400447308 */ /* 0x000ee20000000800 */
[----:B------:R-:W-:Y:S01]  /*4b90*/  HMMA.16816.F32 R156, R4, R12, R156 ;  /* 0x0000000c049c723c */ /* 0x000fe2000000189c */
[----:B-1----:R-:W-:Y:S01]  /*4ba0*/  FADD.FTZ R64, R18, R64 ;  /* 0x0000004012407221 */ /* 0x002fe20000010000 */
[----:B--2---:R-:W-:-:S03]  /*4bb0*/  FADD.FTZ R62, R67, R62 ;  /* 0x0000003e433e7221 */ /* 0x004fc60000010000 */
[----:B------:R-:W-:-:S03]  /*4bc0*/  FADD.FTZ R204, R19, R64 ;  /* 0x0000004013cc7221 */ /* 0x000fc60000010000 */
[----:B------:R-:W-:Y:S01]  /*4bd0*/  HMMA.16816.F32 R152, R4, R14, R152 ;  /* 0x0000000e0498723c */ /* 0x000fe20000001898 */
[----:B-----5:R-:W-:-:S04]  /*4be0*/  FADD.FTZ R62, R66, R62 ;  /* 0x0000003e423e7221 */ /* 0x020fc80000010000 */
[----:B---3--:R-:W-:-:S03]  /*4bf0*/  FADD.FTZ R203, R68, R62 ;  /* 0x0000003e44cb7221 */ /* 0x008fc60000010000 */
[C---:B----4-:R-:W-:Y:S08]  /*4c00*/  HMMA.16816.F32 R140, R4.reuse, R8, R140 ;  /* 0x00000008048c723c */ /* 0x050ff0000000188c */
[----:B------:R-:W-:Y:S01]  /*4c10*/  HMMA.16816.F32 R136, R4, R10, R136 ;  /* 0x0000000a0488723c */ /* 0x000fe20000001888 */
[----:B------:R-:W-:Y:S02]  /*4c20*/  F2FP.F16.F32.PACK_AB R4, R17, R16 ;  /* 0x000000101104723e */ /* 0x000fe400000000ff */
[----:B------:R-:W-:-:S02]  /*4c30*/  F2FP.F16.F32.PACK_AB R5, R67, R69 ;  /* 0x000000454305723e */ /* 0x000fc400000000ff */
[----:B------:R-:W-:Y:S02]  /*4c40*/  F2FP.F16.F32.PACK_AB R6, R19, R18 ;  /* 0x000000121306723e */ /* 0x000fe400000000ff */
[----:B------:R-:W-:-:S07]  /*4c50*/  F2FP.F16.F32.PACK_AB R7, R68, R66 ;  /* 0x000000424407723e */ /* 0x000fce00000000ff */
[C---:B------:R-:W-:Y:S08]  /*4c60*/  HMMA.16816.F32 R160, R4.reuse, R12, R160 ;  /* 0x0000000c04a0723c */ /* 0x040ff000000018a0 */
[C---:B------:R-:W-:Y:S08]  /*4c70*/  HMMA.16816.F32 R148, R4.reuse, R14, R148 ;  /* 0x0000000e0494723c */ /* 0x040ff00000001894 */
[C---:B------:R-:W-:Y:S08]  /*4c80*/  HMMA.16816.F32 R144, R4.reuse, R8, R144 ;  /* 0x000000080490723c */ /* 0x040ff00000001890 */
[----:B------:R-:W-:Y:S01]  /*4c90*/  HMMA.16816.F32 R132, R4, R10, R132 ;  /* 0x0000000a0484723c */ /* 0x000fe20000001884 */
[----:B------:R-:W-:-:S04]  /*4ca0*/  NOP ;  /* 0x0000000000007918 */ /* 0x000fc80000000000 */
[----:B------:R-:W-:-:S15]  /*4cb0*/  @!P3 BRA `(.L_x_577) ;  /* 0x0000004000fcb947 */ /* 0x000fde0003800000 */
[----:B------:R-:W-:Y:S01]  /*4cc0*/  LEA.HI.SX32 R200, R24, 0xfffffffe, 0x19 ;  /* 0xfffffffe18c87811 */ /* 0x000fe200078fcaff */
[----:B------:R-:W-:Y:S01]  /*4cd0*/  IMAD.MOV.U32 R167, RZ, RZ, R0 ;  /* 0x000000ffffa77224 */ /* 0x000fe200078e0000 */
[----:B------:R-:W-:Y:S01]  /*4ce0*/  MOV R165, R3 ;  /* 0x0000000300a57202 */ /* 0x000fe20000000f00 */
[----:B------:R-:W-:Y:S01]  /*4cf0*/  IMAD.MOV.U32 R166, RZ, RZ, R2 ;  /* 0x000000ffffa67224 */ /* 0x000fe200078e0002 */
[----:B------:R-:W-:Y:S01]  /*4d00*/  MOV R164, R36 ;  /* 0x0000002400a47202 */ /* 0x000fe20000000f00 */
[----:B------:R-:W1:Y:S01]  /*4d10*/  LDCU UR10, c[0x0][0x50c] ;  /* 0x0000a180ff0a77ac */ /* 0x000e620008000800 */
[----:B------:R-:W2:Y:S01]  /*4d20*/  LDCU UR4, c[0x0][0x45c] ;  /* 0x00008b80ff0477ac */ /* 0x000ea20008000800 */
[----:B------:R-:W-:Y:S05]  /*4d30*/  BRA `(.L_x_578) ;  /* 0x00000000006c7947 */ /* 0x000fea0003800000 */
.L_x_580:
        /* <DEDUP_REMOVED lines=15> */
[----:B------:R-:W-:Y:S02]  /*4e30*/  IADD3.X R7, PT, PT, R4, UR9, RZ, P1, !PT ;  /* 0x0000000904077c10 */ /* 0x000fe40008ffe4ff */
        /* <DEDUP_REMOVED lines=11> */
.L_x_578:
[----:B------:R-:W-:Y:S04]  /*4ef0*/  DEPBAR.LE SB0, 0x0 ;  /* 0x000080000000791a */ /* 0x000fe80000000000 */
[----:B------:R-:W-:Y:S01]  /*4f00*/  BAR.SYNC.DEFER_BLOCKING 0x0 ;  /* 0x0000000000007b1d */ /* 0x000fe20000010000 */
[C---:B------:R-:W-:Y:S04]  /*4f10*/  IMAD.WIDE.U32 R16, R200.reuse, UR18, RZ ;  /* 0x00000012c8107c25 */ /* 0x040fe8000f8e00ff */
[----:B------:R-:W-:Y:S01]  /*4f20*/  IMAD R0, R200, UR7, RZ ;  /* 0x00000007c8007c24 */ /* 0x000fe2000f8e02ff */
[CC--:B------:R-:W-:Y:S02]  /*4f30*/  LEA R14, P3, R16.reuse, R191.reuse, 0x1 ;  /* 0x000000bf100e7211 */ /* 0x0c0fe400078608ff */
[C---:B------:R-:W-:Y:S02]  /*4f40*/  IADD3 R3, P0, PT, R16.reuse, UR26, RZ ;  /* 0x0000001a10037c10 */ /* 0x040fe4000ff1e0ff */
[----:B------:R-:W-:Y:S02]  /*4f50*/  IADD3 R0, PT, PT, R17, R0, RZ ;  /* 0x0000000011007210 */ /* 0x000fe40007ffe0ff */
[CC--:B------:R-:W-:Y:S02]  /*4f60*/  LEA R12, P2, R3.reuse, R191.reuse, 0x1 ;  /* 0x000000bf030c7211 */ /* 0x0c0fe400078408ff */
        /* <DEDUP_REMOVED lines=8> */
[----:B------:R-:W-:Y:S01]  /*4ff0*/  LDGSTS.E.BYPASS.LTC128B.128 [R194+0x4000], desc[UR24][R14.64] ;  /* 0x040000000ec27fae */ /* 0x000fe2000b981a18 */
        /* <DEDUP_REMOVED lines=11> */
[----:B------:R-:W0:Y:S08]  /*50b0*/  LDGDEPBAR ;  /* 0x00000000000079af */ /* 0x000e300000000000 */
[----:B------:R-:W4:Y:S08]  /*50c0*/  LDSM.16.M88.4 R16, [R188+0x2000] ;  /* 0x00200000bc10783b */ /* 0x000f300000000200 */
[----:B------:R-:W3:Y:S08]  /*50d0*/  LDSM.16.M88.4 R124, [R189+0x1000] ;  /* 0x00100000bd7c783b */ /* 0x000ef00000000200 */
[----:B------:R-:W5:Y:S08]  /*50e0*/  LDSM.16.M88.4 R32, [R188+0x2400] ;  /* 0x00240000bc20783b */ /* 0x000f700000000200 */
[----:B------:R-:W1:Y:S08]  /*50f0*/  LDSM.16.M88.4 R48, [R188+0x2800] ;  /* 0x00280000bc30783b */ /* 0x000e700000000200 */
[----:B------:R-:W2:Y:S08]  /*5100*/  LDSM.16.M88.4 R64, [R188+0x2c00] ;  /* 0x002c0000bc40783b */ /* 0x000eb00000000200 */
[----:B------:R-:W2:Y:S08]  /*5110*/  LDSM.16.M88.4 R80, [R188+0x3000] ;  /* 0x00300000bc50783b */ /* 0x000eb00000000200 */
[----:B------:R-:W2:Y:S08]  /*5120*/  LDSM.16.M88.4 R96, [R188+0x3400] ;  /* 0x00340000bc60783b */ /* 0x000eb00000000200 */
[----:B------:R-:W2:Y:S08]  /*5130*/  LDSM.16.M88.4 R112, [R188+0x3800] ;  /* 0x00380000bc70783b */ /* 0x000eb00000000200 */
[----:B------:R-:W2:Y:S08]  /*5140*/  LDSM.16.M88.4 R168, [R188+0x3c00] ;  /* 0x003c0000bca8783b */ /* 0x000eb00000000200 */
[----:B------:R-:W-:Y:S08]  /*5150*/  LDSM.16.M88.4 R172, [R187] ;  /* 0x00000000bbac783b */ /* 0x000ff00000000200 */
[----:B------:R-:W2:Y:S08]  /*5160*/  LDSM.16.M88.4 R176, [R185+0x2000] ;  /* 0x00200000b9b0783b */ /* 0x000eb00000000200 */
[----:B------:R-:W2:Y:S01]  /*5170*/  LDSM.16.M88.4 R180, [R187+0x1000] ;  /* 0x00100000bbb4783b */ /* 0x000ea20000000200 */
[-C--:B----4-:R-:W-:Y:S08]  /*5180*/  HMMA.16816.F32 R4, R128, R16.reuse, RZ ;  /* 0x000000108004723c */ /* 0x090ff000000018ff */
[C---:B---3--:R-:W-:Y:S08]  /*5190*/  HMMA.16816.F32 R8, R124.reuse, R16, RZ ;  /* 0x000000107c08723c */ /* 0x048ff000000018ff */
        /* <DEDUP_REMOVED lines=29> */
[----:B------:R-:W-:Y:S08]  /*5370*/  HMMA.16816.F32 R128, R128, R170, RZ ;  /* 0x000000aa8080723c */ /* 0x000ff000000018ff */
[-C--:B------:R-:W-:Y:S08]  /*5380*/  HMMA.16816.F32 R4, R172, R176.reuse, R4 ;  /* 0x000000b0ac04723c */ /* 0x080ff00000001804 */
        /* <DEDUP_REMOVED lines=11> */
[----:B------:R-:W-:Y:S01]  /*5440*/  MUFU.TANH R205, R5 ;  /* 0x0000000500cd7308 */ /* 0x000fe20000002400 */
[----:B------:R-:W-:Y:S01]  /*5450*/  FMUL.FTZ R11, R11, UR10 ;  /* 0x0000000a0b0b7c20 */ /* 0x000fe20008410000 */
[----:B------:R-:W-:Y:S01]  /*5460*/  FMUL.FTZ R12, R12, UR10 ;  /* 0x0000000a0c0c7c20 */ /* 0x000fe20008410000 */
[----:B------:R-:W-:Y:S01]  /*5470*/  FMUL.FTZ R13, R13, UR10 ;  /* 0x0000000a0d0d7c20 */ /* 0x000fe20008410000 */
[----:B------:R-:W-:Y:S06]  /*5480*/  FMUL.FTZ R14, R14, UR10 ;  /* 0x0000000a0e0e7c20 */ /* 0x000fec0008410000 */
[----:B------:R-:W-:Y:S01]  /*5490*/  MUFU.TANH R206, R6 ;  /* 0x0000000600ce7308 */ /* 0x000fe20000002400 */
[----:B------:R-:W-:Y:S01]  /*54a0*/  FMUL.FTZ R16, R16, UR10 ;  /* 0x0000000a10107c20 */ /* 0x000fe20008410000 */
[----:B------:R-:W-:Y:S08]  /*54b0*/  FMUL.FTZ R17, R17, UR10 ;  /* 0x0000000a11117c20 */ /* 0x000ff00008410000 */
[----:B------:R1:W-:Y:S10]  /*54c0*/  MUFU.TANH R207, R7 ;  /* 0x0000000700cf7308 */ /* 0x0003f40000002400 */
[----:B------:R-:W-:Y:S10]  /*54d0*/  MUFU.TANH R209, R8 ;  /* 0x0000000800d17308 */ /* 0x000ff40000002400 */
[----:B------:R-:W-:Y:S01]  /*54e0*/  MUFU.TANH R210, R9 ;  /* 0x0000000900d27308 */ /* 0x000fe20000002400 */
[----:B-1----:R-:W1:Y:S09]  /*54f0*/  LDSM.16.M88.4 R4, [R185+0x2400] ;  /* 0x00240000b904783b */ /* 0x002e720000000200 */
[----:B------:R-:W-:Y:S10]  /*5500*/  MUFU.TANH R211, R10 ;  /* 0x0000000a00d37308 */ /* 0x000ff40000002400 */
[----:B------:R2:W3:Y:S10]  /*5510*/  MUFU.TANH R212, R11 ;  /* 0x0000000b00d47308 */ /* 0x0004f40000002400 */
[----:B------:R4:W5:Y:S10]  /*5520*/  MUFU.TANH R213, R12 ;  /* 0x0000000c00d57308 */ /* 0x0009740000002400 */
[----:B------:R3:W5:Y:S01]  /*5530*/  MUFU.TANH R208, R16 ;  /* 0x0000001000d07308 */ /* 0x0007620000002400 */
[----:B--2---:R-:W2:Y:S09]  /*5540*/  LDSM.16.M88.4 R8, [R185+0x2800] ;  /* 0x00280000b908783b */ /* 0x004eb20000000200 */
[----:B------:R-:W5:Y:S01]  /*5550*/  MUFU.TANH R13, R13 ;  /* 0x0000000d000d7308 */ /* 0x000f620000002400 */
[-C--:B-1----:R-:W-:Y:S03]  /*5560*/  HMMA.16816.F32 R20, R172, R4.reuse, R20 ;  /* 0x00000004ac14723c */ /* 0x082fe60000001814 */
[----:B----4-:R-:W-:Y:S01]  /*5570*/  FMUL.FTZ R12, R15, UR10 ;  /* 0x0000000a0f0c7c20 */ /* 0x010fe20008410000 */
[----:B------:R-:W-:Y:S05]  /*5580*/  FMUL.FTZ R15, R19, UR10 ;  /* 0x0000000a130f7c20 */ /* 0x000fea0008410000 */
[----:B------:R-:W-:Y:S01]  /*5590*/  MUFU.TANH R14, R14 ;  /* 0x0000000e000e7308 */ /* 0x000fe20000002400 */
[C---:B------:R-:W-:Y:S04]  /*55a0*/  HMMA.16816.F32 R24, R180.reuse, R4, R24 ;  /* 0x00000004b418723c */ /* 0x040fe80000001818 */
[----:B---3--:R-:W-:Y:S05]  /*55b0*/  FMUL.FTZ R16, R18, UR10 ;  /* 0x0000000a12107c20 */ /* 0x008fea0008410000 */
[----:B------:R-:W1:Y:S01]  /*55c0*/  MUFU.TANH R12, R12 ;  /* 0x0000000c000c7308 */ /* 0x000e620000002400 */
[-C--:B------:R-:W-:Y:S03]  /*55d0*/  HMMA.16816.F32 R28, R180, R6.reuse, R28 ;  /* 0x00000006b41c723c */ /* 0x080fe6000000181c */
[----:B------:R-:W-:Y:S01]  /*55e0*/  FMUL.FTZ R20, R20, UR10 ;  /* 0x0000000a14147c20 */ /* 0x000fe20008410000 */
[----:B------:R-:W-:Y:S01]  /*55f0*/  FMUL.FTZ R21, R21, UR10 ;  /* 0x0000000a15157c20 */ /* 0x000fe20008410000 */
[----:B------:R-:W-:Y:S04]  /*5600*/  FMUL.FTZ R22, R22, UR10 ;  /* 0x0000000a16167c20 */ /* 0x000fe80008410000 */
[----:B------:R-:W-:Y:S01]  /*5610*/  MUFU.TANH R17, R17 ;  /* 0x0000001100117308 */ /* 0x000fe20000002400 */
[----:B------:R-:W-:Y:S01]  /*5620*/  FMUL.FTZ R23, R23, UR10 ;  /* 0x0000000a17177c20 */ /* 0x000fe20008410000 */
[C---:B------:R-:W-:Y:S01]  /*5630*/  HMMA.16816.F32 R32, R172.reuse, R6, R32 ;  /* 0x00000006ac20723c */ /* 0x040fe20000001820 */
[----:B------:R-:W3:Y:S03]  /*5640*/  LDSM.16.M88.4 R4, [R185+0x2c00] ;  /* 0x002c0000b904783b */ /* 0x000ee60000000200 */
[----:B------:R-:W-:Y:S01]  /*5650*/  FMUL.FTZ R24, R24, UR10 ;  /* 0x0000000a18187c20 */ /* 0x000fe20008410000 */
[----:B------:R-:W-:Y:S03]  /*5660*/  FMUL.FTZ R25, R25, UR10 ;  /* 0x0000000a19197c20 */ /* 0x000fe60008410000 */
[----:B------:R-:W-:Y:S01]  /*5670*/  MUFU.TANH R16, R16 ;  /* 0x0000001000107308 */ /* 0x000fe20000002400 */
[----:B------:R-:W-:Y:S01]  /*5680*/  FMUL.FTZ R26, R26, UR10 ;  /* 0x0000000a1a1a7c20 */ /* 0x000fe20008410000 */
[-C--:B--2---:R-:W-:Y:S03]  /*5690*/  HMMA.16816.F32 R36, R172, R8.reuse, R36 ;  /* 0x00000008ac24723c */ /* 0x084fe60000001824 */
[----:B------:R-:W-:Y:S01]  /*56a0*/  FMUL.FTZ R28, R28, UR10 ;  /* 0x0000000a1c1c7c20 */ /* 0x000fe20008410000 */
[----:B------:R-:W-:Y:S01]  /*56b0*/  FMUL.FTZ R29, R29, UR10 ;  /* 0x0000000a1d1d7c20 */ /* 0x000fe20008410000 */
[----:B------:R-:W-:Y:S03]  /*56c0*/  FMUL.FTZ R30, R30, UR10 ;  /* 0x0000000a1e1e7c20 */ /* 0x000fe60008410000 */
[----:B------:R2:W-:Y:S01]  /*56d0*/  MUFU.TANH R236, R24 ;  /* 0x0000001800ec7308 */ /* 0x0005e20000002400 */
[----:B------:R-:W-:Y:S01]  /*56e0*/  FMUL.FTZ R31, R31, UR10 ;  /* 0x0000000a1f1f7c20 */ /* 0x000fe20008410000 */
[C---:B------:R-:W-:Y:S04]  /*56f0*/  HMMA.16816.F32 R40, R180.reuse, R8, R40 ;  /* 0x00000008b428723c */ /* 0x040fe80000001828 */
[----:B------:R-:W-:Y:S04]  /*5700*/  FMUL.FTZ R27, R27, UR10 ;  /* 0x0000000a1b1b7c20 */ /* 0x000fe80008410000 */
[----:B------:R4:W-:Y:S01]  /*5710*/  MUFU.TANH R240, R28 ;  /* 0x0000001c00f07308 */ /* 0x0009e20000002400 */
[-C--:B------:R-:W-:Y:S03]  /*5720*/  HMMA.16816.F32 R44, R180, R10.reuse, R44 ;  /* 0x0000000ab42c723c */ /* 0x080fe6000000182c */
[----:B------:R-:W-:Y:S01]  /*5730*/  FMUL.FTZ R36, R36, UR10 ;  /* 0x0000000a24247c20 */ /* 0x000fe20008410000 */
[----:B------:R-:W-:Y:S01]  /*5740*/  FMUL.FTZ R37, R37, UR10 ;  /* 0x0000000a25257c20 */ /* 0x000fe20008410000 */
[----:B------:R-:W-:Y:S04]  /*5750*/  FMUL.FTZ R38, R38, UR10 ;  /* 0x0000000a26267c20 */ /* 0x000fe80008410000 */
[----:B------:R5:W-:Y:S01]  /*5760*/  MUFU.TANH R242, R29 ;  /* 0x0000001d00f27308 */ /* 0x000be20000002400 */
[----:B------:R-:W-:Y:S01]  /*5770*/  FMUL.FTZ R39, R39, UR10 ;  /* 0x0000000a27277c20 */ /* 0x000fe20008410000 */
[C---:B------:R-:W-:Y:S01]  /*5780*/  HMMA.16816.F32 R48, R172.reuse, R10, R48 ;  /* 0x0000000aac30723c */ /* 0x040fe20000001830 */
[----:B------:R-:W1:Y:S03]  /*5790*/  LDSM.16.M88.4 R8, [R185+0x3000] ;  /* 0x00300000b908783b */ /* 0x000e660000000200 */
[----:B--2---:R-:W-:Y:S01]  /*57a0*/  FMUL.FTZ R24, R32, UR10 ;  /* 0x0000000a20187c20 */ /* 0x004fe20008410000 */
[----:B------:R-:W-:Y:S03]  /*57b0*/  FMUL.FTZ R40, R40, UR10 ;  /* 0x0000000a28287c20 */ /* 0x000fe60008410000 */
[----:B------:R2:W-:Y:S01]  /*57c0*/  MUFU.TANH R243, R30 ;  /* 0x0000001e00f37308 */ /* 0x0005e20000002400 */
[----:B------:R-:W-:Y:S01]  /*57d0*/  FMUL.FTZ R41, R41, UR10 ;  /* 0x0000000a29297c20 */ /* 0x000fe20008410000 */
[----:B----4-:R-:W-:Y:S01]  /*57e0*/  FMUL.FTZ R28, R35, UR10 ;  /* 0x0000000a231c7c20 */ /* 0x010fe20008410000 */
[-C--:B---3--:R-:W-:Y:S03]  /*57f0*/  HMMA.16816.F32 R52, R172, R4.reuse, R52 ;  /* 0x00000004ac34723c */ /* 0x088fe60000001834 */
[----:B------:R-:W-:Y:S01]  /*5800*/  FMUL.FTZ R42, R42, UR10 ;  /* 0x0000000a2a2a7c20 */ /* 0x000fe20008410000 */
[----:B------:R-:W-:Y:S03]  /*5810*/  FMUL.FTZ R43, R43, UR10 ;  /* 0x0000000a2b2b7c20 */ /* 0x000fe60008410000 */
[----:B------:R3:W-:Y:S01]  /*5820*/  MUFU.TANH R237, R31 ;  /* 0x0000001f00ed7308 */ /* 0x0007e20000002400 */
[----:B------:R-:W-:Y:S01]  /*5830*/  FMUL.FTZ R45, R45, UR10 ;  /* 0x0000000a2d2d7c20 */ /* 0x000fe20008410000 */
[----:B-----5:R-:W-:Y:S01]  /*5840*/  FMUL.FTZ R29, R33, UR10 ;  /* 0x0000000a211d7c20 */ /* 0x020fe20008410000 */
[C---:B------:R-:W-:Y:S04]  /*5850*/  HMMA.16816.F32 R56, R180.reuse, R4, R56 ;  /* 0x00000004b438723c */ /* 0x040fe80000001838 */
[----:B------:R-:W-:Y:S03]  /*5860*/  FMUL.FTZ R48, R48, UR10 ;  /* 0x0000000a30307c20 */ /* 0x000fe60008410000 */
[----:B------:R4:W-:Y:S01]  /*5870*/  MUFU.TANH R238, R25 ;  /* 0x0000001900ee7308 */ /* 0x0009e20000002400 */
[----:B------:R-:W-:Y:S01]  /*5880*/  FMUL.FTZ R49, R49, UR10 ;  /* 0x0000000a31317c20 */ /* 0x000fe20008410000 */
[----:B------:R-:W-:Y:S01]  /*5890*/  FMUL.FTZ R50, R50, UR10 ;  /* 0x0000000a32327c20 */ /* 0x000fe20008410000 */
[-C--:B------:R-:W-:Y:S03]  /*58a0*/  HMMA.16816.F32 R60, R180, R6.reuse, R60 ;  /* 0x00000006b43c723c */ /* 0x080fe6000000183c */
[----:B--2---:R-:W-:Y:S01]  /*58b0*/  FMUL.FTZ R30, R34, UR10 ;  /* 0x0000000a221e7c20 */ /* 0x004fe20008410000 */
[----:B------:R-:W-:Y:S03]  /*58c0*/  FMUL.FTZ R46, R46, UR10 ;  /* 0x0000000a2e2e7c20 */ /* 0x000fe60008410000 */
[----:B------:R2:W-:Y:S01]  /*58d0*/  MUFU.TANH R248, R48 ;  /* 0x0000003000f87308 */ /* 0x0005e20000002400 */
[----:B------:R-:W-:Y:S01]  /*58e0*/  FMUL.FTZ R47, R47, UR10 ;  /* 0x0000000a2f2f7c20 */ /* 0x000fe20008410000 */
[----:B---3--:R-:W-:Y:S01]  /*58f0*/  MOV R31, R212 ;  /* 0x000000d4001f7202 */ /* 0x008fe20000000f00 */
[C---:B------:R-:W-:Y:S01]  /*5900*/  HMMA.16816.F32 R64, R172.reuse, R6, R64 ;  /* 0x00000006ac40723c */ /* 0x040fe20000001840 */
[----:B------:R-:W3:Y:S03]  /*5910*/  LDSM.16.M88.4 R4, [R185+0x3400] ;  /* 0x00340000b904783b */ /* 0x000ee60000000200 */
[----:B------:R-:W-:Y:S03]  /*5920*/  MOV R32, R211 ;  /* 0x000000d300207202 */ /* 0x000fe60000000f00 */
[----:B------:R5:W-:Y:S01]  /*5930*/  MUFU.TANH R250, R49 ;  /* 0x0000003100fa7308 */ /* 0x000be20000002400 */
[----:B------:R-:W-:Y:S01]  /*5940*/  MOV R33, R210 ;  /* 0x000000d200217202 */ /* 0x000fe20000000f00 */
[----:B------:R-:W-:Y:S01]  /*5950*/  FMUL.FTZ R44, R44, UR10 ;  /* 0x0000000a2c2c7c20 */ /* 0x000fe20008410000 */
[-C--:B-1----:R-:W-:Y:S03]  /*5960*/  HMMA.16816.F32 R68, R172, R8.reuse, R68 ;  /* 0x00000008ac44723c */ /* 0x082fe60000001844 */
[----:B------:R-:W-:Y:S01]  /*5970*/  MOV R34, R209 ;  /* 0x000000d100227202 */ /* 0x000fe20000000f00 */
[----:B------:R-:W-:Y:S03]  /*5980*/  FMUL.FTZ R51, R51, UR10 ;  /* 0x0000000a33337c20 */ /* 0x000fe60008410000 */
[----:B------:R1:W-:Y:S01]  /*5990*/  MUFU.TANH R246, R50 ;  /* 0x0000003200f67308 */ /* 0x0003e20000002400 */
[----:B----4-:R-:W-:Y:S01]  /*59a0*/  MOV R25, R213 ;  /* 0x000000d500197202 */ /* 0x010fe20000000f00 */
[----:B------:R-:W-:Y:S01]  /*59b0*/  FMUL.FTZ R52, R52, UR10 ;  /* 0x0000000a34347c20 */ /* 0x000fe20008410000 */
[C---:B------:R-:W-:Y:S04]  /*59c0*/  HMMA.16816.F32 R72, R180.reuse, R8, R72 ;  /* 0x00000008b448723c */ /* 0x040fe80000001848 */
[----:B------:R-:W-:Y:S03]  /*59d0*/  FMUL.FTZ R64, R64, UR10 ;  /* 0x0000000a40407c20 */ /* 0x000fe60008410000 */
[----:B------:R-:W4:Y:S01]  /*59e0*/  MUFU.TANH R15, R15 ;  /* 0x0000000f000f7308 */ /* 0x000f220000002400 */
[----:B------:R-:W-:Y:S01]  /*59f0*/  FMUL.FTZ R65, R65, UR10 ;  /* 0x0000000a41417c20 */ /* 0x000fe20008410000 */
[----:B--2---:R-:W-:Y:S01]  /*5a00*/  MOV R48, R207 ;  /* 0x000000cf00307202 */ /* 0x004fe20000000f00 */
[-C--:B------:R-:W-:Y:S03]  /*5a10*/  HMMA.16816.F32 R76, R180, R10.reuse, R76 ;  /* 0x0000000ab44c723c */ /* 0x080fe6000000184c */
[----:B------:R-:W-:Y:S01]  /*5a20*/  FMUL.FTZ R69, R69, UR10 ;  /* 0x0000000a45457c20 */ /* 0x000fe20008410000 */
[----:B------:R-:W-:Y:S03]  /*5a30*/  FMUL.FTZ R71, R71, UR10 ;  /* 0x0000000a47477c20 */ /* 0x000fe60008410000 */
[----:B------:R-:W-:Y:S01]  /*5a40*/  MUFU.TANH R245, R20 ;  /* 0x0000001400f57308 */ /* 0x000fe20000002400 */
[----:B-----5:R-:W-:Y:S01]  /*5a50*/  MOV R49, R206 ;  /* 0x000000ce00317202 */ /* 0x020fe20000000f00 */
[----:B------:R-:W-:Y:S01]  /*5a60*/  FMUL.FTZ R66, R66, UR10 ;  /* 0x0000000a42427c20 */ /* 0x000fe20008410000 */
[C---:B------:R-:W-:Y:S01]  /*5a70*/  HMMA.16816.F32 R80, R172.reuse, R10, R80 ;  /* 0x0000000aac50723c */ /* 0x040fe20000001850 */
[----:B------:R-:W2:Y:S03]  /*5a80*/  LDSM.16.M88.4 R8, [R185+0x3800] ;  /* 0x00380000b908783b */ /* 0x000ea60000000200 */
[----:B------:R-:W-:Y:S03]  /*5a90*/  FMUL.FTZ R73, R73, UR10 ;  /* 0x0000000a49497c20 */ /* 0x000fe60008410000 */
[----:B------:R-:W-:Y:S01]  /*5aa0*/  MUFU.TANH R247, R21 ;  /* 0x0000001500f77308 */ /* 0x000fe20000002400 */
[----:B------:R-:W-:Y:S01]  /*5ab0*/  FMUL.FTZ R72, R72, UR10 ;  /* 0x0000000a48487c20 */ /* 0x000fe20008410000 */
[----:B-1----:R-:W-:Y:S01]  /*5ac0*/  MOV R50, R205 ;  /* 0x000000cd00327202 */ /* 0x002fe20000000f00 */
[----:B------:R-:W-:Y:S01]  /*5ad0*/  FMUL.FTZ R67, R67, UR10 ;  /* 0x0000000a43437c20 */ /* 0x000fe20008410000 */
[-C--:B---3--:R-:W-:Y:S03]  /*5ae0*/  HMMA.16816.F32 R84, R172, R4.reuse, R84 ;  /* 0x00000004ac54723c */ /* 0x088fe60000001854 */
[----:B------:R-:W-:Y:S03]  /*5af0*/  FMUL.FTZ R76, R76, UR10 ;  /* 0x0000000a4c4c7c20 */ /* 0x000fe60008410000 */
[----:B------:R-:W-:Y:S01]  /*5b00*/  MUFU.TANH R249, R22 ;  /* 0x0000001600f97308 */ /* 0x000fe20000002400 */
[----:B------:R-:W-:Y:S01]  /*5b10*/  FMUL.FTZ R68, R68, UR10 ;  /* 0x0000000a44447c20 */ /* 0x000fe20008410000 */
[----:B------:R-:W-:Y:S01]  /*5b20*/  FMUL.FTZ R70, R70, UR10 ;  /* 0x0000000a46467c20 */ /* 0x000fe20008410000 */
[----:B------:R-:W-:Y:S01]  /*5b30*/  MOV R35, R208 ;  /* 0x000000d000237202 */ /* 0x000fe20000000f00 */
[C---:B------:R-:W-:Y:S06]  /*5b40*/  HMMA.16816.F32 R88, R180.reuse, R4, R88 ;  /* 0x00000004b458723c */ /* 0x040fec0000001858 */
[----:B------:R-:W-:Y:S01]  /*5b50*/  MUFU.TANH R251, R23 ;  /* 0x0000001700fb7308 */ /* 0x000fe20000002400 */
[----:B------:R-:W-:Y:S01]  /*5b60*/  FMNMX3.FTZ R3, R165, R49, R48, !PT ;  /* 0x00000031a5037276 */ /* 0x000fe20007810030 */
[----:B------:R-:W-:Y:S01]  /*5b70*/  FMUL.FTZ R53, R53, UR10 ;  /* 0x0000000a35357c20 */ /* 0x000fe20008410000 */
[----:B------:R-:W-:Y:S01]  /*5b80*/  FMNMX3.FTZ R2, R166, R34, R33, !PT ;  /* 0x00000022a6027276 */ /* 0x000fe20007810021 */
[-C--:B------:R-:W-:Y:S03]  /*5b90*/  HMMA.16816.F32 R92, R180, R6.reuse, R92 ;  /* 0x00000006b45c723c */ /* 0x080fe6000000185c */
[----:B------:R-:W-:Y:S03]  /*5ba0*/  FMNMX3.FTZ R0, R167, R32, R31, !PT ;  /* 0x00000020a7007276 */ /* 0x000fe6000781001f */
[----:B------:R-:W-:Y:S01]  /*5bb0*/  MUFU.TANH R233, R26 ;  /* 0x0000001a00e97308 */ /* 0x000fe20000002400 */
[----:B------:R-:W-:Y:S01]  /*5bc0*/  FMUL.FTZ R54, R54, UR10 ;  /* 0x0000000a36367c20 */ /* 0x000fe20008410000 */
[----:B------:R-:W-:Y:S01]  /*5bd0*/  FMUL.FTZ R55, R55, UR10 ;  /* 0x0000000a37377c20 */ /* 0x000fe20008410000 */
[----:B------:R-:W-:Y:S01]  /*5be0*/  FMUL.FTZ R56, R56, UR10 ;  /* 0x0000000a38387c20 */ /* 0x000fe20008410000 */
[C---:B------:R-:W-:Y:S01]  /*5bf0*/  HMMA.16816.F32 R96, R172.reuse, R6, R96 ;  /* 0x00000006ac60723c */ /* 0x040fe20000001860 */
[----:B------:R-:W1:Y:S01]  /*5c00*/  LDSM.16.M88.4 R4, [R185+0x3c00] ;  /* 0x003c0000b904783b */ /* 0x000e620000000200 */
[----:B------:R-:W-:Y:S04]  /*5c10*/  DEPBAR.LE SB0, 0x0 ;  /* 0x000080000000791a */ /* 0x000fe80000000000 */
[----:B------:R-:W3:Y:S01]  /*5c20*/  MUFU.TANH R234, R27 ;  /* 0x0000001b00ea7308 */ /* 0x000ee20000002400 */
[----:B------:R-:W-:Y:S01]  /*5c30*/  FMUL.FTZ R57, R57, UR10 ;  /* 0x0000000a39397c20 */ /* 0x000fe20008410000 */
[-C--:B--2---:R-:W-:Y:S05]  /*5c40*/  HMMA.16816.F32 R100, R172, R8.reuse, R100 ;  /* 0x00000008ac64723c */ /* 0x084fea0000001864 */
[----:B------:R-:W-:Y:S03]  /*5c50*/  FMUL.FTZ R58, R58, UR10 ;  /* 0x0000000a3a3a7c20 */ /* 0x000fe60008410000 */
[----:B------:R2:W-:Y:S01]  /*5c60*/  MUFU.TANH R169, R73 ;  /* 0x0000004900a97308 */ /* 0x0005e20000002400 */
        /* <DEDUP_REMOVED lines=9> */
[----:B------:R-:W-:Y:S03]  /*5d00*/  FMNMX3.FTZ R2, R2, R25, R13, !PT ;  /* 0x0000001902027276 */ /* 0x000fe6000781000d */
[----:B------:R-:W5:Y:S01]  /*5d10*/  MUFU.TANH R29, R29 ;  /* 0x0000001d001d7308 */ /* 0x000f620000002400 */
[----:B------:R-:W-:Y:S01]  /*5d20*/  FMNMX3.FTZ R0, R0, R14, R12, !PT ;  /* 0x0000000e00007276 */ /* 0x000fe2000781000c */
[C---:B------:R-:W-:Y:S04]  /*5d30*/  HMMA.16816.F32 R112, R172.reuse, R10, R112 ;  /* 0x0000000aac70723c */ /* 0x040fe80000001870 */
[----:B----4-:R-:W-:Y:S01]  /*5d40*/  FMNMX3.FTZ R3, R3, R16, R15, !PT ;  /* 0x0000001003037276 */ /* 0x010fe2000781000f */
        /* <DEDUP_REMOVED lines=8> */
[----:B--2---:R-:W-:Y:S01]  /*5dd0*/  FMUL.FTZ R73, R75, UR10 ;  /* 0x0000000a4b497c20 */ /* 0x004fe20008410000 */
[----:B------:R-:W-:Y:S01]  /*5de0*/  FMNMX3.FTZ R2, R2, R236, R238, !PT ;  /* 0x000000ec02027276 */ /* 0x000fe200078100ee */
[C---:B------:R-:W-:Y:S04]  /*5df0*/  HMMA.16816.F32 R120, R180.reuse, R4, R120 ;  /* 0x00000004b478723c */ /* 0x040fe80000001878 */
[----:B------:R-:W-:Y:S03]  /*5e00*/  FMNMX3.FTZ R5, R164, R252, R50, !PT ;  /* 0x000000fca4057276 */ /* 0x000fe60007810032 */
[----:B------:R2:W-:Y:S01]  /*5e10*/  MUFU.TANH R171, R76 ;  /* 0x0000004c00ab7308 */ /* 0x0005e20000002400 */
[----:B---3--:R-:W-:Y:S01]  /*5e20*/  FMNMX3.FTZ R0, R0, R233, R234, !PT ;  /* 0x000000e900007276 */ /* 0x008fe200078100ea */
[----:B------:R-:W-:Y:S01]  /*5e30*/  FMUL.FTZ R77, R77, UR10 ;  /* 0x0000000a4d4d7c20 */ /* 0x000fe20008410000 */
[----:B------:R-:W-:Y:S01]  /*5e40*/  FMNMX3.FTZ R5, R5, R35, R17, !PT ;  /* 0x0000002305057276 */ /* 0x000fe20007810011 */
[-C--:B------:R-:W-:Y:S03]  /*5e50*/  HMMA.16816.F32 R124, R180, R6.reuse, R124 ;  /* 0x00000006b47c723c */ /* 0x080fe6000000187c */
[----:B------:R-:W-:Y:S03]  /*5e60*/  FMNMX3.FTZ R5, R5, R245, R247, !PT ;  /* 0x000000f505057276 */ /* 0x000fe600078100f7 */
[----:B------:R-:W-:Y:S01]  /*5e70*/  MUFU.TANH R221, R36 ;  /* 0x0000002400dd7308 */ /* 0x000fe20000002400 */
[----:B------:R-:W-:Y:S01]  /*5e80*/  FMNMX3.FTZ R3, R3, R249, R251, !PT ;  /* 0x000000f903037276 */ /* 0x000fe200078100fb */
[----:B------:R-:W-:Y:S01]  /*5e90*/  FMUL.FTZ R75, R78, UR10 ;  /* 0x0000000a4e4b7c20 */ /* 0x000fe20008410000 */
[----:B------:R-:W-:Y:S01]  /*5ea0*/  FMNMX3.FTZ R2, R2, R240, R242, !PT ;  /* 0x000000f002027276 */ /* 0x000fe200078100f2 */
[----:B------:R-:W-:Y:S06]  /*5eb0*/  HMMA.16816.F32 R128, R172, R6, R128 ;  /* 0x00000006ac80723c */ /* 0x000fec0000001880 */
[----:B------:R-:W3:Y:S01]  /*5ec0*/  MUFU.TANH R230, R37 ;  /* 0x0000002500e67308 */ /* 0x000ee20000002400 */
[----:B------:R-:W-:Y:S01]  /*5ed0*/  FMNMX3.FTZ R0, R0, R243, R237, !PT ;  /* 0x000000f300007276 */ /* 0x000fe200078100ed */
[----:B--2---:R-:W-:Y:S01]  /*5ee0*/  FMUL.FTZ R76, R79, UR10 ;  /* 0x0000000a4f4c7c20 */ /* 0x004fe20008410000 */
[----:B-----5:R-:W-:Y:S01]  /*5ef0*/  FMNMX3.FTZ R5, R5, R24, R29, !PT ;  /* 0x0000001805057276 */ /* 0x020fe2000781001d */
[----:B------:R-:W-:Y:S01]  /*5f00*/  FMUL.FTZ R78, R98, UR10 ;  /* 0x0000000a624e7c20 */ /* 0x000fe20008410000 */
[----:B-1----:R-:W-:Y:S01]  /*5f10*/  FMNMX3.FTZ R3, R3, R30, R28, !PT ;  /* 0x0000001e03037276 */ /* 0x002fe2000781001c */
[----:B------:R-:W-:Y:S01]  /*5f20*/  FMUL.FTZ R79, R99, UR10 ;  /* 0x0000000a634f7c20 */ /* 0x000fe20008410000 */
[----:B------:R-:W-:Y:S03]  /*5f30*/  FMUL.FTZ R99, R112, UR10 ;  /* 0x0000000a70637c20 */ /* 0x000fe60008410000 */
[----:B------:R-:W-:Y:S01]  /*5f40*/  MUFU.TANH R231, R38 ;  /* 0x0000002600e77308 */ /* 0x000fe20000002400 */
[----:B------:R-:W-:Y:S01]  /*5f50*/  FMUL.FTZ R98, R116, UR10 ;  /* 0x0000000a74627c20 */ /* 0x000fe20008410000 */
[----:B------:R-:W-:Y:S01]  /*5f60*/  FMUL.FTZ R112, R124, UR10 ;  /* 0x0000000a7c707c20 */ /* 0x000fe20008410000 */
[----:B------:R-:W-:Y:S07]  /*5f70*/  FMUL.FTZ R124, R128, UR10 ;  /* 0x0000000a807c7c20 */ /* 0x000fee0008410000 */
[----:B------:R-:W1:Y:S01]  /*5f80*/  MUFU.TANH R229, R39 ;  /* 0x0000002700e57308 */ /* 0x000e620000002400 */
[----:B---3--:R-:W-:Y:S04]  /*5f90*/  FMNMX3.FTZ R5, R5, R221, R230, !PT ;  /* 0x000000dd05057276 */ /* 0x008fe800078100e6 */
[----:B------:R-:W-:Y:S05]  /*5fa0*/  FMNMX3.FTZ R5, R5, R248, R250, !PT ;  /* 0x000000f805057276 */ /* 0x000fea00078100fa */
[----:B------:R-:W-:Y:S10]  /*5fb0*/  MUFU.TANH R217, R40 ;  /* 0x0000002800d97308 */ /* 0x000ff40000002400 */
[----:B------:R-:W2:Y:S01]  /*5fc0*/  MUFU.TANH R219, R41 ;  /* 0x0000002900db7308 */ /* 0x000ea20000002400 */
[----:B-1----:R-:W-:Y:S09]  /*5fd0*/  FMNMX3.FTZ R3, R3, R231, R229, !PT ;  /* 0x000000e703037276 */ /* 0x002ff200078100e5 */
[----:B------:R1:W-:Y:S10]  /*5fe0*/  MUFU.TANH R220, R42 ;  /* 0x0000002a00dc7308 */ /* 0x0003f40000002400 */
[----:B------:R-:W3:Y:S01]  /*5ff0*/  MUFU.TANH R216, R43 ;  /* 0x0000002b00d87308 */ /* 0x000ee20000002400 */
[----:B--2---:R-:W-:Y:S01]  /*6000*/  FMNMX3.FTZ R2, R2, R217, R219, !PT ;  /* 0x000000d902027276 */ /* 0x004fe200078100db */
[----:B------:R-:W-:Y:S08]  /*6010*/  FMUL.FTZ R41, R127, UR10 ;  /* 0x0000000a7f297c20 */ /* 0x000ff00008410000 */
[----:B------:R2:W-:Y:S01]  /*6020*/  MUFU.TANH R228, R45 ;  /* 0x0000002d00e47308 */ /* 0x0005e20000002400 */
[----:B-1----:R-:W-:Y:S09]  /*6030*/  FMUL.FTZ R42, R126, UR10 ;  /* 0x0000000a7e2a7c20 */ /* 0x002ff20008410000 */
[----:B------:R1:W-:Y:S01]  /*6040*/  MUFU.TANH R223, R46 ;  /* 0x0000002e00df7308 */ /* 0x0003e20000002400 */
[----:B---3--:R-:W-:Y:S01]  /*6050*/  FMNMX3.FTZ R0, R0, R220, R216, !PT ;  /* 0x000000dc00007276 */ /* 0x008fe200078100d8 */
[----:B------:R-:W-:Y:S01]  /*6060*/  FMUL.FTZ R43, R123, UR10 ;  /* 0x0000000a7b2b7c20 */ /* 0x000fe20008410000 */
[----:B------:R-:W-:Y:S07]  /*6070*/  FMUL.FTZ R123, R129, UR10 ;  /* 0x0000000a817b7c20 */ /* 0x000fee0008410000 */
[----:B------:R3:W4:Y:S01]  /*6080*/  MUFU.TANH R224, R47 ;  /* 0x0000002f00e07308 */ /* 0x0007220000002400 */
[----:B--2---:R-:W-:Y:S01]  /*6090*/  FMUL.FTZ R45, R88, UR10 ;  /* 0x0000000a582d7c20 */ /* 0x004fe20008410000 */
[----:B------:R-:W-:Y:S01]  /*60a0*/  FMUL.FTZ R88, R103, UR10 ;  /* 0x0000000a67587c20 */ /* 0x000fe20008410000 */
[----:B------:R-:W-:Y:S07]  /*60b0*/  FMUL.FTZ R103, R121, UR10 ;  /* 0x0000000a79677c20 */ /* 0x000fee0008410000 */
[----:B------:R2:W-:Y:S01]  /*60c0*/  MUFU.TANH R239, R64 ;  /* 0x0000004000ef7308 */ /* 0x0005e20000002400 */
[----:B-1----:R-:W-:Y:S01]  /*60d0*/  FMUL.FTZ R46, R89, UR10 ;  /* 0x0000000a592e7c20 */ /* 0x002fe20008410000 */
[----:B------:R-:W-:Y:S08]  /*60e0*/  FMUL.FTZ R89, R110, UR10 ;  /* 0x0000000a6e597c20 */ /* 0x000ff00008410000 */
[----:B------:R1:W-:Y:S01]  /*60f0*/  MUFU.TANH R241, R65 ;  /* 0x0000004100f17308 */ /* 0x0003e20000002400 */
[----:B---3--:R-:W-:Y:S01]  /*6100*/  FMUL.FTZ R47, R90, UR10 ;  /* 0x0000000a5a2f7c20 */ /* 0x008fe20008410000 */
[----:B----4-:R-:W-:Y:S01]  /*6110*/  FMNMX3.FTZ R0, R0, R223, R224, !PT ;  /* 0x000000df00007276 */ /* 0x010fe200078100e0 */
[----:B------:R-:W-:Y:S01]  /*6120*/  FMUL.FTZ R90, R111, UR10 ;  /* 0x0000000a6f5a7c20 */ /* 0x000fe20008410000 */
[----:B------:R-:W-:Y:S06]  /*6130*/  FMUL.FTZ R111, R125, UR10 ;  /* 0x0000000a7d6f7c20 */ /* 0x000fec0008410000 */
[----:B------:R3:W-:Y:S01]  /*6140*/  MUFU.TANH R177, R69 ;  /* 0x0000004500b17308 */ /* 0x0007e20000002400 */
[----:B--2---:R-:W-:Y:S01]  /*6150*/  FMUL.FTZ R64, R91, UR10 ;  /* 0x0000000a5b407c20 */ /* 0x004fe20008410000 */
[----:B------:R-:W-:Y:S08]  /*6160*/  FMUL.FTZ R91, R108, UR10 ;  /* 0x0000000a6c5b7c20 */ /* 0x000ff00008410000 */
[----:B------:R2:W-:Y:S01]  /*6170*/  MUFU.TANH R176, R71 ;  /* 0x0000004700b07308 */ /* 0x0005e20000002400 */
[----:B-1----:R-:W-:Y:S01]  /*6180*/  FMUL.FTZ R65, R87, UR10 ;  /* 0x0000000a57417c20 */ /* 0x002fe20008410000 */
[----:B------:R-:W-:Y:S01]  /*6190*/  FMUL.FTZ R87, R100, UR10 ;  /* 0x0000000a64577c20 */ /* 0x000fe20008410000 */
[----:B------:R-:W-:Y:S01]  /*61a0*/  FMUL.FTZ R100, R119, UR10 ;  /* 0x0000000a77647c20 */ /* 0x000fe20008410000 */
[----:B------:R-:W-:Y:S06]  /*61b0*/  FMUL.FTZ R119, R131, UR10 ;  /* 0x0000000a83777c20 */ /* 0x000fec0008410000 */
[----:B------:R1:W-:Y:S01]  /*61c0*/  MUFU.TANH R168, R72 ;  /* 0x0000004800a87308 */ /* 0x0003e20000002400 */
[----:B---3--:R-:W-:Y:S01]  /*61d0*/  FMUL.FTZ R69, R84, UR10 ;  /* 0x0000000a54457c20 */ /* 0x008fe20008410000 */
[----:B------:R-:W-:Y:S01]  /*61e0*/  FMUL.FTZ R84, R96, UR10 ;  /* 0x0000000a60547c20 */ /* 0x000fe20008410000 */
[----:B------:R-:W-:Y:S07]  /*61f0*/  FMUL.FTZ R96, R113, UR10 ;  /* 0x0000000a71607c20 */ /* 0x000fee0008410000 */
[----:B------:R-:W3:Y:S01]  /*6200*/  MUFU.TANH R226, R44 ;  /* 0x0000002c00e27308 */ /* 0x000ee20000002400 */
[----:B--2---:R-:W-:Y:S01]  /*6210*/  FMUL.FTZ R71, R85, UR10 ;  /* 0x0000000a55477c20 */ /* 0x004fe20008410000 */
[----:B------:R-:W-:Y:S01]  /*6220*/  FMUL.FTZ R85, R97, UR10 ;  /* 0x0000000a61557c20 */ /* 0x000fe20008410000 */
[----:B------:R-:W-:Y:S07]  /*6230*/  FMUL.FTZ R97, R118, UR10 ;  /* 0x0000000a76617c20 */ /* 0x000fee0008410000 */
[----:B------:R-:W2:Y:S01]  /*6240*/  MUFU.TANH R244, R51 ;  /* 0x0000003300f47308 */ /* 0x000ea20000002400 */
[----:B-1----:R-:W-:Y:S01]  /*6250*/  FMUL.FTZ R72, R86, UR10 ;  /* 0x0000000a56487c20 */ /* 0x002fe20008410000 */
[----:B------:R-:W-:Y:S01]  /*6260*/  FMUL.FTZ R86, R102, UR10 ;  /* 0x0000000a66567c20 */ /* 0x000fe20008410000 */
[----:B------:R-:W-:Y:S07]  /*6270*/  FMUL.FTZ R102, R117, UR10 ;  /* 0x0000000a75667c20 */ /* 0x000fee0008410000 */
[----:B------:R1:W-:Y:S01]  /*6280*/  MUFU.TANH R235, R66 ;  /* 0x0000004200eb7308 */ /* 0x0003e20000002400 */
[----:B---3--:R-:W-:Y:S01]  /*6290*/  FMNMX3.FTZ R2, R2, R226, R228, !PT ;  /* 0x000000e202027276 */ /* 0x008fe200078100e4 */
[----:B------:R-:W-:Y:S08]  /*62a0*/  FMUL.FTZ R44, R122, UR10 ;  /* 0x0000000a7a2c7c20 */ /* 0x000ff00008410000 */
[----:B------:R3:W-:Y:S01]  /*62b0*/  MUFU.TANH R232, R67 ;  /* 0x0000004300e87308 */ /* 0x0007e20000002400 */
[----:B--2---:R-:W-:Y:S09]  /*62c0*/  FMNMX3.FTZ R3, R3, R246, R244, !PT ;  /* 0x000000f603037276 */ /* 0x004ff200078100f4 */
[----:B------:R2:W-:Y:S01]  /*62d0*/  MUFU.TANH R170, R68 ;  /* 0x0000004400aa7308 */ /* 0x0005e20000002400 */
[----:B-1----:R-:W-:Y:S01]  /*62e0*/  FMUL.FTZ R66, R94, UR10 ;  /* 0x0000000a5e427c20 */ /* 0x002fe20008410000 */
[----:B------:R-:W-:Y:S08]  /*62f0*/  FMUL.FTZ R94, R115, UR10 ;  /* 0x0000000a735e7c20 */ /* 0x000ff00008410000 */
[----:B------:R1:W-:Y:S01]  /*6300*/  MUFU.TANH R178, R70 ;  /* 0x0000004600b27308 */ /* 0x0003e20000002400 */
[----:B---3--:R-:W-:Y:S01]  /*6310*/  FMUL.FTZ R67, R95, UR10 ;  /* 0x0000000a5f437c20 */ /* 0x008fe20008410000 */
[----:B------:R-:W-:Y:S08]  /*6320*/  FMUL.FTZ R95, R114, UR10 ;  /* 0x0000000a725f7c20 */ /* 0x000ff00008410000 */
[----:B------:R-:W-:Y:S01]  /*6330*/  MUFU.TANH R208, R52 ;  /* 0x0000003400d07308 */ /* 0x000fe20000002400 */
[----:B--2---:R-:W-:Y:S01]  /*6340*/  FMUL.FTZ R68, R92, UR10 ;  /* 0x0000000a5c447c20 */ /* 0x004fe20008410000 */
[----:B------:R-:W-:Y:S08]  /*6350*/  FMUL.FTZ R92, R109, UR10 ;  /* 0x0000000a6d5c7c20 */ /* 0x000ff00008410000 */
[----:B------:R-:W2:Y:S01]  /*6360*/  MUFU.TANH R214, R53 ;  /* 0x0000003500d67308 */ /* 0x000ea20000002400 */
[----:B-1----:R-:W-:Y:S01]  /*6370*/  FMUL.FTZ R70, R93, UR10 ;  /* 0x0000000a5d467c20 */ /* 0x002fe20008410000 */
[----:B------:R-:W-:Y:S01]  /*6380*/  FMUL.FTZ R93, R101, UR10 ;  /* 0x0000000a655d7c20 */ /* 0x000fe20008410000 */
[----:B------:R-:W-:Y:S01]  /*6390*/  FMUL.FTZ R101, R120, UR10 ;  /* 0x0000000a78657c20 */ /* 0x000fe20008410000 */
[----:B------:R-:W-:Y:S06]  /*63a0*/  FMUL.FTZ R120, R130, UR10 ;  /* 0x0000000a82787c20 */ /* 0x000fec0008410000 */
[----:B------:R-:W-:Y:S10]  /*63b0*/  MUFU.TANH R215, R54 ;  /* 0x0000003600d77308 */ /* 0x000ff40000002400 */
[----:B------:R-:W1:Y:S01]  /*63c0*/  MUFU.TANH R213, R55 ;  /* 0x0000003700d57308 */ /* 0x000e620000002400 */
[----:B--2---:R-:W-:Y:S04]  /*63d0*/  FMNMX3.FTZ R5, R5, R208, R214, !PT ;  /* 0x000000d005057276 */ /* 0x004fe800078100d6 */
[----:B------:R-:W-:Y:S05]  /*63e0*/  FMNMX3.FTZ R5, R5, R239, R241, !PT ;  /* 0x000000ef05057276 */ /* 0x000fea00078100f1 */
[----:B------:R-:W-:Y:S01]  /*63f0*/  MUFU.TANH R205, R56 ;  /* 0x0000003800cd7308 */ /* 0x000fe20000002400 */
[----:B------:R-:W-:Y:S09]  /*6400*/  FMNMX3.FTZ R5, R5, R170, R177, !PT ;  /* 0x000000aa05057276 */ /* 0x000ff200078100b1 */
[----:B------:R-:W2:Y:S01]  /*6410*/  MUFU.TANH R206, R57 ;  /* 0x0000003900ce7308 */ /* 0x000ea20000002400 */
[----:B-1----:R-:W-:Y:S04]  /*6420*/  FMNMX3.FTZ R3, R3, R215, R213, !PT ;  /* 0x000000d703037276 */ /* 0x002fe800078100d5 */
[----:B------:R-:W-:Y:S05]  /*6430*/  FMNMX3.FTZ R3, R3, R235, R232, !PT ;  /* 0x000000eb03037276 */ /* 0x000fea00078100e8 */
[----:B------:R-:W-:Y:S01]  /*6440*/  MUFU.TANH R207, R58 ;  /* 0x0000003a00cf7308 */ /* 0x000fe20000002400 */
[----:B------:R-:W-:Y:S09]  /*6450*/  FMNMX3.FTZ R3, R3, R178, R176, !PT ;  /* 0x000000b203037276 */ /* 0x000ff200078100b0 */
[----:B------:R-:W1:Y:S01]  /*6460*/  MUFU.TANH R179, R59 ;  /* 0x0000003b00b37308 */ /* 0x000e620000002400 */
[----:B--2---:R-:W-:Y:S09]  /*6470*/  FMNMX3.FTZ R2, R2, R205, R206, !PT ;  /* 0x000000cd02027276 */ /* 0x004ff200078100ce */
[----:B------:R2:W-:Y:S10]  /*6480*/  MUFU.TANH R225, R80 ;  /* 0x0000005000e17308 */ /* 0x0005f40000002400 */
[----:B------:R3:W4:Y:S01]  /*6490*/  MUFU.TANH R227, R81 ;  /* 0x0000005100e37308 */ /* 0x0007220000002400 */
[----:B-1----:R-:W-:Y:S09]  /*64a0*/  FMNMX3.FTZ R0, R0, R207, R179, !PT ;  /* 0x000000cf00007276 */ /* 0x002ff200078100b3 */
[----:B------:R1:W-:Y:S01]  /*64b0*/  MUFU.TANH R222, R82 ;  /* 0x0000005200de7308 */ /* 0x0003e20000002400 */
[----:B--2---:R-:W-:Y:S09]  /*64c0*/  FMUL.FTZ R80, R106, UR10 ;  /* 0x0000000a6a507c20 */ /* 0x004ff20008410000 */
[----:B------:R2:W5:Y:S01]  /*64d0*/  MUFU.TANH R218, R83 ;  /* 0x0000005300da7308 */ /* 0x0005620000002400 */
[----:B---3--:R-:W-:Y:S01]  /*64e0*/  FMUL.FTZ R81, R107, UR10 ;  /* 0x0000000a6b517c20 */ /* 0x008fe20008410000 */
[----:B----4-:R-:W-:Y:S08]  /*64f0*/  FMNMX3.FTZ R5, R5, R225, R227, !PT ;  /* 0x000000e105057276 */ /* 0x010ff000078100e3 */
[----:B------:R-:W-:Y:S01]  /*6500*/  MUFU.TANH R211, R60 ;  /* 0x0000003c00d37308 */ /* 0x000fe20000002400 */
[----:B-1----:R-:W-:Y:S09]  /*6510*/  FMUL.FTZ R82, R104, UR10 ;  /* 0x0000000a68527c20 */ /* 0x002ff20008410000 */
[----:B------:R-:W1:Y:S01]  /*6520*/  MUFU.TANH R212, R61 ;  /* 0x0000003d00d47308 */ /* 0x000e620000002400 */
[----:B--2---:R-:W-:Y:S01]  /*6530*/  FMUL.FTZ R83, R105, UR10 ;  /* 0x0000000a69537c20 */ /* 0x004fe20008410000 */
[----:B-----5:R-:W-:Y:S08]  /*6540*/  FMNMX3.FTZ R3, R3, R222, R218, !PT ;  /* 0x000000de03037276 */ /* 0x020ff000078100da */
[----:B------:R-:W-:Y:S10]  /*6550*/  MUFU.TANH R209, R62 ;  /* 0x0000003e00d17308 */ /* 0x000ff40000002400 */
[----:B------:R-:W2:Y:S01]  /*6560*/  MUFU.TANH R210, R63 ;  /* 0x0000003f00d27308 */ /* 0x000ea20000002400 */
[----:B-1----:R-:W-:Y:S04]  /*6570*/  FMNMX3.FTZ R2, R2, R211, R212, !PT ;  /* 0x000000d302027276 */ /* 0x002fe800078100d4 */
[----:B------:R-:W-:Y:S05]  /*6580*/  FMNMX3.FTZ R2, R2, R168, R169, !PT ;  /* 0x000000a802027276 */ /* 0x000fea00078100a9 */
[----:B------:R-:W-:Y:S10]  /*6590*/  MUFU.TANH R74, R74 ;  /* 0x0000004a004a7308 */ /* 0x000ff40000002400 */
[----:B------:R-:W1:Y:S01]  /*65a0*/  MUFU.TANH R73, R73 ;  /* 0x0000004900497308 */ /* 0x000e620000002400 */
[----:B--2---:R-:W-:Y:S09]  /*65b0*/  FMNMX3.FTZ R0, R0, R209, R210, !PT ;  /* 0x000000d100007276 */ /* 0x004ff200078100d2 */
[----:B------:R-:W2:Y:S10]  /*65c0*/  MUFU.TANH R77, R77 ;  /* 0x0000004d004d7308 */ /* 0x000eb40000002400 */
[----:B------:R-:W-:Y:S01]  /*65d0*/  MUFU.TANH R75, R75 ;  /* 0x0000004b004b7308 */ /* 0x000fe20000002400 */
[----:B-1----:R-:W-:Y:S09]  /*65e0*/  FMNMX3.FTZ R0, R0, R74, R73, !PT ;  /* 0x0000004a00007276 */ /* 0x002ff20007810049 */
        /* <DEDUP_REMOVED lines=76> */
.L_x_579:
[----:B------:R-:W2:Y:S08]  /*6ab0*/  SHFL.BFLY PT, R8, R5, 0x2, 0x1f ;  /* 0x0c401f0005087f89 */ /* 0x000eb000000e0000 */
[----:B------:R-:W3:Y:S08]  /*6ac0*/  SHFL.BFLY PT, R7, R3, 0x2, 0x1f ;  /* 0x0c401f0003077f89 */ /* 0x000ef000000e0000 */
[----:B------:R-:W4:Y:S08]  /*6ad0*/  SHFL.BFLY PT, R4, R0, 0x2, 0x1f ;  /* 0x0c401f0000047f89 */ /* 0x000f3000000e0000 */
[----:B------:R-:W5:Y:S08]  /*6ae0*/  SHFL.BFLY PT, R6, R2, 0x2, 0x1f ;  /* 0x0c401f0002067f89 */ /* 0x000f7000000e0000 */
[----:B-1----:R-:W-:Y:S08]  /*6af0*/  LDSM.16.MT88.4 R20, [R186+0x4000] ;  /* 0x00400000ba14783b */ /* 0x002ff00000004200 */
[----:B------:R-:W-:Y:S08]  /*6b00*/  LDSM.16.MT88.4 R52, [R184+0x4000] ;  /* 0x00400000b834783b */ /* 0x000ff00000004200 */
[----:B------:R-:W-:Y:S08]  /*6b10*/  LDSM.16.MT88.4 R56, [R186+0x4400] ;  /* 0x00440000ba38783b */ /* 0x000ff00000004200 */
[----:B------:R-:W-:Y:S01]  /*6b20*/  LDSM.16.MT88.4 R60, [R184+0x4400] ;  /* 0x00440000b83c783b */ /* 0x000fe20000004200 */
[----:B--2---:R-:W-:Y:S02]  /*6b30*/  FMNMX.FTZ R5, R5, R8, !PT ;  /* 0x0000000805057209 */ /* 0x004fe40007810000 */
[----:B---3--:R-:W-:Y:S02]  /*6b40*/  FMNMX.FTZ R3, R3, R7, !PT ;  /* 0x0000000703037209 */ /* 0x008fe40007810000 */
[----:B----4-:R-:W-:Y:S02]  /*6b50*/  FMNMX.FTZ R4, R0, R4, !PT ;  /* 0x0000000400047209 */ /* 0x010fe40007810000 */
[----:B-----5:R-:W-:Y:S01]  /*6b60*/  FMNMX.FTZ R2, R2, R6, !PT ;  /* 0x0000000602027209 */ /* 0x020fe20007810000 */
[----:B------:R-:W1:Y:S08]  /*6b70*/  SHFL.BFLY PT, R7, R3, 0x1, 0x1f ;  /* 0x0c201f0003077f89 */ /* 0x000e7000000e0000 */
[----:B------:R-:W2:Y:S08]  /*6b80*/  SHFL.BFLY PT, R36, R5, 0x1, 0x1f ;  /* 0x0c201f0005247f89 */ /* 0x000eb000000e0000 */
[----:B------:R-:W3:Y:S08]  /*6b90*/  SHFL.BFLY PT, R0, R4, 0x1, 0x1f ;  /* 0x0c201f0004007f89 */ /* 0x000ef000000e0000 */
[----:B------:R-:W4:Y:S01]  /*6ba0*/  SHFL.BFLY PT, R6, R2, 0x1, 0x1f ;  /* 0x0c201f0002067f89 */ /* 0x000f2200000e0000 */
[----:B-1----:R-:W-:Y:S02]  /*6bb0*/  FMNMX.FTZ R3, R3, R7, !PT ;  /* 0x0000000703037209 */ /* 0x002fe40007810000 */
[----:B--2---:R-:W-:Y:S03]  /*6bc0*/  FMNMX.FTZ R36, R5, R36, !PT ;  /* 0x0000002405247209 */ /* 0x004fe60007810000 */
[C---:B------:R-:W-:Y:S01]  /*6bd0*/  FMUL.FTZ R129, R3.reuse, UR4 ;  /* 0x0000000403817c20 */ /* 0x040fe20008410000 */
[C---:B------:R-:W-:Y:S02]  /*6be0*/  FSETP.NEU.FTZ.AND P0, PT, R3.reuse, -INF , PT ;  /* 0xff8000000300780b */ /* 0x040fe40003f1d000 */
[C---:B------:R-:W-:Y:S01]  /*6bf0*/  FSETP.NEU.FTZ.AND P1, PT, R36.reuse, -INF , PT ;  /* 0xff8000002400780b */ /* 0x040fe20003f3d000 */
[----:B------:R-:W-:Y:S01]  /*6c00*/  FMUL.FTZ R128, R36, UR4 ;  /* 0x0000000424807c20 */ /* 0x000fe20008410000 */
[----:B---3--:R-:W-:Y:S01]  /*6c10*/  FMNMX.FTZ R0, R4, R0, !PT ;  /* 0x0000000004007209 */ /* 0x008fe20007810000 */
[----:B------:R-:W-:Y:S01]  /*6c20*/  FADD.FTZ R4, -R36, R164 ;  /* 0x000000a424047221 */ /* 0x000fe20000010100 */
[----:B----4-:R-:W-:Y:S01]  /*6c30*/  FMNMX.FTZ R2, R2, R6, !PT ;  /* 0x0000000602027209 */ /* 0x010fe20007810000 */
[----:B------:R-:W-:Y:S01]  /*6c40*/  FADD.FTZ R6, -R3, R165 ;  /* 0x000000a503067221 */ /* 0x000fe20000010100 */
[----:B------:R-:W-:Y:S01]  /*6c50*/  FSEL R129, R129, RZ, P0 ;  /* 0x000000ff81817208 */ /* 0x000fe20000000000 */
[----:B------:R-:W-:Y:S01]  /*6c60*/  FMUL.FTZ R40, R4, UR4 ;  /* 0x0000000404287c20 */ /* 0x000fe20008410000 */
[----:B------:R-:W-:Y:S01]  /*6c70*/  FSEL R128, R128, RZ, P1 ;  /* 0x000000ff80807208 */ /* 0x000fe20000800000 */
[----:B------:R-:W-:Y:S01]  /*6c80*/  FMUL.FTZ R127, R2, UR4 ;  /* 0x00000004027f7c20 */ /* 0x000fe20008410000 */
[----:B------:R-:W-:Y:S01]  /*6c90*/  FMUL.FTZ R126, R0, UR4 ;  /* 0x00000004007e7c20 */ /* 0x000fe20008410000 */
[----:B------:R-:W-:Y:S01]  /*6ca0*/  FADD.FTZ R5, -R2, R166 ;  /* 0x000000a602057221 */ /* 0x000fe20000010100 */
[----:B------:R-:W-:Y:S01]  /*6cb0*/  FADD.FTZ R4, -R0, R167 ;  /* 0x000000a700047221 */ /* 0x000fe20000010100 */
[----:B------:R-:W1:Y:S01]  /*6cc0*/  MUFU.EX2 R40, R40 ;  /* 0x0000002800287308 */ /* 0x000e620000000800 */
[----:B------:R-:W-:Y:S01]  /*6cd0*/  FSETP.NEU.FTZ.AND P1, PT, R2, -INF , PT ;  /* 0xff8000000200780b */ /* 0x000fe20003f3d000 */
[--C-:B------:R-:W-:Y:S01]  /*6ce0*/  FFMA.FTZ R122, R252, UR4, -R128.reuse ;  /* 0x00000004fc7a7c23 */ /* 0x100fe20008010880 */
[----:B------:R-:W-:Y:S01]  /*6cf0*/  FSETP.NEU.FTZ.AND P0, PT, R0, -INF , PT ;  /* 0xff8000000000780b */ /* 0x000fe20003f1d000 */
[--C-:B------:R-:W-:Y:S01]  /*6d00*/  FFMA.FTZ R109, R50, UR4, -R128.reuse ;  /* 0x00000004326d7c23 */ /* 0x100fe20008010880 */
[--C-:B------:R-:W-:Y:S01]  /*6d10*/  FFMA.FTZ R125, R49, UR4, -R129.reuse ;  /* 0x00000004317d7c23 */ /* 0x100fe20008010881 */
[--C-:B------:R-:W-:Y:S01]  /*6d20*/  FFMA.FTZ R110, R48, UR4, -R129.reuse ;  /* 0x00000004306e7c23 */ /* 0x100fe20008010881 */
[--C-:B------:R-:W-:Y:S03]  /*6d30*/  FFMA.FTZ R108, R35, UR4, -R128.reuse ;  /* 0x00000004236c7c23 */ /* 0x100fe60008010880 */
[----:B------:R-:W-:Y:S01]  /*6d40*/  MUFU.EX2 R122, R122 ;  /* 0x0000007a007a7308 */ /* 0x000fe20000000800 */
[----:B------:R-:W-:Y:S01]  /*6d50*/  FFMA.FTZ R107, R17, UR4, -R128 ;  /* 0x00000004116b7c23 */ /* 0x000fe20008010880 */
[--C-:B------:R-:W-:Y:S01]  /*6d60*/  FFMA.FTZ R106, R16, UR4, -R129.reuse ;  /* 0x00000004106a7c23 */ /* 0x100fe20008010881 */
[--C-:B------:R-:W-:Y:S07]  /*6d70*/  FFMA.FTZ R104, R15, UR4, -R129.reuse ;  /* 0x000000040f687c23 */ /* 0x100fee0008010881 */
[----:B------:R-:W2:Y:S01]  /*6d80*/  MUFU.EX2 R109, R109 ;  /* 0x0000006d006d7308 */ /* 0x000ea20000000800 */
[----:B------:R-:W-:Y:S01]  /*6d90*/  FMUL.FTZ R6, R6, UR4 ;  /* 0x0000000406067c20 */ /* 0x000fe20008410000 */
[----:B------:R-:W-:Y:S01]  /*6da0*/  FMUL.FTZ R5, R5, UR4 ;  /* 0x0000000405057c20 */ /* 0x000fe20008410000 */
[----:B------:R-:W-:Y:S07]  /*6db0*/  FMUL.FTZ R4, R4, UR4 ;  /* 0x0000000404047c20 */ /* 0x000fee0008410000 */
[----:B------:R-:W-:Y:S01]  /*6dc0*/  MUFU.EX2 R125, R125 ;  /* 0x0000007d007d7308 */ /* 0x000fe20000000800 */
[----:B------:R-:W-:Y:S01]  /*6dd0*/  FSEL R127, R127, RZ, P1 ;  /* 0x000000ff7f7f7208 */ /* 0x000fe20000800000 */
[----:B------:R-:W-:Y:S01]  /*6de0*/  FFMA.FTZ R72, R72, UR4, -R129 ;  /* 0x0000000448487c23 */ /* 0x000fe20008010881 */
[----:B------:R-:W-:Y:S07]  /*6df0*/  FSEL R126, R126, RZ, P0 ;  /* 0x000000ff7e7e7208 */ /* 0x000fee0000000000 */
[----:B------:R-:W3:Y:S01]  /*6e00*/  MUFU.EX2 R39, R6 ;  /* 0x0000000600277308 */ /* 0x000ee20000000800 */
[----:B-1----:R-:W-:Y:S01]  /*6e10*/  FMUL.FTZ R16, R40, R148 ;  /* 0x0000009428107220 */ /* 0x002fe20000410000 */
[--C-:B------:R-:W-:Y:S01]  /*6e20*/  FFMA.FTZ R118, R34, UR4, -R127.reuse ;  /* 0x0000000422767c23 */ /* 0x100fe2000801087f */
[--C-:B------:R-:W-:Y:S07]  /*6e30*/  FFMA.FTZ R115, R33, UR4, -R127.reuse ;  /* 0x0000000421737c23 */ /* 0x100fee000801087f */
[----:B------:R1:W4:Y:S01]  /*6e40*/  MUFU.EX2 R38, R5 ;  /* 0x0000000500267308 */ /* 0x0003220000000800 */
[--C-:B------:R-:W-:Y:S01]  /*6e50*/  FFMA.FTZ R121, R32, UR4, -R126.reuse ;  /* 0x0000000420797c23 */ /* 0x100fe2000801087e */
[--C-:B------:R-:W-:Y:S01]  /*6e60*/  FFMA.FTZ R117, R31, UR4, -R126.reuse ;  /* 0x000000041f757c23 */ /* 0x100fe2000801087e */
[--C-:B------:R-:W-:Y:S07]  /*6e70*/  FFMA.FTZ R113, R25, UR4, -R127.reuse ;  /* 0x0000000419717c23 */ /* 0x100fee000801087f */
[----:B------:R5:W5:Y:S01]  /*6e80*/  MUFU.EX2 R37, R4 ;  /* 0x0000000400257308 */ /* 0x000b620000000800 */
[----:B------:R-:W-:Y:S01]  /*6e90*/  FFMA.FTZ R105, R13, UR4, -R127 ;  /* 0x000000040d697c23 */ /* 0x000fe2000801087f */
[--C-:B------:R-:W-:Y:S01]  /*6ea0*/  FFMA.FTZ R116, R14, UR4, -R126.reuse ;  /* 0x000000040e747c23 */ /* 0x100fe2000801087e */
[----:B------:R-:W-:Y:S07]  /*6eb0*/  FFMA.FTZ R114, R12, UR4, -R126 ;  /* 0x000000040c727c23 */ /* 0x000fee000801087e */
[----:B------:R-:W5:Y:S01]  /*6ec0*/  MUFU.EX2 R110, R110 ;  /* 0x0000006e006e7308 */ /* 0x000f620000000800 */
[----:B--2---:R-:W-:Y:S01]  /*6ed0*/  F2FP.F16.F32.PACK_AB R48, R109, R122 ;  /* 0x0000007a6d30723e */ /* 0x004fe200000000ff */
[C---:B---3--:R-:W-:Y:S01]  /*6ee0*/  FMUL.FTZ R6, R39.reuse, R162 ;  /* 0x000000a227067220 */ /* 0x048fe20000410000 */
[----:B------:R-:W-:Y:S07]  /*6ef0*/  FMUL.FTZ R7, R39, R163 ;  /* 0x000000a327077220 */ /* 0x000fee0000410000 */
[----:B------:R-:W-:Y:S01]  /*6f00*/  MUFU.EX2 R108, R108 ;  /* 0x0000006c006c7308 */ /* 0x000fe20000000800 */
[C---:B------:R-:W-:Y:S01]  /*6f10*/  FMUL.FTZ R17, R40.reuse, R149 ;  /* 0x0000009528117220 */ /* 0x040fe20000410000 */
[----:B-1----:R-:W-:Y:S01]  /*6f20*/  FMUL.FTZ R5, R40, R161 ;  /* 0x000000a128057220 */ /* 0x002fe20000410000 */
[C---:B----4-:R-:W-:Y:S07]  /*6f30*/  FMUL.FTZ R8, R38.reuse, R156 ;  /* 0x0000009c26087220 */ /* 0x050fee0000410000 */
[----:B------:R-:W1:Y:S01]  /*6f40*/  MUFU.EX2 R107, R107 ;  /* 0x0000006b006b7308 */ /* 0x000e620000000800 */
[----:B------:R-:W-:Y:S01]  /*6f50*/  FMUL.FTZ R9, R38, R157 ;  /* 0x0000009d26097220 */ /* 0x000fe20000410000 */
[----:B-----5:R-:W-:Y:S01]  /*6f60*/  FMUL.FTZ R4, R40, R160 ;  /* 0x000000a028047220 */ /* 0x020fe20000410000 */
[C---:B------:R-:W-:Y:S07]  /*6f70*/  FMUL.FTZ R10, R37.reuse, R158 ;  /* 0x0000009e250a7220 */ /* 0x040fee0000410000 */
[----:B------:R-:W-:Y:S01]  /*6f80*/  MUFU.EX2 R106, R106 ;  /* 0x0000006a006a7308 */ /* 0x000fe20000000800 */
[C---:B------:R-:W-:Y:S01]  /*6f90*/  FMUL.FTZ R11, R37.reuse, R159 ;  /* 0x0000009f250b7220 */ /* 0x040fe20000410000 */
[----:B------:R-:W-:Y:S01]  /*6fa0*/  F2FP.F16.F32.PACK_AB R49, R110, R125 ;  /* 0x0000007d6e31723e */ /* 0x000fe200000000ff */
[C---:B------:R-:W-:Y:S07]  /*6fb0*/  FMUL.FTZ R12, R38.reuse, R152 ;  /* 0x00000098260c7220 */ /* 0x040fee0000410000 */
[----:B------:R-:W2:Y:S01]  /*6fc0*/  MUFU.EX2 R104, R104 ;  /* 0x0000006800687308 */ /* 0x000ea20000000800 */
[----:B------:R-:W-:Y:S01]  /*6fd0*/  FMUL.FTZ R13, R38, R153 ;  /* 0x00000099260d7220 */ /* 0x000fe20000410000 */
[C---:B------:R-:W-:Y:S01]  /*6fe0*/  FMUL.FTZ R14, R37.reuse, R154 ;  /* 0x0000009a250e7220 */ /* 0x040fe20000410000 */
[----:B------:R-:W-:Y:S07]  /*6ff0*/  FMUL.FTZ R15, R37, R155 ;  /* 0x0000009b250f7220 */ /* 0x000fee0000410000 */
[----:B------:R-:W-:Y:S01]  /*7000*/  MUFU.EX2 R118, R118 ;  /* 0x0000007600767308 */ /* 0x000fe20000000800 */
[----:B------:R-:W-:Y:S01]  /*7010*/  FMUL.FTZ R18, R39, R150 ;  /* 0x0000009627127220 */ /* 0x000fe20000410000 */
[----:B-1----:R-:W-:Y:S01]  /*7020*/  F2FP.F16.F32.PACK_AB R50, R107, R108 ;  /* 0x0000006c6b32723e */ /* 0x002fe200000000ff */
[----:B------:R-:W-:Y:S07]  /*7030*/  FMUL.FTZ R19, R39, R151 ;  /* 0x0000009727137220 */ /* 0x000fee0000410000 */
[----:B------:R-:W1:Y:S01]  /*7040*/  MUFU.EX2 R115, R115 ;  /* 0x0000007300737308 */ /* 0x000e620000000800 */
[--C-:B------:R-:W-:Y:S01]  /*7050*/  FFMA.FTZ R130, R29, UR4, -R128.reuse ;  /* 0x000000041d827c23 */ /* 0x100fe20008010880 */
[--C-:B------:R-:W-:Y:S01]  /*7060*/  FFMA.FTZ R31, R24, UR4, -R128.reuse ;  /* 0x00000004181f7c23 */ /* 0x100fe20008010880 */
[--C-:B------:R-:W-:Y:S07]  /*7070*/  FFMA.FTZ R29, R28, UR4, -R129.reuse ;  /* 0x000000041c1d7c23 */ /* 0x100fee0008010881 */
[----:B------:R-:W-:Y:S01]  /*7080*/  MUFU.EX2 R121, R121 ;  /* 0x0000007900797308 */ /* 0x000fe20000000800 */
[----:B------:R-:W-:Y:S01]  /*7090*/  FMUL.FTZ R24, R38, R140 ;  /* 0x0000008c26187220 */ /* 0x000fe20000410000 */
[----:B--2---:R-:W-:Y:S01]  /*70a0*/  F2FP.F16.F32.PACK_AB R51, R104, R106 ;  /* 0x0000006a6833723e */ /* 0x004fe200000000ff */
[--C-:B------:R-:W-:Y:S07]  /*70b0*/  FFMA.FTZ R151, R221, UR4, -R128.reuse ;  /* 0x00000004dd977c23 */ /* 0x100fee0008010880 */
[----:B------:R-:W2:Y:S01]  /*70c0*/  MUFU.EX2 R117, R117 ;  /* 0x0000007500757308 */ /* 0x000ea20000000800 */
[--C-:B------:R-:W-:Y:S01]  /*70d0*/  FFMA.FTZ R148, R229, UR4, -R129.reuse ;  /* 0x00000004e5947c23 */ /* 0x100fe20008010881 */
[--C-:B------:R-:W-:Y:S01]  /*70e0*/  FFMA.FTZ R149, R246, UR4, -R129.reuse ;  /* 0x00000004f6957c23 */ /* 0x100fe20008010881 */
[--C-:B------:R-:W-:Y:S07]  /*70f0*/  FFMA.FTZ R150, R244, UR4, -R129.reuse ;  /* 0x00000004f4967c23 */ /* 0x100fee0008010881 */
[----:B------:R-:W-:Y:S01]  /*7100*/  MUFU.EX2 R113, R113 ;  /* 0x0000007100717308 */ /* 0x000fe20000000800 */
[-C--:B------:R-:W-:Y:S09]  /*7110*/  HMMA.16816.F32 R4, R48, R20.reuse, R4 ;  /* 0x000000143004723c */ /* 0x080ff20000001804 */
[----:B------:R-:W3:Y:S01]  /*7120*/  MUFU.EX2 R105, R105 ;  /* 0x0000006900697308 */ /* 0x000ee20000000800 */
[----:B-1----:R-:W-:Y:S01]  /*7130*/  F2FP.F16.F32.PACK_AB R32, R115, R118 ;  /* 0x000000767320723e */ /* 0x002fe200000000ff */
[C---:B------:R-:W-:Y:S08]  /*7140*/  FMUL.FTZ R28, R38.reuse, R136 ;  /* 0x00000088261c7220 */ /* 0x040ff00000410000 */
[----:B------:R-:W-:Y:S01]  /*7150*/  MUFU.EX2 R116, R116 ;  /* 0x0000007400747308 */ /* 0x000fe20000000800 */
[----:B------:R-:W-:Y:S01]  /*7160*/  FMUL.FTZ R25, R38, R141 ;  /* 0x0000008d26197220 */ /* 0x000fe20000410000 */
[----:B--2---:R-:W-:Y:S01]  /*7170*/  F2FP.F16.F32.PACK_AB R33, R117, R121 ;  /* 0x000000797521723e */ /* 0x004fe200000000ff */
[C---:B------:R-:W-:Y:S07]  /*7180*/  FMUL.FTZ R26, R37.reuse, R142 ;  /* 0x0000008e251a7220 */ /* 0x040fee0000410000 */
[----:B------:R-:W1:Y:S01]  /*7190*/  MUFU.EX2 R114, R114 ;  /* 0x0000007200727308 */ /* 0x000e620000000800 */
[C---:B------:R-:W-:Y:S01]  /*71a0*/  FMUL.FTZ R27, R37.reuse, R143 ;  /* 0x0000008f251b7220 */ /* 0x040fe20000410000 */
[--C-:B------:R-:W-:Y:S01]  /*71b0*/  FFMA.FTZ R142, R30, UR4, -R129.reuse ;  /* 0x000000041e8e7c23 */ /* 0x100fe20008010881 */
[----:B------:R-:W-:Y:S07]  /*71c0*/  FMUL.FTZ R30, R37, R138 ;  /* 0x0000008a251e7220 */ /* 0x000fee0000410000 */
[----:B------:R2:W-:Y:S01]  /*71d0*/  MUFU.EX2 R140, R31 ;  /* 0x0000001f008c7308 */ /* 0x0005e20000000800 */
[--C-:B------:R-:W-:Y:S01]  /*71e0*/  FFMA.FTZ R131, R247, UR4, -R128.reuse ;  /* 0x00000004f7837c23 */ /* 0x100fe20008010880 */
[----:B---3--:R-:W-:Y:S01]  /*71f0*/  F2FP.F16.F32.PACK_AB R34, R105, R113 ;  /* 0x000000716922723e */ /* 0x008fe200000000ff */
[----:B------:R-:W-:Y:S07]  /*7200*/  FFMA.FTZ R245, R245, UR4, -R128 ;  /* 0x00000004f5f57c23 */ /* 0x000fee0008010880 */
[----:B------:R3:W-:Y:S01]  /*7210*/  MUFU.EX2 R136, R29 ;  /* 0x0000001d00887308 */ /* 0x0007e20000000800 */
[--C-:B------:R-:W-:Y:S01]  /*7220*/  FFMA.FTZ R249, R249, UR4, -R129.reuse ;  /* 0x00000004f9f97c23 */ /* 0x100fe20008010881 */
[----:B------:R-:W-:Y:S01]  /*7230*/  FFMA.FTZ R251, R251, UR4, -R129 ;  /* 0x00000004fbfb7c23 */ /* 0x000fe20008010881 */
[--C-:B------:R-:W-:Y:S07]  /*7240*/  FFMA.FTZ R143, R234, UR4, -R126.reuse ;  /* 0x00000004ea8f7c23 */ /* 0x100fee000801087e */
[----:B------:R-:W-:Y:S01]  /*7250*/  MUFU.EX2 R131, R131 ;  /* 0x0000008300837308 */ /* 0x000fe20000000800 */
[----:B------:R-:W-:Y:S01]  /*7260*/  FFMA.FTZ R236, R236, UR4, -R127 ;  /* 0x00000004ecec7c23 */ /* 0x000fe2000801087f */
[----:B-1----:R-:W-:Y:S01]  /*7270*/  F2FP.F16.F32.PACK_AB R35, R114, R116 ;  /* 0x000000747223723e */ /* 0x002fe200000000ff */
[----:B------:R-:W-:Y:S07]  /*7280*/  FFMA.FTZ R73, R73, UR4, -R126 ;  /* 0x0000000449497c23 */ /* 0x000fee000801087e */
[----:B------:R-:W-:Y:S01]  /*7290*/  MUFU.EX2 R151, R151 ;  /* 0x0000009700977308 */ /* 0x000fe20000000800 */
[--C-:B------:R-:W-:Y:S01]  /*72a0*/  FFMA.FTZ R152, R230, UR4, -R128.reuse ;  /* 0x00000004e6987c23 */ /* 0x100fe20008010880 */
[----:B--2---:R-:W-:Y:S01]  /*72b0*/  FMUL.FTZ R31, R37, R139 ;  /* 0x0000008b251f7220 */ /* 0x004fe20000410000 */
[--C-:B------:R-:W-:Y:S07]  /*72c0*/  FFMA.FTZ R153, R231, UR4, -R129.reuse ;  /* 0x00000004e7997c23 */ /* 0x100fee0008010881 */
[----:B------:R-:W-:Y:S01]  /*72d0*/  MUFU.EX2 R148, R148 ;  /* 0x0000009400947308 */ /* 0x000fe20000000800 */
[C---:B------:R-:W-:Y:S09]  /*72e0*/  HMMA.16816.F32 R8, R32.reuse, R20, R8 ;  /* 0x000000142008723c */ /* 0x040ff20000001808 */
[----:B------:R-:W-:Y:S01]  /*72f0*/  MUFU.EX2 R149, R149 ;  /* 0x0000009500957308 */ /* 0x000fe20000000800 */
[C---:B------:R-:W-:Y:S01]  /*7300*/  FMUL.FTZ R20, R40.reuse, R144 ;  /* 0x0000009028147220 */ /* 0x040fe20000410000 */
[----:B------:R-:W-:Y:S01]  /*7310*/  FMUL.FTZ R21, R40, R145 ;  /* 0x0000009128157220 */ /* 0x000fe20000410000 */
[----:B---3--:R-:W-:Y:S07]  /*7320*/  FMUL.FTZ R29, R38, R137 ;  /* 0x00000089261d7220 */ /* 0x008fee0000410000 */
[----:B------:R-:W-:Y:S01]  /*7330*/  MUFU.EX2 R150, R150 ;  /* 0x0000009600967308 */ /* 0x000fe20000000800 */
[-C--:B------:R-:W-:Y:S09]  /*7340*/  HMMA.16816.F32 R12, R32, R22.reuse, R12 ;  /* 0x00000016200c723c */ /* 0x080ff2000000180c */
[----:B------:R-:W-:Y:S01]  /*7350*/  MUFU.EX2 R152, R152 ;  /* 0x0000009800987308 */ /* 0x000fe20000000800 */
[----:B------:R-:W-:Y:S01]  /*7360*/  FFMA.FTZ R177, R177, UR4, -R128 ;  /* 0x00000004b1b17c23 */ /* 0x000fe20008010880 */
[--C-:B------:R-:W-:Y:S01]  /*7370*/  FFMA.FTZ R218, R218, UR4, -R129.reuse ;  /* 0x00000004dada7c23 */ /* 0x100fe20008010881 */
[----:B------:R-:W-:Y:S07]  /*7380*/  FFMA.FTZ R75, R75, UR4, -R126 ;  /* 0x000000044b4b7c23 */ /* 0x000fee000801087e */
[----:B------:R-:W-:Y:S01]  /*7390*/  MUFU.EX2 R153, R153 ;  /* 0x0000009900997308 */ /* 0x000fe20000000800 */
[C---:B------:R-:W-:Y:S09]  /*73a0*/  HMMA.16816.F32 R16, R48.reuse, R22, R16 ;  /* 0x000000163010723c */ /* 0x040ff20000001810 */
[----:B------:R-:W1:Y:S01]  /*73b0*/  MUFU.EX2 R144, R245 ;  /* 0x000000f500907308 */ /* 0x000e620000000800 */
[C---:B------:R-:W-:Y:S01]  /*73c0*/  FMUL.FTZ R22, R39.reuse, R146 ;  /* 0x0000009227167220 */ /* 0x040fe20000410000 */
[----:B------:R-:W-:Y:S01]  /*73d0*/  FMUL.FTZ R23, R39, R147 ;  /* 0x0000009327177220 */ /* 0x000fe20000410000 */
[--C-:B------:R-:W-:Y:S07]  /*73e0*/  FFMA.FTZ R69, R69, UR4, -R128.reuse ;  /* 0x0000000445457c23 */ /* 0x100fee0008010880 */
[----:B------:R-:W-:Y:S01]  /*73f0*/  MUFU.EX2 R177, R177 ;  /* 0x000000b100b17308 */ /* 0x000fe20000000800 */
[--C-:B------:R-:W-:Y:S01]  /*7400*/  FFMA.FTZ R86, R86, UR4, -R129.reuse ;  /* 0x0000000456567c23 */ /* 0x100fe20008010881 */
[--C-:B------:R-:W-:Y:S01]  /*7410*/  FFMA.FTZ R88, R88, UR4, -R129.reuse ;  /* 0x0000000458587c23 */ /* 0x100fe20008010881 */
[--C-:B------:R-:W-:Y:S07]  /*7420*/  FFMA.FTZ R95, R95, UR4, -R129.reuse ;  /* 0x000000045f5f7c23 */ /* 0x100fee0008010881 */
[----:B------:R-:W-:Y:S01]  /*7430*/  MUFU.EX2 R145, R249 ;  /* 0x000000f900917308 */ /* 0x000fe20000000800 */
[-C--:B------:R-:W-:Y:S09]  /*7440*/  HMMA.16816.F32 R20, R48, R52.reuse, R20 ;  /* 0x000000343014723c */ /* 0x080ff20000001814 */
[----:B------:R-:W2:Y:S01]  /*7450*/  MUFU.EX2 R141, R251 ;  /* 0x000000fb008d7308 */ /* 0x000ea20000000800 */
[----:B------:R-:W-:Y:S01]  /*7460*/  FFMA.FTZ R94, R94, UR4, -R129 ;  /* 0x000000045e5e7c23 */ /* 0x000fe20008010881 */
[--C-:B------:R-:W-:Y:S01]  /*7470*/  FFMA.FTZ R87, R87, UR4, -R128.reuse ;  /* 0x0000000457577c23 */ /* 0x100fe20008010880 */
[--C-:B------:R-:W-:Y:S07]  /*7480*/  FFMA.FTZ R93, R93, UR4, -R128.reuse ;  /* 0x000000045d5d7c23 */ /* 0x100fee0008010880 */
[----:B------:R-:W3:Y:S01]  /*7490*/  MUFU.EX2 R130, R130 ;  /* 0x0000008200827308 */ /* 0x000ee20000000800 */
[C---:B------:R-:W-:Y:S09]  /*74a0*/  HMMA.16816.F32 R24, R32.reuse, R52, R24 ;  /* 0x000000342018723c */ /* 0x040ff20000001818 */
[----:B------:R-:W4:Y:S01]  /*74b0*/  MUFU.EX2 R142, R142 ;  /* 0x0000008e008e7308 */ /* 0x000f220000000800 */
[--C-:B------:R-:W-:Y:S01]  /*74c0*/  FFMA.FTZ R99, R99, UR4, -R128.reuse ;  /* 0x0000000463637c23 */ /* 0x100fe20008010880 */
[----:B------:R-:W-:Y:S01]  /*74d0*/  FFMA.FTZ R96, R96, UR4, -R128 ;  /* 0x0000000460607c23 */ /* 0x000fe20008010880 */
[C---:B------:R-:W-:Y:S07]  /*74e0*/  FFMA.FTZ R122, R40.reuse, R204, R122 ;  /* 0x000000cc287a7223 */ /* 0x040fee000001007a */
[----:B------:R-:W-:Y:S01]  /*74f0*/  MUFU.EX2 R138, R236 ;  /* 0x000000ec008a7308 */ /* 0x000fe20000000800 */
[-C--:B------:R-:W-:Y:S03]  /*7500*/  HMMA.16816.F32 R28, R32, R54.reuse, R28 ;  /* 0x00000036201c723c */ /* 0x080fe6000000181c */
[----:B------:R-:W-:Y:S01]  /*7510*/  FMUL.FTZ R33, R40, R133 ;  /* 0x0000008528217220 */ /* 0x000fe20000410000 */
[--C-:B------:R-:W-:Y:S01]  /*7520*/  FFMA.FTZ R139, R233, UR4, -R126.reuse ;  /* 0x00000004e98b7c23 */ /* 0x100fe2000801087e */
[--C-:B------:R-:W-:Y:S01]  /*7530*/  FFMA.FTZ R146, R240, UR4, -R127.reuse ;  /* 0x00000004f0927c23 */ /* 0x100fe2000801087f */
[--C-:B------:R-:W-:Y:S01]  /*7540*/  FFMA.FTZ R133, R237, UR4, -R126.reuse ;  /* 0x00000004ed857c23 */ /* 0x100fe2000801087e */
[--C-:B------:R-:W-:Y:S01]  /*7550*/  FFMA.FTZ R238, R238, UR4, -R127.reuse ;  /* 0x00000004eeee7c23 */ /* 0x100fe2000801087f */
[----:B------:R-:W-:Y:S01]  /*7560*/  FFMA.FTZ R242, R242, UR4, -R127 ;  /* 0x00000004f2f27c23 */ /* 0x000fe2000801087f */
[----:B------:R-:W-:Y:S01]  /*7570*/  FFMA.FTZ R243, R243, UR4, -R126 ;  /* 0x00000004f3f37c23 */ /* 0x000fe2000801087e */
[----:B------:R-:W-:Y:S01]  /*7580*/  FMUL.FTZ R32, R40, R132 ;  /* 0x0000008428207220 */ /* 0x000fe20000410000 */
[C---:B------:R-:W-:Y:S01]  /*7590*/  FMUL.FTZ R34, R39.reuse, R134 ;  /* 0x0000008627227220 */ /* 0x040fe20000410000 */
[C---:B------:R-:W-:Y:S01]  /*75a0*/  FMUL.FTZ R35, R39.reuse, R135 ;  /* 0x0000008727237220 */ /* 0x040fe20000410000 */
[----:B------:R-:W5:Y:S01]  /*75b0*/  MUFU.EX2 R137, R238 ;  /* 0x000000ee00897308 */ /* 0x000f620000000800 */
[----:B------:R-:W-:Y:S01]  /*75c0*/  FFMA.FTZ R125, R39, R203, R125 ;  /* 0x000000cb277d7223 */ /* 0x000fe2000001007d */
[----:B------:R-:W-:Y:S01]  /*75d0*/  FFMA.FTZ R118, R38, R202, R118 ;  /* 0x000000ca26767223 */ /* 0x000fe20000010076 */
[----:B------:R-:W-:Y:S07]  /*75e0*/  FFMA.FTZ R121, R37, R201, R121 ;  /* 0x000000c925797223 */ /* 0x000fee0000010079 */
[----:B------:R-:W-:Y:S01]  /*75f0*/  MUFU.EX2 R139, R139 ;  /* 0x0000008b008b7308 */ /* 0x000fe20000000800 */
[--C-:B------:R-:W-:Y:S01]  /*7600*/  FFMA.FTZ R135, R248, UR4, -R128.reuse ;  /* 0x00000004f8877c23 */ /* 0x100fe20008010880 */
[----:B------:R-:W-:Y:S08]  /*7610*/  HMMA.16816.F32 R32, R48, R54, R32 ;  /* 0x000000363020723c */ /* 0x000ff00000001820 */
[----:B------:R-:W5:Y:S01]  /*7620*/  MUFU.EX2 R143, R143 ;  /* 0x0000008f008f7308 */ /* 0x000f620000000800 */
[----:B-1----:R-:W-:Y:S01]  /*7630*/  F2FP.F16.F32.PACK_AB R48, R131, R144 ;  /* 0x000000908330723e */ /* 0x002fe200000000ff */
[----:B------:R-:W-:Y:S08]  /*7640*/  FFMA.FTZ R147, R250, UR4, -R128 ;  /* 0x00000004fa937c23 */ /* 0x000ff00008010880 */
[----:B------:R-:W-:Y:S01]  /*7650*/  MUFU.EX2 R146, R146 ;  /* 0x0000009200927308 */ /* 0x000fe20000000800 */
[----:B--2---:R-:W-:Y:S01]  /*7660*/  F2FP.F16.F32.PACK_AB R49, R141, R145 ;  /* 0x000000918d31723e */ /* 0x004fe200000000ff */
[--C-:B------:R-:W-:Y:S01]  /*7670*/  FFMA.FTZ R160, R217, UR4, -R127.reuse ;  /* 0x00000004d9a07c23 */ /* 0x100fe2000801087f */
[----:B---3--:R-:W-:Y:S07]  /*7680*/  F2FP.F16.F32.PACK_AB R50, R130, R140 ;  /* 0x0000008c8232723e */ /* 0x008fee00000000ff */
[----:B------:R-:W1:Y:S01]  /*7690*/  MUFU.EX2 R132, R242 ;  /* 0x000000f200847308 */ /* 0x000e620000000800 */
[----:B----4-:R-:W-:Y:S01]  /*76a0*/  F2FP.F16.F32.PACK_AB R51, R136, R142 ;  /* 0x0000008e8833723e */ /* 0x010fe200000000ff */
[--C-:B------:R-:W-:Y:S01]  /*76b0*/  FFMA.FTZ R155, R219, UR4, -R127.reuse ;  /* 0x00000004db9b7c23 */ /* 0x100fe2000801087f */
[----:B-----5:R-:W-:Y:S07]  /*76c0*/  F2FP.F16.F32.PACK_AB R52, R137, R138 ;  /* 0x0000008a8934723e */ /* 0x020fee00000000ff */
[----:B------:R-:W-:Y:S01]  /*76d0*/  MUFU.EX2 R134, R243 ;  /* 0x000000f300867308 */ /* 0x000fe20000000800 */
[--C-:B------:R-:W-:Y:S01]  /*76e0*/  FFMA.FTZ R161, R220, UR4, -R126.reuse ;  /* 0x00000004dca17c23 */ /* 0x100fe2000801087e */
[----:B------:R-:W-:Y:S01]  /*76f0*/  F2FP.F16.F32.PACK_AB R53, R143, R139 ;  /* 0x0000008b8f35723e */ /* 0x000fe200000000ff */
[--C-:B------:R-:W-:Y:S01]  /*7700*/  FFMA.FTZ R154, R216, UR4, -R126.reuse ;  /* 0x00000004d89a7c23 */ /* 0x100fe2000801087e */
[-C--:B------:R-:W-:Y:S06]  /*7710*/  HMMA.16816.F32 R4, R48, R56.reuse, R4 ;  /* 0x000000383004723c */ /* 0x080fec0000001804 */
[----:B------:R-:W2:Y:S01]  /*7720*/  MUFU.EX2 R133, R133 ;  /* 0x0000008500857308 */ /* 0x000ea20000000800 */
[--C-:B------:R-:W-:Y:S01]  /*7730*/  FFMA.FTZ R156, R226, UR4, -R127.reuse ;  /* 0x00000004e29c7c23 */ /* 0x100fe2000801087f */
[----:B------:R-:W-:Y:S08]  /*7740*/  FFMA.FTZ R157, R228, UR4, -R127 ;  /* 0x00000004e49d7c23 */ /* 0x000ff0000801087f */
[----:B------:R-:W-:Y:S01]  /*7750*/  MUFU.EX2 R135, R135 ;  /* 0x0000008700877308 */ /* 0x000fe20000000800 */
[----:B-1----:R-:W-:Y:S01]  /*7760*/  F2FP.F16.F32.PACK_AB R54, R132, R146 ;  /* 0x000000928436723e */ /* 0x002fe200000000ff */
[--C-:B------:R-:W-:Y:S01]  /*7770*/  FFMA.FTZ R159, R223, UR4, -R126.reuse ;  /* 0x00000004df9f7c23 */ /* 0x100fe2000801087e */
[----:B------:R-:W-:Y:S07]  /*7780*/  FFMA.FTZ R158, R224, UR4, -R126 ;  /* 0x00000004e09e7c23 */ /* 0x000fee000801087e */
[----:B------:R-:W1:Y:S01]  /*7790*/  MUFU.EX2 R147, R147 ;  /* 0x0000009300937308 */ /* 0x000e620000000800 */
        /* <DEDUP_REMOVED lines=8> */
[--C-:B------:R-:W-:Y:S01]  /*7820*/  FFMA.FTZ R165, R213, UR4, -R129.reuse ;  /* 0x00000004d5a57c23 */ /* 0x100fe20008010881 */
[--C-:B------:R-:W-:Y:S01]  /*7830*/  FFMA.FTZ R162, R239, UR4, -R128.reuse ;  /* 0x00000004efa27c23 */ /* 0x100fe20008010880 */
[--C-:B------:R-:W-:Y:S07]  /*7840*/  FFMA.FTZ R166, R241, UR4, -R128.reuse ;  /* 0x00000004f1a67c23 */ /* 0x100fee0008010880 */
[----:B------:R-:W-:Y:S01]  /*7850*/  MUFU.EX2 R178, R178 ;  /* 0x000000b200b27308 */ /* 0x000fe20000000800 */
[C---:B------:R-:W-:Y:S09]  /*7860*/  HMMA.16816.F32 R8, R52.reuse, R56, R8 ;  /* 0x000000383408723c */ /* 0x040ff20000001808 */
[----:B------:R-:W-:Y:S01]  /*7870*/  MUFU.EX2 R39, R87 ;  /* 0x0000005700277308 */ /* 0x000fe20000000800 */
[--C-:B------:R-:W-:Y:S01]  /*7880*/  FFMA.FTZ R167, R235, UR4, -R129.reuse ;  /* 0x00000004eba77c23 */ /* 0x100fe20008010881 */
[----:B------:R-:W-:Y:S01]  /*7890*/  FFMA.FTZ R173, R232, UR4, -R129 ;  /* 0x00000004e8ad7c23 */ /* 0x000fe20008010881 */
[--C-:B------:R-:W-:Y:S07]  /*78a0*/  FFMA.FTZ R180, R205, UR4, -R127.reuse ;  /* 0x00000004cdb47c23 */ /* 0x100fee000801087f */
[----:B------:R-:W-:Y:S01]  /*78b0*/  MUFU.EX2 R37, R93 ;  /* 0x0000005d00257308 */ /* 0x000fe20000000800 */
[-C--:B------:R-:W-:Y:S09]  /*78c0*/  HMMA.16816.F32 R12, R52, R58.reuse, R12 ;  /* 0x0000003a340c723c */ /* 0x080ff2000000180c */
[----:B------:R-:W-:Y:S01]  /*78d0*/  MUFU.EX2 R38, R86 ;  /* 0x0000005600267308 */ /* 0x000fe20000000800 */
[----:B------:R-:W-:Y:S01]  /*78e0*/  FFMA.FTZ R174, R206, UR4, -R127 ;  /* 0x00000004ceae7c23 */ /* 0x000fe2000801087f */
[--C-:B------:R-:W-:Y:S01]  /*78f0*/  FFMA.FTZ R206, R170, UR4, -R128.reuse ;  /* 0x00000004aace7c23 */ /* 0x100fe20008010880 */
[----:B------:R-:W-:Y:S07]  /*7900*/  FFMA.FTZ R170, R227, UR4, -R128 ;  /* 0x00000004e3aa7c23 */ /* 0x000fee0008010880 */
[----:B------:R-:W-:Y:S01]  /*7910*/  MUFU.EX2 R99, R99 ;  /* 0x0000006300637308 */ /* 0x000fe20000000800 */
[C---:B------:R-:W-:Y:S01]  /*7920*/  HMMA.16816.F32 R16, R48.reuse, R58, R16 ;  /* 0x0000003a3010723c */ /* 0x040fe20000001810 */
[----:B------:R-:W2:Y:S08]  /*7930*/  LDSM.16.MT88.4 R56, [R186+0x4800] ;  /* 0x00480000ba38783b */ /* 0x000eb00000004200 */
[----:B------:R-:W-:Y:S01]  /*7940*/  MUFU.EX2 R206, R206 ;  /* 0x000000ce00ce7308 */ /* 0x000fe20000000800 */
[----:B------:R-:W-:Y:S01]  /*7950*/  FFMA.FTZ R205, R207, UR4, -R126 ;  /* 0x00000004cfcd7c23 */ /* 0x000fe2000801087e */
[----:B------:R-:W-:Y:S01]  /*7960*/  FFMA.FTZ R207, R176, UR4, -R129 ;  /* 0x00000004b0cf7c23 */ /* 0x000fe20008010881 */
[----:B------:R-:W-:Y:S07]  /*7970*/  FFMA.FTZ R176, R225, UR4, -R128 ;  /* 0x00000004e1b07c23 */ /* 0x000fee0008010880 */
[----:B------:R-:W-:Y:S01]  /*7980*/  MUFU.EX2 R170, R170 ;  /* 0x000000aa00aa7308 */ /* 0x000fe20000000800 */
[-C--:B------:R-:W-:Y:S09]  /*7990*/  HMMA.16816.F32 R20, R48, R60.reuse, R20 ;  /* 0x0000003c3014723c */ /* 0x080ff20000001814 */
[----:B------:R-:W-:Y:S01]  /*79a0*/  MUFU.EX2 R207, R207 ;  /* 0x000000cf00cf7308 */ /* 0x000fe20000000800 */
[--C-:B------:R-:W-:Y:S01]  /*79b0*/  FFMA.FTZ R179, R179, UR4, -R126.reuse ;  /* 0x00000004b3b37c23 */ /* 0x100fe2000801087e */
[--C-:B------:R-:W-:Y:S01]  /*79c0*/  FFMA.FTZ R175, R211, UR4, -R127.reuse ;  /* 0x00000004d3af7c23 */ /* 0x100fe2000801087f */
[--C-:B------:R-:W-:Y:S07]  /*79d0*/  FFMA.FTZ R181, R212, UR4, -R127.reuse ;  /* 0x00000004d4b57c23 */ /* 0x100fee000801087f */
[----:B------:R-:W-:Y:S01]  /*79e0*/  MUFU.EX2 R176, R176 ;  /* 0x000000b000b07308 */ /* 0x000fe20000000800 */
[C---:B------:R-:W-:Y:S09]  /*79f0*/  HMMA.16816.F32 R24, R52.reuse, R60, R24 ;  /* 0x0000003c3418723c */ /* 0x040ff20000001818 */
[----:B------:R-:W3:Y:S01]  /*7a00*/  MUFU.EX2 R155, R155 ;  /* 0x0000009b009b7308 */ /* 0x000ee20000000800 */
[--C-:B------:R-:W-:Y:S01]  /*7a10*/  FFMA.FTZ R183, R209, UR4, -R126.reuse ;  /* 0x00000004d1b77c23 */ /* 0x100fe2000801087e */
[--C-:B------:R-:W-:Y:S01]  /*7a20*/  FFMA.FTZ R209, R168, UR4, -R127.reuse ;  /* 0x00000004a8d17c23 */ /* 0x100fe2000801087f */
[--C-:B------:R-:W-:Y:S07]  /*7a30*/  FFMA.FTZ R182, R210, UR4, -R126.reuse ;  /* 0x00000004d2b67c23 */ /* 0x100fee000801087e */
[----:B------:R-:W-:Y:S01]  /*7a40*/  MUFU.EX2 R168, R218 ;  /* 0x000000da00a87308 */ /* 0x000fe20000000800 */
[-C--:B------:R-:W-:Y:S09]  /*7a50*/  HMMA.16816.F32 R28, R52, R62.reuse, R28 ;  /* 0x0000003e341c723c */ /* 0x080ff2000000181c */
[----:B------:R-:W-:Y:S01]  /*7a60*/  MUFU.EX2 R161, R161 ;  /* 0x000000a100a17308 */ /* 0x000fe20000000800 */
[----:B------:R-:W-:Y:S01]  /*7a70*/  FFMA.FTZ R210, R74, UR4, -R126 ;  /* 0x000000044ad27c23 */ /* 0x000fe2000801087e */
[--C-:B------:R-:W-:Y:S01]  /*7a80*/  FFMA.FTZ R74, R77, UR4, -R127.reuse ;  /* 0x000000044d4a7c23 */ /* 0x100fe2000801087f */
[----:B------:R-:W-:Y:S07]  /*7a90*/  FFMA.FTZ R169, R169, UR4, -R127 ;  /* 0x00000004a9a97c23 */ /* 0x000fee000801087f */
[----:B------:R-:W4:Y:S01]  /*7aa0*/  MUFU.EX2 R154, R154 ;  /* 0x0000009a009a7308 */ /* 0x000f220000000800 */
[----:B------:R-:W-:Y:S01]  /*7ab0*/  HMMA.16816.F32 R32, R48, R62, R32 ;  /* 0x0000003e3020723c */ /* 0x000fe20000001820 */
[----:B------:R-:W5:Y:S08]  /*7ac0*/  LDSM.16.MT88.4 R60, [R184+0x4800] ;  /* 0x00480000b83c783b */ /* 0x000f700000004200 */
[----:B------:R-:W-:Y:S01]  /*7ad0*/  MUFU.EX2 R156, R156 ;  /* 0x0000009c009c7308 */ /* 0x000fe20000000800 */
[----:B------:R-:W-:Y:S01]  /*7ae0*/  F2FP.F16.F32.PACK_AB R48, R152, R151 ;  /* 0x000000979830723e */ /* 0x000fe200000000ff */
[----:B------:R-:W-:Y:S01]  /*7af0*/  FFMA.FTZ R79, R79, UR4, -R129 ;  /* 0x000000044f4f7c23 */ /* 0x000fe20008010881 */
[----:B------:R-:W-:Y:S07]  /*7b00*/  F2FP.F16.F32.PACK_AB R49, R148, R153 ;  /* 0x000000999431723e */ /* 0x000fee00000000ff */
[----:B------:R-:W5:Y:S01]  /*7b10*/  MUFU.EX2 R157, R157 ;  /* 0x0000009d009d7308 */ /* 0x000f620000000800 */
[----:B------:R-:W-:Y:S01]  /*7b20*/  F2FP.F16.F32.PACK_AB R51, R150, R149 ;  /* 0x000000959633723e */ /* 0x000fe200000000ff */
[--C-:B------:R-:W-:Y:S01]  /*7b30*/  FFMA.FTZ R45, R45, UR4, -R127.reuse ;  /* 0x000000042d2d7c23 */ /* 0x100fe2000801087f */
[----:B-1----:R-:W-:Y:S07]  /*7b40*/  F2FP.F16.F32.PACK_AB R50, R147, R135 ;  /* 0x000000879332723e */ /* 0x002fee00000000ff */
[----:B------:R-:W-:Y:S01]  /*7b50*/  MUFU.EX2 R159, R159 ;  /* 0x0000009f009f7308 */ /* 0x000fe20000000800 */
[----:B---3--:R-:W-:Y:S01]  /*7b60*/  F2FP.F16.F32.PACK_AB R52, R155, R160 ;  /* 0x000000a09b34723e */ /* 0x008fe200000000ff */
[----:B------:R-:W-:Y:S01]  /*7b70*/  FFMA.FTZ R85, R85, UR4, -R128 ;  /* 0x0000000455557c23 */ /* 0x000fe20008010880 */
[----:B----4-:R-:W-:Y:S07]  /*7b80*/  F2FP.F16.F32.PACK_AB R53, R154, R161 ;  /* 0x000000a19a35723e */ /* 0x010fee00000000ff */
[----:B------:R-:W1:Y:S01]  /*7b90*/  MUFU.EX2 R158, R158 ;  /* 0x0000009e009e7308 */ /* 0x000e620000000800 */
[----:B------:R-:W-:Y:S01]  /*7ba0*/  FFMA.FTZ R47, R47, UR4, -R126 ;  /* 0x000000042f2f7c23 */ /* 0x000fe2000801087e */
[-C--:B--2---:R-:W-:Y:S08]  /*7bb0*/  HMMA.16816.F32 R4, R48, R56.reuse, R4 ;  /* 0x000000383004723c */ /* 0x084ff00000001804 */
[----:B------:R-:W-:Y:S01]  /*7bc0*/  MUFU.EX2 R163, R163 ;  /* 0x000000a300a37308 */ /* 0x000fe20000000800 */
[--C-:B------:R-:W-:Y:S01]  /*7bd0*/  FFMA.FTZ R77, R84, UR4, -R128.reuse ;  /* 0x00000004544d7c23 */ /* 0x100fe20008010880 */
[----:B-----5:R-:W-:Y:S01]  /*7be0*/  F2FP.F16.F32.PACK_AB R54, R157, R156 ;  /* 0x0000009c9d36723e */ /* 0x020fe200000000ff */
[--C-:B------:R-:W-:Y:S07]  /*7bf0*/  FFMA.FTZ R84, R46, UR4, -R127.reuse ;  /* 0x000000042e547c23 */ /* 0x100fee000801087f */
[----:B------:R-:W-:Y:S01]  /*7c00*/  MUFU.EX2 R164, R164 ;  /* 0x000000a400a47308 */ /* 0x000fe20000000800 */
[--C-:B------:R-:W-:Y:S01]  /*7c10*/  FFMA.FTZ R46, R68, UR4, -R127.reuse ;  /* 0x00000004442e7c23 */ /* 0x100fe2000801087f */
[--C-:B------:R-:W-:Y:S01]  /*7c20*/  FFMA.FTZ R98, R98, UR4, -R128.reuse ;  /* 0x0000000462627c23 */ /* 0x100fe20008010880 */
[--C-:B------:R-:W-:Y:S07]  /*7c30*/  FFMA.FTZ R102, R102, UR4, -R128.reuse ;  /* 0x0000000466667c23 */ /* 0x100fee0008010880 */
[----:B------:R-:W-:Y:S01]  /*7c40*/  MUFU.EX2 R172, R172 ;  /* 0x000000ac00ac7308 */ /* 0x000fe20000000800 */
[----:B------:R-:W-:Y:S01]  /*7c50*/  FFMA.FTZ R124, R124, UR4, -R128 ;  /* 0x000000047c7c7c23 */ /* 0x000fe20008010880 */
[----:B-1----:R-:W-:Y:S01]  /*7c60*/  F2FP.F16.F32.PACK_AB R55, R158, R159 ;  /* 0x0000009f9e37723e */ /* 0x002fe200000000ff */
        /* <DEDUP_REMOVED lines=17> */
[----:B------:R-:W-:Y:S01]  /*7d80*/  MUFU.EX2 R167, R167 ;  /* 0x000000a700a77308 */ /* 0x000fe20000000800 */
[C---:B------:R-:W-:Y:S01]  /*7d90*/  HMMA.16816.F32 R16, R48.reuse, R58, R16 ;  /* 0x0000003a3010723c */ /* 0x040fe20000001810 */
[----:B------:R-:W1:Y:S08]  /*7da0*/  LDSM.16.MT88.4 R56, [R186+0x4c00] ;  /* 0x004c0000ba38783b */ /* 0x000e700000004200 */
[----:B------:R-:W-:Y:S01]  /*7db0*/  MUFU.EX2 R173, R173 ;  /* 0x000000ad00ad7308 */ /* 0x000fe20000000800 */
[----:B------:R-:W-:Y:S01]  /*7dc0*/  FADD.FTZ R122, R109, R122 ;  /* 0x0000007a6d7a7221 */ /* 0x000fe20000010000 */
[----:B------:R-:W-:Y:S01]  /*7dd0*/  FADD.FTZ R125, R110, R125 ;  /* 0x0000007d6e7d7221 */ /* 0x000fe20000010000 */
[----:B------:R-:W-:Y:S07]  /*7de0*/  FADD.FTZ R121, R117, R121 ;  /* 0x0000007975797221 */ /* 0x000fee0000010000 */
[----:B------:R-:W-:Y:S01]  /*7df0*/  MUFU.EX2 R180, R180 ;  /* 0x000000b400b47308 */ /* 0x000fe20000000800 */
[-C--:B------:R-:W-:Y:S09]  /*7e00*/  HMMA.16816.F32 R20, R48, R60.reuse, R20 ;  /* 0x0000003c3014723c */ /* 0x080ff20000001814 */
[----:B------:R-:W2:Y:S01]  /*7e10*/  MUFU.EX2 R174, R174 ;  /* 0x000000ae00ae7308 */ /* 0x000ea20000000800 */
[----:B------:R-:W-:Y:S01]  /*7e20*/  FADD.FTZ R122, R108, R122 ;  /* 0x0000007a6c7a7221 */ /* 0x000fe20000010000 */
[----:B------:R-:W-:Y:S01]  /*7e30*/  FADD.FTZ R125, R106, R125 ;  /* 0x0000007d6a7d7221 */ /* 0x000fe20000010000 */
[----:B------:R-:W-:Y:S07]  /*7e40*/  FADD.FTZ R121, R116, R121 ;  /* 0x0000007974797221 */ /* 0x000fee0000010000 */
[----:B------:R-:W-:Y:S01]  /*7e50*/  MUFU.EX2 R205, R205 ;  /* 0x000000cd00cd7308 */ /* 0x000fe20000000800 */
[C---:B------:R-:W-:Y:S09]  /*7e60*/  HMMA.16816.F32 R24, R52.reuse, R60, R24 ;  /* 0x0000003c3418723c */ /* 0x040ff20000001818 */
[----:B------:R-:W3:Y:S01]  /*7e70*/  MUFU.EX2 R179, R179 ;  /* 0x000000b300b37308 */ /* 0x000ee20000000800 */
[----:B------:R-:W-:Y:S01]  /*7e80*/  FADD.FTZ R122, R107, R122 ;  /* 0x0000007a6b7a7221 */ /* 0x000fe20000010000 */
[----:B------:R-:W-:Y:S01]  /*7e90*/  FADD.FTZ R125, R104, R125 ;  /* 0x0000007d687d7221 */ /* 0x000fe20000010000 */
[----:B------:R-:W-:Y:S07]  /*7ea0*/  FADD.FTZ R121, R114, R121 ;  /* 0x0000007972797221 */ /* 0x000fee0000010000 */
[----:B------:R-:W-:Y:S01]  /*7eb0*/  MUFU.EX2 R175, R175 ;  /* 0x000000af00af7308 */ /* 0x000fe20000000800 */
[-C--:B------:R-:W-:Y:S09]  /*7ec0*/  HMMA.16816.F32 R28, R52, R62.reuse, R28 ;  /* 0x0000003e341c723c */ /* 0x080ff2000000181c */
[----:B------:R-:W4:Y:S01]  /*7ed0*/  MUFU.EX2 R181, R181 ;  /* 0x000000b500b57308 */ /* 0x000f220000000800 */
[----:B--2---:R-:W-:Y:S01]  /*7ee0*/  F2FP.F16.F32.PACK_AB R52, R174, R180 ;  /* 0x000000b4ae34723e */ /* 0x004fe200000000ff */
[----:B------:R-:W-:Y:S01]  /*7ef0*/  FADD.FTZ R122, R144, R122 ;  /* 0x0000007a907a7221 */ /* 0x000fe20000010000 */
[----:B------:R-:W-:Y:S07]  /*7f00*/  FADD.FTZ R145, R145, R125 ;  /* 0x0000007d91917221 */ /* 0x000fee0000010000 */
[----:B------:R-:W-:Y:S01]  /*7f10*/  MUFU.EX2 R183, R183 ;  /* 0x000000b700b77308 */ /* 0x000fe20000000800 */
[----:B------:R-:W-:Y:S01]  /*7f20*/  HMMA.16816.F32 R32, R48, R62, R32 ;  /* 0x0000003e3020723c */ /* 0x000fe20000001820 */
[----:B------:R-:W2:Y:S08]  /*7f30*/  LDSM.16.MT88.4 R60, [R184+0x4c00] ;  /* 0x004c0000b83c783b */ /* 0x000eb00000004200 */
[----:B------:R-:W5:Y:S01]  /*7f40*/  MUFU.EX2 R182, R182 ;  /* 0x000000b600b67308 */ /* 0x000f620000000800 */
        /* <DEDUP_REMOVED lines=8> */
[----:B---3--:R-:W-:Y:S01]  /*7fd0*/  F2FP.F16.F32.PACK_AB R53, R179, R205 ;  /* 0x000000cdb335723e */ /* 0x008fe200000000ff */
[----:B------:R-:W-:Y:S01]  /*7fe0*/  FADD.FTZ R122, R130, R122 ;  /* 0x0000007a827a7221 */ /* 0x000fe20000010000 */
[----:B----4-:R-:W-:Y:S07]  /*7ff0*/  F2FP.F16.F32.PACK_AB R54, R181, R175 ;  /* 0x000000afb536723e */ /* 0x010fee00000000ff */
[----:B------:R3:W-:Y:S01]  /*8000*/  MUFU.EX2 R68, R84 ;  /* 0x0000005400447308 */ /* 0x0007e20000000800 */
[----:B------:R-:W-:Y:S01]  /*8010*/  FADD.FTZ R145, R141, R145 ;  /* 0x000000918d917221 */ /* 0x000fe20000010000 */
[-C--:B-1----:R-:W-:Y:S08]  /*8020*/  HMMA.16816.F32 R4, R48, R56.reuse, R4 ;  /* 0x000000383004723c */ /* 0x082ff00000001804 */
[----:B------:R-:W-:Y:S01]  /*8030*/  MUFU.EX2 R77, R77 ;  /* 0x0000004d004d7308 */ /* 0x000fe20000000800 */
[----:B-----5:R-:W-:Y:S01]  /*8040*/  F2FP.F16.F32.PACK_AB R55, R182, R183 ;  /* 0x000000b7b637723e */ /* 0x020fe200000000ff */
[----:B------:R-:W-:Y:S01]  /*8050*/  FADD.FTZ R122, R151, R122 ;  /* 0x0000007a977a7221 */ /* 0x000fe20000010000 */
[----:B------:R-:W-:Y:S07]  /*8060*/  FADD.FTZ R145, R142, R145 ;  /* 0x000000918e917221 */ /* 0x000fee0000010000 */
[----:B------:R-:W-:Y:S01]  /*8070*/  MUFU.EX2 R91, R91 ;  /* 0x0000005b005b7308 */ /* 0x000fe20000000800 */
[----:B------:R-:W-:Y:S01]  /*8080*/  FADD.FTZ R121, R139, R121 ;  /* 0x000000798b797221 */ /* 0x000fe20000010000 */
[----:B------:R-:W-:Y:S01]  /*8090*/  ISETP.GT.AND P0, PT, R200, RZ, PT ;  /* 0x000000ffc800720c */ /* 0x000fe20003f04270 */
[----:B------:R-:W-:Y:S01]  /*80a0*/  FADD.FTZ R145, R136, R145 ;  /* 0x0000009188917221 */ /* 0x000fe20000010000 */
[C---:B------:R-:W-:Y:S06]  /*80b0*/  HMMA.16816.F32 R8, R52.reuse, R56, R8 ;  /* 0x000000383408723c */ /* 0x040fec0000001808 */
[----:B------:R-:W-:Y:S01]  /*80c0*/  MUFU.EX2 R92, R92 ;  /* 0x0000005c005c7308 */ /* 0x000fe20000000800 */
[----:B------:R-:W-:Y:S01]  /*80d0*/  FADD.FTZ R145, R153, R145 ;  /* 0x0000009199917221 */ /* 0x000fe20000010000 */
[----:B---3--:R-:W-:Y:S08]  /*80e0*/  FFMA.FTZ R84, R43, UR4, -R126 ;  /* 0x000000042b547c23 */ /* 0x008ff0000801087e */
        /* <DEDUP_REMOVED lines=10> */
[----:B------:R-:W1:Y:S07]  /*8190*/  LDSM.16.MT88.4 R56, [R186+0x5000] ;  /* 0x00500000ba38783b */ /* 0x000e6e0000004200 */
[----:B------:R-:W-:Y:S01]  /*81a0*/  MUFU.EX2 R102, R102 ;  /* 0x0000006600667308 */ /* 0x000fe20000000800 */
[----:B------:R-:W-:Y:S01]  /*81b0*/  FADD.FTZ R145, R150, R145 ;  /* 0x0000009196917221 */ /* 0x000fe20000010000 */
[----:B------:R-:W-:Y:S01]  /*81c0*/  FADD.FTZ R118, R113, R118 ;  /* 0x0000007671767221 */ /* 0x000fe20000010000 */
[----:B------:R-:W-:Y:S01]  /*81d0*/  FADD.FTZ R121, R133, R121 ;  /* 0x0000007985797221 */ /* 0x000fe20000010000 */
[----:B------:R-:W-:Y:S01]  /*81e0*/  FADD.FTZ R152, R152, R122 ;  /* 0x0000007a98987221 */ /* 0x000fe20000010000 */
[-C--:B--2---:R-:W-:Y:S01]  /*81f0*/  HMMA.16816.F32 R20, R48, R60.reuse, R20 ;  /* 0x0000003c3014723c */ /* 0x084fe20000001814 */
[----:B------:R-:W-:Y:S04]  /*8200*/  LDSM.16.MT88.4 R148, [R186+0x5c00] ;  /* 0x005c0000ba94783b */ /* 0x000fe80000004200 */
[----:B------:R-:W-:Y:S01]  /*8210*/  MUFU.EX2 R97, R97 ;  /* 0x0000006100617308 */ /* 0x000fe20000000800 */
[----:B------:R-:W-:Y:S01]  /*8220*/  FADD.FTZ R118, R105, R118 ;  /* 0x0000007669767221 */ /* 0x000fe20000010000 */
[----:B------:R-:W-:Y:S01]  /*8230*/  FADD.FTZ R161, R161, R121 ;  /* 0x00000079a1a17221 */ /* 0x000fe20000010000 */
[----:B------:R-:W-:Y:S07]  /*8240*/  FADD.FTZ R145, R172, R145 ;  /* 0x00000091ac917221 */ /* 0x000fee0000010000 */
[----:B------:R-:W-:Y:S01]  /*8250*/  MUFU.EX2 R100, R100 ;  /* 0x0000006400647308 */ /* 0x000fe20000000800 */
[----:B------:R-:W-:Y:S01]  /*8260*/  FADD.FTZ R118, R138, R118 ;  /* 0x000000768a767221 */ /* 0x000fe20000010000 */
[C---:B------:R-:W-:Y:S08]  /*8270*/  HMMA.16816.F32 R24, R52.reuse, R60, R24 ;  /* 0x0000003c3418723c */ /* 0x040ff00000001818 */
[----:B------:R-:W-:Y:S01]  /*8280*/  MUFU.EX2 R124, R124 ;  /* 0x0000007c007c7308 */ /* 0x000fe20000000800 */
[----:B------:R-:W-:Y:S01]  /*8290*/  FFMA.FTZ R60, R171, UR4, -R127 ;  /* 0x00000004ab3c7c23 */ /* 0x000fe2000801087f */
[----:B------:R-:W-:Y:S08]  /*82a0*/  FADD.FTZ R161, R154, R161 ;  /* 0x000000a19aa17221 */ /* 0x000ff00000010000 */
[----:B------:R-:W2:Y:S01]  /*82b0*/  MUFU.EX2 R171, R73 ;  /* 0x0000004900ab7308 */ /* 0x000ea20000000800 */
[----:B------:R-:W-:Y:S01]  /*82c0*/  FADD.FTZ R118, R137, R118 ;  /* 0x0000007689767221 */ /* 0x000fe20000010000 */
[-C--:B------:R-:W-:Y:S08]  /*82d0*/  HMMA.16816.F32 R28, R52, R62.reuse, R28 ;  /* 0x0000003e341c723c */ /* 0x080ff0000000181c */
[----:B------:R3:W4:Y:S01]  /*82e0*/  MUFU.EX2 R73, R60 ;  /* 0x0000003c00497308 */ /* 0x0007220000000800 */
[----:B------:R-:W-:Y:S01]  /*82f0*/  FFMA.FTZ R52, R76, UR4, -R126 ;  /* 0x000000044c347c23 */ /* 0x000fe2000801087e */
[----:B------:R-:W-:Y:S01]  /*8300*/  FADD.FTZ R161, R159, R161 ;  /* 0x000000a19fa17221 */ /* 0x000fe20000010000 */
[----:B------:R-:W-:Y:S07]  /*8310*/  FADD.FTZ R118, R146, R118 ;  /* 0x0000007692767221 */ /* 0x000fee0000010000 */
[----:B------:R-:W-:Y:S01]  /*8320*/  MUFU.EX2 R76, R75 ;  /* 0x0000004b004c7308 */ /* 0x000fe20000000800 */
[----:B------:R-:W-:Y:S01]  /*8330*/  FADD.FTZ R152, R135, R152 ;  /* 0x0000009887987221 */ /* 0x000fe20000010000 */
[----:B------:R-:W-:Y:S08]  /*8340*/  HMMA.16816.F32 R32, R48, R62, R32 ;  /* 0x0000003e3020723c */ /* 0x000ff00000001820 */
[----:B------:R-:W5:Y:S01]  /*8350*/  MUFU.EX2 R75, R52 ;  /* 0x00000034004b7308 */ /* 0x000f620000000800 */
[----:B------:R-:W-:Y:S01]  /*8360*/  F2FP.F16.F32.PACK_AB R48, R177, R206 ;  /* 0x000000ceb130723e */ /* 0x000fe200000000ff */
[----:B------:R-:W-:Y:S01]  /*8370*/  FADD.FTZ R161, R158, R161 ;  /* 0x000000a19ea17221 */ /* 0x000fe20000010000 */
[----:B------:R-:W-:Y:S07]  /*8380*/  F2FP.F16.F32.PACK_AB R49, R207, R208 ;  /* 0x000000d0cf31723e */ /* 0x000fee00000000ff */
[----:B------:R-:W-:Y:S01]  /*8390*/  MUFU.EX2 R120, R120 ;  /* 0x0000007800787308 */ /* 0x000fe20000000800 */
[----:B---3--:R-:W3:Y:S01]  /*83a0*/  LDSM.16.MT88.4 R60, [R184+0x5000] ;  /* 0x00500000b83c783b */ /* 0x008ee20000004200 */
        /* <DEDUP_REMOVED lines=8> */
[----:B-----5:R-:W-:Y:S01]  /*8430*/  F2FP.F16.F32.PACK_AB R55, R75, R76 ;  /* 0x0000004c4b37723e */ /* 0x020fe200000000ff */
[-C--:B-1----:R-:W-:Y:S01]  /*8440*/  HMMA.16816.F32 R4, R48, R56.reuse, R4 ;  /* 0x000000383004723c */ /* 0x082fe20000001804 */
[----:B------:R-:W-:Y:S02]  /*8450*/  MUFU.EX2 R101, R101 ;  /* 0x0000006500657308 */ /* 0x000fe40000000800 */
[----:B------:R-:W-:Y:S01]  /*8460*/  F2FP.F16.F32.PACK_AB R52, R169, R209 ;  /* 0x000000d1a934723e */ /* 0x000fe200000000ff */
[----:B------:R-:W-:Y:S01]  /*8470*/  FADD.FTZ R161, R179, R161 ;  /* 0x000000a1b3a17221 */ /* 0x000fe20000010000 */
[----:B------:R-:W-:Y:S01]  /*8480*/  F2FP.F16.F32.PACK_AB R132, R102, R98 ;  /* 0x000000626684723e */ /* 0x000fe200000000ff */
[----:B------:R-:W-:Y:S01]  /*8490*/  FADD.FTZ R118, R155, R118 ;  /* 0x000000769b767221 */ /* 0x000fe20000010000 */
[----:B------:R-:W-:Y:S01]  /*84a0*/  FADD.FTZ R152, R147, R152 ;  /* 0x0000009893987221 */ /* 0x000fe20000010000 */
[----:B------:R-:W-:Y:S01]  /*84b0*/  FADD.FTZ R145, R167, R145 ;  /* 0x00000091a7917221 */ /* 0x000fe20000010000 */
[----:B------:R-:W-:Y:S01]  /*84c0*/  FADD.FTZ R161, R183, R161 ;  /* 0x000000a1b7a17221 */ /* 0x000fe20000010000 */
[C---:B------:R-:W-:Y:S01]  /*84d0*/  HMMA.16816.F32 R8, R52.reuse, R56, R8 ;  /* 0x000000383408723c */ /* 0x040fe20000001808 */
[----:B------:R-:W-:Y:S03]  /*84e0*/  MUFU.EX2 R103, R103 ;  /* 0x0000006700677308 */ /* 0x000fe60000000800 */
[----:B------:R-:W-:Y:S01]  /*84f0*/  FFMA.FTZ R57, R65, UR4, -R129 ;  /* 0x0000000441397c23 */ /* 0x000fe20008010881 */
[--C-:B------:R-:W-:Y:S06]  /*8500*/  FFMA.FTZ R56, R71, UR4, -R128.reuse ;  /* 0x0000000447387c23 */ /* 0x100fec0008010880 */
[----:B------:R-:W-:Y:S01]  /*8510*/  MUFU.EX2 R65, R72 ;  /* 0x0000004800417308 */ /* 0x000fe20000000800 */
[----:B------:R-:W-:Y:S01]  /*8520*/  FFMA.FTZ R128, R123, UR4, -R128 ;  /* 0x000000047b807c23 */ /* 0x000fe20008010880 */
[-C--:B------:R-:W-:Y:S08]  /*8530*/  HMMA.16816.F32 R12, R52, R58.reuse, R12 ;  /* 0x0000003a340c723c */ /* 0x080ff0000000180c */
[----:B------:R-:W-:Y:S01]  /*8540*/  MUFU.EX2 R72, R57 ;  /* 0x0000003900487308 */ /* 0x000fe20000000800 */
[----:B------:R-:W-:Y:S01]  /*8550*/  FFMA.FTZ R123, R80, UR4, -R126 ;  /* 0x00000004507b7c23 */ /* 0x000fe2000801087e */
[----:B------:R-:W-:Y:S01]  /*8560*/  FADD.FTZ R118, R156, R118 ;  /* 0x000000769c767221 */ /* 0x000fe20000010000 */
[----:B------:R-:W-:Y:S07]  /*8570*/  FADD.FTZ R152, R163, R152 ;  /* 0x00000098a3987221 */ /* 0x000fee0000010000 */
[----:B------:R-:W-:Y:S01]  /*8580*/  MUFU.EX2 R71, R69 ;  /* 0x0000004500477308 */ /* 0x000fe20000000800 */
[----:B------:R-:W-:Y:S01]  /*8590*/  FADD.FTZ R145, R173, R145 ;  /* 0x00000091ad917221 */ /* 0x000fe20000010000 */
[C---:B------:R-:W-:Y:S08]  /*85a0*/  HMMA.16816.F32 R16, R48.reuse, R58, R16 ;  /* 0x0000003a3010723c */ /* 0x040ff00000001810 */
[----:B------:R1:W2:Y:S01]  /*85b0*/  MUFU.EX2 R69, R56 ;  /* 0x0000003800457308 */ /* 0x0002a20000000800 */
[----:B------:R-:W-:Y:S01]  /*85c0*/  FADD.FTZ R161, R182, R161 ;  /* 0x000000a1b6a17221 */ /* 0x000fe20000010000 */
[----:B------:R-:W-:Y:S08]  /*85d0*/  F2FP.F16.F32.PACK_AB R133, R100, R97 ;  /* 0x000000616485723e */ /* 0x000ff000000000ff */
[----:B------:R-:W-:Y:S01]  /*85e0*/  MUFU.EX2 R86, R123 ;  /* 0x0000007b00567308 */ /* 0x000fe20000000800 */
[----:B------:R-:W-:Y:S01]  /*85f0*/  FADD.FTZ R118, R157, R118 ;  /* 0x000000769d767221 */ /* 0x000fe20000010000 */
[-C--:B---3--:R-:W-:Y:S08]  /*8600*/  HMMA.16816.F32 R20, R48, R60.reuse, R20 ;  /* 0x0000003c3014723c */ /* 0x088ff00000001814 */
[----:B------:R-:W3:Y:S01]  /*8610*/  MUFU.EX2 R128, R128 ;  /* 0x0000008000807308 */ /* 0x000ee20000000800 */
[----:B------:R-:W-:Y:S01]  /*8620*/  FADD.FTZ R164, R164, R152 ;  /* 0x00000098a4a47221 */ /* 0x000fe20000010000 */
[----:B------:R-:W-:Y:S01]  /*8630*/  FADD.FTZ R145, R208, R145 ;  /* 0x00000091d0917221 */ /* 0x000fe20000010000 */
[----:B------:R-:W-:Y:S07]  /*8640*/  FADD.FTZ R161, R210, R161 ;  /* 0x000000a1d2a17221 */ /* 0x000fee0000010000 */
[----:B------:R-:W-:Y:S01]  /*8650*/  MUFU.EX2 R84, R84 ;  /* 0x0000005400547308 */ /* 0x000fe20000000800 */
[----:B------:R-:W-:Y:S01]  /*8660*/  FADD.FTZ R118, R180, R118 ;  /* 0x00000076b4767221 */ /* 0x000fe20000010000 */
[C---:B------:R-:W-:Y:S08]  /*8670*/  HMMA.16816.F32 R24, R52.reuse, R60, R24 ;  /* 0x0000003c3418723c */ /* 0x040ff00000001818 */
[----:B------:R4:W-:Y:S01]  /*8680*/  MUFU.EX2 R61, R79 ;  /* 0x0000004f003d7308 */ /* 0x0009e20000000800 */
[--C-:B-1----:R-:W-:Y:S01]  /*8690*/  FFMA.FTZ R56, R78, UR4, -R129.reuse ;  /* 0x000000044e387c23 */ /* 0x102fe20008010881 */
[----:B--2---:R-:W-:Y:S08]  /*86a0*/  F2FP.F16.F32.PACK_AB R40, R69, R71 ;  /* 0x000000474528723e */ /* 0x004ff000000000ff */
[----:B------:R1:W2:Y:S01]  /*86b0*/  MUFU.EX2 R78, R85 ;  /* 0x00000055004e7308 */ /* 0x0002a20000000800 */
[----:B------:R-:W-:Y:S01]  /*86c0*/  FFMA.FTZ R129, R119, UR4, -R129 ;  /* 0x0000000477817c23 */ /* 0x000fe20008010881 */
[-C--:B------:R-:W-:Y:S08]  /*86d0*/  HMMA.16816.F32 R28, R52, R62.reuse, R28 ;  /* 0x0000003e341c723c */ /* 0x080ff0000000181c */
[----:B------:R5:W5:Y:S01]  /*86e0*/  MUFU.EX2 R60, R56 ;  /* 0x00000038003c7308 */ /* 0x000b620000000800 */
[--C-:B------:R-:W-:Y:S01]  /*86f0*/  FFMA.FTZ R52, R66, UR4, -R126.reuse ;  /* 0x0000000442347c23 */ /* 0x100fe2000801087e */
[--C-:B------:R-:W-:Y:S01]  /*8700*/  FFMA.FTZ R119, R82, UR4, -R127.reuse ;  /* 0x0000000452777c23 */ /* 0x100fe2000801087f */
[--C-:B------:R-:W-:Y:S07]  /*8710*/  FFMA.FTZ R82, R42, UR4, -R126.reuse ;  /* 0x000000042a527c23 */ /* 0x100fee000801087e */
[----:B------:R-:W-:Y:S01]  /*8720*/  MUFU.EX2 R66, R46 ;  /* 0x0000002e00427308 */ /* 0x000fe20000000800 */
[----:B---3--:R-:W-:Y:S01]  /*8730*/  F2FP.F16.F32.PACK_AB R134, R128, R124 ;  /* 0x0000007c8086723e */ /* 0x008fe200000000ff */
[----:B------:R-:W-:Y:S01]  /*8740*/  HMMA.16816.F32 R32, R48, R62, R32 ;  /* 0x0000003e3020723c */ /* 0x000fe20000001820 */
[----:B------:R-:W-:Y:S07]  /*8750*/  LDSM.16.MT88.4 R48, [R184+0x5400] ;  /* 0x00540000b830783b */ /* 0x000fee0000004200 */
[----:B------:R3:W-:Y:S01]  /*8760*/  MUFU.EX2 R80, R52 ;  /* 0x0000003400507308 */ /* 0x0007e20000000800 */
[--C-:B----4-:R-:W-:Y:S01]  /*8770*/  FFMA.FTZ R79, R64, UR4, -R126.reuse ;  /* 0x00000004404f7c23 */ /* 0x110fe2000801087e */
[----:B-1----:R-:W-:Y:S08]  /*8780*/  FFMA.FTZ R85, R83, UR4, -R127 ;  /* 0x0000000453557c23 */ /* 0x002ff0000801087f */
[----:B------:R1:W4:Y:S01]  /*8790*/  MUFU.EX2 R64, R45 ;  /* 0x0000002d00407308 */ /* 0x0003220000000800 */
[----:B------:R-:W-:Y:S01]  /*87a0*/  FFMA.FTZ R83, R44, UR4, -R126 ;  /* 0x000000042c537c23 */ /* 0x000fe2000801087e */
[----:B--2---:R-:W-:Y:S01]  /*87b0*/  F2FP.F16.F32.PACK_AB R42, R78, R77 ;  /* 0x0000004d4e2a723e */ /* 0x004fe200000000ff */
[----:B-----5:R-:W2:Y:S07]  /*87c0*/  LDSM.16.MT88.4 R56, [R186+0x5400] ;  /* 0x00540000ba38783b */ /* 0x020eae0000004200 */
[----:B------:R-:W-:Y:S01]  /*87d0*/  MUFU.EX2 R79, R79 ;  /* 0x0000004f004f7308 */ /* 0x000fe20000000800 */
[----:B------:R-:W-:Y:S01]  /*87e0*/  F2FP.F16.F32.PACK_AB R43, R61, R60 ;  /* 0x0000003c3d2b723e */ /* 0x000fe200000000ff */
[----:B------:R-:W-:Y:S01]  /*87f0*/  FADD.FTZ R164, R162, R164 ;  /* 0x000000a4a2a47221 */ /* 0x000fe20000010000 */
[----:B------:R-:W-:Y:S07]  /*8800*/  F2FP.F16.F32.PACK_AB R136, R103, R101 ;  /* 0x000000656788723e */ /* 0x000fee00000000ff */
[----:B------:R-:W-:Y:S01]  /*8810*/  MUFU.EX2 R62, R88 ;  /* 0x00000058003e7308 */ /* 0x000fe20000000800 */
[----:B------:R-:W-:Y:S01]  /*8820*/  FADD.FTZ R145, R207, R145 ;  /* 0x00000091cf917221 */ /* 0x000fe20000010000 */
[----:B------:R-:W-:Y:S01]  /*8830*/  FADD.FTZ R171, R171, R161 ;  /* 0x000000a1abab7221 */ /* 0x000fe20000010000 */
[----:B---3--:R-:W3:Y:S07]  /*8840*/  LDSM.16.MT88.4 R52, [R186+0x5800] ;  /* 0x00580000ba34783b */ /* 0x008eee0000004200 */
[----:B------:R-:W-:Y:S01]  /*8850*/  MUFU.EX2 R63, R95 ;  /* 0x0000005f003f7308 */ /* 0x000fe20000000800 */
[----:B------:R-:W-:Y:S01]  /*8860*/  FADD.FTZ R118, R174, R118 ;  /* 0x00000076ae767221 */ /* 0x000fe20000010000 */
[--C-:B-1----:R-:W-:Y:S01]  /*8870*/  FFMA.FTZ R45, R70, UR4, -R127.reuse ;  /* 0x00000004462d7c23 */ /* 0x102fe2000801087f */
[----:B------:R-:W-:Y:S07]  /*8880*/  FFMA.FTZ R127, R111, UR4, -R127 ;  /* 0x000000046f7f7c23 */ /* 0x000fee000801087f */
[----:B------:R1:W-:Y:S01]  /*8890*/  MUFU.EX2 R70, R47 ;  /* 0x0000002f00467308 */ /* 0x0003e20000000800 */
[----:B------:R-:W-:Y:S01]  /*88a0*/  FFMA.FTZ R111, R81, UR4, -R126 ;  /* 0x00000004516f7c23 */ /* 0x000fe2000801087e */
[----:B----4-:R-:W-:Y:S01]  /*88b0*/  F2FP.F16.F32.PACK_AB R44, R68, R64 ;  /* 0x00000040442c723e */ /* 0x010fe200000000ff */
[----:B------:R-:W-:Y:S07]  /*88c0*/  FADD.FTZ R145, R178, R145 ;  /* 0x00000091b2917221 */ /* 0x000fee0000010000 */
[----:B------:R-:W4:Y:S01]  /*88d0*/  MUFU.EX2 R129, R129 ;  /* 0x0000008100817308 */ /* 0x000f220000000800 */
[----:B------:R-:W-:Y:S01]  /*88e0*/  IADD3 R200, PT, PT, R200, -0x1, RZ ;  /* 0xffffffffc8c87810 */ /* 0x000fe20007ffe0ff */
[----:B------:R-:W-:Y:S01]  /*88f0*/  FADD.FTZ R118, R175, R118 ;  /* 0x00000076af767221 */ /* 0x000fe20000010000 */
[----:B------:R-:W-:Y:S07]  /*8900*/  FADD.FTZ R145, R168, R145 ;  /* 0x00000091a8917221 */ /* 0x000fee0000010000 */
[----:B------:R-:W5:Y:S01]  /*8910*/  MUFU.EX2 R83, R83 ;  /* 0x0000005300537308 */ /* 0x000f620000000800 */
[----:B------:R-:W-:Y:S01]  /*8920*/  FADD.FTZ R164, R166, R164 ;  /* 0x000000a4a6a47221 */ /* 0x000fe20000010000 */
[----:B------:R-:W-:Y:S01]  /*8930*/  FADD.FTZ R118, R181, R118 ;  /* 0x00000076b5767221 */ /* 0x000fe20000010000 */
[----:B------:R-:W-:Y:S07]  /*8940*/  FADD.FTZ R145, R65, R145 ;  /* 0x0000009141917221 */ /* 0x000fee0000010000 */
[----:B------:R-:W-:Y:S01]  /*8950*/  MUFU.EX2 R112, R112 ;  /* 0x0000007000707308 */ /* 0x000fe20000000800 */
[----:B------:R-:W-:Y:S01]  /*8960*/  FADD.FTZ R164, R206, R164 ;  /* 0x000000a4cea47221 */ /* 0x000fe20000010000 */
[--C-:B-1----:R-:W-:Y:S01]  /*8970*/  FFMA.FTZ R47, R67, UR4, -R126.reuse ;  /* 0x00000004432f7c23 */ /* 0x102fe2000801087e */
[----:B------:R-:W-:Y:S07]  /*8980*/  FFMA.FTZ R126, R41, UR4, -R126 ;  /* 0x00000004297e7c23 */ /* 0x000fee000801087e */
[----:B------:R1:W3:Y:S01]  /*8990*/  MUFU.EX2 R67, R45 ;  /* 0x0000002d00437308 */ /* 0x0002e20000000800 */
[C---:B------:R-:W-:Y:S01]  /*89a0*/  F2FP.F16.F32.PACK_AB R41, R72.reuse, R65 ;  /* 0x000000414829723e */ /* 0x040fe200000000ff */
[----:B------:R-:W-:Y:S01]  /*89b0*/  FADD.FTZ R118, R209, R118 ;  /* 0x00000076d1767221 */ /* 0x000fe20000010000 */
[----:B----4-:R-:W-:Y:S07]  /*89c0*/  F2FP.F16.F32.PACK_AB R135, R129, R120 ;  /* 0x000000788187723e */ /* 0x010fee00000000ff */
[----:B------:R-:W4:Y:S01]  /*89d0*/  MUFU.EX2 R81, R47 ;  /* 0x0000002f00517308 */ /* 0x000f220000000800 */
[----:B------:R-:W-:Y:S01]  /*89e0*/  FADD.FTZ R145, R72, R145 ;  /* 0x0000009148917221 */ /* 0x000fe20000010000 */
[----:B-----5:R-:W-:Y:S01]  /*89f0*/  F2FP.F16.F32.PACK_AB R137, R84, R83 ;  /* 0x000000535489723e */ /* 0x020fe200000000ff */
[----:B------:R-:W-:Y:S07]  /*8a00*/  FADD.FTZ R164, R177, R164 ;  /* 0x000000a4b1a47221 */ /* 0x000fee0000010000 */
[----:B------:R-:W5:Y:S01]  /*8a10*/  MUFU.EX2 R127, R127 ;  /* 0x0000007f007f7308 */ /* 0x000f620000000800 */
[----:B------:R-:W-:Y:S01]  /*8a20*/  FADD.FTZ R118, R169, R118 ;  /* 0x00000076a9767221 */ /* 0x000fe20000010000 */
[----:B------:R-:W-:Y:S01]  /*8a30*/  FADD.FTZ R145, R60, R145 ;  /* 0x000000913c917221 */ /* 0x000fe20000010000 */
[-C--:B--2---:R-:W-:Y:S07]  /*8a40*/  HMMA.16816.F32 R4, R40, R56.reuse, R4 ;  /* 0x000000382804723c */ /* 0x084fee0000001804 */
[----:B------:R-:W-:Y:S01]  /*8a50*/  MUFU.EX2 R82, R82 ;  /* 0x0000005200527308 */ /* 0x000fe20000000800 */
[----:B-1----:R-:W-:Y:S09]  /*8a60*/  F2FP.F16.F32.PACK_AB R45, R79, R70 ;  /* 0x000000464f2d723e */ /* 0x002ff200000000ff */
[----:B------:R-:W1:Y:S01]  /*8a70*/  MUFU.EX2 R126, R126 ;  /* 0x0000007e007e7308 */ /* 0x000e620000000800 */
[----:B---3--:R-:W-:Y:S01]  /*8a80*/  F2FP.F16.F32.PACK_AB R46, R67, R66 ;  /* 0x00000042432e723e */ /* 0x008fe200000000ff */
[----:B------:R-:W-:Y:S01]  /*8a90*/  FADD.FTZ R164, R176, R164 ;  /* 0x000000a4b0a47221 */ /* 0x000fe20000010000 */
[----:B----4-:R-:W-:Y:S01]  /*8aa0*/  F2FP.F16.F32.PACK_AB R47, R81, R80 ;  /* 0x00000050512f723e */ /* 0x010fe200000000ff */
[----:B------:R-:W-:Y:S01]  /*8ab0*/  FADD.FTZ R118, R73, R118 ;  /* 0x0000007649767221 */ /* 0x000fe20000010000 */
[----:B-----5:R-:W-:Y:S01]  /*8ac0*/  F2FP.F16.F32.PACK_AB R138, R127, R112 ;  /* 0x000000707f8a723e */ /* 0x020fe200000000ff */
[----:B------:R-:W-:Y:S01]  /*8ad0*/  FADD.FTZ R171, R76, R171 ;  /* 0x000000ab4cab7221 */ /* 0x000fe20000010000 */
[----:B------:R-:W-:Y:S01]  /*8ae0*/  FADD.FTZ R145, R61, R145 ;  /* 0x000000913d917221 */ /* 0x000fe20000010000 */
[----:B------:R-:W-:Y:S01]  /*8af0*/  FADD.FTZ R164, R170, R164 ;  /* 0x000000a4aaa47221 */ /* 0x000fe20000010000 */
[----:B------:R-:W-:Y:S01]  /*8b00*/  FADD.FTZ R118, R74, R118 ;  /* 0x000000764a767221 */ /* 0x000fe20000010000 */
[C---:B------:R-:W-:Y:S01]  /*8b10*/  HMMA.16816.F32 R8, R44.reuse, R56, R8 ;  /* 0x000000382c08723c */ /* 0x040fe20000001808 */
[----:B------:R-:W-:Y:S03]  /*8b20*/  MUFU.EX2 R56, R96 ;  /* 0x0000006000387308 */ /* 0x000fe60000000800 */
[----:B-1----:R-:W-:Y:S07]  /*8b30*/  F2FP.F16.F32.PACK_AB R139, R126, R82 ;  /* 0x000000527e8b723e */ /* 0x002fee00000000ff */
[----:B------:R-:W-:Y:S01]  /*8b40*/  MUFU.EX2 R57, R94 ;  /* 0x0000005e00397308 */ /* 0x000fe20000000800 */
[----:B------:R-:W-:Y:S01]  /*8b50*/  FADD.FTZ R171, R75, R171 ;  /* 0x000000ab4bab7221 */ /* 0x000fe20000010000 */
[----:B------:R-:W-:Y:S01]  /*8b60*/  FADD.FTZ R145, R38, R145 ;  /* 0x0000009126917221 */ /* 0x000fe20000010000 */
[-C--:B------:R-:W-:Y:S03]  /*8b70*/  HMMA.16816.F32 R12, R44, R58.reuse, R12 ;  /* 0x0000003a2c0c723c */ /* 0x080fe6000000180c */
[----:B------:R-:W-:Y:S01]  /*8b80*/  FADD.FTZ R164, R71, R164 ;  /* 0x000000a447a47221 */ /* 0x000fe20000010000 */
[----:B------:R-:W-:Y:S01]  /*8b90*/  FADD.FTZ R118, R64, R118 ;  /* 0x0000007640767221 */ /* 0x000fe20000010000 */
[----:B------:R-:W-:Y:S01]  /*8ba0*/  FADD.FTZ R171, R70, R171 ;  /* 0x000000ab46ab7221 */ /* 0x000fe20000010000 */
[----:B------:R-:W-:Y:S01]  /*8bb0*/  MOV R167, R0 ;  /* 0x0000000000a77202 */ /* 0x000fe20000000f00 */
[----:B------:R-:W-:Y:S01]  /*8bc0*/  FADD.FTZ R164, R69, R164 ;  /* 0x000000a445a47221 */ /* 0x000fe20000010000 */
[C---:B------:R-:W-:Y:S01]  /*8bd0*/  HMMA.16816.F32 R16, R40.reuse, R58, R16 ;  /* 0x0000003a2810723c */ /* 0x040fe20000001810 */
[----:B------:R-:W-:Y:S03]  /*8be0*/  MUFU.EX2 R58, R85 ;  /* 0x00000055003a7308 */ /* 0x000fe60000000800 */
[----:B------:R-:W-:Y:S07]  /*8bf0*/  FADD.FTZ R118, R68, R118 ;  /* 0x0000007644767221 */ /* 0x000fee0000010000 */
[----:B------:R-:W1:Y:S01]  /*8c00*/  MUFU.EX2 R59, R119 ;  /* 0x00000077003b7308 */ /* 0x000e620000000800 */
[----:B------:R-:W-:Y:S01]  /*8c10*/  FADD.FTZ R171, R79, R171 ;  /* 0x000000ab4fab7221 */ /* 0x000fe20000010000 */
[----:B------:R-:W-:Y:S01]  /*8c20*/  FADD.FTZ R164, R77, R164 ;  /* 0x000000a44da47221 */ /* 0x000fe20000010000 */
[-C--:B------:R-:W-:Y:S07]  /*8c30*/  HMMA.16816.F32 R20, R40, R48.reuse, R20 ;  /* 0x000000302814723c */ /* 0x080fee0000001814 */
[----:B------:R-:W2:Y:S01]  /*8c40*/  MUFU.EX2 R85, R111 ;  /* 0x0000006f00557308 */ /* 0x000ea20000000800 */
[----:B------:R-:W-:Y:S01]  /*8c50*/  FADD.FTZ R118, R66, R118 ;  /* 0x0000007642767221 */ /* 0x000fe20000010000 */
[----:B------:R-:W-:Y:S01]  /*8c60*/  FADD.FTZ R171, R80, R171 ;  /* 0x000000ab50ab7221 */ /* 0x000fe20000010000 */
[----:B------:R-:W-:Y:S01]  /*8c70*/  FADD.FTZ R164, R78, R164 ;  /* 0x000000a44ea47221 */ /* 0x000fe20000010000 */
[----:B------:R-:W-:Y:S01]  /*8c80*/  MOV R166, R2 ;  /* 0x0000000200a67202 */ /* 0x000fe20000000f00 */
[----:B------:R-:W-:Y:S01]  /*8c90*/  FADD.FTZ R118, R67, R118 ;  /* 0x0000007643767221 */ /* 0x000fe20000010000 */
[C---:B------:R-:W-:Y:S04]  /*8ca0*/  HMMA.16816.F32 R24, R44.reuse, R48, R24 ;  /* 0x000000302c18723c */ /* 0x040fe80000001818 */
[----:B------:R-:W-:Y:S01]  /*8cb0*/  FADD.FTZ R171, R81, R171 ;  /* 0x000000ab51ab7221 */ /* 0x000fe20000010000 */
[----:B------:R-:W-:Y:S01]  /*8cc0*/  FADD.FTZ R164, R39, R164 ;  /* 0x000000a427a47221 */ /* 0x000fe20000010000 */
[----:B-1----:R-:W-:Y:S01]  /*8cd0*/  FADD.FTZ R118, R59, R118 ;  /* 0x000000763b767221 */ /* 0x002fe20000010000 */
[----:B------:R-:W-:Y:S01]  /*8ce0*/  MOV R165, R3 ;  /* 0x0000000300a57202 */ /* 0x000fe20000000f00 */
[-C--:B------:R-:W-:Y:S03]  /*8cf0*/  HMMA.16816.F32 R28, R44, R50.reuse, R28 ;  /* 0x000000322c1c723c */ /* 0x080fe6000000181c */
[----:B------:R-:W-:Y:S01]  /*8d00*/  F2FP.F16.F32.PACK_AB R44, R58, R59 ;  /* 0x0000003b3a2c723e */ /* 0x000fe200000000ff */
[----:B------:R-:W-:Y:S01]  /*8d10*/  FADD.FTZ R171, R86, R171 ;  /* 0x000000ab56ab7221 */ /* 0x000fe20000010000 */
[----:B--2---:R-:W-:Y:S01]  /*8d20*/  F2FP.F16.F32.PACK_AB R45, R85, R86 ;  /* 0x00000056552d723e */ /* 0x004fe200000000ff */
[C---:B------:R-:W-:Y:S01]  /*8d30*/  FADD.FTZ R164, R37.reuse, R164 ;  /* 0x000000a425a47221 */ /* 0x040fe20000010000 */
[----:B------:R-:W-:Y:S01]  /*8d40*/  F2FP.F16.F32.PACK_AB R46, R92, R91 ;  /* 0x0000005b5c2e723e */ /* 0x000fe200000000ff */
[----:B------:R-:W-:Y:S01]  /*8d50*/  HMMA.16816.F32 R32, R40, R50, R32 ;  /* 0x000000322820723c */ /* 0x000fe20000001820 */
[----:B------:R-:W1:Y:S03]  /*8d60*/  LDSM.16.MT88.4 R48, [R184+0x5800] ;  /* 0x00580000b830783b */ /* 0x000e660000004200 */
[----:B------:R-:W-:Y:S01]  /*8d70*/  F2FP.F16.F32.PACK_AB R40, R37, R39 ;  /* 0x000000272528723e */ /* 0x000fe200000000ff */
[----:B------:R-:W-:Y:S01]  /*8d80*/  FADD.FTZ R118, R58, R118 ;  /* 0x000000763a767221 */ /* 0x000fe20000010000 */
[C---:B------:R-:W-:Y:S01]  /*8d90*/  F2FP.F16.F32.PACK_AB R41, R62.reuse, R38 ;  /* 0x000000263e29723e */ /* 0x040fe200000000ff */
        /* <DEDUP_REMOVED lines=30> */
[----:B------:R-:W-:Y:S01]  /*8f80*/  MOV R164, R36 ;  /* 0x0000002400a47202 */ /* 0x000fe20000000f00 */
[----:B------:R-:W-:Y:S01]  /*8f90*/  FADD.FTZ R203, R129, R62 ;  /* 0x0000003e81cb7221 */ /* 0x000fe20000010000 */
[-C--:B-1----:R-:W-:Y:S03]  /*8fa0*/  HMMA.16816.F32 R20, R40, R48.reuse, R20 ;  /* 0x000000302814723c */ /* 0x082fe60000001814 */
[----:B------:R-:W-:Y:S01]  /*8fb0*/  FADD.FTZ R202, R127, R118 ;  /* 0x000000767fca7221 */ /* 0x000fe20000010000 */
[----:B------:R-:W-:Y:S04]  /*8fc0*/  FADD.FTZ R201, R126, R171 ;  /* 0x000000ab7ec97221 */ /* 0x000fe80000010000 */
[C---:B------:R-:W-:Y:S08]  /*8fd0*/  HMMA.16816.F32 R24, R44.reuse, R48, R24 ;  /* 0x000000302c18723c */ /* 0x040ff00000001818 */
[-C--:B------:R-:W-:Y:S08]  /*8fe0*/  HMMA.16816.F32 R28, R44, R50.reuse, R28 ;  /* 0x000000322c1c723c */ /* 0x080ff0000000181c */
[----:B------:R-:W-:Y:S01]  /*8ff0*/  HMMA.16816.F32 R32, R40, R50, R32 ;  /* 0x000000322820723c */ /* 0x000fe20000001820 */
[----:B------:R-:W1:Y:S07]  /*9000*/  LDSM.16.MT88.4 R40, [R184+0x5c00] ;  /* 0x005c0000b828783b */ /* 0x000e6e0000004200 */
[-C--:B------:R-:W-:Y:S08]  /*9010*/  HMMA.16816.F32 R160, R132, R148.reuse, R4 ;  /* 0x0000009484a0723c */ /* 0x080ff00000001804 */
[C---:B------:R-:W-:Y:S08]  /*9020*/  HMMA.16816.F32 R156, R136.reuse, R148, R8 ;  /* 0x00000094889c723c */ /* 0x040ff00000001808 */
[-C--:B------:R-:W-:Y:S08]  /*9030*/  HMMA.16816.F32 R152, R136, R150.reuse, R12 ;  /* 0x000000968898723c */ /* 0x080ff0000000180c */
[C---:B------:R-:W-:Y:S08]  /*9040*/  HMMA.16816.F32 R148, R132.reuse, R150, R16 ;  /* 0x000000968494723c */ /* 0x040ff00000001810 */
[-C--:B-1----:R-:W-:Y:S08]  /*9050*/  HMMA.16816.F32 R144, R132, R40.reuse, R20 ;  /* 0x000000288490723c */ /* 0x082ff00000001814 */
[C---:B------:R-:W-:Y:S08]  /*9060*/  HMMA.16816.F32 R140, R136.reuse, R40, R24 ;  /* 0x00000028888c723c */ /* 0x040ff00000001818 */
[-C--:B------:R-:W-:Y:S08]  /*9070*/  HMMA.16816.F32 R136, R136, R42.reuse, R28 ;  /* 0x0000002a8888723c */ /* 0x080ff0000000181c */
[----:B------:R-:W-:Y:S01]  /*9080*/  HMMA.16816.F32 R132, R132, R42, R32 ;  /* 0x0000002a8484723c */ /* 0x000fe20000001820 */
[----:B------:R-:W-:Y:S08]  /*9090*/  @!UPT UIADD3 URZ, UPT, UPT, URZ, URZ, URZ ;  /* 0x000000fffffff290 */ /* 0x000ff0000fffe0ff */
[----:B------:R-:W-:Y:S11]  /*90a0*/  @P0 BRA `(.L_x_578) ;  /* 0xffffffbc00900947 */ /* 0x000ff6000383ffff */
.L_x_577:
[----:B------:R-:W1:Y:S01]  /*90b0*/  SHFL.BFLY PT, R4, R203, 0x2, 0x1f ;  /* 0x0c401f00cb047f89 */ /* 0x000e6200000e0000 */
[----:B------:R-:W2:Y:S01]  /*90c0*/  S2UR UR4, SR_CgaCtaId ;  /* 0x00000000000479c3 */ /* 0x000ea20000008800 */
[----:B------:R-:W3:Y:S02]  /*90d0*/  LDCU.U8 UR6, c[0x0][0x549] ;  /* 0x0000a920ff0677ac */ /* 0x000ee40008000000 */
[----:B------:R-:W4:Y:S01]  /*90e0*/  SHFL.BFLY PT, R8, R204, 0x2, 0x1f ;  /* 0x0c401f00cc087f89 */ /* 0x000f2200000e0000 */
[----:B------:R-:W-:-:S03]  /*90f0*/  UMOV UR5, 0x400 ;  /* 0x0000040000057882 */ /* 0x000fc60000000000 */
[----:B------:R-:W5:Y:S01]  /*9100*/  SHFL.BFLY PT, R9, R202, 0x2, 0x1f ;  /* 0x0c401f00ca097f89 */ /* 0x000f6200000e0000 */
[----:B------:R-:W5:Y:S03]  /*9110*/  S2UR UR7, SR_CTAID.Y ;  /* 0x00000000000779c3 */ /* 0x000f660000002600 */
[----:B------:R-:W5:Y:S01]  /*9120*/  SHFL.BFLY PT, R6, R201, 0x2, 0x1f ;  /* 0x0c401f00c9067f89 */ /* 0x000f6200000e0000 */
[----:B---3--:R-:W-:-:S04]  /*9130*/  ISETP.NE.AND P1, PT, RZ, UR6, PT ;  /* 0x00000006ff007c0c */ /* 0x008fc8000bf25270 */
[----:B------:R-:W3:Y:S01]  /*9140*/  S2UR UR6, SR_CTAID.Z ;  /* 0x00000000000679c3 */ /* 0x000ee20000002700 */
[----:B-1----:R-:W-:Y:S01]  /*9150*/  FADD.FTZ R203, R4, R203 ;  /* 0x000000cb04cb7221 */ /* 0x002fe20000010000 */
[----:B--2---:R-:W-:Y:S01]  /*9160*/  ULEA UR4, UR4, UR5, 0x18 ;  /* 0x0000000504047291 */ /* 0x004fe2000f8ec0ff */
[----:B------:R-:W1:Y:S01]  /*9170*/  S2R R4, SR_TID.X ;  /* 0x0000000000047919 */ /* 0x000e620000002100 */
[----:B----4-:R-:W-:Y:S02]  /*9180*/  FADD.FTZ R8, R8, R204 ;  /* 0x000000cc08087221 */ /* 0x010fe40000010000 */
[----:B------:R-:W2:Y:S01]  /*9190*/  SHFL.BFLY PT, R7, R203, 0x1, 0x1f ;  /* 0x0c201f00cb077f89 */ /* 0x000ea200000e0000 */
[----:B-----5:R-:W-:-:S03]  /*91a0*/  FADD.FTZ R202, R9, R202 ;  /* 0x000000ca09ca7221 */ /* 0x020fc60000010000 */
[----:B------:R-:W4:Y:S01]  /*91b0*/  SHFL.BFLY PT, R5, R8, 0x1, 0x1f ;  /* 0x0c201f0008057f89 */ /* 0x000f2200000e0000 */
[----:B------:R-:W-:-:S03]  /*91c0*/  FADD.FTZ R201, R6, R201 ;  /* 0x000000c906c97221 */ /* 0x000fc60000010000 */
[----:B------:R-:W5:Y:S04]  /*91d0*/  SHFL.BFLY PT, R13, R202, 0x1, 0x1f ;  /* 0x0c201f00ca0d7f89 */ /* 0x000f6800000e0000 */
[----:B------:R-:W3:Y:S01]  /*91e0*/  SHFL.BFLY PT, R12, R201, 0x1, 0x1f ;  /* 0x0c201f00c90c7f89 */ /* 0x000ee200000e0000 */
[----:B--2---:R-:W-:Y:S01]  /*91f0*/  FADD.FTZ R7, R203, R7 ;  /* 0x00000007cb077221 */ /* 0x004fe20000010000 */
[----:B-1----:R-:W-:Y:S01]  /*9200*/  SHF.L.U32 R9, R4, 0x1, RZ ;  /* 0x0000000104097819 */ /* 0x002fe200000006ff */
[----:B----4-:R-:W-:Y:S01]  /*9210*/  FADD.FTZ R8, R8, R5 ;  /* 0x0000000508087221 */ /* 0x010fe20000010000 */
[----:B------:R-:W-:Y:S01]  /*9220*/  SHF.L.U32 R5, R4, 0x4, RZ ;  /* 0x0000000404057819 */ /* 0x000fe200000006ff */
[----:B------:R-:W1:Y:S01]  /*9230*/  MUFU.RCP R10, R7 ;  /* 0x00000007000a7308 */ /* 0x000e620000001000 */
[----:B------:R-:W-:Y:S01]  /*9240*/  LOP3.LUT R9, R9, 0x6, RZ, 0xc0, !PT ;  /* 0x0000000609097812 */ /* 0x000fe200078ec0ff */
[----:B-----5:R-:W-:Y:S01]  /*9250*/  FADD.FTZ R13, R202, R13 ;  /* 0x0000000dca0d7221 */ /* 0x020fe20000010000 */
[----:B------:R-:W-:-:S02]  /*9260*/  SHF.L.U32 R6, R4, 0x3, RZ ;  /* 0x0000000304067819 */ /* 0x000fc400000006ff */
[----:B------:R-:W-:Y:S01]  /*9270*/  LOP3.LUT R5, R9, 0x3e00, R5, 0xf8, !PT ;  /* 0x00003e0009057812 */ /* 0x000fe200078ef805 */
[----:B---3--:R-:W-:Y:S01]  /*9280*/  FADD.FTZ R12, R201, R12 ;  /* 0x0000000cc90c7221 */ /* 0x008fe20000010000 */
[----:B------:R-:W-:Y:S01]  /*9290*/  LOP3.LUT R9, R6, 0xc0, RZ, 0xc0, !PT ;  /* 0x000000c006097812 */ /* 0x000fe200078ec0ff */
[----:B------:R-:W2:Y:S01]  /*92a0*/  MUFU.RCP R11, R8 ;  /* 0x00000008000b7308 */ /* 0x000ea20000001000 */
[----:B------:R-:W-:Y:S02]  /*92b0*/  LOP3.LUT R5, R5, 0x20, R6, 0xf8, !PT ;  /* 0x0000002005057812 */ /* 0x000fe400078ef806 */
[----:B------:R-:W-:Y:S02]  /*92c0*/  FSETP.NE.FTZ.AND P5, PT, R8, RZ, PT ;  /* 0x000000ff0800720b */ /* 0x000fe40003fb5000 */
[----:B------:R-:W-:Y:S02]  /*92d0*/  FSETP.NE.FTZ.AND P4, PT, R7, RZ, PT ;  /* 0x000000ff0700720b */ /* 0x000fe40003f95000 */
[----:B------:R-:W-:Y:S01]  /*92e0*/  LOP3.LUT R9, R9, 0x18, R4, 0xf8, !PT ;  /* 0x0000001809097812 */ /* 0x000fe200078ef804 */
[----:B------:R-:W3:Y:S01]  /*92f0*/  MUFU.RCP R14, R13 ;  /* 0x0000000d000e7308 */ /* 0x000ee20000001000 */
[----:B------:R-:W-:-:S02]  /*9300*/  FSETP.NE.FTZ.AND P3, PT, R13, RZ, PT ;  /* 0x000000ff0d00720b */ /* 0x000fc40003f75000 */
[----:B------:R-:W-:Y:S02]  /*9310*/  FSETP.NE.FTZ.AND P2, PT, R12, RZ, PT ;  /* 0x000000ff0c00720b */ /* 0x000fe40003f55000 */
[----:B-1----:R-:W-:Y:S02]  /*9320*/  FSEL R10, R10, 1, P4 ;  /* 0x3f8000000a0a7808 */ /* 0x002fe40002000000 */
[----:B------:R-:W-:Y:S01]  /*9330*/  LOP3.LUT R5, R5, R9, RZ, 0xfc, !PT ;  /* 0x0000000905057212 */ /* 0x000fe200078efcff */
[----:B------:R-:W1:Y:S01]  /*9340*/  MUFU.RCP R6, R12 ;  /* 0x0000000c00067308 */ /* 0x000e620000001000 */
[----:B------:R-:W-:Y:S01]  /*9350*/  SHF.L.U32 R9, R4, 0x2, RZ ;  /* 0x0000000204097819 */ /* 0x000fe200000006ff */
[C---:B------:R-:W-:Y:S01]  /*9360*/  FMUL.FTZ R162, R10.reuse, R162 ;  /* 0x000000a20aa27220 */ /* 0x040fe20000410000 */
[----:B--2---:R-:W-:Y:S01]  /*9370*/  FSEL R11, R11, 1, P5 ;  /* 0x3f8000000b0b7808 */ /* 0x004fe20002800000 */
[C---:B------:R-:W-:Y:S01]  /*9380*/  FMUL.FTZ R163, R10.reuse, R163 ;  /* 0x000000a30aa37220 */ /* 0x040fe20000410000 */
[C---:B------:R-:W-:Y:S01]  /*9390*/  FMUL.FTZ R150, R10.reuse, R150 ;  /* 0x000000960a967220 */ /* 0x040fe20000410000 */
[----:B------:R-:W-:Y:S01]  /*93a0*/  FMUL.FTZ R151, R10, R151 ;  /* 0x000000970a977220 */ /* 0x000fe20000410000 */
[----:B------:R-:W-:Y:S01]  /*93b0*/  LOP3.LUT R15, R9, 0x20, RZ, 0xc0, !PT ;  /* 0x00000020090f7812 */ /* 0x000fe200078ec0ff */
[C---:B------:R-:W-:Y:S01]  /*93c0*/  FMUL.FTZ R160, R11.reuse, R160 ;  /* 0x000000a00ba07220 */ /* 0x040fe20000410000 */
[C---:B------:R-:W-:Y:S01]  /*93d0*/  FMUL.FTZ R161, R11.reuse, R161 ;  /* 0x000000a10ba17220 */ /* 0x040fe20000410000 */
[----:B---3--:R-:W-:Y:S01]  /*93e0*/  FSEL R14, R14, 1, P3 ;  /* 0x3f8000000e0e7808 */ /* 0x008fe20001800000 */
[C---:B------:R-:W-:Y:S01]  /*93f0*/  FMUL.FTZ R148, R11.reuse, R148 ;  /* 0x000000940b947220 */ /* 0x040fe20000410000 */
[----:B------:R-:W-:Y:S01]  /*9400*/  FMUL.FTZ R149, R11, R149 ;  /* 0x000000950b957220 */ /* 0x000fe20000410000 */
[----:B------:R-:W-:Y:S01]  /*9410*/  LEA R5, R5, UR4, 0x1 ;  /* 0x0000000405057c11 */ /* 0x000fe2000f8e08ff */
[----:B------:R-:W-:Y:S01]  /*9420*/  FMUL.FTZ R144, R11, R144 ;  /* 0x000000900b907220 */ /* 0x000fe20000410000 */
[C---:B------:R-:W-:Y:S01]  /*9430*/  FMUL.FTZ R156, R14.reuse, R156 ;  /* 0x0000009c0e9c7220 */ /* 0x040fe20000410000 */
[C---:B------:R-:W-:Y:S01]  /*9440*/  FMUL.FTZ R157, R14.reuse, R157 ;  /* 0x0000009d0e9d7220 */ /* 0x040fe20000410000 */
[----:B------:R-:W-:Y:S01]  /*9450*/  LOP3.LUT R9, R9, 0x40, RZ, 0xc0, !PT ;  /* 0x0000004009097812 */ /* 0x000fe200078ec0ff */
[----:B------:R-:W-:Y:S01]  /*9460*/  FMUL.FTZ R152, R14, R152 ;  /* 0x000000980e987220 */ /* 0x000fe20000410000 */
[----:B-1----:R-:W-:Y:S01]  /*9470*/  FSEL R6, R6, 1, P2 ;  /* 0x3f80000006067808 */ /* 0x002fe20001000000 */
[----:B------:R-:W-:Y:S01]  /*9480*/  FMUL.FTZ R153, R14, R153 ;  /* 0x000000990e997220 */ /* 0x000fe20000410000 */
[C---:B------:R-:W-:Y:S01]  /*9490*/  FMUL.FTZ R145, R11.reuse, R145 ;  /* 0x000000910b917220 */ /* 0x040fe20000410000 */
[C---:B------:R-:W-:Y:S01]  /*94a0*/  FMUL.FTZ R132, R11.reuse, R132 ;  /* 0x000000840b847220 */ /* 0x040fe20000410000 */
[----:B------:R-:W-:Y:S01]  /*94b0*/  FMUL.FTZ R146, R10, R146 ;  /* 0x000000920a927220 */ /* 0x000fe20000410000 */
[C---:B------:R-:W-:Y:S01]  /*94c0*/  FMUL.FTZ R158, R6.reuse, R158 ;  /* 0x0000009e069e7220 */ /* 0x040fe20000410000 */
[C---:B------:R-:W-:Y:S01]  /*94d0*/  FMUL.FTZ R159, R6.reuse, R159 ;  /* 0x0000009f069f7220 */ /* 0x040fe20000410000 */
[C---:B------:R-:W-:Y:S01]  /*94e0*/  FMUL.FTZ R154, R6.reuse, R154 ;  /* 0x0000009a069a7220 */ /* 0x040fe20000410000 */
[----:B------:R-:W-:Y:S01]  /*94f0*/  FMUL.FTZ R155, R6, R155 ;  /* 0x0000009b069b7220 */ /* 0x000fe20000410000 */
[C---:B------:R-:W-:Y:S01]  /*9500*/  FMUL.FTZ R147, R10.reuse, R147 ;  /* 0x000000930a937220 */ /* 0x040fe20000410000 */
[C---:B------:R-:W-:Y:S01]  /*9510*/  FMUL.FTZ R134, R10.reuse, R134 ;  /* 0x000000860a867220 */ /* 0x040fe20000410000 */
[----:B------:R-:W-:Y:S01]  /*9520*/  FMUL.FTZ R11, R11, R133 ;  /* 0x000000850b0b7220 */ /* 0x000fe20000410000 */
[----:B------:R-:W-:Y:S01]  /*9530*/  FMUL.FTZ R10, R10, R135 ;  /* 0x000000870a0a7220 */ /* 0x000fe20000410000 */
[----:B------:R-:W-:Y:S01]  /*9540*/  F2FP.F16.F32.PACK_AB R160, R161, R160 ;  /* 0x000000a0a1a0723e */ /* 0x000fe200000000ff */
[C---:B------:R-:W-:Y:S01]  /*9550*/  FMUL.FTZ R140, R14.reuse, R140 ;  /* 0x0000008c0e8c7220 */ /* 0x040fe20000410000 */
[----:B------:R-:W-:Y:S01]  /*9560*/  F2FP.F16.F32.PACK_AB R162, R163, R162 ;  /* 0x000000a2a3a2723e */ /* 0x000fe200000000ff */
[C---:B------:R-:W-:Y:S01]  /*9570*/  FMUL.FTZ R141, R14.reuse, R141 ;  /* 0x0000008d0e8d7220 */ /* 0x040fe20000410000 */
[----:B------:R-:W-:Y:S01]  /*9580*/  F2FP.F16.F32.PACK_AB R148, R149, R148 ;  /* 0x000000949594723e */ /* 0x000fe200000000ff */
[----:B------:R-:W-:Y:S01]  /*9590*/  FMUL.FTZ R136, R14, R136 ;  /* 0x000000880e887220 */ /* 0x000fe20000410000 */
[----:B------:R-:W-:Y:S01]  /*95a0*/  F2FP.F16.F32.PACK_AB R150, R151, R150 ;  /* 0x000000969796723e */ /* 0x000fe200000000ff */
[C---:B------:R-:W-:Y:S01]  /*95b0*/  FMUL.FTZ R142, R6.reuse, R142 ;  /* 0x0000008e068e7220 */ /* 0x040fe20000410000 */
[C---:B------:R-:W-:Y:S01]  /*95c0*/  IADD3 R16, PT, PT, R5.reuse, -R15, RZ ;  /* 0x8000000f05107210 */ /* 0x040fe20007ffe0ff */
[----:B------:R-:W-:Y:S01]  /*95d0*/  FMUL.FTZ R143, R6, R143 ;  /* 0x0000008f068f7220 */ /* 0x000fe20000410000 */
[----:B------:R-:W-:Y:S01]  /*95e0*/  IADD3 R9, PT, PT, R5, -R9, RZ ;  /* 0x8000000905097210 */ /* 0x000fe20007ffe0ff */
[----:B------:R-:W-:Y:S01]  /*95f0*/  FMUL.FTZ R14, R14, R137 ;  /* 0x000000890e0e7220 */ /* 0x000fe20000410000 */
[----:B------:R-:W-:Y:S01]  /*9600*/  F2FP.F16.F32.PACK_AB R156, R157, R156 ;  /* 0x0000009c9d9c723e */ /* 0x000fe200000000ff */
[C---:B------:R-:W-:Y:S01]  /*9610*/  FMUL.FTZ R138, R6.reuse, R138 ;  /* 0x0000008a068a7220 */ /* 0x040fe20000410000 */
[----:B------:R-:W-:Y:S01]  /*9620*/  F2FP.F16.F32.PACK_AB R158, R159, R158 ;  /* 0x0000009e9f9e723e */ /* 0x000fe200000000ff */
[----:B------:R-:W-:Y:S01]  /*9630*/  STS [R5], R160 ;  /* 0x000000a005007388 */ /* 0x000fe20000000800 */
[----:B------:R-:W-:Y:S01]  /*9640*/  F2FP.F16.F32.PACK_AB R152, R153, R152 ;  /* 0x000000989998723e */ /* 0x000fe200000000ff */
[----:B------:R-:W-:Y:S01]  /*9650*/  FMUL.FTZ R6, R6, R139 ;  /* 0x0000008b06067220 */ /* 0x000fe20000410000 */
[----:B------:R-:W-:Y:S01]  /*9660*/  F2FP.F16.F32.PACK_AB R154, R155, R154 ;  /* 0x0000009a9b9a723e */ /* 0x000fe200000000ff */
[----:B------:R-:W-:Y:S01]  /*9670*/  STS [R5+0x200], R162 ;  /* 0x000200a205007388 */ /* 0x000fe20000000800 */
[----:B------:R-:W-:Y:S01]  /*9680*/  F2FP.F16.F32.PACK_AB R144, R145, R144 ;  /* 0x000000909190723e */ /* 0x000fe200000000ff */
[----:B------:R1:W2:Y:S01]  /*9690*/  @P4 MUFU.LG2 R27, R7 ;  /* 0x00000007001b4308 */ /* 0x0002a20000000c00 */
[----:B------:R-:W-:Y:S01]  /*96a0*/  F2FP.F16.F32.PACK_AB R146, R147, R146 ;  /* 0x000000929392723e */ /* 0x000fe200000000ff */
[----:B------:R-:W-:Y:S01]  /*96b0*/  STS [R16+0x10], R148 ;  /* 0x0000109410007388 */ /* 0x000fe20000000800 */
[----:B------:R-:W-:Y:S01]  /*96c0*/  F2FP.F16.F32.PACK_AB R11, R11, R132 ;  /* 0x000000840b0b723e */ /* 0x000fe200000000ff */
[----:B------:R-:W3:Y:S01]  /*96d0*/  @P5 LDC R26, c[0x0][0x458] ;  /* 0x00011600ff1a5b82 */ /* 0x000ee20000000800 */
[----:B------:R-:W-:Y:S01]  /*96e0*/  F2FP.F16.F32.PACK_AB R10, R10, R134 ;  /* 0x000000860a0a723e */ /* 0x000fe200000000ff */
[----:B------:R-:W-:Y:S01]  /*96f0*/  STS [R16+0x210], R150 ;  /* 0x0002109610007388 */ /* 0x000fe20000000800 */
[----:B------:R-:W-:Y:S01]  /*9700*/  IADD3 R15, PT, PT, -R15, R9, RZ ;  /* 0x000000090f0f7210 */ /* 0x000fe20007ffe1ff */
[----:B------:R-:W4:Y:S01]  /*9710*/  @P3 MUFU.LG2 R13, R13 ;  /* 0x0000000d000d3308 */ /* 0x000f220000000c00 */
[----:B------:R-:W-:Y:S01]  /*9720*/  F2FP.F16.F32.PACK_AB R140, R141, R140 ;  /* 0x0000008c8d8c723e */ /* 0x000fe200000000ff */
[----:B------:R-:W-:Y:S01]  /*9730*/  STS [R5+0x1000], R156 ;  /* 0x0010009c05007388 */ /* 0x000fe20000000800 */
[----:B------:R-:W-:Y:S01]  /*9740*/  F2FP.F16.F32.PACK_AB R142, R143, R142 ;  /* 0x0000008e8f8e723e */ /* 0x000fe200000000ff */
[----:B------:R-:W2:Y:S01]  /*9750*/  LDCU.U8 UR4, c[0x0][0x548] ;  /* 0x0000a900ff0477ac */ /* 0x000ea20008000000 */
[----:B------:R-:W-:Y:S01]  /*9760*/  F2FP.F16.F32.PACK_AB R14, R14, R136 ;  /* 0x000000880e0e723e */ /* 0x000fe200000000ff */
[----:B------:R5:W-:Y:S01]  /*9770*/  STS [R5+0x1200], R158 ;  /* 0x0012009e05007388 */ /* 0x000be20000000800 */
[----:B------:R-:W-:-:S02]  /*9780*/  F2FP.F16.F32.PACK_AB R138, R6, R138 ;  /* 0x0000008a068a723e */ /* 0x000fc400000000ff */
[----:B------:R4:W2:Y:S01]  /*9790*/  @P5 MUFU.LG2 R6, R8 ;  /* 0x0000000800065308 */ /* 0x0008a20000000c00 */
[----:B------:R-:W-:Y:S01]  /*97a0*/  STS [R16+0x1010], R152 ;  /* 0x0010109810007388 */ /* 0x000fe20000000800 */
[----:B-1----:R-:W1:Y:S03]  /*97b0*/  @P4 LDC R7, c[0x0][0x458] ;  /* 0x00011600ff074b82 */ /* 0x002e660000000800 */
[----:B------:R-:W-:Y:S04]  /*97c0*/  STS [R16+0x1210], R154 ;  /* 0x0012109a10007388 */ /* 0x000fe80000000800 */
[----:B------:R-:W-:Y:S04]  /*97d0*/  STS [R9+0x20], R144 ;  /* 0x0000209009007388 */ /* 0x000fe80000000800 */
[----:B------:R-:W-:Y:S04]  /*97e0*/  STS [R9+0x220], R146 ;  /* 0x0002209209007388 */ /* 0x000fe80000000800 */
[----:B------:R-:W-:Y:S04]  /*97f0*/  STS [R15+0x30], R11 ;  /* 0x0000300b0f007388 */ /* 0x000fe80000000800 */
[----:B------:R2:W-:Y:S01]  /*9800*/  STS [R15+0x230], R10 ;  /* 0x0002300a0f007388 */ /* 0x0005e20000000800 */
[----:B-----5:R-:W1:Y:S03]  /*9810*/  LDC R5, c[0x0][0x434] ;  /* 0x00010d00ff057b82 */ /* 0x020e660000000800 */
[----:B------:R-:W-:Y:S04]  /*9820*/  STS [R9+0x1020], R140 ;  /* 0x0010208c09007388 */ /* 0x000fe80000000800 */
[----:B------:R4:W-:Y:S04]  /*9830*/  STS [R9+0x1220], R142 ;  /* 0x0012208e09007388 */ /* 0x0009e80000000800 */
[----:B------:R5:W-:Y:S04]  /*9840*/  STS [R15+0x1030], R14 ;  /* 0x0010300e0f007388 */ /* 0x000be80000000800 */
[----:B------:R1:W-:Y:S01]  /*9850*/  STS [R15+0x1230], R138 ;  /* 0x0012308a0f007388 */ /* 0x0003e20000000800 */
[----:B--2---:R-:W2:Y:S08]  /*9860*/  @P1 LDC.64 R10, c[0x0][0x430] ;  /* 0x00010c00ff0a1b82 */ /* 0x004eb00000000a00 */
[----:B----4-:R-:W4:Y:S08]  /*9870*/  LDC.64 R8, c[0x0][0x400] ;  /* 0x00010000ff087b82 */ /* 0x010f300000000a00 */
[----:B-----5:R-:W1:Y:S01]  /*9880*/  @P1 LDC R14, c[0x0][0x430] ;  /* 0x00010c00ff0e1b82 */ /* 0x020e620000000800 */
[----:B--2---:R-:W-:Y:S01]  /*9890*/  @P1 IMAD R11, R11, R10, RZ ;  /* 0x0000000a0b0b1224 */ /* 0x004fe200078e02ff */
[----:B------:R-:W-:Y:S01]  /*98a0*/  @P1 MOV R10, 0x1 ;  /* 0x00000001000a1802 */ /* 0x000fe20000000f00 */
[----:B---3--:R-:W-:Y:S06]  /*98b0*/  @P1 BRA `(.L_x_581) ;  /* 0x0000000000281947 */ /* 0x008fec0003800000 */
[----:B------:R-:W-:Y:S01]  /*98c0*/  ISETP.NE.AND P0, PT, RZ, UR4, PT ;  /* 0x00000004ff007c0c */ /* 0x000fe2000bf05270 */
[----:B------:R-:W2:-:S12]  /*98d0*/  LDC R16, c[0x0][0x3e0] ;  /* 0x0000f800ff107b82 */ /* 0x000e980000000800 */
[----:B------:R-:W3:Y:S01]  /*98e0*/  @P0 LDC R11, c[0x0][0x454] ;  /* 0x00011500ff0b0b82 */ /* 0x000ee20000000800 */
[----:B-1----:R-:W-:Y:S02]  /*98f0*/  @P0 MOV R14, 0x1 ;  /* 0x00000001000e0802 */ /* 0x002fe40000000f00 */
[----:B------:R-:W-:-:S05]  /*9900*/  @!P0 MOV R14, 0x1 ;  /* 0x00000001000e8802 */ /* 0x000fca0000000f00 */
[----:B------:R-:W2:Y:S08]  /*9910*/  @P0 LDC R10, c[0x0][0x454] ;  /* 0x00011500ff0a0b82 */ /* 0x000eb00000000800 */
[----:B------:R-:W1:Y:S08]  /*9920*/  @!P0 LDC R15, c[0x0][0x434] ;  /* 0x00010d00ff0f8b82 */ /* 0x000e700000000800 */
[----:B------:R-:W3:Y:S01]  /*9930*/  @!P0 LDC R11, c[0x0][0x434] ;  /* 0x00010d00ff0b8b82 */ /* 0x000ee20000000800 */
[----:B--2---:R-:W-:-:S02]  /*9940*/  @P0 IMAD R10, R10, R16, RZ ;  /* 0x000000100a0a0224 */ /* 0x004fc400078e02ff */
[----:B-1----:R-:W-:-:S07]  /*9950*/  @!P0 IMAD R10, R15, R16, RZ ;  /* 0x000000100f0a8224 */ /* 0x002fce00078e02ff */
.L_x_581:
[----:B------:R-:W-:Y:S01]  /*9960*/  BAR.SYNC.DEFER_BLOCKING 0x0 ;  /* 0x0000000000007b1d */ /* 0x000fe20000010000 */
[----:B------:R-:W-:Y:S01]  /*9970*/  ISETP.NE.AND P1, PT, RZ, UR4, !P1 ;  /* 0x00000004ff007c0c */ /* 0x000fe2000cf25270 */
[----:B------:R-:W-:Y:S01]  /*9980*/  @P5 FMUL.FTZ R6, R6, 0.69314718246459960938 ;  /* 0x3f31721806065820 */ /* 0x000fe20000410000 */
[----:B------:R-:W-:Y:S01]  /*9990*/  @P4 FMUL.FTZ R27, R27, 0.69314718246459960938 ;  /* 0x3f3172181b1b4820 */ /* 0x000fe20000410000 */
[----:B---3--:R-:W-:Y:S01]  /*99a0*/  IMAD R31, R11, UR6, RZ ;  /* 0x000000060b1f7c24 */ /* 0x008fe2000f8e02ff */
[----:B------:R-:W-:Y:S01]  /*99b0*/  MOV R24, 0x7f800000 ;  /* 0x7f80000000187802 */ /* 0x000fe20000000f00 */
[----:B------:R-:W2:Y:S02]  /*99c0*/  @P2 MUFU.LG2 R25, R12 ;  /* 0x0000000c00192308 */ /* 0x000ea40000000c00 */
[----:B------:R-:W3:Y:S01]  /*99d0*/  @P3 LDC R30, c[0x0][0x458] ;  /* 0x00011600ff1e3b82 */ /* 0x000ee20000000800 */
[----:B-1----:R-:W-:Y:S01]  /*99e0*/  MOV R15, 0x7f800000 ;  /* 0x7f800000000f7802 */ /* 0x002fe20000000f00 */
[----:B------:R-:W-:Y:S01]  /*99f0*/  @P5 FFMA.FTZ R24, R36, R26, R6 ;  /* 0x0000001a24185223 */ /* 0x000fe20000010006 */
[----:B------:R-:W-:Y:S01]  /*9a00*/  @P4 FFMA.FTZ R15, R3, R7, R27 ;  /* 0x00000007030f4223 */ /* 0x000fe2000001001b */
[----:B------:R-:W-:Y:S01]  /*9a10*/  MOV R28, R196 ;  /* 0x000000c4001c7202 */ /* 0x000fe20000000f00 */
[----:B------:R-:W-:Y:S01]  /*9a20*/  IMAD R3, R5, UR7, RZ ;  /* 0x0000000705037c24 */ /* 0x000fe2000f8e02ff */
[----:B------:R-:W-:Y:S01]  /*9a30*/  MOV R29, RZ ;  /* 0x000000ff001d7202 */ /* 0x000fe20000000f00 */
[----:B------:R-:W-:Y:S01]  /*9a40*/  @!P1 IMAD R31, R10, UR7, R31 ;  /* 0x000000070a1f9c24 */ /* 0x000fe2000f8e021f */
[----:B------:R-:W1:Y:S01]  /*9a50*/  LDC.64 R6, c[0x0][0x408] ;  /* 0x00010200ff067b82 */ /* 0x000e620000000a00 */
[----:B------:R-:W-:Y:S01]  /*9a60*/  LOP3.LUT P5, RZ, R4, 0x3, RZ, 0xc0, !PT ;  /* 0x0000000304ff7812 */ /* 0x000fe200078ac0ff */
[----:B------:R-:W-:Y:S01]  /*9a70*/  @P3 FMUL.FTZ R13, R13, 0.69314718246459960938 ;  /* 0x3f3172180d0d3820 */ /* 0x000fe20000410000 */
[----:B----4-:R-:W-:Y:S01]  /*9a80*/  IMAD.WIDE.U32 R28, R8, UR7, R28 ;  /* 0x00000007081c7c25 */ /* 0x010fe2000f8e001c */
[----:B------:R-:W-:Y:S01]  /*9a90*/  SEL R33, R3, RZ, P1 ;  /* 0x000000ff03217207 */ /* 0x000fe20000800000 */
[----:B------:R-:W-:Y:S01]  /*9aa0*/  BSSY.RECONVERGENT B0, `(.L_x_582) ;  /* 0x000003b000007945 */ /* 0x000fe20003800200 */
[----:B------:R-:W-:Y:S01]  /*9ab0*/  SHF.R.S32.HI R3, RZ, 0x1f, R3 ;  /* 0x0000001fff037819 */ /* 0x000fe20000011403 */
[----:B------:R-:W-:Y:S01]  /*9ac0*/  IMAD R8, R195, R14, RZ ;  /* 0x0000000ec3087224 */ /* 0x000fe200078e02ff */
[----:B------:R-:W4:Y:S01]  /*9ad0*/  LDC.64 R10, c[0x0][0x410] ;  /* 0x00010400ff0a7b82 */ /* 0x000f220000000a00 */
[----:B------:R1:W1:Y:S01]  /*9ae0*/  LDS.128 R20, [R194] ;  /* 0x00000000c2147984 */ /* 0x0002620000000c00 */
[----:B--2---:R-:W-:Y:S01]  /*9af0*/  @P2 FMUL.FTZ R32, R25, 0.69314718246459960938 ;  /* 0x3f31721819202820 */ /* 0x004fe20000410000 */
[----:B------:R-:W-:Y:S01]  /*9b00*/  SEL R3, R3, RZ, P1 ;  /* 0x000000ff03037207 */ /* 0x000fe20000800000 */
[----:B------:R-:W-:Y:S01]  /*9b10*/  IMAD R37, R9, UR7, R29 ;  /* 0x0000000709257c24 */ /* 0x000fe2000f8e021d */
[----:B------:R2:W1:Y:S01]  /*9b20*/  LDS.128 R16, [R194+0x800] ;  /* 0x00080000c2107984 */ /* 0x0004620000000c00 */
[----:B------:R-:W-:-:S02]  /*9b30*/  IADD3 R25, P4, P0, R8, R33, R31 ;  /* 0x0000002108197210 */ /* 0x000fc4000789e01f */
[----:B------:R-:W5:Y:S01]  /*9b40*/  @P2 LDC R12, c[0x0][0x458] ;  /* 0x00011600ff0c2b82 */ /* 0x000f620000000800 */
[----:B------:R-:W-:Y:S02]  /*9b50*/  SHF.R.S32.HI R8, RZ, 0x1f, R8 ;  /* 0x0000001fff087819 */ /* 0x000fe40000011408 */
[----:B------:R-:W-:Y:S02]  /*9b60*/  SHF.R.S32.HI R31, RZ, 0x1f, R31 ;  /* 0x0000001fff1f7819 */ /* 0x000fe4000001141f */
[----:B------:R-:W-:Y:S02]  /*9b70*/  MOV R26, 0x7f800000 ;  /* 0x7f800000001a7802 */ /* 0x000fe40000000f00 */
[----:B------:R-:W-:Y:S01]  /*9b80*/  MOV R27, 0x7f800000 ;  /* 0x7f800000001b7802 */ /* 0x000fe20000000f00 */
[----:B---3--:R-:W-:Y:S01]  /*9b90*/  @P3 FFMA.FTZ R27, R2, R30, R13 ;  /* 0x0000001e021b3223 */ /* 0x008fe2000001000d */
[----:B-----5:R-:W-:Y:S01]  /*9ba0*/  @P2 FFMA.FTZ R26, R0, R12, R32 ;  /* 0x0000000c001a2223 */ /* 0x020fe20000010020 */
[----:B------:R-:W-:Y:S01]  /*9bb0*/  IADD3.X R0, PT, PT, R8, R3, R31, P4, P0 ;  /* 0x0000000308007210 */ /* 0x000fe200027e041f */
[----:B-12-4-:R-:W-:Y:S06]  /*9bc0*/  @P5 BRA `(.L_x_583) ;  /* 0x0000000000a05947 */ /* 0x016fec0003800000 */
        /* <DEDUP_REMOVED lines=18> */
[----:B------:R-:W2:Y:S02]  /*9cf0*/  @!P5 LDC.64 R8, c[0x0][0x420] ;  /* 0x00010800ff08db82 */ /* 0x000ea40000000a00 */
[----:B------:R-:W-:-:S02]  /*9d00*/  @!P6 LEA.HI.X.SX32 R14, R34, R0, 0x1, P0 ;  /* 0x00000000220ee211 */ /* 0x000fc400000f0eff */
[CC--:B------:R-:W-:Y:S02]  /*9d10*/  @!P4 IADD3 R34, P1, PT, R31.reuse, R25.reuse, RZ ;  /* 0x000000191f22c210 */ /* 0x0c0fe40007f3e0ff */
[CC--:B------:R-:W-:Y:S02]  /*9d20*/  @!P5 IADD3 R33, P2, PT, R32.reuse, R25.reuse, RZ ;  /* 0x000000192021d210 */ /* 0x0c0fe40007f5e0ff */
[----:B------:R-:W3:Y:S01]  /*9d30*/  @!P4 LDC.64 R4, c[0x0][0x420] ;  /* 0x00010800ff04cb82 */ /* 0x000ee20000000a00 */
[-C--:B------:R-:W-:Y:S02]  /*9d40*/  @!P4 LEA.HI.X.SX32 R31, R31, R0.reuse, 0x1, P1 ;  /* 0x000000001f1fc211 */ /* 0x080fe400008f0eff */
[----:B------:R-:W-:Y:S02]  /*9d50*/  @!P5 LEA.HI.X.SX32 R32, R32, R0, 0x1, P2 ;  /* 0x000000002020d211 */ /* 0x000fe400010f0eff */
[----:B------:R-:W-:-:S03]  /*9d60*/  @!P3 IADD3 R25, P0, PT, R35, R25, RZ ;  /* 0x000000192319b210 */ /* 0x000fc60007f1e0ff */
[----:B------:R-:W4:Y:S01]  /*9d70*/  @!P3 LDC.64 R2, c[0x0][0x420] ;  /* 0x00010800ff02bb82 */ /* 0x000f220000000a00 */
[C---:B-1----:R-:W-:Y:S02]  /*9d80*/  @!P6 LEA R12, P2, R30.reuse, R12, 0x2 ;  /* 0x0000000c1e0ce211 */ /* 0x042fe400078410ff */
        /* <DEDUP_REMOVED lines=12> */
.L_x_583:
[----:B------:R-:W-:Y:S05]  /*9e50*/  BSYNC.RECONVERGENT B0 ;  /* 0x0000000000007941 */ /* 0x000fea0003800200 */
.L_x_582:
[----:B-1----:R-:W1:Y:S01]  /*9e60*/  LDS.128 R12, [R194+0x1000] ;  /* 0x00100000c20c7984 */ /* 0x002e620000000c00 */
[----:B------:R-:W2:Y:S01]  /*9e70*/  LDCU.64 UR4, c[0x0][0x3f0] ;  /* 0x00007e00ff0477ac */ /* 0x000ea20008000a00 */
[----:B------:R-:W-:Y:S02]  /*9e80*/  IMAD.MOV.U32 R36, RZ, RZ, R28 ;  /* 0x000000ffff247224 */ /* 0x000fe400078e001c */
[----:B------:R-:W3:Y:S01]  /*9e90*/  LDS.128 R192, [R194+0x1800] ;  /* 0x00180000c2c07984 */ /* 0x000ee20000000c00 */
[----:B------:R-:W-:Y:S02]  /*9ea0*/  IMAD R0, R199, R6, RZ ;  /* 0x00000006c7007224 */ /* 0x000fe400078e02ff */
[----:B------:R-:W-:-:S04]  /*9eb0*/  IMAD.WIDE.U32 R2, R10, UR6, R36 ;  /* 0x000000060a027c25 */ /* 0x000fc8000f8e0024 */
[----:B------:R-:W-:Y:S02]  /*9ec0*/  IMAD R3, R11, UR6, R3 ;  /* 0x000000060b037c24 */ /* 0x000fe4000f8e0203 */
[C---:B------:R-:W-:Y:S02]  /*9ed0*/  IMAD R0, R198.reuse, R7, R0 ;  /* 0x00000007c6007224 */ /* 0x040fe400078e0200 */
[----:B------:R-:W-:-:S04]  /*9ee0*/  IMAD.WIDE.U32 R198, R198, R6, R2 ;  /* 0x00000006c6c67225 */ /* 0x000fc800078e0002 */
[----:B------:R-:W-:Y:S01]  /*9ef0*/  IMAD.SHL.U32 R2, R6, 0x40, RZ ;  /* 0x0000004006027824 */ /* 0x000fe200078e00ff */
[----:B------:R-:W-:Y:S02]  /*9f00*/  IADD3 R0, PT, PT, R199, R0, RZ ;  /* 0x00000000c7007210 */ /* 0x000fe40007ffe0ff */
[----:B--2---:R-:W-:-:S04]  /*9f10*/  LEA R4, P0, R198, UR4, 0x1 ;  /* 0x00000004c6047c11 */ /* 0x004fc8000f8008ff */
        /* <DEDUP_REMOVED lines=11> */
[----:B---3--:R-:W-:Y:S01]  /*9fd0*/  STG.E.128 desc[UR24][R2.64], R192 ;  /* 0x000000c002007986 */ /* 0x008fe2000c101d18 */
[----:B------:R-:W-:Y:S05]  /*9fe0*/  EXIT ;  /* 0x000000000000794d */ /* 0x000fea0003800000 */
.L_x_584:
        /* <DEDUP_REMOVED lines=9> */
.L_x_1360:


//--------------------- .text._ZN5flash16flash_fwd_kernelI23Flash_fwd_kernel_traitsILi32ELi128ELi128ELi4ELb0ELb0EN7cutlass6half_tE19Flash_kernel_traitsILi32ELi128ELi128ELi4ES3_EELb1ELb0ELb0ELb1ELb0ELb0ELb0ELb0EEEvNS_16Flash_fwd_paramsE --------------------------
	.section	.text._ZN5flash16flash_fwd_kernelI23Flash_fwd_kernel_traitsILi32ELi128ELi128ELi4ELb0ELb0EN7cutlass6half_tE19Flash_kernel_traitsILi32ELi128ELi128ELi4ES3_EELb1ELb0ELb0ELb1ELb0ELb0ELb0ELb0EEEvNS_16Flash_fwd_paramsE,"ax",@progbits
	.align	128
        .global         _ZN5flash16flash_fwd_kernelI23Flash_fwd_kernel_traitsILi32ELi128ELi128ELi4ELb0ELb0EN7cutlass6half_tE19Flash_kernel_traitsILi32ELi128ELi128ELi4ES3_EELb1ELb0ELb0ELb1ELb0ELb0ELb0ELb0EEEvNS_16Flash_fwd_paramsE
        .type           _ZN5flash16flash_fwd_kernelI23Flash_fwd_kernel_traitsILi32ELi128ELi128ELi4ELb0ELb0EN7cutlass6half_tE19Flash_kernel_traitsILi32ELi128ELi128ELi4ES3_EELb1ELb0ELb0ELb1ELb0ELb0ELb0ELb0EEEvNS_16Flash_fwd_paramsE,@function
        .size           _ZN5flash16flash_fwd_kernelI23Flash_fwd_kernel_traitsILi32ELi128ELi128ELi4ELb0ELb0EN7cutlass6half_tE19Flash_kernel_traitsILi32ELi128ELi128ELi4ES3_EELb1ELb0ELb0ELb1ELb0ELb0ELb0ELb0EEEvNS_16Flash_fwd_paramsE,(.L_x_1361 - _ZN5flash16flash_fwd_kernelI23Flash_fwd_kernel_traitsILi32ELi128ELi128ELi4ELb0ELb0EN7cutlass6half_tE19Flash_kernel_traitsILi32ELi128ELi128ELi4ES3_EELb1ELb0ELb0ELb1ELb0ELb0ELb0ELb0EEEvNS_16Flash_fwd_paramsE)
        .other          _ZN5flash16flash_fwd_kernelI23Flash_fwd_kernel_traitsILi32ELi128ELi128ELi4ELb0ELb0EN7cutlass6half_tE19Flash_kernel_traitsILi32ELi128ELi128ELi4ES3_EELb1ELb0ELb0ELb1ELb0ELb0ELb0ELb0EEEvNS_16Flash_fwd_paramsE,@"STO_CUDA_ENTRY STV_DEFAULT"
_ZN5flash16flash_fwd_kernelI23Flash_fwd_kernel_traitsILi32ELi128ELi128ELi4ELb0ELb0EN7cutlass6half_tE19Flash_kernel_traitsILi32ELi128ELi128ELi4ES3_EELb1ELb0ELb0ELb1ELb0ELb0ELb0ELb0EEEvNS_16Flash_fwd_paramsE:
.text._ZN5flash16flash_fwd_kernelI23Flash_fwd_kernel_traitsILi32ELi128ELi128ELi4ELb0ELb0EN7cutlass6half_tE19Flash_kernel_traitsILi32ELi128ELi128ELi4ES3_EELb1ELb0ELb0ELb1ELb0ELb0ELb0ELb0EEEvNS_16Flash_fwd_paramsE:
        /* <DEDUP_REMOVED lines=12> */
[----:B------:R-:W2:Y:S01]  /*00c0*/  LDCU.64 UR4, c[0x0][0x510] ;  /* 0x0000a200ff0477ac */ /* 0x000ea20008000a00 */
[----:B------:R-:W2:Y:S01]  /*00d0*/  S2R R116, SR_CTAID.Z ;  /* 0x0000000000747919 */ /* 0x000ea20000002700 */
[----:B------:R-:W2:Y:S01]  /*00e0*/  S2R R40, SR_TID.X ;  /* 0x0000000000287919 */ /* 0x000ea20000002100 */
[----:B------:R-:W-:-:S03]  /*00f0*/  IMAD.MOV.U32 R22, RZ, RZ, -0x1 ;  /* 0xffffffffff167424 */ /* 0x000fc600078e00ff */
[----:B------:R-:W2:Y:S06]  /*0100*/  LDC.64 R6, c[0x0][0x468] ;  /* 0x00011a00ff067b82 */ /* 0x000eac0000000a00 */
[----:B---3--:R-:W-:Y:S02]  /*0110*/  @P5 IMAD.MOV.U32 R2, RZ, RZ, R118 ;  /* 0x000000ffff025224 */ /* 0x008fe400078e0076 */
[----:B----4-:R-:W-:-:S06]  /*0120*/  @P5 IMAD.MOV.U32 R3, RZ, RZ, R119 ;  /* 0x000000ffff035224 */ /* 0x010fcc00078e0077 */
[----:B-1----:R-:W3:Y:S01]  /*0130*/  @P5 LDG.E.64 R2, desc[UR14][R2.64] ;  /* 0x0000000e02025981 */ /* 0x002ee2000c1e1b00 */
[----:B--2---:R-:W-:Y:S02]  /*0140*/  IMAD.U32 R224, RZ, RZ, UR4 ;  /* 0x00000004ffe07e24 */ /* 0x004fe4000f8e00ff */
[----:B------:R-:W-:Y:S01]  /*0150*/  IMAD.U32 R225, RZ, RZ, UR5 ;  /* 0x00000005ffe17e24 */ /* 0x000fe2000f8e00ff */
[----:B------:R-:W1:Y:S05]  /*0160*/  LDCU.64 UR4, c[0x0][0x478] ;  /* 0x00008f00ff0477ac */ /* 0x000e6a0008000a00 */
[----:B------:R-:W2:Y:S01]  /*0170*/  @P5 LDG.E.64 R224, desc[UR14][R224.64] ;  /* 0x0000000ee0e05981 */ /* 0x000ea2000c1e1b00 */
[----:B------:R-:W-:Y:S01]  /*0180*/  ISETP.NE.U32.AND P3, PT, RZ, UR8, PT ;  /* 0x00000008ff007c0c */ /* 0x000fe2000bf65070 */
[----:B------:R-:W-:Y:S01]  /*0190*/  IMAD.WIDE.U32 R8, R234, 0x4, R8 ;  /* 0x00000004ea087825 */ /* 0x000fe200078e0008 */
[----:B------:R-:W-:-:S02]  /*01a0*/  ISETP.NE.U32.AND P1, PT, RZ, UR6, PT ;  /* 0x00000006ff007c0c */ /* 0x000fc4000bf25070 */
[--C-:B------:R-:W-:Y:S01]  /*01b0*/  LOP3.LUT R0, R116, R235, R234.reuse, 0xfe, !PT ;  /* 0x000000eb74007212 */ /* 0x100fe200078efeea */
[----:B------:R-:W-:Y:S01]  /*01c0*/  IMAD.SHL.U32 R12, R234, 0x4, RZ ;  /* 0x00000004ea0c7824 */ /* 0x000fe200078e00ff */
[----:B------:R-:W-:Y:S02]  /*01d0*/  ISETP.NE.AND.EX P3, PT, RZ, UR9, PT, P3 ;  /* 0x00000009ff007c0c */ /* 0x000fe4000bf65330 */
[----:B------:R-:W-:Y:S02]  /*01e0*/  LOP3.LUT P6, RZ, R0, R40, RZ, 0xfc, !PT ;  /* 0x0000002800ff7212 */ /* 0x000fe400078cfcff */
[----:B------:R-:W3:Y:S01]  /*01f0*/  @P5 LDC R0, c[0x0][0x520] ;  /* 0x00014800ff005b82 */ /* 0x000ee20000000800 */
[----:B------:R-:W-:Y:S02]  /*0200*/  ISETP.NE.AND.EX P1, PT, RZ, UR7, PT, P1 ;  /* 0x00000007ff007c0c */ /* 0x000fe4000bf25310 */
[----:B-1----:R-:W-:Y:S02]  /*0210*/  ISETP.NE.U32.AND P0, PT, RZ, UR4, PT ;  /* 0x00000004ff007c0c */ /* 0x002fe4000bf05070 */
[----:B------:R-:W-:-:S02]  /*0220*/  SHF.R.U32.HI R11, RZ, 0x1e, R234 ;  /* 0x0000001eff0b7819 */ /* 0x000fc400000116ea */
[----:B------:R-:W-:Y:S01]  /*0230*/  ISETP.NE.AND.EX P0, PT, RZ, UR5, PT, P0 ;  /* 0x00000005ff007c0c */ /* 0x000fe2000bf05300 */
[----:B------:R-:W-:Y:S01]  /*0240*/  IMAD.MOV.U32 R10, RZ, RZ, RZ ;  /* 0x000000ffff0a7224 */ /* 0x000fe200078e00ff */
[----:B------:R-:W-:Y:S02]  /*0250*/  ISETP.NE.U32.AND P2, PT, RZ, UR8, PT ;  /* 0x00000008ff007c0c */ /* 0x000fe4000bf45070 */
[----:B------:R-:W2:Y:S02]  /*0260*/  @!P6 LDC.64 R4, c[0x0][0x528] ;  /* 0x00014a00ff04eb82 */ /* 0x000ea40000000a00 */
[----:B------:R-:W-:Y:S02]  /*0270*/  ISETP.NE.AND.EX P2, PT, RZ, UR9, PT, P2 ;  /* 0x00000009ff007c0c */ /* 0x000fe4000bf45320 */
[----:B---3--:R-:W-:-:S05]  /*0280*/  @P5 IADD3 R118, P4, PT, R2, R0, RZ ;  /* 0x0000000002765210 */ /* 0x008fca0007f9e0ff */
[----:B------:R-:W-:Y:S02]  /*0290*/  @P5 IMAD.X R119, RZ, RZ, R3, P4 ;  /* 0x000000ffff775224 */ /* 0x000fe400020e0603 */
[----:B------:R-:W-:Y:S02]  /*02a0*/  @!P6 IMAD.MOV.U32 R2, RZ, RZ, R118 ;  /* 0x000000ffff02e224 */ /* 0x000fe400078e0076 */
[----:B------:R-:W-:Y:S01]  /*02b0*/  @!P6 IMAD.MOV.U32 R3, RZ, RZ, R119 ;  /* 0x000000ffff03e224 */ /* 0x000fe200078e0077 */
[----:B--2---:R-:W-:Y:S04]  /*02c0*/  @!P6 STG.E.64 desc[UR14][R4.64], R224 ;  /* 0x000000e00400e986 */ /* 0x004fe8000c101b0e */
[----:B------:R1:W-:Y:S04]  /*02d0*/  @!P6 STG.E.64 desc[UR14][R4.64+0x8], R2 ;  /* 0x000008020400e986 */ /* 0x0003e8000c101b0e */
[----:B------:R-:W2:Y:S01]  /*02e0*/  @P3 LDG.E R22, desc[UR14][R8.64] ;  /* 0x0000000e08163981 */ /* 0x000ea2000c1e1900 */
[----:B-1----:R-:W-:-:S03]  /*02f0*/  @P1 IADD3 R4, P4, PT, R12, UR6, RZ ;  /* 0x000000060c041c10 */ /* 0x002fc6000ff9e0ff */
[----:B------:R1:W3:Y:S01]  /*0300*/  @P2 LDG.E R8, desc[UR14][R8.64+0x4] ;  /* 0x0000040e08082981 */ /* 0x0002e2000c1e1900 */
[----:B------:R-:W-:Y:S02]  /*0310*/  @P0 IADD3 R2, P3, PT, R12, UR4, RZ ;  /* 0x000000040c020c10 */ /* 0x000fe4000ff7e0ff */
[C---:B------:R-:W-:Y:S02]  /*0320*/  @P1 IADD3.X R5, PT, PT, R11.reuse, UR7, RZ, P4, !PT ;  /* 0x000000070b051c10 */ /* 0x040fe4000a7fe4ff */
[----:B------:R-:W-:-:S03]  /*0330*/  @P0 IADD3.X R3, PT, PT, R11, UR5, RZ, P3, !PT ;  /* 0x000000050b030c10 */ /* 0x000fc60009ffe4ff */
[----:B------:R4:W3:Y:S04]  /*0340*/  @P1 LDG.E R10, desc[UR14][R4.64] ;  /* 0x0000000e040a1981 */ /* 0x0008e8000c1e1900 */
[----:B------:R4:W3:Y:S01]  /*0350*/  @P0 LDG.E R0, desc[UR14][R2.64] ;  /* 0x0000000e02000981 */ /* 0x0008e2000c1e1900 */
[----:B------:R-:W4:Y:S01]  /*0360*/  LDCU.U8 UR4, c[0x0][0x532] ;  /* 0x0000a640ff0477ac */ /* 0x000f220008000000 */
[----:B------:R-:W3:Y:S01]  /*0370*/  @!P2 LDC R185, c[0x0][0x434] ;  /* 0x00010d00ffb9ab82 */ /* 0x000ee20000000800 */
[----:B------:R-:W-:-:S07]  /*0380*/  ISETP.EQ.U32.AND P4, PT, R6, RZ, PT ;  /* 0x000000ff0600720c */ /* 0x000fce0003f82070 */
[----:B-1----:R-:W1:Y:S08]  /*0390*/  @!P0 LDC R9, c[0x0][0x43c] ;  /* 0x00010f00ff098b82 */ /* 0x002e700000000800 */
[----:B----4-:R-:W4:Y:S01]  /*03a0*/  @!P0 LDC.64 R4, c[0x0][0x488] ;  /* 0x00012200ff048b82 */ /* 0x010f220000000a00 */
[----:B------:R-:W-:-:S05]  /*03b0*/  IADD3 R2, P1, PT, R12, R6, RZ ;  /* 0x000000060c027210 */ /* 0x000fca0007f3e0ff */
[----:B------:R-:W-:Y:S01]  /*03c0*/  IMAD.X R3, R11, 0x1, R7, P1 ;  /* 0x000000010b037824 */ /* 0x000fe200008e0607 */
[----:B------:R-:W-:-:S04]  /*03d0*/  ISETP.NE.U32.AND P1, PT, R6, RZ, PT ;  /* 0x000000ff0600720c */ /* 0x000fc80003f25070 */
[----:B------:R-:W-:Y:S02]  /*03e0*/  ISETP.NE.AND.EX P1, PT, R7, RZ, PT, P1 ;  /* 0x000000ff0700720c */ /* 0x000fe40003f25310 */
[----:B------:R-:W-:-:S04]  /*03f0*/  ISETP.NE.AND P3, PT, RZ, UR4, PT ;  /* 0x00000004ff007c0c */ /* 0x000fc8000bf65270 */
[----:B------:R-:W-:Y:S01]  /*0400*/  ISETP.EQ.OR.EX P4, PT, R7, RZ, !P3, P4 ;  /* 0x000000ff0700720c */ /* 0x000fe20005f82740 */
[----:B------:R-:W-:Y:S02]  /*0410*/  IMAD.MOV.U32 R11, RZ, RZ, -0x1 ;  /* 0xffffffffff0b7424 */ /* 0x000fe400078e00ff */
[----:B------:R-:W-:-:S10]  /*0420*/  IMAD.SHL.U32 R187, R235, 0x80, RZ ;  /* 0x00000080ebbb7824 */ /* 0x000fd400078e00ff */
[----:B------:R1:W5:Y:S04]  /*0430*/  @!P4 LDG.E R11, desc[UR14][R2.64] ;  /* 0x0000000e020bc981 */ /* 0x000368000c1e1900 */
[----:B--2---:R2:W-:Y:S01]  /*0440*/  STL [R1+0x58], R22 ;  /* 0x0000581601007387 */ /* 0x0045e20000100800 */
[----:B---3--:R-:W-:Y:S02]  /*0450*/  @P2 IMAD.IADD R185, R8, 0x1, -R22 ;  /* 0x0000000108b92824 */ /* 0x008fe400078e0a16 */
[----:B------:R-:W-:Y:S02]  /*0460*/  @P0 IMAD.IADD R76, R0, 0x1, -R10 ;  /* 0x00000001004c0824 */ /* 0x000fe400078e0a0a */
[----:B------:R-:W3:Y:S01]  /*0470*/  @!P1 LDC R0, c[0x0][0x438] ;  /* 0x00010e00ff009b82 */ /* 0x000ee20000000800 */
[----:B----4-:R-:W-:-:S04]  /*0480*/  @!P0 ISETP.NE.U32.AND P2, PT, R4, RZ, PT ;  /* 0x000000ff0400820c */ /* 0x010fc80003f45070 */
[----:B------:R-:W-:Y:S02]  /*0490*/  @!P0 ISETP.NE.AND.EX P2, PT, R5, RZ, PT, P2 ;  /* 0x000000ff0500820c */ /* 0x000fe40003f45320 */
[----:B------:R-:W-:Y:S02]  /*04a0*/  ISETP.GT.AND P4, PT, R185, R187, PT ;  /* 0x000000bbb900720c */ /* 0x000fe40003f84270 */
[----:B-1----:R-:W-:Y:S01]  /*04b0*/  @!P0 SEL R4, R9, RZ, P2 ;  /* 0x000000ff09048207 */ /* 0x002fe20001000000 */
[----:B--2---:R-:W-:Y:S10]  /*04c0*/  @!P1 BRA `(.L_x_585) ;  /* 0x00000000000c9947 */ /* 0x004ff40003800000 */
[----:B---3--:R-:W2:Y:S02]  /*04d0*/  @P3 LDG.E R0, desc[UR14][R2.64+0x4] ;  /* 0x0000040e02003981 */ /* 0x008ea4000c1e1900 */
[----:B--2--5:R-:W-:-:S06]  /*04e0*/  @P3 IADD3 R0, PT, PT, R0, -R11, RZ ;  /* 0x8000000b00003210 */ /* 0x024fcc0007ffe0ff */
[----:B------:R1:W5:Y:S02]  /*04f0*/  @!P3 LDG.E R0, desc[UR14][R2.64] ;  /* 0x0000000e0200b981 */ /* 0x000364000c1e1900 */
.L_x_585:
[----:B---3-5:R-:W-:Y:S01]  /*0500*/  @!P0 IADD3 R76, PT, PT, R4, R0, -R10 ;  /* 0x00000000044c8210 */ /* 0x028fe20007ffe80a */
[----:B------:R-:W-:Y:S06]  /*0510*/  @!P4 EXIT ;  /* 0x000000000000c94d */ /* 0x000fec0003800000 */
[----:B------:R-:W-:-:S13]  /*0520*/  ISETP.GT.AND P0, PT, R76, RZ, PT ;  /* 0x000000ff4c00720c */ /* 0x000fda0003f04270 */
[----:B------:R-:W-:Y:S05]  /*0530*/  @P0 BRA `(.L_x_586) ;  /* 0x0000000800a40947 */ /* 0x000fea0003800000 */
[----:B------:R-:W2:Y:S01]  /*0540*/  LDC.U8 R0, c[0x0][0x549] ;  /* 0x00015240ff007b82 */ /* 0x000ea20000000000 */
[----:B------:R-:W-:-:S07]  /*0550*/  ISETP.NE.AND P1, PT, R22, -0x1, PT ;  /* 0xffffffff1600780c */ /* 0x000fce0003f25270 */
[----:B------:R-:W3:Y:S08]  /*0560*/  LDC.U8 R4, c[0x0][0x548] ;  /* 0x00015200ff047b82 */ /* 0x000ef00000000000 */
[----:B------:R-:W4:Y:S01]  /*0570*/  LDC R7, c[0x0][0x434] ;  /* 0x00010d00ff077b82 */ /* 0x000f220000000800 */
[----:B--2---:R-:W-:-:S07]  /*0580*/  ISETP.NE.AND P0, PT, R0, RZ, PT ;  /* 0x000000ff0000720c */ /* 0x004fce0003f05270 */
[----:B------:R-:W2:Y:S01]  /*0590*/  @!P1 LDC.64 R8, c[0x0][0x400] ;  /* 0x00010000ff089b82 */ /* 0x000ea20000000a00 */
[----:B---3--:R-:W-:-:S07]  /*05a0*/  ISETP.NE.AND P2, PT, R4, RZ, !P0 ;  /* 0x000000ff0400720c */ /* 0x008fce0004745270 */
[----:B------:R-:W3:Y:S01]  /*05b0*/  @P1 LDC.64 R10, c[0x0][0x408] ;  /* 0x00010200ff0a1b82 */ /* 0x000ee20000000a00 */
[----:B------:R-:W-:-:S07]  /*05c0*/  @P0 IMAD.MOV.U32 R0, RZ, RZ, 0x1 ;  /* 0x00000001ff000424 */ /* 0x000fce00078e00ff */
[----:B-1----:R-:W1:Y:S08]  /*05d0*/  @P0 LDC.64 R2, c[0x0][0x430] ;  /* 0x00010c00ff020b82 */ /* 0x002e700000000a00 */
[----:B------:R-:W2:Y:S01]  /*05e0*/  @P0 LDC R16, c[0x0][0x430] ;  /* 0x00010c00ff100b82 */ /* 0x000ea20000000800 */
[----:B-1----:R-:W-:Y:S01]  /*05f0*/  @P0 IMAD R6, R2, R3, RZ ;  /* 0x0000000302060224 */ /* 0x002fe200078e02ff */
[----:B---34-:R-:W-:Y:S06]  /*0600*/  @P0 BRA `(.L_x_587) ;  /* 0x0000000000280947 */ /* 0x018fec0003800000 */
[----:B------:R-:W-:Y:S01]  /*0610*/  ISETP.NE.AND P0, PT, R4, RZ, PT ;  /* 0x000000ff0400720c */ /* 0x000fe20003f05270 */
[----:B------:R-:W1:-:S12]  /*0620*/  LDC R3, c[0x0][0x3e0] ;  /* 0x0000f800ff037b82 */ /* 0x000e580000000800 */
[----:B------:R-:W3:Y:S01]  /*0630*/  @P0 LDC R6, c[0x0][0x454] ;  /* 0x00011500ff060b82 */ /* 0x000ee20000000800 */
[----:B--2---:R-:W-:Y:S02]  /*0640*/  @P0 MOV R16, 0x1 ;  /* 0x0000000100100802 */ /* 0x004fe40000000f00 */
[----:B------:R-:W-:-:S05]  /*0650*/  @!P0 MOV R16, 0x1 ;  /* 0x0000000100108802 */ /* 0x000fca0000000f00 */
[----:B------:R-:W1:Y:S08]  /*0660*/  @P0 LDC R0, c[0x0][0x454] ;  /* 0x00011500ff000b82 */ /* 0x000e700000000800 */
[----:B------:R-:W2:Y:S08]  /*0670*/  @!P0 LDC R2, c[0x0][0x434] ;  /* 0x00010d00ff028b82 */ /* 0x000eb00000000800 */
[----:B------:R-:W4:Y:S01]  /*0680*/  @!P0 LDC R6, c[0x0][0x434] ;  /* 0x00010d00ff068b82 */ /* 0x000f220000000800 */
[----:B-1----:R-:W-:-:S02]  /*0690*/  @P0 IMAD R0, R0, R3, RZ ;  /* 0x0000000300000224 */ /* 0x002fc400078e02ff */
[----:B--23--:R-:W-:-:S07]  /*06a0*/  @!P0 IMAD R0, R2, R3, RZ ;  /* 0x0000000302008224 */ /* 0x00cfce00078e02ff */
.L_x_587:
[----:B------:R-:W1:Y:S01]  /*06b0*/  LDCU UR4, c[0x0][0x440] ;  /* 0x00008800ff0477ac */ /* 0x000e620008000800 */
[----:B--2---:R-:W-:Y:S01]  /*06c0*/  @!P1 IMAD.WIDE.U32 R4, R234, R8, RZ ;  /* 0x00000008ea049225 */ /* 0x004fe200078e00ff */
        /* <DEDUP_REMOVED lines=11> */
[C---:B-1----:R-:W-:Y:S01]  /*0780*/  ISETP.GE.AND P0, PT, R3.reuse, UR4, PT ;  /* 0x0000000403007c0c */ /* 0x042fe2000bf06270 */
[----:B------:R-:W1:Y:S01]  /*0790*/  LDCU.64 UR4, c[0x0][0x410] ;  /* 0x00008200ff0477ac */ /* 0x000e620008000a00 */
[----:B------:R-:W-:Y:S01]  /*07a0*/  SEL R2, R2, R22, !P4 ;  /* 0x0000001602027207 */ /* 0x000fe20006000000 */
[----:B------:R-:W-:Y:S01]  /*07b0*/  @!P2 IMAD R14, R234, R0, R14 ;  /* 0x00000000ea0ea224 */ /* 0x000fe200078e020e */
[----:B------:R-:W-:Y:S01]  /*07c0*/  ISETP.NE.AND P3, PT, R3, RZ, PT ;  /* 0x000000ff0300720c */ /* 0x000fe20003f65270 */
        /* <DEDUP_REMOVED lines=10> */
[----:B------:R-:W-:Y:S01]  /*0870*/  IADD3 R18, PT, PT, R4, 0x40, RZ ;  /* 0x0000004004127810 */ /* 0x000fe20007ffe0ff */
        /* <DEDUP_REMOVED lines=19> */
.L_x_589:
[----:B------:R-:W-:Y:S05]  /*09b0*/  BSYNC.RECONVERGENT B0 ;  /* 0x0000000000007941 */ /* 0x000fea0003800200 */
.L_x_588:
        /* <DEDUP_REMOVED lines=18> */
.L_x_591:
[----:B------:R-:W-:Y:S05]  /*0ae0*/  BSYNC.RECONVERGENT B0 ;  /* 0x0000000000007941 */ /* 0x000fea0003800200 */
.L_x_590:
        /* <DEDUP_REMOVED lines=15> */
.L_x_593:
[----:B------:R-:W-:Y:S05]  /*0be0*/  BSYNC.RECONVERGENT B0 ;  /* 0x0000000000007941 */ /* 0x000fea0003800200 */
.L_x_592:
        /* <DEDUP_REMOVED lines=17> */
.L_x_595:
[----:B------:R-:W-:Y:S05]  /*0d00*/  BSYNC.RECONVERGENT B0 ;  /* 0x0000000000007941 */ /* 0x000fea0003800200 */
.L_x_594:
        /* <DEDUP_REMOVED lines=11> */
.L_x_597:
[----:B------:R-:W-:Y:S05]  /*0dc0*/  BSYNC.RECONVERGENT B0 ;  /* 0x0000000000007941 */ /* 0x000fea0003800200 */
.L_x_596:
        /* <DEDUP_REMOVED lines=10> */
.L_x_599:
[----:B------:R-:W-:Y:S05]  /*0e70*/  BSYNC.RECONVERGENT B0 ;  /* 0x0000000000007941 */ /* 0x000fea0003800200 */
.L_x_598:
        /* <DEDUP_REMOVED lines=10> */
.L_x_601:
[----:B------:R-:W-:Y:S05]  /*0f20*/  BSYNC.RECONVERGENT B0 ;  /* 0x0000000000007941 */ /* 0x000fea0003800200 */
.L_x_600:
        /* <DEDUP_REMOVED lines=10> */
.L_x_586:
[----:B------:R-:W-:Y:S02]  /*0fd0*/  ISETP.NE.AND P0, PT, R22, -0x1, PT ;  /* 0xffffffff1600780c */ /* 0x000fe40003f05270 */
[----:B------:R-:W-:-:S11]  /*0fe0*/  ISETP.NE.AND P2, PT, R11, -0x1, PT ;  /* 0xffffffff0b00780c */ /* 0x000fd60003f45270 */
[----:B------:R-:W2:Y:S08]  /*0ff0*/  @!P0 LDC.64 R6, c[0x0][0x398] ;  /* 0x0000e600ff068b82 */ /* 0x000eb00000000a00 */
[----:B------:R-:W1:Y:S01]  /*1000*/  @P0 LDC.64 R8, c[0x0][0x3b0] ;  /* 0x0000ec00ff080b82 */ /* 0x000e620000000a00 */
[----:B--2---:R-:W-:-:S04]  /*1010*/  @!P0 IMAD.WIDE.U32 R4, R234, R6, RZ ;  /* 0x00000006ea048225 */ /* 0x004fc800078e00ff */
[----:B------:R-:W-:Y:S02]  /*1020*/  @!P0 IMAD R12, R234, R7, R5 ;  /* 0x00000007ea0c8224 */ /* 0x000fe400078e0205 */
[----:B-1----:R-:W-:Y:S01]  /*1030*/  @P0 IMAD.WIDE.U32 R2, R22, R8, RZ ;  /* 0x0000000816020225 */ /* 0x002fe200078e00ff */
        /* <DEDUP_REMOVED lines=17> */
.L_x_602:
[----:B------:R-:W1:Y:S01]  /*1150*/  LDC.64 R78, c[0x0][0x3b8] ;  /* 0x0000ee00ff4e7b82 */ /* 0x000e620000000a00 */
[----:B------:R-:W-:-:S05]  /*1160*/  IADD3 R2, PT, PT, R10, R11, RZ ;  /* 0x0000000b0a027210 */ /* 0x000fca0007ffe0ff */
[C---:B-1----:R-:W-:Y:S02]  /*1170*/  IMAD R0, R2.reuse, R79, RZ ;  /* 0x0000004f02007224 */ /* 0x042fe400078e02ff */
[----:B------:R-:W-:-:S05]  /*1180*/  IMAD.WIDE.U32 R2, R2, R78, RZ ;  /* 0x0000004e02027225 */ /* 0x000fca00078e00ff */
[----:B------:R-:W-:Y:S02]  /*1190*/  IADD3 R6, PT, PT, R3, R0, RZ ;  /* 0x0000000003067210 */ /* 0x000fe40007ffe0ff */
[----:B------:R-:W-:-:S07]  /*11a0*/  MOV R5, R2 ;  /* 0x0000000200057202 */ /* 0x000fce0000000f00 */
.L_x_603:
        /* <DEDUP_REMOVED lines=39> */
.L_x_604:
[----:B------:R-:W1:Y:S01]  /*1420*/  LDC.64 R14, c[0x0][0x3c0] ;  /* 0x0000f000ff0e7b82 */ /* 0x000e620000000a00 */
[----:B------:R-:W-:-:S05]  /*1430*/  IADD3 R0, PT, PT, R10, R11, RZ ;  /* 0x0000000b0a007210 */ /* 0x000fca0007ffe0ff */
[C---:B-1----:R-:W-:Y:S02]  /*1440*/  IMAD R4, R0.reuse, R15, RZ ;  /* 0x0000000f00047224 */ /* 0x042fe400078e02ff */
[----:B------:R-:W-:-:S05]  /*1450*/  IMAD.WIDE.U32 R2, R0, R14, RZ ;  /* 0x0000000e00027225 */ /* 0x000fca00078e00ff */
[----:B------:R-:W-:-:S07]  /*1460*/  IADD3 R0, PT, PT, R3, R4, RZ ;  /* 0x0000000403007210 */ /* 0x000fce0007ffe0ff */
.L_x_605:
[C---:B------:R-:W-:Y:S01]  /*1470*/  IMAD.SHL.U32 R11, R40.reuse, 0x8, RZ ;  /* 0x00000008280b7824 */ /* 0x040fe200078e00ff */
[----:B------:R-:W1:Y:S01]  /*1480*/  LDCU.128 UR4, c[0x0][0x3d0] ;  /* 0x00007a00ff0477ac */ /* 0x000e620008000c00 */
[C---:B------:R-:W-:Y:S01]  /*1490*/  IMAD.SHL.U32 R21, R40.reuse, 0x20, RZ ;  /* 0x0000002028157824 */ /* 0x040fe200078e00ff */
        /* <DEDUP_REMOVED lines=10> */
[----:B------:R-:W-:Y:S01]  /*1540*/  MOV R205, RZ ;  /* 0x000000ff00cd7202 */ /* 0x000fe20000000f00 */
[----:B------:R-:W-:Y:S01]  /*1550*/  IMAD.X R5, RZ, RZ, R6, P1 ;  /* 0x000000ffff057224 */ /* 0x000fe200008e0606 */
[----:B------:R-:W-:Y:S01]  /*1560*/  SHF.L.U32 R6, R40, 0x2, RZ ;  /* 0x0000000228067819 */ /* 0x000fe200000006ff */
[----:B------:R-:W-:Y:S01]  /*1570*/  IMAD.X R3, RZ, RZ, R0, P0 ;  /* 0x000000ffff037224 */ /* 0x000fe200000e0600 */
[----:B------:R-:W-:Y:S01]  /*1580*/  SHF.R.S32.HI R0, RZ, 0x1f, R7 ;  /* 0x0000001fff007819 */ /* 0x000fe20000011407 */
[----:B------:R-:W-:Y:S01]  /*1590*/  IMAD.WIDE.U32 R4, R204, R78, R4 ;  /* 0x0000004ecc047225 */ /* 0x000fe200078e0004 */
[----:B------:R-:W-:Y:S01]  /*15a0*/  LOP3.LUT R20, R20, 0x18, R6, 0xf8, !PT ;  /* 0x0000001814147812 */ /* 0x000fe200078ef806 */
[----:B------:R-:W5:Y:S01]  /*15b0*/  LDCU.64 UR8, c[0x0][0x3c8] ;  /* 0x00007900ff0877ac */ /* 0x000f620008000a00 */
[----:B------:R-:W-:Y:S01]  /*15c0*/  LOP3.LUT R13, R11, 0xd8, RZ, 0xc0, !PT ;  /* 0x000000d80b0d7812 */ /* 0x000fe200078ec0ff */
[----:B------:R-:W-:Y:S01]  /*15d0*/  IMAD.WIDE.U32 R2, R204, R14, R2 ;  /* 0x0000000ecc027225 */ /* 0x000fe200078e0002 */
[----:B------:R-:W-:-:S02]  /*15e0*/  SHF.R.U32.HI R186, RZ, 0x1, R40 ;  /* 0x00000001ffba7819 */ /* 0x000fc40000011628 */
[----:B------:R-:W-:Y:S01]  /*15f0*/  LOP3.LUT R233, R21, 0x120, RZ, 0xc0, !PT ;  /* 0x0000012015e97812 */ /* 0x000fe200078ec0ff */
[----:B-1----:R-:W-:Y:S01]  /*1600*/  IMAD R6, R0, UR4, RZ ;  /* 0x0000000400067c24 */ /* 0x002fe2000f8e02ff */
[----:B------:R-:W-:Y:S01]  /*1610*/  LOP3.LUT R208, R20, 0x8, R186, 0x78, !PT ;  /* 0x0000000814d07812 */ /* 0x000fe200078e78ba */
[C---:B------:R-:W-:Y:S02]  /*1620*/  IMAD R5, R204.reuse, R79, R5 ;  /* 0x0000004fcc057224 */ /* 0x040fe400078e0205 */
[----:B------:R-:W-:Y:S02]  /*1630*/  IMAD R3, R204, R15, R3 ;  /* 0x0000000fcc037224 */ /* 0x000fe400078e0203 */
[----:B------:R-:W-:Y:S02]  /*1640*/  IMAD R0, R0, UR6, RZ ;  /* 0x0000000600007c24 */ /* 0x000fe4000f8e02ff */
[----:B------:R-:W-:Y:S01]  /*1650*/  IMAD R10, R7, UR5, R6 ;  /* 0x00000005070a7c24 */ /* 0x000fe2000f8e0206 */
[----:B------:R-:W-:Y:S01]  /*1660*/  IADD3 R6, P0, PT, R239, R8, RZ ;  /* 0x00000008ef067210 */ /* 0x000fe20007f1e0ff */
[----:B------:R-:W-:Y:S01]  /*1670*/  IMAD.WIDE.U32 R4, R7, UR4, R4 ;  /* 0x0000000407047c25 */ /* 0x000fe2000f8e0004 */
[----:B------:R-:W-:Y:S01]  /*1680*/  LOP3.LUT R8, R13, 0x18, R40, 0x78, !PT ;  /* 0x000000180d087812 */ /* 0x000fe200078e7828 */
[----:B------:R-:W-:-:S02]  /*1690*/  UMOV UR4, 0x400 ;  /* 0x0000040000047882 */ /* 0x000fc40000000000 */
[----:B------:R-:W-:Y:S01]  /*16a0*/  IMAD R9, R7, UR7, R0 ;  /* 0x0000000707097c24 */ /* 0x000fe2000f8e0200 */
[----:B------:R-:W-:Y:S01]  /*16b0*/  IADD3 R0, PT, PT, R5, R10, RZ ;  /* 0x0000000a05007210 */ /* 0x000fe20007ffe0ff */
[----:B------:R-:W-:Y:S01]  /*16c0*/  IMAD.WIDE.U32 R2, R7, UR6, R2 ;  /* 0x0000000607027c25 */ /* 0x000fe2000f8e0002 */
[----:B---3--:R-:W-:Y:S01]  /*16d0*/  LEA R25, P1, R4, UR12, 0x1 ;  /* 0x0000000c04197c11 */ /* 0x008fe2000f8208ff */
[----:B--2---:R-:W-:Y:S01]  /*16e0*/  ULEA UR4, UR16, UR4, 0x18 ;  /* 0x0000000410047291 */ /* 0x004fe2000f8ec0ff */
[----:B------:R-:W-:Y:S01]  /*16f0*/  LOP3.LUT R5, R8, 0x1f20, R11, 0xf8, !PT ;  /* 0x00001f2008057812 */ /* 0x000fe200078ef80b */
[----:B------:R-:W-:Y:S01]  /*1700*/  IMAD.X R7, RZ, RZ, R12, P0 ;  /* 0x000000ffff077224 */ /* 0x000fe200000e060c */
[----:B----4-:R-:W-:Y:S01]  /*1710*/  LEA R23, P0, R2, UR10, 0x1 ;  /* 0x0000000a02177c11 */ /* 0x010fe2000f8008ff */
[----:B------:R-:W-:Y:S01]  /*1720*/  IMAD.IADD R3, R3, 0x1, R9 ;  /* 0x0000000103037824 */ /* 0x000fe200078e0209 */
[----:B------:R-:W-:Y:S01]  /*1730*/  LEA.HI.X R24, R4, UR13, R0, 0x1, P1 ;  /* 0x0000000d04187c11 */ /* 0x000fe200088f0c00 */
[----:B------:R1:W-:Y:S01]  /*1740*/  STL [R1+0x44], R25 ;  /* 0x0000441901007387 */ /* 0x0003e20000100800 */
[----:B------:R-:W-:Y:S01]  /*1750*/  IMAD.WIDE.U32 R26, R235, 0x80, R204 ;  /* 0x00000080eb1a7825 */ /* 0x000fe200078e00cc */
[----:B------:R-:W-:-:S02]  /*1760*/  LEA R215, R5, UR4, 0x1 ;  /* 0x0000000405d77c11 */ /* 0x000fc4000f8e08ff */
[----:B------:R-:W-:Y:S01]  /*1770*/  LEA.HI.X R22, R2, UR11, R3, 0x1, P0 ;  /* 0x0000000b02167c11 */ /* 0x000fe200080f0c03 */
[----:B------:R1:W-:Y:S01]  /*1780*/  STL [R1+0x4c], R23 ;  /* 0x00004c1701007387 */ /* 0x0003e20000100800 */
[----:B------:R-:W-:Y:S01]  /*1790*/  ISETP.GE.AND P0, PT, R204, R18, PT ;  /* 0x00000012cc00720c */ /* 0x000fe20003f06270 */
[C---:B-----5:R-:W-:Y:S02]  /*17a0*/  IMAD.WIDE.U32 R8, R116.reuse, UR8, R6 ;  /* 0x0000000874087c25 */ /* 0x060fe4000f8e0006 */
[----:B------:R1:W-:Y:S02]  /*17b0*/  STL [R1+0x40], R24 ;  /* 0x0000401801007387 */ /* 0x0003e40000100800 */
[----:B------:R-:W-:Y:S02]  /*17c0*/  IMAD R7, R116, UR9, R9 ;  /* 0x0000000974077c24 */ /* 0x000fe4000f8e0209 */
[----:B------:R1:W-:Y:S04]  /*17d0*/  STL [R1+0x48], R22 ;  /* 0x0000481601007387 */ /* 0x0003e80000100800 */
[----:B------:R1:W-:Y:S04]  /*17e0*/  STL [R1+0x70], R18 ;  /* 0x0000701201007387 */ /* 0x0003e80000100800 */
[----:B------:R1:W-:Y:S04]  /*17f0*/  STL.64 [R1+0x68], R204 ;  /* 0x000068cc01007387 */ /* 0x0003e80000100a00 */
        /* <DEDUP_REMOVED lines=19> */
.L_x_608:
[----:B------:R2:W-:Y:S02]  /*1930*/  STS.128 [R215], RZ ;  /* 0x000000ffd7007388 */ /* 0x0005e40000000c00 */
.L_x_607:
[----:B------:R-:W-:Y:S05]  /*1940*/  BSYNC.RECONVERGENT B0 ;  /* 0x0000000000007941 */ /* 0x000fea0003800200 */
.L_x_606:
[----:B------:R-:W-:Y:S01]  /*1950*/  VIADD R0, R76, 0x7f ;  /* 0x0000007f4c007836 */ /* 0x000fe20000000000 */
[----:B------:R-:W-:Y:S01]  /*1960*/  BSSY.RECONVERGENT B0, `(.L_x_609) ;  /* 0x0000028000007945 */ /* 0x000fe20003800200 */
[C---:B------:R-:W-:Y:S02]  /*1970*/  VIADD R13, R204.reuse, 0x20 ;  /* 0x00000020cc0d7836 */ /* 0x040fe40000000000 */
[C---:B------:R-:W-:Y:S01]  /*1980*/  VIADD R17, R204.reuse, 0x40 ;  /* 0x00000040cc117836 */ /* 0x040fe20000000000 */
[----:B------:R-:W-:Y:S01]  /*1990*/  SHF.R.S32.HI R2, RZ, 0x1f, R0 ;  /* 0x0000001fff027819 */ /* 0x000fe20000011400 */
[----:B------:R-:W-:Y:S01]  /*19a0*/  VIADD R16, R204, 0x60 ;  /* 0x00000060cc107836 */ /* 0x000fe20000000000 */
[----:B------:R-:W-:Y:S02]  /*19b0*/  ISETP.GE.AND P0, PT, R13, R18, PT ;  /* 0x000000120d00720c */ /* 0x000fe40003f06270 */
[----:B------:R-:W-:Y:S01]  /*19c0*/  LEA.HI R3, R2, R0, RZ, 0x7 ;  /* 0x0000000002037211 */ /* 0x000fe200078f38ff */
[C---:B------:R-:W-:Y:S01]  /*19d0*/  IMAD.SHL.U32 R2, R78.reuse, 0x80, RZ ;  /* 0x000000804e027824 */ /* 0x040fe200078e00ff */
[----:B------:R-:W-:-:S02]  /*19e0*/  SHF.L.U64.HI R0, R78, 0x7, R79 ;  /* 0x000000074e007819 */ /* 0x000fc4000001024f */
[----:B------:R-:W-:Y:S01]  /*19f0*/  LEA.HI.SX32 R77, R3, 0xffffffff, 0x19 ;  /* 0xffffffff034d7811 */ /* 0x000fe200078fcaff */
[----:B------:R4:W-:Y:S01]  /*1a00*/  STL [R1], R3 ;  /* 0x0000000301007387 */ /* 0x0009e20000100800 */
[-C--:B------:R-:W-:Y:S02]  /*1a10*/  ISETP.GE.AND P2, PT, R17, R18.reuse, PT ;  /* 0x000000121100720c */ /* 0x080fe40003f46270 */
[----:B------:R-:W-:Y:S01]  /*1a20*/  SHF.R.S32.HI R19, RZ, 0x1f, R77 ;  /* 0x0000001fff137819 */ /* 0x000fe2000001144d */
[----:B------:R-:W-:Y:S01]  /*1a30*/  IMAD R12, R77, -0x80, R76 ;  /* 0xffffff804d0c7824 */ /* 0x000fe200078e024c */
[----:B------:R-:W-:Y:S01]  /*1a40*/  ISETP.GE.AND P1, PT, R16, R18, PT ;  /* 0x000000121000720c */ /* 0x000fe20003f26270 */
[-C--:B------:R-:W-:Y:S02]  /*1a50*/  IMAD R0, R0, R77.reuse, RZ ;  /* 0x0000004d00007224 */ /* 0x080fe400078e02ff */
[----:B------:R-:W-:Y:S01]  /*1a60*/  IMAD.WIDE.U32 R10, R2, R77, RZ ;  /* 0x0000004d020a7225 */ /* 0x000fe200078e00ff */
[----:B------:R-:W-:-:S03]  /*1a70*/  ISETP.GE.AND P3, PT, R204, R12, PT ;  /* 0x0000000ccc00720c */ /* 0x000fc60003f66270 */
[----:B-1----:R-:W-:Y:S01]  /*1a80*/  IMAD R18, R19, R2, R0 ;  /* 0x0000000213127224 */ /* 0x002fe200078e0200 */
[----:B------:R-:W-:Y:S09]  /*1a90*/  @P0 BRA `(.L_x_610) ;  /* 0x0000000000500947 */ /* 0x000ff20003800000 */
[----:B------:R-:W1:Y:S02]  /*1aa0*/  LDCU UR5, c[0x0][0x440] ;  /* 0x00008800ff0577ac */ /* 0x000e640008000800 */
[----:B-1----:R-:W-:-:S13]  /*1ab0*/  ISETP.GE.AND P0, PT, R239, UR5, PT ;  /* 0x00000005ef007c0c */ /* 0x002fda000bf06270 */
[----:B------:R1:W-:Y:S01]  /*1ac0*/  @P0 STS.128 [R215+0x800], RZ ;  /* 0x000800ffd7000388 */ /* 0x0003e20000000c00 */
[----:B------:R-:W-:Y:S05]  /*1ad0*/  @P0 BRA `(.L_x_610) ;  /* 0x0000000000400947 */ /* 0x000fea0003800000 */
[----:B------:R-:W5:Y:S01]  /*1ae0*/  LDCU.64 UR8, c[0x0][0x3b0] ;  /* 0x00007600ff0877ac */ /* 0x000f620008000a00 */
[----:B---3--:R-:W-:Y:S01]  /*1af0*/  IADD3 R4, P0, PT, R26, 0x20, RZ ;  /* 0x000000201a047810 */ /* 0x008fe20007f1e0ff */
[----:B------:R-:W-:Y:S01]  /*1b00*/  IMAD.MOV.U32 R2, RZ, RZ, R8 ;  /* 0x000000ffff027224 */ /* 0x000fe200078e0008 */
[----:B----4-:R-:W-:Y:S01]  /*1b10*/  MOV R3, R7 ;  /* 0x0000000700037202 */ /* 0x010fe20000000f00 */
        /* <DEDUP_REMOVED lines=12> */
.L_x_610:
[----:B------:R-:W-:Y:S05]  /*1be0*/  BSYNC.RECONVERGENT B0 ;  /* 0x0000000000007941 */ /* 0x000fea0003800200 */
.L_x_609:
        /* <DEDUP_REMOVED lines=22> */
.L_x_612:
[----:B------:R-:W-:Y:S05]  /*1d50*/  BSYNC.RECONVERGENT B0 ;  /* 0x0000000000007941 */ /* 0x000fea0003800200 */
.L_x_611:
        /* <DEDUP_REMOVED lines=9> */
[----:B----4-:R-:W-:Y:S01]  /*1df0*/  MOV R3, R7 ;  /* 0x0000000700037202 */ /* 0x010fe20000000f00 */
[----:B------:R-:W4:Y:S02]  /*1e00*/  LDCU.64 UR6, c[0x0][0x380] ;  /* 0x00007000ff0677ac */ /* 0x000f240008000a00 */
[----:B------:R-:W-:-:S04]  /*1e10*/  IMAD.X R0, RZ, RZ, R27, P0 ;  /* 0x000000ffff007224 */ /* 0x000fc800000e061b */
[----:B-----5:R-:W-:Y:S02]  /*1e20*/  IMAD R0, R0, UR8, RZ ;  /* 0x0000000800007c24 */ /* 0x020fe4000f8e02ff */
[----:B---3--:R-:W-:-:S04]  /*1e30*/  IMAD.WIDE.U32 R4, R6, UR8, R2 ;  /* 0x0000000806047c25 */ /* 0x008fc8000f8e0002 */
        /* <DEDUP_REMOVED lines=8> */
.L_x_614:
[----:B------:R-:W-:Y:S05]  /*1ec0*/  BSYNC.RECONVERGENT B0 ;  /* 0x0000000000007941 */ /* 0x000fea0003800200 */
.L_x_613:
[----:B------:R-:W-:Y:S01]  /*1ed0*/  BSSY.RECONVERGENT B0, `(.L_x_615) ;  /* 0x000000e000007945 */ /* 0x000fe20003800200 */
[----:B---3--:R-:W-:-:S03]  /*1ee0*/  IADD3 R5, PT, PT, R11, R18, RZ ;  /* 0x000000120b057210 */ /* 0x008fc60007ffe0ff */
[----:B------:R-:W-:Y:S05]  /*1ef0*/  @P3 BRA `(.L_x_616) ;  /* 0x00000000002c3947 */ /* 0x000fea0003800000 */
[----:B------:R-:W3:Y:S02]  /*1f00*/  LDCU UR5, c[0x0][0x440] ;  /* 0x00008800ff0577ac */ /* 0x000ee40008000800 */
[----:B---3--:R-:W-:-:S13]  /*1f10*/  ISETP.GE.AND P0, PT, R239, UR5, PT ;  /* 0x00000005ef007c0c */ /* 0x008fda000bf06270 */
[----:B------:R-:W-:Y:S05]  /*1f20*/  @P0 BRA `(.L_x_617) ;  /* 0x00000000001c0947 */ /* 0x000fea0003800000 */
[----:B------:R-:W-:-:S04]  /*1f30*/  LEA R2, P0, R10, R25, 0x1 ;  /* 0x000000190a027211 */ /* 0x000fc800078008ff */
[----:B----4-:R-:W-:-:S05]  /*1f40*/  LEA.HI.X R3, R10, R24, R5, 0x1, P0 ;  /* 0x000000180a037211 */ /* 0x010fca00000f0c05 */
[----:B------:R-:W-:Y:S01]  /*1f50*/  @!PT LDS RZ, [RZ] ;  /* 0x00000000fffff984 */ /* 0x000fe20000000800 */
[----:B------:R-:W-:Y:S01]  /*1f60*/  @!PT LDS RZ, [RZ] ;  /* 0x00000000fffff984 */ /* 0x000fe20000000800 */
[----:B------:R-:W-:Y:S01]  /*1f70*/  @!PT LDS RZ, [RZ] ;  /* 0x00000000fffff984 */ /* 0x000fe20000000800 */
[----:B------:R3:W-:Y:S01]  /*1f80*/  LDGSTS.E.BYPASS.LTC128B.128 [R215+0x2000], desc[UR14][R2.64] ;  /* 0x0200000002d77fae */ /* 0x0007e2000b981a0e */
[----:B------:R-:W-:Y:S05]  /*1f90*/  BRA `(.L_x_616) ;  /* 0x0000000000047947 */ /* 0x000fea0003800000 */
.L_x_617:
[----:B------:R3:W-:Y:S02]  /*1fa0*/  STS.128 [R215+0x2000], RZ ;  /* 0x002000ffd7007388 */ /* 0x0007e40000000c00 */
.L_x_616:
[----:B------:R-:W-:Y:S05]  /*1fb0*/  BSYNC.RECONVERGENT B0 ;  /* 0x0000000000007941 */ /* 0x000fea0003800200 */
.L_x_615:
        /* <DEDUP_REMOVED lines=9> */
[----:B---34-:R-:W-:-:S04]  /*2050*/  IMAD.WIDE.U32 R2, R78, 0x20, RZ ;  /* 0x000000204e027825 */ /* 0x018fc800078e00ff */
        /* <DEDUP_REMOVED lines=9> */
.L_x_619:
[----:B------:R-:W-:Y:S05]  /*20f0*/  BSYNC.RECONVERGENT B0 ;  /* 0x0000000000007941 */ /* 0x000fea0003800200 */
.L_x_618:
[----:B------:R-:W-:Y:S04]  /*2100*/  BSSY.RECONVERGENT B0, `(.L_x_620) ;  /* 0x000000e000007945 */ /* 0x000fe80003800200 */
[----:B------:R-:W-:Y:S05]  /*2110*/  @P2 BRA `(.L_x_621) ;  /* 0x0000000000302947 */ /* 0x000fea0003800000 */
[----:B------:R-:W5:Y:S02]  /*2120*/  LDCU UR5, c[0x0][0x440] ;  /* 0x00008800ff0577ac */ /* 0x000f640008000800 */
[----:B-----5:R-:W-:-:S13]  /*2130*/  ISETP.GE.AND P0, PT, R239, UR5, PT ;  /* 0x00000005ef007c0c */ /* 0x020fda000bf06270 */
[----:B------:R1:W-:Y:S01]  /*2140*/  @P0 STS.128 [R215+0x3000], RZ ;  /* 0x003000ffd7000388 */ /* 0x0003e20000000c00 */
[----:B------:R-:W-:Y:S05]  /*2150*/  @P0 BRA `(.L_x_621) ;  /* 0x0000000000200947 */ /* 0x000fea0003800000 */
[----:B------:R-:W-:-:S04]  /*2160*/  LEA R0, P0, R78, R10, 0x6 ;  /* 0x0000000a4e007211 */ /* 0x000fc800078030ff */
[----:B---34-:R-:W-:Y:S02]  /*2170*/  LEA.HI.X R3, R78, R5, R79, 0x6, P0 ;  /* 0x000000054e037211 */ /* 0x018fe400000f344f */
[----:B------:R-:W-:-:S04]  /*2180*/  LEA R2, P0, R0, R25, 0x1 ;  /* 0x0000001900027211 */ /* 0x000fc800078008ff */
[----:B------:R-:W-:-:S05]  /*2190*/  LEA.HI.X R3, R0, R24, R3, 0x1, P0 ;  /* 0x0000001800037211 */ /* 0x000fca00000f0c03 */
[----:B------:R-:W-:Y:S01]  /*21a0*/  @!PT LDS RZ, [RZ] ;  /* 0x00000000fffff984 */ /* 0x000fe20000000800 */
[----:B------:R-:W-:Y:S01]  /*21b0*/  @!PT LDS RZ, [RZ] ;  /* 0x00000000fffff984 */ /* 0x000fe20000000800 */
[----:B------:R-:W-:Y:S01]  /*21c0*/  @!PT LDS RZ, [RZ] ;  /* 0x00000000fffff984 */ /* 0x000fe20000000800 */
[----:B------:R3:W-:Y:S04]  /*21d0*/  LDGSTS.E.BYPASS.LTC128B.128 [R215+0x3000], desc[UR14][R2.64] ;  /* 0x0300000002d77fae */ /* 0x0007e8000b981a0e */
.L_x_621:
[----:B------:R-:W-:Y:S05]  /*21e0*/  BSYNC.RECONVERGENT B0 ;  /* 0x0000000000007941 */ /* 0x000fea0003800200 */
.L_x_620:
        /* <DEDUP_REMOVED lines=8> */
[----:B---34-:R-:W-:-:S05]  /*2270*/  IMAD.WIDE.U32 R2, R78, 0x60, R4 ;  /* 0x000000604e027825 */ /* 0x018fca00078e0004 */
[----:B------:R-:W-:Y:S02]  /*2280*/  IADD3 R0, PT, PT, R3, R0, RZ ;  /* 0x0000000003007210 */ /* 0x000fe40007ffe0ff */
[----:B------:R-:W-:-:S04]  /*2290*/  LEA R4, P0, R2, R25, 0x1 ;  /* 0x0000001902047211 */ /* 0x000fc800078008ff */
[----:B------:R-:W-:-:S05]  /*22a0*/  LEA.HI.X R5, R2, R24, R0, 0x1, P0 ;  /* 0x0000001802057211 */ /* 0x000fca00000f0c00 */
[----:B------:R-:W-:Y:S01]  /*22b0*/  @!PT LDS RZ, [RZ] ;  /* 0x00000000fffff984 */ /* 0x000fe20000000800 */
[----:B------:R-:W-:Y:S01]  /*22c0*/  @!PT LDS RZ, [RZ] ;  /* 0x00000000fffff984 */ /* 0x000fe20000000800 */
[----:B------:R-:W-:Y:S01]  /*22d0*/  @!PT LDS RZ, [RZ] ;  /* 0x00000000fffff984 */ /* 0x000fe20000000800 */
[----:B------:R3:W-:Y:S04]  /*22e0*/  LDGSTS.E.BYPASS.LTC128B.128 [R215+0x3800], desc[UR14][R4.64] ;  /* 0x0380000004d77fae */ /* 0x0007e8000b981a0e */
.L_x_623:
[----:B------:R-:W-:Y:S05]  /*22f0*/  BSYNC.RECONVERGENT B0 ;  /* 0x0000000000007941 */ /* 0x000fea0003800200 */
.L_x_622:
[----:B------:R-:W5:Y:S01]  /*2300*/  LDCU.64 UR6, c[0x0][0x538] ;  /* 0x0000a700ff0677ac */ /* 0x000f620008000a00 */
[----:B------:R-:W0:Y:S01]  /*2310*/  LDGDEPBAR ;  /* 0x00000000000079af */ /* 0x000e220000000000 */
[----:B-----5:R-:W-:-:S04]  /*2320*/  ISETP.NE.U32.AND P1, PT, RZ, UR6, PT ;  /* 0x00000006ff007c0c */ /* 0x020fc8000bf25070 */
[----:B------:R-:W-:Y:S01]  /*2330*/  ISETP.NE.AND.EX P1, PT, RZ, UR7, PT, P1 ;  /* 0x00000007ff007c0c */ /* 0x000fe2000bf25310 */
[----:B------:R-:W-:Y:S01]  /*2340*/  BSSY.RECONVERGENT B0, `(.L_x_624) ;  /* 0x0000022000007945 */ /* 0x000fe20003800200 */
[----:B------:R-:W-:-:S11]  /*2350*/  DEPBAR.LE SB0, 0x0 ;  /* 0x000080000000791a */ /* 0x000fd60000000000 */
[----:B---3--:R-:W4:Y:S01]  /*2360*/  @P1 LDC.64 R4, c[0x0][0x540] ;  /* 0x00015000ff041b82 */ /* 0x008f220000000a00 */
[----:B------:R-:W-:-:S07]  /*2370*/  @P1 MOV R117, RZ ;  /* 0x000000ff00751202 */ /* 0x000fce0000000f00 */
[----:B------:R-:W3:Y:S01]  /*2380*/  @P1 LDC R0, c[0x0][0x458] ;  /* 0x00011600ff001b82 */ /* 0x000ee20000000800 */
[----:B----4-:R-:W-:-:S04]  /*2390*/  @P1 IMAD.WIDE.U32 R2, R234, R4, R116 ;  /* 0x00000004ea021225 */ /* 0x010fc800078e0074 */
[----:B------:R-:W-:Y:S01]  /*23a0*/  @P1 IMAD R5, R234, R5, R3 ;  /* 0x00000005ea051224 */ /* 0x000fe200078e0203 */
[----:B------:R-:W-:-:S04]  /*23b0*/  @P1 LEA R4, P0, R2, UR6, 0x2 ;  /* 0x0000000602041c11 */ /* 0x000fc8000f8010ff */
[----:B------:R-:W-:-:S05]  /*23c0*/  @P1 LEA.HI.X R5, R2, UR7, R5, 0x2, P0 ;  /* 0x0000000702051c11 */ /* 0x000fca00080f1405 */
[----:B------:R4:W5:Y:S01]  /*23d0*/  @P1 LDG.E R6, desc[UR14][R4.64] ;  /* 0x0000000e04061981 */ /* 0x000962000c1e1900 */
[----:B---3--:R3:W5:Y:S01]  /*23e0*/  @P1 MUFU.RCP R2, R0 ;  /* 0x0000000000021308 */ /* 0x0087620000001000 */
[----:B------:R-:W-:Y:S02]  /*23f0*/  MOV R3, RZ ;  /* 0x000000ff00037202 */ /* 0x000fe40000000f00 */
[----:B---3--:R-:W-:-:S05]  /*2400*/  SHF.L.U64.HI R0, R14, 0x7, R15 ;  /* 0x000000070e007819 */ /* 0x008fca000001020f */
[----:B------:R-:W-:Y:S01]  /*2410*/  IMAD R0, R0, R77, RZ ;  /* 0x0000004d00007224 */ /* 0x000fe200078e02ff */
[----:B----4-:R-:W-:-:S05]  /*2420*/  SHF.L.U32 R4, R14, 0x7, RZ ;  /* 0x000000070e047819 */ /* 0x010fca00000006ff */
[----:B------:R-:W-:Y:S02]  /*2430*/  IMAD R0, R19, R4, R0 ;  /* 0x0000000413007224 */ /* 0x000fe400078e0200 */
[----:B------:R-:W-:-:S05]  /*2440*/  IMAD.WIDE.U32 R4, R4, R77, RZ ;  /* 0x0000004d04047225 */ /* 0x000fca00078e00ff */
[----:B------:R-:W-:Y:S01]  /*2450*/  IADD3 R7, PT, PT, R5, R0, RZ ;  /* 0x0000000005077210 */ /* 0x000fe20007ffe0ff */
        /* <DEDUP_REMOVED lines=13> */
.L_x_626:
[----:B------:R4:W-:Y:S01]  /*2530*/  STS.128 [R215+0x4000], RZ ;  /* 0x004000ffd7007388 */ /* 0x0009e20000000c00 */
[----:B------:R-:W-:Y:S05]  /*2540*/  BRA `(.L_x_627) ;  /* 0x0000000000047947 */ /* 0x000fea0003800000 */
.L_x_625:
[----:B------:R3:W-:Y:S02]  /*2550*/  STS.128 [R215+0x4000], RZ ;  /* 0x004000ffd7007388 */ /* 0x0007e40000000c00 */
.L_x_627:
[----:B------:R-:W-:Y:S05]  /*2560*/  BSYNC.RECONVERGENT B0 ;  /* 0x0000000000007941 */ /* 0x000fea0003800200 */
.L_x_624:
        /* <DEDUP_REMOVED lines=27> */
.L_x_629:
[----:B------:R-:W-:Y:S05]  /*2720*/  BSYNC.RECONVERGENT B0 ;  /* 0x0000000000007941 */ /* 0x000fea0003800200 */
.L_x_628:
        /* <DEDUP_REMOVED lines=17> */
.L_x_631:
[----:B------:R-:W-:Y:S05]  /*2840*/  BSYNC.RECONVERGENT B0 ;  /* 0x0000000000007941 */ /* 0x000fea0003800200 */
.L_x_630:
        /* <DEDUP_REMOVED lines=17> */
.L_x_633:
[----:B------:R-:W-:Y:S05]  /*2960*/  BSYNC.RECONVERGENT B0 ;  /* 0x0000000000007941 */ /* 0x000fea0003800200 */
.L_x_632:
[----:B------:R-:W-:Y:S01]  /*2970*/  LDSM.16.M88.4 R12, [R211] ;  /* 0x00000000d30c783b */ /* 0x000fe20000000200 */
        /* <DEDUP_REMOVED lines=10> */
[----:B------:R-:W-:Y:S04]  /*2a20*/  LDSM.16.M88.4 R60, [R0+0x3400] ;  /* 0x00340000003c783b */ /* 0x000fe80000000200 */
[----:B------:R-:W4:Y:S04]  /*2a30*/  LDSM.16.M88.4 R28, [R209+0x2800] ;  /* 0x00280000d11c783b */ /* 0x000f280000000200 */
[----:B------:R-:W4:Y:S04]  /*2a40*/  LDSM.16.M88.4 R24, [R209+0x2c00] ;  /* 0x002c0000d118783b */ /* 0x000f280000000200 */
[----:B------:R-:W-:Y:S04]  /*2a50*/  LDSM.16.M88.4 R20, [R209+0x3000] ;  /* 0x00300000d114783b */ /* 0x000fe80000000200 */
[----:B------:R-:W-:Y:S04]  /*2a60*/  LDSM.16.M88.4 R36, [R209+0x3800] ;  /* 0x00380000d124783b */ /* 0x000fe80000000200 */
[----:B------:R-:W-:Y:S01]  /*2a70*/  LDSM.16.M88.4 R64, [R209+0x3c00] ;  /* 0x003c0000d140783b */ /* 0x000fe20000000200 */
[-C--:B-1----:R-:W-:Y:S03]  /*2a80*/  HMMA.16816.F32 R176, R12, R4.reuse, RZ ;  /* 0x000000040cb0723c */ /* 0x082fe600000018ff */
[----:B------:R-:W-:Y:S04]  /*2a90*/  LDSM.16.M88.4 R180, [R0+0x3c00] ;  /* 0x003c000000b4783b */ /* 0x000fe80000000200 */
[----:B------:R-:W-:Y:S01]  /*2aa0*/  LDSM.16.M88.4 R68, [R2] ;  /* 0x000000000244783b */ /* 0x000fe20000000200 */
        /* <DEDUP_REMOVED lines=10> */
[----:B------:R2:W5:Y:S04]  /*2b50*/  LDSM.16.M88.4 R56, [R0+0x2c00] ;  /* 0x002c00000038783b */ /* 0x0005680000000200 */
[----:B------:R-:W0:Y:S01]  /*2b60*/  LDGDEPBAR ;  /* 0x00000000000079af */ /* 0x000e220000000000 */
[C---:B---3--:R-:W-:Y:S08]  /*2b70*/  HMMA.16816.F32 R160, R8.reuse, R32, RZ ;  /* 0x0000002008a0723c */ /* 0x048ff000000018ff */
[C---:B----4-:R-:W-:Y:S08]  /*2b80*/  HMMA.16816.F32 R152, R8.reuse, R28, RZ ;  /* 0x0000001c0898723c */ /* 0x050ff000000018ff */
[----:B------:R-:W-:Y:S01]  /*2b90*/  HMMA.16816.F32 R144, R8, R24, RZ ;  /* 0x000000180890723c */ /* 0x000fe200000018ff */
[----:B--2---:R-:W-:-:S04]  /*2ba0*/  LOP3.LUT R0, R204, 0x7, RZ, 0xc0, !PT ;  /* 0x00000007cc007812 */ /* 0x004fc800078ec0ff */
[----:B------:R-:W-:Y:S01]  /*2bb0*/  IADD3 R252, PT, PT, R0, R252, R187 ;  /* 0x000000fc00fc7210 */ /* 0x000fe20007ffe0bb */
[----:B------:R-:W-:-:S04]  /*2bc0*/  DEPBAR.LE SB0, 0x0 ;  /* 0x000080000000791a */ /* 0x000fc80000000000 */
[----:B-1----:R-:W-:Y:S01]  /*2bd0*/  HMMA.16816.F32 R196, R4, R60, R136 ;  /* 0x0000003c04c4723c */ /* 0x002fe20000001888 */
[----:B------:R-:W1:Y:S07]  /*2be0*/  S2R R137, SR_TID.X ;  /* 0x0000000000897919 */ /* 0x000e6e0000002100 */
[C---:B------:R-:W-:Y:S08]  /*2bf0*/  HMMA.16816.F32 R140, R8.reuse, R20, RZ ;  /* 0x00000014088c723c */ /* 0x040ff000000018ff */
[C---:B------:R-:W-:Y:S08]  /*2c00*/  HMMA.16816.F32 R132, R8.reuse, R36, RZ ;  /* 0x000000240884723c */ /* 0x040ff000000018ff */
[C---:B------:R-:W-:Y:S08]  /*2c10*/  HMMA.16816.F32 R128, R8.reuse, R64, RZ ;  /* 0x000000400880723c */ /* 0x040ff000000018ff */
[----:B------:R-:W-:Y:S01]  /*2c20*/  HMMA.16816.F32 R156, R8, R34, RZ ;  /* 0x00000022089c723c */ /* 0x000fe200000018ff */
[----:B-1----:R-:W-:-:S05]  /*2c30*/  IMAD.SHL.U32 R2, R137, 0x2, RZ ;  /* 0x0000000289027824 */ /* 0x002fca00078e00ff */
[----:B------:R-:W-:Y:S02]  /*2c40*/  LOP3.LUT R2, R2, 0x6, RZ, 0xc0, !PT ;  /* 0x0000000602027812 */ /* 0x000fe400078ec0ff */
        /* <DEDUP_REMOVED lines=17> */
[----:B------:R-:W-:Y:S01]  /*2d60*/  HMMA.16816.F32 R216, R68, R180, R8 ;  /* 0x000000b444d8723c */ /* 0x000fe20000001808 */
[----:B------:R-:W-:-:S04]  /*2d70*/  IMAD R11, R77, 0x80, R2 ;  /* 0x000000804d0b7824 */ /* 0x000fc800078e0202 */
[C---:B------:R-:W-:Y:S01]  /*2d80*/  VIADD R9, R11.reuse, 0x1 ;  /* 0x000000010b097836 */ /* 0x040fe20000000000 */
[CC--:B------:R-:W-:Y:S01]  /*2d90*/  ISETP.GE.AND P4, PT, R11.reuse, R76.reuse, PT ;  /* 0x0000004c0b00720c */ /* 0x0c0fe20003f86270 */
[----:B------:R-:W-:Y:S01]  /*2da0*/  VIADD R10, R11, 0x9 ;  /* 0x000000090b0a7836 */ /* 0x000fe20000000000 */
[----:B------:R-:W-:Y:S02]  /*2db0*/  HMMA.16816.F32 R16, R12, R36, RZ ;  /* 0x000000240c10723c */ /* 0x000fe400000018ff */
[-C--:B------:R-:W-:Y:S02]  /*2dc0*/  ISETP.GE.AND P3, PT, R9, R76.reuse, PT ;  /* 0x0000004c0900720c */ /* 0x080fe40003f66270 */
[----:B------:R-:W-:-:S04]  /*2dd0*/  ISETP.GE.AND P1, PT, R10, R76, PT ;  /* 0x0000004c0a00720c */ /* 0x000fc80003f26270 */
[C---:B------:R-:W-:Y:S08]  /*2de0*/  HMMA.16816.F32 R248, R4.reuse, R180, R128 ;  /* 0x000000b404f8723c */ /* 0x040ff00000001880 */
[----:B------:R-:W-:Y:S08]  /*2df0*/  HMMA.16816.F32 R128, R4, R54, R120 ;  /* 0x000000360480723c */ /* 0x000ff00000001878 */
[C---:B------:R-:W-:Y:S08]  /*2e00*/  HMMA.16816.F32 R36, R12.reuse, R38, RZ ;  /* 0x000000260c24723c */ /* 0x040ff000000018ff */
[----:B------:R-:W-:Y:S01]  /*2e10*/  HMMA.16816.F32 R240, R12, R66, RZ ;  /* 0x000000420cf0723c */ /* 0x000fe200000018ff */
[----:B------:R-:W-:-:S05]  /*2e20*/  VIADD R12, R11, 0x8 ;  /* 0x000000080b0c7836 */ /* 0x000fca0000000000 */
[----:B------:R-:W-:Y:S02]  /*2e30*/  ISETP.GE.AND P2, PT, R12, R76, PT ;  /* 0x0000004c0c00720c */ /* 0x000fe40003f46270 */
[----:B------:R-:W-:Y:S01]  /*2e40*/  HMMA.16816.F32 R120, R68, R60, R20 ;  /* 0x0000003c4478723c */ /* 0x000fe20000001814 */
[----:B------:R-:W-:Y:S01]  /*2e50*/  IADD3 R21, PT, PT, R76, R252, -R185 ;  /* 0x000000fc4c157210 */ /* 0x000fe20007ffe8b9 */
[----:B------:R-:W-:-:S04]  /*2e60*/  VIADD R22, R11, 0x11 ;  /* 0x000000110b167836 */ /* 0x000fc80000000000 */
[C---:B------:R-:W-:Y:S01]  /*2e70*/  IMAD.IADD R2, R21.reuse, 0x1, -R9 ;  /* 0x0000000115027824 */ /* 0x040fe200078e0a09 */
[----:B------:R-:W-:Y:S01]  /*2e80*/  ISETP.GE.AND P6, PT, R22, R76, PT ;  /* 0x0000004c1600720c */ /* 0x000fe20003fc6270 */
[----:B------:R-:W-:Y:S01]  /*2e90*/  HMMA.16816.F32 R168, R4, R48, R168 ;  /* 0x0000003004a8723c */ /* 0x000fe200000018a8 */
[----:B------:R-:W-:Y:S02]  /*2ea0*/  IMAD.IADD R0, R21, 0x1, -R11 ;  /* 0x0000000115007824 */ /* 0x000fe400078e0a0b */
[----:B------:R-:W-:-:S03]  /*2eb0*/  IABS R2, R2 ;  /* 0x0000000200027213 */ /* 0x000fc60000000000 */
[----:B------:R-:W-:Y:S02]  /*2ec0*/  IABS R0, R0 ;  /* 0x0000000000007213 */ /* 0x000fe40000000000 */
[----:B------:R-:W-:Y:S01]  /*2ed0*/  HMMA.16816.F32 R164, R4, R50, R164 ;  /* 0x0000003204a4723c */ /* 0x000fe200000018a4 */
[----:B------:R-:W-:Y:S02]  /*2ee0*/  I2FP.F32.S32 R2, R2 ;  /* 0x0000000200027245 */ /* 0x000fe40000201400 */
[----:B------:R-:W-:-:S05]  /*2ef0*/  I2FP.F32.S32 R0, R0 ;  /* 0x0000000000007245 */ /* 0x000fca0000201400 */
[----:B------:R-:W-:Y:S08]  /*2f00*/  HMMA.16816.F32 R64, R68, R48, R176 ;  /* 0x000000304440723c */ /* 0x000ff000000018b0 */
[----:B------:R-:W-:Y:S08]  /*2f10*/  HMMA.16816.F32 R140, R4, R52, R140 ;  /* 0x00000034048c723c */ /* 0x000ff0000000188c */
[----:B------:R-:W-:Y:S08]  /*2f20*/  HMMA.16816.F32 R48, R68, R50, R172 ;  /* 0x000000324430723c */ /* 0x000ff000000018ac */
[----:B------:R-:W-:Y:S08]  /*2f30*/  HMMA.16816.F32 R228, R4, R74, R108 ;  /* 0x0000004a04e4723c */ /* 0x000ff0000000186c */
[----:B------:R-:W-:Y:S01]  /*2f40*/  HMMA.16816.F32 R176, R68, R72, R16 ;  /* 0x0000004844b0723c */ /* 0x000fe20000001810 */
[----:B------:R-:W-:-:S02]  /*2f50*/  VIADD R19, R11, 0x10 ;  /* 0x000000100b137836 */ /* 0x000fc40000000000 */
[-C--:B------:R-:W-:Y:S01]  /*2f60*/  FFMA.FTZ R60, R0, -R3.reuse, R50 ;  /* 0x80000003003c7223 */ /* 0x080fe20000010032 */
[----:B------:R-:W-:Y:S02]  /*2f70*/  VIADD R50, R11, 0x50 ;  /* 0x000000500b327836 */ /* 0x000fe40000000000 */
[----:B------:R-:W-:Y:S02]  /*2f80*/  ISETP.GE.AND P0, PT, R19, R76, PT ;  /* 0x0000004c1300720c */ /* 0x000fe40003f06270 */
[----:B------:R-:W-:Y:S01]  /*2f90*/  HMMA.16816.F32 R108, R68, R52, R32 ;  /* 0x00000034446c723c */ /* 0x000fe20000001820 */
[----:B------:R-:W-:Y:S01]  /*2fa0*/  FFMA.FTZ R33, R2, -R3, R65 ;  /* 0x8000000302217223 */ /* 0x000fe20000010041 */
[----:B------:R-:W-:Y:S02]  /*2fb0*/  IMAD.IADD R2, R21, 0x1, -R12 ;  /* 0x0000000115027824 */ /* 0x000fe400078e0a0c */
[C---:B------:R-:W-:Y:S02]  /*2fc0*/  VIADD R32, R11.reuse, 0x21 ;  /* 0x000000210b207836 */ /* 0x040fe40000000000 */
[----:B------:R-:W-:-:S02]  /*2fd0*/  VIADD R35, R11, 0x28 ;  /* 0x000000280b237836 */ /* 0x000fc40000000000 */
[----:B------:R-:W-:Y:S01]  /*2fe0*/  HMMA.16816.F32 R220, R4, R72, R132 ;  /* 0x0000004804dc723c */ /* 0x000fe20000001884 */
[CC--:B------:R-:W-:Y:S01]  /*2ff0*/  FFMA.FTZ R132, R0.reuse, -R3.reuse, R140 ;  /* 0x8000000300847223 */ /* 0x0c0fe2000001008c */
[----:B------:R-:W-:Y:S01]  /*3000*/  FFMA.FTZ R135, R0, -R3, R130 ;  /* 0x8000000300877223 */ /* 0x000fe20000010082 */
[C---:B------:R-:W-:Y:S02]  /*3010*/  VIADD R53, R11.reuse, 0x40 ;  /* 0x000000400b357836 */ /* 0x040fe40000000000 */
[----:B------:R-:W-:-:S03]  /*3020*/  VIADD R52, R11, 0x58 ;  /* 0x000000580b347836 */ /* 0x000fc60000000000 */
[----:B------:R-:W-:Y:S01]  /*3030*/  HMMA.16816.F32 R204, R68, R74, R36 ;  /* 0x0000004a44cc723c */ /* 0x000fe20000001824 */
[----:B------:R-:W-:Y:S01]  /*3040*/  FFMA.FTZ R39, R0, -R3, R64 ;  /* 0x8000000300277223 */ /* 0x000fe20000010040 */
[----:B------:R-:W-:-:S06]  /*3050*/  IMAD.IADD R0, R21, 0x1, -R10 ;  /* 0x0000000115007824 */ /* 0x000fcc00078e0a0a */
[C---:B------:R-:W-:Y:S08]  /*3060*/  HMMA.16816.F32 R160, R4.reuse, R44, R160 ;  /* 0x0000002c04a0723c */ /* 0x040ff000000018a0 */
[C---:B-----5:R-:W-:Y:S08]  /*3070*/  HMMA.16816.F32 R152, R4.reuse, R40, R152 ;  /* 0x000000280498723c */ /* 0x060ff00000001898 */
[C---:B------:R-:W-:Y:S08]  /*3080*/  HMMA.16816.F32 R188, R4.reuse, R56, R144 ;  /* 0x0000003804bc723c */ /* 0x040ff00000001890 */
[C---:B------:R-:W-:Y:S08]  /*3090*/  HMMA.16816.F32 R156, R4.reuse, R46, R156 ;  /* 0x0000002e049c723c */ /* 0x040ff0000000189c */
[C---:B------:R-:W-:Y:S08]  /*30a0*/  HMMA.16816.F32 R148, R4.reuse, R42, R148 ;  /* 0x0000002a0494723c */ /* 0x040ff00000001894 */
[----:B------:R-:W-:Y:S01]  /*30b0*/  HMMA.16816.F32 R192, R4, R58, R124 ;  /* 0x0000003a04c0723c */ /* 0x000fe2000000187c */
[----:B------:R-:W-:-:S02]  /*30c0*/  FSEL R126, R39, -INF , !P4 ;  /* 0xff800000277e7808 */ /* 0x000fc40006000000 */
[----:B------:R-:W-:-:S05]  /*30d0*/  FSEL R125, R33, -INF , !P3 ;  /* 0xff800000217d7808 */ /* 0x000fca0005800000 */
[C---:B------:R-:W-:Y:S08]  /*30e0*/  HMMA.16816.F32 R200, R4.reuse, R62, R112 ;  /* 0x0000003e04c8723c */ /* 0x040ff00000001870 */
[----:B------:R-:W-:Y:S01]  /*30f0*/  HMMA.16816.F32 R244, R4, R182, R100 ;  /* 0x000000b604f4723c */ /* 0x000fe20000001864 */
[C---:B------:R-:W-:Y:S01]  /*3100*/  IMAD.IADD R5, R21.reuse, 0x1, -R19 ;  /* 0x0000000115057824 */ /* 0x040fe200078e0a13 */
[----:B------:R-:W-:Y:S01]  /*3110*/  IABS R4, R2 ;  /* 0x0000000200047213 */ /* 0x000fe20000000000 */
[----:B------:R-:W-:Y:S01]  /*3120*/  IMAD.IADD R6, R21, 0x1, -R22 ;  /* 0x0000000115067824 */ /* 0x000fe200078e0a16 */
[----:B------:R-:W-:-:S02]  /*3130*/  IABS R2, R0 ;  /* 0x0000000000027213 */ /* 0x000fc40000000000 */
[----:B------:R-:W-:Y:S01]  /*3140*/  IABS R0, R5 ;  /* 0x0000000500007213 */ /* 0x000fe20000000000 */
[----:B------:R-:W-:Y:S01]  /*3150*/  IMAD.MOV.U32 R5, RZ, RZ, R4 ;  /* 0x000000ffff057224 */ /* 0x000fe200078e0004 */
[C---:B------:R-:W-:Y:S01]  /*3160*/  HMMA.16816.F32 R96, R68.reuse, R44, R96 ;  /* 0x0000002c4460723c */ /* 0x040fe20000001860 */
[----:B------:R-:W-:Y:S01]  /*3170*/  IABS R6, R6 ;  /* 0x0000000600067213 */ /* 0x000fe20000000000 */
[----:B------:R-:W-:Y:S02]  /*3180*/  IMAD.MOV.U32 R4, RZ, RZ, R2 ;  /* 0x000000ffff047224 */ /* 0x000fe400078e0002 */
[----:B------:R-:W-:Y:S02]  /*3190*/  IMAD.MOV.U32 R2, RZ, RZ, R0 ;  /* 0x000000ffff027224 */ /* 0x000fe400078e0000 */
[----:B------:R-:W-:Y:S01]  /*31a0*/  IMAD.MOV.U32 R0, RZ, RZ, R6 ;  /* 0x000000ffff007224 */ /* 0x000fe200078e0006 */
[----:B------:R-:W-:Y:S01]  /*31b0*/  I2FP.F32.S32 R6, R5 ;  /* 0x0000000500067245 */ /* 0x000fe20000201400 */
[----:B------:R-:W-:Y:S01]  /*31c0*/  HMMA.16816.F32 R104, R68, R46, R104 ;  /* 0x0000002e4468723c */ /* 0x000fe20000001868 */
[----:B------:R-:W-:Y:S01]  /*31d0*/  I2FP.F32.S32 R5, R4 ;  /* 0x0000000400057245 */ /* 0x000fe20000201400 */
[C---:B------:R-:W-:Y:S01]  /*31e0*/  VIADD R44, R11.reuse, 0x30 ;  /* 0x000000300b2c7836 */ /* 0x040fe20000000000 */
[----:B------:R-:W-:Y:S01]  /*31f0*/  I2FP.F32.S32 R4, R2 ;  /* 0x0000000200047245 */ /* 0x000fe20000201400 */
[C---:B------:R-:W-:Y:S01]  /*3200*/  VIADD R45, R11.reuse, 0x31 ;  /* 0x000000310b2d7836 */ /* 0x040fe20000000000 */
[----:B------:R-:W-:Y:S01]  /*3210*/  I2FP.F32.S32 R2, R0 ;  /* 0x0000000000027245 */ /* 0x000fe20000201400 */
[----:B------:R-:W-:-:S02]  /*3220*/  VIADD R46, R11, 0x38 ;  /* 0x000000380b2e7836 */ /* 0x000fc40000000000 */
[C---:B------:R-:W-:Y:S01]  /*3230*/  HMMA.16816.F32 R112, R68.reuse, R62, R24 ;  /* 0x0000003e4470723c */ /* 0x040fe20000001818 */
[----:B------:R-:W-:Y:S02]  /*3240*/  VIADD R24, R11, 0x18 ;  /* 0x000000180b187836 */ /* 0x000fe40000000000 */
[-C--:B------:R-:W-:Y:S01]  /*3250*/  FFMA.FTZ R63, R2, -R3.reuse, R97 ;  /* 0x80000003023f7223 */ /* 0x080fe20000010061 */
[----:B------:R-:W-:Y:S01]  /*3260*/  FFMA.FTZ R61, R4, -R3, R96 ;  /* 0x80000003043d7223 */ /* 0x000fe20000010060 */
[----:B------:R-:W-:Y:S01]  /*3270*/  IMAD.IADD R7, R21, 0x1, -R24 ;  /* 0x0000000115077824 */ /* 0x000fe200078e0a18 */
[----:B------:R-:W-:Y:S01]  /*3280*/  ISETP.GE.AND P5, PT, R24, R76, PT ;  /* 0x0000004c1800720c */ /* 0x000fe20003fa6270 */
[C---:B------:R-:W-:Y:S01]  /*3290*/  VIADD R47, R11.reuse, 0x39 ;  /* 0x000000390b2f7836 */ /* 0x040fe20000000000 */
[C---:B------:R-:W-:Y:S01]  /*32a0*/  HMMA.16816.F32 R100, R68.reuse, R54, R28 ;  /* 0x000000364464723c */ /* 0x040fe2000000181c */
[C---:B------:R-:W-:Y:S01]  /*32b0*/  VIADD R29, R11.reuse, 0x19 ;  /* 0x000000190b1d7836 */ /* 0x040fe20000000000 */
[----:B------:R-:W-:Y:S01]  /*32c0*/  IABS R7, R7 ;  /* 0x0000000700077213 */ /* 0x000fe20000000000 */
[----:B------:R-:W-:Y:S01]  /*32d0*/  VIADD R30, R11, 0x20 ;  /* 0x000000200b1e7836 */ /* 0x000fe20000000000 */
[----:B------:R-:W-:Y:S01]  /*32e0*/  FSEL R138, R61, -INF , !P0 ;  /* 0xff8000003d8a7808 */ /* 0x000fe20004000000 */
[----:B------:R-:W-:Y:S01]  /*32f0*/  IMAD.IADD R2, R21, 0x1, -R29 ;  /* 0x0000000115027824 */ /* 0x000fe200078e0a1d */
[----:B------:R-:W-:Y:S01]  /*3300*/  I2FP.F32.S32 R0, R7 ;  /* 0x0000000700007245 */ /* 0x000fe20000201400 */
[----:B------:R-:W-:Y:S01]  /*3310*/  VIADD R55, R11, 0x48 ;  /* 0x000000480b377836 */ /* 0x000fe20000000000 */
[----:B------:R-:W-:Y:S01]  /*3320*/  HMMA.16816.F32 R84, R68, R58, R84 ;  /* 0x0000003a4454723c */ /* 0x000fe20000001854 */
[-C--:B------:R-:W-:Y:S01]  /*3330*/  FFMA.FTZ R58, R5, -R3.reuse, R49 ;  /* 0x80000003053a7223 */ /* 0x080fe20000010031 */
[-C--:B------:R-:W-:Y:S01]  /*3340*/  FFMA.FTZ R59, R6, -R3.reuse, R48 ;  /* 0x80000003063b7223 */ /* 0x080fe20000010030 */
[----:B------:R-:W-:Y:S01]  /*3350*/  FFMA.FTZ R62, R0, -R3, R104 ;  /* 0x80000003003e7223 */ /* 0x000fe20000010068 */
[C---:B------:R-:W-:Y:S01]  /*3360*/  IMAD.IADD R0, R21.reuse, 0x1, -R30 ;  /* 0x0000000115007824 */ /* 0x040fe200078e0a1e */
[----:B------:R-:W-:Y:S01]  /*3370*/  IABS R4, R2 ;  /* 0x0000000200047213 */ /* 0x000fe20000000000 */
[----:B------:R-:W-:-:S02]  /*3380*/  IMAD.IADD R5, R21, 0x1, -R32 ;  /* 0x0000000115057824 */ /* 0x000fc400078e0a20 */
[----:B------:R-:W-:Y:S01]  /*3390*/  IMAD.IADD R6, R21, 0x1, -R35 ;  /* 0x0000000115067824 */ /* 0x000fe200078e0a23 */
[C---:B------:R-:W-:Y:S01]  /*33a0*/  HMMA.16816.F32 R92, R68.reuse, R42, R92 ;  /* 0x0000002a445c723c */ /* 0x040fe2000000185c */
[----:B------:R-:W-:Y:S01]  /*33b0*/  IABS R2, R0 ;  /* 0x0000000000027213 */ /* 0x000fe20000000000 */
[C---:B------:R-:W-:Y:S01]  /*33c0*/  VIADD R48, R11.reuse, 0x41 ;  /* 0x000000410b307836 */ /* 0x040fe20000000000 */
[----:B------:R-:W-:Y:S01]  /*33d0*/  IABS R0, R5 ;  /* 0x0000000500007213 */ /* 0x000fe20000000000 */
[----:B------:R-:W-:Y:S01]  /*33e0*/  IMAD.MOV.U32 R5, RZ, RZ, R4 ;  /* 0x000000ffff057224 */ /* 0x000fe200078e0004 */
[----:B------:R-:W-:Y:S01]  /*33f0*/  IABS R6, R6 ;  /* 0x0000000600067213 */ /* 0x000fe20000000000 */
[----:B------:R-:W-:Y:S02]  /*3400*/  IMAD.MOV.U32 R4, RZ, RZ, R2 ;  /* 0x000000ffff047224 */ /* 0x000fe400078e0002 */
[----:B------:R-:W-:Y:S01]  /*3410*/  HMMA.16816.F32 R88, R68, R40, R88 ;  /* 0x000000284458723c */ /* 0x000fe20000001858 */
[----:B------:R-:W-:-:S02]  /*3420*/  VIADD R41, R11, 0x29 ;  /* 0x000000290b297836 */ /* 0x000fc40000000000 */
[----:B------:R-:W-:Y:S02]  /*3430*/  IMAD.MOV.U32 R2, RZ, RZ, R0 ;  /* 0x000000ffff027224 */ /* 0x000fe400078e0000 */
[----:B------:R-:W-:Y:S02]  /*3440*/  IMAD.IADD R7, R21, 0x1, -R41 ;  /* 0x0000000115077824 */ /* 0x000fe400078e0a29 */
[----:B------:R-:W-:Y:S01]  /*3450*/  IMAD.MOV.U32 R0, RZ, RZ, R6 ;  /* 0x000000ffff007224 */ /* 0x000fe200078e0006 */
[----:B------:R-:W-:Y:S01]  /*3460*/  I2FP.F32.S32 R6, R5 ;  /* 0x0000000500067245 */ /* 0x000fe20000201400 */
[----:B------:R-:W-:Y:S01]  /*3470*/  HMMA.16816.F32 R80, R68, R56, R80 ;  /* 0x000000384450723c */ /* 0x000fe20000001850 */
[----:B------:R-:W-:Y:S01]  /*3480*/  IABS R7, R7 ;  /* 0x0000000700077213 */ /* 0x000fe20000000000 */
[----:B------:R-:W-:Y:S01]  /*3490*/  VIADD R49, R11, 0x49 ;  /* 0x000000490b317836 */ /* 0x000fe20000000000 */
[----:B------:R-:W-:Y:S01]  /*34a0*/  I2FP.F32.S32 R5, R4 ;  /* 0x0000000400057245 */ /* 0x000fe20000201400 */
[----:B------:R-:W-:Y:S01]  /*34b0*/  FFMA.FTZ R65, R6, -R3, R105 ;  /* 0x8000000306417223 */ /* 0x000fe20000010069 */
[----:B------:R-:W-:Y:S01]  /*34c0*/  I2FP.F32.S32 R4, R2 ;  /* 0x0000000200047245 */ /* 0x000fe20000201400 */
[----:B------:R-:W-:Y:S01]  /*34d0*/  IMAD.IADD R6, R21, 0x1, -R47 ;  /* 0x0000000115067824 */ /* 0x000fe200078e0a2f */
[----:B------:R-:W-:Y:S01]  /*34e0*/  I2FP.F32.S32 R2, R0 ;  /* 0x0000000000027245 */ /* 0x000fe20000201400 */
[----:B------:R-:W-:Y:S01]  /*34f0*/  VIADD R54, R11, 0x51 ;  /* 0x000000510b367836 */ /* 0x000fe20000000000 */
[----:B------:R-:W-:Y:S01]  /*3500*/  I2FP.F32.S32 R0, R7 ;  /* 0x0000000700007245 */ /* 0x000fe20000201400 */
[----:B------:R-:W-:Y:S01]  /*3510*/  FFMA.FTZ R64, R5, -R3, R88 ;  /* 0x8000000305407223 */ /* 0x000fe20000010058 */
[----:B------:R-:W-:-:S02]  /*3520*/  IMAD.IADD R5, R21, 0x1, -R46 ;  /* 0x0000000115057824 */ /* 0x000fc400078e0a2e */
[-C--:B------:R-:W-:Y:S01]  /*3530*/  FFMA.FTZ R72, R2, -R3.reuse, R92 ;  /* 0x8000000302487223 */ /* 0x080fe2000001005c */
[C---:B------:R-:W-:Y:S02]  /*3540*/  IMAD.IADD R2, R21.reuse, 0x1, -R44 ;  /* 0x0000000115027824 */ /* 0x040fe400078e0a2c */
[-C--:B------:R-:W-:Y:S01]  /*3550*/  FFMA.FTZ R75, R0, -R3.reuse, R93 ;  /* 0x80000003004b7223 */ /* 0x080fe2000001005d */
[C---:B------:R-:W-:Y:S02]  /*3560*/  IMAD.IADD R0, R21.reuse, 0x1, -R45 ;  /* 0x0000000115007824 */ /* 0x040fe400078e0a2d */
[----:B------:R-:W-:Y:S01]  /*3570*/  FFMA.FTZ R73, R4, -R3, R89 ;  /* 0x8000000304497223 */ /* 0x000fe20000010059 */
[----:B------:R-:W-:Y:S01]  /*3580*/  IABS R6, R6 ;  /* 0x0000000600067213 */ /* 0x000fe20000000000 */
[----:B------:R-:W-:Y:S01]  /*3590*/  IMAD.IADD R7, R21, 0x1, -R53 ;  /* 0x0000000115077824 */ /* 0x000fe200078e0a35 */
[----:B------:R-:W-:Y:S01]  /*35a0*/  IABS R4, R2 ;  /* 0x0000000200047213 */ /* 0x000fe20000000000 */
[C---:B------:R-:W-:Y:S01]  /*35b0*/  VIADD R56, R11.reuse, 0x59 ;  /* 0x000000590b387836 */ /* 0x040fe20000000000 */
[----:B------:R-:W-:Y:S01]  /*35c0*/  IABS R2, R0 ;  /* 0x0000000000027213 */ /* 0x000fe20000000000 */
[----:B------:R-:W-:Y:S01]  /*35d0*/  VIADD R57, R11, 0x60 ;  /* 0x000000600b397836 */ /* 0x000fe20000000000 */
[----:B------:R-:W-:Y:S01]  /*35e0*/  IABS R0, R5 ;  /* 0x0000000500007213 */ /* 0x000fe20000000000 */
[----:B------:R-:W-:Y:S01]  /*35f0*/  IMAD.MOV.U32 R5, RZ, RZ, R4 ;  /* 0x000000ffff057224 */ /* 0x000fe200078e0004 */
[----:B------:R-:W-:Y:S01]  /*3600*/  IABS R7, R7 ;  /* 0x0000000700077213 */ /* 0x000fe20000000000 */
[----:B------:R-:W-:Y:S01]  /*3610*/  IMAD.MOV.U32 R4, RZ, RZ, R2 ;  /* 0x000000ffff047224 */ /* 0x000fe200078e0002 */
[----:B------:R-:W-:Y:S01]  /*3620*/  HMMA.16816.F32 R68, R68, R182, R240 ;  /* 0x000000b64444723c */ /* 0x000fe200000018f0 */
[----:B------:R-:W-:-:S02]  /*3630*/  IMAD.MOV.U32 R2, RZ, RZ, R0 ;  /* 0x000000ffff027224 */ /* 0x000fc400078e0000 */
[----:B------:R-:W-:Y:S01]  /*3640*/  IMAD.MOV.U32 R0, RZ, RZ, R6 ;  /* 0x000000ffff007224 */ /* 0x000fe200078e0006 */
[----:B------:R-:W-:Y:S01]  /*3650*/  I2FP.F32.S32 R6, R5 ;  /* 0x0000000500067245 */ /* 0x000fe20000201400 */
[C---:B------:R-:W-:Y:S01]  /*3660*/  VIADD R27, R21.reuse, 0x8 ;  /* 0x00000008151b7836 */ /* 0x040fe20000000000 */
[----:B------:R-:W-:Y:S01]  /*3670*/  I2FP.F32.S32 R5, R4 ;  /* 0x0000000400057245 */ /* 0x000fe20000201400 */
[----:B------:R-:W-:Y:S01]  /*3680*/  VIADD R26, R21, 0x40 ;  /* 0x00000040151a7836 */ /* 0x000fe20000000000 */
[----:B------:R-:W-:Y:S01]  /*3690*/  I2FP.F32.S32 R4, R2 ;  /* 0x0000000200047245 */ /* 0x000fe20000201400 */
[-C--:B------:R-:W-:Y:S01]  /*36a0*/  FFMA.FTZ R74, R6, -R3.reuse, R80 ;  /* 0x80000003064a7223 */ /* 0x080fe20000010050 */
[----:B------:R-:W-:Y:S01]  /*36b0*/  I2FP.F32.S32 R2, R0 ;  /* 0x0000000000027245 */ /* 0x000fe20000201400 */
[----:B------:R-:W-:Y:S01]  /*36c0*/  FFMA.FTZ R81, R5, -R3, R81 ;  /* 0x8000000305517223 */ /* 0x000fe20000010051 */
[----:B------:R-:W-:Y:S01]  /*36d0*/  I2FP.F32.S32 R0, R7 ;  /* 0x0000000700007245 */ /* 0x000fe20000201400 */
[----:B------:R-:W-:-:S02]  /*36e0*/  IMAD.IADD R5, R21, 0x1, -R49 ;  /* 0x0000000115057824 */ /* 0x000fc400078e0a31 */
[-C--:B------:R-:W-:Y:S01]  /*36f0*/  FFMA.FTZ R93, R4, -R3.reuse, R84 ;  /* 0x80000003045d7223 */ /* 0x080fe20000010054 */
[-C--:B------:R-:W-:Y:S01]  /*3700*/  FFMA.FTZ R92, R2, -R3.reuse, R85 ;  /* 0x80000003025c7223 */ /* 0x080fe20000010055 */
[C---:B------:R-:W-:Y:S02]  /*3710*/  IMAD.IADD R2, R21.reuse, 0x1, -R48 ;  /* 0x0000000115027824 */ /* 0x040fe400078e0a30 */
[----:B------:R-:W-:Y:S01]  /*3720*/  FFMA.FTZ R105, R0, -R3, R108 ;  /* 0x8000000300697223 */ /* 0x000fe2000001006c */
[C---:B------:R-:W-:Y:S02]  /*3730*/  IMAD.IADD R0, R21.reuse, 0x1, -R55 ;  /* 0x0000000115007824 */ /* 0x040fe400078e0a37 */
[C---:B------:R-:W-:Y:S01]  /*3740*/  IMAD.IADD R6, R21.reuse, 0x1, -R50 ;  /* 0x0000000115067824 */ /* 0x040fe200078e0a32 */
[----:B------:R-:W-:Y:S01]  /*3750*/  IABS R4, R2 ;  /* 0x0000000200047213 */ /* 0x000fe20000000000 */
[C---:B------:R-:W-:Y:S01]  /*3760*/  IMAD.IADD R7, R21.reuse, 0x1, -R54 ;  /* 0x0000000115077824 */ /* 0x040fe200078e0a36 */
        /* <DEDUP_REMOVED lines=12> */
[----:B------:R-:W-:Y:S01]  /*3830*/  FFMA.FTZ R104, R6, -R3, R109 ;  /* 0x8000000306687223 */ /* 0x000fe2000001006d */
[----:B------:R-:W-:Y:S01]  /*3840*/  I2FP.F32.S32 R2, R0 ;  /* 0x0000000000027245 */ /* 0x000fe20000201400 */
[----:B------:R-:W-:Y:S01]  /*3850*/  IMAD.IADD R6, R27, 0x1, -R11 ;  /* 0x000000011b067824 */ /* 0x000fe200078e0a0b */
[----:B------:R-:W-:Y:S01]  /*3860*/  I2FP.F32.S32 R0, R7 ;  /* 0x0000000700007245 */ /* 0x000fe20000201400 */
[----:B------:R-:W-:Y:S01]  /*3870*/  FFMA.FTZ R124, R4, -R3, R101 ;  /* 0x80000003047c7223 */ /* 0x000fe20000010065 */
[----:B------:R-:W-:-:S02]  /*3880*/  IMAD.IADD R4, R21, 0x1, -R57 ;  /* 0x0000000115047824 */ /* 0x000fc400078e0a39 */
[-C--:B------:R-:W-:Y:S01]  /*3890*/  FFMA.FTZ R120, R2, -R3.reuse, R120 ;  /* 0x8000000302787223 */ /* 0x080fe20000010078 */
[C---:B------:R-:W-:Y:S02]  /*38a0*/  IMAD.IADD R2, R21.reuse, 0x1, -R52 ;  /* 0x0000000115027824 */ /* 0x040fe400078e0a34 */
[-C--:B------:R-:W-:Y:S01]  /*38b0*/  FFMA.FTZ R121, R0, -R3.reuse, R121 ;  /* 0x8000000300797223 */ /* 0x080fe20000010079 */
[----:B------:R-:W-:Y:S02]  /*38c0*/  IMAD.IADD R0, R21, 0x1, -R56 ;  /* 0x0000000115007824 */ /* 0x000fe400078e0a38 */
[----:B------:R-:W-:Y:S01]  /*38d0*/  FFMA.FTZ R109, R5, -R3, R100 ;  /* 0x80000003056d7223 */ /* 0x000fe20000010064 */
[----:B------:R-:W-:Y:S01]  /*38e0*/  IMAD.IADD R7, R26, 0x1, -R11 ;  /* 0x000000011a077824 */ /* 0x000fe200078e0a0b */
[----:B------:R-:W-:Y:S02]  /*38f0*/  IABS R5, R2 ;  /* 0x0000000200057213 */ /* 0x000fe40000000000 */
[----:B------:R-:W-:-:S02]  /*3900*/  IABS R2, R0 ;  /* 0x0000000000027213 */ /* 0x000fc40000000000 */
[----:B------:R-:W-:Y:S02]  /*3910*/  IABS R0, R4 ;  /* 0x0000000400007213 */ /* 0x000fe40000000000 */
[----:B------:R-:W-:Y:S01]  /*3920*/  IABS R8, R6 ;  /* 0x0000000600087213 */ /* 0x000fe20000000000 */
[----:B------:R-:W-:Y:S01]  /*3930*/  IMAD.MOV.U32 R6, RZ, RZ, R2 ;  /* 0x000000ffff067224 */ /* 0x000fe200078e0002 */
[----:B------:R-:W-:Y:S01]  /*3940*/  IABS R7, R7 ;  /* 0x0000000700077213 */ /* 0x000fe20000000000 */
[----:B------:R-:W-:Y:S01]  /*3950*/  IMAD.MOV.U32 R4, RZ, RZ, R0 ;  /* 0x000000ffff047224 */ /* 0x000fe200078e0000 */
[----:B------:R-:W-:Y:S01]  /*3960*/  I2FP.F32.S32 R0, R5 ;  /* 0x0000000500007245 */ /* 0x000fe20000201400 */
[----:B------:R-:W-:Y:S01]  /*3970*/  IMAD.MOV.U32 R2, RZ, RZ, R8 ;  /* 0x000000ffff027224 */ /* 0x000fe200078e0008 */
[----:B------:R-:W-:Y:S01]  /*3980*/  I2FP.F32.S32 R6, R6 ;  /* 0x0000000600067245 */ /* 0x000fe20000201400 */
[----:B------:R-:W-:Y:S01]  /*3990*/  IMAD.MOV.U32 R5, RZ, RZ, R7 ;  /* 0x000000ffff057224 */ /* 0x000fe200078e0007 */
[----:B------:R-:W-:Y:S01]  /*39a0*/  I2FP.F32.S32 R4, R4 ;  /* 0x0000000400047245 */ /* 0x000fe20000201400 */
[-C--:B------:R-:W-:Y:S01]  /*39b0*/  FFMA.FTZ R100, R0, -R3.reuse, R112 ;  /* 0x8000000300647223 */ /* 0x080fe20000010070 */
[----:B------:R-:W-:Y:S01]  /*39c0*/  I2FP.F32.S32 R2, R2 ;  /* 0x0000000200027245 */ /* 0x000fe20000201400 */
[----:B------:R-:W-:Y:S01]  /*39d0*/  FFMA.FTZ R101, R6, -R3, R113 ;  /* 0x8000000306657223 */ /* 0x000fe20000010071 */
[----:B------:R-:W-:Y:S01]  /*39e0*/  I2FP.F32.S32 R0, R5 ;  /* 0x0000000500007245 */ /* 0x000fe20000201400 */
[----:B------:R-:W-:Y:S01]  /*39f0*/  FFMA.FTZ R108, R4, -R3, R176 ;  /* 0x80000003046c7223 */ /* 0x000fe200000100b0 */
[----:B------:R-:W-:-:S02]  /*3a00*/  IMAD.IADD R4, R26, 0x1, -R9 ;  /* 0x000000011a047824 */ /* 0x000fc400078e0a09 */
[-C--:B------:R-:W-:Y:S01]  /*3a10*/  FFMA.FTZ R23, R2, -R3.reuse, R66 ;  /* 0x8000000302177223 */ /* 0x080fe20000010042 */
[----:B------:R-:W-:Y:S02]  /*3a20*/  IMAD.IADD R2, R25, 0x1, -R11 ;  /* 0x0000000119027824 */ /* 0x000fe400078e0a0b */
[----:B------:R-:W-:Y:S01]  /*3a30*/  FFMA.FTZ R20, R0, -R3, R168 ;  /* 0x8000000300147223 */ /* 0x000fe200000100a8 */
[--C-:B------:R-:W-:Y:S01]  /*3a40*/  IMAD.IADD R0, R27, 0x1, -R9.reuse ;  /* 0x000000011b007824 */ /* 0x100fe200078e0a09 */
[----:B------:R-:W-:Y:S01]  /*3a50*/  FSEL R112, R58, -INF , !P1 ;  /* 0xff8000003a707808 */ /* 0x000fe20004800000 */
[----:B------:R-:W-:Y:S01]  /*3a60*/  IMAD.IADD R5, R25, 0x1, -R9 ;  /* 0x0000000119057824 */ /* 0x000fe200078e0a09 */
[----:B------:R-:W-:Y:S01]  /*3a70*/  IABS R7, R2 ;  /* 0x0000000200077213 */ /* 0x000fe20000000000 */
[----:B------:R-:W-:Y:S01]  /*3a80*/  IMAD.IADD R6, R26, 0x1, -R12 ;  /* 0x000000011a067824 */ /* 0x000fe200078e0a0c */
[----:B------:R-:W-:Y:S02]  /*3a90*/  IABS R2, R0 ;  /* 0x0000000000027213 */ /* 0x000fe40000000000 */
[----:B------:R-:W-:-:S02]  /*3aa0*/  IABS R0, R4 ;  /* 0x0000000400007213 */ /* 0x000fc40000000000 */
[----:B------:R-:W-:Y:S01]  /*3ab0*/  IABS R5, R5 ;  /* 0x0000000500057213 */ /* 0x000fe20000000000 */
[----:B------:R-:W-:Y:S01]  /*3ac0*/  IMAD.MOV.U32 R4, RZ, RZ, R2 ;  /* 0x000000ffff047224 */ /* 0x000fe200078e0002 */
[----:B------:R-:W-:Y:S01]  /*3ad0*/  IABS R6, R6 ;  /* 0x0000000600067213 */ /* 0x000fe20000000000 */
[----:B------:R-:W-:Y:S01]  /*3ae0*/  IMAD.MOV.U32 R2, RZ, RZ, R0 ;  /* 0x000000ffff027224 */ /* 0x000fe200078e0000 */
[----:B------:R-:W-:Y:S01]  /*3af0*/  I2FP.F32.S32 R7, R7 ;  /* 0x0000000700077245 */ /* 0x000fe20000201400 */
[----:B------:R-:W-:Y:S01]  /*3b00*/  IMAD.MOV.U32 R0, RZ, RZ, R5 ;  /* 0x000000ffff007224 */ /* 0x000fe200078e0005 */
[----:B------:R-:W-:Y:S02]  /*3b10*/  I2FP.F32.S32 R5, R4 ;  /* 0x0000000400057245 */ /* 0x000fe40000201400 */
[----:B------:R-:W-:Y:S01]  /*3b20*/  I2FP.F32.S32 R4, R2 ;  /* 0x0000000200047245 */ /* 0x000fe20000201400 */
[-C--:B------:R-:W-:Y:S01]  /*3b30*/  FFMA.FTZ R15, R7, -R3.reuse, R170 ;  /* 0x80000003070f7223 */ /* 0x080fe200000100aa */
[----:B------:R-:W-:Y:S01]  /*3b40*/  I2FP.F32.S32 R0, R0 ;  /* 0x0000000000007245 */ /* 0x000fe20000201400 */
[-C--:B------:R-:W-:Y:S01]  /*3b50*/  FFMA.FTZ R17, R5, -R3.reuse, R67 ;  /* 0x8000000305117223 */ /* 0x080fe20000010043 */
[----:B------:R-:W-:Y:S01]  /*3b60*/  I2FP.F32.S32 R2, R6 ;  /* 0x0000000600027245 */ /* 0x000fe20000201400 */
[----:B------:R-:W-:Y:S01]  /*3b70*/  FFMA.FTZ R13, R4, -R3, R169 ;  /* 0x80000003040d7223 */ /* 0x000fe200000100a9 */
[----:B------:R-:W-:-:S02]  /*3b80*/  IMAD.IADD R4, R26, 0x1, -R10 ;  /* 0x000000011a047824 */ /* 0x000fc400078e0a0a */
[-C--:B------:R-:W-:Y:S01]  /*3b90*/  FFMA.FTZ R9, R0, -R3.reuse, R171 ;  /* 0x8000000300097223 */ /* 0x080fe200000100ab */
[C---:B------:R-:W-:Y:S02]  /*3ba0*/  IMAD.IADD R0, R25.reuse, 0x1, -R12 ;  /* 0x0000000119007824 */ /* 0x040fe400078e0a0c */
[----:B------:R-:W-:Y:S01]  /*3bb0*/  FFMA.FTZ R28, R2, -R3, R164 ;  /* 0x80000003021c7223 */ /* 0x000fe200000100a4 */
[--C-:B------:R-:W-:Y:S01]  /*3bc0*/  IMAD.IADD R6, R25, 0x1, -R10.reuse ;  /* 0x0000000119067824 */ /* 0x100fe200078e0a0a */
[----:B------:R-:W-:Y:S01]  /*3bd0*/  IABS R4, R4 ;  /* 0x0000000400047213 */ /* 0x000fe20000000000 */
        /* <DEDUP_REMOVED lines=8> */
[----:B------:R-:W-:Y:S01]  /*3c60*/  FSEL R134, R23, -INF , !P4 ;  /* 0xff80000017867808 */ /* 0x000fe20006000000 */
[----:B------:R-:W-:Y:S01]  /*3c70*/  IMAD.MOV.U32 R4, RZ, RZ, R6 ;  /* 0x000000ffff047224 */ /* 0x000fe200078e0006 */
[----:B------:R-:W-:-:S02]  /*3c80*/  I2FP.F32.S32 R6, R5 ;  /* 0x0000000500067245 */ /* 0x000fc40000201400 */
[----:B------:R-:W-:Y:S02]  /*3c90*/  I2FP.F32.S32 R5, R2 ;  /* 0x0000000200057245 */ /* 0x000fe40000201400 */
[----:B------:R-:W-:Y:S01]  /*3ca0*/  I2FP.F32.S32 R2, R0 ;  /* 0x0000000000027245 */ /* 0x000fe20000201400 */
[-C--:B------:R-:W-:Y:S01]  /*3cb0*/  FFMA.FTZ R14, R6, -R3.reuse, R166 ;  /* 0x80000003060e7223 */ /* 0x080fe200000100a6 */
[----:B------:R-:W-:Y:S01]  /*3cc0*/  I2FP.F32.S32 R0, R4 ;  /* 0x0000000400007245 */ /* 0x000fe20000201400 */
[----:B------:R-:W-:Y:S01]  /*3cd0*/  FFMA.FTZ R18, R5, -R3, R51 ;  /* 0x8000000305127223 */ /* 0x000fe20000010033 */
[----:B------:R-:W-:Y:S01]  /*3ce0*/  I2FP.F32.S32 R4, R7 ;  /* 0x0000000700047245 */ /* 0x000fe20000201400 */
[----:B------:R-:W-:Y:S02]  /*3cf0*/  IMAD.IADD R5, R27, 0x1, -R22 ;  /* 0x000000011b057824 */ /* 0x000fe400078e0a16 */
[-C--:B------:R-:W-:Y:S01]  /*3d00*/  FFMA.FTZ R16, R2, -R3.reuse, R165 ;  /* 0x8000000302107223 */ /* 0x080fe200000100a5 */
[----:B------:R-:W-:Y:S01]  /*3d10*/  FFMA.FTZ R12, R0, -R3, R167 ;  /* 0x80000003000c7223 */ /* 0x000fe200000100a7 */
[----:B------:R-:W-:-:S02]  /*3d20*/  IMAD.IADD R0, R26, 0x1, -R19 ;  /* 0x000000011a007824 */ /* 0x000fc400078e0a13 */
[----:B------:R-:W-:Y:S01]  /*3d30*/  FFMA.FTZ R34, R4, -R3, R98 ;  /* 0x8000000304227223 */ /* 0x000fe20000010062 */
[C---:B------:R-:W-:Y:S01]  /*3d40*/  IMAD.IADD R4, R25.reuse, 0x1, -R19 ;  /* 0x0000000119047824 */ /* 0x040fe200078e0a13 */
[----:B------:R-:W-:Y:S01]  /*3d50*/  FSEL R89, R20, -INF , !P4 ;  /* 0xff80000014597808 */ /* 0x000fe20006000000 */
[--C-:B------:R-:W-:Y:S01]  /*3d60*/  IMAD.IADD R7, R25, 0x1, -R22.reuse ;  /* 0x0000000119077824 */ /* 0x100fe200078e0a16 */
[----:B------:R-:W-:Y:S01]  /*3d70*/  IABS R2, R0 ;  /* 0x0000000000027213 */ /* 0x000fe20000000000 */
[----:B------:R-:W-:Y:S01]  /*3d80*/  IMAD.IADD R6, R26, 0x1, -R22 ;  /* 0x000000011a067824 */ /* 0x000fe200078e0a16 */
[----:B------:R-:W-:Y:S02]  /*3d90*/  IABS R0, R4 ;  /* 0x0000000400007213 */ /* 0x000fe40000000000 */
[----:B------:R-:W-:Y:S02]  /*3da0*/  IABS R4, R5 ;  /* 0x0000000500047213 */ /* 0x000fe40000000000 */
[----:B------:R-:W-:-:S02]  /*3db0*/  IABS R7, R7 ;  /* 0x0000000700077213 */ /* 0x000fc40000000000 */
[----:B------:R-:W-:Y:S01]  /*3dc0*/  IABS R5, R6 ;  /* 0x0000000600057213 */ /* 0x000fe20000000000 */
[----:B------:R-:W-:Y:S01]  /*3dd0*/  IMAD.MOV.U32 R6, RZ, RZ, R2 ;  /* 0x000000ffff067224 */ /* 0x000fe200078e0002 */
[----:B------:R-:W-:Y:S01]  /*3de0*/  FSEL R96, R15, -INF , !P4 ;  /* 0xff8000000f607808 */ /* 0x000fe20006000000 */
[----:B------:R-:W-:Y:S01]  /*3df0*/  IMAD.MOV.U32 R2, RZ, RZ, R4 ;  /* 0x000000ffff027224 */ /* 0x000fe200078e0004 */
[----:B------:R-:W-:Y:S01]  /*3e00*/  FSEL R140, R17, -INF , !P3 ;  /* 0xff800000118c7808 */ /* 0x000fe20005800000 */
[----:B------:R-:W-:Y:S01]  /*3e10*/  IMAD.MOV.U32 R8, RZ, RZ, R7 ;  /* 0x000000ffff087224 */ /* 0x000fe200078e0007 */
[----:B------:R-:W-:Y:S02]  /*3e20*/  I2FP.F32.S32 R7, R6 ;  /* 0x0000000600077245 */ /* 0x000fe40000201400 */
[----:B------:R-:W-:Y:S02]  /*3e30*/  I2FP.F32.S32 R4, R2 ;  /* 0x0000000200047245 */ /* 0x000fe40000201400 */
[----:B------:R-:W-:Y:S01]  /*3e40*/  I2FP.F32.S32 R6, R0 ;  /* 0x0000000000067245 */ /* 0x000fe20000201400 */
[----:B------:R-:W-:Y:S01]  /*3e50*/  FFMA.FTZ R22, R7, -R3, R160 ;  /* 0x8000000307167223 */ /* 0x000fe200000100a0 */
[----:B------:R-:W-:Y:S01]  /*3e60*/  I2FP.F32.S32 R2, R5 ;  /* 0x0000000500027245 */ /* 0x000fe20000201400 */
[----:B------:R-:W-:Y:S01]  /*3e70*/  FFMA.FTZ R40, R4, -R3, R99 ;  /* 0x8000000304287223 */ /* 0x000fe20000010063 */
[----:B------:R-:W-:Y:S01]  /*3e80*/  I2FP.F32.S32 R0, R8 ;  /* 0x0000000800007245 */ /* 0x000fe20000201400 */
[----:B------:R-:W-:-:S02]  /*3e90*/  IMAD.IADD R4, R25, 0x1, -R24 ;  /* 0x0000000119047824 */ /* 0x000fc400078e0a18 */
[-C--:B------:R-:W-:Y:S01]  /*3ea0*/  FFMA.FTZ R10, R6, -R3.reuse, R162 ;  /* 0x80000003060a7223 */ /* 0x080fe200000100a2 */
[-C--:B------:R-:W-:Y:S01]  /*3eb0*/  FFMA.FTZ R38, R2, -R3.reuse, R161 ;  /* 0x8000000302267223 */ /* 0x080fe200000100a1 */
[--C-:B------:R-:W-:Y:S02]  /*3ec0*/  IMAD.IADD R2, R26, 0x1, -R24.reuse ;  /* 0x000000011a027824 */ /* 0x100fe400078e0a18 */
[----:B------:R-:W-:Y:S01]  /*3ed0*/  FFMA.FTZ R37, R0, -R3, R163 ;  /* 0x8000000300257223 */ /* 0x000fe200000100a3 */
[C---:B------:R-:W-:Y:S01]  /*3ee0*/  IMAD.IADD R0, R27.reuse, 0x1, -R24 ;  /* 0x000000011b007824 */ /* 0x040fe200078e0a18 */
[----:B------:R-:W-:Y:S01]  /*3ef0*/  IABS R6, R4 ;  /* 0x0000000400067213 */ /* 0x000fe20000000000 */
[--C-:B------:R-:W-:Y:S01]  /*3f00*/  IMAD.IADD R5, R26, 0x1, -R29.reuse ;  /* 0x000000011a057824 */ /* 0x100fe200078e0a1d */
[----:B------:R-:W-:Y:S01]  /*3f10*/  IABS R2, R2 ;  /* 0x0000000200027213 */ /* 0x000fe20000000000 */
[----:B------:R-:W-:Y:S01]  /*3f20*/  IMAD.IADD R7, R27, 0x1, -R29 ;  /* 0x000000011b077824 */ /* 0x000fe200078e0a1d */
[----:B------:R-:W-:-:S02]  /*3f30*/  IABS R0, R0 ;  /* 0x0000000000007213 */ /* 0x000fc40000000000 */
[----:B------:R-:W-:Y:S01]  /*3f40*/  IABS R5, R5 ;  /* 0x0000000500057213 */ /* 0x000fe20000000000 */
[----:B------:R-:W-:Y:S01]  /*3f50*/  IMAD.MOV.U32 R4, RZ, RZ, R2 ;  /* 0x000000ffff047224 */ /* 0x000fe200078e0002 */
[----:B------:R-:W-:Y:S01]  /*3f60*/  I2FP.F32.S32 R0, R0 ;  /* 0x0000000000007245 */ /* 0x000fe20000201400 */
[----:B------:R-:W-:Y:S01]  /*3f70*/  IMAD.MOV.U32 R2, RZ, RZ, R6 ;  /* 0x000000ffff027224 */ /* 0x000fe200078e0006 */
[----:B------:R-:W-:Y:S01]  /*3f80*/  IABS R7, R7 ;  /* 0x0000000700077213 */ /* 0x000fe20000000000 */
[----:B------:R-:W-:Y:S01]  /*3f90*/  IMAD.MOV.U32 R6, RZ, RZ, R5 ;  /* 0x000000ffff067224 */ /* 0x000fe200078e0005 */
[----:B------:R-:W-:Y:S01]  /*3fa0*/  I2FP.F32.S32 R5, R4 ;  /* 0x0000000400057245 */ /* 0x000fe20000201400 */
[----:B------:R-:W-:Y:S01]  /*3fb0*/  FFMA.FTZ R36, R0, -R3, R106 ;  /* 0x8000000300247223 */ /* 0x000fe2000001006a */
[----:B------:R-:W-:Y:S02]  /*3fc0*/  I2FP.F32.S32 R0, R2 ;  /* 0x0000000200007245 */ /* 0x000fe40000201400 */
[----:B------:R-:W-:Y:S01]  /*3fd0*/  I2FP.F32.S32 R4, R7 ;  /* 0x0000000700047245 */ /* 0x000fe20000201400 */
[-C--:B------:R-:W-:Y:S01]  /*3fe0*/  FFMA.FTZ R31, R5, -R3.reuse, R156 ;  /* 0x80000003051f7223 */ /* 0x080fe2000001009c */
[----:B------:R-:W-:Y:S01]  /*3ff0*/  I2FP.F32.S32 R2, R6 ;  /* 0x0000000600027245 */ /* 0x000fe20000201400 */
[----:B------:R-:W-:Y:S01]  /*4000*/  FFMA.FTZ R24, R0, -R3, R158 ;  /* 0x8000000300187223 */ /* 0x000fe2000001009e */
[----:B------:R-:W-:-:S02]  /*4010*/  IMAD.IADD R0, R25, 0x1, -R29 ;  /* 0x0000000119007824 */ /* 0x000fc400078e0a1d */
[-C--:B------:R-:W-:Y:S01]  /*4020*/  FFMA.FTZ R43, R4, -R3.reuse, R107 ;  /* 0x80000003042b7223 */ /* 0x080fe2000001006b */
[--C-:B------:R-:W-:Y:S02]  /*4030*/  IMAD.IADD R4, R26, 0x1, -R30.reuse ;  /* 0x000000011a047824 */ /* 0x100fe400078e0a1e */
[----:B------:R-:W-:Y:S01]  /*4040*/  FFMA.FTZ R42, R2, -R3, R157 ;  /* 0x80000003022a7223 */ /* 0x000fe2000001009d */
[--C-:B------:R-:W-:Y:S01]  /*4050*/  IMAD.IADD R6, R25, 0x1, -R30.reuse ;  /* 0x0000000119067824 */ /* 0x100fe200078e0a1e */
[----:B------:R-:W-:Y:S01]  /*4060*/  IABS R0, R0 ;  /* 0x0000000000007213 */ /* 0x000fe20000000000 */
        /* <DEDUP_REMOVED lines=9> */
[----:B------:R-:W-:-:S02]  /*4100*/  I2FP.F32.S32 R6, R5 ;  /* 0x0000000500067245 */ /* 0x000fc40000201400 */
[----:B------:R-:W-:Y:S02]  /*4110*/  I2FP.F32.S32 R5, R2 ;  /* 0x0000000200057245 */ /* 0x000fe40000201400 */
[----:B------:R-:W-:Y:S02]  /*4120*/  I2FP.F32.S32 R2, R0 ;  /* 0x0000000000027245 */ /* 0x000fe40000201400 */
[----:B------:R-:W-:Y:S01]  /*4130*/  I2FP.F32.S32 R0, R4 ;  /* 0x0000000400007245 */ /* 0x000fe20000201400 */
[----:B------:R-:W-:Y:S01]  /*4140*/  FFMA.FTZ R33, R5, -R3, R90 ;  /* 0x8000000305217223 */ /* 0x000fe2000001005a */
[----:B------:R-:W-:Y:S01]  /*4150*/  I2FP.F32.S32 R4, R7 ;  /* 0x0000000700047245 */ /* 0x000fe20000201400 */
[----:B------:R-:W-:Y:S01]  /*4160*/  IMAD.IADD R5, R27, 0x1, -R35 ;  /* 0x000000011b057824 */ /* 0x000fe200078e0a23 */
[----:B------:R-:W-:Y:S01]  /*4170*/  FSEL R80, R13, -INF , !P3 ;  /* 0xff8000000d507808 */ /* 0x000fe20005800000 */
[----:B------:R-:W-:Y:S01]  /*4180*/  FFMA.FTZ R23, R0, -R3, R154 ;  /* 0x8000000300177223 */ /* 0x000fe2000001009a */
[----:B------:R-:W-:-:S02]  /*4190*/  IMAD.IADD R0, R26, 0x1, -R32 ;  /* 0x000000011a007824 */ /* 0x000fc400078e0a20 */
[-C--:B------:R-:W-:Y:S01]  /*41a0*/  FFMA.FTZ R39, R4, -R3.reuse, R91 ;  /* 0x8000000304277223 */ /* 0x080fe2000001005b */
[----:B------:R-:W-:Y:S01]  /*41b0*/  IMAD.IADD R4, R25, 0x1, -R32 ;  /* 0x0000000119047824 */ /* 0x000fe200078e0a20 */
[----:B------:R-:W-:Y:S01]  /*41c0*/  FSEL R97, R9, -INF , !P3 ;  /* 0xff80000009617808 */ /* 0x000fe20005800000 */
[----:B------:R-:W-:Y:S01]  /*41d0*/  IMAD.IADD R7, R25, 0x1, -R35 ;  /* 0x0000000119077824 */ /* 0x000fe200078e0a23 */
[-C--:B------:R-:W-:Y:S01]  /*41e0*/  ISETP.GE.AND P4, PT, R29, R76.reuse, PT ;  /* 0x0000004c1d00720c */ /* 0x080fe20003f86270 */
[-C--:B------:R-:W-:Y:S01]  /*41f0*/  FFMA.FTZ R29, R6, -R3.reuse, R159 ;  /* 0x80000003061d7223 */ /* 0x080fe2000001009f */
[----:B------:R-:W-:Y:S01]  /*4200*/  ISETP.GE.AND P3, PT, R30, R76, PT ;  /* 0x0000004c1e00720c */ /* 0x000fe20003f66270 */
[----:B------:R-:W-:Y:S01]  /*4210*/  FFMA.FTZ R30, R2, -R3, R152 ;  /* 0x80000003021e7223 */ /* 0x000fe20000010098 */
[----:B------:R-:W-:Y:S01]  /*4220*/  IMAD.IADD R6, R26, 0x1, -R35 ;  /* 0x000000011a067824 */ /* 0x000fe200078e0a23 */
[----:B------:R-:W-:Y:S02]  /*4230*/  IABS R2, R0 ;  /* 0x0000000000027213 */ /* 0x000fe40000000000 */
[----:B------:R-:W-:-:S02]  /*4240*/  IABS R0, R4 ;  /* 0x0000000400007213 */ /* 0x000fc40000000000 */
[----:B------:R-:W-:Y:S02]  /*4250*/  IABS R4, R5 ;  /* 0x0000000500047213 */ /* 0x000fe40000000000 */
[----:B------:R-:W-:Y:S02]  /*4260*/  IABS R7, R7 ;  /* 0x0000000700077213 */ /* 0x000fe40000000000 */
[----:B------:R-:W-:Y:S01]  /*4270*/  IABS R5, R6 ;  /* 0x0000000600057213 */ /* 0x000fe20000000000 */
[----:B------:R-:W-:Y:S01]  /*4280*/  IMAD.MOV.U32 R6, RZ, RZ, R2 ;  /* 0x000000ffff067224 */ /* 0x000fe200078e0002 */
[----:B------:R-:W-:Y:S01]  /*4290*/  FSEL R91, R59, -INF , !P2 ;  /* 0xff8000003b5b7808 */ /* 0x000fe20005000000 */
[----:B------:R-:W-:Y:S01]  /*42a0*/  IMAD.MOV.U32 R2, RZ, RZ, R4 ;  /* 0x000000ffff027224 */ /* 0x000fe200078e0004 */
[----:B------:R-:W-:Y:S01]  /*42b0*/  FSEL R98, R60, -INF , !P2 ;  /* 0xff8000003c627808 */ /* 0x000fe20005000000 */
[----:B------:R-:W-:Y:S01]  /*42c0*/  IMAD.MOV.U32 R8, RZ, RZ, R7 ;  /* 0x000000ffff087224 */ /* 0x000fe200078e0007 */
[----:B------:R-:W-:-:S02]  /*42d0*/  I2FP.F32.S32 R7, R6 ;  /* 0x0000000600077245 */ /* 0x000fc40000201400 */
[----:B------:R-:W-:Y:S02]  /*42e0*/  I2FP.F32.S32 R4, R2 ;  /* 0x0000000200047245 */ /* 0x000fe40000201400 */
[----:B------:R-:W-:Y:S02]  /*42f0*/  I2FP.F32.S32 R6, R0 ;  /* 0x0000000000067245 */ /* 0x000fe40000201400 */
[----:B------:R-:W-:Y:S02]  /*4300*/  I2FP.F32.S32 R2, R5 ;  /* 0x0000000500027245 */ /* 0x000fe40000201400 */
[----:B------:R-:W-:Y:S01]  /*4310*/  I2FP.F32.S32 R0, R8 ;  /* 0x0000000800007245 */ /* 0x000fe20000201400 */
[-C--:B------:R-:W-:Y:S01]  /*4320*/  FFMA.FTZ R19, R6, -R3.reuse, R155 ;  /* 0x8000000306137223 */ /* 0x080fe2000001009b */
[----:B------:R-:W-:Y:S01]  /*4330*/  FSEL R66, R28, -INF , !P2 ;  /* 0xff8000001c427808 */ /* 0x000fe20005000000 */
[-C--:B------:R-:W-:Y:S01]  /*4340*/  FFMA.FTZ R20, R2, -R3.reuse, R148 ;  /* 0x8000000302147223 */ /* 0x080fe20000010094 */
[----:B------:R-:W-:Y:S01]  /*4350*/  FSEL R84, R14, -INF , !P2 ;  /* 0xff8000000e547808 */ /* 0x000fe20005000000 */
[--C-:B------:R-:W-:Y:S01]  /*4360*/  IMAD.IADD R2, R27, 0x1, -R41.reuse ;  /* 0x000000011b027824 */ /* 0x100fe200078e0a29 */
[----:B------:R-:W-:Y:S01]  /*4370*/  FSEL R88, R16, -INF , !P1 ;  /* 0xff80000010587808 */ /* 0x000fe20004800000 */
[-C--:B------:R-:W-:Y:S01]  /*4380*/  FFMA.FTZ R16, R0, -R3.reuse, R150 ;  /* 0x8000000300107223 */ /* 0x080fe20000010096 */
[----:B------:R-:W-:Y:S01]  /*4390*/  ISETP.GE.AND P2, PT, R32, R76, PT ;  /* 0x0000004c2000720c */ /* 0x000fe20003f46270 */
[----:B------:R-:W-:Y:S01]  /*43a0*/  FFMA.FTZ R32, R4, -R3, R94 ;  /* 0x8000000304207223 */ /* 0x000fe2000001005e */
[--C-:B------:R-:W-:Y:S01]  /*43b0*/  IMAD.IADD R0, R26, 0x1, -R41.reuse ;  /* 0x000000011a007824 */ /* 0x100fe200078e0a29 */
[----:B------:R-:W-:Y:S01]  /*43c0*/  IABS R2, R2 ;  /* 0x0000000200027213 */ /* 0x000fe20000000000 */
[----:B------:R-:W-:-:S02]  /*43d0*/  IMAD.IADD R4, R25, 0x1, -R41 ;  /* 0x0000000119047824 */ /* 0x000fc400078e0a29 */
[----:B------:R-:W-:Y:S01]  /*43e0*/  FFMA.FTZ R28, R7, -R3, R153 ;  /* 0x80000003071c7223 */ /* 0x000fe20000010099 */
[----:B------:R-:W-:Y:S01]  /*43f0*/  IMAD.IADD R6, R27, 0x1, -R44 ;  /* 0x000000011b067824 */ /* 0x000fe200078e0a2c */
[----:B------:R-:W-:Y:S01]  /*4400*/  IABS R0, R0 ;  /* 0x0000000000007213 */ /* 0x000fe20000000000 */
[----:B------:R-:W-:Y:S01]  /*4410*/  IMAD.MOV.U32 R5, RZ, RZ, R2 ;  /* 0x000000ffff057224 */ /* 0x000fe200078e0002 */
[----:B------:R-:W-:Y:S01]  /*4420*/  IABS R4, R4 ;  /* 0x0000000400047213 */ /* 0x000fe20000000000 */
[----:B------:R-:W-:Y:S01]  /*4430*/  IMAD.IADD R7, R26, 0x1, -R44 ;  /* 0x000000011a077824 */ /* 0x000fe200078e0a2c */
[----:B------:R-:W-:Y:S01]  /*4440*/  IABS R6, R6 ;  /* 0x0000000600067213 */ /* 0x000fe20000000000 */
[----:B------:R-:W-:Y:S01]  /*4450*/  IMAD.MOV.U32 R2, RZ, RZ, R0 ;  /* 0x000000ffff027224 */ /* 0x000fe200078e0000 */
[----:B------:R-:W-:Y:S01]  /*4460*/  FSEL R113, R18, -INF , !P1 ;  /* 0xff80000012717808 */ /* 0x000fe20004800000 */
[----:B------:R-:W-:Y:S01]  /*4470*/  IMAD.MOV.U32 R0, RZ, RZ, R4 ;  /* 0x000000ffff007224 */ /* 0x000fe200078e0004 */
[----:B------:R-:W-:Y:S01]  /*4480*/  IABS R7, R7 ;  /* 0x0000000700077213 */ /* 0x000fe20000000000 */
[----:B------:R-:W-:Y:S01]  /*4490*/  IMAD.MOV.U32 R4, RZ, RZ, R6 ;  /* 0x000000ffff047224 */ /* 0x000fe200078e0006 */
[----:B------:R-:W-:-:S02]  /*44a0*/  I2FP.F32.S32 R6, R5 ;  /* 0x0000000500067245 */ /* 0x000fc40000201400 */
[----:B------:R-:W-:Y:S02]  /*44b0*/  I2FP.F32.S32 R0, R0 ;  /* 0x0000000000007245 */ /* 0x000fe40000201400 */
[----:B------:R-:W-:Y:S02]  /*44c0*/  I2FP.F32.S32 R4, R4 ;  /* 0x0000000400047245 */ /* 0x000fe40000201400 */
[----:B------:R-:W-:Y:S01]  /*44d0*/  FSEL R90, R12, -INF , !P1 ;  /* 0xff8000000c5a7808 */ /* 0x000fe20004800000 */
[-C--:B------:R-:W-:Y:S01]  /*44e0*/  FFMA.FTZ R13, R0, -R3.reuse, R151 ;  /* 0x80000003000d7223 */ /* 0x080fe20000010097 */
[----:B------:R-:W-:Y:S01]  /*44f0*/  FSEL R146, R34, -INF , !P0 ;  /* 0xff80000022927808 */ /* 0x000fe20004000000 */
[----:B------:R-:W-:Y:S01]  /*4500*/  IMAD.IADD R0, R25, 0x1, -R44 ;  /* 0x0000000119007824 */ /* 0x000fe200078e0a2c */
[----:B------:R-:W-:Y:S01]  /*4510*/  I2FP.F32.S32 R5, R2 ;  /* 0x0000000200057245 */ /* 0x000fe20000201400 */
[-C--:B------:R-:W-:Y:S01]  /*4520*/  FFMA.FTZ R34, R4, -R3.reuse, R82 ;  /* 0x8000000304227223 */ /* 0x080fe20000010052 */
[----:B------:R-:W-:Y:S01]  /*4530*/  ISETP.GE.AND P1, PT, R35, R76, PT ;  /* 0x0000004c2300720c */ /* 0x000fe20003f26270 */
[----:B------:R-:W-:Y:S01]  /*4540*/  FFMA.FTZ R35, R6, -R3, R95 ;  /* 0x8000000306237223 */ /* 0x000fe2000001005f */
[----:B------:R-:W-:Y:S01]  /*4550*/  I2FP.F32.S32 R2, R7 ;  /* 0x0000000700027245 */ /* 0x000fe20000201400 */
[--C-:B------:R-:W-:Y:S01]  /*4560*/  IMAD.IADD R4, R26, 0x1, -R45.reuse ;  /* 0x000000011a047824 */ /* 0x100fe200078e0a2d */
[----:B------:R-:W-:Y:S01]  /*4570*/  IABS R0, R0 ;  /* 0x0000000000007213 */ /* 0x000fe20000000000 */
[----:B------:R-:W-:-:S02]  /*4580*/  IMAD.IADD R6, R25, 0x1, -R45 ;  /* 0x0000000119067824 */ /* 0x000fc400078e0a2d */
[-C--:B------:R-:W-:Y:S01]  /*4590*/  FFMA.FTZ R17, R5, -R3.reuse, R149 ;  /* 0x8000000305117223 */ /* 0x080fe20000010095 */
[----:B------:R-:W-:Y:S01]  /*45a0*/  FFMA.FTZ R15, R2, -R3, R188 ;  /* 0x80000003020f7223 */ /* 0x000fe200000100bc */
        /* <DEDUP_REMOVED lines=16> */
[----:B------:R-:W-:Y:S01]  /*46b0*/  IMAD.IADD R5, R27, 0x1, -R47 ;  /* 0x000000011b057824 */ /* 0x000fe200078e0a2f */
[----:B------:R-:W-:Y:S01]  /*46c0*/  FSEL R67, R22, -INF , !P0 ;  /* 0xff80000016437808 */ /* 0x000fe20004000000 */
[-C--:B------:R-:W-:Y:S01]  /*46d0*/  FFMA.FTZ R12, R0, -R3.reuse, R191 ;  /* 0x80000003000c7223 */ /* 0x080fe200000100bf */
[----:B------:R-:W-:Y:S01]  /*46e0*/  FSEL R85, R10, -INF , !P0 ;  /* 0xff8000000a557808 */ /* 0x000fe20004000000 */
[----:B------:R-:W-:Y:S01]  /*46f0*/  IMAD.IADD R0, R26, 0x1, -R46 ;  /* 0x000000011a007824 */ /* 0x000fe200078e0a2e */
[----:B------:R-:W-:Y:S01]  /*4700*/  ISETP.GE.AND P0, PT, R41, R76, PT ;  /* 0x0000004c2900720c */ /* 0x000fe20003f06270 */
[----:B------:R-:W-:Y:S01]  /*4710*/  FFMA.FTZ R41, R4, -R3, R86 ;  /* 0x8000000304297223 */ /* 0x000fe20000010056 */
[----:B------:R-:W-:-:S02]  /*4720*/  IMAD.IADD R4, R25, 0x1, -R46 ;  /* 0x0000000119047824 */ /* 0x000fc400078e0a2e */
[----:B------:R-:W-:Y:S01]  /*4730*/  FFMA.FTZ R14, R2, -R3, R189 ;  /* 0x80000003020e7223 */ /* 0x000fe200000100bd */
[--C-:B------:R-:W-:Y:S01]  /*4740*/  IMAD.IADD R6, R26, 0x1, -R47.reuse ;  /* 0x000000011a067824 */ /* 0x100fe200078e0a2f */
[----:B------:R-:W-:Y:S01]  /*4750*/  IABS R2, R0 ;  /* 0x0000000000027213 */ /* 0x000fe20000000000 */
[----:B------:R-:W-:Y:S01]  /*4760*/  IMAD.IADD R7, R25, 0x1, -R47 ;  /* 0x0000000119077824 */ /* 0x000fe200078e0a2f */
[----:B------:R-:W-:Y:S02]  /*4770*/  IABS R0, R4 ;  /* 0x0000000400007213 */ /* 0x000fe40000000000 */
[----:B------:R-:W-:Y:S02]  /*4780*/  IABS R4, R5 ;  /* 0x0000000500047213 */ /* 0x000fe40000000000 */
[----:B------:R-:W-:Y:S01]  /*4790*/  IABS R5, R6 ;  /* 0x0000000600057213 */ /* 0x000fe20000000000 */
[----:B------:R-:W-:Y:S01]  /*47a0*/  IMAD.MOV.U32 R6, RZ, RZ, R2 ;  /* 0x000000ffff067224 */ /* 0x000fe200078e0002 */
[----:B------:R-:W-:Y:S01]  /*47b0*/  IABS R7, R7 ;  /* 0x0000000700077213 */ /* 0x000fe20000000000 */
[----:B------:R-:W-:Y:S01]  /*47c0*/  IMAD.MOV.U32 R2, RZ, RZ, R4 ;  /* 0x000000ffff027224 */ /* 0x000fe200078e0004 */
[----:B------:R-:W-:-:S02]  /*47d0*/  FSEL R147, R23, -INF , !P3 ;  /* 0xff80000017937808 */ /* 0x000fc40005800000 */
[----:B------:R-:W-:Y:S01]  /*47e0*/  FSEL R58, R29, -INF , !P4 ;  /* 0xff8000001d3a7808 */ /* 0x000fe20006000000 */
[----:B------:R-:W-:Y:S01]  /*47f0*/  IMAD.MOV.U32 R8, RZ, RZ, R7 ;  /* 0x000000ffff087224 */ /* 0x000fe200078e0007 */
[----:B------:R-:W-:Y:S02]  /*4800*/  I2FP.F32.S32 R4, R2 ;  /* 0x0000000200047245 */ /* 0x000fe40000201400 */
[----:B------:R-:W-:Y:S01]  /*4810*/  I2FP.F32.S32 R2, R5 ;  /* 0x0000000500027245 */ /* 0x000fe20000201400 */
[C---:B------:R-:W-:Y:S01]  /*4820*/  IMAD.IADD R5, R27.reuse, 0x1, -R48 ;  /* 0x000000011b057824 */ /* 0x040fe200078e0a30 */
[----:B------:R-:W-:Y:S02]  /*4830*/  I2FP.F32.S32 R7, R6 ;  /* 0x0000000600077245 */ /* 0x000fe40000201400 */
[----:B------:R-:W-:Y:S01]  /*4840*/  I2FP.F32.S32 R6, R0 ;  /* 0x0000000000067245 */ /* 0x000fe20000201400 */
[-C--:B------:R-:W-:Y:S01]  /*4850*/  FFMA.FTZ R22, R2, -R3.reuse, R193 ;  /* 0x8000000302167223 */ /* 0x080fe200000100c1 */
[----:B------:R-:W-:Y:S01]  /*4860*/  IMAD.IADD R2, R27, 0x1, -R53 ;  /* 0x000000011b027824 */ /* 0x000fe200078e0a35 */
[----:B------:R-:W-:Y:S01]  /*4870*/  FSEL R99, R62, -INF , !P5 ;  /* 0xff8000003e637808 */ /* 0x000fe20006800000 */
[-C--:B------:R-:W-:Y:S01]  /*4880*/  FFMA.FTZ R29, R7, -R3.reuse, R192 ;  /* 0x80000003071d7223 */ /* 0x080fe200000100c0 */
[----:B------:R-:W-:Y:S01]  /*4890*/  FFMA.FTZ R23, R6, -R3, R194 ;  /* 0x8000000306177223 */ /* 0x000fe200000100c2 */
[----:B------:R-:W-:Y:S01]  /*48a0*/  I2FP.F32.S32 R0, R8 ;  /* 0x0000000800007245 */ /* 0x000fe20000201400 */
[--C-:B------:R-:W-:Y:S01]  /*48b0*/  IMAD.IADD R6, R26, 0x1, -R48.reuse ;  /* 0x000000011a067824 */ /* 0x100fe200078e0a30 */
[----:B------:R-:W-:Y:S01]  /*48c0*/  FSEL R62, R24, -INF , !P5 ;  /* 0xff800000183e7808 */ /* 0x000fe20006800000 */
[----:B------:R-:W-:-:S02]  /*48d0*/  IMAD.IADD R7, R25, 0x1, -R48 ;  /* 0x0000000119077824 */ /* 0x000fc400078e0a30 */
[-C--:B------:R-:W-:Y:S01]  /*48e0*/  FFMA.FTZ R24, R4, -R3.reuse, R87 ;  /* 0x8000000304187223 */ /* 0x080fe20000010057 */
[----:B------:R-:W-:Y:S01]  /*48f0*/  IABS R4, R2 ;  /* 0x0000000200047213 */ /* 0x000fe20000000000 */
[----:B------:R-:W-:Y:S01]  /*4900*/  FFMA.FTZ R10, R0, -R3, R195 ;  /* 0x80000003000a7223 */ /* 0x000fe200000100c3 */
[----:B------:R-:W-:Y:S01]  /*4910*/  IABS R2, R5 ;  /* 0x0000000500027213 */ /* 0x000fe20000000000 */
[----:B------:R-:W-:Y:S01]  /*4920*/  IMAD.IADD R0, R25, 0x1, -R53 ;  /* 0x0000000119007824 */ /* 0x000fe200078e0a35 */
[----:B------:R-:W-:Y:S02]  /*4930*/  IABS R5, R6 ;  /* 0x0000000600057213 */ /* 0x000fe40000000000 */
[----:B------:R-:W-:Y:S02]  /*4940*/  IABS R6, R7 ;  /* 0x0000000700067213 */ /* 0x000fe40000000000 */
[----:B------:R-:W-:Y:S02]  /*4950*/  IABS R0, R0 ;  /* 0x0000000000007213 */ /* 0x000fe40000000000 */
[----:B------:R-:W-:Y:S01]  /*4960*/  I2FP.F32.S32 R7, R4 ;  /* 0x0000000400077245 */ /* 0x000fe20000201400 */
[----:B------:R-:W-:Y:S01]  /*4970*/  IMAD.MOV.U32 R8, RZ, RZ, R6 ;  /* 0x000000ffff087224 */ /* 0x000fe200078e0006 */
[----:B------:R-:W-:-:S02]  /*4980*/  I2FP.F32.S32 R4, R2 ;  /* 0x0000000200047245 */ /* 0x000fc40000201400 */
[----:B------:R-:W-:Y:S02]  /*4990*/  I2FP.F32.S32 R6, R0 ;  /* 0x0000000000067245 */ /* 0x000fe40000201400 */
[----:B------:R-:W-:Y:S01]  /*49a0*/  I2FP.F32.S32 R2, R5 ;  /* 0x0000000500027245 */ /* 0x000fe20000201400 */
[----:B------:R-:W-:Y:S01]  /*49b0*/  IMAD.IADD R5, R27, 0x1, -R49 ;  /* 0x000000011b057824 */ /* 0x000fe200078e0a31 */
[----:B------:R-:W-:Y:S02]  /*49c0*/  I2FP.F32.S32 R0, R8 ;  /* 0x0000000800007245 */ /* 0x000fe40000201400 */
[----:B------:R-:W-:Y:S01]  /*49d0*/  FSEL R144, R19, -INF , !P2 ;  /* 0xff80000013907808 */ /* 0x000fe20005000000 */
[-C--:B------:R-:W-:Y:S01]  /*49e0*/  FFMA.FTZ R19, R2, -R3.reuse, R141 ;  /* 0x8000000302137223 */ /* 0x080fe2000001008d */
[----:B------:R-:W-:Y:S02]  /*49f0*/  IMAD.IADD R2, R27, 0x1, -R55 ;  /* 0x000000011b027824 */ /* 0x000fe400078e0a37 */
[----:B------:R-:W-:Y:S01]  /*4a00*/  FFMA.FTZ R8, R0, -R3, R143 ;  /* 0x8000000300087223 */ /* 0x000fe2000001008f */
[----:B------:R-:W-:Y:S01]  /*4a10*/  FSEL R139, R16, -INF , !P1 ;  /* 0xff800000108b7808 */ /* 0x000fe20004800000 */
[----:B------:R-:W-:-:S02]  /*4a20*/  IMAD.IADD R0, R26, 0x1, -R55 ;  /* 0x000000011a007824 */ /* 0x000fc400078e0a37 */
[-C--:B------:R-:W-:Y:S01]  /*4a30*/  FFMA.FTZ R16, R6, -R3.reuse, R142 ;  /* 0x8000000306107223 */ /* 0x080fe2000001008e */
[----:B------:R-:W-:Y:S01]  /*4a40*/  FSEL R130, R20, -INF , !P1 ;  /* 0xff80000014827808 */ /* 0x000fe20004800000 */
[----:B------:R-:W-:Y:S02]  /*4a50*/  IMAD.IADD R6, R26, 0x1, -R49 ;  /* 0x000000011a067824 */ /* 0x000fe400078e0a31 */
[-C--:B------:R-:W-:Y:S01]  /*4a60*/  FFMA.FTZ R20, R4, -R3.reuse, R111 ;  /* 0x8000000304147223 */ /* 0x080fe2000001006f */
[----:B------:R-:W-:Y:S02]  /*4a70*/  IABS R4, R2 ;  /* 0x0000000200047213 */ /* 0x000fe40000000000 */
[----:B------:R-:W-:Y:S02]  /*4a80*/  IABS R0, R0 ;  /* 0x0000000000007213 */ /* 0x000fe40000000000 */
[----:B------:R-:W-:Y:S01]  /*4a90*/  FSEL R145, R30, -INF , !P3 ;  /* 0xff8000001e917808 */ /* 0x000fe20005800000 */
[----:B------:R-:W-:Y:S01]  /*4aa0*/  FFMA.FTZ R30, R7, -R3, R110 ;  /* 0x80000003071e7223 */ /* 0x000fe2000001006e */
        /* <DEDUP_REMOVED lines=11> */
[----:B------:R-:W-:Y:S02]  /*4b60*/  I2FP.F32.S32 R2, R0 ;  /* 0x0000000000027245 */ /* 0x000fe40000201400 */
[----:B------:R-:W-:Y:S01]  /*4b70*/  I2FP.F32.S32 R0, R7 ;  /* 0x0000000700007245 */ /* 0x000fe20000201400 */
[----:B------:R-:W-:Y:S01]  /*4b80*/  IMAD.IADD R7, R26, 0x1, -R54 ;  /* 0x000000011a077824 */ /* 0x000fe200078e0a36 */
[----:B------:R-:W-:Y:S01]  /*4b90*/  FSEL R127, R40, -INF , !P6 ;  /* 0xff800000287f7808 */ /* 0x000fe20007000000 */
[----:B------:R-:W-:Y:S01]  /*4ba0*/  FFMA.FTZ R40, R4, -R3, R103 ;  /* 0x8000000304287223 */ /* 0x000fe20000010067 */
[----:B------:R-:W-:Y:S01]  /*4bb0*/  FSEL R60, R38, -INF , !P6 ;  /* 0xff800000263c7808 */ /* 0x000fe20007000000 */
[----:B------:R-:W-:Y:S01]  /*4bc0*/  IMAD.IADD R4, R25, 0x1, -R50 ;  /* 0x0000000119047824 */ /* 0x000fe200078e0a32 */
[----:B------:R-:W-:-:S02]  /*4bd0*/  FSEL R61, R37, -INF , !P6 ;  /* 0xff800000253d7808 */ /* 0x000fc40007000000 */
[----:B------:R-:W-:Y:S02]  /*4be0*/  ISETP.GE.AND P6, PT, R44, R76, PT ;  /* 0x0000004c2c00720c */ /* 0x000fe40003fc6270 */
[----:B------:R-:W-:Y:S01]  /*4bf0*/  FSEL R153, R33, -INF , !P3 ;  /* 0xff80000021997808 */ /* 0x000fe20005800000 */
[-C--:B------:R-:W-:Y:S01]  /*4c00*/  FFMA.FTZ R33, R2, -R3.reuse, R129 ;  /* 0x8000000302217223 */ /* 0x080fe20000010081 */
[----:B------:R-:W-:Y:S01]  /*4c10*/  FSEL R149, R32, -INF , !P1 ;  /* 0xff80000020957808 */ /* 0x000fe20004800000 */
[-C--:B------:R-:W-:Y:S01]  /*4c20*/  FFMA.FTZ R32, R0, -R3.reuse, R131 ;  /* 0x8000000300207223 */ /* 0x080fe20000010083 */
[C-C-:B------:R-:W-:Y:S01]  /*4c30*/  IMAD.IADD R2, R27.reuse, 0x1, -R50.reuse ;  /* 0x000000011b027824 */ /* 0x140fe200078e0a32 */
[----:B------:R-:W-:Y:S01]  /*4c40*/  FSEL R160, R34, -INF , !P6 ;  /* 0xff80000022a07808 */ /* 0x000fe20007000000 */
[----:B------:R-:W-:Y:S02]  /*4c50*/  IMAD.IADD R0, R26, 0x1, -R50 ;  /* 0x000000011a007824 */ /* 0x000fe400078e0a32 */
[----:B------:R-:W-:Y:S01]  /*4c60*/  FFMA.FTZ R34, R6, -R3, R102 ;  /* 0x8000000306227223 */ /* 0x000fe20000010066 */
[----:B------:R-:W-:Y:S01]  /*4c70*/  IMAD.IADD R6, R27, 0x1, -R54 ;  /* 0x000000011b067824 */ /* 0x000fe200078e0a36 */
[----:B------:R-:W-:-:S02]  /*4c80*/  IABS R2, R2 ;  /* 0x0000000200027213 */ /* 0x000fc40000000000 */
[----:B------:R-:W-:Y:S02]  /*4c90*/  IABS R0, R0 ;  /* 0x0000000000007213 */ /* 0x000fe40000000000 */
[----:B------:R-:W-:Y:S02]  /*4ca0*/  IABS R4, R4 ;  /* 0x0000000400047213 */ /* 0x000fe40000000000 */
[----:B------:R-:W-:Y:S01]  /*4cb0*/  FSEL R59, R31, -INF , !P5 ;  /* 0xff8000001f3b7808 */ /* 0x000fe20006800000 */
[----:B------:R-:W-:Y:S01]  /*4cc0*/  FFMA.FTZ R31, R5, -R3, R128 ;  /* 0x80000003051f7223 */ /* 0x000fe20000010080 */
[----:B------:R-:W-:Y:S01]  /*4cd0*/  IABS R6, R6 ;  /* 0x0000000600067213 */ /* 0x000fe20000000000 */
[----:B------:R-:W-:Y:S01]  /*4ce0*/  IMAD.MOV.U32 R5, RZ, RZ, R2 ;  /* 0x000000ffff057224 */ /* 0x000fe200078e0002 */
        /* <DEDUP_REMOVED lines=12> */
[----:B------:R-:W-:Y:S01]  /*4db0*/  IMAD.IADD R0, R25, 0x1, -R54 ;  /* 0x0000000119007824 */ /* 0x000fe200078e0a36 */
[----:B------:R-:W-:Y:S01]  /*4dc0*/  I2FP.F32.S32 R2, R7 ;  /* 0x0000000700027245 */ /* 0x000fe20000201400 */
[-C--:B------:R-:W-:Y:S01]  /*4dd0*/  FFMA.FTZ R36, R4, -R3.reuse, R123 ;  /* 0x8000000304247223 */ /* 0x080fe2000001007b */
[--C-:B------:R-:W-:Y:S01]  /*4de0*/  IMAD.IADD R4, R26, 0x1, -R52.reuse ;  /* 0x000000011a047824 */ /* 0x100fe200078e0a34 */
[----:B------:R-:W-:Y:S01]  /*4df0*/  FSEL R111, R35, -INF , !P0 ;  /* 0xff800000236f7808 */ /* 0x000fe20004000000 */
[--C-:B------:R-:W-:Y:S01]  /*4e00*/  IMAD.IADD R6, R25, 0x1, -R52.reuse ;  /* 0x0000000119067824 */ /* 0x100fe200078e0a34 */
[----:B------:R-:W-:Y:S01]  /*4e10*/  IABS R0, R0 ;  /* 0x0000000000007213 */ /* 0x000fe20000000000 */
[-C--:B------:R-:W-:Y:S01]  /*4e20*/  FFMA.FTZ R35, R2, -R3.reuse, R197 ;  /* 0x8000000302237223 */ /* 0x080fe200000100c5 */
[----:B------:R-:W-:Y:S01]  /*4e30*/  IMAD.IADD R2, R27, 0x1, -R52 ;  /* 0x000000011b027824 */ /* 0x000fe200078e0a34 */
[----:B------:R-:W-:Y:S01]  /*4e40*/  IABS R4, R4 ;  /* 0x0000000400047213 */ /* 0x000fe20000000000 */
[----:B------:R-:W-:Y:S01]  /*4e50*/  FFMA.FTZ R38, R5, -R3, R196 ;  /* 0x8000000305267223 */ /* 0x000fe200000100c4 */
[----:B------:R-:W-:Y:S01]  /*4e60*/  IABS R6, R6 ;  /* 0x0000000600067213 */ /* 0x000fe20000000000 */
[----:B------:R-:W-:Y:S01]  /*4e70*/  IMAD.MOV.U32 R5, RZ, RZ, R0 ;  /* 0x000000ffff057224 */ /* 0x000fe200078e0000 */
[----:B------:R-:W-:Y:S01]  /*4e80*/  IABS R2, R2 ;  /* 0x0000000200027213 */ /* 0x000fe20000000000 */
[----:B------:R-:W-:Y:S01]  /*4e90*/  IMAD.IADD R7, R27, 0x1, -R56 ;  /* 0x000000011b077824 */ /* 0x000fe200078e0a38 */
[----:B------:R-:W-:Y:S01]  /*4ea0*/  FSEL R82, R65, -INF , !P4 ;  /* 0xff80000041527808 */ /* 0x000fe20006000000 */
[----:B------:R-:W-:Y:S01]  /*4eb0*/  IMAD.MOV.U32 R0, RZ, RZ, R4 ;  /* 0x000000ffff007224 */ /* 0x000fe200078e0004 */
[----:B------:R-:W-:Y:S01]  /*4ec0*/  FSEL R86, R43, -INF , !P4 ;  /* 0xff8000002b567808 */ /* 0x000fe20006000000 */
[----:B------:R-:W-:Y:S01]  /*4ed0*/  IMAD.MOV.U32 R4, RZ, RZ, R6 ;  /* 0x000000ffff047224 */ /* 0x000fe200078e0006 */
[----:B------:R-:W-:-:S02]  /*4ee0*/  I2FP.F32.S32 R6, R5 ;  /* 0x0000000500067245 */ /* 0x000fc40000201400 */
[----:B------:R-:W-:Y:S02]  /*4ef0*/  IABS R7, R7 ;  /* 0x0000000700077213 */ /* 0x000fe40000000000 */
[----:B------:R-:W-:Y:S02]  /*4f00*/  I2FP.F32.S32 R5, R2 ;  /* 0x0000000200057245 */ /* 0x000fe40000201400 */
[----:B------:R-:W-:Y:S02]  /*4f10*/  FSEL R51, R42, -INF , !P4 ;  /* 0xff8000002a337808 */ /* 0x000fe40006000000 */
[----:B------:R-:W-:Y:S02]  /*4f20*/  I2FP.F32.S32 R2, R0 ;  /* 0x0000000000027245 */ /* 0x000fe40000201400 */
[----:B------:R-:W-:Y:S02]  /*4f30*/  ISETP.GE.AND P4, PT, R46, R76, PT ;  /* 0x0000004c2e00720c */ /* 0x000fe40003f86270 */
[----:B------:R-:W-:-:S02]  /*4f40*/  I2FP.F32.S32 R0, R4 ;  /* 0x0000000400007245 */ /* 0x000fc40000201400 */
[----:B------:R-:W-:Y:S02]  /*4f50*/  FSEL R152, R64, -INF , !P3 ;  /* 0xff80000040987808 */ /* 0x000fe40005800000 */
[-C--:B------:R-:W-:Y:S02]  /*4f60*/  ISETP.GE.AND P3, PT, R47, R76.reuse, PT ;  /* 0x0000004c2f00720c */ /* 0x080fe40003f66270 */
[----:B------:R-:W-:Y:S01]  /*4f70*/  I2FP.F32.S32 R4, R7 ;  /* 0x0000000700047245 */ /* 0x000fe20000201400 */
[----:B------:R-:W-:Y:S01]  /*4f80*/  IMAD.IADD R7, R25, 0x1, -R57 ;  /* 0x0000000119077824 */ /* 0x000fe200078e0a39 */
[----:B------:R-:W-:Y:S02]  /*4f90*/  ISETP.GE.AND P5, PT, R45, R76, PT ;  /* 0x0000004c2d00720c */ /* 0x000fe40003fa6270 */
[----:B------:R-:W-:Y:S01]  /*4fa0*/  FSEL R102, R23, -INF , !P4 ;  /* 0xff80000017667808 */ /* 0x000fe20006000000 */
[-C--:B------:R-:W-:Y:S01]  /*4fb0*/  FFMA.FTZ R23, R0, -R3.reuse, R202 ;  /* 0x8000000300177223 */ /* 0x080fe200000100ca */
[----:B------:R-:W-:Y:S01]  /*4fc0*/  FSEL R157, R74, -INF , !P6 ;  /* 0xff8000004a9d7808 */ /* 0x000fe20007000000 */
[----:B------:R-:W-:Y:S01]  /*4fd0*/  IMAD.IADD R0, R26, 0x1, -R56 ;  /* 0x000000011a007824 */ /* 0x000fe200078e0a38 */
[----:B------:R-:W-:Y:S01]  /*4fe0*/  FSEL R74, R22, -INF , !P3 ;  /* 0xff800000164a7808 */ /* 0x000fe20005800000 */
[-C--:B------:R-:W-:Y:S01]  /*4ff0*/  FFMA.FTZ R22, R4, -R3.reuse, R115 ;  /* 0x8000000304167223 */ /* 0x080fe20000010073 */
[----:B------:R-:W-:Y:S01]  /*5000*/  FSEL R133, R28, -INF , !P2 ;  /* 0xff8000001c857808 */ /* 0x000fe20005000000 */
[-C--:B------:R-:W-:Y:S01]  /*5010*/  FFMA.FTZ R28, R5, -R3.reuse, R114 ;  /* 0x80000003051c7223 */ /* 0x080fe20000010072 */
[----:B------:R-:W-:Y:S01]  /*5020*/  FSEL R154, R81, -INF , !P5 ;  /* 0xff800000519a7808 */ /* 0x000fe20006800000 */
[----:B------:R-:W-:Y:S01]  /*5030*/  IMAD.IADD R4, R25, 0x1, -R56 ;  /* 0x0000000119047824 */ /* 0x000fe200078e0a38 */
[----:B------:R-:W-:Y:S01]  /*5040*/  FSEL R81, R29, -INF , !P4 ;  /* 0xff8000001d517808 */ /* 0x000fe20006000000 */
[----:B------:R-:W-:Y:S01]  /*5050*/  FFMA.FTZ R29, R6, -R3, R199 ;  /* 0x80000003061d7223 */ /* 0x000fe200000100c7 */
[----:B------:R-:W-:Y:S01]  /*5060*/  FSEL R131, R24, -INF , !P3 ;  /* 0xff80000018837808 */ /* 0x000fe20005800000 */
[----:B------:R-:W-:-:S02]  /*5070*/  IMAD.IADD R5, R27, 0x1, -R57 ;  /* 0x000000011b057824 */ /* 0x000fc400078e0a39 */
[----:B------:R-:W-:Y:S01]  /*5080*/  FFMA.FTZ R24, R2, -R3, R200 ;  /* 0x8000000302187223 */ /* 0x000fe200000100c8 */
[----:B------:R-:W-:Y:S01]  /*5090*/  IMAD.IADD R6, R26, 0x1, -R57 ;  /* 0x000000011a067824 */ /* 0x000fe200078e0a39 */
[----:B------:R-:W-:Y:S02]  /*50a0*/  IABS R2, R0 ;  /* 0x0000000000027213 */ /* 0x000fe40000000000 */
[----:B------:R-:W-:Y:S02]  /*50b0*/  IABS R0, R4 ;  /* 0x0000000400007213 */ /* 0x000fe40000000000 */
[----:B------:R-:W-:Y:S02]  /*50c0*/  FSEL R148, R72, -INF , !P1 ;  /* 0xff80000048947808 */ /* 0x000fe40004800000 */
[----:B------:R-:W-:Y:S02]  /*50d0*/  IABS R4, R5 ;  /* 0x0000000500047213 */ /* 0x000fe40000000000 */
[----:B------:R-:W-:-:S02]  /*50e0*/  ISETP.GE.AND P1, PT, R48, R76, PT ;  /* 0x0000004c3000720c */ /* 0x000fc40003f26270 */
[----:B------:R-:W-:Y:S01]  /*50f0*/  IABS R5, R6 ;  /* 0x0000000600057213 */ /* 0x000fe20000000000 */
[----:B------:R-:W-:Y:S01]  /*5100*/  IMAD.MOV.U32 R6, RZ, RZ, R2 ;  /* 0x000000ffff067224 */ /* 0x000fe200078e0002 */
[----:B------:R-:W-:Y:S01]  /*5110*/  IABS R7, R7 ;  /* 0x0000000700077213 */ /* 0x000fe20000000000 */
[----:B------:R-:W-:Y:S01]  /*5120*/  IMAD.MOV.U32 R2, RZ, RZ, R4 ;  /* 0x000000ffff027224 */ /* 0x000fe200078e0004 */
[----:B------:R-:W-:Y:S02]  /*5130*/  FSEL R159, R8, -INF , !P1 ;  /* 0xff800000089f7808 */ /* 0x000fe40004800000 */
[----:B------:R-:W-:Y:S01]  /*5140*/  FSEL R150, R73, -INF , !P2 ;  /* 0xff80000049967808 */ /* 0x000fe20005000000 */
[----:B------:R-:W-:Y:S01]  /*5150*/  IMAD.MOV.U32 R8, RZ, RZ, R7 ;  /* 0x000000ffff087224 */ /* 0x000fe200078e0007 */
[----:B------:R-:W-:Y:S02]  /*5160*/  I2FP.F32.S32 R7, R6 ;  /* 0x0000000600077245 */ /* 0x000fe40000201400 */
[----:B------:R-:W-:-:S02]  /*5170*/  I2FP.F32.S32 R6, R0 ;  /* 0x0000000000067245 */ /* 0x000fc40000201400 */
[----:B------:R-:W-:Y:S02]  /*5180*/  I2FP.F32.S32 R4, R2 ;  /* 0x0000000200047245 */ /* 0x000fe40000201400 */
[----:B------:R-:W-:Y:S02]  /*5190*/  I2FP.F32.S32 R0, R8 ;  /* 0x0000000800007245 */ /* 0x000fe40000201400 */
[-C--:B------:R-:W-:Y:S02]  /*51a0*/  ISETP.GE.AND P2, PT, R53, R76.reuse, PT ;  /* 0x0000004c3500720c */ /* 0x080fe40003f46270 */
[----:B------:R-:W-:Y:S01]  /*51b0*/  FSEL R103, R10, -INF , !P3 ;  /* 0xff8000000a677808 */ /* 0x000fe20005800000 */
[----:B------:R-:W-:Y:S01]  /*51c0*/  FFMA.FTZ R10, R6, -R3, R203 ;  /* 0x80000003060a7223 */ /* 0x000fe200000100cb */
[----:B------:R-:W-:Y:S01]  /*51d0*/  I2FP.F32.S32 R2, R5 ;  /* 0x0000000500027245 */ /* 0x000fe20000201400 */
[C---:B------:R-:W-:Y:S01]  /*51e0*/  VIADD R6, R11.reuse, 0x61 ;  /* 0x000000610b067836 */ /* 0x040fe20000000000 */
[----:B------:R-:W-:Y:S01]  /*51f0*/  FSEL R128, R14, -INF , !P5 ;  /* 0xff8000000e807808 */ /* 0x000fe20006800000 */
[----:B------:R-:W-:Y:S01]  /*5200*/  VIADD R5, R11, 0x68 ;  /* 0x000000680b057836 */ /* 0x000fe20000000000 */
[----:B------:R-:W-:Y:S01]  /*5210*/  FSEL R123, R93, -INF , !P4 ;  /* 0xff8000005d7b7808 */ /* 0x000fe20006000000 */
[-C--:B------:R-:W-:Y:S01]  /*5220*/  FFMA.FTZ R14, R0, -R3.reuse, R222 ;  /* 0x80000003000e7223 */ /* 0x080fe200000100de */
[----:B------:R-:W-:Y:S01]  /*5230*/  FSEL R143, R41, -INF , !P4 ;  /* 0xff800000298f7808 */ /* 0x000fe20006000000 */
[----:B------:R-:W-:Y:S01]  /*5240*/  VIADD R0, R11, 0x71 ;  /* 0x000000710b007836 */ /* 0x000fe20000000000 */
[----:B------:R-:W-:Y:S01]  /*5250*/  FSEL R141, R15, -INF , !P6 ;  /* 0xff8000000f8d7808 */ /* 0x000fe20007000000 */
[-C--:B------:R-:W-:Y:S01]  /*5260*/  FFMA.FTZ R15, R2, -R3.reuse, R220 ;  /* 0x80000003020f7223 */ /* 0x080fe200000100dc */
[----:B------:R-:W-:Y:S01]  /*5270*/  FSEL R129, R12, -INF , !P5 ;  /* 0xff8000000c817808 */ /* 0x000fe20006800000 */
[-C--:B------:R-:W-:Y:S01]  /*5280*/  FFMA.FTZ R12, R7, -R3.reuse, R201 ;  /* 0x80000003070c7223 */ /* 0x080fe200000100c9 */
[-C--:B------:R-:W-:Y:S01]  /*5290*/  ISETP.GE.AND P4, PT, R54, R76.reuse, PT ;  /* 0x0000004c3600720c */ /* 0x080fe20003f86270 */
[C---:B------:R-:W-:Y:S01]  /*52a0*/  VIADD R2, R11.reuse, 0x70 ;  /* 0x000000700b027836 */ /* 0x040fe20000000000 */
[----:B------:R-:W-:Y:S01]  /*52b0*/  FSEL R122, R92, -INF , !P3 ;  /* 0xff8000005c7a7808 */ /* 0x000fe20005800000 */
[----:B------:R-:W-:Y:S01]  /*52c0*/  VIADD R7, R11, 0x78 ;  /* 0x000000780b077836 */ /* 0x000fe20000000000 */
[----:B------:R-:W-:Y:S01]  /*52d0*/  FSEL R158, R16, -INF , !P2 ;  /* 0xff800000109e7808 */ /* 0x000fe20005000000 */
[----:B------:R-:W-:Y:S01]  /*52e0*/  FFMA.FTZ R16, R4, -R3, R178 ;  /* 0x8000000304107223 */ /* 0x000fe200000100b2 */
[----:B------:R-:W-:Y:S01]  /*52f0*/  FSEL R142, R9, -INF , !P6 ;  /* 0xff800000098e7808 */ /* 0x000fe20007000000 */
[C---:B------:R-:W-:Y:S01]  /*5300*/  VIADD R4, R11.reuse, 0x69 ;  /* 0x000000690b047836 */ /* 0x040fe20000000000 */
[----:B------:R-:W-:Y:S01]  /*5310*/  FSEL R155, R18, -INF , !P5 ;  /* 0xff800000129b7808 */ /* 0x000fe20006800000 */
[----:B------:R-:W-:Y:S01]  /*5320*/  VIADD R9, R11, 0x79 ;  /* 0x000000790b097836 */ /* 0x000fe20000000000 */
[-C--:B------:R-:W-:Y:S01]  /*5330*/  ISETP.GE.AND P3, PT, R52, R76.reuse, PT ;  /* 0x0000004c3400720c */ /* 0x080fe20003f66270 */
[C---:B------:R-:W-:Y:S01]  /*5340*/  IMAD.IADD R8, R21.reuse, 0x1, -R6 ;  /* 0x0000000115087824 */ /* 0x040fe200078e0a06 */
[-C--:B------:R-:W-:Y:S01]  /*5350*/  ISETP.GE.AND P5, PT, R50, R76.reuse, PT ;  /* 0x0000004c3200720c */ /* 0x080fe20003fa6270 */
[----:B------:R-:W-:Y:S01]  /*5360*/  IMAD.IADD R11, R21, 0x1, -R5 ;  /* 0x00000001150b7824 */ /* 0x000fe200078e0a05 */
[----:B------:R-:W-:Y:S01]  /*5370*/  FSEL R222, R121, -INF , !P4 ;  /* 0xff80000079de7808 */ /* 0x000fe20006000000 */
[--C-:B------:R-:W-:Y:S01]  /*5380*/  IMAD.IADD R18, R21, 0x1, -R0.reuse ;  /* 0x0000000115127824 */ /* 0x100fe200078e0a00 */
[----:B------:R-:W-:Y:S01]  /*5390*/  FSEL R214, R100, -INF , !P3 ;  /* 0xff80000064d67808 */ /* 0x000fe20005800000 */
[--C-:B------:R-:W-:Y:S01]  /*53a0*/  IMAD.IADD R41, R27, 0x1, -R0.reuse ;  /* 0x000000011b297824 */ /* 0x100fe200078e0a00 */
[----:B------:R-:W-:Y:S01]  /*53b0*/  FSEL R232, R28, -INF , !P3 ;  /* 0xff8000001ce87808 */ /* 0x000fe20005800000 */
[--C-:B------:R-:W-:Y:S01]  /*53c0*/  IMAD.IADD R43, R26, 0x1, -R0.reuse ;  /* 0x000000011a2b7824 */ /* 0x100fe200078e0a00 */
[----:B------:R-:W-:Y:S01]  /*53d0*/  FSEL R121, R24, -INF , !P3 ;  /* 0xff80000018797808 */ /* 0x000fe20005800000 */
[----:B------:R-:W-:Y:S01]  /*53e0*/  IMAD.IADD R42, R25, 0x1, -R0 ;  /* 0x00000001192a7824 */ /* 0x000fe200078e0a00 */
[----:B------:R-:W-:Y:S01]  /*53f0*/  FSEL R170, R23, -INF , !P3 ;  /* 0xff80000017aa7808 */ /* 0x000fe20005800000 */
[----:B------:R-:W-:Y:S01]  /*5400*/  IMAD.IADD R45, R25, 0x1, -R2 ;  /* 0x00000001192d7824 */ /* 0x000fe200078e0a02 */
[----:B------:R-:W-:Y:S01]  /*5410*/  FSEL R110, R75, -INF , !P0 ;  /* 0xff8000004b6e7808 */ /* 0x000fe20004000000 */
[--C-:B------:R-:W-:Y:S01]  /*5420*/  IMAD.IADD R46, R27, 0x1, -R7.reuse ;  /* 0x000000011b2e7824 */ /* 0x100fe200078e0a07 */
[----:B------:R-:W-:Y:S01]  /*5430*/  FSEL R87, R13, -INF , !P0 ;  /* 0xff8000000d577808 */ /* 0x000fe20004000000 */
[--C-:B------:R-:W-:Y:S01]  /*5440*/  IMAD.IADD R13, R21, 0x1, -R4.reuse ;  /* 0x00000001150d7824 */ /* 0x100fe200078e0a04 */
[----:B------:R-:W-:Y:S01]  /*5450*/  FSEL R227, R120, -INF , !P5 ;  /* 0xff80000078e37808 */ /* 0x000fe20006800000 */
[C-C-:B------:R-:W-:Y:S01]  /*5460*/  IMAD.IADD R50, R26.reuse, 0x1, -R7.reuse ;  /* 0x000000011a327824 */ /* 0x140fe200078e0a07 */
[----:B------:R-:W-:Y:S01]  /*5470*/  FSEL R238, R39, -INF , !P5 ;  /* 0xff80000027ee7808 */ /* 0x000fe20006800000 */
[--C-:B------:R-:W-:Y:S01]  /*5480*/  IMAD.IADD R39, R26, 0x1, -R4.reuse ;  /* 0x000000011a277824 */ /* 0x100fe200078e0a04 */
[----:B------:R-:W-:Y:S01]  /*5490*/  FSEL R166, R38, -INF , !P5 ;  /* 0xff80000026a67808 */ /* 0x000fe20006800000 */
[--C-:B------:R-:W-:Y:S01]  /*54a0*/  IMAD.IADD R38, R25, 0x1, -R4.reuse ;  /* 0x0000000119267824 */ /* 0x100fe200078e0a04 */
[----:B------:R-:W-:Y:S01]  /*54b0*/  FSEL R172, R37, -INF , !P5 ;  /* 0xff80000025ac7808 */ /* 0x000fe20006800000 */
[----:B------:R-:W-:Y:S01]  /*54c0*/  IMAD.IADD R37, R27, 0x1, -R4 ;  /* 0x000000011b257824 */ /* 0x000fe200078e0a04 */
[-C--:B------:R-:W-:Y:S01]  /*54d0*/  ISETP.GE.AND P3, PT, R0, R76.reuse, PT ;  /* 0x0000004c0000720c */ /* 0x080fe20003f66270 */
[----:B------:R-:W-:Y:S01]  /*54e0*/  IMAD.IADD R47, R25, 0x1, -R7 ;  /* 0x00000001192f7824 */ /* 0x000fe200078e0a07 */
[----:B------:R-:W-:Y:S01]  /*54f0*/  FSEL R75, R17, -INF , !P0 ;  /* 0xff800000114b7808 */ /* 0x000fe20004000000 */
[----:B------:R-:W-:Y:S01]  /*5500*/  IMAD.IADD R17, R21, 0x1, -R2 ;  /* 0x0000000115117824 */ /* 0x000fe200078e0a02 */
[----:B------:R-:W-:Y:S01]  /*5510*/  ISETP.GE.AND P5, PT, R4, R76, PT ;  /* 0x0000004c0400720c */ /* 0x000fe20003fa6270 */
[--C-:B------:R-:W-:Y:S01]  /*5520*/  IMAD.IADD R44, R25, 0x1, -R9.reuse ;  /* 0x00000001192c7824 */ /* 0x100fe200078e0a09 */
[----:B------:R-:W-:Y:S01]  /*5530*/  IABS R0, R8 ;  /* 0x0000000800007213 */ /* 0x000fe20000000000 */
[----:B------:R-:W-:Y:S01]  /*5540*/  IMAD.IADD R48, R27, 0x1, -R9 ;  /* 0x000000011b307824 */ /* 0x000fe200078e0a09 */
[----:B------:R-:W-:-:S02]  /*5550*/  ISETP.GE.AND P0, PT, R55, R76, PT ;  /* 0x0000004c3700720c */ /* 0x000fc40003f06270 */
[----:B------:R-:W-:Y:S02]  /*5560*/  IABS R4, R11 ;  /* 0x0000000b00047213 */ /* 0x000fe40000000000 */
[-C--:B------:R-:W-:Y:S01]  /*5570*/  ISETP.GE.AND P6, PT, R49, R76.reuse, PT ;  /* 0x0000004c3100720c */ /* 0x080fe20003fc6270 */
[----:B------:R-:W-:Y:S01]  /*5580*/  IMAD.IADD R49, R26, 0x1, -R9 ;  /* 0x000000011a317824 */ /* 0x000fe200078e0a09 */
[----:B------:R-:W-:Y:S02]  /*5590*/  FSEL R237, R36, -INF , !P4 ;  /* 0xff80000024ed7808 */ /* 0x000fe40006000000 */
[----:B------:R-:W-:Y:S01]  /*55a0*/  FSEL R164, R35, -INF , !P4 ;  /* 0xff80000023a47808 */ /* 0x000fe20006000000 */
[--C-:B------:R-:W-:Y:S01]  /*55b0*/  IMAD.IADD R35, R26, 0x1, -R2.reuse ;  /* 0x000000011a237824 */ /* 0x100fe200078e0a02 */
[----:B------:R-:W-:Y:S01]  /*55c0*/  FSEL R173, R29, -INF , !P4 ;  /* 0xff8000001dad7808 */ /* 0x000fe20006000000 */
[----:B------:R-:W-:Y:S01]  /*55d0*/  IMAD.IADD R29, R27, 0x1, -R2 ;  /* 0x000000011b1d7824 */ /* 0x000fe200078e0a02 */
[----:B------:R-:W-:Y:S01]  /*55e0*/  ISETP.GE.AND P4, PT, R2, R76, PT ;  /* 0x0000004c0200720c */ /* 0x000fe20003f86270 */
[----:B------:R-:W-:Y:S01]  /*55f0*/  IMAD.MOV.U32 R2, RZ, RZ, R0 ;  /* 0x000000ffff027224 */ /* 0x000fe200078e0000 */
[----:B------:R-:W-:Y:S01]  /*5600*/  FSEL R167, R104, -INF , !P1 ;  /* 0xff80000068a77808 */ /* 0x000fe20004800000 */
[----:B------:R-:W-:Y:S01]  /*5610*/  IMAD.MOV.U32 R0, RZ, RZ, R4 ;  /* 0x000000ffff007224 */ /* 0x000fe200078e0004 */
[----:B------:R-:W-:-:S02]  /*5620*/  FSEL R162, R109, -INF , !P0 ;  /* 0xff8000006da27808 */ /* 0x000fc40004000000 */
[----:B------:R-:W-:Y:S01]  /*5630*/  FSEL R163, R34, -INF , !P0 ;  /* 0xff80000022a37808 */ /* 0x000fe20004000000 */
[--C-:B------:R-:W-:Y:S01]  /*5640*/  IMAD.IADD R34, R26, 0x1, -R5.reuse ;  /* 0x000000011a227824 */ /* 0x100fe200078e0a05 */
[----:B------:R-:W-:Y:S02]  /*5650*/  FSEL R124, R124, -INF , !P6 ;  /* 0xff8000007c7c7808 */ /* 0x000fe40007000000 */
[----:B------:R-:W-:Y:S02]  /*5660*/  FSEL R161, R40, -INF , !P6 ;  /* 0xff80000028a17808 */ /* 0x000fe40007000000 */
[----:B------:R-:W-:Y:S01]  /*5670*/  FSEL R104, R33, -INF , !P6 ;  /* 0xff80000021687808 */ /* 0x000fe20007000000 */
[--C-:B------:R-:W-:Y:S01]  /*5680*/  IMAD.IADD R33, R25, 0x1, -R5.reuse ;  /* 0x0000000119217824 */ /* 0x100fe200078e0a05 */
[----:B------:R-:W-:Y:S01]  /*5690*/  FSEL R109, R32, -INF , !P6 ;  /* 0xff800000206d7808 */ /* 0x000fe20007000000 */
[----:B------:R-:W-:Y:S01]  /*56a0*/  IMAD.IADD R32, R27, 0x1, -R5 ;  /* 0x000000011b207824 */ /* 0x000fe200078e0a05 */
[----:B------:R-:W-:-:S02]  /*56b0*/  ISETP.GE.AND P6, PT, R5, R76, PT ;  /* 0x0000004c0500720c */ /* 0x000fc40003fc6270 */
[----:B------:R-:W-:Y:S02]  /*56c0*/  IABS R5, R13 ;  /* 0x0000000d00057213 */ /* 0x000fe40000000000 */
[----:B------:R-:W-:Y:S02]  /*56d0*/  I2FP.F32.S32 R4, R2 ;  /* 0x0000000200047245 */ /* 0x000fe40000201400 */
[----:B------:R-:W-:Y:S02]  /*56e0*/  I2FP.F32.S32 R2, R0 ;  /* 0x0000000000027245 */ /* 0x000fe40000201400 */
[----:B------:R-:W-:Y:S01]  /*56f0*/  I2FP.F32.S32 R0, R5 ;  /* 0x0000000500007245 */ /* 0x000fe20000201400 */
[-C--:B------:R-:W-:Y:S01]  /*5700*/  FFMA.FTZ R40, R4, -R3.reuse, R177 ;  /* 0x8000000304287223 */ /* 0x080fe200000100b1 */
[----:B------:R-:W-:Y:S01]  /*5710*/  FSEL R115, R19, -INF , !P1 ;  /* 0xff80000013737808 */ /* 0x000fe20004800000 */
[----:B------:R-:W-:Y:S01]  /*5720*/  IMAD.IADD R19, R21, 0x1, -R7 ;  /* 0x0000000115137824 */ /* 0x000fe200078e0a07 */
[----:B------:R-:W-:Y:S01]  /*5730*/  FSEL R168, R105, -INF , !P2 ;  /* 0xff80000069a87808 */ /* 0x000fe20005000000 */
[-C--:B------:R-:W-:Y:S01]  /*5740*/  FFMA.FTZ R36, R2, -R3.reuse, R204 ;  /* 0x8000000302247223 */ /* 0x080fe200000100cc */
[----:B------:R-:W-:Y:S01]  /*5750*/  FSEL R171, R30, -INF , !P2 ;  /* 0xff8000001eab7808 */ /* 0x000fe20005000000 */
[----:B------:R-:W-:Y:S01]  /*5760*/  FFMA.FTZ R28, R0, -R3, R205 ;  /* 0x80000003001c7223 */ /* 0x000fe200000100cd */
[----:B------:R-:W-:Y:S01]  /*5770*/  FSEL R156, R132, -INF , !P2 ;  /* 0xff800000849c7808 */ /* 0x000fe20005000000 */
[----:B------:R-:W-:Y:S01]  /*5780*/  IMAD.IADD R21, R21, 0x1, -R9 ;  /* 0x0000000115157824 */ /* 0x000fe200078e0a09 */
[----:B------:R-:W-:Y:S01]  /*5790*/  ISETP.GE.AND P2, PT, R56, R76, PT ;  /* 0x0000004c3800720c */ /* 0x000fe20003f46270 */
[----:B------:R-:W-:Y:S01]  /*57a0*/  IMAD.IADD R30, R25, 0x1, -R6 ;  /* 0x00000001191e7824 */ /* 0x000fe200078e0a06 */
[----:B------:R-:W-:-:S02]  /*57b0*/  IABS R2, R17 ;  /* 0x0000001100027213 */ /* 0x000fc40000000000 */
[----:B------:R-:W-:Y:S02]  /*57c0*/  IABS R0, R18 ;  /* 0x0000001200007213 */ /* 0x000fe40000000000 */
[----:B------:R-:W-:Y:S02]  /*57d0*/  FSEL R212, R101, -INF , !P2 ;  /* 0xff80000065d47808 */ /* 0x000fe40005000000 */
[----:B------:R-:W-:Y:S02]  /*57e0*/  FSEL R226, R22, -INF , !P2 ;  /* 0xff80000016e27808 */ /* 0x000fe40005000000 */
[----:B------:R-:W-:Y:S02]  /*57f0*/  FSEL R120, R12, -INF , !P2 ;  /* 0xff8000000c787808 */ /* 0x000fe40005000000 */
[----:B------:R-:W-:Y:S02]  /*5800*/  FSEL R165, R10, -INF , !P2 ;  /* 0xff8000000aa57808 */ /* 0x000fe40005000000 */
[----:B------:R-:W-:Y:S01]  /*5810*/  IABS R4, R19 ;  /* 0x0000001300047213 */ /* 0x000fe20000000000 */
[----:B------:R-:W-:Y:S01]  /*5820*/  BAR.SYNC.DEFER_BLOCKING 0x0 ;  /* 0x0000000000007b1d */ /* 0x000fe20000010000 */
[----:B------:R-:W-:Y:S01]  /*5830*/  ISETP.GE.AND P2, PT, R7, R76, PT ;  /* 0x0000004c0700720c */ /* 0x000fe20003f46270 */
[----:B------:R-:W-:Y:S01]  /*5840*/  IMAD.MOV.U32 R7, RZ, RZ, R2 ;  /* 0x000000ffff077224 */ /* 0x000fe200078e0002 */
[----:B------:R-:W-:Y:S01]  /*5850*/  IABS R5, R21 ;  /* 0x0000001500057213 */ /* 0x000fe20000000000 */
[----:B------:R-:W-:Y:S01]  /*5860*/  IMAD.MOV.U32 R2, RZ, RZ, R0 ;  /* 0x000000ffff027224 */ /* 0x000fe200078e0000 */
[----:B------:R-:W-:Y:S01]  /*5870*/  FSEL R169, R20, -INF , !P1 ;  /* 0xff80000014a97808 */ /* 0x000fe20004800000 */
[----:B------:R-:W-:Y:S01]  /*5880*/  IMAD.MOV.U32 R0, RZ, RZ, R4 ;  /* 0x000000ffff007224 */ /* 0x000fe200078e0004 */
[----:B------:R-:W-:Y:S01]  /*5890*/  I2FP.F32.S32 R8, R7 ;  /* 0x0000000700087245 */ /* 0x000fe20000201400 */
[----:B------:R-:W-:Y:S01]  /*58a0*/  IMAD.IADD R20, R27, 0x1, -R6 ;  /* 0x000000011b147824 */ /* 0x000fe200078e0a06 */
[----:B------:R-:W-:-:S02]  /*58b0*/  I2FP.F32.S32 R7, R2 ;  /* 0x0000000200077245 */ /* 0x000fc40000201400 */
[----:B------:R-:W-:Y:S01]  /*58c0*/  FSEL R105, R31, -INF , !P0 ;  /* 0xff8000001f697808 */ /* 0x000fe20004000000 */
[----:B------:R-:W-:Y:S01]  /*58d0*/  IMAD.IADD R31, R26, 0x1, -R6 ;  /* 0x000000011a1f7824 */ /* 0x000fe200078e0a06 */
[----:B------:R-:W-:Y:S01]  /*58e0*/  I2FP.F32.S32 R2, R5 ;  /* 0x0000000500027245 */ /* 0x000fe20000201400 */
[-C--:B------:R-:W-:Y:S01]  /*58f0*/  FFMA.FTZ R26, R7, -R3.reuse, R217 ;  /* 0x80000003071a7223 */ /* 0x080fe200000100d9 */
[----:B------:R-:W-:Y:S01]  /*5900*/  I2FP.F32.S32 R4, R0 ;  /* 0x0000000000047245 */ /* 0x000fe20000201400 */
[-C--:B------:R-:W-:Y:S01]  /*5910*/  FFMA.FTZ R27, R8, -R3.reuse, R216 ;  /* 0x80000003081b7223 */ /* 0x080fe200000100d8 */
[----:B------:R-:W-:Y:S01]  /*5920*/  FSEL R114, R135, -INF , !P0 ;  /* 0xff80000087727808 */ /* 0x000fe20004000000 */
[-C--:B------:R-:W-:Y:S01]  /*5930*/  FFMA.FTZ R24, R2, -R3.reuse, R69 ;  /* 0x8000000302187223 */ /* 0x080fe20000010045 */
[----:B------:R-:W-:Y:S01]  /*5940*/  ISETP.GE.AND P0, PT, R6, R76, PT ;  /* 0x0000004c0600720c */ /* 0x000fe20003f06270 */
[----:B------:R-:W-:Y:S01]  /*5950*/  FFMA.FTZ R25, R4, -R3, R68 ;  /* 0x8000000304197223 */ /* 0x000fe20000010044 */
[----:B------:R-:W-:-:S02]  /*5960*/  IABS R6, R20 ;  /* 0x0000001400067213 */ /* 0x000fc40000000000 */
[----:B------:R-:W-:Y:S02]  /*5970*/  IABS R2, R31 ;  /* 0x0000001f00027213 */ /* 0x000fe40000000000 */
[----:B------:R-:W-:Y:S02]  /*5980*/  IABS R4, R32 ;  /* 0x0000002000047213 */ /* 0x000fe40000000000 */
[----:B------:R-:W-:Y:S01]  /*5990*/  I2FP.F32.S32 R0, R6 ;  /* 0x0000000600007245 */ /* 0x000fe20000201400 */
[----:B------:R-:W-:Y:S01]  /*59a0*/  IMAD.MOV.U32 R6, RZ, RZ, R2 ;  /* 0x000000ffff067224 */ /* 0x000fe200078e0002 */
[----:B------:R-:W-:Y:S01]  /*59b0*/  IABS R7, R33 ;  /* 0x0000002100077213 */ /* 0x000fe20000000000 */
[----:B------:R-:W-:Y:S01]  /*59c0*/  IMAD.MOV.U32 R2, RZ, RZ, R4 ;  /* 0x000000ffff027224 */ /* 0x000fe200078e0004 */
[----:B------:R-:W-:Y:S01]  /*59d0*/  IABS R5, R34 ;  /* 0x0000002200057213 */ /* 0x000fe20000000000 */
[----:B------:R-:W-:Y:S01]  /*59e0*/  FFMA.FTZ R23, R0, -R3, R179 ;  /* 0x8000000300177223 */ /* 0x000fe200000100b3 */
[----:B------:R-:W-:Y:S01]  /*59f0*/  IABS R0, R30 ;  /* 0x0000001e00007213 */ /* 0x000fe20000000000 */
[----:B------:R-:W-:Y:S01]  /*5a00*/  IMAD.MOV.U32 R8, RZ, RZ, R7 ;  /* 0x000000ffff087224 */ /* 0x000fe200078e0007 */
[----:B------:R-:W-:-:S02]  /*5a10*/  I2FP.F32.S32 R7, R6 ;  /* 0x0000000600077245 */ /* 0x000fc40000201400 */
[----:B------:R-:W-:Y:S02]  /*5a20*/  I2FP.F32.S32 R4, R2 ;  /* 0x0000000200047245 */ /* 0x000fe40000201400 */
[----:B------:R-:W-:Y:S01]  /*5a30*/  I2FP.F32.S32 R6, R0 ;  /* 0x0000000000067245 */ /* 0x000fe20000201400 */
[----:B------:R-:W-:Y:S01]  /*5a40*/  FFMA.FTZ R22, R7, -R3, R221 ;  /* 0x8000000307167223 */ /* 0x000fe200000100dd */
[----:B------:R-:W-:Y:S01]  /*5a50*/  I2FP.F32.S32 R2, R5 ;  /* 0x0000000500027245 */ /* 0x000fe20000201400 */
[-C--:B------:R-:W-:Y:S01]  /*5a60*/  FFMA.FTZ R21, R4, -R3.reuse, R206 ;  /* 0x8000000304157223 */ /* 0x080fe200000100ce */
[----:B------:R-:W-:Y:S02]  /*5a70*/  I2FP.F32.S32 R0, R8 ;  /* 0x0000000800007245 */ /* 0x000fe40000201400 */
[----:B------:R-:W-:Y:S01]  /*5a80*/  ISETP.GE.AND P1, PT, R57, R76, PT ;  /* 0x0000004c3900720c */ /* 0x000fe20003f26270 */
[----:B------:R-:W-:Y:S01]  /*5a90*/  FFMA.FTZ R20, R2, -R3, R228 ;  /* 0x8000000302147223 */ /* 0x000fe200000100e4 */
[----:B------:R-:W-:Y:S01]  /*5aa0*/  IABS R2, R37 ;  /* 0x0000002500027213 */ /* 0x000fe20000000000 */
[----:B------:R-:W-:Y:S01]  /*5ab0*/  FFMA.FTZ R19, R0, -R3, R230 ;  /* 0x8000000300137223 */ /* 0x000fe200000100e6 */
[----:B------:R-:W-:-:S02]  /*5ac0*/  IABS R0, R39 ;  /* 0x0000002700007213 */ /* 0x000fc40000000000 */
[----:B------:R-:W-:Y:S01]  /*5ad0*/  FSEL R236, R14, -INF , !P1 ;  /* 0xff8000000eec7808 */ /* 0x000fe20004800000 */
[----:B------:R-:W-:Y:S01]  /*5ae0*/  FFMA.FTZ R14, R6, -R3, R223 ;  /* 0x80000003060e7223 */ /* 0x000fe200000100df */
        /* <DEDUP_REMOVED lines=13> */
[-C--:B------:R-:W-:Y:S01]  /*5bc0*/  FFMA.FTZ R16, R0, -R3.reuse, R231 ;  /* 0x8000000300107223 */ /* 0x080fe200000100e7 */
[----:B------:R-:W-:Y:S01]  /*5bd0*/  FSEL R220, R15, -INF , !P1 ;  /* 0xff8000000fdc7808 */ /* 0x000fe20004800000 */
[----:B------:R-:W-:Y:S01]  /*5be0*/  FFMA.FTZ R15, R4, -R3, R218 ;  /* 0x80000003040f7223 */ /* 0x000fe200000100da */
[----:B------:R-:W-:Y:S01]  /*5bf0*/  IABS R0, R45 ;  /* 0x0000002d00007213 */ /* 0x000fe20000000000 */
[----:B------:R-:W-:Y:S01]  /*5c00*/  FFMA.FTZ R17, R5, -R3, R229 ;  /* 0x8000000305117223 */ /* 0x000fe200000100e5 */
[----:B------:R-:W-:-:S02]  /*5c10*/  I2FP.F32.S32 R2, R7 ;  /* 0x0000000700027245 */ /* 0x000fc40000201400 */
[----:B------:R-:W-:Y:S01]  /*5c20*/  IABS R4, R43 ;  /* 0x0000002b00047213 */ /* 0x000fe20000000000 */
[----:B------:R-:W-:Y:S01]  /*5c30*/  IMAD.MOV.U32 R5, RZ, RZ, R0 ;  /* 0x000000ffff057224 */ /* 0x000fe200078e0000 */
[----:B------:R-:W-:Y:S01]  /*5c40*/  IABS R6, R42 ;  /* 0x0000002a00067213 */ /* 0x000fe20000000000 */
[----:B------:R-:W-:Y:S01]  /*5c50*/  FFMA.FTZ R13, R2, -R3, R248 ;  /* 0x80000003020d7223 */ /* 0x000fe200000100f8 */
[----:B------:R-:W-:Y:S01]  /*5c60*/  IABS R2, R41 ;  /* 0x0000002900027213 */ /* 0x000fe20000000000 */
[----:B------:R-:W-:Y:S01]  /*5c70*/  IMAD.MOV.U32 R0, RZ, RZ, R4 ;  /* 0x000000ffff007224 */ /* 0x000fe200078e0004 */
[----:B------:R-:W-:Y:S01]  /*5c80*/  IABS R7, R46 ;  /* 0x0000002e00077213 */ /* 0x000fe20000000000 */
[----:B------:R-:W-:Y:S01]  /*5c90*/  IMAD.MOV.U32 R4, RZ, RZ, R6 ;  /* 0x000000ffff047224 */ /* 0x000fe200078e0006 */
[----:B------:R-:W-:Y:S02]  /*5ca0*/  I2FP.F32.S32 R6, R5 ;  /* 0x0000000500067245 */ /* 0x000fe40000201400 */
[----:B------:R-:W-:-:S02]  /*5cb0*/  I2FP.F32.S32 R5, R2 ;  /* 0x0000000200057245 */ /* 0x000fc40000201400 */
[----:B------:R-:W-:Y:S01]  /*5cc0*/  I2FP.F32.S32 R2, R0 ;  /* 0x0000000000027245 */ /* 0x000fe20000201400 */
[-C--:B------:R-:W-:Y:S01]  /*5cd0*/  FFMA.FTZ R12, R6, -R3.reuse, R250 ;  /* 0x80000003060c7223 */ /* 0x080fe200000100fa */
[----:B------:R-:W-:Y:S01]  /*5ce0*/  I2FP.F32.S32 R0, R4 ;  /* 0x0000000400007245 */ /* 0x000fe20000201400 */
[----:B------:R-:W-:Y:S01]  /*5cf0*/  FFMA.FTZ R11, R5, -R3, R219 ;  /* 0x80000003050b7223 */ /* 0x000fe200000100db */
[----:B------:R-:W-:Y:S01]  /*5d00*/  I2FP.F32.S32 R4, R7 ;  /* 0x0000000700047245 */ /* 0x000fe20000201400 */
[-C--:B------:R-:W-:Y:S01]  /*5d10*/  FFMA.FTZ R10, R2, -R3.reuse, R249 ;  /* 0x80000003020a7223 */ /* 0x080fe200000100f9 */
[----:B------:R-:W-:Y:S02]  /*5d20*/  FSEL R210, R108, -INF , !P1 ;  /* 0xff8000006cd27808 */ /* 0x000fe40004800000 */
[----:B------:R-:W-:Y:S01]  /*5d30*/  ISETP.GE.AND P1, PT, R9, R76, PT ;  /* 0x0000004c0900720c */ /* 0x000fe20003f26270 */
[-C--:B------:R-:W-:Y:S01]  /*5d40*/  FFMA.FTZ R9, R0, -R3.reuse, R251 ;  /* 0x8000000300097223 */ /* 0x080fe200000100fb */
[----:B------:R-:W-:Y:S01]  /*5d50*/  IABS R2, R48 ;  /* 0x0000003000027213 */ /* 0x000fe20000000000 */
[----:B------:R-:W-:Y:S01]  /*5d60*/  FFMA.FTZ R8, R4, -R3, R70 ;  /* 0x8000000304087223 */ /* 0x000fe20000010046 */
[----:B------:R-:W-:-:S02]  /*5d70*/  IABS R0, R50 ;  /* 0x0000003200007213 */ /* 0x000fc40000000000 */
[----:B------:R-:W-:Y:S01]  /*5d80*/  IABS R4, R49 ;  /* 0x0000003100047213 */ /* 0x000fe20000000000 */
[----:B------:R-:W-:Y:S01]  /*5d90*/  IMAD.MOV.U32 R5, RZ, RZ, R2 ;  /* 0x000000ffff057224 */ /* 0x000fe200078e0002 */
[----:B------:R-:W-:Y:S01]  /*5da0*/  IABS R6, R47 ;  /* 0x0000002f00067213 */ /* 0x000fe20000000000 */
[----:B------:R-:W-:Y:S01]  /*5db0*/  IMAD.MOV.U32 R2, RZ, RZ, R0 ;  /* 0x000000ffff027224 */ /* 0x000fe200078e0000 */
[----:B------:R-:W-:Y:S01]  /*5dc0*/  FSEL R204, R14, -INF , !P0 ;  /* 0xff8000000ecc7808 */ /* 0x000fe20004000000 */
[----:B------:R-:W-:Y:S01]  /*5dd0*/  IMAD.MOV.U32 R0, RZ, RZ, R4 ;  /* 0x000000ffff007224 */ /* 0x000fe200078e0004 */
[----:B------:R-:W1:Y:S01]  /*5de0*/  LDC.U8 R14, c[0x0][0x4f8] ;  /* 0x00013e00ff0e7b82 */ /* 0x000e620000000000 */
[----:B------:R-:W-:Y:S01]  /*5df0*/  IMAD.MOV.U32 R4, RZ, RZ, R6 ;  /* 0x000000ffff047224 */ /* 0x000fe200078e0006 */
[----:B------:R-:W-:Y:S02]  /*5e00*/  FSEL R186, R40, -INF , !P0 ;  /* 0xff80000028ba7808 */ /* 0x000fe40004000000 */
[----:B------:R-:W-:-:S02]  /*5e10*/  FSEL R193, R23, -INF , !P0 ;  /* 0xff80000017c17808 */ /* 0x000fc40004000000 */
[----:B------:R-:W-:Y:S02]  /*5e20*/  FSEL R200, R22, -INF , !P0 ;  /* 0xff80000016c87808 */ /* 0x000fe40004000000 */
[----:B------:R-:W-:Y:S02]  /*5e30*/  ISETP.GE.U32.AND P0, PT, R76, 0x81, PT ;  /* 0x000000814c00780c */ /* 0x000fe40003f06070 */
[----:B------:R-:W-:Y:S02]  /*5e40*/  IABS R7, R44 ;  /* 0x0000002c00077213 */ /* 0x000fe40000000000 */
[----:B------:R-:W-:Y:S02]  /*5e50*/  I2FP.F32.S32 R6, R5 ;  /* 0x0000000500067245 */ /* 0x000fe40000201400 */
[----:B------:R-:W-:Y:S02]  /*5e60*/  I2FP.F32.S32 R5, R2 ;  /* 0x0000000200057245 */ /* 0x000fe40000201400 */
[----:B------:R-:W-:-:S02]  /*5e70*/  I2FP.F32.S32 R2, R0 ;  /* 0x0000000000027245 */ /* 0x000fc40000201400 */
[----:B------:R-:W-:Y:S02]  /*5e80*/  I2FP.F32.S32 R0, R4 ;  /* 0x0000000400007245 */ /* 0x000fe40000201400 */
[----:B------:R-:W-:Y:S01]  /*5e90*/  I2FP.F32.S32 R4, R7 ;  /* 0x0000000700047245 */ /* 0x000fe20000201400 */
[-C--:B------:R-:W-:Y:S01]  /*5ea0*/  FFMA.FTZ R7, R6, -R3.reuse, R71 ;  /* 0x8000000306077223 */ /* 0x080fe20000010047 */
[-C--:B------:R-:W-:Y:S01]  /*5eb0*/  FFMA.FTZ R6, R5, -R3.reuse, R244 ;  /* 0x8000000305067223 */ /* 0x080fe200000100f4 */
[-C--:B------:R-:W-:Y:S01]  /*5ec0*/  FFMA.FTZ R5, R2, -R3.reuse, R245 ;  /* 0x8000000302057223 */ /* 0x080fe200000100f5 */
[-C--:B------:R-:W-:Y:S01]  /*5ed0*/  FFMA.FTZ R2, R0, -R3.reuse, R246 ;  /* 0x8000000300027223 */ /* 0x080fe200000100f6 */
[----:B------:R-:W-:Y:S01]  /*5ee0*/  FFMA.FTZ R0, R4, -R3, R247 ;  /* 0x8000000304007223 */ /* 0x000fe200000100f7 */
        /* <DEDUP_REMOVED lines=23> */
[----:B------:R-:W-:Y:S01]  /*6060*/  FSEL R195, R0, -INF , !P1 ;  /* 0xff80000000c37808 */ /* 0x000fe20004800000 */
[----:B-1----:R-:W-:Y:S06]  /*6070*/  @!P0 BRA `(.L_x_634) ;  /* 0x0000000000c88947 */ /* 0x002fec0003800000 */
[----:B------:R-:W2:Y:S01]  /*6080*/  LDL R94, [R1] ;  /* 0x00000000015e7983 */ /* 0x000ea20000100800 */
[----:B------:R-:W1:Y:S03]  /*6090*/  LDCU UR5, c[0x0][0x440] ;  /* 0x00008800ff0577ac */ /* 0x000e660008000800 */
[----:B------:R-:W3:Y:S04]  /*60a0*/  LDL R174, [R1+0x44] ;  /* 0x0000440001ae7983 */ /* 0x000ee80000100800 */
[----:B------:R-:W4:Y:S01]  /*60b0*/  LDL R136, [R1+0x40] ;  /* 0x0000400001887983 */ /* 0x000f220000100800 */
[----:B------:R-:W-:Y:S01]  /*60c0*/  BSSY.RECONVERGENT B0, `(.L_x_635) ;  /* 0x000002c000007945 */ /* 0x000fe20003800200 */
[----:B-1----:R-:W-:-:S02]  /*60d0*/  ISETP.GE.AND P1, PT, R239, UR5, PT ;  /* 0x00000005ef007c0c */ /* 0x002fc4000bf26270 */
[----:B------:R-:W-:Y:S02]  /*60e0*/  ISETP.GE.AND P2, PT, R239, UR5, PT ;  /* 0x00000005ef007c0c */ /* 0x000fe4000bf46270 */
[----:B--2---:R-:W-:-:S05]  /*60f0*/  LEA.HI.SX32 R0, R94, 0xfffffffe, 0x19 ;  /* 0xfffffffe5e007811 */ /* 0x004fca00078fcaff */
[----:B------:R-:W-:-:S04]  /*6100*/  IMAD.WIDE.U32 R6, R0, R78, RZ ;  /* 0x0000004e00067225 */ /* 0x000fc800078e00ff */
[----:B------:R-:W-:Y:S02]  /*6110*/  IMAD R0, R0, R79, R7 ;  /* 0x0000004f00007224 */ /* 0x000fe400078e0207 */
[----:B------:R-:W-:-:S03]  /*6120*/  IMAD.SHL.U32 R4, R6, 0x80, RZ ;  /* 0x0000008006047824 */ /* 0x000fc600078e00ff */
[----:B------:R-:W-:Y:S02]  /*6130*/  SHF.L.U64.HI R5, R6, 0x7, R0 ;  /* 0x0000000706057819 */ /* 0x000fe40000010200 */
[CC--:B------:R-:W-:Y:S02]  /*6140*/  @!P1 LEA R0, P4, R78.reuse, R4.reuse, 0x5 ;  /* 0x000000044e009211 */ /* 0x0c0fe400078828ff */
[----:B------:R-:W-:Y:S02]  /*6150*/  @!P1 LEA R2, P3, R78, R4, 0x6 ;  /* 0x000000044e029211 */ /* 0x000fe400078630ff */
[-C--:B---3--:R-:W-:Y:S02]  /*6160*/  @!P2 LEA R10, P5, R4, R174.reuse, 0x1 ;  /* 0x000000ae040aa211 */ /* 0x088fe400078a08ff */
[----:B------:R-:W-:Y:S02]  /*6170*/  @!P1 LEA.HI.X R7, R78, R5, R79, 0x5, P4 ;  /* 0x000000054e079211 */ /* 0x000fe400020f2c4f */
[----:B------:R-:W-:-:S02]  /*6180*/  @!P1 LEA R8, P4, R0, R174, 0x1 ;  /* 0x000000ae00089211 */ /* 0x000fc400078808ff */
[----:B------:R-:W-:Y:S02]  /*6190*/  @!P1 LEA.HI.X R12, R78, R5, R79, 0x6, P3 ;  /* 0x000000054e0c9211 */ /* 0x000fe400018f344f */
[----:B------:R-:W-:Y:S02]  /*61a0*/  @!P1 LEA R6, P3, R2, R174, 0x1 ;  /* 0x000000ae02069211 */ /* 0x000fe400078608ff */
        /* <DEDUP_REMOVED lines=29> */
.L_x_636:
[----:B------:R-:W-:Y:S05]  /*6380*/  BSYNC.RECONVERGENT B0 ;  /* 0x0000000000007941 */ /* 0x000fea0003800200 */
.L_x_635:
[----:B------:R-:W0:Y:S02]  /*6390*/  LDGDEPBAR ;  /* 0x00000000000079af */ /* 0x000e240000000000 */
.L_x_634:
[----:B------:R-:W3:Y:S01]  /*63a0*/  LDCU UR5, c[0x0][0x3e0] ;  /* 0x00007c00ff0577ac */ /* 0x000ee20008000800 */
[----:B-1----:R-:W-:Y:S01]  /*63b0*/  SHF.R.U32.HI R10, RZ, 0x5, R137 ;  /* 0x00000005ff0a7819 */ /* 0x002fe20000011689 */
[----:B------:R-:W-:Y:S01]  /*63c0*/  VIADD R24, R225, 0xbb67ae85 ;  /* 0xbb67ae85e1187836 */ /* 0x000fe20000000000 */
[----:B------:R-:W-:Y:S01]  /*63d0*/  LOP3.LUT R5, R137, 0x1f, RZ, 0xc0, !PT ;  /* 0x0000001f89057812 */ /* 0x000fe200078ec0ff */
[----:B------:R-:W-:Y:S01]  /*63e0*/  VIADD R247, R224, 0x9e3779b9 ;  /* 0x9e3779b9e0f77836 */ /* 0x000fe20000000000 */
[----:B--2---:R-:W-:Y:S01]  /*63f0*/  FMNMX3.FTZ R7, R96, R97, R84, !PT ;  /* 0x0000006160077276 */ /* 0x004fe20007810054 */
[----:B------:R-:W-:Y:S01]  /*6400*/  IMAD R10, R235, 0x8, R10 ;  /* 0x00000008eb0a7824 */ /* 0x000fe200078e020a */
[C---:B------:R-:W-:Y:S01]  /*6410*/  IADD3 R235, PT, PT, R224.reuse, 0x78dde6e4, RZ ;  /* 0x78dde6e4e0eb7810 */ /* 0x040fe20007ffe0ff */
[----:B------:R-:W-:Y:S01]  /*6420*/  VIADD R248, R224, 0x3c6ef372 ;  /* 0x3c6ef372e0f87836 */ /* 0x000fe20000000000 */
[----:B------:R-:W-:Y:S01]  /*6430*/  STL [R1+0x94], R252 ;  /* 0x000094fc01007387 */ /* 0x000fe20000100800 */
[----:B------:R-:W-:-:S02]  /*6440*/  VIADD R4, R10, 0x4 ;  /* 0x000000040a047836 */ /* 0x000fc40000000000 */
[----:B------:R-:W-:Y:S01]  /*6450*/  VIADD R174, R225, 0x76cf5d0a ;  /* 0x76cf5d0ae1ae7836 */ /* 0x000fe20000000000 */
[----:B------:R-:W-:Y:S01]  /*6460*/  STL [R1+0x90], R215 ;  /* 0x000090d701007387 */ /* 0x000fe20000100800 */
[----:B------:R-:W-:-:S03]  /*6470*/  IMAD.WIDE.U32 R94, R4, -0x326172a9, RZ ;  /* 0xcd9e8d57045e7825 */ /* 0x000fc600078e00ff */
[----:B------:R-:W-:Y:S01]  /*6480*/  STL [R1+0x8c], R211 ;  /* 0x00008cd301007387 */ /* 0x000fe20000100800 */
[----:B---3--:R-:W-:Y:S01]  /*6490*/  IMAD R0, R234, UR5, R116 ;  /* 0x00000005ea007c24 */ /* 0x008fe2000f8e0274 */
[----:B------:R-:W1:Y:S01]  /*64a0*/  LDCU UR5, c[0x0][0x45c] ;  /* 0x00008b80ff0577ac */ /* 0x000e620008000800 */
[----:B------:R-:W-:Y:S01]  /*64b0*/  VIADD R228, R224, 0xdaa66d2b ;  /* 0xdaa66d2be0e47836 */ /* 0x000fe20000000000 */
[----:B------:R-:W-:Y:S01]  /*64c0*/  STL [R1+0x88], R209 ;  /* 0x000088d101007387 */ /* 0x000fe20000100800 */
[----:B------:R-:W-:Y:S02]  /*64d0*/  IMAD.SHL.U32 R2, R0, 0x20, RZ ;  /* 0x0000002000027824 */ /* 0x000fe400078e00ff */
[----:B------:R-:W-:Y:S01]  /*64e0*/  IMAD.WIDE.U32 R92, R10, -0x326172a9, RZ ;  /* 0xcd9e8d570a5c7825 */ /* 0x000fe200078e00ff */
[----:B------:R-:W-:Y:S02]  /*64f0*/  STL [R1+0x84], R185 ;  /* 0x000084b901007387 */ /* 0x000fe40000100800 */
[----:B------:R-:W-:Y:S01]  /*6500*/  IADD3 R0, P2, P1, R2, R118, R5 ;  /* 0x0000007602007210 */ /* 0x000fe2000795e005 */
[----:B------:R-:W-:Y:S01]  /*6510*/  IMAD.SHL.U32 R118, R77, 0x4, RZ ;  /* 0x000000044d767824 */ /* 0x000fe200078e00ff */
[----:B------:R-:W-:Y:S01]  /*6520*/  SHF.R.S32.HI R2, RZ, 0x1f, R2 ;  /* 0x0000001fff027819 */ /* 0x000fe20000011402 */
[----:B------:R-:W-:Y:S01]  /*6530*/  VIADD R116, R225, 0xed9eba14 ;  /* 0xed9eba14e1747836 */ /* 0x000fe20000000000 */
[----:B------:R-:W-:Y:S01]  /*6540*/  STL [R1+0x80], R76 ;  /* 0x0000804c01007387 */ /* 0x000fe20000100800 */
[----:B------:R-:W-:Y:S01]  /*6550*/  IMAD.WIDE.U32 R100, R0, -0x2daee0ad, RZ ;  /* 0xd2511f5300647825 */ /* 0x000fe200078e00ff */
[----:B------:R-:W-:-:S02]  /*6560*/  IADD3.X R16, PT, PT, R2, R119, RZ, P2, P1 ;  /* 0x0000007702107210 */ /* 0x000fc400017e24ff */
[----:B------:R-:W-:Y:S01]  /*6570*/  STL [R1+0x7c], R3 ;  /* 0x00007c0301007387 */ /* 0x000fe20000100800 */
[C---:B------:R-:W-:Y:S01]  /*6580*/  VIADD R119, R225.reuse, 0x32370b8f ;  /* 0x32370b8fe1777836 */ /* 0x040fe20000000000 */
[C---:B------:R-:W-:Y:S01]  /*6590*/  LOP3.LUT R2, R224.reuse, R16, R95, 0x96, !PT ;  /* 0x00000010e0027212 */ /* 0x040fe200078e965f */
[C---:B------:R-:W-:Y:S01]  /*65a0*/  VIADD R117, R225.reuse, 0xa9066899 ;  /* 0xa9066899e1757836 */ /* 0x040fe20000000000 */
[----:B------:R-:W-:Y:S01]  /*65b0*/  STL.64 [R1+0x28], R100 ;  /* 0x0000286401007387 */ /* 0x000fe20000100a00 */
[----:B------:R-:W-:Y:S02]  /*65c0*/  VIADD R234, R224, 0x1715609d ;  /* 0x1715609de0ea7836 */ /* 0x000fe40000000000 */
[----:B------:R-:W-:Y:S01]  /*65d0*/  IMAD.WIDE.U32 R250, R2, -0x2daee0ad, RZ ;  /* 0xd2511f5302fa7825 */ /* 0x000fe200078e00ff */
[----:B------:R-:W-:-:S03]  /*65e0*/  LOP3.LUT R2, R225, R118, R101, 0x96, !PT ;  /* 0x00000076e1027212 */ /* 0x000fc600078e9665 */
[----:B------:R-:W-:Y:S01]  /*65f0*/  IMAD.U32 R83, R14, 0x10000, RZ ;  /* 0x000100000e537824 */ /* 0x000fe200078e00ff */
[----:B------:R-:W-:Y:S01]  /*6600*/  LOP3.LUT R0, R24, R100, R251, 0x96, !PT ;  /* 0x0000006418007212 */ /* 0x000fe200078e96fb */
[----:B------:R-:W-:Y:S01]  /*6610*/  IMAD.WIDE.U32 R18, R2, -0x326172a9, RZ ;  /* 0xcd9e8d5702127825 */ /* 0x000fe200078e00ff */
[----:B------:R-:W-:Y:S01]  /*6620*/  FMNMX3.FTZ R2, R89, R80, R66, !PT ;  /* 0x0000005059027276 */ /* 0x000fe20007810042 */
[----:B------:R-:W-:Y:S01]  /*6630*/  STL.64 [R1+0x38], R250 ;  /* 0x000038fa01007387 */ /* 0x000fe20000100a00 */
[----:B------:R-:W-:Y:S01]  /*6640*/  LOP3.LUT R83, R14, 0xff0000, R83, 0xf8, !PT ;  /* 0x00ff00000e537812 */ /* 0x000fe200078ef853 */
[----:B------:R-:W-:Y:S01]  /*6650*/  IMAD.WIDE.U32 R242, R0, -0x326172a9, RZ ;  /* 0xcd9e8d5700f27825 */ /* 0x000fe200078e00ff */
[----:B------:R-:W-:Y:S02]  /*6660*/  LOP3.LUT R4, R247, R94, R19, 0x96, !PT ;  /* 0x0000005ef7047212 */ /* 0x000fe400078e9613 */
[----:B------:R-:W-:Y:S01]  /*6670*/  FMNMX3.FTZ R8, R2, R88, R67, !PT ;  /* 0x0000005802087276 */ /* 0x000fe20007810043 */
[----:B------:R-:W-:Y:S01]  /*6680*/  IMAD.IADD R0, R233, 0x1, R208 ;  /* 0x00000001e9007824 */ /* 0x000fe200078e02d0 */
[----:B------:R-:W-:Y:S01]  /*6690*/  LOP3.LUT R6, R248, R18, R243, 0x96, !PT ;  /* 0x00000012f8067212 */ /* 0x000fe200078e96f3 */
[----:B------:R-:W-:Y:S01]  /*66a0*/  IMAD.WIDE.U32 R4, R4, -0x2daee0ad, RZ ;  /* 0xd2511f5304047825 */ /* 0x000fe200078e00ff */
[----:B------:R-:W-:Y:S01]  /*66b0*/  FMNMX3.FTZ R2, R7, R90, R85, !PT ;  /* 0x0000005a07027276 */ /* 0x000fe20007810055 */
[----:B------:R-:W-:Y:S01]  /*66c0*/  STL.64 [R1+0x20], R242 ;  /* 0x000020f201007387 */ /* 0x000fe20000100a00 */
[----:B------:R-:W-:Y:S01]  /*66d0*/  FMNMX3.FTZ R7, R126, R125, R91, !PT ;  /* 0x0000007d7e077276 */ /* 0x000fe2000781005b */
[----:B------:R-:W-:Y:S01]  /*66e0*/  IMAD.WIDE.U32 R20, R6, -0x2daee0ad, RZ ;  /* 0xd2511f5306147825 */ /* 0x000fe200078e00ff */
[----:B------:R-:W-:Y:S01]  /*66f0*/  FMNMX3.FTZ R6, R8, R60, R59, !PT ;  /* 0x0000003c08067276 */ /* 0x000fe2000781003b */
[----:B------:R-:W-:Y:S01]  /*6700*/  STL [R1+0xac], R220 ;  /* 0x0000acdc01007387 */ /* 0x000fe20000100800 */
[----:B------:R-:W-:Y:S01]  /*6710*/  FMNMX3.FTZ R2, R2, R61, R62, !PT ;  /* 0x0000003d02027276 */ /* 0x000fe2000781003e */
[----:B------:R-:W-:Y:S01]  /*6720*/  VIADD R233, R224, 0xb54cda56 ;  /* 0xb54cda56e0e97836 */ /* 0x000fe20000000000 */
[----:B------:R-:W-:Y:S01]  /*6730*/  LOP3.LUT R17, R119, R4, R21, 0x96, !PT ;  /* 0x0000000477117212 */ /* 0x000fe200078e9615 */
[----:B------:R-:W-:Y:S01]  /*6740*/  VIADD R77, R225, 0x646e171e ;  /* 0x646e171ee14d7836 */ /* 0x000fe20000000000 */
[----:B------:R-:W-:Y:S01]  /*6750*/  FMNMX3.FTZ R4, R6, R51, R145, !PT ;  /* 0x0000003306047276 */ /* 0x000fe20007810091 */
[----:B------:R-:W-:Y:S01]  /*6760*/  STL [R1+0xb0], R236 ;  /* 0x0000b0ec01007387 */ /* 0x000fe20000100800 */
[----:B------:R-:W-:-:S02]  /*6770*/  FMNMX3.FTZ R2, R2, R58, R147, !PT ;  /* 0x0000003a02027276 */ /* 0x000fc40007810093 */
[----:B------:R-:W-:Y:S02]  /*6780*/  FMNMX3.FTZ R4, R4, R133, R130, !PT ;  /* 0x0000008504047276 */ /* 0x000fe40007810082 */
[----:B------:R-:W-:Y:S02]  /*6790*/  LOP3.LUT R12, R174, R250, R5, 0x96, !PT ;  /* 0x000000faae0c7212 */ /* 0x000fe400078e9605 */
[----:B------:R-:W-:Y:S02]  /*67a0*/  FMNMX3.FTZ R4, R4, R75, R141, !PT ;  /* 0x0000004b04047276 */ /* 0x000fe4000781008d */
[----:B------:R-:W-:Y:S01]  /*67b0*/  FMNMX3.FTZ R2, R2, R144, R139, !PT ;  /* 0x0000009002027276 */ /* 0x000fe2000781008b */
[----:B------:R-:W-:Y:S01]  /*67c0*/  IMAD.WIDE.U32 R12, R12, -0x326172a9, RZ ;  /* 0xcd9e8d570c0c7825 */ /* 0x000fe200078e00ff */
        /* <DEDUP_REMOVED lines=42> */
[----:B------:R-:W-:Y:S02]  /*6a70*/  FMNMX.FTZ R9, R195, R2, !PT ;  /* 0x00000002c3097209 */ /* 0x000fe40007810000 */
[----:B------:R-:W-:Y:S02]  /*6a80*/  FMNMX3.FTZ R6, R6, R212, R210, !PT ;  /* 0x000000d406067276 */ /* 0x000fe400078100d2 */
[----:B------:R-:W-:Y:S01]  /*6a90*/  FMNMX3.FTZ R5, R5, R226, R213, !PT ;  /* 0x000000e205057276 */ /* 0x000fe200078100d5 */
[----:B------:R-:W3:Y:S01]  /*6aa0*/  SHFL.BFLY PT, R15, R9, 0x2, 0x1f ;  /* 0x0c401f00090f7f89 */ /* 0x000ee200000e0000 */
[----:B------:R-:W-:-:S02]  /*6ab0*/  FMNMX3.FTZ R4, R6, R186, R182, !PT ;  /* 0x000000ba06047276 */ /* 0x000fc400078100b6 */
[----:B------:R-:W-:Y:S02]  /*6ac0*/  FMNMX3.FTZ R5, R5, R193, R191, !PT ;  /* 0x000000c105057276 */ /* 0x000fe400078100bf */
[----:B------:R-:W-:Y:S02]  /*6ad0*/  FMNMX3.FTZ R4, R4, R180, R178, !PT ;  /* 0x000000b404047276 */ /* 0x000fe400078100b2 */
[----:B------:R-:W-:Y:S02]  /*6ae0*/  FMNMX3.FTZ R2, R5, R189, R187, !PT ;  /* 0x000000bd05027276 */ /* 0x000fe400078100bb */
[----:B------:R-:W-:Y:S02]  /*6af0*/  FMNMX3.FTZ R4, R4, R177, R176, !PT ;  /* 0x000000b104047276 */ /* 0x000fe400078100b0 */
[----:B------:R-:W-:Y:S02]  /*6b00*/  FMNMX3.FTZ R2, R2, R183, R181, !PT ;  /* 0x000000b702027276 */ /* 0x000fe400078100b5 */
[----:B------:R-:W-:Y:S01]  /*6b10*/  FMNMX.FTZ R10, R175, R4, !PT ;  /* 0x00000004af0a7209 */ /* 0x000fe20007810000 */
[----:B------:R-:W-:Y:S01]  /*6b20*/  IMAD.WIDE.U32 R4, R17, -0x326172a9, RZ ;  /* 0xcd9e8d5711047825 */ /* 0x000fe200078e00ff */
[----:B------:R-:W-:-:S02]  /*6b30*/  FMNMX.FTZ R8, R179, R2, !PT ;  /* 0x00000002b3087209 */ /* 0x000fc40007810000 */
[----:B--2---:R-:W-:Y:S01]  /*6b40*/  FMNMX.FTZ R135, R135, R11, !PT ;  /* 0x0000000b87877209 */ /* 0x004fe20007810000 */
[----:B------:R-:W2:Y:S01]  /*6b50*/  SHFL.BFLY PT, R17, R10, 0x2, 0x1f ;  /* 0x0c401f000a117f89 */ /* 0x000ea200000e0000 */
[----:B------:R-:W-:Y:S02]  /*6b60*/  LOP3.LUT R6, R228, R242, R13, 0x96, !PT ;  /* 0x000000f2e4067212 */ /* 0x000fe400078e960d */
[----:B------:R-:W-:Y:S01]  /*6b70*/  LOP3.LUT R7, R224, R16, R93, 0x96, !PT ;  /* 0x00000010e0077212 */ /* 0x000fe200078e965d */
[----:B------:R-:W-:Y:S01]  /*6b80*/  SHFL.BFLY PT, R11, R135, 0x1, 0x1f ;  /* 0x0c201f00870b7f89 */ /* 0x000fe200000e0000 */
[----:B------:R-:W-:Y:S01]  /*6b90*/  LOP3.LUT R2, R235, R12, R5, 0x96, !PT ;  /* 0x0000000ceb027212 */ /* 0x000fe200078e9605 */
[----:B------:R-:W-:Y:S01]  /*6ba0*/  IMAD.WIDE.U32 R12, R6, -0x2daee0ad, RZ ;  /* 0xd2511f53060c7825 */ /* 0x000fe200078e00ff */
[----:B---3--:R-:W-:Y:S01]  /*6bb0*/  FMNMX.FTZ R9, R9, R15, !PT ;  /* 0x0000000f09097209 */ /* 0x008fe20007810000 */
[----:B------:R-:W3:Y:S01]  /*6bc0*/  SHFL.BFLY PT, R16, R8, 0x2, 0x1f ;  /* 0x0c401f0008107f89 */ /* 0x000ee200000e0000 */
[----:B------:R-:W-:Y:S01]  /*6bd0*/  LEA R208, R0, UR4, 0x1 ;  /* 0x0000000400d07c11 */ /* 0x000fe2000f8e08ff */
[----:B------:R-:W-:Y:S01]  /*6be0*/  IMAD.WIDE.U32 R22, R2, -0x2daee0ad, RZ ;  /* 0xd2511f5302167825 */ /* 0x000fe200078e00ff */
[----:B------:R-:W-:Y:S01]  /*6bf0*/  LOP3.LUT R6, R116, R20, R13, 0x96, !PT ;  /* 0x0000001474067212 */ /* 0x000fe200078e960d */
[----:B------:R-:W4:Y:S01]  /*6c00*/  SHFL.BFLY PT, R132, R9, 0x1, 0x1f ;  /* 0x0c201f0009847f89 */ /* 0x000f2200000e0000 */
[----:B------:R-:W-:Y:S01]  /*6c10*/  LOP3.LUT R20, R247, R92, R19, 0x96, !PT ;  /* 0x0000005cf7147212 */ /* 0x000fe200078e9613 */
[----:B------:R-:W-:Y:S01]  /*6c20*/  IMAD.WIDE.U32 R68, R7, -0x2daee0ad, RZ ;  /* 0xd2511f5307447825 */ /* 0x000fe200078e00ff */
[----:B------:R-:W-:Y:S01]  /*6c30*/  LOP3.LUT R5, R117, R12, R23, 0x96, !PT ;  /* 0x0000000c75057212 */ /* 0x000fe200078e9617 */
[----:B------:R-:W4:Y:S02]  /*6c40*/  LDSM.16.MT88.4 R36, [R208+0x4000] ;  /* 0x00400000d024783b */ /* 0x000f240000004200 */
[----:B------:R-:W-:Y:S01]  /*6c50*/  IMAD.WIDE.U32 R6, R6, -0x326172a9, RZ ;  /* 0xcd9e8d5706067825 */ /* 0x000fe200078e00ff */
[----:B------:R-:W-:Y:S01]  /*6c60*/  LOP3.LUT R2, R24, R100, R69, 0x96, !PT ;  /* 0x0000006418027212 */ /* 0x000fe200078e9645 */
[----:B------:R-:W-:Y:S03]  /*6c70*/  LDSM.16.MT88.4 R44, [R208+0x4400] ;  /* 0x00440000d02c783b */ /* 0x000fe60000004200 */
[----:B------:R-:W-:Y:S01]  /*6c80*/  LOP3.LUT R7, R234, R4, R7, 0x96, !PT ;  /* 0x00000004ea077212 */ /* 0x000fe200078e9607 */
[----:B------:R-:W-:Y:S01]  /*6c90*/  IMAD.WIDE.U32 R4, R5, -0x326172a9, RZ ;  /* 0xcd9e8d5705047825 */ /* 0x000fe200078e00ff */
[----:B--2---:R-:W-:Y:S01]  /*6ca0*/  FMNMX.FTZ R15, R10, R17, !PT ;  /* 0x000000110a0f7209 */ /* 0x004fe20007810000 */
[----:B------:R-:W-:Y:S02]  /*6cb0*/  STL.64 [R1+0x30], R68 ;  /* 0x0000304401007387 */ /* 0x000fe40000100a00 */
[----:B------:R-:W-:Y:S01]  /*6cc0*/  IMAD.WIDE.U32 R78, R2, -0x326172a9, RZ ;  /* 0xcd9e8d57024e7825 */ /* 0x000fe200078e00ff */
[----:B------:R-:W-:-:S02]  /*6cd0*/  LOP3.LUT R2, R233, R6, R5, 0x96, !PT ;  /* 0x00000006e9027212 */ /* 0x000fc400078e9605 */
[----:B------:R-:W-:Y:S01]  /*6ce0*/  PRMT R10, R4, 0x7771, RZ ;  /* 0x00007771040a7816 */ /* 0x000fe200000000ff */
[----:B------:R-:W-:Y:S01]  /*6cf0*/  IMAD.WIDE.U32 R6, R7, -0x2daee0ad, RZ ;  /* 0xd2511f5307067825 */ /* 0x000fe200078e00ff */
[----:B---3--:R-:W-:Y:S01]  /*6d00*/  FMNMX.FTZ R16, R8, R16, !PT ;  /* 0x0000001008107209 */ /* 0x008fe20007810000 */
[----:B------:R-:W-:Y:S01]  /*6d10*/  STL.64 [R1+0x18], R78 ;  /* 0x0000184e01007387 */ /* 0x000fe20000100a00 */
[C---:B------:R-:W-:Y:S01]  /*6d20*/  PRMT R5, R4.reuse, 0x7773, RZ ;  /* 0x0000777304057816 */ /* 0x040fe200000000ff */
[----:B------:R-:W-:Y:S01]  /*6d30*/  IMAD.MOV.U32 R8, RZ, RZ, R4 ;  /* 0x000000ffff087224 */ /* 0x000fe200078e0004 */
[----:B------:R-:W-:Y:S01]  /*6d40*/  PRMT R4, R4, 0x7772, RZ ;  /* 0x0000777204047816 */ /* 0x000fe200000000ff */
[----:B------:R-:W-:Y:S01]  /*6d50*/  IMAD.MOV.U32 R14, RZ, RZ, R6 ;  /* 0x000000ffff0e7224 */ /* 0x000fe200078e0006 */
[----:B------:R-:W-:Y:S02]  /*6d60*/  FMNMX.FTZ R135, R135, R11, !PT ;  /* 0x0000000b87877209 */ /* 0x000fe40007810000 */
[----:B------:R-:W-:-:S02]  /*6d70*/  PRMT R11, R4, 0x5410, R5 ;  /* 0x00005410040b7816 */ /* 0x000fc40000000005 */
[C---:B------:R-:W-:Y:S01]  /*6d80*/  FSETP.NEU.FTZ.AND P1, PT, R135.reuse, -INF , PT ;  /* 0xff8000008700780b */ /* 0x040fe20003f3d000 */
[----:B-1----:R-:W-:Y:S01]  /*6d90*/  FMUL.FTZ R5, R135, UR5 ;  /* 0x0000000587057c20 */ /* 0x002fe20008410000 */
[----:B------:R-:W-:Y:S01]  /*6da0*/  LOP3.LUT R13, R77, R22, R7, 0x96, !PT ;  /* 0x000000164d0d7212 */ /* 0x000fe200078e9607 */
[----:B------:R-:W-:Y:S01]  /*6db0*/  STL [R1+0x98], R135 ;  /* 0x0000988701007387 */ /* 0x000fe20000100800 */
[C---:B------:R-:W-:Y:S02]  /*6dc0*/  PRMT R21, R6.reuse, 0x7771, RZ ;  /* 0x0000777106157816 */ /* 0x040fe400000000ff */
[C---:B------:R-:W-:Y:S02]  /*6dd0*/  PRMT R7, R6.reuse, 0x7773, RZ ;  /* 0x0000777306077816 */ /* 0x040fe400000000ff */
[----:B------:R-:W-:Y:S02]  /*6de0*/  PRMT R6, R6, 0x7772, RZ ;  /* 0x0000777206067816 */ /* 0x000fe400000000ff */
[----:B------:R-:W-:-:S02]  /*6df0*/  LOP3.LUT R4, R8, 0xff, RZ, 0xc0, !PT ;  /* 0x000000ff08047812 */ /* 0x000fc400078ec0ff */
[----:B----4-:R-:W-:Y:S02]  /*6e00*/  FMNMX.FTZ R132, R9, R132, !PT ;  /* 0x0000008409847209 */ /* 0x010fe40007810000 */
[----:B------:R-:W-:Y:S02]  /*6e10*/  LOP3.LUT R0, R2, 0xffff, RZ, 0xc0, !PT ;  /* 0x0000ffff02007812 */ /* 0x000fe400078ec0ff */
[----:B------:R-:W-:Y:S01]  /*6e20*/  FSEL R19, R5, RZ, P1 ;  /* 0x000000ff05137208 */ /* 0x000fe20000800000 */
[----:B------:R-:W-:Y:S01]  /*6e30*/  STL [R1+0x9c], R132 ;  /* 0x00009c8401007387 */ /* 0x000fe20000100800 */
[----:B------:R-:W-:Y:S02]  /*6e40*/  PRMT R17, R6, 0x5410, R7 ;  /* 0x0000541006117816 */ /* 0x000fe40000000007 */
[----:B------:R-:W-:Y:S01]  /*6e50*/  PRMT R10, R4, 0x5410, R10 ;  /* 0x00005410040a7816 */ /* 0x000fe2000000000a */
[--C-:B------:R-:W-:Y:S01]  /*6e60*/  FFMA.FTZ R6, R80, UR5, -R19.reuse ;  /* 0x0000000550067c23 */ /* 0x100fe20008010813 */
[----:B------:R-:W-:Y:S01]  /*6e70*/  LOP3.LUT R7, R2, 0xff, RZ, 0xc0, !PT ;  /* 0x000000ff02077812 */ /* 0x000fe200078ec0ff */
[----:B------:R-:W-:Y:S01]  /*6e80*/  IMAD.IADD R80, R184, 0x1, R208 ;  /* 0x00000001b8507824 */ /* 0x000fe200078e02d0 */
[----:B------:R-:W-:Y:S01]  /*6e90*/  PRMT R4, R2, 0x7632, R4 ;  /* 0x0000763202047816 */ /* 0x000fe20000000004 */
[----:B------:R-:W-:Y:S01]  /*6ea0*/  MUFU.EX2 R241, R6 ;  /* 0x0000000600f17308 */ /* 0x000fe20000000800 */
[----:B------:R-:W-:Y:S01]  /*6eb0*/  SHF.R.U32.HI R8, RZ, 0x18, R2 ;  /* 0x00000018ff087819 */ /* 0x000fe20000011602 */
[C---:B------:R-:W-:Y:S01]  /*6ec0*/  FMUL.FTZ R2, R132.reuse, UR5 ;  /* 0x0000000584027c20 */ /* 0x040fe20008410000 */
[----:B------:R-:W-:Y:S01]  /*6ed0*/  SHF.R.U32.HI R5, RZ, 0x8, R0 ;  /* 0x00000008ff057819 */ /* 0x000fe20000011600 */
[----:B------:R-:W-:Y:S01]  /*6ee0*/  FFMA.FTZ R0, R89, UR5, -R19 ;  /* 0x0000000559007c23 */ /* 0x000fe20008010813 */
[----:B------:R-:W-:Y:S01]  /*6ef0*/  FSETP.NEU.FTZ.AND P1, PT, R132, -INF , PT ;  /* 0xff8000008400780b */ /* 0x000fe20003f3d000 */
[----:B------:R-:W-:Y:S01]  /*6f00*/  LDSM.16.MT88.4 R40, [R80+0x4000] ;  /* 0x004000005028783b */ /* 0x000fe20000004200 */
[----:B------:R-:W-:Y:S01]  /*6f10*/  LOP3.LUT R52, R248, R18, R79, 0x96, !PT ;  /* 0x00000012f8347212 */ /* 0x000fe200078e964f */
[----:B------:R1:W2:Y:S01]  /*6f20*/  MUFU.EX2 R240, R0 ;  /* 0x0000000000f07308 */ /* 0x0002a20000000800 */
[----:B------:R-:W-:Y:S01]  /*6f30*/  FSEL R18, R2, RZ, P1 ;  /* 0x000000ff02127208 */ /* 0x000fe20000800000 */
[----:B------:R-:W-:Y:S01]  /*6f40*/  FFMA.FTZ R2, R66, UR5, -R19 ;  /* 0x0000000542027c23 */ /* 0x000fe20008010813 */
[----:B------:R-:W-:Y:S01]  /*6f50*/  PRMT R5, R7, 0x5410, R5 ;  /* 0x0000541007057816 */ /* 0x000fe20000000005 */
[----:B------:R-:W-:-:S02]  /*6f60*/  FFMA.FTZ R9, R51, UR5, -R19 ;  /* 0x0000000533097c23 */ /* 0x000fc40008010813 */
[----:B------:R3:W-:Y:S01]  /*6f70*/  MUFU.EX2 R217, R2 ;  /* 0x0000000200d97308 */ /* 0x0007e20000000800 */
[----:B------:R-:W-:Y:S01]  /*6f80*/  LDSM.16.MT88.4 R48, [R80+0x4400] ;  /* 0x004400005030783b */ /* 0x000fe20000004200 */
[----:B-1----:R-:W-:Y:S01]  /*6f90*/  LOP3.LUT R0, R4, 0xff, RZ, 0xc0, !PT ;  /* 0x000000ff04007812 */ /* 0x002fe200078ec0ff */
[----:B------:R-:W-:-:S03]  /*6fa0*/  FFMA.FTZ R4, R96, UR5, -R18 ;  /* 0x0000000560047c23 */ /* 0x000fc60008010812 */
[----:B------:R-:W-:Y:S01]  /*6fb0*/  PRMT R7, R0, 0x5410, R8 ;  /* 0x0000541000077816 */ /* 0x000fe20000000008 */
[----:B------:R-:W-:Y:S01]  /*6fc0*/  FFMA.FTZ R0, R97, UR5, -R18 ;  /* 0x0000000561007c23 */ /* 0x000fe20008010812 */
[----:B------:R1:W-:Y:S01]  /*6fd0*/  MUFU.EX2 R230, R4 ;  /* 0x0000000400e67308 */ /* 0x0003e20000000800 */
[----:B---3--:R-:W-:Y:S01]  /*6fe0*/  FFMA.FTZ R2, R88, UR5, -R19 ;  /* 0x0000000558027c23 */ /* 0x008fe20008010813 */
[C---:B------:R-:W-:Y:S02]  /*6ff0*/  LOP3.LUT R8, R13.reuse, 0xff, RZ, 0xc0, !PT ;  /* 0x000000ff0d087812 */ /* 0x040fe400078ec0ff */
[----:B------:R3:W-:Y:S04]  /*7000*/  MUFU.EX2 R231, R0 ;  /* 0x0000000000e77308 */ /* 0x0007e80000000800 */
[----:B------:R2:W4:Y:S01]  /*7010*/  MUFU.EX2 R3, R2 ;  /* 0x0000000200037308 */ /* 0x0005220000000800 */
[----:B-1----:R-:W-:-:S04]  /*7020*/  LOP3.LUT R4, R13, 0xffff, RZ, 0xc0, !PT ;  /* 0x0000ffff0d047812 */ /* 0x002fc800078ec0ff */
[----:B------:R-:W-:Y:S01]  /*7030*/  SHF.R.U32.HI R6, RZ, 0x8, R4 ;  /* 0x00000008ff067819 */ /* 0x000fe20000011604 */
[--C-:B------:R-:W-:Y:S01]  /*7040*/  FFMA.FTZ R4, R84, UR5, -R18.reuse ;  /* 0x0000000554047c23 */ /* 0x100fe20008010812 */
[----:B---3--:R-:W-:Y:S01]  /*7050*/  HSET2.LE.AND R0, R5, R83, PT ;  /* 0x0000005305007233 */ /* 0x008fe20003803000 */
[----:B------:R-:W-:Y:S01]  /*7060*/  FFMA.FTZ R5, R90, UR5, -R18 ;  /* 0x000000055a057c23 */ /* 0x000fe20008010812 */
[----:B--2---:R-:W-:Y:S01]  /*7070*/  F2FP.F16.F32.PACK_AB R2, R241, R240 ;  /* 0x000000f0f102723e */ /* 0x004fe200000000ff */
[----:B------:R1:W-:Y:S01]  /*7080*/  MUFU.EX2 R229, R4 ;  /* 0x0000000400e57308 */ /* 0x0003e20000000800 */
[----:B------:R-:W-:Y:S01]  /*7090*/  PRMT R12, R8, 0x5410, R6 ;  /* 0x00005410080c7816 */ /* 0x000fe20000000006 */
[--C-:B------:R-:W-:Y:S01]  /*70a0*/  FFMA.FTZ R8, R60, UR5, -R19.reuse ;  /* 0x000000053c087c23 */ /* 0x100fe20008010813 */
[----:B------:R-:W-:Y:S01]  /*70b0*/  FFMA.FTZ R6, R59, UR5, -R19 ;  /* 0x000000053b067c23 */ /* 0x000fe20008010813 */
[----:B------:R2:W3:Y:S01]  /*70c0*/  MUFU.EX2 R244, R5 ;  /* 0x0000000500f47308 */ /* 0x0004e20000000800 */
[----:B----4-:R4:W-:Y:S03]  /*70d0*/  STL [R1+0x74], R3 ;  /* 0x0000740301007387 */ /* 0x0109e60000100800 */
[----:B------:R3:W-:Y:S04]  /*70e0*/  MUFU.EX2 R211, R8 ;  /* 0x0000000800d37308 */ /* 0x0007e80000000800 */
[----:B------:R-:W-:Y:S01]  /*70f0*/  MUFU.EX2 R223, R6 ;  /* 0x0000000600df7308 */ /* 0x000fe20000000800 */
[----:B-1----:R-:W-:-:S02]  /*7100*/  LOP3.LUT R4, R2, R0, RZ, 0xc0, !PT ;  /* 0x0000000002047212 */ /* 0x002fc400078ec0ff */
[--C-:B------:R-:W-:Y:S01]  /*7110*/  HSET2.LE.AND R0, R7, R83.reuse, PT ;  /* 0x0000005307007233 */ /* 0x100fe20003803000 */
[----:B--2---:R-:W-:Y:S01]  /*7120*/  FFMA.FTZ R5, R67, UR5, -R19 ;  /* 0x0000000543057c23 */ /* 0x004fe20008010813 */
[----:B------:R-:W-:Y:S02]  /*7130*/  F2FP.F16.F32.PACK_AB R2, R231, R230 ;  /* 0x000000e6e702723e */ /* 0x000fe400000000ff */
[----:B------:R-:W-:Y:S01]  /*7140*/  LOP3.LUT R7, R11, 0xff00ff, RZ, 0xc0, !PT ;  /* 0x00ff00ff0b077812 */ /* 0x000fe200078ec0ff */
[----:B------:R1:W-:Y:S01]  /*7150*/  MUFU.EX2 R205, R5 ;  /* 0x0000000500cd7308 */ /* 0x0003e20000000800 */
[----:B---3--:R-:W-:Y:S02]  /*7160*/  F2FP.F16.F32.PACK_AB R8, R244, R229 ;  /* 0x000000e5f408723e */ /* 0x008fe400000000ff */
[----:B------:R-:W-:Y:S02]  /*7170*/  LOP3.LUT R11, R14, 0xff, RZ, 0xc0, !PT ;  /* 0x000000ff0e0b7812 */ /* 0x000fe400078ec0ff */
[----:B------:R-:W-:Y:S01]  /*7180*/  HSET2.LE.AND R7, R7, R83, PT ;  /* 0x0000005307077233 */ /* 0x000fe20003803000 */
[----:B------:R-:W2:Y:S01]  /*7190*/  SHFL.BFLY PT, R14, R15, 0x1, 0x1f ;  /* 0x0c201f000f0e7f89 */ /* 0x000ea200000e0000 */
[----:B------:R-:W-:-:S03]  /*71a0*/  PRMT R11, R11, 0x5410, R21 ;  /* 0x000054100b0b7816 */ /* 0x000fc60000000015 */
[----:B------:R-:W-:Y:S01]  /*71b0*/  LOP3.LUT R7, R8, R7, RZ, 0xc0, !PT ;  /* 0x0000000708077212 */ /* 0x000fe200078ec0ff */
[----:B------:R-:W-:Y:S01]  /*71c0*/  FFMA.FTZ R8, R62, UR5, -R18 ;  /* 0x000000053e087c23 */ /* 0x000fe20008010812 */
[----:B-1----:R-:W-:-:S03]  /*71d0*/  LOP3.LUT R5, R2, R0, RZ, 0xc0, !PT ;  /* 0x0000000002057212 */ /* 0x002fc600078ec0ff */
[----:B------:R-:W-:Y:S01]  /*71e0*/  MUFU.EX2 R206, R8 ;  /* 0x0000000800ce7308 */ /* 0x000fe20000000800 */
[----:B------:R-:W-:Y:S02]  /*71f0*/  HSET2.LE.AND R0, R10, R83, PT ;  /* 0x000000530a007233 */ /* 0x000fe40003803000 */
[----:B------:R-:W-:Y:S02]  /*7200*/  F2FP.F16.F32.PACK_AB R2, R3, R217 ;  /* 0x000000d90302723e */ /* 0x000fe400000000ff */
[----:B----4-:R1:W3:Y:S01]  /*7210*/  MUFU.EX2 R3, R9 ;  /* 0x0000000900037308 */ /* 0x0102e20000000800 */
[----:B------:R-:W-:Y:S02]  /*7220*/  SHF.R.U32.HI R10, RZ, 0x18, R13 ;  /* 0x00000018ff0a7819 */ /* 0x000fe4000001160d */
[----:B------:R-:W-:Y:S01]  /*7230*/  LOP3.LUT R6, R2, R0, RZ, 0xc0, !PT ;  /* 0x0000000002067212 */ /* 0x000fe200078ec0ff */
[--C-:B------:R-:W-:Y:S01]  /*7240*/  FFMA.FTZ R2, R85, UR5, -R18.reuse ;  /* 0x0000000555027c23 */ /* 0x100fe20008010812 */
[----:B------:R-:W-:-:S03]  /*7250*/  FFMA.FTZ R0, R61, UR5, -R18 ;  /* 0x000000053d007c23 */ /* 0x000fc60008010812 */
[----:B------:R4:W4:Y:S02]  /*7260*/  MUFU.EX2 R185, R2 ;  /* 0x0000000200b97308 */ /* 0x0009240000000800 */
[C---:B------:R-:W-:Y:S01]  /*7270*/  HMMA.16816.F32 R24, R4.reuse, R36, RZ ;  /* 0x000000240418723c */ /* 0x040fe200000018ff */
[----:B--2---:R-:W-:Y:S01]  /*7280*/  FMNMX.FTZ R137, R15, R14, !PT ;  /* 0x0000000e0f897209 */ /* 0x004fe20007810000 */
[----:B------:R2:W2:Y:S01]  /*7290*/  MUFU.EX2 R76, R0 ;  /* 0x00000000004c7308 */ /* 0x0004a20000000800 */
[----:B-1----:R-:W-:Y:S01]  /*72a0*/  PRMT R9, R13, 0x7632, R9 ;  /* 0x000076320d097816 */ /* 0x002fe20000000009 */
[----:B---3--:R-:W-:Y:S01]  /*72b0*/  STL [R1+0x78], R3 ;  /* 0x0000780301007387 */ /* 0x008fe20000100800 */
[----:B------:R-:W-:Y:S02]  /*72c0*/  FSETP.NEU.FTZ.AND P1, PT, R137, -INF , PT ;  /* 0xff8000008900780b */ /* 0x000fe40003f3d000 */
[----:B------:R-:W-:Y:S01]  /*72d0*/  LOP3.LUT R9, R9, 0xff, RZ, 0xc0, !PT ;  /* 0x000000ff09097812 */ /* 0x000fe200078ec0ff */
[----:B------:R-:W-:Y:S01]  /*72e0*/  HMMA.16816.F32 R32, R4, R40, RZ ;  /* 0x000000280420723c */ /* 0x000fe200000018ff */
[----:B------:R-:W-:Y:S01]  /*72f0*/  STL [R1+0xa0], R211 ;  /* 0x0000a0d301007387 */ /* 0x000fe20000100800 */
[----:B----4-:R-:W-:Y:S01]  /*7300*/  FFMA.FTZ R2, R58, UR5, -R18 ;  /* 0x000000053a027c23 */ /* 0x010fe20008010812 */
[----:B------:R-:W-:-:S02]  /*7310*/  PRMT R9, R9, 0x5410, R10 ;  /* 0x0000541009097816 */ /* 0x000fc4000000000a */
[----:B------:R-:W-:Y:S01]  /*7320*/  STL [R1+0xa8], R185 ;  /* 0x0000a8b901007387 */ /* 0x000fe20000100800 */
[--C-:B------:R-:W-:Y:S01]  /*7330*/  HSET2.LE.AND R10, R11, R83.reuse, PT ;  /* 0x000000530b0a7233 */ /* 0x100fe20003803000 */
[----:B------:R1:W3:Y:S01]  /*7340*/  MUFU.EX2 R216, R2 ;  /* 0x0000000200d87308 */ /* 0x0002e20000000800 */
[----:B--2---:R-:W-:Y:S01]  /*7350*/  HSET2.LE.AND R0, R12, R83, PT ;  /* 0x000000530c007233 */ /* 0x004fe20003803000 */
[----:B------:R-:W-:Y:S01]  /*7360*/  HMMA.16816.F32 R28, R4, R38, RZ ;  /* 0x00000026041c723c */ /* 0x000fe200000018ff */
[----:B------:R-:W-:Y:S01]  /*7370*/  LOP3.LUT R12, R17, 0xff00ff, RZ, 0xc0, !PT ;  /* 0x00ff00ff110c7812 */ /* 0x000fe200078ec0ff */
[----:B------:R-:W-:Y:S01]  /*7380*/  STL [R1+0xa4], R76 ;  /* 0x0000a44c01007387 */ /* 0x000fe20000100800 */
[----:B------:R-:W-:-:S04]  /*7390*/  F2FP.F16.F32.PACK_AB R11, R3, R223 ;  /* 0x000000df030b723e */ /* 0x000fc800000000ff */
[----:B------:R-:W-:Y:S02]  /*73a0*/  LOP3.LUT R10, R11, R10, RZ, 0xc0, !PT ;  /* 0x0000000a0b0a7212 */ /* 0x000fe400078ec0ff */
[----:B-1----:R-:W-:-:S04]  /*73b0*/  F2FP.F16.F32.PACK_AB R2, R211, R205 ;  /* 0x000000cdd302723e */ /* 0x002fc800000000ff */
[----:B------:R-:W-:Y:S02]  /*73c0*/  LOP3.LUT R8, R2, R0, RZ, 0xc0, !PT ;  /* 0x0000000002087212 */ /* 0x000fe400078ec0ff */
[----:B------:R-:W-:Y:S02]  /*73d0*/  HSET2.LE.AND R0, R9, R83, PT ;  /* 0x0000005309007233 */ /* 0x000fe40003803000 */
[----:B------:R-:W-:-:S04]  /*73e0*/  F2FP.F16.F32.PACK_AB R2, R76, R185 ;  /* 0x000000b94c02723e */ /* 0x000fc800000000ff */
[----:B------:R-:W-:Y:S02]  /*73f0*/  LOP3.LUT R9, R2, R0, RZ, 0xc0, !PT ;  /* 0x0000000002097212 */ /* 0x000fe400078ec0ff */
[----:B------:R-:W-:Y:S01]  /*7400*/  HSET2.LE.AND R0, R12, R83, PT ;  /* 0x000000530c007233 */ /* 0x000fe20003803000 */
[----:B------:R-:W-:Y:S01]  /*7410*/  IMAD.WIDE.U32 R12, R20, -0x2daee0ad, RZ ;  /* 0xd2511f53140c7825 */ /* 0x000fe200078e00ff */
[----:B---3--:R-:W-:Y:S01]  /*7420*/  F2FP.F16.F32.PACK_AB R2, R216, R206 ;  /* 0x000000ced802723e */ /* 0x008fe200000000ff */
[----:B------:R-:W-:Y:S02]  /*7430*/  HMMA.16816.F32 R20, R4, R42, RZ ;  /* 0x0000002a0414723c */ /* 0x000fe400000018ff */
[----:B------:R-:W-:Y:S01]  /*7440*/  IMAD.WIDE.U32 R4, R52, -0x2daee0ad, RZ ;  /* 0xd2511f5334047825 */ /* 0x000fe200078e00ff */
[----:B------:R-:W-:Y:S02]  /*7450*/  LOP3.LUT R11, R2, R0, RZ, 0xc0, !PT ;  /* 0x00000000020b7212 */ /* 0x000fe400078ec0ff */
[----:B------:R-:W-:-:S02]  /*7460*/  LOP3.LUT R2, R174, R68, R13, 0x96, !PT ;  /* 0x00000044ae027212 */ /* 0x000fc400078e960d */
[----:B------:R-:W1:Y:S01]  /*7470*/  SHFL.BFLY PT, R13, R16, 0x1, 0x1f ;  /* 0x0c201f00100d7f89 */ /* 0x000e6200000e0000 */
[----:B------:R-:W-:Y:S02]  /*7480*/  LOP3.LUT R0, R119, R12, R5, 0x96, !PT ;  /* 0x0000000c77007212 */ /* 0x000fe400078e9605 */
[----:B------:R-:W-:Y:S01]  /*7490*/  IMAD.WIDE.U32 R6, R2, -0x326172a9, RZ ;  /* 0xcd9e8d5702067825 */ /* 0x000fe200078e00ff */
[----:B------:R-:W-:Y:S03]  /*74a0*/  HMMA.16816.F32 R64, R8, R44, R24 ;  /* 0x0000002c0840723c */ /* 0x000fe60000001818 */
[----:B------:R-:W-:Y:S01]  /*74b0*/  IMAD.WIDE.U32 R24, R0, -0x326172a9, RZ ;  /* 0xcd9e8d5700187825 */ /* 0x000fe200078e00ff */
[----:B------:R-:W-:-:S04]  /*74c0*/  LOP3.LUT R0, R228, R78, R7, 0x96, !PT ;  /* 0x0000004ee4007212 */ /* 0x000fc800078e9607 */
[----:B------:R-:W-:Y:S01]  /*74d0*/  LOP3.LUT R2, R235, R6, R25, 0x96, !PT ;  /* 0x00000006eb027212 */ /* 0x000fe200078e9619 */
[----:B------:R-:W-:-:S04]  /*74e0*/  IMAD.WIDE.U32 R6, R0, -0x2daee0ad, RZ ;  /* 0xd2511f5300067825 */ /* 0x000fc800078e00ff */
[----:B------:R-:W-:Y:S01]  /*74f0*/  FMUL.FTZ R0, R137, UR5 ;  /* 0x0000000589007c20 */ /* 0x000fe20008410000 */
[C---:B------:R-:W-:Y:S01]  /*7500*/  HMMA.16816.F32 R56, R8.reuse, R48, R32 ;  /* 0x000000300838723c */ /* 0x040fe20000001820 */
[----:B------:R-:W-:Y:S01]  /*7510*/  IMAD.WIDE.U32 R26, R2, -0x2daee0ad, RZ ;  /* 0xd2511f53021a7825 */ /* 0x000fe200078e00ff */
[----:B------:R-:W-:Y:S02]  /*7520*/  LOP3.LUT R2, R116, R4, R7, 0x96, !PT ;  /* 0x0000000474027212 */ /* 0x000fe400078e9607 */
[----:B------:R-:W-:Y:S02]  /*7530*/  FSEL R17, R0, RZ, P1 ;  /* 0x000000ff00117208 */ /* 0x000fe40000800000 */
[----:B------:R-:W-:Y:S02]  /*7540*/  LOP3.LUT R4, R117, R6, R27, 0x96, !PT ;  /* 0x0000000675047212 */ /* 0x000fe400078e961b */
[C---:B------:R-:W-:Y:S01]  /*7550*/  HMMA.16816.F32 R60, R8.reuse, R46, R28 ;  /* 0x0000002e083c723c */ /* 0x040fe2000000181c */
[----:B-1----:R-:W-:Y:S01]  /*7560*/  FMNMX.FTZ R136, R16, R13, !PT ;  /* 0x0000000d10887209 */ /* 0x002fe20007810000 */
[--C-:B------:R-:W-:Y:S01]  /*7570*/  FFMA.FTZ R0, R126, UR5, -R17.reuse ;  /* 0x000000057e007c23 */ /* 0x100fe20008010811 */
[----:B------:R-:W-:Y:S01]  /*7580*/  FFMA.FTZ R6, R125, UR5, -R17 ;  /* 0x000000057d067c23 */ /* 0x000fe20008010811 */
[----:B------:R-:W-:Y:S01]  /*7590*/  IMAD.WIDE.U32 R4, R4, -0x326172a9, RZ ;  /* 0xcd9e8d5704047825 */ /* 0x000fe200078e00ff */
[----:B------:R-:W-:Y:S01]  /*75a0*/  FSETP.NEU.FTZ.AND P1, PT, R136, -INF , PT ;  /* 0xff8000008800780b */ /* 0x000fe20003f3d000 */
[----:B------:R1:W-:Y:S02]  /*75b0*/  MUFU.EX2 R125, R0 ;  /* 0x00000000007d7308 */ /* 0x0003e40000000800 */
[----:B------:R-:W-:Y:S01]  /*75c0*/  HMMA.16816.F32 R52, R8, R50, R20 ;  /* 0x000000320834723c */ /* 0x000fe20000001814 */
[----:B------:R-:W-:-:S04]  /*75d0*/  IMAD.WIDE.U32 R10, R2, -0x326172a9, RZ ;  /* 0xcd9e8d57020a7825 */ /* 0x000fc800078e00ff */
[----:B------:R-:W-:Y:S01]  /*75e0*/  FFMA.FTZ R2, R91, UR5, -R17 ;  /* 0x000000055b027c23 */ /* 0x000fe20008010811 */
[C---:B------:R-:W-:Y:S01]  /*75f0*/  PRMT R12, R4.reuse, 0x7771, RZ ;  /* 0x00007771040c7816 */ /* 0x040fe200000000ff */
[----:B------:R-:W-:Y:S01]  /*7600*/  MUFU.EX2 R126, R6 ;  /* 0x00000006007e7308 */ /* 0x000fe20000000800 */
[----:B------:R-:W-:Y:S01]  /*7610*/  IMAD.MOV.U32 R8, RZ, RZ, R4 ;  /* 0x000000ffff087224 */ /* 0x000fe200078e0004 */
[C---:B------:R-:W-:Y:S01]  /*7620*/  PRMT R7, R4.reuse, 0x7773, RZ ;  /* 0x0000777304077816 */ /* 0x040fe200000000ff */
[----:B------:R-:W-:Y:S01]  /*7630*/  IMAD.MOV.U32 R91, RZ, RZ, R217 ;  /* 0x000000ffff5b7224 */ /* 0x000fe200078e00d9 */
[----:B------:R-:W-:Y:S01]  /*7640*/  PRMT R4, R4, 0x7772, RZ ;  /* 0x0000777204047816 */ /* 0x000fe200000000ff */
[----:B------:R2:W-:Y:S01]  /*7650*/  MUFU.EX2 R220, R2 ;  /* 0x0000000200dc7308 */ /* 0x0005e20000000800 */
[----:B-1----:R-:W-:Y:S02]  /*7660*/  FMUL.FTZ R0, R136, UR5 ;  /* 0x0000000588007c20 */ /* 0x002fe40008410000 */
[----:B------:R-:W-:-:S03]  /*7670*/  PRMT R7, R4, 0x5410, R7 ;  /* 0x0000541004077816 */ /* 0x000fc60000000007 */
[----:B------:R-:W-:Y:S01]  /*7680*/  FSEL R16, R0, RZ, P1 ;  /* 0x000000ff00107208 */ /* 0x000fe20000800000 */
[----:B------:R-:W-:Y:S01]  /*7690*/  FFMA.FTZ R0, R112, UR5, -R17 ;  /* 0x0000000570007c23 */ /* 0x000fe20008010811 */
[----:B------:R-:W-:-:S03]  /*76a0*/  LOP3.LUT R7, R7, 0xff00ff, RZ, 0xc0, !PT ;  /* 0x00ff00ff07077812 */ /* 0x000fc600078ec0ff */
[----:B------:R1:W3:Y:S01]  /*76b0*/  MUFU.EX2 R135, R0 ;  /* 0x0000000000877308 */ /* 0x0002e20000000800 */
[--C-:B--2---:R-:W-:Y:S01]  /*76c0*/  FFMA.FTZ R2, R98, UR5, -R16.reuse ;  /* 0x0000000562027c23 */ /* 0x104fe20008010810 */
[--C-:B------:R-:W-:Y:S01]  /*76d0*/  FFMA.FTZ R4, R113, UR5, -R16.reuse ;  /* 0x0000000571047c23 */ /* 0x100fe20008010810 */
[----:B------:R-:W-:Y:S01]  /*76e0*/  FFMA.FTZ R6, R134, UR5, -R16 ;  /* 0x0000000586067c23 */ /* 0x000fe20008010810 */
[----:B------:R-:W-:Y:S01]  /*76f0*/  HSET2.LE.AND R7, R7, R83, PT ;  /* 0x0000005307077233 */ /* 0x000fe20003803000 */
[----:B------:R2:W-:Y:S01]  /*7700*/  MUFU.EX2 R113, R2 ;  /* 0x0000000200717308 */ /* 0x0005e20000000800 */
[----:B------:R-:W-:-:S03]  /*7710*/  IMAD.MOV.U32 R134, RZ, RZ, R223 ;  /* 0x000000ffff867224 */ /* 0x000fc600078e00df */
[----:B------:R4:W3:Y:S04]  /*7720*/  MUFU.EX2 R252, R4 ;  /* 0x0000000400fc7308 */ /* 0x0008e80000000800 */
[----:B------:R3:W-:Y:S01]  /*7730*/  MUFU.EX2 R219, R6 ;  /* 0x0000000600db7308 */ /* 0x0007e20000000800 */
[----:B-1----:R-:W-:Y:S02]  /*7740*/  LOP3.LUT R0, R233, R10, R5, 0x96, !PT ;  /* 0x0000000ae9007212 */ /* 0x002fe400078e9605 */
[----:B------:R-:W-:Y:S02]  /*7750*/  LOP3.LUT R10, R8, 0xff, RZ, 0xc0, !PT ;  /* 0x000000ff080a7812 */ /* 0x000fe400078ec0ff */
[----:B------:R-:W-:Y:S02]  /*7760*/  SHF.R.U32.HI R8, RZ, 0x18, R0 ;  /* 0x00000018ff087819 */ /* 0x000fe40000011600 */
[----:B--2---:R-:W-:-:S02]  /*7770*/  LOP3.LUT R2, R0, 0xffff, RZ, 0xc0, !PT ;  /* 0x0000ffff00027812 */ /* 0x004fc400078ec0ff */
[C---:B------:R-:W-:Y:S02]  /*7780*/  LOP3.LUT R9, R0.reuse, 0xff, RZ, 0xc0, !PT ;  /* 0x000000ff00097812 */ /* 0x040fe400078ec0ff */
[----:B----4-:R-:W-:Y:S02]  /*7790*/  PRMT R4, R0, 0x7632, R4 ;  /* 0x0000763200047816 */ /* 0x010fe40000000004 */
[----:B------:R-:W-:Y:S01]  /*77a0*/  SHF.R.U32.HI R5, RZ, 0x8, R2 ;  /* 0x00000008ff057819 */ /* 0x000fe20000011602 */
[----:B---3--:R-:W-:Y:S01]  /*77b0*/  FFMA.FTZ R6, R140, UR5, -R16 ;  /* 0x000000058c067c23 */ /* 0x008fe20008010810 */
[----:B------:R-:W-:Y:S02]  /*77c0*/  LOP3.LUT R2, R4, 0xff, RZ, 0xc0, !PT ;  /* 0x000000ff04027812 */ /* 0x000fe400078ec0ff */
[----:B------:R-:W-:Y:S01]  /*77d0*/  PRMT R0, R10, 0x5410, R12 ;  /* 0x000054100a007816 */ /* 0x000fe2000000000c */
[----:B------:R1:W2:Y:S01]  /*77e0*/  MUFU.EX2 R112, R6 ;  /* 0x0000000600707308 */ /* 0x0002a20000000800 */
[----:B------:R-:W-:-:S02]  /*77f0*/  PRMT R2, R2, 0x5410, R8 ;  /* 0x0000541002027816 */ /* 0x000fc40000000008 */
[----:B------:R-:W-:Y:S02]  /*7800*/  PRMT R5, R9, 0x5410, R5 ;  /* 0x0000541009057816 */ /* 0x000fe40000000005 */
[--C-:B------:R-:W-:Y:S02]  /*7810*/  HSET2.LE.AND R0, R0, R83.reuse, PT ;  /* 0x0000005300007233 */ /* 0x100fe40003803000 */
[--C-:B------:R-:W-:Y:S02]  /*7820*/  HSET2.LE.AND R9, R2, R83.reuse, PT ;  /* 0x0000005302097233 */ /* 0x100fe40003803000 */
[----:B------:R-:W-:Y:S02]  /*7830*/  F2FP.F16.F32.PACK_AB R2, R135, R220 ;  /* 0x000000dc8702723e */ /* 0x000fe400000000ff */
[----:B------:R-:W-:Y:S02]  /*7840*/  HSET2.LE.AND R5, R5, R83, PT ;  /* 0x0000005305057233 */ /* 0x000fe40003803000 */
[----:B------:R-:W-:-:S02]  /*7850*/  F2FP.F16.F32.PACK_AB R4, R252, R113 ;  /* 0x00000071fc04723e */ /* 0x000fc400000000ff */
[----:B------:R-:W-:Y:S02]  /*7860*/  F2FP.F16.F32.PACK_AB R8, R126, R125 ;  /* 0x0000007d7e08723e */ /* 0x000fe400000000ff */
[----:B-1----:R-:W-:Y:S01]  /*7870*/  LOP3.LUT R6, R2, R0, RZ, 0xc0, !PT ;  /* 0x0000000002067212 */ /* 0x002fe200078ec0ff */
[----:B------:R-:W-:Y:S01]  /*7880*/  FFMA.FTZ R2, R106, UR5, -R17 ;  /* 0x000000056a027c23 */ /* 0x000fe20008010811 */
[----:B--2---:R-:W-:Y:S01]  /*7890*/  F2FP.F16.F32.PACK_AB R10, R112, R219 ;  /* 0x000000db700a723e */ /* 0x004fe200000000ff */
[----:B------:R-:W-:Y:S01]  /*78a0*/  IMAD.MOV.U32 R106, RZ, RZ, R68 ;  /* 0x000000ffff6a7224 */ /* 0x000fe200078e0044 */
[----:B------:R-:W-:Y:S01]  /*78b0*/  LOP3.LUT R0, R234, R24, R11, 0x96, !PT ;  /* 0x00000018ea007212 */ /* 0x000fe200078e960b */
[----:B------:R1:W-:Y:S01]  /*78c0*/  MUFU.EX2 R211, R2 ;  /* 0x0000000200d37308 */ /* 0x0003e20000000800 */
[----:B------:R-:W-:Y:S02]  /*78d0*/  LOP3.LUT R7, R4, R7, RZ, 0xc0, !PT ;  /* 0x0000000704077212 */ /* 0x000fe400078ec0ff */
[----:B------:R-:W-:-:S02]  /*78e0*/  LOP3.LUT R4, R8, R5, RZ, 0xc0, !PT ;  /* 0x0000000508047212 */ /* 0x000fc400078ec0ff */
[----:B------:R-:W-:Y:S01]  /*78f0*/  LOP3.LUT R5, R10, R9, RZ, 0xc0, !PT ;  /* 0x000000090a057212 */ /* 0x000fe200078ec0ff */
[----:B------:R-:W-:-:S04]  /*7900*/  IMAD.WIDE.U32 R10, R0, -0x2daee0ad, RZ ;  /* 0xd2511f53000a7825 */ /* 0x000fc800078e00ff */
[----:B------:R-:W-:Y:S01]  /*7910*/  FFMA.FTZ R0, R138, UR5, -R17 ;  /* 0x000000058a007c23 */ /* 0x000fe20008010811 */
[----:B------:R-:W-:Y:S01]  /*7920*/  IMAD.MOV.U32 R138, RZ, RZ, R230 ;  /* 0x000000ffff8a7224 */ /* 0x000fe200078e00e6 */
[----:B------:R-:W-:Y:S01]  /*7930*/  LOP3.LUT R8, R77, R26, R11, 0x96, !PT ;  /* 0x0000001a4d087212 */ /* 0x000fe200078e960b */
[----:B------:R-:W-:Y:S01]  /*7940*/  HMMA.16816.F32 R20, R4, R36, RZ ;  /* 0x000000240414723c */ /* 0x000fe200000018ff */
[----:B------:R2:W-:Y:S01]  /*7950*/  MUFU.EX2 R221, R0 ;  /* 0x0000000000dd7308 */ /* 0x0005e20000000800 */
[----:B------:R-:W-:Y:S02]  /*7960*/  PRMT R9, R10, 0x7771, RZ ;  /* 0x000077710a097816 */ /* 0x000fe400000000ff */
[----:B-1----:R-:W-:-:S04]  /*7970*/  LOP3.LUT R2, R8, 0xffff, RZ, 0xc0, !PT ;  /* 0x0000ffff08027812 */ /* 0x002fc800078ec0ff */
[----:B------:R-:W-:Y:S01]  /*7980*/  HMMA.16816.F32 R28, R4, R38, RZ ;  /* 0x00000026041c723c */ /* 0x000fe200000018ff */
[----:B--2---:R-:W-:-:S07]  /*7990*/  FFMA.FTZ R0, R99, UR5, -R17 ;  /* 0x0000000563007c23 */ /* 0x004fce0008010811 */
[C---:B------:R-:W-:Y:S01]  /*79a0*/  HMMA.16816.F32 R12, R4.reuse, R40, RZ ;  /* 0x00000028040c723c */ /* 0x040fe200000018ff */
[----:B------:R1:W-:Y:S07]  /*79b0*/  MUFU.EX2 R3, R0 ;  /* 0x0000000000037308 */ /* 0x0003ee0000000800 */
[----:B------:R-:W-:Y:S01]  /*79c0*/  HMMA.16816.F32 R24, R4, R42, RZ ;  /* 0x0000002a0418723c */ /* 0x000fe200000018ff */
[C---:B------:R-:W-:Y:S01]  /*79d0*/  PRMT R5, R10.reuse, 0x7773, RZ ;  /* 0x000077730a057816 */ /* 0x040fe200000000ff */
[----:B------:R-:W-:Y:S01]  /*79e0*/  IMAD.MOV.U32 R6, RZ, RZ, R10 ;  /* 0x000000ffff067224 */ /* 0x000fe200078e000a */
[----:B------:R-:W-:-:S04]  /*79f0*/  PRMT R4, R10, 0x7772, RZ ;  /* 0x000077720a047816 */ /* 0x000fc800000000ff */
[----:B------:R-:W-:Y:S01]  /*7a00*/  PRMT R7, R4, 0x5410, R5 ;  /* 0x0000541004077816 */ /* 0x000fe20000000005 */
[----:B------:R-:W-:Y:S01]  /*7a10*/  FFMA.FTZ R4, R82, UR5, -R17 ;  /* 0x0000000552047c23 */ /* 0x000fe20008010811 */
[----:B-1----:R-:W-:Y:S01]  /*7a20*/  LOP3.LUT R0, R6, 0xff, RZ, 0xc0, !PT ;  /* 0x000000ff06007812 */ /* 0x002fe200078ec0ff */
[----:B------:R-:W-:Y:S01]  /*7a30*/  IMAD.MOV.U32 R82, RZ, RZ, R244 ;  /* 0x000000ffff527224 */ /* 0x000fe200078e00f4 */
[----:B------:R-:W-:Y:S01]  /*7a40*/  SHF.R.U32.HI R5, RZ, 0x8, R2 ;  /* 0x00000008ff057819 */ /* 0x000fe20000011602 */
[--C-:B------:R-:W-:Y:S01]  /*7a50*/  FFMA.FTZ R2, R107, UR5, -R16.reuse ;  /* 0x000000056b027c23 */ /* 0x100fe20008010810 */
[----:B------:R1:W-:Y:S01]  /*7a60*/  MUFU.EX2 R218, R4 ;  /* 0x0000000400da7308 */ /* 0x0003e20000000800 */
[----:B------:R-:W-:Y:S01]  /*7a70*/  PRMT R6, R0, 0x5410, R9 ;  /* 0x0000541000067816 */ /* 0x000fe20000000009 */
[----:B------:R-:W-:Y:S01]  /*7a80*/  FFMA.FTZ R0, R86, UR5, -R16 ;  /* 0x0000000556007c23 */ /* 0x000fe20008010810 */
[----:B------:R-:W-:Y:S01]  /*7a90*/  LOP3.LUT R7, R7, 0xff00ff, RZ, 0xc0, !PT ;  /* 0x00ff00ff07077812 */ /* 0x000fe200078ec0ff */
[----:B------:R2:W-:Y:S01]  /*7aa0*/  MUFU.EX2 R215, R2 ;  /* 0x0000000200d77308 */ /* 0x0005e20000000800 */
[----:B------:R-:W-:-:S03]  /*7ab0*/  IMAD.MOV.U32 R107, RZ, RZ, R69 ;  /* 0x000000ffff6b7224 */ /* 0x000fc600078e0045 */
[----:B------:R3:W4:Y:S01]  /*7ac0*/  MUFU.EX2 R209, R0 ;  /* 0x0000000000d17308 */ /* 0x0007220000000800 */
[----:B------:R-:W-:Y:S02]  /*7ad0*/  HSET2.LE.AND R7, R7, R83, PT ;  /* 0x0000005307077233 */ /* 0x000fe40003803000 */
[----:B-1----:R-:W-:-:S04]  /*7ae0*/  LOP3.LUT R4, R8, 0xff, RZ, 0xc0, !PT ;  /* 0x000000ff08047812 */ /* 0x002fc800078ec0ff */
[----:B------:R-:W-:Y:S01]  /*7af0*/  PRMT R9, R4, 0x5410, R5 ;  /* 0x0000541004097816 */ /* 0x000fe20000000005 */
[----:B--2---:R-:W-:Y:S01]  /*7b00*/  FFMA.FTZ R2, R146, UR5, -R16 ;  /* 0x0000000592027c23 */ /* 0x004fe20008010810 */
[----:B------:R-:W-:Y:S01]  /*7b10*/  PRMT R4, R8, 0x7632, R4 ;  /* 0x0000763208047816 */ /* 0x000fe20000000004 */
[----:B---3--:R-:W-:Y:S02]  /*7b20*/  FFMA.FTZ R0, R127, UR5, -R16 ;  /* 0x000000057f007c23 */ /* 0x008fe40008010810 */
[----:B------:R1:W-:Y:S01]  /*7b30*/  MUFU.EX2 R140, R2 ;  /* 0x00000002008c7308 */ /* 0x0003e20000000800 */
[----:B------:R-:W-:-:S03]  /*7b40*/  SHF.R.U32.HI R5, RZ, 0x18, R8 ;  /* 0x00000018ff057819 */ /* 0x000fc60000011608 */
[----:B------:R2:W3:Y:S01]  /*7b50*/  MUFU.EX2 R146, R0 ;  /* 0x0000000000927308 */ /* 0x0004e20000000800 */
[----:B-1----:R-:W-:Y:S02]  /*7b60*/  LOP3.LUT R2, R4, 0xff, RZ, 0xc0, !PT ;  /* 0x000000ff04027812 */ /* 0x002fe400078ec0ff */
[----:B----4-:R-:W-:Y:S02]  /*7b70*/  F2FP.F16.F32.PACK_AB R4, R209, R215 ;  /* 0x000000d7d104723e */ /* 0x010fe400000000ff */
[----:B------:R-:W-:Y:S02]  /*7b80*/  PRMT R5, R2, 0x5410, R5 ;  /* 0x0000541002057816 */ /* 0x000fe40000000005 */
[----:B--2---:R-:W-:Y:S02]  /*7b90*/  HSET2.LE.AND R0, R6, R83, PT ;  /* 0x0000005306007233 */ /* 0x004fe40003803000 */
[----:B------:R-:W-:Y:S02]  /*7ba0*/  F2FP.F16.F32.PACK_AB R2, R218, R3 ;  /* 0x00000003da02723e */ /* 0x000fe400000000ff */
[----:B------:R-:W-:-:S02]  /*7bb0*/  LOP3.LUT R7, R4, R7, RZ, 0xc0, !PT ;  /* 0x0000000704077212 */ /* 0x000fc400078ec0ff */
[----:B------:R-:W-:Y:S02]  /*7bc0*/  LOP3.LUT R6, R2, R0, RZ, 0xc0, !PT ;  /* 0x0000000002067212 */ /* 0x000fe400078ec0ff */
[--C-:B------:R-:W-:Y:S02]  /*7bd0*/  HSET2.LE.AND R0, R9, R83.reuse, PT ;  /* 0x0000005309007233 */ /* 0x100fe40003803000 */
[----:B------:R-:W-:Y:S02]  /*7be0*/  F2FP.F16.F32.PACK_AB R2, R211, R221 ;  /* 0x000000ddd302723e */ /* 0x000fe400000000ff */
[----:B------:R-:W-:Y:S02]  /*7bf0*/  HSET2.LE.AND R5, R5, R83, PT ;  /* 0x0000005305057233 */ /* 0x000fe40003803000 */
[----:B------:R-:W-:Y:S02]  /*7c00*/  LOP3.LUT R4, R2, R0, RZ, 0xc0, !PT ;  /* 0x0000000002047212 */ /* 0x000fe400078ec0ff */
[----:B------:R-:W-:-:S02]  /*7c10*/  IADD3 R0, PT, PT, R118, 0x1, RZ ;  /* 0x0000000176007810 */ /* 0x000fc40007ffe0ff */
[----:B---3--:R-:W-:Y:S02]  /*7c20*/  F2FP.F16.F32.PACK_AB R8, R146, R140 ;  /* 0x0000008c9208723e */ /* 0x008fe400000000ff */
[----:B------:R-:W-:Y:S02]  /*7c30*/  LOP3.LUT R0, R225, R0, R101, 0x96, !PT ;  /* 0x00000000e1007212 */ /* 0x000fe400078e9665 */
[----:B------:R-:W-:-:S03]  /*7c40*/  LOP3.LUT R5, R8, R5, RZ, 0xc0, !PT ;  /* 0x0000000508057212 */ /* 0x000fc600078ec0ff */
[----:B------:R-:W-:-:S04]  /*7c50*/  IMAD.WIDE.U32 R32, R0, -0x326172a9, RZ ;  /* 0xcd9e8d5700207825 */ /* 0x000fc800078e00ff */
[----:B------:R-:W-:Y:S01]  /*7c60*/  HMMA.16816.F32 R36, R4, R46, R28 ;  /* 0x0000002e0424723c */ /* 0x000fe2000000181c */
[----:B------:R-:W-:Y:S02]  /*7c70*/  LOP3.LUT R2, R247, R94, R33, 0x96, !PT ;  /* 0x0000005ef7027212 */ /* 0x000fe400078e9621 */
[----:B------:R-:W-:-:S03]  /*7c80*/  LOP3.LUT R0, R248, R32, R243, 0x96, !PT ;  /* 0x00000020f8007212 */ /* 0x000fc600078e96f3 */
[----:B------:R-:W-:Y:S02]  /*7c90*/  IMAD.WIDE.U32 R10, R2, -0x2daee0ad, RZ ;  /* 0xd2511f53020a7825 */ /* 0x000fe400078e00ff */
[----:B------:R-:W-:Y:S01]  /*7ca0*/  HMMA.16816.F32 R68, R4, R48, R12 ;  /* 0x000000300444723c */ /* 0x000fe2000000180c */
[----:B------:R-:W1:Y:S01]  /*7cb0*/  LDSM.16.MT88.4 R12, [R208+0x4800] ;  /* 0x00480000d00c783b */ /* 0x000e620000004200 */
[----:B------:R-:W-:Y:S01]  /*7cc0*/  IMAD.WIDE.U32 R8, R0, -0x2daee0ad, RZ ;  /* 0xd2511f5300087825 */ /* 0x000fe200078e00ff */
[----:B------:R-:W-:-:S04]  /*7cd0*/  LOP3.LUT R2, R174, R250, R11, 0x96, !PT ;  /* 0x000000faae027212 */ /* 0x000fc800078e960b */
[----:B------:R-:W-:Y:S01]  /*7ce0*/  LOP3.LUT R0, R119, R10, R9, 0x96, !PT ;  /* 0x0000000a77007212 */ /* 0x000fe200078e9609 */
[----:B------:R-:W-:Y:S01]  /*7cf0*/  IMAD.WIDE.U32 R10, R2, -0x326172a9, RZ ;  /* 0xcd9e8d57020a7825 */ /* 0x000fe200078e00ff */
[----:B------:R-:W-:Y:S01]  /*7d00*/  HMMA.16816.F32 R40, R4, R44, R20 ;  /* 0x0000002c0428723c */ /* 0x000fe20000001814 */
[----:B------:R-:W2:Y:S02]  /*7d10*/  LDSM.16.MT88.4 R20, [R80+0x4800] ;  /* 0x004800005014783b */ /* 0x000ea40000004200 */
[----:B------:R-:W-:Y:S01]  /*7d20*/  IMAD.WIDE.U32 R28, R0, -0x326172a9, RZ ;  /* 0xcd9e8d57001c7825 */ /* 0x000fe200078e00ff */
[----:B------:R-:W-:-:S04]  /*7d30*/  LOP3.LUT R2, R228, R242, R11, 0x96, !PT ;  /* 0x000000f2e4027212 */ /* 0x000fc800078e960b */
[----:B------:R-:W-:Y:S01]  /*7d40*/  LOP3.LUT R0, R235, R10, R29, 0x96, !PT ;  /* 0x0000000aeb007212 */ /* 0x000fe200078e961d */
[----:B------:R-:W-:Y:S01]  /*7d50*/  HMMA.16816.F32 R48, R4, R50, R24 ;  /* 0x000000320430723c */ /* 0x000fe20000001818 */
[----:B------:R-:W-:-:S04]  /*7d60*/  IMAD.WIDE.U32 R6, R2, -0x2daee0ad, RZ ;  /* 0xd2511f5302067825 */ /* 0x000fc800078e00ff */
[----:B------:R-:W-:-:S05]  /*7d70*/  IMAD.WIDE.U32 R72, R0, -0x2daee0ad, RZ ;  /* 0xd2511f5300487825 */ /* 0x000fca00078e00ff */
[----:B------:R-:W-:Y:S01]  /*7d80*/  LOP3.LUT R0, R117, R6, R73, 0x96, !PT ;  /* 0x0000000675007212 */ /* 0x000fe200078e9649 */
[----:B------:R-:W-:-:S04]  /*7d90*/  FFMA.FTZ R6, R145, UR5, -R19 ;  /* 0x0000000591067c23 */ /* 0x000fc80008010813 */
[----:B------:R-:W-:Y:S01]  /*7da0*/  IMAD.WIDE.U32 R4, R0, -0x326172a9, RZ ;  /* 0xcd9e8d5700047825 */ /* 0x000fe200078e00ff */
[----:B------:R-:W-:Y:S01]  /*7db0*/  LOP3.LUT R0, R116, R8, R7, 0x96, !PT ;  /* 0x0000000874007212 */ /* 0x000fe200078e9607 */
[----:B------:R3:W-:Y:S02]  /*7dc0*/  MUFU.EX2 R185, R6 ;  /* 0x0000000600b97308 */ /* 0x0007e40000000800 */
[----:B------:R-:W-:Y:S01]  /*7dd0*/  IMAD.MOV.U32 R2, RZ, RZ, R4 ;  /* 0x000000ffff027224 */ /* 0x000fe200078e0004 */
[----:B------:R-:W-:Y:S01]  /*7de0*/  PRMT R9, R4, 0x7773, RZ ;  /* 0x0000777304097816 */ /* 0x000fe200000000ff */
[----:B------:R-:W-:Y:S01]  /*7df0*/  IMAD.WIDE.U32 R10, R0, -0x326172a9, RZ ;  /* 0xcd9e8d57000a7825 */ /* 0x000fe200078e00ff */
[----:B------:R-:W-:Y:S02]  /*7e00*/  PRMT R8, R4, 0x7772, RZ ;  /* 0x0000777204087816 */ /* 0x000fe400000000ff */
[----:B------:R-:W-:Y:S01]  /*7e10*/  LOP3.LUT R7, R2, 0xff, RZ, 0xc0, !PT ;  /* 0x000000ff02077812 */ /* 0x000fe200078ec0ff */
[----:B------:R-:W-:Y:S01]  /*7e20*/  FFMA.FTZ R2, R133, UR5, -R19 ;  /* 0x0000000585027c23 */ /* 0x000fe20008010813 */
[----:B------:R-:W-:Y:S01]  /*7e30*/  PRMT R4, R4, 0x7771, RZ ;  /* 0x0000777104047816 */ /* 0x000fe200000000ff */
[----:B------:R-:W-:Y:S01]  /*7e40*/  IMAD.MOV.U32 R133, RZ, RZ, R231 ;  /* 0x000000ffff857224 */ /* 0x000fe200078e00e7 */
[----:B------:R-:W-:Y:S01]  /*7e50*/  LOP3.LUT R0, R233, R10, R5, 0x96, !PT ;  /* 0x0000000ae9007212 */ /* 0x000fe200078e9605 */
[----:B------:R-:W-:Y:S01]  /*7e60*/  FFMA.FTZ R5, R130, UR5, -R19 ;  /* 0x0000000582057c23 */ /* 0x000fe20008010813 */
[----:B------:R-:W-:Y:S01]  /*7e70*/  PRMT R10, R8, 0x5410, R9 ;  /* 0x00005410080a7816 */ /* 0x000fe20000000009 */
[----:B------:R4:W1:Y:S01]  /*7e80*/  MUFU.EX2 R236, R2 ;  /* 0x0000000200ec7308 */ /* 0x0008620000000800 */
[----:B------:R-:W-:Y:S01]  /*7e90*/  PRMT R9, R7, 0x5410, R4 ;  /* 0x0000541007097816 */ /* 0x000fe20000000004 */
[----:B------:R-:W-:Y:S01]  /*7ea0*/  FFMA.FTZ R8, R75, UR5, -R19 ;  /* 0x000000054b087c23 */ /* 0x000fe20008010813 */
[C---:B------:R-:W-:Y:S01]  /*7eb0*/  LOP3.LUT R4, R0.reuse, 0xffff, RZ, 0xc0, !PT ;  /* 0x0000ffff00047812 */ /* 0x040fe200078ec0ff */
[----:B------:R2:W-:Y:S01]  /*7ec0*/  MUFU.EX2 R184, R5 ;  /* 0x0000000500b87308 */ /* 0x0005e20000000800 */
[----:B---3--:R-:W-:-:S02]  /*7ed0*/  LOP3.LUT R6, R0, 0xff, RZ, 0xc0, !PT ;  /* 0x000000ff00067812 */ /* 0x008fc400078ec0ff */
[----:B------:R-:W-:Y:S01]  /*7ee0*/  SHF.R.U32.HI R7, RZ, 0x8, R4 ;  /* 0x00000008ff077819 */ /* 0x000fe20000011604 */
[----:B------:R-:W-:Y:S01]  /*7ef0*/  FFMA.FTZ R4, R147, UR5, -R18 ;  /* 0x0000000593047c23 */ /* 0x000fe20008010812 */
[----:B------:R-:W-:Y:S04]  /*7f00*/  MUFU.EX2 R88, R8 ;  /* 0x0000000800587308 */ /* 0x000fe80000000800 */
[----:B------:R3:W-:Y:S01]  /*7f10*/  MUFU.EX2 R207, R4 ;  /* 0x0000000400cf7308 */ /* 0x0007e20000000800 */
[----:B----4-:R-:W-:Y:S02]  /*7f20*/  PRMT R2, R0, 0x7632, R2 ;  /* 0x0000763200027816 */ /* 0x010fe40000000002 */
[----:B--2---:R-:W-:Y:S02]  /*7f30*/  SHF.R.U32.HI R5, RZ, 0x18, R0 ;  /* 0x00000018ff057819 */ /* 0x004fe40000011600 */
[----:B------:R-:W-:Y:S01]  /*7f40*/  PRMT R0, R6, 0x5410, R7 ;  /* 0x0000541006007816 */ /* 0x000fe20000000007 */
[----:B------:R-:W-:Y:S01]  /*7f50*/  FFMA.FTZ R6, R144, UR5, -R18 ;  /* 0x0000000590067c23 */ /* 0x000fe20008010812 */
[----:B------:R-:W-:-:S02]  /*7f60*/  LOP3.LUT R2, R2, 0xff, RZ, 0xc0, !PT ;  /* 0x000000ff02027812 */ /* 0x000fc400078ec0ff */
[----:B------:R-:W-:Y:S01]  /*7f70*/  LOP3.LUT R7, R10, 0xff00ff, RZ, 0xc0, !PT ;  /* 0x00ff00ff0a077812 */ /* 0x000fe200078ec0ff */
[----:B------:R2:W4:Y:S01]  /*7f80*/  MUFU.EX2 R76, R6 ;  /* 0x00000006004c7308 */ /* 0x0005220000000800 */
[----:B------:R-:W-:Y:S01]  /*7f90*/  PRMT R5, R2, 0x5410, R5 ;  /* 0x0000541002057816 */ /* 0x000fe20000000005 */
[--C-:B---3--:R-:W-:Y:S01]  /*7fa0*/  FFMA.FTZ R4, R139, UR5, -R18.reuse ;  /* 0x000000058b047c23 */ /* 0x108fe20008010812 */
[----:B------:R-:W-:Y:S02]  /*7fb0*/  HSET2.LE.AND R0, R0, R83, PT ;  /* 0x0000005300007233 */ /* 0x000fe40003803000 */
[----:B-1----:R-:W-:Y:S01]  /*7fc0*/  F2FP.F16.F32.PACK_AB R2, R236, R185 ;  /* 0x000000b9ec02723e */ /* 0x002fe200000000ff */
[----:B------:R1:W-:Y:S01]  /*7fd0*/  MUFU.EX2 R108, R4 ;  /* 0x00000004006c7308 */ /* 0x0003e20000000800 */
[----:B--2---:R-:W-:-:S04]  /*7fe0*/  FFMA.FTZ R6, R87, UR5, -R18 ;  /* 0x0000000557067c23 */ /* 0x004fc80008010812 */
[----:B------:R2:W3:Y:S01]  /*7ff0*/  MUFU.EX2 R132, R6 ;  /* 0x0000000600847308 */ /* 0x0004e20000000800 */
[----:B-1----:R-:W-:Y:S02]  /*8000*/  LOP3.LUT R4, R2, R0, RZ, 0xc0, !PT ;  /* 0x0000000002047212 */ /* 0x002fe400078ec0ff */
[----:B------:R-:W-:Y:S02]  /*8010*/  HSET2.LE.AND R0, R5, R83, PT ;  /* 0x0000005305007233 */ /* 0x000fe40003803000 */
[----:B----4-:R-:W-:-:S04]  /*8020*/  F2FP.F16.F32.PACK_AB R2, R76, R207 ;  /* 0x000000cf4c02723e */ /* 0x010fc800000000ff */
[----:B------:R-:W-:Y:S02]  /*8030*/  LOP3.LUT R5, R2, R0, RZ, 0xc0, !PT ;  /* 0x0000000002057212 */ /* 0x000fe400078ec0ff */
[----:B------:R-:W-:Y:S02]  /*8040*/  HSET2.LE.AND R0, R9, R83, PT ;  /* 0x0000005309007233 */ /* 0x000fe40003803000 */
[----:B------:R-:W-:-:S04]  /*8050*/  F2FP.F16.F32.PACK_AB R2, R88, R184 ;  /* 0x000000b85802723e */ /* 0x000fc800000000ff */
[----:B--2---:R-:W-:Y:S02]  /*8060*/  LOP3.LUT R6, R2, R0, RZ, 0xc0, !PT ;  /* 0x0000000002067212 */ /* 0x004fe400078ec0ff */
[----:B------:R-:W-:Y:S02]  /*8070*/  HSET2.LE.AND R0, R7, R83, PT ;  /* 0x0000005307007233 */ /* 0x000fe40003803000 */
[----:B---3--:R-:W-:-:S04]  /*8080*/  F2FP.F16.F32.PACK_AB R2, R132, R108 ;  /* 0x0000006c8402723e */ /* 0x008fc800000000ff */
[----:B------:R-:W-:Y:S02]  /*8090*/  LOP3.LUT R7, R2, R0, RZ, 0xc0, !PT ;  /* 0x0000000002077212 */ /* 0x000fe400078ec0ff */
[----:B------:R-:W-:Y:S02]  /*80a0*/  LOP3.LUT R0, R247, R92, R33, 0x96, !PT ;  /* 0x0000005cf7007212 */ /* 0x000fe400078e9621 */
[----:B------:R-:W-:-:S03]  /*80b0*/  LOP3.LUT R2, R248, R32, R79, 0x96, !PT ;  /* 0x00000020f8027212 */ /* 0x000fc600078e964f */
[C---:B------:R-:W-:Y:S08]  /*80c0*/  HMMA.16816.F32 R64, R4.reuse, R12, R64 ;  /* 0x0000000c0440723c */ /* 0x040ff00000001840 */
[C---:B------:R-:W-:Y:S08]  /*80d0*/  HMMA.16816.F32 R56, R4.reuse, R20, R56 ;  /* 0x000000140438723c */ /* 0x040ff00000001838 */
[C---:B------:R-:W-:Y:S08]  /*80e0*/  HMMA.16816.F32 R60, R4.reuse, R14, R60 ;  /* 0x0000000e043c723c */ /* 0x040ff0000000183c */
[----:B------:R-:W-:Y:S01]  /*80f0*/  HMMA.16816.F32 R52, R4, R22, R52 ;  /* 0x000000160434723c */ /* 0x000fe20000001834 */
        /* <DEDUP_REMOVED lines=15> */
[--C-:B------:R-:W-:Y:S02]  /*81f0*/  LOP3.LUT R0, R233, R26, R5.reuse, 0x96, !PT ;  /* 0x0000001ae9007212 */ /* 0x100fe400078e9605 */
[C---:B------:R-:W-:Y:S02]  /*8200*/  PRMT R6, R4.reuse, 0x7773, RZ ;  /* 0x0000777304067816 */ /* 0x040fe400000000ff */
[----:B------:R-:W-:Y:S02]  /*8210*/  PRMT R2, R4, 0x7772, RZ ;  /* 0x0000777204027816 */ /* 0x000fe400000000ff */
[----:B------:R-:W-:Y:S02]  /*8220*/  PRMT R5, R0, 0x7632, R5 ;  /* 0x0000763200057816 */ /* 0x000fe40000000005 */
[----:B------:R-:W-:Y:S02]  /*8230*/  PRMT R8, R4, 0x7771, RZ ;  /* 0x0000777104087816 */ /* 0x000fe400000000ff */
[----:B------:R-:W-:-:S02]  /*8240*/  PRMT R9, R2, 0x5410, R6 ;  /* 0x0000541002097816 */ /* 0x000fc40000000006 */
[C---:B------:R-:W-:Y:S02]  /*8250*/  LOP3.LUT R2, R0.reuse, 0xffff, RZ, 0xc0, !PT ;  /* 0x0000ffff00027812 */ /* 0x040fe400078ec0ff */
[----:B------:R-:W-:Y:S02]  /*8260*/  LOP3.LUT R6, R0, 0xff, RZ, 0xc0, !PT ;  /* 0x000000ff00067812 */ /* 0x000fe400078ec0ff */
[----:B------:R-:W-:Y:S02]  /*8270*/  SHF.R.U32.HI R4, RZ, 0x18, R0 ;  /* 0x00000018ff047819 */ /* 0x000fe40000011600 */
[----:B------:R-:W-:Y:S01]  /*8280*/  LOP3.LUT R0, R5, 0xff, RZ, 0xc0, !PT ;  /* 0x000000ff05007812 */ /* 0x000fe200078ec0ff */
[----:B------:R-:W-:Y:S01]  /*8290*/  FFMA.FTZ R5, R151, UR5, -R16 ;  /* 0x0000000597057c23 */ /* 0x000fe20008010810 */
[----:B------:R-:W-:Y:S01]  /*82a0*/  LOP3.LUT R7, R7, 0xff, RZ, 0xc0, !PT ;  /* 0x000000ff07077812 */ /* 0x000fe200078ec0ff */
[----:B------:R-:W-:Y:S01]  /*82b0*/  IMAD.MOV.U32 R151, RZ, RZ, R79 ;  /* 0x000000ffff977224 */ /* 0x000fe200078e004f */
[----:B------:R-:W-:Y:S01]  /*82c0*/  PRMT R10, R0, 0x5410, R4 ;  /* 0x00005410000a7816 */ /* 0x000fe20000000004 */
[--C-:B------:R-:W-:Y:S01]  /*82d0*/  FFMA.FTZ R0, R152, UR5, -R17.reuse ;  /* 0x0000000598007c23 */ /* 0x100fe20008010811 */
[----:B------:R-:W-:Y:S01]  /*82e0*/  SHF.R.U32.HI R2, RZ, 0x8, R2 ;  /* 0x00000008ff027819 */ /* 0x000fe20000011602 */
[--C-:B------:R-:W-:Y:S01]  /*82f0*/  FFMA.FTZ R4, R150, UR5, -R17.reuse ;  /* 0x0000000596047c23 */ /* 0x100fe20008010811 */
[----:B------:R-:W-:Y:S01]  /*8300*/  PRMT R7, R7, 0x5410, R8 ;  /* 0x0000541007077816 */ /* 0x000fe20000000008 */
[----:B------:R1:W-:Y:S01]  /*8310*/  MUFU.EX2 R144, R0 ;  /* 0x0000000000907308 */ /* 0x0003e20000000800 */
[----:B------:R-:W-:Y:S01]  /*8320*/  PRMT R8, R6, 0x5410, R2 ;  /* 0x0000541006087816 */ /* 0x000fe20000000002 */
[--C-:B------:R-:W-:Y:S01]  /*8330*/  FFMA.FTZ R2, R148, UR5, -R17.reuse ;  /* 0x0000000594027c23 */ /* 0x100fe20008010811 */
[----:B------:R-:W-:Y:S01]  /*8340*/  IMAD.MOV.U32 R150, RZ, RZ, R78 ;  /* 0x000000ffff967224 */ /* 0x000fe200078e004e */
[----:B------:R2:W-:Y:S04]  /*8350*/  MUFU.EX2 R152, R4 ;  /* 0x0000000400987308 */ /* 0x0005e80000000800 */
[----:B------:R3:W-:Y:S01]  /*8360*/  MUFU.EX2 R148, R2 ;  /* 0x0000000200947308 */ /* 0x0007e20000000800 */
[----:B-1----:R-:W-:Y:S01]  /*8370*/  FFMA.FTZ R0, R110, UR5, -R17 ;  /* 0x000000056e007c23 */ /* 0x002fe20008010811 */
[----:B------:R-:W-:-:S03]  /*8380*/  IMAD.MOV.U32 R110, RZ, RZ, R250 ;  /* 0x000000ffff6e7224 */ /* 0x000fc600078e00fa */
[----:B------:R1:W4:Y:S01]  /*8390*/  MUFU.EX2 R90, R0 ;  /* 0x00000000005a7308 */ /* 0x0003220000000800 */
[----:B--2---:R-:W-:Y:S01]  /*83a0*/  LOP3.LUT R4, R9, 0xff00ff, RZ, 0xc0, !PT ;  /* 0x00ff00ff09047812 */ /* 0x004fe200078ec0ff */
[----:B---3--:R-:W-:-:S04]  /*83b0*/  FFMA.FTZ R2, R149, UR5, -R16 ;  /* 0x0000000595027c23 */ /* 0x008fc80008010810 */
[----:B------:R2:W-:Y:S01]  /*83c0*/  MUFU.EX2 R149, R2 ;  /* 0x0000000200957308 */ /* 0x0005e20000000800 */
[----:B-1----:R-:W-:Y:S01]  /*83d0*/  FFMA.FTZ R0, R111, UR5, -R16 ;  /* 0x000000056f007c23 */ /* 0x002fe20008010810 */
[----:B------:R-:W-:-:S03]  /*83e0*/  IMAD.MOV.U32 R111, RZ, RZ, R251 ;  /* 0x000000ffff6f7224 */ /* 0x000fc600078e00fb */
[----:B------:R1:W3:Y:S01]  /*83f0*/  MUFU.EX2 R89, R0 ;  /* 0x0000000000597308 */ /* 0x0002e20000000800 */
[----:B--2---:R-:W-:-:S03]  /*8400*/  FFMA.FTZ R2, R153, UR5, -R16 ;  /* 0x0000000599027c23 */ /* 0x004fc60008010810 */
[----:B------:R-:W-:Y:S04]  /*8410*/  MUFU.EX2 R153, R5 ;  /* 0x0000000500997308 */ /* 0x000fe80000000800 */
        /* <DEDUP_REMOVED lines=14> */
[C---:B------:R-:W-:Y:S08]  /*8500*/  HMMA.16816.F32 R40, R4.reuse, R12, R40 ;  /* 0x0000000c0428723c */ /* 0x040ff00000001828 */
[C---:B------:R-:W-:Y:S01]  /*8510*/  HMMA.16816.F32 R36, R4.reuse, R14, R36 ;  /* 0x0000000e0424723c */ /* 0x040fe20000001824 */
[----:B------:R-:W1:Y:S07]  /*8520*/  LDSM.16.MT88.4 R12, [R208+0x4c00] ;  /* 0x004c0000d00c783b */ /* 0x000e6e0000004200 */
[C---:B------:R-:W-:Y:S08]  /*8530*/  HMMA.16816.F32 R44, R4.reuse, R20, R68 ;  /* 0x00000014042c723c */ /* 0x040ff00000001844 */
[----:B------:R-:W-:Y:S01]  /*8540*/  HMMA.16816.F32 R32, R4, R22, R48 ;  /* 0x000000160420723c */ /* 0x000fe20000001830 */
[----:B------:R-:W-:Y:S01]  /*8550*/  IMAD.WIDE.U32 R4, R0, -0x2daee0ad, RZ ;  /* 0xd2511f5300047825 */ /* 0x000fe200078e00ff */
[----:B------:R-:W2:Y:S02]  /*8560*/  LDSM.16.MT88.4 R20, [R80+0x4c00] ;  /* 0x004c00005014783b */ /* 0x000ea40000004200 */
[----:B------:R-:W-:-:S02]  /*8570*/  PRMT R6, R4, 0x7773, RZ ;  /* 0x0000777304067816 */ /* 0x000fc400000000ff */
[----:B------:R-:W-:Y:S02]  /*8580*/  PRMT R2, R4, 0x7772, RZ ;  /* 0x0000777204027816 */ /* 0x000fe400000000ff */
[----:B------:R-:W-:Y:S01]  /*8590*/  LOP3.LUT R0, R77, R72, R5, 0x96, !PT ;  /* 0x000000484d007212 */ /* 0x000fe200078e9605 */
[----:B------:R-:W-:Y:S01]  /*85a0*/  IMAD.MOV.U32 R5, RZ, RZ, R4 ;  /* 0x000000ffff057224 */ /* 0x000fe200078e0004 */
[----:B------:R-:W-:Y:S01]  /*85b0*/  PRMT R11, R2, 0x5410, R6 ;  /* 0x00005410020b7816 */ /* 0x000fe20000000006 */
[----:B------:R-:W-:Y:S01]  /*85c0*/  FFMA.FTZ R2, R141, UR5, -R19 ;  /* 0x000000058d027c23 */ /* 0x000fe20008010813 */
[C---:B------:R-:W-:Y:S01]  /*85d0*/  LOP3.LUT R6, R0.reuse, 0xffff, RZ, 0xc0, !PT ;  /* 0x0000ffff00067812 */ /* 0x040fe200078ec0ff */
[----:B------:R-:W-:Y:S01]  /*85e0*/  IMAD.MOV.U32 R141, RZ, RZ, R207 ;  /* 0x000000ffff8d7224 */ /* 0x000fe200078e00cf */
[----:B------:R-:W-:Y:S01]  /*85f0*/  LOP3.LUT R8, R0, 0xff, RZ, 0xc0, !PT ;  /* 0x000000ff00087812 */ /* 0x000fe200078ec0ff */
[----:B------:R3:W-:Y:S01]  /*8600*/  MUFU.EX2 R99, R2 ;  /* 0x0000000200637308 */ /* 0x0007e20000000800 */
[----:B------:R-:W-:-:S02]  /*8610*/  SHF.R.U32.HI R7, RZ, 0x18, R0 ;  /* 0x00000018ff077819 */ /* 0x000fc40000011600 */
[----:B------:R-:W-:Y:S01]  /*8620*/  PRMT R10, R4, 0x7771, RZ ;  /* 0x00007771040a7816 */ /* 0x000fe200000000ff */
[--C-:B------:R-:W-:Y:S01]  /*8630*/  FFMA.FTZ R4, R128, UR5, -R19.reuse ;  /* 0x0000000580047c23 */ /* 0x100fe20008010813 */
[----:B------:R-:W-:Y:S01]  /*8640*/  LOP3.LUT R9, R5, 0xff, RZ, 0xc0, !PT ;  /* 0x000000ff05097812 */ /* 0x000fe200078ec0ff */
[----:B------:R-:W-:Y:S01]  /*8650*/  IMAD.MOV.U32 R128, RZ, RZ, R242 ;  /* 0x000000ffff807224 */ /* 0x000fe200078e00f2 */
[----:B------:R-:W-:Y:S01]  /*8660*/  SHF.R.U32.HI R6, RZ, 0x8, R6 ;  /* 0x00000008ff067819 */ /* 0x000fe20000011606 */
[----:B------:R4:W1:Y:S01]  /*8670*/  MUFU.EX2 R97, R4 ;  /* 0x0000000400617308 */ /* 0x0008620000000800 */
[----:B------:R-:W-:Y:S02]  /*8680*/  PRMT R9, R9, 0x5410, R10 ;  /* 0x0000541009097816 */ /* 0x000fe4000000000a */
[----:B---3--:R-:W-:Y:S01]  /*8690*/  PRMT R2, R0, 0x7632, R2 ;  /* 0x0000763200027816 */ /* 0x008fe20000000002 */
[----:B------:R-:W-:Y:S01]  /*86a0*/  FFMA.FTZ R0, R81, UR5, -R19 ;  /* 0x0000000551007c23 */ /* 0x000fe20008010813 */
[----:B------:R-:W-:-:S02]  /*86b0*/  IMAD.MOV.U32 R81, RZ, RZ, R218 ;  /* 0x000000ffff517224 */ /* 0x000fc400078e00da */
[----:B------:R-:W-:Y:S01]  /*86c0*/  LOP3.LUT R5, R2, 0xff, RZ, 0xc0, !PT ;  /* 0x000000ff02057812 */ /* 0x000fe200078ec0ff */
[----:B------:R3:W-:Y:S01]  /*86d0*/  MUFU.EX2 R145, R0 ;  /* 0x0000000000917308 */ /* 0x0007e20000000800 */
[----:B------:R-:W-:Y:S01]  /*86e0*/  FFMA.FTZ R2, R142, UR5, -R18 ;  /* 0x000000058e027c23 */ /* 0x000fe20008010812 */
[----:B------:R-:W-:Y:S02]  /*86f0*/  IMAD.MOV.U32 R142, RZ, RZ, R206 ;  /* 0x000000ffff8e7224 */ /* 0x000fe400078e00ce */
[----:B----4-:R-:W-:Y:S01]  /*8700*/  FFMA.FTZ R4, R74, UR5, -R19 ;  /* 0x000000054a047c23 */ /* 0x010fe20008010813 */
[----:B------:R1:W-:Y:S04]  /*8710*/  MUFU.EX2 R96, R2 ;  /* 0x0000000200607308 */ /* 0x0003e80000000800 */
[----:B------:R4:W-:Y:S01]  /*8720*/  MUFU.EX2 R139, R4 ;  /* 0x00000004008b7308 */ /* 0x0009e20000000800 */
[----:B---3--:R-:W-:-:S02]  /*8730*/  PRMT R0, R8, 0x5410, R6 ;  /* 0x0000541008007816 */ /* 0x008fc40000000006 */
[----:B------:R-:W-:Y:S01]  /*8740*/  PRMT R6, R5, 0x5410, R7 ;  /* 0x0000541005067816 */ /* 0x000fe20000000007 */
[--C-:B------:R-:W-:Y:S01]  /*8750*/  FFMA.FTZ R5, R129, UR5, -R18.reuse ;  /* 0x0000000581057c23 */ /* 0x100fe20008010812 */
[----:B------:R-:W-:Y:S01]  /*8760*/  LOP3.LUT R7, R11, 0xff00ff, RZ, 0xc0, !PT ;  /* 0x00ff00ff0b077812 */ /* 0x000fe200078ec0ff */
[----:B------:R-:W-:Y:S01]  /*8770*/  IMAD.MOV.U32 R129, RZ, RZ, R243 ;  /* 0x000000ffff817224 */ /* 0x000fe200078e00f3 */
[----:B------:R-:W-:Y:S01]  /*8780*/  HSET2.LE.AND R0, R0, R83, PT ;  /* 0x0000005300007233 */ /* 0x000fe20003803000 */
[----:B------:R3:W2:Y:S01]  /*8790*/  MUFU.EX2 R98, R5 ;  /* 0x0000000500627308 */ /* 0x0006a20000000800 */
[----:B-1----:R-:W-:Y:S01]  /*87a0*/  F2FP.F16.F32.PACK_AB R2, R97, R99 ;  /* 0x000000636102723e */ /* 0x002fe200000000ff */
[----:B----4-:R-:W-:Y:S01]  /*87b0*/  FFMA.FTZ R4, R102, UR5, -R18 ;  /* 0x0000000566047c23 */ /* 0x010fe20008010812 */
[----:B------:R-:W-:-:S03]  /*87c0*/  IMAD.MOV.U32 R102, RZ, RZ, R216 ;  /* 0x000000ffff667224 */ /* 0x000fc600078e00d8 */
[----:B------:R1:W-:Y:S01]  /*87d0*/  MUFU.EX2 R147, R4 ;  /* 0x0000000400937308 */ /* 0x0003e20000000800 */
[----:B---3--:R-:W-:Y:S01]  /*87e0*/  FFMA.FTZ R5, R103, UR5, -R18 ;  /* 0x0000000567057c23 */ /* 0x008fe20008010812 */
[----:B------:R-:W-:-:S03]  /*87f0*/  IMAD.MOV.U32 R103, RZ, RZ, R99 ;  /* 0x000000ffff677224 */ /* 0x000fc600078e0063 */
[----:B------:R3:W4:Y:S01]  /*8800*/  MUFU.EX2 R239, R5 ;  /* 0x0000000500ef7308 */ /* 0x0007220000000800 */
[----:B-1----:R-:W-:Y:S02]  /*8810*/  LOP3.LUT R4, R2, R0, RZ, 0xc0, !PT ;  /* 0x0000000002047212 */ /* 0x002fe400078ec0ff */
[----:B------:R-:W-:Y:S02]  /*8820*/  HSET2.LE.AND R0, R6, R83, PT ;  /* 0x0000005306007233 */ /* 0x000fe40003803000 */
[----:B--2---:R-:W-:-:S04]  /*8830*/  F2FP.F16.F32.PACK_AB R2, R98, R96 ;  /* 0x000000606202723e */ /* 0x004fc800000000ff */
[----:B---3--:R-:W-:Y:S02]  /*8840*/  LOP3.LUT R5, R2, R0, RZ, 0xc0, !PT ;  /* 0x0000000002057212 */ /* 0x008fe400078ec0ff */
[----:B------:R-:W-:Y:S02]  /*8850*/  HSET2.LE.AND R0, R9, R83, PT ;  /* 0x0000005309007233 */ /* 0x000fe40003803000 */
[----:B------:R-:W-:-:S04]  /*8860*/  F2FP.F16.F32.PACK_AB R2, R139, R145 ;  /* 0x000000918b02723e */ /* 0x000fc800000000ff */
[----:B------:R-:W-:Y:S02]  /*8870*/  LOP3.LUT R6, R2, R0, RZ, 0xc0, !PT ;  /* 0x0000000002067212 */ /* 0x000fe400078ec0ff */
[----:B------:R-:W-:Y:S02]  /*8880*/  HSET2.LE.AND R0, R7, R83, PT ;  /* 0x0000005307007233 */ /* 0x000fe40003803000 */
[----:B----4-:R-:W-:-:S04]  /*8890*/  F2FP.F16.F32.PACK_AB R2, R239, R147 ;  /* 0x00000093ef02723e */ /* 0x010fc800000000ff */
[----:B------:R-:W-:Y:S01]  /*88a0*/  LOP3.LUT R7, R2, R0, RZ, 0xc0, !PT ;  /* 0x0000000002077212 */ /* 0x000fe200078ec0ff */
[----:B------:R-:W-:Y:S01]  /*88b0*/  FFMA.FTZ R2, R157, UR5, -R17 ;  /* 0x000000059d027c23 */ /* 0x000fe20008010811 */
[----:B------:R-:W-:Y:S01]  /*88c0*/  LOP3.LUT R0, R234, R24, R27, 0x96, !PT ;  /* 0x00000018ea007212 */ /* 0x000fe200078e961b */
[----:B------:R-:W-:Y:S02]  /*88d0*/  IMAD.MOV.U32 R157, RZ, RZ, R96 ;  /* 0x000000ffff9d7224 */ /* 0x000fe400078e0060 */
[----:B------:R1:W-:Y:S02]  /*88e0*/  MUFU.EX2 R130, R2 ;  /* 0x0000000200827308 */ /* 0x0003e40000000800 */
[C---:B------:R-:W-:Y:S08]  /*88f0*/  HMMA.16816.F32 R68, R4.reuse, R12, R64 ;  /* 0x0000000c0444723c */ /* 0x040ff00000001840 */
[----:B------:R-:W-:Y:S01]  /*8900*/  HMMA.16816.F32 R64, R4, R14, R60 ;  /* 0x0000000e0440723c */ /* 0x000fe2000000183c */
[----:B-1----:R-:W-:-:S07]  /*8910*/  FFMA.FTZ R2, R123, UR5, -R17 ;  /* 0x000000057b027c23 */ /* 0x002fce0008010811 */
[C---:B------:R-:W-:Y:S01]  /*8920*/  HMMA.16816.F32 R60, R4.reuse, R20, R56 ;  /* 0x00000014043c723c */ /* 0x040fe20000001838 */
[----:B------:R1:W2:Y:S07]  /*8930*/  MUFU.EX2 R10, R2 ;  /* 0x00000002000a7308 */ /* 0x0002ae0000000800 */
[----:B------:R-:W-:Y:S01]  /*8940*/  HMMA.16816.F32 R52, R4, R22, R52 ;  /* 0x000000160434723c */ /* 0x000fe20000001834 */
[----:B------:R-:W-:-:S04]  /*8950*/  IMAD.WIDE.U32 R6, R0, -0x2daee0ad, RZ ;  /* 0xd2511f5300067825 */ /* 0x000fc800078e00ff */
[----:B------:R-:W-:Y:S01]  /*8960*/  FFMA.FTZ R4, R154, UR5, -R17 ;  /* 0x000000059a047c23 */ /* 0x000fe20008010811 */
[----:B------:R-:W-:Y:S01]  /*8970*/  IMAD.MOV.U32 R8, RZ, RZ, R6 ;  /* 0x000000ffff087224 */ /* 0x000fe200078e0006 */
[----:B------:R-:W-:Y:S02]  /*8980*/  LOP3.LUT R0, R77, R30, R7, 0x96, !PT ;  /* 0x0000001e4d007212 */ /* 0x000fe400078e9607 */
[----:B------:R3:W-:Y:S01]  /*8990*/  MUFU.EX2 R154, R4 ;  /* 0x00000004009a7308 */ /* 0x0007e20000000800 */
[C---:B------:R-:W-:Y:S02]  /*89a0*/  PRMT R7, R6.reuse, 0x7773, RZ ;  /* 0x0000777306077816 */ /* 0x040fe400000000ff */
[C---:B------:R-:W-:Y:S02]  /*89b0*/  PRMT R5, R6.reuse, 0x7772, RZ ;  /* 0x0000777206057816 */ /* 0x040fe400000000ff */
[----:B------:R-:W-:Y:S02]  /*89c0*/  PRMT R9, R6, 0x7771, RZ ;  /* 0x0000777106097816 */ /* 0x000fe400000000ff */
[----:B------:R-:W-:Y:S01]  /*89d0*/  PRMT R7, R5, 0x5410, R7 ;  /* 0x0000541005077816 */ /* 0x000fe20000000007 */
[----:B------:R-:W-:Y:S01]  /*89e0*/  FFMA.FTZ R5, R122, UR5, -R17 ;  /* 0x000000057a057c23 */ /* 0x000fe20008010811 */
[----:B-1----:R-:W-:Y:S01]  /*89f0*/  LOP3.LUT R2, R8, 0xff, RZ, 0xc0, !PT ;  /* 0x000000ff08027812 */ /* 0x002fe200078ec0ff */
[----:B------:R-:W-:Y:S01]  /*8a00*/  IMAD.MOV.U32 R122, RZ, RZ, R97 ;  /* 0x000000ffff7a7224 */ /* 0x000fe200078e0061 */
[----:B------:R-:W-:Y:S01]  /*8a10*/  LOP3.LUT R7, R7, 0xff00ff, RZ, 0xc0, !PT ;  /* 0x00ff00ff07077812 */ /* 0x000fe200078ec0ff */
[----:B------:R1:W4:Y:S01]  /*8a20*/  MUFU.EX2 R123, R5 ;  /* 0x00000005007b7308 */ /* 0x0003220000000800 */
[----:B------:R-:W-:Y:S01]  /*8a30*/  PRMT R9, R2, 0x5410, R9 ;  /* 0x0000541002097816 */ /* 0x000fe20000000009 */
[----:B------:R-:W-:Y:S01]  /*8a40*/  FFMA.FTZ R2, R131, UR5, -R16 ;  /* 0x0000000583027c23 */ /* 0x000fe20008010810 */
[----:B---3--:R-:W-:Y:S01]  /*8a50*/  LOP3.LUT R4, R0, 0xffff, RZ, 0xc0, !PT ;  /* 0x0000ffff00047812 */ /* 0x008fe200078ec0ff */
[----:B--2---:R-:W-:Y:S01]  /*8a60*/  IMAD.MOV.U32 R131, RZ, RZ, R10 ;  /* 0x000000ffff837224 */ /* 0x004fe200078e000a */
[----:B------:R-:W-:Y:S01]  /*8a70*/  HSET2.LE.AND R7, R7, R83, PT ;  /* 0x0000005307077233 */ /* 0x000fe20003803000 */
[----:B------:R2:W-:Y:S01]  /*8a80*/  MUFU.EX2 R250, R2 ;  /* 0x0000000200fa7308 */ /* 0x0005e20000000800 */
[----:B------:R-:W-:Y:S01]  /*8a90*/  SHF.R.U32.HI R6, RZ, 0x8, R4 ;  /* 0x00000008ff067819 */ /* 0x000fe20000011604 */
[----:B------:R-:W-:Y:S01]  /*8aa0*/  FFMA.FTZ R4, R143, UR5, -R16 ;  /* 0x000000058f047c23 */ /* 0x000fe20008010810 */
[----:B------:R-:W-:-:S03]  /*8ab0*/  IMAD.MOV.U32 R143, RZ, RZ, R98 ;  /* 0x000000ffff8f7224 */ /* 0x000fc600078e0062 */
[----:B------:R3:W4:Y:S01]  /*8ac0*/  MUFU.EX2 R251, R4 ;  /* 0x0000000400fb7308 */ /* 0x0007220000000800 */
[----:B-1----:R-:W-:-:S04]  /*8ad0*/  LOP3.LUT R5, R0, 0xff, RZ, 0xc0, !PT ;  /* 0x000000ff00057812 */ /* 0x002fc800078ec0ff */
[----:B------:R-:W-:Y:S02]  /*8ae0*/  PRMT R8, R5, 0x5410, R6 ;  /* 0x0000541005087816 */ /* 0x000fe40000000006 */
[----:B--2---:R-:W-:Y:S02]  /*8af0*/  PRMT R2, R0, 0x7632, R2 ;  /* 0x0000763200027816 */ /* 0x004fe40000000002 */
[----:B------:R-:W-:Y:S01]  /*8b00*/  SHF.R.U32.HI R5, RZ, 0x18, R0 ;  /* 0x00000018ff057819 */ /* 0x000fe20000011600 */
[----:B------:R-:W-:Y:S01]  /*8b10*/  FFMA.FTZ R0, R155, UR5, -R16 ;  /* 0x000000059b007c23 */ /* 0x000fe20008010810 */
[----:B------:R-:W-:Y:S01]  /*8b20*/  LOP3.LUT R2, R2, 0xff, RZ, 0xc0, !PT ;  /* 0x000000ff02027812 */ /* 0x000fe200078ec0ff */
[----:B------:R-:W-:Y:S02]  /*8b30*/  IMAD.MOV.U32 R155, RZ, RZ, R88 ;  /* 0x000000ffff9b7224 */ /* 0x000fe400078e0058 */
[----:B---3--:R-:W-:Y:S01]  /*8b40*/  FFMA.FTZ R4, R160, UR5, -R16 ;  /* 0x00000005a0047c23 */ /* 0x008fe20008010810 */
[----:B------:R1:W-:Y:S01]  /*8b50*/  MUFU.EX2 R249, R0 ;  /* 0x0000000000f97308 */ /* 0x0003e20000000800 */
[----:B------:R-:W-:Y:S01]  /*8b60*/  PRMT R5, R2, 0x5410, R5 ;  /* 0x0000541002057816 */ /* 0x000fe20000000005 */
[----:B------:R-:W-:Y:S01]  /*8b70*/  IMAD.MOV.U32 R160, RZ, RZ, R133 ;  /* 0x000000ffffa07224 */ /* 0x000fe200078e0085 */
[----:B----4-:R-:W-:Y:S01]  /*8b80*/  F2FP.F16.F32.PACK_AB R2, R123, R131 ;  /* 0x000000837b02723e */ /* 0x010fe200000000ff */
[----:B------:R2:W3:Y:S02]  /*8b90*/  MUFU.EX2 R246, R4 ;  /* 0x0000000400f67308 */ /* 0x0004e40000000800 */
[----:B------:R-:W-:-:S02]  /*8ba0*/  HSET2.LE.AND R5, R5, R83, PT ;  /* 0x0000005305057233 */ /* 0x000fc40003803000 */
[----:B-1----:R-:W-:Y:S02]  /*8bb0*/  HSET2.LE.AND R0, R9, R83, PT ;  /* 0x0000005309007233 */ /* 0x002fe40003803000 */
[----:B--2---:R-:W-:-:S03]  /*8bc0*/  F2FP.F16.F32.PACK_AB R4, R250, R251 ;  /* 0x000000fbfa04723e */ /* 0x004fc600000000ff */
[----:B------:R-:W-:Y:S02]  /*8bd0*/  LOP3.LUT R6, R2, R0, RZ, 0xc0, !PT ;  /* 0x0000000002067212 */ /* 0x000fe400078ec0ff */
[----:B------:R-:W-:Y:S02]  /*8be0*/  HSET2.LE.AND R0, R8, R83, PT ;  /* 0x0000005308007233 */ /* 0x000fe40003803000 */
[----:B------:R-:W-:Y:S02]  /*8bf0*/  F2FP.F16.F32.PACK_AB R2, R154, R130 ;  /* 0x000000829a02723e */ /* 0x000fe400000000ff */
[----:B------:R-:W-:Y:S02]  /*8c00*/  LOP3.LUT R7, R4, R7, RZ, 0xc0, !PT ;  /* 0x0000000704077212 */ /* 0x000fe400078ec0ff */
[----:B------:R-:W-:Y:S01]  /*8c10*/  LOP3.LUT R4, R2, R0, RZ, 0xc0, !PT ;  /* 0x0000000002047212 */ /* 0x000fe200078ec0ff */
[----:B------:R-:W-:Y:S01]  /*8c20*/  VIADD R0, R118, 0x2 ;  /* 0x0000000276007836 */ /* 0x000fe20000000000 */
[----:B---3--:R-:W-:-:S04]  /*8c30*/  F2FP.F16.F32.PACK_AB R8, R249, R246 ;  /* 0x000000f6f908723e */ /* 0x008fc800000000ff */
        /* <DEDUP_REMOVED lines=13> */
[----:B------:R-:W-:Y:S03]  /*8d10*/  HMMA.16816.F32 R56, R4, R20, R44 ;  /* 0x000000140438723c */ /* 0x000fe6000000182c */
[----:B------:R-:W-:Y:S01]  /*8d20*/  IMAD.WIDE.U32 R30, R0, -0x326172a9, RZ ;  /* 0xcd9e8d57001e7825 */ /* 0x000fe200078e00ff */
[----:B------:R-:W-:-:S04]  /*8d30*/  LOP3.LUT R2, R228, R128, R11, 0x96, !PT ;  /* 0x00000080e4027212 */ /* 0x000fc800078e960b */
[----:B------:R-:W-:Y:S01]  /*8d40*/  LOP3.LUT R0, R235, R10, R31, 0x96, !PT ;  /* 0x0000000aeb007212 */ /* 0x000fe200078e961f */
[----:B------:R-:W-:Y:S01]  /*8d50*/  HMMA.16816.F32 R48, R4, R22, R32 ;  /* 0x000000160430723c */ /* 0x000fe20000001820 */
[----:B------:R-:W-:Y:S01]  /*8d60*/  IMAD.WIDE.U32 R6, R2, -0x2daee0ad, RZ ;  /* 0xd2511f5302067825 */ /* 0x000fe200078e00ff */
[----:B------:R-:W2:Y:S03]  /*8d70*/  LDSM.16.MT88.4 R20, [R80+0x5000] ;  /* 0x005000005014783b */ /* 0x000ea60000004200 */
[----:B------:R-:W-:-:S05]  /*8d80*/  IMAD.WIDE.U32 R78, R0, -0x2daee0ad, RZ ;  /* 0xd2511f53004e7825 */ /* 0x000fca00078e00ff */
[----:B------:R-:W-:-:S05]  /*8d90*/  LOP3.LUT R0, R117, R6, R79, 0x96, !PT ;  /* 0x0000000675007212 */ /* 0x000fca00078e964f */
[----:B------:R-:W-:Y:S01]  /*8da0*/  IMAD.WIDE.U32 R4, R0, -0x326172a9, RZ ;  /* 0xcd9e8d5700047825 */ /* 0x000fe200078e00ff */
[----:B------:R-:W-:Y:S02]  /*8db0*/  LOP3.LUT R0, R116, R8, R7, 0x96, !PT ;  /* 0x0000000874007212 */ /* 0x000fe400078e9607 */
[----:B------:R-:W-:-:S03]  /*8dc0*/  MOV R2, R4 ;  /* 0x0000000400027202 */ /* 0x000fc60000000f00 */
[----:B------:R-:W-:Y:S01]  /*8dd0*/  IMAD.WIDE.U32 R26, R0, -0x326172a9, RZ ;  /* 0xcd9e8d57001a7825 */ /* 0x000fe200078e00ff */
[----:B------:R-:W-:Y:S02]  /*8de0*/  PRMT R8, R4, 0x7773, RZ ;  /* 0x0000777304087816 */ /* 0x000fe400000000ff */
[----:B------:R-:W-:Y:S01]  /*8df0*/  LOP3.LUT R6, R2, 0xff, RZ, 0xc0, !PT ;  /* 0x000000ff02067812 */ /* 0x000fe200078ec0ff */
[--C-:B------:R-:W-:Y:S01]  /*8e00*/  FFMA.FTZ R2, R156, UR5, -R19.reuse ;  /* 0x000000059c027c23 */ /* 0x100fe20008010813 */
[C---:B------:R-:W-:Y:S02]  /*8e10*/  PRMT R7, R4.reuse, 0x7772, RZ ;  /* 0x0000777204077816 */ /* 0x040fe400000000ff */
[----:B------:R-:W-:Y:S01]  /*8e20*/  PRMT R9, R4, 0x7771, RZ ;  /* 0x0000777104097816 */ /* 0x000fe200000000ff */
[----:B------:R-:W-:Y:S01]  /*8e30*/  FFMA.FTZ R4, R115, UR5, -R19 ;  /* 0x0000000573047c23 */ /* 0x000fe20008010813 */
[----:B------:R-:W-:Y:S01]  /*8e40*/  LOP3.LUT R0, R233, R26, R5, 0x96, !PT ;  /* 0x0000001ae9007212 */ /* 0x000fe200078e9605 */
[----:B------:R3:W-:Y:S01]  /*8e50*/  MUFU.EX2 R243, R2 ;  /* 0x0000000200f37308 */ /* 0x0007e20000000800 */
[--C-:B------:R-:W-:Y:S01]  /*8e60*/  FFMA.FTZ R5, R105, UR5, -R19.reuse ;  /* 0x0000000569057c23 */ /* 0x100fe20008010813 */
[----:B------:R-:W-:Y:S01]  /*8e70*/  PRMT R11, R7, 0x5410, R8 ;  /* 0x00005410070b7816 */ /* 0x000fe20000000008 */
[----:B------:R-:W-:Y:S01]  /*8e80*/  FFMA.FTZ R7, R104, UR5, -R19 ;  /* 0x0000000568077c23 */ /* 0x000fe20008010813 */
[----:B------:R4:W-:Y:S01]  /*8e90*/  MUFU.EX2 R242, R4 ;  /* 0x0000000400f27308 */ /* 0x0009e20000000800 */
[----:B------:R-:W-:Y:S01]  /*8ea0*/  PRMT R10, R6, 0x5410, R9 ;  /* 0x00005410060a7816 */ /* 0x000fe20000000009 */
[----:B------:R-:W-:-:S02]  /*8eb0*/  IMAD.MOV.U32 R104, RZ, RZ, R150 ;  /* 0x000000ffff687224 */ /* 0x000fc400078e0096 */
[----:B------:R1:W-:Y:S01]  /*8ec0*/  MUFU.EX2 R245, R5 ;  /* 0x0000000500f57308 */ /* 0x0003e20000000800 */
[----:B------:R-:W-:Y:S02]  /*8ed0*/  IMAD.MOV.U32 R105, RZ, RZ, R151 ;  /* 0x000000ffff697224 */ /* 0x000fe400078e0097 */
[----:B------:R-:W-:Y:S01]  /*8ee0*/  IMAD.MOV.U32 R151, RZ, RZ, R241 ;  /* 0x000000ffff977224 */ /* 0x000fe200078e00f1 */
[----:B------:R-:W2:Y:S01]  /*8ef0*/  MUFU.EX2 R244, R7 ;  /* 0x0000000700f47308 */ /* 0x000ea20000000800 */
[----:B------:R-:W-:Y:S01]  /*8f00*/  IMAD.MOV.U32 R150, RZ, RZ, R240 ;  /* 0x000000ffff967224 */ /* 0x000fe200078e00f0 */
[C---:B---3--:R-:W-:Y:S01]  /*8f10*/  LOP3.LUT R2, R0.reuse, 0xffff, RZ, 0xc0, !PT ;  /* 0x0000ffff00027812 */ /* 0x048fe200078ec0ff */
[----:B------:R-:W-:Y:S01]  /*8f20*/  IMAD.MOV.U32 R115, RZ, RZ, R89 ;  /* 0x000000ffff737224 */ /* 0x000fe200078e0059 */
[----:B----4-:R-:W-:Y:S02]  /*8f30*/  PRMT R4, R0, 0x7632, R4 ;  /* 0x0000763200047816 */ /* 0x010fe40000000004 */
[----:B------:R-:W-:-:S02]  /*8f40*/  SHF.R.U32.HI R6, RZ, 0x8, R2 ;  /* 0x00000008ff067819 */ /* 0x000fc40000011602 */
[----:B-1----:R-:W-:Y:S02]  /*8f50*/  LOP3.LUT R5, R0, 0xff, RZ, 0xc0, !PT ;  /* 0x000000ff00057812 */ /* 0x002fe400078ec0ff */
[----:B------:R-:W-:Y:S02]  /*8f60*/  SHF.R.U32.HI R0, RZ, 0x18, R0 ;  /* 0x00000018ff007819 */ /* 0x000fe40000011600 */
[----:B------:R-:W-:Y:S01]  /*8f70*/  LOP3.LUT R2, R4, 0xff, RZ, 0xc0, !PT ;  /* 0x000000ff04027812 */ /* 0x000fe200078ec0ff */
[----:B------:R-:W-:Y:S01]  /*8f80*/  FFMA.FTZ R4, R158, UR5, -R18 ;  /* 0x000000059e047c23 */ /* 0x000fe20008010812 */
[----:B------:R-:W-:Y:S01]  /*8f90*/  PRMT R9, R5, 0x5410, R6 ;  /* 0x0000541005097816 */ /* 0x000fe20000000006 */
[----:B------:R-:W-:Y:S01]  /*8fa0*/  FFMA.FTZ R5, R114, UR5, -R18 ;  /* 0x0000000572057c23 */ /* 0x000fe20008010812 */
[----:B------:R-:W-:Y:S01]  /*8fb0*/  PRMT R8, R2, 0x5410, R0 ;  /* 0x0000541002087816 */ /* 0x000fe20000000000 */
[----:B------:R-:W-:Y:S01]  /*8fc0*/  FFMA.FTZ R2, R109, UR5, -R18 ;  /* 0x000000056d027c23 */ /* 0x000fe20008010812 */
[----:B------:R1:W-:Y:S01]  /*8fd0*/  MUFU.EX2 R231, R4 ;  /* 0x0000000400e77308 */ /* 0x0003e20000000800 */
[----:B------:R-:W-:Y:S01]  /*8fe0*/  HSET2.LE.AND R0, R10, R83, PT ;  /* 0x000000530a007233 */ /* 0x000fe20003803000 */
[----:B------:R-:W-:-:S02]  /*8ff0*/  IMAD.MOV.U32 R114, RZ, RZ, R102 ;  /* 0x000000ffff727224 */ /* 0x000fc400078e0066 */
[----:B------:R3:W-:Y:S04]  /*9000*/  MUFU.EX2 R241, R5 ;  /* 0x0000000500f17308 */ /* 0x0007e80000000800 */
[----:B------:R2:W4:Y:S01]  /*9010*/  MUFU.EX2 R240, R2 ;  /* 0x0000000200f07308 */ /* 0x0005220000000800 */
[----:B-1----:R-:W-:Y:S01]  /*9020*/  LOP3.LUT R4, R11, 0xff00ff, RZ, 0xc0, !PT ;  /* 0x00ff00ff0b047812 */ /* 0x002fe200078ec0ff */
[----:B---3--:R-:W-:Y:S01]  /*9030*/  FFMA.FTZ R5, R159, UR5, -R18 ;  /* 0x000000059f057c23 */ /* 0x008fe20008010812 */
[----:B--2---:R-:W-:-:S03]  /*9040*/  F2FP.F16.F32.PACK_AB R2, R244, R245 ;  /* 0x000000f5f402723e */ /* 0x004fc600000000ff */
[----:B------:R-:W1:Y:S01]  /*9050*/  MUFU.EX2 R230, R5 ;  /* 0x0000000500e67308 */ /* 0x000e620000000800 */
        /* <DEDUP_REMOVED lines=8> */
[----:B-1----:R-:W-:-:S04]  /*90e0*/  F2FP.F16.F32.PACK_AB R2, R230, R231 ;  /* 0x000000e7e602723e */ /* 0x002fc800000000ff */
[----:B------:R-:W-:Y:S02]  /*90f0*/  LOP3.LUT R5, R2, R0, RZ, 0xc0, !PT ;  /* 0x0000000002057212 */ /* 0x000fe400078ec0ff */
[----:B------:R-:W-:Y:S02]  /*9100*/  LOP3.LUT R0, R247, R92, R25, 0x96, !PT ;  /* 0x0000005cf7007212 */ /* 0x000fe400078e9619 */
[----:B------:R-:W-:-:S03]  /*9110*/  LOP3.LUT R2, R248, R24, R105, 0x96, !PT ;  /* 0x00000018f8027212 */ /* 0x000fc600078e9669 */
[----:B------:R-:W-:Y:S01]  /*9120*/  HMMA.16816.F32 R44, R4, R12, R68 ;  /* 0x0000000c042c723c */ /* 0x000fe20000001844 */
[----:B------:R-:W-:Y:S01]  /*9130*/  IMAD.MOV.U32 R70, RZ, RZ, R205 ;  /* 0x000000ffff467224 */ /* 0x000fe200078e00cd */
[----:B------:R-:W-:Y:S01]  /*9140*/  MOV R71, R90 ;  /* 0x0000005a00477202 */ /* 0x000fe20000000f00 */
[----:B------:R-:W-:Y:S02]  /*9150*/  IMAD.MOV.U32 R68, RZ, RZ, R134 ;  /* 0x000000ffff447224 */ /* 0x000fe400078e0086 */
[----:B------:R-:W-:-:S03]  /*9160*/  IMAD.MOV.U32 R69, RZ, RZ, R91 ;  /* 0x000000ffff457224 */ /* 0x000fc600078e005b */
[C---:B------:R-:W-:Y:S01]  /*9170*/  HMMA.16816.F32 R40, R4.reuse, R14, R64 ;  /* 0x0000000e0428723c */ /* 0x040fe20000001840 */
[----:B------:R-:W-:Y:S02]  /*9180*/  IMAD.MOV.U32 R66, RZ, RZ, R143 ;  /* 0x000000ffff427224 */ /* 0x000fe400078e008f */
[----:B------:R-:W-:Y:S02]  /*9190*/  IMAD.MOV.U32 R143, RZ, RZ, R139 ;  /* 0x000000ffff8f7224 */ /* 0x000fe400078e008b */
[----:B------:R-:W-:Y:S02]  /*91a0*/  IMAD.MOV.U32 R64, RZ, RZ, R123 ;  /* 0x000000ffff407224 */ /* 0x000fe400078e007b */
[----:B------:R-:W-:Y:S01]  /*91b0*/  IMAD.MOV.U32 R65, RZ, RZ, R122 ;  /* 0x000000ffff417224 */ /* 0x000fe200078e007a */
[----:B------:R-:W-:Y:S01]  /*91c0*/  HMMA.16816.F32 R36, R4, R20, R60 ;  /* 0x000000140424723c */ /* 0x000fe2000000183c */
[----:B------:R-:W-:Y:S02]  /*91d0*/  IMAD.MOV.U32 R63, RZ, RZ, R154 ;  /* 0x000000ffff3f7224 */ /* 0x000fe400078e009a */
[----:B------:R-:W-:-:S02]  /*91e0*/  IMAD.MOV.U32 R154, RZ, RZ, R151 ;  /* 0x000000ffff9a7224 */ /* 0x000fc400078e0097 */
[----:B------:R-:W-:Y:S02]  /*91f0*/  IMAD.MOV.U32 R61, RZ, RZ, R103 ;  /* 0x000000ffff3d7224 */ /* 0x000fe400078e0067 */
[----:B------:R-:W-:Y:S01]  /*9200*/  IMAD.MOV.U32 R151, RZ, RZ, R108 ;  /* 0x000000ffff977224 */ /* 0x000fe200078e006c */
[----:B------:R-:W-:Y:S01]  /*9210*/  HMMA.16816.F32 R32, R4, R22, R52 ;  /* 0x000000160420723c */ /* 0x000fe20000001834 */
[----:B------:R-:W-:Y:S01]  /*9220*/  IMAD.WIDE.U32 R4, R0, -0x2daee0ad, RZ ;  /* 0xd2511f5300047825 */ /* 0x000fe200078e00ff */
[----:B------:R-:W-:-:S03]  /*9230*/  MOV R54, R110 ;  /* 0x0000006e00367202 */ /* 0x000fc60000000f00 */
[----:B------:R-:W-:Y:S01]  /*9240*/  IMAD.WIDE.U32 R6, R2, -0x2daee0ad, RZ ;  /* 0xd2511f5302067825 */ /* 0x000fe200078e00ff */
[----:B------:R-:W-:-:S03]  /*9250*/  LOP3.LUT R2, R174, R106, R5, 0x96, !PT ;  /* 0x0000006aae027212 */ /* 0x000fc600078e9605 */
[----:B------:R-:W-:Y:S01]  /*9260*/  IMAD.MOV.U32 R55, RZ, RZ, R111 ;  /* 0x000000ffff377224 */ /* 0x000fe200078e006f */
[----:B------:R-:W-:Y:S01]  /*9270*/  LOP3.LUT R0, R119, R4, R7, 0x96, !PT ;  /* 0x0000000477007212 */ /* 0x000fe200078e9607 */
[----:B------:R-:W-:-:S04]  /*9280*/  IMAD.WIDE.U32 R4, R2, -0x326172a9, RZ ;  /* 0xcd9e8d5702047825 */ /* 0x000fc800078e00ff */
        /* <DEDUP_REMOVED lines=10> */
[----:B------:R-:W-:-:S04]  /*9330*/  IMAD.WIDE.U32 R4, R0, -0x326172a9, RZ ;  /* 0xcd9e8d5700047825 */ /* 0x000fc800078e00ff */
[----:B------:R-:W-:Y:S01]  /*9340*/  IMAD.MOV.U32 R7, RZ, RZ, R4 ;  /* 0x000000ffff077224 */ /* 0x000fe200078e0004 */
[C---:B------:R-:W-:Y:S01]  /*9350*/  PRMT R6, R4.reuse, 0x7773, RZ ;  /* 0x0000777304067816 */ /* 0x040fe200000000ff */
[----:B------:R-:W-:Y:S01]  /*9360*/  IMAD.MOV.U32 R62, RZ, RZ, R157 ;  /* 0x000000ffff3e7224 */ /* 0x000fe200078e009d */
[----:B------:R-:W-:Y:S01]  /*9370*/  PRMT R2, R4, 0x7772, RZ ;  /* 0x0000777204027816 */ /* 0x000fe200000000ff */
[----:B------:R-:W-:Y:S01]  /*9380*/  IMAD.MOV.U32 R60, RZ, RZ, R61 ;  /* 0x000000ffff3c7224 */ /* 0x000fe200078e003d */
[----:B------:R-:W-:Y:S01]  /*9390*/  LOP3.LUT R0, R233, R28, R5, 0x96, !PT ;  /* 0x0000001ce9007212 */ /* 0x000fe200078e9605 */
[----:B------:R-:W-:Y:S01]  /*93a0*/  IMAD.MOV.U32 R61, RZ, RZ, R62 ;  /* 0x000000ffff3d7224 */ /* 0x000fe200078e003e */
[----:B------:R-:W-:Y:S01]  /*93b0*/  PRMT R9, R2, 0x5410, R6 ;  /* 0x0000541002097816 */ /* 0x000fe20000000006 */
[----:B------:R-:W-:Y:S01]  /*93c0*/  IMAD.MOV.U32 R62, RZ, RZ, R63 ;  /* 0x000000ffff3e7224 */ /* 0x000fe200078e003f */
[C---:B------:R-:W-:Y:S01]  /*93d0*/  LOP3.LUT R2, R0.reuse, 0xffff, RZ, 0xc0, !PT ;  /* 0x0000ffff00027812 */ /* 0x040fe200078ec0ff */
[----:B------:R-:W-:Y:S01]  /*93e0*/  IMAD.MOV.U32 R63, RZ, RZ, R64 ;  /* 0x000000ffff3f7224 */ /* 0x000fe200078e0040 */
[----:B------:R-:W-:Y:S01]  /*93f0*/  PRMT R5, R0, 0x7632, R5 ;  /* 0x0000763200057816 */ /* 0x000fe20000000005 */
[----:B------:R-:W-:Y:S01]  /*9400*/  IMAD.MOV.U32 R64, RZ, RZ, R65 ;  /* 0x000000ffff407224 */ /* 0x000fe200078e0041 */
[----:B------:R-:W-:-:S02]  /*9410*/  PRMT R8, R4, 0x7771, RZ ;  /* 0x0000777104087816 */ /* 0x000fc400000000ff */
[----:B------:R-:W-:Y:S02]  /*9420*/  LOP3.LUT R7, R7, 0xff, RZ, 0xc0, !PT ;  /* 0x000000ff07077812 */ /* 0x000fe400078ec0ff */
[----:B------:R-:W-:Y:S02]  /*9430*/  LOP3.LUT R6, R0, 0xff, RZ, 0xc0, !PT ;  /* 0x000000ff00067812 */ /* 0x000fe400078ec0ff */
[----:B------:R-:W-:Y:S02]  /*9440*/  SHF.R.U32.HI R4, RZ, 0x18, R0 ;  /* 0x00000018ff047819 */ /* 0x000fe40000011600 */
[----:B------:R-:W-:Y:S02]  /*9450*/  SHF.R.U32.HI R2, RZ, 0x8, R2 ;  /* 0x00000008ff027819 */ /* 0x000fe40000011602 */
[----:B------:R-:W-:Y:S01]  /*9460*/  LOP3.LUT R0, R5, 0xff, RZ, 0xc0, !PT ;  /* 0x000000ff05007812 */ /* 0x000fe200078ec0ff */
[----:B------:R-:W-:Y:S01]  /*9470*/  FFMA.FTZ R5, R169, UR5, -R16 ;  /* 0x00000005a9057c23 */ /* 0x000fe20008010810 */
[----:B------:R-:W-:-:S02]  /*9480*/  PRMT R7, R7, 0x5410, R8 ;  /* 0x0000541007077816 */ /* 0x000fc40000000008 */
[----:B------:R-:W-:Y:S01]  /*9490*/  PRMT R8, R6, 0x5410, R2 ;  /* 0x0000541006087816 */ /* 0x000fe20000000002 */
[--C-:B------:R-:W-:Y:S01]  /*94a0*/  FFMA.FTZ R2, R162, UR5, -R17.reuse ;  /* 0x00000005a2027c23 */ /* 0x100fe20008010811 */
[----:B------:R-:W-:Y:S01]  /*94b0*/  PRMT R10, R0, 0x5410, R4 ;  /* 0x00005410000a7816 */ /* 0x000fe20000000004 */
[----:B------:R-:W-:Y:S01]  /*94c0*/  FFMA.FTZ R0, R168, UR5, -R17 ;  /* 0x00000005a8007c23 */ /* 0x000fe20008010811 */
[----:B------:R-:W-:Y:S01]  /*94d0*/  IMAD.MOV.U32 R162, RZ, RZ, R128 ;  /* 0x000000ffffa27224 */ /* 0x000fe200078e0080 */
[----:B------:R1:W-:Y:S01]  /*94e0*/  MUFU.EX2 R223, R2 ;  /* 0x0000000200df7308 */ /* 0x0003e20000000800 */
[----:B------:R-:W-:Y:S02]  /*94f0*/  IMAD.MOV.U32 R128, RZ, RZ, R219 ;  /* 0x000000ffff807224 */ /* 0x000fe400078e00db */
[----:B------:R-:W-:Y:S01]  /*9500*/  FFMA.FTZ R4, R167, UR5, -R17 ;  /* 0x00000005a7047c23 */ /* 0x000fe20008010811 */
[----:B------:R-:W-:Y:S01]  /*9510*/  LOP3.LUT R24, R234, R24, R29, 0x96, !PT ;  /* 0x00000018ea187212 */ /* 0x000fe200078e961d */
[----:B------:R2:W-:Y:S01]  /*9520*/  MUFU.EX2 R217, R0 ;  /* 0x0000000000d97308 */ /* 0x0005e20000000800 */
[----:B------:R-:W-:Y:S01]  /*9530*/  MOV R65, R66 ;  /* 0x0000004200417202 */ /* 0x000fe20000000f00 */
[----:B------:R-:W-:-:S02]  /*9540*/  IMAD.MOV.U32 R66, RZ, RZ, R67 ;  /* 0x000000ffff427224 */ /* 0x000fc400078e0043 */
[----:B------:R3:W-:Y:S01]  /*9550*/  MUFU.EX2 R216, R4 ;  /* 0x0000000400d87308 */ /* 0x0007e20000000800 */
[----:B------:R-:W-:Y:S02]  /*9560*/  IMAD.MOV.U32 R67, RZ, RZ, R142 ;  /* 0x000000ffff437224 */ /* 0x000fe400078e008e */
[----:B------:R-:W-:Y:S01]  /*9570*/  IMAD.MOV.U32 R142, RZ, RZ, R141 ;  /* 0x000000ffff8e7224 */ /* 0x000fe200078e008d */
[----:B------:R-:W-:Y:S01]  /*9580*/  MUFU.EX2 R207, R5 ;  /* 0x0000000500cf7308 */ /* 0x000fe20000000800 */
[----:B------:R-:W-:Y:S02]  /*9590*/  IMAD.MOV.U32 R141, RZ, RZ, R152 ;  /* 0x000000ffff8d7224 */ /* 0x000fe400078e0098 */
[----:B-1----:R-:W-:Y:S01]  /*95a0*/  FFMA.FTZ R2, R163, UR5, -R16 ;  /* 0x00000005a3027c23 */ /* 0x002fe20008010810 */
[----:B------:R-:W-:Y:S01]  /*95b0*/  IMAD.MOV.U32 R163, RZ, RZ, R129 ;  /* 0x000000ffffa37224 */ /* 0x000fe200078e0081 */
[----:B------:R-:W-:Y:S01]  /*95c0*/  MOV R129, R82 ;  /* 0x0000005200817202 */ /* 0x000fe20000000f00 */
[----:B------:R-:W-:-:S02]  /*95d0*/  IMAD.MOV.U32 R82, RZ, RZ, R229 ;  /* 0x000000ffff527224 */ /* 0x000fc400078e00e5 */
[----:B--2---:R-:W-:Y:S01]  /*95e0*/  FFMA.FTZ R0, R124, UR5, -R17 ;  /* 0x000000057c007c23 */ /* 0x004fe20008010811 */
[----:B------:R1:W-:Y:S01]  /*95f0*/  MUFU.EX2 R218, R2 ;  /* 0x0000000200da7308 */ /* 0x0003e20000000800 */
[----:B------:R-:W-:Y:S01]  /*9600*/  IMAD.MOV.U32 R152, RZ, RZ, R236 ;  /* 0x000000ffff987224 */ /* 0x000fe200078e00ec */
[----:B---3--:R-:W-:Y:S02]  /*9610*/  LOP3.LUT R4, R9, 0xff00ff, RZ, 0xc0, !PT ;  /* 0x00ff00ff09047812 */ /* 0x008fe400078ec0ff */
[----:B------:R2:W3:Y:S01]  /*9620*/  MUFU.EX2 R229, R0 ;  /* 0x0000000000e57308 */ /* 0x0004e20000000800 */
[----:B------:R-:W-:Y:S01]  /*9630*/  IMAD.MOV.U32 R123, RZ, RZ, R129 ;  /* 0x000000ffff7b7224 */ /* 0x000fe200078e0081 */
[----:B------:R-:W4:Y:S01]  /*9640*/  LDL.LU R236, [R1+0xb0] ;  /* 0x0000b00001ec7983 */ /* 0x000f220000300800 */
[----:B------:R-:W-:Y:S02]  /*9650*/  IMAD.MOV.U32 R129, RZ, RZ, R150 ;  /* 0x000000ffff817224 */ /* 0x000fe400078e0096 */
[----:B------:R-:W-:-:S02]  /*9660*/  IMAD.MOV.U32 R150, RZ, RZ, R184 ;  /* 0x000000ffff967224 */ /* 0x000fc400078e00b8 */
[--C-:B-1----:R-:W-:Y:S01]  /*9670*/  FFMA.FTZ R2, R171, UR5, -R16.reuse ;  /* 0x00000005ab027c23 */ /* 0x102fe20008010810 */
[----:B--2---:R-:W-:-:S03]  /*9680*/  FFMA.FTZ R0, R161, UR5, -R16 ;  /* 0x00000005a1007c23 */ /* 0x004fc60008010810 */
[----:B------:R3:W-:Y:S04]  /*9690*/  MUFU.EX2 R206, R2 ;  /* 0x0000000200ce7308 */ /* 0x0007e80000000800 */
[----:B------:R1:W2:Y:S01]  /*96a0*/  MUFU.EX2 R219, R0 ;  /* 0x0000000000db7308 */ /* 0x0002a20000000800 */
[----:B---3--:R-:W-:Y:S02]  /*96b0*/  F2FP.F16.F32.PACK_AB R2, R229, R223 ;  /* 0x000000dfe502723e */ /* 0x008fe400000000ff */
[----:B-1----:R-:W-:-:S05]  /*96c0*/  HSET2.LE.AND R0, R7, R83, PT ;  /* 0x0000005307007233 */ /* 0x002fca0003803000 */
[----:B------:R-:W-:Y:S02]  /*96d0*/  LOP3.LUT R6, R2, R0, RZ, 0xc0, !PT ;  /* 0x0000000002067212 */ /* 0x000fe400078ec0ff */
[----:B------:R-:W-:Y:S02]  /*96e0*/  HSET2.LE.AND R0, R4, R83, PT ;  /* 0x0000005304007233 */ /* 0x000fe40003803000 */
[----:B--2---:R-:W-:-:S04]  /*96f0*/  F2FP.F16.F32.PACK_AB R2, R219, R218 ;  /* 0x000000dadb02723e */ /* 0x004fc800000000ff */
[----:B------:R-:W-:Y:S02]  /*9700*/  LOP3.LUT R7, R2, R0, RZ, 0xc0, !PT ;  /* 0x0000000002077212 */ /* 0x000fe400078ec0ff */
[----:B------:R-:W-:Y:S02]  /*9710*/  HSET2.LE.AND R0, R8, R83, PT ;  /* 0x0000005308007233 */ /* 0x000fe40003803000 */
[----:B------:R-:W-:-:S04]  /*9720*/  F2FP.F16.F32.PACK_AB R2, R216, R217 ;  /* 0x000000d9d802723e */ /* 0x000fc800000000ff */
[----:B------:R-:W-:Y:S02]  /*9730*/  LOP3.LUT R4, R2, R0, RZ, 0xc0, !PT ;  /* 0x0000000002047212 */ /* 0x000fe400078ec0ff */
[----:B------:R-:W-:Y:S02]  /*9740*/  HSET2.LE.AND R0, R10, R83, PT ;  /* 0x000000530a007233 */ /* 0x000fe40003803000 */
[----:B------:R-:W-:-:S04]  /*9750*/  F2FP.F16.F32.PACK_AB R2, R207, R206 ;  /* 0x000000cecf02723e */ /* 0x000fc800000000ff */
[----:B------:R-:W-:Y:S01]  /*9760*/  LOP3.LUT R5, R2, R0, RZ, 0xc0, !PT ;  /* 0x0000000002057212 */ /* 0x000fe200078ec0ff */
[----:B------:R-:W-:Y:S01]  /*9770*/  FFMA.FTZ R2, R166, UR5, -R19 ;  /* 0x00000005a6027c23 */ /* 0x000fe20008010813 */
[----:B------:R-:W-:-:S03]  /*9780*/  LOP3.LUT R0, R234, R30, R27, 0x96, !PT ;  /* 0x0000001eea007212 */ /* 0x000fc600078e961b */
[----:B------:R1:W-:Y:S02]  /*9790*/  MUFU.EX2 R139, R2 ;  /* 0x00000002008b7308 */ /* 0x0003e40000000800 */
[C---:B------:R-:W-:Y:S01]  /*97a0*/  HMMA.16816.F32 R96, R4.reuse, R12, R84 ;  /* 0x0000000c0460723c */ /* 0x040fe20000001854 */
[----:B------:R-:W-:Y:S01]  /*97b0*/  IMAD.MOV.U32 R86, RZ, RZ, R104 ;  /* 0x000000ffff567224 */ /* 0x000fe200078e0068 */
[----:B------:R-:W-:Y:S01]  /*97c0*/  MOV R87, R105 ;  /* 0x0000006900577202 */ /* 0x000fe20000000f00 */
[----:B------:R-:W-:Y:S02]  /*97d0*/  IMAD.MOV.U32 R84, RZ, RZ, R106 ;  /* 0x000000ffff547224 */ /* 0x000fe400078e006a */
[----:B------:R-:W-:Y:S02]  /*97e0*/  IMAD.MOV.U32 R85, RZ, RZ, R107 ;  /* 0x000000ffff557224 */ /* 0x000fe400078e006b */
[----:B------:R-:W-:Y:S01]  /*97f0*/  IMAD.MOV.U32 R12, RZ, RZ, R100 ;  /* 0x000000ffff0c7224 */ /* 0x000fe200078e0064 */
[----:B------:R-:W-:Y:S01]  /*9800*/  HMMA.16816.F32 R108, R4, R20, R56 ;  /* 0x00000014046c723c */ /* 0x000fe20000001838 */
[----:B------:R-:W-:Y:S01]  /*9810*/  IMAD.MOV.U32 R13, RZ, RZ, R101 ;  /* 0x000000ffff0d7224 */ /* 0x000fe200078e0065 */
[----:B------:R-:W2:Y:S01]  /*9820*/  LDSM.16.MT88.4 R56, [R208+0x5400] ;  /* 0x00540000d038783b */ /* 0x000ea20000004200 */
[----:B-1----:R-:W-:-:S05]  /*9830*/  FFMA.FTZ R2, R121, UR5, -R19 ;  /* 0x0000000579027c23 */ /* 0x002fca0008010813 */
[C---:B------:R-:W-:Y:S01]  /*9840*/  HMMA.16816.F32 R100, R4.reuse, R14, R72 ;  /* 0x0000000e0464723c */ /* 0x040fe20000001848 */
[----:B------:R1:W-:Y:S01]  /*9850*/  MUFU.EX2 R205, R2 ;  /* 0x0000000200cd7308 */ /* 0x0003e20000000800 */
[----:B------:R-:W3:Y:S06]  /*9860*/  LDSM.16.MT88.4 R72, [R80+0x5400] ;  /* 0x005400005048783b */ /* 0x000eec0000004200 */
[----:B------:R-:W-:Y:S01]  /*9870*/  HMMA.16816.F32 R104, R4, R22, R48 ;  /* 0x000000160468723c */ /* 0x000fe20000001830 */
[----:B------:R-:W-:-:S04]  /*9880*/  IMAD.WIDE.U32 R4, R0, -0x2daee0ad, RZ ;  /* 0xd2511f5300047825 */ /* 0x000fc800078e00ff */
[----:B------:R-:W-:Y:S01]  /*9890*/  IMAD.MOV.U32 R7, RZ, RZ, R4 ;  /* 0x000000ffff077224 */ /* 0x000fe200078e0004 */
[----:B------:R-:W-:Y:S01]  /*98a0*/  LOP3.LUT R0, R77, R78, R5, 0x96, !PT ;  /* 0x0000004e4d007212 */ /* 0x000fe200078e9605 */
[----:B-1----:R-:W-:Y:S01]  /*98b0*/  FFMA.FTZ R2, R172, UR5, -R18 ;  /* 0x00000005ac027c23 */ /* 0x002fe20008010812 */
[C---:B------:R-:W-:Y:S02]  /*98c0*/  PRMT R6, R4.reuse, 0x7773, RZ ;  /* 0x0000777304067816 */ /* 0x040fe400000000ff */
[----:B------:R-:W-:Y:S01]  /*98d0*/  PRMT R5, R4, 0x7772, RZ ;  /* 0x0000777204057816 */ /* 0x000fe200000000ff */
[----:B------:R1:W-:Y:S01]  /*98e0*/  MUFU.EX2 R133, R2 ;  /* 0x0000000200857308 */ /* 0x0003e20000000800 */
[----:B------:R-:W-:Y:S02]  /*98f0*/  LOP3.LUT R8, R7, 0xff, RZ, 0xc0, !PT ;  /* 0x000000ff07087812 */ /* 0x000fe400078ec0ff */
[----:B------:R-:W-:Y:S02]  /*9900*/  PRMT R10, R5, 0x5410, R6 ;  /* 0x00005410050a7816 */ /* 0x000fe40000000006 */
[----:B------:R-:W-:-:S02]  /*9910*/  LOP3.LUT R5, R0, 0xffff, RZ, 0xc0, !PT ;  /* 0x0000ffff00057812 */ /* 0x000fc400078ec0ff */
[C---:B------:R-:W-:Y:S02]  /*9920*/  LOP3.LUT R9, R0.reuse, 0xff, RZ, 0xc0, !PT ;  /* 0x000000ff00097812 */ /* 0x040fe400078ec0ff */
[----:B------:R-:W-:Y:S02]  /*9930*/  PRMT R6, R0, 0x7632, R6 ;  /* 0x0000763200067816 */ /* 0x000fe40000000006 */
[----:B------:R-:W-:Y:S01]  /*9940*/  SHF.R.U32.HI R7, RZ, 0x18, R0 ;  /* 0x00000018ff077819 */ /* 0x000fe20000011600 */
[--C-:B------:R-:W-:Y:S01]  /*9950*/  FFMA.FTZ R0, R120, UR5, -R19.reuse ;  /* 0x0000000578007c23 */ /* 0x100fe20008010813 */
[----:B------:R-:W-:Y:S01]  /*9960*/  PRMT R11, R4, 0x7771, RZ ;  /* 0x00007771040b7816 */ /* 0x000fe200000000ff */
[----:B------:R-:W-:Y:S01]  /*9970*/  FFMA.FTZ R4, R164, UR5, -R19 ;  /* 0x00000005a4047c23 */ /* 0x000fe20008010813 */
[--C-:B-1----:R-:W-:Y:S01]  /*9980*/  FFMA.FTZ R2, R165, UR5, -R18.reuse ;  /* 0x00000005a5027c23 */ /* 0x102fe20008010812 */
[----:B------:R1:W2:Y:S04]  /*9990*/  MUFU.EX2 R172, R0 ;  /* 0x0000000000ac7308 */ /* 0x0002a80000000800 */
[----:B------:R3:W-:Y:S04]  /*99a0*/  MUFU.EX2 R184, R4 ;  /* 0x0000000400b87308 */ /* 0x0007e80000000800 */
[----:B------:R2:W-:Y:S01]  /*99b0*/  MUFU.EX2 R138, R2 ;  /* 0x00000002008a7308 */ /* 0x0005e20000000800 */
[----:B-1----:R-:W-:Y:S01]  /*99c0*/  FFMA.FTZ R0, R170, UR5, -R18 ;  /* 0x00000005aa007c23 */ /* 0x002fe20008010812 */
[----:B---3--:R-:W-:-:S03]  /*99d0*/  SHF.R.U32.HI R4, RZ, 0x8, R5 ;  /* 0x00000008ff047819 */ /* 0x008fc60000011605 */
[----:B------:R1:W3:Y:S01]  /*99e0*/  MUFU.EX2 R134, R0 ;  /* 0x0000000000867308 */ /* 0x0002e20000000800 */
[----:B------:R-:W-:Y:S02]  /*99f0*/  LOP3.LUT R5, R6, 0xff, RZ, 0xc0, !PT ;  /* 0x000000ff06057812 */ /* 0x000fe400078ec0ff */
[----:B------:R-:W-:Y:S02]  /*9a00*/  PRMT R6, R8, 0x5410, R11 ;  /* 0x0000541008067816 */ /* 0x000fe4000000000b */
[----:B------:R-:W-:Y:S01]  /*9a10*/  PRMT R9, R9, 0x5410, R4 ;  /* 0x0000541009097816 */ /* 0x000fe20000000004 */
[----:B------:R-:W-:Y:S01]  /*9a20*/  FFMA.FTZ R4, R173, UR5, -R18 ;  /* 0x00000005ad047c23 */ /* 0x000fe20008010812 */
[----:B------:R-:W-:Y:S02]  /*9a30*/  PRMT R8, R5, 0x5410, R7 ;  /* 0x0000541005087816 */ /* 0x000fe40000000007 */
[----:B------:R-:W-:Y:S01]  /*9a40*/  LOP3.LUT R5, R10, 0xff00ff, RZ, 0xc0, !PT ;  /* 0x00ff00ff0a057812 */ /* 0x000fe200078ec0ff */
[----:B------:R3:W3:Y:S01]  /*9a50*/  MUFU.EX2 R131, R4 ;  /* 0x0000000400837308 */ /* 0x0006e20000000800 */
[----:B--2---:R-:W-:-:S02]  /*9a60*/  F2FP.F16.F32.PACK_AB R2, R172, R205 ;  /* 0x000000cdac02723e */ /* 0x004fc400000000ff */
[----:B-1----:R-:W-:-:S05]  /*9a70*/  HSET2.LE.AND R0, R6, R83, PT ;  /* 0x0000005306007233 */ /* 0x002fca0003803000 */
        /* <DEDUP_REMOVED lines=8> */
[----:B------:R-:W-:-:S04]  /*9b00*/  F2FP.F16.F32.PACK_AB R2, R131, R133 ;  /* 0x000000858302723e */ /* 0x000fc800000000ff */
        /* <DEDUP_REMOVED lines=8> */
[C---:B------:R-:W-:Y:S02]  /*9b90*/  LOP3.LUT R2, R247.reuse, R92, R5, 0x96, !PT ;  /* 0x0000005cf7027212 */ /* 0x040fe400078e9605 */
[C---:B------:R-:W-:Y:S02]  /*9ba0*/  LOP3.LUT R0, R248.reuse, R4, R87, 0x96, !PT ;  /* 0x00000004f8007212 */ /* 0x040fe400078e9657 */
[----:B------:R-:W-:Y:S02]  /*9bb0*/  LOP3.LUT R7, R247, R94, R5, 0x96, !PT ;  /* 0x0000005ef7077212 */ /* 0x000fe400078e9605 */
        /* <DEDUP_REMOVED lines=9> */
[----:B------:R-:W-:Y:S01]  /*9c50*/  IMAD.WIDE.U32 R6, R0, -0x326172a9, RZ ;  /* 0xcd9e8d5700067825 */ /* 0x000fe200078e00ff */
[----:B------:R-:W-:-:S03]  /*9c60*/  LOP3.LUT R10, R119, R4, R13, 0x96, !PT ;  /* 0x00000004770a7212 */ /* 0x000fc600078e960d */
[----:B------:R-:W-:-:S04]  /*9c70*/  IMAD.WIDE.U32 R4, R2, -0x326172a9, RZ ;  /* 0xcd9e8d5702047825 */ /* 0x000fc800078e00ff */
[----:B------:R-:W-:Y:S01]  /*9c80*/  IMAD.WIDE.U32 R8, R8, -0x326172a9, RZ ;  /* 0xcd9e8d5708087825 */ /* 0x000fe200078e00ff */
[----:B------:R-:W-:Y:S02]  /*9c90*/  LOP3.LUT R11, R228, R86, R5, 0x96, !PT ;  /* 0x00000056e40b7212 */ /* 0x000fe400078e9605 */
[----:B------:R-:W-:Y:S01]  /*9ca0*/  LOP3.LUT R7, R235, R4, R7, 0x96, !PT ;  /* 0x00000004eb077212 */ /* 0x000fe200078e9607 */
        /* <DEDUP_REMOVED lines=18> */
[----:B------:R-:W-:Y:S01]  /*9dd0*/  PRMT R30, R4, 0x7771, RZ ;  /* 0x00007771041e7816 */ /* 0x000fe200000000ff */
[----:B------:R-:W-:Y:S01]  /*9de0*/  IMAD.WIDE.U32 R14, R0, -0x2daee0ad, RZ ;  /* 0xd2511f53000e7825 */ /* 0x000fe200078e00ff */
[C---:B------:R-:W-:Y:S02]  /*9df0*/  PRMT R28, R4.reuse, 0x7773, RZ ;  /* 0x00007773041c7816 */ /* 0x040fe400000000ff */
[----:B------:R-:W-:Y:S01]  /*9e00*/  PRMT R27, R4, 0x7772, RZ ;  /* 0x00007772041b7816 */ /* 0x000fe200000000ff */
[----:B------:R-:W-:Y:S02]  /*9e10*/  IMAD.MOV.U32 R29, RZ, RZ, R4 ;  /* 0x000000ffff1d7224 */ /* 0x000fe400078e0004 */
[----:B------:R-:W-:Y:S01]  /*9e20*/  IMAD.WIDE.U32 R4, R21, -0x326172a9, RZ ;  /* 0xcd9e8d5715047825 */ /* 0x000fe200078e00ff */
[----:B------:R-:W-:-:S02]  /*9e30*/  LOP3.LUT R9, R77, R22, R15, 0x96, !PT ;  /* 0x000000164d097212 */ /* 0x000fc400078e960f */
[----:B------:R-:W-:Y:S02]  /*9e40*/  LOP3.LUT R11, R77, R20, R13, 0x96, !PT ;  /* 0x000000144d0b7212 */ /* 0x000fe400078e960d */
[----:B------:R-:W-:Y:S02]  /*9e50*/  LOP3.LUT R2, R233, R8, R5, 0x96, !PT ;  /* 0x00000008e9027212 */ /* 0x000fe400078e9605 */
[----:B------:R-:W-:Y:S02]  /*9e60*/  MOV R15, R4 ;  /* 0x00000004000f7202 */ /* 0x000fe40000000f00 */
[C---:B------:R-:W-:Y:S02]  /*9e70*/  PRMT R20, R4.reuse, 0x7771, RZ ;  /* 0x0000777104147816 */ /* 0x040fe400000000ff */
[C---:B------:R-:W-:Y:S02]  /*9e80*/  PRMT R13, R4.reuse, 0x7773, RZ ;  /* 0x00007773040d7816 */ /* 0x040fe400000000ff */
[----:B------:R-:W-:Y:S01]  /*9e90*/  PRMT R6, R4, 0x7772, RZ ;  /* 0x0000777204067816 */ /* 0x000fe200000000ff */
[----:B------:R-:W-:-:S04]  /*9ea0*/  IMAD.WIDE.U32 R4, R23, -0x326172a9, RZ ;  /* 0xcd9e8d5717047825 */ /* 0x000fc800078e00ff */
[----:B------:R-:W-:Y:S01]  /*9eb0*/  IMAD.MOV.U32 R8, RZ, RZ, R4 ;  /* 0x000000ffff087224 */ /* 0x000fe200078e0004 */
[----:B------:R-:W-:Y:S02]  /*9ec0*/  LOP3.LUT R0, R233, R10, R5, 0x96, !PT ;  /* 0x0000000ae9007212 */ /* 0x000fe400078e9605 */
[C---:B------:R-:W-:Y:S02]  /*9ed0*/  PRMT R10, R4.reuse, 0x7771, RZ ;  /* 0x00007771040a7816 */ /* 0x040fe400000000ff */
[C---:B------:R-:W-:Y:S02]  /*9ee0*/  PRMT R5, R4.reuse, 0x7773, RZ ;  /* 0x0000777304057816 */ /* 0x040fe400000000ff */
[----:B------:R-:W-:Y:S01]  /*9ef0*/  PRMT R4, R4, 0x7772, RZ ;  /* 0x0000777204047816 */ /* 0x000fe200000000ff */
[----:B------:R-:W-:-:S03]  /*9f00*/  IMAD.MOV.U32 R23, RZ, RZ, R14 ;  /* 0x000000ffff177224 */ /* 0x000fc600078e000e */
[----:B------:R-:W-:Y:S02]  /*9f10*/  PRMT R77, R4, 0x5410, R5 ;  /* 0x00005410044d7816 */ /* 0x000fe40000000005 */
[----:B------:R-:W-:Y:S01]  /*9f20*/  LOP3.LUT R4, R29, 0xff, RZ, 0xc0, !PT ;  /* 0x000000ff1d047812 */ /* 0x000fe200078ec0ff */
[----:B------:R-:W-:Y:S01]  /*9f30*/  IMAD.MOV.U32 R85, RZ, RZ, R55 ;  /* 0x000000ffff557224 */ /* 0x000fe200078e0037 */
[----:B------:R-:W-:Y:S01]  /*9f40*/  PRMT R34, R27, 0x5410, R28 ;  /* 0x000054101b227816 */ /* 0x000fe2000000001c */
[----:B------:R-:W-:Y:S01]  /*9f50*/  IMAD.MOV.U32 R55, RZ, RZ, R60 ;  /* 0x000000ffff377224 */ /* 0x000fe200078e003c */
[----:B------:R-:W-:Y:S01]  /*9f60*/  PRMT R29, R4, 0x5410, R30 ;  /* 0x00005410041d7816 */ /* 0x000fe2000000001e */
[----:B------:R-:W-:Y:S01]  /*9f70*/  IMAD.MOV.U32 R60, RZ, RZ, R61 ;  /* 0x000000ffff3c7224 */ /* 0x000fe200078e003d */
[----:B------:R-:W-:Y:S01]  /*9f80*/  PRMT R27, R6, 0x5410, R13 ;  /* 0x00005410061b7816 */ /* 0x000fe2000000000d */
[----:B------:R-:W-:Y:S01]  /*9f90*/  IMAD.MOV.U32 R61, RZ, RZ, R62 ;  /* 0x000000ffff3d7224 */ /* 0x000fe200078e003e */
[----:B------:R-:W-:Y:S01]  /*9fa0*/  LOP3.LUT R4, R15, 0xff, RZ, 0xc0, !PT ;  /* 0x000000ff0f047812 */ /* 0x000fe200078ec0ff */
[----:B------:R-:W-:Y:S01]  /*9fb0*/  IMAD.MOV.U32 R62, RZ, RZ, R63 ;  /* 0x000000ffff3e7224 */ /* 0x000fe200078e003f */
[----:B------:R-:W-:-:S02]  /*9fc0*/  PRMT R24, R14, 0x7771, RZ ;  /* 0x000077710e187816 */ /* 0x000fc400000000ff */
[----:B------:R-:W-:Y:S01]  /*9fd0*/  LOP3.LUT R6, R23, 0xff, RZ, 0xc0, !PT ;  /* 0x000000ff17067812 */ /* 0x000fe200078ec0ff */
[----:B------:R-:W-:Y:S01]  /*9fe0*/  IMAD.MOV.U32 R36, RZ, RZ, R154 ;  /* 0x000000ffff247224 */ /* 0x000fe200078e009a */
[----:B------:R-:W-:Y:S01]  /*9ff0*/  MOV R63, R64 ;  /* 0x00000040003f7202 */ /* 0x000fe20000000f00 */
[----:B------:R-:W-:Y:S01]  /*a000*/  IMAD.MOV.U32 R64, RZ, RZ, R65 ;  /* 0x000000ffff407224 */ /* 0x000fe200078e0041 */
[----:B------:R-:W-:Y:S01]  /*a010*/  LOP3.LUT R5, R8, 0xff, RZ, 0xc0, !PT ;  /* 0x000000ff08057812 */ /* 0x000fe200078ec0ff */
[----:B------:R-:W-:Y:S01]  /*a020*/  IMAD.MOV.U32 R154, RZ, RZ, R82 ;  /* 0x000000ffff9a7224 */ /* 0x000fe200078e0052 */
[----:B------:R-:W-:Y:S02]  /*a030*/  PRMT R33, R4, 0x5410, R20 ;  /* 0x0000541004217816 */ /* 0x000fe40000000014 */
[----:B------:R-:W-:Y:S02]  /*a040*/  PRMT R82, R6, 0x5410, R24 ;  /* 0x0000541006527816 */ /* 0x000fe40000000018 */
[C---:B------:R-:W-:Y:S01]  /*a050*/  LOP3.LUT R4, R7.reuse, 0xffff, RZ, 0xc0, !PT ;  /* 0x0000ffff07047812 */ /* 0x040fe200078ec0ff */
[----:B------:R-:W-:Y:S01]  /*a060*/  IMAD.MOV.U32 R46, RZ, RZ, R64 ;  /* 0x000000ffff2e7224 */ /* 0x000fe200078e0040 */
[----:B------:R-:W-:-:S02]  /*a070*/  PRMT R6, R7, 0x7632, R6 ;  /* 0x0000763207067816 */ /* 0x000fc40000000006 */
[----:B------:R-:W-:Y:S02]  /*a080*/  PRMT R64, R5, 0x5410, R10 ;  /* 0x0000541005407816 */ /* 0x000fe4000000000a */
[C---:B------:R-:W-:Y:S02]  /*a090*/  PRMT R22, R14.reuse, 0x7773, RZ ;  /* 0x000077730e167816 */ /* 0x040fe400000000ff */
[----:B------:R-:W-:Y:S02]  /*a0a0*/  PRMT R21, R14, 0x7772, RZ ;  /* 0x000077720e157816 */ /* 0x000fe400000000ff */
[----:B------:R-:W-:Y:S02]  /*a0b0*/  LOP3.LUT R8, R7, 0xff, RZ, 0xc0, !PT ;  /* 0x000000ff07087812 */ /* 0x000fe400078ec0ff */
[----:B------:R-:W-:Y:S02]  /*a0c0*/  SHF.R.U32.HI R5, RZ, 0x8, R4 ;  /* 0x00000008ff057819 */ /* 0x000fe40000011604 */
[----:B------:R-:W-:-:S02]  /*a0d0*/  SHF.R.U32.HI R7, RZ, 0x18, R7 ;  /* 0x00000018ff077819 */ /* 0x000fc40000011607 */
[----:B------:R-:W-:Y:S02]  /*a0e0*/  LOP3.LUT R4, R6, 0xff, RZ, 0xc0, !PT ;  /* 0x000000ff06047812 */ /* 0x000fe400078ec0ff */
[----:B------:R-:W-:Y:S02]  /*a0f0*/  PRMT R85, R21, 0x5410, R22 ;  /* 0x0000541015557816 */ /* 0x000fe40000000016 */
[----:B------:R-:W-:Y:S02]  /*a100*/  PRMT R22, R4, 0x5410, R7 ;  /* 0x0000541004167816 */ /* 0x000fe40000000007 */
[----:B------:R-:W-:Y:S02]  /*a110*/  LOP3.LUT R4, R0, 0xffff, RZ, 0xc0, !PT ;  /* 0x0000ffff00047812 */ /* 0x000fe400078ec0ff */
[----:B------:R-:W-:Y:S02]  /*a120*/  PRMT R23, R8, 0x5410, R5 ;  /* 0x0000541008177816 */ /* 0x000fe40000000005 */
[----:B------:R-:W-:-:S02]  /*a130*/  SHF.R.U32.HI R4, RZ, 0x8, R4 ;  /* 0x00000008ff047819 */ /* 0x000fc40000011604 */
[C---:B------:R-:W-:Y:S01]  /*a140*/  LOP3.LUT R5, R0.reuse, 0xff, RZ, 0xc0, !PT ;  /* 0x000000ff00057812 */ /* 0x040fe200078ec0ff */
[----:B------:R-:W-:Y:S02]  /*a150*/  IMAD.MOV.U32 R120, RZ, RZ, R62 ;  /* 0x000000ffff787224 */ /* 0x000fe400078e003e */
[----:B------:R-:W-:Y:S01]  /*a160*/  IMAD.MOV.U32 R65, RZ, RZ, R66 ;  /* 0x000000ffff417224 */ /* 0x000fe200078e0042 */
[--C-:B------:R-:W-:Y:S01]  /*a170*/  PRMT R62, R5, 0x5410, R4.reuse ;  /* 0x00005410053e7816 */ /* 0x100fe20000000004 */
[----:B------:R-:W-:Y:S01]  /*a180*/  IMAD.MOV.U32 R66, RZ, RZ, R67 ;  /* 0x000000ffff427224 */ /* 0x000fe200078e0043 */
[----:B------:R-:W-:Y:S01]  /*a190*/  PRMT R4, R0, 0x7632, R4 ;  /* 0x0000763200047816 */ /* 0x000fe20000000004 */
[----:B------:R-:W-:Y:S01]  /*a1a0*/  IMAD.MOV.U32 R67, RZ, RZ, R68 ;  /* 0x000000ffff437224 */ /* 0x000fe200078e0044 */
[----:B------:R-:W-:Y:S01]  /*a1b0*/  SHF.R.U32.HI R0, RZ, 0x18, R0 ;  /* 0x00000018ff007819 */ /* 0x000fe20000011600 */
[----:B------:R-:W-:Y:S01]  /*a1c0*/  IMAD.MOV.U32 R68, RZ, RZ, R69 ;  /* 0x000000ffff447224 */ /* 0x000fe200078e0045 */
[----:B------:R-:W-:-:S03]  /*a1d0*/  LOP3.LUT R4, R4, 0xff, RZ, 0xc0, !PT ;  /* 0x000000ff04047812 */ /* 0x000fc600078ec0ff */
[----:B------:R-:W-:Y:S01]  /*a1e0*/  IMAD.MOV.U32 R44, RZ, RZ, R68 ;  /* 0x000000ffff2c7224 */ /* 0x000fe200078e0044 */
[----:B------:R-:W-:Y:S02]  /*a1f0*/  PRMT R68, R4, 0x5410, R0 ;  /* 0x0000541004447816 */ /* 0x000fe40000000000 */
[----:B------:R-:W-:Y:S01]  /*a200*/  LOP3.LUT R0, R11, 0xffff, RZ, 0xc0, !PT ;  /* 0x0000ffff0b007812 */ /* 0x000fe200078ec0ff */
[----:B------:R-:W-:Y:S01]  /*a210*/  IMAD.MOV.U32 R69, RZ, RZ, R70 ;  /* 0x000000ffff457224 */ /* 0x000fe200078e0046 */
[C---:B------:R-:W-:Y:S02]  /*a220*/  LOP3.LUT R6, R9.reuse, 0xffff, RZ, 0xc0, !PT ;  /* 0x0000ffff09067812 */ /* 0x040fe400078ec0ff */
[----:B------:R-:W-:Y:S02]  /*a230*/  PRMT R5, R9, 0x7632, R5 ;  /* 0x0000763209057816 */ /* 0x000fe40000000005 */
[----:B------:R-:W-:Y:S02]  /*a240*/  SHF.R.U32.HI R0, RZ, 0x8, R0 ;  /* 0x00000008ff007819 */ /* 0x000fe40000011600 */
[----:B------:R-:W-:Y:S01]  /*a250*/  LOP3.LUT R4, R11, 0xff, RZ, 0xc0, !PT ;  /* 0x000000ff0b047812 */ /* 0x000fe200078ec0ff */
[----:B------:R-:W-:Y:S01]  /*a260*/  IMAD.MOV.U32 R70, RZ, RZ, R71 ;  /* 0x000000ffff467224 */ /* 0x000fe200078e0047 */
[----:B------:R-:W-:Y:S01]  /*a270*/  LOP3.LUT R8, R9, 0xff, RZ, 0xc0, !PT ;  /* 0x000000ff09087812 */ /* 0x000fe200078ec0ff */
[----:B------:R-:W-:Y:S01]  /*a280*/  IMAD.MOV.U32 R41, RZ, RZ, R69 ;  /* 0x000000ffff297224 */ /* 0x000fe200078e0045 */
[----:B------:R-:W-:-:S02]  /*a290*/  SHF.R.U32.HI R7, RZ, 0x18, R9 ;  /* 0x00000018ff077819 */ /* 0x000fc40000011609 */
[----:B------:R-:W-:Y:S02]  /*a2a0*/  SHF.R.U32.HI R6, RZ, 0x8, R6 ;  /* 0x00000008ff067819 */ /* 0x000fe40000011606 */
[----:B------:R-:W-:Y:S02]  /*a2b0*/  LOP3.LUT R5, R5, 0xff, RZ, 0xc0, !PT ;  /* 0x000000ff05057812 */ /* 0x000fe400078ec0ff */
[----:B------:R-:W-:Y:S01]  /*a2c0*/  PRMT R69, R4, 0x5410, R0 ;  /* 0x0000541004457816 */ /* 0x000fe20000000000 */
[----:B------:R-:W-:Y:S01]  /*a2d0*/  IMAD.MOV.U32 R161, RZ, RZ, R67 ;  /* 0x000000ffffa17224 */ /* 0x000fe200078e0043 */
[----:B------:R-:W-:Y:S01]  /*a2e0*/  LOP3.LUT R0, R2, 0xffff, RZ, 0xc0, !PT ;  /* 0x0000ffff02007812 */ /* 0x000fe200078ec0ff */
[----:B------:R-:W-:Y:S01]  /*a2f0*/  IMAD.MOV.U32 R173, RZ, RZ, R70 ;  /* 0x000000ffffad7224 */ /* 0x000fe200078e0046 */
[----:B------:R-:W-:Y:S02]  /*a300*/  PRMT R67, R8, 0x5410, R6 ;  /* 0x0000541008437816 */ /* 0x000fe40000000006 */
[----:B------:R-:W-:-:S02]  /*a310*/  PRMT R70, R5, 0x5410, R7 ;  /* 0x0000541005467816 */ /* 0x000fc40000000007 */
[C---:B------:R-:W-:Y:S02]  /*a320*/  LOP3.LUT R6, R2.reuse, 0xff, RZ, 0xc0, !PT ;  /* 0x000000ff02067812 */ /* 0x040fe400078ec0ff */
[----:B------:R-:W-:Y:S02]  /*a330*/  PRMT R5, R2, 0x7632, R5 ;  /* 0x0000763202057816 */ /* 0x000fe40000000005 */
[----:B------:R-:W-:Y:S02]  /*a340*/  SHF.R.U32.HI R4, RZ, 0x18, R2 ;  /* 0x00000018ff047819 */ /* 0x000fe40000011602 */
[----:B------:R-:W-:Y:S01]  /*a350*/  SHF.R.U32.HI R2, RZ, 0x8, R0 ;  /* 0x00000008ff027819 */ /* 0x000fe20000011600 */
[----:B------:R-:W-:Y:S02]  /*a360*/  IMAD.MOV.U32 R71, RZ, RZ, R115 ;  /* 0x000000ffff477224 */ /* 0x000fe400078e0073 */
[----:B------:R-:W-:Y:S01]  /*a370*/  IMAD.MOV.U32 R115, RZ, RZ, R155 ;  /* 0x000000ffff737224 */ /* 0x000fe200078e009b */
[----:B------:R-:W-:Y:S01]  /*a380*/  PRMT R30, R6, 0x5410, R2 ;  /* 0x00005410061e7816 */ /* 0x000fe20000000002 */
[----:B------:R-:W-:Y:S01]  /*a390*/  FFMA.FTZ R2, R182, UR5, -R17 ;  /* 0x00000005b6027c23 */ /* 0x000fe20008010811 */
[----:B------:R-:W-:-:S02]  /*a3a0*/  IMAD.MOV.U32 R155, RZ, RZ, R220 ;  /* 0x000000ffff9b7224 */ /* 0x000fc400078e00dc */
[----:B------:R-:W-:Y:S02]  /*a3b0*/  IMAD.MOV.U32 R174, RZ, RZ, R125 ;  /* 0x000000ffffae7224 */ /* 0x000fe400078e007d */
[----:B------:R-:W-:Y:S02]  /*a3c0*/  IMAD.MOV.U32 R119, RZ, RZ, R126 ;  /* 0x000000ffff777224 */ /* 0x000fe400078e007e */
[----:B------:R-:W-:Y:S02]  /*a3d0*/  IMAD.MOV.U32 R118, RZ, RZ, R128 ;  /* 0x000000ffff767224 */ /* 0x000fe400078e0080 */
[----:B------:R-:W-:Y:S01]  /*a3e0*/  IMAD.MOV.U32 R35, RZ, RZ, R129 ;  /* 0x000000ffff237224 */ /* 0x000fe200078e0081 */
[----:B------:R1:W-:Y:S01]  /*a3f0*/  MUFU.EX2 R128, R2 ;  /* 0x0000000200807308 */ /* 0x0003e20000000800 */
[----:B------:R-:W-:Y:S01]  /*a400*/  IMAD.MOV.U32 R37, RZ, RZ, R122 ;  /* 0x000000ffff257224 */ /* 0x000fe200078e007a */
[----:B------:R-:W-:Y:S01]  /*a410*/  MOV R39, R155 ;  /* 0x0000009b00277202 */ /* 0x000fe20000000f00 */
[----:B------:R-:W-:Y:S01]  /*a420*/  IMAD.MOV.U32 R38, RZ, RZ, R160 ;  /* 0x000000ffff267224 */ /* 0x000fe200078e00a0 */
[----:B------:R-:W-:Y:S01]  /*a430*/  MOV R163, R60 ;  /* 0x0000003c00a37202 */ /* 0x000fe20000000f00 */
[----:B------:R-:W-:Y:S01]  /*a440*/  IMAD.MOV.U32 R40, RZ, RZ, R71 ;  /* 0x000000ffff287224 */ /* 0x000fe200078e0047 */
[----:B------:R-:W2:Y:S01]  /*a450*/  LDL.LU R220, [R1+0xac] ;  /* 0x0000ac0001dc7983 */ /* 0x000ea20000300800 */
[----:B------:R-:W-:-:S02]  /*a460*/  IMAD.MOV.U32 R87, RZ, RZ, R61 ;  /* 0x000000ffff577224 */ /* 0x000fc400078e003d */
[----:B-1----:R-:W-:Y:S01]  /*a470*/  FADD.FTZ R2, R174, R119 ;  /* 0x00000077ae027221 */ /* 0x002fe20000010000 */
[----:B------:R-:W-:Y:S02]  /*a480*/  IMAD.MOV.U32 R174, RZ, RZ, R118 ;  /* 0x000000ffffae7224 */ /* 0x000fe400078e0076 */
[----:B------:R-:W-:Y:S02]  /*a490*/  IMAD.MOV.U32 R118, RZ, RZ, R35 ;  /* 0x000000ffff767224 */ /* 0x000fe400078e0023 */
[----:B------:R-:W-:Y:S02]  /*a4a0*/  IMAD.MOV.U32 R35, RZ, RZ, R36 ;  /* 0x000000ffff237224 */ /* 0x000fe400078e0024 */
[----:B------:R-:W-:Y:S02]  /*a4b0*/  IMAD.MOV.U32 R36, RZ, RZ, R37 ;  /* 0x000000ffff247224 */ /* 0x000fe400078e0025 */
[----:B------:R-:W-:Y:S02]  /*a4c0*/  IMAD.MOV.U32 R37, RZ, RZ, R38 ;  /* 0x000000ffff257224 */ /* 0x000fe400078e0026 */
[----:B------:R-:W-:-:S02]  /*a4d0*/  IMAD.MOV.U32 R38, RZ, RZ, R39 ;  /* 0x000000ffff267224 */ /* 0x000fc400078e0027 */
[----:B------:R-:W-:Y:S02]  /*a4e0*/  IMAD.MOV.U32 R39, RZ, RZ, R40 ;  /* 0x000000ffff277224 */ /* 0x000fe400078e0028 */
[----:B------:R-:W-:Y:S01]  /*a4f0*/  IMAD.MOV.U32 R40, RZ, RZ, R41 ;  /* 0x000000ffff287224 */ /* 0x000fe200078e0029 */
[----:B------:R-:W-:Y:S01]  /*a500*/  MOV R41, R44 ;  /* 0x0000002c00297202 */ /* 0x000fe20000000f00 */
        /* <DEDUP_REMOVED lines=15> */
[----:B------:R-:W-:Y:S01]  /*a600*/  IMAD.MOV.U32 R120, RZ, RZ, R162 ;  /* 0x000000ffff787224 */ /* 0x000fe200078e00a2 */
[----:B------:R-:W3:Y:S04]  /*a610*/  LDL.LU R185, [R1+0xa8] ;  /* 0x0000a80001b97983 */ /* 0x000ee80000300800 */
[----:B------:R-:W4:Y:S01]  /*a620*/  LDL.LU R162, [R1+0x74] ;  /* 0x0000740001a27983 */ /* 0x000f220000300800 */
[----:B------:R-:W-:-:S04]  /*a630*/  LOP3.LUT R0, R5, 0xff, RZ, 0xc0, !PT ;  /* 0x000000ff05007812 */ /* 0x000fc800078ec0ff */
[----:B------:R-:W-:Y:S01]  /*a640*/  PRMT R43, R0, 0x5410, R4 ;  /* 0x00005410002b7816 */ /* 0x000fe20000000004 */
[--C-:B------:R-:W-:Y:S01]  /*a650*/  FFMA.FTZ R0, R180, UR5, -R17.reuse ;  /* 0x00000005b4007c23 */ /* 0x100fe20008010811 */
[----:B------:R-:W-:Y:S01]  /*a660*/  FFMA.FTZ R5, R210, UR5, -R17 ;  /* 0x00000005d2057c23 */ /* 0x000fe20008010811 */
[----:B------:R-:W-:Y:S02]  /*a670*/  IMAD.MOV.U32 R114, RZ, RZ, R130 ;  /* 0x000000ffff727224 */ /* 0x000fe400078e0082 */
[----:B------:R1:W-:Y:S01]  /*a680*/  MUFU.EX2 R129, R0 ;  /* 0x0000000000817308 */ /* 0x0003e20000000800 */
[----:B------:R-:W-:-:S03]  /*a690*/  IMAD.MOV.U32 R117, RZ, RZ, R118 ;  /* 0x000000ffff757224 */ /* 0x000fc600078e0076 */
[----:B------:R1:W-:Y:S02]  /*a6a0*/  MUFU.EX2 R125, R5 ;  /* 0x00000005007d7308 */ /* 0x0003e40000000800 */
[----:B-1----:R-:W-:Y:S01]  /*a6b0*/  FADD.FTZ R0, R174, R112 ;  /* 0x00000070ae007221 */ /* 0x002fe20000010000 */
[----:B------:R-:W-:Y:S01]  /*a6c0*/  IMAD.MOV.U32 R174, RZ, RZ, R36 ;  /* 0x000000ffffae7224 */ /* 0x000fe200078e0024 */
[----:B------:R-:W-:Y:S01]  /*a6d0*/  MOV R36, R39 ;  /* 0x0000002700247202 */ /* 0x000fe20000000f00 */
[----:B------:R-:W-:Y:S02]  /*a6e0*/  IMAD.MOV.U32 R39, RZ, RZ, R87 ;  /* 0x000000ffff277224 */ /* 0x000fe400078e0057 */
[----:B------:R-:W-:Y:S01]  /*a6f0*/  FADD.FTZ R5, R119, R116 ;  /* 0x0000007477057221 */ /* 0x000fe20000010000 */
[----:B------:R-:W-:Y:S02]  /*a700*/  IMAD.MOV.U32 R87, RZ, RZ, R114 ;  /* 0x000000ffff577224 */ /* 0x000fe400078e0072 */
[----:B------:R-:W-:Y:S01]  /*a710*/  IMAD.MOV.U32 R119, RZ, RZ, R35 ;  /* 0x000000ffff777224 */ /* 0x000fe200078e0023 */
[----:B------:R-:W-:Y:S01]  /*a720*/  MOV R35, R36 ;  /* 0x0000002400237202 */ /* 0x000fe20000000f00 */
[----:B------:R-:W-:-:S02]  /*a730*/  IMAD.MOV.U32 R116, RZ, RZ, R174 ;  /* 0x000000ffff747224 */ /* 0x000fc400078e00ae */
[----:B------:R-:W-:Y:S02]  /*a740*/  IMAD.MOV.U32 R174, RZ, RZ, R37 ;  /* 0x000000ffffae7224 */ /* 0x000fe400078e0025 */
[----:B------:R-:W-:Y:S02]  /*a750*/  IMAD.MOV.U32 R36, RZ, RZ, R87 ;  /* 0x000000ffff247224 */ /* 0x000fe400078e0057 */
[----:B------:R-:W-:Y:S01]  /*a760*/  FADD.FTZ R21, R116, R117 ;  /* 0x0000007574157221 */ /* 0x000fe20000010000 */
[----:B------:R-:W-:Y:S02]  /*a770*/  IMAD.MOV.U32 R160, RZ, RZ, R123 ;  /* 0x000000ffffa07224 */ /* 0x000fe400078e007b */
[----:B------:R-:W-:Y:S02]  /*a780*/  IMAD.MOV.U32 R116, RZ, RZ, R174 ;  /* 0x000000ffff747224 */ /* 0x000fe400078e00ae */
[----:B------:R-:W-:Y:S02]  /*a790*/  IMAD.MOV.U32 R37, RZ, RZ, R120 ;  /* 0x000000ffff257224 */ /* 0x000fe400078e0078 */
[----:B------:R-:W-:Y:S01]  /*a7a0*/  IMAD.MOV.U32 R120, RZ, RZ, R163 ;  /* 0x000000ffff787224 */ /* 0x000fe200078e00a3 */
[----:B------:R-:W-:-:S02]  /*a7b0*/  PRMT R7, R11, 0x7632, R7 ;  /* 0x000076320b077816 */ /* 0x000fc40000000007 */
[----:B------:R-:W-:Y:S01]  /*a7c0*/  SHF.R.U32.HI R8, RZ, 0x18, R11 ;  /* 0x00000018ff087819 */ /* 0x000fe2000001160b */
[----:B----4-:R-:W-:Y:S02]  /*a7d0*/  IMAD.MOV.U32 R87, RZ, RZ, R162 ;  /* 0x000000ffff577224 */ /* 0x010fe400078e00a2 */
[----:B------:R-:W-:Y:S02]  /*a7e0*/  IMAD.MOV.U32 R162, RZ, RZ, R76 ;  /* 0x000000ffffa27224 */ /* 0x000fe400078e004c */
[----:B------:R-:W-:Y:S01]  /*a7f0*/  IMAD.MOV.U32 R174, RZ, RZ, R87 ;  /* 0x000000ffffae7224 */ /* 0x000fe200078e0057 */
[----:B------:R-:W4:Y:S01]  /*a800*/  LDL.LU R76, [R1+0xa4] ;  /* 0x0000a400014c7983 */ /* 0x000f220000300800 */
[----:B------:R-:W-:Y:S01]  /*a810*/  IMAD.MOV.U32 R87, RZ, RZ, R160 ;  /* 0x000000ffff577224 */ /* 0x000fe200078e00a0 */
[----:B------:R-:W-:Y:S02]  /*a820*/  MOV R160, R211 ;  /* 0x000000d300a07202 */ /* 0x000fe40000000f00 */
[----:B------:R-:W4:Y:S04]  /*a830*/  LDL.LU R163, [R1+0x78] ;  /* 0x0000780001a37983 */ /* 0x000f280000300800 */
[----:B------:R-:W4:Y:S01]  /*a840*/  LDL.LU R211, [R1+0xa0] ;  /* 0x0000a00001d37983 */ /* 0x000f220000300800 */
[----:B------:R-:W-:Y:S01]  /*a850*/  LOP3.LUT R7, R7, 0xff, RZ, 0xc0, !PT ;  /* 0x000000ff07077812 */ /* 0x000fe200078ec0ff */
[----:B------:R-:W-:-:S02]  /*a860*/  IMAD.MOV.U32 R86, RZ, RZ, R66 ;  /* 0x000000ffff567224 */ /* 0x000fc400078e0042 */
[--C-:B------:R-:W-:Y:S01]  /*a870*/  FFMA.FTZ R6, R212, UR5, -R17.reuse ;  /* 0x00000005d4067c23 */ /* 0x100fe20008010811 */
[----:B------:R-:W-:Y:S01]  /*a880*/  PRMT R66, R7, 0x5410, R8 ;  /* 0x0000541007427816 */ /* 0x000fe20000000008 */
[--C-:B------:R-:W-:Y:S02]  /*a890*/  FFMA.FTZ R7, R214, UR5, -R17.reuse ;  /* 0x00000005d6077c23 */ /* 0x100fe40008010811 */
[----:B------:R-:W-:Y:S01]  /*a8a0*/  MUFU.EX2 R124, R6 ;  /* 0x00000006007c7308 */ /* 0x000fe20000000800 */
[----:B------:R-:W-:Y:S01]  /*a8b0*/  IMAD.MOV.U32 R25, RZ, RZ, R12 ;  /* 0x000000ffff197224 */ /* 0x000fe200078e000c */
[C---:B------:R-:W-:Y:S02]  /*a8c0*/  PRMT R26, R12.reuse, 0x7771, RZ ;  /* 0x000077710c1a7816 */ /* 0x040fe400000000ff */
[----:B------:R-:W1:Y:S01]  /*a8d0*/  MUFU.EX2 R123, R7 ;  /* 0x00000007007b7308 */ /* 0x000e620000000800 */
[C---:B------:R-:W-:Y:S01]  /*a8e0*/  PRMT R14, R12.reuse, 0x7773, RZ ;  /* 0x000077730c0e7816 */ /* 0x040fe200000000ff */
[--C-:B------:R-:W-:Y:S01]  /*a8f0*/  FFMA.FTZ R9, R227, UR5, -R17.reuse ;  /* 0x00000005e3097c23 */ /* 0x100fe20008010811 */
[----:B------:R-:W-:Y:S01]  /*a900*/  PRMT R12, R12, 0x7772, RZ ;  /* 0x000077720c0c7816 */ /* 0x000fe200000000ff */
[----:B------:R-:W-:Y:S01]  /*a910*/  FFMA.FTZ R8, R222, UR5, -R17 ;  /* 0x00000005de087c23 */ /* 0x000fe20008010811 */
[----:B------:R-:W-:Y:S01]  /*a920*/  LOP3.LUT R10, R25, 0xff, RZ, 0xc0, !PT ;  /* 0x000000ff190a7812 */ /* 0x000fe200078ec0ff */
[----:B------:R-:W-:Y:S01]  /*a930*/  MUFU.EX2 R121, R9 ;  /* 0x0000000900797308 */ /* 0x000fe20000000800 */
[----:B------:R-:W-:Y:S01]  /*a940*/  PRMT R84, R12, 0x5410, R14 ;  /* 0x000054100c547816 */ /* 0x000fe2000000000e */
[----:B------:R-:W-:-:S02]  /*a950*/  FFMA.FTZ R14, R238, UR5, -R16 ;  /* 0x00000005ee0e7c23 */ /* 0x000fc40008010810 */
[----:B------:R2:W3:Y:S01]  /*a960*/  MUFU.EX2 R122, R8 ;  /* 0x00000008007a7308 */ /* 0x0004e20000000800 */
[----:B------:R-:W-:Y:S02]  /*a970*/  IMAD.MOV.U32 R155, RZ, RZ, R81 ;  /* 0x000000ffff9b7224 */ /* 0x000fe400078e0051 */
[----:B------:R-:W-:Y:S01]  /*a980*/  FFMA.FTZ R4, R186, UR5, -R17 ;  /* 0x00000005ba047c23 */ /* 0x000fe20008010811 */
[----:B------:R-:W-:Y:S01]  /*a990*/  IMAD.MOV.U32 R117, RZ, RZ, R119 ;  /* 0x000000ffff757224 */ /* 0x000fe200078e0077 */
[----:B------:R-:W-:Y:S01]  /*a9a0*/  PRMT R81, R10, 0x5410, R26 ;  /* 0x000054100a517816 */ /* 0x000fe2000000001a */
        /* <DEDUP_REMOVED lines=12> */
[----:B------:R-:W-:-:S02]  /*aa70*/  IMAD.MOV.U32 R47, RZ, RZ, R65 ;  /* 0x000000ffff2f7224 */ /* 0x000fc400078e0041 */
[--C-:B------:R-:W-:Y:S01]  /*aa80*/  FFMA.FTZ R10, R178, UR5, -R17.reuse ;  /* 0x00000005b20a7c23 */ /* 0x100fe20008010811 */
[--C-:B------:R-:W-:Y:S01]  /*aa90*/  FFMA.FTZ R15, R177, UR5, -R17.reuse ;  /* 0x00000005b10f7c23 */ /* 0x100fe20008010811 */
[--C-:B------:R-:W-:Y:S01]  /*aaa0*/  FFMA.FTZ R25, R176, UR5, -R17.reuse ;  /* 0x00000005b0197c23 */ /* 0x100fe20008010811 */
[----:B------:R-:W-:Y:S01]  /*aab0*/  FFMA.FTZ R42, R175, UR5, -R17 ;  /* 0x00000005af2a7c23 */ /* 0x000fe20008010811 */
[--C-:B--2---:R-:W-:Y:S01]  /*aac0*/  FFMA.FTZ R8, R220, UR5, -R19.reuse ;  /* 0x00000005dc087c23 */ /* 0x104fe20008010813 */
        /* <DEDUP_REMOVED lines=17> */
[----:B------:R3:W-:Y:S01]  /*abe0*/  MUFU.EX2 R126, R4 ;  /* 0x00000004007e7308 */ /* 0x0007e20000000800 */
[----:B------:R-:W-:Y:S01]  /*abf0*/  FADD.FTZ R18, R117, R2 ;  /* 0x0000000275127221 */ /* 0x000fe20000010000 */
[----:B-1----:R-:W-:Y:S01]  /*ac00*/  F2FP.F16.F32.PACK_AB R2, R124, R123 ;  /* 0x0000007b7c02723e */ /* 0x002fe200000000ff */
[----:B--2---:R-:W-:Y:S01]  /*ac10*/  FADD.FTZ R14, R113, R0 ;  /* 0x00000000710e7221 */ /* 0x004fe20000010000 */
[----:B------:R-:W-:Y:S01]  /*ac20*/  HSET2.LE.AND R0, R29, R83, PT ;  /* 0x000000531d007233 */ /* 0x000fe20003803000 */
[----:B------:R-:W-:Y:S01]  /*ac30*/  IMAD.MOV.U32 R117, RZ, RZ, R116 ;  /* 0x000000ffff757224 */ /* 0x000fe200078e0074 */
[----:B------:R1:W-:Y:S01]  /*ac40*/  MUFU.EX2 R130, R10 ;  /* 0x0000000a00827308 */ /* 0x0003e20000000800 */
[----:B------:R-:W-:-:S02]  /*ac50*/  IMAD.MOV.U32 R116, RZ, RZ, R119 ;  /* 0x000000ffff747224 */ /* 0x000fc400078e0077 */
[----:B------:R-:W-:Y:S01]  /*ac60*/  IMAD.MOV.U32 R119, RZ, RZ, R174 ;  /* 0x000000ffff777224 */ /* 0x000fe200078e00ae */
[----:B---3--:R-:W-:Y:S01]  /*ac70*/  LOP3.LUT R4, R34, 0xff00ff, RZ, 0xc0, !PT ;  /* 0x00ff00ff22047812 */ /* 0x008fe200078ec0ff */
[----:B------:R-:W-:Y:S01]  /*ac80*/  IMAD.MOV.U32 R174, RZ, RZ, R87 ;  /* 0x000000ffffae7224 */ /* 0x000fe200078e0057 */
[----:B------:R2:W-:Y:S01]  /*ac90*/  MUFU.EX2 R118, R12 ;  /* 0x0000000c00767308 */ /* 0x0005e20000000800 */
[----:B------:R-:W-:Y:S01]  /*aca0*/  IMAD.MOV.U32 R222, RZ, RZ, R116 ;  /* 0x000000ffffde7224 */ /* 0x000fe200078e0074 */
[----:B-1----:R-:W-:Y:S02]  /*acb0*/  LOP3.LUT R10, R2, R0, RZ, 0xc0, !PT ;  /* 0x00000000020a7212 */ /* 0x002fe400078ec0ff */
[--C-:B------:R-:W-:Y:S02]  /*acc0*/  HSET2.LE.AND R0, R4, R83.reuse, PT ;  /* 0x0000005304007233 */ /* 0x100fe40003803000 */
[----:B------:R-:W-:Y:S01]  /*acd0*/  HSET2.LE.AND R4, R23, R83, PT ;  /* 0x0000005317047233 */ /* 0x000fe20003803000 */
[----:B------:R-:W1:Y:S01]  /*ace0*/  MUFU.EX2 R120, R11 ;  /* 0x0000000b00787308 */ /* 0x000e620000000800 */
[----:B------:R-:W-:-:S02]  /*acf0*/  IMAD.MOV.U32 R53, RZ, RZ, R174 ;  /* 0x000000ffff357224 */ /* 0x000fc400078e00ae */
[----:B--2---:R-:W-:Y:S01]  /*ad00*/  FADD.FTZ R12, R117, R5 ;  /* 0x00000005750c7221 */ /* 0x004fe20000010000 */
[----:B------:R-:W-:Y:S01]  /*ad10*/  F2FP.F16.F32.PACK_AB R5, R122, R121 ;  /* 0x000000797a05723e */ /* 0x000fe200000000ff */
[----:B------:R-:W-:Y:S01]  /*ad20*/  IMAD.MOV.U32 R227, RZ, RZ, R119 ;  /* 0x000000ffffe37224 */ /* 0x000fe200078e0077 */
[----:B------:R2:W-:Y:S01]  /*ad30*/  MUFU.EX2 R117, R8 ;  /* 0x0000000800757308 */ /* 0x0005e20000000800 */
[----:B------:R-:W-:Y:S01]  /*ad40*/  IMAD.MOV.U32 R174, RZ, RZ, R35 ;  /* 0x000000ffffae7224 */ /* 0x000fe200078e0023 */
[----:B------:R-:W-:Y:S01]  /*ad50*/  MOV R35, R132 ;  /* 0x0000008400237202 */ /* 0x000fe20000000f00 */
[----:B------:R-:W-:Y:S01]  /*ad60*/  IMAD.MOV.U32 R26, RZ, RZ, R115 ;  /* 0x000000ffff1a7224 */ /* 0x000fe200078e0073 */
[----:B------:R-:W3:Y:S01]  /*ad70*/  MUFU.EX2 R113, R13 ;  /* 0x0000000d00717308 */ /* 0x000ee20000000800 */
[----:B------:R-:W-:-:S03]  /*ad80*/  HSET2.LE.AND R6, R22, R83, PT ;  /* 0x0000005316067233 */ /* 0x000fc60003803000 */
[----:B------:R-:W-:Y:S01]  /*ad90*/  MUFU.EX2 R112, R17 ;  /* 0x0000001100707308 */ /* 0x000fe20000000800 */
[----:B-1----:R-:W-:Y:S01]  /*ada0*/  F2FP.F16.F32.PACK_AB R2, R120, R118 ;  /* 0x000000767802723e */ /* 0x002fe200000000ff */
[----:B------:R-:W-:Y:S01]  /*adb0*/  IMAD.MOV.U32 R87, RZ, RZ, R160 ;  /* 0x000000ffff577224 */ /* 0x000fe200078e00a0 */
[----:B------:R1:W5:Y:S01]  /*adc0*/  LDL.LU R132, [R1+0x9c] ;  /* 0x00009c0001847983 */ /* 0x0003620000300800 */
[----:B--2---:R-:W-:Y:S01]  /*add0*/  LOP3.LUT R8, R5, R4, RZ, 0xc0, !PT ;  /* 0x0000000405087212 */ /* 0x004fe200078ec0ff */
[----:B------:R-:W-:Y:S01]  /*ade0*/  FADD.FTZ R5, R222, R21 ;  /* 0x00000015de057221 */ /* 0x000fe20000010000 */
        /* <DEDUP_REMOVED lines=12> */
[----:B------:R-:W-:Y:S01]  /*aeb0*/  IMAD.MOV.U32 R47, RZ, RZ, R86 ;  /* 0x000000ffff2f7224 */ /* 0x000fe200078e0056 */
[----:B------:R-:W-:Y:S01]  /*aec0*/  LOP3.LUT R11, R2, R0, RZ, 0xc0, !PT ;  /* 0x00000000020b7212 */ /* 0x000fe200078ec0ff */
[----:B------:R-:W-:Y:S02]  /*aed0*/  IMAD.MOV.U32 R186, RZ, RZ, R227 ;  /* 0x000000ffffba7224 */ /* 0x000fe400078e00e3 */
[----:B------:R-:W-:Y:S02]  /*aee0*/  IMAD.MOV.U32 R210, RZ, RZ, R26 ;  /* 0x000000ffffd27224 */ /* 0x000fe400078e001a */
[----:B------:R-:W-:Y:S01]  /*aef0*/  FADD.FTZ R0, R222, R12 ;  /* 0x0000000cde007221 */ /* 0x000fe20000010000 */
[----:B------:R-:W-:-:S02]  /*af00*/  IMAD.MOV.U32 R86, RZ, RZ, R161 ;  /* 0x000000ffff567224 */ /* 0x000fc400078e00a1 */
[----:B------:R-:W-:Y:S02]  /*af10*/  IMAD.MOV.U32 R214, RZ, RZ, R36 ;  /* 0x000000ffffd67224 */ /* 0x000fe400078e0024 */
[----:B------:R-:W-:Y:S02]  /*af20*/  IMAD.MOV.U32 R227, RZ, RZ, R38 ;  /* 0x000000ffffe37224 */ /* 0x000fe400078e0026 */
[----:B------:R-:W-:Y:S02]  /*af30*/  IMAD.MOV.U32 R161, RZ, RZ, R215 ;  /* 0x000000ffffa17224 */ /* 0x000fe400078e00d7 */
[----:B------:R-:W-:Y:S02]  /*af40*/  IMAD.MOV.U32 R212, RZ, RZ, R35 ;  /* 0x000000ffffd47224 */ /* 0x000fe400078e0023 */
[----:B------:R-:W-:Y:S02]  /*af50*/  IMAD.MOV.U32 R222, RZ, RZ, R37 ;  /* 0x000000ffffde7224 */ /* 0x000fe400078e0025 */
[----:B------:R-:W-:Y:S01]  /*af60*/  IMAD.MOV.U32 R35, RZ, RZ, R41 ;  /* 0x000000ffff237224 */ /* 0x000fe200078e0029 */
[----:B---3--:R-:W-:Y:S01]  /*af70*/  F2FP.F16.F32.PACK_AB R7, R113, R114 ;  /* 0x000000727107723e */ /* 0x008fe200000000ff */
[----:B------:R-:W-:-:S02]  /*af80*/  IMAD.MOV.U32 R26, RZ, RZ, R39 ;  /* 0x000000ffff1a7224 */ /* 0x000fc400078e0027 */
[----:B------:R-:W-:Y:S02]  /*af90*/  IMAD.MOV.U32 R37, RZ, RZ, R45 ;  /* 0x000000ffff257224 */ /* 0x000fe400078e002d */
[----:B------:R-:W-:Y:S02]  /*afa0*/  IMAD.MOV.U32 R182, RZ, RZ, R210 ;  /* 0x000000ffffb67224 */ /* 0x000fe400078e00d2 */
[----:B------:R-:W-:Y:S02]  /*afb0*/  IMAD.MOV.U32 R39, RZ, RZ, R47 ;  /* 0x000000ffff277224 */ /* 0x000fe400078e002f */
[----:B------:R-:W-:Y:S02]  /*afc0*/  IMAD.MOV.U32 R41, RZ, RZ, R86 ;  /* 0x000000ffff297224 */ /* 0x000fe400078e0056 */
[----:B------:R-:W-:Y:S01]  /*afd0*/  IMAD.MOV.U32 R210, RZ, RZ, R214 ;  /* 0x000000ffffd27224 */ /* 0x000fe200078e00d6 */
[----:B------:R-:W-:Y:S01]  /*afe0*/  MOV R214, R227 ;  /* 0x000000e300d67202 */ /* 0x000fe20000000f00 */
[----:B------:R-:W-:Y:S01]  /*aff0*/  IMAD.MOV.U32 R86, RZ, RZ, R161 ;  /* 0x000000ffff567224 */ /* 0x000fe200078e00a1 */
[----:B------:R-:W-:Y:S01]  /*b000*/  MOV R36, R44 ;  /* 0x0000002c00247202 */ /* 0x000fe20000000f00 */
[----:B------:R-:W-:Y:S01]  /*b010*/  IMAD.MOV.U32 R227, RZ, RZ, R35 ;  /* 0x000000ffffe37224 */ /* 0x000fe200078e0023 */
[----:B------:R2:W-:Y:S01]  /*b020*/  MUFU.EX2 R116, R9 ;  /* 0x0000000900747308 */ /* 0x0005e20000000800 */
[----:B------:R-:W-:-:S02]  /*b030*/  IMAD.MOV.U32 R180, RZ, RZ, R186 ;  /* 0x000000ffffb47224 */ /* 0x000fc400078e00ba */
[----:B------:R-:W-:Y:S02]  /*b040*/  IMAD.MOV.U32 R35, RZ, RZ, R37 ;  /* 0x000000ffff237224 */ /* 0x000fe400078e0025 */
[----:B------:R-:W-:Y:S02]  /*b050*/  IMAD.MOV.U32 R186, RZ, RZ, R212 ;  /* 0x000000ffffba7224 */ /* 0x000fe400078e00d4 */
[----:B------:R-:W-:Y:S02]  /*b060*/  IMAD.MOV.U32 R37, RZ, RZ, R39 ;  /* 0x000000ffff257224 */ /* 0x000fe400078e0027 */
[----:B------:R-:W-:Y:S02]  /*b070*/  IMAD.MOV.U32 R38, RZ, RZ, R46 ;  /* 0x000000ffff267224 */ /* 0x000fe400078e002e */
[----:B------:R-:W-:Y:S02]  /*b080*/  IMAD.MOV.U32 R212, RZ, RZ, R222 ;  /* 0x000000ffffd47224 */ /* 0x000fe400078e00de */
[----:B------:R-:W-:Y:S01]  /*b090*/  IMAD.MOV.U32 R39, RZ, RZ, R86 ;  /* 0x000000ffff277224 */ /* 0x000fe200078e0056 */
[----:B--2---:R-:W-:Y:S01]  /*b0a0*/  LOP3.LUT R9, R7, R6, RZ, 0xc0, !PT ;  /* 0x0000000607097212 */ /* 0x004fe200078ec0ff */
[----:B------:R-:W-:-:S02]  /*b0b0*/  IMAD.MOV.U32 R222, RZ, RZ, R26 ;  /* 0x000000ffffde7224 */ /* 0x000fc400078e001a */
[----:B------:R-:W-:Y:S01]  /*b0c0*/  FADD.FTZ R2, R252, R14 ;  /* 0x0000000efc027221 */ /* 0x000fe20000010000 */
[----:B------:R-:W-:Y:S02]  /*b0d0*/  IMAD.MOV.U32 R26, RZ, RZ, R36 ;  /* 0x000000ffff1a7224 */ /* 0x000fe400078e0024 */
[----:B------:R-:W-:Y:S02]  /*b0e0*/  IMAD.MOV.U32 R36, RZ, RZ, R38 ;  /* 0x000000ffff247224 */ /* 0x000fe400078e0026 */
[----:B------:R-:W-:Y:S01]  /*b0f0*/  IMAD.MOV.U32 R38, RZ, RZ, R41 ;  /* 0x000000ffff267224 */ /* 0x000fe200078e0029 */
[----:B------:R-:W-:Y:S01]  /*b100*/  HMMA.16816.F32 R44, R8, R56, R96 ;  /* 0x00000038082c723c */ /* 0x000fe20000001860 */
[----:B------:R-:W-:Y:S02]  /*b110*/  IMAD.MOV.U32 R177, RZ, RZ, R182 ;  /* 0x000000ffffb17224 */ /* 0x000fe400078e00b6 */
[----:B------:R-:W-:Y:S01]  /*b120*/  FADD.FTZ R41, R140, R2 ;  /* 0x000000028c297221 */ /* 0x000fe20000010000 */
[----:B------:R-:W-:Y:S01]  /*b130*/  IMAD.MOV.U32 R182, RZ, RZ, R212 ;  /* 0x000000ffffb67224 */ /* 0x000fe200078e00d4 */
[----:B------:R2:W-:Y:S01]  /*b140*/  MUFU.EX2 R115, R20 ;  /* 0x0000001400737308 */ /* 0x0005e20000000800 */
[----:B------:R-:W-:Y:S01]  /*b150*/  IMAD.MOV.U32 R212, RZ, RZ, R26 ;  /* 0x000000ffffd47224 */ /* 0x000fe200078e001a */
[----:B------:R-:W-:-:S02]  /*b160*/  LOP3.LUT R2, R27, 0xff00ff, RZ, 0xc0, !PT ;  /* 0x00ff00ff1b027812 */ /* 0x000fc400078ec0ff */
[----:B------:R-:W-:Y:S04]  /*b170*/  MUFU.EX2 R99, R25 ;  /* 0x0000001900637308 */ /* 0x000fe80000000800 */
[----:B------:R-:W3:Y:S01]  /*b180*/  MUFU.EX2 R119, R16 ;  /* 0x0000001000777308 */ /* 0x000ee20000000800 */
[----:B--2---:R-:W2:Y:S03]  /*b190*/  LDSM.16.MT88.4 R20, [R208+0x5800] ;  /* 0x00580000d014783b */ /* 0x004ea60000004200 */
[----:B------:R-:W1:Y:S04]  /*b1a0*/  MUFU.EX2 R98, R19 ;  /* 0x0000001300627308 */ /* 0x000e680000000800 */
[----:B------:R-:W-:Y:S01]  /*b1b0*/  MUFU.EX2 R96, R28 ;  /* 0x0000001c00607308 */ /* 0x000fe20000000800 */
[----:B------:R-:W-:-:S02]  /*b1c0*/  IMAD.MOV.U32 R226, RZ, RZ, R87 ;  /* 0x000000ffffe27224 */ /* 0x000fc400078e0057 */
[----:B------:R-:W-:Y:S01]  /*b1d0*/  FADD.FTZ R4, R135, R18 ;  /* 0x0000001287047221 */ /* 0x000fe20000010000 */
[----:B------:R-:W-:Y:S01]  /*b1e0*/  FADD.FTZ R40, R40, R0 ;  /* 0x0000000028287221 */ /* 0x000fe20000010000 */
[----:B------:R-:W-:Y:S01]  /*b1f0*/  MUFU.EX2 R97, R31 ;  /* 0x0000001f00617308 */ /* 0x000fe20000000800 */
[--C-:B------:R-:W-:Y:S02]  /*b200*/  HSET2.LE.AND R0, R33, R83.reuse, PT ;  /* 0x0000005321007233 */ /* 0x100fe40003803000 */
[--C-:B------:R-:W-:Y:S01]  /*b210*/  HSET2.LE.AND R7, R2, R83.reuse, PT ;  /* 0x0000005302077233 */ /* 0x100fe20003803000 */
[----:B------:R2:W-:Y:S01]  /*b220*/  MUFU.EX2 R87, R32 ;  /* 0x0000002000577308 */ /* 0x0005e20000000800 */
[----:B---3--:R-:W-:Y:S01]  /*b230*/  F2FP.F16.F32.PACK_AB R2, R115, R119 ;  /* 0x000000777302723e */ /* 0x008fe200000000ff */
[----:B------:R-:W-:Y:S01]  /*b240*/  FADD.FTZ R53, R53, R5 ;  /* 0x0000000535357221 */ /* 0x000fe20000010000 */
[----:B------:R-:W-:Y:S01]  /*b250*/  FADD.FTZ R29, R221, R4 ;  /* 0x00000004dd1d7221 */ /* 0x000fe20000010000 */
[----:B------:R-:W-:-:S02]  /*b260*/  HSET2.LE.AND R5, R30, R83, PT ;  /* 0x000000531e057233 */ /* 0x000fc40003803000 */
[----:B------:R-:W-:Y:S01]  /*b270*/  F2FP.F16.F32.PACK_AB R12, R116, R117 ;  /* 0x00000075740c723e */ /* 0x000fe200000000ff */
[----:B------:R-:W-:Y:S01]  /*b280*/  IMAD.MOV.U32 R176, RZ, RZ, R180 ;  /* 0x000000ffffb07224 */ /* 0x000fe200078e00b4 */
[----:B-1----:R-:W-:Y:S02]  /*b290*/  F2FP.F16.F32.PACK_AB R4, R98, R112 ;  /* 0x000000706204723e */ /* 0x002fe400000000ff */
[----:B------:R-:W-:Y:S01]  /*b2a0*/  LOP3.LUT R14, R77, 0xff00ff, RZ, 0xc0, !PT ;  /* 0x00ff00ff4d0e7812 */ /* 0x000fe200078ec0ff */
[----:B------:R-:W-:Y:S01]  /*b2b0*/  IMAD.MOV.U32 R178, RZ, RZ, R186 ;  /* 0x000000ffffb27224 */ /* 0x000fe200078e00ba */
[----:B------:R-:W-:Y:S01]  /*b2c0*/  LOP3.LUT R6, R2, R0, RZ, 0xc0, !PT ;  /* 0x0000000002067212 */ /* 0x000fe200078ec0ff */
[----:B------:R-:W-:Y:S01]  /*b2d0*/  IMAD.MOV.U32 R238, RZ, RZ, R38 ;  /* 0x000000ffffee7224 */ /* 0x000fe200078e0026 */
[--C-:B------:R-:W-:Y:S01]  /*b2e0*/  HSET2.LE.AND R0, R43, R83.reuse, PT ;  /* 0x000000532b007233 */ /* 0x100fe20003803000 */
[----:B------:R-:W-:Y:S01]  /*b2f0*/  IMAD.MOV.U32 R180, RZ, RZ, R210 ;  /* 0x000000ffffb47224 */ /* 0x000fe200078e00d2 */
[----:B------:R-:W-:Y:S01]  /*b300*/  LOP3.LUT R7, R4, R7, RZ, 0xc0, !PT ;  /* 0x0000000704077212 */ /* 0x000fe200078ec0ff */
[----:B------:R-:W-:Y:S01]  /*b310*/  IMAD.MOV.U32 R210, RZ, RZ, R222 ;  /* 0x000000ffffd27224 */ /* 0x000fe200078e00de */
[----:B------:R-:W-:Y:S01]  /*b320*/  LOP3.LUT R4, R12, R5, RZ, 0xc0, !PT ;  /* 0x000000050c047212 */ /* 0x000fe200078ec0ff */
[----:B------:R-:W-:Y:S01]  /*b330*/  IMAD.MOV.U32 R186, RZ, RZ, R214 ;  /* 0x000000ffffba7224 */ /* 0x000fe200078e00d6 */
[----:B------:R-:W-:Y:S01]  /*b340*/  MOV R175, R37 ;  /* 0x0000002500af7202 */ /* 0x000fe20000000f00 */
[----:B------:R-:W-:Y:S01]  /*b350*/  IMAD.MOV.U32 R222, RZ, RZ, R36 ;  /* 0x000000ffffde7224 */ /* 0x000fe200078e0024 */
[----:B------:R-:W-:Y:S01]  /*b360*/  MUFU.EX2 R221, R42 ;  /* 0x0000002a00dd7308 */ /* 0x000fe20000000800 */
[----:B------:R-:W-:Y:S01]  /*b370*/  IMAD.MOV.U32 R237, RZ, RZ, R39 ;  /* 0x000000ffffed7224 */ /* 0x000fe200078e0027 */
[----:B------:R-:W-:Y:S01]  /*b380*/  HSET2.LE.AND R12, R64, R83, PT ;  /* 0x00000053400c7233 */ /* 0x000fe20003803000 */
[----:B------:R-:W-:Y:S01]  /*b390*/  IMAD.MOV.U32 R214, RZ, RZ, R35 ;  /* 0x000000ffffd67224 */ /* 0x000fe200078e0023 */
[----:B------:R-:W-:Y:S01]  /*b3a0*/  HMMA.16816.F32 R36, R8, R58, R100 ;  /* 0x0000003a0824723c */ /* 0x000fe20000001864 */
[----:B------:R-:W-:Y:S01]  /*b3b0*/  MUFU.EX2 R64, R48 ;  /* 0x0000003000407308 */ /* 0x000fe20000000800 */
[----:B------:R-:W-:Y:S01]  /*b3c0*/  F2FP.F16.F32.PACK_AB R13, R129, R128 ;  /* 0x00000080810d723e */ /* 0x000fe200000000ff */
[----:B------:R-:W-:-:S02]  /*b3d0*/  IMAD.MOV.U32 R213, RZ, RZ, R185 ;  /* 0x000000ffffd57224 */ /* 0x000fc400078e00b9 */
[----:B----4-:R-:W-:Y:S01]  /*b3e0*/  IMAD.MOV.U32 R161, RZ, RZ, R211 ;  /* 0x000000ffffa17224 */ /* 0x010fe200078e00d3 */
[----:B------:R-:W-:Y:S04]  /*b3f0*/  MUFU.EX2 R52, R52 ;  /* 0x0000003400347308 */ /* 0x000fe80000000800 */
[----:B------:R-:W-:Y:S01]  /*b400*/  MUFU.EX2 R54, R54 ;  /* 0x0000003600367308 */ /* 0x000fe20000000800 */
[----:B------:R-:W-:Y:S02]  /*b410*/  IMAD.MOV.U32 R86, RZ, RZ, R161 ;  /* 0x000000ffff567224 */ /* 0x000fe400078e00a1 */
[----:B------:R-:W-:Y:S01]  /*b420*/  IMAD.MOV.U32 R160, RZ, RZ, R127 ;  /* 0x000000ffffa07224 */ /* 0x000fe200078e007f */
[----:B------:R-:W-:Y:S01]  /*b430*/  MUFU.EX2 R55, R55 ;  /* 0x0000003700377308 */ /* 0x000fe20000000800 */
[----:B------:R-:W-:-:S03]  /*b440*/  IMAD.MOV.U32 R232, RZ, RZ, R86 ;  /* 0x000000ffffe87224 */ /* 0x000fc600078e0056 */
[----:B------:R-:W-:Y:S04]  /*b450*/  MUFU.EX2 R60, R60 ;  /* 0x0000003c003c7308 */ /* 0x000fe80000000800 */
[----:B------:R-:W-:Y:S04]  /*b460*/  MUFU.EX2 R78, R78 ;  /* 0x0000004e004e7308 */ /* 0x000fe80000000800 */
[----:B------:R-:W-:Y:S04]  /*b470*/  MUFU.EX2 R79, R79 ;  /* 0x0000004f004f7308 */ /* 0x000fe80000000800 */
[----:B------:R-:W-:Y:S04]  /*b480*/  MUFU.EX2 R65, R65 ;  /* 0x0000004100417308 */ /* 0x000fe80000000800 */
[----:B------:R-:W-:Y:S04]  /*b490*/  MUFU.EX2 R71, R71 ;  /* 0x0000004700477308 */ /* 0x000fe80000000800 */
[----:B------:R-:W-:Y:S04]  /*b4a0*/  MUFU.EX2 R61, R61 ;  /* 0x0000003d003d7308 */ /* 0x000fe80000000800 */
[----:B------:R-:W-:Y:S01]  /*b4b0*/  MUFU.EX2 R63, R63 ;  /* 0x0000003f003f7308 */ /* 0x000fe20000000800 */
[--C-:B------:R-:W-:Y:S01]  /*b4c0*/  HSET2.LE.AND R16, R69, R83.reuse, PT ;  /* 0x0000005345107233 */ /* 0x100fe20003803000 */
[----:B------:R-:W-:Y:S01]  /*b4d0*/  IMAD.MOV.U32 R181, RZ, RZ, R142 ;  /* 0x000000ffffb57224 */ /* 0x000fe200078e008e */
[--C-:B------:R-:W-:Y:S01]  /*b4e0*/  HSET2.LE.AND R17, R66, R83.reuse, PT ;  /* 0x0000005342117233 */ /* 0x100fe20003803000 */
[----:B------:R1:W3:Y:S01]  /*b4f0*/  MUFU.EX2 R86, R24 ;  /* 0x0000001800567308 */ /* 0x0002e20000000800 */
[----:B------:R-:W-:Y:S01]  /*b500*/  IMAD.MOV.U32 R183, RZ, RZ, R141 ;  /* 0x000000ffffb77224 */ /* 0x000fe200078e008d */
[----:B------:R-:W-:Y:S01]  /*b510*/  HSET2.LE.AND R19, R81, R83, PT ;  /* 0x0000005351137233 */ /* 0x000fe20003803000 */
[----:B------:R-:W-:Y:S01]  /*b520*/  IMAD.MOV.U32 R179, RZ, RZ, R154 ;  /* 0x000000ffffb37224 */ /* 0x000fe200078e009a */
[----:B------:R4:W5:Y:S01]  /*b530*/  LDL.LU R135, [R1+0x98] ;  /* 0x0000980001877983 */ /* 0x0009620000300800 */
[----:B------:R-:W4:Y:S01]  /*b540*/  MUFU.EX2 R42, R49 ;  /* 0x00000031002a7308 */ /* 0x000f220000000800 */
[C---:B--2---:R-:W-:Y:S08]  /*b550*/  HMMA.16816.F32 R32, R8.reuse, R72, R108 ;  /* 0x000000480820723c */ /* 0x044ff0000000186c */
[----:B------:R-:W-:Y:S01]  /*b560*/  HMMA.16816.F32 R56, R8, R74, R104 ;  /* 0x0000004a0838723c */ /* 0x000fe20000001868 */
[----:B-1----:R-:W1:Y:S01]  /*b570*/  LDSM.16.MT88.4 R24, [R80+0x5800] ;  /* 0x005800005018783b */ /* 0x002e620000004200 */
[----:B---3--:R-:W-:-:S02]  /*b580*/  F2FP.F16.F32.PACK_AB R2, R96, R86 ;  /* 0x000000566002723e */ /* 0x008fc400000000ff */
[----:B------:R-:W-:Y:S01]  /*b590*/  F2FP.F16.F32.PACK_AB R8, R87, R97 ;  /* 0x000000615708723e */ /* 0x000fe200000000ff */
[----:B------:R-:W-:Y:S01]  /*b5a0*/  MUFU.EX2 R43, R51 ;  /* 0x00000033002b7308 */ /* 0x000fe20000000800 */
[----:B------:R-:W-:Y:S01]  /*b5b0*/  LOP3.LUT R5, R2, R0, RZ, 0xc0, !PT ;  /* 0x0000000002057212 */ /* 0x000fe200078ec0ff */
[----:B------:R-:W-:Y:S01]  /*b5c0*/  IMAD.MOV.U32 R191, RZ, RZ, R232 ;  /* 0x000000ffffbf7224 */ /* 0x000fe200078e00e8 */
[--C-:B------:R-:W-:Y:S01]  /*b5d0*/  HSET2.LE.AND R0, R14, R83.reuse, PT ;  /* 0x000000530e007233 */ /* 0x100fe20003803000 */
[----:B------:R-:W-:Y:S01]  /*b5e0*/  IMAD.MOV.U32 R193, RZ, RZ, R237 ;  /* 0x000000ffffc17224 */ /* 0x000fe200078e00ed */
[----:B------:R-:W-:Y:S01]  /*b5f0*/  HSET2.LE.AND R2, R62, R83, PT ;  /* 0x000000533e027233 */ /* 0x000fe20003803000 */
[----:B------:R-:W-:Y:S01]  /*b600*/  IMAD.MOV.U32 R161, RZ, RZ, R163 ;  /* 0x000000ffffa17224 */ /* 0x000fe200078e00a3 */
[----:B------:R-:W-:Y:S01]  /*b610*/  F2FP.F16.F32.PACK_AB R9, R126, R125 ;  /* 0x0000007d7e09723e */ /* 0x000fe200000000ff */
[----:B------:R2:W3:Y:S01]  /*b620*/  MUFU.EX2 R127, R15 ;  /* 0x0000000f007f7308 */ /* 0x0004e20000000800 */
[----:B------:R-:W-:Y:S01]  /*b630*/  LOP3.LUT R11, R8, R0, RZ, 0xc0, !PT ;  /* 0x00000000080b7212 */ /* 0x000fe200078ec0ff */
[----:B------:R-:W-:Y:S01]  /*b640*/  IMAD.MOV.U32 R187, RZ, RZ, R153 ;  /* 0x000000ffffbb7224 */ /* 0x000fe200078e0099 */
[----:B------:R-:W-:Y:S01]  /*b650*/  LOP3.LUT R8, R9, R2, RZ, 0xc0, !PT ;  /* 0x0000000209087212 */ /* 0x000fe200078ec0ff */
[----:B------:R-:W-:Y:S01]  /*b660*/  IMAD.MOV.U32 R189, RZ, RZ, R152 ;  /* 0x000000ffffbd7224 */ /* 0x000fe200078e0098 */
[----:B------:R-:W-:Y:S01]  /*b670*/  LOP3.LUT R0, R85, 0xff00ff, RZ, 0xc0, !PT ;  /* 0x00ff00ff55007812 */ /* 0x000fe200078ec0ff */
[----:B------:R2:W5:Y:S01]  /*b680*/  LDL.LU R252, [R1+0x94] ;  /* 0x0000940001fc7983 */ /* 0x0005620000300800 */
[----:B------:R-:W-:-:S02]  /*b690*/  LOP3.LUT R2, R84, 0xff00ff, RZ, 0xc0, !PT ;  /* 0x00ff00ff54027812 */ /* 0x000fc400078ec0ff */
[----:B------:R-:W-:Y:S01]  /*b6a0*/  LOP3.LUT R10, R13, R12, RZ, 0xc0, !PT ;  /* 0x0000000c0d0a7212 */ /* 0x000fe200078ec0ff */
[----:B------:R3:W3:Y:S01]  /*b6b0*/  MUFU.EX2 R62, R50 ;  /* 0x00000032003e7308 */ /* 0x0006e20000000800 */
[--C-:B------:R-:W-:Y:S01]  /*b6c0*/  HSET2.LE.AND R12, R0, R83.reuse, PT ;  /* 0x00000053000c7233 */ /* 0x100fe20003803000 */
[----:B------:R-:W-:Y:S01]  /*b6d0*/  HMMA.16816.F32 R164, R4, R20, R164 ;  /* 0x0000001404a4723c */ /* 0x000fe200000018a4 */
[--C-:B------:R-:W-:Y:S01]  /*b6e0*/  HSET2.LE.AND R18, R2, R83.reuse, PT ;  /* 0x0000005302127233 */ /* 0x100fe20003803000 */
[----:B------:R-:W-:Y:S01]  /*b6f0*/  IMAD.MOV.U32 R163, RZ, RZ, R162 ;  /* 0x000000ffffa37224 */ /* 0x000fe200078e00a2 */
[----:B------:R-:W-:-:S05]  /*b700*/  HSET2.LE.AND R0, R68, R83, PT ;  /* 0x0000005344007233 */ /* 0x000fca0003803000 */
[----:B------:R-:W-:Y:S01]  /*b710*/  HMMA.16816.F32 R168, R4, R22, R168 ;  /* 0x0000001604a8723c */ /* 0x000fe200000018a8 */
[----:B----4-:R-:W-:-:S07]  /*b720*/  F2FP.F16.F32.PACK_AB R2, R42, R64 ;  /* 0x000000402a02723e */ /* 0x010fce00000000ff */
[C---:B-1----:R-:W-:Y:S01]  /*b730*/  HMMA.16816.F32 R156, R4.reuse, R24, R156 ;  /* 0x00000018049c723c */ /* 0x042fe2000000189c */
[----:B------:R-:W-:Y:S01]  /*b740*/  LOP3.LUT R9, R2, R0, RZ, 0xc0, !PT ;  /* 0x0000000002097212 */ /* 0x000fe200078ec0ff */
[----:B------:R-:W-:Y:S01]  /*b750*/  FADD.FTZ R0, R191, R40 ;  /* 0x00000028bf007221 */ /* 0x000fe20000010000 */
[----:B------:R-:W-:Y:S01]  /*b760*/  IMAD.MOV.U32 R191, RZ, RZ, R193 ;  /* 0x000000ffffbf7224 */ /* 0x000fe200078e00c1 */
[--C-:B------:R-:W-:Y:S01]  /*b770*/  HSET2.LE.AND R14, R67, R83.reuse, PT ;  /* 0x00000053430e7233 */ /* 0x100fe20003803000 */
[----:B------:R-:W-:Y:S01]  /*b780*/  IMAD.MOV.U32 R232, RZ, RZ, R150 ;  /* 0x000000ffffe87224 */ /* 0x000fe200078e0096 */
[----:B--2---:R-:W-:Y:S01]  /*b790*/  HSET2.LE.AND R15, R70, R83, PT ;  /* 0x00000053460f7233 */ /* 0x004fe20003803000 */
[----:B------:R1:W5:Y:S01]  /*b7a0*/  LDL.LU R215, [R1+0x90] ;  /* 0x0000900001d77983 */ /* 0x0003620000300800 */
[----:B---3--:R-:W-:Y:S01]  /*b7b0*/  HMMA.16816.F32 R48, R4, R26, R88 ;  /* 0x0000001a0430723c */ /* 0x008fe20000001858 */
[----:B------:R-:W-:Y:S01]  /*b7c0*/  FADD.FTZ R5, R213, R53 ;  /* 0x00000035d5057221 */ /* 0x000fe20000010000 */
[----:B------:R-:W-:Y:S01]  /*b7d0*/  FADD.FTZ R4, R226, R29 ;  /* 0x0000001de2047221 */ /* 0x000fe20000010000 */
[----:B------:R-:W-:Y:S01]  /*b7e0*/  IMAD.MOV.U32 R213, RZ, RZ, R238 ;  /* 0x000000ffffd57224 */ /* 0x000fe200078e00ee */
[----:B------:R-:W-:Y:S01]  /*b7f0*/  MOV R162, R155 ;  /* 0x0000009b00a27202 */ /* 0x000fe20000000f00 */
[----:B------:R-:W-:-:S02]  /*b800*/  IMAD.MOV.U32 R226, RZ, RZ, R175 ;  /* 0x000000ffffe27224 */ /* 0x000fc400078e00af */
[----:B------:R-:W-:Y:S01]  /*b810*/  FADD.FTZ R2, R146, R41 ;  /* 0x0000002992027221 */ /* 0x000fe20000010000 */
[----:B------:R-:W-:Y:S01]  /*b820*/  IMAD.MOV.U32 R175, RZ, RZ, R174 ;  /* 0x000000ffffaf7224 */ /* 0x000fe200078e00ae */
[----:B------:R-:W-:Y:S01]  /*b830*/  HSET2.LE.AND R13, R82, R83, PT ;  /* 0x00000053520d7233 */ /* 0x000fe20003803000 */
[----:B------:R-:W-:Y:S02]  /*b840*/  IMAD.MOV.U32 R238, RZ, RZ, R173 ;  /* 0x000000ffffee7224 */ /* 0x000fe400078e00ad */
[----:B------:R-:W-:Y:S01]  /*b850*/  FADD.FTZ R5, R76, R5 ;  /* 0x000000054c057221 */ /* 0x000fe20000010000 */
[----:B------:R-:W-:Y:S01]  /*b860*/  IMAD.MOV.U32 R174, RZ, RZ, R149 ;  /* 0x000000ffffae7224 */ /* 0x000fe200078e0095 */
[----:B------:R-:W-:Y:S01]  /*b870*/  HMMA.16816.F32 R44, R8, R20, R44 ;  /* 0x00000014082c723c */ /* 0x000fe2000000182c */
[----:B------:R-:W-:Y:S01]  /*b880*/  IMAD.MOV.U32 R173, RZ, RZ, R148 ;  /* 0x000000ffffad7224 */ /* 0x000fe200078e0094 */
[----:B------:R-:W-:Y:S01]  /*b890*/  MOV R237, R151 ;  /* 0x0000009700ed7202 */ /* 0x000fe20000000f00 */
[----:B------:R-:W-:Y:S01]  /*b8a0*/  IMAD.MOV.U32 R193, RZ, RZ, R213 ;  /* 0x000000ffffc17224 */ /* 0x000fe200078e00d5 */
[----:B------:R-:W-:Y:S01]  /*b8b0*/  LDSM.16.MT88.4 R28, [R80+0x5c00] ;  /* 0x005c0000501c783b */ /* 0x000fe20000004200 */
[----:B------:R-:W-:-:S02]  /*b8c0*/  IMAD.MOV.U32 R213, RZ, RZ, R226 ;  /* 0x000000ffffd57224 */ /* 0x000fc400078e00e2 */
[----:B------:R-:W-:Y:S02]  /*b8d0*/  IMAD.MOV.U32 R155, RZ, RZ, R209 ;  /* 0x000000ffff9b7224 */ /* 0x000fe400078e00d1 */
[----:B------:R-:W-:Y:S01]  /*b8e0*/  FADD.FTZ R7, R191, R2 ;  /* 0x00000002bf077221 */ /* 0x000fe20000010000 */
[----:B------:R-:W-:Y:S02]  /*b8f0*/  IMAD.MOV.U32 R226, RZ, RZ, R174 ;  /* 0x000000ffffe27224 */ /* 0x000fe400078e00ae */
[----:B------:R-:W-:Y:S01]  /*b900*/  FADD.FTZ R20, R3, R4 ;  /* 0x0000000403147221 */ /* 0x000fe20000010000 */
[----:B------:R-:W-:Y:S01]  /*b910*/  IMAD.MOV.U32 R174, RZ, RZ, R173 ;  /* 0x000000ffffae7224 */ /* 0x000fe200078e00ad */
[----:B------:R-:W-:Y:S01]  /*b920*/  HMMA.16816.F32 R32, R8, R24, R32 ;  /* 0x000000180820723c */ /* 0x000fe20000001820 */
[----:B------:R-:W-:Y:S01]  /*b930*/  IMAD.MOV.U32 R173, RZ, RZ, R161 ;  /* 0x000000ffffad7224 */ /* 0x000fe200078e00a1 */
[----:B------:R-:W2:Y:S01]  /*b940*/  LDSM.16.MT88.4 R148, [R208+0x5c00] ;  /* 0x005c0000d094783b */ /* 0x000ea20000004200 */
[----:B------:R-:W-:-:S02]  /*b950*/  IMAD.MOV.U32 R161, RZ, RZ, R163 ;  /* 0x000000ffffa17224 */ /* 0x000fc400078e00a3 */
[----:B------:R-:W-:Y:S01]  /*b960*/  IMAD.MOV.U32 R163, RZ, RZ, R162 ;  /* 0x000000ffffa37224 */ /* 0x000fe200078e00a2 */
[----:B------:R-:W-:Y:S01]  /*b970*/  MOV R162, R155 ;  /* 0x0000009b00a27202 */ /* 0x000fe20000000f00 */
[----:B------:R-:W-:Y:S01]  /*b980*/  IMAD.MOV.U32 R155, RZ, RZ, R160 ;  /* 0x000000ffff9b7224 */ /* 0x000fe200078e00a0 */
[----:B------:R-:W-:Y:S01]  /*b990*/  HMMA.16816.F32 R36, R8, R22, R36 ;  /* 0x000000160824723c */ /* 0x000fe20000001824 */
[----:B------:R-:W-:Y:S02]  /*b9a0*/  IMAD.MOV.U32 R160, RZ, RZ, R143 ;  /* 0x000000ffffa07224 */ /* 0x000fe400078e008f */
[----:B------:R-:W-:Y:S01]  /*b9b0*/  FADD.FTZ R6, R193, R0 ;  /* 0x00000000c1067221 */ /* 0x000fe20000010000 */
[----:B------:R-:W-:Y:S01]  /*b9c0*/  IMAD.MOV.U32 R143, RZ, RZ, R239 ;  /* 0x000000ffff8f7224 */ /* 0x000fe200078e00ef */
[----:B------:R-:W-:Y:S01]  /*b9d0*/  F2FP.F16.F32.PACK_AB R0, R54, R52 ;  /* 0x000000343600723e */ /* 0x000fe200000000ff */
[----:B------:R-:W-:Y:S01]  /*b9e0*/  IMAD.MOV.U32 R193, RZ, RZ, R173 ;  /* 0x000000ffffc17224 */ /* 0x000fe200078e00ad */
[----:B------:R-:W-:Y:S01]  /*b9f0*/  F2FP.F16.F32.PACK_AB R2, R221, R99 ;  /* 0x00000063dd02723e */ /* 0x000fe200000000ff */
[----:B------:R1:W5:Y:S01]  /*ba00*/  LDL.LU R211, [R1+0x8c] ;  /* 0x00008c0001d37983 */ /* 0x0003620000300800 */
[----:B------:R-:W-:-:S02]  /*ba10*/  MOV R173, R143 ;  /* 0x0000008f00ad7202 */ /* 0x000fc40000000f00 */
[----:B------:R-:W-:Y:S01]  /*ba20*/  LOP3.LUT R143, R0, R12, RZ, 0xc0, !PT ;  /* 0x0000000c008f7212 */ /* 0x000fe200078ec0ff */
[----:B------:R-:W-:Y:S01]  /*ba30*/  FADD.FTZ R5, R213, R5 ;  /* 0x00000005d5057221 */ /* 0x000fe20000010000 */
[----:B------:R-:W-:Y:S01]  /*ba40*/  F2FP.F16.F32.PACK_AB R0, R60, R55 ;  /* 0x000000373c00723e */ /* 0x000fe200000000ff */
[----:B------:R-:W-:Y:S01]  /*ba50*/  IMAD.MOV.U32 R213, RZ, RZ, R174 ;  /* 0x000000ffffd57224 */ /* 0x000fe200078e00ae */
[----:B------:R-:W-:Y:S02]  /*ba60*/  F2FP.F16.F32.PACK_AB R4, R127, R130 ;  /* 0x000000827f04723e */ /* 0x000fe400000000ff */
        /* <DEDUP_REMOVED lines=9> */
[----:B------:R-:W-:Y:S01]  /*bb00*/  IMAD.MOV.U32 R220, RZ, RZ, R155 ;  /* 0x000000ffffdc7224 */ /* 0x000fe200078e009b */
[----:B------:R-:W-:Y:S01]  /*bb10*/  F2FP.F16.F32.PACK_AB R4, R71, R65 ;  /* 0x000000414704723e */ /* 0x000fe200000000ff */
[----:B------:R-:W-:Y:S01]  /*bb20*/  HMMA.16816.F32 R24, R8, R26, R56 ;  /* 0x0000001a0818723c */ /* 0x000fe20000001838 */
[----:B------:R-:W-:Y:S01]  /*bb30*/  LOP3.LUT R141, R2, R15, RZ, 0xc0, !PT ;  /* 0x0000000f028d7212 */ /* 0x000fe200078ec0ff */
[----:B------:R-:W3:Y:S01]  /*bb40*/  S2R R239, SR_TID.X ;  /* 0x0000000000ef7919 */ /* 0x000ee20000002100 */
[----:B------:R-:W-:-:S02]  /*bb50*/  F2FP.F16.F32.PACK_AB R2, R63, R61 ;  /* 0x0000003d3f02723e */ /* 0x000fc400000000ff */
[----:B------:R-:W-:Y:S01]  /*bb60*/  LOP3.LUT R163, R0, R18, RZ, 0xc0, !PT ;  /* 0x0000001200a37212 */ /* 0x000fe200078ec0ff */
        /* <DEDUP_REMOVED lines=17> */
[----:B------:R-:W-:-:S02]  /*bc80*/  IMAD.MOV.U32 R237, RZ, RZ, R238 ;  /* 0x000000ffffed7224 */ /* 0x000fc400078e00ee */
[----:B------:R-:W-:Y:S01]  /*bc90*/  FADD.FTZ R5, R191, R0 ;  /* 0x00000000bf057221 */ /* 0x000fe20000010000 */
[----:B------:R-:W-:Y:S02]  /*bca0*/  IMAD.MOV.U32 R238, RZ, RZ, R175 ;  /* 0x000000ffffee7224 */ /* 0x000fe400078e00af */
[----:B------:R-:W-:Y:S01]  /*bcb0*/  FADD.FTZ R4, R193, R8 ;  /* 0x00000008c1047221 */ /* 0x000fe20000010000 */
[----:B------:R-:W-:Y:S01]  /*bcc0*/  MOV R175, R176 ;  /* 0x000000b000af7202 */ /* 0x000fe20000000f00 */
[----:B------:R-:W-:Y:S01]  /*bcd0*/  FADD.FTZ R2, R213, R7 ;  /* 0x00000007d5027221 */ /* 0x000fe20000010000 */
[----:B------:R-:W-:Y:S01]  /*bce0*/  FADD.FTZ R0, R226, R6 ;  /* 0x00000006e2007221 */ /* 0x000fe20000010000 */
[----:B------:R-:W-:Y:S02]  /*bcf0*/  IMAD.MOV.U32 R176, RZ, RZ, R177 ;  /* 0x000000ffffb07224 */ /* 0x000fe400078e00b1 */
[----:B------:R-:W-:Y:S01]  /*bd00*/  FADD.FTZ R5, R232, R5 ;  /* 0x00000005e8057221 */ /* 0x000fe20000010000 */
[----:B------:R-:W-:Y:S01]  /*bd10*/  FADD.FTZ R6, R237, R4 ;  /* 0x00000004ed067221 */ /* 0x000fe20000010000 */
[----:B------:R-:W-:Y:S01]  /*bd20*/  FADD.FTZ R4, R238, R2 ;  /* 0x00000002ee047221 */ /* 0x000fe20000010000 */
[----:B------:R-:W-:Y:S01]  /*bd30*/  FADD.FTZ R2, R175, R0 ;  /* 0x00000000af027221 */ /* 0x000fe20000010000 */
[----:B------:R-:W-:-:S02]  /*bd40*/  IMAD.MOV.U32 R180, RZ, RZ, R186 ;  /* 0x000000ffffb47224 */ /* 0x000fc400078e00ba */
[----:B------:R-:W-:Y:S01]  /*bd50*/  FADD.FTZ R0, R176, R5 ;  /* 0x00000005b0007221 */ /* 0x000fe20000010000 */
[----:B------:R-:W-:Y:S01]  /*bd60*/  IMAD.MOV.U32 R177, RZ, RZ, R178 ;  /* 0x000000ffffb17224 */ /* 0x000fe200078e00b2 */
[----:B------:R1:W5:Y:S01]  /*bd70*/  LDL.LU R209, [R1+0x88] ;  /* 0x0000880001d17983 */ /* 0x0003620000300800 */
[----:B------:R-:W-:Y:S02]  /*bd80*/  IMAD.MOV.U32 R178, RZ, RZ, R182 ;  /* 0x000000ffffb27224 */ /* 0x000fe400078e00b6 */
[----:B------:R-:W-:Y:S01]  /*bd90*/  FADD.FTZ R0, R180, R0 ;  /* 0x00000000b4007221 */ /* 0x000fe20000010000 */
[----:B------:R-:W-:Y:S02]  /*bda0*/  IMAD.MOV.U32 R182, RZ, RZ, R210 ;  /* 0x000000ffffb67224 */ /* 0x000fe400078e00d2 */
[----:B------:R-:W-:Y:S02]  /*bdb0*/  IMAD.MOV.U32 R186, RZ, RZ, R212 ;  /* 0x000000ffffba7224 */ /* 0x000fe400078e00d4 */
[----:B------:R-:W-:Y:S01]  /*bdc0*/  FADD.FTZ R5, R177, R6 ;  /* 0x00000006b1057221 */ /* 0x000fe20000010000 */
[----:B------:R-:W-:-:S02]  /*bdd0*/  IMAD.MOV.U32 R210, RZ, RZ, R214 ;  /* 0x000000ffffd27224 */ /* 0x000fc400078e00d6 */
[----:B------:R-:W-:Y:S01]  /*bde0*/  FADD.FTZ R4, R246, R4 ;  /* 0x00000004f6047221 */ /* 0x000fe20000010000 */
[----:B------:R-:W-:Y:S01]  /*bdf0*/  IMAD.MOV.U32 R212, RZ, RZ, R222 ;  /* 0x000000ffffd47224 */ /* 0x000fe200078e00de */
[----:B------:R1:W5:Y:S01]  /*be00*/  LDL.LU R185, [R1+0x84] ;  /* 0x0000840001b97983 */ /* 0x0003620000300800 */
[----:B------:R-:W-:Y:S02]  /*be10*/  IMAD.MOV.U32 R222, RZ, RZ, R147 ;  /* 0x000000ffffde7224 */ /* 0x000fe400078e0093 */
[----:B------:R-:W-:Y:S01]  /*be20*/  FADD.FTZ R0, R210, R0 ;  /* 0x00000000d2007221 */ /* 0x000fe20000010000 */
[----:B------:R-:W-:Y:S01]  /*be30*/  FADD.FTZ R2, R178, R2 ;  /* 0x00000002b2027221 */ /* 0x000fe20000010000 */
[----:B------:R-:W-:Y:S02]  /*be40*/  IMAD.MOV.U32 R214, RZ, RZ, R145 ;  /* 0x000000ffffd67224 */ /* 0x000fe400078e0091 */
        /* <DEDUP_REMOVED lines=9> */
[----:B------:R1:W5:Y:S03]  /*bee0*/  LDL.LU R3, [R1+0x7c] ;  /* 0x00007c0001037983 */ /* 0x0003660000300800 */
[----:B------:R-:W-:-:S04]  /*bef0*/  FADD.FTZ R0, R230, R0 ;  /* 0x00000000e6007221 */ /* 0x000fc80000010000 */
[----:B------:R-:W-:-:S04]  /*bf00*/  FADD.FTZ R0, R241, R0 ;  /* 0x00000000f1007221 */ /* 0x000fc80000010000 */
[----:B------:R-:W-:Y:S01]  /*bf10*/  FADD.FTZ R0, R240, R0 ;  /* 0x00000000f0007221 */ /* 0x000fe20000010000 */
[----:B------:R-:W-:-:S03]  /*bf20*/  FADD.FTZ R2, R214, R2 ;  /* 0x00000002d6027221 */ /* 0x000fc60000010000 */
        /* <DEDUP_REMOVED lines=49> */
[----:B------:R-:W-:Y:S01]  /*c240*/  FADD.FTZ R5, R129, R5 ;  /* 0x0000000581057221 */ /* 0x000fe20000010000 */
[----:B------:R-:W-:Y:S01]  /*c250*/  FADD.FTZ R4, R87, R4 ;  /* 0x0000000457047221 */ /* 0x000fe20000010000 */
[----:B------:R-:W-:Y:S02]  /*c260*/  FADD.FTZ R2, R115, R2 ;  /* 0x0000000273027221 */ /* 0x000fe40000010000 */
[----:B------:R-:W-:Y:S01]  /*c270*/  FADD.FTZ R5, R130, R5 ;  /* 0x0000000582057221 */ /* 0x000fe20000010000 */
[----:B------:R-:W-:Y:S01]  /*c280*/  FADD.FTZ R4, R62, R4 ;  /* 0x000000043e047221 */ /* 0x000fe20000010000 */
[----:B------:R-:W-:Y:S02]  /*c290*/  FADD.FTZ R2, R55, R2 ;  /* 0x0000000237027221 */ /* 0x000fe40000010000 */
[----:B------:R-:W-:Y:S01]  /*c2a0*/  FADD.FTZ R5, R127, R5 ;  /* 0x000000057f057221 */ /* 0x000fe20000010000 */
[----:B------:R-:W-:Y:S01]  /*c2b0*/  FADD.FTZ R4, R43, R4 ;  /* 0x000000042b047221 */ /* 0x000fe20000010000 */
[----:B------:R-:W-:Y:S01]  /*c2c0*/  FADD.FTZ R2, R60, R2 ;  /* 0x000000023c027221 */ /* 0x000fe20000010000 */
[----:B---3--:R-:W-:Y:S01]  /*c2d0*/  IMAD.SHL.U32 R239, R239, 0x8, RZ ;  /* 0x00000008efef7824 */ /* 0x008fe200078e00ff */
[----:B--2---:R-:W-:Y:S01]  /*c2e0*/  HMMA.16816.F32 R164, R160, R148, R164 ;  /* 0x00000094a0a4723c */ /* 0x004fe200000018a4 */
[----:B------:R-:W-:Y:S01]  /*c2f0*/  FADD.FTZ R5, R99, R5 ;  /* 0x0000000563057221 */ /* 0x000fe20000010000 */
[----:B------:R-:W-:Y:S01]  /*c300*/  FADD.FTZ R4, R52, R4 ;  /* 0x0000000434047221 */ /* 0x000fe20000010000 */
[----:B------:R-:W-:-:S05]  /*c310*/  FADD.FTZ R2, R61, R2 ;  /* 0x000000023d027221 */ /* 0x000fca0000010000 */
[----:B------:R-:W-:Y:S01]  /*c320*/  HMMA.16816.F32 R168, R160, R150, R168 ;  /* 0x00000096a0a8723c */ /* 0x000fe200000018a8 */
[----:B------:R-:W-:Y:S01]  /*c330*/  LOP3.LUT R239, R239, 0x18, RZ, 0xc0, !PT ;  /* 0x00000018efef7812 */ /* 0x000fe200078ec0ff */
[----:B------:R-:W-:Y:S01]  /*c340*/  FADD.FTZ R221, R221, R5 ;  /* 0x00000005dddd7221 */ /* 0x000fe20000010000 */
[----:B------:R-:W-:-:S05]  /*c350*/  FADD.FTZ R222, R54, R4 ;  /* 0x0000000436de7221 */ /* 0x000fca0000010000 */
[----:B------:R-:W-:Y:S01]  /*c360*/  HMMA.16816.F32 R152, R140, R148, R44 ;  /* 0x000000948c98723c */ /* 0x000fe2000000182c */
[----:B------:R-:W-:-:S07]  /*c370*/  FADD.FTZ R246, R63, R2 ;  /* 0x000000023ff67221 */ /* 0x000fce0000010000 */
        /* <DEDUP_REMOVED lines=8> */
[----:B------:R-:W1:Y:S01]  /*c400*/  LDC R213, c[0x0][0x4f8] ;  /* 0x00013e00ffd57b82 */ /* 0x000e620000000800 */
[----:B------:R-:W3:Y:S01]  /*c410*/  S2R R227, SR_TID.X ;  /* 0x0000000000e37919 */ /* 0x000ee20000002100 */
[----:B------:R-:W4:Y:S01]  /*c420*/  S2R R2, SR_TID.X ;  /* 0x0000000000027919 */ /* 0x000f220000002100 */
[----:B------:R-:W-:-:S05]  /*c430*/  LOP3.LUT R0, R92, R247, RZ, 0x3c, !PT ;  /* 0x000000f75c007212 */ /* 0x000fca00078e3cff */
[----:B------:R-:W2:Y:S01]  /*c440*/  LDC.64 R240, c[0x0][0x3c0] ;  /* 0x0000f000fff07b82 */ /* 0x000ea20000000a00 */
[----:B------:R-:W1:Y:S01]  /*c450*/  LDCU UR6, c[0x0][0x440] ;  /* 0x00008800ff0677ac */ /* 0x000e620008000800 */
[----:B------:R-:W2:Y:S01]  /*c460*/  LDL.LU R173, [R1] ;  /* 0x0000000001ad7983 */ /* 0x000ea20000300800 */
[----:B------:R-:W-:Y:S01]  /*c470*/  LOP3.LUT R5, R94, R247, RZ, 0x3c, !PT ;  /* 0x000000f75e057212 */ /* 0x000fe200078e3cff */
[----:B-----5:R-:W-:Y:S01]  /*c480*/  IMAD.MOV.U32 R139, RZ, RZ, R132 ;  /* 0x000000ffff8b7224 */ /* 0x020fe200078e0084 */
[----:B------:R-:W-:Y:S01]  /*c490*/  MOV R133, R137 ;  /* 0x0000008900857202 */ /* 0x000fe20000000f00 */
[----:B------:R-:W2:Y:S01]  /*c4a0*/  LDL.64 R174, [R1+0x18] ;  /* 0x0000180001ae7983 */ /* 0x000ea20000100a00 */
[----:B------:R-:W-:Y:S01]  /*c4b0*/  IMAD.MOV.U32 R138, RZ, RZ, R135 ;  /* 0x000000ffff8a7224 */ /* 0x000fe200078e0087 */
[----:B------:R-:W1:Y:S01]  /*c4c0*/  LDCU UR5, c[0x0][0x440] ;  /* 0x00008800ff0577ac */ /* 0x000e620008000800 */
[----:B------:R-:W-:Y:S01]  /*c4d0*/  IMAD.MOV.U32 R134, RZ, RZ, R136 ;  /* 0x000000ffff867224 */ /* 0x000fe200078e0088 */
[----:B------:R4:W-:Y:S01]  /*c4e0*/  STL [R1+0x8], R0 ;  /* 0x0000080001007387 */ /* 0x0009e20000100800 */
[----:B------:R-:W1:Y:S03]  /*c4f0*/  LDCU UR4, c[0x0][0x45c] ;  /* 0x00008b80ff0477ac */ /* 0x000e660008000800 */
[----:B------:R-:W-:Y:S01]  /*c500*/  STL [R1+0x10], R5 ;  /* 0x0000100501007387 */ /* 0x000fe20000100800 */
[----:B-1----:R-:W-:-:S02]  /*c510*/  LOP3.LUT R213, R213, 0xff, RZ, 0xc0, !PT ;  /* 0x000000ffd5d57812 */ /* 0x002fc400078ec0ff */
[----:B------:R-:W-:-:S03]  /*c520*/  ISETP.GE.AND P2, PT, R239, UR6, PT ;  /* 0x00000006ef007c0c */ /* 0x000fc6000bf46270 */
[----:B------:R-:W-:Y:S02]  /*c530*/  IMAD R213, R213, 0x10000, R213 ;  /* 0x00010000d5d57824 */ /* 0x000fe400078e02d5 */
[----:B---3--:R-:W-:Y:S01]  /*c540*/  IMAD.SHL.U32 R227, R227, 0x2, RZ ;  /* 0x00000002e3e37824 */ /* 0x008fe200078e00ff */
[----:B----4-:R-:W-:-:S04]  /*c550*/  LOP3.LUT P0, RZ, R2, 0x4, RZ, 0xc0, !PT ;  /* 0x0000000402ff7812 */ /* 0x010fc8000780c0ff */
[----:B------:R-:W-:Y:S01]  /*c560*/  LOP3.LUT R227, R227, 0x6, RZ, 0xc0, !PT ;  /* 0x00000006e3e37812 */ /* 0x000fe200078ec0ff */
[----:B------:R-:W-:-:S04]  /*c570*/  IMAD.IADD R0, R252, 0x1, R76 ;  /* 0x00000001fc007824 */ /* 0x000fc800078e024c */
[----:B------:R-:W-:-:S05]  /*c580*/  IMAD.IADD R4, R227, 0x1, R185 ;  /* 0x00000001e3047824 */ /* 0x000fca00078e02b9 */
[----:B------:R-:W-:Y:S04]  /*c590*/  STL [R1+0x54], R4 ;  /* 0x0000540401007387 */ /* 0x000fe80000100800 */
[----:B------:R1:W-:Y:S02]  /*c5a0*/  STL [R1+0x50], R0 ;  /* 0x0000500001007387 */ /* 0x0003e40000100800 */
[----:B-1----:R-:W-:-:S05]  /*c5b0*/  IMAD.MOV.U32 R0, RZ, RZ, 0x20 ;  /* 0x00000020ff007424 */ /* 0x002fca00078e00ff */
[----:B------:R-:W-:-:S04]  /*c5c0*/  SEL R0, R0, 0xffffffe0, !P0 ;  /* 0xffffffe000007807 */ /* 0x000fc80004000000 */
[----:B------:R-:W-:Y:S01]  /*c5d0*/  IADD3 R210, PT, PT, R209, R0, RZ ;  /* 0x00000000d1d27210 */ /* 0x000fe20007ffe0ff */
[----:B------:R-:W-:Y:S01]  /*c5e0*/  IMAD.IADD R212, R211, 0x1, R0 ;  /* 0x00000001d3d47824 */ /* 0x000fe200078e0200 */
[-C--:B--2---:R-:W-:Y:S02]  /*c5f0*/  LOP3.LUT R2, R177, R248.reuse, RZ, 0x3c, !PT ;  /* 0x000000f8b1027212 */ /* 0x084fe400078e3cff */
[----:B------:R-:W-:Y:S02]  /*c600*/  LEA.HI.SX32 R214, R173, 0xfffffffe, 0x19 ;  /* 0xfffffffeadd67811 */ /* 0x000fe400078fcaff */
[----:B------:R-:W-:-:S05]  /*c610*/  LOP3.LUT R4, R175, R248, RZ, 0x3c, !PT ;  /* 0x000000f8af047212 */ /* 0x000fca00078e3cff */
[----:B------:R-:W-:Y:S04]  /*c620*/  STL [R1+0x4], R4 ;  /* 0x0000040401007387 */ /* 0x000fe80000100800 */
[----:B------:R1:W-:Y:S02]  /*c630*/  STL [R1+0xc], R2 ;  /* 0x00000c0201007387 */ /* 0x0003e40000100800 */
[----:B-1----:R-:W-:Y:S01]  /*c640*/  VIADD R2, R208, 0x4000 ;  /* 0x00004000d0027836 */ /* 0x002fe20000000000 */
[----:B------:R-:W-:Y:S06]  /*c650*/  BRA `(.L_x_638) ;  /* 0x0000000000f07947 */ /* 0x000fec0003800000 */
.L_x_640:
[----:B------:R-:W2:Y:S01]  /*c660*/  LDL R205, [R1+0x44] ;  /* 0x0000440001cd7983 */ /* 0x000ea20000100800 */
[----:B------:R-:W-:Y:S01]  /*c670*/  ISETP.GE.AND P2, PT, R239, UR5, PT ;  /* 0x00000005ef007c0c */ /* 0x000fe2000bf46270 */
[----:B------:R-:W1:Y:S02]  /*c680*/  @!P1 LDC.64 R172, c[0x0][0x3b8] ;  /* 0x0000ee00ffac9b82 */ /* 0x000e640000000a00 */
[----:B------:R-:W3:Y:S06]  /*c690*/  LDL R203, [R1+0x40] ;  /* 0x0000400001cb7983 */ /* 0x000eec0000100800 */
[----:B------:R-:W4:Y:S04]  /*c6a0*/  @!P1 LDC.64 R176, c[0x0][0x3b8] ;  /* 0x0000ee00ffb09b82 */ /* 0x000f280000000a00 */
[----:B------:R-:W-:Y:S04]  /*c6b0*/  @!P2 VIADD R0, R214, 0xffffffff ;  /* 0xffffffffd600a836 */ /* 0x000fe80000000000 */
[----:B------:R-:W5:Y:S02]  /*c6c0*/  @!P2 LDC.64 R174, c[0x0][0x3b8] ;  /* 0x0000ee00ffaeab82 */ /* 0x000f640000000a00 */
[C---:B-----5:R-:W-:Y:S04]  /*c6d0*/  @!P2 IMAD.WIDE.U32 R136, R0.reuse, R174, RZ ;  /* 0x000000ae0088a225 */ /* 0x060fe800078e00ff */
[----:B------:R-:W-:Y:S02]  /*c6e0*/  @!P2 IMAD R137, R0, R175, R137 ;  /* 0x000000af0089a224 */ /* 0x000fe400078e0289 */
[----:B------:R-:W5:Y:S01]  /*c6f0*/  @!P1 LDC.64 R174, c[0x0][0x3b8] ;  /* 0x0000ee00ffae9b82 */ /* 0x000f620000000a00 */
[----:B------:R-:W-:Y:S01]  /*c700*/  @!P1 VIADD R0, R214, 0xffffffff ;  /* 0xffffffffd6009836 */ /* 0x000fe20000000000 */
[C---:B--2---:R-:W-:Y:S04]  /*c710*/  @!P2 LEA R178, P3, R136.reuse, R205, 0x8 ;  /* 0x000000cd88b2a211 */ /* 0x044fe800078640ff */
[----:B---3--:R-:W-:Y:S01]  /*c720*/  @!P2 LEA.HI.X R179, R136, R203, R137, 0x8, P3 ;  /* 0x000000cb88b3a211 */ /* 0x008fe200018f4489 */
[C---:B-1----:R-:W-:Y:S04]  /*c730*/  @!P1 IMAD.WIDE.U32 R136, R0.reuse, R172, RZ ;  /* 0x000000ac00889225 */ /* 0x042fe800078e00ff */
[----:B------:R-:W-:Y:S01]  /*c740*/  @!PT LDS RZ, [RZ] ;  /* 0x00000000fffff984 */ /* 0x000fe20000000800 */
[----:B------:R-:W-:Y:S01]  /*c750*/  @!PT LDS RZ, [RZ] ;  /* 0x00000000fffff984 */ /* 0x000fe20000000800 */
[----:B------:R-:W-:Y:S01]  /*c760*/  @!PT LDS RZ, [RZ] ;  /* 0x00000000fffff984 */ /* 0x000fe20000000800 */
[----:B------:R1:W-:Y:S01]  /*c770*/  @!P2 LDGSTS.E.BYPASS.LTC128B.128 [R215+0x2000], desc[UR14][R178.64] ;  /* 0x02000000b2d7afae */ /* 0x0003e2000b981a0e */
[----:B------:R-:W-:Y:S02]  /*c780*/  @!P1 IMAD R137, R0, R173, R137 ;  /* 0x000000ad00899224 */ /* 0x000fe400078e0289 */
[C---:B------:R-:W-:Y:S01]  /*c790*/  @!P1 IMAD.SHL.U32 R2, R136.reuse, 0x80, RZ ;  /* 0x0000008088029824 */ /* 0x040fe200078e00ff */
[----:B------:R2:W-:Y:S02]  /*c7a0*/  @P2 STS.128 [R215+0x2000], RZ ;  /* 0x002000ffd7002388 */ /* 0x0005e40000000c00 */
[----:B------:R-:W-:Y:S01]  /*c7b0*/  @!P1 SHF.L.U64.HI R132, R136, 0x7, R137 ;  /* 0x0000000788849819 */ /* 0x000fe20000010289 */
[----:B----4-:R-:W-:Y:S01]  /*c7c0*/  @!P1 IMAD.WIDE.U32 R136, R0, R176, RZ ;  /* 0x000000b000889225 */ /* 0x010fe200078e00ff */
[----:B------:R2:W-:Y:S02]  /*c7d0*/  @P1 STS.128 [R215+0x2800], RZ ;  /* 0x002800ffd7001388 */ /* 0x0005e40000000c00 */
[----:B------:R-:W-:Y:S01]  /*c7e0*/  @!P1 LEA R2, P3, R172, R2, 0x5 ;  /* 0x00000002ac029211 */ /* 0x000fe200078628ff */
[----:B------:R-:W-:Y:S03]  /*c7f0*/  @!P1 IMAD R137, R0, R177, R137 ;  /* 0x000000b100899224 */ /* 0x000fe600078e0289 */
[----:B-1----:R-:W-:Y:S01]  /*c800*/  @!P1 LEA.HI.X R178, R172, R132, R173, 0x5, P3 ;  /* 0x00000084acb29211 */ /* 0x002fe200018f2cad */
[C---:B------:R-:W-:Y:S01]  /*c810*/  @!P1 IMAD.SHL.U32 R172, R136.reuse, 0x80, RZ ;  /* 0x0000008088ac9824 */ /* 0x040fe200078e00ff */
[----:B------:R-:W-:Y:S01]  /*c820*/  @!P1 SHF.L.U64.HI R173, R136, 0x7, R137 ;  /* 0x0000000788ad9819 */ /* 0x000fe20000010289 */
[C---:B-----5:R-:W-:Y:S04]  /*c830*/  @!P1 IMAD.WIDE.U32 R136, R0.reuse, R174, RZ ;  /* 0x000000ae00889225 */ /* 0x060fe800078e00ff */
[----:B------:R-:W-:Y:S02]  /*c840*/  @!P1 IMAD R137, R0, R175, R137 ;  /* 0x000000af00899224 */ /* 0x000fe400078e0289 */
[C---:B------:R-:W-:Y:S02]  /*c850*/  @!P1 IMAD.SHL.U32 R0, R136.reuse, 0x80, RZ ;  /* 0x0000008088009824 */ /* 0x040fe400078e00ff */
[----:B------:R-:W-:Y:S01]  /*c860*/  @!P1 IMAD R132, R177, 0x60, RZ ;  /* 0x00000060b1849824 */ /* 0x000fe200078e02ff */
[----:B------:R-:W-:Y:S01]  /*c870*/  @!P1 SHF.L.U64.HI R135, R136, 0x7, R137 ;  /* 0x0000000788879819 */ /* 0x000fe20000010289 */
[----:B------:R-:W-:Y:S01]  /*c880*/  @!P1 IMAD.WIDE.U32 R136, R176, 0x60, R172 ;  /* 0x00000060b0889825 */ /* 0x000fe200078e00ac */
[----:B------:R-:W-:Y:S02]  /*c890*/  @!P1 LEA R176, P3, R2, R205, 0x1 ;  /* 0x000000cd02b09211 */ /* 0x000fe400078608ff */
[----:B------:R-:W-:Y:S02]  /*c8a0*/  @!P1 LEA R0, P4, R174, R0, 0x6 ;  /* 0x00000000ae009211 */ /* 0x000fe400078830ff */
[----:B------:R-:W-:Y:S01]  /*c8b0*/  @!P1 LEA.HI.X R177, R2, R203, R178, 0x1, P3 ;  /* 0x000000cb02b19211 */ /* 0x000fe200018f0cb2 */
[----:B------:R-:W-:Y:S01]  /*c8c0*/  @!P1 IMAD.IADD R2, R132, 0x1, R137 ;  /* 0x0000000184029824 */ /* 0x000fe200078e0289 */
[----:B------:R-:W-:Y:S02]  /*c8d0*/  @!P1 LEA.HI.X R175, R174, R135, R175, 0x6, P4 ;  /* 0x00000087aeaf9211 */ /* 0x000fe400020f34af */
[-C--:B------:R-:W-:Y:S01]  /*c8e0*/  @!P1 LEA R174, P4, R0, R205.reuse, 0x1 ;  /* 0x000000cd00ae9211 */ /* 0x080fe200078808ff */
[----:B------:R-:W-:Y:S01]  /*c8f0*/  @!PT LDS RZ, [RZ] ;  /* 0x00000000fffff984 */ /* 0x000fe20000000800 */
[----:B------:R-:W-:Y:S01]  /*c900*/  @!PT LDS RZ, [RZ] ;  /* 0x00000000fffff984 */ /* 0x000fe20000000800 */
[----:B------:R-:W-:Y:S01]  /*c910*/  @!PT LDS RZ, [RZ] ;  /* 0x00000000fffff984 */ /* 0x000fe20000000800 */
[----:B------:R2:W-:Y:S01]  /*c920*/  @!P1 LDGSTS.E.BYPASS.LTC128B.128 [R215+0x2800], desc[UR14][R176.64] ;  /* 0x02800000b0d79fae */ /* 0x0005e2000b981a0e */
[----:B------:R-:W-:Y:S02]  /*c930*/  @!P1 LEA R172, P3, R136, R205, 0x1 ;  /* 0x000000cd88ac9211 */ /* 0x000fe400078608ff */
[-C--:B------:R-:W-:Y:S01]  /*c940*/  @!P1 LEA.HI.X R175, R0, R203.reuse, R175, 0x1, P4 ;  /* 0x000000cb00af9211 */ /* 0x080fe200020f0caf */
[----:B------:R2:W-:Y:S01]  /*c950*/  @P1 STS.128 [R215+0x3000], RZ ;  /* 0x003000ffd7001388 */ /* 0x0005e20000000c00 */
[----:B------:R-:W-:Y:S03]  /*c960*/  @!P1 LEA.HI.X R173, R136, R203, R2, 0x1, P3 ;  /* 0x000000cb88ad9211 */ /* 0x000fe600018f0c02 */
        /* <DEDUP_REMOVED lines=11> */
.L_x_638:
[----:B------:R-:W2:Y:S01]  /*ca20*/  LDL R15, [R1+0x4c] ;  /* 0x00004c00010f7983 */ /* 0x000ea20000100800 */
[----:B------:R-:W-:Y:S05]  /*ca30*/  DEPBAR.LE SB0, 0x0 ;  /* 0x000080000000791a */ /* 0x000fea0000000000 */
[----:B------:R-:W3:Y:S01]  /*ca40*/  LDL R14, [R1+0x48] ;  /* 0x00004800010e7983 */ /* 0x000ee20000100800 */
[----:B------:R-:W-:Y:S01]  /*ca50*/  ISETP.GE.AND P1, PT, R239, UR5, PT ;  /* 0x00000005ef007c0c */ /* 0x000fe2000bf26270 */
[----:B-----5:R-:W-:Y:S01]  /*ca60*/  IMAD.WIDE.U32 R6, R214, R240, RZ ;  /* 0x000000f0d6067225 */ /* 0x020fe200078e00ff */
[----:B------:R-:W-:Y:S03]  /*ca70*/  BAR.SYNC.DEFER_BLOCKING 0x0 ;  /* 0x0000000000007b1d */ /* 0x000fe60000010000 */
[----:B------:R-:W-:Y:S02]  /*ca80*/  IMAD.SHL.U32 R4, R6, 0x80, RZ ;  /* 0x0000008006047824 */ /* 0x000fe400078e00ff */
[----:B------:R-:W-:Y:S05]  /*ca90*/  IMAD R7, R214, R241, R7 ;  /* 0x000000f1d6077224 */ /* 0x000fea00078e0207 */
[----:B------:R-:W-:Y:S02]  /*caa0*/  SHF.L.U64.HI R5, R6, 0x7, R7 ;  /* 0x0000000706057819 */ /* 0x000fe40000010207 */
[CC--:B------:R-:W-:Y:S02]  /*cab0*/  @!P1 LEA R0, P4, R240.reuse, R4.reuse, 0x5 ;  /* 0x00000004f0009211 */ /* 0x0c0fe400078828ff */
[C---:B-1----:R-:W-:Y:S02]  /*cac0*/  @!P1 LEA R2, P3, R240.reuse, R4, 0x6 ;  /* 0x00000004f0029211 */ /* 0x042fe400078630ff */
[CCC-:B------:R-:W-:Y:S02]  /*cad0*/  @!P1 LEA.HI.X R6, R240.reuse, R5.reuse, R241.reuse, 0x5, P4 ;  /* 0x00000005f0069211 */ /* 0x1c0fe400020f2cf1 */
[----:B------:R-:W-:Y:S01]  /*cae0*/  @!P1 LEA.HI.X R7, R240, R5, R241, 0x6, P3 ;  /* 0x00000005f0079211 */ /* 0x000fe200018f34f1 */
[----:B------:R-:W4:Y:S06]  /*caf0*/  LDL.64 R244, [R1+0x28] ;  /* 0x0000280001f47983 */ /* 0x000f2c0000100a00 */
[----:B------:R-:W5:Y:S06]  /*cb00*/  LDL R248, [R1+0x8] ;  /* 0x0000080001f87983 */ /* 0x000f6c0000100800 */
[----:B------:R-:W5:Y:S06]  /*cb10*/  LDL R243, [R1+0x4] ;  /* 0x0000040001f37983 */ /* 0x000f6c0000100800 */
[----:B------:R-:W5:Y:S06]  /*cb20*/  LDL R242, [R1+0xc] ;  /* 0x00000c0001f27983 */ /* 0x000f6c0000100800 */
[----:B------:R-:W5:Y:S06]  /*cb30*/  LDL R229, [R1+0x10] ;  /* 0x0000100001e57983 */ /* 0x000f6c0000100800 */
        /* <DEDUP_REMOVED lines=16> */
[----:B------:R-:W-:Y:S04]  /*cc40*/  @!P1 LEA R6, P3, R4, R15, 0x1 ;  /* 0x0000000f04069211 */ /* 0x000fe800078608ff */
[----:B------:R-:W-:Y:S01]  /*cc50*/  @P2 STS.128 [R215+0x4000], RZ ;  /* 0x004000ffd7002388 */ /* 0x000fe20000000c00 */
[----:B------:R-:W-:Y:S05]  /*cc60*/  @!P1 IMAD.IADD R0, R0, 0x1, R5 ;  /* 0x0000000100009824 */ /* 0x000fea00078e0205 */
[----:B------:R-:W-:Y:S01]  /*cc70*/  @P1 STS.128 [R215+0x4800], RZ ;  /* 0x004800ffd7001388 */ /* 0x000fe20000000c00 */
[----:B------:R-:W-:Y:S05]  /*cc80*/  @!P1 LEA.HI.X R7, R4, R14, R0, 0x1, P3 ;  /* 0x0000000e04079211 */ /* 0x000fea00018f0c00 */
[----:B------:R-:W-:Y:S01]  /*cc90*/  @!PT LDS RZ, [RZ] ;  /* 0x00000000fffff984 */ /* 0x000fe20000000800 */
[----:B------:R-:W-:Y:S01]  /*cca0*/  @!PT LDS RZ, [RZ] ;  /* 0x00000000fffff984 */ /* 0x000fe20000000800 */
[----:B------:R-:W-:Y:S01]  /*ccb0*/  @!PT LDS RZ, [RZ] ;  /* 0x00000000fffff984 */ /* 0x000fe20000000800 */
[----:B------:R-:W-:Y:S01]  /*ccc0*/  @!P1 LDGSTS.E.BYPASS.LTC128B.128 [R215+0x4800], desc[UR14][R10.64] ;  /* 0x048000000ad79fae */ /* 0x000fe2000b981a0e */
[C---:B------:R-:W-:Y:S05]  /*ccd0*/  ISETP.NE.AND P3, PT, R214.reuse, RZ, PT ;  /* 0x000000ffd600720c */ /* 0x040fea0003f65270 */
[----:B------:R-:W-:Y:S06]  /*cce0*/  @P1 STS.128 [R215+0x5000], RZ ;  /* 0x005000ffd7001388 */ /* 0x000fec0000000c00 */
[----:B------:R-:W-:Y:S01]  /*ccf0*/  @!PT LDS RZ, [RZ] ;  /* 0x00000000fffff984 */ /* 0x000fe20000000800 */
[----:B------:R-:W-:Y:S01]  /*cd00*/  @!PT LDS RZ, [RZ] ;  /* 0x00000000fffff984 */ /* 0x000fe20000000800 */
[----:B------:R-:W-:Y:S01]  /*cd10*/  @!PT LDS RZ, [RZ] ;  /* 0x00000000fffff984 */ /* 0x000fe20000000800 */
[----:B------:R-:W-:Y:S06]  /*cd20*/  @!P1 LDGSTS.E.BYPASS.LTC128B.128 [R215+0x5000], desc[UR14][R8.64] ;  /* 0x0500000008d79fae */ /* 0x000fec000b981a0e */
[----:B------:R-:W-:Y:S06]  /*cd30*/  @P1 STS.128 [R215+0x5800], RZ ;  /* 0x005800ffd7001388 */ /* 0x000fec0000000c00 */
[----:B------:R-:W-:Y:S01]  /*cd40*/  @!PT LDS RZ, [RZ] ;  /* 0x00000000fffff984 */ /* 0x000fe20000000800 */
[----:B------:R-:W-:Y:S01]  /*cd50*/  @!PT LDS RZ, [RZ] ;  /* 0x00000000fffff984 */ /* 0x000fe20000000800 */
[----:B------:R-:W-:Y:S01]  /*cd60*/  @!PT LDS RZ, [RZ] ;  /* 0x00000000fffff984 */ /* 0x000fe20000000800 */
[----:B------:R1:W-:Y:S06]  /*cd70*/  @!P1 LDGSTS.E.BYPASS.LTC128B.128 [R215+0x5800], desc[UR14][R6.64] ;  /* 0x0580000006d79fae */ /* 0x0003ec000b981a0e */
[----:B------:R-:W-:Y:S06]  /*cd80*/  LDSM.16.M88.4 R128, [R211] ;  /* 0x00000000d380783b */ /* 0x000fec0000000200 */
[----:B------:R-:W1:Y:S06]  /*cd90*/  LDSM.16.M88.4 R16, [R209+0x2000] ;  /* 0x00200000d110783b */ /* 0x000e6c0000000200 */
[----:B------:R-:W2:Y:S06]  /*cda0*/  LDSM.16.M88.4 R124, [R211+0x1000] ;  /* 0x00100000d37c783b */ /* 0x000eac0000000200 */
[----:B------:R-:W3:Y:S06]  /*cdb0*/  LDSM.16.M88.4 R32, [R209+0x2400] ;  /* 0x00240000d120783b */ /* 0x000eec0000000200 */
[----:B------:R-:W0:Y:S06]  /*cdc0*/  LDGDEPBAR ;  /* 0x00000000000079af */ /* 0x000e2c0000000000 */
[----:B------:R-:W4:Y:S06]  /*cdd0*/  LDSM.16.M88.4 R48, [R209+0x2800] ;  /* 0x00280000d130783b */ /* 0x000f2c0000000200 */
[----:B------:R-:W5:Y:S06]  /*cde0*/  LDSM.16.M88.4 R64, [R209+0x2c00] ;  /* 0x002c0000d140783b */ /* 0x000f6c0000000200 */
[----:B------:R-:W5:Y:S01]  /*cdf0*/  LDSM.16.M88.4 R80, [R209+0x3000] ;  /* 0x00300000d150783b */ /* 0x000f620000000200 */
[-C--:B-1----:R-:W-:Y:S05]  /*ce00*/  HMMA.16816.F32 R4, R128, R16.reuse, RZ ;  /* 0x000000108004723c */ /* 0x082fea00000018ff */
[----:B------:R-:W1:Y:S06]  /*ce10*/  LDSM.16.M88.4 R96, [R209+0x3400] ;  /* 0x00340000d160783b */ /* 0x000e6c0000000200 */
[----:B------:R-:W1:Y:S01]  /*ce20*/  LDSM.16.M88.4 R112, [R209+0x3800] ;  /* 0x00380000d170783b */ /* 0x000e620000000200 */
[C---:B--2---:R-:W-:Y:S05]  /*ce30*/  HMMA.16816.F32 R8, R124.reuse, R16, RZ ;  /* 0x000000107c08723c */ /* 0x044fea00000018ff */
[----:B------:R-:W2:Y:S03]  /*ce40*/  LDSM.16.M88.4 R172, [R209+0x3c00] ;  /* 0x003c0000d1ac783b */ /* 0x000ea60000000200 */
[-C--:B------:R-:W-:Y:S03]  /*ce50*/  HMMA.16816.F32 R12, R124, R18.reuse, RZ ;  /* 0x000000127c0c723c */ /* 0x080fe600000018ff */
[----:B------:R-:W-:Y:S05]  /*ce60*/  LDSM.16.M88.4 R176, [R212] ;  /* 0x00000000d4b0783b */ /* 0x000fea0000000200 */
[C---:B------:R-:W-:Y:S01]  /*ce70*/  HMMA.16816.F32 R16, R128.reuse, R18, RZ ;  /* 0x000000128010723c */ /* 0x040fe200000018ff */
[----:B------:R-:W2:Y:S06]  /*ce80*/  LDSM.16.M88.4 R180, [R210+0x2000] ;  /* 0x00200000d2b4783b */ /* 0x000eac0000000200 */
[----:B------:R-:W2:Y:S01]  /*ce90*/  LDSM.16.M88.4 R184, [R212+0x1000] ;  /* 0x00100000d4b8783b */ /* 0x000ea20000000200 */
[-C--:B---3--:R-:W-:Y:S05]  /*cea0*/  HMMA.16816.F32 R20, R128, R32.reuse, RZ ;  /* 0x000000208014723c */ /* 0x088fea00000018ff */
[----:B------:R-:W3:Y:S03]  /*ceb0*/  LDSM.16.M88.4 R188, [R210+0x2400] ;  /* 0x00240000d2bc783b */ /* 0x000ee60000000200 */
[C---:B------:R-:W-:Y:S03]  /*cec0*/  HMMA.16816.F32 R24, R124.reuse, R32, RZ ;  /* 0x000000207c18723c */ /* 0x040fe600000018ff */
[----:B------:R-:W3:Y:S05]  /*ced0*/  LDSM.16.M88.4 R192, [R210+0x2800] ;  /* 0x00280000d2c0783b */ /* 0x000eea0000000200 */
[-C--:B------:R-:W-:Y:S01]  /*cee0*/  HMMA.16816.F32 R28, R124, R34.reuse, RZ ;  /* 0x000000227c1c723c */ /* 0x080fe200000018ff */
[----:B------:R-:W3:Y:S06]  /*cef0*/  LDSM.16.M88.4 R196, [R210+0x2c00] ;  /* 0x002c0000d2c4783b */ /* 0x000eec0000000200 */
[----:B------:R-:W3:Y:S01]  /*cf00*/  LDSM.16.M88.4 R200, [R210+0x3000] ;  /* 0x00300000d2c8783b */ /* 0x000ee20000000200 */
[C---:B------:R-:W-:Y:S05]  /*cf10*/  HMMA.16816.F32 R32, R128.reuse, R34, RZ ;  /* 0x000000228020723c */ /* 0x040fea00000018ff */
[----:B------:R-:W3:Y:S03]  /*cf20*/  LDSM.16.M88.4 R204, [R210+0x3400] ;  /* 0x00340000d2cc783b */ /* 0x000ee60000000200 */
        /* <DEDUP_REMOVED lines=16> */
[-C--:B------:R-:W-:Y:S08]  /*d030*/  HMMA.16816.F32 R100, R128, R112.reuse, RZ ;  /* 0x000000708064723c */ /* 0x080ff000000018ff */
[C---:B------:R-:W-:Y:S08]  /*d040*/  HMMA.16816.F32 R104, R124.reuse, R112, RZ ;  /* 0x000000707c68723c */ /* 0x040ff000000018ff */
[-C--:B------:R-:W-:Y:S08]  /*d050*/  HMMA.16816.F32 R108, R124, R114.reuse, RZ ;  /* 0x000000727c6c723c */ /* 0x080ff000000018ff */
[C---:B------:R-:W-:Y:S08]  /*d060*/  HMMA.16816.F32 R112, R128.reuse, R114, RZ ;  /* 0x000000728070723c */ /* 0x040ff000000018ff */
[-C--:B--2---:R-:W-:Y:S08]  /*d070*/  HMMA.16816.F32 R116, R128, R172.reuse, RZ ;  /* 0x000000ac8074723c */ /* 0x084ff000000018ff */
[C---:B------:R-:W-:Y:S08]  /*d080*/  HMMA.16816.F32 R120, R124.reuse, R172, RZ ;  /* 0x000000ac7c78723c */ /* 0x040ff000000018ff */
[-C--:B------:R-:W-:Y:S08]  /*d090*/  HMMA.16816.F32 R124, R124, R174.reuse, RZ ;  /* 0x000000ae7c7c723c */ /* 0x080ff000000018ff */
[----:B------:R-:W-:Y:S01]  /*d0a0*/  HMMA.16816.F32 R128, R128, R174, RZ ;  /* 0x000000ae8080723c */ /* 0x000fe200000018ff */
[----:B------:R-:W1:Y:S07]  /*d0b0*/  LDSM.16.M88.4 R172, [R210+0x3800] ;  /* 0x00380000d2ac783b */ /* 0x000e6e0000000200 */
[-C--:B------:R-:W-:Y:S08]  /*d0c0*/  HMMA.16816.F32 R4, R176, R180.reuse, R4 ;  /* 0x000000b4b004723c */ /* 0x080ff00000001804 */
[C---:B------:R-:W-:Y:S08]  /*d0d0*/  HMMA.16816.F32 R8, R184.reuse, R180, R8 ;  /* 0x000000b4b808723c */ /* 0x040ff00000001808 */
[-C--:B------:R-:W-:Y:S08]  /*d0e0*/  HMMA.16816.F32 R12, R184, R182.reuse, R12 ;  /* 0x000000b6b80c723c */ /* 0x080ff0000000180c */
[C---:B------:R-:W-:Y:S01]  /*d0f0*/  HMMA.16816.F32 R16, R176.reuse, R182, R16 ;  /* 0x000000b6b010723c */ /* 0x040fe20000001810 */
[----:B------:R-:W2:Y:S01]  /*d100*/  LDSM.16.M88.4 R180, [R210+0x3c00] ;  /* 0x003c0000d2b4783b */ /* 0x000ea20000000200 */
[----:B------:R-:W-:Y:S04]  /*d110*/  DEPBAR.LE SB0, 0x0 ;  /* 0x000080000000791a */ /* 0x000fe80000000000 */
[----:B------:R-:W-:Y:S02]  /*d120*/  BAR.SYNC.DEFER_BLOCKING 0x0 ;  /* 0x0000000000007b1d */ /* 0x000fe40000010000 */
[-C--:B---3--:R-:W-:Y:S08]  /*d130*/  HMMA.16816.F32 R20, R176, R188.reuse, R20 ;  /* 0x000000bcb014723c */ /* 0x088ff00000001814 */
[C---:B------:R-:W-:Y:S08]  /*d140*/  HMMA.16816.F32 R24, R184.reuse, R188, R24 ;  /* 0x000000bcb818723c */ /* 0x040ff00000001818 */
[-C--:B------:R-:W-:Y:S08]  /*d150*/  HMMA.16816.F32 R28, R184, R190.reuse, R28 ;  /* 0x000000beb81c723c */ /* 0x080ff0000000181c */
[C---:B------:R-:W-:Y:S08]  /*d160*/  HMMA.16816.F32 R32, R176.reuse, R190, R32 ;  /* 0x000000beb020723c */ /* 0x040ff00000001820 */
[-C--:B------:R-:W-:Y:S08]  /*d170*/  HMMA.16816.F32 R36, R176, R192.reuse, R36 ;  /* 0x000000c0b024723c */ /* 0x080ff00000001824 */
[C---:B------:R-:W-:Y:S08]  /*d180*/  HMMA.16816.F32 R40, R184.reuse, R192, R40 ;  /* 0x000000c0b828723c */ /* 0x040ff00000001828 */
[-C--:B------:R-:W-:Y:S08]  /*d190*/  HMMA.16816.F32 R44, R184, R194.reuse, R44 ;  /* 0x000000c2b82c723c */ /* 0x080ff0000000182c */
[C---:B------:R-:W-:Y:S04]  /*d1a0*/  HMMA.16816.F32 R48, R176.reuse, R194, R48 ;  /* 0x000000c2b030723c */ /* 0x040fe80000001830 */
[C---:B------:R-:W-:Y:S02]  /*d1b0*/  VIADD R194, R225.reuse, 0x76cf5d0a ;  /* 0x76cf5d0ae1c27836 */ /* 0x040fe40000000000 */
[----:B------:R-:W-:Y:S02]  /*d1c0*/  VIADD R195, R225, 0x32370b8f ;  /* 0x32370b8fe1c37836 */ /* 0x000fe40000000000 */
        /* <DEDUP_REMOVED lines=10> */
[C---:B------:R-:W-:Y:S01]  /*d270*/  LOP3.LUT R136, R202.reuse, R245, R225, 0x96, !PT ;  /* 0x000000f5ca887212 */ /* 0x040fe200078e96e1 */
[----:B------:R-:W-:Y:S04]  /*d280*/  VIADD R0, R202, 0x1 ;  /* 0x00000001ca007836 */ /* 0x000fe80000000000 */
[C---:B------:R-:W-:Y:S04]  /*d290*/  HMMA.16816.F32 R88, R184.reuse, R204, R88 ;  /* 0x000000ccb858723c */ /* 0x040fe80000001858 */
[----:B------:R-:W-:Y:S01]  /*d2a0*/  IMAD.WIDE.U32 R136, R136, -0x326172a9, RZ ;  /* 0xcd9e8d5788887825 */ /* 0x000fe200078e00ff */
[----:B------:R-:W-:Y:S03]  /*d2b0*/  LOP3.LUT R0, R245, R225, R0, 0x96, !PT ;  /* 0x000000e1f5007212 */ /* 0x000fe600078e9600 */
        /* <DEDUP_REMOVED lines=8> */
[C---:B------:R-:W-:Y:S02]  /*d340*/  LOP3.LUT R172, R137.reuse, R248, RZ, 0x3c, !PT ;  /* 0x000000f889ac7212 */ /* 0x040fe400078e3cff */
[-C--:B------:R-:W-:Y:S02]  /*d350*/  LOP3.LUT R137, R137, R229.reuse, RZ, 0x3c, !PT ;  /* 0x000000e589897212 */ /* 0x080fe400078e3cff */
[-C--:B------:R-:W-:Y:S03]  /*d360*/  HMMA.16816.F32 R108, R184, R174.reuse, R108 ;  /* 0x000000aeb86c723c */ /* 0x080fe6000000186c */
[----:B------:R-:W-:Y:S04]  /*d370*/  IMAD.WIDE.U32 R172, R172, -0x2daee0ad, RZ ;  /* 0xd2511f53acac7825 */ /* 0x000fe800078e00ff */
[----:B------:R-:W-:Y:S01]  /*d380*/  IMAD.WIDE.U32 R136, R137, -0x2daee0ad, RZ ;  /* 0xd2511f5389887825 */ /* 0x000fe200078e00ff */
[C---:B------:R-:W-:Y:S04]  /*d390*/  HMMA.16816.F32 R112, R176.reuse, R174, R112 ;  /* 0x000000aeb070723c */ /* 0x040fe80000001870 */
[----:B------:R-:W-:Y:S01]  /*d3a0*/  IMAD.WIDE.U32 R174, R0, -0x326172a9, RZ ;  /* 0xcd9e8d5700ae7825 */ /* 0x000fe200078e00ff */
[----:B------:R-:W-:Y:S02]  /*d3b0*/  LOP3.LUT R2, R230, R194, R173, 0x96, !PT ;  /* 0x000000c2e6027212 */ /* 0x000fe400078e96ad */
[----:B------:R-:W-:Y:S01]  /*d3c0*/  LOP3.LUT R188, R195, R172, R193, 0x96, !PT ;  /* 0x000000acc3bc7212 */ /* 0x000fe200078e96c1 */
[-C--:B--2---:R-:W-:Y:S03]  /*d3d0*/  HMMA.16816.F32 R116, R176, R180.reuse, R116 ;  /* 0x000000b4b074723c */ /* 0x084fe60000001874 */
[----:B------:R-:W-:Y:S01]  /*d3e0*/  IMAD.WIDE.U32 R172, R2, -0x326172a9, RZ ;  /* 0xcd9e8d5702ac7825 */ /* 0x000fe200078e00ff */
[----:B------:R-:W-:Y:S02]  /*d3f0*/  LOP3.LUT R135, R175, R229, RZ, 0x3c, !PT ;  /* 0x000000e5af877212 */ /* 0x000fe400078e3cff */
[----:B------:R-:W-:Y:S01]  /*d400*/  LOP3.LUT R132, R174, R242, RZ, 0x3c, !PT ;  /* 0x000000f2ae847212 */ /* 0x000fe200078e3cff */
[----:B------:R-:W-:Y:S01]  /*d410*/  IMAD.WIDE.U32 R188, R188, -0x326172a9, RZ ;  /* 0xcd9e8d57bcbc7825 */ /* 0x000fe200078e00ff */
[C---:B------:R-:W-:Y:S04]  /*d420*/  HMMA.16816.F32 R120, R184.reuse, R180, R120 ;  /* 0x000000b4b878723c */ /* 0x040fe80000001878 */
[----:B------:R-:W-:Y:S01]  /*d430*/  IMAD.WIDE.U32 R196, R135, -0x2daee0ad, RZ ;  /* 0xd2511f5387c47825 */ /* 0x000fe200078e00ff */
[----:B------:R-:W-:Y:S02]  /*d440*/  LOP3.LUT R0, R236, R194, R137, 0x96, !PT ;  /* 0x000000c2ec007212 */ /* 0x000fe400078e9689 */
[----:B------:R-:W-:Y:S01]  /*d450*/  LOP3.LUT R136, R195, R136, R191, 0x96, !PT ;  /* 0x00000088c3887212 */ /* 0x000fe200078e96bf */
[-C--:B------:R-:W-:Y:S03]  /*d460*/  HMMA.16816.F32 R124, R184, R182.reuse, R124 ;  /* 0x000000b6b87c723c */ /* 0x080fe6000000187c */
[----:B------:R-:W-:Y:S01]  /*d470*/  IMAD.WIDE.U32 R184, R132, -0x2daee0ad, RZ ;  /* 0xd2511f5384b87825 */ /* 0x000fe200078e00ff */
[----:B------:R-:W-:Y:S02]  /*d480*/  LOP3.LUT R180, R236, R194, R197, 0x96, !PT ;  /* 0x000000c2ecb47212 */ /* 0x000fe400078e96c5 */
[----:B------:R-:W-:Y:S01]  /*d490*/  LOP3.LUT R204, R175, R248, RZ, 0x3c, !PT ;  /* 0x000000f8afcc7212 */ /* 0x000fe200078e3cff */
[----:B------:R-:W-:Y:S01]  /*d4a0*/  IMAD.WIDE.U32 R200, R0, -0x326172a9, RZ ;  /* 0xcd9e8d5700c87825 */ /* 0x000fe200078e00ff */
[----:B------:R-:W-:Y:S01]  /*d4b0*/  LOP3.LUT R216, R174, R243, RZ, 0x3c, !PT ;  /* 0x000000f3aed87212 */ /* 0x000fe200078e3cff */
[----:B------:R-:W-:Y:S04]  /*d4c0*/  HMMA.16816.F32 R128, R176, R182, R128 ;  /* 0x000000b6b080723c */ /* 0x000fe80000001880 */
[----:B------:R-:W-:Y:S01]  /*d4d0*/  IMAD.WIDE.U32 R186, R136, -0x326172a9, RZ ;  /* 0xcd9e8d5788ba7825 */ /* 0x000fe200078e00ff */
[----:B------:R-:W-:Y:S02]  /*d4e0*/  LOP3.LUT R196, R195, R196, R185, 0x96, !PT ;  /* 0x000000c4c3c47212 */ /* 0x000fe400078e96b9 */
[----:B------:R-:W-:Y:S01]  /*d4f0*/  LOP3.LUT R197, R226, R228, R173, 0x96, !PT ;  /* 0x000000e4e2c57212 */ /* 0x000fe200078e96ad */
[----:B------:R-:W-:Y:S01]  /*d500*/  VIADD R182, R225, 0xed9eba14 ;  /* 0xed9eba14e1b67836 */ /* 0x000fe20000000000 */
[----:B------:R-:W-:Y:S01]  /*d510*/  LOP3.LUT R199, R235, R172, R189, 0x96, !PT ;  /* 0x000000acebc77212 */ /* 0x000fe200078e96bd */
[----:B------:R-:W-:Y:S01]  /*d520*/  VIADD R183, R225, 0xa9066899 ;  /* 0xa9066899e1b77836 */ /* 0x000fe20000000000 */
[----:B------:R-:W-:Y:S01]  /*d530*/  LOP3.LUT R198, R218, R228, R201, 0x96, !PT ;  /* 0x000000e4dac67212 */ /* 0x000fe200078e96c9 */
[----:B------:R-:W-:Y:S01]  /*d540*/  IMAD.WIDE.U32 R180, R180, -0x326172a9, RZ ;  /* 0xcd9e8d57b4b47825 */ /* 0x000fe200078e00ff */
[----:B------:R-:W-:Y:S01]  /*d550*/  LOP3.LUT R200, R235, R200, R187, 0x96, !PT ;  /* 0x000000c8ebc87212 */ /* 0x000fe200078e96bb */
[----:B------:R-:W-:Y:S06]  /*d560*/  @P3 BRA `(.L_x_640) ;  /* 0xfffffff0003c3947 */ /* 0x000fec000383ffff */
.L_x_639:
[----:B------:R1:W-:Y:S01]  /*d570*/  STL.64 [R1+0x98], R158 ;  /* 0x0000989e01007387 */ /* 0x0003e20000100a00 */
[----:B--2---:R-:W-:Y:S04]  /*d580*/  IMAD.WIDE.U32 R174, R196, -0x326172a9, RZ ;  /* 0xcd9e8d57c4ae7825 */ /* 0x004fe800078e00ff */
[----:B------:R-:W-:Y:S01]  /*d590*/  VIADD R252, R225, 0x646e171e ;  /* 0x646e171ee1fc7836 */ /* 0x000fe20000000000 */
[----:B------:R-:W-:Y:S01]  /*d5a0*/  LOP3.LUT R180, R235, R180, R175, 0x96, !PT ;  /* 0x000000b4ebb47212 */ /* 0x000fe200078e96af */
[----:B------:R-:W-:Y:S01]  /*d5b0*/  STL.64 [R1+0x90], R162 ;  /* 0x000090a201007387 */ /* 0x000fe20000100a00 */
[----:B------:R-:W-:Y:S04]  /*d5c0*/  IMAD.WIDE.U32 R172, R197, -0x2daee0ad, RZ ;  /* 0xd2511f53c5ac7825 */ /* 0x000fe800078e00ff */
[----:B------:R-:W-:Y:S01]  /*d5d0*/  IMAD.WIDE.U32 R178, R199, -0x2daee0ad, RZ ;  /* 0xd2511f53c7b27825 */ /* 0x000fe200078e00ff */
[----:B------:R-:W-:Y:S01]  /*d5e0*/  LOP3.LUT R192, R182, R192, R173, 0x96, !PT ;  /* 0x000000c0b6c07212 */ /* 0x000fe200078e96ad */
[----:B------:R2:W-:Y:S02]  /*d5f0*/  STL.64 [R1+0x88], R240 ;  /* 0x000088f001007387 */ /* 0x0005e40000100a00 */
[----:B------:R-:W-:Y:S01]  /*d600*/  IMAD.WIDE.U32 R136, R198, -0x2daee0ad, RZ ;  /* 0xd2511f53c6887825 */ /* 0x000fe200078e00ff */
[C---:B------:R-:W-:Y:S03]  /*d610*/  LOP3.LUT R172, R183.reuse, R172, R179, 0x96, !PT ;  /* 0x000000acb7ac7212 */ /* 0x040fe600078e96b3 */
[----:B------:R-:W-:Y:S01]  /*d620*/  IMAD.WIDE.U32 R176, R200, -0x2daee0ad, RZ ;  /* 0xd2511f53c8b07825 */ /* 0x000fe200078e00ff */
[----:B------:R-:W-:Y:S03]  /*d630*/  LOP3.LUT R190, R182, R190, R137, 0x96, !PT ;  /* 0x000000beb6be7212 */ /* 0x000fe600078e9689 */
[----:B------:R-:W-:Y:S01]  /*d640*/  IMAD.WIDE.U32 R198, R180, -0x2daee0ad, RZ ;  /* 0xd2511f53b4c67825 */ /* 0x000fe200078e00ff */
[----:B------:R-:W-:Y:S01]  /*d650*/  LOP3.LUT R136, R183, R136, R177, 0x96, !PT ;  /* 0x00000088b7887212 */ /* 0x000fe200078e96b1 */
[----:B-1----:R-:W3:Y:S02]  /*d660*/  LDL R159, [R1+0x54] ;  /* 0x00005400019f7983 */ /* 0x002ee40000100800 */
[----:B------:R-:W-:Y:S02]  /*d670*/  IMAD.WIDE.U32 R190, R190, -0x326172a9, RZ ;  /* 0xcd9e8d57bebe7825 */ /* 0x000fe400078e00ff */
[----:B------:R-:W4:Y:S02]  /*d680*/  LDL R158, [R1+0x50] ;  /* 0x00005000019e7983 */ /* 0x000f240000100800 */
[----:B------:R-:W-:Y:S01]  /*d690*/  IMAD.WIDE.U32 R192, R192, -0x326172a9, RZ ;  /* 0xcd9e8d57c0c07825 */ /* 0x000fe200078e00ff */
[C---:B------:R-:W-:Y:S01]  /*d6a0*/  LOP3.LUT R186, R234.reuse, R186, R191, 0x96, !PT ;  /* 0x000000baeaba7212 */ /* 0x040fe200078e96bf */
[----:B------:R-:W-:Y:S03]  /*d6b0*/  STL [R1+0x80], R210 ;  /* 0x000080d201007387 */ /* 0x000fe60000100800 */
[----:B------:R-:W-:Y:S01]  /*d6c0*/  LOP3.LUT R188, R234, R188, R193, 0x96, !PT ;  /* 0x000000bceabc7212 */ /* 0x000fe200078e96c1 */
[----:B------:R-:W-:Y:S01]  /*d6d0*/  IMAD.WIDE.U32 R186, R186, -0x2daee0ad, RZ ;  /* 0xd2511f53baba7825 */ /* 0x000fe200078e00ff */
[----:B------:R-:W-:Y:S03]  /*d6e0*/  STL [R1+0x7c], R209 ;  /* 0x00007cd101007387 */ /* 0x000fe60000100800 */
[----:B--2---:R-:W-:Y:S01]  /*d6f0*/  IMAD.MOV.U32 R240, RZ, RZ, R218 ;  /* 0x000000fffff07224 */ /* 0x004fe200078e00da */
[----:B------:R-:W-:Y:S01]  /*d700*/  LOP3.LUT R176, R252, R176, R187, 0x96, !PT ;  /* 0x000000b0fcb07212 */ /* 0x000fe200078e96bb */
[----:B------:R-:W2:Y:S01]  /*d710*/  LDL.64 R162, [R1+0x18] ;  /* 0x0000180001a27983 */ /* 0x000ea20000100a00 */
[----:B------:R-:W-:Y:S02]  /*d720*/  IMAD.MOV.U32 R241, RZ, RZ, R219 ;  /* 0x000000fffff17224 */ /* 0x000fe400078e00db */
[----:B------:R-:W-:Y:S01]  /*d730*/  LOP3.LUT R0, R240, R228, R181, 0x96, !PT ;  /* 0x000000e4f0007212 */ /* 0x000fe200078e96b5 */
[----:B------:R-:W-:Y:S04]  /*d740*/  IMAD.WIDE.U32 R180, R172, -0x326172a9, RZ ;  /* 0xcd9e8d57acb47825 */ /* 0x000fe800078e00ff */
[----:B------:R-:W-:Y:S01]  /*d750*/  IMAD.WIDE.U32 R196, R0, -0x2daee0ad, RZ ;  /* 0xd2511f5300c47825 */ /* 0x000fe200078e00ff */
[----:B------:R-:W-:Y:S02]  /*d760*/  PRMT R191, R180, 0x7771, RZ ;  /* 0x00007771b4bf7816 */ /* 0x000fe400000000ff */
[----:B------:R-:W-:Y:S01]  /*d770*/  LOP3.LUT R2, R233, R192, R181, 0x96, !PT ;  /* 0x000000c0e9027212 */ /* 0x000fe200078e96b5 */
[----:B------:R-:W-:Y:S01]  /*d780*/  IMAD.WIDE.U32 R172, R136, -0x326172a9, RZ ;  /* 0xcd9e8d5788ac7825 */ /* 0x000fe200078e00ff */
[----:B------:R-:W-:Y:S02]  /*d790*/  LOP3.LUT R132, R183, R196, R199, 0x96, !PT ;  /* 0x000000c4b7847212 */ /* 0x000fe400078e96c7 */
[----:B------:R-:W-:Y:S01]  /*d7a0*/  LOP3.LUT R184, R182, R184, R197, 0x96, !PT ;  /* 0x000000b8b6b87212 */ /* 0x000fe200078e96c5 */
[----:B------:R-:W-:Y:S01]  /*d7b0*/  IMAD.MOV.U32 R179, RZ, RZ, R180 ;  /* 0x000000ffffb37224 */ /* 0x000fe200078e00b4 */
[----:B------:R-:W-:Y:S01]  /*d7c0*/  PRMT R135, R172, 0x7773, RZ ;  /* 0x00007773ac877816 */ /* 0x000fe200000000ff */
[----:B------:R-:W-:Y:S01]  /*d7d0*/  IMAD.WIDE.U32 R136, R132, -0x326172a9, RZ ;  /* 0xcd9e8d5784887825 */ /* 0x000fe200078e00ff */
[----:B------:R-:W-:Y:S02]  /*d7e0*/  PRMT R132, R172, 0x7772, RZ ;  /* 0x00007772ac847816 */ /* 0x000fe400000000ff */
[----:B------:R-:W-:Y:S01]  /*d7f0*/  LOP3.LUT R0, R233, R190, R173, 0x96, !PT ;  /* 0x000000bee9007212 */ /* 0x000fe200078e96ad */
[----:B------:R-:W-:Y:S01]  /*d800*/  IMAD.MOV.U32 R173, RZ, RZ, R172 ;  /* 0x000000ffffad7224 */ /* 0x000fe200078e00ac */
[----:B------:R-:W-:Y:S01]  /*d810*/  PRMT R232, R132, 0x5410, R135 ;  /* 0x0000541084e87816 */ /* 0x000fe20000000087 */
[----:B------:R-:W-:Y:S01]  /*d820*/  IMAD.WIDE.U32 R184, R184, -0x326172a9, RZ ;  /* 0xcd9e8d57b8b87825 */ /* 0x000fe200078e00ff */
[----:B------:R-:W-:Y:S02]  /*d830*/  LOP3.LUT R135, R179, 0xff, RZ, 0xc0, !PT ;  /* 0x000000ffb3877812 */ /* 0x000fe400078ec0ff */
[----:B------:R-:W-:Y:S01]  /*d840*/  PRMT R177, R180, 0x7773, RZ ;  /* 0x00007773b4b17816 */ /* 0x000fe200000000ff */
[----:B------:R-:W-:Y:S01]  /*d850*/  IMAD.MOV.U32 R179, RZ, RZ, R186 ;  /* 0x000000ffffb37224 */ /* 0x000fe200078e00ba */
[----:B------:R-:W-:Y:S01]  /*d860*/  PRMT R217, R135, 0x5410, R191 ;  /* 0x0000541087d97816 */ /* 0x000fe200000000bf */
[----:B------:R-:W-:Y:S01]  /*d870*/  IMAD.WIDE.U32 R188, R188, -0x2daee0ad, RZ ;  /* 0xd2511f53bcbc7825 */ /* 0x000fe200078e00ff */
[----:B------:R-:W-:Y:S02]  /*d880*/  PRMT R135, R2, 0x7632, R135 ;  /* 0x0000763202877816 */ /* 0x000fe40000000087 */
[----:B------:R-:W-:Y:S01]  /*d890*/  PRMT R175, R180, 0x7772, RZ ;  /* 0x00007772b4af7816 */ /* 0x000fe200000000ff */
[----:B------:R-:W-:Y:S01]  /*d8a0*/  IMAD.MOV.U32 R196, RZ, RZ, R136 ;  /* 0x000000ffffc47224 */ /* 0x000fe200078e0088 */
[----:B------:R-:W-:Y:S02]  /*d8b0*/  PRMT R172, R172, 0x7771, RZ ;  /* 0x00007771acac7816 */ /* 0x000fe400000000ff */
[C---:B------:R-:W-:Y:S02]  /*d8c0*/  PRMT R193, R136.reuse, 0x7773, RZ ;  /* 0x0000777388c17816 */ /* 0x040fe400000000ff */
[C---:B------:R-:W-:Y:S02]  /*d8d0*/  PRMT R200, R136.reuse, 0x7772, RZ ;  /* 0x0000777288c87816 */ /* 0x040fe400000000ff */
[----:B------:R-:W-:Y:S02]  /*d8e0*/  PRMT R197, R136, 0x7771, RZ ;  /* 0x0000777188c57816 */ /* 0x000fe400000000ff */
[----:B------:R-:W-:Y:S02]  /*d8f0*/  LOP3.LUT R132, R173, 0xff, RZ, 0xc0, !PT ;  /* 0x000000ffad847812 */ /* 0x000fe400078ec0ff */
[----:B------:R-:W-:Y:S01]  /*d900*/  LOP3.LUT R192, R234, R174, R185, 0x96, !PT ;  /* 0x000000aeeac07212 */ /* 0x000fe200078e96b9 */
[----:B------:R-:W-:Y:S01]  /*d910*/  IMAD.MOV.U32 R185, RZ, RZ, R188 ;  /* 0x000000ffffb97224 */ /* 0x000fe200078e00bc */
[----:B------:R-:W-:Y:S02]  /*d920*/  LOP3.LUT R136, R2, 0xffff, RZ, 0xc0, !PT ;  /* 0x0000ffff02887812 */ /* 0x000fe400078ec0ff */
[----:B------:R-:W-:Y:S02]  /*d930*/  SHF.R.U32.HI R174, RZ, 0x18, R2 ;  /* 0x00000018ffae7819 */ /* 0x000fe40000011602 */
[----:B------:R-:W-:Y:S02]  /*d940*/  LOP3.LUT R135, R135, 0xff, RZ, 0xc0, !PT ;  /* 0x000000ff87877812 */ /* 0x000fe400078ec0ff */
[----:B------:R-:W-:Y:S02]  /*d950*/  LOP3.LUT R178, R252, R178, R189, 0x96, !PT ;  /* 0x000000b2fcb27212 */ /* 0x000fe400078e96bd */
[----:B------:R-:W-:Y:S02]  /*d960*/  PRMT R223, R175, 0x5410, R177 ;  /* 0x00005410afdf7816 */ /* 0x000fe400000000b1 */
[--C-:B------:R-:W-:Y:S02]  /*d970*/  PRMT R227, R132, 0x5410, R172.reuse ;  /* 0x0000541084e37816 */ /* 0x100fe400000000ac */
[----:B------:R-:W-:Y:S02]  /*d980*/  LOP3.LUT R175, R2, 0xff, RZ, 0xc0, !PT ;  /* 0x000000ff02af7812 */ /* 0x000fe400078ec0ff */
[----:B------:R-:W-:Y:S02]  /*d990*/  PRMT R172, R0, 0x7632, R172 ;  /* 0x0000763200ac7816 */ /* 0x000fe400000000ac */
[----:B------:R-:W-:Y:S02]  /*d9a0*/  SHF.R.U32.HI R136, RZ, 0x8, R136 ;  /* 0x00000008ff887819 */ /* 0x000fe40000011688 */
[----:B------:R-:W-:Y:S02]  /*d9b0*/  PRMT R205, R135, 0x5410, R174 ;  /* 0x0000541087cd7816 */ /* 0x000fe400000000ae */
[----:B------:R-:W-:Y:S02]  /*d9c0*/  LOP3.LUT R184, R233, R184, R137, 0x96, !PT ;  /* 0x000000b8e9b87212 */ /* 0x000fe400078e9689 */
[----:B------:R-:W-:Y:S02]  /*d9d0*/  PRMT R135, R178, 0x7632, R135 ;  /* 0x00007632b2877816 */ /* 0x000fe40000000087 */
[C---:B------:R-:W-:Y:S02]  /*d9e0*/  LOP3.LUT R2, R0.reuse, 0xffff, RZ, 0xc0, !PT ;  /* 0x0000ffff00027812 */ /* 0x040fe400078ec0ff */
[----:B------:R-:W-:Y:S02]  /*d9f0*/  LOP3.LUT R173, R0, 0xff, RZ, 0xc0, !PT ;  /* 0x000000ff00ad7812 */ /* 0x000fe400078ec0ff */
[----:B------:R-:W-:Y:S02]  /*da00*/  SHF.R.U32.HI R137, RZ, 0x18, R0 ;  /* 0x00000018ff897819 */ /* 0x000fe40000011600 */
[----:B------:R-:W-:Y:S02]  /*da10*/  LOP3.LUT R0, R172, 0xff, RZ, 0xc0, !PT ;  /* 0x000000ffac007812 */ /* 0x000fe400078ec0ff */
[----:B------:R-:W-:Y:S02]  /*da20*/  PRMT R201, R175, 0x5410, R136 ;  /* 0x00005410afc97816 */ /* 0x000fe40000000088 */
[C---:B------:R-:W-:Y:S02]  /*da30*/  LOP3.LUT R136, R178.reuse, 0xffff, RZ, 0xc0, !PT ;  /* 0x0000ffffb2887812 */ /* 0x040fe400078ec0ff */
[----:B------:R-:W-:Y:S02]  /*da40*/  LOP3.LUT R172, R178, 0xff, RZ, 0xc0, !PT ;  /* 0x000000ffb2ac7812 */ /* 0x000fe400078ec0ff */
[----:B------:R-:W-:Y:S02]  /*da50*/  SHF.R.U32.HI R178, RZ, 0x18, R178 ;  /* 0x00000018ffb27819 */ /* 0x000fe400000116b2 */
[----:B------:R-:W-:Y:S02]  /*da60*/  LOP3.LUT R135, R135, 0xff, RZ, 0xc0, !PT ;  /* 0x000000ff87877812 */ /* 0x000fe400078ec0ff */
[----:B------:R-:W-:Y:S02]  /*da70*/  SHF.R.U32.HI R2, RZ, 0x8, R2 ;  /* 0x00000008ff027819 */ /* 0x000fe40000011602 */
[----:B------:R-:W-:Y:S02]  /*da80*/  PRMT R219, R135, 0x5410, R178 ;  /* 0x0000541087db7816 */ /* 0x000fe400000000b2 */
[----:B------:R-:W-:Y:S02]  /*da90*/  PRMT R206, R0, 0x5410, R137 ;  /* 0x0000541000ce7816 */ /* 0x000fe40000000089 */
[----:B------:R-:W-:Y:S02]  /*daa0*/  PRMT R177, R186, 0x7771, RZ ;  /* 0x00007771bab17816 */ /* 0x000fe400000000ff */
[----:B------:R-:W-:Y:S02]  /*dab0*/  LOP3.LUT R0, R179, 0xff, RZ, 0xc0, !PT ;  /* 0x000000ffb3007812 */ /* 0x000fe400078ec0ff */
[C---:B------:R-:W-:Y:S02]  /*dac0*/  PRMT R190, R188.reuse, 0x7773, RZ ;  /* 0x00007773bcbe7816 */ /* 0x040fe400000000ff */
[C---:B------:R-:W-:Y:S02]  /*dad0*/  PRMT R189, R188.reuse, 0x7772, RZ ;  /* 0x00007772bcbd7816 */ /* 0x040fe400000000ff */
[----:B------:R-:W-:Y:S02]  /*dae0*/  PRMT R203, R173, 0x5410, R2 ;  /* 0x00005410adcb7816 */ /* 0x000fe40000000002 */
[----:B------:R-:W-:Y:S02]  /*daf0*/  PRMT R188, R188, 0x7771, RZ ;  /* 0x00007771bcbc7816 */ /* 0x000fe400000000ff */
[----:B------:R-:W-:Y:S02]  /*db00*/  LOP3.LUT R2, R185, 0xff, RZ, 0xc0, !PT ;  /* 0x000000ffb9027812 */ /* 0x000fe400078ec0ff */
[----:B------:R-:W-:Y:S02]  /*db10*/  PRMT R249, R0, 0x5410, R177 ;  /* 0x0000541000f97816 */ /* 0x000fe400000000b1 */
[----:B------:R-:W-:Y:S02]  /*db20*/  PRMT R0, R176, 0x7632, R0 ;  /* 0x00007632b0007816 */ /* 0x000fe40000000000 */
[----:B------:R-:W-:Y:S02]  /*db30*/  PRMT R230, R2, 0x5410, R188 ;  /* 0x0000541002e67816 */ /* 0x000fe400000000bc */
[C---:B------:R-:W-:Y:S02]  /*db40*/  LOP3.LUT R2, R176.reuse, 0xffff, RZ, 0xc0, !PT ;  /* 0x0000ffffb0027812 */ /* 0x040fe400078ec0ff */
[----:B------:R-:W-:Y:S02]  /*db50*/  LOP3.LUT R137, R176, 0xff, RZ, 0xc0, !PT ;  /* 0x000000ffb0897812 */ /* 0x000fe400078ec0ff */
[----:B------:R-:W-:Y:S02]  /*db60*/  SHF.R.U32.HI R176, RZ, 0x18, R176 ;  /* 0x00000018ffb07819 */ /* 0x000fe400000116b0 */
[----:B------:R-:W-:Y:S02]  /*db70*/  LOP3.LUT R0, R0, 0xff, RZ, 0xc0, !PT ;  /* 0x000000ff00007812 */ /* 0x000fe400078ec0ff */
[----:B------:R-:W-:Y:S02]  /*db80*/  SHF.R.U32.HI R136, RZ, 0x8, R136 ;  /* 0x00000008ff887819 */ /* 0x000fe40000011688 */
[----:B------:R-:W-:Y:S01]  /*db90*/  PRMT R220, R0, 0x5410, R176 ;  /* 0x0000541000dc7816 */ /* 0x000fe200000000b0 */
[----:B------:R-:W-:Y:S01]  /*dba0*/  IMAD.WIDE.U32 R176, R192, -0x2daee0ad, RZ ;  /* 0xd2511f53c0b07825 */ /* 0x000fe200078e00ff */
[----:B------:R-:W-:Y:S02]  /*dbb0*/  SHF.R.U32.HI R2, RZ, 0x8, R2 ;  /* 0x00000008ff027819 */ /* 0x000fe40000011602 */
[----:B------:R-:W-:Y:S02]  /*dbc0*/  PRMT R207, R172, 0x5410, R136 ;  /* 0x00005410accf7816 */ /* 0x000fe40000000088 */
[----:B------:R-:W-:Y:S02]  /*dbd0*/  PRMT R218, R137, 0x5410, R2 ;  /* 0x0000541089da7816 */ /* 0x000fe40000000002 */
[----:B------:R-:W-:Y:S02]  /*dbe0*/  PRMT R174, R176, 0x7773, RZ ;  /* 0x00007773b0ae7816 */ /* 0x000fe400000000ff */
[----:B------:R-:W-:Y:S02]  /*dbf0*/  PRMT R200, R200, 0x5410, R193 ;  /* 0x00005410c8c87816 */ /* 0x000fe400000000c1 */
[----:B------:R-:W-:Y:S02]  /*dc00*/  PRMT R178, R176, 0x7771, RZ ;  /* 0x00007771b0b27816 */ /* 0x000fe400000000ff */
[C---:B------:R-:W-:Y:S02]  /*dc10*/  PRMT R181, R186.reuse, 0x7773, RZ ;  /* 0x00007773bab57816 */ /* 0x040fe400000000ff */
[----:B------:R-:W-:Y:S02]  /*dc20*/  PRMT R180, R186, 0x7772, RZ ;  /* 0x00007772bab47816 */ /* 0x000fe400000000ff */
[----:B------:R-:W-:Y:S02]  /*dc30*/  PRMT R231, R189, 0x5410, R190 ;  /* 0x00005410bde77816 */ /* 0x000fe400000000be */
[----:B------:R-:W-:Y:S01]  /*dc40*/  PRMT R226, R180, 0x5410, R181 ;  /* 0x00005410b4e27816 */ /* 0x000fe200000000b5 */
[----:B---3--:R-:W-:Y:S04]  /*dc50*/  IMAD R132, R214, 0x80, R159 ;  /* 0x00000080d6847824 */ /* 0x008fe800078e029f */
[----:B----4-:R-:W-:Y:S02]  /*dc60*/  IMAD.IADD R132, R158, 0x1, -R132 ;  /* 0x000000019e847824 */ /* 0x010fe400078e0a84 */
[----:B------:R-:W3:Y:S02]  /*dc70*/  LDL.64 R158, [R1+0x30] ;  /* 0x00003000019e7983 */ /* 0x000ee40000100a00 */
[C---:B------:R-:W-:Y:S01]  /*dc80*/  VIADD R135, R132.reuse, 0x40 ;  /* 0x0000004084877836 */ /* 0x040fe20000000000 */
[C---:B------:R-:W-:Y:S01]  /*dc90*/  IADD3 R136, PT, PT, R132.reuse, 0x38, RZ ;  /* 0x0000003884887810 */ /* 0x040fe20007ffe0ff */
[C---:B------:R-:W-:Y:S02]  /*dca0*/  VIADD R0, R132.reuse, 0x47 ;  /* 0x0000004784007836 */ /* 0x040fe40000000000 */
[C---:B------:R-:W-:Y:S01]  /*dcb0*/  VIADD R137, R132.reuse, 0x37 ;  /* 0x0000003784897836 */ /* 0x040fe20000000000 */
[----:B------:R-:W-:Y:S01]  /*dcc0*/  IABS R135, R135 ;  /* 0x0000008700877213 */ /* 0x000fe20000000000 */
[C---:B------:R-:W-:Y:S01]  /*dcd0*/  VIADD R2, R132.reuse, 0x3f ;  /* 0x0000003f84027836 */ /* 0x040fe20000000000 */
[----:B------:R-:W-:Y:S01]  /*dce0*/  IABS R0, R0 ;  /* 0x0000000000007213 */ /* 0x000fe20000000000 */
[C---:B------:R-:W-:Y:S01]  /*dcf0*/  VIADD R172, R132.reuse, 0x10 ;  /* 0x0000001084ac7836 */ /* 0x040fe20000000000 */
[----:B------:R-:W-:Y:S01]  /*dd00*/  I2FP.F32.S32 R135, R135 ;  /* 0x0000008700877245 */ /* 0x000fe20000201400 */
[C---:B------:R-:W-:Y:S01]  /*dd10*/  VIADD R173, R132.reuse, 0x48 ;  /* 0x0000004884ad7836 */ /* 0x040fe20000000000 */
[----:B------:R-:W-:Y:S02]  /*dd20*/  I2FP.F32.S32 R0, R0 ;  /* 0x0000000000007245 */ /* 0x000fe40000201400 */
[----:B------:R-:W-:Y:S01]  /*dd30*/  IABS R136, R136 ;  /* 0x0000008800887213 */ /* 0x000fe20000000000 */
[C---:B------:R-:W-:Y:S01]  /*dd40*/  FFMA.FTZ R14, R135.reuse, -R3, R14 ;  /* 0x80000003870e7223 */ /* 0x040fe2000001000e */
[----:B------:R-:W-:Y:S01]  /*dd50*/  IABS R137, R137 ;  /* 0x0000008900897213 */ /* 0x000fe20000000000 */
[-C--:B------:R-:W-:Y:S01]  /*dd60*/  FFMA.FTZ R8, R135, -R3.reuse, R8 ;  /* 0x8000000387087223 */ /* 0x080fe20000010008 */
[----:B------:R-:W-:Y:S01]  /*dd70*/  IABS R2, R2 ;  /* 0x0000000200027213 */ /* 0x000fe20000000000 */
[----:B------:R-:W-:Y:S01]  /*dd80*/  VIADD R135, R132, 0x30 ;  /* 0x0000003084877836 */ /* 0x000fe20000000000 */
[----:B------:R-:W-:Y:S01]  /*dd90*/  IABS R172, R172 ;  /* 0x000000ac00ac7213 */ /* 0x000fe20000000000 */
[----:B------:R-:W-:Y:S01]  /*dda0*/  FFMA.FTZ R11, R0, -R3, R11 ;  /* 0x80000003000b7223 */ /* 0x000fe2000001000b */
[----:B------:R-:W-:Y:S02]  /*ddb0*/  I2FP.F32.S32 R0, R136 ;  /* 0x0000008800007245 */ /* 0x000fe40000201400 */
[----:B------:R-:W-:Y:S02]  /*ddc0*/  IABS R135, R135 ;  /* 0x0000008700877213 */ /* 0x000fe40000000000 */
[----:B------:R-:W-:Y:S01]  /*ddd0*/  I2FP.F32.S32 R136, R137 ;  /* 0x0000008900887245 */ /* 0x000fe20000201400 */
[C---:B------:R-:W-:Y:S01]  /*dde0*/  FFMA.FTZ R12, R0.reuse, -R3, R12 ;  /* 0x80000003000c7223 */ /* 0x040fe2000001000c */
[----:B------:R-:W-:Y:S01]  /*ddf0*/  I2FP.F32.S32 R135, R135 ;  /* 0x0000008700877245 */ /* 0x000fe20000201400 */
[-C--:B------:R-:W-:Y:S01]  /*de00*/  FFMA.FTZ R26, R0, -R3.reuse, R26 ;  /* 0x80000003001a7223 */ /* 0x080fe2000001001a */
[----:B------:R-:W-:Y:S01]  /*de10*/  I2FP.F32.S32 R2, R2 ;  /* 0x0000000200027245 */ /* 0x000fe20000201400 */
[-C--:B------:R-:W-:Y:S01]  /*de20*/  FFMA.FTZ R13, R136, -R3.reuse, R13 ;  /* 0x80000003880d7223 */ /* 0x080fe2000001000d */
[----:B------:R-:W-:Y:S01]  /*de30*/  I2FP.F32.S32 R172, R172 ;  /* 0x000000ac00ac7245 */ /* 0x000fe20000201400 */
[C---:B------:R-:W-:Y:S01]  /*de40*/  FFMA.FTZ R24, R135.reuse, -R3, R24 ;  /* 0x8000000387187223 */ /* 0x040fe20000010018 */
[----:B------:R-:W-:Y:S01]  /*de50*/  IABS R173, R173 ;  /* 0x000000ad00ad7213 */ /* 0x000fe20000000000 */
[-C--:B------:R-:W-:Y:S01]  /*de60*/  FFMA.FTZ R30, R135, -R3.reuse, R30 ;  /* 0x80000003871e7223 */ /* 0x080fe2000001001e */
[----:B------:R-:W-:Y:S02]  /*de70*/  VIADD R135, R132, 0x1f ;  /* 0x0000001f84877836 */ /* 0x000fe40000000000 */
[----:B------:R-:W-:Y:S01]  /*de80*/  FFMA.FTZ R27, R136, -R3, R27 ;  /* 0x80000003881b7223 */ /* 0x000fe2000001001b */
[----:B------:R-:W-:Y:S01]  /*de90*/  I2FP.F32.S32 R173, R173 ;  /* 0x000000ad00ad7245 */ /* 0x000fe20000201400 */
[CC--:B------:R-:W-:Y:S01]  /*dea0*/  FFMA.FTZ R9, R2.reuse, -R3.reuse, R9 ;  /* 0x8000000302097223 */ /* 0x0c0fe20000010009 */
[----:B------:R-:W-:Y:S01]  /*deb0*/  FFMA.FTZ R15, R2, -R3, R15 ;  /* 0x80000003020f7223 */ /* 0x000fe2000001000f */
[----:B------:R-:W-:Y:S01]  /*dec0*/  IABS R135, R135 ;  /* 0x0000008700877213 */ /* 0x000fe20000000000 */
[----:B------:R-:W-:Y:S02]  /*ded0*/  VIADD R136, R132, 0x20 ;  /* 0x0000002084887836 */ /* 0x000fe40000000000 */
[----:B------:R-:W-:Y:S01]  /*dee0*/  FFMA.FTZ R62, R172, -R3, R62 ;  /* 0x80000003ac3e7223 */ /* 0x000fe2000001003e */
[C---:B------:R-:W-:Y:S01]  /*def0*/  VIADD R2, R132.reuse, 0x2f ;  /* 0x0000002f84027836 */ /* 0x040fe20000000000 */
[----:B------:R-:W-:Y:S01]  /*df00*/  I2FP.F32.S32 R135, R135 ;  /* 0x0000008700877245 */ /* 0x000fe20000201400 */
[C---:B------:R-:W-:Y:S01]  /*df10*/  VIADD R0, R132.reuse, 0x28 ;  /* 0x0000002884007836 */ /* 0x040fe20000000000 */
[----:B------:R-:W-:Y:S01]  /*df20*/  IABS R136, R136 ;  /* 0x0000008800887213 */ /* 0x000fe20000000000 */
[C---:B------:R-:W-:Y:S01]  /*df30*/  VIADD R137, R132.reuse, 0x27 ;  /* 0x0000002784897836 */ /* 0x040fe20000000000 */
[----:B------:R-:W-:Y:S01]  /*df40*/  IABS R2, R2 ;  /* 0x0000000200027213 */ /* 0x000fe20000000000 */
[CC--:B------:R-:W-:Y:S01]  /*df50*/  FFMA.FTZ R41, R135.reuse, -R3.reuse, R41 ;  /* 0x8000000387297223 */ /* 0x0c0fe20000010029 */
[----:B------:R-:W-:Y:S01]  /*df60*/  I2FP.F32.S32 R136, R136 ;  /* 0x0000008800887245 */ /* 0x000fe20000201400 */
[-C--:B------:R-:W-:Y:S01]  /*df70*/  FFMA.FTZ R47, R135, -R3.reuse, R47 ;  /* 0x80000003872f7223 */ /* 0x080fe2000001002f */
[----:B------:R-:W-:Y:S01]  /*df80*/  I2FP.F32.S32 R2, R2 ;  /* 0x0000000200027245 */ /* 0x000fe20000201400 */
[----:B------:R-:W-:Y:S01]  /*df90*/  VIADD R135, R132, 0x7 ;  /* 0x0000000784877836 */ /* 0x000fe20000000000 */
[----:B------:R-:W-:Y:S01]  /*dfa0*/  IABS R0, R0 ;  /* 0x0000000000007213 */ /* 0x000fe20000000000 */
[----:B------:R-:W-:Y:S01]  /*dfb0*/  FFMA.FTZ R40, R136, -R3, R40 ;  /* 0x8000000388287223 */ /* 0x000fe20000010028 */
[----:B------:R-:W-:Y:S01]  /*dfc0*/  IABS R137, R137 ;  /* 0x0000008900897213 */ /* 0x000fe20000000000 */
[----:B------:R-:W-:Y:S01]  /*dfd0*/  FFMA.FTZ R25, R2, -R3, R25 ;  /* 0x8000000302197223 */ /* 0x000fe20000010019 */
[----:B------:R-:W-:Y:S01]  /*dfe0*/  IABS R135, R135 ;  /* 0x0000008700877213 */ /* 0x000fe20000000000 */
[-C--:B------:R-:W-:Y:S01]  /*dff0*/  FFMA.FTZ R46, R136, -R3.reuse, R46 ;  /* 0x80000003882e7223 */ /* 0x080fe2000001002e */
[----:B------:R-:W-:Y:S01]  /*e000*/  I2FP.F32.S32 R0, R0 ;  /* 0x0000000000007245 */ /* 0x000fe20000201400 */
[----:B------:R-:W-:Y:S01]  /*e010*/  FFMA.FTZ R31, R2, -R3, R31 ;  /* 0x80000003021f7223 */ /* 0x000fe2000001001f */
[----:B------:R-:W-:Y:S01]  /*e020*/  I2FP.F32.S32 R135, R135 ;  /* 0x0000008700877245 */ /* 0x000fe20000201400 */
[C---:B------:R-:W-:Y:S01]  /*e030*/  VIADD R136, R132.reuse, 0x8 ;  /* 0x0000000884887836 */ /* 0x040fe20000000000 */
[----:B------:R-:W-:Y:S01]  /*e040*/  I2FP.F32.S32 R137, R137 ;  /* 0x0000008900897245 */ /* 0x000fe20000201400 */
[----:B------:R-:W-:Y:S02]  /*e050*/  VIADD R2, R132, 0x18 ;  /* 0x0000001884027836 */ /* 0x000fe40000000000 */
[-C--:B------:R-:W-:Y:S01]  /*e060*/  FFMA.FTZ R28, R0, -R3.reuse, R28 ;  /* 0x80000003001c7223 */ /* 0x080fe2000001001c */
[CC--:B------:R-:W-:Y:S01]  /*e070*/  FFMA.FTZ R61, R135.reuse, -R3.reuse, R61 ;  /* 0x80000003873d7223 */ /* 0x0c0fe2000001003d */
[----:B------:R-:W-:Y:S01]  /*e080*/  IABS R136, R136 ;  /* 0x0000008800887213 */ /* 0x000fe20000000000 */
[CC--:B------:R-:W-:Y:S01]  /*e090*/  FFMA.FTZ R7, R135.reuse, -R3.reuse, R7 ;  /* 0x8000000387077223 */ /* 0x0c0fe20000010007 */
[----:B------:R-:W-:Y:S01]  /*e0a0*/  IABS R2, R2 ;  /* 0x0000000200027213 */ /* 0x000fe20000000000 */
[-C--:B------:R-:W-:Y:S01]  /*e0b0*/  FFMA.FTZ R75, R135, -R3.reuse, R75 ;  /* 0x80000003874b7223 */ /* 0x080fe2000001004b */
[----:B------:R-:W-:Y:S01]  /*e0c0*/  I2FP.F32.S32 R136, R136 ;  /* 0x0000008800887245 */ /* 0x000fe20000201400 */
[----:B------:R-:W-:Y:S01]  /*e0d0*/  VIADD R135, R132, 0xffffffbf ;  /* 0xffffffbf84877836 */ /* 0x000fe20000000000 */
[----:B------:R-:W-:Y:S01]  /*e0e0*/  I2FP.F32.S32 R2, R2 ;  /* 0x0000000200027245 */ /* 0x000fe20000201400 */
[-C--:B------:R-:W-:Y:S01]  /*e0f0*/  FFMA.FTZ R42, R0, -R3.reuse, R42 ;  /* 0x80000003002a7223 */ /* 0x080fe2000001002a */
[----:B------:R-:W-:Y:S02]  /*e100*/  VIADD R0, R132, 0x17 ;  /* 0x0000001784007836 */ /* 0x000fe40000000000 */
[----:B------:R-:W-:Y:S01]  /*e110*/  FFMA.FTZ R60, R136, -R3, R60 ;  /* 0x80000003883c7223 */ /* 0x000fe2000001003c */
[----:B------:R-:W-:Y:S01]  /*e120*/  IABS R135, R135 ;  /* 0x0000008700877213 */ /* 0x000fe20000000000 */
[-C--:B------:R-:W-:Y:S01]  /*e130*/  FFMA.FTZ R58, R2, -R3.reuse, R58 ;  /* 0x80000003023a7223 */ /* 0x080fe2000001003a */
[CC--:B------:R-:W-:Y:S01]  /*e140*/  FFMA.FTZ R6, R136.reuse, -R3.reuse, R6 ;  /* 0x8000000388067223 */ /* 0x0c0fe20000010006 */
[----:B------:R-:W-:Y:S01]  /*e150*/  IABS R0, R0 ;  /* 0x0000000000007213 */ /* 0x000fe20000000000 */
[----:B------:R-:W-:Y:S01]  /*e160*/  FFMA.FTZ R74, R136, -R3, R74 ;  /* 0x80000003884a7223 */ /* 0x000fe2000001004a */
[----:B------:R-:W-:Y:S01]  /*e170*/  I2FP.F32.S32 R135, R135 ;  /* 0x0000008700877245 */ /* 0x000fe20000201400 */
[-C--:B------:R-:W-:Y:S01]  /*e180*/  FFMA.FTZ R44, R2, -R3.reuse, R44 ;  /* 0x80000003022c7223 */ /* 0x080fe2000001002c */
[----:B------:R-:W-:Y:S01]  /*e190*/  IABS R2, R132 ;  /* 0x0000008400027213 */ /* 0x000fe20000000000 */
[C---:B------:R-:W-:Y:S01]  /*e1a0*/  VIADD R136, R132.reuse, 0xffffffc0 ;  /* 0xffffffc084887836 */ /* 0x040fe20000000000 */
[----:B------:R-:W-:Y:S01]  /*e1b0*/  I2FP.F32.S32 R0, R0 ;  /* 0x0000000000007245 */ /* 0x000fe20000201400 */
[CC--:B------:R-:W-:Y:S01]  /*e1c0*/  FFMA.FTZ R83, R135.reuse, -R3.reuse, R83 ;  /* 0x8000000387537223 */ /* 0x0c0fe20000010053 */
[----:B------:R-:W-:Y:S01]  /*e1d0*/  I2FP.F32.S32 R2, R2 ;  /* 0x0000000200027245 */ /* 0x000fe20000201400 */
[-C--:B------:R-:W-:Y:S01]  /*e1e0*/  FFMA.FTZ R69, R135, -R3.reuse, R69 ;  /* 0x8000000387457223 */ /* 0x080fe20000010045 */
[----:B------:R-:W-:Y:S01]  /*e1f0*/  IABS R136, R136 ;  /* 0x0000008800887213 */ /* 0x000fe20000000000 */
[----:B------:R-:W-:Y:S02]  /*e200*/  VIADD R135, R132, 0xfffffff7 ;  /* 0xfffffff784877836 */ /* 0x000fe40000000000 */
[-C--:B------:R-:W-:Y:S01]  /*e210*/  FFMA.FTZ R59, R0, -R3.reuse, R59 ;  /* 0x80000003003b7223 */ /* 0x080fe2000001003b */
[CC--:B------:R-:W-:Y:S01]  /*e220*/  FFMA.FTZ R18, R2.reuse, -R3.reuse, R18 ;  /* 0x8000000302127223 */ /* 0x0c0fe20000010012 */
[----:B------:R-:W-:Y:S01]  /*e230*/  I2FP.F32.S32 R136, R136 ;  /* 0x0000008800887245 */ /* 0x000fe20000201400 */
[C---:B------:R-:W-:Y:S01]  /*e240*/  FFMA.FTZ R4, R2.reuse, -R3, R4 ;  /* 0x8000000302047223 */ /* 0x040fe20000010004 */
[----:B------:R-:W-:Y:S01]  /*e250*/  IABS R135, R135 ;  /* 0x0000008700877213 */ /* 0x000fe20000000000 */
[-C--:B------:R-:W-:Y:S01]  /*e260*/  FFMA.FTZ R78, R2, -R3.reuse, R78 ;  /* 0x80000003024e7223 */ /* 0x080fe2000001004e */
[CC--:B------:R-:W-:Y:S01]  /*e270*/  FFMA.FTZ R29, R137.reuse, -R3.reuse, R29 ;  /* 0x80000003891d7223 */ /* 0x0c0fe2000001001d */
[----:B------:R-:W-:Y:S01]  /*e280*/  FFMA.FTZ R68, R136, -R3, R68 ;  /* 0x8000000388447223 */ /* 0x000fe20000010044 */
[----:B------:R-:W-:Y:S01]  /*e290*/  I2FP.F32.S32 R135, R135 ;  /* 0x0000008700877245 */ /* 0x000fe20000201400 */
[-C--:B------:R-:W-:Y:S01]  /*e2a0*/  FFMA.FTZ R72, R2, -R3.reuse, R72 ;  /* 0x8000000302487223 */ /* 0x080fe20000010048 */
[C---:B------:R-:W-:Y:S02]  /*e2b0*/  VIADD R2, R132.reuse, 0xffffffb8 ;  /* 0xffffffb884027836 */ /* 0x040fe40000000000 */
[-C--:B------:R-:W-:Y:S01]  /*e2c0*/  FFMA.FTZ R43, R137, -R3.reuse, R43 ;  /* 0x80000003892b7223 */ /* 0x080fe2000001002b */
[C---:B------:R-:W-:Y:S01]  /*e2d0*/  IADD3 R137, PT, PT, R132.reuse, 0xf, RZ ;  /* 0x0000000f84897810 */ /* 0x040fe20007ffe0ff */
[CC--:B------:R-:W-:Y:S01]  /*e2e0*/  FFMA.FTZ R17, R135.reuse, -R3.reuse, R17 ;  /* 0x8000000387117223 */ /* 0x0c0fe20000010011 */
[CC--:B------:R-:W-:Y:S01]  /*e2f0*/  FFMA.FTZ R23, R135.reuse, -R3.reuse, R23 ;  /* 0x8000000387177223 */ /* 0x0c0fe20000010017 */
[----:B------:R-:W-:Y:S01]  /*e300*/  IABS R2, R2 ;  /* 0x0000000200027213 */ /* 0x000fe20000000000 */
[C---:B------:R-:W-:Y:S01]  /*e310*/  FFMA.FTZ R77, R135.reuse, -R3, R77 ;  /* 0x80000003874d7223 */ /* 0x040fe2000001004d */
[----:B------:R-:W-:Y:S01]  /*e320*/  IABS R137, R137 ;  /* 0x0000008900897213 */ /* 0x000fe20000000000 */
[----:B------:R-:W-:Y:S01]  /*e330*/  FFMA.FTZ R91, R135, -R3, R91 ;  /* 0x80000003875b7223 */ /* 0x000fe2000001005b */
[----:B------:R-:W-:Y:S01]  /*e340*/  I2FP.F32.S32 R2, R2 ;  /* 0x0000000200027245 */ /* 0x000fe20000201400 */
[----:B------:R-:W-:Y:S01]  /*e350*/  VIADD R135, R132, 0xffffffa8 ;  /* 0xffffffa884877836 */ /* 0x000fe20000000000 */
[----:B------:R-:W-:Y:S01]  /*e360*/  I2FP.F32.S32 R137, R137 ;  /* 0x0000008900897245 */ /* 0x000fe20000201400 */
[-C--:B------:R-:W-:Y:S01]  /*e370*/  FFMA.FTZ R82, R136, -R3.reuse, R82 ;  /* 0x8000000388527223 */ /* 0x080fe20000010052 */
[----:B------:R-:W-:Y:S02]  /*e380*/  VIADD R136, R132, 0xfffffff8 ;  /* 0xfffffff884887836 */ /* 0x000fe40000000000 */
[----:B------:R-:W-:Y:S01]  /*e390*/  FFMA.FTZ R45, R0, -R3, R45 ;  /* 0x80000003002d7223 */ /* 0x000fe2000001002d */
[----:B------:R-:W-:Y:S01]  /*e3a0*/  IABS R135, R135 ;  /* 0x0000008700877213 */ /* 0x000fe20000000000 */
[----:B------:R-:W-:Y:S02]  /*e3b0*/  VIADD R0, R132, 0xffffffff ;  /* 0xffffffff84007836 */ /* 0x000fe40000000000 */
[-C--:B------:R-:W-:Y:S01]  /*e3c0*/  FFMA.FTZ R80, R2, -R3.reuse, R80 ;  /* 0x8000000302507223 */ /* 0x080fe20000010050 */
[----:B------:R-:W-:Y:S01]  /*e3d0*/  IABS R136, R136 ;  /* 0x0000008800887213 */ /* 0x000fe20000000000 */
[----:B------:R-:W-:Y:S01]  /*e3e0*/  FFMA.FTZ R56, R172, -R3, R56 ;  /* 0x80000003ac387223 */ /* 0x000fe20000010038 */
[----:B------:R-:W-:Y:S01]  /*e3f0*/  I2FP.F32.S32 R135, R135 ;  /* 0x0000008700877245 */ /* 0x000fe20000201400 */
[----:B------:R-:W-:Y:S01]  /*e400*/  VIADD R172, R132, 0xffffffaf ;  /* 0xffffffaf84ac7836 */ /* 0x000fe20000000000 */
[----:B------:R-:W-:Y:S01]  /*e410*/  I2FP.F32.S32 R136, R136 ;  /* 0x0000008800887245 */ /* 0x000fe20000201400 */
[-C--:B------:R-:W-:Y:S01]  /*e420*/  FFMA.FTZ R86, R2, -R3.reuse, R86 ;  /* 0x8000000302567223 */ /* 0x080fe20000010056 */
[----:B------:R-:W-:Y:S01]  /*e430*/  IABS R0, R0 ;  /* 0x0000000000007213 */ /* 0x000fe20000000000 */
[-C--:B------:R-:W-:Y:S01]  /*e440*/  FFMA.FTZ R96, R135, -R3.reuse, R96 ;  /* 0x8000000387607223 */ /* 0x080fe20000010060 */
[----:B------:R-:W-:Y:S01]  /*e450*/  IABS R172, R172 ;  /* 0x000000ac00ac7213 */ /* 0x000fe20000000000 */
[CC--:B------:R-:W-:Y:S01]  /*e460*/  FFMA.FTZ R57, R137.reuse, -R3.reuse, R57 ;  /* 0x8000000389397223 */ /* 0x0c0fe20000010039 */
[----:B------:R-:W-:Y:S01]  /*e470*/  I2FP.F32.S32 R0, R0 ;  /* 0x0000000000007245 */ /* 0x000fe20000201400 */
[-C--:B------:R-:W-:Y:S01]  /*e480*/  FFMA.FTZ R63, R137, -R3.reuse, R63 ;  /* 0x80000003893f7223 */ /* 0x080fe2000001003f */
[C---:B------:R-:W-:Y:S02]  /*e490*/  VIADD R2, R132.reuse, 0xfffffff0 ;  /* 0xfffffff084027836 */ /* 0x040fe40000000000 */
[-C--:B------:R-:W-:Y:S01]  /*e4a0*/  FFMA.FTZ R102, R135, -R3.reuse, R102 ;  /* 0x8000000387667223 */ /* 0x080fe20000010066 */
[C---:B------:R-:W-:Y:S01]  /*e4b0*/  IADD3 R135, PT, PT, R132.reuse, -0x19, RZ ;  /* 0xffffffe784877810 */ /* 0x040fe20007ffe0ff */
[----:B------:R-:W-:Y:S02]  /*e4c0*/  VIADD R137, R132, 0xffffffb7 ;  /* 0xffffffb784897836 */ /* 0x000fe40000000000 */
[CC--:B------:R-:W-:Y:S01]  /*e4d0*/  FFMA.FTZ R16, R136.reuse, -R3.reuse, R16 ;  /* 0x8000000388107223 */ /* 0x0c0fe20000010010 */
[----:B------:R-:W-:Y:S01]  /*e4e0*/  IABS R2, R2 ;  /* 0x0000000200027213 */ /* 0x000fe20000000000 */
[C---:B------:R-:W-:Y:S01]  /*e4f0*/  FFMA.FTZ R22, R136.reuse, -R3, R22 ;  /* 0x8000000388167223 */ /* 0x040fe20000010016 */
[----:B------:R-:W-:Y:S01]  /*e500*/  IABS R135, R135 ;  /* 0x0000008700877213 */ /* 0x000fe20000000000 */
[C---:B------:R-:W-:Y:S01]  /*e510*/  FFMA.FTZ R76, R136.reuse, -R3, R76 ;  /* 0x80000003884c7223 */ /* 0x040fe2000001004c */
[----:B------:R-:W-:Y:S01]  /*e520*/  IABS R137, R137 ;  /* 0x0000008900897213 */ /* 0x000fe20000000000 */
[-C--:B------:R-:W-:Y:S01]  /*e530*/  FFMA.FTZ R90, R136, -R3.reuse, R90 ;  /* 0x80000003885a7223 */ /* 0x080fe2000001005a */
[----:B------:R-:W-:Y:S01]  /*e540*/  I2FP.F32.S32 R136, R172 ;  /* 0x000000ac00887245 */ /* 0x000fe20000201400 */
[----:B------:R-:W-:Y:S01]  /*e550*/  VIADD R172, R132, 0xffffffa7 ;  /* 0xffffffa784ac7836 */ /* 0x000fe20000000000 */
[----:B------:R-:W-:Y:S01]  /*e560*/  I2FP.F32.S32 R2, R2 ;  /* 0x0000000200027245 */ /* 0x000fe20000201400 */
[----:B------:R-:W-:Y:S01]  /*e570*/  FFMA.FTZ R5, R0, -R3, R5 ;  /* 0x8000000300057223 */ /* 0x000fe20000010005 */
[----:B------:R-:W-:Y:S01]  /*e580*/  I2FP.F32.S32 R135, R135 ;  /* 0x0000008700877245 */ /* 0x000fe20000201400 */
[-C--:B------:R-:W-:Y:S01]  /*e590*/  FFMA.FTZ R99, R136, -R3.reuse, R99 ;  /* 0x8000000388637223 */ /* 0x080fe20000010063 */
[----:B------:R-:W-:Y:S01]  /*e5a0*/  IABS R172, R172 ;  /* 0x000000ac00ac7213 */ /* 0x000fe20000000000 */
[CC--:B------:R-:W-:Y:S01]  /*e5b0*/  FFMA.FTZ R19, R0.reuse, -R3.reuse, R19 ;  /* 0x8000000300137223 */ /* 0x0c0fe20000010013 */
[-C--:B------:R-:W-:Y:S01]  /*e5c0*/  FFMA.FTZ R79, R0, -R3.reuse, R79 ;  /* 0x80000003004f7223 */ /* 0x080fe2000001004f */
[-C--:B------:R-:W-:Y:S01]  /*e5d0*/  FFMA.FTZ R85, R136, -R3.reuse, R85 ;  /* 0x8000000388557223 */ /* 0x080fe20000010055 */
[----:B------:R-:W-:Y:S01]  /*e5e0*/  FFMA.FTZ R73, R0, -R3, R73 ;  /* 0x8000000300497223 */ /* 0x000fe20000010049 */
[----:B------:R-:W-:Y:S01]  /*e5f0*/  I2FP.F32.S32 R0, R137 ;  /* 0x0000008900007245 */ /* 0x000fe20000201400 */
[----:B------:R-:W-:Y:S02]  /*e600*/  VIADD R136, R132, 0xffffffe8 ;  /* 0xffffffe884887836 */ /* 0x000fe40000000000 */
[-C--:B------:R-:W-:Y:S01]  /*e610*/  FFMA.FTZ R20, R2, -R3.reuse, R20 ;  /* 0x8000000302147223 */ /* 0x080fe20000010014 */
[----:B------:R-:W-:Y:S02]  /*e620*/  VIADD R137, R132, 0xffffffb0 ;  /* 0xffffffb084897836 */ /* 0x000fe40000000000 */
[CC--:B------:R-:W-:Y:S01]  /*e630*/  FFMA.FTZ R34, R2.reuse, -R3.reuse, R34 ;  /* 0x8000000302227223 */ /* 0x0c0fe20000010022 */
[CC--:B------:R-:W-:Y:S01]  /*e640*/  FFMA.FTZ R94, R2.reuse, -R3.reuse, R94 ;  /* 0x80000003025e7223 */ /* 0x0c0fe2000001005e */
[----:B------:R-:W-:Y:S01]  /*e650*/  IABS R136, R136 ;  /* 0x0000008800887213 */ /* 0x000fe20000000000 */
[-C--:B------:R-:W-:Y:S01]  /*e660*/  FFMA.FTZ R88, R2, -R3.reuse, R88 ;  /* 0x8000000302587223 */ /* 0x080fe20000010058 */
[----:B------:R-:W-:Y:S01]  /*e670*/  I2FP.F32.S32 R2, R172 ;  /* 0x000000ac00027245 */ /* 0x000fe20000201400 */
[C---:B------:R-:W-:Y:S01]  /*e680*/  FFMA.FTZ R33, R135.reuse, -R3, R33 ;  /* 0x8000000387217223 */ /* 0x040fe20000010021 */
[----:B------:R-:W-:Y:S01]  /*e690*/  IABS R137, R137 ;  /* 0x0000008900897213 */ /* 0x000fe20000000000 */
[CC--:B------:R-:W-:Y:S01]  /*e6a0*/  FFMA.FTZ R39, R135.reuse, -R3.reuse, R39 ;  /* 0x8000000387277223 */ /* 0x0c0fe20000010027 */
[----:B------:R-:W-:Y:S01]  /*e6b0*/  I2FP.F32.S32 R136, R136 ;  /* 0x0000008800887245 */ /* 0x000fe20000201400 */
[C---:B------:R-:W-:Y:S01]  /*e6c0*/  FFMA.FTZ R107, R135.reuse, -R3, R107 ;  /* 0x80000003876b7223 */ /* 0x040fe2000001006b */
[----:B------:R-:W-:Y:S01]  /*e6d0*/  I2FP.F32.S32 R137, R137 ;  /* 0x0000008900897245 */ /* 0x000fe20000201400 */
[-C--:B------:R-:W-:Y:S01]  /*e6e0*/  FFMA.FTZ R93, R135, -R3.reuse, R93 ;  /* 0x80000003875d7223 */ /* 0x080fe2000001005d */
[----:B------:R-:W-:Y:S02]  /*e6f0*/  VIADD R172, R132, 0xffffff9f ;  /* 0xffffff9f84ac7836 */ /* 0x000fe40000000000 */
[-C--:B------:R-:W-:Y:S01]  /*e700*/  FFMA.FTZ R97, R2, -R3.reuse, R97 ;  /* 0x8000000302617223 */ /* 0x080fe20000010061 */
[----:B------:R-:W-:Y:S02]  /*e710*/  VIADD R135, R132, 0xffffff98 ;  /* 0xffffff9884877836 */ /* 0x000fe40000000000 */
[-C--:B------:R-:W-:Y:S01]  /*e720*/  FFMA.FTZ R103, R2, -R3.reuse, R103 ;  /* 0x8000000302677223 */ /* 0x080fe20000010067 */
[CC--:B------:R-:W-:Y:S01]  /*e730*/  FFMA.FTZ R32, R136.reuse, -R3.reuse, R32 ;  /* 0x8000000388207223 */ /* 0x0c0fe20000010020 */
[----:B------:R-:W-:Y:S01]  /*e740*/  IABS R172, R172 ;  /* 0x000000ac00ac7213 */ /* 0x000fe20000000000 */
[----:B------:R-:W-:Y:S01]  /*e750*/  FFMA.FTZ R38, R136, -R3, R38 ;  /* 0x8000000388267223 */ /* 0x000fe20000010026 */
[----:B------:R-:W-:Y:S01]  /*e760*/  IABS R135, R135 ;  /* 0x0000008700877213 */ /* 0x000fe20000000000 */
[----:B------:R-:W-:Y:S02]  /*e770*/  VIADD R2, R132, 0xffffffe0 ;  /* 0xffffffe084027836 */ /* 0x000fe40000000000 */
[CC--:B------:R-:W-:Y:S01]  /*e780*/  FFMA.FTZ R106, R136.reuse, -R3.reuse, R106 ;  /* 0x80000003886a7223 */ /* 0x0c0fe2000001006a */
[-C--:B------:R-:W-:Y:S01]  /*e790*/  FFMA.FTZ R92, R136, -R3.reuse, R92 ;  /* 0x80000003885c7223 */ /* 0x080fe2000001005c */
[----:B------:R-:W-:Y:S01]  /*e7a0*/  I2FP.F32.S32 R136, R172 ;  /* 0x000000ac00887245 */ /* 0x000fe20000201400 */
[C---:B------:R-:W-:Y:S01]  /*e7b0*/  FFMA.FTZ R84, R137.reuse, -R3, R84 ;  /* 0x8000000389547223 */ /* 0x040fe20000010054 */
[----:B------:R-:W-:Y:S01]  /*e7c0*/  I2FP.F32.S32 R135, R135 ;  /* 0x0000008700877245 */ /* 0x000fe20000201400 */
[-C--:B------:R-:W-:Y:S01]  /*e7d0*/  FFMA.FTZ R98, R137, -R3.reuse, R98 ;  /* 0x8000000389627223 */ /* 0x080fe20000010062 */
[----:B------:R-:W-:Y:S01]  /*e7e0*/  IABS R2, R2 ;  /* 0x0000000200027213 */ /* 0x000fe20000000000 */
[----:B------:R-:W-:Y:S02]  /*e7f0*/  VIADD R137, R132, 0xffffffa0 ;  /* 0xffffffa084897836 */ /* 0x000fe40000000000 */
[-C--:B------:R-:W-:Y:S01]  /*e800*/  FFMA.FTZ R87, R0, -R3.reuse, R87 ;  /* 0x8000000300577223 */ /* 0x080fe20000010057 */
[----:B------:R-:W-:Y:S01]  /*e810*/  VIADD R172, R132, 0xffffff97 ;  /* 0xffffff9784ac7836 */ /* 0x000fe20000000000 */
[----:B------:R-:W-:Y:S01]  /*e820*/  I2FP.F32.S32 R2, R2 ;  /* 0x0000000200027245 */ /* 0x000fe20000201400 */
[----:B------:R-:W-:Y:S01]  /*e830*/  FFMA.FTZ R81, R0, -R3, R81 ;  /* 0x8000000300517223 */ /* 0x000fe20000010051 */
[----:B------:R-:W-:Y:S01]  /*e840*/  IABS R137, R137 ;  /* 0x0000008900897213 */ /* 0x000fe20000000000 */
[CC--:B------:R-:W-:Y:S01]  /*e850*/  FFMA.FTZ R118, R135.reuse, -R3.reuse, R118 ;  /* 0x8000000387767223 */ /* 0x0c0fe20000010076 */
[----:B------:R-:W-:Y:S01]  /*e860*/  IABS R172, R172 ;  /* 0x000000ac00ac7213 */ /* 0x000fe20000000000 */
[----:B------:R-:W-:Y:S01]  /*e870*/  FFMA.FTZ R101, R136, -R3, R101 ;  /* 0x8000000388657223 */ /* 0x000fe20000010065 */
[----:B------:R-:W-:Y:S01]  /*e880*/  I2FP.F32.S32 R137, R137 ;  /* 0x0000008900897245 */ /* 0x000fe20000201400 */
[-C--:B------:R-:W-:Y:S01]  /*e890*/  FFMA.FTZ R112, R135, -R3.reuse, R112 ;  /* 0x8000000387707223 */ /* 0x080fe20000010070 */
[----:B------:R-:W-:Y:S02]  /*e8a0*/  VIADD R0, R132, 0xffffffef ;  /* 0xffffffef84007836 */ /* 0x000fe40000000000 */
[-C--:B------:R-:W-:Y:S01]  /*e8b0*/  FFMA.FTZ R115, R136, -R3.reuse, R115 ;  /* 0x8000000388737223 */ /* 0x080fe20000010073 */
[----:B------:R-:W-:Y:S02]  /*e8c0*/  VIADD R135, R132, 0xffffffd8 ;  /* 0xffffffd884877836 */ /* 0x000fe40000000000 */
[-C--:B------:R-:W-:Y:S01]  /*e8d0*/  FFMA.FTZ R36, R2, -R3.reuse, R36 ;  /* 0x8000000302247223 */ /* 0x080fe20000010024 */
[----:B------:R-:W-:Y:S01]  /*e8e0*/  VIADD R136, R132, 0xffffffd7 ;  /* 0xffffffd784887836 */ /* 0x000fe20000000000 */
[----:B------:R-:W-:Y:S01]  /*e8f0*/  IABS R0, R0 ;  /* 0x0000000000007213 */ /* 0x000fe20000000000 */
[C---:B------:R-:W-:Y:S01]  /*e900*/  FFMA.FTZ R50, R2.reuse, -R3, R50 ;  /* 0x8000000302327223 */ /* 0x040fe20000010032 */
[----:B------:R-:W-:Y:S01]  /*e910*/  IABS R135, R135 ;  /* 0x0000008700877213 */ /* 0x000fe20000000000 */
[CC--:B------:R-:W-:Y:S01]  /*e920*/  FFMA.FTZ R104, R2.reuse, -R3.reuse, R104 ;  /* 0x8000000302687223 */ /* 0x0c0fe20000010068 */
[----:B------:R-:W-:Y:S01]  /*e930*/  IABS R136, R136 ;  /* 0x0000008800887213 */ /* 0x000fe20000000000 */
[-C--:B------:R-:W-:Y:S01]  /*e940*/  FFMA.FTZ R110, R2, -R3.reuse, R110 ;  /* 0x80000003026e7223 */ /* 0x080fe2000001006e */
[----:B------:R-:W-:Y:S01]  /*e950*/  I2FP.F32.S32 R2, R172 ;  /* 0x000000ac00027245 */ /* 0x000fe20000201400 */
[C---:B------:R-:W-:Y:S01]  /*e960*/  VIADD R172, R132.reuse, 0xffffffc7 ;  /* 0xffffffc784ac7836 */ /* 0x040fe20000000000 */
[----:B------:R-:W-:Y:S01]  /*e970*/  I2FP.F32.S32 R0, R0 ;  /* 0x0000000000007245 */ /* 0x000fe20000201400 */
[C---:B------:R-:W-:Y:S01]  /*e980*/  FFMA.FTZ R100, R137.reuse, -R3, R100 ;  /* 0x8000000389647223 */ /* 0x040fe20000010064 */
[----:B------:R-:W-:Y:S01]  /*e990*/  I2FP.F32.S32 R135, R135 ;  /* 0x0000008700877245 */ /* 0x000fe20000201400 */
[-C--:B------:R-:W-:Y:S01]  /*e9a0*/  FFMA.FTZ R114, R137, -R3.reuse, R114 ;  /* 0x8000000389727223 */ /* 0x080fe20000010072 */
[----:B------:R-:W-:Y:S01]  /*e9b0*/  I2FP.F32.S32 R136, R136 ;  /* 0x0000008800887245 */ /* 0x000fe20000201400 */
[----:B------:R-:W-:Y:S01]  /*e9c0*/  VIADD R137, R132, 0xffffffc8 ;  /* 0xffffffc884897836 */ /* 0x000fe20000000000 */
[----:B------:R-:W-:Y:S01]  /*e9d0*/  IABS R172, R172 ;  /* 0x000000ac00ac7213 */ /* 0x000fe20000000000 */
[CC--:B------:R-:W-:Y:S01]  /*e9e0*/  FFMA.FTZ R21, R0.reuse, -R3.reuse, R21 ;  /* 0x8000000300157223 */ /* 0x0c0fe20000010015 */
[CC--:B------:R-:W-:Y:S01]  /*e9f0*/  FFMA.FTZ R35, R0.reuse, -R3.reuse, R35 ;  /* 0x8000000300237223 */ /* 0x0c0fe20000010023 */
[C---:B------:R-:W-:Y:S01]  /*ea00*/  FFMA.FTZ R95, R0.reuse, -R3, R95 ;  /* 0x80000003005f7223 */ /* 0x040fe2000001005f */
[----:B------:R-:W-:Y:S01]  /*ea10*/  IABS R137, R137 ;  /* 0x0000008900897213 */ /* 0x000fe20000000000 */
[-C--:B------:R-:W-:Y:S01]  /*ea20*/  FFMA.FTZ R89, R0, -R3.reuse, R89 ;  /* 0x8000000300597223 */ /* 0x080fe20000010059 */
[CC--:B------:R-:W-:Y:S01]  /*ea30*/  FFMA.FTZ R54, R135.reuse, -R3.reuse, R54 ;  /* 0x8000000387367223 */ /* 0x0c0fe20000010036 */
[C---:B------:R-:W-:Y:S01]  /*ea40*/  FFMA.FTZ R108, R135.reuse, -R3, R108 ;  /* 0x80000003876c7223 */ /* 0x040fe2000001006c */
[----:B------:R-:W-:Y:S01]  /*ea50*/  I2FP.F32.S32 R137, R137 ;  /* 0x0000008900897245 */ /* 0x000fe20000201400 */
[CC--:B------:R-:W-:Y:S01]  /*ea60*/  FFMA.FTZ R48, R135.reuse, -R3.reuse, R48 ;  /* 0x8000000387307223 */ /* 0x0c0fe20000010030 */
[CC--:B------:R-:W-:Y:S01]  /*ea70*/  FFMA.FTZ R49, R136.reuse, -R3.reuse, R49 ;  /* 0x8000000388317223 */ /* 0x0c0fe20000010031 */
[CC--:B------:R-:W-:Y:S01]  /*ea80*/  FFMA.FTZ R55, R136.reuse, -R3.reuse, R55 ;  /* 0x8000000388377223 */ /* 0x0c0fe20000010037 */
[-C--:B------:R-:W-:Y:S01]  /*ea90*/  FFMA.FTZ R109, R136, -R3.reuse, R109 ;  /* 0x80000003886d7223 */ /* 0x080fe2000001006d */
[----:B------:R-:W-:Y:S02]  /*eaa0*/  VIADD R0, R132, 0xffffffdf ;  /* 0xffffffdf84007836 */ /* 0x000fe40000000000 */
[-C--:B------:R-:W-:Y:S01]  /*eab0*/  FFMA.FTZ R122, R135, -R3.reuse, R122 ;  /* 0x80000003877a7223 */ /* 0x080fe2000001007a */
[----:B------:R-:W-:Y:S01]  /*eac0*/  I2FP.F32.S32 R135, R172 ;  /* 0x000000ac00877245 */ /* 0x000fe20000201400 */
[-C--:B------:R-:W-:Y:S01]  /*ead0*/  FFMA.FTZ R123, R136, -R3.reuse, R123 ;  /* 0x80000003887b7223 */ /* 0x080fe2000001007b */
[C---:B------:R-:W-:Y:S01]  /*eae0*/  IADD3 R172, PT, PT, R132.reuse, -0x79, RZ ;  /* 0xffffff8784ac7810 */ /* 0x040fe20007ffe0ff */
[----:B------:R-:W-:Y:S01]  /*eaf0*/  VIADD R136, R132, 0xffffff88 ;  /* 0xffffff8884887836 */ /* 0x000fe20000000000 */
[----:B------:R-:W-:Y:S01]  /*eb00*/  IABS R0, R0 ;  /* 0x0000000000007213 */ /* 0x000fe20000000000 */
[-C--:B------:R-:W-:Y:S01]  /*eb10*/  FFMA.FTZ R65, R135, -R3.reuse, R65 ;  /* 0x8000000387417223 */ /* 0x080fe20000010041 */
[----:B------:R-:W-:Y:S01]  /*eb20*/  IABS R172, R172 ;  /* 0x000000ac00ac7213 */ /* 0x000fe20000000000 */
[-C--:B------:R-:W-:Y:S01]  /*eb30*/  FFMA.FTZ R64, R137, -R3.reuse, R64 ;  /* 0x8000000389407223 */ /* 0x080fe20000010040 */
[----:B------:R-:W-:Y:S01]  /*eb40*/  IABS R136, R136 ;  /* 0x0000008800887213 */ /* 0x000fe20000000000 */
[CC--:B------:R-:W-:Y:S01]  /*eb50*/  FFMA.FTZ R113, R2.reuse, -R3.reuse, R113 ;  /* 0x8000000302717223 */ /* 0x0c0fe20000010071 */
[----:B------:R-:W-:Y:S01]  /*eb60*/  I2FP.F32.S32 R0, R0 ;  /* 0x0000000000007245 */ /* 0x000fe20000201400 */
[-C--:B------:R-:W-:Y:S01]  /*eb70*/  FFMA.FTZ R119, R2, -R3.reuse, R119 ;  /* 0x8000000302777223 */ /* 0x080fe20000010077 */
[----:B------:R-:W-:Y:S01]  /*eb80*/  I2FP.F32.S32 R136, R136 ;  /* 0x0000008800887245 */ /* 0x000fe20000201400 */
[-C--:B------:R-:W-:Y:S01]  /*eb90*/  FFMA.FTZ R10, R173, -R3.reuse, R10 ;  /* 0x80000003ad0a7223 */ /* 0x080fe2000001000a */
[CC--:B------:R-:W-:Y:S01]  /*eba0*/  FFMA.FTZ R70, R137.reuse, -R3.reuse, R70 ;  /* 0x8000000389467223 */ /* 0x0c0fe20000010046 */
[-C--:B------:R-:W-:Y:S01]  /*ebb0*/  FFMA.FTZ R124, R137, -R3.reuse, R124 ;  /* 0x80000003897c7223 */ /* 0x080fe2000001007c */
[----:B------:R-:W-:Y:S02]  /*ebc0*/  IMAD.MOV.U32 R137, RZ, RZ, R172 ;  /* 0x000000ffff897224 */ /* 0x000fe400078e00ac */
[-C--:B------:R-:W-:Y:S01]  /*ebd0*/  FFMA.FTZ R37, R0, -R3.reuse, R37 ;  /* 0x8000000300257223 */ /* 0x080fe20000010025 */
[----:B------:R-:W-:Y:S02]  /*ebe0*/  VIADD R173, R132, 0xffffff8f ;  /* 0xffffff8f84ad7836 */ /* 0x000fe40000000000 */
[CC--:B------:R-:W-:Y:S01]  /*ebf0*/  FFMA.FTZ R51, R0.reuse, -R3.reuse, R51 ;  /* 0x8000000300337223 */ /* 0x0c0fe20000010033 */
[CC--:B------:R-:W-:Y:S01]  /*ec00*/  FFMA.FTZ R105, R0.reuse, -R3.reuse, R105 ;  /* 0x8000000300697223 */ /* 0x0c0fe20000010069 */
[-C--:B------:R-:W-:Y:S01]  /*ec10*/  FFMA.FTZ R111, R0, -R3.reuse, R111 ;  /* 0x80000003006f7223 */ /* 0x080fe2000001006f */
[----:B------:R-:W-:Y:S01]  /*ec20*/  FFMA.FTZ R128, R136, -R3, R128 ;  /* 0x8000000388807223 */ /* 0x000fe20000010080 */
[----:B------:R-:W-:Y:S01]  /*ec30*/  IABS R136, R173 ;  /* 0x000000ad00887213 */ /* 0x000fe20000000000 */
[C---:B------:R-:W-:Y:S02]  /*ec40*/  VIADD R2, R132.reuse, 0xffffffd0 ;  /* 0xffffffd084027836 */ /* 0x040fe40000000000 */
[CC--:B------:R-:W-:Y:S01]  /*ec50*/  FFMA.FTZ R71, R135.reuse, -R3.reuse, R71 ;  /* 0x8000000387477223 */ /* 0x0c0fe20000010047 */
[C---:B------:R-:W-:Y:S02]  /*ec60*/  VIADD R0, R132.reuse, 0xffffffcf ;  /* 0xffffffcf84007836 */ /* 0x040fe40000000000 */
[----:B------:R-:W-:Y:S01]  /*ec70*/  FFMA.FTZ R125, R135, -R3, R125 ;  /* 0x80000003877d7223 */ /* 0x000fe2000001007d */
[----:B------:R-:W-:Y:S01]  /*ec80*/  FMNMX3.FTZ R135, R133, R4, R5, !PT ;  /* 0x0000000485877276 */ /* 0x000fe20007810005 */
[----:B------:R-:W-:Y:S01]  /*ec90*/  VIADD R172, R132, 0xffffff90 ;  /* 0xffffff9084ac7836 */ /* 0x000fe20000000000 */
[----:B------:R-:W-:Y:S01]  /*eca0*/  I2FP.F32.S32 R132, R137 ;  /* 0x0000008900847245 */ /* 0x000fe20000201400 */
[----:B------:R-:W-:Y:S01]  /*ecb0*/  IMAD.MOV.U32 R173, RZ, RZ, R136 ;  /* 0x000000ffffad7224 */ /* 0x000fe200078e0088 */
[----:B------:R-:W-:Y:S02]  /*ecc0*/  FMNMX3.FTZ R136, R138, R8, R9, !PT ;  /* 0x000000088a887276 */ /* 0x000fe40007810009 */
[----:B------:R-:W-:Y:S01]  /*ecd0*/  FMNMX3.FTZ R137, R135, R16, R17, !PT ;  /* 0x0000001087897276 */ /* 0x000fe20007810011 */
[-C--:B------:R-:W-:Y:S01]  /*ece0*/  FFMA.FTZ R129, R132, -R3.reuse, R129 ;  /* 0x8000000384817223 */ /* 0x080fe20000010081 */
[----:B------:R-:W-:Y:S02]  /*ecf0*/  FMNMX3.FTZ R132, R134, R6, R7, !PT ;  /* 0x0000000686847276 */ /* 0x000fe40007810007 */
[----:B------:R-:W-:Y:S02]  /*ed00*/  FMNMX3.FTZ R135, R136, R12, R13, !PT ;  /* 0x0000000c88877276 */ /* 0x000fe4000781000d */
[----:B------:R-:W-:Y:S02]  /*ed10*/  FMNMX3.FTZ R132, R132, R18, R19, !PT ;  /* 0x0000001284847276 */ /* 0x000fe40007810013 */
[----:B------:R-:W-:Y:S02]  /*ed20*/  FMNMX3.FTZ R135, R135, R24, R25, !PT ;  /* 0x0000001887877276 */ /* 0x000fe40007810019 */
[----:B------:R-:W-:Y:S02]  /*ed30*/  FMNMX3.FTZ R132, R132, R22, R23, !PT ;  /* 0x0000001684847276 */ /* 0x000fe40007810017 */
[----:B------:R-:W-:Y:S02]  /*ed40*/  FMNMX3.FTZ R137, R137, R20, R21, !PT ;  /* 0x0000001489897276 */ /* 0x000fe40007810015 */
[----:B------:R-:W-:Y:S02]  /*ed50*/  IABS R2, R2 ;  /* 0x0000000200027213 */ /* 0x000fe40000000000 */
[----:B------:R-:W-:Y:S02]  /*ed60*/  IABS R0, R0 ;  /* 0x0000000000007213 */ /* 0x000fe40000000000 */
[----:B------:R-:W-:Y:S02]  /*ed70*/  FMNMX3.FTZ R135, R135, R28, R29, !PT ;  /* 0x0000001c87877276 */ /* 0x000fe4000781001d */
[----:B------:R-:W-:Y:S02]  /*ed80*/  FMNMX3.FTZ R132, R132, R34, R35, !PT ;  /* 0x0000002284847276 */ /* 0x000fe40007810023 */
[----:B------:R-:W-:Y:S02]  /*ed90*/  FMNMX3.FTZ R137, R137, R32, R33, !PT ;  /* 0x0000002089897276 */ /* 0x000fe40007810021 */
[----:B------:R-:W-:Y:S02]  /*eda0*/  I2FP.F32.S32 R2, R2 ;  /* 0x0000000200027245 */ /* 0x000fe40000201400 */
[----:B------:R-:W-:Y:S02]  /*edb0*/  I2FP.F32.S32 R0, R0 ;  /* 0x0000000000007245 */ /* 0x000fe40000201400 */
[----:B------:R-:W-:Y:S01]  /*edc0*/  FMNMX3.FTZ R132, R132, R38, R39, !PT ;  /* 0x0000002684847276 */ /* 0x000fe20007810027 */
[-C--:B------:R-:W-:Y:S01]  /*edd0*/  FFMA.FTZ R52, R2, -R3.reuse, R52 ;  /* 0x8000000302347223 */ /* 0x080fe20000010034 */
[----:B------:R-:W-:Y:S01]  /*ede0*/  FMNMX3.FTZ R135, R135, R40, R41, !PT ;  /* 0x0000002887877276 */ /* 0x000fe20007810029 */
[CC--:B------:R-:W-:Y:S01]  /*edf0*/  FFMA.FTZ R67, R0.reuse, -R3.reuse, R67 ;  /* 0x8000000300437223 */ /* 0x0c0fe20000010043 */
[----:B------:R-:W-:Y:S01]  /*ee00*/  FMNMX3.FTZ R137, R137, R36, R37, !PT ;  /* 0x0000002489897276 */ /* 0x000fe20007810025 */
[----:B------:R-:W-:Y:S01]  /*ee10*/  FFMA.FTZ R53, R0, -R3, R53 ;  /* 0x8000000300357223 */ /* 0x000fe20000010035 */
[----:B------:R-:W-:Y:S01]  /*ee20*/  I2FP.F32.S32 R136, R173 ;  /* 0x000000ad00887245 */ /* 0x000fe20000201400 */
[-C--:B------:R-:W-:Y:S01]  /*ee30*/  FFMA.FTZ R66, R2, -R3.reuse, R66 ;  /* 0x8000000302427223 */ /* 0x080fe20000010042 */
[----:B------:R-:W-:Y:S01]  /*ee40*/  FMNMX3.FTZ R132, R132, R50, R51, !PT ;  /* 0x0000003284847276 */ /* 0x000fe20007810033 */
[-C--:B------:R-:W-:Y:S01]  /*ee50*/  FFMA.FTZ R120, R2, -R3.reuse, R120 ;  /* 0x8000000302787223 */ /* 0x080fe20000010078 */
[----:B------:R-:W-:Y:S01]  /*ee60*/  FMNMX3.FTZ R135, R135, R44, R45, !PT ;  /* 0x0000002c87877276 */ /* 0x000fe2000781002d */
[CC--:B------:R-:W-:Y:S01]  /*ee70*/  FFMA.FTZ R117, R136.reuse, -R3.reuse, R117 ;  /* 0x8000000388757223 */ /* 0x0c0fe20000010075 */
[----:B------:R-:W-:Y:S01]  /*ee80*/  FMNMX3.FTZ R137, R137, R48, R49, !PT ;  /* 0x0000003089897276 */ /* 0x000fe20007810031 */
[-C--:B------:R-:W-:Y:S01]  /*ee90*/  FFMA.FTZ R131, R136, -R3.reuse, R131 ;  /* 0x8000000388837223 */ /* 0x080fe20000010083 */
[----:B------:R-:W-:Y:S01]  /*eea0*/  FMNMX3.FTZ R136, R132, R54, R55, !PT ;  /* 0x0000003684887276 */ /* 0x000fe20007810037 */
[CC--:B------:R-:W-:Y:S01]  /*eeb0*/  FFMA.FTZ R127, R0.reuse, -R3.reuse, R127 ;  /* 0x80000003007f7223 */ /* 0x0c0fe2000001007f */
[----:B------:R-:W-:Y:S01]  /*eec0*/  FMNMX3.FTZ R135, R135, R56, R57, !PT ;  /* 0x0000003887877276 */ /* 0x000fe20007810039 */
[-C--:B------:R-:W-:Y:S01]  /*eed0*/  FFMA.FTZ R121, R0, -R3.reuse, R121 ;  /* 0x8000000300797223 */ /* 0x080fe20000010079 */
        /* <DEDUP_REMOVED lines=19> */
[----:B------:R-:W-:Y:S02]  /*f010*/  IABS R172, R172 ;  /* 0x000000ac00ac7213 */ /* 0x000fe40000000000 */
[----:B------:R-:W-:Y:S02]  /*f020*/  FMNMX3.FTZ R136, R136, R98, R99, !PT ;  /* 0x0000006288887276 */ /* 0x000fe40007810063 */
[----:B------:R-:W-:Y:S02]  /*f030*/  FMNMX3.FTZ R135, R135, R92, R93, !PT ;  /* 0x0000005c87877276 */ /* 0x000fe4000781005d */
[----:B------:R-:W-:Y:S02]  /*f040*/  FMNMX3.FTZ R137, R137, R96, R97, !PT ;  /* 0x0000006089897276 */ /* 0x000fe40007810061 */
[----:B------:R-:W-:Y:S02]  /*f050*/  FMNMX3.FTZ R132, R132, R46, R47, !PT ;  /* 0x0000002e84847276 */ /* 0x000fe4000781002f */
[----:B------:R-:W-:Y:S02]  /*f060*/  I2FP.F32.S32 R172, R172 ;  /* 0x000000ac00ac7245 */ /* 0x000fe40000201400 */
[----:B------:R-:W-:Y:S02]  /*f070*/  FMNMX3.FTZ R136, R136, R102, R103, !PT ;  /* 0x0000006688887276 */ /* 0x000fe40007810067 */
[----:B------:R-:W-:Y:S01]  /*f080*/  FMNMX3.FTZ R135, R135, R104, R105, !PT ;  /* 0x0000006887877276 */ /* 0x000fe20007810069 */
[CC--:B------:R-:W-:Y:S01]  /*f090*/  FFMA.FTZ R116, R172.reuse, -R3.reuse, R116 ;  /* 0x80000003ac747223 */ /* 0x0c0fe20000010074 */
        /* <DEDUP_REMOVED lines=14> */
[----:B------:R-:W1:Y:S01]  /*f180*/  SHFL.BFLY PT, R173, R136, 0x2, 0x1f ;  /* 0x0c401f0088ad7f89 */ /* 0x000e6200000e0000 */
[----:B------:R-:W-:Y:S07]  /*f190*/  FMNMX3.FTZ R132, R132, R78, R79, !PT ;  /* 0x0000004e84847276 */ /* 0x000fee000781004f */
[----:B------:R-:W4:Y:S01]  /*f1a0*/  SHFL.BFLY PT, R175, R2, 0x2, 0x1f ;  /* 0x0c401f0002af7f89 */ /* 0x000f2200000e0000 */
[----:B------:R-:W-:Y:S07]  /*f1b0*/  FMNMX3.FTZ R132, R132, R90, R91, !PT ;  /* 0x0000005a84847276 */ /* 0x000fee000781005b */
[----:B------:R-:W2:Y:S01]  /*f1c0*/  SHFL.BFLY PT, R172, R137, 0x2, 0x1f ;  /* 0x0c401f0089ac7f89 */ /* 0x000ea200000e0000 */
[----:B------:R-:W-:Y:S02]  /*f1d0*/  FMNMX3.FTZ R135, R132, R94, R95, !PT ;  /* 0x0000005e84877276 */ /* 0x000fe4000781005f */
[----:B------:R-:W-:Y:S01]  /*f1e0*/  LOP3.LUT R132, R252, R198, R177, 0x96, !PT ;  /* 0x000000c6fc847212 */ /* 0x000fe200078e96b1 */
[----:B------:R-:W-:Y:S01]  /*f1f0*/  IMAD.MOV.U32 R177, RZ, RZ, R176 ;  /* 0x000000ffffb17224 */ /* 0x000fe200078e00b0 */
[----:B------:R-:W-:Y:S04]  /*f200*/  FMNMX3.FTZ R135, R135, R106, R107, !PT ;  /* 0x0000006a87877276 */ /* 0x000fe8000781006b */
[----:B------:R-:W-:Y:S02]  /*f210*/  FMNMX3.FTZ R0, R135, R110, R111, !PT ;  /* 0x0000006e87007276 */ /* 0x000fe4000781006f */
[----:B------:R-:W-:Y:S02]  /*f220*/  PRMT R135, R176, 0x7772, RZ ;  /* 0x00007772b0877816 */ /* 0x000fe400000000ff */
[----:B------:R-:W-:Y:S02]  /*f230*/  FMNMX3.FTZ R0, R0, R122, R123, !PT ;  /* 0x0000007a00007276 */ /* 0x000fe4000781007b */
[----:B------:R-:W-:Y:S02]  /*f240*/  PRMT R238, R135, 0x5410, R174 ;  /* 0x0000541087ee7816 */ /* 0x000fe400000000ae */
[----:B------:R-:W-:Y:S02]  /*f250*/  FMNMX3.FTZ R0, R0, R126, R127, !PT ;  /* 0x0000007e00007276 */ /* 0x000fe4000781007f */
[----:B-1----:R-:W-:Y:S02]  /*f260*/  FMNMX.FTZ R136, R136, R173, !PT ;  /* 0x000000ad88887209 */ /* 0x002fe40007810000 */
[----:B----4-:R-:W-:Y:S02]  /*f270*/  FMNMX.FTZ R135, R2, R175, !PT ;  /* 0x000000af02877209 */ /* 0x010fe40007810000 */
[C---:B------:R-:W-:Y:S01]  /*f280*/  LOP3.LUT R174, R184.reuse, 0xffff, RZ, 0xc0, !PT ;  /* 0x0000ffffb8ae7812 */ /* 0x040fe200078ec0ff */
[----:B------:R-:W1:Y:S01]  /*f290*/  SHFL.BFLY PT, R173, R136, 0x1, 0x1f ;  /* 0x0c201f0088ad7f89 */ /* 0x000e6200000e0000 */
[----:B--2---:R-:W-:Y:S02]  /*f2a0*/  FMNMX.FTZ R137, R137, R172, !PT ;  /* 0x000000ac89897209 */ /* 0x004fe40007810000 */
[C---:B------:R-:W-:Y:S05]  /*f2b0*/  LOP3.LUT R175, R184.reuse, 0xff, RZ, 0xc0, !PT ;  /* 0x000000ffb8af7812 */ /* 0x040fea00078ec0ff */
[----:B------:R-:W2:Y:S01]  /*f2c0*/  SHFL.BFLY PT, R2, R0, 0x2, 0x1f ;  /* 0x0c401f0000027f89 */ /* 0x000ea200000e0000 */
[----:B------:R-:W-:Y:S07]  /*f2d0*/  SHF.R.U32.HI R174, RZ, 0x8, R174 ;  /* 0x00000008ffae7819 */ /* 0x000fee00000116ae */
[----:B------:R-:W4:Y:S01]  /*f2e0*/  SHFL.BFLY PT, R172, R137, 0x1, 0x1f ;  /* 0x0c201f0089ac7f89 */ /* 0x000f2200000e0000 */
[--C-:B------:R-:W-:Y:S02]  /*f2f0*/  PRMT R192, R175, 0x5410, R174.reuse ;  /* 0x00005410afc07816 */ /* 0x100fe400000000ae */
[----:B------:R-:W-:Y:S02]  /*f300*/  PRMT R174, R184, 0x7632, R174 ;  /* 0x00007632b8ae7816 */ /* 0x000fe400000000ae */
[----:B------:R-:W-:Y:S02]  /*f310*/  SHF.R.U32.HI R175, RZ, 0x18, R184 ;  /* 0x00000018ffaf7819 */ /* 0x000fe400000116b8 */
[----:B------:R-:W-:Y:S04]  /*f320*/  LOP3.LUT R174, R174, 0xff, RZ, 0xc0, !PT ;  /* 0x000000ffaeae7812 */ /* 0x000fe800078ec0ff */
[----:B------:R-:W-:Y:S02]  /*f330*/  PRMT R191, R174, 0x5410, R175 ;  /* 0x00005410aebf7816 */ /* 0x000fe400000000af */
[----:B------:R-:W-:Y:S02]  /*f340*/  LOP3.LUT R174, R196, 0xff, RZ, 0xc0, !PT ;  /* 0x000000ffc4ae7812 */ /* 0x000fe400078ec0ff */
[----:B-1----:R-:W-:Y:S02]  /*f350*/  FMNMX.FTZ R136, R136, R173, !PT ;  /* 0x000000ad88887209 */ /* 0x002fe40007810000 */
[----:B------:R-:W-:Y:S01]  /*f360*/  PRMT R197, R174, 0x5410, R197 ;  /* 0x00005410aec57816 */ /* 0x000fe200000000c5 */
[----:B------:R-:W1:Y:S01]  /*f370*/  SHFL.BFLY PT, R173, R135, 0x1, 0x1f ;  /* 0x0c201f0087ad7f89 */ /* 0x000e6200000e0000 */
[----:B--2---:R-:W-:Y:S02]  /*f380*/  FMNMX.FTZ R0, R0, R2, !PT ;  /* 0x0000000200007209 */ /* 0x004fe40007810000 */
[C---:B------:R-:W-:Y:S02]  /*f390*/  LOP3.LUT R2, R132.reuse, 0xffff, RZ, 0xc0, !PT ;  /* 0x0000ffff84027812 */ /* 0x040fe400078ec0ff */
[----:B----4-:R-:W-:Y:S02]  /*f3a0*/  FMNMX.FTZ R137, R137, R172, !PT ;  /* 0x000000ac89897209 */ /* 0x010fe40007810000 */
[----:B------:R-:W-:Y:S02]  /*f3b0*/  SHF.R.U32.HI R172, RZ, 0x8, R2 ;  /* 0x00000008ffac7819 */ /* 0x000fe40000011602 */
[----:B------:R-:W-:Y:S01]  /*f3c0*/  LOP3.LUT R174, R132, 0xff, RZ, 0xc0, !PT ;  /* 0x000000ff84ae7812 */ /* 0x000fe200078ec0ff */
[----:B------:R-:W2:Y:S01]  /*f3d0*/  SHFL.BFLY PT, R2, R0, 0x1, 0x1f ;  /* 0x0c201f0000027f89 */ /* 0x000ea200000e0000 */
[C---:B------:R-:W-:Y:S02]  /*f3e0*/  FSETP.NEU.FTZ.AND P1, PT, R137.reuse, -INF , PT ;  /* 0xff8000008900780b */ /* 0x040fe40003f3d000 */
[----:B------:R-:W-:Y:S02]  /*f3f0*/  PRMT R193, R174, 0x5410, R172 ;  /* 0x00005410aec17816 */ /* 0x000fe400000000ac */
[----:B------:R-:W-:Y:S02]  /*f400*/  PRMT R174, R132, 0x7632, R174 ;  /* 0x0000763284ae7816 */ /* 0x000fe400000000ae */
[----:B------:R-:W-:Y:S02]  /*f410*/  SHF.R.U32.HI R172, RZ, 0x18, R132 ;  /* 0x00000018ffac7819 */ /* 0x000fe40000011684 */
[----:B------:R-:W-:Y:S04]  /*f420*/  LOP3.LUT R132, R174, 0xff, RZ, 0xc0, !PT ;  /* 0x000000ffae847812 */ /* 0x000fe800078ec0ff */
[----:B------:R-:W-:Y:S01]  /*f430*/  PRMT R196, R132, 0x5410, R172 ;  /* 0x0000541084c47816 */ /* 0x000fe200000000ac */
[----:B------:R-:W-:Y:S01]  /*f440*/  FMUL.FTZ R172, R137, UR4 ;  /* 0x0000000489ac7c20 */ /* 0x000fe20008410000 */
[----:B------:R-:W-:Y:S02]  /*f450*/  LOP3.LUT R132, R177, 0xff, RZ, 0xc0, !PT ;  /* 0x000000ffb1847812 */ /* 0x000fe400078ec0ff */
[----:B-1----:R-:W-:Y:S02]  /*f460*/  FMNMX.FTZ R135, R135, R173, !PT ;  /* 0x000000ad87877209 */ /* 0x002fe40007810000 */
[----:B------:R-:W-:Y:S02]  /*f470*/  FSEL R172, R172, RZ, P1 ;  /* 0x000000ffacac7208 */ /* 0x000fe40000800000 */
[----:B------:R-:W-:Y:S02]  /*f480*/  PRMT R198, R132, 0x5410, R178 ;  /* 0x0000541084c67816 */ /* 0x000fe400000000b2 */
[----:B------:R-:W-:Y:S01]  /*f490*/  FSETP.NEU.FTZ.AND P1, PT, R136, -INF , PT ;  /* 0xff8000008800780b */ /* 0x000fe20003f3d000 */
[----:B------:R-:W-:Y:S01]  /*f4a0*/  FFMA.FTZ R173, R4, UR4, -R172 ;  /* 0x0000000404ad7c23 */ /* 0x000fe200080108ac */
[----:B--2---:R-:W-:Y:S01]  /*f4b0*/  FMNMX.FTZ R132, R0, R2, !PT ;  /* 0x0000000200847209 */ /* 0x004fe20007810000 */
[C---:B------:R-:W-:Y:S01]  /*f4c0*/  FMUL.FTZ R4, R136.reuse, UR4 ;  /* 0x0000000488047c20 */ /* 0x040fe20008410000 */
[----:B------:R-:W-:Y:S01]  /*f4d0*/  FADD.FTZ R2, -R137, R133 ;  /* 0x0000008589027221 */ /* 0x000fe20000010100 */
[----:B------:R-:W-:Y:S01]  /*f4e0*/  FADD.FTZ R0, -R136, R134 ;  /* 0x0000008688007221 */ /* 0x000fe20000010100 */
[--C-:B------:R-:W-:Y:S01]  /*f4f0*/  FFMA.FTZ R209, R101, UR4, -R172.reuse ;  /* 0x0000000465d17c23 */ /* 0x100fe200080108ac */
[--C-:B------:R-:W-:Y:S01]  /*f500*/  FFMA.FTZ R175, R16, UR4, -R172.reuse ;  /* 0x0000000410af7c23 */ /* 0x100fe200080108ac */
[----:B------:R-:W-:Y:S01]  /*f510*/  FSEL R4, R4, RZ, P1 ;  /* 0x000000ff04047208 */ /* 0x000fe20000800000 */
[----:B------:R-:W-:Y:S01]  /*f520*/  FMUL.FTZ R2, R2, UR4 ;  /* 0x0000000402027c20 */ /* 0x000fe20008410000 */
[----:B------:R-:W-:Y:S01]  /*f530*/  FSETP.NEU.FTZ.AND P1, PT, R135, -INF , PT ;  /* 0xff8000008700780b */ /* 0x000fe20003f3d000 */
[----:B------:R-:W-:Y:S01]  /*f540*/  FMUL.FTZ R0, R0, UR4 ;  /* 0x0000000400007c20 */ /* 0x000fe20008410000 */
[----:B------:R-:W-:Y:S01]  /*f550*/  FFMA.FTZ R177, R32, UR4, -R172 ;  /* 0x0000000420b17c23 */ /* 0x000fe200080108ac */
[----:B------:R-:W-:Y:S01]  /*f560*/  FFMA.FTZ R6, R6, UR4, -R4 ;  /* 0x0000000406067c23 */ /* 0x000fe20008010804 */
[----:B------:R-:W-:Y:S01]  /*f570*/  FFMA.FTZ R32, R97, UR4, -R172 ;  /* 0x0000000461207c23 */ /* 0x000fe200080108ac */
[----:B------:R-:W1:Y:S01]  /*f580*/  MUFU.EX2 R2, R2 ;  /* 0x0000000200027308 */ /* 0x000e620000000800 */
[----:B------:R-:W-:Y:S01]  /*f590*/  FFMA.FTZ R97, R50, UR4, -R4 ;  /* 0x0000000432617c23 */ /* 0x000fe20008010804 */
[--C-:B------:R-:W-:Y:S01]  /*f5a0*/  FFMA.FTZ R174, R17, UR4, -R172.reuse ;  /* 0x0000000411ae7c23 */ /* 0x100fe200080108ac */
[--C-:B------:R-:W-:Y:S07]  /*f5b0*/  FFMA.FTZ R179, R20, UR4, -R172.reuse ;  /* 0x0000000414b37c23 */ /* 0x100fee00080108ac */
[----:B------:R-:W2:Y:S01]  /*f5c0*/  MUFU.EX2 R173, R173 ;  /* 0x000000ad00ad7308 */ /* 0x000ea20000000800 */
[--C-:B------:R-:W-:Y:S01]  /*f5d0*/  FFMA.FTZ R180, R21, UR4, -R172.reuse ;  /* 0x0000000415b47c23 */ /* 0x100fe200080108ac */
[----:B------:R-:W-:Y:S04]  /*f5e0*/  IMAD.WIDE.U32 R16, R204, -0x2daee0ad, RZ ;  /* 0xd2511f53cc107825 */ /* 0x000fe800078e00ff */
[--C-:B------:R-:W-:Y:S04]  /*f5f0*/  FFMA.FTZ R178, R33, UR4, -R172.reuse ;  /* 0x0000000421b27c23 */ /* 0x100fe800080108ac */
[----:B------:R-:W4:Y:S01]  /*f600*/  MUFU.EX2 R0, R0 ;  /* 0x0000000000007308 */ /* 0x000f220000000800 */
[--C-:B------:R-:W-:Y:S01]  /*f610*/  FFMA.FTZ R187, R64, UR4, -R172.reuse ;  /* 0x0000000440bb7c23 */ /* 0x100fe200080108ac */
[----:B------:R-:W-:Y:S01]  /*f620*/  IMAD.WIDE.U32 R20, R216, -0x2daee0ad, RZ ;  /* 0xd2511f53d8147825 */ /* 0x000fe200078e00ff */
[----:B---3--:R-:W-:Y:S07]  /*f630*/  LOP3.LUT R17, R158, R194, R17, 0x96, !PT ;  /* 0x000000c29e117212 */ /* 0x008fee00078e9611 */
[----:B------:R3:W3:Y:S01]  /*f640*/  MUFU.EX2 R50, R6 ;  /* 0x0000000600327308 */ /* 0x0006e20000000800 */
[--C-:B------:R-:W-:Y:S01]  /*f650*/  FFMA.FTZ R33, R84, UR4, -R172.reuse ;  /* 0x0000000454217c23 */ /* 0x100fe200080108ac */
[--C-:B------:R-:W-:Y:S01]  /*f660*/  FFMA.FTZ R64, R112, UR4, -R172.reuse ;  /* 0x0000000470407c23 */ /* 0x100fe200080108ac */
[----:B------:R-:W-:Y:S01]  /*f670*/  LOP3.LUT R21, R195, R16, R21, 0x96, !PT ;  /* 0x00000010c3157212 */ /* 0x000fe200078e9615 */
[----:B------:R-:W-:Y:S01]  /*f680*/  FFMA.FTZ R190, R53, UR4, -R172 ;  /* 0x0000000435be7c23 */ /* 0x000fe200080108ac */
[----:B------:R-:W-:Y:S01]  /*f690*/  FFMA.FTZ R112, R66, UR4, -R4 ;  /* 0x0000000442707c23 */ /* 0x000fe20008010804 */
[--C-:B------:R-:W-:Y:S01]  /*f6a0*/  FFMA.FTZ R251, R68, UR4, -R172.reuse ;  /* 0x0000000444fb7c23 */ /* 0x100fe200080108ac */
[----:B------:R-:W-:Y:S01]  /*f6b0*/  FFMA.FTZ R53, R100, UR4, -R172 ;  /* 0x0000000464357c23 */ /* 0x000fe200080108ac */
[----:B------:R-:W-:Y:S02]  /*f6c0*/  IMAD.MOV.U32 R66, RZ, RZ, R242 ;  /* 0x000000ffff427224 */ /* 0x000fe400078e00f2 */
[----:B------:R-:W-:Y:S01]  /*f6d0*/  FFMA.FTZ R250, R69, UR4, -R172 ;  /* 0x0000000445fa7c23 */ /* 0x000fe200080108ac */
[--C-:B------:R-:W-:Y:S01]  /*f6e0*/  FFMA.FTZ R101, R39, UR4, -R4.reuse ;  /* 0x0000000427657c23 */ /* 0x100fe20008010804 */
[----:B------:R-:W-:Y:S01]  /*f6f0*/  MOV R39, R32 ;  /* 0x0000002000277202 */ /* 0x000fe20000000f00 */
[--C-:B------:R-:W-:Y:S01]  /*f700*/  FFMA.FTZ R130, R130, UR4, -R4.reuse ;  /* 0x0000000482827c23 */ /* 0x100fe20008010804 */
[--C-:B------:R-:W-:Y:S01]  /*f710*/  FFMA.FTZ R68, R7, UR4, -R4.reuse ;  /* 0x0000000407447c23 */ /* 0x100fe20008010804 */
[--C-:B------:R-:W-:Y:S01]  /*f720*/  FFMA.FTZ R84, R34, UR4, -R4.reuse ;  /* 0x0000000422547c23 */ /* 0x100fe20008010804 */
[--C-:B------:R-:W-:Y:S01]  /*f730*/  FFMA.FTZ R69, R35, UR4, -R4.reuse ;  /* 0x0000000423457c23 */ /* 0x100fe20008010804 */
[--C-:B------:R-:W-:Y:S01]  /*f740*/  FFMA.FTZ R100, R38, UR4, -R4.reuse ;  /* 0x0000000426647c23 */ /* 0x100fe20008010804 */
[--C-:B------:R-:W-:Y:S01]  /*f750*/  FFMA.FTZ R242, R82, UR4, -R4.reuse ;  /* 0x0000000452f27c23 */ /* 0x100fe20008010804 */
[----:B------:R-:W-:Y:S01]  /*f760*/  FFMA.FTZ R16, R18, UR4, -R4 ;  /* 0x0000000412107c23 */ /* 0x000fe20008010804 */
[----:B------:R-:W-:Y:S02]  /*f770*/  IMAD.MOV.U32 R35, RZ, RZ, R64 ;  /* 0x000000ffff237224 */ /* 0x000fe400078e0040 */
[--C-:B------:R-:W-:Y:S01]  /*f780*/  FFMA.FTZ R34, R102, UR4, -R4.reuse ;  /* 0x0000000466227c23 */ /* 0x100fe20008010804 */
[----:B------:R-:W-:Y:S02]  /*f790*/  IMAD.MOV.U32 R38, RZ, RZ, R33 ;  /* 0x000000ffff267224 */ /* 0x000fe400078e0021 */
[----:B------:R-:W-:Y:S01]  /*f7a0*/  FFMA.FTZ R7, R87, UR4, -R4 ;  /* 0x0000000457077c23 */ /* 0x000fe20008010804 */
[----:B------:R-:W-:Y:S01]  /*f7b0*/  FMUL.FTZ R82, R135, UR4 ;  /* 0x0000000487527c20 */ /* 0x000fe20008410000 */
[----:B------:R-:W-:Y:S02]  /*f7c0*/  IMAD.MOV.U32 R18, RZ, RZ, R244 ;  /* 0x000000ffff127224 */ /* 0x000fe400078e00f4 */
[----:B-1----:R-:W-:Y:S01]  /*f7d0*/  FMUL.FTZ R33, R2, R149 ;  /* 0x0000009502217220 */ /* 0x002fe20000410000 */
[----:B------:R-:W-:Y:S01]  /*f7e0*/  FFMA.FTZ R184, R49, UR4, -R172 ;  /* 0x0000000431b87c23 */ /* 0x000fe200080108ac */
[----:B------:R-:W-:Y:S01]  /*f7f0*/  FFMA.FTZ R244, R70, UR4, -R4 ;  /* 0x0000000446f47c23 */ /* 0x000fe20008010804 */
[----:B------:R-:W-:Y:S01]  /*f800*/  FSEL R82, R82, RZ, P1 ;  /* 0x000000ff52527208 */ /* 0x000fe20000800000 */
[----:B------:R-:W-:Y:S01]  /*f810*/  IMAD.MOV.U32 R149, RZ, RZ, R130 ;  /* 0x000000ffff957224 */ /* 0x000fe200078e0082 */
[----:B------:R-:W-:Y:S01]  /*f820*/  FSETP.NEU.FTZ.AND P1, PT, R132, -INF , PT ;  /* 0xff8000008400780b */ /* 0x000fe20003f3d000 */
[--C-:B------:R-:W-:Y:S01]  /*f830*/  FFMA.FTZ R49, R129, UR4, -R172.reuse ;  /* 0x0000000481317c23 */ /* 0x100fe200080108ac */
[----:B------:R-:W-:Y:S01]  /*f840*/  FFMA.FTZ R199, R113, UR4, -R172 ;  /* 0x0000000471c77c23 */ /* 0x000fe200080108ac */
[--C-:B------:R-:W-:Y:S01]  /*f850*/  FFMA.FTZ R134, R114, UR4, -R4.reuse ;  /* 0x0000000472867c23 */ /* 0x100fe20008010804 */
[--C-:B------:R-:W-:Y:S01]  /*f860*/  FFMA.FTZ R204, R103, UR4, -R4.reuse ;  /* 0x0000000467cc7c23 */ /* 0x100fe20008010804 */
[--C-:B------:R-:W-:Y:S01]  /*f870*/  FFMA.FTZ R216, R131, UR4, -R4.reuse ;  /* 0x0000000483d87c23 */ /* 0x100fe20008010804 */
[----:B--2---:R-:W-:Y:S01]  /*f880*/  FFMA.FTZ R70, R2, R221, R173 ;  /* 0x000000dd02467223 */ /* 0x004fe200000100ad */
[--C-:B------:R-:W-:Y:S01]  /*f890*/  FFMA.FTZ R129, R99, UR4, -R4.reuse ;  /* 0x0000000463817c23 */ /* 0x100fe20008010804 */
[----:B------:R-:W-:Y:S01]  /*f8a0*/  FFMA.FTZ R113, R67, UR4, -R4 ;  /* 0x0000000443717c23 */ /* 0x000fe20008010804 */
[----:B------:R-:W-:Y:S02]  /*f8b0*/  IMAD.MOV.U32 R221, RZ, RZ, R66 ;  /* 0x000000ffffdd7224 */ /* 0x000fe400078e0042 */
[C---:B----4-:R-:W-:Y:S01]  /*f8c0*/  FMUL.FTZ R66, R0.reuse, R142 ;  /* 0x0000008e00427220 */ /* 0x050fe20000410000 */
[----:B------:R-:W-:Y:S02]  /*f8d0*/  IMAD.MOV.U32 R87, RZ, RZ, R39 ;  /* 0x000000ffff577224 */ /* 0x000fe400078e0027 */
[C---:B------:R-:W-:Y:S01]  /*f8e0*/  FMUL.FTZ R39, R0.reuse, R147 ;  /* 0x0000009300277220 */ /* 0x040fe20000410000 */
        /* <DEDUP_REMOVED lines=8> */
[C---:B---3--:R-:W-:Y:S01]  /*f970*/  FMUL.FTZ R6, R0.reuse, R154 ;  /* 0x0000009a00067220 */ /* 0x048fe20000410000 */
[C---:B------:R-:W-:Y:S01]  /*f980*/  FMUL.FTZ R7, R0.reuse, R155 ;  /* 0x0000009b00077220 */ /* 0x040fe20000410000 */
[----:B------:R-:W-:Y:S01]  /*f990*/  FFMA.FTZ R99, R0, R222, R50 ;  /* 0x000000de00637223 */ /* 0x000fe20000010032 */
[--C-:B------:R-:W-:Y:S01]  /*f9a0*/  FFMA.FTZ R185, R36, UR4, -R172.reuse ;  /* 0x0000000424b97c23 */ /* 0x100fe200080108ac */
[--C-:B------:R-:W-:Y:S01]  /*f9b0*/  FFMA.FTZ R186, R37, UR4, -R172.reuse ;  /* 0x0000000425ba7c23 */ /* 0x100fe200080108ac */
[----:B------:R-:W-:Y:S01]  /*f9c0*/  FFMA.FTZ R176, R5, UR4, -R172 ;  /* 0x0000000405b07c23 */ /* 0x000fe200080108ac */
[----:B------:R-:W-:Y:S01]  /*f9d0*/  FADD.FTZ R0, -R135, R138 ;  /* 0x0000008a87007221 */ /* 0x000fe20000010100 */
        /* <DEDUP_REMOVED lines=8> */
[----:B------:R-:W-:Y:S01]  /*fa60*/  FFMA.FTZ R188, R65, UR4, -R172 ;  /* 0x0000000441bc7c23 */ /* 0x000fe200080108ac */
[----:B------:R-:W-:Y:S01]  /*fa70*/  FFMA.FTZ R48, R19, UR4, -R4 ;  /* 0x0000000413307c23 */ /* 0x000fe20008010804 */
[----:B------:R-:W-:Y:S01]  /*fa80*/  FFMA.FTZ R248, R81, UR4, -R172 ;  /* 0x0000000451f87c23 */ /* 0x000fe200080108ac */
[--C-:B------:R-:W-:Y:S01]  /*fa90*/  FFMA.FTZ R96, R23, UR4, -R4.reuse ;  /* 0x0000000417607c23 */ /* 0x100fe20008010804 */
[--C-:B------:R-:W-:Y:S01]  /*faa0*/  FFMA.FTZ R85, R22, UR4, -R4.reuse ;  /* 0x0000000416557c23 */ /* 0x100fe20008010804 */
[----:B------:R-:W-:Y:S01]  /*fab0*/  FFMA.FTZ R23, R98, UR4, -R4 ;  /* 0x0000000462177c23 */ /* 0x000fe20008010804 */
[----:B------:R-:W-:Y:S01]  /*fac0*/  FMUL.FTZ R0, R0, UR4 ;  /* 0x0000000400007c20 */ /* 0x000fe20008410000 */
[----:B------:R-:W-:Y:S01]  /*fad0*/  FFMA.FTZ R8, R8, UR4, -R82 ;  /* 0x0000000408087c23 */ /* 0x000fe20008010852 */
[----:B------:R-:W-:Y:S02]  /*fae0*/  IMAD.MOV.U32 R81, RZ, RZ, R243 ;  /* 0x000000ffff517224 */ /* 0x000fe400078e00f3 */
[----:B------:R-:W-:Y:S01]  /*faf0*/  FFMA.FTZ R172, R117, UR4, -R172 ;  /* 0x0000000475ac7c23 */ /* 0x000fe200080108ac */
[----:B------:R-:W-:Y:S02]  /*fb00*/  IMAD.MOV.U32 R19, RZ, RZ, R245 ;  /* 0x000000ffff137224 */ /* 0x000fe400078e00f5 */
        /* <DEDUP_REMOVED lines=8> */
[----:B------:R-:W-:Y:S01]  /*fb90*/  MOV R83, R52 ;  /* 0x0000003400537202 */ /* 0x000fe20000000f00 */
[--C-:B------:R-:W-:Y:S01]  /*fba0*/  FFMA.FTZ R245, R71, UR4, -R4.reuse ;  /* 0x0000000447f57c23 */ /* 0x100fe20008010804 */
[----:B------:R-:W-:Y:S01]  /*fbb0*/  LOP3.LUT R71, R223, 0xff00ff, RZ, 0xc0, !PT ;  /* 0x00ff00ffdf477812 */ /* 0x000fe200078ec0ff */
[--C-:B------:R-:W-:Y:S01]  /*fbc0*/  FFMA.FTZ R86, R86, UR4, -R4.reuse ;  /* 0x0000000456567c23 */ /* 0x100fe20008010804 */
[--C-:B------:R-:W-:Y:S01]  /*fbd0*/  FFMA.FTZ R98, R115, UR4, -R4.reuse ;  /* 0x0000000473627c23 */ /* 0x100fe20008010804 */
[----:B------:R-:W-:Y:S01]  /*fbe0*/  FFMA.FTZ R239, R119, UR4, -R4 ;  /* 0x0000000477ef7c23 */ /* 0x000fe20008010804 */
[C---:B------:R-:W-:Y:S01]  /*fbf0*/  FMUL.FTZ R32, R2.reuse, R148 ;  /* 0x0000009402207220 */ /* 0x040fe20000410000 */
[--C-:B------:R-:W-:Y:S01]  /*fc00*/  HSET2.LE.AND R71, R71, R213.reuse, PT ;  /* 0x000000d547477233 */ /* 0x100fe20003803000 */
[C---:B------:R-:W-:Y:S01]  /*fc10*/  FMUL.FTZ R36, R2.reuse, R144 ;  /* 0x0000009002247220 */ /* 0x040fe20000410000 */
[C---:B------:R-:W-:Y:S01]  /*fc20*/  FMUL.FTZ R37, R2.reuse, R145 ;  /* 0x0000009102257220 */ /* 0x040fe20000410000 */
[C---:B------:R-:W-:Y:S01]  /*fc30*/  FMUL.FTZ R64, R2.reuse, R140 ;  /* 0x0000008c02407220 */ /* 0x040fe20000410000 */
[C---:B------:R-:W-:Y:S01]  /*fc40*/  FMUL.FTZ R65, R2.reuse, R141 ;  /* 0x0000008d02417220 */ /* 0x040fe20000410000 */
[C---:B------:R-:W-:Y:S01]  /*fc50*/  FMUL.FTZ R4, R2.reuse, R152 ;  /* 0x0000009802047220 */ /* 0x040fe20000410000 */
[----:B------:R-:W-:Y:S01]  /*fc60*/  FMUL.FTZ R5, R2, R153 ;  /* 0x0000009902057220 */ /* 0x000fe20000410000 */
[----:B------:R-:W-:Y:S01]  /*fc70*/  IMAD.MOV.U32 R119, RZ, RZ, R53 ;  /* 0x000000ffff777224 */ /* 0x000fe200078e0035 */
[----:B------:R1:W-:Y:S01]  /*fc80*/  MUFU.EX2 R2, R8 ;  /* 0x0000000800027308 */ /* 0x0003e20000000800 */
[----:B------:R-:W-:Y:S04]  /*fc90*/  IMAD.WIDE.U32 R52, R17, -0x326172a9, RZ ;  /* 0xcd9e8d5711347825 */ /* 0x000fe800078e00ff */
[----:B------:R-:W-:Y:S05]  /*fca0*/  FFMA.FTZ R9, R9, UR4, -R82 ;  /* 0x0000000409097c23 */ /* 0x000fea0008010852 */
[----:B------:R-:W2:Y:S01]  /*fcb0*/  MUFU.EX2 R0, R0 ;  /* 0x0000000000007308 */ /* 0x000ea20000000800 */
[----:B------:R-:W-:Y:S01]  /*fcc0*/  IMAD.MOV.U32 R54, RZ, RZ, R18 ;  /* 0x000000ffff367224 */ /* 0x000fe200078e0012 */
[----:B------:R-:W-:Y:S01]  /*fcd0*/  LOP3.LUT R18, R162, R228, R53, 0x96, !PT ;  /* 0x000000e4a2127212 */ /* 0x000fe200078e9635 */
[----:B------:R-:W-:Y:S07]  /*fce0*/  IMAD.MOV.U32 R102, RZ, RZ, R22 ;  /* 0x000000ffff667224 */ /* 0x000fee00078e0016 */
[----:B------:R-:W-:Y:S01]  /*fcf0*/  MUFU.EX2 R175, R175 ;  /* 0x000000af00af7308 */ /* 0x000fe20000000800 */
[----:B------:R-:W-:Y:S02]  /*fd00*/  IMAD.MOV.U32 R115, RZ, RZ, R23 ;  /* 0x000000ffff737224 */ /* 0x000fe400078e0017 */
[--C-:B------:R-:W-:Y:S01]  /*fd10*/  FFMA.FTZ R13, R13, UR4, -R82.reuse ;  /* 0x000000040d0d7c23 */ /* 0x100fe20008010852 */
[----:B------:R-:W-:Y:S06]  /*fd20*/  IMAD.WIDE.U32 R22, R21, -0x326172a9, RZ ;  /* 0xcd9e8d5715167825 */ /* 0x000fec00078e00ff */
[----:B------:R-:W-:Y:S01]  /*fd30*/  MUFU.EX2 R142, R9 ;  /* 0x00000009008e7308 */ /* 0x000fe20000000800 */
[----:B------:R-:W-:Y:S01]  /*fd40*/  FFMA.FTZ R12, R12, UR4, -R82 ;  /* 0x000000040c0c7c23 */ /* 0x000fe20008010852 */
[----:B------:R-:W-:Y:S01]  /*fd50*/  IMAD.MOV.U32 R55, RZ, RZ, R19 ;  /* 0x000000ffff377224 */ /* 0x000fe200078e0013 */
[----:B-1----:R-:W-:Y:S01]  /*fd60*/  LOP3.LUT R8, R235, R52, R23, 0x96, !PT ;  /* 0x00000034eb087212 */ /* 0x002fe200078e9617 */
[----:B------:R-:W-:Y:S06]  /*fd70*/  IMAD.WIDE.U32 R18, R18, -0x2daee0ad, RZ ;  /* 0xd2511f5312127825 */ /* 0x000fec00078e00ff */
[----:B------:R1:W-:Y:S01]  /*fd80*/  MUFU.EX2 R148, R12 ;  /* 0x0000000c00947308 */ /* 0x0003e20000000800 */
[----:B--2---:R-:W-:Y:S01]  /*fd90*/  FMUL.FTZ R21, R0, R169 ;  /* 0x000000a900157220 */ /* 0x004fe20000410000 */
[----:B------:R-:W-:Y:S01]  /*fda0*/  IMAD.MOV.U32 R138, RZ, RZ, R199 ;  /* 0x000000ffff8a7224 */ /* 0x000fe200078e00c7 */
[----:B------:R-:W-:Y:S01]  /*fdb0*/  LOP3.LUT R19, R182, R20, R19, 0x96, !PT ;  /* 0x00000014b6137212 */ /* 0x000fe200078e9613 */
[----:B------:R-:W-:Y:S06]  /*fdc0*/  IMAD.MOV.U32 R143, RZ, RZ, R204 ;  /* 0x000000ffff8f7224 */ /* 0x000fec00078e00cc */
[----:B------:R-:W2:Y:S01]  /*fdd0*/  MUFU.EX2 R199, R174 ;  /* 0x000000ae00c77308 */ /* 0x000ea20000000800 */
[C---:B------:R-:W-:Y:S01]  /*fde0*/  FMUL.FTZ R20, R0.reuse, R168 ;  /* 0x000000a800147220 */ /* 0x040fe20000410000 */
[----:B------:R-:W-:Y:S02]  /*fdf0*/  IMAD.MOV.U32 R118, RZ, RZ, R86 ;  /* 0x000000ffff767224 */ /* 0x000fe400078e0056 */
[C---:B------:R-:W-:Y:S06]  /*fe00*/  FMUL.FTZ R17, R0.reuse, R165 ;  /* 0x000000a500117220 */ /* 0x040fec0000410000 */
[----:B------:R3:W-:Y:S01]  /*fe10*/  MUFU.EX2 R174, R16 ;  /* 0x0000001000ae7308 */ /* 0x0007e20000000800 */
[----:B------:R-:W-:Y:S02]  /*fe20*/  IMAD.MOV.U32 R168, RZ, RZ, R83 ;  /* 0x000000ffffa87224 */ /* 0x000fe400078e0053 */
[C---:B------:R-:W-:Y:S01]  /*fe30*/  FMUL.FTZ R52, R0.reuse, R160 ;  /* 0x000000a000347220 */ /* 0x040fe20000410000 */
[----:B------:R-:W-:Y:S01]  /*fe40*/  IMAD.MOV.U32 R83, RZ, RZ, R81 ;  /* 0x000000ffff537224 */ /* 0x000fe200078e0051 */
[--C-:B-1----:R-:W-:Y:S05]  /*fe50*/  HSET2.LE.AND R12, R203, R213.reuse, PT ;  /* 0x000000d5cb0c7233 */ /* 0x102fea0003803000 */
[----:B------:R1:W4:Y:S01]  /*fe60*/  MUFU.EX2 R204, R48 ;  /* 0x0000003000cc7308 */ /* 0x0003220000000800 */
[----:B------:R-:W-:Y:S02]  /*fe70*/  IMAD.MOV.U32 R86, RZ, RZ, R80 ;  /* 0x000000ffff567224 */ /* 0x000fe400078e0050 */
[----:B------:R-:W-:Y:S01]  /*fe80*/  FMUL.FTZ R53, R0, R161 ;  /* 0x000000a100357220 */ /* 0x000fe20000410000 */
[----:B------:R-:W-:Y:S06]  /*fe90*/  IMAD.WIDE.U32 R80, R8, -0x2daee0ad, RZ ;  /* 0xd2511f5308507825 */ /* 0x000fec00078e00ff */
[----:B------:R2:W4:Y:S01]  /*fea0*/  MUFU.EX2 R153, R13 ;  /* 0x0000000d00997308 */ /* 0x0005220000000800 */
[----:B------:R-:W-:Y:S01]  /*feb0*/  FFMA.FTZ R24, R24, UR4, -R82 ;  /* 0x0000000418187c23 */ /* 0x000fe20008010852 */
[----:B------:R-:W-:Y:S01]  /*fec0*/  IMAD.MOV.U32 R169, RZ, RZ, R49 ;  /* 0x000000ffffa97224 */ /* 0x000fe200078e0031 */
[----:B------:R-:W-:Y:S01]  /*fed0*/  LOP3.LUT R18, R183, R18, R81, 0x96, !PT ;  /* 0x00000012b7127212 */ /* 0x000fe200078e9651 */
[----:B------:R-:W-:Y:S01]  /*fee0*/  FMUL.FTZ R81, R132, UR4 ;  /* 0x0000000484517c20 */ /* 0x000fe20008410000 */
[C---:B------:R-:W-:Y:S01]  /*fef0*/  FMUL.FTZ R49, R0.reuse, R157 ;  /* 0x0000009d00317220 */ /* 0x040fe20000410000 */
[----:B------:R-:W-:Y:S01]  /*ff00*/  IMAD.MOV.U32 R157, RZ, RZ, R70 ;  /* 0x000000ffff9d7224 */ /* 0x000fe200078e0046 */
[--C-:B------:R-:W-:Y:S03]  /*ff10*/  HSET2.LE.AND R70, R217, R213.reuse, PT ;  /* 0x000000d5d9467233 */ /* 0x100fe60003803000 */
[----:B------:R4:W-:Y:S01]  /*ff20*/  MUFU.EX2 R151, R24 ;  /* 0x0000001800977308 */ /* 0x0009e20000000800 */
[----:B------:R-:W-:Y:S01]  /*ff30*/  FSEL R81, R81, RZ, P1 ;  /* 0x000000ff51517208 */ /* 0x000fe20000800000 */
[----:B---3--:R-:W-:Y:S01]  /*ff40*/  FMUL.FTZ R16, R0, R164 ;  /* 0x000000a400107220 */ /* 0x008fe20000410000 */
[----:B------:R-:W-:Y:S01]  /*ff50*/  ISETP.GT.AND P1, PT, R214, RZ, PT ;  /* 0x000000ffd600720c */ /* 0x000fe20003f24270 */
[C---:B-1----:R-:W-:Y:S01]  /*ff60*/  FMUL.FTZ R48, R0.reuse, R156 ;  /* 0x0000009c00307220 */ /* 0x042fe20000410000 */
[--C-:B--2---:R-:W-:Y:S01]  /*ff70*/  HSET2.LE.AND R13, R206, R213.reuse, PT ;  /* 0x000000d5ce0d7233 */ /* 0x104fe20003803000 */
[----:B------:R-:W-:Y:S01]  /*ff80*/  FFMA.FTZ R246, R0, R246, R2 ;  /* 0x000000f600f67223 */ /* 0x000fe20000010002 */
[----:B------:R-:W-:Y:S01]  /*ff90*/  F2FP.F16.F32.PACK_AB R0, R199, R175 ;  /* 0x000000afc700723e */ /* 0x000fe200000000ff */
[----:B------:R-:W-:Y:S01]  /*ffa0*/  IMAD.MOV.U32 R146, RZ, RZ, R54 ;  /* 0x000000ffff927224 */ /* 0x000fe200078e0036 */
[----:B------:R-:W-:Y:S01]  /*ffb0*/  F2FP.F16.F32.PACK_AB R2, R142, R2 ;  /* 0x000000028e02723e */ /* 0x000fe200000000ff */
[----:B------:R-:W-:Y:S01]  /*ffc0*/  IMAD.MOV.U32 R147, RZ, RZ, R55 ;  /* 0x000000ffff937224 */ /* 0x000fe200078e0037 */
[----:B------:R-:W-:Y:S01]  /*ffd0*/  LOP3.LUT R70, R0, R70, RZ, 0xc0, !PT ;  /* 0x0000004600467212 */ /* 0x000fe200078ec0ff */
[----:B------:R-:W-:Y:S01]  /*ffe0*/  IMAD.WIDE.U32 R54, R19, -0x326172a9, RZ ;  /* 0xcd9e8d5713367825 */ /* 0x000fe200078e00ff */
[----:B----4-:R-:W-:Y:S01]  /*fff0*/  F2FP.F16.F32.PACK_AB R0, R204, R174 ;  /* 0x000000aecc00723e */ /* 0x010fe200000000ff */
[----:B------:R-:W-:Y:S01]  /*10000*/  MUFU.EX2 R217, R177 ;  /* 0x000000b100d97308 */ /* 0x000fe20000000800 */
[----:B------:R-:W-:Y:S01]  /*10010*/  LOP3.LUT R12, R2, R12, RZ, 0xc0, !PT ;  /* 0x0000000c020c7212 */ /* 0x000fe200078ec0ff */
[----:B------:R-:W-:Y:S01]  /*10020*/  FFMA.FTZ R10, R10, UR4, -R81 ;  /* 0x000000040a0a7c23 */ /* 0x000fe20008010851 */
[----:B------:R-:W-:Y:S01]  /*10030*/  LOP3.LUT R19, R234, R22, R55, 0x96, !PT ;  /* 0x00000016ea137212 */ /* 0x000fe200078e9637 */
[--C-:B------:R-:W-:Y:S01]  /*10040*/  FFMA.FTZ R11, R11, UR4, -R81.reuse ;  /* 0x000000040b0b7c23 */ /* 0x100fe20008010851 */
[----:B------:R-:W-:Y:S01]  /*10050*/  LOP3.LUT R71, R0, R71, RZ, 0xc0, !PT ;  /* 0x0000004700477212 */ /* 0x000fe200078ec0ff */
[----:B------:R-:W-:Y:S01]  /*10060*/  IMAD.MOV.U32 R164, RZ, RZ, R134 ;  /* 0x000000ffffa47224 */ /* 0x000fe200078e0086 */
[----:B------:R-:W-:Y:S01]  /*10070*/  F2FP.F16.F32.PACK_AB R2, R153, R148 ;  /* 0x000000949902723e */ /* 0x000fe200000000ff */
[----:B------:R-:W-:Y:S01]  /*10080*/  IMAD.WIDE.U32 R22, R18, -0x326172a9, RZ ;  /* 0xcd9e8d5712167825 */ /* 0x000fe200078e00ff */
[--C-:B------:R-:W-:Y:S01]  /*10090*/  HSET2.LE.AND R24, R207, R213.reuse, PT ;  /* 0x000000d5cf187233 */ /* 0x100fe20003803000 */
[----:B------:R-:W-:Y:S02]  /*100a0*/  MUFU.EX2 R134, R10 ;  /* 0x0000000a00867308 */ /* 0x000fe40000000800 */
[----:B------:R-:W-:Y:S01]  /*100b0*/  FFMA.FTZ R26, R26, UR4, -R81 ;  /* 0x000000041a1a7c23 */ /* 0x000fe20008010851 */
[----:B------:R-:W-:Y:S01]  /*100c0*/  IMAD.MOV.U32 R0, RZ, RZ, R22 ;  /* 0x000000ffff007224 */ /* 0x000fe200078e0016 */
[----:B------:R-:W-:Y:S06]  /*100d0*/  PRMT R18, R22, 0x7771, RZ ;  /* 0x0000777116127816 */ /* 0x000fec00000000ff */
[----:B------:R1:W-:Y:S01]  /*100e0*/  MUFU.EX2 R141, R11 ;  /* 0x0000000b008d7308 */ /* 0x0003e20000000800 */
[----:B------:R-:W-:Y:S01]  /*100f0*/  LOP3.LUT R8, R233, R54, R23, 0x96, !PT ;  /* 0x00000036e9087212 */ /* 0x000fe200078e9617 */
[--C-:B------:R-:W-:Y:S01]  /*10100*/  FFMA.FTZ R14, R14, UR4, -R81.reuse ;  /* 0x000000040e0e7c23 */ /* 0x100fe20008010851 */
[----:B------:R-:W-:Y:S07]  /*10110*/  LOP3.LUT R0, R0, 0xff, RZ, 0xc0, !PT ;  /* 0x000000ff00007812 */ /* 0x000fee00078ec0ff */
[----:B------:R2:W-:Y:S01]  /*10120*/  MUFU.EX2 R150, R26 ;  /* 0x0000001a00967308 */ /* 0x0005e20000000800 */
[----:B------:R-:W-:Y:S01]  /*10130*/  MOV R54, R236 ;  /* 0x000000ec00367202 */ /* 0x000fe20000000f00 */
[----:B------:R-:W-:Y:S01]  /*10140*/  FFMA.FTZ R27, R27, UR4, -R81 ;  /* 0x000000041b1b7c23 */ /* 0x000fe20008010851 */
[----:B------:R-:W-:Y:S07]  /*10150*/  PRMT R18, R0, 0x5410, R18 ;  /* 0x0000541000127816 */ /* 0x000fee0000000012 */
[----:B------:R3:W-:Y:S01]  /*10160*/  MUFU.EX2 R145, R14 ;  /* 0x0000000e00917308 */ /* 0x0007e20000000800 */
[C---:B------:R-:W-:Y:S01]  /*10170*/  PRMT R0, R22.reuse, 0x7773, RZ ;  /* 0x0000777316007816 */ /* 0x040fe200000000ff */
[----:B------:R-:W-:Y:S01]  /*10180*/  IMAD.MOV.U32 R144, RZ, RZ, R229 ;  /* 0x000000ffff907224 */ /* 0x000fe200078e00e5 */
[----:B------:R-:W-:Y:S07]  /*10190*/  PRMT R22, R22, 0x7772, RZ ;  /* 0x0000777216167816 */ /* 0x000fee00000000ff */
[----:B------:R4:W-:Y:S01]  /*101a0*/  MUFU.EX2 R140, R68 ;  /* 0x00000044008c7308 */ /* 0x0009e20000000800 */
[----:B------:R-:W-:Y:S02]  /*101b0*/  IMAD.MOV.U32 R223, RZ, RZ, R226 ;  /* 0x000000ffffdf7224 */ /* 0x000fe400078e00e2 */
[----:B------:R-:W-:Y:S01]  /*101c0*/  FFMA.FTZ R25, R25, UR4, -R82 ;  /* 0x0000000419197c23 */ /* 0x000fe20008010852 */
[----:B------:R-:W-:Y:S06]  /*101d0*/  PRMT R22, R22, 0x5410, R0 ;  /* 0x0000541016167816 */ /* 0x000fec0000000000 */
[----:B------:R-:W4:Y:S01]  /*101e0*/  MUFU.EX2 R176, R176 ;  /* 0x000000b000b07308 */ /* 0x000f220000000800 */
[----:B-1----:R-:W-:Y:S01]  /*101f0*/  IMAD.WIDE.U32 R10, R19, -0x2daee0ad, RZ ;  /* 0xd2511f53130a7825 */ /* 0x002fe200078e00ff */
[--C-:B--2---:R-:W-:Y:S08]  /*10200*/  HSET2.LE.AND R26, R230, R213.reuse, PT ;  /* 0x000000d5e61a7233 */ /* 0x104ff00003803000 */
[----:B------:R1:W-:Y:S01]  /*10210*/  MUFU.EX2 R226, R69 ;  /* 0x0000004500e27308 */ /* 0x0003e20000000800 */
[----:B------:R-:W-:Y:S01]  /*10220*/  IMAD.MOV.U32 R0, RZ, RZ, R10 ;  /* 0x000000ffff007224 */ /* 0x000fe200078e000a */
[----:B------:R-:W-:Y:S01]  /*10230*/  PRMT R9, R10, 0x7771, RZ ;  /* 0x000077710a097816 */ /* 0x000fe200000000ff */
[--C-:B------:R-:W-:Y:S01]  /*10240*/  FFMA.FTZ R41, R41, UR4, -R82.reuse ;  /* 0x0000000429297c23 */ /* 0x100fe20008010852 */
[--C-:B---3--:R-:W-:Y:S06]  /*10250*/  HSET2.LE.AND R14, R227, R213.reuse, PT ;  /* 0x000000d5e30e7233 */ /* 0x108fec0003803000 */
[----:B------:R-:W-:Y:S01]  /*10260*/  MUFU.EX2 R155, R27 ;  /* 0x0000001b009b7308 */ /* 0x000fe20000000800 */
[----:B------:R-:W-:Y:S01]  /*10270*/  LOP3.LUT R0, R0, 0xff, RZ, 0xc0, !PT ;  /* 0x000000ff00007812 */ /* 0x000fe200078ec0ff */
[----:B------:R-:W-:Y:S01]  /*10280*/  FFMA.FTZ R15, R15, UR4, -R81 ;  /* 0x000000040f0f7c23 */ /* 0x000fe20008010851 */
[--C-:B----4-:R-:W-:Y:S07]  /*10290*/  HSET2.LE.AND R68, R201, R213.reuse, PT ;  /* 0x000000d5c9447233 */ /* 0x110fee0003803000 */
[----:B------:R-:W-:Y:S01]  /*102a0*/  MUFU.EX2 R229, R178 ;  /* 0x000000b200e57308 */ /* 0x000fe20000000800 */
[----:B------:R-:W-:Y:S01]  /*102b0*/  PRMT R23, R0, 0x5410, R9 ;  /* 0x0000541000177816 */ /* 0x000fe20000000009 */
[--C-:B------:R-:W-:Y:S01]  /*102c0*/  FFMA.FTZ R60, R60, UR4, -R82.reuse ;  /* 0x000000043c3c7c23 */ /* 0x100fe20008010852 */
[----:B------:R-:W-:Y:S07]  /*102d0*/  F2FP.F16.F32.PACK_AB R0, R176, R173 ;  /* 0x000000adb000723e */ /* 0x000fee00000000ff */
[----:B------:R2:W3:Y:S01]  /*102e0*/  MUFU.EX2 R152, R15 ;  /* 0x0000000f00987308 */ /* 0x0004e20000000800 */
[--C-:B-1----:R-:W-:Y:S01]  /*102f0*/  HSET2.LE.AND R69, R205, R213.reuse, PT ;  /* 0x000000d5cd457233 */ /* 0x102fe20003803000 */
[--C-:B------:R-:W-:Y:S01]  /*10300*/  FFMA.FTZ R61, R61, UR4, -R82.reuse ;  /* 0x000000043d3d7c23 */ /* 0x100fe20008010852 */
[----:B------:R-:W-:Y:S07]  /*10310*/  LOP3.LUT R68, R0, R68, RZ, 0xc0, !PT ;  /* 0x0000004400447212 */ /* 0x000fee00078ec0ff */
[----:B------:R-:W-:Y:S01]  /*10320*/  MUFU.EX2 R156, R25 ;  /* 0x00000019009c7308 */ /* 0x000fe20000000800 */
[----:B------:R-:W-:Y:S01]  /*10330*/  F2FP.F16.F32.PACK_AB R0, R140, R50 ;  /* 0x000000328c00723e */ /* 0x000fe200000000ff */
[--C-:B------:R-:W-:Y:S01]  /*10340*/  FFMA.FTZ R78, R78, UR4, -R81.reuse ;  /* 0x000000044e4e7c23 */ /* 0x100fe20008010851 */
[----:B------:R-:W-:Y:S07]  /*10350*/  PRMT R9, R10, 0x7773, RZ ;  /* 0x000077730a097816 */ /* 0x000fee00000000ff */
[----:B------:R-:W-:Y:S01]  /*10360*/  MUFU.EX2 R201, R185 ;  /* 0x000000b900c97308 */ /* 0x000fe20000000800 */
[----:B------:R-:W-:Y:S01]  /*10370*/  LOP3.LUT R69, R0, R69, RZ, 0xc0, !PT ;  /* 0x0000004500457212 */ /* 0x000fe200078ec0ff */
[----:B------:R-:W-:Y:S01]  /*10380*/  FFMA.FTZ R79, R79, UR4, -R81 ;  /* 0x000000044f4f7c23 */ /* 0x000fe20008010851 */
[----:B------:R-:W-:Y:S07]  /*10390*/  F2FP.F16.F32.PACK_AB R0, R141, R134 ;  /* 0x000000868d00723e */ /* 0x000fee00000000ff */
[----:B------:R-:W1:Y:S01]  /*103a0*/  MUFU.EX2 R222, R84 ;  /* 0x0000005400de7308 */ /* 0x000e620000000800 */
[----:B------:R-:W-:Y:S01]  /*103b0*/  PRMT R10, R10, 0x7772, RZ ;  /* 0x000077720a0a7816 */ /* 0x000fe200000000ff */
[--C-:B------:R-:W-:Y:S01]  /*103c0*/  FFMA.FTZ R28, R28, UR4, -R82.reuse ;  /* 0x000000041c1c7c23 */ /* 0x100fe20008010852 */
[----:B------:R-:W-:Y:S07]  /*103d0*/  LOP3.LUT R13, R0, R13, RZ, 0xc0, !PT ;  /* 0x0000000d000d7212 */ /* 0x000fee00078ec0ff */
[----:B------:R-:W-:Y:S01]  /*103e0*/  MUFU.EX2 R230, R188 ;  /* 0x000000bc00e67308 */ /* 0x000fe20000000800 */
[----:B--2---:R-:W-:Y:S01]  /*103f0*/  LOP3.LUT R15, R232, 0xff00ff, RZ, 0xc0, !PT ;  /* 0x00ff00ffe80f7812 */ /* 0x004fe200078ec0ff */
[----:B------:R-:W-:Y:S01]  /*10400*/  FFMA.FTZ R29, R29, UR4, -R82 ;  /* 0x000000041d1d7c23 */ /* 0x000fe20008010852 */
[----:B------:R-:W-:Y:S07]  /*10410*/  LOP3.LUT R0, R8, 0xffff, RZ, 0xc0, !PT ;  /* 0x0000ffff08007812 */ /* 0x000fee00078ec0ff */
[----:B------:R-:W-:Y:S01]  /*10420*/  MUFU.EX2 R179, R179 ;  /* 0x000000b300b37308 */ /* 0x000fe20000000800 */
[----:B------:R-:W-:Y:S01]  /*10430*/  PRMT R19, R10, 0x5410, R9 ;  /* 0x000054100a137816 */ /* 0x000fe20000000009 */
[--C-:B------:R-:W-:Y:S01]  /*10440*/  FFMA.FTZ R30, R30, UR4, -R81.reuse ;  /* 0x000000041e1e7c23 */ /* 0x100fe20008010851 */
[----:B------:R-:W-:Y:S07]  /*10450*/  SHF.R.U32.HI R9, RZ, 0x8, R0 ;  /* 0x00000008ff097819 */ /* 0x000fee0000011600 */
[----:B------:R-:W2:Y:S01]  /*10460*/  MUFU.EX2 R180, R180 ;  /* 0x000000b400b47308 */ /* 0x000ea20000000800 */
[--C-:B------:R-:W-:Y:S01]  /*10470*/  HSET2.LE.AND R15, R15, R213.reuse, PT ;  /* 0x000000d50f0f7233 */ /* 0x100fe20003803000 */
[--C-:B------:R-:W-:Y:S01]  /*10480*/  FFMA.FTZ R31, R31, UR4, -R81.reuse ;  /* 0x000000041f1f7c23 */ /* 0x100fe20008010851 */
[----:B------:R-:W-:Y:S07]  /*10490*/  LOP3.LUT R27, R231, 0xff00ff, RZ, 0xc0, !PT ;  /* 0x00ff00ffe71b7812 */ /* 0x000fee00078ec0ff */
[----:B------:R4:W-:Y:S01]  /*104a0*/  MUFU.EX2 R160, R96 ;  /* 0x0000006000a07308 */ /* 0x0009e20000000800 */
[----:B---3--:R-:W-:Y:S01]  /*104b0*/  F2FP.F16.F32.PACK_AB R0, R152, R145 ;  /* 0x000000919800723e */ /* 0x008fe200000000ff */
[----:B------:R-:W-:Y:S01]  /*104c0*/  IMAD.MOV.U32 R165, RZ, RZ, R216 ;  /* 0x000000ffffa57224 */ /* 0x000fe200078e00d8 */
[----:B------:R-:W-:Y:S07]  /*104d0*/  LOP3.LUT R14, R2, R14, RZ, 0xc0, !PT ;  /* 0x0000000e020e7212 */ /* 0x000fee00078ec0ff */
[----:B------:R3:W-:Y:S01]  /*104e0*/  MUFU.EX2 R173, R28 ;  /* 0x0000001c00ad7308 */ /* 0x0007e20000000800 */
[----:B------:R-:W-:Y:S01]  /*104f0*/  LOP3.LUT R15, R0, R15, RZ, 0xc0, !PT ;  /* 0x0000000f000f7212 */ /* 0x000fe200078ec0ff */
[--C-:B------:R-:W-:Y:S01]  /*10500*/  FFMA.FTZ R42, R42, UR4, -R81.reuse ;  /* 0x000000042a2a7c23 */ /* 0x100fe20008010851 */
[--C-:B------:R-:W-:Y:S07]  /*10510*/  HSET2.LE.AND R27, R27, R213.reuse, PT ;  /* 0x000000d51b1b7233 */ /* 0x100fee0003803000 */
[----:B------:R-:W3:Y:S01]  /*10520*/  MUFU.EX2 R154, R85 ;  /* 0x00000055009a7308 */ /* 0x000ee20000000800 */
[----:B------:R-:W-:Y:S01]  /*10530*/  F2FP.F16.F32.PACK_AB R2, R229, R217 ;  /* 0x000000d9e502723e */ /* 0x000fe200000000ff */
[----:B------:R-:W-:Y:S01]  /*10540*/  FFMA.FTZ R43, R43, UR4, -R81 ;  /* 0x000000042b2b7c23 */ /* 0x000fe20008010851 */
[----:B-1----:R-:W-:Y:S07]  /*10550*/  F2FP.F16.F32.PACK_AB R0, R226, R222 ;  /* 0x000000dee200723e */ /* 0x002fee00000000ff */
[----:B------:R-:W1:Y:S01]  /*10560*/  MUFU.EX2 R203, R29 ;  /* 0x0000001d00cb7308 */ /* 0x000e620000000800 */
[----:B------:R-:W-:Y:S01]  /*10570*/  LOP3.LUT R10, R8, 0xff, RZ, 0xc0, !PT ;  /* 0x000000ff080a7812 */ /* 0x000fe200078ec0ff */
[----:B----4-:R-:W-:Y:S01]  /*10580*/  IMAD.MOV.U32 R96, RZ, RZ, R54 ;  /* 0x000000ffff607224 */ /* 0x010fe200078e0036 */
[----:B------:R-:W-:Y:S07]  /*10590*/  LOP3.LUT R26, R2, R26, RZ, 0xc0, !PT ;  /* 0x0000001a021a7212 */ /* 0x000fee00078ec0ff */
[----:B------:R-:W-:Y:S01]  /*105a0*/  MUFU.EX2 R161, R30 ;  /* 0x0000001e00a17308 */ /* 0x000fe20000000800 */
[----:B------:R-:W-:Y:S01]  /*105b0*/  LOP3.LUT R27, R0, R27, RZ, 0xc0, !PT ;  /* 0x0000001b001b7212 */ /* 0x000fe200078ec0ff */
[----:B------:R-:W-:Y:S01]  /*105c0*/  IMAD.MOV.U32 R54, RZ, RZ, R169 ;  /* 0x000000ffff367224 */ /* 0x000fe200078e00a9 */
[----:B--2---:R-:W-:Y:S07]  /*105d0*/  F2FP.F16.F32.PACK_AB R2, R180, R179 ;  /* 0x000000b3b402723e */ /* 0x004fee00000000ff */
[----:B------:R2:W4:Y:S01]  /*105e0*/  MUFU.EX2 R216, R31 ;  /* 0x0000001f00d87308 */ /* 0x0005220000000800 */
[----:B------:R-:W-:Y:S01]  /*105f0*/  PRMT R0, R8, 0x7632, R0 ;  /* 0x0000763208007816 */ /* 0x000fe20000000000 */
[----:B------:R-:W-:Y:S01]  /*10600*/  IMAD.MOV.U32 R55, RZ, RZ, R237 ;  /* 0x000000ffff377224 */ /* 0x000fe200078e00ed */
[----:B------:R-:W-:Y:S07]  /*10610*/  PRMT R10, R10, 0x5410, R9 ;  /* 0x000054100a0a7816 */ /* 0x000fee0000000009 */
[----:B------:R-:W-:Y:S01]  /*10620*/  MUFU.EX2 R185, R60 ;  /* 0x0000003c00b97308 */ /* 0x000fe20000000800 */
[----:B------:R-:W-:Y:S01]  /*10630*/  SHF.R.U32.HI R9, RZ, 0x18, R8 ;  /* 0x00000018ff097819 */ /* 0x000fe20000011608 */
[--C-:B------:R-:W-:Y:S01]  /*10640*/  FFMA.FTZ R40, R40, UR4, -R82.reuse ;  /* 0x0000000428287c23 */ /* 0x100fe20008010852 */
[----:B------:R-:W-:Y:S07]  /*10650*/  LOP3.LUT R24, R2, R24, RZ, 0xc0, !PT ;  /* 0x0000001802187212 */ /* 0x000fee00078ec0ff */
[----:B------:R-:W-:Y:S01]  /*10660*/  MUFU.EX2 R236, R51 ;  /* 0x0000003300ec7308 */ /* 0x000fe20000000800 */
[----:B------:R-:W-:Y:S01]  /*10670*/  LOP3.LUT R8, R0, 0xff, RZ, 0xc0, !PT ;  /* 0x000000ff00087812 */ /* 0x000fe200078ec0ff */
[--C-:B------:R-:W-:Y:S01]  /*10680*/  FFMA.FTZ R44, R44, UR4, -R82.reuse ;  /* 0x000000042c2c7c23 */ /* 0x100fe20008010852 */
[--C-:B------:R-:W-:Y:S07]  /*10690*/  HSET2.LE.AND R25, R219, R213.reuse, PT ;  /* 0x000000d5db197233 */ /* 0x100fee0003803000 */
[----:B------:R-:W-:Y:S01]  /*106a0*/  MUFU.EX2 R205, R186 ;  /* 0x000000ba00cd7308 */ /* 0x000fe20000000800 */
[--C-:B---3--:R-:W-:Y:S01]  /*106b0*/  HSET2.LE.AND R28, R218, R213.reuse, PT ;  /* 0x000000d5da1c7233 */ /* 0x108fe20003803000 */
[----:B------:R-:W-:Y:S01]  /*106c0*/  FFMA.FTZ R45, R45, UR4, -R82 ;  /* 0x000000042d2d7c23 */ /* 0x000fe20008010852 */
[----:B------:R-:W-:Y:S07]  /*106d0*/  F2FP.F16.F32.PACK_AB R0, R160, R154 ;  /* 0x0000009aa000723e */ /* 0x000fee00000000ff */
[----:B------:R-:W-:Y:S01]  /*106e0*/  MUFU.EX2 R186, R61 ;  /* 0x0000003d00ba7308 */ /* 0x000fe20000000800 */
[----:B------:R-:W-:Y:S01]  /*106f0*/  F2FP.F16.F32.PACK_AB R2, R156, R151 ;  /* 0x000000979c02723e */ /* 0x000fe200000000ff */
[--C-:B------:R-:W-:Y:S01]  /*10700*/  FFMA.FTZ R47, R47, UR4, -R81.reuse ;  /* 0x000000042f2f7c23 */ /* 0x100fe20008010851 */
[----:B------:R-:W-:Y:S07]  /*10710*/  LOP3.LUT R25, R0, R25, RZ, 0xc0, !PT ;  /* 0x0000001900197212 */ /* 0x000fee00078ec0ff */
[----:B------:R3:W-:Y:S01]  /*10720*/  MUFU.EX2 R169, R42 ;  /* 0x0000002a00a97308 */ /* 0x0007e20000000800 */
[----:B------:R-:W-:Y:S01]  /*10730*/  LOP3.LUT R28, R2, R28, RZ, 0xc0, !PT ;  /* 0x0000001c021c7212 */ /* 0x000fe200078ec0ff */
[----:B------:R-:W-:Y:S01]  /*10740*/  FFMA.FTZ R46, R46, UR4, -R81 ;  /* 0x000000042e2e7c23 */ /* 0x000fe20008010851 */
[----:B--2---:R-:W-:Y:S07]  /*10750*/  LOP3.LUT R31, R223, 0xff00ff, RZ, 0xc0, !PT ;  /* 0x00ff00ffdf1f7812 */ /* 0x004fee00078ec0ff */
[----:B------:R-:W-:Y:S01]  /*10760*/  MUFU.EX2 R232, R181 ;  /* 0x000000b500e87308 */ /* 0x000fe20000000800 */
[--C-:B------:R-:W-:Y:S01]  /*10770*/  HSET2.LE.AND R30, R249, R213.reuse, PT ;  /* 0x000000d5f91e7233 */ /* 0x100fe20003803000 */
[----:B------:R-:W-:Y:S01]  /*10780*/  IMAD.MOV.U32 R249, RZ, RZ, R164 ;  /* 0x000000fffff97224 */ /* 0x000fe200078e00a4 */
[--C-:B------:R-:W-:Y:S07]  /*10790*/  HSET2.LE.AND R29, R220, R213.reuse, PT ;  /* 0x000000d5dc1d7233 */ /* 0x100fee0003803000 */
[----:B------:R-:W2:Y:S01]  /*107a0*/  MUFU.EX2 R237, R184 ;  /* 0x000000b800ed7308 */ /* 0x000ea20000000800 */
[----:B------:R-:W-:Y:S01]  /*107b0*/  F2FP.F16.F32.PACK_AB R0, R155, R150 ;  /* 0x000000969b00723e */ /* 0x000fe200000000ff */
[--C-:B------:R-:W-:Y:S01]  /*107c0*/  FFMA.FTZ R57, R57, UR4, -R82.reuse ;  /* 0x0000000439397c23 */ /* 0x100fe20008010852 */
[----:B-1----:R-:W-:Y:S07]  /*107d0*/  F2FP.F16.F32.PACK_AB R2, R203, R173 ;  /* 0x000000adcb02723e */ /* 0x002fee00000000ff */
[----:B------:R-:W-:Y:S01]  /*107e0*/  MUFU.EX2 R206, R43 ;  /* 0x0000002b00ce7308 */ /* 0x000fe20000000800 */
[----:B------:R-:W-:Y:S01]  /*107f0*/  LOP3.LUT R11, R252, R80, R11, 0x96, !PT ;  /* 0x00000050fc0b7212 */ /* 0x000fe200078e960b */
[----:B------:R-:W-:Y:S01]  /*10800*/  IMAD.MOV.U32 R80, RZ, RZ, R221 ;  /* 0x000000ffff507224 */ /* 0x000fe200078e00dd */
[----:B------:R-:W-:Y:S07]  /*10810*/  LOP3.LUT R29, R0, R29, RZ, 0xc0, !PT ;  /* 0x0000001d001d7212 */ /* 0x000fee00078ec0ff */
[----:B------:R1:W2:Y:S01]  /*10820*/  MUFU.EX2 R231, R97 ;  /* 0x0000006100e77308 */ /* 0x0002a20000000800 */
[----:B------:R-:W-:Y:S01]  /*10830*/  LOP3.LUT R30, R2, R30, RZ, 0xc0, !PT ;  /* 0x0000001e021e7212 */ /* 0x000fe200078ec0ff */
[--C-:B------:R-:W-:Y:S01]  /*10840*/  FFMA.FTZ R62, R62, UR4, -R81.reuse ;  /* 0x000000043e3e7c23 */ /* 0x100fe20008010851 */
[--C-:B------:R-:W-:Y:S07]  /*10850*/  HSET2.LE.AND R31, R31, R213.reuse, PT ;  /* 0x000000d51f1f7233 */ /* 0x100fee0003803000 */
[----:B------:R2:W-:Y:S01]  /*10860*/  MUFU.EX2 R177, R40 ;  /* 0x0000002800b17308 */ /* 0x0005e20000000800 */
[----:B----4-:R-:W-:Y:S01]  /*10870*/  F2FP.F16.F32.PACK_AB R0, R216, R161 ;  /* 0x000000a1d800723e */ /* 0x010fe200000000ff */
[----:B------:R-:W-:Y:S01]  /*10880*/  FFMA.FTZ R63, R63, UR4, -R81 ;  /* 0x000000043f3f7c23 */ /* 0x000fe20008010851 */
[----:B------:R-:W-:Y:S07]  /*10890*/  LOP3.LUT R2, R22, 0xff00ff, RZ, 0xc0, !PT ;  /* 0x00ff00ff16027812 */ /* 0x000fee00078ec0ff */
[----:B------:R4:W-:Y:S01]  /*108a0*/  MUFU.EX2 R218, R41 ;  /* 0x0000002900da7308 */ /* 0x0009e20000000800 */
[----:B------:R-:W-:Y:S01]  /*108b0*/  LOP3.LUT R31, R0, R31, RZ, 0xc0, !PT ;  /* 0x0000001f001f7212 */ /* 0x000fe200078ec0ff */
[----:B------:R-:W-:Y:S01]  /*108c0*/  FFMA.FTZ R76, R76, UR4, -R82 ;  /* 0x000000044c4c7c23 */ /* 0x000fe20008010852 */
[--C-:B---3--:R-:W-:Y:S07]  /*108d0*/  HSET2.LE.AND R42, R18, R213.reuse, PT ;  /* 0x000000d5122a7233 */ /* 0x108fee0003803000 */
[----:B------:R3:W-:Y:S01]  /*108e0*/  MUFU.EX2 R181, R100 ;  /* 0x0000006400b57308 */ /* 0x0007e20000000800 */
[----:B------:R-:W-:Y:S01]  /*108f0*/  PRMT R8, R8, 0x5410, R9 ;  /* 0x0000541008087816 */ /* 0x000fe20000000009 */
[----:B-1----:R-:W-:Y:S01]  /*10900*/  IMAD.MOV.U32 R97, RZ, RZ, R55 ;  /* 0x000000ffff617224 */ /* 0x002fe200078e0037 */
[--C-:B------:R-:W-:Y:S07]  /*10910*/  HSET2.LE.AND R43, R2, R213.reuse, PT ;  /* 0x000000d5022b7233 */ /* 0x100fee0003803000 */
[----:B------:R-:W1:Y:S01]  /*10920*/  MUFU.EX2 R220, R101 ;  /* 0x0000006500dc7308 */ /* 0x000e620000000800 */
[----:B--2---:R-:W-:Y:S01]  /*10930*/  F2FP.F16.F32.PACK_AB R0, R237, R232 ;  /* 0x000000e8ed00723e */ /* 0x004fe200000000ff */
[----:B------:R-:W-:Y:S01]  /*10940*/  IMAD.MOV.U32 R55, RZ, RZ, R157 ;  /* 0x000000ffff377224 */ /* 0x000fe200078e009d */
[----:B------:R-:W-:Y:S07]  /*10950*/  F2FP.F16.F32.PACK_AB R2, R236, R231 ;  /* 0x000000e7ec02723e */ /* 0x000fee00000000ff */
[----:B------:R2:W-:Y:S01]  /*10960*/  MUFU.EX2 R207, R44 ;  /* 0x0000002c00cf7308 */ /* 0x0005e20000000800 */
[----:B------:R-:W-:Y:S01]  /*10970*/  LOP3.LUT R42, R0, R42, RZ, 0xc0, !PT ;  /* 0x0000002a002a7212 */ /* 0x000fe200078ec0ff */
[----:B------:R-:W-:Y:S01]  /*10980*/  IMAD.MOV.U32 R84, RZ, RZ, R55 ;  /* 0x000000ffff547224 */ /* 0x000fe200078e0037 */
[--C-:B------:R-:W-:Y:S07]  /*10990*/  HSET2.LE.AND R40, R10, R213.reuse, PT ;  /* 0x000000d50a287233 */ /* 0x100fee0003803000 */
[----:B------:R2:W2:Y:S01]  /*109a0*/  MUFU.EX2 R223, R45 ;  /* 0x0000002d00df7308 */ /* 0x0004a20000000800 */
[----:B------:R-:W-:Y:S01]  /*109b0*/  LOP3.LUT R43, R2, R43, RZ, 0xc0, !PT ;  /* 0x0000002b022b7212 */ /* 0x000fe200078ec0ff */
[----:B------:R-:W-:Y:S01]  /*109c0*/  FFMA.FTZ R10, R58, UR4, -R81 ;  /* 0x000000043a0a7c23 */ /* 0x000fe20008010851 */
[--C-:B----4-:R-:W-:Y:S07]  /*109d0*/  HSET2.LE.AND R41, R8, R213.reuse, PT ;  /* 0x000000d508297233 */ /* 0x110fee0003803000 */
[----:B------:R4:W-:Y:S01]  /*109e0*/  MUFU.EX2 R221, R47 ;  /* 0x0000002f00dd7308 */ /* 0x0009e20000000800 */
[----:B------:R-:W-:Y:S01]  /*109f0*/  F2FP.F16.F32.PACK_AB R0, R205, R201 ;  /* 0x000000c9cd00723e */ /* 0x000fe200000000ff */
[----:B---3--:R-:W-:Y:S01]  /*10a00*/  IMAD.MOV.U32 R100, RZ, RZ, R165 ;  /* 0x000000ffff647224 */ /* 0x008fe200078e00a5 */
[----:B-1----:R-:W-:Y:S07]  /*10a10*/  F2FP.F16.F32.PACK_AB R2, R220, R181 ;  /* 0x000000b5dc02723e */ /* 0x002fee00000000ff */
[----:B------:R1:W3:Y:S01]  /*10a20*/  MUFU.EX2 R219, R46 ;  /* 0x0000002e00db7308 */ /* 0x0002e20000000800 */
[----:B------:R-:W-:Y:S01]  /*10a30*/  LOP3.LUT R40, R0, R40, RZ, 0xc0, !PT ;  /* 0x0000002800287212 */ /* 0x000fe200078ec0ff */
[----:B------:R-:W-:Y:S01]  /*10a40*/  IMAD.MOV.U32 R101, RZ, RZ, R84 ;  /* 0x000000ffff657224 */ /* 0x000fe200078e0054 */
[--C-:B--2---:R-:W-:Y:S07]  /*10a50*/  HSET2.LE.AND R44, R192, R213.reuse, PT ;  /* 0x000000d5c02c7233 */ /* 0x104fee0003803000 */
[----:B------:R-:W2:Y:S01]  /*10a60*/  MUFU.EX2 R227, R187 ;  /* 0x000000bb00e37308 */ /* 0x000ea20000000800 */
[----:B------:R-:W-:Y:S01]  /*10a70*/  LOP3.LUT R41, R2, R41, RZ, 0xc0, !PT ;  /* 0x0000002902297212 */ /* 0x000fe200078ec0ff */
[--C-:B------:R-:W-:Y:S01]  /*10a80*/  FFMA.FTZ R77, R77, UR4, -R82.reuse ;  /* 0x000000044d4d7c23 */ /* 0x100fe20008010852 */
[----:B------:R-:W-:Y:S07]  /*10a90*/  F2FP.F16.F32.PACK_AB R0, R218, R177 ;  /* 0x000000b1da00723e */ /* 0x000fee00000000ff */
[----:B------:R2:W-:Y:S01]  /*10aa0*/  MUFU.EX2 R188, R57 ;  /* 0x0000003900bc7308 */ /* 0x0005e20000000800 */
[--C-:B------:R-:W-:Y:S01]  /*10ab0*/  HSET2.LE.AND R45, R191, R213.reuse, PT ;  /* 0x000000d5bf2d7233 */ /* 0x100fe20003803000 */
[--C-:B------:R-:W-:Y:S01]  /*10ac0*/  FFMA.FTZ R73, R73, UR4, -R82.reuse ;  /* 0x0000000449497c23 */ /* 0x100fe20008010852 */
[----:B----4-:R-:W-:Y:S07]  /*10ad0*/  LOP3.LUT R47, R200, 0xff00ff, RZ, 0xc0, !PT ;  /* 0x00ff00ffc82f7812 */ /* 0x010fee00078ec0ff */
[----:B------:R-:W-:Y:S01]  /*10ae0*/  MUFU.EX2 R165, R62 ;  /* 0x0000003e00a57308 */ /* 0x000fe20000000800 */
[----:B------:R-:W-:Y:S01]  /*10af0*/  F2FP.F16.F32.PACK_AB R2, R206, R169 ;  /* 0x000000a9ce02723e */ /* 0x000fe200000000ff */
[--C-:B------:R-:W-:Y:S01]  /*10b00*/  FFMA.FTZ R74, R74, UR4, -R81.reuse ;  /* 0x000000044a4a7c23 */ /* 0x100fe20008010851 */
[----:B------:R-:W-:Y:S07]  /*10b10*/  LOP3.LUT R44, R0, R44, RZ, 0xc0, !PT ;  /* 0x0000002c002c7212 */ /* 0x000fee00078ec0ff */
[----:B------:R-:W-:Y:S01]  /*10b20*/  MUFU.EX2 R164, R117 ;  /* 0x0000007500a47308 */ /* 0x000fe20000000800 */
[--C-:B-1----:R-:W-:Y:S01]  /*10b30*/  HSET2.LE.AND R46, R197, R213.reuse, PT ;  /* 0x000000d5c52e7233 */ /* 0x102fe20003803000 */
[--C-:B------:R-:W-:Y:S01]  /*10b40*/  FFMA.FTZ R75, R75, UR4, -R81.reuse ;  /* 0x000000044b4b7c23 */ /* 0x100fe20008010851 */
[----:B------:R-:W-:Y:S07]  /*10b50*/  LOP3.LUT R45, R2, R45, RZ, 0xc0, !PT ;  /* 0x0000002d022d7212 */ /* 0x000fee00078ec0ff */
[----:B------:R-:W-:Y:S01]  /*10b60*/  MUFU.EX2 R191, R112 ;  /* 0x0000007000bf7308 */ /* 0x000fe20000000800 */
[--C-:B------:R-:W-:Y:S01]  /*10b70*/  HSET2.LE.AND R47, R47, R213.reuse, PT ;  /* 0x000000d52f2f7233 */ /* 0x100fe20003803000 */
[--C-:B------:R-:W-:Y:S01]  /*10b80*/  FFMA.FTZ R94, R94, UR4, -R81.reuse ;  /* 0x000000045e5e7c23 */ /* 0x100fe20008010851 */
[----:B------:R-:W-:Y:S07]  /*10b90*/  F2FP.F16.F32.PACK_AB R0, R223, R207 ;  /* 0x000000cfdf00723e */ /* 0x000fee00000000ff */
[----:B------:R-:W-:Y:S01]  /*10ba0*/  MUFU.EX2 R178, R10 ;  /* 0x0000000a00b27308 */ /* 0x000fe20000000800 */
[----:B---3--:R-:W-:Y:S01]  /*10bb0*/  F2FP.F16.F32.PACK_AB R2, R221, R219 ;  /* 0x000000dbdd02723e */ /* 0x008fe200000000ff */
[----:B------:R-:W-:Y:S01]  /*10bc0*/  FFMA.FTZ R56, R56, UR4, -R82 ;  /* 0x0000000438387c23 */ /* 0x000fe20008010852 */
[----:B------:R-:W-:Y:S07]  /*10bd0*/  LOP3.LUT R46, R0, R46, RZ, 0xc0, !PT ;  /* 0x0000002e002e7212 */ /* 0x000fee00078ec0ff */
[----:B------:R-:W-:Y:S01]  /*10be0*/  MUFU.EX2 R189, R189 ;  /* 0x000000bd00bd7308 */ /* 0x000fe20000000800 */
[----:B------:R-:W-:Y:S01]  /*10bf0*/  LOP3.LUT R47, R2, R47, RZ, 0xc0, !PT ;  /* 0x0000002f022f7212 */ /* 0x000fe200078ec0ff */
[--C-:B------:R-:W-:Y:S01]  /*10c00*/  FFMA.FTZ R95, R95, UR4, -R81.reuse ;  /* 0x000000045f5f7c23 */ /* 0x100fe20008010851 */
[--C-:B------:R-:W-:Y:S07]  /*10c10*/  HSET2.LE.AND R0, R23, R213.reuse, PT ;  /* 0x000000d517007233 */ /* 0x100fee0003803000 */
[----:B------:R1:W3:Y:S01]  /*10c20*/  MUFU.EX2 R187, R56 ;  /* 0x0000003800bb7308 */ /* 0x0002e20000000800 */
[----:B--2---:R-:W-:Y:S01]  /*10c30*/  F2FP.F16.F32.PACK_AB R2, R230, R227 ;  /* 0x000000e3e602723e */ /* 0x004fe200000000ff */
[--C-:B------:R-:W-:Y:S01]  /*10c40*/  FFMA.FTZ R90, R90, UR4, -R81.reuse ;  /* 0x000000045a5a7c23 */ /* 0x100fe20008010851 */
[--C-:B------:R-:W-:Y:S07]  /*10c50*/  HSET2.LE.AND R60, R193, R213.reuse, PT ;  /* 0x000000d5c13c7233 */ /* 0x100fee0003803000 */
[----:B------:R-:W-:Y:S01]  /*10c60*/  MUFU.EX2 R190, R190 ;  /* 0x000000be00be7308 */ /* 0x000fe20000000800 */
[----:B------:R-:W-:Y:S01]  /*10c70*/  LOP3.LUT R58, R2, R0, RZ, 0xc0, !PT ;  /* 0x00000000023a7212 */ /* 0x000fe200078ec0ff */
[----:B------:R-:W-:Y:S01]  /*10c80*/  FFMA.FTZ R0, R59, UR4, -R81 ;  /* 0x000000043b007c23 */ /* 0x000fe20008010851 */
[C---:B------:R-:W-:Y:S07]  /*10c90*/  LOP3.LUT R2, R11.reuse, 0xff, RZ, 0xc0, !PT ;  /* 0x000000ff0b027812 */ /* 0x040fee00078ec0ff */
[----:B------:R-:W-:Y:S01]  /*10ca0*/  MUFU.EX2 R157, R116 ;  /* 0x00000074009d7308 */ /* 0x000fe20000000800 */
[--C-:B------:R-:W-:Y:S01]  /*10cb0*/  HSET2.LE.AND R61, R196, R213.reuse, PT ;  /* 0x000000d5c43d7233 */ /* 0x100fe20003803000 */
[----:B------:R-:W-:Y:S01]  /*10cc0*/  IMAD.MOV.U32 R196, RZ, RZ, R80 ;  /* 0x000000ffffc47224 */ /* 0x000fe200078e0050 */
[C---:B------:R-:W-:Y:S07]  /*10cd0*/  PRMT R57, R11.reuse, 0x7632, R57 ;  /* 0x000076320b397816 */ /* 0x040fee0000000039 */
[----:B------:R3:W2:Y:S01]  /*10ce0*/  MUFU.EX2 R184, R0 ;  /* 0x0000000000b87308 */ /* 0x0006a20000000800 */
[----:B------:R-:W-:Y:S01]  /*10cf0*/  MOV R85, R168 ;  /* 0x000000a800557202 */ /* 0x000fe20000000f00 */
[----:B------:R-:W-:Y:S01]  /*10d00*/  IMAD.MOV.U32 R80, RZ, RZ, R54 ;  /* 0x000000ffff507224 */ /* 0x000fe200078e0036 */
[----:B-1----:R-:W-:Y:S07]  /*10d10*/  LOP3.LUT R56, R11, 0xffff, RZ, 0xc0, !PT ;  /* 0x0000ffff0b387812 */ /* 0x002fee00078ec0ff */
[----:B------:R-:W-:Y:S01]  /*10d20*/  MUFU.EX2 R168, R63 ;  /* 0x0000003f00a87308 */ /* 0x000fe20000000800 */
[----:B------:R-:W-:Y:S01]  /*10d30*/  LOP3.LUT R57, R57, 0xff, RZ, 0xc0, !PT ;  /* 0x000000ff39397812 */ /* 0x000fe200078ec0ff */
[----:B------:R-:W-:Y:S01]  /*10d40*/  IMAD.MOV.U32 R84, RZ, RZ, R80 ;  /* 0x000000ffff547224 */ /* 0x000fe200078e0050 */
[----:B------:R-:W-:Y:S01]  /*10d50*/  SHF.R.U32.HI R56, RZ, 0x8, R56 ;  /* 0x00000008ff387819 */ /* 0x000fe20000011638 */
[----:B------:R-:W-:Y:S01]  /*10d60*/  IMAD.MOV.U32 R80, RZ, RZ, R143 ;  /* 0x000000ffff507224 */ /* 0x000fe200078e008f */
[--C-:B------:R-:W-:Y:S01]  /*10d70*/  HSET2.LE.AND R62, R198, R213.reuse, PT ;  /* 0x000000d5c63e7233 */ /* 0x100fe20003803000 */
[----:B------:R-:W-:Y:S01]  /*10d80*/  IMAD.MOV.U32 R143, RZ, RZ, R118 ;  /* 0x000000ffff8f7224 */ /* 0x000fe200078e0076 */
[----:B------:R-:W-:Y:S03]  /*10d90*/  PRMT R56, R2, 0x5410, R56 ;  /* 0x0000541002387816 */ /* 0x000fe60000000038 */
[----:B------:R1:W4:Y:S01]  /*10da0*/  MUFU.EX2 R192, R113 ;  /* 0x0000007100c07308 */ /* 0x0003220000000800 */
[----:B------:R-:W-:Y:S01]  /*10db0*/  LOP3.LUT R8, R19, 0xff00ff, RZ, 0xc0, !PT ;  /* 0x00ff00ff13087812 */ /* 0x000fe200078ec0ff */
[----:B------:R-:W-:Y:S01]  /*10dc0*/  IMAD.MOV.U32 R118, RZ, RZ, R103 ;  /* 0x000000ffff767224 */ /* 0x000fe200078e0067 */
[----:B---3--:R-:W-:Y:S01]  /*10dd0*/  F2FP.F16.F32.PACK_AB R0, R188, R187 ;  /* 0x000000bbbc00723e */ /* 0x008fe200000000ff */
[----:B------:R-:W-:Y:S01]  /*10de0*/  IMAD.MOV.U32 R103, RZ, RZ, R115 ;  /* 0x000000ffff677224 */ /* 0x000fe200078e0073 */
[----:B--2---:R-:W-:Y:S01]  /*10df0*/  F2FP.F16.F32.PACK_AB R2, R184, R178 ;  /* 0x000000b2b802723e */ /* 0x004fe200000000ff */
[----:B------:R-:W-:Y:S01]  /*10e00*/  IMAD.MOV.U32 R115, RZ, RZ, R87 ;  /* 0x000000ffff737224 */ /* 0x000fe200078e0057 */
[----:B------:R-:W-:Y:S01]  /*10e10*/  LOP3.LUT R60, R0, R60, RZ, 0xc0, !PT ;  /* 0x0000003c003c7212 */ /* 0x000fe200078ec0ff */
[----:B------:R-:W-:Y:S01]  /*10e20*/  IMAD.MOV.U32 R193, RZ, RZ, R119 ;  /* 0x000000ffffc17224 */ /* 0x000fe200078e0077 */
[--C-:B------:R-:W-:Y:S01]  /*10e30*/  HSET2.LE.AND R56, R56, R213.reuse, PT ;  /* 0x000000d538387233 */ /* 0x100fe20003803000 */
[----:B------:R-:W-:Y:S01]  /*10e40*/  IMAD.MOV.U32 R198, RZ, RZ, R99 ;  /* 0x000000ffffc67224 */ /* 0x000fe200078e0063 */
[----:B------:R-:W-:Y:S01]  /*10e50*/  LOP3.LUT R61, R2, R61, RZ, 0xc0, !PT ;  /* 0x0000003d023d7212 */ /* 0x000fe200078ec0ff */
[----:B------:R-:W-:Y:S01]  /*10e60*/  IMAD.MOV.U32 R116, RZ, RZ, R131 ;  /* 0x000000ffff747224 */ /* 0x000fe200078e0083 */
[----:B------:R-:W-:Y:S01]  /*10e70*/  F2FP.F16.F32.PACK_AB R0, R190, R189 ;  /* 0x000000bdbe00723e */ /* 0x000fe200000000ff */
[----:B-1----:R-:W-:Y:S01]  /*10e80*/  IMAD.MOV.U32 R113, RZ, RZ, R100 ;  /* 0x000000ffff717224 */ /* 0x002fe200078e0064 */
[----:B------:R-:W-:Y:S01]  /*10e90*/  SHF.R.U32.HI R2, RZ, 0x18, R11 ;  /* 0x00000018ff027819 */ /* 0x000fe2000001160b */
[----:B------:R-:W-:Y:S01]  /*10ea0*/  IMAD.MOV.U32 R112, RZ, RZ, R85 ;  /* 0x000000ffff707224 */ /* 0x000fe200078e0055 */
[----:B------:R-:W-:Y:S01]  /*10eb0*/  LOP3.LUT R56, R0, R56, RZ, 0xc0, !PT ;  /* 0x0000003800387212 */ /* 0x000fe200078ec0ff */
[----:B------:R-:W-:Y:S01]  /*10ec0*/  IMAD.MOV.U32 R85, RZ, RZ, R138 ;  /* 0x000000ffff557224 */ /* 0x000fe200078e008a */
[----:B------:R-:W-:Y:S01]  /*10ed0*/  PRMT R57, R57, 0x5410, R2 ;  /* 0x0000541039397816 */ /* 0x000fe20000000002 */
[--C-:B------:R-:W-:Y:S01]  /*10ee0*/  FFMA.FTZ R91, R91, UR4, -R81.reuse ;  /* 0x000000045b5b7c23 */ /* 0x100fe20008010851 */
[----:B------:R-:W-:Y:S01]  /*10ef0*/  F2FP.F16.F32.PACK_AB R0, R186, R185 ;  /* 0x000000b9ba00723e */ /* 0x000fe200000000ff */
[----:B------:R-:W-:Y:S01]  /*10f00*/  MUFU.EX2 R94, R94 ;  /* 0x0000005e005e7308 */ /* 0x000fe20000000800 */
[--C-:B------:R-:W-:Y:S01]  /*10f10*/  HSET2.LE.AND R8, R8, R213.reuse, PT ;  /* 0x000000d508087233 */ /* 0x100fe20003803000 */
[--C-:B------:R-:W-:Y:S01]  /*10f20*/  FFMA.FTZ R122, R122, UR4, -R81.reuse ;  /* 0x000000047a7a7c23 */ /* 0x100fe20008010851 */
[----:B------:R-:W-:Y:S07]  /*10f30*/  LOP3.LUT R62, R0, R62, RZ, 0xc0, !PT ;  /* 0x0000003e003e7212 */ /* 0x000fee00078ec0ff */
[----:B------:R-:W-:Y:S01]  /*10f40*/  MUFU.EX2 R95, R95 ;  /* 0x0000005f005f7308 */ /* 0x000fe20000000800 */
[--C-:B------:R-:W-:Y:S01]  /*10f50*/  HSET2.LE.AND R57, R57, R213.reuse, PT ;  /* 0x000000d539397233 */ /* 0x100fe20003803000 */
[--C-:B------:R-:W-:Y:S01]  /*10f60*/  FFMA.FTZ R123, R123, UR4, -R81.reuse ;  /* 0x000000047b7b7c23 */ /* 0x100fe20008010851 */
[----:B------:R-:W-:Y:S07]  /*10f70*/  F2FP.F16.F32.PACK_AB R0, R164, R157 ;  /* 0x0000009da400723e */ /* 0x000fee00000000ff */
[----:B------:R-:W-:Y:S01]  /*10f80*/  MUFU.EX2 R90, R90 ;  /* 0x0000005a005a7308 */ /* 0x000fe20000000800 */
[----:B------:R-:W-:Y:S01]  /*10f90*/  LOP3.LUT R63, R238, 0xff00ff, RZ, 0xc0, !PT ;  /* 0x00ff00ffee3f7812 */ /* 0x000fe200078ec0ff */
[----:B------:R-:W-:Y:S01]  /*10fa0*/  FFMA.FTZ R126, R126, UR4, -R81 ;  /* 0x000000047e7e7c23 */ /* 0x000fe20008010851 */
[----:B------:R-:W-:Y:S01]  /*10fb0*/  LOP3.LUT R57, R0, R57, RZ, 0xc0, !PT ;  /* 0x0000003900397212 */ /* 0x000fe200078ec0ff */
[----:B------:R-:W-:Y:S01]  /*10fc0*/  VIADD R0, R202, 0x2 ;  /* 0x00000002ca007836 */ /* 0x000fe20000000000 */
[----:B----4-:R-:W-:Y:S05]  /*10fd0*/  F2FP.F16.F32.PACK_AB R9, R192, R191 ;  /* 0x000000bfc009723e */ /* 0x010fea00000000ff */
[----:B------:R-:W-:Y:S01]  /*10fe0*/  MUFU.EX2 R91, R91 ;  /* 0x0000005b005b7308 */ /* 0x000fe20000000800 */
[--C-:B------:R-:W-:Y:S01]  /*10ff0*/  HSET2.LE.AND R63, R63, R213.reuse, PT ;  /* 0x000000d53f3f7233 */ /* 0x100fe20003803000 */
[----:B------:R-:W-:Y:S01]  /*11000*/  FFMA.FTZ R72, R72, UR4, -R82 ;  /* 0x0000000448487c23 */ /* 0x000fe20008010852 */
[----:B------:R-:W-:Y:S01]  /*11010*/  LOP3.LUT R0, R147, R225, R0, 0x96, !PT ;  /* 0x000000e193007212 */ /* 0x000fe200078e9600 */
[--C-:B------:R-:W-:Y:S01]  /*11020*/  FFMA.FTZ R92, R92, UR4, -R82.reuse ;  /* 0x000000045c5c7c23 */ /* 0x100fe20008010852 */
[----:B------:R-:W-:Y:S01]  /*11030*/  LOP3.LUT R59, R9, R8, RZ, 0xc0, !PT ;  /* 0x00000008093b7212 */ /* 0x000fe200078ec0ff */
[----:B------:R-:W-:Y:S01]  /*11040*/  FFMA.FTZ R93, R93, UR4, -R82 ;  /* 0x000000045d5d7c23 */ /* 0x000fe20008010852 */
[----:B------:R-:W-:Y:S01]  /*11050*/  F2FP.F16.F32.PACK_AB R2, R168, R165 ;  /* 0x000000a5a802723e */ /* 0x000fe200000000ff */
[----:B------:R-:W-:Y:S01]  /*11060*/  IMAD.WIDE.U32 R8, R0, -0x326172a9, RZ ;  /* 0xcd9e8d5700087825 */ /* 0x000fe200078e00ff */
[----:B------:R-:W-:Y:S01]  /*11070*/  MOV R119, R130 ;  /* 0x0000008200777202 */ /* 0x000fe20000000f00 */
[----:B------:R-:W-:Y:S01]  /*11080*/  MUFU.EX2 R92, R92 ;  /* 0x0000005c005c7308 */ /* 0x000fe20000000800 */
[----:B------:R-:W-:Y:S01]  /*11090*/  LOP3.LUT R63, R2, R63, RZ, 0xc0, !PT ;  /* 0x0000003f023f7212 */ /* 0x000fe200078ec0ff */
[----:B------:R-:W-:Y:S01]  /*110a0*/  IMAD.MOV.U32 R130, RZ, RZ, R102 ;  /* 0x000000ffff827224 */ /* 0x000fe200078e0066 */
[C---:B------:R-:W-:Y:S01]  /*110b0*/  LOP3.LUT R2, R9.reuse, R144, RZ, 0x3c, !PT ;  /* 0x0000009009027212 */ /* 0x040fe200078e3cff */
[----:B------:R-:W-:Y:S01]  /*110c0*/  IMAD.MOV.U32 R102, RZ, RZ, R114 ;  /* 0x000000ffff667224 */ /* 0x000fe200078e0072 */
[----:B------:R-:W-:Y:S05]  /*110d0*/  LOP3.LUT R18, R9, R86, RZ, 0x3c, !PT ;  /* 0x0000005609127212 */ /* 0x000fea00078e3cff */
[----:B------:R-:W-:Y:S01]  /*110e0*/  MUFU.EX2 R93, R93 ;  /* 0x0000005d005d7308 */ /* 0x000fe20000000800 */
[----:B------:R-:W-:Y:S01]  /*110f0*/  LOP3.LUT R11, R8, R83, RZ, 0x3c, !PT ;  /* 0x00000053080b7212 */ /* 0x000fe200078e3cff */
[--C-:B------:R-:W-:Y:S01]  /*11100*/  FFMA.FTZ R88, R88, UR4, -R82.reuse ;  /* 0x0000000458587c23 */ /* 0x100fe20008010852 */
[----:B------:R-:W-:Y:S01]  /*11110*/  LOP3.LUT R0, R8, R196, RZ, 0x3c, !PT ;  /* 0x000000c408007212 */ /* 0x000fe200078e3cff */
[----:B------:R-:W-:Y:S04]  /*11120*/  IMAD.WIDE.U32 R8, R2, -0x2daee0ad, RZ ;  /* 0xd2511f5302087825 */ /* 0x000fe800078e00ff */
[--C-:B------:R-:W-:Y:S02]  /*11130*/  FFMA.FTZ R89, R89, UR4, -R82.reuse ;  /* 0x0000000459597c23 */ /* 0x100fe40008010852 */
[----:B------:R-:W-:Y:S01]  /*11140*/  MUFU.EX2 R172, R172 ;  /* 0x000000ac00ac7308 */ /* 0x000fe20000000800 */
[--C-:B------:R-:W-:Y:S01]  /*11150*/  FFMA.FTZ R104, R104, UR4, -R82.reuse ;  /* 0x0000000468687c23 */ /* 0x100fe20008010852 */
[----:B------:R-:W-:Y:S01]  /*11160*/  IMAD.WIDE.U32 R22, R0, -0x2daee0ad, RZ ;  /* 0xd2511f5300167825 */ /* 0x000fe200078e00ff */
[----:B------:R-:W-:Y:S07]  /*11170*/  LOP3.LUT R2, R96, R194, R9, 0x96, !PT ;  /* 0x000000c260027212 */ /* 0x000fee00078e9609 */
[----:B------:R-:W-:Y:S01]  /*11180*/  MUFU.EX2 R88, R88 ;  /* 0x0000005800587308 */ /* 0x000fe20000000800 */
[--C-:B------:R-:W-:Y:S01]  /*11190*/  FFMA.FTZ R105, R105, UR4, -R82.reuse ;  /* 0x0000000469697c23 */ /* 0x100fe20008010852 */
[--C-:B------:R-:W-:Y:S01]  /*111a0*/  FFMA.FTZ R109, R109, UR4, -R82.reuse ;  /* 0x000000046d6d7c23 */ /* 0x100fe20008010852 */
[----:B------:R-:W-:Y:S01]  /*111b0*/  LOP3.LUT R0, R195, R8, R23, 0x96, !PT ;  /* 0x00000008c3007212 */ /* 0x000fe200078e9617 */
[----:B------:R-:W-:Y:S06]  /*111c0*/  IMAD.WIDE.U32 R8, R2, -0x326172a9, RZ ;  /* 0xcd9e8d5702087825 */ /* 0x000fec00078e00ff */
[----:B------:R-:W-:Y:S01]  /*111d0*/  MUFU.EX2 R89, R89 ;  /* 0x0000005900597308 */ /* 0x000fe20000000800 */
[--C-:B------:R-:W-:Y:S01]  /*111e0*/  FFMA.FTZ R121, R121, UR4, -R82.reuse ;  /* 0x0000000479797c23 */ /* 0x100fe20008010852 */
[----:B------:R-:W-:Y:S01]  /*111f0*/  IMAD.WIDE.U32 R50, R0, -0x326172a9, RZ ;  /* 0xcd9e8d5700327825 */ /* 0x000fe200078e00ff */
[----:B------:R-:W-:Y:S07]  /*11200*/  LOP3.LUT R0, R240, R228, R9, 0x96, !PT ;  /* 0x000000e4f0007212 */ /* 0x000fee00078e9609 */
[----:B------:R-:W-:Y:S01]  /*11210*/  MUFU.EX2 R104, R104 ;  /* 0x0000006800687308 */ /* 0x000fe20000000800 */
[----:B------:R-:W-:Y:S01]  /*11220*/  FFMA.FTZ R124, R124, UR4, -R82 ;  /* 0x000000047c7c7c23 */ /* 0x000fe20008010852 */
[----:B------:R-:W-:Y:S01]  /*11230*/  LOP3.LUT R8, R235, R8, R51, 0x96, !PT ;  /* 0x00000008eb087212 */ /* 0x000fe200078e9633 */
[----:B------:R-:W-:Y:S07]  /*11240*/  IMAD.WIDE.U32 R54, R0, -0x2daee0ad, RZ ;  /* 0xd2511f5300367825 */ /* 0x000fee00078e00ff */
[----:B------:R-:W-:Y:S01]  /*11250*/  MUFU.EX2 R105, R105 ;  /* 0x0000006900697308 */ /* 0x000fe20000000800 */
[----:B------:R-:W-:Y:S01]  /*11260*/  LOP3.LUT R0, R182, R22, R55, 0x96, !PT ;  /* 0x00000016b6007212 */ /* 0x000fe200078e9637 */
[----:B------:R-:W-:Y:S04]  /*11270*/  IMAD.MOV.U32 R55, RZ, RZ, R249 ;  /* 0x000000ffff377224 */ /* 0x000fe800078e00f9 */
[----:B------:R-:W-:Y:S05]  /*11280*/  IMAD.WIDE.U32 R22, R0, -0x326172a9, RZ ;  /* 0xcd9e8d5700167825 */ /* 0x000fea00078e00ff */
[----:B------:R-:W-:Y:S01]  /*11290*/  LOP3.LUT R2, R234, R50, R23, 0x96, !PT ;  /* 0x00000032ea027212 */ /* 0x000fe200078e9617 */
[----:B------:R-:W-:Y:S05]  /*112a0*/  IMAD.WIDE.U32 R50, R8, -0x2daee0ad, RZ ;  /* 0xd2511f5308327825 */ /* 0x000fea00078e00ff */
[----:B------:R-:W-:Y:S01]  /*112b0*/  LOP3.LUT R0, R183, R54, R51, 0x96, !PT ;  /* 0x00000036b7007212 */ /* 0x000fe200078e9633 */
[----:B------:R-:W-:Y:S04]  /*112c0*/  IMAD.MOV.U32 R54, RZ, RZ, R98 ;  /* 0x000000ffff367224 */ /* 0x000fe800078e0062 */
[----:B------:R-:W-:Y:S04]  /*112d0*/  IMAD.WIDE.U32 R8, R0, -0x326172a9, RZ ;  /* 0xcd9e8d5700087825 */ /* 0x000fe800078e00ff */
[----:B------:R-:W-:Y:S01]  /*112e0*/  IMAD.MOV.U32 R23, RZ, RZ, R8 ;  /* 0x000000ffff177224 */ /* 0x000fe200078e0008 */
[----:B------:R-:W-:Y:S02]  /*112f0*/  LOP3.LUT R0, R233, R22, R9, 0x96, !PT ;  /* 0x00000016e9007212 */ /* 0x000fe400078e9609 */
[C---:B------:R-:W-:Y:S02]  /*11300*/  PRMT R51, R8.reuse, 0x7771, RZ ;  /* 0x0000777108337816 */ /* 0x040fe400000000ff */
[C---:B------:R-:W-:Y:S02]  /*11310*/  PRMT R9, R8.reuse, 0x7773, RZ ;  /* 0x0000777308097816 */ /* 0x040fe400000000ff */
[----:B------:R-:W-:Y:S04]  /*11320*/  PRMT R8, R8, 0x7772, RZ ;  /* 0x0000777208087816 */ /* 0x000fe800000000ff */
[----:B------:R-:W-:Y:S01]  /*11330*/  PRMT R117, R8, 0x5410, R9 ;  /* 0x0000541008757816 */ /* 0x000fe20000000009 */
[----:B------:R-:W-:Y:S04]  /*11340*/  IMAD.WIDE.U32 R8, R2, -0x2daee0ad, RZ ;  /* 0xd2511f5302087825 */ /* 0x000fe800078e00ff */
[----:B------:R-:W-:Y:S01]  /*11350*/  IMAD.MOV.U32 R19, RZ, RZ, R8 ;  /* 0x000000ffff137224 */ /* 0x000fe200078e0008 */
[----:B------:R-:W-:Y:S02]  /*11360*/  LOP3.LUT R10, R252, R50, R9, 0x96, !PT ;  /* 0x00000032fc0a7212 */ /* 0x000fe400078e9609 */
[C---:B------:R-:W-:Y:S02]  /*11370*/  PRMT R9, R8.reuse, 0x7773, RZ ;  /* 0x0000777308097816 */ /* 0x040fe400000000ff */
[C---:B------:R-:W-:Y:S02]  /*11380*/  PRMT R2, R8.reuse, 0x7772, RZ ;  /* 0x0000777208027816 */ /* 0x040fe400000000ff */
[----:B------:R-:W-:Y:S02]  /*11390*/  PRMT R22, R8, 0x7771, RZ ;  /* 0x0000777108167816 */ /* 0x000fe400000000ff */
        /* <DEDUP_REMOVED lines=21> */
[----:B------:R-:W-:Y:S05]  /*114f0*/  IMAD.WIDE.U32 R22, R11, -0x326172a9, RZ ;  /* 0xcd9e8d570b167825 */ /* 0x000fea00078e00ff */
[----:B------:R-:W-:Y:S01]  /*11500*/  LOP3.LUT R0, R235, R18, R23, 0x96, !PT ;  /* 0x00000012eb007212 */ /* 0x000fe200078e9617 */
[----:B------:R-:W-:Y:S04]  /*11510*/  IMAD.WIDE.U32 R18, R2, -0x326172a9, RZ ;  /* 0xcd9e8d5702127825 */ /* 0x000fe800078e00ff */
[----:B------:R-:W-:Y:S01]  /*11520*/  IMAD.WIDE.U32 R50, R0, -0x2daee0ad, RZ ;  /* 0xd2511f5300327825 */ /* 0x000fe200078e00ff */
[----:B------:R-:W-:Y:S03]  /*11530*/  LOP3.LUT R2, R234, R22, R19, 0x96, !PT ;  /* 0x00000016ea027212 */ /* 0x000fe600078e9613 */
[----:B------:R-:W-:Y:S01]  /*11540*/  IMAD.MOV.U32 R22, RZ, RZ, R158 ;  /* 0x000000ffff167224 */ /* 0x000fe200078e009e */
[----:B------:R-:W-:Y:S01]  /*11550*/  LOP3.LUT R8, R183, R8, R51, 0x96, !PT ;  /* 0x00000008b7087212 */ /* 0x000fe200078e9633 */
[----:B------:R-:W-:Y:S02]  /*11560*/  IMAD.MOV.U32 R51, RZ, RZ, R147 ;  /* 0x000000ffff337224 */ /* 0x000fe400078e0093 */
[----:B------:R-:W-:Y:S02]  /*11570*/  IMAD.MOV.U32 R23, RZ, RZ, R159 ;  /* 0x000000ffff177224 */ /* 0x000fe400078e009f */
[----:B------:R-:W-:Y:S01]  /*11580*/  IMAD.WIDE.U32 R8, R8, -0x326172a9, RZ ;  /* 0xcd9e8d5708087825 */ /* 0x000fe200078e00ff */
[----:B------:R-:W2:Y:S03]  /*11590*/  LDL.LU.64 R158, [R1+0x98] ;  /* 0x00009800019e7983 */ /* 0x000ea60000300a00 */
[----:B------:R-:W-:Y:S01]  /*115a0*/  IMAD.MOV.U32 R19, RZ, RZ, R163 ;  /* 0x000000ffff137224 */ /* 0x000fe200078e00a3 */
[----:B------:R-:W-:Y:S01]  /*115b0*/  LOP3.LUT R0, R233, R18, R9, 0x96, !PT ;  /* 0x00000012e9007212 */ /* 0x000fe200078e9609 */
[----:B------:R-:W-:Y:S01]  /*115c0*/  IMAD.MOV.U32 R18, RZ, RZ, R162 ;  /* 0x000000ffff127224 */ /* 0x000fe200078e00a2 */
[----:B------:R-:W-:Y:S01]  /*115d0*/  MOV R9, R8 ;  /* 0x0000000800097202 */ /* 0x000fe20000000f00 */
[----:B------:R-:W3:Y:S01]  /*115e0*/  LDL.LU.64 R162, [R1+0x90] ;  /* 0x0000900001a27983 */ /* 0x000ee20000300a00 */
[C---:B------:R-:W-:Y:S02]  /*115f0*/  PRMT R11, R8.reuse, 0x7771, RZ ;  /* 0x00007771080b7816 */ /* 0x040fe400000000ff */
        /* <DEDUP_REMOVED lines=8> */
[C---:B------:R-:W-:Y:S01]  /*11680*/  PRMT R11, R8.reuse, 0x7771, RZ ;  /* 0x00007771080b7816 */ /* 0x040fe200000000ff */
[----:B------:R-:W-:Y:S03]  /*11690*/  IMAD.MOV.U32 R50, RZ, RZ, R146 ;  /* 0x000000ffff327224 */ /* 0x000fe600078e0092 */
[----:B------:R-:W-:Y:S04]  /*116a0*/  LOP3.LUT R9, R9, 0xff, RZ, 0xc0, !PT ;  /* 0x000000ff09097812 */ /* 0x000fe800078ec0ff */
[----:B------:R-:W-:Y:S01]  /*116b0*/  PRMT R197, R9, 0x5410, R11 ;  /* 0x0000541009c57816 */ /* 0x000fe2000000000b */
[----:B------:R-:W-:Y:S01]  /*116c0*/  IMAD.MOV.U32 R11, RZ, RZ, R83 ;  /* 0x000000ffff0b7224 */ /* 0x000fe200078e0053 */
[C---:B------:R-:W-:Y:S02]  /*116d0*/  PRMT R9, R8.reuse, 0x7773, RZ ;  /* 0x0000777308097816 */ /* 0x040fe400000000ff */
[----:B------:R-:W-:Y:S04]  /*116e0*/  PRMT R8, R8, 0x7772, RZ ;  /* 0x0000777208087816 */ /* 0x000fe800000000ff */
        /* <DEDUP_REMOVED lines=25> */
[----:B------:R-:W-:Y:S01]  /*11880*/  PRMT R146, R0, 0x5410, R10 ;  /* 0x0000541000927816 */ /* 0x000fe2000000000a */
[----:B------:R-:W-:Y:S05]  /*11890*/  VIADD R0, R202, 0x3 ;  /* 0x00000003ca007836 */ /* 0x000fea0000000000 */
        /* <DEDUP_REMOVED lines=23> */
[----:B------:R-:W-:Y:S01]  /*11a10*/  IMAD.MOV.U32 R9, RZ, RZ, R8 ;  /* 0x000000ffff097224 */ /* 0x000fe200078e0008 */
[C---:B------:R-:W-:Y:S01]  /*11a20*/  PRMT R10, R8.reuse, 0x7771, RZ ;  /* 0x00007771080a7816 */ /* 0x040fe200000000ff */
[----:B------:R-:W-:Y:S02]  /*11a30*/  IMAD.MOV.U32 R97, RZ, RZ, R209 ;  /* 0x000000ffff617224 */ /* 0x000fe400078e00d1 */
        /* <DEDUP_REMOVED lines=22> */
[--C-:B------:R-:W-:Y:S01]  /*11ba0*/  PRMT R144, R9, 0x5410, R8.reuse ;  /* 0x0000541009907816 */ /* 0x100fe20000000008 */
        /* <DEDUP_REMOVED lines=13> */
[----:B------:R-:W-:Y:S01]  /*11c80*/  LOP3.LUT R0, R51, R10, RZ, 0x3c, !PT ;  /* 0x0000000a33007212 */ /* 0x000fe200078e3cff */
[----:B------:R-:W-:Y:S01]  /*11c90*/  IMAD.MOV.U32 R51, RZ, RZ, R11 ;  /* 0x000000ffff337224 */ /* 0x000fe200078e000b */
[----:B------:R-:W-:Y:S03]  /*11ca0*/  LOP3.LUT R2, R50, R22, RZ, 0x3c, !PT ;  /* 0x0000001632027212 */ /* 0x000fe600078e3cff */
[----:B------:R-:W-:Y:S05]  /*11cb0*/  IMAD.WIDE.U32 R10, R0, -0x2daee0ad, RZ ;  /* 0xd2511f53000a7825 */ /* 0x000fea00078e00ff */
[----:B------:R-:W-:Y:S01]  /*11cc0*/  LOP3.LUT R0, R18, R194, R11, 0x96, !PT ;  /* 0x000000c212007212 */ /* 0x000fe200078e960b */
[----:B------:R-:W-:Y:S04]  /*11cd0*/  IMAD.WIDE.U32 R18, R2, -0x2daee0ad, RZ ;  /* 0xd2511f5302127825 */ /* 0x000fe800078e00ff */
[----:B------:R-:W-:Y:S01]  /*11ce0*/  IMAD.MOV.U32 R194, RZ, RZ, R9 ;  /* 0x000000ffffc27224 */ /* 0x000fe200078e0009 */
[----:B------:R-:W-:Y:S01]  /*11cf0*/  LOP3.LUT R10, R195, R10, R19, 0x96, !PT ;  /* 0x0000000ac30a7212 */ /* 0x000fe200078e9613 */
[----:B------:R-:W-:Y:S02]  /*11d00*/  IMAD.MOV.U32 R195, RZ, RZ, R23 ;  /* 0x000000ffffc37224 */ /* 0x000fe400078e0017 */
[----:B------:R-:W-:Y:S05]  /*11d10*/  IMAD.WIDE.U32 R22, R0, -0x326172a9, RZ ;  /* 0xcd9e8d5700167825 */ /* 0x000fea00078e00ff */
[----:B------:R-:W-:Y:S01]  /*11d20*/  LOP3.LUT R8, R240, R228, R23, 0x96, !PT ;  /* 0x000000e4f0087212 */ /* 0x000fe200078e9617 */
[----:B------:R-:W-:Y:S01]  /*11d30*/  IMAD.MOV.U32 R23, RZ, RZ, R97 ;  /* 0x000000ffff177224 */ /* 0x000fe200078e0061 */
[----:B------:R1:W5:Y:S03]  /*11d40*/  LDL.LU.64 R240, [R1+0x88] ;  /* 0x0000880001f07983 */ /* 0x0003660000300a00 */
[----:B------:R-:W-:Y:S05]  /*11d50*/  IMAD.WIDE.U32 R8, R8, -0x2daee0ad, RZ ;  /* 0xd2511f5308087825 */ /* 0x000fea00078e00ff */
[----:B------:R-:W-:Y:S01]  /*11d60*/  LOP3.LUT R2, R182, R18, R9, 0x96, !PT ;  /* 0x00000012b6027212 */ /* 0x000fe200078e9609 */
[----:B------:R-:W-:Y:S02]  /*11d70*/  IMAD.MOV.U32 R182, RZ, RZ, R51 ;  /* 0x000000ffffb67224 */ /* 0x000fe400078e0033 */
        /* <DEDUP_REMOVED lines=12> */
[----:B------:R-:W-:Y:S01]  /*11e40*/  MOV R18, R113 ;  /* 0x0000007100127202 */ /* 0x000fe20000000f00 */
[----:B------:R-:W-:Y:S02]  /*11e50*/  IMAD.MOV.U32 R112, RZ, RZ, R85 ;  /* 0x000000ffff707224 */ /* 0x000fe400078e0055 */
[----:B------:R-:W-:Y:S02]  /*11e60*/  IMAD.MOV.U32 R194, RZ, RZ, R84 ;  /* 0x000000ffffc27224 */ /* 0x000fe400078e0054 */
[----:B------:R-:W-:Y:S04]  /*11e70*/  IMAD.WIDE.U32 R84, R8, -0x326172a9, RZ ;  /* 0xcd9e8d5708547825 */ /* 0x000fe800078e00ff */
[----:B------:R-:W-:Y:S01]  /*11e80*/  IMAD.MOV.U32 R195, RZ, RZ, R133 ;  /* 0x000000ffffc37224 */ /* 0x000fe200078e0085 */
[----:B------:R-:W-:Y:S01]  /*11e90*/  LOP3.LUT R0, R233, R10, R85, 0x96, !PT ;  /* 0x0000000ae9007212 */ /* 0x000fe200078e9655 */
[----:B------:R-:W-:Y:S02]  /*11ea0*/  IMAD.MOV.U32 R113, RZ, RZ, R101 ;  /* 0x000000ffff717224 */ /* 0x000fe400078e0065 */
[----:B------:R-:W-:Y:S01]  /*11eb0*/  IMAD.MOV.U32 R101, RZ, RZ, R143 ;  /* 0x000000ffff657224 */ /* 0x000fe200078e008f */
[C---:B------:R-:W-:Y:S01]  /*11ec0*/  LOP3.LUT R8, R0.reuse, 0xffff, RZ, 0xc0, !PT ;  /* 0x0000ffff00087812 */ /* 0x040fe200078ec0ff */
[----:B------:R-:W-:Y:S01]  /*11ed0*/  IMAD.MOV.U32 R51, RZ, RZ, R182 ;  /* 0x000000ffff337224 */ /* 0x000fe200078e00b6 */
        /* <DEDUP_REMOVED lines=11> */
[----:B------:R-:W4:Y:S01]  /*11f90*/  LDSM.16.MT88.4 R8, [R208+0x4000] ;  /* 0x00400000d008783b */ /* 0x000f220000004200 */
[----:B------:R-:W-:Y:S02]  /*11fa0*/  PRMT R0, R2, 0x7632, R0 ;  /* 0x0000763202007816 */ /* 0x000fe40000000000 */
[----:B------:R-:W-:Y:S02]  /*11fb0*/  SHF.R.U32.HI R2, RZ, 0x18, R2 ;  /* 0x00000018ff027819 */ /* 0x000fe40000011602 */
[----:B------:R-:W-:Y:S04]  /*11fc0*/  LOP3.LUT R0, R0, 0xff, RZ, 0xc0, !PT ;  /* 0x000000ff00007812 */ /* 0x000fe800078ec0ff */
[----:B------:R-:W-:Y:S01]  /*11fd0*/  PRMT R183, R0, 0x5410, R2 ;  /* 0x0000541000b77816 */ /* 0x000fe20000000002 */
[----:B------:R-:W-:Y:S01]  /*11fe0*/  FADD.FTZ R0, -R132, R139 ;  /* 0x0000008b84007221 */ /* 0x000fe20000010100 */
[----:B------:R-:W-:Y:S02]  /*11ff0*/  IMAD.MOV.U32 R2, RZ, RZ, R252 ;  /* 0x000000ffff027224 */ /* 0x000fe400078e00fc */
[----:B------:R-:W-:Y:S02]  /*12000*/  IMAD.MOV.U32 R252, RZ, RZ, R18 ;  /* 0x000000fffffc7224 */ /* 0x000fe400078e0012 */
[----:B------:R-:W-:Y:S01]  /*12010*/  FMUL.FTZ R0, R0, UR4 ;  /* 0x0000000400007c20 */ /* 0x000fe20008410000 */
[----:B------:R-:W-:Y:S05]  /*12020*/  IMAD.MOV.U32 R139, RZ, RZ, R19 ;  /* 0x000000ffff8b7224 */ /* 0x000fea00078e0013 */
[----:B------:R-:W2:Y:S02]  /*12030*/  MUFU.EX2 R0, R0 ;  /* 0x0000000000007308 */ /* 0x000ea40000000800 */
[C---:B--2---:R-:W-:Y:S01]  /*12040*/  FMUL.FTZ R18, R0.reuse, R166 ;  /* 0x000000a600127220 */ /* 0x044fe20000410000 */
[C---:B------:R-:W-:Y:S01]  /*12050*/  FMUL.FTZ R19, R0.reuse, R167 ;  /* 0x000000a700137220 */ /* 0x040fe20000410000 */
[----:B------:R-:W-:Y:S02]  /*12060*/  IMAD.MOV.U32 R166, RZ, RZ, R22 ;  /* 0x000000ffffa67224 */ /* 0x000fe400078e0016 */
[C---:B------:R-:W-:Y:S01]  /*12070*/  FMUL.FTZ R22, R0.reuse, R170 ;  /* 0x000000aa00167220 */ /* 0x040fe20000410000 */
[----:B------:R-:W-:Y:S02]  /*12080*/  IMAD.MOV.U32 R167, RZ, RZ, R23 ;  /* 0x000000ffffa77224 */ /* 0x000fe400078e0017 */
[----:B------:R-:W-:Y:S01]  /*12090*/  FMUL.FTZ R23, R0, R171 ;  /* 0x000000ab00177220 */ /* 0x000fe20000410000 */
[-C--:B----4-:R-:W-:Y:S05]  /*120a0*/  HMMA.16816.F32 R4, R68, R8.reuse, R4 ;  /* 0x000000084404723c */ /* 0x090fea0000001804 */
[----:B------:R-:W-:Y:S02]  /*120b0*/  IMAD.MOV.U32 R171, RZ, RZ, R167 ;  /* 0x000000ffffab7224 */ /* 0x000fe400078e00a7 */
[----:B------:R-:W-:Y:S01]  /*120c0*/  IMAD.MOV.U32 R167, RZ, RZ, R2 ;  /* 0x000000ffffa77224 */ /* 0x000fe200078e0002 */
[C---:B------:R-:W-:Y:S04]  /*120d0*/  HMMA.16816.F32 R16, R12.reuse, R8, R16 ;  /* 0x000000080c10723c */ /* 0x040fe80000001810 */
[C---:B------:R-:W-:Y:S02]  /*120e0*/  VIADD R8, R208.reuse, 0x4000 ;  /* 0x00004000d0087836 */ /* 0x040fe40000000000 */
[----:B------:R-:W-:Y:S01]  /*120f0*/  IMAD.MOV.U32 R9, RZ, RZ, R80 ;  /* 0x000000ffff097224 */ /* 0x000fe200078e0050 */
[----:B------:R-:W-:Y:S01]  /*12100*/  IADD3 R80, PT, PT, R208, 0x4020, RZ ;  /* 0x00004020d0507810 */ /* 0x000fe20007ffe0ff */
[-C--:B------:R-:W-:Y:S03]  /*12110*/  HMMA.16816.F32 R20, R12, R10.reuse, R20 ;  /* 0x0000000a0c14723c */ /* 0x080fe60000001814 */
[----:B------:R-:W-:Y:S02]  /*12120*/  @P0 VIADD R80, R8, 0xffffffe0 ;  /* 0xffffffe008500836 */ /* 0x000fe40000000000 */
[----:B------:R-:W-:Y:S02]  /*12130*/  IMAD.MOV.U32 R170, RZ, RZ, R9 ;  /* 0x000000ffffaa7224 */ /* 0x000fe400078e0009 */
[----:B------:R-:W-:Y:S01]  /*12140*/  IMAD.MOV.U32 R2, RZ, RZ, R50 ;  /* 0x000000ffff027224 */ /* 0x000fe200078e0032 */
[C---:B------:R-:W-:Y:S01]  /*12150*/  HMMA.16816.F32 R32, R68.reuse, R10, R32 ;  /* 0x0000000a4420723c */ /* 0x040fe20000001820 */
[----:B------:R-:W2:Y:S03]  /*12160*/  LDSM.16.MT88.4 R8, [R80] ;  /* 0x000000005008783b */ /* 0x000ea60000004200 */
[C---:B------:R-:W-:Y:S01]  /*12170*/  FMUL.FTZ R50, R0.reuse, R158 ;  /* 0x0000009e00327220 */ /* 0x040fe20000410000 */
[----:B------:R-:W-:Y:S02]  /*12180*/  IMAD.MOV.U32 R158, RZ, RZ, R51 ;  /* 0x000000ffff9e7224 */ /* 0x000fe400078e0033 */
[C---:B------:R-:W-:Y:S01]  /*12190*/  FMUL.FTZ R51, R0.reuse, R159 ;  /* 0x0000009f00337220 */ /* 0x040fe20000410000 */
[----:B------:R-:W-:Y:S02]  /*121a0*/  IMAD.MOV.U32 R159, RZ, RZ, R54 ;  /* 0x000000ffff9f7224 */ /* 0x000fe400078e0036 */
[C---:B---3--:R-:W-:Y:S01]  /*121b0*/  FMUL.FTZ R54, R0.reuse, R162 ;  /* 0x000000a200367220 */ /* 0x048fe20000410000 */
[-C--:B--2---:R-:W-:Y:S08]  /*121c0*/  HMMA.16816.F32 R36, R68, R8.reuse, R36 ;  /* 0x000000084424723c */ /* 0x084ff00000001824 */
[C---:B------:R-:W-:Y:S04]  /*121d0*/  HMMA.16816.F32 R48, R12.reuse, R8, R48 ;  /* 0x000000080c30723c */ /* 0x040fe80000001830 */
[----:B------:R-:W-:Y:S02]  /*121e0*/  IMAD.MOV.U32 R9, RZ, RZ, R55 ;  /* 0x000000ffff097224 */ /* 0x000fe400078e0037 */
[----:B------:R-:W-:Y:S01]  /*121f0*/  FMUL.FTZ R55, R0, R163 ;  /* 0x000000a300377220 */ /* 0x000fe20000410000 */
[----:B------:R-:W-:Y:S02]  /*12200*/  IMAD.MOV.U32 R163, RZ, RZ, R101 ;  /* 0x000000ffffa37224 */ /* 0x000fe400078e0065 */
[----:B------:R2:W-:Y:S04]  /*12210*/  MUFU.EX2 R101, R72 ;  /* 0x0000004800657308 */ /* 0x0005e80000000800 */
[-C--:B------:R-:W-:Y:S01]  /*12220*/  HMMA.16816.F32 R52, R12, R10.reuse, R52 ;  /* 0x0000000a0c34723c */ /* 0x080fe20000001834 */
[----:B------:R-:W-:Y:S07]  /*12230*/  LDSM.16.MT88.4 R12, [R208+0x5000] ;  /* 0x00500000d00c783b */ /* 0x000fee0000004200 */
[----:B------:R-:W-:Y:S04]  /*12240*/  HMMA.16816.F32 R64, R68, R10, R64 ;  /* 0x0000000a4440723c */ /* 0x000fe80000001840 */
[----:B------:R-:W-:Y:S02]  /*12250*/  IMAD.MOV.U32 R69, RZ, RZ, R9 ;  /* 0x000000ffff457224 */ /* 0x000fe400078e0009 */
[----:B------:R-:W-:Y:S01]  /*12260*/  FFMA.FTZ R70, R108, UR4, -R82 ;  /* 0x000000046c467c23 */ /* 0x000fe20008010852 */
[----:B------:R-:W3:Y:S01]  /*12270*/  LDSM.16.MT88.4 R8, [R208+0x4400] ;  /* 0x00440000d008783b */ /* 0x000ee20000004200 */
[----:B------:R-:W-:Y:S01]  /*12280*/  MUFU.EX2 R108, R251 ;  /* 0x000000fb006c7308 */ /* 0x000fe20000000800 */
[----:B------:R-:W-:Y:S02]  /*12290*/  IMAD.MOV.U32 R71, RZ, RZ, R159 ;  /* 0x000000ffff477224 */ /* 0x000fe400078e009f */
[--C-:B------:R-:W-:Y:S01]  /*122a0*/  FFMA.FTZ R68, R106, UR4, -R81.reuse ;  /* 0x000000046a447c23 */ /* 0x100fe20008010851 */
[----:B--2---:R-:W-:Y:S06]  /*122b0*/  FFMA.FTZ R72, R107, UR4, -R81 ;  /* 0x000000046b487c23 */ /* 0x004fec0008010851 */
        /* <DEDUP_REMOVED lines=8> */
[----:B------:R-:W-:Y:S10]  /*12340*/  MUFU.EX2 R77, R170 ;  /* 0x000000aa004d7308 */ /* 0x000ff40000000800 */
[----:B------:R-:W-:Y:S10]  /*12350*/  MUFU.EX2 R68, R68 ;  /* 0x0000004400447308 */ /* 0x000ff40000000800 */
[----:B------:R-:W-:Y:S01]  /*12360*/  MUFU.EX2 R72, R72 ;  /* 0x0000004800487308 */ /* 0x000fe20000000800 */
[-C--:B---3--:R-:W-:Y:S08]  /*12370*/  HMMA.16816.F32 R4, R24, R8.reuse, R4 ;  /* 0x000000081804723c */ /* 0x088ff00000001804 */
[C---:B------:R-:W-:Y:S08]  /*12380*/  HMMA.16816.F32 R16, R28.reuse, R8, R16 ;  /* 0x000000081c10723c */ /* 0x040ff00000001810 */
[-C--:B------:R-:W-:Y:S08]  /*12390*/  HMMA.16816.F32 R20, R28, R10.reuse, R20 ;  /* 0x0000000a1c14723c */ /* 0x080ff00000001814 */
[C---:B------:R-:W-:Y:S01]  /*123a0*/  HMMA.16816.F32 R32, R24.reuse, R10, R32 ;  /* 0x0000000a1820723c */ /* 0x040fe20000001820 */
[----:B------:R-:W2:Y:S07]  /*123b0*/  LDSM.16.MT88.4 R8, [R80+0x400] ;  /* 0x000400005008783b */ /* 0x000eae0000004200 */
[-C--:B--2---:R-:W-:Y:S08]  /*123c0*/  HMMA.16816.F32 R36, R24, R8.reuse, R36 ;  /* 0x000000081824723c */ /* 0x084ff00000001824 */
[C---:B------:R-:W-:Y:S08]  /*123d0*/  HMMA.16816.F32 R48, R28.reuse, R8, R48 ;  /* 0x000000081c30723c */ /* 0x040ff00000001830 */
[-C--:B------:R-:W-:Y:S03]  /*123e0*/  HMMA.16816.F32 R52, R28, R10.reuse, R52 ;  /* 0x0000000a1c34723c */ /* 0x080fe60000001834 */
[----:B------:R-:W-:Y:S01]  /*123f0*/  IMAD.MOV.U32 R30, RZ, RZ, R129 ;  /* 0x000000ffff1e7224 */ /* 0x000fe200078e0081 */
[----:B------:R-:W-:Y:S01]  /*12400*/  LOP3.LUT R28, R117, 0xff00ff, RZ, 0xc0, !PT ;  /* 0x00ff00ff751c7812 */ /* 0x000fe200078ec0ff */
[----:B------:R-:W-:Y:S02]  /*12410*/  IMAD.MOV.U32 R31, RZ, RZ, R102 ;  /* 0x000000ffff1f7224 */ /* 0x000fe400078e0066 */
[----:B------:R-:W-:Y:S01]  /*12420*/  FFMA.FTZ R129, R120, UR4, -R82 ;  /* 0x0000000478817c23 */ /* 0x000fe20008010852 */
[----:B------:R-:W-:Y:S01]  /*12430*/  IMAD.MOV.U32 R29, RZ, RZ, R2 ;  /* 0x000000ffff1d7224 */ /* 0x000fe200078e0002 */
[----:B------:R-:W-:Y:S01]  /*12440*/  HMMA.16816.F32 R64, R24, R10, R64 ;  /* 0x0000000a1840723c */ /* 0x000fe20000001840 */
[----:B------:R-:W2:Y:S01]  /*12450*/  LDSM.16.MT88.4 R8, [R208+0x4800] ;  /* 0x00480000d008783b */ /* 0x000ea20000004200 */
[----:B------:R-:W-:Y:S02]  /*12460*/  MUFU.EX2 R97, R31 ;  /* 0x0000001f00617308 */ /* 0x000fe40000000800 */
[--C-:B------:R-:W-:Y:S01]  /*12470*/  HSET2.LE.AND R28, R28, R213.reuse, PT ;  /* 0x000000d51c1c7233 */ /* 0x100fe20003803000 */
[----:B------:R-:W-:Y:S01]  /*12480*/  IMAD.MOV.U32 R26, RZ, RZ, R115 ;  /* 0x000000ffff1a7224 */ /* 0x000fe200078e0073 */
[----:B------:R-:W-:Y:S06]  /*12490*/  MOV R27, R116 ;  /* 0x00000074001b7202 */ /* 0x000fec0000000f00 */
[----:B------:R-:W-:Y:S01]  /*124a0*/  MUFU.EX2 R120, R243 ;  /* 0x000000f300787308 */ /* 0x000fe20000000800 */
[----:B------:R-:W-:Y:S02]  /*124b0*/  IMAD.MOV.U32 R2, RZ, RZ, R84 ;  /* 0x000000ffff027224 */ /* 0x000fe400078e0054 */
[----:B------:R-:W-:Y:S01]  /*124c0*/  FFMA.FTZ R82, R125, UR4, -R82 ;  /* 0x000000047d527c23 */ /* 0x000fe20008010852 */
[----:B------:R-:W-:Y:S06]  /*124d0*/  IMAD.MOV.U32 R115, RZ, RZ, R128 ;  /* 0x000000ffff737224 */ /* 0x000fec00078e0080 */
[----:B------:R3:W-:Y:S01]  /*124e0*/  MUFU.EX2 R117, R26 ;  /* 0x0000001a00757308 */ /* 0x0007e20000000800 */
[----:B------:R-:W-:Y:S09]  /*124f0*/  LOP3.LUT R2, R2, 0xff, RZ, 0xc0, !PT ;  /* 0x000000ff02027812 */ /* 0x000ff200078ec0ff */
[----:B------:R-:W4:Y:S10]  /*12500*/  MUFU.EX2 R116, R250 ;  /* 0x000000fa00747308 */ /* 0x000f340000000800 */
[----:B------:R-:W-:Y:S10]  /*12510*/  MUFU.EX2 R128, R248 ;  /* 0x000000f800807308 */ /* 0x000ff40000000800 */
[----:B------:R-:W-:Y:S01]  /*12520*/  MUFU.EX2 R102, R244 ;  /* 0x000000f400667308 */ /* 0x000fe20000000800 */
[--C-:B---3--:R-:W-:Y:S09]  /*12530*/  HSET2.LE.AND R26, R114, R213.reuse, PT ;  /* 0x000000d5721a7233 */ /* 0x108ff20003803000 */
[----:B------:R-:W-:Y:S01]  /*12540*/  MUFU.EX2 R114, R30 ;  /* 0x0000001e00727308 */ /* 0x000fe20000000800 */
[----:B----4-:R-:W-:Y:S09]  /*12550*/  F2FP.F16.F32.PACK_AB R24, R116, R108 ;  /* 0x0000006c7418723e */ /* 0x010ff200000000ff */
[----:B------:R-:W-:Y:S10]  /*12560*/  MUFU.EX2 R115, R115 ;  /* 0x0000007300737308 */ /* 0x000ff40000000800 */
[----:B------:R-:W-:Y:S01]  /*12570*/  MUFU.EX2 R82, R82 ;  /* 0x0000005200527308 */ /* 0x000fe20000000800 */
[-C--:B--2---:R-:W-:Y:S08]  /*12580*/  HMMA.16816.F32 R4, R40, R8.reuse, R4 ;  /* 0x000000082804723c */ /* 0x084ff00000001804 */
[C---:B------:R-:W-:Y:S08]  /*12590*/  HMMA.16816.F32 R16, R44.reuse, R8, R16 ;  /* 0x000000082c10723c */ /* 0x040ff00000001810 */
[-C--:B------:R-:W-:Y:S08]  /*125a0*/  HMMA.16816.F32 R20, R44, R10.reuse, R20 ;  /* 0x0000000a2c14723c */ /* 0x080ff00000001814 */
[C---:B------:R-:W-:Y:S01]  /*125b0*/  HMMA.16816.F32 R32, R40.reuse, R10, R32 ;  /* 0x0000000a2820723c */ /* 0x040fe20000001820 */
[----:B------:R-:W2:Y:S07]  /*125c0*/  LDSM.16.MT88.4 R8, [R80+0x800] ;  /* 0x000800005008783b */ /* 0x000eae0000004200 */
[-C--:B--2---:R-:W-:Y:S08]  /*125d0*/  HMMA.16816.F32 R36, R40, R8.reuse, R36 ;  /* 0x000000082824723c */ /* 0x084ff00000001824 */
[C---:B------:R-:W-:Y:S08]  /*125e0*/  HMMA.16816.F32 R48, R44.reuse, R8, R48 ;  /* 0x000000082c30723c */ /* 0x040ff00000001830 */
[-C--:B------:R-:W-:Y:S03]  /*125f0*/  HMMA.16816.F32 R52, R44, R10.reuse, R52 ;  /* 0x0000000a2c34723c */ /* 0x080fe60000001834 */
[----:B------:R-:W-:Y:S02]  /*12600*/  IMAD.MOV.U32 R45, RZ, RZ, R113 ;  /* 0x000000ffff2d7224 */ /* 0x000fe400078e0071 */
[----:B------:R-:W-:Y:S01]  /*12610*/  MUFU.EX2 R113, R245 ;  /* 0x000000f500717308 */ /* 0x000fe20000000800 */
[----:B------:R-:W-:Y:S02]  /*12620*/  IMAD.MOV.U32 R44, RZ, RZ, R130 ;  /* 0x000000ffff2c7224 */ /* 0x000fe400078e0082 */
[----:B------:R-:W-:Y:S01]  /*12630*/  HMMA.16816.F32 R64, R40, R10, R64 ;  /* 0x0000000a2840723c */ /* 0x000fe20000001840 */
[----:B------:R-:W2:Y:S03]  /*12640*/  LDL.LU R41, [R1+0x14] ;  /* 0x0000140001297983 */ /* 0x000ea60000300800 */
[----:B------:R-:W-:Y:S01]  /*12650*/  IMAD.MOV.U32 R47, RZ, RZ, R118 ;  /* 0x000000ffff2f7224 */ /* 0x000fe200078e0076 */
[----:B------:R-:W3:Y:S02]  /*12660*/  LDSM.16.MT88.4 R8, [R208+0x4c00] ;  /* 0x004c0000d008783b */ /* 0x000ee40000004200 */
[----:B------:R-:W-:Y:S01]  /*12670*/  MUFU.EX2 R118, R242 ;  /* 0x000000f200767308 */ /* 0x000fe20000000800 */
[----:B------:R-:W-:Y:S01]  /*12680*/  IMAD.MOV.U32 R43, RZ, RZ, R103 ;  /* 0x000000ffff2b7224 */ /* 0x000fe200078e0067 */
[----:B------:R-:W-:Y:S01]  /*12690*/  MOV R42, R44 ;  /* 0x0000002c002a7202 */ /* 0x000fe20000000f00 */
[----:B------:R-:W-:Y:S07]  /*126a0*/  IMAD.MOV.U32 R44, RZ, RZ, R27 ;  /* 0x000000ffff2c7224 */ /* 0x000fee00078e001b */
[----:B------:R-:W4:Y:S01]  /*126b0*/  MUFU.EX2 R103, R76 ;  /* 0x0000004c00677308 */ /* 0x000f220000000800 */
[----:B------:R-:W-:Y:S01]  /*126c0*/  IMAD.MOV.U32 R46, RZ, RZ, R112 ;  /* 0x000000ffff2e7224 */ /* 0x000fe200078e0070 */
[----:B------:R-:W-:Y:S01]  /*126d0*/  PRMT R40, R96, 0x7773, RZ ;  /* 0x0000777360287816 */ /* 0x000fe200000000ff */
[----:B------:R-:W-:Y:S01]  /*126e0*/  IMAD.MOV.U32 R85, RZ, RZ, R47 ;  /* 0x000000ffff557224 */ /* 0x000fe200078e002f */
[----:B------:R-:W-:Y:S06]  /*126f0*/  F2FP.F16.F32.PACK_AB R47, R95, R94 ;  /* 0x0000005e5f2f723e */ /* 0x000fec00000000ff */
[----:B------:R-:W1:Y:S10]  /*12700*/  MUFU.EX2 R112, R73 ;  /* 0x0000004900707308 */ /* 0x000e740000000800 */
[----:B------:R-:W-:Y:S10]  /*12710*/  MUFU.EX2 R73, R167 ;  /* 0x000000a700497308 */ /* 0x000ff40000000800 */
[----:B------:R-:W-:Y:S01]  /*12720*/  MUFU.EX2 R76, R171 ;  /* 0x000000ab004c7308 */ /* 0x000fe20000000800 */
[----:B----4-:R-:W-:Y:S04]  /*12730*/  F2FP.F16.F32.PACK_AB R27, R106, R103 ;  /* 0x000000676a1b723e */ /* 0x010fe800000000ff */
[----:B------:R-:W-:Y:S02]  /*12740*/  LOP3.LUT R26, R27, R26, RZ, 0xc0, !PT ;  /* 0x0000001a1b1a7212 */ /* 0x000fe400078ec0ff */
[----:B-1----:R-:W-:Y:S01]  /*12750*/  F2FP.F16.F32.PACK_AB R25, R112, R101 ;  /* 0x000000657019723e */ /* 0x002fe200000000ff */
[-C--:B---3--:R-:W-:Y:S08]  /*12760*/  HMMA.16816.F32 R4, R56, R8.reuse, R4 ;  /* 0x000000083804723c */ /* 0x088ff00000001804 */
[C---:B------:R-:W-:Y:S08]  /*12770*/  HMMA.16816.F32 R16, R60.reuse, R8, R16 ;  /* 0x000000083c10723c */ /* 0x040ff00000001810 */
[-C--:B------:R-:W-:Y:S08]  /*12780*/  HMMA.16816.F32 R20, R60, R10.reuse, R20 ;  /* 0x0000000a3c14723c */ /* 0x080ff00000001814 */
[C---:B------:R-:W-:Y:S01]  /*12790*/  HMMA.16816.F32 R32, R56.reuse, R10, R32 ;  /* 0x0000000a3820723c */ /* 0x040fe20000001820 */
[----:B------:R-:W1:Y:S07]  /*127a0*/  LDSM.16.MT88.4 R8, [R80+0xc00] ;  /* 0x000c00005008783b */ /* 0x000e6e0000004200 */
[-C--:B-1----:R-:W-:Y:S08]  /*127b0*/  HMMA.16816.F32 R36, R56, R8.reuse, R36 ;  /* 0x000000083824723c */ /* 0x082ff00000001824 */
[C---:B------:R-:W-:Y:S04]  /*127c0*/  HMMA.16816.F32 R48, R60.reuse, R8, R48 ;  /* 0x000000083c30723c */ /* 0x040fe80000001830 */
[----:B------:R-:W-:Y:S02]  /*127d0*/  PRMT R8, R84, 0x7771, RZ ;  /* 0x0000777154087816 */ /* 0x000fe400000000ff */
[--C-:B------:R-:W-:Y:S02]  /*127e0*/  HSET2.LE.AND R9, R83, R213.reuse, PT ;  /* 0x000000d553097233 */ /* 0x100fe40003803000 */
[-C--:B------:R-:W-:Y:S01]  /*127f0*/  HMMA.16816.F32 R52, R60, R10.reuse, R52 ;  /* 0x0000000a3c34723c */ /* 0x080fe20000001834 */
[----:B------:R-:W-:Y:S02]  /*12800*/  MUFU.EX2 R83, R71 ;  /* 0x0000004700537308 */ /* 0x000fe40000000800 */
[----:B------:R-:W-:Y:S01]  /*12810*/  PRMT R60, R2, 0x5410, R8 ;  /* 0x00005410023c7816 */ /* 0x000fe20000000008 */
[--C-:B------:R-:W-:Y:S01]  /*12820*/  FFMA.FTZ R63, R111, UR4, -R81.reuse ;  /* 0x000000046f3f7c23 */ /* 0x100fe20008010851 */
[C---:B------:R-:W-:Y:S06]  /*12830*/  PRMT R8, R84.reuse, 0x7773, RZ ;  /* 0x0000777354087816 */ /* 0x040fec00000000ff */
[----:B------:R-:W-:Y:S01]  /*12840*/  MUFU.EX2 R71, R252 ;  /* 0x000000fc00477308 */ /* 0x000fe20000000800 */
[----:B------:R-:W-:Y:S01]  /*12850*/  PRMT R2, R84, 0x7772, RZ ;  /* 0x0000777254027816 */ /* 0x000fe200000000ff */
[----:B------:R-:W-:Y:S08]  /*12860*/  HMMA.16816.F32 R64, R56, R10, R64 ;  /* 0x0000000a3840723c */ /* 0x000ff00000001840 */
[----:B------:R1:W-:Y:S01]  /*12870*/  MUFU.EX2 R111, R43 ;  /* 0x0000002b006f7308 */ /* 0x0003e20000000800 */
[----:B------:R-:W-:Y:S01]  /*12880*/  PRMT R130, R2, 0x5410, R8 ;  /* 0x0000541002827816 */ /* 0x000fe20000000008 */
[----:B------:R-:W-:Y:S01]  /*12890*/  IMAD.MOV.U32 R2, RZ, RZ, R96 ;  /* 0x000000ffff027224 */ /* 0x000fe200078e0060 */
[----:B------:R-:W-:Y:S01]  /*128a0*/  PRMT R8, R96, 0x7771, RZ ;  /* 0x0000777160087816 */ /* 0x000fe200000000ff */
[--C-:B------:R-:W-:Y:S01]  /*128b0*/  FFMA.FTZ R62, R110, UR4, -R81.reuse ;  /* 0x000000046e3e7c23 */ /* 0x100fe20008010851 */
[--C-:B------:R-:W-:Y:S05]  /*128c0*/  HSET2.LE.AND R10, R99, R213.reuse, PT ;  /* 0x000000d5630a7233 */ /* 0x100fea0003803000 */
[----:B------:R-:W-:Y:S01]  /*128d0*/  MUFU.EX2 R110, R74 ;  /* 0x0000004a006e7308 */ /* 0x000fe20000000800 */
[----:B------:R-:W-:Y:S01]  /*128e0*/  LOP3.LUT R2, R2, 0xff, RZ, 0xc0, !PT ;  /* 0x000000ff02027812 */ /* 0x000fe200078ec0ff */
[----:B------:R-:W-:Y:S01]  /*128f0*/  IMAD.MOV.U32 R61, RZ, RZ, R46 ;  /* 0x000000ffff3d7224 */ /* 0x000fe200078e002e */
[----:B------:R-:W-:Y:S07]  /*12900*/  F2FP.F16.F32.PACK_AB R46, R93, R92 ;  /* 0x0000005c5d2e723e */ /* 0x000fee00000000ff */
[----:B------:R-:W-:Y:S01]  /*12910*/  MUFU.EX2 R99, R79 ;  /* 0x0000004f00637308 */ /* 0x000fe20000000800 */
[----:B------:R-:W-:Y:S01]  /*12920*/  PRMT R162, R2, 0x5410, R8 ;  /* 0x0000541002a27816 */ /* 0x000fe20000000008 */
[----:B------:R-:W-:Y:S01]  /*12930*/  FFMA.FTZ R81, R127, UR4, -R81 ;  /* 0x000000047f517c23 */ /* 0x000fe20008010851 */
[----:B------:R-:W-:Y:S01]  /*12940*/  LOP3.LUT R2, R100, 0xff00ff, RZ, 0xc0, !PT ;  /* 0x00ff00ff64027812 */ /* 0x000fe200078ec0ff */
[----:B-1----:R-:W-:Y:S06]  /*12950*/  IMAD.MOV.U32 R43, RZ, RZ, R45 ;  /* 0x000000ffff2b7224 */ /* 0x002fec00078e002d */
[----:B------:R-:W1:Y:S01]  /*12960*/  MUFU.EX2 R100, R78 ;  /* 0x0000004e00647308 */ /* 0x000e620000000800 */
[----:B------:R-:W-:Y:S01]  /*12970*/  F2FP.F16.F32.PACK_AB R8, R120, R118 ;  /* 0x000000767808723e */ /* 0x000fe200000000ff */
[----:B------:R-:W-:Y:S01]  /*12980*/  IMAD.MOV.U32 R45, RZ, RZ, R29 ;  /* 0x000000ffff2d7224 */ /* 0x000fe200078e001d */
[--C-:B------:R-:W-:Y:S01]  /*12990*/  HSET2.LE.AND R11, R2, R213.reuse, PT ;  /* 0x000000d5020b7233 */ /* 0x100fe20003803000 */
[----:B------:R-:W-:Y:S01]  /*129a0*/  FADD.FTZ R57, R176, R43 ;  /* 0x0000002bb0397221 */ /* 0x000fe20000010000 */
[----:B------:R-:W-:Y:S01]  /*129b0*/  F2FP.F16.F32.PACK_AB R2, R128, R119 ;  /* 0x000000778002723e */ /* 0x000fe200000000ff */
[----:B------:R-:W-:Y:S01]  /*129c0*/  FADD.FTZ R58, R140, R45 ;  /* 0x0000002d8c3a7221 */ /* 0x000fe20000010000 */
[----:B------:R-:W-:Y:S01]  /*129d0*/  LOP3.LUT R43, R200, 0xff00ff, RZ, 0xc0, !PT ;  /* 0x00ff00ffc82b7812 */ /* 0x000fe200078ec0ff */
[----:B------:R-:W-:Y:S01]  /*129e0*/  FADD.FTZ R45, R142, R246 ;  /* 0x000000f68e2d7221 */ /* 0x000fe20000010000 */
[----:B------:R-:W-:Y:S01]  /*129f0*/  LOP3.LUT R11, R8, R11, RZ, 0xc0, !PT ;  /* 0x0000000b080b7212 */ /* 0x000fe200078ec0ff */
[----:B------:R-:W-:Y:S01]  /*12a00*/  MUFU.EX2 R81, R81 ;  /* 0x0000005100517308 */ /* 0x000fe20000000800 */
[----:B------:R-:W-:Y:S02]  /*12a10*/  LOP3.LUT R8, R24, R9, RZ, 0xc0, !PT ;  /* 0x0000000918087212 */ /* 0x000fe400078ec0ff */
[----:B------:R-:W-:Y:S07]  /*12a20*/  LOP3.LUT R10, R2, R10, RZ, 0xc0, !PT ;  /* 0x0000000a020a7212 */ /* 0x000fee00078ec0ff */
[----:B------:R-:W-:Y:S01]  /*12a30*/  MUFU.EX2 R84, R69 ;  /* 0x0000004500547308 */ /* 0x000fe20000000800 */
[----:B-1----:R-:W-:Y:S02]  /*12a40*/  F2FP.F16.F32.PACK_AB R29, R99, R100 ;  /* 0x00000064631d723e */ /* 0x002fe400000000ff */
[--C-:B------:R-:W-:Y:S07]  /*12a50*/  HSET2.LE.AND R9, R86, R213.reuse, PT ;  /* 0x000000d556097233 */ /* 0x100fee0003803000 */
[----:B------:R1:W-:Y:S01]  /*12a60*/  MUFU.EX2 R69, R139 ;  /* 0x0000008b00457308 */ /* 0x0003e20000000800 */
[----:B------:R-:W-:Y:S02]  /*12a70*/  F2FP.F16.F32.PACK_AB R2, R113, R102 ;  /* 0x000000667102723e */ /* 0x000fe400000000ff */
[----:B------:R-:W-:Y:S07]  /*12a80*/  LOP3.LUT R27, R29, R28, RZ, 0xc0, !PT ;  /* 0x0000001c1d1b7212 */ /* 0x000fee00078ec0ff */
[----:B------:R-:W-:Y:S01]  /*12a90*/  MUFU.EX2 R86, R85 ;  /* 0x0000005500567308 */ /* 0x000fe20000000800 */
[--C-:B------:R-:W-:Y:S01]  /*12aa0*/  HSET2.LE.AND R24, R87, R213.reuse, PT ;  /* 0x000000d557187233 */ /* 0x100fe20003803000 */
[----:B------:R-:W3:Y:S01]  /*12ab0*/  LDSM.16.MT88.4 R28, [R80+0x1000] ;  /* 0x00100000501c783b */ /* 0x000ee20000004200 */
[----:B------:R-:W-:Y:S07]  /*12ac0*/  LOP3.LUT R9, R2, R9, RZ, 0xc0, !PT ;  /* 0x0000000902097212 */ /* 0x000fee00078ec0ff */
[----:B------:R-:W-:Y:S01]  /*12ad0*/  MUFU.EX2 R87, R163 ;  /* 0x000000a300577308 */ /* 0x000fe20000000800 */
[----:B------:R-:W-:Y:S02]  /*12ae0*/  F2FP.F16.F32.PACK_AB R2, R107, R110 ;  /* 0x0000006e6b02723e */ /* 0x000fe400000000ff */
[----:B------:R-:W-:Y:S07]  /*12af0*/  LOP3.LUT R24, R25, R24, RZ, 0xc0, !PT ;  /* 0x0000001819187212 */ /* 0x000fee00078ec0ff */
[----:B------:R-:W4:Y:S01]  /*12b00*/  MUFU.EX2 R85, R61 ;  /* 0x0000003d00557308 */ /* 0x000f220000000800 */
[--C-:B------:R-:W-:Y:S01]  /*12b10*/  HSET2.LE.AND R25, R98, R213.reuse, PT ;  /* 0x000000d562197233 */ /* 0x100fe20003803000 */
[-C--:B------:R-:W-:Y:S08]  /*12b20*/  HMMA.16816.F32 R4, R8, R12.reuse, R4 ;  /* 0x0000000c0804723c */ /* 0x080ff00000001804 */
[----:B------:R4:W2:Y:S01]  /*12b30*/  MUFU.EX2 R98, R42 ;  /* 0x0000002a00627308 */ /* 0x0008a20000000800 */
[----:B------:R-:W-:Y:S09]  /*12b40*/  LOP3.LUT R25, R2, R25, RZ, 0xc0, !PT ;  /* 0x0000001902197212 */ /* 0x000ff200078ec0ff */
[----:B------:R-:W-:Y:S01]  /*12b50*/  MUFU.EX2 R79, R159 ;  /* 0x0000009f004f7308 */ /* 0x000fe20000000800 */
[--C-:B------:R-:W-:Y:S01]  /*12b60*/  HSET2.LE.AND R142, R209, R213.reuse, PT ;  /* 0x000000d5d18e7233 */ /* 0x100fe20003803000 */
[----:B-1----:R-:W-:Y:S01]  /*12b70*/  IMAD.MOV.U32 R139, RZ, RZ, R132 ;  /* 0x000000ffff8b7224 */ /* 0x002fe200078e0084 */
[--C-:B------:R-:W-:Y:S07]  /*12b80*/  HSET2.LE.AND R43, R43, R213.reuse, PT ;  /* 0x000000d52b2b7233 */ /* 0x100fee0003803000 */
[----:B------:R-:W-:Y:S01]  /*12b90*/  MUFU.EX2 R78, R158 ;  /* 0x0000009e004e7308 */ /* 0x000fe20000000800 */
[----:B------:R-:W-:Y:S01]  /*12ba0*/  PRMT R2, R96, 0x7772, RZ ;  /* 0x0000777260027816 */ /* 0x000fe200000000ff */
[C---:B------:R-:W-:Y:S08]  /*12bb0*/  HMMA.16816.F32 R16, R24.reuse, R12, R16 ;  /* 0x0000000c1810723c */ /* 0x040ff00000001810 */
[----:B------:R1:W2:Y:S01]  /*12bc0*/  MUFU.EX2 R96, R44 ;  /* 0x0000002c00607308 */ /* 0x0002a20000000800 */
[--C-:B----4-:R-:W-:Y:S02]  /*12bd0*/  HSET2.LE.AND R42, R197, R213.reuse, PT ;  /* 0x000000d5c52a7233 */ /* 0x110fe40003803000 */
[----:B------:R-:W-:Y:S07]  /*12be0*/  PRMT R163, R2, 0x5410, R40 ;  /* 0x0000541002a37816 */ /* 0x000fee0000000028 */
[----:B------:R-:W4:Y:S01]  /*12bf0*/  MUFU.EX2 R74, R109 ;  /* 0x0000006d004a7308 */ /* 0x000f220000000800 */
[-C--:B------:R-:W-:Y:S03]  /*12c00*/  HMMA.16816.F32 R20, R24, R14.reuse, R20 ;  /* 0x0000000e1814723c */ /* 0x080fe60000001814 */
[--C-:B------:R-:W-:Y:S06]  /*12c10*/  HSET2.LE.AND R40, R131, R213.reuse, PT ;  /* 0x000000d583287233 */ /* 0x100fec0003803000 */
[----:B------:R-:W-:Y:S01]  /*12c20*/  MUFU.EX2 R62, R62 ;  /* 0x0000003e003e7308 */ /* 0x000fe20000000800 */
[--C-:B------:R-:W-:Y:S02]  /*12c30*/  HSET2.LE.AND R162, R162, R213.reuse, PT ;  /* 0x000000d5a2a27233 */ /* 0x100fe40003803000 */
[--C-:B------:R-:W-:Y:S01]  /*12c40*/  HSET2.LE.AND R140, R196, R213.reuse, PT ;  /* 0x000000d5c48c7233 */ /* 0x100fe20003803000 */
[C---:B------:R-:W-:Y:S01]  /*12c50*/  HMMA.16816.F32 R32, R8.reuse, R14, R32 ;  /* 0x0000000e0820723c */ /* 0x040fe20000001820 */
[----:B------:R-:W4:Y:S05]  /*12c60*/  LDSM.16.MT88.4 R12, [R208+0x5400] ;  /* 0x00540000d00c783b */ /* 0x000f2a0000004200 */
[----:B------:R-:W4:Y:S01]  /*12c70*/  MUFU.EX2 R63, R63 ;  /* 0x0000003f003f7308 */ /* 0x000f220000000800 */
[----:B-1----:R-:W-:Y:S09]  /*12c80*/  LOP3.LUT R44, R249, 0xff00ff, RZ, 0xc0, !PT ;  /* 0x00ff00fff92c7812 */ /* 0x002ff200078ec0ff */
[----:B------:R-:W-:Y:S01]  /*12c90*/  MUFU.EX2 R59, R121 ;  /* 0x00000079003b7308 */ /* 0x000fe20000000800 */
[----:B------:R-:W-:Y:S01]  /*12ca0*/  LOP3.LUT R163, R163, 0xff00ff, RZ, 0xc0, !PT ;  /* 0x00ff00ffa3a37812 */ /* 0x000fe200078ec0ff */
[-C--:B---3--:R-:W-:Y:S08]  /*12cb0*/  HMMA.16816.F32 R36, R8, R28.reuse, R36 ;  /* 0x0000001c0824723c */ /* 0x088ff00000001824 */
[----:B------:R-:W-:Y:S01]  /*12cc0*/  MUFU.EX2 R61, R195 ;  /* 0x000000c3003d7308 */ /* 0x000fe20000000800 */
[--C-:B------:R-:W-:Y:S02]  /*12cd0*/  HSET2.LE.AND R44, R44, R213.reuse, PT ;  /* 0x000000d52c2c7233 */ /* 0x100fe40003803000 */
[--C-:B------:R-:W-:Y:S01]  /*12ce0*/  HSET2.LE.AND R163, R163, R213.reuse, PT ;  /* 0x000000d5a3a37233 */ /* 0x100fe20003803000 */
[C---:B------:R-:W-:Y:S04]  /*12cf0*/  HMMA.16816.F32 R48, R24.reuse, R28, R48 ;  /* 0x0000001c1830723c */ /* 0x040fe80000001830 */
[----:B------:R-:W-:Y:S01]  /*12d00*/  FADD.FTZ R29, R148, R45 ;  /* 0x0000002d941d7221 */ /* 0x000fe20000010000 */
[----:B------:R-:W-:Y:S01]  /*12d10*/  LOP3.LUT R47, R47, R44, RZ, 0xc0, !PT ;  /* 0x0000002c2f2f7212 */ /* 0x000fe200078ec0ff */
[----:B------:R-:W-:Y:S01]  /*12d20*/  FADD.FTZ R28, R174, R58 ;  /* 0x0000003aae1c7221 */ /* 0x000fe20000010000 */
[--C-:B------:R-:W-:Y:S01]  /*12d30*/  HSET2.LE.AND R44, R147, R213.reuse, PT ;  /* 0x000000d5932c7233 */ /* 0x100fe20003803000 */
[-C--:B------:R-:W-:Y:S03]  /*12d40*/  HMMA.16816.F32 R52, R24, R30.reuse, R52 ;  /* 0x0000001e1834723c */ /* 0x080fe60000001834 */
[----:B------:R-:W-:Y:S01]  /*12d50*/  FADD.FTZ R25, R153, R29 ;  /* 0x0000001d99197221 */ /* 0x000fe20000010000 */
[--C-:B------:R-:W-:Y:S01]  /*12d60*/  HSET2.LE.AND R45, R146, R213.reuse, PT ;  /* 0x000000d5922d7233 */ /* 0x100fe20003803000 */
[----:B------:R-:W-:Y:S01]  /*12d70*/  FADD.FTZ R28, R204, R28 ;  /* 0x0000001ccc1c7221 */ /* 0x000fe20000010000 */
[--C-:B------:R-:W-:Y:S02]  /*12d80*/  HSET2.LE.AND R26, R198, R213.reuse, PT ;  /* 0x000000d5c61a7233 */ /* 0x100fe40003803000 */
[----:B------:R-:W-:Y:S01]  /*12d90*/  HMMA.16816.F32 R64, R8, R30, R64 ;  /* 0x0000001e0840723c */ /* 0x000fe20000001840 */
[----:B------:R-:W1:Y:S03]  /*12da0*/  LDSM.16.MT88.4 R8, [R80+0x1400] ;  /* 0x001400005008783b */ /* 0x000e660000004200 */
[----:B------:R-:W-:Y:S01]  /*12db0*/  F2FP.F16.F32.PACK_AB R24, R85, R86 ;  /* 0x000000565518723e */ /* 0x000fe200000000ff */
[----:B------:R-:W-:Y:S01]  /*12dc0*/  FADD.FTZ R30, R154, R28 ;  /* 0x0000001c9a1e7221 */ /* 0x000fe20000010000 */
[--C-:B------:R-:W-:Y:S01]  /*12dd0*/  HSET2.LE.AND R28, R133, R213.reuse, PT ;  /* 0x000000d5851c7233 */ /* 0x100fe20003803000 */
[----:B------:R-:W-:Y:S01]  /*12de0*/  IMAD.MOV.U32 R133, RZ, RZ, R137 ;  /* 0x000000ffff857224 */ /* 0x000fe200078e0089 */
[----:B------:R-:W-:Y:S02]  /*12df0*/  LOP3.LUT R26, R24, R26, RZ, 0xc0, !PT ;  /* 0x0000001a181a7212 */ /* 0x000fe400078ec0ff */
[--C-:B------:R-:W-:Y:S02]  /*12e00*/  HSET2.LE.AND R24, R144, R213.reuse, PT ;  /* 0x000000d590187233 */ /* 0x100fe40003803000 */
[----:B------:R-:W-:Y:S05]  /*12e10*/  LOP3.LUT R27, R202, 0xff00ff, RZ, 0xc0, !PT ;  /* 0x00ff00ffca1b7812 */ /* 0x000fea00078ec0ff */
[--C-:B------:R-:W-:Y:S01]  /*12e20*/  HSET2.LE.AND R27, R27, R213.reuse, PT ;  /* 0x000000d51b1b7233 */ /* 0x100fe20003803000 */
[----:B--2---:R-:W-:Y:S01]  /*12e30*/  FFMA.FTZ R2, R0, R41, R134 ;  /* 0x0000002900027223 */ /* 0x004fe20000010086 */
[----:B------:R-:W-:Y:S01]  /*12e40*/  F2FP.F16.F32.PACK_AB R0, R117, R115 ;  /* 0x000000737500723e */ /* 0x000fe200000000ff */
[----:B------:R-:W-:Y:S01]  /*12e50*/  IMAD.MOV.U32 R134, RZ, RZ, R136 ;  /* 0x000000ffff867224 */ /* 0x000fe200078e0088 */
[--C-:B------:R-:W-:Y:S01]  /*12e60*/  HSET2.LE.AND R41, R138, R213.reuse, PT ;  /* 0x000000d58a297233 */ /* 0x100fe20003803000 */
[----:B------:R-:W-:Y:S01]  /*12e70*/  FADD.FTZ R56, R141, R2 ;  /* 0x000000028d387221 */ /* 0x000fe20000010000 */
[----:B------:R-:W-:Y:S01]  /*12e80*/  LOP3.LUT R42, R0, R42, RZ, 0xc0, !PT ;  /* 0x0000002a002a7212 */ /* 0x000fe200078ec0ff */
[----:B------:R-:W-:Y:S01]  /*12e90*/  IMAD.MOV.U32 R138, RZ, RZ, R135 ;  /* 0x000000ffff8a7224 */ /* 0x000fe200078e0087 */
[----:B------:R-:W-:Y:S01]  /*12ea0*/  F2FP.F16.F32.PACK_AB R0, R98, R97 ;  /* 0x000000616200723e */ /* 0x000fe200000000ff */
[----:B------:R-:W-:Y:S01]  /*12eb0*/  FADD.FTZ R56, R145, R56 ;  /* 0x0000003891387221 */ /* 0x000fe20000010000 */
[----:B------:R-:W-:Y:S02]  /*12ec0*/  F2FP.F16.F32.PACK_AB R2, R114, R111 ;  /* 0x0000006f7202723e */ /* 0x000fe400000000ff */
[----:B------:R-:W-:Y:S01]  /*12ed0*/  LOP3.LUT R40, R0, R40, RZ, 0xc0, !PT ;  /* 0x0000002800287212 */ /* 0x000fe200078ec0ff */
[----:B------:R-:W-:Y:S01]  /*12ee0*/  FADD.FTZ R29, R152, R56 ;  /* 0x00000038981d7221 */ /* 0x000fe20000010000 */
[----:B------:R-:W-:Y:S02]  /*12ef0*/  F2FP.F16.F32.PACK_AB R0, R96, R87 ;  /* 0x000000576000723e */ /* 0x000fe400000000ff */
[----:B------:R-:W-:Y:S02]  /*12f00*/  LOP3.LUT R43, R2, R43, RZ, 0xc0, !PT ;  /* 0x0000002b022b7212 */ /* 0x000fe400078ec0ff */
[----:B------:R-:W-:Y:S01]  /*12f10*/  LOP3.LUT R41, R0, R41, RZ, 0xc0, !PT ;  /* 0x0000002900297212 */ /* 0x000fe200078ec0ff */
[----:B------:R-:W-:Y:S01]  /*12f20*/  FADD.FTZ R0, R175, R57 ;  /* 0x00000039af007221 */ /* 0x000fe20000010000 */
[--C-:B------:R-:W-:Y:S02]  /*12f30*/  HSET2.LE.AND R2, R238, R213.reuse, PT ;  /* 0x000000d5ee027233 */ /* 0x100fe40003803000 */
[--C-:B------:R-:W-:Y:S01]  /*12f40*/  HSET2.LE.AND R141, R193, R213.reuse, PT ;  /* 0x000000d5c18d7233 */ /* 0x100fe20003803000 */
[----:B------:R-:W-:Y:S01]  /*12f50*/  FADD.FTZ R57, R199, R0 ;  /* 0x00000000c7397221 */ /* 0x000fe20000010000 */
[----:B------:R-:W-:Y:S01]  /*12f60*/  F2FP.F16.F32.PACK_AB R0, R89, R88 ;  /* 0x000000585900723e */ /* 0x000fe200000000ff */
[-C--:B----4-:R-:W-:Y:S05]  /*12f70*/  HMMA.16816.F32 R4, R40, R12.reuse, R4 ;  /* 0x0000000c2804723c */ /* 0x090fea0000001804 */
[----:B------:R-:W-:Y:S01]  /*12f80*/  LOP3.LUT R46, R46, R2, RZ, 0xc0, !PT ;  /* 0x000000022e2e7212 */ /* 0x000fe200078ec0ff */
[----:B------:R-:W-:Y:S01]  /*12f90*/  FADD.FTZ R31, R179, R57 ;  /* 0x00000039b31f7221 */ /* 0x000fe20000010000 */
[----:B------:R-:W-:Y:S01]  /*12fa0*/  F2FP.F16.F32.PACK_AB R2, R91, R90 ;  /* 0x0000005a5b02723e */ /* 0x000fe200000000ff */
[----:B------:R-:W-:Y:S01]  /*12fb0*/  FADD.FTZ R57, R160, R30 ;  /* 0x0000001ea0397221 */ /* 0x000fe20000010000 */
[----:B------:R-:W-:Y:S01]  /*12fc0*/  LOP3.LUT R44, R0, R44, RZ, 0xc0, !PT ;  /* 0x0000002c002c7212 */ /* 0x000fe200078ec0ff */
[----:B------:R-:W-:Y:S01]  /*12fd0*/  FADD.FTZ R58, R180, R31 ;  /* 0x0000001fb43a7221 */ /* 0x000fe20000010000 */
[----:B------:R-:W-:Y:S02]  /*12fe0*/  LOP3.LUT R45, R2, R45, RZ, 0xc0, !PT ;  /* 0x0000002d022d7212 */ /* 0x000fe400078ec0ff */
[----:B------:R-:W-:Y:S01]  /*12ff0*/  F2FP.F16.F32.PACK_AB R2, R78, R79 ;  /* 0x0000004f4e02723e */ /* 0x000fe200000000ff */
[----:B------:R-:W-:Y:S01]  /*13000*/  FADD.FTZ R58, R217, R58 ;  /* 0x0000003ad93a7221 */ /* 0x000fe20000010000 */
[----:B------:R-:W-:Y:S02]  /*13010*/  F2FP.F16.F32.PACK_AB R0, R83, R84 ;  /* 0x000000545300723e */ /* 0x000fe400000000ff */
[----:B------:R-:W-:Y:S01]  /*13020*/  LOP3.LUT R24, R2, R24, RZ, 0xc0, !PT ;  /* 0x0000001802187212 */ /* 0x000fe200078ec0ff */
[C---:B------:R-:W-:Y:S04]  /*13030*/  HMMA.16816.F32 R16, R44.reuse, R12, R16 ;  /* 0x0000000c2c10723c */ /* 0x040fe80000001810 */
[----:B------:R-:W-:Y:S01]  /*13040*/  FADD.FTZ R13, R151, R25 ;  /* 0x00000019970d7221 */ /* 0x000fe20000010000 */
[----:B------:R-:W-:Y:S01]  /*13050*/  FADD.FTZ R12, R150, R29 ;  /* 0x0000001d960c7221 */ /* 0x000fe20000010000 */
[--C-:B------:R-:W-:Y:S02]  /*13060*/  HSET2.LE.AND R25, R149, R213.reuse, PT ;  /* 0x000000d595197233 */ /* 0x100fe40003803000 */
[-C--:B------:R-:W-:Y:S01]  /*13070*/  HMMA.16816.F32 R20, R44, R14.reuse, R20 ;  /* 0x0000000e2c14723c */ /* 0x080fe20000001814 */
[----:B------:R-:W-:Y:S02]  /*13080*/  LDSM.16.MT88.4 R148, [R208+0x5c00] ;  /* 0x005c0000d094783b */ /* 0x000fe40000004200 */
[----:B------:R-:W-:Y:S01]  /*13090*/  FADD.FTZ R56, R156, R13 ;  /* 0x0000000d9c387221 */ /* 0x000fe20000010000 */
[----:B------:R-:W-:Y:S01]  /*130a0*/  FADD.FTZ R31, R155, R12 ;  /* 0x0000000c9b1f7221 */ /* 0x000fe20000010000 */
[----:B------:R-:W-:Y:S02]  /*130b0*/  LOP3.LUT R27, R0, R27, RZ, 0xc0, !PT ;  /* 0x0000001b001b7212 */ /* 0x000fe400078ec0ff */
[----:B------:R-:W-:Y:S01]  /*130c0*/  F2FP.F16.F32.PACK_AB R2, R105, R104 ;  /* 0x000000686902723e */ /* 0x000fe200000000ff */
[C---:B------:R-:W-:Y:S01]  /*130d0*/  HMMA.16816.F32 R32, R40.reuse, R14, R32 ;  /* 0x0000000e2820723c */ /* 0x040fe20000001820 */
[----:B------:R-:W2:Y:S03]  /*130e0*/  LDSM.16.MT88.4 R12, [R208+0x5800] ;  /* 0x00580000d00c783b */ /* 0x000ea60000004200 */
[----:B------:R-:W-:Y:S02]  /*130f0*/  LOP3.LUT R28, R2, R28, RZ, 0xc0, !PT ;  /* 0x0000001c021c7212 */ /* 0x000fe400078ec0ff */
[--C-:B------:R-:W-:Y:S02]  /*13100*/  HSET2.LE.AND R30, R60, R213.reuse, PT ;  /* 0x000000d53c1e7233 */ /* 0x100fe40003803000 */
[-C--:B-1----:R-:W-:Y:S01]  /*13110*/  HMMA.16816.F32 R36, R40, R8.reuse, R36 ;  /* 0x000000082824723c */ /* 0x082fe20000001824 */
[----:B------:R1:W-:Y:S02]  /*13120*/  MUFU.EX2 R60, R239 ;  /* 0x000000ef003c7308 */ /* 0x0003e40000000800 */
[----:B------:R-:W-:Y:S02]  /*13130*/  F2FP.F16.F32.PACK_AB R2, R74, R70 ;  /* 0x000000464a02723e */ /* 0x000fe400000000ff */
[----:B------:R-:W-:Y:S02]  /*13140*/  F2FP.F16.F32.PACK_AB R0, R77, R76 ;  /* 0x0000004c4d00723e */ /* 0x000fe400000000ff */
[----:B------:R-:W-:Y:S01]  /*13150*/  LOP3.LUT R30, R2, R30, RZ, 0xc0, !PT ;  /* 0x0000001e021e7212 */ /* 0x000fe200078ec0ff */
[C---:B------:R-:W-:Y:S04]  /*13160*/  HMMA.16816.F32 R48, R44.reuse, R8, R48 ;  /* 0x000000082c30723c */ /* 0x040fe80000001830 */
[----:B------:R-:W-:Y:S01]  /*13170*/  FADD.FTZ R9, R229, R58 ;  /* 0x0000003ae5097221 */ /* 0x000fe20000010000 */
[--C-:B------:R-:W-:Y:S01]  /*13180*/  HSET2.LE.AND R29, R143, R213.reuse, PT ;  /* 0x000000d58f1d7233 */ /* 0x100fe20003803000 */
[----:B------:R3:W4:Y:S01]  /*13190*/  MUFU.EX2 R58, R210 ;  /* 0x000000d2003a7308 */ /* 0x0007220000000800 */
[----:B------:R-:W-:Y:S01]  /*131a0*/  FADD.FTZ R2, R222, R57 ;  /* 0x00000039de027221 */ /* 0x000fe20000010000 */
[-C--:B------:R-:W-:Y:S01]  /*131b0*/  HMMA.16816.F32 R52, R44, R10.reuse, R52 ;  /* 0x0000000a2c34723c */ /* 0x080fe20000001834 */
[----:B-1----:R-:W1:Y:S07]  /*131c0*/  S2R R239, SR_TID.X ;  /* 0x0000000000ef7919 */ /* 0x002e6e0000002100 */
[----:B------:R-:W-:Y:S01]  /*131d0*/  MUFU.EX2 R47, R126 ;  /* 0x0000007e002f7308 */ /* 0x000fe20000000800 */
[----:B------:R-:W-:Y:S01]  /*131e0*/  LOP3.LUT R143, R194, 0xff00ff, RZ, 0xc0, !PT ;  /* 0x00ff00ffc28f7812 */ /* 0x000fe200078ec0ff */
[----:B------:R-:W-:Y:S01]  /*131f0*/  FADD.FTZ R45, R226, R2 ;  /* 0x00000002e22d7221 */ /* 0x000fe20000010000 */
[----:B------:R-:W-:Y:S07]  /*13200*/  LOP3.LUT R25, R0, R25, RZ, 0xc0, !PT ;  /* 0x0000001900197212 */ /* 0x000fee00078ec0ff */
[----:B------:R-:W-:Y:S01]  /*13210*/  MUFU.EX2 R57, R129 ;  /* 0x0000008100397308 */ /* 0x000fe20000000800 */
[----:B------:R-:W-:Y:S01]  /*13220*/  F2FP.F16.F32.PACK_AB R0, R72, R68 ;  /* 0x000000444800723e */ /* 0x000fe200000000ff */
[----:B------:R-:W-:Y:S08]  /*13230*/  HMMA.16816.F32 R64, R40, R10, R64 ;  /* 0x0000000a2840723c */ /* 0x000ff00000001840 */
[----:B------:R-:W-:Y:S01]  /*13240*/  MUFU.EX2 R43, R122 ;  /* 0x0000007a002b7308 */ /* 0x000fe20000000800 */
[----:B---3--:R3:W5:Y:S01]  /*13250*/  LDL.LU R210, [R1+0x80] ;  /* 0x0000800001d27983 */ /* 0x0087620000300800 */
[--C-:B------:R-:W-:Y:S08]  /*13260*/  HSET2.LE.AND R143, R143, R213.reuse, PT ;  /* 0x000000d58f8f7233 */ /* 0x100ff00003803000 */
[----:B------:R-:W3:Y:S01]  /*13270*/  MUFU.EX2 R46, R124 ;  /* 0x0000007c002e7308 */ /* 0x000ee20000000800 */
[----:B------:R-:W-:Y:S01]  /*13280*/  F2FP.F16.F32.PACK_AB R2, R75, R73 ;  /* 0x000000494b02723e */ /* 0x000fe200000000ff */
[----:B------:R1:W5:Y:S01]  /*13290*/  LDL.LU R209, [R1+0x7c] ;  /* 0x00007c0001d17983 */ /* 0x0003620000300800 */
[-C--:B--2---:R-:W-:Y:S05]  /*132a0*/  HMMA.16816.F32 R4, R24, R12.reuse, R4 ;  /* 0x0000000c1804723c */ /* 0x084fea0000001804 */
[----:B------:R-:W-:Y:S01]  /*132b0*/  F2FP.F16.F32.PACK_AB R8, R71, R69 ;  /* 0x000000454708723e */ /* 0x000fe200000000ff */
[----:B------:R-:W-:Y:S01]  /*132c0*/  FADD.FTZ R45, R181, R45 ;  /* 0x0000002db52d7221 */ /* 0x000fe20000010000 */
[----:B------:R-:W-:Y:S01]  /*132d0*/  LOP3.LUT R29, R0, R29, RZ, 0xc0, !PT ;  /* 0x0000001d001d7212 */ /* 0x000fe200078ec0ff */
[----:B------:R-:W-:Y:S01]  /*132e0*/  FADD.FTZ R0, R173, R56 ;  /* 0x00000038ad007221 */ /* 0x000fe20000010000 */
[----:B------:R-:W-:Y:S01]  /*132f0*/  LOP3.LUT R142, R2, R142, RZ, 0xc0, !PT ;  /* 0x0000008e028e7212 */ /* 0x000fe200078ec0ff */
[----:B------:R-:W-:Y:S01]  /*13300*/  FADD.FTZ R2, R201, R9 ;  /* 0x00000009c9027221 */ /* 0x000fe20000010000 */
[----:B------:R-:W-:Y:S01]  /*13310*/  LOP3.LUT R143, R8, R143, RZ, 0xc0, !PT ;  /* 0x0000008f088f7212 */ /* 0x000fe200078ec0ff */
[----:B------:R-:W-:Y:S01]  /*13320*/  FADD.FTZ R56, R161, R31 ;  /* 0x0000001fa1387221 */ /* 0x000fe20000010000 */
[----:B------:R-:W-:Y:S01]  /*13330*/  LOP3.LUT R31, R130, 0xff00ff, RZ, 0xc0, !PT ;  /* 0x00ff00ff821f7812 */ /* 0x000fe200078ec0ff */
[----:B------:R-:W2:Y:S01]  /*13340*/  LDSM.16.MT88.4 R8, [R80+0x1800] ;  /* 0x001800005008783b */ /* 0x000ea20000004200 */
[----:B------:R-:W-:Y:S01]  /*13350*/  FADD.FTZ R44, R203, R0 ;  /* 0x00000000cb2c7221 */ /* 0x000fe20000010000 */
[----:B------:R-:W-:Y:S01]  /*13360*/  F2FP.F16.F32.PACK_AB R0, R63, R62 ;  /* 0x0000003e3f00723e */ /* 0x000fe200000000ff */
[----:B------:R-:W-:Y:S01]  /*13370*/  FADD.FTZ R41, R205, R2 ;  /* 0x00000002cd297221 */ /* 0x000fe20000010000 */
[--C-:B------:R-:W-:Y:S01]  /*13380*/  HSET2.LE.AND R31, R31, R213.reuse, PT ;  /* 0x000000d51f1f7233 */ /* 0x100fe20003803000 */
[----:B------:R-:W-:Y:S01]  /*13390*/  FADD.FTZ R44, R177, R44 ;  /* 0x0000002cb12c7221 */ /* 0x000fe20000010000 */
[----:B----4-:R-:W-:Y:S01]  /*133a0*/  F2FP.F16.F32.PACK_AB R2, R60, R58 ;  /* 0x0000003a3c02723e */ /* 0x010fe200000000ff */
[----:B------:R-:W-:Y:S01]  /*133b0*/  FADD.FTZ R41, R232, R41 ;  /* 0x00000029e8297221 */ /* 0x000fe20000010000 */
[--C-:B------:R-:W-:Y:S01]  /*133c0*/  HSET2.LE.AND R160, R182, R213.reuse, PT ;  /* 0x000000d5b6a07233 */ /* 0x100fe20003803000 */
[----:B-1----:R-:W-:Y:S01]  /*133d0*/  IMAD.SHL.U32 R239, R239, 0x8, RZ ;  /* 0x00000008efef7824 */ /* 0x002fe200078e00ff */
[----:B------:R-:W-:Y:S01]  /*133e0*/  LOP3.LUT R31, R0, R31, RZ, 0xc0, !PT ;  /* 0x0000001f001f7212 */ /* 0x000fe200078ec0ff */
[----:B------:R-:W-:Y:S01]  /*133f0*/  FADD.FTZ R0, R216, R56 ;  /* 0x00000038d8007221 */ /* 0x000fe20000010000 */
[----:B------:R-:W-:Y:S01]  /*13400*/  LOP3.LUT R141, R2, R141, RZ, 0xc0, !PT ;  /* 0x0000008d028d7212 */ /* 0x000fe200078ec0ff */
[----:B------:R-:W1:Y:S01]  /*13410*/  MUFU.EX2 R56, R123 ;  /* 0x0000007b00387308 */ /* 0x000e620000000800 */
[----:B------:R-:W-:Y:S01]  /*13420*/  FADD.FTZ R2, R220, R45 ;  /* 0x0000002ddc027221 */ /* 0x000fe20000010000 */
[----:B------:R-:W-:Y:S01]  /*13430*/  FADD.FTZ R40, R169, R0 ;  /* 0x00000000a9287221 */ /* 0x000fe20000010000 */
[----:B------:R-:W-:Y:S01]  /*13440*/  F2FP.F16.F32.PACK_AB R0, R172, R61 ;  /* 0x0000003dac00723e */ /* 0x000fe200000000ff */
[C---:B------:R-:W-:Y:S04]  /*13450*/  HMMA.16816.F32 R16, R28.reuse, R12, R16 ;  /* 0x0000000c1c10723c */ /* 0x040fe80000001810 */
[----:B------:R-:W-:Y:S01]  /*13460*/  FADD.FTZ R13, R206, R40 ;  /* 0x00000028ce0d7221 */ /* 0x000fe20000010000 */
[----:B------:R-:W-:Y:S01]  /*13470*/  FADD.FTZ R40, R231, R2 ;  /* 0x00000002e7287221 */ /* 0x000fe20000010000 */
[----:B---3--:R-:W-:Y:S02]  /*13480*/  F2FP.F16.F32.PACK_AB R2, R82, R46 ;  /* 0x0000002e5202723e */ /* 0x008fe400000000ff */
[-C--:B------:R-:W-:Y:S03]  /*13490*/  HMMA.16816.F32 R20, R28, R14.reuse, R20 ;  /* 0x0000000e1c14723c */ /* 0x080fe60000001814 */
[----:B------:R-:W-:Y:S01]  /*134a0*/  LOP3.LUT R140, R0, R140, RZ, 0xc0, !PT ;  /* 0x0000008c008c7212 */ /* 0x000fe200078ec0ff */
[----:B------:R-:W-:Y:S01]  /*134b0*/  FADD.FTZ R0, R218, R44 ;  /* 0x0000002cda007221 */ /* 0x000fe20000010000 */
[----:B------:R-:W-:Y:S02]  /*134c0*/  LOP3.LUT R162, R2, R162, RZ, 0xc0, !PT ;  /* 0x000000a202a27212 */ /* 0x000fe400078ec0ff */
[----:B------:R-:W-:Y:S01]  /*134d0*/  F2FP.F16.F32.PACK_AB R12, R59, R57 ;  /* 0x000000393b0c723e */ /* 0x000fe200000000ff */
[C---:B------:R-:W-:Y:S04]  /*134e0*/  HMMA.16816.F32 R32, R24.reuse, R14, R32 ;  /* 0x0000000e1820723c */ /* 0x040fe80000001820 */
[----:B------:R-:W-:Y:S01]  /*134f0*/  FADD.FTZ R42, R207, R0 ;  /* 0x00000000cf2a7221 */ /* 0x000fe20000010000 */
[----:B------:R-:W-:Y:S02]  /*13500*/  HSET2.LE.AND R161, R183, R213, PT ;  /* 0x000000d5b7a17233 */ /* 0x000fe40003803000 */
[----:B-1----:R-:W-:Y:S01]  /*13510*/  F2FP.F16.F32.PACK_AB R0, R56, R43 ;  /* 0x0000002b3800723e */ /* 0x002fe200000000ff */
[-C--:B--2---:R-:W-:Y:S03]  /*13520*/  HMMA.16816.F32 R36, R24, R8.reuse, R36 ;  /* 0x000000081824723c */ /* 0x084fe60000001824 */
[----:B------:R-:W-:Y:S01]  /*13530*/  LOP3.LUT R160, R12, R160, RZ, 0xc0, !PT ;  /* 0x000000a00ca07212 */ /* 0x000fe200078ec0ff */
[----:B------:R-:W-:Y:S01]  /*13540*/  FADD.FTZ R2, R223, R42 ;  /* 0x0000002adf027221 */ /* 0x000fe20000010000 */
[----:B------:R-:W-:Y:S02]  /*13550*/  F2FP.F16.F32.PACK_AB R12, R81, R47 ;  /* 0x0000002f510c723e */ /* 0x000fe400000000ff */
[----:B------:R-:W-:Y:S01]  /*13560*/  LOP3.LUT R161, R0, R161, RZ, 0xc0, !PT ;  /* 0x000000a100a17212 */ /* 0x000fe200078ec0ff */
[C---:B------:R-:W-:Y:S04]  /*13570*/  HMMA.16816.F32 R48, R28.reuse, R8, R48 ;  /* 0x000000081c30723c */ /* 0x040fe80000001830 */
[----:B------:R-:W-:Y:S01]  /*13580*/  FADD.FTZ R2, R187, R2 ;  /* 0x00000002bb027221 */ /* 0x000fe20000010000 */
[----:B------:R-:W-:Y:S01]  /*13590*/  FADD.FTZ R0, R219, R13 ;  /* 0x0000000ddb007221 */ /* 0x000fe20000010000 */
[----:B------:R-:W-:Y:S01]  /*135a0*/  LOP3.LUT R163, R12, R163, RZ, 0xc0, !PT ;  /* 0x000000a30ca37212 */ /* 0x000fe200078ec0ff */
        /* <DEDUP_REMOVED lines=11> */
[----:B------:R-:W-:Y:S01]  /*13660*/  LOP3.LUT R239, R239, 0x18, RZ, 0xc0, !PT ;  /* 0x00000018efef7812 */ /* 0x000fe200078ec0ff */
        /* <DEDUP_REMOVED lines=13> */
[-C--:B------:R-:W-:Y:S01]  /*13740*/  HMMA.16816.F32 R168, R160, R150.reuse, R20 ;  /* 0x00000096a0a8723c */ /* 0x080fe20000001814 */
[----:B------:R-:W1:Y:S02]  /*13750*/  LDSM.16.MT88.4 R8, [R80+0x1c00] ;  /* 0x001c00005008783b */ /* 0x000e640000004200 */
[----:B------:R-:W-:Y:S01]  /*13760*/  FADD.FTZ R13, R112, R13 ;  /* 0x0000000d700d7221 */ /* 0x000fe20000010000 */
[----:B------:R-:W-:Y:S01]  /*13770*/  FADD.FTZ R2, R102, R2 ;  /* 0x0000000266027221 */ /* 0x000fe20000010000 */
[----:B------:R-:W-:Y:S01]  /*13780*/  FADD.FTZ R0, R110, R12 ;  /* 0x0000000c6e007221 */ /* 0x000fe20000010000 */
[----:B------:R-:W-:Y:S02]  /*13790*/  FADD.FTZ R12, R116, R14 ;  /* 0x0000000e740c7221 */ /* 0x000fe40000010000 */
[C---:B------:R-:W-:Y:S04]  /*137a0*/  HMMA.16816.F32 R148, R140.reuse, R150, R32 ;  /* 0x000000968c94723c */ /* 0x040fe80000001820 */
[----:B------:R-:W-:Y:S01]  /*137b0*/  FADD.FTZ R14, R119, R12 ;  /* 0x0000000c770e7221 */ /* 0x000fe20000010000 */
[----:B------:R-:W-:Y:S01]  /*137c0*/  FADD.FTZ R2, R113, R2 ;  /* 0x0000000271027221 */ /* 0x000fe20000010000 */
[----:B------:R-:W-:Y:S02]  /*137d0*/  FADD.FTZ R0, R107, R0 ;  /* 0x000000006b007221 */ /* 0x000fe40000010000 */
[----:B------:R-:W-:Y:S01]  /*137e0*/  FADD.FTZ R4, R128, R14 ;  /* 0x0000000e80047221 */ /* 0x000fe20000010000 */
        /* <DEDUP_REMOVED lines=27> */
[----:B------:R-:W-:Y:S02]  /*139a0*/  FADD.FTZ R0, R68, R0 ;  /* 0x0000000044007221 */ /* 0x000fe40000010000 */
        /* <DEDUP_REMOVED lines=17> */
[----:B------:R-:W-:Y:S02]  /*13ac0*/  FADD.FTZ R4, R172, R8 ;  /* 0x00000008ac047221 */ /* 0x000fe40000010000 */
[----:B------:R-:W-:Y:S04]  /*13ad0*/  HMMA.16816.F32 R140, R140, R10, R64 ;  /* 0x0000000a8c8c723c */ /* 0x000fe80000001840 */
[----:B------:R-:W-:Y:S01]  /*13ae0*/  FADD.FTZ R5, R43, R0 ;  /* 0x000000002b057221 */ /* 0x000fe20000010000 */
[----:B------:R-:W-:Y:S01]  /*13af0*/  FADD.FTZ R0, R59, R6 ;  /* 0x000000063b007221 */ /* 0x000fe20000010000 */
[----:B------:R-:W-:Y:S01]  /*13b00*/  FADD.FTZ R6, R69, R2 ;  /* 0x0000000245067221 */ /* 0x000fe20000010000 */
[----:B------:R-:W-:Y:S01]  /*13b10*/  FADD.FTZ R7, R73, R4 ;  /* 0x0000000449077221 */ /* 0x000fe20000010000 */
        /* <DEDUP_REMOVED lines=8> */
[----:B------:R-:W-:Y:S05]  /*13ba0*/  FADD.FTZ R2, R81, R2 ;  /* 0x0000000251027221 */ /* 0x000fea0000010000 */
[----:B------:R1:W-:Y:S01]  /*13bb0*/  STL [R1+0x14], R2 ;  /* 0x0000140201007387 */ /* 0x0003e20000100800 */
[----:B------:R-:W-:Y:S05]  /*13bc0*/  @P1 BRA `(.L_x_638) ;  /* 0xffffff8c00941947 */ /* 0x000fea000383ffff */
.L_x_637:
[----:B------:R-:W2:Y:S01]  /*13bd0*/  LDL.LU R6, [R1+0x14] ;  /* 0x0000140001067983 */ /* 0x000ea20000300800 */
[----:B------:R-:W3:Y:S03]  /*13be0*/  LDCU UR5, c[0x0][0x4fc] ;  /* 0x00009f80ff0577ac */ /* 0x000ee60008000800 */
[----:B-----5:R-:W4:Y:S04]  /*13bf0*/  SHFL.BFLY PT, R3, R222, 0x2, 0x1f ;  /* 0x0c401f00de037f89 */ /* 0x020f2800000e0000 */
[----:B------:R-:W3:Y:S04]  /*13c00*/  SHFL.BFLY PT, R4, R221, 0x2, 0x1f ;  /* 0x0c401f00dd047f89 */ /* 0x000ee800000e0000 */
[----:B-1----:R-:W1:Y:S01]  /*13c10*/  SHFL.BFLY PT, R2, R246, 0x2, 0x1f ;  /* 0x0c401f00f6027f89 */ /* 0x002e6200000e0000 */
[----:B------:R-:W1:Y:S01]  /*13c20*/  S2R R38, SR_TID.X ;  /* 0x0000000000267919 */ /* 0x000e620000002100 */
[----:B------:R-:W2:Y:S02]  /*13c30*/  S2UR UR4, SR_CgaCtaId ;  /* 0x00000000000479c3 */ /* 0x000ea40000008800 */
[----:B------:R-:W2:Y:S04]  /*13c40*/  LDL.64 R36, [R1+0x68] ;  /* 0x0000680001247983 */ /* 0x000ea80000100a00 */
[----:B------:R-:W2:Y:S02]  /*13c50*/  LDL R39, [R1+0x58] ;  /* 0x0000580001277983 */ /* 0x000ea40000100800 */
[----:B------:R-:W1:Y:S01]  /*13c60*/  LDC.U8 R26, c[0x0][0x549] ;  /* 0x00015240ff1a7b82 */ /* 0x000e620000000000 */
[----:B----4-:R-:W-:Y:S01]  /*13c70*/  FADD.FTZ R3, R3, R222 ;  /* 0x000000de03037221 */ /* 0x010fe20000010000 */
[----:B---3--:R-:W-:-:S04]  /*13c80*/  FADD.FTZ R4, R4, R221 ;  /* 0x000000dd04047221 */ /* 0x008fc80000010000 */
[----:B------:R-:W3:Y:S02]  /*13c90*/  SHFL.BFLY PT, R8, R3, 0x1, 0x1f ;  /* 0x0c201f0003087f89 */ /* 0x000ee400000e0000 */
[----:B------:R-:W4:Y:S01]  /*13ca0*/  LDC R29, c[0x0][0x434] ;  /* 0x00010d00ff1d7b82 */ /* 0x000f220000000800 */
[----:B-1----:R-:W-:Y:S01]  /*13cb0*/  FADD.FTZ R2, R2, R246 ;  /* 0x000000f602027221 */ /* 0x002fe20000010000 */
[----:B------:R-:W1:Y:S04]  /*13cc0*/  SHFL.BFLY PT, R5, R4, 0x1, 0x1f ;  /* 0x0c201f0004057f89 */ /* 0x000e6800000e0000 */
[----:B------:R-:W1:Y:S01]  /*13cd0*/  SHFL.BFLY PT, R7, R2, 0x1, 0x1f ;  /* 0x0c201f0002077f89 */ /* 0x000e6200000e0000 */
[----:B---3--:R-:W-:Y:S01]  /*13ce0*/  FADD.FTZ R20, R3, R8 ;  /* 0x0000000803147221 */ /* 0x008fe20000010000 */
[----:B------:R-:W-:Y:S01]  /*13cf0*/  SHF.L.U32 R3, R38, 0x1, RZ ;  /* 0x0000000126037819 */ /* 0x000fe200000006ff */
[----:B-1----:R-:W-:Y:S01]  /*13d00*/  FADD.FTZ R19, R4, R5 ;  /* 0x0000000504137221 */ /* 0x002fe20000010000 */
[----:B------:R-:W-:-:S02]  /*13d10*/  SHF.L.U32 R4, R38, 0x4, RZ ;  /* 0x0000000426047819 */ /* 0x000fc400000006ff */
[----:B------:R-:W-:-:S04]  /*13d20*/  LOP3.LUT R3, R3, 0x6, RZ, 0xc0, !PT ;  /* 0x0000000603037812 */ /* 0x000fc800078ec0ff */
[----:B------:R-:W-:Y:S02]  /*13d30*/  LOP3.LUT R3, R3, 0x3e00, R4, 0xf8, !PT ;  /* 0x00003e0003037812 */ /* 0x000fe400078ef804 */
[----:B------:R-:W-:Y:S01]  /*13d40*/  SHF.L.U32 R4, R38, 0x3, RZ ;  /* 0x0000000326047819 */ /* 0x000fe200000006ff */
[----:B------:R-:W1:Y:S01]  /*13d50*/  MUFU.RCP R5, R19 ;  /* 0x0000001300057308 */ /* 0x000e620000001000 */
[----:B------:R-:W-:Y:S02]  /*13d60*/  FADD.FTZ R21, R2, R7 ;  /* 0x0000000702157221 */ /* 0x000fe40000010000 */
[----:B------:R-:W-:-:S04]  /*13d70*/  LOP3.LUT R4, R4, 0xc0, RZ, 0xc0, !PT ;  /* 0x000000c004047812 */ /* 0x000fc800078ec0ff */
[----:B------:R-:W-:Y:S01]  /*13d80*/  LOP3.LUT R4, R4, 0x18, R38, 0xf8, !PT ;  /* 0x0000001804047812 */ /* 0x000fe200078ef826 */
[----:B------:R-:W3:Y:S01]  /*13d90*/  MUFU.RCP R8, R20 ;  /* 0x0000001400087308 */ /* 0x000ee20000001000 */
[----:B------:R-:W-:Y:S02]  /*13da0*/  FSETP.NE.FTZ.AND P6, PT, R19, RZ, PT ;  /* 0x000000ff1300720b */ /* 0x000fe40003fd5000 */
[----:B------:R-:W-:Y:S02]  /*13db0*/  FSETP.NE.FTZ.AND P5, PT, R20, RZ, PT ;  /* 0x000000ff1400720b */ /* 0x000fe40003fb5000 */
[----:B-1----:R-:W-:Y:S02]  /*13dc0*/  FSEL R5, R5, 1, P6 ;  /* 0x3f80000005057808 */ /* 0x002fe40003000000 */
[----:B------:R-:W-:Y:S02]  /*13dd0*/  FSETP.NE.FTZ.AND P4, PT, R21, RZ, PT ;  /* 0x000000ff1500720b */ /* 0x000fe40003f95000 */
[----:B------:R-:W-:-:S02]  /*13de0*/  SHF.L.U32 R25, R38, 0x2, RZ ;  /* 0x0000000226197819 */ /* 0x000fc400000006ff */
[----:B------:R-:W-:Y:S02]  /*13df0*/  ISETP.NE.AND P1, PT, R26, RZ, PT ;  /* 0x000000ff1a00720c */ /* 0x000fe40003f25270 */
[----:B------:R-:W-:Y:S01]  /*13e00*/  LOP3.LUT R24, R25, 0x20, RZ, 0xc0, !PT ;  /* 0x0000002019187812 */ /* 0x000fe200078ec0ff */
[----:B------:R-:W1:Y:S01]  /*13e10*/  S2R R30, SR_CTAID.Z ;  /* 0x00000000001e7919 */ /* 0x000e620000002700 */
[----:B--2---:R-:W2:Y:S02]  /*13e20*/  SHFL.BFLY PT, R0, R6, 0x2, 0x1f ;  /* 0x0c401f0006007f89 */ /* 0x004ea400000e0000 */
[----:B--2---:R-:W-:-:S05]  /*13e30*/  FADD.FTZ R0, R0, R6 ;  /* 0x0000000600007221 */ /* 0x004fca0000010000 */
[----:B------:R-:W2:Y:S02]  /*13e40*/  SHFL.BFLY PT, R6, R0, 0x1, 0x1f ;  /* 0x0c201f0000067f89 */ /* 0x000ea400000e0000 */
[----:B--2---:R-:W-:Y:S01]  /*13e50*/  FADD.FTZ R22, R0, R6 ;  /* 0x0000000600167221 */ /* 0x004fe20000010000 */
[----:B------:R-:W-:-:S04]  /*13e60*/  SHF.L.U32 R0, R36, 0x5, RZ ;  /* 0x0000000524007819 */ /* 0x000fc800000006ff */
[----:B------:R-:W-:Y:S01]  /*13e70*/  LOP3.LUT R2, R3, 0x20, R0, 0xf8, !PT ;  /* 0x0000002003027812 */ /* 0x000fe200078ef800 */
[----:B------:R-:W2:Y:S03]  /*13e80*/  MUFU.RCP R6, R21 ;  /* 0x0000001500067308 */ /* 0x000ea60000001000 */
[----:B------:R-:W-:-:S05]  /*13e90*/  LOP3.LUT R23, R2, R4, RZ, 0xfc, !PT ;  /* 0x0000000402177212 */ /* 0x000fca00078efcff */
[----:B------:R-:W4:Y:S01]  /*13ea0*/  MUFU.RCP R2, R22 ;  /* 0x0000001600027308 */ /* 0x000f220000001000 */
[----:B------:R-:W-:Y:S01]  /*13eb0*/  FMUL.FTZ R0, R5, UR5 ;  /* 0x0000000505007c20 */ /* 0x000fe20008410000 */
        /* <DEDUP_REMOVED lines=10> */
[----:B--2---:R-:W-:-:S02]  /*13f60*/  FSEL R0, R6, 1, P4 ;  /* 0x3f80000006007808 */ /* 0x004fc40002000000 */
[----:B----4-:R-:W-:Y:S01]  /*13f70*/  FSEL R2, R2, 1, P3 ;  /* 0x3f80000002027808 */ /* 0x010fe20001800000 */
        /* <DEDUP_REMOVED lines=47> */
[----:B--2---:R-:W2:Y:S02]  /*14270*/  @P5 LDC R7, c[0x0][0x458] ;  /* 0x00011600ff075b82 */ /* 0x004ea40000000800 */
[----:B------:R1:W-:Y:S06]  /*14280*/  STS [R3+0x1210], R14 ;  /* 0x0012100e03007388 */ /* 0x0003ec0000000800 */
[----:B---3--:R-:W3:Y:S01]  /*14290*/  @P1 LDC R4, c[0x0][0x430] ;  /* 0x00010c00ff041b82 */ /* 0x008ee20000000800 */
[----:B------:R-:W-:-:S04]  /*142a0*/  LOP3.LUT R6, R25, 0x40, RZ, 0xc0, !PT ;  /* 0x0000004019067812 */ /* 0x000fc800078ec0ff */
[----:B----4-:R-:W-:Y:S02]  /*142b0*/  IADD3 R2, PT, PT, R0, -R6, RZ ;  /* 0x8000000600027210 */ /* 0x010fe40007ffe0ff */
[----:B------:R-:W-:Y:S02]  /*142c0*/  F2FP.F16.F32.PACK_AB R13, R13, R144 ;  /* 0x000000900d0d723e */ /* 0x000fe400000000ff */
[----:B------:R-:W-:Y:S02]  /*142d0*/  F2FP.F16.F32.PACK_AB R12, R12, R146 ;  /* 0x000000920c0c723e */ /* 0x000fe400000000ff */
[----:B------:R-:W-:Y:S02]  /*142e0*/  F2FP.F16.F32.PACK_AB R11, R11, R140 ;  /* 0x0000008c0b0b723e */ /* 0x000fe400000000ff */
[----:B------:R-:W-:Y:S02]  /*142f0*/  F2FP.F16.F32.PACK_AB R10, R10, R142 ;  /* 0x0000008e0a0a723e */ /* 0x000fe400000000ff */
[----:B------:R-:W-:Y:S01]  /*14300*/  F2FP.F16.F32.PACK_AB R18, R18, R156 ;  /* 0x0000009c1212723e */ /* 0x000fe200000000ff */
[----:B-1----:R-:W1:Y:S08]  /*14310*/  @P2 LDC.64 R8, c[0x0][0x408] ;  /* 0x00010200ff082b82 */ /* 0x002e700000000a00 */
[----:B------:R-:W3:Y:S01]  /*14320*/  LDC R3, c[0x0][0x434] ;  /* 0x00010d00ff037b82 */ /* 0x000ee20000000800 */
        /* <DEDUP_REMOVED lines=10> */
[----:B---3--:R-:W-:-:S03]  /*143d0*/  @P1 IMAD R3, R4, R29, RZ ;  /* 0x0000001d04031224 */ /* 0x008fc600078e02ff */
[----:B------:R-:W-:Y:S01]  /*143e0*/  STS [R2+0x1220], R17 ;  /* 0x0012201102007388 */ /* 0x000fe20000000800 */
[----:B------:R-:W3:Y:S03]  /*143f0*/  @P1 LDC R4, c[0x0][0x430] ;  /* 0x00010c00ff041b82 */ /* 0x000ee60000000800 */
[----:B------:R-:W-:Y:S04]  /*14400*/  STS [R0+0x1030], R16 ;  /* 0x0010301000007388 */ /* 0x000fe80000000800 */
[----:B------:R1:W-:Y:S01]  /*14410*/  STS [R0+0x1230], R15 ;  /* 0x0012300f00007388 */ /* 0x0003e20000000800 */
[----:B--2---:R-:W2:Y:S08]  /*14420*/  LDC.U8 R13, c[0x0][0x548] ;  /* 0x00015200ff0d7b82 */ /* 0x004eb00000000000 */
[----:B----4-:R-:W4:Y:S01]  /*14430*/  @!P2 LDC.64 R10, c[0x0][0x400] ;  /* 0x00010000ff0aab82 */ /* 0x010f220000000a00 */
[----:B------:R2:W2:Y:S07]  /*14440*/  @P6 MUFU.LG2 R6, R19 ;  /* 0x0000001300066308 */ /* 0x0004ae0000000c00 */
[----:B-1----:R-:W1:Y:S01]  /*14450*/  @P6 LDC R0, c[0x0][0x458] ;  /* 0x00011600ff006b82 */ /* 0x002e620000000800 */
[----:B------:R1:W1:Y:S08]  /*14460*/  @P5 MUFU.LG2 R5, R20 ;  /* 0x0000001400055308 */ /* 0x0002700000000c00 */
[----:B------:R1:W1:Y:S01]  /*14470*/  @P4 MUFU.LG2 R12, R21 ;  /* 0x00000015000c4308 */ /* 0x0002620000000c00 */
[----:B----4-:R-:W-:Y:S01]  /*14480*/  @!P2 IMAD.WIDE.U32 R24, R14, R10, RZ ;  /* 0x0000000a0e18a225 */ /* 0x010fe200078e00ff */
[----:B------:R-:W-:Y:S01]  /*14490*/  @P1 MOV R2, 0x1 ;  /* 0x0000000100021802 */ /* 0x000fe20000000f00 */
[----:B--23--:R-:W-:Y:S06]  /*144a0*/  @P1 BRA `(.L_x_641) ;  /* 0x0000000000201947 */ /* 0x00cfec0003800000 */
[----:B------:R-:W-:Y:S01]  /*144b0*/  ISETP.NE.AND P0, PT, R13, RZ, PT ;  /* 0x000000ff0d00720c */ /* 0x000fe20003f05270 */
[----:B------:R-:W2:-:S12]  /*144c0*/  LDC R10, c[0x0][0x3e0] ;  /* 0x0000f800ff0a7b82 */ /* 0x000e980000000800 */
[----:B------:R-:W2:Y:S01]  /*144d0*/  @P0 LDC R2, c[0x0][0x454] ;  /* 0x00011500ff020b82 */ /* 0x000ea20000000800 */
[----:B------:R-:W-:Y:S02]  /*144e0*/  @P0 MOV R4, 0x1 ;  /* 0x0000000100040802 */ /* 0x000fe40000000f00 */
[----:B------:R-:W-:-:S05]  /*144f0*/  @!P0 MOV R4, 0x1 ;  /* 0x0000000100048802 */ /* 0x000fca0000000f00 */
[----:B------:R-:W3:Y:S01]  /*14500*/  @P0 LDC R3, c[0x0][0x454] ;  /* 0x00011500ff030b82 */ /* 0x000ee20000000800 */
[-C--:B--2---:R-:W-:Y:S02]  /*14510*/  @P0 IMAD R2, R2, R10.reuse, RZ ;  /* 0x0000000a02020224 */ /* 0x084fe400078e02ff */
[----:B------:R-:W-:-:S07]  /*14520*/  @!P0 IMAD R2, R29, R10, RZ ;  /* 0x0000000a1d028224 */ /* 0x000fce00078e02ff */
.L_x_641:
[----:B------:R-:W-:Y:S06]  /*14530*/  BAR.SYNC.DEFER_BLOCKING 0x0 ;  /* 0x0000000000007b1d */ /* 0x000fec0000010000 */
[----:B------:R-:W2:Y:S01]  /*14540*/  S2R R15, SR_CTAID.X ;  /* 0x00000000000f7919 */ /* 0x000ea20000002500 */
[----:B------:R-:W-:Y:S01]  /*14550*/  ISETP.NE.AND P0, PT, R39, -0x1, PT ;  /* 0xffffffff2700780c */ /* 0x000fe20003f05270 */
[----:B------:R4:W4:Y:S01]  /*14560*/  @P3 MUFU.LG2 R10, R22 ;  /* 0x00000016000a3308 */ /* 0x0009220000000c00 */
[----:B------:R-:W-:Y:S01]  /*14570*/  ISETP.NE.AND P1, PT, R13, RZ, !P1 ;  /* 0x000000ff0d00720c */ /* 0x000fe20004f25270 */
[----:B------:R-:W-:Y:S01]  /*14580*/  @!P2 IMAD R28, R14, R11, R25 ;  /* 0x0000000b0e1ca224 */ /* 0x000fe200078e0219 */
[----:B------:R-:W2:Y:S01]  /*14590*/  @P4 LDC R13, c[0x0][0x458] ;  /* 0x00011600ff0d4b82 */ /* 0x000ea20000000800 */
[----:B------:R-:W-:Y:S01]  /*145a0*/  @P6 FMUL.FTZ R6, R6, 0.69314718246459960938 ;  /* 0x3f31721806066820 */ /* 0x000fe20000410000 */
[----:B------:R2:W5:Y:S01]  /*145b0*/  LDL R31, [R1+0x70] ;  /* 0x00007000011f7983 */ /* 0x0005620000100800 */
[----:B------:R-:W-:Y:S01]  /*145c0*/  MOV R27, 0x7f800000 ;  /* 0x7f800000001b7802 */ /* 0x000fe20000000f00 */
[----:B-1----:R-:W-:Y:S01]  /*145d0*/  @P5 FMUL.FTZ R5, R5, 0.69314718246459960938 ;  /* 0x3f31721805055820 */ /* 0x002fe20000410000 */
[----:B------:R-:W-:Y:S01]  /*145e0*/  @P6 FFMA.FTZ R27, R137, R0, R6 ;  /* 0x00000000891b6223 */ /* 0x000fe20000010006 */
[----:B---3--:R-:W-:Y:S01]  /*145f0*/  IMAD R0, R30, R3, RZ ;  /* 0x000000031e007224 */ /* 0x008fe200078e02ff */
[----:B------:R-:W-:Y:S01]  /*14600*/  MOV R26, 0x7f800000 ;  /* 0x7f800000001a7802 */ /* 0x000fe20000000f00 */
[----:B------:R-:W1:Y:S01]  /*14610*/  @P3 LDC R11, c[0x0][0x458] ;  /* 0x00011600ff0b3b82 */ /* 0x000e620000000800 */
[----:B------:R-:W-:Y:S01]  /*14620*/  @P5 FFMA.FTZ R26, R136, R7, R5 ;  /* 0x00000007881a5223 */ /* 0x000fe20000010005 */
[----:B------:R-:W-:Y:S01]  /*14630*/  @P4 FMUL.FTZ R7, R12, 0.69314718246459960938 ;  /* 0x3f3172180c074820 */ /* 0x000fe20000410000 */
[----:B------:R3:W1:Y:S01]  /*14640*/  LDS.128 R32, [R215+0x1800] ;  /* 0x00180000d7207984 */ /* 0x0006620000000c00 */
[----:B------:R-:W-:Y:S01]  /*14650*/  @!P1 IMAD R0, R14, R2, R0 ;  /* 0x000000020e009224 */ /* 0x000fe200078e0200 */
[----:B------:R-:W-:Y:S01]  /*14660*/  BSSY.RECONVERGENT B0, `(.L_x_642) ;  /* 0x000003b000007945 */ /* 0x000fe20003800200 */
[----:B------:R-:W-:Y:S01]  /*14670*/  MOV R19, 0x7f800000 ;  /* 0x7f80000000137802 */ /* 0x000fe20000000f00 */
[----:B----4-:R-:W-:-:S04]  /*14680*/  @P2 IMAD.WIDE.U32 R22, R39, R8, RZ ;  /* 0x0000000827162225 */ /* 0x010fc800078e00ff */
[----:B------:R-:W-:Y:S01]  /*14690*/  @P3 FMUL.FTZ R6, R10, 0.69314718246459960938 ;  /* 0x3f3172180a063820 */ /* 0x000fe20000410000 */
[----:B------:R-:W-:Y:S01]  /*146a0*/  MOV R18, 0x7f800000 ;  /* 0x7f80000000127802 */ /* 0x000fe20000000f00 */
[----:B------:R-:W-:Y:S02]  /*146b0*/  @P2 IMAD R28, R39, R9, R23 ;  /* 0x00000009271c2224 */ /* 0x000fe400078e0217 */
[----:B------:R-:W-:Y:S02]  /*146c0*/  @!P0 IMAD R39, R14, R29, RZ ;  /* 0x0000001d0e278224 */ /* 0x000fe400078e02ff */
[----:B--2---:R-:W-:-:S03]  /*146d0*/  @P4 FFMA.FTZ R19, R135, R13, R7 ;  /* 0x0000000d87134223 */ /* 0x004fc60000010007 */
[----:B------:R3:W-:Y:S01]  /*146e0*/  @!P0 STL [R1+0x58], R39 ;  /* 0x0000582701008387 */ /* 0x0007e20000100800 */
[----:B------:R-:W-:Y:S02]  /*146f0*/  LOP3.LUT P0, RZ, R38, 0x3, RZ, 0xc0, !PT ;  /* 0x0000000326ff7812 */ /* 0x000fe4000780c0ff */
[----:B------:R-:W-:Y:S02]  /*14700*/  SHF.L.U32 R15, R15, 0x7, RZ ;  /* 0x000000070f0f7819 */ /* 0x000fe400000006ff */
[----:B------:R-:W-:Y:S01]  /*14710*/  SHF.R.S32.HI R3, RZ, 0x1f, R39 ;  /* 0x0000001fff037819 */ /* 0x000fe20000011427 */
[----:B-1----:R-:W-:Y:S01]  /*14720*/  @P3 FFMA.FTZ R18, R132, R11, R6 ;  /* 0x0000000b84123223 */ /* 0x002fe20000010006 */
[----:B------:R-:W-:Y:S01]  /*14730*/  SEL R5, R39, RZ, P1 ;  /* 0x000000ff27057207 */ /* 0x000fe20000800000 */
[----:B------:R-:W-:Y:S01]  /*14740*/  IMAD R2, R15, R4, RZ ;  /* 0x000000040f027224 */ /* 0x000fe200078e02ff */
[----:B------:R-:W-:-:S04]  /*14750*/  SEL R3, R3, RZ, P1 ;  /* 0x000000ff03037207 */ /* 0x000fc80000800000 */
[----:B------:R-:W-:Y:S02]  /*14760*/  IADD3 R8, P5, P1, R2, R5, R0 ;  /* 0x0000000502087210 */ /* 0x000fe400079be000 */
[----:B------:R-:W-:Y:S02]  /*14770*/  SHF.R.S32.HI R2, RZ, 0x1f, R2 ;  /* 0x0000001fff027819 */ /* 0x000fe40000011402 */
[----:B------:R-:W-:-:S04]  /*14780*/  SHF.R.S32.HI R0, RZ, 0x1f, R0 ;  /* 0x0000001fff007819 */ /* 0x000fc80000011400 */
        /* <DEDUP_REMOVED lines=23> */
[----:B------:R-:W3:Y:S01]  /*14900*/  @!P3 LDC.64 R20, c[0x0][0x420] ;  /* 0x00010800ff14bb82 */ /* 0x000ee20000000a00 */
        /* <DEDUP_REMOVED lines=12> */
[----:B---3--:R-:W-:-:S03]  /*149d0*/  @!P3 LEA R2, P0, R3, R20, 0x2 ;  /* 0x000000140302b211 */ /* 0x008fc600078010ff */
[----:B------:R1:W-:Y:S01]  /*149e0*/  @!P4 STG.E desc[UR14][R4.64], R19 ;  /* 0x000000130400c986 */ /* 0x0003e2000c10190e */
[----:B------:R-:W-:-:S05]  /*149f0*/  @!P3 LEA.HI.X R3, R3, R21, R8, 0x2, P0 ;  /* 0x000000150303b211 */ /* 0x000fca00000f1408 */
[----:B------:R1:W-:Y:S04]  /*14a00*/  @!P3 STG.E desc[UR14][R2.64], R18 ;  /* 0x000000120200b986 */ /* 0x0003e8000c10190e */
.L_x_643:
[----:B------:R-:W-:Y:S05]  /*14a10*/  BSYNC.RECONVERGENT B0 ;  /* 0x0000000000007941 */ /* 0x000fea0003800200 */
.L_x_642:
[----:B-1----:R1:W5:Y:S01]  /*14a20*/  LDL.64 R10, [R1+0x60] ;  /* 0x00006000010a7983 */ /* 0x0023620000100a00 */
[----:B------:R-:W2:Y:S01]  /*14a30*/  LDCU UR6, c[0x0][0x440] ;  /* 0x00008800ff0677ac */ /* 0x000ea20008000800 */
[----:B------:R-:W-:Y:S01]  /*14a40*/  @!P2 IMAD.MOV.U32 R2, RZ, RZ, R24 ;  /* 0x000000ffff02a224 */ /* 0x000fe200078e0018 */
[C---:B------:R-:W-:Y:S01]  /*14a50*/  LEA.HI R5, R38.reuse, 0x20, RZ, 0x1e ;  /* 0x0000002026057811 */ /* 0x040fe200078ff0ff */
[----:B------:R1:W4:Y:S01]  /*14a60*/  LDS.128 R12, [R215] ;  /* 0x00000000d70c7984 */ /* 0x0003220000000c00 */
[----:B------:R-:W3:Y:S01]  /*14a70*/  LDCU.64 UR4, c[0x0][0x410] ;  /* 0x00008200ff0477ac */ /* 0x000ee20008000a00 */
[----:B------:R-:W-:Y:S01]  /*14a80*/  @P2 IMAD.MOV.U32 R2, RZ, RZ, R22 ;  /* 0x000000ffff022224 */ /* 0x000fe200078e0016 */
[----:B------:R-:W-:Y:S01]  /*14a90*/  LEA.HI R4, R38, 0x60, RZ, 0x1e ;  /* 0x0000006026047811 */ /* 0x000fe200078ff0ff */
[----:B------:R-:W-:Y:S01]  /*14aa0*/  VIADD R0, R36, 0x40 ;  /* 0x0000004024007836 */ /* 0x000fe20000000000 */
[----:B------:R-:W-:Y:S02]  /*14ab0*/  BSSY.RECONVERGENT B0, `(.L_x_644) ;  /* 0x0000015000007945 */ /* 0x000fe40003800200 */
[----:B------:R-:W-:-:S05]  /*14ac0*/  IADD3 R2, P1, PT, R239, R2, RZ ;  /* 0x00000002ef027210 */ /* 0x000fca0007f3e0ff */
[----:B------:R-:W-:Y:S01]  /*14ad0*/  IMAD.X R3, RZ, RZ, R28, P1 ;  /* 0x000000ffff037224 */ /* 0x000fe200008e061c */
[----:B--2---:R-:W-:-:S04]  /*14ae0*/  ISETP.GE.AND P0, PT, R239, UR6, PT ;  /* 0x00000006ef007c0c */ /* 0x004fc8000bf06270 */
[-C--:B-----5:R-:W-:Y:S01]  /*14af0*/  ISETP.GE.OR P3, PT, R36, R31.reuse, P0 ;  /* 0x0000001f2400720c */ /* 0x0a0fe20000766670 */
[----:B---3--:R-:W-:Y:S01]  /*14b00*/  IMAD.WIDE.U32 R8, R30, UR4, R2 ;  /* 0x000000041e087c25 */ /* 0x008fe2000f8e0002 */
        /* <DEDUP_REMOVED lines=14> */
[----:B----4-:R1:W-:Y:S02]  /*14bf0*/  STG.E.128 desc[UR14][R4.64], R12 ;  /* 0x0000000c04007986 */ /* 0x0103e4000c101d0e */
.L_x_645:
[----:B------:R-:W-:Y:S05]  /*14c00*/  BSYNC.RECONVERGENT B0 ;  /* 0x0000000000007941 */ /* 0x000fea0003800200 */
.L_x_644:
[----:B-1--4-:R1:W2:Y:S01]  /*14c10*/  LDS.128 R12, [R215+0x800] ;  /* 0x00080000d70c7984 */ /* 0x0122a20000000c00 */
        /* <DEDUP_REMOVED lines=15> */
.L_x_647:
[----:B------:R-:W-:Y:S05]  /*14d10*/  BSYNC.RECONVERGENT B0 ;  /* 0x0000000000007941 */ /* 0x000fea0003800200 */
.L_x_646:
        /* <DEDUP_REMOVED lines=16> */
.L_x_649:
[----:B------:R-:W-:Y:S05]  /*14e20*/  BSYNC.RECONVERGENT B0 ;  /* 0x0000000000007941 */ /* 0x000fea0003800200 */
.L_x_648:
        /* <DEDUP_REMOVED lines=15> */
.L_x_650:
        /* <DEDUP_REMOVED lines=14> */
.L_x_1361:


//--------------------- .text._ZN5flash16flash_fwd_kernelI23Flash_fwd_kernel_traitsILi32ELi128ELi128ELi4ELb0ELb0EN7cutlass6half_tE19Flash_kernel_traitsILi32ELi128ELi128ELi4ES3_EELb1ELb0ELb0ELb0ELb0ELb0ELb0ELb1EEEvNS_16Flash_fwd_paramsE --------------------------
	.section	.text._ZN5flash16flash_fwd_kernelI23Flash_fwd_kernel_traitsILi32ELi128ELi128ELi4ELb0ELb0EN7cutlass6half_tE19Flash_kernel_traitsILi32ELi128ELi128ELi4ES3_EELb1ELb0ELb0ELb0ELb0ELb0ELb0ELb1EEEvNS_16Flash_fwd_paramsE,"ax",@progbits
	.align	128
        .global         _ZN5flash16flash_fwd_kernelI23Flash_fwd_kernel_traitsILi32ELi128ELi128ELi4ELb0ELb0EN7cutlass6half_tE19Flash_kernel_traitsILi32ELi128ELi128ELi4ES3_EELb1ELb0ELb0ELb0ELb0ELb0ELb0ELb1EEEvNS_16Flash_fwd_paramsE
        .type           _ZN5flash16flash_fwd_kernelI23Flash_fwd_kernel_traitsILi32ELi128ELi128ELi4ELb0ELb0EN7cutlass6half_tE19Flash_kernel_traitsILi32ELi128ELi128ELi4ES3_EELb1ELb0ELb0ELb0ELb0ELb0ELb0ELb1EEEvNS_16Flash_fwd_paramsE,@function
        .size           _ZN5flash16flash_fwd_kernelI23Flash_fwd_kernel_traitsILi32ELi128ELi128ELi4ELb0ELb0EN7cutlass6half_tE19Flash_kernel_traitsILi32ELi128ELi128ELi4ES3_EELb1ELb0ELb0ELb0ELb0ELb0ELb0ELb1EEEvNS_16Flash_fwd_paramsE,(.L_x_1362 - _ZN5flash16flash_fwd_kernelI23Flash_fwd_kernel_traitsILi32ELi128ELi128ELi4ELb0ELb0EN7cutlass6half_tE19Flash_kernel_traitsILi32ELi128ELi128ELi4ES3_EELb1ELb0ELb0ELb0ELb0ELb0ELb0ELb1EEEvNS_16Flash_fwd_paramsE)
        .other          _ZN5flash16flash_fwd_kernelI23Flash_fwd_kernel_traitsILi32ELi128ELi128ELi4ELb0ELb0EN7cutlass6half_tE19Flash_kernel_traitsILi32ELi128ELi128ELi4ES3_EELb1ELb0ELb0ELb0ELb0ELb0ELb0ELb1EEEvNS_16Flash_fwd_paramsE,@"STO_CUDA_ENTRY STV_DEFAULT"
_ZN5flash16flash_fwd_kernelI23Flash_fwd_kernel_traitsILi32ELi128ELi128ELi4ELb0ELb0EN7cutlass6half_tE19Flash_kernel_traitsILi32ELi128ELi128ELi4ES3_EELb1ELb0ELb0ELb0ELb0ELb0ELb0ELb1EEEvNS_16Flash_fwd_paramsE:
.text._ZN5flash16flash_fwd_kernelI23Flash_fwd_kernel_traitsILi32ELi128ELi128ELi4ELb0ELb0EN7cutlass6half_tE19Flash_kernel_traitsILi32ELi128ELi128ELi4ES3_EELb1ELb0ELb0ELb0ELb0ELb0ELb0ELb1EEEvNS_16Flash_fwd_paramsE:
[----:B------:R-:W1:Y:S01]  /*0000*/  LDC R1, c[0x0][0x37c] ;  /* 0x0000df00ff017b82 */ /* 0x000e620000000800 */
[----:B------:R-:W2:Y:S07]  /*0010*/  LDCU.U8 UR4, c[0x0][0x524] ;  /* 0x0000a480ff0477ac */ /* 0x000eae0008000000 */
[----:B------:R-:W3:Y:S01]  /*0020*/  LDC R69, c[0x0][0x518] ;  /* 0x00014600ff457b82 */ /* 0x000ee20000000800 */
[----:B-1----:R-:W-:Y:S01]  /*0030*/  VIADD R1, R1, 0xfffffc70 ;  /* 0xfffffc7001017836 */ /* 0x002fe20000000000 */
[----:B------:R-:W1:Y:S01]  /*0040*/  LDCU.64 UR22, c[0x0][0x510] ;  /* 0x0000a200ff1677ac */ /* 0x000e620008000a00 */
[----:B------:R-:W4:Y:S05]  /*0050*/  LDCU.64 UR20, c[0x0][0x358] ;  /* 0x00006b00ff1477ac */ /* 0x000f2a0008000a00 */
[----:B------:R-:W5:Y:S01]  /*0060*/  LDC R70, c[0x0][0x51c] ;  /* 0x00014700ff467b82 */ /* 0x000f620000000800 */
[----:B------:R-:W5:Y:S01]  /*0070*/  S2R R71, SR_TID.X ;  /* 0x0000000000477919 */ /* 0x000f620000002100 */
[----:B------:R-:W5:Y:S01]  /*0080*/  LDCU.64 UR12, c[0x0][0x460] ;  /* 0x00008c00ff0c77ac */ /* 0x000f620008000a00 */
[----:B------:R-:W5:Y:S01]  /*0090*/  LDCU.64 UR10, c[0x0][0x470] ;  /* 0x00008e00ff0a77ac */ /* 0x000f620008000a00 */
[----:B--2---:R-:W-:-:S04]  /*00a0*/  ISETP.NE.AND P2, PT, RZ, UR4, PT ;  /* 0x00000004ff007c0c */ /* 0x004fc8000bf45270 */
[----:B------:R-:W-:Y:S01]  /*00b0*/  S2UR UR14, SR_CTAID.X ;  /* 0x00000000000e79c3 */ /* 0x000fe20000002500 */
[----:B------:R-:W2:Y:S01]  /*00c0*/  LDCU.64 UR6, c[0x0][0x478] ;  /* 0x00008f00ff0677ac */ /* 0x000ea20008000a00 */
[----:B-1----:R-:W-:Y:S02]  /*00d0*/  IMAD.U32 R2, RZ, RZ, UR22 ;  /* 0x00000016ff027e24 */ /* 0x002fe4000f8e00ff */
[----:B------:R-:W-:Y:S01]  /*00e0*/  IMAD.U32 R3, RZ, RZ, UR23 ;  /* 0x00000017ff037e24 */ /* 0x000fe2000f8e00ff */
[----:B------:R-:W1:Y:S04]  /*00f0*/  LDCU.64 UR16, c[0x0][0x460] ;  /* 0x00008c00ff1077ac */ /* 0x000e680008000a00 */
[----:B----4-:R3:W4:Y:S01]  /*0100*/  @P2 LDG.E.64 R4, desc[UR20][R2.64] ;  /* 0x0000001402042981 */ /* 0x010722000c1e1b00 */
[----:B------:R-:W-:Y:S08]  /*0110*/  S2UR UR8, SR_CTAID.Y ;  /* 0x00000000000879c3 */ /* 0x000ff00000002600 */
[----:B------:R-:W2:Y:S08]  /*0120*/  S2UR UR29, SR_CTAID.Z ;  /* 0x00000000001d79c3 */ /* 0x000eb00000002700 */
[----:B------:R-:W4:Y:S01]  /*0130*/  @P2 LDC R0, c[0x0][0x520] ;  /* 0x00014800ff002b82 */ /* 0x000f220000000800 */
[----:B---3--:R-:W-:-:S02]  /*0140*/  @P2 IMAD.MOV.U32 R2, RZ, RZ, R69 ;  /* 0x000000ffff022224 */ /* 0x008fc400078e0045 */
[----:B-----5:R-:W-:-:S06]  /*0150*/  @P2 IMAD.MOV.U32 R3, RZ, RZ, R70 ;  /* 0x000000ffff032224 */ /* 0x020fcc00078e0046 */
[----:B------:R-:W3:Y:S01]  /*0160*/  @P2 LDG.E.64 R2, desc[UR20][R2.64] ;  /* 0x0000001402022981 */ /* 0x000ee2000c1e1b00 */
[----:B--2---:R-:W-:Y:S01]  /*0170*/  ULOP3.LUT UR4, UR29, UR14, UR8, 0xfe, !UPT ;  /* 0x0000000e1d047292 */ /* 0x004fe2000f8efe08 */
[----:B------:R-:W-:Y:S01]  /*0180*/  ISETP.NE.U32.AND P4, PT, RZ, UR12, PT ;  /* 0x0000000cff007c0c */ /* 0x000fe2000bf85070 */
[----:B------:R-:W-:Y:S02]  /*0190*/  UISETP.NE.U32.AND UP0, UPT, UR12, URZ, UPT ;  /* 0x000000ff0c00728c */ /* 0x000fe4000bf05070 */
[----:B------:R-:W-:Y:S01]  /*01a0*/  UISETP.NE.U32.AND UP4, UPT, UR10, URZ, UPT ;  /* 0x000000ff0a00728c */ /* 0x000fe2000bf85070 */
[----:B------:R-:W-:Y:S01]  /*01b0*/  ISETP.NE.AND.EX P4, PT, RZ, UR13, PT, P4 ;  /* 0x0000000dff007c0c */ /* 0x000fe2000bf85340 */
[----:B------:R-:W2:Y:S01]  /*01c0*/  LDCU.U8 UR9, c[0x0][0x532] ;  /* 0x0000a640ff0977ac */ /* 0x000ea20008000000 */
[----:B------:R-:W-:Y:S01]  /*01d0*/  LOP3.LUT P0, RZ, R71, UR4, RZ, 0xfc, !PT ;  /* 0x0000000447ff7c12 */ /* 0x000fe2000f80fcff */
[----:B------:R-:W-:-:S03]  /*01e0*/  UISETP.NE.AND.EX UP0, UPT, UR13, URZ, UPT, UP0 ;  /* 0x000000ff0d00728c */ /* 0x000fc6000bf05300 */
[----:B------:R-:W5:Y:S01]  /*01f0*/  LDCU.64 UR4, c[0x0][0x468] ;  /* 0x00008d00ff0477ac */ /* 0x000f620008000a00 */
[----:B------:R-:W-:Y:S02]  /*0200*/  UISETP.NE.AND.EX UP4, UPT, UR11, URZ, UPT, UP4 ;  /* 0x000000ff0b00728c */ /* 0x000fe4000bf85340 */
[----:B------:R-:W-:-:S06]  /*0210*/  UISETP.NE.U32.AND UP3, UPT, UR6, URZ, UPT ;  /* 0x000000ff0600728c */ /* 0x000fcc000bf65070 */
[----:B------:R-:W2:Y:S01]  /*0220*/  @!P0 LDC.64 R6, c[0x0][0x528] ;  /* 0x00014a00ff068b82 */ /* 0x000ea20000000a00 */
[----:B------:R-:W-:Y:S02]  /*0230*/  USHF.L.U32 UR13, UR8, 0x2, URZ ;  /* 0x00000002080d7899 */ /* 0x000fe400080006ff */
[----:B------:R-:W-:Y:S02]  /*0240*/  UISETP.NE.AND.EX UP3, UPT, UR7, URZ, UPT, UP3 ;  /* 0x000000ff0700728c */ /* 0x000fe4000bf65330 */
[----:B-1----:R-:W-:Y:S02]  /*0250*/  UIMAD.WIDE.U32 UR16, UR8, 0x4, UR16 ;  /* 0x00000004081078a5 */ /* 0x002fe4000f8e0010 */
[----:B------:R-:W-:Y:S02]  /*0260*/  USHF.R.U32.HI UR12, URZ, 0x1e, UR8 ;  /* 0x0000001eff0c7899 */ /* 0x000fe40008011608 */
[----:B------:R-:W-:-:S04]  /*0270*/  @UP4 UIADD3 UR10, UP2, UPT, UR13, UR10, URZ ;  /* 0x0000000a0d0a4290 */ /* 0x000fc8000ff5e0ff */
[----:B------:R-:W-:Y:S02]  /*0280*/  @UP4 UIADD3.X UR11, UPT, UPT, UR12, UR11, URZ, UP2, !UPT ;  /* 0x0000000b0c0b4290 */ /* 0x000fe400097fe4ff */
[----:B-----5:R-:W-:Y:S02]  /*0290*/  UISETP.EQ.U32.AND UP2, UPT, UR4, URZ, UPT ;  /* 0x000000ff0400728c */ /* 0x020fe4000bf42070 */
[----:B------:R-:W-:-:S04]  /*02a0*/  @UP3 UIADD3 UR6, UP1, UPT, UR13, UR6, URZ ;  /* 0x000000060d063290 */ /* 0x000fc8000ff3e0ff */
[----:B------:R-:W-:Y:S02]  /*02b0*/  @UP3 UIADD3.X UR7, UPT, UPT, UR12, UR7, URZ, UP1, !UPT ;  /* 0x000000070c073290 */ /* 0x000fe40008ffe4ff */
[----:B------:R-:W-:-:S04]  /*02c0*/  UIADD3 UR13, UP1, UPT, UR13, UR4, URZ ;  /* 0x000000040d0d7290 */ /* 0x000fc8000ff3e0ff */
[----:B------:R-:W-:Y:S01]  /*02d0*/  UIADD3.X UR12, UPT, UPT, UR12, UR5, URZ, UP1, !UPT ;  /* 0x000000050c0c7290 */ /* 0x000fe20008ffe4ff */
[----:B----4-:R-:W-:Y:S02]  /*02e0*/  @P2 R2UR UR22, R4 ;  /* 0x00000000041622ca */ /* 0x010fe400000e0000 */
[----:B------:R-:W-:Y:S02]  /*02f0*/  @P2 R2UR UR23, R5 ;  /* 0x00000000051722ca */ /* 0x000fe400000e0000 */
[----:B---3--:R-:W-:-:S09]  /*0300*/  @P2 IADD3 R69, P1, PT, R2, R0, RZ ;  /* 0x0000000002452210 */ /* 0x008fd20007f3e0ff */
[----:B------:R-:W-:Y:S02]  /*0310*/  IMAD.U32 R2, RZ, RZ, UR22 ;  /* 0x00000016ff027e24 */ /* 0x000fe4000f8e00ff */
[----:B------:R-:W-:Y:S01]  /*0320*/  @P2 IMAD.X R70, RZ, RZ, R3, P1 ;  /* 0x000000ffff462224 */ /* 0x000fe200008e0603 */
[----:B------:R-:W-:Y:S01]  /*0330*/  PLOP3.LUT P2, PT, PT, PT, UP0, 0x80, 0x8 ;  /* 0x000000000008781c */ /* 0x000fe20003f4f008 */
[----:B------:R-:W-:Y:S01]  /*0340*/  IMAD.U32 R3, RZ, RZ, UR23 ;  /* 0x00000017ff037e24 */ /* 0x000fe2000f8e00ff */
[----:B------:R-:W-:-:S04]  /*0350*/  PLOP3.LUT P1, PT, PT, PT, UP4, 0x80, 0x8 ;  /* 0x000000000008781c */ /* 0x000fc80003f2f048 */
[----:B--2---:R1:W-:Y:S01]  /*0360*/  @!P0 STG.E.64 desc[UR20][R6.64], R2 ;  /* 0x0000000206008986 */ /* 0x0043e2000c101b14 */
[----:B------:R-:W-:-:S04]  /*0370*/  UISETP.NE.AND UP4, UPT, UR9, URZ, UPT ;  /* 0x000000ff0900728c */ /* 0x000fc8000bf85270 */
[----:B------:R-:W-:-:S06]  /*0380*/  UISETP.EQ.OR.EX UP2, UPT, UR5, URZ, !UP4, UP2 ;  /* 0x000000ff0500728c */ /* 0x000fcc000e742720 */
[----:B------:R-:W-:Y:S01]  /*0390*/  PLOP3.LUT P3, PT, PT, PT, UP2, 0x80, 0x8 ;  /* 0x000000000008781c */ /* 0x000fe20003f6f028 */
[----:B-1----:R-:W-:Y:S01]  /*03a0*/  @!P0 IMAD.MOV.U32 R2, RZ, RZ, R69 ;  /* 0x000000ffff028224 */ /* 0x002fe200078e0045 */
[----:B------:R-:W-:-:S05]  /*03b0*/  @!P0 MOV R3, R70 ;  /* 0x0000004600038202 */ /* 0x000fca0000000f00 */
[----:B------:R1:W-:Y:S01]  /*03c0*/  @!P0 STG.E.64 desc[UR20][R6.64+0x8], R2 ;  /* 0x0000080206008986 */ /* 0x0003e2000c101b14 */
[----:B------:R-:W-:Y:S01]  /*03d0*/  PLOP3.LUT P0, PT, PT, PT, UP3, 0x80, 0x8 ;  /* 0x000000000008781c */ /* 0x000fe20003f0f038 */
[----:B------:R-:W-:Y:S02]  /*03e0*/  IMAD.U32 R5, RZ, RZ, UR11 ;  /* 0x0000000bff057e24 */ /* 0x000fe4000f8e00ff */
[----:B------:R-:W-:Y:S01]  /*03f0*/  IMAD.U32 R4, RZ, RZ, UR10 ;  /* 0x0000000aff047e24 */ /* 0x000fe2000f8e00ff */
[----:B------:R-:W-:Y:S01]  /*0400*/  UMOV UR18, 0xffffffff ;  /* 0xffffffff00127882 */ /* 0x000fe20000000000 */
[----:B------:R-:W2:Y:S03]  /*0410*/  @!UP3 LDCU UR10, c[0x0][0x43c] ;  /* 0x00008780ff0ab7ac */ /* 0x000ea60008000800 */
[----:B------:R-:W3:Y:S01]  /*0420*/  @P1 LDG.E R5, desc[UR20][R4.64] ;  /* 0x0000001404051981 */ /* 0x000ee2000c1e1900 */
[----:B-1----:R-:W-:-:S02]  /*0430*/  IMAD.U32 R2, RZ, RZ, UR16 ;  /* 0x00000010ff027e24 */ /* 0x002fc4000f8e00ff */
[----:B------:R-:W-:-:S05]  /*0440*/  IMAD.U32 R3, RZ, RZ, UR17 ;  /* 0x00000011ff037e24 */ /* 0x000fca000f8e00ff */
[----:B------:R-:W4:Y:S04]  /*0450*/  @P4 LDG.E R7, desc[UR20][R2.64] ;  /* 0x0000001402074981 */ /* 0x000f28000c1e1900 */
[----:B------:R1:W5:Y:S02]  /*0460*/  @P2 LDG.E R6, desc[UR20][R2.64+0x4] ;  /* 0x0000041402062981 */ /* 0x000364000c1e1900 */
[----:B-1----:R-:W-:Y:S01]  /*0470*/  MOV R2, UR6 ;  /* 0x0000000600027c02 */ /* 0x002fe20008000f00 */
[----:B------:R-:W-:Y:S01]  /*0480*/  IMAD.U32 R3, RZ, RZ, UR7 ;  /* 0x00000007ff037e24 */ /* 0x000fe2000f8e00ff */
[----:B------:R-:W1:Y:S04]  /*0490*/  @!UP3 LDCU.64 UR6, c[0x0][0x488] ;  /* 0x00009100ff06b7ac */ /* 0x000e680008000a00 */
[----:B------:R2:W5:Y:S02]  /*04a0*/  @P0 LDG.E R0, desc[UR20][R2.64] ;  /* 0x0000001402000981 */ /* 0x000564000c1e1900 */
[----:B--2---:R-:W-:-:S02]  /*04b0*/  IMAD.U32 R2, RZ, RZ, UR13 ;  /* 0x0000000dff027e24 */ /* 0x004fc4000f8e00ff */
[----:B------:R-:W-:Y:S01]  /*04c0*/  IMAD.U32 R3, RZ, RZ, UR12 ;  /* 0x0000000cff037e24 */ /* 0x000fe2000f8e00ff */
[----:B------:R-:W2:Y:S04]  /*04d0*/  @!UP0 LDCU UR31, c[0x0][0x434] ;  /* 0x00008680ff1f87ac */ /* 0x000ea80008000800 */
[----:B------:R-:W2:Y:S01]  /*04e0*/  @!P3 LDG.E R4, desc[UR20][R2.64] ;  /* 0x000000140204b981 */ /* 0x000ea2000c1e1900 */
[----:B-1----:R-:W-:Y:S01]  /*04f0*/  @!UP3 UISETP.NE.U32.AND UP2, UPT, UR6, URZ, UPT ;  /* 0x000000ff0600b28c */ /* 0x002fe2000bf45070 */
[----:B------:R-:W1:Y:S03]  /*0500*/  LDCU UR12, c[0x0][0x3e0] ;  /* 0x00007c00ff0c77ac */ /* 0x000e660008000800 */
[----:B------:R-:W-:Y:S01]  /*0510*/  @!UP3 UISETP.NE.AND.EX UP2, UPT, UR7, URZ, UPT, UP2 ;  /* 0x000000ff0700b28c */ /* 0x000fe2000bf45320 */
[----:B------:R-:W-:Y:S01]  /*0520*/  UMOV UR9, URZ ;  /* 0x000000ff00097c82 */ /* 0x000fe20008000000 */
[----:B------:R-:W-:-:S02]  /*0530*/  USHF.L.U32 UR25, UR14, 0x7, URZ ;  /* 0x000000070e197899 */ /* 0x000fc400080006ff */
[----:B-1----:R-:W-:Y:S01]  /*0540*/  UIMAD UR27, UR8, UR12, UR29 ;  /* 0x0000000c081b72a4 */ /* 0x002fe2000f8e021d */
[----:B---3--:R-:W-:Y:S02]  /*0550*/  @P1 R2UR UR9, R5 ;  /* 0x00000000050912ca */ /* 0x008fe400000e0000 */
[----:B----4-:R-:W-:Y:S02]  /*0560*/  @P4 R2UR UR18, R7 ;  /* 0x00000000071242ca */ /* 0x010fe400000e0000 */
[----:B-----5:R-:W-:-:S13]  /*0570*/  @P2 R2UR UR11, R6 ;  /* 0x00000000060b22ca */ /* 0x020fda00000e0000 */
[----:B--2---:R-:W-:Y:S02]  /*0580*/  @UP0 UIADD3 UR31, UPT, UPT, UR11, -UR18, URZ ;  /* 0x800000120b1f0290 */ /* 0x004fe4000fffe0ff */
[----:B------:R-:W-:Y:S02]  /*0590*/  UISETP.NE.U32.AND UP0, UPT, UR4, URZ, UPT ;  /* 0x000000ff0400728c */ /* 0x000fe4000bf05070 */
[----:B------:R-:W-:Y:S02]  /*05a0*/  @!UP3 USEL UR4, UR10, URZ, UP2 ;  /* 0x000000ff0a04b287 */ /* 0x000fe40009000000 */
[----:B------:R-:W-:Y:S01]  /*05b0*/  UISETP.NE.AND.EX UP0, UPT, UR5, URZ, UPT, UP0 ;  /* 0x000000ff0500728c */ /* 0x000fe2000bf05300 */
[----:B------:R-:W-:Y:S01]  /*05c0*/  UMOV UR10, 0xffffffff ;  /* 0xffffffff000a7882 */ /* 0x000fe20000000000 */
[----:B------:R-:W-:Y:S01]  /*05d0*/  UISETP.GT.AND UP1, UPT, UR31, UR25, UPT ;  /* 0x000000191f00728c */ /* 0x000fe2000bf24270 */
[----:B------:R-:W-:-:S05]  /*05e0*/  @P0 R2UR UR26, R0 ;  /* 0x00000000001a02ca */ /* 0x000fca00000e0000 */
[----:B------:R-:W-:-:S03]  /*05f0*/  PLOP3.LUT P0, PT, PT, PT, UP1, 0x80, 0x8 ;  /* 0x000000000008781c */ /* 0x000fc60003f0f018 */
[----:B------:R-:W1:Y:S05]  /*0600*/  @!UP0 LDCU UR5, c[0x0][0x438] ;  /* 0x00008700ff0587ac */ /* 0x000e6a0008000800 */
[----:B------:R-:W-:Y:S01]  /*0610*/  @UP3 UIADD3 UR26, UPT, UPT, UR26, -UR9, URZ ;  /* 0x800000091a1a3290 */ /* 0x000fe2000fffe0ff */
[----:B------:R-:W-:Y:S01]  /*0620*/  @!P3 R2UR UR10, R4 ;  /* 0x00000000040ab2ca */ /* 0x000fe200000e0000 */
[----:B-1----:R-:W-:-:S14]  /*0630*/  BRA.U !UP0, `(.L_x_651) ;  /* 0x0000000108187547 */ /* 0x002fdc000b800000 */
[----:B------:R-:W-:-:S13]  /*0640*/  PLOP3.LUT P1, PT, PT, PT, UP4, 0x80, 0x8 ;  /* 0x000000000008781c */ /* 0x000fda0003f2f048 */
[----:B------:R-:W2:Y:S04]  /*0650*/  @P1 LDG.E R0, desc[UR20][R2.64+0x4] ;  /* 0x0000041402001981 */ /* 0x000ea8000c1e1900 */
[----:B------:R-:W3:Y:S01]  /*0660*/  @!P1 LDG.E R2, desc[UR20][R2.64] ;  /* 0x0000001402029981 */ /* 0x000ee2000c1e1900 */
[----:B--2---:R-:W-:-:S13]  /*0670*/  @P1 R2UR UR5, R0 ;  /* 0x00000000000512ca */ /* 0x004fda00000e0000 */
[----:B------:R-:W-:-:S07]  /*0680*/  @UP4 UIADD3 UR5, UPT, UPT, UR5, -UR10, URZ ;  /* 0x8000000a05054290 */ /* 0x000fce000fffe0ff */
[----:B---3--:R-:W-:-:S15]  /*0690*/  @!P1 R2UR UR5, R2 ;  /* 0x00000000020592ca */ /* 0x008fde00000e0000 */
.L_x_651:
[----:B------:R-:W-:Y:S01]  /*06a0*/  @!UP3 UIADD3 UR26, UPT, UPT, UR4, UR5, -UR9 ;  /* 0x00000005041ab290 */ /* 0x000fe2000fffe809 */
[----:B------:R-:W-:Y:S11]  /*06b0*/  @!P0 EXIT ;  /* 0x000000000000894d */ /* 0x000ff60003800000 */
[----:B------:R-:W-:Y:S01]  /*06c0*/  UISETP.GT.AND UP0, UPT, UR26, URZ, UPT ;  /* 0x000000ff1a00728c */ /* 0x000fe2000bf04270 */
[----:B------:R-:W-:-:S08]  /*06d0*/  LOP3.LUT R239, R71, 0x1f, RZ, 0xc0, !PT ;  /* 0x0000001f47ef7812 */ /* 0x000fd000078ec0ff */
[----:B------:R-:W-:Y:S05]  /*06e0*/  BRA.U UP0, `(.L_x_652) ;  /* 0x0000000900b07547 */ /* 0x000fea000b800000 */
[----:B------:R-:W1:Y:S01]  /*06f0*/  LDCU.U8 UR4, c[0x0][0x549] ;  /* 0x0000a920ff0477ac */ /* 0x000e620008000000 */
[----:B------:R-:W-:-:S11]  /*0700*/  UISETP.NE.AND UP0, UPT, UR18, -0x1, UPT ;  /* 0xffffffff1200788c */ /* 0x000fd6000bf05270 */
[----:B------:R-:W2:Y:S01]  /*0710*/  @!UP0 LDCU.64 UR10, c[0x0][0x400] ;  /* 0x00008000ff0a87ac */ /* 0x000ea20008000a00 */
[----:B-1----:R-:W-:Y:S01]  /*0720*/  UISETP.NE.AND UP1, UPT, UR4, URZ, UPT ;  /* 0x000000ff0400728c */ /* 0x002fe2000bf25270 */
[----:B------:R-:W1:Y:S10]  /*0730*/  @UP0 LDCU.64 UR6, c[0x0][0x408] ;  /* 0x00008100ff0607ac */ /* 0x000e740008000a00 */
[----:B------:R-:W3:Y:S01]  /*0740*/  @UP1 LDCU.64 UR4, c[0x0][0x430] ;  /* 0x00008600ff0417ac */ /* 0x000ee20008000a00 */
[----:B--2---:R-:W-:Y:S01]  /*0750*/  @!UP0 UIMAD.WIDE.U32 UR16, UR8, UR10, URZ ;  /* 0x0000000a081082a5 */ /* 0x004fe2000f8e00ff */
[----:B------:R-:W2:Y:S01]  /*0760*/  @UP1 LDCU UR9, c[0x0][0x430] ;  /* 0x00008600ff0917ac */ /* 0x000ea20008000800 */
[----:B-1----:R-:W-:-:S02]  /*0770*/  @UP0 UIMAD.WIDE.U32 UR14, UR18, UR6, URZ ;  /* 0x00000006120e02a5 */ /* 0x002fc4000f8e00ff */
[----:B------:R-:W-:Y:S02]  /*0780*/  @!UP0 UIMAD UR11, UR8, UR11, UR17 ;  /* 0x0000000b080b82a4 */ /* 0x000fe4000f8e0211 */
[----:B------:R-:W-:Y:S01]  /*0790*/  @UP0 UIMAD UR11, UR18, UR7, UR15 ;  /* 0x00000007120b02a4 */ /* 0x000fe2000f8e020f */
[----:B------:R-:W-:Y:S01]  /*07a0*/  @!UP0 UMOV UR10, UR16 ;  /* 0x00000010000a8c82 */ /* 0x000fe20008000000 */
[----:B------:R-:W1:Y:S01]  /*07b0*/  LDCU.U8 UR6, c[0x0][0x548] ;  /* 0x0000a900ff0677ac */ /* 0x000e620008000000 */
[----:B---3--:R-:W-:Y:S01]  /*07c0*/  @UP1 UIMAD UR13, UR4, UR5, URZ ;  /* 0x00000005040d12a4 */ /* 0x008fe2000f8e02ff */
[----:B------:R-:W-:Y:S01]  /*07d0*/  @UP1 UMOV UR7, 0x1 ;  /* 0x0000000100071882 */ /* 0x000fe20000000000 */
[----:B------:R-:W-:Y:S01]  /*07e0*/  @UP0 UMOV UR10, UR14 ;  /* 0x0000000e000a0c82 */ /* 0x000fe20008000000 */
[----:B--2---:R-:W-:Y:S09]  /*07f0*/  BRA.U UP1, `(.L_x_653) ;  /* 0x0000000101247547 */ /* 0x004ff2000b800000 */
[----:B-1----:R-:W-:-:S11]  /*0800*/  UISETP.NE.AND UP0, UPT, UR6, URZ, UPT ;  /* 0x000000ff0600728c */ /* 0x002fd6000bf05270 */
[----:B------:R-:W1:Y:S01]  /*0810*/  @UP0 LDCU UR7, c[0x0][0x454] ;  /* 0x00008a80ff0707ac */ /* 0x000e620008000800 */
[----:B------:R-:W2:Y:S01]  /*0820*/  @!UP0 LDCU UR4, c[0x0][0x434] ;  /* 0x00008680ff0487ac */ /* 0x000ea20008000800 */
[----:B------:R-:W3:Y:S01]  /*0830*/  @UP0 LDCU UR13, c[0x0][0x454] ;  /* 0x00008a80ff0d07ac */ /* 0x000ee20008000800 */
[----:B------:R-:W-:Y:S01]  /*0840*/  @UP0 UMOV UR9, 0x1 ;  /* 0x0000000100090882 */ /* 0x000fe20000000000 */
[----:B---3--:R-:W3:Y:S01]  /*0850*/  @!UP0 LDCU UR13, c[0x0][0x434] ;  /* 0x00008680ff0d87ac */ /* 0x008ee20008000800 */
[----:B------:R-:W-:Y:S01]  /*0860*/  @!UP0 UMOV UR9, 0x1 ;  /* 0x0000000100098882 */ /* 0x000fe20000000000 */
[----:B-1----:R-:W-:Y:S02]  /*0870*/  @UP0 UIMAD UR7, UR12, UR7, URZ ;  /* 0x000000070c0702a4 */ /* 0x002fe4000f8e02ff */
[----:B--2---:R-:W-:-:S12]  /*0880*/  @!UP0 UIMAD UR7, UR12, UR4, URZ ;  /* 0x000000040c0782a4 */ /* 0x004fd8000f8e02ff */
.L_x_653:
[----:B------:R-:W2:Y:S01]  /*0890*/  LDCU.64 UR4, c[0x0][0x410] ;  /* 0x00008200ff0477ac */ /* 0x000ea20008000a00 */
[----:B------:R-:W4:Y:S01]  /*08a0*/  S2R R2, SR_CTAID.X ;  /* 0x0000000000027919 */ /* 0x000f220000002500 */
[----:B------:R-:W-:Y:S01]  /*08b0*/  IMAD.SHL.U32 R8, R71, 0x8, RZ ;  /* 0x0000000847087824 */ /* 0x000fe200078e00ff */
[----:B------:R-:W-:Y:S01]  /*08c0*/  SHF.R.U32.HI R4, RZ, 0x2, R71 ;  /* 0x00000002ff047819 */ /* 0x000fe20000011647 */
[----:B------:R-:W5:Y:S01]  /*08d0*/  LDCU UR12, c[0x0][0x434] ;  /* 0x00008680ff0c77ac */ /* 0x000f620008000800 */
[----:B------:R-:W-:Y:S01]  /*08e0*/  IMAD.MOV.U32 R5, RZ, RZ, RZ ;  /* 0x000000ffff057224 */ /* 0x000fe200078e00ff */
[----:B------:R-:W-:Y:S01]  /*08f0*/  BSSY.RECONVERGENT B0, `(.L_x_654) ;  /* 0x000002f000007945 */ /* 0x000fe20003800200 */
[----:B------:R-:W-:Y:S01]  /*0900*/  LOP3.LUT R8, R8, 0x18, RZ, 0xc0, !PT ;  /* 0x0000001808087812 */ /* 0x000fe200078ec0ff */
[----:B------:R-:W5:Y:S01]  /*0910*/  LDCU UR14, c[0x0][0x440] ;  /* 0x00008800ff0e77ac */ /* 0x000f620008000800 */
[----:B------:R-:W-:Y:S02]  /*0920*/  VIADD R14, R4, 0x20 ;  /* 0x00000020040e7836 */ /* 0x000fe40000000000 */
[----:B------:R-:W-:Y:S01]  /*0930*/  ISETP.NE.AND P1, PT, R8, RZ, PT ;  /* 0x000000ff0800720c */ /* 0x000fe20003f25270 */
[----:B-1----:R-:W-:Y:S01]  /*0940*/  UISETP.NE.AND UP1, UPT, UR6, URZ, !UP1 ;  /* 0x000000ff0600728c */ /* 0x002fe2000cf25270 */
[C---:B------:R-:W-:Y:S01]  /*0950*/  VIADD R15, R4.reuse, 0x40 ;  /* 0x00000040040f7836 */ /* 0x040fe20000000000 */
[----:B------:R-:W-:Y:S01]  /*0960*/  UISETP.NE.AND UP0, UPT, UR18, -0x1, UPT ;  /* 0xffffffff1200788c */ /* 0x000fe2000bf05270 */
[----:B------:R-:W-:Y:S01]  /*0970*/  VIADD R16, R4, 0x60 ;  /* 0x0000006004107836 */ /* 0x000fe20000000000 */
[----:B---3--:R-:W-:Y:S01]  /*0980*/  UIMAD UR13, UR29, UR13, URZ ;  /* 0x0000000d1d0d72a4 */ /* 0x008fe2000f8e02ff */
[----:B--2---:R-:W-:Y:S01]  /*0990*/  IMAD.U32 R0, RZ, RZ, UR4 ;  /* 0x00000004ff007e24 */ /* 0x004fe2000f8e00ff */
[----:B------:R-:W-:Y:S01]  /*09a0*/  UIMAD UR4, UR25, UR9, URZ ;  /* 0x00000009190472a4 */ /* 0x000fe2000f8e02ff */
[----:B------:R-:W-:Y:S01]  /*09b0*/  IMAD.U32 R6, RZ, RZ, UR5 ;  /* 0x00000005ff067e24 */ /* 0x000fe2000f8e00ff */
[----:B------:R-:W-:-:S02]  /*09c0*/  UIADD3 UR25, UPT, UPT, -UR25, UR31, URZ ;  /* 0x0000001f19197290 */ /* 0x000fc4000fffe1ff */
[----:B-----5:R-:W-:Y:S02]  /*09d0*/  UIMAD UR12, UR8, UR12, URZ ;  /* 0x0000000c080c72a4 */ /* 0x020fe4000f8e02ff */
[----:B------:R-:W-:Y:S01]  /*09e0*/  @!UP1 UIMAD UR13, UR8, UR7, UR13 ;  /* 0x00000007080d92a4 */ /* 0x000fe2000f8e020d */
[C---:B------:R-:W-:Y:S01]  /*09f0*/  ISETP.GE.AND P5, PT, R8.reuse, UR14, PT ;  /* 0x0000000e08007c0c */ /* 0x040fe2000bfa6270 */
[----:B------:R-:W-:Y:S01]  /*0a00*/  USEL UR12, UR12, UR18, !UP0 ;  /* 0x000000120c0c7287 */ /* 0x000fe2000c000000 */
[----:B------:R-:W-:Y:S01]  /*0a10*/  IADD3 R8, P0, PT, R8, UR10, RZ ;  /* 0x0000000a08087c10 */ /* 0x000fe2000ff1e0ff */
[----:B------:R-:W-:Y:S01]  /*0a20*/  USHF.R.S32.HI UR10, URZ, 0x1f, UR4 ;  /* 0x0000001fff0a7899 */ /* 0x000fe20008011404 */
[C---:B------:R-:W-:Y:S01]  /*0a30*/  ISETP.GE.OR P6, PT, R4.reuse, UR25, P5 ;  /* 0x0000001904007c0c */ /* 0x040fe2000afc6670 */
[----:B------:R-:W-:Y:S01]  /*0a40*/  USHF.R.S32.HI UR5, URZ, 0x1f, UR12 ;  /* 0x0000001fff057899 */ /* 0x000fe2000801140c */
[----:B------:R-:W-:Y:S01]  /*0a50*/  ISETP.GE.OR P4, PT, R4, UR25, P1 ;  /* 0x0000001904007c0c */ /* 0x000fe20008f86670 */
[----:B------:R-:W-:Y:S01]  /*0a60*/  IMAD.X R9, RZ, RZ, UR11, P0 ;  /* 0x0000000bff097e24 */ /* 0x000fe200080e06ff */
[----:B------:R-:W-:Y:S01]  /*0a70*/  USEL UR8, UR12, URZ, UP1 ;  /* 0x000000ff0c087287 */ /* 0x000fe20008800000 */
[----:B------:R-:W-:Y:S01]  /*0a80*/  ISETP.GE.OR P3, PT, R14, UR25, P1 ;  /* 0x000000190e007c0c */ /* 0x000fe20008f66670 */
[----:B------:R-:W-:Y:S01]  /*0a90*/  USEL UR5, UR5, URZ, UP1 ;  /* 0x000000ff05057287 */ /* 0x000fe20008800000 */
[----:B------:R-:W-:Y:S01]  /*0aa0*/  IMAD.WIDE.U32 R8, R0, UR29, R8 ;  /* 0x0000001d00087c25 */ /* 0x000fe2000f8e0008 */
[----:B------:R-:W-:Y:S01]  /*0ab0*/  USHF.R.S32.HI UR6, URZ, 0x1f, UR13 ;  /* 0x0000001fff067899 */ /* 0x000fe2000801140d */
[----:B------:R-:W-:Y:S01]  /*0ac0*/  ISETP.GE.OR P2, PT, R15, UR25, P1 ;  /* 0x000000190f007c0c */ /* 0x000fe20008f46670 */
[----:B------:R-:W-:Y:S01]  /*0ad0*/  UIADD3 UR8, UP1, UP0, UR4, UR8, UR13 ;  /* 0x0000000804087290 */ /* 0x000fe2000f83e00d */
[----:B------:R-:W-:Y:S01]  /*0ae0*/  IMAD R7, R6, UR29, R9 ;  /* 0x0000001d06077c24 */ /* 0x000fe2000f8e0209 */
[----:B------:R-:W-:Y:S01]  /*0af0*/  ISETP.GE.OR P1, PT, R16, UR25, P1 ;  /* 0x0000001910007c0c */ /* 0x000fe20008f26670 */
[----:B----4-:R-:W-:Y:S01]  /*0b00*/  IMAD.WIDE.U32 R2, R2, 0x80, R4 ;  /* 0x0000008002027825 */ /* 0x010fe200078e0004 */
[----:B------:R-:W-:Y:S01]  /*0b10*/  UIADD3.X UR10, UPT, UPT, UR10, UR5, UR6, UP1, UP0 ;  /* 0x000000050a0a7290 */ /* 0x000fe20008fe0406 */
        /* <DEDUP_REMOVED lines=12> */
.L_x_655:
[----:B------:R-:W-:Y:S05]  /*0be0*/  BSYNC.RECONVERGENT B0 ;  /* 0x0000000000007941 */ /* 0x000fea0003800200 */
.L_x_654:
        /* <DEDUP_REMOVED lines=17> */
.L_x_657:
[----:B------:R-:W-:Y:S05]  /*0d00*/  BSYNC.RECONVERGENT B0 ;  /* 0x0000000000007941 */ /* 0x000fea0003800200 */
.L_x_656:
        /* <DEDUP_REMOVED lines=15> */
.L_x_659:
[----:B------:R-:W-:Y:S05]  /*0e00*/  BSYNC.RECONVERGENT B0 ;  /* 0x0000000000007941 */ /* 0x000fea0003800200 */
.L_x_658:
        /* <DEDUP_REMOVED lines=14> */
.L_x_661:
[----:B------:R-:W-:Y:S05]  /*0ef0*/  BSYNC.RECONVERGENT B0 ;  /* 0x0000000000007941 */ /* 0x000fea0003800200 */
.L_x_660:
        /* <DEDUP_REMOVED lines=10> */
.L_x_663:
[----:B------:R-:W-:Y:S05]  /*0fa0*/  BSYNC.RECONVERGENT B0 ;  /* 0x0000000000007941 */ /* 0x000fea0003800200 */
.L_x_662:
        /* <DEDUP_REMOVED lines=10> */
.L_x_665:
[----:B------:R-:W-:Y:S05]  /*1050*/  BSYNC.RECONVERGENT B0 ;  /* 0x0000000000007941 */ /* 0x000fea0003800200 */
.L_x_664:
        /* <DEDUP_REMOVED lines=10> */
.L_x_667:
[----:B------:R-:W-:Y:S05]  /*1100*/  BSYNC.RECONVERGENT B0 ;  /* 0x0000000000007941 */ /* 0x000fea0003800200 */
.L_x_666:
        /* <DEDUP_REMOVED lines=10> */
.L_x_652:
[----:B------:R-:W-:Y:S02]  /*11b0*/  UISETP.NE.AND UP0, UPT, UR18, -0x1, UPT ;  /* 0xffffffff1200788c */ /* 0x000fe4000bf05270 */
[----:B------:R-:W-:Y:S02]  /*11c0*/  UISETP.NE.AND UP1, UPT, UR10, -0x1, UPT ;  /* 0xffffffff0a00788c */ /* 0x000fe4000bf25270 */
[----:B------:R-:W-:-:S04]  /*11d0*/  UIADD3 UR19, UPT, UPT, UR26, 0x7f, URZ ;  /* 0x0000007f1a137890 */ /* 0x000fc8000fffe0ff */
[----:B------:R-:W-:-:S03]  /*11e0*/  USHF.R.U32.HI UR19, URZ, 0x7, UR19 ;  /* 0x00000007ff137899 */ /* 0x000fc60008011613 */
[----:B------:R-:W1:Y:S01]  /*11f0*/  @!UP0 LDCU.64 UR6, c[0x0][0x398] ;  /* 0x00007300ff0687ac */ /* 0x000e620008000a00 */
[----:B------:R-:W2:Y:S01]  /*1200*/  @UP0 LDCU.64 UR4, c[0x0][0x3b0] ;  /* 0x00007600ff0407ac */ /* 0x000ea20008000a00 */
[----:B------:R-:W-:Y:S02]  /*1210*/  UIADD3 UR24, UPT, UPT, UR19, -0x1, URZ ;  /* 0xffffffff13187890 */ /* 0x000fe4000fffe0ff */
[----:B-1----:R-:W-:Y:S02]  /*1220*/  @!UP0 UIMAD.WIDE.U32 UR12, UR8, UR6, URZ ;  /* 0x00000006080c82a5 */ /* 0x002fe4000f8e00ff */
[----:B--2---:R-:W-:Y:S02]  /*1230*/  @UP0 UIMAD.WIDE.U32 UR14, UR18, UR4, URZ ;  /* 0x00000004120e02a5 */ /* 0x004fe4000f8e00ff */
[----:B------:R-:W-:-:S03]  /*1240*/  @!UP0 UIMAD UR28, UR8, UR7, UR13 ;  /* 0x00000007081c82a4 */ /* 0x000fc6000f8e020d */
[----:B------:R-:W-:Y:S01]  /*1250*/  @!UP0 UMOV UR30, UR12 ;  /* 0x0000000c001e8c82 */ /* 0x000fe20008000000 */
[----:B------:R-:W-:Y:S01]  /*1260*/  @UP0 UIMAD UR28, UR18, UR5, UR15 ;  /* 0x00000005121c02a4 */ /* 0x000fe2000f8e020f */
[----:B------:R-:W-:Y:S01]  /*1270*/  @UP0 UMOV UR30, UR14 ;  /* 0x0000000e001e0c82 */ /* 0x000fe20008000000 */
[----:B------:R-:W-:Y:S10]  /*1280*/  BRA.U UP1, `(.L_x_668) ;  /* 0x00000001012c7547 */ /* 0x000ff4000b800000 */
        /* <DEDUP_REMOVED lines=11> */
.L_x_668:
[----:B------:R-:W1:Y:S01]  /*1340*/  LDCU.64 UR16, c[0x0][0x3b8] ;  /* 0x00007700ff1077ac */ /* 0x000e620008000a00 */
[----:B------:R-:W-:-:S04]  /*1350*/  UIADD3 UR6, UPT, UPT, UR9, UR10, URZ ;  /* 0x0000000a09067290 */ /* 0x000fc8000fffe0ff */
[----:B-1----:R-:W-:Y:S02]  /*1360*/  UIMAD.WIDE.U32 UR12, UR6, UR16, URZ ;  /* 0x00000010060c72a5 */ /* 0x002fe4000f8e00ff */
[----:B------:R-:W-:-:S04]  /*1370*/  UIMAD UR6, UR6, UR17, URZ ;  /* 0x00000011060672a4 */ /* 0x000fc8000f8e02ff */
[----:B------:R-:W-:Y:S02]  /*1380*/  UIADD3 UR6, UPT, UPT, UR13, UR6, URZ ;  /* 0x000000060d067290 */ /* 0x000fe4000fffe0ff */
.L_x_669:
        /* <DEDUP_REMOVED lines=39> */
.L_x_670:
[----:B------:R-:W1:Y:S01]  /*1600*/  LDCU.64 UR14, c[0x0][0x3c0] ;  /* 0x00007800ff0e77ac */ /* 0x000e620008000a00 */
[----:B------:R-:W-:-:S04]  /*1610*/  UIADD3 UR9, UPT, UPT, UR9, UR10, URZ ;  /* 0x0000000a09097290 */ /* 0x000fc8000fffe0ff */
[----:B-1----:R-:W-:Y:S02]  /*1620*/  UIMAD.WIDE.U32 UR10, UR9, UR14, URZ ;  /* 0x0000000e090a72a5 */ /* 0x002fe4000f8e00ff */
[----:B------:R-:W-:-:S04]  /*1630*/  UIMAD UR5, UR9, UR15, URZ ;  /* 0x0000000f090572a4 */ /* 0x000fc8000f8e02ff */
[----:B------:R-:W-:Y:S01]  /*1640*/  UIADD3 UR5, UPT, UPT, UR11, UR5, URZ ;  /* 0x000000050b057290 */ /* 0x000fe2000fffe0ff */
[----:B------:R-:W-:-:S11]  /*1650*/  UMOV UR4, UR10 ;  /* 0x0000000a00047c82 */ /* 0x000fd60008000000 */
.L_x_671:
[----:B------:R-:W1:Y:S01]  /*1660*/  S2R R11, SR_CTAID.X ;  /* 0x00000000000b7919 */ /* 0x000e620000002500 */
[C---:B------:R-:W-:Y:S01]  /*1670*/  IMAD.SHL.U32 R213, R71.reuse, 0x8, RZ ;  /* 0x0000000847d57824 */ /* 0x040fe200078e00ff */
[C---:B------:R-:W-:Y:S01]  /*1680*/  SHF.L.U32 R17, R71.reuse, 0x2, RZ ;  /* 0x0000000247117819 */ /* 0x040fe200000006ff */
[----:B------:R-:W-:Y:S01]  /*1690*/  IMAD.SHL.U32 R18, R71, 0x20, RZ ;  /* 0x0000002047127824 */ /* 0x000fe200078e00ff */
[----:B------:R-:W-:Y:S01]  /*16a0*/  MOV R3, RZ ;  /* 0x000000ff00037202 */ /* 0x000fe20000000f00 */
[----:B------:R-:W2:Y:S01]  /*16b0*/  LDCU.64 UR10, c[0x0][0x390] ;  /* 0x00007200ff0a77ac */ /* 0x000ea20008000a00 */
[C---:B------:R-:W-:Y:S01]  /*16c0*/  LOP3.LUT R68, R213.reuse, 0x18, RZ, 0xc0, !PT ;  /* 0x00000018d5447812 */ /* 0x040fe200078ec0ff */
[----:B------:R-:W3:Y:S01]  /*16d0*/  S2UR UR32, SR_CgaCtaId ;  /* 0x00000000002079c3 */ /* 0x000ee20000008800 */
[----:B------:R-:W-:Y:S01]  /*16e0*/  LOP3.LUT R2, R18, 0xc0, RZ, 0xc0, !PT ;  /* 0x000000c012027812 */ /* 0x000fe200078ec0ff */
[----:B------:R-:W4:Y:S01]  /*16f0*/  LDCU.64 UR8, c[0x0][0x3c8] ;  /* 0x00007900ff0877ac */ /* 0x000f220008000a00 */
[C---:B------:R-:W-:Y:S01]  /*1700*/  IADD3 R6, P1, PT, R68.reuse, UR12, RZ ;  /* 0x0000000c44067c10 */ /* 0x040fe2000ff3e0ff */
[----:B------:R-:W-:Y:S01]  /*1710*/  BSSY.RECONVERGENT B0, `(.L_x_672) ;  /* 0x0000040000007945 */ /* 0x000fe20003800200 */
[----:B------:R-:W-:Y:S01]  /*1720*/  IADD3 R4, P0, PT, R68, UR4, RZ ;  /* 0x0000000444047c10 */ /* 0x000fe2000ff1e0ff */
[----:B------:R-:W5:Y:S01]  /*1730*/  LDCU.64 UR12, c[0x0][0x388] ;  /* 0x00007100ff0c77ac */ /* 0x000f620008000a00 */
[----:B------:R-:W-:Y:S01]  /*1740*/  LOP3.LUT R17, R2, 0x18, R17, 0xf8, !PT ;  /* 0x0000001802117812 */ /* 0x000fe200078ef811 */
[----:B------:R-:W-:Y:S01]  /*1750*/  IMAD.X R7, RZ, RZ, UR6, P1 ;  /* 0x00000006ff077e24 */ /* 0x000fe200088e06ff */
[----:B------:R-:W-:Y:S01]  /*1760*/  SHF.R.U32.HI R2, RZ, 0x2, R71 ;  /* 0x00000002ff027819 */ /* 0x000fe20000011647 */
[----:B------:R-:W-:Y:S01]  /*1770*/  IMAD.X R5, RZ, RZ, UR5, P0 ;  /* 0x00000005ff057e24 */ /* 0x000fe200080e06ff */
[----:B------:R-:W2:Y:S01]  /*1780*/  LDCU.128 UR4, c[0x0][0x3d0] ;  /* 0x00007a00ff0477ac */ /* 0x000ea20008000c00 */
[----:B------:R-:W-:-:S02]  /*1790*/  LOP3.LUT R10, R213, 0xd8, RZ, 0xc0, !PT ;  /* 0x000000d8d50a7812 */ /* 0x000fc400078ec0ff */
[----:B------:R-:W-:Y:S01]  /*17a0*/  IMAD.WIDE.U32 R8, R2, UR16, R6 ;  /* 0x0000001002087c25 */ /* 0x000fe2000f8e0006 */
[----:B------:R-:W-:Y:S01]  /*17b0*/  UMOV UR33, 0x400 ;  /* 0x0000040000217882 */ /* 0x000fe20000000000 */
[----:B------:R-:W-:Y:S02]  /*17c0*/  LOP3.LUT R10, R10, 0x18, R71, 0x78, !PT ;  /* 0x000000180a0a7812 */ /* 0x000fe400078e7847 */
[----:B------:R-:W-:Y:S01]  /*17d0*/  IMAD.WIDE.U32 R6, R2, UR14, R4 ;  /* 0x0000000e02067c25 */ /* 0x000fe2000f8e0004 */
[----:B------:R-:W-:Y:S02]  /*17e0*/  SHF.R.U32.HI R231, RZ, 0x5, R71 ;  /* 0x00000005ffe77819 */ /* 0x000fe40000011647 */
[----:B------:R-:W-:Y:S01]  /*17f0*/  LOP3.LUT R213, R10, 0x1f20, R213, 0xf8, !PT ;  /* 0x00001f200ad57812 */ /* 0x000fe200078ef8d5 */
[----:B------:R-:W-:Y:S01]  /*1800*/  IMAD R9, R2, UR17, R9 ;  /* 0x0000001102097c24 */ /* 0x000fe2000f8e0209 */
[----:B------:R-:W-:Y:S01]  /*1810*/  IADD3 R10, P0, PT, R68, UR30, RZ ;  /* 0x0000001e440a7c10 */ /* 0x000fe2000ff1e0ff */
[----:B------:R-:W-:-:S02]  /*1820*/  IMAD R7, R2, UR15, R7 ;  /* 0x0000000f02077c24 */ /* 0x000fc4000f8e0207 */
[----:B-1----:R-:W-:Y:S01]  /*1830*/  IMAD.WIDE.U32 R4, R11, 0x80, R2 ;  /* 0x000000800b047825 */ /* 0x002fe200078e0002 */
[----:B------:R-:W-:-:S03]  /*1840*/  SHF.R.S32.HI R11, RZ, 0x1f, R0 ;  /* 0x0000001fff0b7819 */ /* 0x000fc60000011400 */
[----:B--2---:R-:W-:-:S04]  /*1850*/  IMAD.WIDE.U32 R8, R0, UR4, R8 ;  /* 0x0000000400087c25 */ /* 0x004fc8000f8e0008 */
[C---:B------:R-:W-:Y:S01]  /*1860*/  IMAD R13, R11.reuse, UR4, RZ ;  /* 0x000000040b0d7c24 */ /* 0x040fe2000f8e02ff */
[----:B-----5:R-:W-:Y:S01]  /*1870*/  LEA R233, P1, R8, UR12, 0x1 ;  /* 0x0000000c08e97c11 */ /* 0x020fe2000f8208ff */
[----:B------:R-:W-:Y:S02]  /*1880*/  IMAD R12, R11, UR6, RZ ;  /* 0x000000060b0c7c24 */ /* 0x000fe4000f8e02ff */
[C---:B------:R-:W-:Y:S02]  /*1890*/  IMAD R13, R0.reuse, UR5, R13 ;  /* 0x00000005000d7c24 */ /* 0x040fe4000f8e020d */
[C---:B------:R-:W-:Y:S01]  /*18a0*/  IMAD R12, R0.reuse, UR7, R12 ;  /* 0x00000007000c7c24 */ /* 0x040fe2000f8e020c */
[----:B------:R1:W-:Y:S01]  /*18b0*/  STL [R1+0x1b4], R233 ;  /* 0x0001b4e901007387 */ /* 0x0003e20000100800 */
[----:B------:R-:W-:Y:S01]  /*18c0*/  IMAD.WIDE.U32 R6, R0, UR6, R6 ;  /* 0x0000000600067c25 */ /* 0x000fe2000f8e0006 */
[----:B------:R-:W-:-:S03]  /*18d0*/  IADD3 R0, PT, PT, R9, R13, RZ ;  /* 0x0000000d09007210 */ /* 0x000fc60007ffe0ff */
[----:B------:R-:W-:Y:S01]  /*18e0*/  IMAD.X R11, RZ, RZ, UR28, P0 ;  /* 0x0000001cff0b7e24 */ /* 0x000fe200080e06ff */
[----:B------:R-:W-:Y:S01]  /*18f0*/  LEA R20, P0, R6, UR10, 0x1 ;  /* 0x0000000a06147c11 */ /* 0x000fe2000f8008ff */
[----:B------:R-:W-:Y:S01]  /*1900*/  IMAD.IADD R9, R7, 0x1, R12 ;  /* 0x0000000107097824 */ /* 0x000fe200078e020c */
[----:B------:R-:W-:Y:S01]  /*1910*/  LEA.HI.X R232, R8, UR13, R0, 0x1, P1 ;  /* 0x0000000d08e87c11 */ /* 0x000fe200088f0c00 */
[----:B----4-:R-:W-:Y:S01]  /*1920*/  IMAD.U32 R14, RZ, RZ, UR8 ;  /* 0x00000008ff0e7e24 */ /* 0x010fe2000f8e00ff */
[----:B------:R-:W-:Y:S01]  /*1930*/  UIADD3 UR8, UPT, UPT, -UR25, UR31, URZ ;  /* 0x0000001f19087290 */ /* 0x000fe2000fffe1ff */
[----:B------:R1:W-:Y:S01]  /*1940*/  STL [R1+0x2b8], R20 ;  /* 0x0002b81401007387 */ /* 0x0003e20000100800 */
[----:B------:R-:W-:Y:S01]  /*1950*/  LEA.HI.X R19, R6, UR11, R9, 0x1, P0 ;  /* 0x0000000b06137c11 */ /* 0x000fe200080f0c09 */
[----:B------:R-:W-:Y:S01]  /*1960*/  IMAD.WIDE.U32 R10, R14, UR29, R10 ;  /* 0x0000001d0e0a7c25 */ /* 0x000fe2000f8e000a */
[----:B------:R-:W-:Y:S01]  /*1970*/  MOV R7, UR9 ;  /* 0x0000000900077c02 */ /* 0x000fe20008000f00 */
[----:B------:R1:W-:Y:S01]  /*1980*/  STL [R1+0x1b0], R232 ;  /* 0x0001b0e801007387 */ /* 0x0003e20000100800 */
[----:B------:R-:W-:Y:S01]  /*1990*/  ISETP.GE.AND P2, PT, R2, UR8, PT ;  /* 0x0000000802007c0c */ /* 0x000fe2000bf46270 */
[----:B---3--:R-:W-:-:S02]  /*19a0*/  ULEA UR28, UR32, UR33, 0x18 ;  /* 0x00000021201c7291 */ /* 0x008fc4000f8ec0ff */
[----:B------:R1:W-:Y:S01]  /*19b0*/  STL [R1+0x2b4], R19 ;  /* 0x0002b41301007387 */ /* 0x0003e20000100800 */
[----:B------:R-:W-:-:S03]  /*19c0*/  IMAD R7, R7, UR29, R11 ;  /* 0x0000001d07077c24 */ /* 0x000fc6000f8e020b */
[----:B------:R-:W-:-:S06]  /*19d0*/  LEA R213, R213, UR28, 0x1 ;  /* 0x0000001cd5d57c11 */ /* 0x000fcc000f8e08ff */
        /* <DEDUP_REMOVED lines=18> */
.L_x_674:
[----:B------:R2:W-:Y:S02]  /*1b00*/  STS.128 [R213], RZ ;  /* 0x000000ffd5007388 */ /* 0x0005e40000000c00 */
.L_x_673:
[----:B------:R-:W-:Y:S05]  /*1b10*/  BSYNC.RECONVERGENT B0 ;  /* 0x0000000000007941 */ /* 0x000fea0003800200 */
.L_x_672:
[C---:B------:R-:W-:Y:S01]  /*1b20*/  VIADD R14, R2.reuse, 0x20 ;  /* 0x00000020020e7836 */ /* 0x040fe20000000000 */
[----:B------:R-:W-:Y:S01]  /*1b30*/  USHF.L.U32 UR11, UR16, 0x7, URZ ;  /* 0x00000007100b7899 */ /* 0x000fe200080006ff */
[C---:B------:R-:W-:Y:S01]  /*1b40*/  VIADD R15, R2.reuse, 0x40 ;  /* 0x00000040020f7836 */ /* 0x040fe20000000000 */
[----:B------:R-:W-:Y:S01]  /*1b50*/  USHF.L.U64.HI UR10, UR16, 0x7, UR17 ;  /* 0x00000007100a7899 */ /* 0x000fe20008010211 */
[----:B------:R-:W-:Y:S01]  /*1b60*/  VIADD R16, R2, 0x60 ;  /* 0x0000006002107836 */ /* 0x000fe20000000000 */
[----:B------:R-:W-:Y:S01]  /*1b70*/  ISETP.GE.AND P0, PT, R14, UR8, PT ;  /* 0x000000080e007c0c */ /* 0x000fe2000bf06270 */
[----:B------:R-:W-:Y:S01]  /*1b80*/  UIMAD UR9, UR24, -0x80, UR26 ;  /* 0xffffff80180978a4 */ /* 0x000fe2000f8e021a */
[----:B------:R-:W-:Y:S01]  /*1b90*/  BSSY.RECONVERGENT B0, `(.L_x_675) ;  /* 0x0000019000007945 */ /* 0x000fe20003800200 */
[----:B------:R-:W-:Y:S01]  /*1ba0*/  UIMAD.WIDE.U32 UR12, UR11, UR24, URZ ;  /* 0x000000180b0c72a5 */ /* 0x000fe2000f8e00ff */
[----:B------:R-:W-:Y:S02]  /*1bb0*/  ISETP.GE.AND P2, PT, R15, UR8, PT ;  /* 0x000000080f007c0c */ /* 0x000fe4000bf46270 */
[----:B------:R-:W-:-:S07]  /*1bc0*/  ISETP.GE.AND P1, PT, R16, UR8, PT ;  /* 0x0000000810007c0c */ /* 0x000fce000bf26270 */
[----:B------:R-:W-:Y:S06]  /*1bd0*/  @P0 BRA `(.L_x_676) ;  /* 0x0000000000500947 */ /* 0x000fec0003800000 */
        /* <DEDUP_REMOVED lines=20> */
.L_x_676:
[----:B------:R-:W-:Y:S05]  /*1d20*/  BSYNC.RECONVERGENT B0 ;  /* 0x0000000000007941 */ /* 0x000fea0003800200 */
.L_x_675:
        /* <DEDUP_REMOVED lines=22> */
.L_x_678:
[----:B------:R-:W-:Y:S05]  /*1e90*/  BSYNC.RECONVERGENT B0 ;  /* 0x0000000000007941 */ /* 0x000fea0003800200 */
.L_x_677:
[----:B------:R-:W-:Y:S04]  /*1ea0*/  BSSY.RECONVERGENT B0, `(.L_x_679) ;  /* 0x0000015000007945 */ /* 0x000fe80003800200 */
[----:B------:R-:W-:Y:S05]  /*1eb0*/  @P1 BRA `(.L_x_680) ;  /* 0x00000000004c1947 */ /* 0x000fea0003800000 */
[----:B------:R-:W5:Y:S02]  /*1ec0*/  LDCU UR4, c[0x0][0x440] ;  /* 0x00008800ff0477ac */ /* 0x000f640008000800 */
[----:B-----5:R-:W-:-:S13]  /*1ed0*/  ISETP.GE.AND P0, PT, R68, UR4, PT ;  /* 0x0000000444007c0c */ /* 0x020fda000bf06270 */
[----:B------:R1:W-:Y:S01]  /*1ee0*/  @P0 STS.128 [R213+0x1800], RZ ;  /* 0x001800ffd5000388 */ /* 0x0003e20000000c00 */
[----:B------:R-:W-:Y:S05]  /*1ef0*/  @P0 BRA `(.L_x_680) ;  /* 0x00000000003c0947 */ /* 0x000fea0003800000 */
[----:B------:R-:W5:Y:S01]  /*1f00*/  LDCU.64 UR6, c[0x0][0x3b0] ;  /* 0x00007600ff0677ac */ /* 0x000f620008000a00 */
[----:B------:R-:W-:Y:S02]  /*1f10*/  IADD3 R0, P0, PT, R4, 0x60, RZ ;  /* 0x0000006004007810 */ /* 0x000fe40007f1e0ff */
[----:B------:R-:W-:Y:S01]  /*1f20*/  MOV R6, R10 ;  /* 0x0000000a00067202 */ /* 0x000fe20000000f00 */
[----:B------:R-:W2:Y:S01]  /*1f30*/  LDCU.64 UR4, c[0x0][0x380] ;  /* 0x00007000ff0477ac */ /* 0x000ea20008000a00 */
[----:B------:R-:W-:-:S05]  /*1f40*/  IADD3.X R4, PT, PT, RZ, R5, RZ, P0, !PT ;  /* 0x00000005ff047210 */ /* 0x000fca00007fe4ff */
[----:B-----5:R-:W-:Y:S02]  /*1f50*/  IMAD R4, R4, UR6, RZ ;  /* 0x0000000604047c24 */ /* 0x020fe4000f8e02ff */
        /* <DEDUP_REMOVED lines=9> */
.L_x_680:
[----:B------:R-:W-:Y:S05]  /*1ff0*/  BSYNC.RECONVERGENT B0 ;  /* 0x0000000000007941 */ /* 0x000fea0003800200 */
.L_x_679:
        /* <DEDUP_REMOVED lines=8> */
[----:B------:R-:W-:Y:S01]  /*2080*/  IMAD.U32 R2, RZ, RZ, UR12 ;  /* 0x0000000cff027e24 */ /* 0x000fe2000f8e00ff */
[----:B------:R-:W-:Y:S01]  /*2090*/  MOV R3, UR13 ;  /* 0x0000000d00037c02 */ /* 0x000fe20008000f00 */
[----:B------:R-:W-:-:S03]  /*20a0*/  IMAD.U32 R0, RZ, RZ, UR5 ;  /* 0x00000005ff007e24 */ /* 0x000fc6000f8e00ff */
[----:B--2---:R-:W-:-:S04]  /*20b0*/  LEA R4, P0, R2, R233, 0x1 ;  /* 0x000000e902047211 */ /* 0x004fc800078008ff */
[----:B------:R-:W-:-:S05]  /*20c0*/  LEA.HI.X R5, R2, R232, R0, 0x1, P0 ;  /* 0x000000e802057211 */ /* 0x000fca00000f0c00 */
[----:B------:R-:W-:Y:S01]  /*20d0*/  @!PT LDS RZ, [RZ] ;  /* 0x00000000fffff984 */ /* 0x000fe20000000800 */
[----:B------:R-:W-:Y:S01]  /*20e0*/  @!PT LDS RZ, [RZ] ;  /* 0x00000000fffff984 */ /* 0x000fe20000000800 */
[----:B------:R-:W-:Y:S01]  /*20f0*/  @!PT LDS RZ, [RZ] ;  /* 0x00000000fffff984 */ /* 0x000fe20000000800 */
[----:B------:R2:W-:Y:S01]  /*2100*/  LDGSTS.E.BYPASS.LTC128B.128 [R213+0x2000], desc[UR20][R4.64] ;  /* 0x0200000004d57fae */ /* 0x0005e2000b981a14 */
[----:B------:R-:W-:Y:S05]  /*2110*/  BRA `(.L_x_682) ;  /* 0x0000000000047947 */ /* 0x000fea0003800000 */
.L_x_683:
[----:B------:R1:W-:Y:S02]  /*2120*/  STS.128 [R213+0x2000], RZ ;  /* 0x002000ffd5007388 */ /* 0x0003e40000000c00 */
.L_x_682:
[----:B------:R-:W-:Y:S05]  /*2130*/  BSYNC.RECONVERGENT B0 ;  /* 0x0000000000007941 */ /* 0x000fea0003800200 */
.L_x_681:
[----:B------:R-:W-:Y:S01]  /*2140*/  ISETP.GE.AND P0, PT, R14, UR9, PT ;  /* 0x000000090e007c0c */ /* 0x000fe2000bf06270 */
[----:B------:R-:W-:Y:S01]  /*2150*/  USHF.L.U64.HI UR11, UR14, 0x7, UR15 ;  /* 0x000000070e0b7899 */ /* 0x000fe2000801020f */
[----:B------:R-:W-:Y:S01]  /*2160*/  BSSY.RECONVERGENT B0, `(.L_x_684) ;  /* 0x0000015000007945 */ /* 0x000fe20003800200 */
[----:B------:R-:W-:Y:S01]  /*2170*/  USHF.L.U32 UR29, UR14, 0x7, URZ ;  /* 0x000000070e1d7899 */ /* 0x000fe200080006ff */
[----:B------:R-:W-:Y:S01]  /*2180*/  ISETP.GE.AND P2, PT, R15, UR9, PT ;  /* 0x000000090f007c0c */ /* 0x000fe2000bf46270 */
[----:B------:R-:W-:Y:S01]  /*2190*/  USHF.L.U64.HI UR7, UR16, 0x5, UR17 ;  /* 0x0000000510077899 */ /* 0x000fe20008010211 */
[----:B------:R-:W-:Y:S01]  /*21a0*/  ISETP.GE.AND P1, PT, R16, UR9, PT ;  /* 0x0000000910007c0c */ /* 0x000fe2000bf26270 */
[----:B------:R-:W-:-:S06]  /*21b0*/  USHF.L.U32 UR10, UR16, 0x5, URZ ;  /* 0x00000005100a7899 */ /* 0x000fcc00080006ff */
[----:B------:R-:W-:Y:S06]  /*21c0*/  @P0 BRA `(.L_x_685) ;  /* 0x0000000000380947 */ /* 0x000fec0003800000 */
[----:B------:R-:W5:Y:S02]  /*21d0*/  LDCU UR4, c[0x0][0x440] ;  /* 0x00008800ff0477ac */ /* 0x000f640008000800 */
[----:B-----5:R-:W-:-:S13]  /*21e0*/  ISETP.GE.AND P0, PT, R68, UR4, PT ;  /* 0x0000000444007c0c */ /* 0x020fda000bf06270 */
[----:B------:R1:W-:Y:S01]  /*21f0*/  @P0 STS.128 [R213+0x2800], RZ ;  /* 0x002800ffd5000388 */ /* 0x0003e20000000c00 */
[----:B------:R-:W-:Y:S05]  /*2200*/  @P0 BRA `(.L_x_685) ;  /* 0x0000000000280947 */ /* 0x000fea0003800000 */
[----:B------:R-:W-:-:S04]  /*2210*/  UIADD3 UR6, UP0, UPT, UR10, UR12, URZ ;  /* 0x0000000c0a067290 */ /* 0x000fc8000ff1e0ff */
[----:B------:R-:W-:Y:S02]  /*2220*/  UIADD3.X UR4, UPT, UPT, UR7, UR5, URZ, UP0, !UPT ;  /* 0x0000000507047290 */ /* 0x000fe400087fe4ff */
        /* <DEDUP_REMOVED lines=8> */
.L_x_685:
[----:B------:R-:W-:Y:S05]  /*22b0*/  BSYNC.RECONVERGENT B0 ;  /* 0x0000000000007941 */ /* 0x000fea0003800200 */
.L_x_684:
        /* <DEDUP_REMOVED lines=9> */
[----:B-1----:R-:W-:Y:S01]  /*2350*/  IMAD.U32 R3, RZ, RZ, UR4 ;  /* 0x00000004ff037e24 */ /* 0x002fe2000f8e00ff */
[----:B------:R-:W-:-:S04]  /*2360*/  LEA R2, P0, R0, R233, 0x1 ;  /* 0x000000e900027211 */ /* 0x000fc800078008ff */
[----:B------:R-:W-:-:S05]  /*2370*/  LEA.HI.X R3, R0, R232, R3, 0x1, P0 ;  /* 0x000000e800037211 */ /* 0x000fca00000f0c03 */
[----:B------:R-:W-:Y:S01]  /*2380*/  @!PT LDS RZ, [RZ] ;  /* 0x00000000fffff984 */ /* 0x000fe20000000800 */
[----:B------:R-:W-:Y:S01]  /*2390*/  @!PT LDS RZ, [RZ] ;  /* 0x00000000fffff984 */ /* 0x000fe20000000800 */
[----:B------:R-:W-:Y:S01]  /*23a0*/  @!PT LDS RZ, [RZ] ;  /* 0x00000000fffff984 */ /* 0x000fe20000000800 */
[----:B------:R1:W-:Y:S04]  /*23b0*/  LDGSTS.E.BYPASS.LTC128B.128 [R213+0x3000], desc[UR20][R2.64] ;  /* 0x0300000002d57fae */ /* 0x0003e8000b981a14 */
.L_x_687:
[----:B------:R-:W-:Y:S05]  /*23c0*/  BSYNC.RECONVERGENT B0 ;  /* 0x0000000000007941 */ /* 0x000fea0003800200 */
.L_x_686:
        /* <DEDUP_REMOVED lines=14> */
[----:B--2---:R-:W-:-:S04]  /*24b0*/  LEA R4, P0, R2, R233, 0x1 ;  /* 0x000000e902047211 */ /* 0x004fc800078008ff */
[----:B------:R-:W-:-:S05]  /*24c0*/  LEA.HI.X R5, R2, R232, R0, 0x1, P0 ;  /* 0x000000e802057211 */ /* 0x000fca00000f0c00 */
[----:B------:R-:W-:Y:S01]  /*24d0*/  @!PT LDS RZ, [RZ] ;  /* 0x00000000fffff984 */ /* 0x000fe20000000800 */
[----:B------:R-:W-:Y:S01]  /*24e0*/  @!PT LDS RZ, [RZ] ;  /* 0x00000000fffff984 */ /* 0x000fe20000000800 */
[----:B------:R-:W-:Y:S01]  /*24f0*/  @!PT LDS RZ, [RZ] ;  /* 0x00000000fffff984 */ /* 0x000fe20000000800 */
[----:B------:R1:W-:Y:S04]  /*2500*/  LDGSTS.E.BYPASS.LTC128B.128 [R213+0x3800], desc[UR20][R4.64] ;  /* 0x0380000004d57fae */ /* 0x0003e8000b981a14 */
.L_x_689:
[----:B------:R-:W-:Y:S05]  /*2510*/  BSYNC.RECONVERGENT B0 ;  /* 0x0000000000007941 */ /* 0x000fea0003800200 */
.L_x_688:
[----:B------:R-:W0:Y:S01]  /*2520*/  LDGDEPBAR ;  /* 0x00000000000079af */ /* 0x000e220000000000 */
[----:B------:R-:W-:Y:S01]  /*2530*/  UIMAD.WIDE.U32 UR12, UR29, UR24, URZ ;  /* 0x000000181d0c72a5 */ /* 0x000fe2000f8e00ff */
[----:B------:R-:W-:Y:S01]  /*2540*/  BSSY.RECONVERGENT B0, `(.L_x_690) ;  /* 0x0000016000007945 */ /* 0x000fe20003800200 */
[----:B------:R-:W-:-:S04]  /*2550*/  UIMAD UR5, UR11, UR24, URZ ;  /* 0x000000180b0572a4 */ /* 0x000fc8000f8e02ff */
[----:B------:R-:W-:Y:S01]  /*2560*/  UIADD3 UR5, UPT, UPT, UR13, UR5, URZ ;  /* 0x000000050d057290 */ /* 0x000fe2000fffe0ff */
[----:B------:R-:W-:-:S04]  /*2570*/  DEPBAR.LE SB0, 0x0 ;  /* 0x000080000000791a */ /* 0x000fc80000000000 */
[----:B------:R-:W-:Y:S06]  /*2580*/  BAR.SYNC.DEFER_BLOCKING 0x0 ;  /* 0x0000000000007b1d */ /* 0x000fec0000010000 */
[----:B------:R-:W-:Y:S05]  /*2590*/  @P3 BRA `(.L_x_691) ;  /* 0x00000000003c3947 */ /* 0x000fea0003800000 */
[----:B------:R-:W5:Y:S02]  /*25a0*/  LDCU UR4, c[0x0][0x440] ;  /* 0x00008800ff0477ac */ /* 0x000f640008000800 */
[----:B-----5:R-:W-:-:S13]  /*25b0*/  ISETP.GE.AND P0, PT, R68, UR4, PT ;  /* 0x0000000444007c0c */ /* 0x020fda000bf06270 */
[----:B------:R-:W-:Y:S05]  /*25c0*/  @P0 BRA `(.L_x_692) ;  /* 0x0000000000280947 */ /* 0x000fea0003800000 */
[----:B-1----:R-:W-:Y:S01]  /*25d0*/  IMAD.U32 R2, RZ, RZ, UR12 ;  /* 0x0000000cff027e24 */ /* 0x002fe2000f8e00ff */
        /* <DEDUP_REMOVED lines=9> */
.L_x_692:
[----:B------:R1:W-:Y:S01]  /*2670*/  STS.128 [R213+0x4000], RZ ;  /* 0x004000ffd5007388 */ /* 0x0003e20000000c00 */
[----:B------:R-:W-:Y:S05]  /*2680*/  BRA `(.L_x_693) ;  /* 0x0000000000047947 */ /* 0x000fea0003800000 */
.L_x_691:
[----:B------:R1:W-:Y:S02]  /*2690*/  STS.128 [R213+0x4000], RZ ;  /* 0x004000ffd5007388 */ /* 0x0003e40000000c00 */
.L_x_693:
[----:B------:R-:W-:Y:S05]  /*26a0*/  BSYNC.RECONVERGENT B0 ;  /* 0x0000000000007941 */ /* 0x000fea0003800200 */
.L_x_690:
[----:B------:R-:W-:Y:S01]  /*26b0*/  ISETP.GE.AND P0, PT, R14, UR9, PT ;  /* 0x000000090e007c0c */ /* 0x000fe2000bf06270 */
[----:B------:R-:W-:Y:S01]  /*26c0*/  IMAD.SHL.U32 R207, R71, 0x10, RZ ;  /* 0x0000001047cf7824 */ /* 0x000fe200078e00ff */
[--C-:B------:R-:W-:Y:S01]  /*26d0*/  SHF.R.U32.HI R205, RZ, 0x1, R71.reuse ;  /* 0x00000001ffcd7819 */ /* 0x100fe20000011647 */
[----:B------:R-:W-:Y:S01]  /*26e0*/  BSSY.RECONVERGENT B0, `(.L_x_694) ;  /* 0x000001e000007945 */ /* 0x000fe20003800200 */
[----:B-12---:R-:W-:Y:S02]  /*26f0*/  LOP3.LUT R5, R17, 0x8, R71, 0x78, !PT ;  /* 0x0000000811057812 */ /* 0x006fe400078e7847 */
[----:B------:R-:W-:Y:S02]  /*2700*/  LOP3.LUT R2, R207, 0x100, RZ, 0xc0, !PT ;  /* 0x00000100cf027812 */ /* 0x000fe400078ec0ff */
[----:B------:R-:W-:Y:S02]  /*2710*/  LOP3.LUT R0, R205, 0x8, RZ, 0xc0, !PT ;  /* 0x00000008cd007812 */ /* 0x000fe400078ec0ff */
[----:B------:R-:W-:-:S02]  /*2720*/  LOP3.LUT R207, R207, 0x3e00, RZ, 0xc0, !PT ;  /* 0x00003e00cfcf7812 */ /* 0x000fc400078ec0ff */
[----:B------:R-:W-:Y:S01]  /*2730*/  LOP3.LUT R0, R17, R0, RZ, 0x3c, !PT ;  /* 0x0000000011007212 */ /* 0x000fe200078e3cff */
[----:B------:R1:W-:Y:S01]  /*2740*/  @P0 STS.128 [R213+0x4800], RZ ;  /* 0x004800ffd5000388 */ /* 0x0003e20000000c00 */
[--C-:B------:R-:W-:Y:S02]  /*2750*/  LOP3.LUT R3, R207, 0x120, R18.reuse, 0xf8, !PT ;  /* 0x00000120cf037812 */ /* 0x100fe400078ef812 */
[----:B------:R-:W-:Y:S02]  /*2760*/  LOP3.LUT R2, R2, 0x20, R18, 0xf8, !PT ;  /* 0x0000002002027812 */ /* 0x000fe400078ef812 */
[----:B------:R-:W-:Y:S01]  /*2770*/  ISETP.GE.AND P2, PT, R15, UR9, PT ;  /* 0x000000090f007c0c */ /* 0x000fe2000bf46270 */
[----:B------:R-:W-:Y:S01]  /*2780*/  IMAD.IADD R4, R3, 0x1, R0 ;  /* 0x0000000103047824 */ /* 0x000fe200078e0200 */
[----:B------:R-:W-:Y:S01]  /*2790*/  ISETP.GE.AND P1, PT, R16, UR9, PT ;  /* 0x0000000910007c0c */ /* 0x000fe2000bf26270 */
[----:B------:R-:W-:Y:S01]  /*27a0*/  IMAD.IADD R0, R5, 0x1, R2 ;  /* 0x0000000105007824 */ /* 0x000fe200078e0202 */
[----:B------:R-:W-:Y:S11]  /*27b0*/  @P0 BRA `(.L_x_695) ;  /* 0x0000000000400947 */ /* 0x000ff60003800000 */
[----:B------:R-:W2:Y:S02]  /*27c0*/  LDCU UR4, c[0x0][0x440] ;  /* 0x00008800ff0477ac */ /* 0x000ea40008000800 */
[----:B--2---:R-:W-:-:S13]  /*27d0*/  ISETP.GE.AND P0, PT, R68, UR4, PT ;  /* 0x0000000444007c0c */ /* 0x004fda000bf06270 */
        /* <DEDUP_REMOVED lines=14> */
.L_x_695:
[----:B------:R-:W-:Y:S05]  /*28c0*/  BSYNC.RECONVERGENT B0 ;  /* 0x0000000000007941 */ /* 0x000fea0003800200 */
.L_x_694:
        /* <DEDUP_REMOVED lines=11> */
[----:B-1----:R-:W-:-:S04]  /*2980*/  IMAD.U32 R3, RZ, RZ, UR6 ;  /* 0x00000006ff037e24 */ /* 0x002fc8000f8e00ff */
[----:B------:R-:W-:Y:S01]  /*2990*/  IMAD.U32 R4, RZ, RZ, UR4 ;  /* 0x00000004ff047e24 */ /* 0x000fe2000f8e00ff */
[----:B------:R-:W-:-:S04]  /*29a0*/  LEA R2, P0, R3, R20, 0x1 ;  /* 0x0000001403027211 */ /* 0x000fc800078008ff */
[----:B------:R-:W-:-:S05]  /*29b0*/  LEA.HI.X R3, R3, R19, R4, 0x1, P0 ;  /* 0x0000001303037211 */ /* 0x000fca00000f0c04 */
[----:B------:R-:W-:Y:S01]  /*29c0*/  @!PT LDS RZ, [RZ] ;  /* 0x00000000fffff984 */ /* 0x000fe20000000800 */
[----:B------:R-:W-:Y:S01]  /*29d0*/  @!PT LDS RZ, [RZ] ;  /* 0x00000000fffff984 */ /* 0x000fe20000000800 */
[----:B------:R-:W-:Y:S01]  /*29e0*/  @!PT LDS RZ, [RZ] ;  /* 0x00000000fffff984 */ /* 0x000fe20000000800 */
[----:B------:R1:W-:Y:S04]  /*29f0*/  LDGSTS.E.BYPASS.LTC128B.128 [R213+0x5000], desc[UR20][R2.64] ;  /* 0x0500000002d57fae */ /* 0x0003e8000b981a14 */
.L_x_697:
[----:B------:R-:W-:Y:S05]  /*2a00*/  BSYNC.RECONVERGENT B0 ;  /* 0x0000000000007941 */ /* 0x000fea0003800200 */
.L_x_696:
        /* <DEDUP_REMOVED lines=21> */
.L_x_699:
[----:B------:R-:W-:Y:S05]  /*2b60*/  BSYNC.RECONVERGENT B0 ;  /* 0x0000000000007941 */ /* 0x000fea0003800200 */
.L_x_698:
[----:B------:R-:W-:Y:S01]  /*2b70*/  LDSM.16.M88.4 R8, [R16] ;  /* 0x000000001008783b */ /* 0x000fe20000000200 */
[----:B-1----:R-:W-:Y:S01]  /*2b80*/  IMAD.MOV.U32 R2, RZ, RZ, 0x20 ;  /* 0x00000020ff027424 */ /* 0x002fe200078e00ff */
[C---:B------:R-:W-:Y:S01]  /*2b90*/  LOP3.LUT P6, RZ, R71.reuse, 0x4, RZ, 0xc0, !PT ;  /* 0x0000000447ff7812 */ /* 0x040fe200078cc0ff */
[----:B------:R-:W-:Y:S01]  /*2ba0*/  IMAD.SHL.U32 R71, R71, 0x2, RZ ;  /* 0x0000000247477824 */ /* 0x000fe200078e00ff */
[----:B---3--:R-:W1:Y:S01]  /*2bb0*/  LDSM.16.M88.4 R12, [R0+0x2000] ;  /* 0x00200000000c783b */ /* 0x008e620000000200 */
[----:B------:R-:W-:Y:S01]  /*2bc0*/  UISETP.GE.U32.AND UP2, UPT, UR26, 0x81, UPT ;  /* 0x000000811a00788c */ /* 0x000fe2000bf46070 */
[----:B------:R-:W-:Y:S01]  /*2bd0*/  SEL R2, R2, 0xffffffe0, !P6 ;  /* 0xffffffe002027807 */ /* 0x000fe20007000000 */
[----:B------:R-:W3:Y:S01]  /*2be0*/  LDCU.U8 UR6, c[0x0][0x4f8] ;  /* 0x00009f00ff0677ac */ /* 0x000ee20008000000 */
[----:B------:R-:W5:Y:S01]  /*2bf0*/  LDSM.16.M88.4 R4, [R16+0x1000] ;  /* 0x001000001004783b */ /* 0x000f620000000200 */
[----:B------:R-:W-:Y:S02]  /*2c00*/  LOP3.LUT R172, R71, 0x6, RZ, 0xc0, !PT ;  /* 0x0000000647ac7812 */ /* 0x000fe400078ec0ff */
[--C-:B------:R-:W-:Y:S01]  /*2c10*/  IMAD.IADD R3, R16, 0x1, R2.reuse ;  /* 0x0000000110037824 */ /* 0x100fe200078e0202 */
[----:B------:R-:W2:Y:S01]  /*2c20*/  LDSM.16.M88.4 R28, [R0+0x2400] ;  /* 0x00240000001c783b */ /* 0x000ea20000000200 */
[----:B------:R-:W-:-:S03]  /*2c30*/  IMAD.IADD R2, R0, 0x1, R2 ;  /* 0x0000000100027824 */ /* 0x000fc600078e0202 */
[----:B------:R-:W4:Y:S04]  /*2c40*/  LDSM.16.M88.4 R24, [R0+0x2800] ;  /* 0x002800000018783b */ /* 0x000f280000000200 */
[----:B------:R-:W3:Y:S04]  /*2c50*/  LDSM.16.M88.4 R20, [R0+0x2c00] ;  /* 0x002c00000014783b */ /* 0x000ee80000000200 */
[----:B------:R-:W3:Y:S04]  /*2c60*/  LDSM.16.M88.4 R32, [R0+0x3000] ;  /* 0x003000000020783b */ /* 0x000ee80000000200 */
[----:B------:R-:W3:Y:S04]  /*2c70*/  LDSM.16.M88.4 R40, [R0+0x3400] ;  /* 0x003400000028783b */ /* 0x000ee80000000200 */
[----:B------:R-:W3:Y:S04]  /*2c80*/  LDSM.16.M88.4 R48, [R0+0x3800] ;  /* 0x003800000030783b */ /* 0x000ee80000000200 */
[----:B------:R2:W3:Y:S04]  /*2c90*/  LDSM.16.M88.4 R44, [R0+0x3c00] ;  /* 0x003c0000002c783b */ /* 0x0004e80000000200 */
[----:B------:R-:W-:Y:S01]  /*2ca0*/  LDSM.16.M88.4 R16, [R3] ;  /* 0x000000000310783b */ /* 0x000fe20000000200 */
[-C--:B-1----:R-:W-:Y:S03]  /*2cb0*/  HMMA.16816.F32 R80, R8, R12.reuse, RZ ;  /* 0x0000000c0850723c */ /* 0x082fe600000018ff */
[----:B------:R-:W1:Y:S04]  /*2cc0*/  LDSM.16.M88.4 R36, [R2+0x2000] ;  /* 0x002000000224783b */ /* 0x000e680000000200 */
[----:B------:R-:W-:Y:S01]  /*2cd0*/  LDSM.16.M88.4 R52, [R2+0x2400] ;  /* 0x002400000234783b */ /* 0x000fe20000000200 */
[C---:B-----5:R-:W-:Y:S03]  /*2ce0*/  HMMA.16816.F32 R84, R4.reuse, R12, RZ ;  /* 0x0000000c0454723c */ /* 0x060fe600000018ff */
[----:B------:R-:W-:Y:S04]  /*2cf0*/  LDSM.16.M88.4 R60, [R2+0x2c00] ;  /* 0x002c0000023c783b */ /* 0x000fe80000000200 */
[----:B------:R-:W-:Y:S01]  /*2d00*/  LDSM.16.M88.4 R64, [R2+0x3000] ;  /* 0x003000000240783b */ /* 0x000fe20000000200 */
[----:B--2---:R-:W-:Y:S01]  /*2d10*/  IMAD.U32 R0, RZ, RZ, UR24 ;  /* 0x00000018ff007e24 */ /* 0x004fe2000f8e00ff */
[----:B------:R-:W-:Y:S02]  /*2d20*/  HMMA.16816.F32 R108, R4, R14, RZ ;  /* 0x0000000e046c723c */ /* 0x000fe400000018ff */
[----:B------:R-:W-:Y:S01]  /*2d30*/  LDSM.16.M88.4 R72, [R2+0x3400] ;  /* 0x003400000248783b */ /* 0x000fe20000000200 */
[----:B------:R-:W-:-:S03]  /*2d40*/  IMAD R0, R0, 0x80, R172 ;  /* 0x0000008000007824 */ /* 0x000fc600078e02ac */
[----:B------:R-:W-:Y:S02]  /*2d50*/  LDSM.16.M88.4 R56, [R2+0x2800] ;  /* 0x002800000238783b */ /* 0x000fe40000000200 */
[----:B------:R-:W-:Y:S02]  /*2d60*/  HMMA.16816.F32 R116, R8, R14, RZ ;  /* 0x0000000e0874723c */ /* 0x000fe400000018ff */
[----:B------:R2:W5:Y:S01]  /*2d70*/  LDSM.16.M88.4 R12, [R3+0x1000] ;  /* 0x00100000030c783b */ /* 0x0005620000000200 */
[----:B------:R-:W-:-:S03]  /*2d80*/  ISETP.GE.U32.AND P2, PT, R0, UR26, PT ;  /* 0x0000001a00007c0c */ /* 0x000fc6000bf46070 */
[----:B------:R-:W0:Y:S02]  /*2d90*/  LDGDEPBAR ;  /* 0x00000000000079af */ /* 0x000e240000000000 */
[C---:B------:R-:W-:Y:S08]  /*2da0*/  HMMA.16816.F32 R88, R4.reuse, R28, RZ ;  /* 0x0000001c0458723c */ /* 0x040ff000000018ff */
[----:B------:R-:W-:Y:S08]  /*2db0*/  HMMA.16816.F32 R128, R4, R30, RZ ;  /* 0x0000001e0480723c */ /* 0x000ff000000018ff */
[----:B------:R-:W-:Y:S01]  /*2dc0*/  HMMA.16816.F32 R76, R8, R28, RZ ;  /* 0x0000001c084c723c */ /* 0x000fe200000018ff */
[----:B--2---:R-:W-:-:S05]  /*2dd0*/  VIADD R3, R0, 0x1 ;  /* 0x0000000100037836 */ /* 0x004fca0000000000 */
[----:B------:R-:W-:Y:S01]  /*2de0*/  ISETP.GE.U32.AND P1, PT, R3, UR26, PT ;  /* 0x0000001a03007c0c */ /* 0x000fe2000bf26070 */
[C---:B------:R-:W-:Y:S01]  /*2df0*/  VIADD R3, R0.reuse, 0x11 ;  /* 0x0000001100037836 */ /* 0x040fe20000000000 */
[----:B------:R-:W-:Y:S04]  /*2e00*/  HMMA.16816.F32 R124, R8, R30, RZ ;  /* 0x0000001e087c723c */ /* 0x000fe800000018ff */
[----:B------:R-:W-:Y:S01]  /*2e10*/  ISETP.GE.U32.AND P5, PT, R3, UR26, PT ;  /* 0x0000001a03007c0c */ /* 0x000fe2000bfa6070 */
[----:B------:R-:W-:-:S03]  /*2e20*/  VIADD R3, R0, 0x18 ;  /* 0x0000001800037836 */ /* 0x000fc60000000000 */
[C---:B----4-:R-:W-:Y:S08]  /*2e30*/  HMMA.16816.F32 R92, R4.reuse, R24, RZ ;  /* 0x00000018045c723c */ /* 0x050ff000000018ff */
[----:B------:R-:W-:Y:S08]  /*2e40*/  HMMA.16816.F32 R136, R4, R26, RZ ;  /* 0x0000001a0488723c */ /* 0x000ff000000018ff */
[C---:B------:R-:W-:Y:S08]  /*2e50*/  HMMA.16816.F32 R28, R8.reuse, R24, RZ ;  /* 0x00000018081c723c */ /* 0x040ff000000018ff */
[----:B------:R-:W-:Y:S08]  /*2e60*/  HMMA.16816.F32 R132, R8, R26, RZ ;  /* 0x0000001a0884723c */ /* 0x000ff000000018ff */
[C---:B---3--:R-:W-:Y:S08]  /*2e70*/  HMMA.16816.F32 R96, R4.reuse, R20, RZ ;  /* 0x000000140460723c */ /* 0x048ff000000018ff */
[----:B------:R-:W-:Y:S08]  /*2e80*/  HMMA.16816.F32 R148, R4, R22, RZ ;  /* 0x000000160494723c */ /* 0x000ff000000018ff */
[C---:B------:R-:W-:Y:S08]  /*2e90*/  HMMA.16816.F32 R24, R8.reuse, R20, RZ ;  /* 0x000000140818723c */ /* 0x040ff000000018ff */
[C---:B------:R-:W-:Y:S08]  /*2ea0*/  HMMA.16816.F32 R140, R8.reuse, R22, RZ ;  /* 0x00000016088c723c */ /* 0x040ff000000018ff */
[-C--:B------:R-:W-:Y:S08]  /*2eb0*/  HMMA.16816.F32 R20, R8, R32.reuse, RZ ;  /* 0x000000200814723c */ /* 0x080ff000000018ff */
        /* <DEDUP_REMOVED lines=14> */
[----:B------:R-:W-:Y:S03]  /*2fa0*/  HMMA.16816.F32 R120, R8, R48, RZ ;  /* 0x000000300878723c */ /* 0x000fe600000018ff */
[----:B------:R-:W-:-:S02]  /*2fb0*/  FSEL R209, R46, -INF , !P2 ;  /* 0xff8000002ed17808 */ /* 0x000fc40005000000 */
[----:B------:R-:W-:Y:S02]  /*2fc0*/  FSEL R230, R44, -INF , !P2 ;  /* 0xff8000002ce67808 */ /* 0x000fe40005000000 */
[----:B------:R-:W-:Y:S01]  /*2fd0*/  FSEL R198, R47, -INF , !P1 ;  /* 0xff8000002fc67808 */ /* 0x000fe20004800000 */
[----:B------:R-:W-:Y:S01]  /*2fe0*/  HMMA.16816.F32 R184, R8, R50, RZ ;  /* 0x0000003208b8723c */ /* 0x000fe200000018ff */
[----:B------:R-:W-:Y:S02]  /*2ff0*/  FSEL R228, R45, -INF , !P1 ;  /* 0xff8000002de47808 */ /* 0x000fe40004800000 */
[----:B------:R-:W-:Y:S02]  /*3000*/  FSEL R227, R42, -INF , !P2 ;  /* 0xff8000002ae37808 */ /* 0x000fe40005000000 */
[----:B------:R-:W-:Y:S02]  /*3010*/  FSEL R226, R40, -INF , !P2 ;  /* 0xff80000028e27808 */ /* 0x000fe40005000000 */
[----:B------:R-:W-:Y:S01]  /*3020*/  ISETP.GE.U32.AND P2, PT, R3, UR26, PT ;  /* 0x0000001a03007c0c */ /* 0x000fe2000bf46070 */
[----:B------:R-:W-:Y:S01]  /*3030*/  HMMA.16816.F32 R48, R12, R52, R88 ;  /* 0x000000340c30723c */ /* 0x000fe20000001858 */
[----:B------:R-:W-:Y:S01]  /*3040*/  VIADD R3, R0, 0x19 ;  /* 0x0000001900037836 */ /* 0x000fe20000000000 */
[----:B------:R-:W-:-:S02]  /*3050*/  FSEL R225, R43, -INF , !P1 ;  /* 0xff8000002be17808 */ /* 0x000fc40004800000 */
[----:B------:R-:W-:Y:S02]  /*3060*/  FSEL R224, R41, -INF , !P1 ;  /* 0xff80000029e07808 */ /* 0x000fe40004800000 */
[----:B------:R-:W-:Y:S01]  /*3070*/  ISETP.GE.U32.AND P1, PT, R3, UR26, PT ;  /* 0x0000001a03007c0c */ /* 0x000fe2000bf26070 */
[----:B------:R-:W-:Y:S01]  /*3080*/  VIADD R3, R0, 0x20 ;  /* 0x0000002000037836 */ /* 0x000fe20000000000 */
[----:B------:R-:W-:Y:S08]  /*3090*/  HMMA.16816.F32 R88, R12, R60, R96 ;  /* 0x0000003c0c58723c */ /* 0x000ff00000001860 */
[----:B------:R-:W-:Y:S03]  /*30a0*/  HMMA.16816.F32 R152, R8, R34, RZ ;  /* 0x000000220898723c */ /* 0x000fe600000018ff */
[----:B------:R-:W-:-:S02]  /*30b0*/  FSEL R206, R51, -INF , !P5 ;  /* 0xff80000033ce7808 */ /* 0x000fc40006800000 */
[----:B------:R-:W-:-:S03]  /*30c0*/  FSEL R204, R49, -INF , !P5 ;  /* 0xff80000031cc7808 */ /* 0x000fc60006800000 */
[----:B------:R-:W-:Y:S08]  /*30d0*/  HMMA.16816.F32 R96, R16, R64, R20 ;  /* 0x000000401060723c */ /* 0x000ff00000001814 */
[-C--:B------:R-:W-:Y:S08]  /*30e0*/  HMMA.16816.F32 R20, R12, R38.reuse, R108 ;  /* 0x000000260c14723c */ /* 0x080ff0000000186c */
[C---:B------:R-:W-:Y:S08]  /*30f0*/  HMMA.16816.F32 R8, R16.reuse, R38, R116 ;  /* 0x000000261008723c */ /* 0x040ff00000001874 */
[----:B------:R-:W-:Y:S01]  /*3100*/  HMMA.16816.F32 R112, R16, R72, R4 ;  /* 0x000000481070723c */ /* 0x000fe20000001804 */
[----:B------:R-:W-:-:S02]  /*3110*/  VIADD R6, R0, 0x8 ;  /* 0x0000000800067836 */ /* 0x000fc40000000000 */
[C---:B------:R-:W-:Y:S02]  /*3120*/  VIADD R5, R0.reuse, 0x9 ;  /* 0x0000000900057836 */ /* 0x040fe40000000000 */
[----:B------:R-:W-:Y:S01]  /*3130*/  VIADD R4, R0, 0x10 ;  /* 0x0000001000047836 */ /* 0x000fe20000000000 */
[----:B------:R-:W-:Y:S02]  /*3140*/  ISETP.GE.U32.AND P4, PT, R6, UR26, PT ;  /* 0x0000001a06007c0c */ /* 0x000fe4000bf86070 */
[----:B------:R-:W-:Y:S01]  /*3150*/  HMMA.16816.F32 R76, R16, R52, R76 ;  /* 0x00000034104c723c */ /* 0x000fe2000000184c */
[----:B------:R-:W-:Y:S02]  /*3160*/  ISETP.GE.U32.AND P3, PT, R5, UR26, PT ;  /* 0x0000001a05007c0c */ /* 0x000fe4000bf66070 */
[----:B------:R-:W-:Y:S02]  /*3170*/  FSEL R215, R22, -INF , !P4 ;  /* 0xff80000016d77808 */ /* 0x000fe40006000000 */
[----:B------:R-:W-:-:S02]  /*3180*/  FSEL R212, R20, -INF , !P4 ;  /* 0xff80000014d47808 */ /* 0x000fc40006000000 */
[----:B------:R-:W-:Y:S01]  /*3190*/  FSEL R189, R10, -INF , !P4 ;  /* 0xff8000000abd7808 */ /* 0x000fe20006000000 */
[-C--:B------:R-:W-:Y:S01]  /*31a0*/  HMMA.16816.F32 R84, R16, R56.reuse, R28 ;  /* 0x000000381054723c */ /* 0x080fe2000000181c */
[----:B------:R-:W1:Y:S01]  /*31b0*/  LDSM.16.M88.4 R28, [R2+0x3800] ;  /* 0x00380000021c783b */ /* 0x000e620000000200 */
[----:B------:R-:W-:Y:S02]  /*31c0*/  FSEL R220, R8, -INF , !P4 ;  /* 0xff80000008dc7808 */ /* 0x000fe40006000000 */
[----:B------:R-:W-:Y:S01]  /*31d0*/  ISETP.GE.U32.AND P4, PT, R3, UR26, PT ;  /* 0x0000001a03007c0c */ /* 0x000fe2000bf86070 */
[----:B------:R-:W-:Y:S01]  /*31e0*/  VIADD R3, R0, 0x21 ;  /* 0x0000002100037836 */ /* 0x000fe20000000000 */
[----:B------:R-:W-:Y:S02]  /*31f0*/  FSEL R223, R23, -INF , !P3 ;  /* 0xff80000017df7808 */ /* 0x000fe40005800000 */
[----:B------:R-:W-:Y:S01]  /*3200*/  HMMA.16816.F32 R80, R12, R56, R92 ;  /* 0x000000380c50723c */ /* 0x000fe2000000185c */
[----:B------:R-:W-:-:S02]  /*3210*/  FSEL R222, R21, -INF , !P3 ;  /* 0xff80000015de7808 */ /* 0x000fc40005800000 */
[----:B------:R-:W-:Y:S02]  /*3220*/  FSEL R197, R11, -INF , !P3 ;  /* 0xff8000000bc57808 */ /* 0x000fe40005800000 */
[----:B------:R-:W-:Y:S02]  /*3230*/  FSEL R229, R9, -INF , !P3 ;  /* 0xff80000009e57808 */ /* 0x000fe40005800000 */
[----:B------:R-:W-:Y:S01]  /*3240*/  ISETP.GE.U32.AND P3, PT, R3, UR26, PT ;  /* 0x0000001a03007c0c */ /* 0x000fe2000bf66070 */
[----:B------:R-:W-:Y:S01]  /*3250*/  HMMA.16816.F32 R92, R16, R60, R24 ;  /* 0x0000003c105c723c */ /* 0x000fe20000001818 */
[----:B------:R-:W-:Y:S01]  /*3260*/  ISETP.GE.U32.AND P0, PT, R4, UR26, PT ;  /* 0x0000001a04007c0c */ /* 0x000fe2000bf06070 */
[----:B------:R-:W-:Y:S01]  /*3270*/  VIADD R3, R0, 0x28 ;  /* 0x0000002800037836 */ /* 0x000fe20000000000 */
[----:B------:R-:W-:Y:S02]  /*3280*/  FSEL R178, R79, -INF , !P5 ;  /* 0xff8000004fb27808 */ /* 0x000fe40006800000 */
[----:B------:R-:W-:-:S02]  /*3290*/  FSEL R196, R78, -INF , !P0 ;  /* 0xff8000004ec47808 */ /* 0x000fc40004000000 */
[----:B------:R-:W-:Y:S01]  /*32a0*/  FSEL R214, R50, -INF , !P0 ;  /* 0xff80000032d67808 */ /* 0x000fe20004000000 */
[-C--:B------:R-:W-:Y:S01]  /*32b0*/  HMMA.16816.F32 R32, R12, R54.reuse, R128 ;  /* 0x000000360c20723c */ /* 0x080fe20000001880 */
[----:B------:R-:W-:Y:S02]  /*32c0*/  FSEL R211, R48, -INF , !P0 ;  /* 0xff80000030d37808 */ /* 0x000fe40004000000 */
[----:B------:R-:W-:Y:S02]  /*32d0*/  FSEL R221, R76, -INF , !P0 ;  /* 0xff8000004cdd7808 */ /* 0x000fe40004000000 */
[----:B------:R-:W-:Y:S01]  /*32e0*/  ISETP.GE.U32.AND P0, PT, R3, UR26, PT ;  /* 0x0000001a03007c0c */ /* 0x000fe2000bf06070 */
[----:B------:R-:W-:Y:S01]  /*32f0*/  VIADD R3, R0, 0x29 ;  /* 0x0000002900037836 */ /* 0x000fe20000000000 */
[----:B------:R-:W-:Y:S01]  /*3300*/  FSEL R210, R77, -INF , !P5 ;  /* 0xff8000004dd27808 */ /* 0x000fe20006800000 */
[----:B------:R-:W-:Y:S01]  /*3310*/  HMMA.16816.F32 R24, R16, R54, R124 ;  /* 0x000000361018723c */ /* 0x000fe2000000187c */
[----:B------:R-:W-:-:S02]  /*3320*/  FSEL R177, R82, -INF , !P4 ;  /* 0xff80000052b17808 */ /* 0x000fc40006000000 */
[----:B------:R-:W-:Y:S01]  /*3330*/  ISETP.GE.U32.AND P5, PT, R3, UR26, PT ;  /* 0x0000001a03007c0c */ /* 0x000fe2000bfa6070 */
[----:B------:R-:W-:Y:S01]  /*3340*/  VIADD R3, R0, 0x30 ;  /* 0x0000003000037836 */ /* 0x000fe20000000000 */
[----:B------:R-:W-:Y:S02]  /*3350*/  FSEL R175, R80, -INF , !P4 ;  /* 0xff80000050af7808 */ /* 0x000fe40006000000 */
[----:B------:R-:W-:Y:S01]  /*3360*/  FSEL R174, R83, -INF , !P3 ;  /* 0xff80000053ae7808 */ /* 0x000fe20005800000 */
[----:B------:R-:W-:Y:S01]  /*3370*/  HMMA.16816.F32 R4, R16, R58, R132 ;  /* 0x0000003a1004723c */ /* 0x000fe20000001884 */
[----:B------:R-:W-:Y:S02]  /*3380*/  FSEL R172, R81, -INF , !P3 ;  /* 0xff80000051ac7808 */ /* 0x000fe40005800000 */
[----:B------:R-:W-:Y:S02]  /*3390*/  FSEL R191, R34, -INF , !P2 ;  /* 0xff80000022bf7808 */ /* 0x000fe40005000000 */
[----:B------:R-:W-:-:S02]  /*33a0*/  FSEL R190, R32, -INF , !P2 ;  /* 0xff80000020be7808 */ /* 0x000fc40005000000 */
[----:B------:R-:W-:Y:S01]  /*33b0*/  FSEL R188, R35, -INF , !P1 ;  /* 0xff80000023bc7808 */ /* 0x000fe20004800000 */
[C---:B------:R-:W-:Y:S01]  /*33c0*/  HMMA.16816.F32 R8, R12.reuse, R58, R136 ;  /* 0x0000003a0c08723c */ /* 0x040fe20000001888 */
[----:B------:R-:W-:Y:S02]  /*33d0*/  FSEL R179, R33, -INF , !P1 ;  /* 0xff80000021b37808 */ /* 0x000fe40004800000 */
[----:B------:R-:W-:Y:S02]  /*33e0*/  FSEL R176, R26, -INF , !P2 ;  /* 0xff8000001ab07808 */ /* 0x000fe40005000000 */
[----:B------:R-:W-:Y:S02]  /*33f0*/  FSEL R208, R24, -INF , !P2 ;  /* 0xff80000018d07808 */ /* 0x000fe40005000000 */
        /* <DEDUP_REMOVED lines=9> */
[----:B------:R-:W-:Y:S01]  /*3490*/  ISETP.GE.U32.AND P1, PT, R3, UR26, PT ;  /* 0x0000001a03007c0c */ /* 0x000fe2000bf26070 */
[----:B------:R-:W-:Y:S01]  /*34a0*/  VIADD R3, R0, 0x38 ;  /* 0x0000003800037836 */ /* 0x000fe20000000000 */
[----:B------:R-:W-:-:S02]  /*34b0*/  FSEL R58, R86, -INF , !P4 ;  /* 0xff800000563a7808 */ /* 0x000fc40006000000 */
[----:B------:R-:W-:Y:S01]  /*34c0*/  FSEL R142, R91, -INF , !P1 ;  /* 0xff8000005b8e7808 */ /* 0x000fe20004800000 */
[----:B------:R-:W-:Y:S01]  /*34d0*/  HMMA.16816.F32 R104, R12, R72, R104 ;  /* 0x000000480c68723c */ /* 0x000fe20000001868 */
[----:B------:R-:W-:Y:S02]  /*34e0*/  FSEL R72, R7, -INF , !P5 ;  /* 0xff80000007487808 */ /* 0x000fe40006800000 */
[----:B------:R2:W3:Y:S01]  /*34f0*/  LDSM.16.M88.4 R4, [R2+0x3c00] ;  /* 0x003c00000204783b */ /* 0x0004e20000000200 */
[----:B------:R-:W-:Y:S01]  /*3500*/  FSEL R141, R89, -INF , !P1 ;  /* 0xff800000598d7808 */ /* 0x000fe20004800000 */
[----:B------:R-:W-:-:S04]  /*3510*/  DEPBAR.LE SB0, 0x0 ;  /* 0x000080000000791a */ /* 0x000fc80000000000 */
[----:B------:R-:W-:Y:S01]  /*3520*/  HMMA.16816.F32 R100, R12, R64, R100 ;  /* 0x000000400c64723c */ /* 0x000fe20000001864 */
[----:B------:R-:W-:Y:S02]  /*3530*/  FSEL R76, R95, -INF , !P1 ;  /* 0xff8000005f4c7808 */ /* 0x000fe40004800000 */
[----:B------:R-:W-:Y:S02]  /*3540*/  FSEL R65, R93, -INF , !P1 ;  /* 0xff8000005d417808 */ /* 0x000fe40004800000 */
[----:B------:R-:W-:Y:S02]  /*3550*/  FSEL R53, R87, -INF , !P3 ;  /* 0xff80000057357808 */ /* 0x000fe40005800000 */
[----:B------:R-:W-:Y:S01]  /*3560*/  FSEL R148, R10, -INF , !P0 ;  /* 0xff8000000a947808 */ /* 0x000fe20004000000 */
[----:B-1----:R-:W-:Y:S01]  /*3570*/  HMMA.16816.F32 R48, R16, R28, R120 ;  /* 0x0000001c1030723c */ /* 0x002fe20000001878 */
[----:B------:R-:W-:Y:S02]  /*3580*/  FSEL R73, R94, -INF , !P2 ;  /* 0xff8000005e497808 */ /* 0x000fe40005000000 */
[----:B------:R-:W-:-:S02]  /*3590*/  FSEL R143, R88, -INF , !P2 ;  /* 0xff800000588f7808 */ /* 0x000fc40005000000 */
[----:B------:R-:W-:-:S03]  /*35a0*/  FSEL R71, R92, -INF , !P2 ;  /* 0xff8000005c477808 */ /* 0x000fc60005000000 */
[C---:B------:R-:W-:Y:S01]  /*35b0*/  HMMA.16816.F32 R44, R12.reuse, R28, R144 ;  /* 0x0000001c0c2c723c */ /* 0x040fe20000001890 */
[----:B--2---:R-:W-:Y:S01]  /*35c0*/  VIADD R2, R0, 0x49 ;  /* 0x0000004900027836 */ /* 0x004fe20000000000 */
[----:B------:R-:W-:Y:S02]  /*35d0*/  FSEL R29, R84, -INF , !P4 ;  /* 0xff800000541d7808 */ /* 0x000fe40006000000 */
[----:B------:R-:W-:Y:S01]  /*35e0*/  ISETP.GE.U32.AND P4, PT, R3, UR26, PT ;  /* 0x0000001a03007c0c */ /* 0x000fe2000bf86070 */
[----:B------:R-:W-:Y:S01]  /*35f0*/  VIADD R3, R0, 0x39 ;  /* 0x0000003900037836 */ /* 0x000fe20000000000 */
[----:B------:R-:W-:Y:S01]  /*3600*/  ISETP.GE.U32.AND P1, PT, R2, UR26, PT ;  /* 0x0000001a02007c0c */ /* 0x000fe2000bf26070 */
[----:B------:R-:W-:Y:S01]  /*3610*/  VIADD R2, R0, 0x50 ;  /* 0x0000005000027836 */ /* 0x000fe20000000000 */
[----:B------:R-:W-:Y:S01]  /*3620*/  FSEL R28, R85, -INF , !P3 ;  /* 0xff800000551c7808 */ /* 0x000fe20005800000 */
[----:B------:R-:W-:Y:S01]  /*3630*/  HMMA.16816.F32 R20, R12, R66, R156 ;  /* 0x000000420c14723c */ /* 0x000fe2000000189c */
[----:B------:R-:W-:-:S02]  /*3640*/  FSEL R140, R34, -INF , !P4 ;  /* 0xff800000228c7808 */ /* 0x000fc40006000000 */
[----:B------:R-:W-:Y:S02]  /*3650*/  FSEL R139, R32, -INF , !P4 ;  /* 0xff800000208b7808 */ /* 0x000fe40006000000 */
[----:B------:R-:W-:Y:S02]  /*3660*/  FSEL R109, R26, -INF , !P4 ;  /* 0xff8000001a6d7808 */ /* 0x000fe40006000000 */
[----:B------:R-:W-:Y:S01]  /*3670*/  FSEL R83, R24, -INF , !P4 ;  /* 0xff80000018537808 */ /* 0x000fe20006000000 */
[----:B------:R-:W-:Y:S01]  /*3680*/  HMMA.16816.F32 R36, R12, R74, R168 ;  /* 0x0000004a0c24723c */ /* 0x000fe200000018a8 */
[----:B------:R-:W-:Y:S01]  /*3690*/  ISETP.GE.U32.AND P3, PT, R3, UR26, PT ;  /* 0x0000001a03007c0c */ /* 0x000fe2000bf66070 */
[----:B------:R-:W-:Y:S01]  /*36a0*/  VIADD R3, R0, 0x40 ;  /* 0x0000004000037836 */ /* 0x000fe20000000000 */
[----:B------:R-:W-:Y:S01]  /*36b0*/  ISETP.GE.U32.AND P4, PT, R2, UR26, PT ;  /* 0x0000001a02007c0c */ /* 0x000fe2000bf86070 */
[----:B------:R-:W-:Y:S01]  /*36c0*/  VIADD R2, R0, 0x51 ;  /* 0x0000005100027836 */ /* 0x000fe20000000000 */
[----:B------:R-:W-:-:S02]  /*36d0*/  FSEL R147, R8, -INF , !P0 ;  /* 0xff80000008937808 */ /* 0x000fc40004000000 */
[----:B------:R-:W-:Y:S01]  /*36e0*/  FSEL R146, R11, -INF , !P5 ;  /* 0xff8000000b927808 */ /* 0x000fe20006800000 */
[C---:B---3--:R-:W-:Y:S01]  /*36f0*/  HMMA.16816.F32 R40, R16.reuse, R4, R164 ;  /* 0x000000041028723c */ /* 0x048fe200000018a4 */
        /* <DEDUP_REMOVED lines=8> */
[----:B------:R-:W-:Y:S01]  /*3780*/  ISETP.GE.U32.AND P3, PT, R2, UR26, PT ;  /* 0x0000001a02007c0c */ /* 0x000fe2000bf66070 */
[----:B------:R-:W-:Y:S01]  /*3790*/  VIADD R2, R0, 0x58 ;  /* 0x0000005800027836 */ /* 0x000fe20000000000 */
[----:B------:R-:W-:Y:S01]  /*37a0*/  FSEL R131, R100, -INF , !P0 ;  /* 0xff80000064837808 */ /* 0x000fe20004000000 */
[----:B------:R-:W-:Y:S01]  /*37b0*/  HMMA.16816.F32 R32, R16, R74, R160 ;  /* 0x0000004a1020723c */ /* 0x000fe200000018a0 */
[----:B------:R-:W-:Y:S02]  /*37c0*/  FSEL R130, R98, -INF , !P0 ;  /* 0xff80000062827808 */ /* 0x000fe40004000000 */
[----:B------:R-:W-:Y:S02]  /*37d0*/  FSEL R132, R102, -INF , !P0 ;  /* 0xff80000066847808 */ /* 0x000fe40004000000 */
[----:B------:R-:W-:-:S02]  /*37e0*/  FSEL R100, R96, -INF , !P0 ;  /* 0xff80000060647808 */ /* 0x000fc40004000000 */
[----:B------:R-:W-:Y:S01]  /*37f0*/  ISETP.GE.U32.AND P0, PT, R2, UR26, PT ;  /* 0x0000001a02007c0c */ /* 0x000fe2000bf06070 */
[C---:B------:R-:W-:Y:S01]  /*3800*/  VIADD R2, R0.reuse, 0x59 ;  /* 0x0000005900027836 */ /* 0x040fe20000000000 */
[----:B------:R-:W-:Y:S01]  /*3810*/  ISETP.GE.U32.AND P5, PT, R3, UR26, PT ;  /* 0x0000001a03007c0c */ /* 0x000fe2000bfa6070 */
[----:B------:R-:W-:Y:S01]  /*3820*/  VIADD R3, R0, 0x48 ;  /* 0x0000004800037836 */ /* 0x000fe20000000000 */
[----:B------:R-:W-:Y:S01]  /*3830*/  FSEL R144, R90, -INF , !P2 ;  /* 0xff8000005a907808 */ /* 0x000fe20005000000 */
[----:B------:R-:W-:Y:S01]  /*3840*/  HMMA.16816.F32 R24, R12, R30, R200 ;  /* 0x0000001e0c18723c */ /* 0x000fe200000018c8 */
[----:B------:R-:W-:Y:S02]  /*3850*/  FSEL R128, R103, -INF , !P5 ;  /* 0xff80000067807808 */ /* 0x000fe40006800000 */
[----:B------:R-:W-:Y:S02]  /*3860*/  FSEL R127, R101, -INF , !P5 ;  /* 0xff800000657f7808 */ /* 0x000fe40006800000 */
[----:B------:R-:W-:-:S02]  /*3870*/  FSEL R120, R99, -INF , !P5 ;  /* 0xff80000063787808 */ /* 0x000fc40006800000 */
[----:B------:R-:W-:Y:S02]  /*3880*/  FSEL R97, R97, -INF , !P5 ;  /* 0xff80000061617808 */ /* 0x000fe40006800000 */
[----:B------:R-:W-:Y:S01]  /*3890*/  ISETP.GE.U32.AND P5, PT, R2, UR26, PT ;  /* 0x0000001a02007c0c */ /* 0x000fe2000bfa6070 */
[----:B------:R-:W-:Y:S01]  /*38a0*/  VIADD R2, R0, 0x60 ;  /* 0x0000006000027836 */ /* 0x000fe20000000000 */
[----:B------:R-:W-:Y:S02]  /*38b0*/  ISETP.GE.U32.AND P2, PT, R3, UR26, PT ;  /* 0x0000001a03007c0c */ /* 0x000fe4000bf46070 */
[----:B------:R-:W-:Y:S02]  /*38c0*/  FSEL R119, R23, -INF , !P1 ;  /* 0xff80000017777808 */ /* 0x000fe40004800000 */
[----:B------:R-:W-:Y:S02]  /*38d0*/  FSEL R122, R22, -INF , !P2 ;  /* 0xff800000167a7808 */ /* 0x000fe40005000000 */
[----:B------:R-:W-:-:S02]  /*38e0*/  FSEL R121, R20, -INF , !P2 ;  /* 0xff80000014797808 */ /* 0x000fc40005000000 */
[----:B------:R-:W-:Y:S02]  /*38f0*/  FSEL R117, R10, -INF , !P2 ;  /* 0xff8000000a757808 */ /* 0x000fe40005000000 */
[----:B------:R-:W-:Y:S02]  /*3900*/  FSEL R129, R8, -INF , !P2 ;  /* 0xff80000008817808 */ /* 0x000fe40005000000 */
[----:B------:R-:W-:Y:S01]  /*3910*/  ISETP.GE.U32.AND P2, PT, R2, UR26, PT ;  /* 0x0000001a02007c0c */ /* 0x000fe2000bf46070 */
[----:B------:R-:W-:Y:S01]  /*3920*/  VIADD R2, R0, 0x61 ;  /* 0x0000006100027836 */ /* 0x000fe20000000000 */
        /* <DEDUP_REMOVED lines=11> */
[----:B------:R-:W-:Y:S01]  /*39e0*/  ISETP.GE.U32.AND P4, PT, R2, UR26, PT ;  /* 0x0000001a02007c0c */ /* 0x000fe2000bf86070 */
[----:B------:R-:W-:Y:S01]  /*39f0*/  VIADD R2, R0, 0x69 ;  /* 0x0000006900027836 */ /* 0x000fe20000000000 */
[----:B------:R-:W-:Y:S01]  /*3a00*/  FSEL R107, R107, -INF , !P3 ;  /* 0xff8000006b6b7808 */ /* 0x000fe20005800000 */
[----:B------:R-:W-:Y:S01]  /*3a10*/  HMMA.16816.F32 R12, R12, R6, R216 ;  /* 0x000000060c0c723c */ /* 0x000fe200000018d8 */
[----:B------:R-:W-:-:S02]  /*3a20*/  FSEL R105, R105, -INF , !P3 ;  /* 0xff80000069697808 */ /* 0x000fc40005800000 */
[----:B------:R-:W-:Y:S02]  /*3a30*/  FSEL R103, R115, -INF , !P3 ;  /* 0xff80000073677808 */ /* 0x000fe40005800000 */
[----:B------:R-:W-:Y:S02]  /*3a40*/  FSEL R113, R113, -INF , !P3 ;  /* 0xff80000071717808 */ /* 0x000fe40005800000 */
[----:B------:R-:W-:Y:S01]  /*3a50*/  ISETP.GE.U32.AND P3, PT, R2, UR26, PT ;  /* 0x0000001a02007c0c */ /* 0x000fe2000bf66070 */
[----:B------:R-:W-:Y:S01]  /*3a60*/  VIADD R2, R0, 0x70 ;  /* 0x0000007000027836 */ /* 0x000fe20000000000 */
[----:B------:R-:W-:Y:S01]  /*3a70*/  HMMA.16816.F32 R16, R16, R6, R192 ;  /* 0x000000061010723c */ /* 0x000fe200000018c0 */
[----:B------:R-:W-:Y:S02]  /*3a80*/  FSEL R102, R38, -INF , !P0 ;  /* 0xff80000026667808 */ /* 0x000fe40004000000 */
[----:B------:R-:W-:Y:S02]  /*3a90*/  FSEL R99, R36, -INF , !P0 ;  /* 0xff80000024637808 */ /* 0x000fe40004000000 */
[----:B------:R-:W-:-:S02]  /*3aa0*/  FSEL R98, R34, -INF , !P0 ;  /* 0xff80000022627808 */ /* 0x000fc40004000000 */
[----:B------:R-:W-:Y:S02]  /*3ab0*/  FSEL R112, R32, -INF , !P0 ;  /* 0xff80000020707808 */ /* 0x000fe40004000000 */
[----:B------:R-:W-:Y:S01]  /*3ac0*/  ISETP.GE.U32.AND P0, PT, R2, UR26, PT ;  /* 0x0000001a02007c0c */ /* 0x000fe2000bf06070 */
[----:B------:R-:W-:Y:S01]  /*3ad0*/  VIADD R2, R0, 0x71 ;  /* 0x0000007100027836 */ /* 0x000fe20000000000 */
[----:B------:R-:W-:Y:S02]  /*3ae0*/  FSEL R96, R50, -INF , !P2 ;  /* 0xff80000032607808 */ /* 0x000fe40005000000 */
[----:B------:R-:W-:Y:S02]  /*3af0*/  FSEL R89, R46, -INF , !P2 ;  /* 0xff8000002e597808 */ /* 0x000fe40005000000 */
[----:B------:R-:W-:Y:S02]  /*3b00*/  FSEL R88, R44, -INF , !P2 ;  /* 0xff8000002c587808 */ /* 0x000fe40005000000 */
[----:B------:R-:W-:-:S02]  /*3b10*/  FSEL R111, R48, -INF , !P2 ;  /* 0xff800000306f7808 */ /* 0x000fc40005000000 */
[----:B------:R-:W-:Y:S01]  /*3b20*/  ISETP.GE.U32.AND P2, PT, R2, UR26, PT ;  /* 0x0000001a02007c0c */ /* 0x000fe2000bf46070 */
[C---:B------:R-:W-:Y:S01]  /*3b30*/  VIADD R2, R0.reuse, 0x78 ;  /* 0x0000007800027836 */ /* 0x040fe20000000000 */
[----:B------:R-:W-:Y:S01]  /*3b40*/  FSEL R86, R47, -INF , !P1 ;  /* 0xff8000002f567808 */ /* 0x000fe20004800000 */
[----:B------:R-:W-:Y:S01]  /*3b50*/  VIADD R0, R0, 0x79 ;  /* 0x0000007900007836 */ /* 0x000fe20000000000 */
[----:B------:R-:W-:Y:S02]  /*3b60*/  FSEL R85, R45, -INF , !P1 ;  /* 0xff8000002d557808 */ /* 0x000fe40004800000 */
[----:B------:R-:W-:Y:S02]  /*3b70*/  FSEL R84, R51, -INF , !P1 ;  /* 0xff80000033547808 */ /* 0x000fe40004800000 */
[----:B------:R-:W-:Y:S02]  /*3b80*/  FSEL R104, R49, -INF , !P1 ;  /* 0xff80000031687808 */ /* 0x000fe40004800000 */
[----:B------:R-:W-:-:S02]  /*3b90*/  FSEL R81, R42, -INF , !P0 ;  /* 0xff8000002a517808 */ /* 0x000fc40004000000 */
[----:B------:R-:W-:Y:S02]  /*3ba0*/  FSEL R80, R22, -INF , !P0 ;  /* 0xff80000016507808 */ /* 0x000fe40004000000 */
[----:B------:R-:W-:Y:S02]  /*3bb0*/  FSEL R79, R20, -INF , !P0 ;  /* 0xff800000144f7808 */ /* 0x000fe40004000000 */
[----:B------:R-:W-:Y:S02]  /*3bc0*/  FSEL R101, R40, -INF , !P0 ;  /* 0xff80000028657808 */ /* 0x000fe40004000000 */
[----:B------:R-:W-:Y:S02]  /*3bd0*/  ISETP.GE.U32.AND P1, PT, R2, UR26, PT ;  /* 0x0000001a02007c0c */ /* 0x000fe4000bf26070 */
[----:B------:R-:W-:Y:S02]  /*3be0*/  ISETP.GE.U32.AND P0, PT, R0, UR26, PT ;  /* 0x0000001a00007c0c */ /* 0x000fe4000bf06070 */
        /* <DEDUP_REMOVED lines=25> */
[----:B------:R-:W-:Y:S05]  /*3d80*/  BRA.U !UP2, `(.L_x_700) ;  /* 0x000000010ae47547 */ /* 0x000fea000b800000 */
[----:B------:R-:W1:Y:S01]  /*3d90*/  LDCU UR4, c[0x0][0x440] ;  /* 0x00008800ff0477ac */ /* 0x000e620008000800 */
[----:B------:R-:W-:Y:S01]  /*3da0*/  IMAD.U32 R0, RZ, RZ, UR16 ;  /* 0x00000010ff007e24 */ /* 0x000fe2000f8e00ff */
[----:B------:R-:W-:Y:S01]  /*3db0*/  BSSY.RECONVERGENT B0, `(.L_x_701) ;  /* 0x0000035000007945 */ /* 0x000fe20003800200 */
[----:B------:R-:W-:Y:S01]  /*3dc0*/  IMAD.U32 R2, RZ, RZ, UR17 ;  /* 0x00000011ff027e24 */ /* 0x000fe2000f8e00ff */
[----:B------:R-:W-:-:S04]  /*3dd0*/  UIADD3 UR5, UPT, UPT, UR19, -0x2, URZ ;  /* 0xfffffffe13057890 */ /* 0x000fc8000fffe0ff */
[----:B------:R-:W-:-:S04]  /*3de0*/  UIMAD.WIDE.U32 UR12, UR5, UR16, URZ ;  /* 0x00000010050c72a5 */ /* 0x000fc8000f8e00ff */
[----:B------:R-:W-:-:S04]  /*3df0*/  UIMAD UR5, UR5, UR17, UR13 ;  /* 0x00000011050572a4 */ /* 0x000fc8000f8e020d */
[----:B------:R-:W-:Y:S01]  /*3e00*/  USHF.L.U64.HI UR5, UR12, 0x7, UR5 ;  /* 0x000000070c057899 */ /* 0x000fe20008010205 */
[C---:B-1----:R-:W-:Y:S02]  /*3e10*/  ISETP.GE.AND P0, PT, R68.reuse, UR4, PT ;  /* 0x0000000444007c0c */ /* 0x042fe4000bf06270 */
[----:B------:R-:W-:Y:S01]  /*3e20*/  ISETP.GE.AND P1, PT, R68, UR4, PT ;  /* 0x0000000444007c0c */ /* 0x000fe2000bf26270 */
[----:B------:R-:W-:-:S06]  /*3e30*/  USHF.L.U32 UR4, UR12, 0x7, URZ ;  /* 0x000000070c047899 */ /* 0x000fcc00080006ff */
[----:B------:R-:W-:-:S04]  /*3e40*/  IMAD.U32 R3, RZ, RZ, UR4 ;  /* 0x00000004ff037e24 */ /* 0x000fc8000f8e00ff */
[----:B------:R-:W-:Y:S01]  /*3e50*/  VOTEU.ALL UP0, P0 ;  /* 0x0000000000ff7886 */ /* 0x000fe20000000000 */
[C---:B------:R-:W-:Y:S02]  /*3e60*/  @!P0 LEA R5, P2, R0.reuse, UR4, 0x6 ;  /* 0x0000000400058c11 */ /* 0x040fe4000f8430ff */
[-C--:B------:R-:W-:Y:S02]  /*3e70*/  @!P1 LEA R6, P4, R3, R233.reuse, 0x1 ;  /* 0x000000e903069211 */ /* 0x080fe400078808ff */
[----:B------:R-:W-:Y:S01]  /*3e80*/  @!UP0 UIADD3 UR10, UP1, UPT, UR10, UR4, URZ ;  /* 0x000000040a0a8290 */ /* 0x000fe2000ff3e0ff */
[----:B------:R-:W-:Y:S01]  /*3e90*/  @!P0 LEA.HI.X R8, R0, UR5, R2, 0x6, P2 ;  /* 0x0000000500088c11 */ /* 0x000fe200090f3402 */
[----:B------:R-:W-:Y:S01]  /*3ea0*/  IMAD.U32 R0, RZ, RZ, UR5 ;  /* 0x00000005ff007e24 */ /* 0x000fe2000f8e00ff */
[----:B------:R-:W-:Y:S01]  /*3eb0*/  @!P0 LEA R2, P2, R5, R233, 0x1 ;  /* 0x000000e905028211 */ /* 0x000fe200078408ff */
[----:B------:R-:W-:Y:S02]  /*3ec0*/  @!UP0 UIADD3.X UR7, UPT, UPT, UR7, UR5, URZ, UP1, !UPT ;  /* 0x0000000507078290 */ /* 0x000fe40008ffe4ff */
[----:B------:R-:W-:Y:S01]  /*3ed0*/  IMAD.U32 R9, RZ, RZ, UR10 ;  /* 0x0000000aff097e24 */ /* 0x000fe2000f8e00ff */
[----:B------:R-:W-:-:S02]  /*3ee0*/  @!P1 LEA.HI.X R7, R3, R232, R0, 0x1, P4 ;  /* 0x000000e803079211 */ /* 0x000fc400020f0c00 */
[-C--:B------:R-:W-:Y:S01]  /*3ef0*/  @!P0 LEA.HI.X R3, R5, R232.reuse, R8, 0x1, P2 ;  /* 0x000000e805038211 */ /* 0x080fe200010f0c08 */
[----:B------:R-:W-:Y:S01]  /*3f00*/  IMAD.U32 R10, RZ, RZ, UR7 ;  /* 0x00000007ff0a7e24 */ /* 0x000fe2000f8e00ff */
[C---:B------:R-:W-:Y:S01]  /*3f10*/  @!P0 LEA R4, P3, R9.reuse, R233, 0x1 ;  /* 0x000000e909048211 */ /* 0x040fe200078608ff */
[----:B------:R-:W-:Y:S01]  /*3f20*/  @!PT LDS RZ, [RZ] ;  /* 0x00000000fffff984 */ /* 0x000fe20000000800 */
[----:B------:R-:W-:Y:S01]  /*3f30*/  @!PT LDS RZ, [RZ] ;  /* 0x00000000fffff984 */ /* 0x000fe20000000800 */
[----:B------:R-:W-:Y:S01]  /*3f40*/  @!PT LDS RZ, [RZ] ;  /* 0x00000000fffff984 */ /* 0x000fe20000000800 */
[----:B------:R1:W-:Y:S03]  /*3f50*/  @!P1 LDGSTS.E.BYPASS.LTC128B.128 [R213+0x2000], desc[UR20][R6.64] ;  /* 0x0200000006d59fae */ /* 0x0003e6000b981a14 */
[----:B------:R-:W-:Y:S01]  /*3f60*/  @!P0 LEA.HI.X R5, R9, R232, R10, 0x1, P3 ;  /* 0x000000e809058211 */ /* 0x000fe200018f0c0a */
        /* <DEDUP_REMOVED lines=25> */
.L_x_702:
[----:B------:R-:W-:Y:S05]  /*4100*/  BSYNC.RECONVERGENT B0 ;  /* 0x0000000000007941 */ /* 0x000fea0003800200 */
.L_x_701:
[----:B------:R-:W0:Y:S02]  /*4110*/  LDGDEPBAR ;  /* 0x00000000000079af */ /* 0x000e240000000000 */
.L_x_700:
[----:B------:R-:W1:Y:S01]  /*4120*/  S2R R0, SR_CTAID.X ;  /* 0x0000000000007919 */ /* 0x000e620000002500 */
[----:B------:R-:W-:Y:S02]  /*4130*/  USHF.L.U32 UR5, UR27, 0x5, URZ ;  /* 0x000000051b057899 */ /* 0x000fe400080006ff */
[----:B------:R-:W-:Y:S01]  /*4140*/  USHF.L.U32 UR24, UR24, 0x2, URZ ;  /* 0x0000000218187899 */ /* 0x000fe200080006ff */
[----:B------:R-:W-:Y:S01]  /*4150*/  STL [R1+0x380], R187 ;  /* 0x000380bb01007387 */ /* 0x000fe20000100800 */
[----:B------:R-:W-:Y:S02]  /*4160*/  USHF.R.S32.HI UR4, URZ, 0x1f, UR5 ;  /* 0x0000001fff047899 */ /* 0x000fe40008011405 */
[----:B------:R-:W-:Y:S01]  /*4170*/  UIADD3 UR17, UPT, UPT, UR23, -0x4498517b, URZ ;  /* 0xbb67ae8517117890 */ /* 0x000fe2000fffe0ff */
[----:B------:R-:W-:Y:S01]  /*4180*/  STL [R1+0x37c], R154 ;  /* 0x00037c9a01007387 */ /* 0x000fe20000100800 */
[----:B------:R-:W-:Y:S02]  /*4190*/  UIADD3 UR11, UPT, UPT, UR22, -0x61c88647, URZ ;  /* 0x9e3779b9160b7890 */ /* 0x000fe4000fffe0ff */
[----:B------:R-:W-:Y:S01]  /*41a0*/  UIADD3 UR16, UPT, UPT, UR22, 0x3c6ef372, URZ ;  /* 0x3c6ef37216107890 */ /* 0x000fe2000fffe0ff */
[----:B------:R-:W-:Y:S01]  /*41b0*/  STL [R1+0x378], R246 ;  /* 0x000378f601007387 */ /* 0x000fe20000100800 */
[----:B------:R-:W-:-:S02]  /*41c0*/  UIADD3 UR15, UPT, UPT, UR23, 0x76cf5d0a, URZ ;  /* 0x76cf5d0a170f7890 */ /* 0x000fc4000fffe0ff */
[----:B------:R-:W-:Y:S01]  /*41d0*/  UIADD3 UR13, UPT, UPT, UR23, 0x32370b8f, URZ ;  /* 0x32370b8f170d7890 */ /* 0x000fe2000fffe0ff */
[----:B------:R-:W-:Y:S01]  /*41e0*/  STL [R1+0x368], R247 ;  /* 0x000368f701007387 */ /* 0x000fe20000100800 */
[----:B------:R-:W-:Y:S02]  /*41f0*/  UIADD3 UR14, UPT, UPT, UR22, -0x255992d5, URZ ;  /* 0xdaa66d2b160e7890 */ /* 0x000fe4000fffe0ff */
[----:B------:R-:W-:Y:S01]  /*4200*/  UIADD3 UR12, UPT, UPT, UR23, -0x126145ec, URZ ;  /* 0xed9eba14170c7890 */ /* 0x000fe2000fffe0ff */
[----:B------:R-:W-:Y:S01]  /*4210*/  STL [R1+0x364], R248 ;  /* 0x000364f801007387 */ /* 0x000fe20000100800 */
[----:B------:R-:W-:Y:S01]  /*4220*/  UIADD3 UR10, UPT, UPT, UR22, 0x78dde6e4, URZ ;  /* 0x78dde6e4160a7890 */ /* 0x000fe2000fffe0ff */
[----:B------:R-:W3:Y:S02]  /*4230*/  LDCU UR26, c[0x0][0x45c] ;  /* 0x00008b80ff1a77ac */ /* 0x000ee40008000800 */
[----:B------:R-:W-:Y:S04]  /*4240*/  STL [R1+0x360], R252 ;  /* 0x000360fc01007387 */ /* 0x000fe80000100800 */
[----:B------:R-:W-:Y:S01]  /*4250*/  STL [R1+0x320], R205 ;  /* 0x000320cd01007387 */ /* 0x000fe20000100800 */
[----:B-1----:R-:W-:Y:S01]  /*4260*/  IMAD R2, R0, 0x8, R231 ;  /* 0x0000000800027824 */ /* 0x002fe200078e02e7 */
[----:B------:R-:W-:-:S02]  /*4270*/  IADD3 R0, P1, P0, R69, UR5, R239 ;  /* 0x0000000545007c10 */ /* 0x000fc4000f83e0ef */
[----:B------:R-:W-:Y:S01]  /*4280*/  STL [R1+0x2e8], R213 ;  /* 0x0002e8d501007387 */ /* 0x000fe20000100800 */
[----:B------:R-:W-:Y:S01]  /*4290*/  IMAD.WIDE.U32 R6, R2, -0x326172a9, RZ ;  /* 0xcd9e8d5702067825 */ /* 0x000fe200078e00ff */
[----:B------:R-:W-:Y:S02]  /*42a0*/  IADD3.X R115, PT, PT, R70, UR4, RZ, P1, P0 ;  /* 0x0000000446737c10 */ /* 0x000fe40008fe04ff */
[----:B------:R-:W-:Y:S01]  /*42b0*/  STL [R1+0x2e4], R207 ;  /* 0x0002e4cf01007387 */ /* 0x000fe20000100800 */
[----:B------:R-:W-:Y:S01]  /*42c0*/  UIADD3 UR4, UPT, UPT, UR24, 0x1, URZ ;  /* 0x0000000118047890 */ /* 0x000fe2000fffe0ff */
[----:B--2---:R-:W-:Y:S02]  /*42d0*/  IMAD.WIDE.U32 R4, R0, -0x2daee0ad, RZ ;  /* 0xd2511f5300047825 */ /* 0x004fe400078e00ff */
[----:B------:R-:W-:Y:S03]  /*42e0*/  STL [R1+0x384], R69 ;  /* 0x0003844501007387 */ /* 0x000fe60000100800 */
[----:B------:R-:W-:Y:S01]  /*42f0*/  IMAD.U32 R0, RZ, RZ, UR4 ;  /* 0x00000004ff007e24 */ /* 0x000fe2000f8e00ff */
[----:B------:R1:W-:Y:S04]  /*4300*/  STL [R1], R2 ;  /* 0x0000000201007387 */ /* 0x0003e80000100800 */
[----:B------:R-:W-:Y:S01]  /*4310*/  LOP3.LUT R0, R0, UR23, R5, 0x96, !PT ;  /* 0x0000001700007c12 */ /* 0x000fe2000f8e9605 */
[----:B------:R2:W-:Y:S04]  /*4320*/  STL.64 [R1+0x80], R4 ;  /* 0x0000800401007387 */ /* 0x0005e80000100a00 */
[----:B------:R-:W-:Y:S01]  /*4330*/  IMAD.WIDE.U32 R150, R0, -0x326172a9, RZ ;  /* 0xcd9e8d5700967825 */ /* 0x000fe200078e00ff */
[----:B------:R-:W-:-:S02]  /*4340*/  FMNMX3.FTZ R0, R230, R228, R220, !PT ;  /* 0x000000e4e6007276 */ /* 0x000fc400078100dc */
[----:B-1----:R-:W-:-:S05]  /*4350*/  LOP3.LUT R2, R115, UR22, R7, 0x96, !PT ;  /* 0x0000001673027c12 */ /* 0x002fca000f8e9607 */
[----:B------:R-:W-:-:S05]  /*4360*/  IMAD.WIDE.U32 R8, R2, -0x2daee0ad, RZ ;  /* 0xd2511f5302087825 */ /* 0x000fca00078e00ff */
[----:B------:R-:W-:Y:S01]  /*4370*/  LOP3.LUT R2, R4, UR17, R9, 0x96, !PT ;  /* 0x0000001104027c12 */ /* 0x000fe2000f8e9609 */
[----:B------:R-:W-:Y:S04]  /*4380*/  STL.64 [R1+0x98], R8 ;  /* 0x0000980801007387 */ /* 0x000fe80000100a00 */
[----:B------:R-:W-:Y:S01]  /*4390*/  IMAD.WIDE.U32 R30, R2, -0x326172a9, RZ ;  /* 0xcd9e8d57021e7825 */ /* 0x000fe200078e00ff */
[----:B------:R-:W-:Y:S01]  /*43a0*/  LOP3.LUT R2, R6, UR11, R151, 0x96, !PT ;  /* 0x0000000b06027c12 */ /* 0x000fe2000f8e9697 */
[----:B------:R1:W-:Y:S03]  /*43b0*/  STL.64 [R1+0x370], R150 ;  /* 0x0003709601007387 */ /* 0x0003e60000100a00 */
[----:B--2---:R-:W-:-:S02]  /*43c0*/  LOP3.LUT R4, R150, UR16, R31, 0x96, !PT ;  /* 0x0000001096047c12 */ /* 0x004fc4000f8e961f */
[----:B-1----:R-:W2:Y:S01]  /*43d0*/  LDL.64 R150, [R1+0x80] ;  /* 0x0000800001967983 */ /* 0x002ea20000100a00 */
[----:B------:R-:W-:Y:S02]  /*43e0*/  FMNMX3.FTZ R0, R0, R229, R221, !PT ;  /* 0x000000e500007276 */ /* 0x000fe400078100dd */
[----:B------:R-:W-:Y:S01]  /*43f0*/  IMAD.WIDE.U32 R14, R4, -0x2daee0ad, RZ ;  /* 0xd2511f53040e7825 */ /* 0x000fe200078e00ff */
[----:B------:R-:W-:Y:S01]  /*4400*/  UIADD3 UR4, UPT, UPT, UR24, 0x2, URZ ;  /* 0x0000000218047890 */ /* 0x000fe2000fffe0ff */
[----:B------:R-:W-:Y:S02]  /*4410*/  FMNMX3.FTZ R4, R0, R210, R208, !PT ;  /* 0x000000d200047276 */ /* 0x000fe400078100d0 */
[----:B------:R-:W-:Y:S01]  /*4420*/  IMAD.WIDE.U32 R2, R2, -0x2daee0ad, RZ ;  /* 0xd2511f5302027825 */ /* 0x000fe200078e00ff */
[----:B------:R-:W-:Y:S02]  /*4430*/  FMNMX3.FTZ R0, R209, R198, R189, !PT ;  /* 0x000000c6d1007276 */ /* 0x000fe400078100bd */
[----:B------:R-:W-:-:S02]  /*4440*/  FMNMX3.FTZ R4, R4, R199, R29, !PT ;  /* 0x000000c704047276 */ /* 0x000fc4000781001d */
[----:B------:R-:W-:Y:S02]  /*4450*/  LOP3.LUT R9, R8, UR15, R3, 0x96, !PT ;  /* 0x0000000f08097c12 */ /* 0x000fe4000f8e9603 */
[----:B------:R-:W-:Y:S02]  /*4460*/  LOP3.LUT R13, R2, UR13, R15, 0x96, !PT ;  /* 0x0000000d020d7c12 */ /* 0x000fe4000f8e960f */
[----:B------:R-:W-:Y:S02]  /*4470*/  FMNMX3.FTZ R3, R226, R224, R212, !PT ;  /* 0x000000e0e2037276 */ /* 0x000fe400078100d4 */
[----:B------:R-:W-:Y:S02]  /*4480*/  FMNMX3.FTZ R2, R227, R225, R215, !PT ;  /* 0x000000e1e3027276 */ /* 0x000fe400078100d7 */
[----:B------:R-:W-:Y:S02]  /*4490*/  FMNMX3.FTZ R4, R4, R28, R55, !PT ;  /* 0x0000001c04047276 */ /* 0x000fe40007810037 */
[----:B------:R-:W-:-:S02]  /*44a0*/  FMNMX3.FTZ R5, R3, R222, R211, !PT ;  /* 0x000000de03057276 */ /* 0x000fc400078100d3 */
[----:B------:R-:W-:Y:S02]  /*44b0*/  FMNMX3.FTZ R3, R2, R223, R214, !PT ;  /* 0x000000df02037276 */ /* 0x000fe400078100d6 */
[----:B------:R-:W-:Y:S01]  /*44c0*/  FMNMX3.FTZ R2, R4, R52, R71, !PT ;  /* 0x0000003404027276 */ /* 0x000fe20007810047 */
[----:B------:R-:W-:Y:S01]  /*44d0*/  IMAD.U32 R4, RZ, RZ, UR4 ;  /* 0x00000004ff047e24 */ /* 0x000fe2000f8e00ff */
        /* <DEDUP_REMOVED lines=30> */
[----:B--2---:R-:W-:Y:S02]  /*46c0*/  LOP3.LUT R4, R4, UR23, R151, 0x96, !PT ;  /* 0x0000001704047c12 */ /* 0x004fe4000f8e9697 */
[----:B------:R-:W-:Y:S02]  /*46d0*/  FMNMX3.FTZ R0, R0, R84, R46, !PT ;  /* 0x0000005400007276 */ /* 0x000fe4000781002e */
[----:B------:R-:W-:Y:S01]  /*46e0*/  FMNMX3.FTZ R5, R5, R133, R131, !PT ;  /* 0x0000008505057276 */ /* 0x000fe20007810083 */
[----:B------:R-:W-:-:S05]  /*46f0*/  IMAD.WIDE.U32 R152, R4, -0x326172a9, RZ ;  /* 0xcd9e8d5704987825 */ /* 0x000fca00078e00ff */
[----:B------:R-:W-:Y:S01]  /*4700*/  LOP3.LUT R4, R6, UR11, R153, 0x96, !PT ;  /* 0x0000000b06047c12 */ /* 0x000fe2000f8e9699 */
[----:B------:R1:W-:Y:S01]  /*4710*/  STL.64 [R1+0x388], R152 ;  /* 0x0003889801007387 */ /* 0x0003e20000100a00 */
[----:B------:R-:W-:Y:S02]  /*4720*/  LOP3.LUT R8, R152, UR16, R31, 0x96, !PT ;  /* 0x0000001098087c12 */ /* 0x000fe4000f8e961f */
[----:B------:R-:W-:Y:S01]  /*4730*/  FMNMX.FTZ R137, R66, R2, !PT ;  /* 0x0000000242897209 */ /* 0x000fe20007810000 */
[----:B------:R-:W-:Y:S01]  /*4740*/  IMAD.WIDE.U32 R6, R4, -0x2daee0ad, RZ ;  /* 0xd2511f5304067825 */ /* 0x000fe200078e00ff */
[----:B------:R-:W-:Y:S01]  /*4750*/  FMNMX3.FTZ R4, R3, R138, R132, !PT ;  /* 0x0000008a03047276 */ /* 0x000fe20007810084 */
[----:B-1----:R-:W2:Y:S01]  /*4760*/  LDL.64 R152, [R1+0x98] ;  /* 0x0000980001987983 */ /* 0x002ea20000100a00 */
[----:B------:R-:W-:Y:S01]  /*4770*/  FMNMX3.FTZ R2, R0, R45, R81, !PT ;  /* 0x0000002d00027276 */ /* 0x000fe20007810051 */
[----:B------:R-:W-:Y:S01]  /*4780*/  IMAD.WIDE.U32 R16, R9, -0x326172a9, RZ ;  /* 0xcd9e8d5709107825 */ /* 0x000fe200078e00ff */
[----:B------:R-:W-:Y:S01]  /*4790*/  FMNMX3.FTZ R3, R5, R127, R121, !PT ;  /* 0x0000007f05037276 */ /* 0x000fe20007810079 */
[----:B------:R-:W-:Y:S01]  /*47a0*/  UIADD3 UR5, UPT, UPT, UR23, -0x56f99767, URZ ;  /* 0xa906689917057890 */ /* 0x000fe2000fffe0ff */
[----:B------:R-:W-:Y:S01]  /*47b0*/  FMNMX3.FTZ R0, R4, R128, R122, !PT ;  /* 0x0000008004007276 */ /* 0x000fe2000781007a */
[----:B------:R-:W1:Y:S01]  /*47c0*/  SHFL.BFLY PT, R5, R137, 0x2, 0x1f ;  /* 0x0c401f0089057f89 */ /* 0x000e6200000e0000 */
[----:B------:R-:W-:Y:S01]  /*47d0*/  FMNMX3.FTZ R4, R2, R62, R44, !PT ;  /* 0x0000003e02047276 */ /* 0x000fe2000781002c */
[----:B------:R-:W-:Y:S01]  /*47e0*/  IMAD.WIDE.U32 R8, R8, -0x2daee0ad, RZ ;  /* 0xd2511f5308087825 */ /* 0x000fe200078e00ff */
[----:B------:R-:W-:Y:S01]  /*47f0*/  FMNMX3.FTZ R2, R3, R118, R106, !PT ;  /* 0x0000007603027276 */ /* 0x000fe2000781006a */
[----:B------:R-:W-:Y:S01]  /*4800*/  UIADD3 UR9, UPT, UPT, UR22, 0x1715609d, URZ ;  /* 0x1715609d16097890 */ /* 0x000fe2000fffe0ff */
[----:B------:R-:W-:Y:S01]  /*4810*/  FMNMX3.FTZ R0, R0, R119, R114, !PT ;  /* 0x0000007700007276 */ /* 0x000fe20007810072 */
[----:B------:R-:W-:Y:S01]  /*4820*/  UIADD3 UR7, UPT, UPT, UR22, -0x4ab325aa, URZ ;  /* 0xb54cda5616077890 */ /* 0x000fe2000fffe0ff */
[----:B------:R-:W-:Y:S01]  /*4830*/  FMNMX3.FTZ R2, R2, R105, R99, !PT ;  /* 0x0000006902027276 */ /* 0x000fe20007810063 */
[----:B------:R-:W-:Y:S01]  /*4840*/  UIADD3 UR4, UPT, UPT, UR23, 0x646e171e, URZ ;  /* 0x646e171e17047890 */ /* 0x000fe2000fffe0ff */
[----:B------:R-:W-:-:S02]  /*4850*/  FMNMX.FTZ R136, R43, R4, !PT ;  /* 0x000000042b887209 */ /* 0x000fc40007810000 */
[----:B------:R-:W-:Y:S02]  /*4860*/  FMNMX3.FTZ R2, R2, R60, R88, !PT ;  /* 0x0000003c02027276 */ /* 0x000fe40007810058 */
[----:B------:R-:W-:Y:S01]  /*4870*/  FMNMX3.FTZ R0, R0, R107, R102, !PT ;  /* 0x0000006b00007276 */ /* 0x000fe20007810066 */
[----:B------:R-:W4:Y:S01]  /*4880*/  SHFL.BFLY PT, R12, R136, 0x2, 0x1f ;  /* 0x0c401f00880c7f89 */ /* 0x000f2200000e0000 */
[----:B------:R-:W-:Y:S02]  /*4890*/  FMNMX3.FTZ R2, R2, R85, R57, !PT ;  /* 0x0000005502027276 */ /* 0x000fe40007810039 */
[----:B------:R-:W-:Y:S02]  /*48a0*/  FMNMX3.FTZ R0, R0, R61, R89, !PT ;  /* 0x0000003d00007276 */ /* 0x000fe40007810059 */
[----:B------:R-:W-:Y:S02]  /*48b0*/  LOP3.LUT R3, R30, UR14, R17, 0x96, !PT ;  /* 0x0000000e1e037c12 */ /* 0x000fe4000f8e9611 */
[----:B------:R-:W-:-:S02]  /*48c0*/  FMNMX3.FTZ R2, R2, R54, R79, !PT ;  /* 0x0000003602027276 */ /* 0x000fc4000781004f */
[----:B------:R-:W-:Y:S01]  /*48d0*/  FMNMX3.FTZ R0, R0, R86, R59, !PT ;  /* 0x0000005600007276 */ /* 0x000fe2000781003b */
[----:B------:R-:W-:Y:S01]  /*48e0*/  IMAD.WIDE.U32 R10, R3, -0x2daee0ad, RZ ;  /* 0xd2511f53030a7825 */ /* 0x000fe200078e00ff */
[----:B------:R-:W-:Y:S02]  /*48f0*/  FMNMX3.FTZ R2, R2, R63, R50, !PT ;  /* 0x0000003f02027276 */ /* 0x000fe40007810032 */
[----:B------:R-:W-:Y:S02]  /*4900*/  FMNMX3.FTZ R0, R0, R56, R80, !PT ;  /* 0x0000003800007276 */ /* 0x000fe40007810050 */
[----:B------:R-:W-:Y:S02]  /*4910*/  LOP3.LUT R3, R6, UR13, R9, 0x96, !PT ;  /* 0x0000000d06037c12 */ /* 0x000fe4000f8e9609 */
[----:B-1----:R-:W-:Y:S02]  /*4920*/  FMNMX.FTZ R137, R137, R5, !PT ;  /* 0x0000000589897209 */ /* 0x002fe40007810000 */
[----:B------:R-:W-:Y:S01]  /*4930*/  FMNMX.FTZ R135, R48, R2, !PT ;  /* 0x0000000230877209 */ /* 0x000fe20007810000 */
[----:B------:R-:W-:Y:S01]  /*4940*/  IMAD.WIDE.U32 R2, R3, -0x326172a9, RZ ;  /* 0xcd9e8d5703027825 */ /* 0x000fe200078e00ff */
[----:B------:R-:W-:Y:S01]  /*4950*/  FMNMX3.FTZ R0, R0, R64, R51, !PT ;  /* 0x0000004000007276 */ /* 0x000fe20007810033 */
[----:B------:R-:W1:Y:S01]  /*4960*/  SHFL.BFLY PT, R18, R137, 0x1, 0x1f ;  /* 0x0c201f0089127f89 */ /* 0x000e6200000e0000 */
[----:B------:R-:W-:-:S02]  /*4970*/  LOP3.LUT R9, R14, UR12, R11, 0x96, !PT ;  /* 0x0000000c0e097c12 */ /* 0x000fc4000f8e960b */
[----:B----4-:R-:W-:-:S05]  /*4980*/  FMNMX.FTZ R136, R136, R12, !PT ;  /* 0x0000000c88887209 */ /* 0x010fca0007810000 */
[----:B------:R-:W4:Y:S01]  /*4990*/  SHFL.BFLY PT, R17, R136, 0x1, 0x1f ;  /* 0x0c201f0088117f89 */ /* 0x000f2200000e0000 */
[----:B-1----:R-:W-:-:S04]  /*49a0*/  FMNMX.FTZ R137, R137, R18, !PT ;  /* 0x0000001289897209 */ /* 0x002fc80007810000 */
[----:B------:R-:W-:Y:S01]  /*49b0*/  FSETP.NEU.FTZ.AND P0, PT, R137, -INF , PT ;  /* 0xff8000008900780b */ /* 0x000fe20003f1d000 */
[----:B------:R-:W-:Y:S01]  /*49c0*/  STL [R1+0x2ec], R137 ;  /* 0x0002ec8901007387 */ /* 0x000fe20000100800 */
[----:B----4-:R-:W-:-:S04]  /*49d0*/  FMNMX.FTZ R136, R136, R17, !PT ;  /* 0x0000001188887209 */ /* 0x010fc80007810000 */
[----:B------:R-:W-:Y:S01]  /*49e0*/  FSETP.NEU.FTZ.AND P1, PT, R136, -INF , PT ;  /* 0xff8000008800780b */ /* 0x000fe20003f3d000 */
[----:B------:R-:W-:Y:S01]  /*49f0*/  STL [R1+0x2f0], R136 ;  /* 0x0002f08801007387 */ /* 0x000fe20000100800 */
[----:B--2---:R-:W-:-:S05]  /*4a00*/  LOP3.LUT R7, R152, UR15, R7, 0x96, !PT ;  /* 0x0000000f98077c12 */ /* 0x004fca000f8e9607 */
[----:B------:R-:W-:-:S04]  /*4a10*/  IMAD.WIDE.U32 R20, R7, -0x326172a9, RZ ;  /* 0xcd9e8d5707147825 */ /* 0x000fc800078e00ff */
[----:B------:R-:W-:Y:S01]  /*4a20*/  IMAD.WIDE.U32 R6, R13, -0x326172a9, RZ ;  /* 0xcd9e8d570d067825 */ /* 0x000fe200078e00ff */
[----:B------:R-:W-:Y:S02]  /*4a30*/  LOP3.LUT R4, R30, UR14, R21, 0x96, !PT ;  /* 0x0000000e1e047c12 */ /* 0x000fe4000f8e9615 */
[----:B------:R-:W-:Y:S02]  /*4a40*/  LOP3.LUT R3, R20, UR10, R3, 0x96, !PT ;  /* 0x0000000a14037c12 */ /* 0x000fe4000f8e9603 */
[----:B------:R-:W-:Y:S01]  /*4a50*/  LOP3.LUT R7, R16, UR10, R7, 0x96, !PT ;  /* 0x0000000a10077c12 */ /* 0x000fe2000f8e9607 */
[----:B------:R-:W-:Y:S01]  /*4a60*/  IMAD.WIDE.U32 R4, R4, -0x2daee0ad, RZ ;  /* 0xd2511f5304047825 */ /* 0x000fe200078e00ff */
[----:B------:R-:W1:Y:S03]  /*4a70*/  SHFL.BFLY PT, R16, R135, 0x2, 0x1f ;  /* 0x0c401f0087107f89 */ /* 0x000e6600000e0000 */
[----:B------:R-:W-:Y:S01]  /*4a80*/  IMAD.WIDE.U32 R14, R3, -0x2daee0ad, RZ ;  /* 0xd2511f53030e7825 */ /* 0x000fe200078e00ff */
[----:B------:R-:W-:-:S02]  /*4a90*/  LOP3.LUT R11, R8, UR12, R5, 0x96, !PT ;  /* 0x0000000c080b7c12 */ /* 0x000fc4000f8e9605 */
[----:B------:R-:W-:Y:S01]  /*4aa0*/  FMNMX.FTZ R5, R49, R0, !PT ;  /* 0x0000000031057209 */ /* 0x000fe20007810000 */
[----:B------:R-:W-:Y:S01]  /*4ab0*/  IMAD.WIDE.U32 R8, R9, -0x326172a9, RZ ;  /* 0xcd9e8d5709087825 */ /* 0x000fe200078e00ff */
[----:B------:R-:W-:-:S03]  /*4ac0*/  LOP3.LUT R4, R4, UR5, R15, 0x96, !PT ;  /* 0x0000000504047c12 */ /* 0x000fc6000f8e960f */
[----:B------:R-:W2:Y:S01]  /*4ad0*/  SHFL.BFLY PT, R134, R5, 0x2, 0x1f ;  /* 0x0c401f0005867f89 */ /* 0x000ea200000e0000 */
[----:B------:R-:W-:Y:S01]  /*4ae0*/  IMAD.WIDE.U32 R12, R7, -0x2daee0ad, RZ ;  /* 0xd2511f53070c7825 */ /* 0x000fe200078e00ff */
[----:B------:R-:W-:-:S03]  /*4af0*/  LOP3.LUT R0, R6, UR9, R9, 0x96, !PT ;  /* 0x0000000906007c12 */ /* 0x000fc6000f8e9609 */
[----:B------:R-:W-:Y:S01]  /*4b00*/  IMAD.WIDE.U32 R6, R11, -0x326172a9, RZ ;  /* 0xcd9e8d570b067825 */ /* 0x000fe200078e00ff */
[----:B------:R-:W-:-:S03]  /*4b10*/  LOP3.LUT R10, R10, UR5, R13, 0x96, !PT ;  /* 0x000000050a0a7c12 */ /* 0x000fc6000f8e960d */
[----:B------:R-:W-:-:S04]  /*4b20*/  IMAD.WIDE.U32 R92, R4, -0x326172a9, RZ ;  /* 0xcd9e8d57045c7825 */ /* 0x000fc800078e00ff */
[----:B---3--:R-:W-:Y:S01]  /*4b30*/  FMUL.FTZ R4, R137, UR26 ;  /* 0x0000001a89047c20 */ /* 0x008fe20008410000 */
[----:B------:R-:W-:Y:S02]  /*4b40*/  LOP3.LUT R2, R2, UR9, R7, 0x96, !PT ;  /* 0x0000000902027c12 */ /* 0x000fe4000f8e9607 */
[----:B-1----:R-:W-:Y:S01]  /*4b50*/  FMNMX.FTZ R135, R135, R16, !PT ;  /* 0x0000001087877209 */ /* 0x002fe20007810000 */
[----:B------:R-:W-:Y:S01]  /*4b60*/  IMAD.WIDE.U32 R32, R10, -0x326172a9, RZ ;  /* 0xcd9e8d570a207825 */ /* 0x000fe200078e00ff */
[----:B------:R-:W-:Y:S02]  /*4b70*/  FSEL R4, R4, RZ, P0 ;  /* 0x000000ff04047208 */ /* 0x000fe40000000000 */
[----:B------:R-:W-:Y:S01]  /*4b80*/  LOP3.LUT R124, R6, UR7, R93, 0x96, !PT ;  /* 0x00000007067c7c12 */ /* 0x000fe2000f8e965d */
[----:B------:R-:W1:Y:S01]  /*4b90*/  SHFL.BFLY PT, R7, R135, 0x1, 0x1f ;  /* 0x0c201f0087077f89 */ /* 0x000e6200000e0000 */
[----:B------:R-:W-:Y:S01]  /*4ba0*/  LOP3.LUT R41, R8, UR7, R33, 0x96, !PT ;  /* 0x0000000708297c12 */ /* 0x000fe2000f8e9621 */
[----:B------:R-:W-:-:S04]  /*4bb0*/  IMAD.WIDE.U32 R90, R0, -0x2daee0ad, RZ ;  /* 0xd2511f53005a7825 */ /* 0x000fc800078e00ff */
[--C-:B------:R-:W-:Y:S01]  /*4bc0*/  FFMA.FTZ R3, R29, UR26, -R4.reuse ;  /* 0x0000001a1d037c23 */ /* 0x100fe20008010804 */
[----:B------:R-:W-:Y:S01]  /*4bd0*/  PRMT R0, R32, 0x7771, RZ ;  /* 0x0000777120007816 */ /* 0x000fe200000000ff */
[--C-:B------:R-:W-:Y:S01]  /*4be0*/  FFMA.FTZ R17, R230, UR26, -R4.reuse ;  /* 0x0000001ae6117c23 */ /* 0x100fe20008010804 */
[----:B--2---:R-:W-:Y:S01]  /*4bf0*/  FMNMX.FTZ R134, R5, R134, !PT ;  /* 0x0000008605867209 */ /* 0x004fe20007810000 */
[----:B------:R-:W-:Y:S01]  /*4c00*/  FFMA.FTZ R5, R28, UR26, -R4 ;  /* 0x0000001a1c057c23 */ /* 0x000fe20008010804 */
[----:B------:R-:W-:Y:S01]  /*4c10*/  IMAD.WIDE.U32 R94, R2, -0x2daee0ad, RZ ;  /* 0xd2511f53025e7825 */ /* 0x000fe200078e00ff */
[----:B------:R2:W-:Y:S01]  /*4c20*/  MUFU.EX2 R162, R3 ;  /* 0x0000000300a27308 */ /* 0x0005e20000000800 */
[----:B------:R-:W-:Y:S01]  /*4c30*/  PRMT R2, R32, 0x7770, RZ ;  /* 0x0000777020027816 */ /* 0x000fe200000000ff */
[----:B------:R-:W3:Y:S01]  /*4c40*/  SHFL.BFLY PT, R8, R134, 0x1, 0x1f ;  /* 0x0c201f0086087f89 */ /* 0x000ee200000e0000 */
[----:B------:R-:W-:Y:S01]  /*4c50*/  ISETP.GT.U32.AND P0, PT, R0, UR6, PT ;  /* 0x0000000600007c0c */ /* 0x000fe2000bf04070 */
[----:B------:R4:W3:Y:S01]  /*4c60*/  MUFU.EX2 R164, R5 ;  /* 0x0000000500a47308 */ /* 0x0008e20000000800 */
[C---:B------:R-:W-:Y:S01]  /*4c70*/  PRMT R0, R41.reuse, 0x7632, R0 ;  /* 0x0000763229007816 */ /* 0x040fe20000000000 */
[--C-:B------:R-:W-:Y:S01]  /*4c80*/  FFMA.FTZ R16, R228, UR26, -R4.reuse ;  /* 0x0000001ae4107c23 */ /* 0x100fe20008010804 */
[----:B------:R-:W-:Y:S01]  /*4c90*/  ISETP.LE.U32.AND P4, PT, R2, UR6, PT ;  /* 0x0000000602007c0c */ /* 0x000fe2000bf83070 */
[--C-:B------:R-:W-:Y:S01]  /*4ca0*/  FFMA.FTZ R15, R220, UR26, -R4.reuse ;  /* 0x0000001adc0f7c23 */ /* 0x100fe20008010804 */
[----:B------:R-:W-:Y:S01]  /*4cb0*/  LOP3.LUT R2, R41, 0xffff, RZ, 0xc0, !PT ;  /* 0x0000ffff29027812 */ /* 0x000fe200078ec0ff */
[--C-:B------:R-:W-:Y:S01]  /*4cc0*/  FFMA.FTZ R18, R229, UR26, -R4.reuse ;  /* 0x0000001ae5127c23 */ /* 0x100fe20008010804 */
[----:B------:R-:W-:Y:S01]  /*4cd0*/  LOP3.LUT R6, R41, 0xff, RZ, 0xc0, !PT ;  /* 0x000000ff29067812 */ /* 0x000fe200078ec0ff */
[--C-:B------:R-:W-:Y:S01]  /*4ce0*/  FFMA.FTZ R21, R221, UR26, -R4.reuse ;  /* 0x0000001add157c23 */ /* 0x100fe20008010804 */
[----:B------:R-:W-:Y:S01]  /*4cf0*/  LOP3.LUT R91, R12, UR4, R91, 0x96, !PT ;  /* 0x000000040c5b7c12 */ /* 0x000fe2000f8e965b */
[----:B--2---:R-:W-:Y:S01]  /*4d00*/  FMUL.FTZ R3, R136, UR26 ;  /* 0x0000001a88037c20 */ /* 0x004fe20008410000 */
[----:B-1----:R-:W-:Y:S01]  /*4d10*/  FMNMX.FTZ R135, R135, R7, !PT ;  /* 0x0000000787877209 */ /* 0x002fe20007810000 */
[--C-:B------:R-:W-:Y:S01]  /*4d20*/  FFMA.FTZ R7, R52, UR26, -R4.reuse ;  /* 0x0000001a34077c23 */ /* 0x100fe20008010804 */
[----:B------:R-:W-:Y:S01]  /*4d30*/  ISETP.LE.U32.AND P2, PT, R6, UR6, PT ;  /* 0x0000000606007c0c */ /* 0x000fe2000bf43070 */
[----:B------:R-:W-:Y:S01]  /*4d40*/  FFMA.FTZ R87, R87, UR26, -R4 ;  /* 0x0000001a57577c23 */ /* 0x000fe20008010804 */
[----:B----4-:R-:W-:Y:S01]  /*4d50*/  LOP3.LUT R5, R0, 0xff, RZ, 0xc0, !PT ;  /* 0x000000ff00057812 */ /* 0x010fe200078ec0ff */
[----:B------:R-:W-:Y:S01]  /*4d60*/  MUFU.EX2 R180, R7 ;  /* 0x0000000700b47308 */ /* 0x000fe20000000800 */
[----:B------:R-:W-:Y:S01]  /*4d70*/  FSEL R3, R3, RZ, P1 ;  /* 0x000000ff03037208 */ /* 0x000fe20000800000 */
[----:B------:R-:W-:Y:S01]  /*4d80*/  STL [R1+0x2f4], R135 ;  /* 0x0002f48701007387 */ /* 0x000fe20000100800 */
[----:B------:R-:W-:Y:S01]  /*4d90*/  SHF.R.U32.HI R0, RZ, 0x8, R2 ;  /* 0x00000008ff007819 */ /* 0x000fe20000011602 */
[--C-:B------:R-:W-:Y:S01]  /*4da0*/  FFMA.FTZ R67, R67, UR26, -R4.reuse ;  /* 0x0000001a43437c23 */ /* 0x100fe20008010804 */
[----:B------:R-:W-:Y:S01]  /*4db0*/  ISETP.LE.U32.AND P5, PT, R5, UR6, PT ;  /* 0x0000000605007c0c */ /* 0x000fe2000bfa3070 */
[--C-:B------:R-:W-:Y:S01]  /*4dc0*/  FFMA.FTZ R5, R58, UR26, -R3.reuse ;  /* 0x0000001a3a057c23 */ /* 0x100fe20008010803 */
[--C-:B------:R-:W-:Y:S01]  /*4dd0*/  FFMA.FTZ R2, R53, UR26, -R3.reuse ;  /* 0x0000001a35027c23 */ /* 0x100fe20008010803 */
[----:B------:R-:W-:Y:S01]  /*4de0*/  LOP3.LUT R0, R0, 0xffff, RZ, 0xc0, !PT ;  /* 0x0000ffff00007812 */ /* 0x000fe200078ec0ff */
[----:B------:R-:W-:Y:S01]  /*4df0*/  STL [R1+0x354], R135 ;  /* 0x0003548701007387 */ /* 0x000fe20000100800 */
[----:B------:R1:W-:Y:S01]  /*4e00*/  MUFU.EX2 R161, R5 ;  /* 0x0000000500a17308 */ /* 0x0003e20000000800 */
[----:B---3--:R-:W-:Y:S01]  /*4e10*/  F2FP.F16.F32.PACK_AB R6, R164, R162 ;  /* 0x000000a2a406723e */ /* 0x008fe200000000ff */
[----:B------:R-:W-:Y:S01]  /*4e20*/  FFMA.FTZ R10, R209, UR26, -R3 ;  /* 0x0000001ad10a7c23 */ /* 0x000fe20008010803 */
[----:B------:R-:W-:Y:S01]  /*4e30*/  FMNMX.FTZ R134, R134, R8, !PT ;  /* 0x0000000886867209 */ /* 0x000fe20007810000 */
[----:B------:R2:W3:Y:S01]  /*4e40*/  MUFU.EX2 R160, R2 ;  /* 0x0000000200a07308 */ /* 0x0004e20000000800 */
[----:B------:R-:W-:Y:S01]  /*4e50*/  FSETP.NEU.FTZ.AND P1, PT, R135, -INF , PT ;  /* 0xff8000008700780b */ /* 0x000fe20003f3d000 */
[--C-:B------:R-:W-:Y:S01]  /*4e60*/  FFMA.FTZ R8, R65, UR26, -R4.reuse ;  /* 0x0000001a41087c23 */ /* 0x100fe20008010804 */
[----:B------:R-:W-:Y:S01]  /*4e70*/  ISETP.LE.U32.AND P3, PT, R0, UR6, PT ;  /* 0x0000000600007c0c */ /* 0x000fe2000bf63070 */
[----:B------:R-:W-:Y:S01]  /*4e80*/  FFMA.FTZ R0, R55, UR26, -R4 ;  /* 0x0000001a37007c23 */ /* 0x000fe20008010804 */
[C---:B------:R-:W-:Y:S01]  /*4e90*/  PRMT R243, R6.reuse, 0x7610, R243 ;  /* 0x0000761006f37816 */ /* 0x040fe200000000f3 */
[----:B------:R4:W-:Y:S01]  /*4ea0*/  MUFU.EX2 R183, R8 ;  /* 0x0000000800b77308 */ /* 0x0009e20000000800 */
[----:B------:R-:W-:Y:S01]  /*4eb0*/  PRMT R242, R6, 0x7632, R242 ;  /* 0x0000763206f27816 */ /* 0x000fe200000000f2 */
[----:B------:R-:W-:Y:S01]  /*4ec0*/  FMUL.FTZ R6, R134, UR26 ;  /* 0x0000001a86067c20 */ /* 0x000fe20008410000 */
[----:B------:R-:W-:Y:S01]  /*4ed0*/  STL [R1+0x2f8], R134 ;  /* 0x0002f88601007387 */ /* 0x000fe20000100800 */
[----:B-1----:R-:W-:Y:S01]  /*4ee0*/  SHF.R.U32.HI R5, RZ, 0x18, R41 ;  /* 0x00000018ff057819 */ /* 0x002fe20000011629 */
[----:B------:R1:W3:Y:S01]  /*4ef0*/  MUFU.EX2 R181, R0 ;  /* 0x0000000000b57308 */ /* 0x0002e20000000800 */
[----:B------:R-:W-:Y:S01]  /*4f00*/  PRMT R154, R243, 0x5410, R242 ;  /* 0x00005410f39a7816 */ /* 0x000fe200000000f2 */
[----:B------:R-:W-:-:S02]  /*4f10*/  @!P2 HADD2 R19, -R243.H0_H0, -RZ.H0_H0 ;  /* 0xa00000fff313a230 */ /* 0x000fc40000000900 */
[----:B--2---:R-:W-:Y:S01]  /*4f20*/  FMUL.FTZ R2, R135, UR26 ;  /* 0x0000001a87027c20 */ /* 0x004fe20008410000 */
[----:B------:R-:W-:Y:S01]  /*4f30*/  STL [R1+0x358], R134 ;  /* 0x0003588601007387 */ /* 0x000fe20000100800 */
[----:B------:R-:W-:Y:S01]  /*4f40*/  @!P3 HADD2 R22, -R242.H0_H0, -RZ.H0_H0 ;  /* 0xa00000fff216b230 */ /* 0x000fe20000000900 */
[----:B------:R-:W-:Y:S01]  /*4f50*/  LOP3.LUT R125, R14, UR4, R95, 0x96, !PT ;  /* 0x000000040e7d7c12 */ /* 0x000fe2000f8e965f */
[--C-:B------:R-:W-:Y:S01]  /*4f60*/  FFMA.FTZ R11, R198, UR26, -R3.reuse ;  /* 0x0000001ac60b7c23 */ /* 0x100fe20008010803 */
[----:B------:R-:W-:Y:S01]  /*4f70*/  FSEL R2, R2, RZ, P1 ;  /* 0x000000ff02027208 */ /* 0x000fe20000800000 */
[----:B------:R-:W-:Y:S01]  /*4f80*/  STL [R1+0x324], R41 ;  /* 0x0003242901007387 */ /* 0x000fe20000100800 */
[----:B------:R-:W-:Y:S01]  /*4f90*/  FSETP.NEU.FTZ.AND P1, PT, R134, -INF , PT ;  /* 0xff8000008600780b */ /* 0x000fe20003f3d000 */
[----:B----4-:R-:W-:Y:S01]  /*4fa0*/  FFMA.FTZ R8, R108, UR26, -R3 ;  /* 0x0000001a6c087c23 */ /* 0x010fe20008010803 */
[----:B------:R-:W-:Y:S01]  /*4fb0*/  @!P3 PRMT R242, R22, 0x5410, RZ ;  /* 0x0000541016f2b816 */ /* 0x000fe200000000ff */
[--C-:B------:R-:W-:Y:S01]  /*4fc0*/  FFMA.FTZ R239, R127, UR26, -R2.reuse ;  /* 0x0000001a7fef7c23 */ /* 0x100fe20008010802 */
[----:B-1----:R-:W-:Y:S01]  /*4fd0*/  FSEL R0, R6, RZ, P1 ;  /* 0x000000ff06007208 */ /* 0x002fe20000800000 */
[----:B------:R-:W-:Y:S01]  /*4fe0*/  MUFU.EX2 R185, R8 ;  /* 0x0000000800b97308 */ /* 0x000fe20000000800 */
[----:B------:R-:W-:Y:S01]  /*4ff0*/  ISETP.LE.U32.AND P1, PT, R5, UR6, PT ;  /* 0x0000000605007c0c */ /* 0x000fe2000bf23070 */
[----:B------:R-:W-:Y:S01]  /*5000*/  FFMA.FTZ R69, R88, UR26, -R2 ;  /* 0x0000001a58457c23 */ /* 0x000fe20008010802 */
[----:B---3--:R-:W-:Y:S01]  /*5010*/  F2FP.F16.F32.PACK_AB R5, R160, R161 ;  /* 0x000000a1a005723e */ /* 0x008fe200000000ff */
[----:B------:R-:W-:Y:S01]  /*5020*/  FFMA.FTZ R244, R128, UR26, -R0 ;  /* 0x0000001a80f47c23 */ /* 0x000fe20008010800 */
[C---:B------:R-:W-:Y:S01]  /*5030*/  PRMT R6, R32.reuse, 0x7772, RZ ;  /* 0x0000777220067816 */ /* 0x040fe200000000ff */
[----:B------:R-:W-:Y:S01]  /*5040*/  IMAD.MOV.U32 R88, RZ, RZ, R154 ;  /* 0x000000ffff587224 */ /* 0x000fe200078e009a */
[----:B------:R-:W-:Y:S01]  /*5050*/  PRMT R241, R5, 0x7610, R241 ;  /* 0x0000761005f17816 */ /* 0x000fe200000000f1 */
[----:B------:R-:W-:Y:S01]  /*5060*/  FFMA.FTZ R154, R89, UR26, -R0 ;  /* 0x0000001a599a7c23 */ /* 0x000fe20008010800 */
[----:B------:R-:W-:Y:S01]  /*5070*/  PRMT R240, R5, 0x7632, R240 ;  /* 0x0000763205f07816 */ /* 0x000fe200000000f0 */
[--C-:B------:R-:W-:Y:S01]  /*5080*/  FFMA.FTZ R12, R189, UR26, -R3.reuse ;  /* 0x0000001abd0c7c23 */ /* 0x100fe20008010803 */
[----:B------:R-:W-:Y:S01]  /*5090*/  PRMT R5, R32, 0x7773, RZ ;  /* 0x0000777320057816 */ /* 0x000fe200000000ff */
[----:B------:R-:W-:Y:S01]  /*50a0*/  @!P5 HADD2 R23, -R241.H0_H0, -RZ.H0_H0 ;  /* 0xa00000fff117d230 */ /* 0x000fe20000000900 */
[----:B------:R-:W-:Y:S01]  /*50b0*/  PRMT R252, R241, 0x5410, R240 ;  /* 0x00005410f1fc7816 */ /* 0x000fe200000000f0 */
[----:B------:R-:W-:Y:S01]  /*50c0*/  @!P1 HADD2 R24, -R240.H0_H0, -RZ.H0_H0 ;  /* 0xa00000fff0189230 */ /* 0x000fe20000000900 */
[----:B------:R-:W-:Y:S01]  /*50d0*/  ISETP.GT.U32.AND P3, PT, R5, UR6, PT ;  /* 0x0000000605007c0c */ /* 0x000fe2000bf64070 */
[--C-:B------:R-:W-:Y:S01]  /*50e0*/  FFMA.FTZ R14, R197, UR26, -R3.reuse ;  /* 0x0000001ac50e7c23 */ /* 0x100fe20008010803 */
[----:B------:R-:W-:Y:S01]  /*50f0*/  PRMT R5, R90, 0x7770, RZ ;  /* 0x000077705a057816 */ /* 0x000fe200000000ff */
[--C-:B------:R-:W-:Y:S01]  /*5100*/  FFMA.FTZ R13, R196, UR26, -R3.reuse ;  /* 0x0000001ac40d7c23 */ /* 0x100fe20008010803 */
[----:B------:R-:W-:Y:S01]  /*5110*/  @!P2 PRMT R243, R19, 0x5410, RZ ;  /* 0x0000541013f3a816 */ /* 0x000fe200000000ff */
[--C-:B------:R-:W-:Y:S01]  /*5120*/  FFMA.FTZ R22, R178, UR26, -R3.reuse ;  /* 0x0000001ab2167c23 */ /* 0x100fe20008010803 */
[----:B------:R-:W-:Y:S01]  /*5130*/  @!P5 PRMT R241, R23, 0x5410, RZ ;  /* 0x0000541017f1d816 */ /* 0x000fe200000000ff */
[--C-:B------:R-:W-:Y:S01]  /*5140*/  FFMA.FTZ R9, R116, UR26, -R3.reuse ;  /* 0x0000001a74097c23 */ /* 0x100fe20008010803 */
[----:B------:R-:W-:Y:S01]  /*5150*/  ISETP.GT.U32.AND P2, PT, R6, UR6, PT ;  /* 0x0000000606007c0c */ /* 0x000fe2000bf44070 */
[--C-:B------:R-:W-:Y:S01]  /*5160*/  FFMA.FTZ R6, R72, UR26, -R3.reuse ;  /* 0x0000001a48067c23 */ /* 0x100fe20008010803 */
[----:B------:R-:W-:Y:S01]  /*5170*/  ISETP.LE.U32.AND P5, PT, R5, UR6, PT ;  /* 0x0000000605007c0c */ /* 0x000fe2000bfa3070 */
[----:B------:R-:W-:Y:S01]  /*5180*/  FFMA.FTZ R5, R78, UR26, -R3 ;  /* 0x0000001a4e057c23 */ /* 0x000fe20008010803 */
[----:B------:R-:W-:Y:S01]  /*5190*/  F2FP.F16.F32.PACK_AB R7, R180, R181 ;  /* 0x000000b5b407723e */ /* 0x000fe200000000ff */
[----:B------:R1:W-:Y:S01]  /*51a0*/  MUFU.EX2 R165, R6 ;  /* 0x0000000600a57308 */ /* 0x0003e20000000800 */
[----:B------:R-:W-:Y:S01]  /*51b0*/  @!P1 PRMT R240, R24, 0x5410, RZ ;  /* 0x0000541018f09816 */ /* 0x000fe200000000ff */
[----:B------:R-:W-:Y:S01]  /*51c0*/  STL [R1+0x328], R243 ;  /* 0x000328f301007387 */ /* 0x000fe20000100800 */
[C---:B------:R-:W-:Y:S01]  /*51d0*/  PRMT R170, R7.reuse, 0x7610, R170 ;  /* 0x0000761007aa7816 */ /* 0x040fe200000000aa */
[----:B------:R2:W3:Y:S01]  /*51e0*/  MUFU.EX2 R149, R5 ;  /* 0x0000000500957308 */ /* 0x0004e20000000800 */
[----:B------:R-:W-:Y:S01]  /*51f0*/  PRMT R169, R7, 0x7632, R169 ;  /* 0x0000763207a97816 */ /* 0x000fe200000000a9 */
[----:B------:R-:W-:Y:S01]  /*5200*/  FFMA.FTZ R7, R71, UR26, -R4 ;  /* 0x0000001a47077c23 */ /* 0x000fe20008010804 */
[----:B------:R-:W-:Y:S01]  /*5210*/  STL [R1+0x32c], R32 ;  /* 0x00032c2001007387 */ /* 0x000fe20000100800 */
[----:B------:R-:W-:Y:S01]  /*5220*/  @!P4 HADD2 R25, -R170.H0_H0, -RZ.H0_H0 ;  /* 0xa00000ffaa19c230 */ /* 0x000fe20000000900 */
[----:B------:R-:W-:Y:S01]  /*5230*/  PRMT R246, R170, 0x5410, R169 ;  /* 0x00005410aaf67816 */ /* 0x000fe200000000a9 */
[----:B------:R-:W-:Y:S01]  /*5240*/  @P0 HADD2 R26, -R169.H0_H0, -RZ.H0_H0 ;  /* 0xa00000ffa91a0230 */ /* 0x000fe20000000900 */
[----:B------:R-:W-:Y:S01]  /*5250*/  STL [R1+0x330], R242 ;  /* 0x000330f201007387 */ /* 0x000fe20000100800 */
[--C-:B------:R-:W-:Y:S01]  /*5260*/  FFMA.FTZ R24, R173, UR26, -R3.reuse ;  /* 0x0000001aad187c23 */ /* 0x100fe20008010803 */
[----:B------:R-:W-:Y:S01]  /*5270*/  @!P4 PRMT R170, R25, 0x5410, RZ ;  /* 0x0000541019aac816 */ /* 0x000fe200000000ff */
[--C-:B-1----:R-:W-:Y:S01]  /*5280*/  FFMA.FTZ R6, R73, UR26, -R3.reuse ;  /* 0x0000001a49067c23 */ /* 0x102fe20008010803 */
[----:B------:R-:W-:Y:S01]  /*5290*/  @P0 PRMT R169, R26, 0x5410, RZ ;  /* 0x000054101aa90816 */ /* 0x000fe200000000ff */
[----:B------:R1:W-:Y:S01]  /*52a0*/  MUFU.EX2 R73, R7 ;  /* 0x0000000700497308 */ /* 0x0003e20000000800 */
[----:B------:R-:W-:Y:S01]  /*52b0*/  STL [R1+0x334], R241 ;  /* 0x000334f101007387 */ /* 0x000fe20000100800 */
[----:B--2---:R-:W-:Y:S01]  /*52c0*/  PRMT R5, R90, 0x7771, RZ ;  /* 0x000077715a057816 */ /* 0x004fe200000000ff */
[--C-:B------:R-:W-:Y:S01]  /*52d0*/  FFMA.FTZ R25, R176, UR26, -R3.reuse ;  /* 0x0000001ab0197c23 */ /* 0x100fe20008010803 */
[----:B------:R3:W-:Y:S01]  /*52e0*/  MUFU.EX2 R163, R6 ;  /* 0x0000000600a37308 */ /* 0x0007e20000000800 */
[----:B------:R2:W-:Y:S01]  /*52f0*/  STL [R1+0x338], R240 ;  /* 0x000338f001007387 */ /* 0x0005e20000100800 */
[----:B------:R-:W-:Y:S01]  /*5300*/  ISETP.GT.U32.AND P1, PT, R5, UR6, PT ;  /* 0x0000000605007c0c */ /* 0x000fe2000bf24070 */
[--C-:B------:R-:W-:Y:S01]  /*5310*/  FFMA.FTZ R20, R110, UR26, -R3.reuse ;  /* 0x0000001a6e147c23 */ /* 0x100fe20008010803 */
[----:B------:R-:W-:Y:S01]  /*5320*/  LOP3.LUT R5, R91, 0xff, RZ, 0xc0, !PT ;  /* 0x000000ff5b057812 */ /* 0x000fe200078ec0ff */
[----:B------:R-:W-:Y:S01]  /*5330*/  STL [R1+0x33c], R170 ;  /* 0x00033caa01007387 */ /* 0x000fe20000100800 */
[--C-:B------:R-:W-:Y:S01]  /*5340*/  FFMA.FTZ R19, R103, UR26, -R3.reuse ;  /* 0x0000001a67137c23 */ /* 0x100fe20008010803 */
[--C-:B------:R-:W-:Y:S01]  /*5350*/  FFMA.FTZ R26, R47, UR26, -R3.reuse ;  /* 0x0000001a2f1a7c23 */ /* 0x100fe20008010803 */
[----:B------:R-:W-:Y:S01]  /*5360*/  ISETP.LE.U32.AND P4, PT, R5, UR6, PT ;  /* 0x0000000605007c0c */ /* 0x000fe2000bf83070 */
[----:B------:R-:W-:Y:S01]  /*5370*/  STL [R1+0x340], R169 ;  /* 0x000340a901007387 */ /* 0x000fe20000100800 */
[----:B------:R-:W-:Y:S01]  /*5380*/  LOP3.LUT R5, R91, 0xffff, RZ, 0xc0, !PT ;  /* 0x0000ffff5b057812 */ /* 0x000fe200078ec0ff */
[--C-:B-1----:R-:W-:Y:S01]  /*5390*/  FFMA.FTZ R7, R76, UR26, -R3.reuse ;  /* 0x0000001a4c077c23 */ /* 0x102fe20008010803 */
[--C-:B------:R-:W-:Y:S01]  /*53a0*/  FFMA.FTZ R76, R43, UR26, -R3.reuse ;  /* 0x0000001a2b4c7c23 */ /* 0x100fe20008010803 */
[----:B------:R-:W-:Y:S01]  /*53b0*/  FFMA.FTZ R96, R96, UR26, -R3 ;  /* 0x0000001a60607c23 */ /* 0x000fe20008010803 */
[----:B---3--:R-:W-:Y:S01]  /*53c0*/  F2FP.F16.F32.PACK_AB R6, R165, R149 ;  /* 0x00000095a506723e */ /* 0x008fe200000000ff */
[----:B------:R1:W3:Y:S01]  /*53d0*/  MUFU.EX2 R182, R7 ;  /* 0x0000000700b67308 */ /* 0x0002e20000000800 */
[----:B------:R-:W-:Y:S01]  /*53e0*/  SHF.R.U32.HI R5, RZ, 0x8, R5 ;  /* 0x00000008ff057819 */ /* 0x000fe20000011605 */
[--C-:B------:R-:W-:Y:S01]  /*53f0*/  FFMA.FTZ R84, R84, UR26, -R3.reuse ;  /* 0x0000001a54547c23 */ /* 0x100fe20008010803 */
[----:B------:R-:W-:Y:S01]  /*5400*/  PRMT R168, R6, 0x7610, R168 ;  /* 0x0000761006a87816 */ /* 0x000fe200000000a8 */
[----:B------:R-:W-:Y:S01]  /*5410*/  FFMA.FTZ R65, R46, UR26, -R3 ;  /* 0x0000001a2e417c23 */ /* 0x000fe20008010803 */
[----:B------:R-:W-:Y:S01]  /*5420*/  PRMT R171, R6, 0x7632, R171 ;  /* 0x0000763206ab7816 */ /* 0x000fe200000000ab */
[--C-:B------:R-:W-:Y:S01]  /*5430*/  FFMA.FTZ R81, R81, UR26, -R3.reuse ;  /* 0x0000001a51517c23 */ /* 0x100fe20008010803 */
[----:B------:R-:W-:Y:S01]  /*5440*/  LOP3.LUT R5, R5, 0xffff, RZ, 0xc0, !PT ;  /* 0x0000ffff05057812 */ /* 0x000fe200078ec0ff */
[----:B------:R-:W-:Y:S01]  /*5450*/  @P2 HADD2 R27, -R168.H0_H0, -RZ.H0_H0 ;  /* 0xa00000ffa81b2230 */ /* 0x000fe20000000900 */
[----:B------:R-:W-:Y:S01]  /*5460*/  PRMT R6, R91, 0x7632, R6 ;  /* 0x000076325b067816 */ /* 0x000fe20000000006 */
[----:B------:R-:W-:Y:S01]  /*5470*/  @P3 HADD2 R28, -R171.H0_H0, -RZ.H0_H0 ;  /* 0xa00000ffab1c3230 */ /* 0x000fe20000000900 */
[----:B------:R-:W-:Y:S01]  /*5480*/  ISETP.LE.U32.AND P0, PT, R5, UR6, PT ;  /* 0x0000000605007c0c */ /* 0x000fe2000bf03070 */
[----:B------:R-:W-:Y:S01]  /*5490*/  FFMA.FTZ R62, R62, UR26, -R3 ;  /* 0x0000001a3e3e7c23 */ /* 0x000fe20008010803 */
[----:B------:R-:W-:Y:S01]  /*54a0*/  LOP3.LUT R5, R6, 0xff, RZ, 0xc0, !PT ;  /* 0x000000ff06057812 */ /* 0x000fe200078ec0ff */
[--C-:B------:R-:W-:Y:S01]  /*54b0*/  FFMA.FTZ R173, R141, UR26, -R2.reuse ;  /* 0x0000001a8dad7c23 */ /* 0x100fe20008010802 */
[----:B------:R-:W-:Y:S01]  /*54c0*/  PRMT R68, R168, 0x5410, R171 ;  /* 0x00005410a8447816 */ /* 0x000fe200000000ab */
[--C-:B------:R-:W-:Y:S01]  /*54d0*/  FFMA.FTZ R247, R118, UR26, -R2.reuse ;  /* 0x0000001a76f77c23 */ /* 0x100fe20008010802 */
[----:B------:R-:W-:Y:S01]  /*54e0*/  @P2 PRMT R168, R27, 0x5410, RZ ;  /* 0x000054101ba82816 */ /* 0x000fe200000000ff */
[----:B------:R-:W-:Y:S01]  /*54f0*/  FFMA.FTZ R27, R98, UR26, -R3 ;  /* 0x0000001a621b7c23 */ /* 0x000fe20008010803 */
[----:B------:R-:W-:Y:S01]  /*5500*/  ISETP.LE.U32.AND P2, PT, R5, UR6, PT ;  /* 0x0000000605007c0c */ /* 0x000fe2000bf43070 */
[--C-:B------:R-:W-:Y:S01]  /*5510*/  FFMA.FTZ R226, R226, UR26, -R2.reuse ;  /* 0x0000001ae2e27c23 */ /* 0x100fe20008010802 */
[----:B-1----:R-:W-:Y:S01]  /*5520*/  SHF.R.U32.HI R7, RZ, 0x18, R91 ;  /* 0x00000018ff077819 */ /* 0x002fe2000001165b */
[----:B------:R-:W-:Y:S01]  /*5530*/  STL [R1+0x344], R168 ;  /* 0x000344a801007387 */ /* 0x000fe20000100800 */
[----:B---3--:R-:W-:Y:S01]  /*5540*/  F2FP.F16.F32.PACK_AB R5, R182, R163 ;  /* 0x000000a3b605723e */ /* 0x008fe200000000ff */
[--C-:B------:R-:W-:Y:S01]  /*5550*/  FFMA.FTZ R224, R224, UR26, -R2.reuse ;  /* 0x0000001ae0e07c23 */ /* 0x100fe20008010802 */
[----:B------:R-:W-:Y:S01]  /*5560*/  @P3 PRMT R171, R28, 0x5410, RZ ;  /* 0x000054101cab3816 */ /* 0x000fe200000000ff */
[--C-:B------:R-:W-:Y:S01]  /*5570*/  FFMA.FTZ R212, R212, UR26, -R2.reuse ;  /* 0x0000001ad4d47c23 */ /* 0x100fe20008010802 */
[----:B------:R-:W-:Y:S01]  /*5580*/  F2FP.F16.F32.PACK_AB R6, R183, R73 ;  /* 0x00000049b706723e */ /* 0x000fe200000000ff */
[----:B------:R-:W-:Y:S01]  /*5590*/  FFMA.FTZ R222, R222, UR26, -R2 ;  /* 0x0000001adede7c23 */ /* 0x000fe20008010802 */
[----:B------:R-:W-:Y:S01]  /*55a0*/  ISETP.LE.U32.AND P3, PT, R7, UR6, PT ;  /* 0x0000000607007c0c */ /* 0x000fe2000bf63070 */
[----:B------:R-:W-:Y:S01]  /*55b0*/  FFMA.FTZ R7, R82, UR26, -R4 ;  /* 0x0000001a52077c23 */ /* 0x000fe20008010804 */
[C---:B------:R-:W-:Y:S01]  /*55c0*/  PRMT R236, R5.reuse, 0x7610, R236 ;  /* 0x0000761005ec7816 */ /* 0x040fe200000000ec */
[----:B------:R-:W-:Y:S01]  /*55d0*/  STL [R1+0x348], R171 ;  /* 0x000348ab01007387 */ /* 0x000fe20000100800 */
[----:B------:R-:W-:Y:S01]  /*55e0*/  PRMT R235, R5, 0x7632, R235 ;  /* 0x0000763205eb7816 */ /* 0x000fe200000000eb */
[----:B------:R-:W-:Y:S01]  /*55f0*/  FFMA.FTZ R5, R83, UR26, -R4 ;  /* 0x0000001a53057c23 */ /* 0x000fe20008010804 */
[C---:B------:R-:W-:Y:S01]  /*5600*/  PRMT R237, R6.reuse, 0x7632, R237 ;  /* 0x0000763206ed7816 */ /* 0x040fe200000000ed */
[----:B--2---:R-:W-:Y:S01]  /*5610*/  MUFU.EX2 R240, R7 ;  /* 0x0000000700f07308 */ /* 0x004fe20000000800 */
[----:B------:R-:W-:Y:S01]  /*5620*/  PRMT R238, R6, 0x7610, R238 ;  /* 0x0000761006ee7816 */ /* 0x000fe200000000ee */
[----:B------:R-:W-:-:S02]  /*5630*/  IMAD.MOV.U32 R6, RZ, RZ, R92 ;  /* 0x000000ffff067224 */ /* 0x000fc400078e005c */
[----:B------:R-:W-:Y:S01]  /*5640*/  @!P2 HADD2 R35, -R236.H0_H0, -RZ.H0_H0 ;  /* 0xa00000ffec23a230 */ /* 0x000fe20000000900 */
[----:B------:R1:W2:Y:S01]  /*5650*/  MUFU.EX2 R186, R5 ;  /* 0x0000000500ba7308 */ /* 0x0002a20000000800 */
[----:B------:R-:W-:Y:S01]  /*5660*/  @!P0 HADD2 R29, -R237.H0_H0, -RZ.H0_H0 ;  /* 0xa00000ffed1d8230 */ /* 0x000fe20000000900 */
[----:B------:R-:W-:Y:S01]  /*5670*/  PRMT R32, R238, 0x5410, R237 ;  /* 0x00005410ee207816 */ /* 0x000fe200000000ed */
[----:B------:R-:W-:Y:S01]  /*5680*/  @!P4 HADD2 R34, -R238.H0_H0, -RZ.H0_H0 ;  /* 0xa00000ffee22c230 */ /* 0x000fe20000000900 */
[----:B------:R-:W-:Y:S01]  /*5690*/  LOP3.LUT R6, R6, 0xff, RZ, 0xc0, !PT ;  /* 0x000000ff06067812 */ /* 0x000fe200078ec0ff */
[----:B------:R-:W-:Y:S01]  /*56a0*/  @!P3 HADD2 R36, -R235.H0_H0, -RZ.H0_H0 ;  /* 0xa00000ffeb24b230 */ /* 0x000fe20000000900 */
[----:B------:R-:W-:Y:S01]  /*56b0*/  @!P0 PRMT R237, R29, 0x5410, RZ ;  /* 0x000054101ded8816 */ /* 0x000fe200000000ff */
[----:B------:R3:W-:Y:S01]  /*56c0*/  STL [R1+0x34c], R32 ;  /* 0x00034c2001007387 */ /* 0x0007e20000100800 */
[----:B------:R-:W-:Y:S01]  /*56d0*/  @!P4 PRMT R238, R34, 0x5410, RZ ;  /* 0x0000541022eec816 */ /* 0x000fe200000000ff */
[----:B------:R-:W-:Y:S01]  /*56e0*/  FFMA.FTZ R82, R44, UR26, -R3 ;  /* 0x0000001a2c527c23 */ /* 0x000fe20008010803 */
[----:B------:R-:W-:Y:S01]  /*56f0*/  ISETP.LE.U32.AND P4, PT, R6, UR6, PT ;  /* 0x0000000606007c0c */ /* 0x000fe2000bf83070 */
[----:B------:R-:W-:Y:S01]  /*5700*/  FFMA.FTZ R211, R211, UR26, -R2 ;  /* 0x0000001ad3d37c23 */ /* 0x000fe20008010802 */
[----:B------:R-:W-:Y:S01]  /*5710*/  PRMT R6, R124, 0x7632, R6 ;  /* 0x000076327c067816 */ /* 0x000fe20000000006 */
[----:B------:R-:W-:Y:S01]  /*5720*/  STL [R1+0x350], R238 ;  /* 0x000350ee01007387 */ /* 0x000fe20000100800 */
[----:B-1----:R-:W-:Y:S01]  /*5730*/  IMAD.MOV.U32 R5, RZ, RZ, R94 ;  /* 0x000000ffff057224 */ /* 0x002fe200078e005e */
[----:B--2---:R-:W-:Y:S01]  /*5740*/  F2FP.F16.F32.PACK_AB R7, R240, R186 ;  /* 0x000000baf007723e */ /* 0x004fe200000000ff */
[--C-:B------:R-:W-:Y:S01]  /*5750*/  FFMA.FTZ R204, R204, UR26, -R2.reuse ;  /* 0x0000001acccc7c23 */ /* 0x100fe20008010802 */
[----:B------:R-:W-:Y:S01]  /*5760*/  PRMT R33, R236, 0x5410, R235 ;  /* 0x00005410ec217816 */ /* 0x000fe200000000eb */
[----:B------:R1:W-:Y:S01]  /*5770*/  STL [R1+0x31c], R237 ;  /* 0x00031ced01007387 */ /* 0x0003e20000100800 */
[----:B------:R-:W-:Y:S01]  /*5780*/  LOP3.LUT R5, R5, 0xff, RZ, 0xc0, !PT ;  /* 0x000000ff05057812 */ /* 0x000fe200078ec0ff */
[----:B------:R-:W-:Y:S01]  /*5790*/  FFMA.FTZ R190, R190, UR26, -R2 ;  /* 0x0000001abebe7c23 */ /* 0x000fe20008010802 */
[----:B------:R-:W-:Y:S01]  /*57a0*/  PRMT R232, R7, 0x7610, R232 ;  /* 0x0000761007e87816 */ /* 0x000fe200000000e8 */
[--C-:B------:R-:W-:Y:S01]  /*57b0*/  FFMA.FTZ R155, R179, UR26, -R2.reuse ;  /* 0x0000001ab39b7c23 */ /* 0x100fe20008010802 */
[----:B------:R-:W-:Y:S01]  /*57c0*/  ISETP.LE.U32.AND P0, PT, R5, UR6, PT ;  /* 0x0000000605007c0c */ /* 0x000fe2000bf03070 */
[----:B------:R-:W-:Y:S01]  /*57d0*/  FFMA.FTZ R5, R109, UR26, -R3 ;  /* 0x0000001a6d057c23 */ /* 0x000fe20008010803 */
[----:B------:R-:W-:Y:S01]  /*57e0*/  PRMT R231, R7, 0x7632, R231 ;  /* 0x0000763207e77816 */ /* 0x000fe200000000e7 */
[----:B------:R-:W-:Y:S01]  /*57f0*/  @!P5 HADD2 R38, -R232.H0_H0, -RZ.H0_H0 ;  /* 0xa00000ffe826d230 */ /* 0x000fe20000000900 */
[----:B------:R-:W-:Y:S01]  /*5800*/  @!P2 PRMT R236, R35, 0x5410, RZ ;  /* 0x0000541023eca816 */ /* 0x000fe200000000ff */
[----:B------:R2:W4:Y:S01]  /*5810*/  MUFU.EX2 R184, R5 ;  /* 0x0000000500b87308 */ /* 0x0005220000000800 */
[----:B------:R-:W-:Y:S01]  /*5820*/  LOP3.LUT R6, R6, 0xff, RZ, 0xc0, !PT ;  /* 0x000000ff06067812 */ /* 0x000fe200078ec0ff */
[----:B------:R-:W-:Y:S01]  /*5830*/  @P1 HADD2 R37, -R231.H0_H0, -RZ.H0_H0 ;  /* 0xa00000ffe7251230 */ /* 0x000fe20000000900 */
[----:B------:R-:W-:Y:S01]  /*5840*/  @!P3 PRMT R235, R36, 0x5410, RZ ;  /* 0x0000541024ebb816 */ /* 0x000fe200000000ff */
[----:B------:R1:W-:Y:S01]  /*5850*/  STL [R1+0x35c], R236 ;  /* 0x00035cec01007387 */ /* 0x0003e20000100800 */
[----:B------:R-:W-:Y:S01]  /*5860*/  ISETP.LE.U32.AND P3, PT, R6, UR6, PT ;  /* 0x0000000606007c0c */ /* 0x000fe2000bf63070 */
[--C-:B------:R-:W-:Y:S01]  /*5870*/  FFMA.FTZ R156, R175, UR26, -R2.reuse ;  /* 0x0000001aaf9c7c23 */ /* 0x100fe20008010802 */
[----:B------:R-:W-:Y:S01]  /*5880*/  PRMT R6, R90, 0x7773, RZ ;  /* 0x000077735a067816 */ /* 0x000fe200000000ff */
[--C-:B------:R-:W-:Y:S01]  /*5890*/  FFMA.FTZ R172, R172, UR26, -R2.reuse ;  /* 0x0000001aacac7c23 */ /* 0x100fe20008010802 */
[----:B------:R-:W-:Y:S01]  /*58a0*/  PRMT R243, R232, 0x5410, R231 ;  /* 0x00005410e8f37816 */ /* 0x000fe200000000e7 */
[--C-:B------:R-:W-:Y:S01]  /*58b0*/  FFMA.FTZ R157, R147, UR26, -R2.reuse ;  /* 0x0000001a939d7c23 */ /* 0x100fe20008010802 */
[----:B------:R-:W-:Y:S01]  /*58c0*/  @!P5 PRMT R232, R38, 0x5410, RZ ;  /* 0x0000541026e8d816 */ /* 0x000fe200000000ff */
[--C-:B------:R-:W-:Y:S01]  /*58d0*/  FFMA.FTZ R158, R145, UR26, -R2.reuse ;  /* 0x0000001a919e7c23 */ /* 0x100fe20008010802 */
[----:B------:R-:W-:Y:S01]  /*58e0*/  @P1 PRMT R231, R37, 0x5410, RZ ;  /* 0x0000541025e71816 */ /* 0x000fe200000000ff */
[--C-:B------:R-:W-:Y:S01]  /*58f0*/  FFMA.FTZ R159, R143, UR26, -R2.reuse ;  /* 0x0000001a8f9f7c23 */ /* 0x100fe20008010802 */
[----:B--2---:R-:W-:Y:S01]  /*5900*/  PRMT R5, R90, 0x7772, RZ ;  /* 0x000077725a057816 */ /* 0x004fe200000000ff */
[----:B------:R-:W-:Y:S01]  /*5910*/  FFMA.FTZ R209, R139, UR26, -R2 ;  /* 0x0000001a8bd17c23 */ /* 0x000fe20008010802 */
[----:B------:R-:W-:Y:S01]  /*5920*/  ISETP.GT.U32.AND P5, PT, R6, UR6, PT ;  /* 0x0000000606007c0c */ /* 0x000fe2000bfa4070 */
[----:B------:R-:W-:Y:S01]  /*5930*/  FFMA.FTZ R6, R97, UR26, -R4 ;  /* 0x0000001a61067c23 */ /* 0x000fe20008010804 */
[----:B------:R-:W-:Y:S01]  /*5940*/  ISETP.GT.U32.AND P2, PT, R5, UR6, PT ;  /* 0x0000000605007c0c */ /* 0x000fe2000bf44070 */
[--C-:B------:R-:W-:Y:S01]  /*5950*/  FFMA.FTZ R218, R133, UR26, -R2.reuse ;  /* 0x0000001a85da7c23 */ /* 0x100fe20008010802 */
[----:B------:R-:W-:Y:S01]  /*5960*/  PRMT R5, R125, 0x7632, R5 ;  /* 0x000076327d057816 */ /* 0x000fe20000000005 */
[----:B------:R2:W1:Y:S01]  /*5970*/  MUFU.EX2 R205, R6 ;  /* 0x0000000600cd7308 */ /* 0x0004620000000800 */
[----:B----4-:R-:W-:Y:S01]  /*5980*/  F2FP.F16.F32.PACK_AB R7, R185, R184 ;  /* 0x000000b8b907723e */ /* 0x010fe200000000ff */
[--C-:B------:R-:W-:Y:S01]  /*5990*/  FFMA.FTZ R219, R131, UR26, -R2.reuse ;  /* 0x0000001a83db7c23 */ /* 0x100fe20008010802 */
[----:B------:R-:W-:Y:S01]  /*59a0*/  LOP3.LUT R5, R5, 0xff, RZ, 0xc0, !PT ;  /* 0x000000ff05057812 */ /* 0x000fe200078ec0ff */
[--C-:B------:R-:W-:Y:S01]  /*59b0*/  FFMA.FTZ R251, R121, UR26, -R2.reuse ;  /* 0x0000001a79fb7c23 */ /* 0x100fe20008010802 */
[----:B------:R-:W-:Y:S01]  /*59c0*/  PRMT R217, R7, 0x7610, R217 ;  /* 0x0000761007d97816 */ /* 0x000fe200000000d9 */
[----:B------:R-:W-:Y:S01]  /*59d0*/  FFMA.FTZ R242, R106, UR26, -R2 ;  /* 0x0000001a6af27c23 */ /* 0x000fe20008010802 */
[----:B------:R-:W-:Y:S01]  /*59e0*/  ISETP.LE.U32.AND P1, PT, R5, UR6, PT ;  /* 0x0000000605007c0c */ /* 0x000fe2000bf23070 */
[----:B------:R-:W-:Y:S01]  /*59f0*/  FFMA.FTZ R5, R100, UR26, -R4 ;  /* 0x0000001a64057c23 */ /* 0x000fe20008010804 */
[----:B------:R-:W-:Y:S01]  /*5a00*/  PRMT R216, R7, 0x7632, R216 ;  /* 0x0000763207d87816 */ /* 0x000fe200000000d8 */
[----:B------:R-:W-:-:S02]  /*5a10*/  @P2 HADD2 R39, -R217.H0_H0, -RZ.H0_H0 ;  /* 0xa00000ffd9272230 */ /* 0x000fc40000000900 */
[----:B------:R-:W-:Y:S01]  /*5a20*/  FFMA.FTZ R7, R117, UR26, -R3 ;  /* 0x0000001a75077c23 */ /* 0x000fe20008010803 */
[----:B---3--:R3:W4:Y:S01]  /*5a30*/  MUFU.EX2 R32, R5 ;  /* 0x0000000500207308 */ /* 0x0087220000000800 */
[----:B------:R-:W-:Y:S01]  /*5a40*/  PRMT R41, R217, 0x5410, R216 ;  /* 0x00005410d9297816 */ /* 0x000fe200000000d8 */
[----:B------:R-:W-:Y:S01]  /*5a50*/  @P5 HADD2 R40, -R216.H0_H0, -RZ.H0_H0 ;  /* 0xa00000ffd8285230 */ /* 0x000fe20000000900 */
[----:B--2---:R-:W-:Y:S01]  /*5a60*/  LOP3.LUT R6, R124, 0xff, RZ, 0xc0, !PT ;  /* 0x000000ff7c067812 */ /* 0x004fe200078ec0ff */
[----:B-1----:R-:W-:Y:S01]  /*5a70*/  IMAD.MOV.U32 R89, RZ, RZ, R205 ;  /* 0x000000ffff597224 */ /* 0x002fe200078e00cd */
[----:B------:R-:W-:Y:S01]  /*5a80*/  @P2 PRMT R217, R39, 0x5410, RZ ;  /* 0x0000541027d92816 */ /* 0x000fe200000000ff */
[--C-:B------:R-:W-:Y:S01]  /*5a90*/  FFMA.FTZ R248, R105, UR26, -R2.reuse ;  /* 0x0000001a69f87c23 */ /* 0x100fe20008010802 */
[----:B------:R-:W-:Y:S01]  /*5aa0*/  ISETP.LE.U32.AND P2, PT, R6, UR6, PT ;  /* 0x0000000606007c0c */ /* 0x000fe2000bf43070 */
[----:B------:R-:W-:Y:S01]  /*5ab0*/  FFMA.FTZ R134, R99, UR26, -R2 ;  /* 0x0000001a63867c23 */ /* 0x000fe20008010802 */
[----:B------:R-:W-:Y:S01]  /*5ac0*/  @P5 PRMT R216, R40, 0x5410, RZ ;  /* 0x0000541028d85816 */ /* 0x000fe200000000ff */
[----:B------:R-:W-:-:S02]  /*5ad0*/  IMAD.MOV.U32 R40, RZ, RZ, R68 ;  /* 0x000000ffff287224 */ /* 0x000fc400078e0044 */
[----:B------:R-:W-:Y:S01]  /*5ae0*/  FFMA.FTZ R68, R45, UR26, -R3 ;  /* 0x0000001a2d447c23 */ /* 0x000fe20008010803 */
[--C-:B------:R-:W-:Y:S01]  /*5af0*/  FFMA.FTZ R187, R60, UR26, -R2.reuse ;  /* 0x0000001a3cbb7c23 */ /* 0x100fe20008010802 */
[--C-:B------:R-:W-:Y:S01]  /*5b00*/  FFMA.FTZ R237, R85, UR26, -R2.reuse ;  /* 0x0000001a55ed7c23 */ /* 0x100fe20008010802 */
[----:B---3--:R-:W-:Y:S01]  /*5b10*/  LOP3.LUT R5, R124, 0xffff, RZ, 0xc0, !PT ;  /* 0x0000ffff7c057812 */ /* 0x008fe200078ec0ff */
[--C-:B------:R-:W-:Y:S01]  /*5b20*/  FFMA.FTZ R34, R57, UR26, -R2.reuse ;  /* 0x0000001a39227c23 */ /* 0x100fe20008010802 */
[----:B----4-:R-:W-:Y:S01]  /*5b30*/  F2FP.F16.F32.PACK_AB R6, R205, R32 ;  /* 0x00000020cd06723e */ /* 0x010fe200000000ff */
[--C-:B------:R-:W-:Y:S01]  /*5b40*/  FFMA.FTZ R241, R54, UR26, -R2.reuse ;  /* 0x0000001a36f17c23 */ /* 0x100fe20008010802 */
[----:B------:R-:W-:Y:S01]  /*5b50*/  SHF.R.U32.HI R5, RZ, 0x8, R5 ;  /* 0x00000008ff057819 */ /* 0x000fe20000011605 */
[--C-:B------:R-:W-:Y:S01]  /*5b60*/  FFMA.FTZ R8, R79, UR26, -R2.reuse ;  /* 0x0000001a4f087c23 */ /* 0x100fe20008010802 */
[----:B------:R-:W-:Y:S01]  /*5b70*/  PRMT R233, R6, 0x7610, R233 ;  /* 0x0000761006e97816 */ /* 0x000fe200000000e9 */
[--C-:B------:R-:W-:Y:S01]  /*5b80*/  FFMA.FTZ R135, R63, UR26, -R2.reuse ;  /* 0x0000001a3f877c23 */ /* 0x100fe20008010802 */
[----:B------:R-:W-:Y:S01]  /*5b90*/  LOP3.LUT R5, R5, 0xffff, RZ, 0xc0, !PT ;  /* 0x0000ffff05057812 */ /* 0x000fe200078ec0ff */
[----:B------:R-:W-:Y:S01]  /*5ba0*/  FFMA.FTZ R238, R48, UR26, -R2 ;  /* 0x0000001a30ee7c23 */ /* 0x000fe20008010802 */
[----:B------:R-:W-:Y:S01]  /*5bb0*/  PRMT R234, R6, 0x7632, R234 ;  /* 0x0000763206ea7816 */ /* 0x000fe200000000ea */
[----:B------:R-:W-:Y:S01]  /*5bc0*/  @!P2 HADD2 R42, -R233.H0_H0, -RZ.H0_H0 ;  /* 0xa00000ffe92aa230 */ /* 0x000fe20000000900 */
[----:B------:R-:W-:Y:S01]  /*5bd0*/  ISETP.LE.U32.AND P5, PT, R5, UR6, PT ;  /* 0x0000000605007c0c */ /* 0x000fe2000bfa3070 */
[----:B------:R-:W-:Y:S01]  /*5be0*/  FFMA.FTZ R6, R130, UR26, -R3 ;  /* 0x0000001a82067c23 */ /* 0x000fe20008010803 */
[----:B------:R-:W-:Y:S01]  /*5bf0*/  LOP3.LUT R5, R125, 0xffff, RZ, 0xc0, !PT ;  /* 0x0000ffff7d057812 */ /* 0x000fe200078ec0ff */
[----:B------:R-:W-:Y:S01]  /*5c00*/  FFMA.FTZ R227, R227, UR26, -R0 ;  /* 0x0000001ae3e37c23 */ /* 0x000fe20008010800 */
[----:B------:R-:W-:Y:S01]  /*5c10*/  PRMT R169, R233, 0x5410, R234 ;  /* 0x00005410e9a97816 */ /* 0x000fe200000000ea */
[----:B------:R-:W-:Y:S01]  /*5c20*/  MUFU.EX2 R127, R6 ;  /* 0x00000006007f7308 */ /* 0x000fe20000000800 */
[----:B------:R-:W-:Y:S01]  /*5c30*/  SHF.R.U32.HI R5, RZ, 0x8, R5 ;  /* 0x00000008ff057819 */ /* 0x000fe20000011605 */
[--C-:B------:R-:W-:Y:S01]  /*5c40*/  FFMA.FTZ R225, R225, UR26, -R0.reuse ;  /* 0x0000001ae1e17c23 */ /* 0x100fe20008010800 */
[----:B------:R-:W-:Y:S01]  /*5c50*/  @!P2 PRMT R233, R42, 0x5410, RZ ;  /* 0x000054102ae9a816 */ /* 0x000fe200000000ff */
[--C-:B------:R-:W-:Y:S01]  /*5c60*/  FFMA.FTZ R215, R215, UR26, -R0.reuse ;  /* 0x0000001ad7d77c23 */ /* 0x100fe20008010800 */
[----:B------:R-:W-:Y:S01]  /*5c70*/  LOP3.LUT R5, R5, 0xffff, RZ, 0xc0, !PT ;  /* 0x0000ffff05057812 */ /* 0x000fe200078ec0ff */
[--C-:B------:R-:W-:Y:S01]  /*5c80*/  FFMA.FTZ R223, R223, UR26, -R0.reuse ;  /* 0x0000001adfdf7c23 */ /* 0x100fe20008010800 */
[----:B------:R-:W-:Y:S01]  /*5c90*/  FFMA.FTZ R214, R214, UR26, -R0 ;  /* 0x0000001ad6d67c23 */ /* 0x000fe20008010800 */
[----:B------:R-:W-:Y:S01]  /*5ca0*/  @!P5 HADD2 R43, -R234.H0_H0, -RZ.H0_H0 ;  /* 0xa00000ffea2bd230 */ /* 0x000fe20000000900 */
[----:B------:R-:W-:Y:S01]  /*5cb0*/  ISETP.LE.U32.AND P2, PT, R5, UR6, PT ;  /* 0x0000000605007c0c */ /* 0x000fe2000bf43070 */
[----:B------:R-:W-:Y:S01]  /*5cc0*/  FFMA.FTZ R5, R120, UR26, -R3 ;  /* 0x0000001a78057c23 */ /* 0x000fe20008010803 */
[----:B------:R-:W-:Y:S01]  /*5cd0*/  FFMA.FTZ R120, R50, UR26, -R2 ;  /* 0x0000001a32787c23 */ /* 0x000fe20008010802 */
[--C-:B------:R-:W-:Y:S01]  /*5ce0*/  FFMA.FTZ R206, R206, UR26, -R0.reuse ;  /* 0x0000001acece7c23 */ /* 0x100fe20008010800 */
[--C-:B------:R-:W-:Y:S01]  /*5cf0*/  FFMA.FTZ R191, R191, UR26, -R0.reuse ;  /* 0x0000001abfbf7c23 */ /* 0x100fe20008010800 */
[----:B------:R-:W1:Y:S01]  /*5d00*/  MUFU.EX2 R128, R5 ;  /* 0x0000000500807308 */ /* 0x000e620000000800 */
        /* <DEDUP_REMOVED lines=23> */
[----:B-1----:R-:W-:Y:S01]  /*5e80*/  F2FP.F16.F32.PACK_AB R2, R128, R127 ;  /* 0x0000007f8002723e */ /* 0x002fe200000000ff */
[----:B------:R-:W-:Y:S01]  /*5e90*/  FFMA.FTZ R23, R210, UR26, -R4 ;  /* 0x0000001ad2177c23 */ /* 0x000fe20008010804 */
[----:B------:R-:W-:Y:S01]  /*5ea0*/  SHF.R.U32.HI R0, RZ, 0x18, R124 ;  /* 0x00000018ff007819 */ /* 0x000fe2000001167c */
[----:B------:R-:W-:Y:S01]  /*5eb0*/  FFMA.FTZ R28, R208, UR26, -R4 ;  /* 0x0000001ad01c7c23 */ /* 0x000fe20008010804 */
[----:B------:R-:W-:Y:S01]  /*5ec0*/  @!P5 PRMT R234, R43, 0x5410, RZ ;  /* 0x000054102bead816 */ /* 0x000fe200000000ff */
[----:B------:R-:W-:Y:S01]  /*5ed0*/  IMAD.MOV.U32 R43, RZ, RZ, R8 ;  /* 0x000000ffff2b7224 */ /* 0x000fe200078e0008 */
[----:B------:R-:W-:Y:S01]  /*5ee0*/  PRMT R203, R2, 0x7610, R203 ;  /* 0x0000761002cb7816 */ /* 0x000fe200000000cb */
[--C-:B------:R-:W-:Y:S01]  /*5ef0*/  FFMA.FTZ R29, R199, UR26, -R4.reuse ;  /* 0x0000001ac71d7c23 */ /* 0x100fe20008010804 */
[----:B------:R-:W-:Y:S01]  /*5f00*/  ISETP.LE.U32.AND P5, PT, R0, UR6, PT ;  /* 0x0000000600007c0c */ /* 0x000fe2000bfa3070 */
[----:B------:R-:W-:Y:S01]  /*5f10*/  FFMA.FTZ R0, R126, UR26, -R4 ;  /* 0x0000001a7e007c23 */ /* 0x000fe20008010804 */
[----:B------:R-:W-:Y:S01]  /*5f20*/  PRMT R202, R2, 0x7632, R202 ;  /* 0x0000763202ca7816 */ /* 0x000fe200000000ca */
[--C-:B------:R-:W-:Y:S01]  /*5f30*/  FFMA.FTZ R2, R129, UR26, -R4.reuse ;  /* 0x0000001a81027c23 */ /* 0x100fe20008010804 */
[----:B------:R-:W-:Y:S01]  /*5f40*/  @!P3 HADD2 R44, -R203.H0_H0, -RZ.H0_H0 ;  /* 0xa00000ffcb2cb230 */ /* 0x000fe20000000900 */
[----:B------:R-:W-:Y:S01]  /*5f50*/  MUFU.EX2 R126, R0 ;  /* 0x00000000007e7308 */ /* 0x000fe20000000800 */
[--C-:B------:R-:W-:Y:S01]  /*5f60*/  FFMA.FTZ R5, R113, UR26, -R4.reuse ;  /* 0x0000001a71057c23 */ /* 0x100fe20008010804 */
[--C-:B------:R-:W-:Y:S01]  /*5f70*/  FFMA.FTZ R8, R112, UR26, -R4.reuse ;  /* 0x0000001a70087c23 */ /* 0x100fe20008010804 */
[--C-:B------:R-:W-:Y:S01]  /*5f80*/  FFMA.FTZ R6, R75, UR26, -R4.reuse ;  /* 0x0000001a4b067c23 */ /* 0x100fe20008010804 */
[----:B------:R1:W2:Y:S01]  /*5f90*/  MUFU.EX2 R121, R2 ;  /* 0x0000000200797308 */ /* 0x0002a20000000800 */
[--C-:B------:R-:W-:Y:S01]  /*5fa0*/  FFMA.FTZ R35, R111, UR26, -R4.reuse ;  /* 0x0000001a6f237c23 */ /* 0x100fe20008010804 */
[--C-:B------:R-:W-:Y:S01]  /*5fb0*/  FFMA.FTZ R36, R104, UR26, -R4.reuse ;  /* 0x0000001a68247c23 */ /* 0x100fe20008010804 */
[--C-:B------:R-:W-:Y:S01]  /*5fc0*/  FFMA.FTZ R38, R77, UR26, -R4.reuse ;  /* 0x0000001a4d267c23 */ /* 0x100fe20008010804 */
[--C-:B------:R-:W-:Y:S01]  /*5fd0*/  FFMA.FTZ R37, R74, UR26, -R4.reuse ;  /* 0x0000001a4a257c23 */ /* 0x100fe20008010804 */
[--C-:B------:R-:W-:Y:S01]  /*5fe0*/  FFMA.FTZ R39, R101, UR26, -R4.reuse ;  /* 0x0000001a65277c23 */ /* 0x100fe20008010804 */
[----:B------:R-:W-:Y:S01]  /*5ff0*/  FFMA.FTZ R66, R66, UR26, -R4 ;  /* 0x0000001a42427c23 */ /* 0x000fe20008010804 */
[----:B------:R-:W-:Y:S01]  /*6000*/  IMAD.MOV.U32 R74, RZ, RZ, R168 ;  /* 0x000000ffff4a7224 */ /* 0x000fe200078e00a8 */
[----:B------:R-:W-:Y:S01]  /*6010*/  PRMT R168, R203, 0x5410, R202 ;  /* 0x00005410cba87816 */ /* 0x000fe200000000ca */
[----:B------:R3:W-:Y:S01]  /*6020*/  MUFU.EX2 R93, R9 ;  /* 0x00000009005d7308 */ /* 0x0007e20000000800 */
[----:B------:R-:W-:Y:S01]  /*6030*/  @!P3 PRMT R203, R44, 0x5410, RZ ;  /* 0x000054102ccbb816 */ /* 0x000fe200000000ff */
[----:B------:R-:W-:-:S02]  /*6040*/  @!P5 HADD2 R49, -R202.H0_H0, -RZ.H0_H0 ;  /* 0xa00000ffca31d230 */ /* 0x000fc40000000900 */
[----:B------:R-:W-:Y:S01]  /*6050*/  IMAD.MOV.U32 R75, RZ, RZ, R89 ;  /* 0x000000ffff4b7224 */ /* 0x000fe200078e0059 */
[----:B------:R4:W4:Y:S01]  /*6060*/  MUFU.EX2 R44, R7 ;  /* 0x00000007002c7308 */ /* 0x0009220000000800 */
[----:B-1----:R-:W-:Y:S01]  /*6070*/  IMAD.MOV.U32 R2, RZ, RZ, R3 ;  /* 0x000000ffff027224 */ /* 0x002fe200078e0003 */
[----:B--2---:R-:W-:Y:S01]  /*6080*/  F2FP.F16.F32.PACK_AB R0, R126, R121 ;  /* 0x000000797e00723e */ /* 0x004fe200000000ff */
[----:B------:R-:W-:Y:S01]  /*6090*/  FFMA.FTZ R3, R123, UR26, -R4 ;  /* 0x0000001a7b037c23 */ /* 0x000fe20008010804 */
[----:B------:R-:W-:Y:S01]  /*60a0*/  @!P5 PRMT R202, R49, 0x5410, RZ ;  /* 0x0000541031cad816 */ /* 0x000fe200000000ff */
[----:B------:R-:W-:Y:S01]  /*60b0*/  IMAD.MOV.U32 R4, RZ, RZ, R2 ;  /* 0x000000ffff047224 */ /* 0x000fe200078e0002 */
[----:B------:R-:W-:Y:S01]  /*60c0*/  PRMT R199, R0, 0x7610, R199 ;  /* 0x0000761000c77816 */ /* 0x000fe200000000c7 */
[----:B------:R1:W-:Y:S01]  /*60d0*/  MUFU.EX2 R49, R5 ;  /* 0x0000000500317308 */ /* 0x0003e20000000800 */
[----:B------:R-:W-:Y:S01]  /*60e0*/  PRMT R2, R92, 0x7771, RZ ;  /* 0x000077715c027816 */ /* 0x000fe200000000ff */
[----:B------:R-:W-:Y:S01]  /*60f0*/  IMAD.MOV.U32 R89, RZ, RZ, R34 ;  /* 0x000000ffff597224 */ /* 0x000fe200078e0022 */
[----:B------:R-:W-:Y:S01]  /*6100*/  PRMT R198, R0, 0x7632, R198 ;  /* 0x0000763200c67816 */ /* 0x000fe200000000c6 */
[----:B------:R-:W-:Y:S01]  /*6110*/  @!P4 HADD2 R48, -R199.H0_H0, -RZ.H0_H0 ;  /* 0xa00000ffc730c230 */ /* 0x000fe20000000900 */
[----:B------:R-:W-:Y:S01]  /*6120*/  ISETP.GT.U32.AND P3, PT, R2, UR6, PT ;  /* 0x0000000602007c0c */ /* 0x000fe2000bf64070 */
[----:B---3--:R-:W-:Y:S01]  /*6130*/  IMAD.MOV.U32 R9, RZ, RZ, R243 ;  /* 0x000000ffff097224 */ /* 0x008fe200078e00f3 */
[----:B------:R-:W-:Y:S01]  /*6140*/  PRMT R2, R199, 0x5410, R198 ;  /* 0x00005410c7027816 */ /* 0x000fe200000000c6 */
[----:B----4-:R-:W-:Y:S01]  /*6150*/  IMAD.MOV.U32 R7, RZ, RZ, R32 ;  /* 0x000000ffff077224 */ /* 0x010fe200078e0020 */
[----:B------:R-:W-:Y:S01]  /*6160*/  @!P4 PRMT R199, R48, 0x5410, RZ ;  /* 0x0000541030c7c816 */ /* 0x000fe200000000ff */
[----:B------:R2:W-:Y:S01]  /*6170*/  MUFU.EX2 R32, R11 ;  /* 0x0000000b00207308 */ /* 0x0005e20000000800 */
[C---:B------:R-:W-:Y:S01]  /*6180*/  PRMT R0, R92.reuse, 0x7772, RZ ;  /* 0x000077725c007816 */ /* 0x040fe200000000ff */
[----:B------:R-:W-:Y:S01]  /*6190*/  IMAD.MOV.U32 R48, RZ, RZ, R2 ;  /* 0x000000ffff307224 */ /* 0x000fe200078e0002 */
[----:B------:R-:W-:Y:S01]  /*61a0*/  PRMT R2, R92, 0x7773, RZ ;  /* 0x000077735c027816 */ /* 0x000fe200000000ff */
[----:B------:R3:W-:Y:S01]  /*61b0*/  MUFU.EX2 R243, R10 ;  /* 0x0000000a00f37308 */ /* 0x0007e20000000800 */
[----:B------:R-:W-:Y:S01]  /*61c0*/  ISETP.GT.U32.AND P5, PT, R0, UR6, PT ;  /* 0x0000000600007c0c */ /* 0x000fe2000bfa4070 */
[----:B-1----:R-:W-:Y:S01]  /*61d0*/  IMAD.MOV.U32 R5, RZ, RZ, R33 ;  /* 0x000000ffff057224 */ /* 0x002fe200078e0021 */
[----:B------:R-:W-:Y:S01]  /*61e0*/  ISETP.GT.U32.AND P4, PT, R2, UR6, PT ;  /* 0x0000000602007c0c */ /* 0x000fe2000bf84070 */
[----:B------:R-:W-:Y:S01]  /*61f0*/  @P3 HADD2 R47, -R198.H0_H0, -RZ.H0_H0 ;  /* 0xa00000ffc62f3230 */ /* 0x000fe20000000900 */
[----:B------:R-:W-:Y:S01]  /*6200*/  F2FP.F16.F32.PACK_AB R0, R93, R44 ;  /* 0x0000002c5d00723e */ /* 0x000fe200000000ff */
[----:B------:R1:W-:Y:S01]  /*6210*/  MUFU.EX2 R34, R12 ;  /* 0x0000000c00227308 */ /* 0x0003e20000000800 */
[----:B------:R-:W-:Y:S02]  /*6220*/  STL [R1+0x318], R203 ;  /* 0x000318cb01007387 */ /* 0x000fe40000100800 */
[C---:B------:R-:W-:Y:S01]  /*6230*/  PRMT R167, R0.reuse, 0x7610, R167 ;  /* 0x0000761000a77816 */ /* 0x040fe200000000a7 */
[----:B--2---:R-:W-:Y:S01]  /*6240*/  IMAD.MOV.U32 R11, RZ, RZ, R43 ;  /* 0x000000ffff0b7224 */ /* 0x004fe200078e002b */
[----:B------:R-:W-:Y:S01]  /*6250*/  PRMT R166, R0, 0x7632, R166 ;  /* 0x0000763200a67816 */ /* 0x000fe200000000a6 */
[----:B------:R-:W-:Y:S01]  /*6260*/  IMAD.MOV.U32 R43, RZ, RZ, R120 ;  /* 0x000000ffff2b7224 */ /* 0x000fe200078e0078 */
[----:B------:R-:W-:Y:S01]  /*6270*/  LOP3.LUT R0, R125, 0xff, RZ, 0xc0, !PT ;  /* 0x000000ff7d007812 */ /* 0x000fe200078ec0ff */
[----:B------:R-:W2:Y:S01]  /*6280*/  MUFU.EX2 R120, R3 ;  /* 0x0000000300787308 */ /* 0x000ea20000000800 */
[----:B---3--:R-:W-:Y:S01]  /*6290*/  IMAD.MOV.U32 R10, RZ, RZ, R7 ;  /* 0x000000ffff0a7224 */ /* 0x008fe200078e0007 */
[----:B------:R-:W-:Y:S01]  /*62a0*/  @P3 PRMT R198, R47, 0x5410, RZ ;  /* 0x000054102fc63816 */ /* 0x000fe200000000ff */
[----:B------:R-:W-:-:S02]  /*62b0*/  IMAD.MOV.U32 R7, RZ, RZ, R42 ;  /* 0x000000ffff077224 */ /* 0x000fc400078e002a */
[----:B------:R-:W-:Y:S01]  /*62c0*/  @P5 HADD2 R53, -R167.H0_H0, -RZ.H0_H0 ;  /* 0xa00000ffa7355230 */ /* 0x000fe20000000900 */
[----:B------:R3:W-:Y:S01]  /*62d0*/  MUFU.EX2 R42, R13 ;  /* 0x0000000d002a7308 */ /* 0x0007e20000000800 */
[----:B-1----:R-:W-:Y:S01]  /*62e0*/  IMAD.MOV.U32 R12, RZ, RZ, R48 ;  /* 0x000000ffff0c7224 */ /* 0x002fe200078e0030 */
[----:B------:R-:W-:Y:S01]  /*62f0*/  ISETP.LE.U32.AND P3, PT, R0, UR6, PT ;  /* 0x0000000600007c0c */ /* 0x000fe2000bf63070 */
[----:B------:R-:W-:Y:S01]  /*6300*/  @P4 HADD2 R54, -R166.H0_H0, -RZ.H0_H0 ;  /* 0xa00000ffa6364230 */ /* 0x000fe20000000900 */
[----:B------:R-:W-:Y:S01]  /*6310*/  MUFU.EX2 R48, R19 ;  /* 0x0000001300307308 */ /* 0x000fe20000000800 */
[----:B------:R-:W-:Y:S03]  /*6320*/  STL [R1+0x30c], R199 ;  /* 0x00030cc701007387 */ /* 0x000fe60000100800 */
[----:B------:R1:W-:Y:S01]  /*6330*/  MUFU.EX2 R33, R14 ;  /* 0x0000000e00217308 */ /* 0x0003e20000000800 */
[----:B--2---:R-:W-:Y:S01]  /*6340*/  F2FP.F16.F32.PACK_AB R0, R49, R120 ;  /* 0x000000783100723e */ /* 0x004fe200000000ff */
[----:B------:R-:W-:Y:S02]  /*6350*/  STL [R1+0x310], R198 ;  /* 0x000310c601007387 */ /* 0x000fe40000100800 */
[----:B------:R-:W-:Y:S01]  /*6360*/  MUFU.EX2 R27, R27 ;  /* 0x0000001b001b7308 */ /* 0x000fe20000000800 */
[C---:B------:R-:W-:Y:S01]  /*6370*/  PRMT R201, R0.reuse, 0x7610, R201 ;  /* 0x0000761000c97816 */ /* 0x040fe200000000c9 */
[----:B---3--:R-:W-:Y:S01]  /*6380*/  IMAD.MOV.U32 R13, RZ, RZ, R5 ;  /* 0x000000ffff0d7224 */ /* 0x008fe200078e0005 */
[----:B------:R-:W-:Y:S01]  /*6390*/  PRMT R200, R0, 0x7632, R200 ;  /* 0x0000763200c87816 */ /* 0x000fe200000000c8 */
[----:B------:R-:W-:Y:S01]  /*63a0*/  IMAD.MOV.U32 R5, RZ, RZ, R43 ;  /* 0x000000ffff057224 */ /* 0x000fe200078e002b */
[----:B------:R-:W-:Y:S01]  /*63b0*/  SHF.R.U32.HI R0, RZ, 0x18, R125 ;  /* 0x00000018ff007819 */ /* 0x000fe2000001167d */
[----:B------:R-:W2:Y:S01]  /*63c0*/  MUFU.EX2 R43, R20 ;  /* 0x00000014002b7308 */ /* 0x000ea20000000800 */
[----:B------:R-:W-:-:S02]  /*63d0*/  @!P3 HADD2 R52, -R201.H0_H0, -RZ.H0_H0 ;  /* 0xa00000ffc934b230 */ /* 0x000fc40000000900 */
[----:B------:R-:W-:Y:S02]  /*63e0*/  @!P2 HADD2 R51, -R200.H0_H0, -RZ.H0_H0 ;  /* 0xa00000ffc833a230 */ /* 0x000fe40000000900 */
[----:B-1----:R-:W-:Y:S01]  /*63f0*/  IMAD.MOV.U32 R14, RZ, RZ, R9 ;  /* 0x000000ffff0e7224 */ /* 0x002fe200078e0009 */
[----:B------:R-:W1:Y:S01]  /*6400*/  MUFU.EX2 R47, R26 ;  /* 0x0000001a002f7308 */ /* 0x000e620000000800 */
[----:B------:R-:W-:Y:S01]  /*6410*/  IMAD.MOV.U32 R9, RZ, RZ, R242 ;  /* 0x000000ffff097224 */ /* 0x000fe200078e00f2 */
[----:B------:R-:W-:Y:S02]  /*6420*/  PRMT R242, R167, 0x5410, R166 ;  /* 0x00005410a7f27816 */ /* 0x000fe400000000a6 */
[----:B------:R-:W-:Y:S01]  /*6430*/  @P5 PRMT R167, R53, 0x5410, RZ ;  /* 0x0000541035a75816 */ /* 0x000fe200000000ff */
[----:B------:R-:W-:Y:S01]  /*6440*/  MUFU.EX2 R17, R17 ;  /* 0x0000001100117308 */ /* 0x000fe20000000800 */
[----:B------:R-:W-:Y:S02]  /*6450*/  @P4 PRMT R166, R54, 0x5410, RZ ;  /* 0x0000541036a64816 */ /* 0x000fe400000000ff */
[----:B------:R-:W-:Y:S01]  /*6460*/  ISETP.LE.U32.AND P4, PT, R0, UR6, PT ;  /* 0x0000000600007c0c */ /* 0x000fe2000bf83070 */
[----:B------:R3:W-:Y:S01]  /*6470*/  MUFU.EX2 R54, R8 ;  /* 0x0000000800367308 */ /* 0x0007e20000000800 */
[----:B--2---:R-:W-:Y:S01]  /*6480*/  F2FP.F16.F32.PACK_AB R2, R48, R43 ;  /* 0x0000002b3002723e */ /* 0x004fe200000000ff */
[----:B------:R-:W-:Y:S01]  /*6490*/  STL [R1+0x314], R167 ;  /* 0x000314a701007387 */ /* 0x000fe20000100800 */
[----:B------:R-:W-:Y:S01]  /*64a0*/  PRMT R0, R94, 0x7771, RZ ;  /* 0x000077715e007816 */ /* 0x000fe200000000ff */
[----:B------:R2:W4:Y:S01]  /*64b0*/  MUFU.EX2 R53, R6 ;  /* 0x0000000600357308 */ /* 0x0005220000000800 */
[----:B------:R-:W-:-:S02]  /*64c0*/  PRMT R197, R2, 0x7610, R197 ;  /* 0x0000761002c57816 */ /* 0x000fc400000000c5 */
[----:B------:R-:W-:Y:S01]  /*64d0*/  PRMT R193, R2, 0x7632, R193 ;  /* 0x0000763202c17816 */ /* 0x000fe200000000c1 */
[----:B------:R4:W-:Y:S01]  /*64e0*/  MUFU.EX2 R19, R24 ;  /* 0x0000001800137308 */ /* 0x0009e20000000800 */
[----:B-1----:R-:W-:Y:S01]  /*64f0*/  F2FP.F16.F32.PACK_AB R3, R47, R27 ;  /* 0x0000001b2f03723e */ /* 0x002fe200000000ff */
[----:B------:R-:W-:Y:S02]  /*6500*/  @!P1 HADD2 R55, -R197.H0_H0, -RZ.H0_H0 ;  /* 0xa00000ffc5379230 */ /* 0x000fe40000000900 */
[----:B------:R-:W-:Y:S01]  /*6510*/  @!P4 HADD2 R50, -R193.H0_H0, -RZ.H0_H0 ;  /* 0xa00000ffc132c230 */ /* 0x000fe20000000900 */
[----:B------:R-:W-:Y:S01]  /*6520*/  PRMT R195, R3, 0x7632, R195 ;  /* 0x0000763203c37816 */ /* 0x000fe200000000c3 */
[----:B---3--:R-:W-:Y:S01]  /*6530*/  IMAD.MOV.U32 R8, RZ, RZ, R11 ;  /* 0x000000ffff087224 */ /* 0x008fe200078e000b */
[----:B------:R-:W-:Y:S01]  /*6540*/  PRMT R11, R201, 0x5410, R200 ;  /* 0x00005410c90b7816 */ /* 0x000fe200000000c8 */
[----:B------:R-:W-:Y:S01]  /*6550*/  MUFU.EX2 R21, R21 ;  /* 0x0000001500157308 */ /* 0x000fe20000000800 */
[----:B------:R-:W-:Y:S01]  /*6560*/  @!P3 PRMT R201, R52, 0x5410, RZ ;  /* 0x0000541034c9b816 */ /* 0x000fe200000000ff */
[----:B------:R-:W-:Y:S01]  /*6570*/  IMAD.MOV.U32 R52, RZ, RZ, R240 ;  /* 0x000000ffff347224 */ /* 0x000fe200078e00f0 */
[----:B------:R-:W-:Y:S01]  /*6580*/  ISETP.GT.U32.AND P3, PT, R0, UR6, PT ;  /* 0x0000000600007c0c */ /* 0x000fe2000bf64070 */
[----:B--2---:R-:W-:Y:S01]  /*6590*/  IMAD.MOV.U32 R6, RZ, RZ, R40 ;  /* 0x000000ffff067224 */ /* 0x004fe200078e0028 */
[----:B----4-:R-:W-:Y:S01]  /*65a0*/  F2FP.F16.F32.PACK_AB R0, R53, R54 ;  /* 0x000000363500723e */ /* 0x010fe200000000ff */
[----:B------:R-:W-:Y:S01]  /*65b0*/  STL [R1+0x300], R201 ;  /* 0x000300c901007387 */ /* 0x000fe20000100800 */
[----:B------:R-:W-:Y:S01]  /*65c0*/  @!P2 PRMT R200, R51, 0x5410, RZ ;  /* 0x0000541033c8a816 */ /* 0x000fe200000000ff */
[----:B------:R-:W1:Y:S01]  /*65d0*/  MUFU.EX2 R20, R22 ;  /* 0x0000001600147308 */ /* 0x000e620000000800 */
[C---:B------:R-:W-:Y:S01]  /*65e0*/  PRMT R196, R0.reuse, 0x7610, R196 ;  /* 0x0000761000c47816 */ /* 0x040fe200000000c4 */
[----:B------:R-:W-:Y:S01]  /*65f0*/  IMAD.MOV.U32 R51, RZ, RZ, R11 ;  /* 0x000000ffff337224 */ /* 0x000fe200078e000b */
[----:B------:R-:W-:Y:S01]  /*6600*/  PRMT R240, R197, 0x5410, R193 ;  /* 0x00005410c5f07816 */ /* 0x000fe200000000c1 */
[----:B------:R2:W-:Y:S01]  /*6610*/  STL [R1+0x304], R200 ;  /* 0x000304c801007387 */ /* 0x0005e20000100800 */
[----:B------:R-:W-:Y:S01]  /*6620*/  PRMT R194, R0, 0x7632, R194 ;  /* 0x0000763200c27816 */ /* 0x000fe200000000c2 */
[----:B------:R-:W-:Y:S01]  /*6630*/  @!P0 HADD2 R46, -R196.H0_H0, -RZ.H0_H0 ;  /* 0xa00000ffc42e8230 */ /* 0x000fe20000000900 */
[----:B------:R-:W-:Y:S01]  /*6640*/  @!P1 PRMT R197, R55, 0x5410, RZ ;  /* 0x0000541037c59816 */ /* 0x000fe200000000ff */
[----:B------:R3:W4:Y:S01]  /*6650*/  MUFU.EX2 R40, R25 ;  /* 0x0000001900287308 */ /* 0x0007220000000800 */
[----:B------:R-:W-:Y:S01]  /*6660*/  PRMT R0, R94, 0x7772, RZ ;  /* 0x000077725e007816 */ /* 0x000fe200000000ff */
[----:B------:R-:W-:Y:S01]  /*6670*/  @P3 HADD2 R45, -R194.H0_H0, -RZ.H0_H0 ;  /* 0xa00000ffc22d3230 */ /* 0x000fe20000000900 */
[----:B------:R-:W-:Y:S01]  /*6680*/  PRMT R24, R196, 0x5410, R194 ;  /* 0x00005410c4187816 */ /* 0x000fe200000000c2 */
[----:B------:R1:W-:Y:S01]  /*6690*/  STL [R1+0x2fc], R197 ;  /* 0x0002fcc501007387 */ /* 0x0003e20000100800 */
[----:B------:R-:W-:Y:S01]  /*66a0*/  ISETP.GT.U32.AND P1, PT, R0, UR6, PT ;  /* 0x0000000600007c0c */ /* 0x000fe2000bf24070 */
[----:B------:R-:W-:Y:S01]  /*66b0*/  MUFU.EX2 R55, R18 ;  /* 0x0000001200377308 */ /* 0x000fe20000000800 */
[----:B------:R-:W-:-:S02]  /*66c0*/  PRMT R0, R94, 0x7773, RZ ;  /* 0x000077735e007816 */ /* 0x000fc400000000ff */
[----:B------:R-:W-:Y:S01]  /*66d0*/  @!P0 PRMT R196, R46, 0x5410, RZ ;  /* 0x000054102ec48816 */ /* 0x000fe200000000ff */
[----:B------:R-:W-:Y:S01]  /*66e0*/  MUFU.EX2 R18, R28 ;  /* 0x0000001c00127308 */ /* 0x000fe20000000800 */
[----:B------:R-:W-:Y:S01]  /*66f0*/  ISETP.GT.U32.AND P0, PT, R0, UR6, PT ;  /* 0x0000000600007c0c */ /* 0x000fe2000bf04070 */
[----:B------:R-:W-:Y:S01]  /*6700*/  FADD.FTZ R0, R243, R32 ;  /* 0x00000020f3007221 */ /* 0x000fe20000010000 */
[----:B------:R-:W-:Y:S01]  /*6710*/  @!P4 PRMT R193, R50, 0x5410, RZ ;  /* 0x0000541032c1c816 */ /* 0x000fe200000000ff */
[----:B------:R-:W-:Y:S01]  /*6720*/  IMAD.MOV.U32 R50, RZ, RZ, R17 ;  /* 0x000000ffff327224 */ /* 0x000fe200078e0011 */
[----:B------:R-:W-:Y:S01]  /*6730*/  PRMT R192, R3, 0x7610, R192 ;  /* 0x0000761003c07816 */ /* 0x000fe200000000c0 */
[----:B------:R4:W-:Y:S01]  /*6740*/  MUFU.EX2 R17, R29 ;  /* 0x0000001d00117308 */ /* 0x0009e20000000800 */
[----:B------:R-:W-:Y:S01]  /*6750*/  FADD.FTZ R0, R34, R0 ;  /* 0x0000000022007221 */ /* 0x000fe20000010000 */
[----:B------:R4:W-:Y:S01]  /*6760*/  STL [R1+0x308], R193 ;  /* 0x000308c101007387 */ /* 0x0009e20000100800 */
[----:B------:R-:W-:Y:S01]  /*6770*/  @P3 PRMT R194, R45, 0x5410, RZ ;  /* 0x000054102dc23816 */ /* 0x000fe200000000ff */
[----:B------:R-:W-:Y:S01]  /*6780*/  @P1 HADD2 R57, -R192.H0_H0, -RZ.H0_H0 ;  /* 0xa00000ffc0391230 */ /* 0x000fe20000000900 */
[----:B--2---:R-:W-:Y:S01]  /*6790*/  MUFU.EX2 R200, R15 ;  /* 0x0000000f00c87308 */ /* 0x004fe20000000800 */
[----:B------:R-:W-:Y:S01]  /*67a0*/  FADD.FTZ R0, R33, R0 ;  /* 0x0000000021007221 */ /* 0x000fe20000010000 */
[----:B---3--:R-:W-:-:S02]  /*67b0*/  IMAD.MOV.U32 R25, RZ, RZ, R9 ;  /* 0x000000ffff197224 */ /* 0x008fc400078e0009 */
[----:B------:R-:W-:Y:S02]  /*67c0*/  @P0 HADD2 R56, -R195.H0_H0, -RZ.H0_H0 ;  /* 0xa00000ffc3380230 */ /* 0x000fe40000000900 */
[----:B------:R-:W-:Y:S01]  /*67d0*/  FADD.FTZ R0, R42, R0 ;  /* 0x000000002a007221 */ /* 0x000fe20000010000 */
[----:B-1----:R-:W-:-:S03]  /*67e0*/  IMAD.MOV.U32 R197, RZ, RZ, R6 ;  /* 0x000000ffffc57224 */ /* 0x002fc600078e0006 */
[----:B------:R-:W-:Y:S01]  /*67f0*/  FADD.FTZ R0, R20, R0 ;  /* 0x0000000014007221 */ /* 0x000fe20000010000 */
[----:B------:R-:W-:Y:S02]  /*6800*/  IMAD.MOV.U32 R6, RZ, RZ, R8 ;  /* 0x000000ffff067224 */ /* 0x000fe400078e0008 */
[----:B------:R-:W-:Y:S02]  /*6810*/  IMAD.MOV.U32 R8, RZ, RZ, R13 ;  /* 0x000000ffff087224 */ /* 0x000fe400078e000d */
[----:B----4-:R-:W-:Y:S01]  /*6820*/  FADD.FTZ R0, R40, R0 ;  /* 0x0000000028007221 */ /* 0x010fe20000010000 */
[----:B------:R-:W-:Y:S02]  /*6830*/  IMAD.MOV.U32 R13, RZ, RZ, R14 ;  /* 0x000000ffff0d7224 */ /* 0x000fe400078e000e */
[----:B------:R-:W-:Y:S02]  /*6840*/  IMAD.MOV.U32 R14, RZ, RZ, R248 ;  /* 0x000000ffff0e7224 */ /* 0x000fe400078e00f8 */
[----:B------:R-:W-:Y:S01]  /*6850*/  FADD.FTZ R0, R19, R0 ;  /* 0x0000000013007221 */ /* 0x000fe20000010000 */
[----:B------:R-:W1:Y:S01]  /*6860*/  MUFU.EX2 R248, R16 ;  /* 0x0000001000f87308 */ /* 0x000e620000000800 */
[----:B------:R-:W-:-:S02]  /*6870*/  IMAD.MOV.U32 R29, RZ, RZ, R8 ;  /* 0x000000ffff1d7224 */ /* 0x000fc400078e0008 */
[----:B------:R-:W-:Y:S01]  /*6880*/  IMAD.MOV.U32 R8, RZ, RZ, R4 ;  /* 0x000000ffff087224 */ /* 0x000fe200078e0004 */
[----:B------:R2:W3:Y:S01]  /*6890*/  MUFU.EX2 R16, R23 ;  /* 0x0000001700107308 */ /* 0x0004e20000000800 */
[----:B------:R-:W-:Y:S01]  /*68a0*/  IMAD.MOV.U32 R28, RZ, RZ, R6 ;  /* 0x000000ffff1c7224 */ /* 0x000fe200078e0006 */
[----:B------:R-:W4:Y:S01]  /*68b0*/  S2R R4, SR_TID.X ;  /* 0x0000000000047919 */ /* 0x000f220000002100 */
[----:B------:R-:W-:Y:S02]  /*68c0*/  IMAD.MOV.U32 R6, RZ, RZ, R5 ;  /* 0x000000ffff067224 */ /* 0x000fe400078e0005 */
[----:B------:R-:W-:Y:S01]  /*68d0*/  FADD.FTZ R0, R161, R0 ;  /* 0x00000000a1007221 */ /* 0x000fe20000010000 */
[----:B------:R-:W-:Y:S01]  /*68e0*/  IMAD.MOV.U32 R5, RZ, RZ, R237 ;  /* 0x000000ffff057224 */ /* 0x000fe200078e00ed */
[----:B------:R-:W-:Y:S01]  /*68f0*/  PRMT R237, R192, 0x5410, R195 ;  /* 0x00005410c0ed7816 */ /* 0x000fe200000000c3 */
[----:B------:R-:W-:Y:S01]  /*6900*/  IMAD.MOV.U32 R201, RZ, RZ, R14 ;  /* 0x000000ffffc97224 */ /* 0x000fe200078e000e */
[----:B------:R-:W-:Y:S01]  /*6910*/  @P0 PRMT R195, R56, 0x5410, RZ ;  /* 0x0000541038c30816 */ /* 0x000fe200000000ff */
[----:B------:R-:W-:-:S02]  /*6920*/  IMAD.MOV.U32 R193, RZ, RZ, R52 ;  /* 0x000000ffffc17224 */ /* 0x000fc400078e0034 */
[----:B-1----:R-:W-:Y:S01]  /*6930*/  FADD.FTZ R2, R50, R248 ;  /* 0x000000f832027221 */ /* 0x002fe20000010000 */
[----:B------:R-:W1:Y:S01]  /*6940*/  S2R R56, SR_CTAID.X ;  /* 0x0000000000387919 */ /* 0x000e620000002500 */
[----:B------:R-:W-:Y:S01]  /*6950*/  @P1 PRMT R192, R57, 0x5410, RZ ;  /* 0x0000541039c01816 */ /* 0x000fe200000000ff */
[----:B------:R-:W-:Y:S02]  /*6960*/  IMAD.MOV.U32 R52, RZ, RZ, R12 ;  /* 0x000000ffff347224 */ /* 0x000fe400078e000c */
[----:B------:R-:W-:Y:S01]  /*6970*/  FADD.FTZ R2, R200, R2 ;  /* 0x00000002c8027221 */ /* 0x000fe20000010000 */
[----:B------:R-:W-:Y:S02]  /*6980*/  IMAD.MOV.U32 R22, RZ, RZ, R13 ;  /* 0x000000ffff167224 */ /* 0x000fe400078e000d */
[----:B------:R-:W-:Y:S02]  /*6990*/  IMAD.MOV.U32 R26, RZ, RZ, R52 ;  /* 0x000000ffff1a7224 */ /* 0x000fe400078e0034 */
[----:B------:R-:W-:Y:S01]  /*69a0*/  FADD.FTZ R2, R55, R2 ;  /* 0x0000000237027221 */ /* 0x000fe20000010000 */
[----:B------:R-:W-:-:S02]  /*69b0*/  IMAD.MOV.U32 R52, RZ, RZ, R5 ;  /* 0x000000ffff347224 */ /* 0x000fc400078e0005 */
[----:B--2---:R-:W-:Y:S02]  /*69c0*/  IMAD.MOV.U32 R23, RZ, RZ, R22 ;  /* 0x000000ffff177224 */ /* 0x004fe400078e0016 */
[----:B------:R-:W-:Y:S01]  /*69d0*/  FADD.FTZ R2, R21, R2 ;  /* 0x0000000215027221 */ /* 0x000fe20000010000 */
[----:B------:R-:W-:Y:S02]  /*69e0*/  IMAD.MOV.U32 R45, RZ, RZ, R201 ;  /* 0x000000ffff2d7224 */ /* 0x000fe400078e00c9 */
[----:B------:R-:W-:Y:S02]  /*69f0*/  IMAD.MOV.U32 R22, RZ, RZ, R6 ;  /* 0x000000ffff167224 */ /* 0x000fe400078e0006 */
[----:B---3--:R-:W-:Y:S01]  /*6a00*/  FADD.FTZ R2, R16, R2 ;  /* 0x0000000210027221 */ /* 0x008fe20000010000 */
[----:B------:R-:W-:Y:S02]  /*6a10*/  IMAD.MOV.U32 R201, RZ, RZ, R10 ;  /* 0x000000ffffc97224 */ /* 0x000fe400078e000a */
[----:B------:R-:W-:-:S02]  /*6a20*/  IMAD.MOV.U32 R46, RZ, RZ, R8 ;  /* 0x000000ffff2e7224 */ /* 0x000fc400078e0008 */
[----:B------:R-:W-:-:S04]  /*6a30*/  FADD.FTZ R2, R18, R2 ;  /* 0x0000000212027221 */ /* 0x000fc80000010000 */
[----:B------:R-:W-:Y:S01]  /*6a40*/  FADD.FTZ R2, R17, R2 ;  /* 0x0000000211027221 */ /* 0x000fe20000010000 */
[----:B----4-:R-:W-:-:S03]  /*6a50*/  SHF.R.U32.HI R4, RZ, 0x5, R4 ;  /* 0x00000005ff047819 */ /* 0x010fc60000011604 */
[----:B------:R-:W-:Y:S01]  /*6a60*/  FADD.FTZ R3, R162, R2 ;  /* 0x00000002a2037221 */ /* 0x000fe20000010000 */
[----:B------:R-:W-:Y:S01]  /*6a70*/  FADD.FTZ R2, R160, R0 ;  /* 0x00000000a0027221 */ /* 0x000fe20000010000 */
[----:B------:R-:W-:Y:S01]  /*6a80*/  IMAD.U32 R0, RZ, RZ, UR24 ;  /* 0x00000018ff007e24 */ /* 0x000fe2000f8e00ff */
[----:B------:R-:W-:Y:S01]  /*6a90*/  UIADD3 UR24, UPT, UPT, UR24, 0x3, URZ ;  /* 0x0000000318187890 */ /* 0x000fe2000fffe0ff */
[----:B------:R-:W-:Y:S01]  /*6aa0*/  FADD.FTZ R13, R164, R3 ;  /* 0x00000003a40d7221 */ /* 0x000fe20000010000 */
[----:B-1----:R-:W-:Y:S02]  /*6ab0*/  IMAD R56, R56, 0x8, R4 ;  /* 0x0000000838387824 */ /* 0x002fe400078e0204 */
[----:B------:R-:W-:Y:S01]  /*6ac0*/  FADD.FTZ R12, R149, R2 ;  /* 0x00000002950c7221 */ /* 0x000fe20000010000 */
[----:B------:R-:W-:Y:S01]  /*6ad0*/  LOP3.LUT R0, R0, UR23, R151, 0x96, !PT ;  /* 0x0000001700007c12 */ /* 0x000fe2000f8e9697 */
[----:B------:R-:W-:-:S04]  /*6ae0*/  IMAD.WIDE.U32 R56, R56, -0x326172a9, RZ ;  /* 0xcd9e8d5738387825 */ /* 0x000fc800078e00ff */
[----:B------:R-:W-:-:S04]  /*6af0*/  IMAD.WIDE.U32 R14, R0, -0x326172a9, RZ ;  /* 0xcd9e8d57000e7825 */ /* 0x000fc800078e00ff */
[----:B------:R-:W-:Y:S01]  /*6b00*/  IMAD.MOV.U32 R57, RZ, RZ, R7 ;  /* 0x000000ffff397224 */ /* 0x000fe200078e0007 */
[----:B------:R-:W-:Y:S01]  /*6b10*/  LOP3.LUT R4, R56, UR11, R15, 0x96, !PT ;  /* 0x0000000b38047c12 */ /* 0x000fe2000f8e960f */
[----:B------:R-:W-:Y:S01]  /*6b20*/  IMAD.MOV.U32 R56, RZ, RZ, R50 ;  /* 0x000000ffff387224 */ /* 0x000fe200078e0032 */
        /* <DEDUP_REMOVED lines=8> */
[----:B------:R-:W-:Y:S02]  /*6bb0*/  LOP3.LUT R8, R30, UR14, R11, 0x96, !PT ;  /* 0x0000000e1e087c12 */ /* 0x000fe4000f8e960b */
[----:B------:R-:W-:Y:S02]  /*6bc0*/  F2FP.F16.F32.PACK_AB R11, R16, R21 ;  /* 0x00000015100b723e */ /* 0x000fe400000000ff */
[----:B------:R-:W-:Y:S01]  /*6bd0*/  LOP3.LUT R4, R10, UR10, R7, 0x96, !PT ;  /* 0x0000000a0a047c12 */ /* 0x000fe2000f8e9607 */
[----:B------:R-:W-:-:S04]  /*6be0*/  IMAD.WIDE.U32 R8, R8, -0x2daee0ad, RZ ;  /* 0xd2511f5308087825 */ /* 0x000fc800078e00ff */
[----:B------:R-:W-:Y:S01]  /*6bf0*/  IMAD.WIDE.U32 R4, R4, -0x2daee0ad, RZ ;  /* 0xd2511f5304047825 */ /* 0x000fe200078e00ff */
[----:B------:R-:W-:-:S03]  /*6c00*/  LOP3.LUT R2, R2, UR12, R9, 0x96, !PT ;  /* 0x0000000c02027c12 */ /* 0x000fc6000f8e9609 */
        /* <DEDUP_REMOVED lines=8> */
[----:B------:R-:W-:Y:S01]  /*6c90*/  IMAD.MOV.U32 R8, RZ, RZ, R22 ;  /* 0x000000ffff087224 */ /* 0x000fe200078e0016 */
[----:B------:R-:W-:Y:S01]  /*6ca0*/  F2FP.F16.F32.PACK_AB R2, R33, R34 ;  /* 0x000000222102723e */ /* 0x000fe200000000ff */
[----:B------:R-:W-:Y:S01]  /*6cb0*/  IMAD.WIDE.U32 R22, R6, -0x2daee0ad, RZ ;  /* 0xd2511f5306167825 */ /* 0x000fe200078e00ff */
[----:B------:R-:W-:Y:S01]  /*6cc0*/  PRMT R0, R28, 0x7772, RZ ;  /* 0x000077721c007816 */ /* 0x000fe200000000ff */
[----:B------:R-:W1:Y:S01]  /*6cd0*/  S2R R6, SR_TID.X ;  /* 0x0000000000067919 */ /* 0x000e620000002100 */
[C---:B------:R-:W-:Y:S01]  /*6ce0*/  PRMT R33, R2.reuse, 0x7610, R33 ;  /* 0x0000761002217816 */ /* 0x040fe20000000021 */
[----:B------:R-:W-:Y:S01]  /*6cf0*/  IMAD.MOV.U32 R5, RZ, RZ, R9 ;  /* 0x000000ffff057224 */ /* 0x000fe200078e0009 */
[----:B------:R-:W-:Y:S01]  /*6d00*/  PRMT R34, R2, 0x7632, R34 ;  /* 0x0000763202227816 */ /* 0x000fe20000000022 */
[----:B------:R-:W-:Y:S01]  /*6d10*/  FADD.FTZ R2, R181, R13 ;  /* 0x0000000db5027221 */ /* 0x000fe20000010000 */
[----:B------:R-:W-:Y:S01]  /*6d20*/  ISETP.GT.U32.AND P1, PT, R0, UR6, PT ;  /* 0x0000000600007c0c */ /* 0x000fe2000bf24070 */
[----:B------:R-:W-:Y:S01]  /*6d30*/  IMAD.MOV.U32 R13, RZ, RZ, R24 ;  /* 0x000000ffff0d7224 */ /* 0x000fe200078e0018 */
[----:B------:R-:W-:Y:S01]  /*6d40*/  PRMT R0, R28, 0x7773, RZ ;  /* 0x000077731c007816 */ /* 0x000fe200000000ff */
[----:B------:R-:W-:Y:S01]  /*6d50*/  FADD.FTZ R2, R180, R2 ;  /* 0x00000002b4027221 */ /* 0x000fe20000010000 */
[----:B------:R-:W-:Y:S01]  /*6d60*/  LOP3.LUT R29, R4, UR4, R23, 0x96, !PT ;  /* 0x00000004041d7c12 */ /* 0x000fe2000f8e9617 */
[----:B------:R-:W-:Y:S01]  /*6d70*/  IMAD.MOV.U32 R4, RZ, RZ, R10 ;  /* 0x000000ffff047224 */ /* 0x000fe200078e000a */
[----:B------:R-:W-:Y:S01]  /*6d80*/  ISETP.GT.U32.AND P0, PT, R0, UR6, PT ;  /* 0x0000000600007c0c */ /* 0x000fe2000bf04070 */
[----:B------:R-:W-:Y:S01]  /*6d90*/  FADD.FTZ R9, R73, R2 ;  /* 0x0000000249097221 */ /* 0x000fe20000010000 */
[----:B------:R-:W-:Y:S01]  /*6da0*/  LOP3.LUT R0, R29, 0xffff, RZ, 0xc0, !PT ;  /* 0x0000ffff1d007812 */ /* 0x000fe200078ec0ff */
[----:B------:R-:W2:Y:S03]  /*6db0*/  S2R R2, SR_CTAID.X ;  /* 0x0000000000027919 */ /* 0x000ea60000002500 */
[----:B------:R-:W-:Y:S01]  /*6dc0*/  SHF.R.U32.HI R0, RZ, 0x8, R0 ;  /* 0x00000008ff007819 */ /* 0x000fe20000011600 */
[----:B------:R-:W-:-:S03]  /*6dd0*/  @P1 HADD2 R59, -R33.H0_H0, -RZ.H0_H0 ;  /* 0xa00000ff213b1230 */ /* 0x000fc60000000900 */
[----:B------:R-:W-:Y:S01]  /*6de0*/  LOP3.LUT R0, R0, 0xffff, RZ, 0xc0, !PT ;  /* 0x0000ffff00007812 */ /* 0x000fe200078ec0ff */
[----:B------:R-:W-:Y:S02]  /*6df0*/  IMAD.MOV.U32 R16, RZ, RZ, R7 ;  /* 0x000000ffff107224 */ /* 0x000fe400078e0007 */
[----:B------:R-:W-:Y:S01]  /*6e00*/  @P0 HADD2 R58, -R34.H0_H0, -RZ.H0_H0 ;  /* 0xa00000ff223a0230 */ /* 0x000fe20000000900 */
[----:B------:R-:W-:Y:S02]  /*6e10*/  ISETP.LE.U32.AND P2, PT, R0, UR6, PT ;  /* 0x0000000600007c0c */ /* 0x000fe4000bf43070 */
[----:B------:R-:W-:-:S04]  /*6e20*/  PRMT R0, R29, 0x7632, R0 ;  /* 0x000076321d007816 */ /* 0x000fc80000000000 */
[----:B------:R-:W-:Y:S02]  /*6e30*/  LOP3.LUT R0, R0, 0xff, RZ, 0xc0, !PT ;  /* 0x000000ff00007812 */ /* 0x000fe400078ec0ff */
[----:B-1----:R-:W-:Y:S02]  /*6e40*/  SHF.R.U32.HI R6, RZ, 0x5, R6 ;  /* 0x00000005ff067819 */ /* 0x002fe40000011606 */
[----:B------:R-:W-:Y:S01]  /*6e50*/  ISETP.LE.U32.AND P5, PT, R0, UR6, PT ;  /* 0x0000000600007c0c */ /* 0x000fe2000bfa3070 */
[----:B------:R-:W-:Y:S01]  /*6e60*/  FADD.FTZ R0, R165, R12 ;  /* 0x0000000ca5007221 */ /* 0x000fe20000010000 */
[----:B------:R-:W-:Y:S01]  /*6e70*/  IMAD.MOV.U32 R12, RZ, RZ, R41 ;  /* 0x000000ffff0c7224 */ /* 0x000fe200078e0029 */
[----:B------:R-:W-:Y:S02]  /*6e80*/  PRMT R41, R33, 0x5410, R34 ;  /* 0x0000541021297816 */ /* 0x000fe40000000022 */
[----:B------:R-:W-:Y:S01]  /*6e90*/  FADD.FTZ R10, R163, R0 ;  /* 0x00000000a30a7221 */ /* 0x000fe20000010000 */
[----:B------:R-:W-:Y:S01]  /*6ea0*/  IMAD.U32 R0, RZ, RZ, UR24 ;  /* 0x00000018ff007e24 */ /* 0x000fe2000f8e00ff */
[----:B------:R-:W-:Y:S01]  /*6eb0*/  @P1 PRMT R33, R59, 0x5410, RZ ;  /* 0x000054103b211816 */ /* 0x000fe200000000ff */
[----:B------:R-:W-:Y:S01]  /*6ec0*/  IMAD.MOV.U32 R59, RZ, RZ, R25 ;  /* 0x000000ffff3b7224 */ /* 0x000fe200078e0019 */
[----:B------:R-:W-:-:S02]  /*6ed0*/  @P0 PRMT R34, R58, 0x5410, RZ ;  /* 0x000054103a220816 */ /* 0x000fc400000000ff */
[----:B------:R-:W-:Y:S01]  /*6ee0*/  LOP3.LUT R0, R0, UR23, R151, 0x96, !PT ;  /* 0x0000001700007c12 */ /* 0x000fe2000f8e9697 */
[----:B--2---:R-:W-:-:S04]  /*6ef0*/  IMAD R2, R2, 0x8, R6 ;  /* 0x0000000802027824 */ /* 0x004fc800078e0206 */
[----:B------:R-:W-:-:S04]  /*6f00*/  IMAD.WIDE.U32 R2, R2, -0x326172a9, RZ ;  /* 0xcd9e8d5702027825 */ /* 0x000fc800078e00ff */
[----:B------:R-:W-:-:S05]  /*6f10*/  IMAD.WIDE.U32 R24, R0, -0x326172a9, RZ ;  /* 0xcd9e8d5700187825 */ /* 0x000fca00078e00ff */
[----:B------:R-:W-:-:S05]  /*6f20*/  LOP3.LUT R2, R2, UR11, R25, 0x96, !PT ;  /* 0x0000000b02027c12 */ /* 0x000fca000f8e9619 */
[----:B------:R-:W-:-:S05]  /*6f30*/  IMAD.WIDE.U32 R2, R2, -0x2daee0ad, RZ ;  /* 0xd2511f5302027825 */ /* 0x000fca00078e00ff */
[----:B------:R-:W-:Y:S01]  /*6f40*/  LOP3.LUT R6, R152, UR15, R3, 0x96, !PT ;  /* 0x0000000f98067c12 */ /* 0x000fe2000f8e9603 */
[----:B------:R-:W-:Y:S01]  /*6f50*/  IMAD.MOV.U32 R73, RZ, RZ, R4 ;  /* 0x000000ffff497224 */ /* 0x000fe200078e0004 */
[----:B------:R-:W-:Y:S01]  /*6f60*/  LOP3.LUT R4, R24, UR16, R31, 0x96, !PT ;  /* 0x0000001018047c12 */ /* 0x000fe2000f8e961f */
[----:B------:R-:W-:Y:S01]  /*6f70*/  IMAD.MOV.U32 R58, RZ, RZ, R5 ;  /* 0x000000ffff3a7224 */ /* 0x000fe200078e0005 */
[----:B------:R-:W-:Y:S01]  /*6f80*/  LOP3.LUT R0, R29, 0xff, RZ, 0xc0, !PT ;  /* 0x000000ff1d007812 */ /* 0x000fe200078ec0ff */
[----:B------:R-:W-:Y:S01]  /*6f90*/  IMAD.WIDE.U32 R6, R6, -0x326172a9, RZ ;  /* 0xcd9e8d5706067825 */ /* 0x000fe200078e00ff */
[----:B------:R-:W2:Y:S02]  /*6fa0*/  LDL.LU.64 R152, [R1+0x388] ;  /* 0x0003880001987983 */ /* 0x000ea40000300a00 */
[----:B------:R-:W-:Y:S01]  /*6fb0*/  ISETP.LE.U32.AND P0, PT, R0, UR6, PT ;  /* 0x0000000600007c0c */ /* 0x000fe2000bf03070 */
[----:B------:R-:W-:Y:S01]  /*6fc0*/  IMAD.WIDE.U32 R4, R4, -0x2daee0ad, RZ ;  /* 0xd2511f5304047825 */ /* 0x000fe200078e00ff */
[----:B------:R-:W-:-:S02]  /*6fd0*/  LOP3.LUT R3, R30, UR14, R7, 0x96, !PT ;  /* 0x0000000e1e037c12 */ /* 0x000fc4000f8e9607 */
[----:B------:R-:W-:Y:S01]  /*6fe0*/  PRMT R164, R11, 0x7610, R164 ;  /* 0x000076100ba47816 */ /* 0x000fe200000000a4 */
[----:B------:R-:W-:Y:S01]  /*6ff0*/  IMAD.MOV.U32 R21, RZ, RZ, R8 ;  /* 0x000000ffff157224 */ /* 0x000fe200078e0008 */
[----:B------:R-:W-:Y:S01]  /*7000*/  LOP3.LUT R5, R2, UR13, R5, 0x96, !PT ;  /* 0x0000000d02057c12 */ /* 0x000fe2000f8e9605 */
[----:B------:R-:W-:-:S05]  /*7010*/  IMAD.WIDE.U32 R2, R3, -0x2daee0ad, RZ ;  /* 0xd2511f5303027825 */ /* 0x000fca00078e00ff */
[----:B------:R-:W-:Y:S01]  /*7020*/  LOP3.LUT R3, R4, UR12, R3, 0x96, !PT ;  /* 0x0000000c04037c12 */ /* 0x000fe2000f8e9603 */
[----:B------:R-:W-:-:S05]  /*7030*/  IMAD.WIDE.U32 R4, R5, -0x326172a9, RZ ;  /* 0xcd9e8d5705047825 */ /* 0x000fca00078e00ff */
[----:B------:R-:W-:Y:S01]  /*7040*/  LOP3.LUT R6, R6, UR10, R5, 0x96, !PT ;  /* 0x0000000a06067c12 */ /* 0x000fe2000f8e9605 */
[----:B------:R-:W-:-:S04]  /*7050*/  IMAD.MOV.U32 R5, RZ, RZ, R88 ;  /* 0x000000ffff057224 */ /* 0x000fc800078e0058 */
[----:B------:R-:W-:-:S05]  /*7060*/  IMAD.WIDE.U32 R6, R6, -0x2daee0ad, RZ ;  /* 0xd2511f5306067825 */ /* 0x000fca00078e00ff */
[----:B------:R-:W-:Y:S01]  /*7070*/  LOP3.LUT R0, R2, UR5, R7, 0x96, !PT ;  /* 0x0000000502007c12 */ /* 0x000fe2000f8e9607 */
[----:B------:R-:W-:Y:S02]  /*7080*/  IMAD.MOV.U32 R7, RZ, RZ, R89 ;  /* 0x000000ffff077224 */ /* 0x000fe400078e0059 */
[----:B------:R-:W-:-:S04]  /*7090*/  IMAD.WIDE.U32 R2, R3, -0x326172a9, RZ ;  /* 0xcd9e8d5703027825 */ /* 0x000fc800078e00ff */
[----:B------:R-:W-:Y:S01]  /*70a0*/  IMAD.WIDE.U32 R88, R0, -0x326172a9, RZ ;  /* 0xcd9e8d5700587825 */ /* 0x000fe200078e00ff */
[----:B------:R-:W-:-:S04]  /*70b0*/  LOP3.LUT R8, R4, UR9, R3, 0x96, !PT ;  /* 0x0000000904087c12 */ /* 0x000fc8000f8e9603 */
[----:B------:R-:W-:-:S04]  /*70c0*/  LOP3.LUT R89, R2, UR7, R89, 0x96, !PT ;  /* 0x0000000702597c12 */ /* 0x000fc8000f8e9659 */
[----:B------:R-:W-:-:S04]  /*70d0*/  LOP3.LUT R0, R89, 0xffff, RZ, 0xc0, !PT ;  /* 0x0000ffff59007812 */ /* 0x000fc800078ec0ff */
[----:B------:R-:W-:-:S04]  /*70e0*/  SHF.R.U32.HI R0, RZ, 0x8, R0 ;  /* 0x00000008ff007819 */ /* 0x000fc80000011600 */
[----:B------:R-:W-:-:S04]  /*70f0*/  LOP3.LUT R0, R0, 0xffff, RZ, 0xc0, !PT ;  /* 0x0000ffff00007812 */ /* 0x000fc800078ec0ff */
[----:B------:R-:W-:Y:S02]  /*7100*/  ISETP.LE.U32.AND P4, PT, R0, UR6, PT ;  /* 0x0000000600007c0c */ /* 0x000fe4000bf83070 */
[----:B------:R-:W-:-:S04]  /*7110*/  PRMT R0, R89, 0x7632, R0 ;  /* 0x0000763259007816 */ /* 0x000fc80000000000 */
[----:B------:R-:W-:-:S04]  /*7120*/  LOP3.LUT R0, R0, 0xff, RZ, 0xc0, !PT ;  /* 0x000000ff00007812 */ /* 0x000fc800078ec0ff */
[----:B------:R-:W-:Y:S01]  /*7130*/  ISETP.LE.U32.AND P3, PT, R0, UR6, PT ;  /* 0x0000000600007c0c */ /* 0x000fe2000bf63070 */
[----:B------:R-:W-:-:S05]  /*7140*/  IMAD.MOV.U32 R0, RZ, RZ, R88 ;  /* 0x000000ffff007224 */ /* 0x000fca00078e0058 */
[----:B------:R-:W-:-:S04]  /*7150*/  LOP3.LUT R0, R0, 0xff, RZ, 0xc0, !PT ;  /* 0x000000ff00007812 */ /* 0x000fc800078ec0ff */
[----:B------:R-:W-:Y:S01]  /*7160*/  ISETP.LE.U32.AND P1, PT, R0, UR6, PT ;  /* 0x0000000600007c0c */ /* 0x000fe2000bf23070 */
[----:B------:R-:W-:Y:S02]  /*7170*/  IMAD.MOV.U32 R0, RZ, RZ, R5 ;  /* 0x000000ffff007224 */ /* 0x000fe400078e0005 */
[----:B------:R-:W-:Y:S01]  /*7180*/  FADD.FTZ R5, R182, R10 ;  /* 0x0000000ab6057221 */ /* 0x000fe20000010000 */
[----:B------:R-:W-:Y:S02]  /*7190*/  IMAD.MOV.U32 R10, RZ, RZ, R7 ;  /* 0x000000ffff0a7224 */ /* 0x000fe400078e0007 */
[----:B------:R-:W-:Y:S01]  /*71a0*/  FADD.FTZ R7, R183, R9 ;  /* 0x00000009b7077221 */ /* 0x000fe20000010000 */
[----:B------:R-:W-:Y:S02]  /*71b0*/  IMAD.MOV.U32 R9, RZ, RZ, R69 ;  /* 0x000000ffff097224 */ /* 0x000fe400078e0045 */
[----:B------:R1:W3:Y:S01]  /*71c0*/  LDL.LU R69, [R1+0x384] ;  /* 0x0003840001457983 */ /* 0x0002e20000300800 */
[----:B------:R-:W-:Y:S01]  /*71d0*/  F2FP.F16.F32.PACK_AB R2, R20, R42 ;  /* 0x0000002a1402723e */ /* 0x000fe200000000ff */
[----:B------:R-:W-:-:S02]  /*71e0*/  IMAD.MOV.U32 R20, RZ, RZ, R187 ;  /* 0x000000ffff147224 */ /* 0x000fc400078e00bb */
[----:B------:R-:W4:Y:S01]  /*71f0*/  LDL.LU R187, [R1+0x380] ;  /* 0x0003800001bb7983 */ /* 0x000f220000300800 */
[----:B------:R-:W-:Y:S01]  /*7200*/  @!P0 HADD2 R61, -R164.H0_H0, -RZ.H0_H0 ;  /* 0xa00000ffa43d8230 */ /* 0x000fe20000000900 */
[----:B------:R-:W-:Y:S01]  /*7210*/  PRMT R163, R11, 0x7632, R163 ;  /* 0x000076320ba37816 */ /* 0x000fe200000000a3 */
[----:B------:R-:W-:Y:S01]  /*7220*/  IMAD.MOV.U32 R42, RZ, RZ, R154 ;  /* 0x000000ffff2a7224 */ /* 0x000fe200078e009a */
[----:B------:R-:W-:Y:S01]  /*7230*/  F2FP.F16.F32.PACK_AB R3, R17, R18 ;  /* 0x000000121103723e */ /* 0x000fe200000000ff */
[----:B------:R-:W-:Y:S01]  /*7240*/  IMAD.MOV.U32 R18, RZ, RZ, R0 ;  /* 0x000000ffff127224 */ /* 0x000fe200078e0000 */
[----:B------:R-:W-:Y:S01]  /*7250*/  F2FP.F16.F32.PACK_AB R4, R19, R40 ;  /* 0x000000281304723e */ /* 0x000fe200000000ff */
[----:B------:R-:W-:Y:S01]  /*7260*/  IMAD.MOV.U32 R19, RZ, RZ, R58 ;  /* 0x000000ffff137224 */ /* 0x000fe200078e003a */
[----:B------:R-:W-:Y:S01]  /*7270*/  SHF.R.U32.HI R0, RZ, 0x18, R29 ;  /* 0x00000018ff007819 */ /* 0x000fe2000001161d */
[----:B------:R-:W-:Y:S01]  /*7280*/  @!P2 HADD2 R60, -R163.H0_H0, -RZ.H0_H0 ;  /* 0xa00000ffa33ca230 */ /* 0x000fe20000000900 */
[----:B------:R-:W-:-:S02]  /*7290*/  PRMT R58, R164, 0x5410, R163 ;  /* 0x00005410a43a7816 */ /* 0x000fc400000000a3 */
[----:B------:R-:W-:Y:S01]  /*72a0*/  PRMT R162, R2, 0x7610, R162 ;  /* 0x0000761002a27816 */ /* 0x000fe200000000a2 */
[----:B------:R-:W-:Y:S01]  /*72b0*/  IMAD.MOV.U32 R11, RZ, RZ, R246 ;  /* 0x000000ffff0b7224 */ /* 0x000fe200078e00f6 */
[----:B------:R-:W-:Y:S01]  /*72c0*/  @!P0 PRMT R164, R61, 0x5410, RZ ;  /* 0x000054103da48816 */ /* 0x000fe200000000ff */
[----:B------:R-:W-:Y:S01]  /*72d0*/  MUFU.EX2 R36, R36 ;  /* 0x0000002400247308 */ /* 0x000fe20000000800 */
[----:B------:R-:W-:Y:S01]  /*72e0*/  ISETP.LE.U32.AND P0, PT, R0, UR6, PT ;  /* 0x0000000600007c0c */ /* 0x000fe2000bf03070 */
[----:B------:R1:W2:Y:S01]  /*72f0*/  LDL.LU R154, [R1+0x37c] ;  /* 0x00037c00019a7983 */ /* 0x0002a20000300800 */
[----:B------:R-:W-:Y:S02]  /*7300*/  PRMT R0, R22, 0x7770, RZ ;  /* 0x0000777016007816 */ /* 0x000fe400000000ff */
[----:B------:R-:W-:Y:S01]  /*7310*/  @!P2 PRMT R163, R60, 0x5410, RZ ;  /* 0x000054103ca3a816 */ /* 0x000fe200000000ff */
[----:B------:R-:W-:Y:S01]  /*7320*/  @!P5 HADD2 R64, -R162.H0_H0, -RZ.H0_H0 ;  /* 0xa00000ffa240d230 */ /* 0x000fe20000000900 */
[----:B------:R-:W-:-:S02]  /*7330*/  ISETP.LE.U32.AND P2, PT, R0, UR6, PT ;  /* 0x0000000600007c0c */ /* 0x000fc4000bf43070 */
[----:B------:R-:W-:Y:S01]  /*7340*/  PRMT R160, R2, 0x7632, R160 ;  /* 0x0000763202a07816 */ /* 0x000fe200000000a0 */
[----:B------:R-:W-:Y:S01]  /*7350*/  IMAD.MOV.U32 R17, RZ, RZ, R10 ;  /* 0x000000ffff117224 */ /* 0x000fe200078e000a */
[----:B------:R-:W-:Y:S01]  /*7360*/  PRMT R0, R22, 0x7771, RZ ;  /* 0x0000777116007816 */ /* 0x000fe200000000ff */
[----:B------:R-:W-:Y:S01]  /*7370*/  IMAD.MOV.U32 R10, RZ, RZ, R12 ;  /* 0x000000ffff0a7224 */ /* 0x000fe200078e000c */
[----:B------:R-:W-:Y:S01]  /*7380*/  PRMT R12, R162, 0x5410, R160 ;  /* 0x00005410a20c7816 */ /* 0x000fe200000000a0 */
[----:B------:R-:W-:Y:S01]  /*7390*/  IMAD.MOV.U32 R40, RZ, RZ, R11 ;  /* 0x000000ffff287224 */ /* 0x000fe200078e000b */
[----:B------:R-:W-:Y:S01]  /*73a0*/  @!P5 PRMT R162, R64, 0x5410, RZ ;  /* 0x0000541040a2d816 */ /* 0x000fe200000000ff */
[----:B------:R-:W-:Y:S01]  /*73b0*/  @!P0 HADD2 R63, -R160.H0_H0, -RZ.H0_H0 ;  /* 0xa00000ffa03f8230 */ /* 0x000fe20000000900 */
[C---:B------:R-:W-:Y:S01]  /*73c0*/  PRMT R161, R3.reuse, 0x7610, R161 ;  /* 0x0000761003a17816 */ /* 0x040fe200000000a1 */
[----:B------:R-:W-:Y:S01]  /*73d0*/  IMAD.MOV.U32 R11, RZ, RZ, R42 ;  /* 0x000000ffff0b7224 */ /* 0x000fe200078e002a */
[----:B------:R-:W-:Y:S01]  /*73e0*/  ISETP.GT.U32.AND P5, PT, R0, UR6, PT ;  /* 0x0000000600007c0c */ /* 0x000fe2000bfa4070 */
[----:B------:R-:W-:Y:S01]  /*73f0*/  IMAD.MOV.U32 R42, RZ, RZ, R46 ;  /* 0x000000ffff2a7224 */ /* 0x000fe200078e002e */
[----:B------:R-:W-:Y:S01]  /*7400*/  PRMT R0, R22, 0x7772, RZ ;  /* 0x0000777216007816 */ /* 0x000fe200000000ff */
[----:B------:R-:W-:Y:S01]  /*7410*/  IMAD.MOV.U32 R46, RZ, RZ, R74 ;  /* 0x000000ffff2e7224 */ /* 0x000fe200078e004a */
[----:B------:R-:W-:Y:S01]  /*7420*/  PRMT R149, R3, 0x7632, R149 ;  /* 0x0000763203957816 */ /* 0x000fe20000000095 */
[----:B------:R-:W-:Y:S01]  /*7430*/  IMAD.MOV.U32 R60, RZ, RZ, R75 ;  /* 0x000000ffff3c7224 */ /* 0x000fe200078e004b */
[----:B------:R-:W-:Y:S01]  /*7440*/  @!P0 PRMT R160, R63, 0x5410, RZ ;  /* 0x000054103fa08816 */ /* 0x000fe200000000ff */
[----:B------:R-:W-:Y:S01]  /*7450*/  IMAD.WIDE.U32 R74, R8, -0x2daee0ad, RZ ;  /* 0xd2511f53084a7825 */ /* 0x000fe200078e00ff */
[----:B------:R-:W-:Y:S01]  /*7460*/  ISETP.GT.U32.AND P0, PT, R0, UR6, PT ;  /* 0x0000000600007c0c */ /* 0x000fe2000bf04070 */
[----:B------:R1:W2:Y:S01]  /*7470*/  LDL.LU R246, [R1+0x378] ;  /* 0x0003780001f67983 */ /* 0x0002a20000300800 */
[----:B------:R-:W-:Y:S01]  /*7480*/  PRMT R0, R22, 0x7773, RZ ;  /* 0x0000777316007816 */ /* 0x000fe200000000ff */
[----:B------:R-:W-:Y:S01]  /*7490*/  IMAD.MOV.U32 R61, RZ, RZ, R73 ;  /* 0x000000ffff3d7224 */ /* 0x000fe200078e0049 */
[----:B------:R-:W-:Y:S01]  /*74a0*/  LOP3.LUT R73, R6, UR4, R75, 0x96, !PT ;  /* 0x0000000406497c12 */ /* 0x000fe2000f8e964b */
[----:B------:R-:W-:Y:S01]  /*74b0*/  IMAD.MOV.U32 R2, RZ, RZ, R168 ;  /* 0x000000ffff027224 */ /* 0x000fe200078e00a8 */
[----:B------:R-:W-:Y:S01]  /*74c0*/  PRMT R168, R161, 0x5410, R149 ;  /* 0x00005410a1a87816 */ /* 0x000fe20000000095 */
[----:B------:R-:W-:Y:S01]  /*74d0*/  IMAD.MOV.U32 R64, RZ, RZ, R61 ;  /* 0x000000ffff407224 */ /* 0x000fe200078e003d */
[C---:B------:R-:W-:Y:S01]  /*74e0*/  PRMT R148, R4.reuse, 0x7610, R148 ;  /* 0x0000761004947816 */ /* 0x040fe20000000094 */
[----:B------:R-:W-:Y:S01]  /*74f0*/  IMAD.MOV.U32 R61, RZ, RZ, R18 ;  /* 0x000000ffff3d7224 */ /* 0x000fe200078e0012 */
[----:B------:R-:W-:Y:S01]  /*7500*/  PRMT R165, R4, 0x7632, R165 ;  /* 0x0000763204a57816 */ /* 0x000fe200000000a5 */
[----:B------:R-:W-:Y:S01]  /*7510*/  IMAD.MOV.U32 R18, RZ, RZ, R11 ;  /* 0x000000ffff127224 */ /* 0x000fe200078e000b */
[----:B------:R-:W-:Y:S01]  /*7520*/  MUFU.EX2 R6, R96 ;  /* 0x0000006000067308 */ /* 0x000fe20000000800 */
[----:B------:R-:W-:-:S02]  /*7530*/  @P0 HADD2 R72, -R148.H0_H0, -RZ.H0_H0 ;  /* 0xa00000ff94480230 */ /* 0x000fc40000000900 */
[----:B------:R-:W-:Y:S01]  /*7540*/  IMAD.MOV.U32 R11, RZ, RZ, R20 ;  /* 0x000000ffff0b7224 */ /* 0x000fe200078e0014 */
[----:B------:R-:W-:Y:S01]  /*7550*/  PRMT R63, R148, 0x5410, R165 ;  /* 0x00005410943f7816 */ /* 0x000fe200000000a5 */
[----:B------:R-:W-:Y:S02]  /*7560*/  IMAD.MOV.U32 R20, RZ, RZ, R9 ;  /* 0x000000ffff147224 */ /* 0x000fe400078e0009 */
[----:B------:R-:W-:Y:S01]  /*7570*/  @P5 HADD2 R70, -R149.H0_H0, -RZ.H0_H0 ;  /* 0xa00000ff95465230 */ /* 0x000fe20000000900 */
[----:B------:R-:W-:Y:S01]  /*7580*/  @P0 PRMT R148, R72, 0x5410, RZ ;  /* 0x0000541048940816 */ /* 0x000fe200000000ff */
[----:B------:R-:W-:Y:S01]  /*7590*/  MUFU.EX2 R9, R84 ;  /* 0x0000005400097308 */ /* 0x000fe20000000800 */
[----:B------:R-:W-:Y:S01]  /*75a0*/  FADD.FTZ R3, R186, R7 ;  /* 0x00000007ba037221 */ /* 0x000fe20000010000 */
[----:B------:R-:W-:Y:S01]  /*75b0*/  IMAD.MOV.U32 R4, RZ, RZ, R193 ;  /* 0x000000ffff047224 */ /* 0x000fe200078e00c1 */
[----:B------:R-:W-:Y:S01]  /*75c0*/  @P5 PRMT R149, R70, 0x5410, RZ ;  /* 0x0000541046955816 */ /* 0x000fe200000000ff */
[----:B------:R-:W-:Y:S01]  /*75d0*/  IMAD.MOV.U32 R70, RZ, RZ, R60 ;  /* 0x000000ffff467224 */ /* 0x000fe200078e003c */
[----:B------:R-:W-:Y:S01]  /*75e0*/  MUFU.EX2 R37, R37 ;  /* 0x0000002500257308 */ /* 0x000fe20000000800 */
[----:B------:R-:W-:-:S02]  /*75f0*/  IMAD.MOV.U32 R60, RZ, RZ, R19 ;  /* 0x000000ffff3c7224 */ /* 0x000fc400078e0013 */
[----:B------:R-:W-:Y:S01]  /*7600*/  FADD.FTZ R4, R4, R3 ;  /* 0x0000000304047221 */ /* 0x000fe20000010000 */
[----:B------:R-:W-:Y:S02]  /*7610*/  IMAD.MOV.U32 R72, RZ, RZ, R70 ;  /* 0x000000ffff487224 */ /* 0x000fe400078e0046 */
[----:B------:R-:W-:Y:S02]  /*7620*/  IMAD.MOV.U32 R19, RZ, RZ, R17 ;  /* 0x000000ffff137224 */ /* 0x000fe400078e0011 */
[----:B------:R-:W-:Y:S01]  /*7630*/  MUFU.EX2 R17, R38 ;  /* 0x0000002600117308 */ /* 0x000fe20000000800 */
[----:B---3--:R-:W-:-:S05]  /*7640*/  @!P2 HADD2 R69, -R161.H0_H0, -RZ.H0_H0 ;  /* 0xa00000ffa145a230 */ /* 0x008fca0000000900 */
[----:B------:R-:W-:Y:S01]  /*7650*/  @!P2 PRMT R161, R69, 0x5410, RZ ;  /* 0x0000541045a1a816 */ /* 0x000fe200000000ff */
[----:B------:R-:W-:Y:S01]  /*7660*/  IMAD.MOV.U32 R69, RZ, RZ, R10 ;  /* 0x000000ffff457224 */ /* 0x000fe200078e000a */
[----:B------:R-:W-:Y:S01]  /*7670*/  ISETP.GT.U32.AND P2, PT, R0, UR6, PT ;  /* 0x0000000600007c0c */ /* 0x000fe2000bf44070 */
[----:B------:R3:W1:Y:S01]  /*7680*/  MUFU.EX2 R10, R35 ;  /* 0x00000023000a7308 */ /* 0x0006620000000800 */
[----:B------:R-:W-:-:S04]  /*7690*/  LOP3.LUT R0, R73, 0xffff, RZ, 0xc0, !PT ;  /* 0x0000ffff49007812 */ /* 0x000fc800078ec0ff */
[----:B------:R-:W-:-:S04]  /*76a0*/  SHF.R.U32.HI R0, RZ, 0x8, R0 ;  /* 0x00000008ff007819 */ /* 0x000fc80000011600 */
[----:B------:R-:W-:-:S03]  /*76b0*/  LOP3.LUT R0, R0, 0xffff, RZ, 0xc0, !PT ;  /* 0x0000ffff00007812 */ /* 0x000fc600078ec0ff */
[----:B------:R-:W-:Y:S01]  /*76c0*/  @P2 HADD2 R71, -R165.H0_H0, -RZ.H0_H0 ;  /* 0xa00000ffa5472230 */ /* 0x000fe20000000900 */
[----:B------:R-:W-:Y:S01]  /*76d0*/  ISETP.LE.U32.AND P0, PT, R0, UR6, PT ;  /* 0x0000000600007c0c */ /* 0x000fe2000bf03070 */
[----:B---3--:R-:W-:Y:S01]  /*76e0*/  IMAD.MOV.U32 R35, RZ, RZ, R2 ;  /* 0x000000ffff237224 */ /* 0x008fe200078e0002 */
[----:B-1----:R-:W-:Y:S02]  /*76f0*/  F2FP.F16.F32.PACK_AB R0, R36, R10 ;  /* 0x0000000a2400723e */ /* 0x002fe400000000ff */
[----:B------:R-:W-:Y:S01]  /*7700*/  @P2 PRMT R165, R71, 0x5410, RZ ;  /* 0x0000541047a52816 */ /* 0x000fe200000000ff */
[----:B------:R-:W-:Y:S01]  /*7710*/  IMAD.MOV.U32 R70, RZ, RZ, R35 ;  /* 0x000000ffff467224 */ /* 0x000fe200078e0023 */
[C---:B------:R-:W-:Y:S01]  /*7720*/  PRMT R189, R0.reuse, 0x7610, R189 ;  /* 0x0000761000bd7816 */ /* 0x040fe200000000bd */
[----:B------:R-:W-:Y:S01]  /*7730*/  IMAD.MOV.U32 R35, RZ, RZ, R69 ;  /* 0x000000ffff237224 */ /* 0x000fe200078e0045 */
[----:B------:R-:W-:Y:S01]  /*7740*/  PRMT R188, R0, 0x7632, R188 ;  /* 0x0000763200bc7816 */ /* 0x000fe200000000bc */
[----:B------:R-:W-:Y:S01]  /*7750*/  IMAD.MOV.U32 R69, RZ, RZ, R40 ;  /* 0x000000ffff457224 */ /* 0x000fe200078e0028 */
[----:B------:R-:W-:Y:S01]  /*7760*/  SHF.R.U32.HI R0, RZ, 0x18, R89 ;  /* 0x00000018ff007819 */ /* 0x000fe20000011659 */
[----:B------:R-:W-:Y:S01]  /*7770*/  IMAD.MOV.U32 R40, RZ, RZ, R200 ;  /* 0x000000ffff287224 */ /* 0x000fe200078e00c8 */
[----:B------:R-:W-:Y:S01]  /*7780*/  LOP3.LUT R2, R89, 0xff, RZ, 0xc0, !PT ;  /* 0x000000ff59027812 */ /* 0x000fe200078ec0ff */
[----:B------:R-:W-:Y:S01]  /*7790*/  @!P4 HADD2 R77, -R188.H0_H0, -RZ.H0_H0 ;  /* 0xa00000ffbc4dc230 */ /* 0x000fe20000000900 */
[----:B------:R-:W-:-:S02]  /*77a0*/  ISETP.LE.U32.AND P2, PT, R0, UR6, PT ;  /* 0x0000000600007c0c */ /* 0x000fc4000bf43070 */
[----:B------:R-:W-:Y:S01]  /*77b0*/  ISETP.LE.U32.AND P5, PT, R2, UR6, PT ;  /* 0x0000000602007c0c */ /* 0x000fe2000bfa3070 */
[----:B------:R-:W-:Y:S01]  /*77c0*/  FADD.FTZ R2, R184, R5 ;  /* 0x00000005b8027221 */ /* 0x000fe20000010000 */
[----:B------:R-:W-:Y:S02]  /*77d0*/  F2FP.F16.F32.PACK_AB R0, R9, R6 ;  /* 0x000000060900723e */ /* 0x000fe400000000ff */
[----:B------:R-:W-:Y:S01]  /*77e0*/  PRMT R193, R189, 0x5410, R188 ;  /* 0x00005410bdc17816 */ /* 0x000fe200000000bc */
[----:B------:R-:W-:Y:S01]  /*77f0*/  FADD.FTZ R2, R185, R2 ;  /* 0x00000002b9027221 */ /* 0x000fe20000010000 */
[C---:B------:R-:W-:Y:S02]  /*7800*/  PRMT R186, R0.reuse, 0x7632, R186 ;  /* 0x0000763200ba7816 */ /* 0x040fe400000000ba */
[----:B----4-:R-:W-:Y:S02]  /*7810*/  PRMT R187, R0, 0x7610, R187 ;  /* 0x0000761000bb7816 */ /* 0x010fe400000000bb */
[----:B------:R-:W-:Y:S01]  /*7820*/  @!P4 PRMT R188, R77, 0x5410, RZ ;  /* 0x000054104dbcc816 */ /* 0x000fe200000000ff */
[----:B------:R-:W-:Y:S01]  /*7830*/  @!P2 HADD2 R79, -R186.H0_H0, -RZ.H0_H0 ;  /* 0xa00000ffba4fa230 */ /* 0x000fe20000000900 */
[----:B------:R-:W-:Y:S01]  /*7840*/  PRMT R200, R187, 0x5410, R186 ;  /* 0x00005410bbc87816 */ /* 0x000fe200000000ba */
[----:B------:R-:W-:Y:S01]  /*7850*/  @!P5 HADD2 R78, -R189.H0_H0, -RZ.H0_H0 ;  /* 0xa00000ffbd4ed230 */ /* 0x000fe20000000900 */
[----:B------:R-:W-:Y:S01]  /*7860*/  PRMT R0, R88, 0x7771, RZ ;  /* 0x0000777158007816 */ /* 0x000fe200000000ff */
[----:B------:R-:W-:Y:S01]  /*7870*/  @!P3 HADD2 R80, -R187.H0_H0, -RZ.H0_H0 ;  /* 0xa00000ffbb50b230 */ /* 0x000fe20000000900 */
[----:B------:R-:W-:Y:S01]  /*7880*/  @!P2 PRMT R186, R79, 0x5410, RZ ;  /* 0x000054104fbaa816 */ /* 0x000fe200000000ff */
[----:B------:R-:W-:Y:S01]  /*7890*/  IMAD.MOV.U32 R79, RZ, RZ, R151 ;  /* 0x000000ffff4f7224 */ /* 0x000fe200078e0097 */
[----:B------:R-:W-:Y:S01]  /*78a0*/  @!P5 PRMT R189, R78, 0x5410, RZ ;  /* 0x000054104ebdd816 */ /* 0x000fe200000000ff */
[----:B------:R-:W-:Y:S01]  /*78b0*/  IMAD.MOV.U32 R78, RZ, RZ, R150 ;  /* 0x000000ffff4e7224 */ /* 0x000fe200078e0096 */
[----:B------:R-:W-:Y:S01]  /*78c0*/  ISETP.GT.U32.AND P4, PT, R0, UR6, PT ;  /* 0x0000000600007c0c */ /* 0x000fe2000bf84070 */
[----:B------:R-:W3:Y:S01]  /*78d0*/  LDL.LU.64 R150, [R1+0x370] ;  /* 0x0003700001967983 */ /* 0x000ee20000300a00 */
[----:B------:R-:W-:Y:S01]  /*78e0*/  IMAD.MOV.U32 R5, RZ, RZ, R79 ;  /* 0x000000ffff057224 */ /* 0x000fe200078e004f */
[----:B------:R-:W-:-:S02]  /*78f0*/  @!P3 PRMT R187, R80, 0x5410, RZ ;  /* 0x0000541050bbb816 */ /* 0x000fc400000000ff */
[----:B------:R-:W4:Y:S01]  /*7900*/  LDL.LU R79, [R1] ;  /* 0x00000000014f7983 */ /* 0x000f220000300800 */
[----:B------:R-:W-:-:S04]  /*7910*/  PRMT R0, R73, 0x7632, R0 ;  /* 0x0000763249007816 */ /* 0x000fc80000000000 */
[----:B------:R-:W-:Y:S01]  /*7920*/  LOP3.LUT R0, R0, 0xff, RZ, 0xc0, !PT ;  /* 0x000000ff00007812 */ /* 0x000fe200078ec0ff */
[----:B------:R-:W-:Y:S01]  /*7930*/  FADD.FTZ R3, R127, R2 ;  /* 0x000000027f037221 */ /* 0x000fe20000010000 */
[----:B------:R-:W-:Y:S02]  /*7940*/  F2FP.F16.F32.PACK_AB R2, R37, R17 ;  /* 0x000000112502723e */ /* 0x000fe400000000ff */
[----:B------:R-:W-:Y:S01]  /*7950*/  ISETP.LE.U32.AND P3, PT, R0, UR6, PT ;  /* 0x0000000600007c0c */ /* 0x000fe2000bf63070 */
[----:B------:R-:W-:Y:S01]  /*7960*/  IMAD.MOV.U32 R0, RZ, RZ, R74 ;  /* 0x000000ffff007224 */ /* 0x000fe200078e004a */
[C---:B------:R-:W-:Y:S02]  /*7970*/  PRMT R185, R2.reuse, 0x7610, R185 ;  /* 0x0000761002b97816 */ /* 0x040fe400000000b9 */
[----:B------:R-:W-:Y:S01]  /*7980*/  PRMT R184, R2, 0x7632, R184 ;  /* 0x0000763202b87816 */ /* 0x000fe200000000b8 */
[----:B------:R-:W-:Y:S01]  /*7990*/  FADD.FTZ R2, R201, R4 ;  /* 0x00000004c9027221 */ /* 0x000fe20000010000 */
[----:B------:R-:W-:Y:S01]  /*79a0*/  LOP3.LUT R0, R0, 0xff, RZ, 0xc0, !PT ;  /* 0x000000ff00007812 */ /* 0x000fe200078ec0ff */
[----:B------:R-:W-:-:S02]  /*79b0*/  IMAD.MOV.U32 R4, RZ, RZ, R78 ;  /* 0x000000ffff047224 */ /* 0x000fc400078e004e */
[----:B------:R-:W-:Y:S01]  /*79c0*/  IMAD.MOV.U32 R78, RZ, RZ, R61 ;  /* 0x000000ffff4e7224 */ /* 0x000fe200078e003d */
[----:B------:R-:W-:Y:S01]  /*79d0*/  ISETP.LE.U32.AND P2, PT, R0, UR6, PT ;  /* 0x0000000600007c0c */ /* 0x000fe2000bf43070 */
[----:B------:R-:W-:Y:S02]  /*79e0*/  IMAD.MOV.U32 R61, RZ, RZ, R21 ;  /* 0x000000ffff3d7224 */ /* 0x000fe400078e0015 */
[----:B------:R-:W-:Y:S01]  /*79f0*/  FADD.FTZ R0, R128, R3 ;  /* 0x0000000380007221 */ /* 0x000fe20000010000 */
[----:B------:R-:W-:Y:S02]  /*7a00*/  IMAD.MOV.U32 R80, RZ, RZ, R11 ;  /* 0x000000ffff507224 */ /* 0x000fe400078e000b */
[----:B------:R-:W-:Y:S01]  /*7a10*/  IMAD.MOV.U32 R21, RZ, RZ, R16 ;  /* 0x000000ffff157224 */ /* 0x000fe200078e0010 */
[----:B------:R-:W-:Y:S01]  /*7a20*/  MUFU.EX2 R11, R65 ;  /* 0x00000041000b7308 */ /* 0x000fe20000000800 */
[----:B------:R-:W-:-:S03]  /*7a30*/  @P4 HADD2 R83, -R184.H0_H0, -RZ.H0_H0 ;  /* 0xa00000ffb8534230 */ /* 0x000fc60000000900 */
[----:B------:R-:W1:Y:S01]  /*7a40*/  MUFU.EX2 R16, R68 ;  /* 0x0000004400107308 */ /* 0x000e620000000800 */
[----:B------:R-:W-:Y:S01]  /*7a50*/  FADD.FTZ R3, R44, R0 ;  /* 0x000000002c037221 */ /* 0x000fe20000010000 */
[----:B------:R-:W-:Y:S01]  /*7a60*/  PRMT R0, R88, 0x7772, RZ ;  /* 0x0000777258007816 */ /* 0x000fe200000000ff */
[----:B------:R-:W-:Y:S01]  /*7a70*/  @!P1 HADD2 R85, -R185.H0_H0, -RZ.H0_H0 ;  /* 0xa00000ffb9559230 */ /* 0x000fe20000000900 */
[----:B------:R-:W-:Y:S02]  /*7a80*/  PRMT R201, R185, 0x5410, R184 ;  /* 0x00005410b9c97816 */ /* 0x000fe400000000b8 */
[----:B------:R-:W-:Y:S02]  /*7a90*/  @P4 PRMT R184, R83, 0x5410, RZ ;  /* 0x0000541053b84816 */ /* 0x000fe400000000ff */
[----:B------:R-:W-:Y:S02]  /*7aa0*/  ISETP.GT.U32.AND P4, PT, R0, UR6, PT ;  /* 0x0000000600007c0c */ /* 0x000fe4000bf84070 */
[----:B------:R-:W-:-:S02]  /*7ab0*/  PRMT R0, R88, 0x7773, RZ ;  /* 0x0000777358007816 */ /* 0x000fc400000000ff */
[----:B------:R-:W-:Y:S02]  /*7ac0*/  @!P1 PRMT R185, R85, 0x5410, RZ ;  /* 0x0000541055b99816 */ /* 0x000fe400000000ff */
[----:B------:R-:W-:Y:S02]  /*7ad0*/  ISETP.GT.U32.AND P1, PT, R0, UR6, PT ;  /* 0x0000000600007c0c */ /* 0x000fe4000bf24070 */
[----:B-1----:R-:W-:Y:S01]  /*7ae0*/  F2FP.F16.F32.PACK_AB R0, R16, R11 ;  /* 0x0000000b1000723e */ /* 0x002fe200000000ff */
[----:B------:R-:W-:Y:S04]  /*7af0*/  MUFU.EX2 R44, R39 ;  /* 0x00000027002c7308 */ /* 0x000fe80000000800 */
[----:B------:R-:W1:Y:S01]  /*7b00*/  MUFU.EX2 R87, R87 ;  /* 0x0000005700577308 */ /* 0x000e620000000800 */
[----:B------:R-:W-:-:S02]  /*7b10*/  PRMT R178, R0, 0x7610, R178 ;  /* 0x0000761000b27816 */ /* 0x000fc400000000b2 */
[----:B------:R-:W-:Y:S01]  /*7b20*/  PRMT R183, R0, 0x7632, R183 ;  /* 0x0000763200b77816 */ /* 0x000fe200000000b7 */
[----:B------:R-:W-:Y:S01]  /*7b30*/  FADD.FTZ R0, R93, R3 ;  /* 0x000000035d007221 */ /* 0x000fe20000010000 */
[----:B------:R-:W-:Y:S02]  /*7b40*/  IMAD.MOV.U32 R84, RZ, RZ, R60 ;  /* 0x000000ffff547224 */ /* 0x000fe400078e003c */
[----:B------:R-:W-:Y:S02]  /*7b50*/  @P4 HADD2 R97, -R178.H0_H0, -RZ.H0_H0 ;  /* 0xa00000ffb2614230 */ /* 0x000fe40000000900 */
[----:B------:R-:W-:Y:S02]  /*7b60*/  IMAD.MOV.U32 R60, RZ, RZ, R20 ;  /* 0x000000ffff3c7224 */ /* 0x000fe400078e0014 */
[----:B------:R-:W-:Y:S01]  /*7b70*/  FADD.FTZ R3, R43, R0 ;  /* 0x000000002b037221 */ /* 0x000fe20000010000 */
[----:B------:R-:W-:Y:S01]  /*7b80*/  LOP3.LUT R0, R73, 0xff, RZ, 0xc0, !PT ;  /* 0x000000ff49007812 */ /* 0x000fe200078ec0ff */
[----:B------:R-:W-:Y:S01]  /*7b90*/  IMAD.MOV.U32 R20, RZ, RZ, R197 ;  /* 0x000000ffff147224 */ /* 0x000fe200078e00c5 */
[----:B------:R-:W-:Y:S01]  /*7ba0*/  MUFU.EX2 R81, R81 ;  /* 0x0000005100517308 */ /* 0x000fe20000000800 */
[----:B------:R-:W-:-:S03]  /*7bb0*/  PRMT R197, R178, 0x5410, R183 ;  /* 0x00005410b2c57816 */ /* 0x000fc600000000b7 */
[----:B------:R-:W2:Y:S01]  /*7bc0*/  MUFU.EX2 R62, R62 ;  /* 0x0000003e003e7308 */ /* 0x000ea20000000800 */
[----:B------:R-:W-:Y:S02]  /*7bd0*/  @P4 PRMT R178, R97, 0x5410, RZ ;  /* 0x0000541061b24816 */ /* 0x000fe400000000ff */
[----:B------:R-:W-:Y:S02]  /*7be0*/  ISETP.LE.U32.AND P4, PT, R0, UR6, PT ;  /* 0x0000000600007c0c */ /* 0x000fe4000bf83070 */
[----:B-1----:R-:W-:Y:S01]  /*7bf0*/  F2FP.F16.F32.PACK_AB R0, R87, R44 ;  /* 0x0000002c5700723e */ /* 0x002fe200000000ff */
[----:B------:R-:W-:-:S03]  /*7c00*/  @P1 HADD2 R86, -R183.H0_H0, -RZ.H0_H0 ;  /* 0xa00000ffb7561230 */ /* 0x000fc60000000900 */
[C---:B------:R-:W-:Y:S02]  /*7c10*/  PRMT R182, R0.reuse, 0x7610, R182 ;  /* 0x0000761000b67816 */ /* 0x040fe400000000b6 */
[----:B------:R-:W-:Y:S02]  /*7c20*/  PRMT R181, R0, 0x7632, R181 ;  /* 0x0000763200b57816 */ /* 0x000fe400000000b5 */
[----:B------:R-:W-:Y:S02]  /*7c30*/  SHF.R.U32.HI R0, RZ, 0x18, R73 ;  /* 0x00000018ff007819 */ /* 0x000fe40000011649 */
[----:B------:R-:W-:Y:S01]  /*7c40*/  @P1 PRMT R183, R86, 0x5410, RZ ;  /* 0x0000541056b71816 */ /* 0x000fe200000000ff */
[----:B------:R-:W-:Y:S01]  /*7c50*/  IMAD.MOV.U32 R38, RZ, RZ, R18 ;  /* 0x000000ffff267224 */ /* 0x000fe200078e0012 */
[----:B------:R-:W-:Y:S01]  /*7c60*/  ISETP.LE.U32.AND P1, PT, R0, UR6, PT ;  /* 0x0000000600007c0c */ /* 0x000fe2000bf23070 */
[----:B------:R-:W-:Y:S01]  /*7c70*/  IMAD.MOV.U32 R18, RZ, RZ, R136 ;  /* 0x000000ffff127224 */ /* 0x000fe200078e0088 */
[----:B--2---:R-:W-:Y:S01]  /*7c80*/  F2FP.F16.F32.PACK_AB R0, R62, R81 ;  /* 0x000000513e00723e */ /* 0x004fe200000000ff */
[----:B------:R-:W-:-:S02]  /*7c90*/  IMAD.MOV.U32 R71, RZ, RZ, R70 ;  /* 0x000000ffff477224 */ /* 0x000fc400078e0046 */
[----:B------:R-:W-:Y:S01]  /*7ca0*/  IMAD.MOV.U32 R70, RZ, RZ, R18 ;  /* 0x000000ffff467224 */ /* 0x000fe200078e0012 */
[C---:B------:R-:W-:Y:S01]  /*7cb0*/  PRMT R180, R0.reuse, 0x7610, R180 ;  /* 0x0000761000b47816 */ /* 0x040fe200000000b4 */
[----:B------:R-:W-:Y:S01]  /*7cc0*/  IMAD.MOV.U32 R18, RZ, RZ, R50 ;  /* 0x000000ffff127224 */ /* 0x000fe200078e0032 */
[----:B------:R-:W-:Y:S01]  /*7cd0*/  PRMT R179, R0, 0x7632, R179 ;  /* 0x0000763200b37816 */ /* 0x000fe200000000b3 */
[----:B------:R-:W-:Y:S01]  /*7ce0*/  FADD.FTZ R0, R48, R3 ;  /* 0x0000000330007221 */ /* 0x000fe20000010000 */
[----:B------:R-:W-:Y:S01]  /*7cf0*/  MUFU.EX2 R50, R67 ;  /* 0x0000004300327308 */ /* 0x000fe20000000800 */
[----:B------:R-:W-:Y:S01]  /*7d00*/  FADD.FTZ R2, R72, R2 ;  /* 0x0000000248027221 */ /* 0x000fe20000010000 */
[----:B------:R-:W-:Y:S02]  /*7d10*/  IMAD.MOV.U32 R72, RZ, RZ, R35 ;  /* 0x000000ffff487224 */ /* 0x000fe400078e0023 */
[----:B------:R-:W1:Y:S01]  /*7d20*/  MUFU.EX2 R75, R66 ;  /* 0x00000042004b7308 */ /* 0x000e620000000800 */
[----:B------:R-:W-:-:S02]  /*7d30*/  @!P3 HADD2 R101, -R180.H0_H0, -RZ.H0_H0 ;  /* 0xa00000ffb465b230 */ /* 0x000fc40000000900 */
[----:B------:R-:W-:Y:S02]  /*7d40*/  IMAD.MOV.U32 R35, RZ, RZ, R69 ;  /* 0x000000ffff237224 */ /* 0x000fe400078e0045 */
[----:B------:R-:W-:Y:S01]  /*7d50*/  FADD.FTZ R3, R27, R0 ;  /* 0x000000001b037221 */ /* 0x000fe20000010000 */
[----:B------:R-:W-:Y:S01]  /*7d60*/  IMAD.MOV.U32 R69, RZ, RZ, R20 ;  /* 0x000000ffff457224 */ /* 0x000fe200078e0014 */
[----:B------:R-:W-:Y:S01]  /*7d70*/  PRMT R0, R74, 0x7771, RZ ;  /* 0x000077714a007816 */ /* 0x000fe200000000ff */
[----:B------:R-:W-:Y:S01]  /*7d80*/  IMAD.MOV.U32 R20, RZ, RZ, R137 ;  /* 0x000000ffff147224 */ /* 0x000fe200078e0089 */
[----:B------:R-:W-:Y:S01]  /*7d90*/  PRMT R137, R180, 0x5410, R179 ;  /* 0x00005410b4897816 */ /* 0x000fe200000000b3 */
[----:B------:R-:W-:Y:S01]  /*7da0*/  @!P1 HADD2 R100, -R179.H0_H0, -RZ.H0_H0 ;  /* 0xa00000ffb3649230 */ /* 0x000fe20000000900 */
[----:B------:R-:W-:Y:S02]  /*7db0*/  @!P3 PRMT R180, R101, 0x5410, RZ ;  /* 0x0000541065b4b816 */ /* 0x000fe400000000ff */
[----:B------:R-:W-:Y:S01]  /*7dc0*/  ISETP.GT.U32.AND P3, PT, R0, UR6, PT ;  /* 0x0000000600007c0c */ /* 0x000fe2000bf64070 */
[----:B------:R-:W-:Y:S01]  /*7dd0*/  MUFU.EX2 R82, R82 ;  /* 0x0000005200527308 */ /* 0x000fe20000000800 */
[----:B------:R-:W-:Y:S01]  /*7de0*/  PRMT R0, R74, 0x7772, RZ ;  /* 0x000077724a007816 */ /* 0x000fe200000000ff */
[----:B------:R-:W-:-:S02]  /*7df0*/  FADD.FTZ R2, R121, R2 ;  /* 0x0000000279027221 */ /* 0x000fc40000010000 */
[----:B------:R-:W2:Y:S01]  /*7e00*/  MUFU.EX2 R76, R76 ;  /* 0x0000004c004c7308 */ /* 0x000ea20000000800 */
[----:B------:R-:W-:Y:S02]  /*7e10*/  @!P1 PRMT R179, R100, 0x5410, RZ ;  /* 0x0000541064b39816 */ /* 0x000fe400000000ff */
[----:B------:R-:W-:Y:S02]  /*7e20*/  ISETP.GT.U32.AND P1, PT, R0, UR6, PT ;  /* 0x0000000600007c0c */ /* 0x000fe4000bf24070 */
[----:B-1----:R-:W-:Y:S01]  /*7e30*/  F2FP.F16.F32.PACK_AB R0, R75, R50 ;  /* 0x000000324b00723e */ /* 0x002fe200000000ff */
[----:B------:R-:W-:Y:S01]  /*7e40*/  FADD.FTZ R2, R126, R2 ;  /* 0x000000027e027221 */ /* 0x000fe20000010000 */
[----:B------:R-:W-:Y:S02]  /*7e50*/  @!P0 HADD2 R98, -R181.H0_H0, -RZ.H0_H0 ;  /* 0xa00000ffb5628230 */ /* 0x000fe40000000900 */
[C---:B------:R-:W-:Y:S02]  /*7e60*/  PRMT R176, R0.reuse, 0x7610, R176 ;  /* 0x0000761000b07816 */ /* 0x040fe400000000b0 */
[----:B------:R-:W-:Y:S01]  /*7e70*/  PRMT R177, R0, 0x7632, R177 ;  /* 0x0000763200b17816 */ /* 0x000fe200000000b1 */
[----:B------:R-:W-:Y:S01]  /*7e80*/  FADD.FTZ R2, R120, R2 ;  /* 0x0000000278027221 */ /* 0x000fe20000010000 */
[----:B------:R-:W-:-:S02]  /*7e90*/  PRMT R0, R74, 0x7773, RZ ;  /* 0x000077734a007816 */ /* 0x000fc400000000ff */
[----:B------:R-:W-:Y:S02]  /*7ea0*/  PRMT R136, R182, 0x5410, R181 ;  /* 0x00005410b6887816 */ /* 0x000fe400000000b5 */
[----:B------:R-:W-:Y:S01]  /*7eb0*/  @!P0 PRMT R181, R98, 0x5410, RZ ;  /* 0x0000541062b58816 */ /* 0x000fe200000000ff */
[----:B------:R-:W-:Y:S01]  /*7ec0*/  FADD.FTZ R2, R49, R2 ;  /* 0x0000000231027221 */ /* 0x000fe20000010000 */
[----:B------:R-:W-:Y:S02]  /*7ed0*/  ISETP.GT.U32.AND P0, PT, R0, UR6, PT ;  /* 0x0000000600007c0c */ /* 0x000fe4000bf04070 */
[----:B--2---:R-:W-:Y:S01]  /*7ee0*/  F2FP.F16.F32.PACK_AB R0, R76, R82 ;  /* 0x000000524c00723e */ /* 0x004fe200000000ff */
[----:B------:R-:W-:-:S03]  /*7ef0*/  FADD.FTZ R2, R54, R2 ;  /* 0x0000000236027221 */ /* 0x000fc60000010000 */
[C---:B------:R-:W-:Y:S02]  /*7f00*/  PRMT R175, R0.reuse, 0x7610, R175 ;  /* 0x0000761000af7816 */ /* 0x040fe400000000af */
[----:B------:R-:W-:Y:S01]  /*7f10*/  PRMT R174, R0, 0x7632, R174 ;  /* 0x0000763200ae7816 */ /* 0x000fe200000000ae */
[----:B------:R-:W-:Y:S01]  /*7f20*/  FADD.FTZ R0, R47, R3 ;  /* 0x000000032f007221 */ /* 0x000fe20000010000 */
[----:B------:R-:W-:Y:S01]  /*7f30*/  FADD.FTZ R3, R53, R2 ;  /* 0x0000000235037221 */ /* 0x000fe20000010000 */
[----:B------:R-:W-:Y:S02]  /*7f40*/  IMAD.MOV.U32 R120, RZ, RZ, R4 ;  /* 0x000000ffff787224 */ /* 0x000fe400078e0004 */
[----:B------:R-:W-:Y:S02]  /*7f50*/  IMAD.MOV.U32 R121, RZ, RZ, R5 ;  /* 0x000000ffff797224 */ /* 0x000fe400078e0005 */
[----:B------:R-:W-:Y:S01]  /*7f60*/  FADD.FTZ R2, R6, R0 ;  /* 0x0000000006027221 */ /* 0x000fe20000010000 */
[----:B------:R-:W-:-:S02]  /*7f70*/  IMAD.MOV.U32 R100, RZ, RZ, R120 ;  /* 0x000000ffff647224 */ /* 0x000fc400078e0078 */
[----:B------:R-:W-:Y:S02]  /*7f80*/  IMAD.MOV.U32 R101, RZ, RZ, R121 ;  /* 0x000000ffff657224 */ /* 0x000fe400078e0079 */
[----:B------:R-:W-:Y:S02]  /*7f90*/  IMAD.MOV.U32 R77, RZ, RZ, R19 ;  /* 0x000000ffff4d7224 */ /* 0x000fe400078e0013 */
[----:B------:R-:W-:Y:S01]  /*7fa0*/  IMAD.MOV.U32 R7, RZ, RZ, R64 ;  /* 0x000000ffff077224 */ /* 0x000fe200078e0040 */
[----:B------:R-:W-:Y:S01]  /*7fb0*/  MUFU.EX2 R5, R226 ;  /* 0x000000e200057308 */ /* 0x000fe20000000800 */
[----:B------:R-:W-:Y:S01]  /*7fc0*/  FADD.FTZ R9, R9, R2 ;  /* 0x0000000209097221 */ /* 0x000fe20000010000 */
[----:B------:R-:W-:Y:S02]  /*7fd0*/  @P1 HADD2 R105, -R175.H0_H0, -RZ.H0_H0 ;  /* 0xa00000ffaf691230 */ /* 0x000fe40000000900 */
[----:B------:R-:W1:Y:S01]  /*7fe0*/  MUFU.EX2 R4, R224 ;  /* 0x000000e000047308 */ /* 0x000e620000000800 */
[----:B------:R-:W-:-:S02]  /*7ff0*/  IMAD.MOV.U32 R64, RZ, RZ, R21 ;  /* 0x000000ffff407224 */ /* 0x000fc400078e0015 */
[----:B------:R-:W-:Y:S01]  /*8000*/  FADD.FTZ R10, R10, R3 ;  /* 0x000000030a0a7221 */ /* 0x000fe20000010000 */
[----:B------:R-:W-:Y:S02]  /*8010*/  IMAD.MOV.U32 R85, RZ, RZ, R38 ;  /* 0x000000ffff557224 */ /* 0x000fe400078e0026 */
[----:B------:R-:W-:Y:S01]  /*8020*/  IMAD.MOV.U32 R21, RZ, RZ, R207 ;  /* 0x000000ffff157224 */ /* 0x000fe200078e00cf */
[----:B------:R-:W-:Y:S01]  /*8030*/  PRMT R207, R175, 0x5410, R174 ;  /* 0x00005410afcf7816 */ /* 0x000fe200000000ae */
[----:B------:R-:W-:Y:S01]  /*8040*/  IMAD.MOV.U32 R38, RZ, RZ, R78 ;  /* 0x000000ffff267224 */ /* 0x000fe200078e004e */
[----:B------:R-:W-:Y:S01]  /*8050*/  @P1 PRMT R175, R105, 0x5410, RZ ;  /* 0x0000541069af1816 */ /* 0x000fe200000000ff */
[----:B------:R-:W-:Y:S02]  /*8060*/  @P0 HADD2 R104, -R174.H0_H0, -RZ.H0_H0 ;  /* 0xa00000ffae680230 */ /* 0x000fe40000000900 */
[----:B------:R-:W-:-:S03]  /*8070*/  IMAD.MOV.U32 R78, RZ, RZ, R12 ;  /* 0x000000ffff4e7224 */ /* 0x000fc600078e000c */
[----:B------:R-:W-:Y:S01]  /*8080*/  @P0 PRMT R174, R104, 0x5410, RZ ;  /* 0x0000541068ae0816 */ /* 0x000fe200000000ff */
[----:B-1----:R-:W-:Y:S01]  /*8090*/  FADD.FTZ R12, R5, R4 ;  /* 0x00000004050c7221 */ /* 0x002fe20000010000 */
[----:B------:R-:W-:Y:S01]  /*80a0*/  F2FP.F16.F32.PACK_AB R8, R4, R5 ;  /* 0x000000050408723e */ /* 0x000fe200000000ff */
[----:B------:R-:W-:Y:S02]  /*80b0*/  @!P4 HADD2 R99, -R182.H0_H0, -RZ.H0_H0 ;  /* 0xa00000ffb663c230 */ /* 0x000fe40000000900 */
[----:B------:R-:W-:-:S03]  /*80c0*/  IMAD.MOV.U32 R43, RZ, RZ, R20 ;  /* 0x000000ffff2b7224 */ /* 0x000fc600078e0014 */
[----:B------:R-:W-:Y:S01]  /*80d0*/  @!P4 PRMT R182, R99, 0x5410, RZ ;  /* 0x0000541063b6c816 */ /* 0x000fe200000000ff */
[----:B------:R-:W-:Y:S02]  /*80e0*/  IMAD.MOV.U32 R99, RZ, RZ, R21 ;  /* 0x000000ffff637224 */ /* 0x000fe400078e0015 */
[----:B------:R-:W-:Y:S02]  /*80f0*/  @!P2 HADD2 R103, -R176.H0_H0, -RZ.H0_H0 ;  /* 0xa00000ffb067a230 */ /* 0x000fe40000000900 */
[----:B------:R-:W-:Y:S02]  /*8100*/  IMAD.MOV.U32 R19, RZ, RZ, R56 ;  /* 0x000000ffff137224 */ /* 0x000fe400078e0038 */
[----:B------:R-:W-:Y:S01]  /*8110*/  IMAD.MOV.U32 R56, RZ, RZ, R213 ;  /* 0x000000ffff387224 */ /* 0x000fe200078e00d5 */
[----:B------:R-:W-:Y:S02]  /*8120*/  PRMT R213, R176, 0x5410, R177 ;  /* 0x00005410b0d57816 */ /* 0x000fe400000000b1 */
[----:B------:R-:W-:Y:S01]  /*8130*/  @!P2 PRMT R176, R103, 0x5410, RZ ;  /* 0x0000541067b0a816 */ /* 0x000fe200000000ff */
[----:B------:R-:W-:-:S02]  /*8140*/  IMAD.MOV.U32 R86, RZ, RZ, R19 ;  /* 0x000000ffff567224 */ /* 0x000fc400078e0013 */
[----:B----4-:R-:W-:-:S04]  /*8150*/  VIADD R0, R79, 0x4 ;  /* 0x000000044f007836 */ /* 0x010fc80000000000 */
[----:B------:R-:W-:-:S04]  /*8160*/  IMAD.WIDE.U32 R120, R0, -0x326172a9, RZ ;  /* 0xcd9e8d5700787825 */ /* 0x000fc800078e00ff */
[----:B------:R-:W-:Y:S01]  /*8170*/  IMAD.MOV.U32 R79, RZ, RZ, R77 ;  /* 0x000000ffff4f7224 */ /* 0x000fe200078e004d */
[----:B------:R-:W-:Y:S01]  /*8180*/  LOP3.LUT R0, R115, UR22, R121, 0x96, !PT ;  /* 0x0000001673007c12 */ /* 0x000fe2000f8e9679 */
[----:B------:R-:W-:Y:S02]  /*8190*/  IMAD.MOV.U32 R77, RZ, RZ, R84 ;  /* 0x000000ffff4d7224 */ /* 0x000fe400078e0054 */
[----:B------:R-:W-:Y:S02]  /*81a0*/  IMAD.MOV.U32 R84, RZ, RZ, R7 ;  /* 0x000000ffff547224 */ /* 0x000fe400078e0007 */
[----:B------:R-:W-:Y:S01]  /*81b0*/  IMAD.MOV.U32 R7, RZ, RZ, R46 ;  /* 0x000000ffff077224 */ /* 0x000fe200078e002e */
[----:B------:R-:W-:Y:S01]  /*81c0*/  LOP3.LUT R2, R120, UR11, R15, 0x96, !PT ;  /* 0x0000000b78027c12 */ /* 0x000fe2000f8e960f */
[----:B------:R-:W-:-:S04]  /*81d0*/  IMAD.WIDE.U32 R46, R0, -0x2daee0ad, RZ ;  /* 0xd2511f53002e7825 */ /* 0x000fc800078e00ff */
[----:B------:R-:W-:Y:S01]  /*81e0*/  IMAD.WIDE.U32 R2, R2, -0x2daee0ad, RZ ;  /* 0xd2511f5302027825 */ /* 0x000fe200078e00ff */
[----:B------:R-:W-:-:S03]  /*81f0*/  LOP3.LUT R0, R100, UR17, R47, 0x96, !PT ;  /* 0x0000001164007c12 */ /* 0x000fc6000f8e962f */
[----:B------:R-:W-:Y:S02]  /*8200*/  IMAD.MOV.U32 R105, RZ, RZ, R79 ;  /* 0x000000ffff697224 */ /* 0x000fe400078e004f */
[----:B------:R-:W-:Y:S01]  /*8210*/  IMAD.MOV.U32 R79, RZ, RZ, R38 ;  /* 0x000000ffff4f7224 */ /* 0x000fe200078e0026 */
[----:B------:R-:W-:Y:S01]  /*8220*/  LOP3.LUT R6, R46, UR15, R3, 0x96, !PT ;  /* 0x0000000f2e067c12 */ /* 0x000fe2000f8e9603 */
[----:B------:R-:W-:-:S04]  /*8230*/  IMAD.WIDE.U32 R38, R0, -0x326172a9, RZ ;  /* 0xcd9e8d5700267825 */ /* 0x000fc800078e00ff */
[----:B------:R-:W-:Y:S01]  /*8240*/  IMAD.MOV.U32 R104, RZ, RZ, R77 ;  /* 0x000000ffff687224 */ /* 0x000fe200078e004d */
[----:B------:R-:W-:Y:S01]  /*8250*/  LOP3.LUT R4, R14, UR16, R39, 0x96, !PT ;  /* 0x000000100e047c12 */ /* 0x000fe2000f8e9627 */
[----:B------:R-:W-:Y:S02]  /*8260*/  IMAD.MOV.U32 R77, RZ, RZ, R7 ;  /* 0x000000ffff4d7224 */ /* 0x000fe400078e0007 */
[----:B------:R-:W-:-:S04]  /*8270*/  IMAD.WIDE.U32 R6, R6, -0x326172a9, RZ ;  /* 0xcd9e8d5706067825 */ /* 0x000fc800078e00ff */
[----:B------:R-:W-:Y:S01]  /*8280*/  IMAD.WIDE.U32 R4, R4, -0x2daee0ad, RZ ;  /* 0xd2511f5304047825 */ /* 0x000fe200078e00ff */
[----:B------:R-:W-:-:S04]  /*8290*/  LOP3.LUT R3, R38, UR14, R7, 0x96, !PT ;  /* 0x0000000e26037c12 */ /* 0x000fc8000f8e9607 */
[----:B------:R-:W-:Y:S01]  /*82a0*/  LOP3.LUT R5, R2, UR13, R5, 0x96, !PT ;  /* 0x0000000d02057c12 */ /* 0x000fe2000f8e9605 */
[----:B------:R-:W-:-:S05]  /*82b0*/  IMAD.WIDE.U32 R2, R3, -0x2daee0ad, RZ ;  /* 0xd2511f5303027825 */ /* 0x000fca00078e00ff */
[----:B------:R-:W-:Y:S01]  /*82c0*/  LOP3.LUT R3, R4, UR12, R3, 0x96, !PT ;  /* 0x0000000c04037c12 */ /* 0x000fe2000f8e9603 */
[----:B------:R-:W-:-:S05]  /*82d0*/  IMAD.WIDE.U32 R4, R5, -0x326172a9, RZ ;  /* 0xcd9e8d5705047825 */ /* 0x000fca00078e00ff */
[----:B------:R-:W-:-:S05]  /*82e0*/  LOP3.LUT R6, R6, UR10, R5, 0x96, !PT ;  /* 0x0000000a06067c12 */ /* 0x000fca000f8e9605 */
[----:B------:R-:W-:-:S05]  /*82f0*/  IMAD.WIDE.U32 R6, R6, -0x2daee0ad, RZ ;  /* 0xd2511f5306067825 */ /* 0x000fca00078e00ff */
[----:B------:R-:W-:Y:S01]  /*8300*/  LOP3.LUT R0, R2, UR5, R7, 0x96, !PT ;  /* 0x0000000502007c12 */ /* 0x000fe2000f8e9607 */
[----:B------:R-:W-:-:S04]  /*8310*/  IMAD.WIDE.U32 R2, R3, -0x326172a9, RZ ;  /* 0xcd9e8d5703027825 */ /* 0x000fc800078e00ff */
[----:B------:R-:W-:-:S05]  /*8320*/  IMAD.WIDE.U32 R20, R0, -0x326172a9, RZ ;  /* 0xcd9e8d5700147825 */ /* 0x000fca00078e00ff */
[----:B------:R-:W-:-:S04]  /*8330*/  LOP3.LUT R21, R2, UR7, R21, 0x96, !PT ;  /* 0x0000000702157c12 */ /* 0x000fc8000f8e9615 */
[----:B------:R-:W-:-:S04]  /*8340*/  LOP3.LUT R0, R21, 0xff, RZ, 0xc0, !PT ;  /* 0x000000ff15007812 */ /* 0x000fc800078ec0ff */
[----:B------:R-:W-:Y:S02]  /*8350*/  ISETP.LE.U32.AND P2, PT, R0, UR6, PT ;  /* 0x0000000600007c0c */ /* 0x000fe4000bf43070 */
[----:B------:R-:W-:-:S04]  /*8360*/  LOP3.LUT R0, R21, 0xffff, RZ, 0xc0, !PT ;  /* 0x0000ffff15007812 */ /* 0x000fc800078ec0ff */
[----:B------:R-:W-:-:S04]  /*8370*/  SHF.R.U32.HI R0, RZ, 0x8, R0 ;  /* 0x00000008ff007819 */ /* 0x000fc80000011600 */
[----:B------:R-:W-:-:S04]  /*8380*/  LOP3.LUT R0, R0, 0xffff, RZ, 0xc0, !PT ;  /* 0x0000ffff00007812 */ /* 0x000fc800078ec0ff */
[----:B------:R-:W-:Y:S02]  /*8390*/  ISETP.LE.U32.AND P0, PT, R0, UR6, PT ;  /* 0x0000000600007c0c */ /* 0x000fe4000bf03070 */
[----:B------:R-:W-:Y:S02]  /*83a0*/  PRMT R0, R21, 0x7632, R0 ;  /* 0x0000763215007816 */ /* 0x000fe40000000000 */
[----:B------:R-:W-:Y:S02]  /*83b0*/  LOP3.LUT R4, R4, UR9, R3, 0x96, !PT ;  /* 0x0000000904047c12 */ /* 0x000fe4000f8e9603 */
[----:B------:R-:W-:Y:S01]  /*83c0*/  LOP3.LUT R0, R0, 0xff, RZ, 0xc0, !PT ;  /* 0x000000ff00007812 */ /* 0x000fe200078ec0ff */
[----:B------:R-:W-:Y:S02]  /*83d0*/  IMAD.MOV.U32 R100, RZ, RZ, R85 ;  /* 0x000000ffff647224 */ /* 0x000fe400078e0055 */
[----:B------:R-:W-:Y:S01]  /*83e0*/  IMAD.MOV.U32 R85, RZ, RZ, R64 ;  /* 0x000000ffff557224 */ /* 0x000fe200078e0040 */
[----:B------:R-:W-:Y:S01]  /*83f0*/  ISETP.LE.U32.AND P5, PT, R0, UR6, PT ;  /* 0x0000000600007c0c */ /* 0x000fe2000bfa3070 */
[----:B------:R-:W-:-:S02]  /*8400*/  IMAD.MOV.U32 R64, RZ, RZ, R18 ;  /* 0x000000ffff407224 */ /* 0x000fc400078e0012 */
[----:B------:R-:W-:Y:S02]  /*8410*/  IMAD.MOV.U32 R0, RZ, RZ, R20 ;  /* 0x000000ffff007224 */ /* 0x000fe400078e0014 */
[----:B------:R-:W-:-:S03]  /*8420*/  IMAD.WIDE.U32 R18, R4, -0x2daee0ad, RZ ;  /* 0xd2511f5304127825 */ /* 0x000fc600078e00ff */
[----:B------:R-:W-:Y:S02]  /*8430*/  LOP3.LUT R0, R0, 0xff, RZ, 0xc0, !PT ;  /* 0x000000ff00007812 */ /* 0x000fe400078ec0ff */
[----:B------:R-:W-:Y:S02]  /*8440*/  LOP3.LUT R19, R6, UR4, R19, 0x96, !PT ;  /* 0x0000000406137c12 */ /* 0x000fe4000f8e9613 */
[----:B------:R-:W-:Y:S02]  /*8450*/  ISETP.LE.U32.AND P4, PT, R0, UR6, PT ;  /* 0x0000000600007c0c */ /* 0x000fe4000bf83070 */
[----:B------:R-:W-:Y:S01]  /*8460*/  LOP3.LUT R0, R19, 0xffff, RZ, 0xc0, !PT ;  /* 0x0000ffff13007812 */ /* 0x000fe200078ec0ff */
[----:B------:R-:W-:Y:S04]  /*8470*/  MUFU.EX2 R3, R227 ;  /* 0x000000e300037308 */ /* 0x000fe80000000800 */
[----:B------:R-:W1:Y:S01]  /*8480*/  MUFU.EX2 R2, R225 ;  /* 0x000000e100027308 */ /* 0x000e620000000800 */
[----:B------:R-:W-:Y:S01]  /*8490*/  SHF.R.U32.HI R0, RZ, 0x8, R0 ;  /* 0x00000008ff007819 */ /* 0x000fe20000011600 */
[----:B------:R-:W-:-:S03]  /*84a0*/  @P3 HADD2 R102, -R177.H0_H0, -RZ.H0_H0 ;  /* 0xa00000ffb1663230 */ /* 0x000fc60000000900 */
[----:B------:R-:W-:Y:S02]  /*84b0*/  LOP3.LUT R0, R0, 0xffff, RZ, 0xc0, !PT ;  /* 0x0000ffff00007812 */ /* 0x000fe400078ec0ff */
[----:B------:R-:W-:Y:S02]  /*84c0*/  PRMT R31, R8, 0x7610, R31 ;  /* 0x00007610081f7816 */ /* 0x000fe4000000001f */
[----:B------:R-:W-:Y:S01]  /*84d0*/  ISETP.LE.U32.AND P1, PT, R0, UR6, PT ;  /* 0x0000000600007c0c */ /* 0x000fe2000bf23070 */
[----:B------:R-:W2:Y:S01]  /*84e0*/  MUFU.EX2 R4, R212 ;  /* 0x000000d400047308 */ /* 0x000ea20000000800 */
[----:B------:R-:W-:Y:S01]  /*84f0*/  SHF.R.U32.HI R0, RZ, 0x18, R21 ;  /* 0x00000018ff007819 */ /* 0x000fe20000011615 */
[----:B------:R-:W-:Y:S01]  /*8500*/  @!P2 HADD2 R107, -R31.H0_H0, -RZ.H0_H0 ;  /* 0xa00000ff1f6ba230 */ /* 0x000fe20000000900 */
[----:B------:R-:W-:Y:S01]  /*8510*/  @P3 PRMT R177, R102, 0x5410, RZ ;  /* 0x0000541066b13816 */ /* 0x000fe200000000ff */
[----:B-1----:R-:W-:Y:S01]  /*8520*/  FADD.FTZ R6, R3, R2 ;  /* 0x0000000203067221 */ /* 0x002fe20000010000 */
[----:B------:R-:W-:-:S02]  /*8530*/  PRMT R27, R8, 0x7632, R27 ;  /* 0x00007632081b7816 */ /* 0x000fc4000000001b */
[----:B------:R-:W-:Y:S02]  /*8540*/  F2FP.F16.F32.PACK_AB R2, R2, R3 ;  /* 0x000000030202723e */ /* 0x000fe400000000ff */
[----:B------:R-:W-:Y:S01]  /*8550*/  ISETP.LE.U32.AND P3, PT, R0, UR6, PT ;  /* 0x0000000600007c0c */ /* 0x000fe2000bf63070 */
[----:B------:R-:W1:Y:S01]  /*8560*/  MUFU.EX2 R3, R222 ;  /* 0x000000de00037308 */ /* 0x000e620000000800 */
[----:B------:R-:W-:Y:S01]  /*8570*/  PRMT R0, R20, 0x7771, RZ ;  /* 0x0000777114007816 */ /* 0x000fe200000000ff */
[----:B------:R-:W-:Y:S01]  /*8580*/  IMAD.MOV.U32 R65, RZ, RZ, R70 ;  /* 0x000000ffff417224 */ /* 0x000fe200078e0046 */
[----:B------:R-:W-:Y:S02]  /*8590*/  PRMT R70, R31, 0x5410, R27 ;  /* 0x000054101f467816 */ /* 0x000fe4000000001b */
[----:B------:R-:W-:Y:S02]  /*85a0*/  @!P2 PRMT R31, R107, 0x5410, RZ ;  /* 0x000054106b1fa816 */ /* 0x000fe400000000ff */
[----:B------:R-:W-:-:S02]  /*85b0*/  ISETP.GT.U32.AND P2, PT, R0, UR6, PT ;  /* 0x0000000600007c0c */ /* 0x000fc4000bf44070 */
[----:B------:R-:W-:Y:S01]  /*85c0*/  PRMT R0, R19, 0x7632, R0 ;  /* 0x0000763213007816 */ /* 0x000fe20000000000 */
[----:B------:R-:W-:Y:S01]  /*85d0*/  @!P0 HADD2 R106, -R27.H0_H0, -RZ.H0_H0 ;  /* 0xa00000ff1b6a8230 */ /* 0x000fe20000000900 */
[C---:B------:R-:W-:Y:S02]  /*85e0*/  PRMT R30, R2.reuse, 0x7610, R30 ;  /* 0x00007610021e7816 */ /* 0x040fe4000000001e */
[----:B------:R-:W-:Y:S01]  /*85f0*/  PRMT R23, R2, 0x7632, R23 ;  /* 0x0000763202177816 */ /* 0x000fe20000000017 */
[----:B--2---:R-:W-:Y:S01]  /*8600*/  FADD.FTZ R2, R4, R12 ;  /* 0x0000000c04027221 */ /* 0x004fe20000010000 */
[----:B------:R-:W-:Y:S01]  /*8610*/  LOP3.LUT R0, R0, 0xff, RZ, 0xc0, !PT ;  /* 0x000000ff00007812 */ /* 0x000fe200078ec0ff */
[----:B------:R-:W2:Y:S01]  /*8620*/  MUFU.EX2 R5, R215 ;  /* 0x000000d700057308 */ /* 0x000ea20000000800 */
[----:B------:R-:W-:Y:S01]  /*8630*/  @!P0 PRMT R27, R106, 0x5410, RZ ;  /* 0x000054106a1b8816 */ /* 0x000fe200000000ff */
[----:B-1----:R-:W-:Y:S01]  /*8640*/  FADD.FTZ R8, R3, R2 ;  /* 0x0000000203087221 */ /* 0x002fe20000010000 */
[----:B------:R-:W-:-:S02]  /*8650*/  ISETP.LE.U32.AND P0, PT, R0, UR6, PT ;  /* 0x0000000600007c0c */ /* 0x000fc4000bf03070 */
[----:B------:R-:W-:Y:S02]  /*8660*/  F2FP.F16.F32.PACK_AB R0, R3, R4 ;  /* 0x000000040300723e */ /* 0x000fe400000000ff */
[----:B------:R-:W1:Y:S02]  /*8670*/  MUFU.EX2 R3, R223 ;  /* 0x000000df00037308 */ /* 0x000e640000000800 */
[C---:B------:R-:W-:Y:S02]  /*8680*/  PRMT R126, R0.reuse, 0x7610, R126 ;  /* 0x00007610007e7816 */ /* 0x040fe4000000007e */
[----:B------:R-:W-:Y:S01]  /*8690*/  PRMT R133, R0, 0x7632, R133 ;  /* 0x0000763200857816 */ /* 0x000fe20000000085 */
[----:B------:R-:W-:Y:S02]  /*86a0*/  IMAD.MOV.U32 R0, RZ, RZ, R18 ;  /* 0x000000ffff007224 */ /* 0x000fe400078e0012 */
[----:B------:R-:W-:Y:S02]  /*86b0*/  @!P3 HADD2 R108, -R23.H0_H0, -RZ.H0_H0 ;  /* 0xa00000ff176cb230 */ /* 0x000fe40000000900 */
[----:B--2---:R-:W-:Y:S01]  /*86c0*/  FADD.FTZ R2, R5, R6 ;  /* 0x0000000605027221 */ /* 0x004fe20000010000 */
[----:B------:R-:W-:Y:S01]  /*86d0*/  IMAD.MOV.U32 R83, RZ, RZ, R69 ;  /* 0x000000ffff537224 */ /* 0x000fe200078e0045 */
[----:B------:R-:W-:Y:S01]  /*86e0*/  LOP3.LUT R0, R0, 0xff, RZ, 0xc0, !PT ;  /* 0x000000ff00007812 */ /* 0x000fe200078ec0ff */
[----:B------:R-:W-:Y:S01]  /*86f0*/  @!P5 HADD2 R109, -R30.H0_H0, -RZ.H0_H0 ;  /* 0xa00000ff1e6dd230 */ /* 0x000fe20000000900 */
[----:B------:R-:W-:-:S02]  /*8700*/  PRMT R69, R30, 0x5410, R23 ;  /* 0x000054101e457816 */ /* 0x000fc40000000017 */
[----:B------:R-:W-:Y:S01]  /*8710*/  @!P3 PRMT R23, R108, 0x5410, RZ ;  /* 0x000054106c17b816 */ /* 0x000fe200000000ff */
[C---:B-1----:R-:W-:Y:S01]  /*8720*/  FADD.FTZ R4, R3.reuse, R2 ;  /* 0x0000000203047221 */ /* 0x042fe20000010000 */
[----:B------:R-:W-:Y:S02]  /*8730*/  ISETP.LE.U32.AND P3, PT, R0, UR6, PT ;  /* 0x0000000600007c0c */ /* 0x000fe4000bf63070 */
[----:B------:R-:W-:Y:S02]  /*8740*/  F2FP.F16.F32.PACK_AB R2, R3, R5 ;  /* 0x000000050302723e */ /* 0x000fe400000000ff */
[----:B------:R-:W-:Y:S01]  /*8750*/  PRMT R0, R20, 0x7772, RZ ;  /* 0x0000777214007816 */ /* 0x000fe200000000ff */
[----:B------:R-:W1:Y:S01]  /*8760*/  MUFU.EX2 R5, R211 ;  /* 0x000000d300057308 */ /* 0x000e620000000800 */
[----:B------:R-:W-:Y:S01]  /*8770*/  @!P5 PRMT R30, R109, 0x5410, RZ ;  /* 0x000054106d1ed816 */ /* 0x000fe200000000ff */
[----:B------:R-:W-:Y:S01]  /*8780*/  @!P4 HADD2 R111, -R126.H0_H0, -RZ.H0_H0 ;  /* 0xa00000ff7e6fc230 */ /* 0x000fe20000000900 */
[----:B------:R-:W-:Y:S01]  /*8790*/  ISETP.GT.U32.AND P5, PT, R0, UR6, PT ;  /* 0x0000000600007c0c */ /* 0x000fe2000bfa4070 */
[----:B------:R-:W2:Y:S01]  /*87a0*/  MUFU.EX2 R3, R204 ;  /* 0x000000cc00037308 */ /* 0x000ea20000000800 */
[----:B------:R-:W-:Y:S01]  /*87b0*/  PRMT R0, R20, 0x7773, RZ ;  /* 0x0000777314007816 */ /* 0x000fe200000000ff */
[----:B------:R-:W-:Y:S01]  /*87c0*/  @P2 HADD2 R110, -R133.H0_H0, -RZ.H0_H0 ;  /* 0xa00000ff856e2230 */ /* 0x000fe20000000900 */
[----:B------:R-:W-:Y:S01]  /*87d0*/  PRMT R68, R126, 0x5410, R133 ;  /* 0x000054107e447816 */ /* 0x000fe20000000085 */
[----:B------:R-:W4:Y:S01]  /*87e0*/  MUFU.EX2 R7, R214 ;  /* 0x000000d600077308 */ /* 0x000f220000000800 */
[----:B------:R-:W-:-:S02]  /*87f0*/  @!P4 PRMT R126, R111, 0x5410, RZ ;  /* 0x000054106f7ec816 */ /* 0x000fc400000000ff */
[----:B------:R-:W-:Y:S01]  /*8800*/  ISETP.GT.U32.AND P4, PT, R0, UR6, PT ;  /* 0x0000000600007c0c */ /* 0x000fe2000bf84070 */
[----:B------:R2:W4:Y:S01]  /*8810*/  MUFU.EX2 R6, R206 ;  /* 0x000000ce00067308 */ /* 0x0005220000000800 */
[----:B------:R-:W-:Y:S01]  /*8820*/  LOP3.LUT R0, R19, 0xff, RZ, 0xc0, !PT ;  /* 0x000000ff13007812 */ /* 0x000fe200078ec0ff */
[----:B------:R-:W-:Y:S01]  /*8830*/  IMAD.MOV.U32 R101, RZ, RZ, R86 ;  /* 0x000000ffff657224 */ /* 0x000fe200078e0056 */
[----:B------:R-:W-:Y:S01]  /*8840*/  @P2 PRMT R133, R110, 0x5410, RZ ;  /* 0x000054106e852816 */ /* 0x000fe200000000ff */
[----:B------:R-:W-:Y:S01]  /*8850*/  IMAD.MOV.U32 R86, RZ, RZ, R72 ;  /* 0x000000ffff567224 */ /* 0x000fe200078e0048 */
[----:B------:R-:W-:Y:S01]  /*8860*/  ISETP.LE.U32.AND P2, PT, R0, UR6, PT ;  /* 0x0000000600007c0c */ /* 0x000fe2000bf43070 */
[----:B------:R-:W-:Y:S01]  /*8870*/  FADD.FTZ R11, R11, R9 ;  /* 0x000000090b0b7221 */ /* 0x000fe20000010000 */
[----:B-1----:R-:W-:Y:S01]  /*8880*/  FADD.FTZ R0, R5, R8 ;  /* 0x0000000805007221 */ /* 0x002fe20000010000 */
[----:B------:R-:W-:Y:S01]  /*8890*/  IMAD.MOV.U32 R72, RZ, RZ, R42 ;  /* 0x000000ffff487224 */ /* 0x000fe200078e002a */
[----:B---3--:R-:W-:Y:S01]  /*88a0*/  LOP3.LUT R9, R150, UR16, R39, 0x96, !PT ;  /* 0x0000001096097c12 */ /* 0x008fe2000f8e9627 */
[----:B------:R-:W1:Y:S01]  /*88b0*/  MUFU.EX2 R42, R191 ;  /* 0x000000bf002a7308 */ /* 0x000e620000000800 */
[----:B------:R-:W-:-:S02]  /*88c0*/  IMAD.MOV.U32 R150, RZ, RZ, R77 ;  /* 0x000000ffff967224 */ /* 0x000fc400078e004d */
[----:B------:R-:W-:Y:S02]  /*88d0*/  IMAD.MOV.U32 R77, RZ, RZ, R13 ;  /* 0x000000ffff4d7224 */ /* 0x000fe400078e000d */
[----:B--2---:R-:W-:Y:S02]  /*88e0*/  IMAD.MOV.U32 R206, RZ, RZ, R78 ;  /* 0x000000ffffce7224 */ /* 0x004fe400078e004e */
[C---:B------:R-:W-:Y:S01]  /*88f0*/  FADD.FTZ R13, R3.reuse, R0 ;  /* 0x00000000030d7221 */ /* 0x040fe20000010000 */
[----:B------:R-:W-:Y:S01]  /*8900*/  IMAD.MOV.U32 R78, RZ, RZ, R35 ;  /* 0x000000ffff4e7224 */ /* 0x000fe200078e0023 */
[----:B------:R-:W-:Y:S01]  /*8910*/  F2FP.F16.F32.PACK_AB R0, R3, R5 ;  /* 0x000000050300723e */ /* 0x000fe200000000ff */
[----:B------:R-:W-:Y:S01]  /*8920*/  IMAD.MOV.U32 R35, RZ, RZ, R40 ;  /* 0x000000ffff237224 */ /* 0x000fe200078e0028 */
[C---:B------:R-:W-:Y:S01]  /*8930*/  PRMT R129, R2.reuse, 0x7610, R129 ;  /* 0x0000761002817816 */ /* 0x040fe20000000081 */
[----:B------:R-:W2:Y:S01]  /*8940*/  MUFU.EX2 R40, R95 ;  /* 0x0000005f00287308 */ /* 0x000ea20000000800 */
[----:B------:R-:W-:Y:S01]  /*8950*/  PRMT R127, R2, 0x7632, R127 ;  /* 0x00007632027f7816 */ /* 0x000fe2000000007f */
[----:B----4-:R-:W-:Y:S01]  /*8960*/  FADD.FTZ R2, R7, R4 ;  /* 0x0000000407027221 */ /* 0x010fe20000010000 */
[----:B------:R-:W-:Y:S01]  /*8970*/  LOP3.LUT R8, R120, UR11, R151, 0x96, !PT ;  /* 0x0000000b78087c12 */ /* 0x000fe2000f8e9697 */
[----:B------:R-:W-:Y:S01]  /*8980*/  IMAD.MOV.U32 R151, RZ, RZ, R43 ;  /* 0x000000ffff977224 */ /* 0x000fe200078e002b */
[C---:B------:R-:W-:Y:S01]  /*8990*/  PRMT R132, R0.reuse, 0x7610, R132 ;  /* 0x0000761000847816 */ /* 0x040fe20000000084 */
[----:B------:R-:W-:Y:S01]  /*89a0*/  IMAD.MOV.U32 R43, RZ, RZ, R52 ;  /* 0x000000ffff2b7224 */ /* 0x000fe200078e0034 */
[----:B------:R-:W-:Y:S01]  /*89b0*/  PRMT R131, R0, 0x7632, R131 ;  /* 0x0000763200837816 */ /* 0x000fe20000000083 */
[----:B------:R-:W3:Y:S01]  /*89c0*/  MUFU.EX2 R52, R118 ;  /* 0x0000007600347308 */ /* 0x000ee20000000800 */
[C---:B------:R-:W-:Y:S01]  /*89d0*/  F2FP.F16.F32.PACK_AB R0, R6.reuse, R7 ;  /* 0x000000070600723e */ /* 0x040fe200000000ff */
[----:B------:R-:W-:-:S02]  /*89e0*/  FADD.FTZ R3, R6, R2 ;  /* 0x0000000206037221 */ /* 0x000fc40000010000 */
[----:B------:R-:W4:Y:S01]  /*89f0*/  MUFU.EX2 R49, R117 ;  /* 0x0000007500317308 */ /* 0x000f220000000800 */
[C---:B------:R-:W-:Y:S02]  /*8a00*/  PRMT R130, R0.reuse, 0x7610, R130 ;  /* 0x0000761000827816 */ /* 0x040fe40000000082 */
[----:B------:R-:W-:Y:S01]  /*8a10*/  PRMT R128, R0, 0x7632, R128 ;  /* 0x0000763200807816 */ /* 0x000fe20000000080 */
[----:B-1----:R-:W-:Y:S01]  /*8a20*/  FADD.FTZ R0, R42, R3 ;  /* 0x000000032a007221 */ /* 0x002fe20000010000 */
[----:B------:R-:W-:Y:S02]  /*8a30*/  IMAD.MOV.U32 R103, RZ, RZ, R71 ;  /* 0x000000ffff677224 */ /* 0x000fe400078e0047 */
[----:B------:R-:W1:Y:S01]  /*8a40*/  MUFU.EX2 R71, R116 ;  /* 0x0000007400477308 */ /* 0x000e620000000800 */
[----:B--2---:R-:W-:-:S03]  /*8a50*/  FADD.FTZ R0, R40, R0 ;  /* 0x0000000028007221 */ /* 0x004fc60000010000 */
[----:B------:R-:W2:Y:S01]  /*8a60*/  MUFU.EX2 R146, R146 ;  /* 0x0000009200927308 */ /* 0x000ea20000000800 */
[----:B---3--:R-:W-:-:S03]  /*8a70*/  FADD.FTZ R0, R52, R0 ;  /* 0x0000000034007221 */ /* 0x008fc60000010000 */
[----:B------:R-:W3:Y:S01]  /*8a80*/  MUFU.EX2 R4, R144 ;  /* 0x0000009000047308 */ /* 0x000ee20000000800 */
[----:B----4-:R-:W-:-:S03]  /*8a90*/  FADD.FTZ R0, R49, R0 ;  /* 0x0000000031007221 */ /* 0x010fc60000010000 */
[----:B------:R-:W4:Y:S01]  /*8aa0*/  MUFU.EX2 R3, R142 ;  /* 0x0000008e00037308 */ /* 0x000f220000000800 */
[----:B-1----:R-:W-:Y:S01]  /*8ab0*/  FADD.FTZ R0, R71, R0 ;  /* 0x0000000047007221 */ /* 0x002fe20000010000 */
[----:B------:R-:W-:-:S03]  /*8ac0*/  @P4 HADD2 R112, -R127.H0_H0, -RZ.H0_H0 ;  /* 0xa00000ff7f704230 */ /* 0x000fc60000000900 */
[----:B--2---:R-:W-:Y:S01]  /*8ad0*/  FADD.FTZ R0, R146, R0 ;  /* 0x0000000092007221 */ /* 0x004fe20000010000 */
[----:B------:R-:W-:Y:S01]  /*8ae0*/  SHF.R.U32.HI R2, RZ, 0x18, R19 ;  /* 0x00000018ff027819 */ /* 0x000fe20000011613 */
[----:B------:R-:W-:Y:S02]  /*8af0*/  FADD.FTZ R10, R36, R10 ;  /* 0x0000000a240a7221 */ /* 0x000fe40000010000 */
[----:B---3--:R-:W-:Y:S01]  /*8b00*/  FADD.FTZ R0, R4, R0 ;  /* 0x0000000004007221 */ /* 0x008fe20000010000 */
[----:B------:R-:W-:Y:S02]  /*8b10*/  PRMT R67, R129, 0x5410, R127 ;  /* 0x0000541081437816 */ /* 0x000fe4000000007f */
[----:B----4-:R-:W-:Y:S01]  /*8b20*/  F2FP.F16.F32.PACK_AB R98, R3, R4 ;  /* 0x000000040362723e */ /* 0x010fe200000000ff */
[----:B------:R-:W-:Y:S01]  /*8b30*/  IMAD.WIDE.U32 R4, R8, -0x2daee0ad, RZ ;  /* 0xd2511f5308047825 */ /* 0x000fe200078e00ff */
[----:B------:R-:W-:Y:S02]  /*8b40*/  @P4 PRMT R127, R112, 0x5410, RZ ;  /* 0x00005410707f4816 */ /* 0x000fe400000000ff */
[----:B------:R-:W-:Y:S01]  /*8b50*/  ISETP.LE.U32.AND P4, PT, R2, UR6, PT ;  /* 0x0000000602007c0c */ /* 0x000fe2000bf83070 */
[----:B------:R-:W-:Y:S01]  /*8b60*/  FADD.FTZ R2, R17, R10 ;  /* 0x0000000a11027221 */ /* 0x000fe20000010000 */
[----:B------:R-:W-:Y:S01]  /*8b70*/  LOP3.LUT R10, R46, UR15, R5, 0x96, !PT ;  /* 0x0000000f2e0a7c12 */ /* 0x000fe2000f8e9605 */
[----:B------:R-:W-:-:S04]  /*8b80*/  FADD.FTZ R14, R16, R11 ;  /* 0x0000000b100e7221 */ /* 0x000fc80000010000 */
[----:B------:R-:W-:-:S04]  /*8b90*/  IMAD.WIDE.U32 R10, R10, -0x326172a9, RZ ;  /* 0xcd9e8d570a0a7825 */ /* 0x000fc800078e00ff */
[----:B------:R-:W-:Y:S01]  /*8ba0*/  FADD.FTZ R15, R37, R2 ;  /* 0x00000002250f7221 */ /* 0x000fe20000010000 */
[----:B------:R-:W-:Y:S01]  /*8bb0*/  FADD.FTZ R12, R3, R0 ;  /* 0x00000000030c7221 */ /* 0x000fe20000010000 */
[----:B------:R-:W-:Y:S01]  /*8bc0*/  LOP3.LUT R8, R38, UR14, R11, 0x96, !PT ;  /* 0x0000000e26087c12 */ /* 0x000fe2000f8e960b */
        /* <DEDUP_REMOVED lines=9> */
[----:B------:R-:W-:Y:S02]  /*8c60*/  IMAD.MOV.U32 R99, RZ, RZ, R77 ;  /* 0x000000ffff637224 */ /* 0x000fe400078e004d */
[----:B------:R-:W-:-:S04]  /*8c70*/  IMAD.WIDE.U32 R4, R4, -0x2daee0ad, RZ ;  /* 0xd2511f5304047825 */ /* 0x000fc800078e00ff */
[----:B------:R-:W-:Y:S02]  /*8c80*/  IMAD.MOV.U32 R9, RZ, RZ, R59 ;  /* 0x000000ffff097224 */ /* 0x000fe400078e003b */
[----:B------:R-:W-:Y:S02]  /*8c90*/  IMAD.MOV.U32 R77, RZ, RZ, R58 ;  /* 0x000000ffff4d7224 */ /* 0x000fe400078e003a */
[----:B------:R-:W-:Y:S01]  /*8ca0*/  IMAD.WIDE.U32 R58, R6, -0x2daee0ad, RZ ;  /* 0xd2511f53063a7825 */ /* 0x000fe200078e00ff */
[----:B------:R-:W-:-:S03]  /*8cb0*/  LOP3.LUT R8, R8, UR5, R5, 0x96, !PT ;  /* 0x0000000508087c12 */ /* 0x000fc6000f8e9605 */
[----:B------:R-:W-:Y:S01]  /*8cc0*/  IMAD.MOV.U32 R144, RZ, RZ, R72 ;  /* 0x000000ffff907224 */ /* 0x000fe200078e0048 */
[----:B------:R-:W-:Y:S01]  /*8cd0*/  LOP3.LUT R72, R4, UR4, R59, 0x96, !PT ;  /* 0x0000000404487c12 */ /* 0x000fe2000f8e963b */
[----:B------:R-:W-:-:S04]  /*8ce0*/  IMAD.WIDE.U32 R16, R8, -0x326172a9, RZ ;  /* 0xcd9e8d5708107825 */ /* 0x000fc800078e00ff */
[----:B------:R-:W-:Y:S01]  /*8cf0*/  @!P0 HADD2 R123, -R130.H0_H0, -RZ.H0_H0 ;  /* 0xa00000ff827b8230 */ /* 0x000fe20000000900 */
[----:B------:R-:W-:Y:S01]  /*8d00*/  PRMT R0, R72, 0x7632, R0 ;  /* 0x0000763248007816 */ /* 0x000fe20000000000 */
[----:B------:R-:W-:Y:S01]  /*8d10*/  IMAD.MOV.U32 R102, RZ, RZ, R65 ;  /* 0x000000ffff667224 */ /* 0x000fe200078e0041 */
[----:B------:R-:W-:Y:S02]  /*8d20*/  LOP3.LUT R17, R2, UR7, R17, 0x96, !PT ;  /* 0x0000000702117c12 */ /* 0x000fe4000f8e9611 */
[----:B------:R-:W-:Y:S02]  /*8d30*/  LOP3.LUT R0, R0, 0xff, RZ, 0xc0, !PT ;  /* 0x000000ff00007812 */ /* 0x000fe400078ec0ff */
[----:B------:R-:W-:Y:S02]  /*8d40*/  PRMT R65, R130, 0x5410, R128 ;  /* 0x0000541082417816 */ /* 0x000fe40000000080 */
[----:B------:R-:W-:Y:S02]  /*8d50*/  @!P0 PRMT R130, R123, 0x5410, RZ ;  /* 0x000054107b828816 */ /* 0x000fe400000000ff */
[----:B------:R-:W-:-:S02]  /*8d60*/  ISETP.LE.U32.AND P0, PT, R0, UR6, PT ;  /* 0x0000000600007c0c */ /* 0x000fc4000bf03070 */
[----:B------:R-:W-:Y:S01]  /*8d70*/  LOP3.LUT R0, R17, 0xffff, RZ, 0xc0, !PT ;  /* 0x0000ffff11007812 */ /* 0x000fe200078ec0ff */
[----:B------:R-:W-:-:S03]  /*8d80*/  @P5 HADD2 R113, -R129.H0_H0, -RZ.H0_H0 ;  /* 0xa00000ff81715230 */ /* 0x000fc60000000900 */
[----:B------:R-:W-:-:S04]  /*8d90*/  SHF.R.U32.HI R0, RZ, 0x8, R0 ;  /* 0x00000008ff007819 */ /* 0x000fc80000011600 */
[----:B------:R-:W-:Y:S02]  /*8da0*/  LOP3.LUT R0, R0, 0xffff, RZ, 0xc0, !PT ;  /* 0x0000ffff00007812 */ /* 0x000fe400078ec0ff */
[----:B------:R-:W-:Y:S02]  /*8db0*/  @P5 PRMT R129, R113, 0x5410, RZ ;  /* 0x0000541071815816 */ /* 0x000fe400000000ff */
[----:B------:R-:W-:Y:S02]  /*8dc0*/  ISETP.LE.U32.AND P5, PT, R0, UR6, PT ;  /* 0x0000000600007c0c */ /* 0x000fe4000bfa3070 */
[----:B------:R-:W-:Y:S01]  /*8dd0*/  PRMT R0, R17, 0x7632, R0 ;  /* 0x0000763211007816 */ /* 0x000fe20000000000 */
[----:B------:R-:W-:Y:S01]  /*8de0*/  @!P4 HADD2 R122, -R128.H0_H0, -RZ.H0_H0 ;  /* 0xa00000ff807ac230 */ /* 0x000fe20000000900 */
[----:B------:R-:W1:Y:S02]  /*8df0*/  MUFU.EX2 R36, R190 ;  /* 0x000000be00247308 */ /* 0x000e640000000800 */
[----:B------:R-:W-:Y:S01]  /*8e00*/  LOP3.LUT R0, R0, 0xff, RZ, 0xc0, !PT ;  /* 0x000000ff00007812 */ /* 0x000fe200078ec0ff */
[----:B------:R-:W-:Y:S01]  /*8e10*/  IMAD.MOV.U32 R54, RZ, RZ, R35 ;  /* 0x000000ffff367224 */ /* 0x000fe200078e0023 */
[----:B------:R-:W-:Y:S01]  /*8e20*/  @!P4 PRMT R128, R122, 0x5410, RZ ;  /* 0x000054107a80c816 */ /* 0x000fe200000000ff */
[----:B------:R-:W2:Y:S01]  /*8e30*/  MUFU.EX2 R35, R155 ;  /* 0x0000009b00237308 */ /* 0x000ea20000000800 */
[----:B------:R-:W-:Y:S01]  /*8e40*/  ISETP.LE.U32.AND P4, PT, R0, UR6, PT ;  /* 0x0000000600007c0c */ /* 0x000fe2000bf83070 */
[----:B------:R-:W-:-:S02]  /*8e50*/  IMAD.MOV.U32 R0, RZ, RZ, R16 ;  /* 0x000000ffff007224 */ /* 0x000fc400078e0010 */
[----:B------:R-:W-:Y:S02]  /*8e60*/  @!P2 HADD2 R119, -R132.H0_H0, -RZ.H0_H0 ;  /* 0xa00000ff8477a230 */ /* 0x000fe40000000900 */
[----:B------:R-:W-:Y:S02]  /*8e70*/  IMAD.MOV.U32 R11, RZ, RZ, R43 ;  /* 0x000000ffff0b7224 */ /* 0x000fe400078e002b */
[----:B------:R-:W3:Y:S01]  /*8e80*/  MUFU.EX2 R43, R156 ;  /* 0x0000009c002b7308 */ /* 0x000ee20000000800 */
[----:B------:R-:W-:Y:S02]  /*8e90*/  LOP3.LUT R0, R0, 0xff, RZ, 0xc0, !PT ;  /* 0x000000ff00007812 */ /* 0x000fe400078ec0ff */
[----:B------:R-:W-:Y:S01]  /*8ea0*/  PRMT R66, R132, 0x5410, R131 ;  /* 0x0000541084427816 */ /* 0x000fe20000000083 */
[----:B------:R-:W4:Y:S01]  /*8eb0*/  MUFU.EX2 R37, R172 ;  /* 0x000000ac00257308 */ /* 0x000f220000000800 */
[----:B------:R-:W-:Y:S02]  /*8ec0*/  @!P2 PRMT R132, R119, 0x5410, RZ ;  /* 0x000054107784a816 */ /* 0x000fe400000000ff */
[----:B------:R-:W-:Y:S01]  /*8ed0*/  ISETP.LE.U32.AND P2, PT, R0, UR6, PT ;  /* 0x0000000600007c0c */ /* 0x000fe2000bf43070 */
[----:B-1----:R-:W-:Y:S01]  /*8ee0*/  FADD.FTZ R0, R36, R13 ;  /* 0x0000000d24007221 */ /* 0x002fe20000010000 */
[----:B------:R1:W-:Y:S01]  /*8ef0*/  STL.64 [R1+0x88], R46 ;  /* 0x0000882e01007387 */ /* 0x0003e20000100a00 */
[----:B------:R-:W-:-:S02]  /*8f00*/  IMAD.MOV.U32 R6, RZ, RZ, R46 ;  /* 0x000000ffff067224 */ /* 0x000fc400078e002e */
[----:B--2---:R-:W-:Y:S01]  /*8f10*/  FADD.FTZ R0, R35, R0 ;  /* 0x0000000023007221 */ /* 0x004fe20000010000 */
[----:B------:R-:W-:Y:S02]  /*8f20*/  IMAD.MOV.U32 R53, RZ, RZ, R45 ;  /* 0x000000ffff357224 */ /* 0x000fe400078e002d */
[----:B------:R-:W-:Y:S01]  /*8f30*/  MUFU.EX2 R45, R158 ;  /* 0x0000009e002d7308 */ /* 0x000fe20000000800 */
[----:B---3--:R-:W-:-:S03]  /*8f40*/  FADD.FTZ R0, R43, R0 ;  /* 0x000000002b007221 */ /* 0x008fc60000010000 */
[----:B------:R-:W-:Y:S01]  /*8f50*/  MUFU.EX2 R48, R159 ;  /* 0x0000009f00307308 */ /* 0x000fe20000000800 */
[----:B----4-:R-:W-:-:S03]  /*8f60*/  FADD.FTZ R0, R37, R0 ;  /* 0x0000000025007221 */ /* 0x010fc60000010000 */
[----:B-1----:R-:W1:Y:S01]  /*8f70*/  MUFU.EX2 R46, R157 ;  /* 0x0000009d002e7308 */ /* 0x002e620000000800 */
[----:B------:R-:W-:-:S03]  /*8f80*/  IMAD.MOV.U32 R7, RZ, RZ, R47 ;  /* 0x000000ffff077224 */ /* 0x000fc600078e002f */
[----:B------:R-:W2:Y:S01]  /*8f90*/  MUFU.EX2 R47, R173 ;  /* 0x000000ad002f7308 */ /* 0x000ea20000000800 */
[----:B-1----:R-:W-:-:S04]  /*8fa0*/  FADD.FTZ R0, R46, R0 ;  /* 0x000000002e007221 */ /* 0x002fc80000010000 */
[----:B------:R-:W-:-:S04]  /*8fb0*/  FADD.FTZ R0, R45, R0 ;  /* 0x000000002d007221 */ /* 0x000fc80000010000 */
[----:B------:R-:W-:Y:S01]  /*8fc0*/  FADD.FTZ R2, R48, R0 ;  /* 0x0000000030027221 */ /* 0x000fe20000010000 */
[----:B------:R-:W-:Y:S01]  /*8fd0*/  LOP3.LUT R0, R72, 0xffff, RZ, 0xc0, !PT ;  /* 0x0000ffff48007812 */ /* 0x000fe200078ec0ff */
[----:B------:R-:W1:Y:S01]  /*8fe0*/  MUFU.EX2 R4, R209 ;  /* 0x000000d100047308 */ /* 0x000e620000000800 */
[----:B------:R-:W-:Y:S02]  /*8ff0*/  @!P1 HADD2 R114, -R131.H0_H0, -RZ.H0_H0 ;  /* 0xa00000ff83729230 */ /* 0x000fe40000000900 */
[----:B------:R-:W-:Y:S01]  /*9000*/  SHF.R.U32.HI R0, RZ, 0x8, R0 ;  /* 0x00000008ff007819 */ /* 0x000fe20000011600 */
[----:B------:R-:W3:Y:S03]  /*9010*/  MUFU.EX2 R3, R218 ;  /* 0x000000da00037308 */ /* 0x000ee60000000800 */
[----:B------:R-:W-:Y:S01]  /*9020*/  LOP3.LUT R0, R0, 0xffff, RZ, 0xc0, !PT ;  /* 0x0000ffff00007812 */ /* 0x000fe200078ec0ff */
[----:B------:R-:W-:Y:S01]  /*9030*/  @!P0 HADD2 R139, -R98.H0_H0, -RZ.H0_H0 ;  /* 0xa00000ff628b8230 */ /* 0x000fe20000000900 */
[----:B------:R-:W-:Y:S01]  /*9040*/  @!P1 PRMT R131, R114, 0x5410, RZ ;  /* 0x0000541072839816 */ /* 0x000fe200000000ff */
[----:B--2---:R-:W-:Y:S01]  /*9050*/  FADD.FTZ R2, R47, R2 ;  /* 0x000000022f027221 */ /* 0x004fe20000010000 */
[----:B------:R-:W-:-:S02]  /*9060*/  ISETP.LE.U32.AND P1, PT, R0, UR6, PT ;  /* 0x0000000600007c0c */ /* 0x000fc4000bf23070 */
[----:B------:R-:W-:Y:S02]  /*9070*/  SHF.R.U32.HI R0, RZ, 0x18, R72 ;  /* 0x00000018ff007819 */ /* 0x000fe40000011648 */
[----:B------:R-:W-:Y:S01]  /*9080*/  PRMT R159, R98, 0x7610, R159 ;  /* 0x00007610629f7816 */ /* 0x000fe2000000009f */
[----:B-1----:R-:W-:Y:S01]  /*9090*/  FADD.FTZ R2, R4, R2 ;  /* 0x0000000204027221 */ /* 0x002fe20000010000 */
[----:B------:R-:W-:Y:S02]  /*90a0*/  @!P0 PRMT R159, R139, 0x5410, RZ ;  /* 0x000054108b9f8816 */ /* 0x000fe400000000ff */
[----:B------:R-:W-:Y:S01]  /*90b0*/  ISETP.LE.U32.AND P0, PT, R0, UR6, PT ;  /* 0x0000000600007c0c */ /* 0x000fe2000bf03070 */
[----:B------:R-:W-:Y:S02]  /*90c0*/  IMAD.MOV.U32 R156, RZ, RZ, R6 ;  /* 0x000000ffff9c7224 */ /* 0x000fe400078e0006 */
[C---:B---3--:R-:W-:Y:S01]  /*90d0*/  FADD.FTZ R6, R3.reuse, R2 ;  /* 0x0000000203067221 */ /* 0x048fe20000010000 */
[----:B------:R-:W-:Y:S01]  /*90e0*/  F2FP.F16.F32.PACK_AB R97, R3, R4 ;  /* 0x000000040361723e */ /* 0x000fe200000000ff */
[----:B------:R-:W-:Y:S04]  /*90f0*/  MUFU.EX2 R2, R141 ;  /* 0x0000008d00027308 */ /* 0x000fe80000000800 */
[----:B------:R-:W1:Y:S01]  /*9100*/  MUFU.EX2 R3, R140 ;  /* 0x0000008c00037308 */ /* 0x000e620000000800 */
[----:B------:R-:W-:-:S03]  /*9110*/  IMAD.MOV.U32 R0, RZ, RZ, R58 ;  /* 0x000000ffff007224 */ /* 0x000fc600078e003a */
[----:B------:R-:W-:Y:S02]  /*9120*/  @!P0 HADD2 R138, -R98.H1_H1, -RZ.H0_H0 ;  /* 0xa00000ff628a8230 */ /* 0x000fe40000000d00 */
[----:B------:R-:W-:Y:S02]  /*9130*/  LOP3.LUT R0, R0, 0xff, RZ, 0xc0, !PT ;  /* 0x000000ff00007812 */ /* 0x000fe400078ec0ff */
[----:B------:R-:W-:Y:S02]  /*9140*/  PRMT R158, R98, 0x7632, R158 ;  /* 0x00007632629e7816 */ /* 0x000fe4000000009e */
[----:B------:R-:W-:Y:S02]  /*9150*/  @!P0 PRMT R158, R138, 0x5410, RZ ;  /* 0x000054108a9e8816 */ /* 0x000fe400000000ff */
[----:B------:R-:W-:Y:S01]  /*9160*/  ISETP.LE.U32.AND P0, PT, R0, UR6, PT ;  /* 0x0000000600007c0c */ /* 0x000fe2000bf03070 */
[----:B-1----:R-:W-:Y:S01]  /*9170*/  FADD.FTZ R0, R3, R12 ;  /* 0x0000000c03007221 */ /* 0x002fe20000010000 */
[----:B------:R-:W-:Y:S01]  /*9180*/  F2FP.F16.F32.PACK_AB R96, R2, R3 ;  /* 0x000000030260723e */ /* 0x000fe200000000ff */
[----:B------:R-:W-:Y:S01]  /*9190*/  FADD.FTZ R3, R81, R14 ;  /* 0x0000000e51037221 */ /* 0x000fe20000010000 */
[----:B------:R-:W-:-:S02]  /*91a0*/  IMAD.MOV.U32 R81, RZ, RZ, R247 ;  /* 0x000000ffff517224 */ /* 0x000fc400078e00f7 */
[----:B------:R1:W2:Y:S01]  /*91b0*/  LDL.LU R247, [R1+0x368] ;  /* 0x0003680001f77983 */ /* 0x0002a20000300800 */
[----:B------:R-:W-:Y:S01]  /*91c0*/  FADD.FTZ R10, R2, R0 ;  /* 0x00000000020a7221 */ /* 0x000fe20000010000 */
[----:B------:R-:W-:-:S05]  /*91d0*/  PRMT R0, R58, 0x7771, RZ ;  /* 0x000077713a007816 */ /* 0x000fca00000000ff */
[----:B------:R-:W-:Y:S01]  /*91e0*/  @!P0 HADD2 R145, -R97.H0_H0, -RZ.H0_H0 ;  /* 0xa00000ff61918230 */ /* 0x000fe20000000900 */
[----:B------:R-:W-:-:S04]  /*91f0*/  PRMT R203, R97, 0x7610, R203 ;  /* 0x0000761061cb7816 */ /* 0x000fc800000000cb */
[----:B------:R-:W-:Y:S02]  /*9200*/  @!P0 PRMT R203, R145, 0x5410, RZ ;  /* 0x0000541091cb8816 */ /* 0x000fe400000000ff */
[----:B------:R-:W-:Y:S02]  /*9210*/  ISETP.GT.U32.AND P0, PT, R0, UR6, PT ;  /* 0x0000000600007c0c */ /* 0x000fe4000bf04070 */
[----:B------:R-:W-:Y:S02]  /*9220*/  PRMT R0, R58, 0x7772, RZ ;  /* 0x000077723a007816 */ /* 0x000fe400000000ff */
[----:B------:R-:W-:-:S09]  /*9230*/  PRMT R167, R97, 0x7632, R167 ;  /* 0x0000763261a77816 */ /* 0x000fd200000000a7 */
[----:B------:R-:W-:-:S05]  /*9240*/  @P0 HADD2 R143, -R97.H1_H1, -RZ.H0_H0 ;  /* 0xa00000ff618f0230 */ /* 0x000fca0000000d00 */
[----:B------:R-:W-:Y:S02]  /*9250*/  @P0 PRMT R167, R143, 0x5410, RZ ;  /* 0x000054108fa70816 */ /* 0x000fe400000000ff */
[----:B------:R-:W-:Y:S01]  /*9260*/  ISETP.GT.U32.AND P0, PT, R0, UR6, PT ;  /* 0x0000000600007c0c */ /* 0x000fe2000bf04070 */
[----:B------:R-:W3:Y:S01]  /*9270*/  MUFU.EX2 R8, R219 ;  /* 0x000000db00087308 */ /* 0x000ee20000000800 */
[----:B------:R-:W-:Y:S01]  /*9280*/  IMAD.MOV.U32 R157, RZ, RZ, R7 ;  /* 0x000000ffff9d7224 */ /* 0x000fe200078e0007 */
[----:B------:R-:W-:Y:S02]  /*9290*/  LOP3.LUT R2, R120, UR11, R153, 0x96, !PT ;  /* 0x0000000b78027c12 */ /* 0x000fe4000f8e9699 */
[----:B------:R-:W4:Y:S01]  /*92a0*/  MUFU.EX2 R7, R239 ;  /* 0x000000ef00077308 */ /* 0x000f220000000800 */
[----:B------:R-:W-:Y:S01]  /*92b0*/  PRMT R0, R58, 0x7773, RZ ;  /* 0x000077733a007816 */ /* 0x000fe200000000ff */
[----:B------:R-:W-:Y:S01]  /*92c0*/  FADD.FTZ R12, R62, R3 ;  /* 0x000000033e0c7221 */ /* 0x000fe20000010000 */
[----:B------:R-:W-:Y:S01]  /*92d0*/  IMAD.MOV.U32 R14, RZ, RZ, R156 ;  /* 0x000000ffff0e7224 */ /* 0x000fe200078e009c */
[----:B------:R-:W-:Y:S01]  /*92e0*/  PRMT R198, R96, 0x7610, R198 ;  /* 0x0000761060c67816 */ /* 0x000fe200000000c6 */
[----:B------:R-:W-:-:S04]  /*92f0*/  IMAD.WIDE.U32 R2, R2, -0x2daee0ad, RZ ;  /* 0xd2511f5302027825 */ /* 0x000fc800078e00ff */
[----:B------:R-:W-:-:S05]  /*9300*/  @P0 HADD2 R147, -R96.H0_H0, -RZ.H0_H0 ;  /* 0xa00000ff60930230 */ /* 0x000fca0000000900 */
[----:B------:R-:W-:Y:S02]  /*9310*/  @P0 PRMT R198, R147, 0x5410, RZ ;  /* 0x0000541093c60816 */ /* 0x000fe400000000ff */
[----:B------:R-:W-:Y:S01]  /*9320*/  ISETP.GT.U32.AND P0, PT, R0, UR6, PT ;  /* 0x0000000600007c0c */ /* 0x000fe2000bf04070 */
[----:B---3--:R-:W-:Y:S01]  /*9330*/  FADD.FTZ R0, R8, R6 ;  /* 0x0000000608007221 */ /* 0x008fe20000010000 */
[----:B------:R-:W-:Y:S01]  /*9340*/  LOP3.LUT R6, R14, UR15, R3, 0x96, !PT ;  /* 0x0000000f0e067c12 */ /* 0x000fe2000f8e9603 */
[----:B------:R-:W-:Y:S01]  /*9350*/  IMAD.MOV.U32 R190, RZ, RZ, R11 ;  /* 0x000000ffffbe7224 */ /* 0x000fe200078e000b */
[----:B------:R-:W-:Y:S01]  /*9360*/  LOP3.LUT R5, R152, UR16, R39, 0x96, !PT ;  /* 0x0000001098057c12 */ /* 0x000fe2000f8e9627 */
[----:B------:R-:W-:Y:S01]  /*9370*/  FADD.FTZ R4, R44, R15 ;  /* 0x0000000f2c047221 */ /* 0x000fe20000010000 */
[C---:B----4-:R-:W-:Y:S01]  /*9380*/  FADD.FTZ R11, R7.reuse, R0 ;  /* 0x00000000070b7221 */ /* 0x050fe20000010000 */
[----:B------:R-:W-:Y:S01]  /*9390*/  F2FP.F16.F32.PACK_AB R123, R7, R8 ;  /* 0x00000008077b723e */ /* 0x000fe200000000ff */
[----:B------:R-:W-:-:S04]  /*93a0*/  IMAD.WIDE.U32 R6, R6, -0x326172a9, RZ ;  /* 0xcd9e8d5706067825 */ /* 0x000fc800078e00ff */
[----:B------:R-:W-:Y:S01]  /*93b0*/  FADD.FTZ R13, R87, R4 ;  /* 0x00000004570d7221 */ /* 0x000fe20000010000 */
[----:B------:R-:W-:Y:S01]  /*93c0*/  IMAD.WIDE.U32 R4, R5, -0x2daee0ad, RZ ;  /* 0xd2511f5305047825 */ /* 0x000fe200078e00ff */
[----:B------:R-:W-:-:S04]  /*93d0*/  LOP3.LUT R3, R38, UR14, R7, 0x96, !PT ;  /* 0x0000000e26037c12 */ /* 0x000fc8000f8e9607 */
[----:B------:R-:W-:Y:S01]  /*93e0*/  LOP3.LUT R5, R2, UR13, R5, 0x96, !PT ;  /* 0x0000000d02057c12 */ /* 0x000fe2000f8e9605 */
[----:B------:R-:W-:-:S05]  /*93f0*/  IMAD.WIDE.U32 R2, R3, -0x2daee0ad, RZ ;  /* 0xd2511f5303027825 */ /* 0x000fca00078e00ff */
[----:B------:R-:W-:Y:S01]  /*9400*/  LOP3.LUT R3, R4, UR12, R3, 0x96, !PT ;  /* 0x0000000c04037c12 */ /* 0x000fe2000f8e9603 */
[----:B------:R-:W-:-:S05]  /*9410*/  IMAD.WIDE.U32 R4, R5, -0x326172a9, RZ ;  /* 0xcd9e8d5705047825 */ /* 0x000fca00078e00ff */
[----:B------:R-:W-:Y:S01]  /*9420*/  LOP3.LUT R6, R6, UR10, R5, 0x96, !PT ;  /* 0x0000000a06067c12 */ /* 0x000fe2000f8e9605 */
[----:B------:R-:W-:-:S04]  /*9430*/  IMAD.MOV.U32 R145, RZ, RZ, R9 ;  /* 0x000000ffff917224 */ /* 0x000fc800078e0009 */
[----:B------:R-:W-:-:S04]  /*9440*/  IMAD.WIDE.U32 R8, R6, -0x2daee0ad, RZ ;  /* 0xd2511f5306087825 */ /* 0x000fc800078e00ff */
[----:B------:R-:W-:Y:S01]  /*9450*/  IMAD.MOV.U32 R15, RZ, RZ, R157 ;  /* 0x000000ffff0f7224 */ /* 0x000fe200078e009d */
[----:B------:R-:W-:Y:S01]  /*9460*/  LOP3.LUT R0, R2, UR5, R9, 0x96, !PT ;  /* 0x0000000502007c12 */ /* 0x000fe2000f8e9609 */
[----:B------:R-:W-:Y:S02]  /*9470*/  IMAD.MOV.U32 R157, RZ, RZ, R151 ;  /* 0x000000ffff9d7224 */ /* 0x000fe400078e0097 */
[----:B------:R-:W-:Y:S02]  /*9480*/  IMAD.MOV.U32 R156, RZ, RZ, R150 ;  /* 0x000000ffff9c7224 */ /* 0x000fe400078e0096 */
[----:B------:R-:W-:Y:S02]  /*9490*/  IMAD.MOV.U32 R151, RZ, RZ, R211 ;  /* 0x000000ffff977224 */ /* 0x000fe400078e00d3 */
[----:B------:R-:W-:-:S04]  /*94a0*/  IMAD.WIDE.U32 R2, R3, -0x326172a9, RZ ;  /* 0xcd9e8d5703027825 */ /* 0x000fc800078e00ff */
[----:B------:R-:W-:Y:S02]  /*94b0*/  IMAD.MOV.U32 R150, RZ, RZ, R104 ;  /* 0x000000ffff967224 */ /* 0x000fe400078e0068 */
[----:B------:R-:W-:Y:S02]  /*94c0*/  IMAD.MOV.U32 R211, RZ, RZ, R105 ;  /* 0x000000ffffd37224 */ /* 0x000fe400078e0069 */
[----:B------:R-:W-:Y:S02]  /*94d0*/  IMAD.MOV.U32 R105, RZ, RZ, R100 ;  /* 0x000000ffff697224 */ /* 0x000fe400078e0064 */
[----:B------:R-:W-:Y:S02]  /*94e0*/  IMAD.MOV.U32 R104, RZ, RZ, R80 ;  /* 0x000000ffff687224 */ /* 0x000fe400078e0050 */
[----:B------:R-:W-:Y:S02]  /*94f0*/  IMAD.MOV.U32 R100, RZ, RZ, R60 ;  /* 0x000000ffff647224 */ /* 0x000fe400078e003c */
[----:B------:R-:W-:Y:S01]  /*9500*/  IMAD.MOV.U32 R80, RZ, RZ, R61 ;  /* 0x000000ffff507224 */ /* 0x000fe200078e003d */
[----:B------:R-:W-:Y:S01]  /*9510*/  LOP3.LUT R7, R4, UR9, R3, 0x96, !PT ;  /* 0x0000000904077c12 */ /* 0x000fe2000f8e9603 */
[----:B------:R-:W-:Y:S01]  /*9520*/  IMAD.WIDE.U32 R60, R0, -0x326172a9, RZ ;  /* 0xcd9e8d57003c7825 */ /* 0x000fe200078e00ff */
[----:B------:R-:W3:Y:S03]  /*9530*/  MUFU.EX2 R3, R245 ;  /* 0x000000f500037308 */ /* 0x000ee60000000800 */
[----:B------:R-:W-:Y:S01]  /*9540*/  @P0 HADD2 R154, -R96.H1_H1, -RZ.H0_H0 ;  /* 0xa00000ff609a0230 */ /* 0x000fe20000000d00 */
[----:B------:R-:W-:-:S02]  /*9550*/  LOP3.LUT R59, R2, UR7, R61, 0x96, !PT ;  /* 0x00000007023b7c12 */ /* 0x000fc4000f8e963d */
[----:B------:R-:W4:Y:S02]  /*9560*/  MUFU.EX2 R2, R244 ;  /* 0x000000f400027308 */ /* 0x000f240000000800 */
[----:B------:R-:W-:Y:S02]  /*9570*/  LOP3.LUT R0, R59, 0xff, RZ, 0xc0, !PT ;  /* 0x000000ff3b007812 */ /* 0x000fe400078ec0ff */
[----:B------:R-:W-:Y:S02]  /*9580*/  PRMT R199, R96, 0x7632, R199 ;  /* 0x0000763260c77816 */ /* 0x000fe400000000c7 */
[----:B------:R-:W-:Y:S02]  /*9590*/  @P0 PRMT R199, R154, 0x5410, RZ ;  /* 0x000054109ac70816 */ /* 0x000fe400000000ff */
[----:B------:R-:W-:Y:S01]  /*95a0*/  ISETP.LE.U32.AND P0, PT, R0, UR6, PT ;  /* 0x0000000600007c0c */ /* 0x000fe2000bf03070 */
[----:B---3--:R-:W-:-:S04]  /*95b0*/  FADD.FTZ R0, R3, R10 ;  /* 0x0000000a03007221 */ /* 0x008fc80000010000 */
[----:B----4-:R-:W-:Y:S01]  /*95c0*/  FADD.FTZ R6, R2, R0 ;  /* 0x0000000002067221 */ /* 0x010fe20000010000 */
[----:B------:R-:W-:-:S04]  /*95d0*/  LOP3.LUT R0, R59, 0xffff, RZ, 0xc0, !PT ;  /* 0x0000ffff3b007812 */ /* 0x000fc800078ec0ff */
[----:B------:R-:W-:-:S03]  /*95e0*/  SHF.R.U32.HI R0, RZ, 0x8, R0 ;  /* 0x00000008ff007819 */ /* 0x000fc60000011600 */
[----:B------:R-:W-:Y:S01]  /*95f0*/  @!P0 HADD2 R208, -R123.H0_H0, -RZ.H0_H0 ;  /* 0xa00000ff7bd08230 */ /* 0x000fe20000000900 */
[----:B------:R-:W-:Y:S02]  /*9600*/  LOP3.LUT R0, R0, 0xffff, RZ, 0xc0, !PT ;  /* 0x0000ffff00007812 */ /* 0x000fe400078ec0ff */
[----:B------:R-:W-:Y:S02]  /*9610*/  PRMT R230, R123, 0x7610, R230 ;  /* 0x000076107be67816 */ /* 0x000fe400000000e6 */
[----:B------:R-:W-:Y:S02]  /*9620*/  @!P0 PRMT R230, R208, 0x5410, RZ ;  /* 0x00005410d0e68816 */ /* 0x000fe400000000ff */
[----:B------:R-:W-:Y:S02]  /*9630*/  ISETP.LE.U32.AND P0, PT, R0, UR6, PT ;  /* 0x0000000600007c0c */ /* 0x000fe4000bf03070 */
[----:B------:R-:W-:Y:S02]  /*9640*/  PRMT R0, R59, 0x7632, R0 ;  /* 0x000076323b007816 */ /* 0x000fe40000000000 */
[----:B------:R-:W-:-:S02]  /*9650*/  F2FP.F16.F32.PACK_AB R122, R2, R3 ;  /* 0x00000003027a723e */ /* 0x000fc400000000ff */
[----:B------:R-:W3:Y:S01]  /*9660*/  MUFU.EX2 R3, R251 ;  /* 0x000000fb00037308 */ /* 0x000ee20000000800 */
[----:B------:R-:W-:Y:S02]  /*9670*/  LOP3.LUT R0, R0, 0xff, RZ, 0xc0, !PT ;  /* 0x000000ff00007812 */ /* 0x000fe400078ec0ff */
[----:B------:R-:W-:-:S04]  /*9680*/  PRMT R229, R123, 0x7632, R229 ;  /* 0x000076327be57816 */ /* 0x000fc800000000e5 */
[----:B------:R-:W-:Y:S01]  /*9690*/  @!P0 HADD2 R210, -R123.H1_H1, -RZ.H0_H0 ;  /* 0xa00000ff7bd28230 */ /* 0x000fe20000000d00 */
[----:B------:R-:W4:Y:S04]  /*96a0*/  MUFU.EX2 R2, R81 ;  /* 0x0000005100027308 */ /* 0x000f280000000800 */
[----:B------:R-:W-:Y:S02]  /*96b0*/  @!P0 PRMT R229, R210, 0x5410, RZ ;  /* 0x00005410d2e58816 */ /* 0x000fe400000000ff */
[----:B------:R-:W-:Y:S01]  /*96c0*/  ISETP.LE.U32.AND P0, PT, R0, UR6, PT ;  /* 0x0000000600007c0c */ /* 0x000fe2000bf03070 */
[----:B---3--:R-:W-:Y:S01]  /*96d0*/  FADD.FTZ R0, R3, R11 ;  /* 0x0000000b03007221 */ /* 0x008fe20000010000 */
[----:B------:R-:W-:-:S03]  /*96e0*/  PRMT R226, R122, 0x7610, R226 ;  /* 0x000076107ae27816 */ /* 0x000fc600000000e2 */
[----:B----4-:R-:W-:Y:S01]  /*96f0*/  FADD.FTZ R5, R2, R0 ;  /* 0x0000000002057221 */ /* 0x010fe20000010000 */
[----:B------:R-:W-:-:S07]  /*9700*/  SHF.R.U32.HI R0, RZ, 0x18, R59 ;  /* 0x00000018ff007819 */ /* 0x000fce000001163b */
[----:B------:R-:W-:-:S05]  /*9710*/  @!P0 HADD2 R220, -R122.H0_H0, -RZ.H0_H0 ;  /* 0xa00000ff7adc8230 */ /* 0x000fca0000000900 */
[----:B------:R-:W-:Y:S02]  /*9720*/  @!P0 PRMT R226, R220, 0x5410, RZ ;  /* 0x00005410dce28816 */ /* 0x000fe400000000ff */
[----:B------:R-:W-:Y:S01]  /*9730*/  ISETP.LE.U32.AND P0, PT, R0, UR6, PT ;  /* 0x0000000600007c0c */ /* 0x000fe2000bf03070 */
[----:B------:R-:W-:Y:S01]  /*9740*/  IMAD.MOV.U32 R0, RZ, RZ, R60 ;  /* 0x000000ffff007224 */ /* 0x000fe200078e003c */
[----:B------:R-:W3:Y:S01]  /*9750*/  MUFU.EX2 R4, R249 ;  /* 0x000000f900047308 */ /* 0x000ee20000000800 */
[----:B------:R-:W-:-:S03]  /*9760*/  PRMT R228, R122, 0x7632, R228 ;  /* 0x000076327ae47816 */ /* 0x000fc600000000e4 */
[----:B------:R-:W-:Y:S02]  /*9770*/  LOP3.LUT R0, R0, 0xff, RZ, 0xc0, !PT ;  /* 0x000000ff00007812 */ /* 0x000fe400078ec0ff */
[----:B------:R-:W-:-:S05]  /*9780*/  F2FP.F16.F32.PACK_AB R119, R2, R3 ;  /* 0x000000030277723e */ /* 0x000fca00000000ff */
[----:B------:R-:W-:Y:S01]  /*9790*/  @!P0 HADD2 R221, -R122.H1_H1, -RZ.H0_H0 ;  /* 0xa00000ff7add8230 */ /* 0x000fe20000000d00 */
[----:B------:R4:W1:Y:S04]  /*97a0*/  MUFU.EX2 R3, R250 ;  /* 0x000000fa00037308 */ /* 0x0008680000000800 */
[----:B------:R-:W-:Y:S02]  /*97b0*/  @!P0 PRMT R228, R221, 0x5410, RZ ;  /* 0x00005410dde48816 */ /* 0x000fe400000000ff */
[----:B------:R-:W-:Y:S01]  /*97c0*/  ISETP.LE.U32.AND P0, PT, R0, UR6, PT ;  /* 0x0000000600007c0c */ /* 0x000fe2000bf03070 */
[----:B------:R-:W-:Y:S02]  /*97d0*/  IMAD.MOV.U32 R81, RZ, RZ, R145 ;  /* 0x000000ffff517224 */ /* 0x000fe400078e0091 */
[----:B------:R-:W-:-:S02]  /*97e0*/  IMAD.MOV.U32 R145, RZ, RZ, R53 ;  /* 0x000000ffff917224 */ /* 0x000fc400078e0035 */
[----:B------:R-:W-:Y:S02]  /*97f0*/  IMAD.MOV.U32 R53, RZ, RZ, R248 ;  /* 0x000000ffff357224 */ /* 0x000fe400078e00f8 */
[----:B------:R2:W2:Y:S01]  /*9800*/  LDL.LU R248, [R1+0x364] ;  /* 0x0003640001f87983 */ /* 0x0004a20000300800 */
[----:B---3--:R-:W-:Y:S01]  /*9810*/  FADD.FTZ R0, R4, R6 ;  /* 0x0000000604007221 */ /* 0x008fe20000010000 */
[----:B----4-:R-:W-:-:S03]  /*9820*/  PRMT R250, R119, 0x7610, R250 ;  /* 0x0000761077fa7816 */ /* 0x010fc600000000fa */
[C---:B-1----:R-:W-:Y:S01]  /*9830*/  FADD.FTZ R2, R3.reuse, R0 ;  /* 0x0000000003027221 */ /* 0x042fe20000010000 */
[----:B------:R-:W-:Y:S01]  /*9840*/  @!P0 HADD2 R246, -R119.H0_H0, -RZ.H0_H0 ;  /* 0xa00000ff77f68230 */ /* 0x000fe20000000900 */
[----:B------:R-:W-:Y:S02]  /*9850*/  PRMT R0, R60, 0x7771, RZ ;  /* 0x000077713c007816 */ /* 0x000fe400000000ff */
[----:B------:R-:W-:Y:S02]  /*9860*/  F2FP.F16.F32.PACK_AB R118, R3, R4 ;  /* 0x000000040376723e */ /* 0x000fe400000000ff */
[----:B------:R-:W-:Y:S01]  /*9870*/  @!P0 PRMT R250, R246, 0x5410, RZ ;  /* 0x00005410f6fa8816 */ /* 0x000fe200000000ff */
[----:B------:R1:W-:Y:S01]  /*9880*/  MUFU.EX2 R4, R81 ;  /* 0x0000005100047308 */ /* 0x0003e20000000800 */
[----:B------:R-:W-:Y:S01]  /*9890*/  ISETP.GT.U32.AND P0, PT, R0, UR6, PT ;  /* 0x0000000600007c0c */ /* 0x000fe2000bf04070 */
[----:B-1----:R-:W-:Y:S02]  /*98a0*/  IMAD.MOV.U32 R81, RZ, RZ, R145 ;  /* 0x000000ffff517224 */ /* 0x002fe400078e0091 */
[----:B------:R-:W-:-:S02]  /*98b0*/  IMAD.MOV.U32 R145, RZ, RZ, R157 ;  /* 0x000000ffff917224 */ /* 0x000fc400078e009d */
[----:B------:R-:W-:Y:S02]  /*98c0*/  IMAD.MOV.U32 R157, RZ, RZ, R104 ;  /* 0x000000ffff9d7224 */ /* 0x000fe400078e0068 */
[----:B------:R-:W-:Y:S02]  /*98d0*/  IMAD.MOV.U32 R104, RZ, RZ, R100 ;  /* 0x000000ffff687224 */ /* 0x000fe400078e0064 */
[----:B------:R-:W-:Y:S02]  /*98e0*/  IMAD.MOV.U32 R100, RZ, RZ, R80 ;  /* 0x000000ffff647224 */ /* 0x000fe400078e0050 */
[----:B------:R-:W-:Y:S02]  /*98f0*/  IMAD.MOV.U32 R80, RZ, RZ, R252 ;  /* 0x000000ffff507224 */ /* 0x000fe400078e00fc */
[----:B------:R1:W3:Y:S01]  /*9900*/  LDL.LU R252, [R1+0x360] ;  /* 0x0003600001fc7983 */ /* 0x0002e20000300800 */
[----:B------:R4:W4:Y:S01]  /*9910*/  MUFU.EX2 R3, R81 ;  /* 0x0000005100037308 */ /* 0x0009220000000800 */
[----:B------:R-:W-:-:S02]  /*9920*/  PRMT R0, R60, 0x7772, RZ ;  /* 0x000077723c007816 */ /* 0x000fc400000000ff */
[----:B------:R-:W-:Y:S01]  /*9930*/  PRMT R251, R119, 0x7632, R251 ;  /* 0x0000763277fb7816 */ /* 0x000fe200000000fb */
[----:B----4-:R-:W-:Y:S02]  /*9940*/  IMAD.MOV.U32 R81, RZ, RZ, R145 ;  /* 0x000000ffff517224 */ /* 0x010fe400078e0091 */
[----:B------:R-:W-:Y:S02]  /*9950*/  IMAD.MOV.U32 R145, RZ, RZ, R157 ;  /* 0x000000ffff917224 */ /* 0x000fe400078e009d */
[----:B------:R-:W-:Y:S01]  /*9960*/  IMAD.MOV.U32 R157, RZ, RZ, R104 ;  /* 0x000000ffff9d7224 */ /* 0x000fe200078e0068 */
[----:B------:R-:W-:Y:S01]  /*9970*/  F2FP.F16.F32.PACK_AB R143, R3, R4 ;  /* 0x00000004038f723e */ /* 0x000fe200000000ff */
[----:B------:R-:W-:Y:S02]  /*9980*/  IMAD.MOV.U32 R104, RZ, RZ, R100 ;  /* 0x000000ffff687224 */ /* 0x000fe400078e0064 */
[----:B------:R-:W-:Y:S02]  /*9990*/  IMAD.MOV.U32 R100, RZ, RZ, R77 ;  /* 0x000000ffff647224 */ /* 0x000fe400078e004d */
[----:B------:R-:W-:-:S02]  /*99a0*/  IMAD.MOV.U32 R77, RZ, RZ, R63 ;  /* 0x000000ffff4d7224 */ /* 0x000fc400078e003f */
[----:B------:R-:W-:-:S04]  /*99b0*/  IMAD.WIDE.U32 R62, R7, -0x2daee0ad, RZ ;  /* 0xd2511f53073e7825 */ /* 0x000fc800078e00ff */
[----:B--2---:R-:W-:-:S05]  /*99c0*/  @P0 HADD2 R247, -R119.H1_H1, -RZ.H0_H0 ;  /* 0xa00000ff77f70230 */ /* 0x004fca0000000d00 */
[----:B------:R-:W-:Y:S02]  /*99d0*/  @P0 PRMT R251, R247, 0x5410, RZ ;  /* 0x00005410f7fb0816 */ /* 0x000fe400000000ff */
[----:B------:R-:W-:Y:S01]  /*99e0*/  ISETP.GT.U32.AND P0, PT, R0, UR6, PT ;  /* 0x0000000600007c0c */ /* 0x000fe2000bf04070 */
[----:B------:R-:W-:-:S04]  /*99f0*/  FADD.FTZ R0, R4, R5 ;  /* 0x0000000504007221 */ /* 0x000fc80000010000 */
[----:B------:R-:W-:Y:S02]  /*9a00*/  FADD.FTZ R5, R3, R0 ;  /* 0x0000000003057221 */ /* 0x000fe40000010000 */
[----:B------:R2:W-:Y:S02]  /*9a10*/  MUFU.EX2 R3, R236 ;  /* 0x000000ec00037308 */ /* 0x0005e40000000800 */
[----:B--2---:R-:W2:Y:S04]  /*9a20*/  LDL.LU R236, [R1+0x35c] ;  /* 0x00035c0001ec7983 */ /* 0x004ea80000300800 */
[----:B------:R1:W4:Y:S01]  /*9a30*/  LDL.LU.S16 R7, [R1+0x4] ;  /* 0x0000040001077983 */ /* 0x0003220000300600 */
[----:B------:R-:W-:Y:S02]  /*9a40*/  PRMT R0, R60, 0x7773, RZ ;  /* 0x000077733c007816 */ /* 0x000fe400000000ff */
[----:B------:R-:W-:-:S02]  /*9a50*/  PRMT R249, R118, 0x7610, R249 ;  /* 0x0000761076f97816 */ /* 0x000fc400000000f9 */
[----:B------:R-:W-:Y:S01]  /*9a60*/  LOP3.LUT R61, R8, UR4, R63, 0x96, !PT ;  /* 0x00000004083d7c12 */ /* 0x000fe2000f8e963f */
[----:B------:R-:W1:Y:S01]  /*9a70*/  MUFU.EX2 R4, R81 ;  /* 0x0000005100047308 */ /* 0x000e620000000800 */
[----:B------:R-:W-:Y:S02]  /*9a80*/  PRMT R247, R118, 0x7632, R247 ;  /* 0x0000763276f77816 */ /* 0x000fe400000000f7 */
[----:B-1----:R-:W-:Y:S01]  /*9a90*/  F2FP.F16.F32.PACK_AB R140, R3, R4 ;  /* 0x00000004038c723e */ /* 0x002fe200000000ff */
[----:B------:R-:W-:-:S05]  /*9aa0*/  @P0 HADD2 R248, -R118.H0_H0, -RZ.H0_H0 ;  /* 0xa00000ff76f80230 */ /* 0x000fca0000000900 */
[----:B------:R-:W-:Y:S02]  /*9ab0*/  @P0 PRMT R249, R248, 0x5410, RZ ;  /* 0x00005410f8f90816 */ /* 0x000fe400000000ff */
[----:B------:R-:W-:Y:S02]  /*9ac0*/  ISETP.GT.U32.AND P0, PT, R0, UR6, PT ;  /* 0x0000000600007c0c */ /* 0x000fe4000bf04070 */
[----:B------:R-:W-:-:S11]  /*9ad0*/  LOP3.LUT R0, R61, 0xff, RZ, 0xc0, !PT ;  /* 0x000000ff3d007812 */ /* 0x000fd600078ec0ff */
[----:B---3--:R-:W-:-:S05]  /*9ae0*/  @P0 HADD2 R252, -R118.H1_H1, -RZ.H0_H0 ;  /* 0xa00000ff76fc0230 */ /* 0x008fca0000000d00 */
[----:B------:R-:W-:Y:S02]  /*9af0*/  @P0 PRMT R247, R252, 0x5410, RZ ;  /* 0x00005410fcf70816 */ /* 0x000fe400000000ff */
[----:B------:R-:W-:Y:S01]  /*9b00*/  ISETP.LE.U32.AND P0, PT, R0, UR6, PT ;  /* 0x0000000600007c0c */ /* 0x000fe2000bf03070 */
[----:B------:R-:W-:-:S04]  /*9b10*/  FADD.FTZ R0, R4, R2 ;  /* 0x0000000204007221 */ /* 0x000fc80000010000 */
[----:B------:R-:W-:Y:S01]  /*9b20*/  FADD.FTZ R6, R3, R0 ;  /* 0x0000000003067221 */ /* 0x000fe20000010000 */
[----:B------:R-:W-:-:S07]  /*9b30*/  PRMT R248, R143, 0x7610, R248 ;  /* 0x000076108ff87816 */ /* 0x000fce00000000f8 */
[----:B----4-:R-:W-:-:S05]  /*9b40*/  @!P0 HADD2 R7, -R143.H0_H0, -RZ.H0_H0 ;  /* 0xa00000ff8f078230 */ /* 0x010fca0000000900 */
[----:B------:R-:W-:-:S04]  /*9b50*/  PRMT R3, R7, 0x7610, R3 ;  /* 0x0000761007037816 */ /* 0x000fc80000000003 */
[----:B------:R-:W-:Y:S02]  /*9b60*/  @!P0 PRMT R248, R3, 0x5410, RZ ;  /* 0x0000541003f88816 */ /* 0x000fe400000000ff */
[----:B------:R1:W3:Y:S01]  /*9b70*/  LDL.LU.S16 R3, [R1+0x8] ;  /* 0x0000080001037983 */ /* 0x0002e20000300600 */
[----:B------:R-:W-:-:S04]  /*9b80*/  LOP3.LUT R0, R61, 0xffff, RZ, 0xc0, !PT ;  /* 0x0000ffff3d007812 */ /* 0x000fc800078ec0ff */
[----:B------:R-:W-:-:S04]  /*9b90*/  SHF.R.U32.HI R0, RZ, 0x8, R0 ;  /* 0x00000008ff007819 */ /* 0x000fc80000011600 */
[----:B------:R-:W-:-:S04]  /*9ba0*/  LOP3.LUT R0, R0, 0xffff, RZ, 0xc0, !PT ;  /* 0x0000ffff00007812 */ /* 0x000fc800078ec0ff */
[----:B------:R-:W-:Y:S01]  /*9bb0*/  ISETP.LE.U32.AND P0, PT, R0, UR6, PT ;  /* 0x0000000600007c0c */ /* 0x000fe2000bf03070 */
[----:B------:R-:W-:Y:S02]  /*9bc0*/  IMAD.MOV.U32 R81, RZ, RZ, R145 ;  /* 0x000000ffff517224 */ /* 0x000fe400078e0091 */
[----:B------:R-:W-:Y:S02]  /*9bd0*/  IMAD.MOV.U32 R145, RZ, RZ, R156 ;  /* 0x000000ffff917224 */ /* 0x000fe400078e009c */
[----:B------:R-:W-:Y:S02]  /*9be0*/  IMAD.MOV.U32 R156, RZ, RZ, R144 ;  /* 0x000000ffff9c7224 */ /* 0x000fe400078e0090 */
[----:B------:R-:W-:-:S06]  /*9bf0*/  IMAD.MOV.U32 R144, RZ, RZ, R135 ;  /* 0x000000ffff907224 */ /* 0x000fcc00078e0087 */
[----:B---3--:R-:W-:-:S05]  /*9c00*/  @!P0 HADD2 R3, -R143.H1_H1, -RZ.H0_H0 ;  /* 0xa00000ff8f038230 */ /* 0x008fca0000000d00 */
[----:B------:R-:W-:Y:S02]  /*9c10*/  PRMT R2, R3, 0x7610, R2 ;  /* 0x0000761003027816 */ /* 0x000fe40000000002 */
[----:B------:R3:W4:Y:S02]  /*9c20*/  MUFU.EX2 R3, R134 ;  /* 0x0000008600037308 */ /* 0x0007240000000800 */
[----:B---3--:R-:W3:Y:S04]  /*9c30*/  LDL.LU R134, [R1+0x358] ;  /* 0x0003580001867983 */ /* 0x008ee80000300800 */
[----:B------:R-:W2:Y:S04]  /*9c40*/  LDL.LU R135, [R1+0x354] ;  /* 0x0003540001877983 */ /* 0x000ea80000300800 */
[----:B------:R1:W4:Y:S01]  /*9c50*/  LDL.LU.S16 R7, [R1+0x14] ;  /* 0x0000140001077983 */ /* 0x0003220000300600 */
[----:B------:R-:W-:-:S02]  /*9c60*/  PRMT R0, R61, 0x7632, R0 ;  /* 0x000076323d007816 */ /* 0x000fc40000000000 */
[----:B------:R-:W-:Y:S02]  /*9c70*/  PRMT R246, R143, 0x7632, R246 ;  /* 0x000076328ff67816 */ /* 0x000fe400000000f6 */
[----:B------:R-:W-:Y:S02]  /*9c80*/  LOP3.LUT R0, R0, 0xff, RZ, 0xc0, !PT ;  /* 0x000000ff00007812 */ /* 0x000fe400078ec0ff */
[----:B------:R-:W-:Y:S02]  /*9c90*/  @!P0 PRMT R246, R2, 0x5410, RZ ;  /* 0x0000541002f68816 */ /* 0x000fe400000000ff */
[----:B------:R-:W-:Y:S02]  /*9ca0*/  ISETP.LE.U32.AND P0, PT, R0, UR6, PT ;  /* 0x0000000600007c0c */ /* 0x000fe4000bf03070 */
[----:B------:R-:W-:Y:S01]  /*9cb0*/  PRMT R245, R140, 0x7610, R245 ;  /* 0x000076108cf57816 */ /* 0x000fe200000000f5 */
[----:B------:R-:W1:Y:S10]  /*9cc0*/  MUFU.EX2 R2, R81 ;  /* 0x0000005100027308 */ /* 0x000e740000000800 */
[----:B----4-:R-:W-:-:S05]  /*9cd0*/  @!P0 HADD2 R7, -R140.H0_H0, -RZ.H0_H0 ;  /* 0xa00000ff8c078230 */ /* 0x010fca0000000900 */
[----:B------:R-:W-:-:S04]  /*9ce0*/  PRMT R4, R7, 0x7610, R4 ;  /* 0x0000761007047816 */ /* 0x000fc80000000004 */
[----:B------:R-:W-:Y:S02]  /*9cf0*/  @!P0 PRMT R245, R4, 0x5410, RZ ;  /* 0x0000541004f58816 */ /* 0x000fe400000000ff */
[----:B------:R4:W3:Y:S01]  /*9d00*/  LDL.LU.S16 R4, [R1+0x18] ;  /* 0x0000180001047983 */ /* 0x0008e20000300600 */
[----:B------:R-:W-:-:S04]  /*9d10*/  FADD.FTZ R0, R3, R5 ;  /* 0x0000000503007221 */ /* 0x000fc80000010000 */
[----:B-1----:R-:W-:Y:S01]  /*9d20*/  FADD.FTZ R8, R2, R0 ;  /* 0x0000000002087221 */ /* 0x002fe20000010000 */
[----:B------:R-:W-:-:S04]  /*9d30*/  SHF.R.U32.HI R0, RZ, 0x18, R61 ;  /* 0x00000018ff007819 */ /* 0x000fc8000001163d */
[----:B------:R-:W-:Y:S02]  /*9d40*/  ISETP.LE.U32.AND P0, PT, R0, UR6, PT ;  /* 0x0000000600007c0c */ /* 0x000fe4000bf03070 */
[----:B------:R-:W-:-:S11]  /*9d50*/  PRMT R244, R140, 0x7632, R244 ;  /* 0x000076328cf47816 */ /* 0x000fd600000000f4 */
[----:B---3--:R-:W-:-:S05]  /*9d60*/  @!P0 HADD2 R4, -R140.H1_H1, -RZ.H0_H0 ;  /* 0xa00000ff8c048230 */ /* 0x008fca0000000d00 */
[----:B------:R-:W-:Y:S02]  /*9d70*/  PRMT R0, R4, 0x7610, R0 ;  /* 0x0000761004007816 */ /* 0x000fe40000000000 */
[----:B------:R4:W3:Y:S02]  /*9d80*/  LDL.LU.S16 R4, [R1+0x1c] ;  /* 0x00001c0001047983 */ /* 0x0008e40000300600 */
[----:B------:R-:W-:Y:S01]  /*9d90*/  @!P0 PRMT R244, R0, 0x5410, RZ ;  /* 0x0000541000f48816 */ /* 0x000fe200000000ff */
[----:B------:R-:W-:-:S05]  /*9da0*/  IMAD.MOV.U32 R0, RZ, RZ, R62 ;  /* 0x000000ffff007224 */ /* 0x000fca00078e003e */
[----:B------:R-:W-:-:S04]  /*9db0*/  LOP3.LUT R0, R0, 0xff, RZ, 0xc0, !PT ;  /* 0x000000ff00007812 */ /* 0x000fc800078ec0ff */
[----:B------:R-:W-:Y:S02]  /*9dc0*/  ISETP.LE.U32.AND P0, PT, R0, UR6, PT ;  /* 0x0000000600007c0c */ /* 0x000fe4000bf03070 */
[----:B------:R-:W-:-:S04]  /*9dd0*/  F2FP.F16.F32.PACK_AB R139, R2, R3 ;  /* 0x00000003028b723e */ /* 0x000fc800000000ff */
[----:B------:R-:W-:-:S07]  /*9de0*/  PRMT R134, R139, 0x7610, R134 ;  /* 0x000076108b867816 */ /* 0x000fce0000000086 */
[----:B---3--:R-:W-:-:S05]  /*9df0*/  @!P0 HADD2 R4, -R139.H0_H0, -RZ.H0_H0 ;  /* 0xa00000ff8b048230 */ /* 0x008fca0000000900 */
[----:B------:R-:W-:-:S04]  /*9e00*/  PRMT R3, R4, 0x7610, R3 ;  /* 0x0000761004037816 */ /* 0x000fc80000000003 */
[----:B------:R-:W-:Y:S02]  /*9e10*/  @!P0 PRMT R134, R3, 0x5410, RZ ;  /* 0x0000541003868816 */ /* 0x000fe400000000ff */
[----:B------:R4:W3:Y:S01]  /*9e20*/  LDL.LU.S16 R3, [R1+0x24] ;  /* 0x0000240001037983 */ /* 0x0008e20000300600 */
[----:B------:R-:W-:-:S04]  /*9e30*/  PRMT R0, R62, 0x7771, RZ ;  /* 0x000077713e007816 */ /* 0x000fc800000000ff */
[----:B------:R-:W-:Y:S01]  /*9e40*/  ISETP.GT.U32.AND P0, PT, R0, UR6, PT ;  /* 0x0000000600007c0c */ /* 0x000fe2000bf04070 */
[----:B------:R-:W-:Y:S02]  /*9e50*/  IMAD.MOV.U32 R81, RZ, RZ, R145 ;  /* 0x000000ffff517224 */ /* 0x000fe400078e0091 */
[----:B------:R-:W-:Y:S02]  /*9e60*/  IMAD.MOV.U32 R145, RZ, RZ, R156 ;  /* 0x000000ffff917224 */ /* 0x000fe400078e009c */
[----:B------:R-:W1:Y:S01]  /*9e70*/  MUFU.EX2 R4, R81 ;  /* 0x0000005100047308 */ /* 0x000e620000000800 */
[----:B--2---:R-:W-:Y:S01]  /*9e80*/  PRMT R135, R139, 0x7632, R135 ;  /* 0x000076328b877816 */ /* 0x004fe20000000087 */
[----:B------:R-:W-:Y:S02]  /*9e90*/  IMAD.MOV.U32 R156, RZ, RZ, R211 ;  /* 0x000000ffff9c7224 */ /* 0x000fe400078e00d3 */
[----:B------:R-:W-:Y:S02]  /*9ea0*/  IMAD.MOV.U32 R211, RZ, RZ, R238 ;  /* 0x000000ffffd37224 */ /* 0x000fe400078e00ee */
[----:B------:R-:W2:Y:S04]  /*9eb0*/  LDL.LU R238, [R1+0x350] ;  /* 0x0003500001ee7983 */ /* 0x000ea80000300800 */
[----:B------:R4:W4:Y:S01]  /*9ec0*/  LDL.LU.S16 R5, [R1+0x28] ;  /* 0x0000280001057983 */ /* 0x0009220000300600 */
[----:B------:R-:W-:Y:S01]  /*9ed0*/  F2FP.F16.F32.PACK_AB R11, R40, R42 ;  /* 0x0000002a280b723e */ /* 0x000fe200000000ff */
[----:B---3--:R-:W-:-:S05]  /*9ee0*/  @P0 HADD2 R3, -R139.H1_H1, -RZ.H0_H0 ;  /* 0xa00000ff8b030230 */ /* 0x008fca0000000d00 */
[----:B------:R-:W-:Y:S02]  /*9ef0*/  PRMT R0, R3, 0x7610, R0 ;  /* 0x0000761003007816 */ /* 0x000fe40000000000 */
[----:B------:R-:W3:Y:S02]  /*9f00*/  MUFU.EX2 R3, R145 ;  /* 0x0000009100037308 */ /* 0x000ee40000000800 */
[----:B------:R-:W-:Y:S02]  /*9f10*/  @P0 PRMT R135, R0, 0x5410, RZ ;  /* 0x0000541000870816 */ /* 0x000fe400000000ff */
[----:B------:R-:W-:-:S04]  /*9f20*/  PRMT R0, R62, 0x7772, RZ ;  /* 0x000077723e007816 */ /* 0x000fc800000000ff */
[----:B------:R-:W-:Y:S01]  /*9f30*/  ISETP.GT.U32.AND P0, PT, R0, UR6, PT ;  /* 0x0000000600007c0c */ /* 0x000fe2000bf04070 */
[----:B-1----:R-:W-:Y:S01]  /*9f40*/  FADD.FTZ R0, R4, R6 ;  /* 0x0000000604007221 */ /* 0x002fe20000010000 */
[----:B---3--:R-:W-:Y:S02]  /*9f50*/  F2FP.F16.F32.PACK_AB R138, R3, R4 ;  /* 0x00000004038a723e */ /* 0x008fe400000000ff */
[----:B------:R1:W3:Y:S01]  /*9f60*/  LDL.LU.S16 R4, [R1+0x2c] ;  /* 0x00002c0001047983 */ /* 0x0002e20000300600 */
        /* <DEDUP_REMOVED lines=8> */
[----:B------:R-:W-:Y:S01]  /*9ff0*/  IMAD.MOV.U32 R156, RZ, RZ, R144 ;  /* 0x000000ffff9c7224 */ /* 0x000fe200078e0090 */
[----:B------:R2:W1:Y:S01]  /*a000*/  MUFU.EX2 R9, R81 ;  /* 0x0000005100097308 */ /* 0x0004620000000800 */
[----:B------:R-:W-:-:S02]  /*a010*/  IMAD.MOV.U32 R144, RZ, RZ, R105 ;  /* 0x000000ffff907224 */ /* 0x000fc400078e0069 */
[----:B------:R-:W-:-:S04]  /*a020*/  IMAD.MOV.U32 R102, RZ, RZ, R101 ;  /* 0x000000ffff667224 */ /* 0x000fc800078e0065 */
[----:B------:R-:W-:Y:S02]  /*a030*/  IMAD.MOV.U32 R105, RZ, RZ, R102 ;  /* 0x000000ffff697224 */ /* 0x000fe400078e0066 */
[----:B--2---:R-:W-:Y:S02]  /*a040*/  IMAD.MOV.U32 R81, RZ, RZ, R145 ;  /* 0x000000ffff517224 */ /* 0x004fe400078e0091 */
        /* <DEDUP_REMOVED lines=9> */
[----:B------:R-:W2:Y:S01]  /*a0e0*/  LDL.LU R32, [R1+0x34c] ;  /* 0x00034c0001207983 */ /* 0x000ea20000300800 */
[----:B------:R-:W-:-:S02]  /*a0f0*/  IMAD.MOV.U32 R145, RZ, RZ, R156 ;  /* 0x000000ffff917224 */ /* 0x000fc400078e009c */
[----:B------:R-:W-:Y:S02]  /*a100*/  IMAD.MOV.U32 R77, RZ, RZ, R171 ;  /* 0x000000ffff4d7224 */ /* 0x000fe400078e00ab */
[----:B------:R-:W-:Y:S01]  /*a110*/  IMAD.MOV.U32 R156, RZ, RZ, R211 ;  /* 0x000000ffff9c7224 */ /* 0x000fe200078e00d3 */
[----:B------:R-:W2:Y:S01]  /*a120*/  LDL.LU R171, [R1+0x348] ;  /* 0x0003480001ab7983 */ /* 0x000ea20000300800 */
[----:B------:R-:W-:-:S03]  /*a130*/  IMAD.MOV.U32 R211, RZ, RZ, R168 ;  /* 0x000000ffffd37224 */ /* 0x000fc600078e00a8 */
[----:B------:R-:W2:Y:S04]  /*a140*/  LDL.LU R168, [R1+0x344] ;  /* 0x0003440001a87983 */ /* 0x000ea80000300800 */
[----:B------:R1:W2:Y:S01]  /*a150*/  LDL.LU.S16 R40, [R1+0x34] ;  /* 0x0000340001287983 */ /* 0x0002a20000300600 */
[----:B------:R-:W-:-:S04]  /*a160*/  F2FP.F16.F32.PACK_AB R2, R35, R36 ;  /* 0x000000242302723e */ /* 0x000fc800000000ff */
[C---:B------:R-:W-:Y:S01]  /*a170*/  PRMT R117, R2.reuse, 0x7610, R117 ;  /* 0x0000761002757816 */ /* 0x040fe20000000075 */
[----:B----4-:R-:W-:Y:S02]  /*a180*/  @P0 HADD2 R5, -R138.H0_H0, -RZ.H0_H0 ;  /* 0xa00000ff8a050230 */ /* 0x010fe40000000900 */
[----:B------:R-:W-:Y:S02]  /*a190*/  IMAD.MOV.U32 R6, RZ, RZ, R14 ;  /* 0x000000ffff067224 */ /* 0x000fe400078e000e */
[----:B------:R-:W-:Y:S01]  /*a1a0*/  FADD.FTZ R10, R3, R0 ;  /* 0x00000000030a7221 */ /* 0x000fe20000010000 */
[----:B------:R-:W-:Y:S01]  /*a1b0*/  PRMT R116, R2, 0x7632, R116 ;  /* 0x0000763202747816 */ /* 0x000fe20000000074 */
[----:B------:R-:W-:Y:S01]  /*a1c0*/  IMAD.MOV.U32 R7, RZ, RZ, R15 ;  /* 0x000000ffff077224 */ /* 0x000fe200078e000f */
[----:B------:R-:W-:Y:S02]  /*a1d0*/  PRMT R3, R5, 0x7610, R3 ;  /* 0x0000761005037816 */ /* 0x000fe40000000003 */
[----:B------:R-:W-:-:S02]  /*a1e0*/  LOP3.LUT R2, R120, UR11, R25, 0x96, !PT ;  /* 0x0000000b78027c12 */ /* 0x000fc4000f8e9619 */
[----:B------:R-:W-:Y:S01]  /*a1f0*/  PRMT R252, R138, 0x7610, R252 ;  /* 0x000076108afc7816 */ /* 0x000fe200000000fc */
[----:B------:R-:W-:Y:S01]  /*a200*/  IMAD.MOV.U32 R5, RZ, RZ, R7 ;  /* 0x000000ffff057224 */ /* 0x000fe200078e0007 */
[----:B------:R-:W-:Y:S01]  /*a210*/  @P0 PRMT R252, R3, 0x5410, RZ ;  /* 0x0000541003fc0816 */ /* 0x000fe200000000ff */
[----:B------:R-:W-:-:S04]  /*a220*/  IMAD.WIDE.U32 R2, R2, -0x2daee0ad, RZ ;  /* 0xd2511f5302027825 */ /* 0x000fc800078e00ff */
[----:B------:R-:W-:Y:S01]  /*a230*/  IMAD.MOV.U32 R101, RZ, RZ, R64 ;  /* 0x000000ffff657224 */ /* 0x000fe200078e0040 */
[----:B------:R-:W-:Y:S01]  /*a240*/  PRMT R64, R117, 0x5410, R116 ;  /* 0x0000541075407816 */ /* 0x000fe20000000074 */
[----:B------:R-:W-:Y:S01]  /*a250*/  FADD.FTZ R14, R82, R12 ;  /* 0x0000000c520e7221 */ /* 0x000fe20000010000 */
[----:B------:R-:W-:Y:S01]  /*a260*/  FADD.FTZ R15, R50, R13 ;  /* 0x0000000d320f7221 */ /* 0x000fe20000010000 */
[----:B------:R-:W-:Y:S01]  /*a270*/  PRMT R219, R138, 0x7632, R219 ;  /* 0x000076328adb7816 */ /* 0x000fe200000000db */
[----:B---3--:R-:W-:-:S05]  /*a280*/  @!P3 HADD2 R4, -R117.H0_H0, -RZ.H0_H0 ;  /* 0xa00000ff7504b230 */ /* 0x008fca0000000900 */
[----:B------:R-:W-:Y:S01]  /*a290*/  PRMT R0, R4, 0x7610, R0 ;  /* 0x0000761004007816 */ /* 0x000fe20000000000 */
[----:B------:R-:W-:Y:S01]  /*a2a0*/  IMAD.MOV.U32 R4, RZ, RZ, R6 ;  /* 0x000000ffff047224 */ /* 0x000fe200078e0006 */
[----:B------:R-:W-:Y:S02]  /*a2b0*/  LOP3.LUT R6, R24, UR16, R39, 0x96, !PT ;  /* 0x0000001018067c12 */ /* 0x000fe4000f8e9627 */
[----:B------:R-:W-:-:S03]  /*a2c0*/  @!P3 PRMT R117, R0, 0x5410, RZ ;  /* 0x000054100075b816 */ /* 0x000fc600000000ff */
[----:B------:R-:W-:Y:S01]  /*a2d0*/  IMAD.WIDE.U32 R6, R6, -0x2daee0ad, RZ ;  /* 0xd2511f5306067825 */ /* 0x000fe200078e00ff */
[----:B------:R-:W-:-:S04]  /*a2e0*/  LOP3.LUT R0, R4, UR15, R3, 0x96, !PT ;  /* 0x0000000f04007c12 */ /* 0x000fc8000f8e9603 */
[----:B------:R-:W-:Y:S02]  /*a2f0*/  LOP3.LUT R4, R2, UR13, R7, 0x96, !PT ;  /* 0x0000000d02047c12 */ /* 0x000fe4000f8e9607 */
[----:B------:R-:W3:Y:S01]  /*a300*/  MUFU.EX2 R7, R147 ;  /* 0x0000009300077308 */ /* 0x000ee20000000800 */
[----:B------:R-:W-:-:S04]  /*a310*/  IMAD.WIDE.U32 R2, R0, -0x326172a9, RZ ;  /* 0xcd9e8d5700027825 */ /* 0x000fc800078e00ff */
[----:B-1----:R-:W-:Y:S01]  /*a320*/  FADD.FTZ R0, R9, R8 ;  /* 0x0000000809007221 */ /* 0x002fe20000010000 */
[----:B------:R-:W-:Y:S01]  /*a330*/  IMAD.WIDE.U32 R4, R4, -0x326172a9, RZ ;  /* 0xcd9e8d5704047825 */ /* 0x000fe200078e00ff */
[----:B------:R-:W-:-:S03]  /*a340*/  LOP3.LUT R3, R38, UR14, R3, 0x96, !PT ;  /* 0x0000000e26037c12 */ /* 0x000fc6000f8e9603 */
[----:B---3--:R-:W-:Y:S01]  /*a350*/  FADD.FTZ R8, R7, R0 ;  /* 0x0000000007087221 */ /* 0x008fe20000010000 */
[----:B------:R-:W-:Y:S02]  /*a360*/  PRMT R0, R62, 0x7773, RZ ;  /* 0x000077733e007816 */ /* 0x000fe400000000ff */
[----:B------:R-:W-:Y:S02]  /*a370*/  LOP3.LUT R5, R2, UR10, R5, 0x96, !PT ;  /* 0x0000000a02057c12 */ /* 0x000fe4000f8e9605 */
[----:B------:R-:W-:Y:S01]  /*a380*/  ISETP.GT.U32.AND P0, PT, R0, UR6, PT ;  /* 0x0000000600007c0c */ /* 0x000fe2000bf04070 */
[----:B------:R-:W-:-:S04]  /*a390*/  IMAD.WIDE.U32 R2, R3, -0x2daee0ad, RZ ;  /* 0xd2511f5303027825 */ /* 0x000fc800078e00ff */
[----:B------:R-:W-:Y:S01]  /*a3a0*/  IMAD.WIDE.U32 R12, R5, -0x2daee0ad, RZ ;  /* 0xd2511f53050c7825 */ /* 0x000fe200078e00ff */
[----:B------:R-:W-:Y:S01]  /*a3b0*/  LOP3.LUT R3, R6, UR12, R3, 0x96, !PT ;  /* 0x0000000c06037c12 */ /* 0x000fe2000f8e9603 */
[----:B------:R-:W1:Y:S03]  /*a3c0*/  LDCU UR12, c[0x0][0x448] ;  /* 0x00008900ff0c77ac */ /* 0x000e660008000800 */
[----:B------:R-:W-:Y:S01]  /*a3d0*/  LOP3.LUT R5, R2, UR5, R13, 0x96, !PT ;  /* 0x0000000502057c12 */ /* 0x000fe2000f8e960d */
[----:B------:R-:W-:Y:S01]  /*a3e0*/  IMAD.WIDE.U32 R2, R3, -0x326172a9, RZ ;  /* 0xcd9e8d5703027825 */ /* 0x000fe200078e00ff */
[----:B------:R-:W-:-:S04]  /*a3f0*/  F2FP.F16.F32.PACK_AB R153, R7, R9 ;  /* 0x000000090799723e */ /* 0x000fc800000000ff */
[----:B------:R-:W-:Y:S01]  /*a400*/  LOP3.LUT R7, R4, UR9, R3, 0x96, !PT ;  /* 0x0000000904077c12 */ /* 0x000fe2000f8e9603 */
[----:B--2---:R-:W-:-:S05]  /*a410*/  @P0 HADD2 R40, -R138.H1_H1, -RZ.H0_H0 ;  /* 0xa00000ff8a280230 */ /* 0x004fca0000000d00 */
[----:B------:R-:W-:-:S04]  /*a420*/  PRMT R4, R40, 0x7610, R4 ;  /* 0x0000761028047816 */ /* 0x000fc80000000004 */
[----:B------:R-:W-:Y:S02]  /*a430*/  @P0 PRMT R219, R4, 0x5410, RZ ;  /* 0x0000541004db0816 */ /* 0x000fe400000000ff */
[----:B------:R2:W3:Y:S01]  /*a440*/  LDL.LU.S16 R4, [R1+0x38] ;  /* 0x0000380001047983 */ /* 0x0004e20000300600 */
[----:B------:R-:W-:Y:S02]  /*a450*/  IMAD.MOV.U32 R239, RZ, RZ, R81 ;  /* 0x000000ffffef7224 */ /* 0x000fe400078e0051 */
[----:B------:R-:W-:Y:S02]  /*a460*/  IMAD.MOV.U32 R147, RZ, RZ, R157 ;  /* 0x000000ffff937224 */ /* 0x000fe400078e009d */
[----:B------:R-:W-:Y:S02]  /*a470*/  IMAD.MOV.U32 R81, RZ, RZ, R56 ;  /* 0x000000ffff517224 */ /* 0x000fe400078e0038 */
[----:B------:R-:W-:Y:S02]  /*a480*/  IMAD.MOV.U32 R157, RZ, RZ, R57 ;  /* 0x000000ffff9d7224 */ /* 0x000fe400078e0039 */
[----:B------:R-:W-:Y:S01]  /*a490*/  IMAD.WIDE.U32 R56, R5, -0x326172a9, RZ ;  /* 0xcd9e8d5705387825 */ /* 0x000fe200078e00ff */
[----:B------:R-:W-:-:S04]  /*a4a0*/  PRMT R0, R18, 0x7771, RZ ;  /* 0x0000777112007816 */ /* 0x000fc800000000ff */
[----:B------:R-:W-:Y:S02]  /*a4b0*/  LOP3.LUT R57, R2, UR7, R57, 0x96, !PT ;  /* 0x0000000702397c12 */ /* 0x000fe4000f8e9639 */
[----:B------:R-:W-:Y:S02]  /*a4c0*/  ISETP.GT.U32.AND P3, PT, R0, UR6, PT ;  /* 0x0000000600007c0c */ /* 0x000fe4000bf64070 */
[----:B------:R-:W-:-:S04]  /*a4d0*/  LOP3.LUT R0, R57, 0xff, RZ, 0xc0, !PT ;  /* 0x000000ff39007812 */ /* 0x000fc800078ec0ff */
[----:B------:R-:W-:-:S13]  /*a4e0*/  ISETP.LE.U32.AND P0, PT, R0, UR6, PT ;  /* 0x0000000600007c0c */ /* 0x000fda000bf03070 */
[----:B---3--:R-:W-:-:S05]  /*a4f0*/  @!P0 HADD2 R4, -R153.H0_H0, -RZ.H0_H0 ;  /* 0xa00000ff99048230 */ /* 0x008fca0000000900 */
[----:B------:R-:W-:Y:S02]  /*a500*/  PRMT R0, R4, 0x7610, R0 ;  /* 0x0000761004007816 */ /* 0x000fe40000000000 */
[----:B------:R2:W3:Y:S01]  /*a510*/  LDL.LU.S16 R4, [R1+0x3c] ;  /* 0x00003c0001047983 */ /* 0x0004e20000300600 */
[----:B------:R-:W-:Y:S02]  /*a520*/  PRMT R225, R153, 0x7610, R225 ;  /* 0x0000761099e17816 */ /* 0x000fe400000000e1 */
[----:B------:R-:W-:Y:S02]  /*a530*/  @!P0 PRMT R225, R0, 0x5410, RZ ;  /* 0x0000541000e18816 */ /* 0x000fe400000000ff */
[----:B------:R-:W-:-:S04]  /*a540*/  LOP3.LUT R0, R57, 0xffff, RZ, 0xc0, !PT ;  /* 0x0000ffff39007812 */ /* 0x000fc800078ec0ff */
[----:B------:R-:W-:-:S04]  /*a550*/  SHF.R.U32.HI R0, RZ, 0x8, R0 ;  /* 0x00000008ff007819 */ /* 0x000fc80000011600 */
[----:B------:R-:W-:-:S04]  /*a560*/  LOP3.LUT R0, R0, 0xffff, RZ, 0xc0, !PT ;  /* 0x0000ffff00007812 */ /* 0x000fc800078ec0ff */
[----:B------:R-:W-:Y:S01]  /*a570*/  ISETP.LE.U32.AND P0, PT, R0, UR6, PT ;  /* 0x0000000600007c0c */ /* 0x000fe2000bf03070 */
[----:B------:R-:W-:Y:S02]  /*a580*/  IMAD.MOV.U32 R44, RZ, RZ, R239 ;  /* 0x000000ffff2c7224 */ /* 0x000fe400078e00ef */
[----:B------:R-:W-:Y:S02]  /*a590*/  IMAD.MOV.U32 R239, RZ, RZ, R147 ;  /* 0x000000ffffef7224 */ /* 0x000fe400078e0093 */
[----:B------:R-:W-:Y:S01]  /*a5a0*/  IMAD.MOV.U32 R147, RZ, RZ, R157 ;  /* 0x000000ffff937224 */ /* 0x000fe200078e009d */
[----:B------:R-:W-:Y:S01]  /*a5b0*/  PRMT R221, R153, 0x7632, R221 ;  /* 0x0000763299dd7816 */ /* 0x000fe200000000dd */
[----:B------:R-:W-:Y:S02]  /*a5c0*/  IMAD.MOV.U32 R157, RZ, RZ, R156 ;  /* 0x000000ffff9d7224 */ /* 0x000fe400078e009c */
[----:B------:R-:W-:Y:S02]  /*a5d0*/  IMAD.MOV.U32 R156, RZ, RZ, R144 ;  /* 0x000000ffff9c7224 */ /* 0x000fe400078e0090 */
[----:B------:R-:W-:-:S02]  /*a5e0*/  IMAD.MOV.U32 R144, RZ, RZ, R169 ;  /* 0x000000ffff907224 */ /* 0x000fc400078e00a9 */
[----:B---3--:R-:W-:-:S05]  /*a5f0*/  @!P0 HADD2 R4, -R153.H1_H1, -RZ.H0_H0 ;  /* 0xa00000ff99048230 */ /* 0x008fca0000000d00 */
[----:B------:R-:W-:Y:S02]  /*a600*/  PRMT R3, R4, 0x7610, R3 ;  /* 0x0000761004037816 */ /* 0x000fe40000000003 */
[----:B------:R2:W3:Y:S02]  /*a610*/  LDL.LU.S16 R4, [R1+0x40] ;  /* 0x0000400001047983 */ /* 0x0004e40000300600 */
[----:B------:R-:W-:Y:S02]  /*a620*/  @!P0 PRMT R221, R3, 0x5410, RZ ;  /* 0x0000541003dd8816 */ /* 0x000fe400000000ff */
[----:B------:R-:W4:Y:S01]  /*a630*/  LDL.LU R169, [R1+0x340] ;  /* 0x0003400001a97983 */ /* 0x000f220000300800 */
[----:B------:R1:W-:Y:S03]  /*a640*/  MUFU.EX2 R3, R170 ;  /* 0x000000aa00037308 */ /* 0x0003e60000000800 */
[----:B-1----:R-:W2:Y:S04]  /*a650*/  LDL.LU R170, [R1+0x33c] ;  /* 0x00033c0001aa7983 */ /* 0x002ea80000300800 */
[----:B------:R1:W4:Y:S01]  /*a660*/  LDL.LU.S16 R5, [R1+0x4c] ;  /* 0x00004c0001057983 */ /* 0x0003220000300600 */
[----:B------:R-:W-:-:S04]  /*a670*/  PRMT R0, R57, 0x7632, R0 ;  /* 0x0000763239007816 */ /* 0x000fc80000000000 */
[----:B------:R-:W-:-:S04]  /*a680*/  LOP3.LUT R0, R0, 0xff, RZ, 0xc0, !PT ;  /* 0x000000ff00007812 */ /* 0x000fc800078ec0ff */
[----:B------:R-:W-:Y:S01]  /*a690*/  ISETP.LE.U32.AND P0, PT, R0, UR6, PT ;  /* 0x0000000600007c0c */ /* 0x000fe2000bf03070 */
[----:B---3--:R-:W-:-:S05]  /*a6a0*/  @P3 HADD2 R4, -R116.H0_H0, -RZ.H0_H0 ;  /* 0xa00000ff74043230 */ /* 0x008fca0000000900 */
[----:B------:R-:W-:Y:S02]  /*a6b0*/  PRMT R2, R4, 0x7610, R2 ;  /* 0x0000761004027816 */ /* 0x000fe40000000002 */
[----:B------:R-:W3:Y:S02]  /*a6c0*/  MUFU.EX2 R4, R44 ;  /* 0x0000002c00047308 */ /* 0x000ee40000000800 */
[----:B------:R-:W-:Y:S02]  /*a6d0*/  @P3 PRMT R116, R2, 0x5410, RZ ;  /* 0x0000541002743816 */ /* 0x000fe400000000ff */
[----:B---3--:R-:W-:Y:S01]  /*a6e0*/  F2FP.F16.F32.PACK_AB R152, R3, R4 ;  /* 0x000000040398723e */ /* 0x008fe200000000ff */
[----:B------:R-:W-:-:S04]  /*a6f0*/  FADD.FTZ R0, R4, R10 ;  /* 0x0000000a04007221 */ /* 0x000fc80000010000 */
[----:B----4-:R-:W-:Y:S02]  /*a700*/  @!P0 HADD2 R5, -R152.H0_H0, -RZ.H0_H0 ;  /* 0xa00000ff98058230 */ /* 0x010fe40000000900 */
[----:B------:R-:W-:-:S03]  /*a710*/  FADD.FTZ R2, R3, R0 ;  /* 0x0000000003027221 */ /* 0x000fc60000010000 */
[----:B------:R-:W-:Y:S02]  /*a720*/  PRMT R3, R5, 0x7610, R3 ;  /* 0x0000761005037816 */ /* 0x000fe40000000003 */
[----:B------:R-:W-:Y:S02]  /*a730*/  PRMT R220, R152, 0x7610, R220 ;  /* 0x0000761098dc7816 */ /* 0x000fe400000000dc */
[----:B------:R-:W-:Y:S02]  /*a740*/  @!P0 PRMT R220, R3, 0x5410, RZ ;  /* 0x0000541003dc8816 */ /* 0x000fe400000000ff */
[----:B------:R1:W3:Y:S01]  /*a750*/  LDL.LU.S16 R3, [R1+0x50] ;  /* 0x0000500001037983 */ /* 0x0002e20000300600 */
[----:B------:R-:W-:-:S04]  /*a760*/  PRMT R0, R18, 0x7772, RZ ;  /* 0x0000777212007816 */ /* 0x000fc800000000ff */
[----:B------:R-:W-:Y:S02]  /*a770*/  ISETP.GT.U32.AND P3, PT, R0, UR6, PT ;  /* 0x0000000600007c0c */ /* 0x000fe4000bf64070 */
[----:B------:R-:W-:-:S04]  /*a780*/  SHF.R.U32.HI R0, RZ, 0x18, R57 ;  /* 0x00000018ff007819 */ /* 0x000fc80000011639 */
[----:B------:R-:W-:Y:S01]  /*a790*/  ISETP.LE.U32.AND P0, PT, R0, UR6, PT ;  /* 0x0000000600007c0c */ /* 0x000fe2000bf03070 */
        /* <DEDUP_REMOVED lines=8> */
[----:B------:R-:W4:Y:S01]  /*a820*/  LDL.LU R240, [R1+0x338] ;  /* 0x0003380001f07983 */ /* 0x000f220000300800 */
[----:B------:R-:W2:Y:S01]  /*a830*/  MUFU.EX2 R4, R44 ;  /* 0x0000002c00047308 */ /* 0x000ea20000000800 */
[----:B------:R-:W-:Y:S01]  /*a840*/  PRMT R218, R152, 0x7632, R218 ;  /* 0x0000763298da7816 */ /* 0x000fe200000000da */
[----:B---3--:R-:W-:-:S05]  /*a850*/  @!P0 HADD2 R3, -R152.H1_H1, -RZ.H0_H0 ;  /* 0xa00000ff98038230 */ /* 0x008fca0000000d00 */
[----:B------:R-:W-:Y:S02]  /*a860*/  PRMT R0, R3, 0x7610, R0 ;  /* 0x0000761003007816 */ /* 0x000fe40000000000 */
[----:B------:R3:W1:Y:S02]  /*a870*/  MUFU.EX2 R3, R241 ;  /* 0x000000f100037308 */ /* 0x0006640000000800 */
[----:B---3--:R-:W3:Y:S04]  /*a880*/  LDL.LU R241, [R1+0x334] ;  /* 0x0003340001f17983 */ /* 0x008ee80000300800 */
[----:B------:R3:W4:Y:S01]  /*a890*/  LDL.LU.S16 R38, [R1+0x54] ;  /* 0x0000540001267983 */ /* 0x0007220000300600 */
[----:B------:R-:W-:Y:S01]  /*a8a0*/  @!P0 PRMT R218, R0, 0x5410, RZ ;  /* 0x0000541000da8816 */ /* 0x000fe200000000ff */
[----:B------:R-:W-:-:S05]  /*a8b0*/  IMAD.MOV.U32 R0, RZ, RZ, R56 ;  /* 0x000000ffff007224 */ /* 0x000fca00078e0038 */
[----:B------:R-:W-:-:S04]  /*a8c0*/  LOP3.LUT R0, R0, 0xff, RZ, 0xc0, !PT ;  /* 0x000000ff00007812 */ /* 0x000fc800078ec0ff */
[----:B------:R-:W-:Y:S01]  /*a8d0*/  ISETP.LE.U32.AND P0, PT, R0, UR6, PT ;  /* 0x0000000600007c0c */ /* 0x000fe2000bf03070 */
[----:B--2---:R-:W-:Y:S01]  /*a8e0*/  FADD.FTZ R0, R4, R8 ;  /* 0x0000000804007221 */ /* 0x004fe20000010000 */
[----:B-1----:R-:W-:-:S03]  /*a8f0*/  F2FP.F16.F32.PACK_AB R142, R3, R4 ;  /* 0x00000004038e723e */ /* 0x002fc600000000ff */
[----:B------:R-:W-:Y:S02]  /*a900*/  FADD.FTZ R5, R3, R0 ;  /* 0x0000000003057221 */ /* 0x000fe40000010000 */
[----:B------:R1:W2:Y:S01]  /*a910*/  LDL.LU.S16 R3, [R1+0x58] ;  /* 0x0000580001037983 */ /* 0x0002a20000300600 */
[----:B------:R-:W-:Y:S02]  /*a920*/  IMAD.MOV.U32 R44, RZ, RZ, R239 ;  /* 0x000000ffff2c7224 */ /* 0x000fe400078e00ef */
[----:B------:R-:W-:Y:S02]  /*a930*/  IMAD.MOV.U32 R239, RZ, RZ, R147 ;  /* 0x000000ffffef7224 */ /* 0x000fe400078e0093 */
[----:B------:R-:W-:Y:S02]  /*a940*/  IMAD.MOV.U32 R147, RZ, RZ, R81 ;  /* 0x000000ffff937224 */ /* 0x000fe400078e0051 */
[----:B------:R-:W-:Y:S02]  /*a950*/  IMAD.MOV.U32 R81, RZ, RZ, R145 ;  /* 0x000000ffff517224 */ /* 0x000fe400078e0091 */
[----:B------:R-:W-:Y:S01]  /*a960*/  IMAD.MOV.U32 R145, RZ, RZ, R190 ;  /* 0x000000ffff917224 */ /* 0x000fe200078e00be */
[----:B------:R1:W2:Y:S01]  /*a970*/  MUFU.EX2 R4, R44 ;  /* 0x0000002c00047308 */ /* 0x0002a20000000800 */
[----:B------:R-:W-:-:S02]  /*a980*/  IMAD.MOV.U32 R190, RZ, RZ, R150 ;  /* 0x000000ffffbe7224 */ /* 0x000fc400078e0096 */
[----:B------:R-:W-:Y:S02]  /*a990*/  IMAD.MOV.U32 R150, RZ, RZ, R206 ;  /* 0x000000ffff967224 */ /* 0x000fe400078e00ce */
[----:B------:R-:W-:Y:S02]  /*a9a0*/  IMAD.MOV.U32 R206, RZ, RZ, R211 ;  /* 0x000000ffffce7224 */ /* 0x000fe400078e00d3 */
[----:B------:R-:W-:Y:S02]  /*a9b0*/  IMAD.MOV.U32 R211, RZ, RZ, R100 ;  /* 0x000000ffffd37224 */ /* 0x000fe400078e0064 */
[----:B-1----:R-:W-:Y:S02]  /*a9c0*/  IMAD.MOV.U32 R44, RZ, RZ, R239 ;  /* 0x000000ffff2c7224 */ /* 0x002fe400078e00ef */
[----:B------:R-:W-:Y:S02]  /*a9d0*/  IMAD.MOV.U32 R239, RZ, RZ, R81 ;  /* 0x000000ffffef7224 */ /* 0x000fe400078e0051 */
[----:B------:R-:W-:-:S02]  /*a9e0*/  IMAD.MOV.U32 R81, RZ, RZ, R145 ;  /* 0x000000ffff517224 */ /* 0x000fc400078e0091 */
[----:B------:R-:W-:Y:S02]  /*a9f0*/  IMAD.MOV.U32 R145, RZ, RZ, R190 ;  /* 0x000000ffff917224 */ /* 0x000fe400078e00be */
[----:B------:R-:W-:Y:S02]  /*aa00*/  IMAD.MOV.U32 R190, RZ, RZ, R206 ;  /* 0x000000ffffbe7224 */ /* 0x000fe400078e00ce */
[----:B------:R-:W-:Y:S02]  /*aa10*/  IMAD.MOV.U32 R206, RZ, RZ, R211 ;  /* 0x000000ffffce7224 */ /* 0x000fe400078e00d3 */
[----:B------:R-:W-:Y:S02]  /*aa20*/  IMAD.MOV.U32 R100, RZ, RZ, R242 ;  /* 0x000000ffff647224 */ /* 0x000fe400078e00f2 */
[----:B------:R-:W-:Y:S01]  /*aa30*/  IMAD.MOV.U32 R211, RZ, RZ, R77 ;  /* 0x000000ffffd37224 */ /* 0x000fe200078e004d */
[----:B------:R-:W3:Y:S01]  /*aa40*/  LDL.LU R242, [R1+0x330] ;  /* 0x0003300001f27983 */ /* 0x000ee20000300800 */
[----:B------:R-:W-:-:S03]  /*aa50*/  IMAD.MOV.U32 R77, RZ, RZ, R32 ;  /* 0x000000ffff4d7224 */ /* 0x000fc600078e0020 */
[----:B------:R-:W3:Y:S01]  /*aa60*/  LDL.LU R32, [R1+0x32c] ;  /* 0x00032c0001207983 */ /* 0x000ee20000300800 */
[----:B----4-:R-:W-:-:S05]  /*aa70*/  @!P0 HADD2 R38, -R142.H0_H0, -RZ.H0_H0 ;  /* 0xa00000ff8e268230 */ /* 0x010fca0000000900 */
[----:B------:R-:W-:Y:S02]  /*aa80*/  PRMT R6, R38, 0x7610, R6 ;  /* 0x0000761026067816 */ /* 0x000fe40000000006 */
[----:B------:R1:W4:Y:S01]  /*aa90*/  LDL.LU.S16 R38, [R1+0x5c] ;  /* 0x00005c0001267983 */ /* 0x0003220000300600 */
[C---:B------:R-:W-:Y:S02]  /*aaa0*/  PRMT R115, R11.reuse, 0x7610, R115 ;  /* 0x000076100b737816 */ /* 0x040fe40000000073 */
[----:B------:R-:W-:-:S03]  /*aab0*/  PRMT R114, R11, 0x7632, R114 ;  /* 0x000076320b727816 */ /* 0x000fc60000000072 */
[----:B--2---:R-:W-:-:S05]  /*aac0*/  @P3 HADD2 R3, -R115.H0_H0, -RZ.H0_H0 ;  /* 0xa00000ff73033230 */ /* 0x004fca0000000900 */
[----:B------:R-:W-:Y:S02]  /*aad0*/  PRMT R0, R3, 0x7610, R0 ;  /* 0x0000761003007816 */ /* 0x000fe40000000000 */
[----:B------:R2:W1:Y:S01]  /*aae0*/  MUFU.EX2 R3, R44 ;  /* 0x0000002c00037308 */ /* 0x0004620000000800 */
[----:B------:R-:W-:Y:S02]  /*aaf0*/  PRMT R227, R142, 0x7610, R227 ;  /* 0x000076108ee37816 */ /* 0x000fe400000000e3 */
[----:B------:R-:W-:Y:S01]  /*ab00*/  @!P0 PRMT R227, R6, 0x5410, RZ ;  /* 0x0000541006e38816 */ /* 0x000fe200000000ff */
[----:B--2---:R-:W-:Y:S02]  /*ab10*/  IMAD.MOV.U32 R44, RZ, RZ, R81 ;  /* 0x000000ffff2c7224 */ /* 0x004fe400078e0051 */
[----:B------:R-:W-:Y:S02]  /*ab20*/  IMAD.MOV.U32 R81, RZ, RZ, R145 ;  /* 0x000000ffff517224 */ /* 0x000fe400078e0091 */
[----:B------:R-:W-:-:S02]  /*ab30*/  IMAD.MOV.U32 R145, RZ, RZ, R211 ;  /* 0x000000ffff917224 */ /* 0x000fc400078e00d3 */
[----:B------:R-:W-:Y:S01]  /*ab40*/  IMAD.MOV.U32 R211, RZ, RZ, R51 ;  /* 0x000000ffffd37224 */ /* 0x000fe200078e0033 */
[----:B------:R-:W-:Y:S02]  /*ab50*/  PRMT R51, R115, 0x5410, R114 ;  /* 0x0000541073337816 */ /* 0x000fe40000000072 */
[----:B------:R-:W-:Y:S02]  /*ab60*/  @P3 PRMT R115, R0, 0x5410, RZ ;  /* 0x0000541000733816 */ /* 0x000fe400000000ff */
[----:B------:R-:W-:-:S04]  /*ab70*/  PRMT R0, R56, 0x7771, RZ ;  /* 0x0000777138007816 */ /* 0x000fc800000000ff */
[----:B------:R-:W-:Y:S01]  /*ab80*/  ISETP.GT.U32.AND P0, PT, R0, UR6, PT ;  /* 0x0000000600007c0c */ /* 0x000fe2000bf04070 */
[----:B------:R-:W-:Y:S01]  /*ab90*/  FADD.FTZ R0, R4, R2 ;  /* 0x0000000204007221 */ /* 0x000fe20000010000 */
[----:B-1----:R-:W-:-:S03]  /*aba0*/  F2FP.F16.F32.PACK_AB R141, R3, R4 ;  /* 0x00000004038d723e */ /* 0x002fc600000000ff */
[----:B------:R-:W-:Y:S01]  /*abb0*/  FADD.FTZ R6, R3, R0 ;  /* 0x0000000003067221 */ /* 0x000fe20000010000 */
[----:B------:R-:W-:-:S07]  /*abc0*/  PRMT R224, R142, 0x7632, R224 ;  /* 0x000076328ee07816 */ /* 0x000fce00000000e0 */
[----:B----4-:R-:W-:-:S05]  /*abd0*/  @P0 HADD2 R38, -R142.H1_H1, -RZ.H0_H0 ;  /* 0xa00000ff8e260230 */ /* 0x010fca0000000d00 */
[----:B------:R-:W-:-:S04]  /*abe0*/  PRMT R3, R38, 0x7610, R3 ;  /* 0x0000761026037816 */ /* 0x000fc80000000003 */
[----:B------:R-:W-:Y:S02]  /*abf0*/  @P0 PRMT R224, R3, 0x5410, RZ ;  /* 0x0000541003e00816 */ /* 0x000fe400000000ff */
[----:B------:R1:W2:Y:S01]  /*ac00*/  LDL.LU.S16 R3, [R1+0x60] ;  /* 0x0000600001037983 */ /* 0x0002a20000300600 */
[----:B------:R-:W-:-:S04]  /*ac10*/  PRMT R0, R18, 0x7773, RZ ;  /* 0x0000777312007816 */ /* 0x000fc800000000ff */
[----:B------:R-:W-:Y:S02]  /*ac20*/  ISETP.GT.U32.AND P3, PT, R0, UR6, PT ;  /* 0x0000000600007c0c */ /* 0x000fe4000bf64070 */
[----:B------:R-:W-:-:S04]  /*ac30*/  PRMT R0, R56, 0x7772, RZ ;  /* 0x0000777238007816 */ /* 0x000fc800000000ff */
[----:B------:R-:W-:Y:S02]  /*ac40*/  ISETP.GT.U32.AND P0, PT, R0, UR6, PT ;  /* 0x0000000600007c0c */ /* 0x000fe4000bf04070 */
[----:B------:R-:W-:-:S11]  /*ac50*/  PRMT R223, R141, 0x7610, R223 ;  /* 0x000076108ddf7816 */ /* 0x000fd600000000df */
[----:B--2---:R-:W-:-:S05]  /*ac60*/  @P0 HADD2 R3, -R141.H0_H0, -RZ.H0_H0 ;  /* 0xa00000ff8d030230 */ /* 0x004fca0000000900 */
[----:B------:R-:W-:Y:S02]  /*ac70*/  PRMT R0, R3, 0x7610, R0 ;  /* 0x0000761003007816 */ /* 0x000fe40000000000 */
[----:B------:R1:W2:Y:S02]  /*ac80*/  LDL.LU.S16 R3, [R1+0x64] ;  /* 0x0000640001037983 */ /* 0x0002a40000300600 */
[----:B------:R-:W-:Y:S02]  /*ac90*/  @P0 PRMT R223, R0, 0x5410, RZ ;  /* 0x0000541000df0816 */ /* 0x000fe400000000ff */
[----:B------:R-:W-:-:S04]  /*aca0*/  PRMT R0, R56, 0x7773, RZ ;  /* 0x0000777338007816 */ /* 0x000fc800000000ff */
[----:B------:R-:W-:Y:S01]  /*acb0*/  ISETP.GT.U32.AND P0, PT, R0, UR6, PT ;  /* 0x0000000600007c0c */ /* 0x000fe2000bf04070 */
[----:B------:R-:W-:Y:S02]  /*acc0*/  IMAD.MOV.U32 R82, RZ, RZ, R44 ;  /* 0x000000ffff527224 */ /* 0x000fe400078e002c */
[----:B------:R-:W-:Y:S02]  /*acd0*/  IMAD.MOV.U32 R87, RZ, RZ, R239 ;  /* 0x000000ffff577224 */ /* 0x000fe400078e00ef */
[----:B------:R-:W-:Y:S02]  /*ace0*/  IMAD.MOV.U32 R44, RZ, RZ, R81 ;  /* 0x000000ffff2c7224 */ /* 0x000fe400078e0051 */
[----:B------:R-:W-:Y:S02]  /*acf0*/  IMAD.MOV.U32 R81, RZ, RZ, R157 ;  /* 0x000000ffff517224 */ /* 0x000fe400078e009d */
[----:B------:R-:W-:Y:S02]  /*ad00*/  IMAD.MOV.U32 R50, RZ, RZ, R87 ;  /* 0x000000ffff327224 */ /* 0x000fe400078e0057 */
[----:B------:R-:W-:-:S02]  /*ad10*/  IMAD.MOV.U32 R87, RZ, RZ, R81 ;  /* 0x000000ffff577224 */ /* 0x000fc400078e0051 */
[----:B------:R-:W-:Y:S02]  /*ad20*/  IMAD.MOV.U32 R81, RZ, RZ, R243 ;  /* 0x000000ffff517224 */ /* 0x000fe400078e00f3 */
[----:B--2---:R-:W-:-:S05]  /*ad30*/  @P0 HADD2 R3, -R141.H1_H1, -RZ.H0_H0 ;  /* 0xa00000ff8d030230 */ /* 0x004fca0000000d00 */
[----:B------:R-:W-:Y:S02]  /*ad40*/  PRMT R2, R3, 0x7610, R2 ;  /* 0x0000761003027816 */ /* 0x000fe40000000002 */
[----:B------:R1:W2:Y:S04]  /*ad50*/  LDL.LU.S16 R3, [R1+0x68] ;  /* 0x0000680001037983 */ /* 0x0002a80000300600 */
[----:B------:R-:W4:Y:S04]  /*ad60*/  LDL.LU R243, [R1+0x328] ;  /* 0x0003280001f37983 */ /* 0x000f280000300800 */
[----:B------:R1:W3:Y:S01]  /*ad70*/  LDL.LU.S16 R4, [R1+0x70] ;  /* 0x0000700001047983 */ /* 0x0002e20000300600 */
[----:B------:R-:W-:-:S02]  /*ad80*/  IMAD.MOV.U32 R239, RZ, RZ, R145 ;  /* 0x000000ffffef7224 */ /* 0x000fc400078e0091 */
[----:B------:R-:W-:Y:S02]  /*ad90*/  IMAD.MOV.U32 R145, RZ, RZ, R156 ;  /* 0x000000ffff917224 */ /* 0x000fe400078e009c */
[----:B------:R-:W-:Y:S02]  /*ada0*/  IMAD.MOV.U32 R157, RZ, RZ, R53 ;  /* 0x000000ffff9d7224 */ /* 0x000fe400078e0035 */
[----:B------:R-:W-:Y:S02]  /*adb0*/  IMAD.MOV.U32 R156, RZ, RZ, R54 ;  /* 0x000000ffff9c7224 */ /* 0x000fe400078e0036 */
[----:B------:R-:W-:Y:S02]  /*adc0*/  IMAD.MOV.U32 R53, RZ, RZ, R55 ;  /* 0x000000ffff357224 */ /* 0x000fe400078e0037 */
[----:B------:R-:W-:Y:S01]  /*add0*/  IMAD.WIDE.U32 R54, R7, -0x2daee0ad, RZ ;  /* 0xd2511f5307367825 */ /* 0x000fe200078e00ff */
[----:B------:R-:W-:Y:S02]  /*ade0*/  PRMT R222, R141, 0x7632, R222 ;  /* 0x000076328dde7816 */ /* 0x000fe400000000de */
[----:B------:R-:W-:-:S02]  /*adf0*/  @P0 PRMT R222, R2, 0x5410, RZ ;  /* 0x0000541002de0816 */ /* 0x000fc400000000ff */
[----:B------:R-:W-:Y:S01]  /*ae00*/  MUFU.EX2 R2, R50 ;  /* 0x0000003200027308 */ /* 0x000fe20000000800 */
[----:B--2---:R-:W-:-:S05]  /*ae10*/  @P3 HADD2 R3, -R114.H0_H0, -RZ.H0_H0 ;  /* 0xa00000ff72033230 */ /* 0x004fca0000000900 */
[----:B------:R-:W-:Y:S02]  /*ae20*/  PRMT R0, R3, 0x7610, R0 ;  /* 0x0000761003007816 */ /* 0x000fe40000000000 */
[----:B------:R2:W1:Y:S02]  /*ae30*/  MUFU.EX2 R3, R82 ;  /* 0x0000005200037308 */ /* 0x0004640000000800 */
[----:B------:R-:W-:Y:S01]  /*ae40*/  @P3 PRMT R114, R0, 0x5410, RZ ;  /* 0x0000541000723816 */ /* 0x000fe200000000ff */
[----:B--2---:R-:W-:Y:S02]  /*ae50*/  IMAD.MOV.U32 R82, RZ, RZ, R44 ;  /* 0x000000ffff527224 */ /* 0x004fe400078e002c */
[----:B------:R-:W-:Y:S02]  /*ae60*/  IMAD.MOV.U32 R44, RZ, RZ, R239 ;  /* 0x000000ffff2c7224 */ /* 0x000fe400078e00ef */
[----:B------:R-:W-:Y:S02]  /*ae70*/  IMAD.MOV.U32 R239, RZ, RZ, R145 ;  /* 0x000000ffffef7224 */ /* 0x000fe400078e0091 */
[----:B------:R-:W-:-:S02]  /*ae80*/  IMAD.MOV.U32 R145, RZ, RZ, R157 ;  /* 0x000000ffff917224 */ /* 0x000fc400078e009d */
[----:B------:R-:W-:Y:S02]  /*ae90*/  IMAD.MOV.U32 R157, RZ, RZ, R156 ;  /* 0x000000ffff9d7224 */ /* 0x000fe400078e009c */
[----:B------:R-:W-:Y:S01]  /*aea0*/  IMAD.MOV.U32 R156, RZ, RZ, R53 ;  /* 0x000000ffff9c7224 */ /* 0x000fe200078e0035 */
[----:B------:R-:W-:Y:S02]  /*aeb0*/  LOP3.LUT R53, R12, UR4, R55, 0x96, !PT ;  /* 0x000000040c357c12 */ /* 0x000fe4000f8e9637 */
[----:B-1----:R-:W-:Y:S01]  /*aec0*/  F2FP.F16.F32.PACK_AB R173, R2, R3 ;  /* 0x0000000302ad723e */ /* 0x002fe200000000ff */
[----:B------:R-:W-:Y:S01]  /*aed0*/  IMAD.MOV.U32 R50, RZ, RZ, R82 ;  /* 0x000000ffff327224 */ /* 0x000fe200078e0052 */
[----:B------:R-:W-:Y:S01]  /*aee0*/  LOP3.LUT R0, R53, 0xff, RZ, 0xc0, !PT ;  /* 0x000000ff35007812 */ /* 0x000fe200078ec0ff */
[----:B------:R-:W1:Y:S03]  /*aef0*/  LDCU UR4, c[0x0][0x444] ;  /* 0x00008880ff0477ac */ /* 0x000e660008000800 */
[----:B------:R-:W-:Y:S01]  /*af00*/  ISETP.LE.U32.AND P0, PT, R0, UR6, PT ;  /* 0x0000000600007c0c */ /* 0x000fe2000bf03070 */
[----:B------:R-:W-:Y:S01]  /*af10*/  FADD.FTZ R0, R3, R5 ;  /* 0x0000000503007221 */ /* 0x000fe20000010000 */
[----:B------:R-:W-:-:S11]  /*af20*/  PRMT R215, R173, 0x7610, R215 ;  /* 0x00007610add77816 */ /* 0x000fd600000000d7 */
[----:B---3--:R-:W-:-:S05]  /*af30*/  @!P0 HADD2 R4, -R173.H0_H0, -RZ.H0_H0 ;  /* 0xa00000ffad048230 */ /* 0x008fca0000000900 */
[----:B------:R-:W-:-:S04]  /*af40*/  PRMT R3, R4, 0x7610, R3 ;  /* 0x0000761004037816 */ /* 0x000fc80000000003 */
[----:B------:R-:W-:Y:S02]  /*af50*/  @!P0 PRMT R215, R3, 0x5410, RZ ;  /* 0x0000541003d78816 */ /* 0x000fe400000000ff */
[----:B------:R2:W3:Y:S01]  /*af60*/  LDL.LU.S16 R3, [R1+0x74] ;  /* 0x0000740001037983 */ /* 0x0004e20000300600 */
[----:B------:R-:W-:Y:S01]  /*af70*/  FADD.FTZ R7, R2, R0 ;  /* 0x0000000002077221 */ /* 0x000fe20000010000 */
[----:B------:R-:W-:-:S04]  /*af80*/  LOP3.LUT R0, R17, 0xff, RZ, 0xc0, !PT ;  /* 0x000000ff11007812 */ /* 0x000fc800078ec0ff */
[----:B------:R-:W-:Y:S02]  /*af90*/  ISETP.LE.U32.AND P3, PT, R0, UR6, PT ;  /* 0x0000000600007c0c */ /* 0x000fe4000bf63070 */
[----:B------:R-:W-:-:S04]  /*afa0*/  LOP3.LUT R0, R53, 0xffff, RZ, 0xc0, !PT ;  /* 0x0000ffff35007812 */ /* 0x000fc800078ec0ff */
[----:B------:R-:W-:-:S04]  /*afb0*/  SHF.R.U32.HI R0, RZ, 0x8, R0 ;  /* 0x00000008ff007819 */ /* 0x000fc80000011600 */
[----:B------:R-:W-:-:S04]  /*afc0*/  LOP3.LUT R0, R0, 0xffff, RZ, 0xc0, !PT ;  /* 0x0000ffff00007812 */ /* 0x000fc800078ec0ff */
[----:B------:R-:W-:Y:S01]  /*afd0*/  ISETP.LE.U32.AND P0, PT, R0, UR6, PT ;  /* 0x0000000600007c0c */ /* 0x000fe2000bf03070 */
[----:B------:R-:W-:Y:S02]  /*afe0*/  IMAD.MOV.U32 R82, RZ, RZ, R87 ;  /* 0x000000ffff527224 */ /* 0x000fe400078e0057 */
[----:B------:R-:W-:Y:S01]  /*aff0*/  FADD.FTZ R4, R76, R14 ;  /* 0x0000000e4c047221 */ /* 0x000fe20000010000 */
[----:B------:R-:W-:Y:S01]  /*b000*/  IMAD.MOV.U32 R87, RZ, RZ, R239 ;  /* 0x000000ffff577224 */ /* 0x000fe200078e00ef */
[----:B------:R-:W-:Y:S01]  /*b010*/  PRMT R214, R173, 0x7632, R214 ;  /* 0x00007632add67816 */ /* 0x000fe200000000d6 */
[----:B------:R-:W-:Y:S02]  /*b020*/  IMAD.MOV.U32 R239, RZ, RZ, R147 ;  /* 0x000000ffffef7224 */ /* 0x000fe400078e0093 */
[----:B------:R-:W-:Y:S02]  /*b030*/  IMAD.MOV.U32 R147, RZ, RZ, R105 ;  /* 0x000000ffff937224 */ /* 0x000fe400078e0069 */
[----:B------:R-:W-:-:S02]  /*b040*/  IMAD.MOV.U32 R105, RZ, RZ, R41 ;  /* 0x000000ffff697224 */ /* 0x000fc400078e0029 */
[----:B------:R-:W4:Y:S01]  /*b050*/  LDL.LU R41, [R1+0x324] ;  /* 0x0003240001297983 */ /* 0x000f220000300800 */
[----:B---3--:R-:W-:-:S05]  /*b060*/  @!P0 HADD2 R3, -R173.H1_H1, -RZ.H0_H0 ;  /* 0xa00000ffad038230 */ /* 0x008fca0000000d00 */
[----:B------:R-:W-:-:S04]  /*b070*/  PRMT R2, R3, 0x7610, R2 ;  /* 0x0000761003027816 */ /* 0x000fc80000000002 */
[----:B------:R-:W-:Y:S02]  /*b080*/  @!P0 PRMT R214, R2, 0x5410, RZ ;  /* 0x0000541002d68816 */ /* 0x000fe400000000ff */
[----:B------:R3:W-:Y:S02]  /*b090*/  MUFU.EX2 R2, R205 ;  /* 0x000000cd00027308 */ /* 0x0007e40000000800 */
[----:B---3--:R-:W3:Y:S04]  /*b0a0*/  LDL.LU R205, [R1+0x320] ;  /* 0x0003200001cd7983 */ /* 0x008ee80000300800 */
[----:B------:R1:W-:Y:S04]  /*b0b0*/  STL [R1+0x2d8], R4 ;  /* 0x0002d80401007387 */ /* 0x0003e80000100800 */
[----:B------:R2:W4:Y:S01]  /*b0c0*/  LDL.LU.S16 R5, [R1+0x78] ;  /* 0x0000780001057983 */ /* 0x0005220000300600 */
[----:B------:R-:W-:Y:S01]  /*b0d0*/  PRMT R0, R53, 0x7632, R0 ;  /* 0x0000763235007816 */ /* 0x000fe20000000000 */
[----:B------:R-:W1:Y:S03]  /*b0e0*/  MUFU.EX2 R3, R50 ;  /* 0x0000003200037308 */ /* 0x000e660000000800 */
[----:B------:R-:W-:-:S04]  /*b0f0*/  LOP3.LUT R0, R0, 0xff, RZ, 0xc0, !PT ;  /* 0x000000ff00007812 */ /* 0x000fc800078ec0ff */
[----:B------:R-:W-:Y:S02]  /*b100*/  ISETP.LE.U32.AND P0, PT, R0, UR6, PT ;  /* 0x0000000600007c0c */ /* 0x000fe4000bf03070 */
[----:B-1----:R-:W-:Y:S01]  /*b110*/  F2FP.F16.F32.PACK_AB R172, R2, R3 ;  /* 0x0000000302ac723e */ /* 0x002fe200000000ff */
[----:B------:R-:W-:-:S03]  /*b120*/  FADD.FTZ R0, R3, R6 ;  /* 0x0000000603007221 */ /* 0x000fc60000010000 */
[----:B------:R-:W-:-:S07]  /*b130*/  PRMT R212, R172, 0x7610, R212 ;  /* 0x00007610acd47816 */ /* 0x000fce00000000d4 */
[----:B----4-:R-:W-:-:S05]  /*b140*/  @!P0 HADD2 R5, -R172.H0_H0, -RZ.H0_H0 ;  /* 0xa00000ffac058230 */ /* 0x010fca0000000900 */
[----:B------:R-:W-:Y:S02]  /*b150*/  PRMT R3, R5, 0x7610, R3 ;  /* 0x0000761005037816 */ /* 0x000fe40000000003 */
[----:B------:R2:W4:Y:S02]  /*b160*/  LDL.LU.S16 R5, [R1+0x90] ;  /* 0x0000900001057983 */ /* 0x0005240000300600 */
[----:B------:R-:W-:Y:S02]  /*b170*/  @!P0 PRMT R212, R3, 0x5410, RZ ;  /* 0x0000541003d48816 */ /* 0x000fe400000000ff */
[----:B------:R2:W3:Y:S01]  /*b180*/  LDL.LU.S16 R3, [R1+0x94] ;  /* 0x0000940001037983 */ /* 0x0004e20000300600 */
[----:B------:R-:W-:Y:S01]  /*b190*/  F2FP.F16.F32.PACK_AB R8, R37, R43 ;  /* 0x0000002b2508723e */ /* 0x000fe200000000ff */
[----:B------:R-:W-:Y:S01]  /*b1a0*/  FADD.FTZ R4, R2, R0 ;  /* 0x0000000002047221 */ /* 0x000fe20000010000 */
[----:B------:R-:W-:Y:S01]  /*b1b0*/  PRMT R209, R172, 0x7632, R209 ;  /* 0x00007632acd17816 */ /* 0x000fe200000000d1 */
[----:B------:R2:W2:Y:S01]  /*b1c0*/  LDL.LU.S16 R38, [R1+0xa0] ;  /* 0x0000a00001267983 */ /* 0x0004a20000300600 */
[----:B------:R-:W-:-:S02]  /*b1d0*/  PRMT R107, R8, 0x7610, R107 ;  /* 0x00007610086b7816 */ /* 0x000fc4000000006b */
[----:B------:R-:W-:-:S04]  /*b1e0*/  PRMT R106, R8, 0x7632, R106 ;  /* 0x00007632086a7816 */ /* 0x000fc8000000006a */
[----:B------:R-:W-:Y:S01]  /*b1f0*/  PRMT R50, R107, 0x5410, R106 ;  /* 0x000054106b327816 */ /* 0x000fe2000000006a */
[----:B----4-:R-:W-:-:S05]  /*b200*/  @!P3 HADD2 R5, -R107.H0_H0, -RZ.H0_H0 ;  /* 0xa00000ff6b05b230 */ /* 0x010fca0000000900 */
[----:B------:R-:W-:-:S04]  /*b210*/  PRMT R0, R5, 0x7610, R0 ;  /* 0x0000761005007816 */ /* 0x000fc80000000000 */
[----:B------:R-:W-:Y:S02]  /*b220*/  @!P3 PRMT R107, R0, 0x5410, RZ ;  /* 0x00005410006bb816 */ /* 0x000fe400000000ff */
[----:B------:R-:W-:-:S04]  /*b230*/  SHF.R.U32.HI R0, RZ, 0x18, R53 ;  /* 0x00000018ff007819 */ /* 0x000fc80000011635 */
[----:B------:R-:W-:Y:S01]  /*b240*/  ISETP.LE.U32.AND P0, PT, R0, UR6, PT ;  /* 0x0000000600007c0c */ /* 0x000fe2000bf03070 */
[----:B------:R-:W1:Y:S01]  /*b250*/  MUFU.EX2 R5, R82 ;  /* 0x0000005200057308 */ /* 0x000e620000000800 */
[----:B------:R-:W-:-:S04]  /*b260*/  SHF.R.U32.HI R0, RZ, 0x18, R17 ;  /* 0x00000018ff007819 */ /* 0x000fc80000011611 */
[----:B------:R-:W-:-:S07]  /*b270*/  ISETP.LE.U32.AND P3, PT, R0, UR6, PT ;  /* 0x0000000600007c0c */ /* 0x000fce000bf63070 */
[----:B---3--:R-:W-:Y:S02]  /*b280*/  @!P0 HADD2 R3, -R172.H1_H1, -RZ.H0_H0 ;  /* 0xa00000ffac038230 */ /* 0x008fe40000000d00 */
[----:B------:R-:W-:-:S03]  /*b290*/  IMAD.MOV.U32 R0, RZ, RZ, R54 ;  /* 0x000000ffff007224 */ /* 0x000fc600078e0036 */
[----:B------:R-:W-:Y:S02]  /*b2a0*/  PRMT R37, R3, 0x7610, R37 ;  /* 0x0000761003257816 */ /* 0x000fe40000000025 */
[----:B------:R-:W3:Y:S01]  /*b2b0*/  MUFU.EX2 R3, R87 ;  /* 0x0000005700037308 */ /* 0x000ee20000000800 */
[----:B------:R-:W-:Y:S02]  /*b2c0*/  LOP3.LUT R0, R0, 0xff, RZ, 0xc0, !PT ;  /* 0x000000ff00007812 */ /* 0x000fe400078ec0ff */
[----:B------:R-:W-:Y:S02]  /*b2d0*/  @!P0 PRMT R209, R37, 0x5410, RZ ;  /* 0x0000541025d18816 */ /* 0x000fe400000000ff */
[----:B------:R-:W-:Y:S01]  /*b2e0*/  ISETP.LE.U32.AND P0, PT, R0, UR6, PT ;  /* 0x0000000600007c0c */ /* 0x000fe2000bf03070 */
[----:B-1----:R-:W-:Y:S01]  /*b2f0*/  FADD.FTZ R0, R5, R7 ;  /* 0x0000000705007221 */ /* 0x002fe20000010000 */
[----:B------:R1:W4:Y:S01]  /*b300*/  LDL.LU.S16 R37, [R1+0xa4] ;  /* 0x0000a40001257983 */ /* 0x0003220000300600 */
[----:B---3--:R-:W-:-:S02]  /*b310*/  F2FP.F16.F32.PACK_AB R155, R3, R5 ;  /* 0x00000005039b723e */ /* 0x008fc400000000ff */
[----:B------:R-:W-:-:S05]  /*b320*/  FADD.FTZ R3, R3, R0 ;  /* 0x0000000003037221 */ /* 0x000fca0000010000 */
[----:B------:R3:W-:Y:S04]  /*b330*/  STL [R1+0x94], R3 ;  /* 0x0000940301007387 */ /* 0x0007e80000100800 */
[----:B---3--:R1:W3:Y:S01]  /*b340*/  LDL.LU.S16 R3, [R1+0xac] ;  /* 0x0000ac0001037983 */ /* 0x0082e20000300600 */
[----:B------:R-:W-:Y:S01]  /*b350*/  F2FP.F16.F32.PACK_AB R2, R49, R52 ;  /* 0x000000343102723e */ /* 0x000fe200000000ff */
[----:B--2---:R-:W-:-:S03]  /*b360*/  @!P0 HADD2 R38, -R155.H0_H0, -RZ.H0_H0 ;  /* 0xa00000ff9b268230 */ /* 0x004fc60000000900 */
[----:B------:R-:W-:Y:S02]  /*b370*/  PRMT R93, R2, 0x7610, R93 ;  /* 0x00007610025d7816 */ /* 0x000fe4000000005d */
[----:B------:R-:W-:Y:S02]  /*b380*/  PRMT R36, R38, 0x7610, R36 ;  /* 0x0000761026247816 */ /* 0x000fe40000000024 */
[----:B------:R-:W-:Y:S02]  /*b390*/  PRMT R210, R155, 0x7610, R210 ;  /* 0x000076109bd27816 */ /* 0x000fe400000000d2 */
[----:B------:R-:W-:Y:S01]  /*b3a0*/  @!P0 PRMT R210, R36, 0x5410, RZ ;  /* 0x0000541024d28816 */ /* 0x000fe200000000ff */
[----:B---3--:R-:W-:-:S05]  /*b3b0*/  @!P4 HADD2 R3, -R93.H0_H0, -RZ.H0_H0 ;  /* 0xa00000ff5d03c230 */ /* 0x008fca0000000900 */
[----:B------:R-:W-:Y:S02]  /*b3c0*/  PRMT R35, R3, 0x7610, R35 ;  /* 0x0000761003237816 */ /* 0x000fe40000000023 */
[----:B------:R1:W2:Y:S04]  /*b3d0*/  LDL.LU.S16 R3, [R1+0xb0] ;  /* 0x0000b00001037983 */ /* 0x0002a80000300600 */
[----:B------:R1:W3:Y:S01]  /*b3e0*/  LDL.LU.S16 R36, [R1+0xb4] ;  /* 0x0000b40001247983 */ /* 0x0002e20000300600 */
[----:B------:R-:W-:Y:S02]  /*b3f0*/  F2FP.F16.F32.PACK_AB R0, R45, R46 ;  /* 0x0000002e2d00723e */ /* 0x000fe400000000ff */
[----:B------:R-:W-:Y:S02]  /*b400*/  PRMT R95, R2, 0x7632, R95 ;  /* 0x00007632025f7816 */ /* 0x000fe4000000005f */
[----:B------:R-:W-:-:S02]  /*b410*/  PRMT R112, R0, 0x7610, R112 ;  /* 0x0000761000707816 */ /* 0x000fc40000000070 */
[----:B------:R-:W-:Y:S01]  /*b420*/  PRMT R113, R0, 0x7632, R113 ;  /* 0x0000763200717816 */ /* 0x000fe20000000071 */
[----:B----4-:R-:W-:-:S05]  /*b430*/  @!P5 HADD2 R37, -R106.H0_H0, -RZ.H0_H0 ;  /* 0xa00000ff6a25d230 */ /* 0x010fca0000000900 */
[----:B------:R-:W-:-:S04]  /*b440*/  PRMT R5, R37, 0x7610, R5 ;  /* 0x0000761025057816 */ /* 0x000fc80000000005 */
[----:B------:R-:W-:Y:S02]  /*b450*/  @!P5 PRMT R106, R5, 0x5410, RZ ;  /* 0x00005410056ad816 */ /* 0x000fe400000000ff */
[----:B------:R-:W4:Y:S01]  /*b460*/  MUFU.EX2 R5, R44 ;  /* 0x0000002c00057308 */ /* 0x000f220000000800 */
[----:B--2---:R-:W-:Y:S02]  /*b470*/  @!P3 HADD2 R3, -R95.H0_H0, -RZ.H0_H0 ;  /* 0xa00000ff5f03b230 */ /* 0x004fe40000000900 */
[----:B---3--:R-:W-:-:S03]  /*b480*/  @!P2 HADD2 R36, -R112.H0_H0, -RZ.H0_H0 ;  /* 0xa00000ff7024a230 */ /* 0x008fc60000000900 */
[----:B------:R-:W-:Y:S02]  /*b490*/  PRMT R25, R3, 0x7610, R25 ;  /* 0x0000761003197816 */ /* 0x000fe40000000019 */
[----:B------:R2:W3:Y:S01]  /*b4a0*/  MUFU.EX2 R3, R239 ;  /* 0x000000ef00037308 */ /* 0x0004e20000000800 */
[----:B------:R-:W-:Y:S01]  /*b4b0*/  PRMT R14, R36, 0x7610, R14 ;  /* 0x00007610240e7816 */ /* 0x000fe2000000000e */
[----:B--2---:R-:W-:Y:S02]  /*b4c0*/  IMAD.MOV.U32 R239, RZ, RZ, R145 ;  /* 0x000000ffffef7224 */ /* 0x004fe400078e0091 */
[----:B------:R-:W-:Y:S02]  /*b4d0*/  IMAD.MOV.U32 R145, RZ, RZ, R156 ;  /* 0x000000ffff917224 */ /* 0x000fe400078e009c */
[----:B------:R-:W-:Y:S01]  /*b4e0*/  IMAD.MOV.U32 R156, RZ, RZ, R101 ;  /* 0x000000ffff9c7224 */ /* 0x000fe200078e0065 */
[----:B------:R-:W-:Y:S02]  /*b4f0*/  PRMT R101, R112, 0x5410, R113 ;  /* 0x0000541070657816 */ /* 0x000fe40000000071 */
[----:B------:R-:W-:-:S02]  /*b500*/  @!P2 PRMT R112, R14, 0x5410, RZ ;  /* 0x000054100e70a816 */ /* 0x000fc400000000ff */
[----:B------:R1:W2:Y:S01]  /*b510*/  LDL.LU.S16 R14, [R1+0xbc] ;  /* 0x0000bc00010e7983 */ /* 0x0002a20000300600 */
[----:B------:R-:W-:Y:S02]  /*b520*/  IMAD.MOV.U32 R44, RZ, RZ, R81 ;  /* 0x000000ffff2c7224 */ /* 0x000fe400078e0051 */
[----:B----4-:R-:W-:Y:S02]  /*b530*/  FADD.FTZ R0, R5, R4 ;  /* 0x0000000405007221 */ /* 0x010fe40000010000 */
[----:B------:R-:W-:Y:S02]  /*b540*/  IMAD.MOV.U32 R87, RZ, RZ, R44 ;  /* 0x000000ffff577224 */ /* 0x000fe400078e002c */
[----:B------:R-:W-:Y:S02]  /*b550*/  IMAD.MOV.U32 R44, RZ, RZ, R239 ;  /* 0x000000ffff2c7224 */ /* 0x000fe400078e00ef */
[----:B---3--:R-:W-:Y:S01]  /*b560*/  FADD.FTZ R239, R3, R0 ;  /* 0x0000000003ef7221 */ /* 0x008fe20000010000 */
[----:B------:R-:W-:-:S04]  /*b570*/  PRMT R0, R54, 0x7771, RZ ;  /* 0x0000777136007816 */ /* 0x000fc800000000ff */
[----:B------:R-:W-:Y:S01]  /*b580*/  ISETP.GT.U32.AND P2, PT, R0, UR6, PT ;  /* 0x0000000600007c0c */ /* 0x000fe2000bf44070 */
[----:B------:R-:W-:Y:S02]  /*b590*/  IMAD.MOV.U32 R81, RZ, RZ, R157 ;  /* 0x000000ffff517224 */ /* 0x000fe400078e009d */
[----:B------:R-:W-:Y:S01]  /*b5a0*/  IMAD.MOV.U32 R157, RZ, RZ, R100 ;  /* 0x000000ffff9d7224 */ /* 0x000fe200078e0064 */
[----:B------:R-:W-:Y:S02]  /*b5b0*/  PRMT R100, R93, 0x5410, R95 ;  /* 0x000054105d647816 */ /* 0x000fe4000000005f */
[----:B------:R-:W-:Y:S02]  /*b5c0*/  @!P3 PRMT R95, R25, 0x5410, RZ ;  /* 0x00005410195fb816 */ /* 0x000fe400000000ff */
[----:B------:R1:W3:Y:S05]  /*b5d0*/  LDL.LU.S16 R25, [R1+0xc4] ;  /* 0x0000c40001197983 */ /* 0x0002ea0000300600 */
[----:B--2---:R-:W-:-:S05]  /*b5e0*/  @P2 HADD2 R14, -R155.H1_H1, -RZ.H0_H0 ;  /* 0xa00000ff9b0e2230 */ /* 0x004fca0000000d00 */
[----:B------:R-:W-:Y:S02]  /*b5f0*/  PRMT R13, R14, 0x7610, R13 ;  /* 0x000076100e0d7816 */ /* 0x000fe4000000000d */
[----:B------:R1:W2:Y:S01]  /*b600*/  LDL.LU.S16 R14, [R1+0xc8] ;  /* 0x0000c800010e7983 */ /* 0x0002a20000300600 */
[----:B------:R-:W-:-:S04]  /*b610*/  PRMT R0, R54, 0x7772, RZ ;  /* 0x0000777236007816 */ /* 0x000fc800000000ff */
[----:B------:R-:W-:Y:S02]  /*b620*/  ISETP.GT.U32.AND P0, PT, R0, UR6, PT ;  /* 0x0000000600007c0c */ /* 0x000fe4000bf04070 */
[----:B------:R-:W-:-:S04]  /*b630*/  PRMT R0, R16, 0x7771, RZ ;  /* 0x0000777110007816 */ /* 0x000fc800000000ff */
[----:B------:R-:W-:Y:S02]  /*b640*/  ISETP.GT.U32.AND P5, PT, R0, UR6, PT ;  /* 0x0000000600007c0c */ /* 0x000fe4000bfa4070 */
[----:B------:R-:W-:Y:S02]  /*b650*/  PRMT R208, R155, 0x7632, R208 ;  /* 0x000076329bd07816 */ /* 0x000fe400000000d0 */
[----:B------:R-:W-:Y:S02]  /*b660*/  @P2 PRMT R208, R13, 0x5410, RZ ;  /* 0x000054100dd02816 */ /* 0x000fe400000000ff */
[----:B------:R1:W4:Y:S01]  /*b670*/  LDL.LU.S16 R13, [R1+0xd0] ;  /* 0x0000d000010d7983 */ /* 0x0003220000300600 */
[----:B------:R-:W-:-:S05]  /*b680*/  F2FP.F16.F32.PACK_AB R154, R3, R5 ;  /* 0x00000005039a723e */ /* 0x000fca00000000ff */
[----:B---3--:R-:W-:Y:S01]  /*b690*/  @P0 HADD2 R25, -R154.H0_H0, -RZ.H0_H0 ;  /* 0xa00000ff9a190230 */ /* 0x008fe20000000900 */
[----:B------:R-:W-:-:S04]  /*b6a0*/  PRMT R204, R154, 0x7610, R204 ;  /* 0x000076109acc7816 */ /* 0x000fc800000000cc */
[----:B------:R-:W-:-:S04]  /*b6b0*/  PRMT R12, R25, 0x7610, R12 ;  /* 0x00007610190c7816 */ /* 0x000fc8000000000c */
[----:B------:R-:W-:Y:S02]  /*b6c0*/  @P0 PRMT R204, R12, 0x5410, RZ ;  /* 0x000054100ccc0816 */ /* 0x000fe400000000ff */
[----:B------:R1:W3:Y:S01]  /*b6d0*/  LDL.LU.S16 R12, [R1+0xd4] ;  /* 0x0000d400010c7983 */ /* 0x0002e20000300600 */
[----:B--2---:R-:W-:-:S05]  /*b6e0*/  @P5 HADD2 R14, -R113.H0_H0, -RZ.H0_H0 ;  /* 0xa00000ff710e5230 */ /* 0x004fca0000000900 */
[----:B------:R-:W-:-:S04]  /*b6f0*/  PRMT R11, R14, 0x7610, R11 ;  /* 0x000076100e0b7816 */ /* 0x000fc8000000000b */
[----:B------:R-:W-:Y:S02]  /*b700*/  @P5 PRMT R113, R11, 0x5410, RZ ;  /* 0x000054100b715816 */ /* 0x000fe400000000ff */
[----:B------:R1:W2:Y:S01]  /*b710*/  LDL.LU.S16 R11, [R1+0xd8] ;  /* 0x0000d800010b7983 */ /* 0x0002a20000300600 */
[----:B------:R-:W-:Y:S02]  /*b720*/  PRMT R0, R16, 0x7772, RZ ;  /* 0x0000777210007816 */ /* 0x000fe400000000ff */
[----:B------:R-:W-:Y:S02]  /*b730*/  @!P4 PRMT R93, R35, 0x5410, RZ ;  /* 0x00005410235dc816 */ /* 0x000fe400000000ff */
[----:B------:R-:W-:Y:S02]  /*b740*/  ISETP.GT.U32.AND P4, PT, R0, UR6, PT ;  /* 0x0000000600007c0c */ /* 0x000fe4000bf84070 */
[----:B------:R-:W-:Y:S01]  /*b750*/  F2FP.F16.F32.PACK_AB R2, R146, R71 ;  /* 0x000000479202723e */ /* 0x000fe200000000ff */
[----:B------:R-:W1:Y:S01]  /*b760*/  S2R R36, SR_TID.X ;  /* 0x0000000000247919 */ /* 0x000e620000002100 */
[----:B------:R-:W-:-:S02]  /*b770*/  PRMT R0, R16, 0x7773, RZ ;  /* 0x0000777310007816 */ /* 0x000fc400000000ff */
[----:B------:R-:W-:Y:S01]  /*b780*/  PRMT R109, R2, 0x7610, R109 ;  /* 0x00007610026d7816 */ /* 0x000fe2000000006d */
[----:B------:R-:W3:Y:S01]  /*b790*/  S2R R82, SR_TID.X ;  /* 0x0000000000527919 */ /* 0x000ee20000002100 */
[----:B------:R-:W-:Y:S02]  /*b7a0*/  ISETP.GT.U32.AND P3, PT, R0, UR6, PT ;  /* 0x0000000600007c0c */ /* 0x000fe4000bf64070 */
[----:B------:R-:W-:-:S03]  /*b7b0*/  LOP3.LUT R0, R72, 0xff, RZ, 0xc0, !PT ;  /* 0x000000ff48007812 */ /* 0x000fc600078ec0ff */
[----:B----4-:R-:W-:Y:S01]  /*b7c0*/  @P4 HADD2 R13, -R109.H0_H0, -RZ.H0_H0 ;  /* 0xa00000ff6d0d4230 */ /* 0x010fe20000000900 */
[----:B------:R-:W-:Y:S02]  /*b7d0*/  ISETP.LE.U32.AND P2, PT, R0, UR6, PT ;  /* 0x0000000600007c0c */ /* 0x000fe4000bf43070 */
[----:B------:R-:W-:Y:S01]  /*b7e0*/  PRMT R108, R2, 0x7632, R108 ;  /* 0x00007632026c7816 */ /* 0x000fe2000000006c */
[----:B------:R-:W-:Y:S01]  /*b7f0*/  IMAD.MOV.U32 R35, RZ, RZ, R102 ;  /* 0x000000ffff237224 */ /* 0x000fe200078e0066 */
[----:B------:R-:W-:Y:S01]  /*b800*/  PRMT R0, R13, 0x7610, R0 ;  /* 0x000076100d007816 */ /* 0x000fe20000000000 */
[----:B------:R-:W-:Y:S01]  /*b810*/  IMAD.MOV.U32 R102, RZ, RZ, R99 ;  /* 0x000000ffff667224 */ /* 0x000fe200078e0063 */
[----:B------:R-:W-:Y:S02]  /*b820*/  PRMT R99, R109, 0x5410, R108 ;  /* 0x000054106d637816 */ /* 0x000fe4000000006c */
[----:B------:R-:W-:Y:S02]  /*b830*/  @P4 PRMT R109, R0, 0x5410, RZ ;  /* 0x00005410006d4816 */ /* 0x000fe400000000ff */
[----:B------:R-:W-:-:S04]  /*b840*/  PRMT R0, R54, 0x7773, RZ ;  /* 0x0000777336007816 */ /* 0x000fc800000000ff */
[----:B------:R-:W-:Y:S01]  /*b850*/  ISETP.GT.U32.AND P0, PT, R0, UR6, PT ;  /* 0x0000000600007c0c */ /* 0x000fe2000bf04070 */
[----:B-1----:R-:W-:Y:S01]  /*b860*/  IMAD.SHL.U32 R36, R36, 0x2, RZ ;  /* 0x0000000224247824 */ /* 0x002fe200078e00ff */
[----:B---3--:R-:W-:-:S11]  /*b870*/  LOP3.LUT R82, R82, 0x1f, RZ, 0xc0, !PT ;  /* 0x0000001f52527812 */ /* 0x008fd600078ec0ff */
[----:B------:R-:W-:Y:S01]  /*b880*/  @P0 HADD2 R12, -R154.H1_H1, -RZ.H0_H0 ;  /* 0xa00000ff9a0c0230 */ /* 0x000fe20000000d00 */
[----:B------:R-:W-:-:S04]  /*b890*/  LOP3.LUT R36, R36, 0x6, RZ, 0xc0, !PT ;  /* 0x0000000624247812 */ /* 0x000fc800078ec0ff */
[----:B------:R-:W-:Y:S02]  /*b8a0*/  PRMT R5, R12, 0x7610, R5 ;  /* 0x000076100c057816 */ /* 0x000fe40000000005 */
[----:B------:R-:W-:Y:S02]  /*b8b0*/  PRMT R191, R154, 0x7632, R191 ;  /* 0x000076329abf7816 */ /* 0x000fe400000000bf */
[----:B------:R-:W-:Y:S01]  /*b8c0*/  @P0 PRMT R191, R5, 0x5410, RZ ;  /* 0x0000541005bf0816 */ /* 0x000fe200000000ff */
[----:B--2---:R-:W-:-:S05]  /*b8d0*/  @P3 HADD2 R11, -R108.H0_H0, -RZ.H0_H0 ;  /* 0xa00000ff6c0b3230 */ /* 0x004fca0000000900 */
[----:B------:R-:W-:-:S04]  /*b8e0*/  PRMT R0, R11, 0x7610, R0 ;  /* 0x000076100b007816 */ /* 0x000fc80000000000 */
[----:B------:R-:W-:Y:S02]  /*b8f0*/  @P3 PRMT R108, R0, 0x5410, RZ ;  /* 0x00005410006c3816 */ /* 0x000fe400000000ff */
[----:B------:R-:W-:-:S04]  /*b900*/  LOP3.LUT R0, R205, 0x30, RZ, 0xc0, !PT ;  /* 0x00000030cd007812 */ /* 0x000fc800078ec0ff */
[----:B------:R-:W-:-:S05]  /*b910*/  LEA.HI R0, R82, R0, RZ, 0x1e ;  /* 0x0000000052007211 */ /* 0x000fca00078ff0ff */
[----:B------:R-:W-:Y:S02]  /*b920*/  IMAD R5, R0, UR12, R36 ;  /* 0x0000000c00057c24 */ /* 0x000fe4000f8e0224 */
[----:B------:R-:W-:-:S05]  /*b930*/  FADD.FTZ R0, R75, R15 ;  /* 0x0000000f4b007221 */ /* 0x000fca0000010000 */
[----:B------:R1:W-:Y:S04]  /*b940*/  STL [R1+0x2d4], R0 ;  /* 0x0002d40001007387 */ /* 0x0003e80000100800 */
[----:B------:R2:W3:Y:S01]  /*b950*/  LDL.LU.S16 R11, [R1+0xe4] ;  /* 0x0000e400010b7983 */ /* 0x0004e20000300600 */
[----:B------:R-:W-:Y:S02]  /*b960*/  F2FP.F16.F32.PACK_AB R2, R47, R48 ;  /* 0x000000302f02723e */ /* 0x000fe400000000ff */
[----:B------:R-:W-:Y:S01]  /*b970*/  F2FP.F16.F32.PACK_AB R4, R44, R147 ;  /* 0x000000932c04723e */ /* 0x000fe200000000ff */
[----:B------:R2:W4:Y:S01]  /*b980*/  LDL.LU.S16 R14, [R1+0xe8] ;  /* 0x0000e800010e7983 */ /* 0x0005220000300600 */
[C---:B------:R-:W-:Y:S01]  /*b990*/  PRMT R111, R2.reuse, 0x7610, R111 ;  /* 0x00007610026f7816 */ /* 0x040fe2000000006f */
[----:B------:R-:W-:Y:S01]  /*b9a0*/  IMAD.MOV.U32 R147, RZ, RZ, R145 ;  /* 0x000000ffff937224 */ /* 0x000fe200078e0091 */
[----:B------:R-:W-:Y:S01]  /*b9b0*/  PRMT R110, R2, 0x7632, R110 ;  /* 0x00007632026e7816 */ /* 0x000fe2000000006e */
[----:B------:R-:W-:-:S02]  /*b9c0*/  IMAD.MOV.U32 R145, RZ, RZ, R150 ;  /* 0x000000ffff917224 */ /* 0x000fc400078e0096 */
[----:B------:R-:W-:Y:S01]  /*b9d0*/  IMAD.MOV.U32 R150, RZ, RZ, R102 ;  /* 0x000000ffff967224 */ /* 0x000fe200078e0066 */
[----:B------:R-:W-:Y:S01]  /*b9e0*/  PRMT R102, R111, 0x5410, R110 ;  /* 0x000054106f667816 */ /* 0x000fe2000000006e */
[----:B---3--:R-:W-:-:S05]  /*b9f0*/  @!P2 HADD2 R11, -R111.H0_H0, -RZ.H0_H0 ;  /* 0xa00000ff6f0ba230 */ /* 0x008fca0000000900 */
[----:B------:R-:W-:-:S04]  /*ba00*/  PRMT R10, R11, 0x7610, R10 ;  /* 0x000076100b0a7816 */ /* 0x000fc8000000000a */
[----:B------:R-:W-:Y:S02]  /*ba10*/  @!P2 PRMT R111, R10, 0x5410, RZ ;  /* 0x000054100a6fa816 */ /* 0x000fe400000000ff */
[----:B------:R2:W3:Y:S01]  /*ba20*/  LDL.LU.S16 R10, [R1+0xec] ;  /* 0x0000ec00010a7983 */ /* 0x0004e20000300600 */
[----:B------:R-:W-:-:S03]  /*ba30*/  LOP3.LUT R11, R26, 0xff, RZ, 0xc0, !PT ;  /* 0x000000ff1a0b7812 */ /* 0x000fc600078ec0ff */
[----:B------:R2:W2:Y:S01]  /*ba40*/  LDL.LU.S16 R13, [R1+0xf0] ;  /* 0x0000f000010d7983 */ /* 0x0004a20000300600 */
[----:B------:R-:W-:Y:S02]  /*ba50*/  ISETP.LE.U32.AND P3, PT, R11, UR6, PT ;  /* 0x000000060b007c0c */ /* 0x000fe4000bf63070 */
[----:B------:R-:W-:-:S04]  /*ba60*/  PRMT R3, R4, 0x7632, R3 ;  /* 0x0000763204037816 */ /* 0x000fc80000000003 */
[----:B------:R-:W-:Y:S02]  /*ba70*/  PRMT R39, R4, 0x5410, R3 ;  /* 0x0000541004277816 */ /* 0x000fe40000000003 */
[----:B-1----:R-:W-:-:S04]  /*ba80*/  LOP3.LUT R0, R26, 0xffff, RZ, 0xc0, !PT ;  /* 0x0000ffff1a007812 */ /* 0x002fc800078ec0ff */
[----:B------:R-:W-:Y:S01]  /*ba90*/  SHF.R.U32.HI R12, RZ, 0x8, R0 ;  /* 0x00000008ff0c7819 */ /* 0x000fe20000011600 */
[----:B---3--:R-:W-:-:S05]  /*baa0*/  @!P3 HADD2 R10, -R4.H0_H0, -RZ.H0_H0 ;  /* 0xa00000ff040ab230 */ /* 0x008fca0000000900 */
[----:B------:R-:W-:Y:S02]  /*bab0*/  PRMT R7, R10, 0x7610, R7 ;  /* 0x000076100a077816 */ /* 0x000fe40000000007 */
[----:B------:R1:W3:Y:S02]  /*bac0*/  LDL.LU.S16 R10, [R1+0xf4] ;  /* 0x0000f400010a7983 */ /* 0x0002e40000300600 */
[----:B------:R-:W-:Y:S02]  /*bad0*/  @!P3 PRMT R4, R7, 0x5410, RZ ;  /* 0x000054100704b816 */ /* 0x000fe400000000ff */
[----:B------:R1:W3:Y:S01]  /*bae0*/  LDL.LU.S16 R7, [R1+0xf8] ;  /* 0x0000f80001077983 */ /* 0x0002e20000300600 */
[----:B------:R-:W-:Y:S01]  /*baf0*/  LOP3.LUT R0, R12, 0xffff, RZ, 0xc0, !PT ;  /* 0x0000ffff0c007812 */ /* 0x000fe200078ec0ff */
[----:B----4-:R-:W-:-:S03]  /*bb00*/  @!P1 HADD2 R14, -R110.H0_H0, -RZ.H0_H0 ;  /* 0xa00000ff6e0e9230 */ /* 0x010fc60000000900 */
[----:B------:R-:W-:Y:S02]  /*bb10*/  ISETP.LE.U32.AND P0, PT, R0, UR6, PT ;  /* 0x0000000600007c0c */ /* 0x000fe4000bf03070 */
[----:B------:R-:W-:Y:S02]  /*bb20*/  PRMT R0, R26, 0x7632, R0 ;  /* 0x000076321a007816 */ /* 0x000fe40000000000 */
[----:B------:R-:W-:Y:S02]  /*bb30*/  PRMT R24, R14, 0x7610, R24 ;  /* 0x000076100e187816 */ /* 0x000fe40000000018 */
[----:B------:R-:W-:Y:S02]  /*bb40*/  LOP3.LUT R14, R0, 0xff, RZ, 0xc0, !PT ;  /* 0x000000ff000e7812 */ /* 0x000fe400078ec0ff */
[----:B------:R-:W-:Y:S02]  /*bb50*/  @!P1 PRMT R110, R24, 0x5410, RZ ;  /* 0x00005410186e9816 */ /* 0x000fe400000000ff */
[----:B------:R-:W-:-:S02]  /*bb60*/  ISETP.LE.U32.AND P1, PT, R14, UR6, PT ;  /* 0x000000060e007c0c */ /* 0x000fc4000bf23070 */
[----:B------:R-:W-:-:S04]  /*bb70*/  F2FP.F16.F32.PACK_AB R6, R35, R87 ;  /* 0x000000572306723e */ /* 0x000fc800000000ff */
[C---:B------:R-:W-:Y:S02]  /*bb80*/  PRMT R2, R6.reuse, 0x7610, R2 ;  /* 0x0000761006027816 */ /* 0x040fe40000000002 */
[----:B------:R-:W-:-:S04]  /*bb90*/  PRMT R0, R6, 0x7632, R0 ;  /* 0x0000763206007816 */ /* 0x000fc80000000000 */
[----:B------:R-:W-:Y:S01]  /*bba0*/  PRMT R40, R2, 0x5410, R0 ;  /* 0x0000541002287816 */ /* 0x000fe20000000000 */
[----:B--2---:R-:W-:-:S05]  /*bbb0*/  @!P0 HADD2 R13, -R3.H0_H0, -RZ.H0_H0 ;  /* 0xa00000ff030d8230 */ /* 0x004fca0000000900 */
[----:B------:R-:W-:Y:S02]  /*bbc0*/  PRMT R15, R13, 0x7610, R15 ;  /* 0x000076100d0f7816 */ /* 0x000fe4000000000f */
[----:B------:R-:W-:-:S04]  /*bbd0*/  SHF.R.U32.HI R13, RZ, 0x18, R26 ;  /* 0x00000018ff0d7819 */ /* 0x000fc8000001161a */
[----:B------:R-:W-:Y:S01]  /*bbe0*/  ISETP.LE.U32.AND P2, PT, R13, UR6, PT ;  /* 0x000000060d007c0c */ /* 0x000fe2000bf43070 */
[----:B------:R-:W-:Y:S02]  /*bbf0*/  USHF.L.U32 UR13, UR19, 0x7, URZ ;  /* 0x00000007130d7899 */ /* 0x000fe400080006ff */
[----:B------:R-:W-:Y:S01]  /*bc00*/  UIMAD UR25, UR27, UR4, UR25 ;  /* 0x000000041b1972a4 */ /* 0x000fe2000f8e0219 */
[----:B------:R-:W2:Y:S01]  /*bc10*/  LDCU.64 UR4, c[0x0][0x418] ;  /* 0x00008300ff0477ac */ /* 0x000ea20008000a00 */
[----:B---3--:R-:W-:-:S05]  /*bc20*/  @!P1 HADD2 R10, -R2.H0_H0, -RZ.H0_H0 ;  /* 0xa00000ff020a9230 */ /* 0x008fca0000000900 */
[----:B------:R-:W-:Y:S02]  /*bc30*/  PRMT R9, R10, 0x7610, R9 ;  /* 0x000076100a097816 */ /* 0x000fe40000000009 */
[----:B------:R1:W3:Y:S02]  /*bc40*/  LDL.LU.S16 R10, [R1+0x100] ;  /* 0x00010000010a7983 */ /* 0x0002e40000300600 */
[----:B------:R-:W-:Y:S02]  /*bc50*/  @!P1 PRMT R2, R9, 0x5410, RZ ;  /* 0x0000541009029816 */ /* 0x000fe400000000ff */
[----:B------:R1:W4:Y:S01]  /*bc60*/  LDL.LU.S16 R9, [R1+0x104] ;  /* 0x0001040001097983 */ /* 0x0003220000300600 */
[----:B------:R-:W-:Y:S01]  /*bc70*/  UIMAD UR13, UR25, UR12, UR13 ;  /* 0x0000000c190d72a4 */ /* 0x000fe2000f8e020d */
[----:B------:R-:W-:-:S03]  /*bc80*/  @!P2 HADD2 R7, -R0.H0_H0, -RZ.H0_H0 ;  /* 0xa00000ff0007a230 */ /* 0x000fc60000000900 */
[----:B------:R-:W-:Y:S02]  /*bc90*/  UIADD3 UR13, UPT, UPT, UR13, -0x80, URZ ;  /* 0xffffff800d0d7890 */ /* 0x000fe4000fffe0ff */
[----:B------:R-:W-:Y:S02]  /*bca0*/  PRMT R6, R7, 0x7610, R6 ;  /* 0x0000761007067816 */ /* 0x000fe40000000006 */
[----:B------:R-:W-:Y:S02]  /*bcb0*/  @!P0 PRMT R3, R15, 0x5410, RZ ;  /* 0x000054100f038816 */ /* 0x000fe400000000ff */
[----:B------:R-:W-:Y:S01]  /*bcc0*/  @!P2 PRMT R0, R6, 0x5410, RZ ;  /* 0x000054100600a816 */ /* 0x000fe200000000ff */
[----:B------:R-:W-:Y:S01]  /*bcd0*/  IMAD.U32 R6, RZ, RZ, UR13 ;  /* 0x0000000dff067e24 */ /* 0x000fe2000f8e00ff */
[----:B------:R-:W-:Y:S02]  /*bce0*/  SHF.R.S32.HI R7, RZ, 0x1f, R5 ;  /* 0x0000001fff077819 */ /* 0x000fe40000011405 */
[----:B------:R-:W-:-:S04]  /*bcf0*/  IADD3 R5, P0, PT, R5, UR13, RZ ;  /* 0x0000000d05057c10 */ /* 0x000fc8000ff1e0ff */
[----:B------:R-:W-:Y:S02]  /*bd00*/  LEA.HI.X.SX32 R6, R6, R7, 0x1, P0 ;  /* 0x0000000706067211 */ /* 0x000fe400000f0eff */
[----:B--2---:R-:W-:Y:S01]  /*bd10*/  LEA R24, P0, R5, UR4, 0x1 ;  /* 0x0000000405187c11 */ /* 0x004fe2000f8008ff */
[----:B------:R-:W-:-:S03]  /*bd20*/  USHF.L.U32 UR4, UR12, 0x3, URZ ;  /* 0x000000030c047899 */ /* 0x000fc600080006ff */
[----:B------:R-:W-:-:S03]  /*bd30*/  LEA.HI.X R25, R5, UR5, R6, 0x1, P0 ;  /* 0x0000000505197c11 */ /* 0x000fc600080f0c06 */
[----:B------:R-:W-:Y:S02]  /*bd40*/  IMAD.U32 R26, RZ, RZ, UR4 ;  /* 0x00000004ff1a7e24 */ /* 0x000fe4000f8e00ff */
[----:B------:R2:W-:Y:S04]  /*bd50*/  STG.E.U16 desc[UR20][R24.64], R4 ;  /* 0x0000000418007986 */ /* 0x0005e8000c101514 */
[----:B------:R-:W-:Y:S01]  /*bd60*/  STG.E.U16 desc[UR20][R24.64+0x2], R3 ;  /* 0x0000020318007986 */ /* 0x000fe2000c101514 */
[----:B------:R-:W-:Y:S01]  /*bd70*/  F2FP.F16.F32.PACK_AB R8, R147, R81 ;  /* 0x000000519308723e */ /* 0x000fe200000000ff */
[----:B------:R-:W-:Y:S02]  /*bd80*/  IMAD.MOV.U32 R81, RZ, RZ, R190 ;  /* 0x000000ffff517224 */ /* 0x000fe400078e00be */
[----:B------:R-:W-:-:S02]  /*bd90*/  IMAD.U32 R190, RZ, RZ, UR12 ;  /* 0x0000000cffbe7e24 */ /* 0x000fc4000f8e00ff */
[----:B--2---:R-:W-:-:S05]  /*bda0*/  IMAD.WIDE R4, R26, 0x2, R24 ;  /* 0x000000021a047825 */ /* 0x004fca00078e0218 */
[----:B------:R2:W-:Y:S04]  /*bdb0*/  STG.E.U16 desc[UR20][R4.64+0x2], R0 ;  /* 0x0000020004007986 */ /* 0x0005e8000c101514 */
[----:B------:R1:W-:Y:S01]  /*bdc0*/  STG.E.U16 desc[UR20][R4.64], R2 ;  /* 0x0000000204007986 */ /* 0x0003e2000c101514 */
[----:B--2---:R-:W-:-:S04]  /*bdd0*/  PRMT R0, R28, 0x7770, RZ ;  /* 0x000077701c007816 */ /* 0x004fc800000000ff */
[----:B------:R-:W-:Y:S01]  /*bde0*/  ISETP.LE.U32.AND P0, PT, R0, UR6, PT ;  /* 0x0000000600007c0c */ /* 0x000fe2000bf03070 */
[----:B-1----:R-:W-:Y:S01]  /*bdf0*/  IMAD.WIDE R2, R190, 0x70, R4 ;  /* 0x00000070be027825 */ /* 0x002fe200078e0204 */
[C---:B------:R-:W-:Y:S02]  /*be00*/  PRMT R4, R8.reuse, 0x7610, R4 ;  /* 0x0000761008047816 */ /* 0x040fe40000000004 */
[----:B------:R-:W-:Y:S02]  /*be10*/  PRMT R0, R8, 0x7632, R0 ;  /* 0x0000763208007816 */ /* 0x000fe40000000000 */
[----:B------:R1:W-:Y:S04]  /*be20*/  STG.E.U16 desc[UR20][R2.64], R31 ;  /* 0x0000001f02007986 */ /* 0x0003e8000c101514 */
[----:B------:R2:W-:Y:S01]  /*be30*/  STG.E.U16 desc[UR20][R2.64+0x2], R27 ;  /* 0x0000021b02007986 */ /* 0x0005e2000c101514 */
[----:B-1----:R-:W-:Y:S01]  /*be40*/  PRMT R31, R4, 0x5410, R0 ;  /* 0x00005410041f7816 */ /* 0x002fe20000000000 */
[----:B--2---:R-:W-:-:S05]  /*be50*/  IMAD.WIDE R26, R26, 0x2, R2 ;  /* 0x000000021a1a7825 */ /* 0x004fca00078e0202 */
[----:B------:R-:W-:Y:S04]  /*be60*/  STG.E.U16 desc[UR20][R26.64], R30 ;  /* 0x0000001e1a007986 */ /* 0x000fe8000c101514 */
[----:B------:R-:W-:Y:S01]  /*be70*/  STG.E.U16 desc[UR20][R26.64+0x2], R23 ;  /* 0x000002171a007986 */ /* 0x000fe2000c101514 */
[----:B------:R-:W-:Y:S02]  /*be80*/  IMAD.MOV.U32 R44, RZ, RZ, R104 ;  /* 0x000000ffff2c7224 */ /* 0x000fe400078e0068 */
[----:B------:R-:W-:Y:S02]  /*be90*/  IMAD.MOV.U32 R87, RZ, RZ, R105 ;  /* 0x000000ffff577224 */ /* 0x000fe400078e0069 */
[----:B------:R-:W-:Y:S01]  /*bea0*/  IMAD.WIDE R104, R190, -0x70, R2 ;  /* 0xffffff90be687825 */ /* 0x000fe200078e0202 */
[----:B------:R-:W-:-:S03]  /*beb0*/  PRMT R2, R28, 0x7773, RZ ;  /* 0x000077731c027816 */ /* 0x000fc600000000ff */
[----:B------:R-:W-:Y:S01]  /*bec0*/  IMAD.MOV.U32 R3, RZ, RZ, R28 ;  /* 0x000000ffff037224 */ /* 0x000fe200078e001c */
[----:B------:R-:W-:Y:S01]  /*bed0*/  PRMT R8, R32, 0x7771, RZ ;  /* 0x0000777120087816 */ /* 0x000fe200000000ff */
[----:B------:R-:W-:-:S03]  /*bee0*/  IMAD.MOV.U32 R7, RZ, RZ, R32 ;  /* 0x000000ffff077224 */ /* 0x000fc600078e0020 */
[----:B------:R-:W-:Y:S02]  /*bef0*/  LOP3.LUT R3, R3, 0xff, RZ, 0xc0, !PT ;  /* 0x000000ff03037812 */ /* 0x000fe400078ec0ff */
[----:B------:R-:W-:Y:S02]  /*bf00*/  PRMT R11, R11, 0x5410, R12 ;  /* 0x000054100b0b7816 */ /* 0x000fe4000000000c */
[----:B------:R-:W-:Y:S02]  /*bf10*/  PRMT R13, R14, 0x5410, R13 ;  /* 0x000054100e0d7816 */ /* 0x000fe4000000000d */
[----:B------:R-:W-:Y:S01]  /*bf20*/  PRMT R15, R18, 0x7771, RZ ;  /* 0x00007771120f7816 */ /* 0x000fe200000000ff */
[----:B------:R-:W-:Y:S02]  /*bf30*/  IMAD.MOV.U32 R147, RZ, RZ, R145 ;  /* 0x000000ffff937224 */ /* 0x000fe400078e0091 */
[----:B------:R-:W-:Y:S02]  /*bf40*/  IMAD.MOV.U32 R145, RZ, RZ, R150 ;  /* 0x000000ffff917224 */ /* 0x000fe400078e0096 */
[----:B------:R-:W-:-:S02]  /*bf50*/  IMAD.MOV.U32 R150, RZ, RZ, R151 ;  /* 0x000000ffff967224 */ /* 0x000fc400078e0097 */
[----:B---3--:R-:W-:-:S05]  /*bf60*/  @!P0 HADD2 R10, -R4.H0_H0, -RZ.H0_H0 ;  /* 0xa00000ff040a8230 */ /* 0x008fca0000000900 */
[----:B------:R-:W-:-:S04]  /*bf70*/  PRMT R6, R10, 0x7610, R6 ;  /* 0x000076100a067816 */ /* 0x000fc80000000006 */
[----:B------:R-:W-:-:S05]  /*bf80*/  @!P0 PRMT R4, R6, 0x5410, RZ ;  /* 0x0000541006048816 */ /* 0x000fca00000000ff */
[----:B------:R1:W-:Y:S02]  /*bf90*/  STG.E.U16 desc[UR20][R24.64+0x10], R4 ;  /* 0x0000100418007986 */ /* 0x0003e4000c101514 */
[----:B-1----:R-:W-:-:S04]  /*bfa0*/  PRMT R4, R28, 0x7771, RZ ;  /* 0x000077711c047816 */ /* 0x002fc800000000ff */
[----:B------:R-:W-:-:S13]  /*bfb0*/  ISETP.GT.U32.AND P0, PT, R4, UR6, PT ;  /* 0x0000000604007c0c */ /* 0x000fda000bf04070 */
[----:B----4-:R-:W-:-:S05]  /*bfc0*/  @P0 HADD2 R9, -R0.H0_H0, -RZ.H0_H0 ;  /* 0xa00000ff00090230 */ /* 0x010fca0000000900 */
[----:B------:R-:W-:-:S04]  /*bfd0*/  PRMT R5, R9, 0x7610, R5 ;  /* 0x0000761009057816 */ /* 0x000fc80000000005 */
[----:B------:R-:W-:-:S05]  /*bfe0*/  @P0 PRMT R0, R5, 0x5410, RZ ;  /* 0x0000541005000816 */ /* 0x000fca00000000ff */
[----:B------:R1:W-:Y:S01]  /*bff0*/  STG.E.U16 desc[UR20][R24.64+0x12], R0 ;  /* 0x0000120018007986 */ /* 0x0003e2000c101514 */
[----:B------:R-:W-:-:S03]  /*c000*/  IMAD.MOV.U32 R5, RZ, RZ, R22 ;  /* 0x000000ffff057224 */ /* 0x000fc600078e0016 */
[----:B------:R2:W-:Y:S01]  /*c010*/  STG.E.U16 desc[UR20][R104.64+0x12], R34 ;  /* 0x0000122268007986 */ /* 0x0005e2000c101514 */
[----:B------:R-:W-:Y:S02]  /*c020*/  PRMT R6, R22, 0x7771, RZ ;  /* 0x0000777116067816 */ /* 0x000fe400000000ff */
[----:B-1----:R-:W-:-:S04]  /*c030*/  PRMT R0, R28, 0x7772, RZ ;  /* 0x000077721c007816 */ /* 0x002fc800000000ff */
[----:B------:R-:W-:Y:S02]  /*c040*/  PRMT R30, R0, 0x5410, R2 ;  /* 0x00005410001e7816 */ /* 0x000fe40000000002 */
[C---:B------:R-:W-:Y:S02]  /*c050*/  PRMT R2, R22.reuse, 0x7773, RZ ;  /* 0x0000777316027816 */ /* 0x040fe400000000ff */
[----:B------:R-:W-:-:S04]  /*c060*/  PRMT R0, R22, 0x7772, RZ ;  /* 0x0000777216007816 */ /* 0x000fc800000000ff */
[----:B--2---:R-:W-:Y:S02]  /*c070*/  PRMT R34, R0, 0x5410, R2 ;  /* 0x0000541000227816 */ /* 0x004fe40000000002 */
[C---:B------:R-:W-:Y:S02]  /*c080*/  PRMT R2, R32.reuse, 0x7773, RZ ;  /* 0x0000777320027816 */ /* 0x040fe400000000ff */
[----:B------:R-:W-:-:S04]  /*c090*/  PRMT R0, R32, 0x7772, RZ ;  /* 0x0000777220007816 */ /* 0x000fc800000000ff */
[----:B------:R-:W-:Y:S02]  /*c0a0*/  PRMT R49, R0, 0x5410, R2 ;  /* 0x0000541000317816 */ /* 0x000fe40000000002 */
[----:B------:R-:W-:Y:S02]  /*c0b0*/  LOP3.LUT R0, R5, 0xff, RZ, 0xc0, !PT ;  /* 0x000000ff05007812 */ /* 0x000fe400078ec0ff */
[----:B------:R-:W-:Y:S02]  /*c0c0*/  PRMT R2, R18, 0x7773, RZ ;  /* 0x0000777312027816 */ /* 0x000fe400000000ff */
[----:B------:R-:W-:Y:S02]  /*c0d0*/  PRMT R32, R0, 0x5410, R6 ;  /* 0x0000541000207816 */ /* 0x000fe40000000006 */
[----:B------:R-:W-:Y:S02]  /*c0e0*/  PRMT R0, R18, 0x7772, RZ ;  /* 0x0000777212007816 */ /* 0x000fe400000000ff */
[----:B------:R-:W-:-:S02]  /*c0f0*/  PRMT R23, R3, 0x5410, R4 ;  /* 0x0000541003177816 */ /* 0x000fc40000000004 */
[C---:B------:R-:W-:Y:S02]  /*c100*/  PRMT R5, R20.reuse, 0x7773, RZ ;  /* 0x0000777314057816 */ /* 0x040fe400000000ff */
[----:B------:R-:W-:Y:S02]  /*c110*/  PRMT R4, R20, 0x7772, RZ ;  /* 0x0000777214047816 */ /* 0x000fe400000000ff */
[----:B------:R-:W-:Y:S02]  /*c120*/  PRMT R36, R0, 0x5410, R2 ;  /* 0x0000541000247816 */ /* 0x000fe40000000002 */
[----:B------:R-:W-:Y:S02]  /*c130*/  LOP3.LUT R3, R7, 0xff, RZ, 0xc0, !PT ;  /* 0x000000ff07037812 */ /* 0x000fe400078ec0ff */
[C---:B------:R-:W-:Y:S02]  /*c140*/  LOP3.LUT R2, R29.reuse, 0xffff, RZ, 0xc0, !PT ;  /* 0x0000ffff1d027812 */ /* 0x040fe400078ec0ff */
[----:B------:R-:W-:-:S02]  /*c150*/  PRMT R0, R29, 0x7632, R0 ;  /* 0x000076321d007816 */ /* 0x000fc40000000000 */
[----:B------:R-:W-:Y:S02]  /*c160*/  PRMT R35, R4, 0x5410, R5 ;  /* 0x0000541004237816 */ /* 0x000fe40000000005 */
[----:B------:R-:W-:Y:S02]  /*c170*/  PRMT R48, R3, 0x5410, R8 ;  /* 0x0000541003307816 */ /* 0x000fe40000000008 */
[----:B------:R-:W-:Y:S02]  /*c180*/  LOP3.LUT R4, R29, 0xff, RZ, 0xc0, !PT ;  /* 0x000000ff1d047812 */ /* 0x000fe400078ec0ff */
[----:B------:R-:W-:Y:S02]  /*c190*/  SHF.R.U32.HI R2, RZ, 0x8, R2 ;  /* 0x00000008ff027819 */ /* 0x000fe40000011602 */
[----:B------:R-:W-:Y:S02]  /*c1a0*/  SHF.R.U32.HI R3, RZ, 0x18, R29 ;  /* 0x00000018ff037819 */ /* 0x000fe4000001161d */
[----:B------:R-:W-:-:S02]  /*c1b0*/  LOP3.LUT R0, R0, 0xff, RZ, 0xc0, !PT ;  /* 0x000000ff00007812 */ /* 0x000fc400078ec0ff */
[----:B------:R-:W-:Y:S01]  /*c1c0*/  PRMT R12, R4, 0x5410, R2 ;  /* 0x00005410040c7816 */ /* 0x000fe20000000002 */
[----:B------:R-:W-:Y:S01]  /*c1d0*/  IMAD.MOV.U32 R9, RZ, RZ, R20 ;  /* 0x000000ffff097224 */ /* 0x000fe200078e0014 */
[----:B------:R-:W-:Y:S02]  /*c1e0*/  PRMT R14, R0, 0x5410, R3 ;  /* 0x00005410000e7816 */ /* 0x000fe40000000003 */
[C---:B------:R-:W-:Y:S02]  /*c1f0*/  LOP3.LUT R2, R41.reuse, 0xffff, RZ, 0xc0, !PT ;  /* 0x0000ffff29027812 */ /* 0x040fe400078ec0ff */
[----:B------:R-:W-:Y:S02]  /*c200*/  PRMT R0, R41, 0x7632, R0 ;  /* 0x0000763229007816 */ /* 0x000fe40000000000 */
[----:B------:R-:W-:Y:S02]  /*c210*/  SHF.R.U32.HI R3, RZ, 0x8, R2 ;  /* 0x00000008ff037819 */ /* 0x000fe40000011602 */
[----:B------:R-:W-:-:S02]  /*c220*/  LOP3.LUT R2, R0, 0xff, RZ, 0xc0, !PT ;  /* 0x000000ff00027812 */ /* 0x000fc400078ec0ff */
[----:B------:R-:W-:Y:S02]  /*c230*/  PRMT R10, R20, 0x7771, RZ ;  /* 0x00007771140a7816 */ /* 0x000fe400000000ff */
[----:B------:R-:W-:Y:S02]  /*c240*/  LOP3.LUT R0, R9, 0xff, RZ, 0xc0, !PT ;  /* 0x000000ff09007812 */ /* 0x000fe400078ec0ff */
[----:B------:R-:W-:Y:S02]  /*c250*/  SHF.R.U32.HI R4, RZ, 0x18, R41 ;  /* 0x00000018ff047819 */ /* 0x000fe40000011629 */
[----:B------:R-:W-:Y:S02]  /*c260*/  PRMT R22, R0, 0x5410, R10 ;  /* 0x0000541000167816 */ /* 0x000fe4000000000a */
[----:B------:R-:W-:Y:S02]  /*c270*/  LOP3.LUT R0, R19, 0xffff, RZ, 0xc0, !PT ;  /* 0x0000ffff13007812 */ /* 0x000fe400078ec0ff */
[----:B------:R-:W-:-:S02]  /*c280*/  PRMT R37, R2, 0x5410, R4 ;  /* 0x0000541002257816 */ /* 0x000fc40000000004 */
[----:B------:R-:W-:Y:S02]  /*c290*/  LOP3.LUT R5, R41, 0xff, RZ, 0xc0, !PT ;  /* 0x000000ff29057812 */ /* 0x000fe400078ec0ff */
[----:B------:R-:W-:Y:S02]  /*c2a0*/  SHF.R.U32.HI R4, RZ, 0x8, R0 ;  /* 0x00000008ff047819 */ /* 0x000fe40000011600 */
[----:B------:R-:W-:Y:S02]  /*c2b0*/  LOP3.LUT R2, R21, 0xffff, RZ, 0xc0, !PT ;  /* 0x0000ffff15027812 */ /* 0x000fe400078ec0ff */
[----:B------:R-:W-:Y:S01]  /*c2c0*/  LOP3.LUT R0, R19, 0xff, RZ, 0xc0, !PT ;  /* 0x000000ff13007812 */ /* 0x000fe200078ec0ff */
[----:B------:R-:W-:Y:S01]  /*c2d0*/  IMAD.MOV.U32 R6, RZ, RZ, R18 ;  /* 0x000000ffff067224 */ /* 0x000fe200078e0012 */
[----:B------:R-:W-:Y:S01]  /*c2e0*/  PRMT R38, R5, 0x5410, R3 ;  /* 0x0000541005267816 */ /* 0x000fe20000000003 */
[----:B------:R-:W1:Y:S01]  /*c2f0*/  LDC R18, c[0x0][0x4f8] ;  /* 0x00013e00ff127b82 */ /* 0x000e620000000800 */
[----:B------:R-:W-:-:S02]  /*c300*/  SHF.R.U32.HI R2, RZ, 0x8, R2 ;  /* 0x00000008ff027819 */ /* 0x000fc40000011602 */
[----:B------:R-:W-:Y:S02]  /*c310*/  LOP3.LUT R3, R21, 0xff, RZ, 0xc0, !PT ;  /* 0x000000ff15037812 */ /* 0x000fe400078ec0ff */
[----:B------:R-:W-:Y:S02]  /*c320*/  PRMT R20, R0, 0x5410, R4 ;  /* 0x0000541000147816 */ /* 0x000fe40000000004 */
[----:B------:R-:W-:Y:S02]  /*c330*/  PRMT R0, R19, 0x7632, R0 ;  /* 0x0000763213007816 */ /* 0x000fe40000000000 */
[----:B------:R-:W-:Y:S02]  /*c340*/  PRMT R8, R3, 0x5410, R2 ;  /* 0x0000541003087816 */ /* 0x000fe40000000002 */
[----:B------:R-:W-:Y:S02]  /*c350*/  LOP3.LUT R2, R0, 0xff, RZ, 0xc0, !PT ;  /* 0x000000ff00027812 */ /* 0x000fe400078ec0ff */
[----:B------:R-:W-:-:S02]  /*c360*/  PRMT R0, R21, 0x7632, R0 ;  /* 0x0000763215007816 */ /* 0x000fc40000000000 */
[----:B------:R-:W-:Y:S02]  /*c370*/  SHF.R.U32.HI R5, RZ, 0x18, R19 ;  /* 0x00000018ff057819 */ /* 0x000fe40000011613 */
[----:B------:R-:W-:Y:S02]  /*c380*/  SHF.R.U32.HI R3, RZ, 0x18, R21 ;  /* 0x00000018ff037819 */ /* 0x000fe40000011615 */
[----:B------:R-:W-:Y:S02]  /*c390*/  LOP3.LUT R0, R0, 0xff, RZ, 0xc0, !PT ;  /* 0x000000ff00007812 */ /* 0x000fe400078ec0ff */
[----:B------:R-:W-:Y:S02]  /*c3a0*/  PRMT R10, R2, 0x5410, R5 ;  /* 0x00005410020a7816 */ /* 0x000fe40000000005 */
[----:B------:R-:W-:Y:S02]  /*c3b0*/  PRMT R7, R0, 0x5410, R3 ;  /* 0x0000541000077816 */ /* 0x000fe40000000003 */
[----:B------:R-:W-:-:S02]  /*c3c0*/  PRMT R2, R16, 0x7773, RZ ;  /* 0x0000777310027816 */ /* 0x000fc400000000ff */
[----:B------:R-:W-:Y:S02]  /*c3d0*/  PRMT R0, R16, 0x7772, RZ ;  /* 0x0000777210007816 */ /* 0x000fe400000000ff */
[----:B------:R-:W-:Y:S02]  /*c3e0*/  LOP3.LUT R4, R6, 0xff, RZ, 0xc0, !PT ;  /* 0x000000ff06047812 */ /* 0x000fe400078ec0ff */
[----:B------:R-:W-:Y:S02]  /*c3f0*/  PRMT R75, R0, 0x5410, R2 ;  /* 0x00005410004b7816 */ /* 0x000fe40000000002 */
[----:B------:R-:W-:Y:S02]  /*c400*/  LOP3.LUT R0, R17, 0xffff, RZ, 0xc0, !PT ;  /* 0x0000ffff11007812 */ /* 0x000fe400078ec0ff */
[----:B------:R-:W-:Y:S02]  /*c410*/  PRMT R9, R4, 0x5410, R15 ;  /* 0x0000541004097816 */ /* 0x000fe4000000000f */
[----:B------:R-:W-:-:S02]  /*c420*/  SHF.R.U32.HI R0, RZ, 0x8, R0 ;  /* 0x00000008ff007819 */ /* 0x000fc40000011600 */
[----:B------:R-:W-:Y:S02]  /*c430*/  LOP3.LUT R2, R17, 0xff, RZ, 0xc0, !PT ;  /* 0x000000ff11027812 */ /* 0x000fe400078ec0ff */
[----:B-1----:R-:W-:Y:S01]  /*c440*/  LOP3.LUT R4, R18, 0xff, RZ, 0xc0, !PT ;  /* 0x000000ff12047812 */ /* 0x002fe200078ec0ff */
[----:B------:R1:W-:Y:S01]  /*c450*/  STG.E.U16 desc[UR20][R104.64+0x10], R33 ;  /* 0x0000102168007986 */ /* 0x0003e2000c101514 */
[----:B------:R-:W-:Y:S02]  /*c460*/  IMAD.MOV.U32 R151, RZ, RZ, R211 ;  /* 0x000000ffff977224 */ /* 0x000fe400078e00d3 */
[----:B------:R-:W2:Y:S01]  /*c470*/  S2R R211, SR_TID.X ;  /* 0x0000000000d37919 */ /* 0x000ea20000002100 */
[----:B------:R-:W-:Y:S01]  /*c480*/  IMAD.MOV.U32 R3, RZ, RZ, R16 ;  /* 0x000000ffff037224 */ /* 0x000fe200078e0010 */
[----:B------:R-:W-:-:S04]  /*c490*/  PRMT R6, R16, 0x7771, RZ ;  /* 0x0000777110067816 */ /* 0x000fc800000000ff */
[----:B------:R-:W-:Y:S02]  /*c4a0*/  LOP3.LUT R3, R3, 0xff, RZ, 0xc0, !PT ;  /* 0x000000ff03037812 */ /* 0x000fe400078ec0ff */
[----:B-1----:R-:W-:Y:S01]  /*c4b0*/  PRMT R33, R2, 0x5410, R0 ;  /* 0x0000541002217816 */ /* 0x002fe20000000000 */
[----:B------:R-:W-:Y:S01]  /*c4c0*/  IMAD R0, R4, 0x10000, R4 ;  /* 0x0001000004007824 */ /* 0x000fe200078e0204 */
[----:B------:R-:W-:-:S04]  /*c4d0*/  PRMT R2, R17, 0x7632, R2 ;  /* 0x0000763211027816 */ /* 0x000fc80000000002 */
[----:B------:R-:W-:Y:S02]  /*c4e0*/  LOP3.LUT R4, R2, 0xff, RZ, 0xc0, !PT ;  /* 0x000000ff02047812 */ /* 0x000fe400078ec0ff */
[----:B------:R-:W-:-:S05]  /*c4f0*/  HSET2.LE.AND R2, R11, R0, PT ;  /* 0x000000000b027233 */ /* 0x000fca0003803000 */
[----:B------:R-:W-:Y:S02]  /*c500*/  LOP3.LUT R28, R39, R2, RZ, 0xc0, !PT ;  /* 0x00000002271c7212 */ /* 0x000fe400078ec0ff */
[----:B------:R-:W-:-:S05]  /*c510*/  HSET2.LE.AND R2, R13, R0, PT ;  /* 0x000000000d027233 */ /* 0x000fca0003803000 */
[----:B------:R-:W-:Y:S02]  /*c520*/  LOP3.LUT R29, R40, R2, RZ, 0xc0, !PT ;  /* 0x00000002281d7212 */ /* 0x000fe400078ec0ff */
[----:B------:R-:W-:Y:S02]  /*c530*/  HSET2.LE.AND R2, R12, R0, PT ;  /* 0x000000000c027233 */ /* 0x000fe40003803000 */
[----:B------:R-:W-:Y:S02]  /*c540*/  SHF.R.U32.HI R5, RZ, 0x18, R17 ;  /* 0x00000018ff057819 */ /* 0x000fe40000011611 */
[----:B------:R-:W-:Y:S02]  /*c550*/  PRMT R55, R3, 0x5410, R6 ;  /* 0x0000541003377816 */ /* 0x000fe40000000006 */
[----:B------:R-:W-:Y:S02]  /*c560*/  LOP3.LUT R3, R30, 0xff00ff, RZ, 0xc0, !PT ;  /* 0x00ff00ff1e037812 */ /* 0x000fe400078ec0ff */
[----:B------:R-:W-:-:S02]  /*c570*/  LOP3.LUT R16, R44, R2, RZ, 0xc0, !PT ;  /* 0x000000022c107212 */ /* 0x000fc400078ec0ff */
[----:B------:R-:W-:Y:S01]  /*c580*/  LOP3.LUT R2, R34, 0xff00ff, RZ, 0xc0, !PT ;  /* 0x00ff00ff22027812 */ /* 0x000fe200078ec0ff */
[----:B------:R-:W1:Y:S01]  /*c590*/  S2UR UR5, SR_CgaCtaId ;  /* 0x00000000000579c3 */ /* 0x000e620000008800 */
[----:B------:R-:W-:Y:S02]  /*c5a0*/  PRMT R63, R4, 0x5410, R5 ;  /* 0x00005410043f7816 */ /* 0x000fe40000000005 */
[--C-:B------:R-:W-:Y:S02]  /*c5b0*/  HSET2.LE.AND R4, R23, R0.reuse, PT ;  /* 0x0000000017047233 */ /* 0x100fe40003803000 */
[--C-:B------:R-:W-:Y:S02]  /*c5c0*/  HSET2.LE.AND R3, R3, R0.reuse, PT ;  /* 0x0000000003037233 */ /* 0x100fe40003803000 */
[----:B------:R-:W-:Y:S02]  /*c5d0*/  HSET2.LE.AND R2, R2, R0, PT ;  /* 0x0000000002027233 */ /* 0x000fe40003803000 */
[----:B------:R-:W-:-:S02]  /*c5e0*/  LOP3.LUT R30, R31, R4, RZ, 0xc0, !PT ;  /* 0x000000041f1e7212 */ /* 0x000fc400078ec0ff */
[----:B------:R-:W-:Y:S02]  /*c5f0*/  LOP3.LUT R31, R87, R3, RZ, 0xc0, !PT ;  /* 0x00000003571f7212 */ /* 0x000fe400078ec0ff */
[----:B------:R-:W-:Y:S02]  /*c600*/  HSET2.LE.AND R3, R32, R0, PT ;  /* 0x0000000020037233 */ /* 0x000fe40003803000 */
[----:B------:R-:W-:Y:S01]  /*c610*/  LOP3.LUT R19, R206, R2, RZ, 0xc0, !PT ;  /* 0x00000002ce137212 */ /* 0x000fe200078ec0ff */
[----:B--2---:R-:W-:Y:S02]  /*c620*/  IMAD.SHL.U32 R206, R211, 0x4, RZ ;  /* 0x00000004d3ce7824 */ /* 0x004fe400078e00ff */
[----:B------:R-:W-:Y:S01]  /*c630*/  LOP3.LUT R18, R81, R3, RZ, 0xc0, !PT ;  /* 0x0000000351127212 */ /* 0x000fe200078ec0ff */
[----:B------:R-:W-:Y:S02]  /*c640*/  IMAD.SHL.U32 R3, R211, 0x20, RZ ;  /* 0x00000020d3037824 */ /* 0x000fe400078e00ff */
[----:B------:R-:W-:-:S04]  /*c650*/  LOP3.LUT R2, R206, 0x18, RZ, 0xc0, !PT ;  /* 0x00000018ce027812 */ /* 0x000fc800078ec0ff */
[----:B------:R-:W-:Y:S01]  /*c660*/  LOP3.LUT R2, R2, 0xc0, R3, 0xf8, !PT ;  /* 0x000000c002027812 */ /* 0x000fe200078ef803 */
[----:B------:R-:W-:-:S03]  /*c670*/  UMOV UR4, 0x400 ;  /* 0x0000040000047882 */ /* 0x000fc60000000000 */
[----:B------:R-:W-:Y:S01]  /*c680*/  LOP3.LUT R2, R2, 0x8, R205, 0x78, !PT ;  /* 0x0000000802027812 */ /* 0x000fe200078e78cd */
[----:B-1----:R-:W-:-:S03]  /*c690*/  ULEA UR5, UR5, UR4, 0x18 ;  /* 0x0000000405057291 */ /* 0x002fc6000f8ec0ff */
[----:B------:R-:W-:-:S04]  /*c6a0*/  LOP3.LUT R3, R2, 0x120, R3, 0xf8, !PT ;  /* 0x0000012002037812 */ /* 0x000fc800078ef803 */
[----:B------:R-:W-:-:S05]  /*c6b0*/  LEA R52, R3, UR5, 0x1 ;  /* 0x0000000503347c11 */ /* 0x000fca000f8e08ff */
[----:B------:R-:W1:Y:S01]  /*c6c0*/  LDSM.16.MT88.4 R44, [R52+0x4000] ;  /* 0x00400000342c783b */ /* 0x000e620000004200 */
[--C-:B------:R-:W-:Y:S02]  /*c6d0*/  HSET2.LE.AND R2, R8, R0.reuse, PT ;  /* 0x0000000008027233 */ /* 0x100fe40003803000 */
[--C-:B------:R-:W-:Y:S01]  /*c6e0*/  HSET2.LE.AND R4, R14, R0.reuse, PT ;  /* 0x000000000e047233 */ /* 0x100fe20003803000 */
[----:B------:R-:W2:Y:S02]  /*c6f0*/  LDSM.16.MT88.4 R40, [R52+0x4400] ;  /* 0x004400003428783b */ /* 0x000ea40000004200 */
[----:B------:R-:W-:Y:S02]  /*c700*/  LOP3.LUT R12, R70, R2, RZ, 0xc0, !PT ;  /* 0x00000002460c7212 */ /* 0x000fe400078ec0ff */
[----:B------:R-:W-:Y:S02]  /*c710*/  LOP3.LUT R17, R147, R4, RZ, 0xc0, !PT ;  /* 0x0000000493117212 */ /* 0x000fe400078ec0ff */
[----:B------:R-:W-:-:S02]  /*c720*/  HSET2.LE.AND R2, R7, R0, PT ;  /* 0x0000000007027233 */ /* 0x000fc40003803000 */
[----:B------:R-:W-:Y:S02]  /*c730*/  LOP3.LUT R3, R35, 0xff00ff, RZ, 0xc0, !PT ;  /* 0x00ff00ff23037812 */ /* 0x000fe400078ec0ff */
[--C-:B------:R-:W-:Y:S02]  /*c740*/  HSET2.LE.AND R4, R20, R0.reuse, PT ;  /* 0x0000000014047233 */ /* 0x100fe40003803000 */
[----:B------:R-:W-:Y:S02]  /*c750*/  LOP3.LUT R13, R69, R2, RZ, 0xc0, !PT ;  /* 0x00000002450d7212 */ /* 0x000fe400078ec0ff */
[--C-:B------:R-:W-:Y:S02]  /*c760*/  HSET2.LE.AND R2, R22, R0.reuse, PT ;  /* 0x0000000016027233 */ /* 0x100fe40003803000 */
[----:B------:R-:W-:Y:S02]  /*c770*/  HSET2.LE.AND R3, R3, R0, PT ;  /* 0x0000000003037233 */ /* 0x000fe40003803000 */
[----:B------:R-:W-:-:S02]  /*c780*/  LOP3.LUT R8, R66, R4, RZ, 0xc0, !PT ;  /* 0x0000000442087212 */ /* 0x000fc400078ec0ff */
[----:B------:R-:W-:Y:S02]  /*c790*/  LOP3.LUT R4, R36, 0xff00ff, RZ, 0xc0, !PT ;  /* 0x00ff00ff24047812 */ /* 0x000fe400078ec0ff */
[----:B------:R-:W-:Y:S02]  /*c7a0*/  LOP3.LUT R14, R68, R2, RZ, 0xc0, !PT ;  /* 0x00000002440e7212 */ /* 0x000fe400078ec0ff */
[----:B------:R-:W-:Y:S02]  /*c7b0*/  LOP3.LUT R15, R67, R3, RZ, 0xc0, !PT ;  /* 0x00000003430f7212 */ /* 0x000fe400078ec0ff */
[----:B------:R-:W-:-:S05]  /*c7c0*/  HSET2.LE.AND R4, R4, R0, PT ;  /* 0x0000000004047233 */ /* 0x000fca0003803000 */
[----:B------:R-:W-:Y:S01]  /*c7d0*/  LOP3.LUT R11, R51, R4, RZ, 0xc0, !PT ;  /* 0x00000004330b7212 */ /* 0x000fe200078ec0ff */
[----:B-1----:R-:W-:Y:S01]  /*c7e0*/  HMMA.16816.F32 R20, R28, R44, RZ ;  /* 0x0000002c1c14723c */ /* 0x002fe200000018ff */
[----:B------:R-:W-:-:S07]  /*c7f0*/  HSET2.LE.AND R2, R10, R0, PT ;  /* 0x000000000a027233 */ /* 0x000fce0003803000 */
[----:B------:R-:W-:Y:S01]  /*c800*/  HMMA.16816.F32 R4, R12, R44, RZ ;  /* 0x0000002c0c04723c */ /* 0x000fe200000018ff */
[--C-:B------:R-:W-:Y:S01]  /*c810*/  HSET2.LE.AND R3, R9, R0.reuse, PT ;  /* 0x0000000009037233 */ /* 0x100fe20003803000 */
[----:B------:R-:W-:Y:S01]  /*c820*/  IMAD.MOV.U32 R39, RZ, RZ, R79 ;  /* 0x000000ffff277224 */ /* 0x000fe200078e004f */
[----:B------:R-:W-:Y:S02]  /*c830*/  LOP3.LUT R9, R65, R2, RZ, 0xc0, !PT ;  /* 0x0000000241097212 */ /* 0x000fe400078ec0ff */
[----:B------:R-:W-:Y:S02]  /*c840*/  HSET2.LE.AND R2, R38, R0, PT ;  /* 0x0000000026027233 */ /* 0x000fe40003803000 */
[----:B------:R-:W-:Y:S01]  /*c850*/  LOP3.LUT R10, R64, R3, RZ, 0xc0, !PT ;  /* 0x00000003400a7212 */ /* 0x000fe200078ec0ff */
[----:B------:R-:W-:Y:S02]  /*c860*/  IMAD.MOV.U32 R147, RZ, RZ, R83 ;  /* 0x000000ffff937224 */ /* 0x000fe400078e0053 */
[----:B------:R-:W-:-:S02]  /*c870*/  IMAD.MOV.U32 R71, RZ, RZ, R80 ;  /* 0x000000ffff477224 */ /* 0x000fc400078e0050 */
[-C--:B--2---:R-:W-:Y:S01]  /*c880*/  HMMA.16816.F32 R80, R16, R40.reuse, R20 ;  /* 0x000000281050723c */ /* 0x084fe20000001814 */
[----:B------:R-:W-:Y:S01]  /*c890*/  LOP3.LUT R20, R39, R2, RZ, 0xc0, !PT ;  /* 0x0000000227147212 */ /* 0x000fe200078ec0ff */
[C---:B------:R-:W-:Y:S02]  /*c8a0*/  VIADD R2, R52.reuse, 0x4000 ;  /* 0x0000400034027836 */ /* 0x040fe40000000000 */
[----:B------:R-:W-:Y:S02]  /*c8b0*/  IMAD.MOV.U32 R146, RZ, RZ, R77 ;  /* 0x000000ffff927224 */ /* 0x000fe400078e004d */
[----:B------:R-:W-:Y:S02]  /*c8c0*/  IMAD.MOV.U32 R87, RZ, RZ, R78 ;  /* 0x000000ffff577224 */ /* 0x000fe400078e004e */
[----:B------:R-:W-:Y:S01]  /*c8d0*/  HMMA.16816.F32 R76, R8, R40, R4 ;  /* 0x00000028084c723c */ /* 0x000fe20000001804 */
[----:B------:R-:W-:Y:S02]  /*c8e0*/  VIADD R40, R52, 0x4020 ;  /* 0x0000402034287836 */ /* 0x000fe40000000000 */
[----:B------:R-:W-:Y:S01]  /*c8f0*/  @P6 VIADD R40, R2, 0xffffffe0 ;  /* 0xffffffe002286836 */ /* 0x000fe20000000000 */
[----:B------:R-:W-:-:S04]  /*c900*/  HSET2.LE.AND R4, R33, R0, PT ;  /* 0x0000000021047233 */ /* 0x000fc80003803000 */
[----:B------:R-:W1:Y:S01]  /*c910*/  LDSM.16.MT88.4 R32, [R40] ;  /* 0x000000002820783b */ /* 0x000e620000004200 */
[----:B------:R-:W-:-:S03]  /*c920*/  HSET2.LE.AND R3, R37, R0, PT ;  /* 0x0000000025037233 */ /* 0x000fc60003803000 */
[----:B------:R-:W2:Y:S01]  /*c930*/  LDSM.16.MT88.4 R36, [R40+0x400] ;  /* 0x000400002824783b */ /* 0x000ea20000004200 */
[----:B------:R-:W-:Y:S02]  /*c940*/  HSET2.LE.AND R2, R48, R0, PT ;  /* 0x0000000030027233 */ /* 0x000fe40003803000 */
[----:B------:R-:W-:Y:S02]  /*c950*/  LOP3.LUT R21, R71, R3, RZ, 0xc0, !PT ;  /* 0x0000000347157212 */ /* 0x000fe400078ec0ff */
[----:B------:R-:W-:Y:S02]  /*c960*/  LOP3.LUT R3, R49, 0xff00ff, RZ, 0xc0, !PT ;  /* 0x00ff00ff31037812 */ /* 0x000fe400078ec0ff */
[----:B------:R-:W-:-:S03]  /*c970*/  LOP3.LUT R4, R50, R4, RZ, 0xc0, !PT ;  /* 0x0000000432047212 */ /* 0x000fc600078ec0ff */
[----:B------:R-:W-:Y:S01]  /*c980*/  HSET2.LE.AND R3, R3, R0, PT ;  /* 0x0000000003037233 */ /* 0x000fe20003803000 */
[----:B------:R-:W-:Y:S01]  /*c990*/  IMAD.MOV.U32 R7, RZ, RZ, R146 ;  /* 0x000000ffff077224 */ /* 0x000fe200078e0092 */
[----:B------:R-:W-:Y:S01]  /*c9a0*/  LOP3.LUT R22, R87, R2, RZ, 0xc0, !PT ;  /* 0x0000000257167212 */ /* 0x000fe200078ec0ff */
[----:B------:R-:W-:Y:S02]  /*c9b0*/  IMAD.MOV.U32 R146, RZ, RZ, R85 ;  /* 0x000000ffff927224 */ /* 0x000fe400078e0055 */
[----:B------:R-:W-:Y:S01]  /*c9c0*/  LOP3.LUT R23, R147, R3, RZ, 0xc0, !PT ;  /* 0x0000000393177212 */ /* 0x000fe200078ec0ff */
[----:B------:R-:W-:Y:S01]  /*c9d0*/  IMAD.MOV.U32 R147, RZ, RZ, R86 ;  /* 0x000000ffff937224 */ /* 0x000fe200078e0056 */
[----:B-1----:R-:W-:Y:S01]  /*c9e0*/  HMMA.16816.F32 R48, R28, R32, RZ ;  /* 0x000000201c30723c */ /* 0x002fe200000018ff */
[----:B------:R-:W-:-:S15]  /*c9f0*/  IMAD.MOV.U32 R41, RZ, RZ, R84 ;  /* 0x000000ffff297224 */ /* 0x000fde00078e0054 */
[----:B------:R-:W-:-:S04]  /*ca00*/  NOP ;  /* 0x0000000000007918 */ /* 0x000fc80000000000 */
[----:B--2---:R-:W-:Y:S08]  /*ca10*/  HMMA.16816.F32 R84, R16, R36, R48 ;  /* 0x000000241054723c */ /* 0x004ff00000001830 */
[----:B------:R-:W-:-:S15]  /*ca20*/  HMMA.16816.F32 R48, R12, R32, RZ ;  /* 0x000000200c30723c */ /* 0x000fde00000018ff */
[----:B------:R-:W-:-:S05]  /*ca30*/  NOP ;  /* 0x0000000000007918 */ /* 0x000fca0000000000 */
[----:B------:R-:W-:Y:S08]  /*ca40*/  HMMA.16816.F32 R68, R8, R36, R48 ;  /* 0x000000240844723c */ /* 0x000ff00000001830 */
[C---:B------:R-:W-:Y:S08]  /*ca50*/  HMMA.16816.F32 R48, R12.reuse, R46, RZ ;  /* 0x0000002e0c30723c */ /* 0x040ff000000018ff */
[----:B------:R-:W-:Y:S08]  /*ca60*/  HMMA.16816.F32 R12, R12, R34, RZ ;  /* 0x000000220c0c723c */ /* 0x000ff000000018ff */
[----:B------:R-:W-:Y:S08]  /*ca70*/  HMMA.16816.F32 R44, R28, R46, RZ ;  /* 0x0000002e1c2c723c */ /* 0x000ff000000018ff */
[C---:B------:R-:W-:Y:S08]  /*ca80*/  HMMA.16816.F32 R64, R8.reuse, R42, R48 ;  /* 0x0000002a0840723c */ /* 0x040ff00000001830 */
[----:B------:R-:W-:Y:S01]  /*ca90*/  HMMA.16816.F32 R48, R8, R38, R12 ;  /* 0x000000260830723c */ /* 0x000fe2000000180c */
[----:B------:R-:W1:Y:S04]  /*caa0*/  LDSM.16.MT88.4 R12, [R52+0x4800] ;  /* 0x00480000340c783b */ /* 0x000e680000004200 */
[----:B------:R-:W2:Y:S03]  /*cab0*/  LDSM.16.MT88.4 R8, [R40+0x800] ;  /* 0x000800002808783b */ /* 0x000ea60000004200 */
[----:B------:R-:W-:Y:S01]  /*cac0*/  HMMA.16816.F32 R28, R28, R34, RZ ;  /* 0x000000221c1c723c */ /* 0x000fe200000018ff */
[----:B------:R-:W-:-:S07]  /*cad0*/  HSET2.LE.AND R2, R63, R0, PT ;  /* 0x000000003f027233 */ /* 0x000fce0003803000 */
[----:B------:R-:W-:Y:S01]  /*cae0*/  HMMA.16816.F32 R44, R16, R42, R44 ;  /* 0x0000002a102c723c */ /* 0x000fe2000000182c */
[----:B------:R-:W-:Y:S01]  /*caf0*/  IMAD.MOV.U32 R43, RZ, RZ, R7 ;  /* 0x000000ffff2b7224 */ /* 0x000fe200078e0007 */
[----:B------:R-:W-:Y:S02]  /*cb00*/  LOP3.LUT R7, R75, 0xff00ff, RZ, 0xc0, !PT ;  /* 0x00ff00ff4b077812 */ /* 0x000fe400078ec0ff */
[----:B------:R-:W-:-:S03]  /*cb10*/  HSET2.LE.AND R3, R55, R0, PT ;  /* 0x0000000037037233 */ /* 0x000fc60003803000 */
[----:B------:R-:W-:Y:S02]  /*cb20*/  HSET2.LE.AND R7, R7, R0, PT ;  /* 0x0000000007077233 */ /* 0x000fe40003803000 */
[----:B------:R-:W-:Y:S02]  /*cb30*/  LOP3.LUT R5, R100, R2, RZ, 0xc0, !PT ;  /* 0x0000000264057212 */ /* 0x000fe400078ec0ff */
[----:B------:R-:W-:Y:S02]  /*cb40*/  LOP3.LUT R6, R101, R3, RZ, 0xc0, !PT ;  /* 0x0000000365067212 */ /* 0x000fe400078ec0ff */
[----:B------:R-:W-:Y:S01]  /*cb50*/  LOP3.LUT R7, R99, R7, RZ, 0xc0, !PT ;  /* 0x0000000763077212 */ /* 0x000fe200078ec0ff */
[----:B------:R-:W-:Y:S01]  /*cb60*/  IMAD.MOV.U32 R2, RZ, RZ, R58 ;  /* 0x000000ffff027224 */ /* 0x000fe200078e003a */
[----:B------:R-:W-:Y:S01]  /*cb70*/  HMMA.16816.F32 R28, R16, R38, R28 ;  /* 0x00000026101c723c */ /* 0x000fe2000000181c */
[----:B------:R-:W-:Y:S01]  /*cb80*/  PRMT R3, R58, 0x7772, RZ ;  /* 0x000077723a037816 */ /* 0x000fe200000000ff */
[----:B------:R-:W-:Y:S02]  /*cb90*/  LDSM.16.MT88.4 R16, [R40+0xc00] ;  /* 0x000c00002810783b */ /* 0x000fe40000004200 */
[----:B------:R-:W-:-:S04]  /*cba0*/  LOP3.LUT R2, R2, 0xff, RZ, 0xc0, !PT ;  /* 0x000000ff02027812 */ /* 0x000fc800078ec0ff */
[C---:B-1----:R-:W-:Y:S08]  /*cbb0*/  HMMA.16816.F32 R36, R4.reuse, R12, R76 ;  /* 0x0000000c0424723c */ /* 0x042ff0000000184c */
[C---:B--2---:R-:W-:Y:S08]  /*cbc0*/  HMMA.16816.F32 R32, R4.reuse, R8, R68 ;  /* 0x000000080420723c */ /* 0x044ff00000001844 */
[C---:B------:R-:W-:Y:S08]  /*cbd0*/  HMMA.16816.F32 R64, R4.reuse, R14, R64 ;  /* 0x0000000e0440723c */ /* 0x040ff00000001840 */
[----:B------:R-:W-:Y:S01]  /*cbe0*/  HMMA.16816.F32 R48, R4, R10, R48 ;  /* 0x0000000a0430723c */ /* 0x000fe20000001830 */
[----:B------:R-:W-:-:S02]  /*cbf0*/  PRMT R5, R58, 0x7771, RZ ;  /* 0x000077713a057816 */ /* 0x000fc400000000ff */
[----:B------:R-:W-:Y:S02]  /*cc00*/  PRMT R4, R58, 0x7773, RZ ;  /* 0x000077733a047816 */ /* 0x000fe400000000ff */
[----:B------:R-:W-:Y:S02]  /*cc10*/  PRMT R6, R2, 0x5410, R5 ;  /* 0x0000541002067816 */ /* 0x000fe40000000005 */
[----:B------:R-:W-:Y:S02]  /*cc20*/  PRMT R2, R72, 0x7632, R2 ;  /* 0x0000763248027816 */ /* 0x000fe40000000002 */
[----:B------:R-:W-:Y:S02]  /*cc30*/  PRMT R7, R3, 0x5410, R4 ;  /* 0x0000541003077816 */ /* 0x000fe40000000004 */
[----:B------:R-:W-:Y:S02]  /*cc40*/  LOP3.LUT R3, R2, 0xff, RZ, 0xc0, !PT ;  /* 0x000000ff02037812 */ /* 0x000fe400078ec0ff */
[----:B------:R-:W-:Y:S01]  /*cc50*/  SHF.R.U32.HI R2, RZ, 0x18, R72 ;  /* 0x00000018ff027819 */ /* 0x000fe20000011648 */
[----:B------:R-:W-:Y:S03]  /*cc60*/  HMMA.16816.F32 R80, R20, R12, R80 ;  /* 0x0000000c1450723c */ /* 0x000fe60000001850 */
[----:B------:R-:W-:-:S02]  /*cc70*/  PRMT R4, R3, 0x5410, R2 ;  /* 0x0000541003047816 */ /* 0x000fc40000000002 */
[----:B------:R-:W-:-:S03]  /*cc80*/  LOP3.LUT R2, R72, 0xffff, RZ, 0xc0, !PT ;  /* 0x0000ffff48027812 */ /* 0x000fc600078ec0ff */
[----:B------:R-:W-:Y:S01]  /*cc90*/  HMMA.16816.F32 R68, R20, R14, R44 ;  /* 0x0000000e1444723c */ /* 0x000fe2000000182c */
[----:B------:R-:W1:Y:S01]  /*cca0*/  LDSM.16.MT88.4 R12, [R52+0x4c00] ;  /* 0x004c0000340c783b */ /* 0x000e620000004200 */
[----:B------:R-:W-:Y:S02]  /*ccb0*/  LOP3.LUT R5, R72, 0xff, RZ, 0xc0, !PT ;  /* 0x000000ff48057812 */ /* 0x000fe400078ec0ff */
[----:B------:R-:W-:Y:S02]  /*ccc0*/  SHF.R.U32.HI R3, RZ, 0x8, R2 ;  /* 0x00000008ff037819 */ /* 0x000fe40000011602 */
[----:B------:R-:W-:Y:S02]  /*ccd0*/  HSET2.LE.AND R2, R4, R0, PT ;  /* 0x0000000004027233 */ /* 0x000fe40003803000 */
[----:B------:R-:W-:Y:S01]  /*cce0*/  PRMT R4, R5, 0x5410, R3 ;  /* 0x0000541005047816 */ /* 0x000fe20000000003 */
[----:B------:R-:W-:-:S05]  /*ccf0*/  IMAD.MOV.U32 R3, RZ, RZ, R98 ;  /* 0x000000ffff037224 */ /* 0x000fca00078e0062 */
[----:B------:R-:W-:Y:S02]  /*cd00*/  LOP3.LUT R5, R3, R2, RZ, 0xc0, !PT ;  /* 0x0000000203057212 */ /* 0x000fe400078ec0ff */
[----:B------:R-:W-:Y:S01]  /*cd10*/  HSET2.LE.AND R2, R6, R0, PT ;  /* 0x0000000006027233 */ /* 0x000fe20003803000 */
[----:B------:R-:W-:Y:S01]  /*cd20*/  IMAD.MOV.U32 R6, RZ, RZ, R97 ;  /* 0x000000ffff067224 */ /* 0x000fe200078e0061 */
[----:B------:R-:W-:Y:S01]  /*cd30*/  LOP3.LUT R3, R7, 0xff00ff, RZ, 0xc0, !PT ;  /* 0x00ff00ff07037812 */ /* 0x000fe200078ec0ff */
[----:B------:R-:W-:-:S03]  /*cd40*/  IMAD.MOV.U32 R7, RZ, RZ, R96 ;  /* 0x000000ffff077224 */ /* 0x000fc600078e0060 */
[----:B------:R-:W-:Y:S02]  /*cd50*/  LOP3.LUT R6, R6, R2, RZ, 0xc0, !PT ;  /* 0x0000000206067212 */ /* 0x000fe400078ec0ff */
[--C-:B------:R-:W-:Y:S02]  /*cd60*/  HSET2.LE.AND R2, R3, R0.reuse, PT ;  /* 0x0000000003027233 */ /* 0x100fe40003803000 */
[----:B------:R-:W-:-:S03]  /*cd70*/  HSET2.LE.AND R3, R4, R0, PT ;  /* 0x0000000004037233 */ /* 0x000fc60003803000 */
[----:B------:R-:W-:Y:S02]  /*cd80*/  LOP3.LUT R7, R7, R2, RZ, 0xc0, !PT ;  /* 0x0000000207077212 */ /* 0x000fe400078ec0ff */
[----:B------:R-:W-:Y:S02]  /*cd90*/  LOP3.LUT R4, R102, R3, RZ, 0xc0, !PT ;  /* 0x0000000366047212 */ /* 0x000fe400078ec0ff */
[C---:B------:R-:W-:Y:S02]  /*cda0*/  PRMT R3, R90.reuse, 0x7773, RZ ;  /* 0x000077735a037816 */ /* 0x040fe400000000ff */
[----:B------:R-:W-:Y:S01]  /*cdb0*/  PRMT R2, R90, 0x7772, RZ ;  /* 0x000077725a027816 */ /* 0x000fe200000000ff */
[----:B------:R-:W-:Y:S03]  /*cdc0*/  HMMA.16816.F32 R44, R20, R8, R84 ;  /* 0x00000008142c723c */ /* 0x000fe60000001854 */
[----:B------:R-:W-:-:S02]  /*cdd0*/  PRMT R8, R2, 0x5410, R3 ;  /* 0x0000541002087816 */ /* 0x000fc40000000003 */
[C---:B------:R-:W-:Y:S02]  /*cde0*/  LOP3.LUT R2, R91.reuse, 0xffff, RZ, 0xc0, !PT ;  /* 0x0000ffff5b027812 */ /* 0x040fe400078ec0ff */
[----:B------:R-:W-:Y:S02]  /*cdf0*/  LOP3.LUT R3, R91, 0xff, RZ, 0xc0, !PT ;  /* 0x000000ff5b037812 */ /* 0x000fe400078ec0ff */
[----:B------:R-:W-:Y:S01]  /*ce00*/  SHF.R.U32.HI R2, RZ, 0x8, R2 ;  /* 0x00000008ff027819 */ /* 0x000fe20000011602 */
[----:B------:R-:W-:Y:S08]  /*ce10*/  HMMA.16816.F32 R28, R20, R10, R28 ;  /* 0x0000000a141c723c */ /* 0x000ff0000000181c */
[C---:B-1----:R-:W-:Y:S08]  /*ce20*/  HMMA.16816.F32 R36, R4.reuse, R12, R36 ;  /* 0x0000000c0424723c */ /* 0x042ff00000001824 */
[C---:B------:R-:W-:Y:S08]  /*ce30*/  HMMA.16816.F32 R64, R4.reuse, R14, R64 ;  /* 0x0000000e0440723c */ /* 0x040ff00000001840 */
[C---:B------:R-:W-:Y:S08]  /*ce40*/  HMMA.16816.F32 R20, R4.reuse, R16, R32 ;  /* 0x000000100414723c */ /* 0x040ff00000001820 */
[----:B------:R-:W-:Y:S01]  /*ce50*/  HMMA.16816.F32 R48, R4, R18, R48 ;  /* 0x000000120430723c */ /* 0x000fe20000001830 */
[----:B------:R-:W-:Y:S01]  /*ce60*/  PRMT R4, R3, 0x5410, R2 ;  /* 0x0000541003047816 */ /* 0x000fe20000000002 */
[----:B------:R-:W-:Y:S01]  /*ce70*/  IMAD.MOV.U32 R6, RZ, RZ, R90 ;  /* 0x000000ffff067224 */ /* 0x000fe200078e005a */
[----:B------:R-:W-:Y:S01]  /*ce80*/  PRMT R2, R91, 0x7632, R2 ;  /* 0x000076325b027816 */ /* 0x000fe20000000002 */
[----:B------:R-:W1:Y:S01]  /*ce90*/  LDSM.16.MT88.4 R32, [R52+0x5000] ;  /* 0x005000003420783b */ /* 0x000e620000004200 */
[----:B------:R-:W-:-:S02]  /*cea0*/  SHF.R.U32.HI R5, RZ, 0x18, R91 ;  /* 0x00000018ff057819 */ /* 0x000fc4000001165b */
[----:B------:R-:W-:Y:S02]  /*ceb0*/  LOP3.LUT R3, R2, 0xff, RZ, 0xc0, !PT ;  /* 0x000000ff02037812 */ /* 0x000fe400078ec0ff */
[----:B------:R-:W-:Y:S02]  /*cec0*/  PRMT R7, R90, 0x7771, RZ ;  /* 0x000077715a077816 */ /* 0x000fe400000000ff */
[----:B------:R-:W-:Y:S02]  /*ced0*/  LOP3.LUT R6, R6, 0xff, RZ, 0xc0, !PT ;  /* 0x000000ff06067812 */ /* 0x000fe400078ec0ff */
[----:B------:R-:W-:Y:S02]  /*cee0*/  HSET2.LE.AND R2, R4, R0, PT ;  /* 0x0000000004027233 */ /* 0x000fe40003803000 */
[----:B------:R-:W-:Y:S02]  /*cef0*/  PRMT R3, R3, 0x5410, R5 ;  /* 0x0000541003037816 */ /* 0x000fe40000000005 */
[----:B------:R-:W-:-:S02]  /*cf00*/  PRMT R6, R6, 0x5410, R7 ;  /* 0x0000541006067816 */ /* 0x000fc40000000007 */
[----:B------:R-:W-:Y:S02]  /*cf10*/  LOP3.LUT R7, R8, 0xff00ff, RZ, 0xc0, !PT ;  /* 0x00ff00ff08077812 */ /* 0x000fe400078ec0ff */
[----:B------:R-:W-:Y:S02]  /*cf20*/  LOP3.LUT R4, R43, R2, RZ, 0xc0, !PT ;  /* 0x000000022b047212 */ /* 0x000fe400078ec0ff */
[--C-:B------:R-:W-:Y:S02]  /*cf30*/  HSET2.LE.AND R2, R3, R0.reuse, PT ;  /* 0x0000000003027233 */ /* 0x100fe40003803000 */
[--C-:B------:R-:W-:Y:S02]  /*cf40*/  HSET2.LE.AND R3, R6, R0.reuse, PT ;  /* 0x0000000006037233 */ /* 0x100fe40003803000 */
[----:B------:R-:W-:Y:S02]  /*cf50*/  HSET2.LE.AND R7, R7, R0, PT ;  /* 0x0000000007077233 */ /* 0x000fe40003803000 */
[----:B------:R-:W-:Y:S01]  /*cf60*/  LOP3.LUT R5, R41, R2, RZ, 0xc0, !PT ;  /* 0x0000000229057212 */ /* 0x000fe200078ec0ff */
[----:B------:R-:W-:Y:S01]  /*cf70*/  IMAD.MOV.U32 R2, RZ, RZ, R60 ;  /* 0x000000ffff027224 */ /* 0x000fe200078e003c */
[----:B------:R-:W-:-:S02]  /*cf80*/  LOP3.LUT R6, R146, R3, RZ, 0xc0, !PT ;  /* 0x0000000392067212 */ /* 0x000fc400078ec0ff */
[----:B------:R-:W-:Y:S02]  /*cf90*/  LOP3.LUT R7, R147, R7, RZ, 0xc0, !PT ;  /* 0x0000000793077212 */ /* 0x000fe400078ec0ff */
[----:B------:R-:W-:Y:S02]  /*cfa0*/  PRMT R9, R60, 0x7771, RZ ;  /* 0x000077713c097816 */ /* 0x000fe400000000ff */
[----:B------:R-:W-:Y:S02]  /*cfb0*/  LOP3.LUT R2, R2, 0xff, RZ, 0xc0, !PT ;  /* 0x000000ff02027812 */ /* 0x000fe400078ec0ff */
[C---:B------:R-:W-:Y:S01]  /*cfc0*/  PRMT R8, R60.reuse, 0x7773, RZ ;  /* 0x000077733c087816 */ /* 0x040fe200000000ff */
[----:B------:R-:W-:Y:S01]  /*cfd0*/  HMMA.16816.F32 R84, R4, R12, R80 ;  /* 0x0000000c0454723c */ /* 0x000fe20000001850 */
[----:B------:R-:W-:Y:S02]  /*cfe0*/  PRMT R3, R60, 0x7772, RZ ;  /* 0x000077723c037816 */ /* 0x000fe400000000ff */
[----:B------:R-:W-:-:S02]  /*cff0*/  PRMT R9, R2, 0x5410, R9 ;  /* 0x0000541002097816 */ /* 0x000fc40000000009 */
[----:B------:R-:W-:-:S03]  /*d000*/  LOP3.LUT R2, R59, 0xffff, RZ, 0xc0, !PT ;  /* 0x0000ffff3b027812 */ /* 0x000fc600078ec0ff */
[C---:B------:R-:W-:Y:S01]  /*d010*/  HMMA.16816.F32 R80, R4.reuse, R14, R68 ;  /* 0x0000000e0450723c */ /* 0x040fe20000001844 */
[----:B------:R-:W2:Y:S01]  /*d020*/  LDSM.16.MT88.4 R68, [R40+0x1000] ;  /* 0x001000002844783b */ /* 0x000ea20000004200 */
[----:B------:R-:W-:Y:S02]  /*d030*/  PRMT R8, R3, 0x5410, R8 ;  /* 0x0000541003087816 */ /* 0x000fe40000000008 */
[----:B------:R-:W-:Y:S02]  /*d040*/  LOP3.LUT R3, R59, 0xff, RZ, 0xc0, !PT ;  /* 0x000000ff3b037812 */ /* 0x000fe400078ec0ff */
[----:B------:R-:W-:Y:S02]  /*d050*/  SHF.R.U32.HI R2, RZ, 0x8, R2 ;  /* 0x00000008ff027819 */ /* 0x000fe40000011602 */
[----:B------:R-:W-:Y:S01]  /*d060*/  HMMA.16816.F32 R96, R4, R16, R44 ;  /* 0x000000100460723c */ /* 0x000fe2000000182c */
[----:B------:R-:W-:-:S07]  /*d070*/  IMAD.MOV.U32 R45, RZ, RZ, R103 ;  /* 0x000000ffff2d7224 */ /* 0x000fce00078e0067 */
[----:B------:R-:W-:Y:S01]  /*d080*/  HMMA.16816.F32 R100, R4, R18, R28 ;  /* 0x000000120464723c */ /* 0x000fe2000000181c */
[--C-:B------:R-:W-:Y:S02]  /*d090*/  PRMT R4, R3, 0x5410, R2.reuse ;  /* 0x0000541003047816 */ /* 0x100fe40000000002 */
[----:B------:R-:W-:Y:S02]  /*d0a0*/  PRMT R2, R59, 0x7632, R2 ;  /* 0x000076323b027816 */ /* 0x000fe40000000002 */
[----:B------:R-:W-:Y:S02]  /*d0b0*/  SHF.R.U32.HI R5, RZ, 0x18, R59 ;  /* 0x00000018ff057819 */ /* 0x000fe4000001163b */
[----:B------:R-:W-:Y:S02]  /*d0c0*/  LOP3.LUT R3, R2, 0xff, RZ, 0xc0, !PT ;  /* 0x000000ff02037812 */ /* 0x000fe400078ec0ff */
[----:B------:R-:W-:Y:S01]  /*d0d0*/  HSET2.LE.AND R2, R4, R0, PT ;  /* 0x0000000004027233 */ /* 0x000fe20003803000 */
[----:B------:R-:W-:Y:S01]  /*d0e0*/  IMAD.MOV.U32 R4, RZ, RZ, R123 ;  /* 0x000000ffff047224 */ /* 0x000fe200078e007b */
[----:B------:R-:W-:Y:S01]  /*d0f0*/  PRMT R3, R3, 0x5410, R5 ;  /* 0x0000541003037816 */ /* 0x000fe20000000005 */
[----:B------:R-:W-:-:S03]  /*d100*/  IMAD.MOV.U32 R5, RZ, RZ, R122 ;  /* 0x000000ffff057224 */ /* 0x000fc600078e007a */
[----:B------:R-:W-:Y:S02]  /*d110*/  LOP3.LUT R4, R4, R2, RZ, 0xc0, !PT ;  /* 0x0000000204047212 */ /* 0x000fe400078ec0ff */
[--C-:B------:R-:W-:Y:S02]  /*d120*/  HSET2.LE.AND R2, R3, R0.reuse, PT ;  /* 0x0000000003027233 */ /* 0x100fe40003803000 */
[----:B------:R-:W-:Y:S01]  /*d130*/  LOP3.LUT R3, R8, 0xff00ff, RZ, 0xc0, !PT ;  /* 0x00ff00ff08037812 */ /* 0x000fe200078ec0ff */
[----:B------:R-:W-:Y:S02]  /*d140*/  IMAD.MOV.U32 R6, RZ, RZ, R119 ;  /* 0x000000ffff067224 */ /* 0x000fe400078e0077 */
[----:B------:R-:W-:Y:S01]  /*d150*/  LOP3.LUT R5, R5, R2, RZ, 0xc0, !PT ;  /* 0x0000000205057212 */ /* 0x000fe200078ec0ff */
[----:B------:R-:W-:Y:S01]  /*d160*/  IMAD.MOV.U32 R7, RZ, RZ, R118 ;  /* 0x000000ffff077224 */ /* 0x000fe200078e0076 */
[--C-:B------:R-:W-:Y:S02]  /*d170*/  HSET2.LE.AND R2, R9, R0.reuse, PT ;  /* 0x0000000009027233 */ /* 0x100fe40003803000 */
[----:B------:R-:W-:Y:S01]  /*d180*/  HSET2.LE.AND R3, R3, R0, PT ;  /* 0x0000000003037233 */ /* 0x000fe20003803000 */
[----:B------:R-:W-:-:S02]  /*d190*/  IMAD.MOV.U32 R16, RZ, RZ, R92 ;  /* 0x000000ffff107224 */ /* 0x000fc400078e005c */
[----:B------:R-:W-:Y:S02]  /*d1a0*/  LOP3.LUT R6, R6, R2, RZ, 0xc0, !PT ;  /* 0x0000000206067212 */ /* 0x000fe400078ec0ff */
[----:B------:R-:W-:Y:S02]  /*d1b0*/  LOP3.LUT R7, R7, R3, RZ, 0xc0, !PT ;  /* 0x0000000307077212 */ /* 0x000fe400078ec0ff */
[C---:B------:R-:W-:Y:S02]  /*d1c0*/  PRMT R3, R62.reuse, 0x7773, RZ ;  /* 0x000077733e037816 */ /* 0x040fe400000000ff */
[----:B------:R-:W-:Y:S01]  /*d1d0*/  PRMT R2, R62, 0x7772, RZ ;  /* 0x000077723e027816 */ /* 0x000fe200000000ff */
[----:B------:R-:W-:Y:S01]  /*d1e0*/  IMAD.MOV.U32 R41, RZ, RZ, R145 ;  /* 0x000000ffff297224 */ /* 0x000fe200078e0091 */
[C---:B------:R-:W-:Y:S01]  /*d1f0*/  PRMT R11, R54.reuse, 0x7773, RZ ;  /* 0x00007773360b7816 */ /* 0x040fe200000000ff */
[----:B------:R-:W-:Y:S01]  /*d200*/  IMAD.MOV.U32 R42, RZ, RZ, R159 ;  /* 0x000000ffff2a7224 */ /* 0x000fe200078e009f */
[----:B------:R-:W-:Y:S01]  /*d210*/  PRMT R10, R54, 0x7772, RZ ;  /* 0x00007772360a7816 */ /* 0x000fe200000000ff */
[----:B------:R-:W-:Y:S01]  /*d220*/  IMAD.MOV.U32 R58, RZ, RZ, R158 ;  /* 0x000000ffff3a7224 */ /* 0x000fe200078e009e */
[----:B------:R-:W-:Y:S01]  /*d230*/  PRMT R43, R2, 0x5410, R3 ;  /* 0x00005410022b7816 */ /* 0x000fe20000000003 */
[----:B------:R-:W-:Y:S01]  /*d240*/  IMAD.MOV.U32 R47, RZ, RZ, R157 ;  /* 0x000000ffff2f7224 */ /* 0x000fe200078e009d */
[----:B-1----:R-:W-:Y:S01]  /*d250*/  HMMA.16816.F32 R64, R4, R34, R64 ;  /* 0x000000220440723c */ /* 0x002fe20000001840 */
[----:B------:R-:W-:Y:S01]  /*d260*/  IMAD.MOV.U32 R46, RZ, RZ, R156 ;  /* 0x000000ffff2e7224 */ /* 0x000fe200078e009c */
[----:B------:R-:W-:Y:S01]  /*d270*/  PRMT R28, R92, 0x7771, RZ ;  /* 0x000077715c1c7816 */ /* 0x000fe200000000ff */
[----:B------:R-:W-:Y:S01]  /*d280*/  IMAD.MOV.U32 R31, RZ, RZ, R144 ;  /* 0x000000ffff1f7224 */ /* 0x000fe200078e0090 */
[----:B------:R-:W-:Y:S01]  /*d290*/  LOP3.LUT R2, R16, 0xff, RZ, 0xc0, !PT ;  /* 0x000000ff10027812 */ /* 0x000fe200078ec0ff */
[----:B------:R-:W-:-:S02]  /*d2a0*/  IMAD.MOV.U32 R17, RZ, RZ, R74 ;  /* 0x000000ffff117224 */ /* 0x000fc400078e004a */
[----:B------:R-:W-:Y:S01]  /*d2b0*/  IMAD.MOV.U32 R18, RZ, RZ, R62 ;  /* 0x000000ffff127224 */ /* 0x000fe200078e003e */
[----:B------:R-:W-:Y:S01]  /*d2c0*/  HMMA.16816.F32 R156, R4, R32, R36 ;  /* 0x00000020049c723c */ /* 0x000fe20000001824 */
[----:B------:R-:W-:Y:S01]  /*d2d0*/  IMAD.MOV.U32 R13, RZ, RZ, R88 ;  /* 0x000000ffff0d7224 */ /* 0x000fe200078e0058 */
[----:B------:R-:W-:Y:S01]  /*d2e0*/  PRMT R90, R10, 0x5410, R11 ;  /* 0x000054100a5a7816 */ /* 0x000fe2000000000b */
[----:B------:R-:W-:Y:S01]  /*d2f0*/  IMAD.MOV.U32 R12, RZ, RZ, R94 ;  /* 0x000000ffff0c7224 */ /* 0x000fe200078e005e */
[----:B------:R-:W-:-:S04]  /*d300*/  PRMT R15, R92, 0x7773, RZ ;  /* 0x000077735c0f7816 */ /* 0x000fc800000000ff */
[----:B--2---:R-:W-:Y:S01]  /*d310*/  HMMA.16816.F32 R144, R4, R68, R20 ;  /* 0x000000440490723c */ /* 0x004fe20000001814 */
[----:B------:R-:W-:Y:S01]  /*d320*/  PRMT R14, R92, 0x7772, RZ ;  /* 0x000077725c0e7816 */ /* 0x000fe200000000ff */
[----:B------:R-:W-:Y:S01]  /*d330*/  IMAD.MOV.U32 R19, RZ, RZ, R54 ;  /* 0x000000ffff137224 */ /* 0x000fe200078e0036 */
[----:B------:R-:W-:-:S05]  /*d340*/  PRMT R11, R2, 0x5410, R28 ;  /* 0x00005410020b7816 */ /* 0x000fca000000001c */
[----:B------:R-:W-:Y:S01]  /*d350*/  HMMA.16816.F32 R76, R4, R70, R48 ;  /* 0x00000046044c723c */ /* 0x000fe20000001830 */
[C---:B------:R-:W-:Y:S02]  /*d360*/  PRMT R5, R74.reuse, 0x7773, RZ ;  /* 0x000077734a057816 */ /* 0x040fe400000000ff */
[----:B------:R-:W-:Y:S02]  /*d370*/  PRMT R4, R74, 0x7772, RZ ;  /* 0x000077724a047816 */ /* 0x000fe400000000ff */
[C---:B------:R-:W-:Y:S02]  /*d380*/  PRMT R7, R88.reuse, 0x7773, RZ ;  /* 0x0000777358077816 */ /* 0x040fe400000000ff */
[----:B------:R-:W-:Y:S02]  /*d390*/  PRMT R6, R88, 0x7772, RZ ;  /* 0x0000777258067816 */ /* 0x000fe400000000ff */
[----:B------:R-:W-:Y:S02]  /*d3a0*/  PRMT R21, R74, 0x7771, RZ ;  /* 0x000077714a157816 */ /* 0x000fe400000000ff */
[----:B------:R-:W-:-:S02]  /*d3b0*/  PRMT R20, R62, 0x7771, RZ ;  /* 0x000077713e147816 */ /* 0x000fc400000000ff */
[----:B------:R-:W-:Y:S02]  /*d3c0*/  PRMT R92, R4, 0x5410, R5 ;  /* 0x00005410045c7816 */ /* 0x000fe40000000005 */
[----:B------:R-:W-:Y:S02]  /*d3d0*/  LOP3.LUT R3, R17, 0xff, RZ, 0xc0, !PT ;  /* 0x000000ff11037812 */ /* 0x000fe400078ec0ff */
[----:B------:R-:W-:Y:S02]  /*d3e0*/  LOP3.LUT R2, R18, 0xff, RZ, 0xc0, !PT ;  /* 0x000000ff12027812 */ /* 0x000fe400078ec0ff */
[----:B------:R-:W-:Y:S02]  /*d3f0*/  PRMT R22, R88, 0x7771, RZ ;  /* 0x0000777158167816 */ /* 0x000fe400000000ff */
[----:B------:R-:W-:Y:S02]  /*d400*/  LOP3.LUT R4, R13, 0xff, RZ, 0xc0, !PT ;  /* 0x000000ff0d047812 */ /* 0x000fe400078ec0ff */
[----:B------:R-:W-:-:S02]  /*d410*/  PRMT R75, R6, 0x5410, R7 ;  /* 0x00005410064b7816 */ /* 0x000fc40000000007 */
[----:B------:R-:W-:Y:S02]  /*d420*/  PRMT R23, R94, 0x7771, RZ ;  /* 0x000077715e177816 */ /* 0x000fe400000000ff */
[C---:B------:R-:W-:Y:S02]  /*d430*/  PRMT R7, R56.reuse, 0x7773, RZ ;  /* 0x0000777338077816 */ /* 0x040fe400000000ff */
[----:B------:R-:W-:Y:S02]  /*d440*/  PRMT R6, R56, 0x7772, RZ ;  /* 0x0000777238067816 */ /* 0x000fe400000000ff */
[----:B------:R-:W-:Y:S02]  /*d450*/  LOP3.LUT R5, R12, 0xff, RZ, 0xc0, !PT ;  /* 0x000000ff0c057812 */ /* 0x000fe400078ec0ff */
[----:B------:R-:W-:Y:S02]  /*d460*/  PRMT R91, R3, 0x5410, R21 ;  /* 0x00005410035b7816 */ /* 0x000fe40000000015 */
[----:B------:R-:W-:-:S02]  /*d470*/  PRMT R44, R2, 0x5410, R20 ;  /* 0x00005410022c7816 */ /* 0x000fc40000000014 */
[C---:B------:R-:W-:Y:S02]  /*d480*/  PRMT R9, R94.reuse, 0x7773, RZ ;  /* 0x000077735e097816 */ /* 0x040fe400000000ff */
[----:B------:R-:W-:Y:S02]  /*d490*/  PRMT R8, R94, 0x7772, RZ ;  /* 0x000077725e087816 */ /* 0x000fe400000000ff */
[----:B------:R-:W-:Y:S02]  /*d4a0*/  PRMT R29, R54, 0x7771, RZ ;  /* 0x00007771361d7816 */ /* 0x000fe400000000ff */
[----:B------:R-:W-:Y:S02]  /*d4b0*/  PRMT R74, R4, 0x5410, R22 ;  /* 0x00005410044a7816 */ /* 0x000fe40000000016 */
[----:B------:R-:W-:Y:S02]  /*d4c0*/  LOP3.LUT R2, R19, 0xff, RZ, 0xc0, !PT ;  /* 0x000000ff13027812 */ /* 0x000fe400078ec0ff */
[----:B------:R-:W-:-:S02]  /*d4d0*/  LOP3.LUT R3, R124, 0xffff, RZ, 0xc0, !PT ;  /* 0x0000ffff7c037812 */ /* 0x000fc400078ec0ff */
[----:B------:R-:W-:Y:S02]  /*d4e0*/  PRMT R4, R124, 0x7632, R4 ;  /* 0x000076327c047816 */ /* 0x000fe40000000004 */
[----:B------:R-:W-:Y:S02]  /*d4f0*/  PRMT R50, R5, 0x5410, R23 ;  /* 0x0000541005327816 */ /* 0x000fe40000000017 */
[----:B------:R-:W-:Y:S01]  /*d500*/  PRMT R60, R6, 0x5410, R7 ;  /* 0x00005410063c7816 */ /* 0x000fe20000000007 */
[----:B------:R-:W-:Y:S01]  /*d510*/  IMAD.MOV.U32 R123, RZ, RZ, R58 ;  /* 0x000000ffff7b7224 */ /* 0x000fe200078e003a */
[----:B------:R-:W-:Y:S01]  /*d520*/  PRMT R51, R8, 0x5410, R9 ;  /* 0x0000541008337816 */ /* 0x000fe20000000009 */
[----:B------:R-:W-:Y:S01]  /*d530*/  IMAD.MOV.U32 R119, RZ, RZ, R151 ;  /* 0x000000ffff777224 */ /* 0x000fe200078e0097 */
[----:B------:R-:W-:Y:S01]  /*d540*/  LOP3.LUT R6, R124, 0xff, RZ, 0xc0, !PT ;  /* 0x000000ff7c067812 */ /* 0x000fe200078ec0ff */
[----:B------:R-:W-:Y:S01]  /*d550*/  IMAD.MOV.U32 R59, RZ, RZ, R150 ;  /* 0x000000ffff3b7224 */ /* 0x000fe200078e0096 */
[----:B------:R-:W-:Y:S01]  /*d560*/  SHF.R.U32.HI R5, RZ, 0x8, R3 ;  /* 0x00000008ff057819 */ /* 0x000fe20000011603 */
[----:B------:R-:W-:Y:S01]  /*d570*/  IMAD.MOV.U32 R122, RZ, RZ, R42 ;  /* 0x000000ffff7a7224 */ /* 0x000fe200078e002a */
[----:B------:R-:W-:Y:S01]  /*d580*/  PRMT R88, R2, 0x5410, R29 ;  /* 0x0000541002587816 */ /* 0x000fe2000000001d */
[----:B------:R-:W1:Y:S01]  /*d590*/  LDSM.16.MT88.4 R20, [R52+0x5400] ;  /* 0x005400003414783b */ /* 0x000e620000004200 */
        /* <DEDUP_REMOVED lines=13> */
[----:B------:R-:W-:Y:S02]  /*d670*/  SHF.R.U32.HI R4, RZ, 0x8, R2 ;  /* 0x00000008ff047819 */ /* 0x000fe40000011602 */
[----:B------:R-:W-:Y:S02]  /*d680*/  PRMT R48, R3, 0x5410, R6 ;  /* 0x0000541003307816 */ /* 0x000fe40000000006 */
[----:B------:R-:W-:Y:S02]  /*d690*/  PRMT R3, R89, 0x7632, R3 ;  /* 0x0000763259037816 */ /* 0x000fe40000000003 */
[----:B------:R-:W-:Y:S02]  /*d6a0*/  LOP3.LUT R2, R73, 0xffff, RZ, 0xc0, !PT ;  /* 0x0000ffff49027812 */ /* 0x000fe400078ec0ff */
[----:B------:R-:W-:Y:S02]  /*d6b0*/  PRMT R62, R5, 0x5410, R4 ;  /* 0x00005410053e7816 */ /* 0x000fe40000000004 */
[----:B------:R-:W-:-:S02]  /*d6c0*/  LOP3.LUT R4, R3, 0xff, RZ, 0xc0, !PT ;  /* 0x000000ff03047812 */ /* 0x000fc400078ec0ff */
[----:B------:R-:W-:Y:S02]  /*d6d0*/  SHF.R.U32.HI R2, RZ, 0x8, R2 ;  /* 0x00000008ff027819 */ /* 0x000fe40000011602 */
[----:B------:R-:W-:Y:S02]  /*d6e0*/  LOP3.LUT R3, R73, 0xff, RZ, 0xc0, !PT ;  /* 0x000000ff49037812 */ /* 0x000fe400078ec0ff */
[----:B------:R-:W-:Y:S02]  /*d6f0*/  SHF.R.U32.HI R5, RZ, 0x18, R89 ;  /* 0x00000018ff057819 */ /* 0x000fe40000011659 */
        /* <DEDUP_REMOVED lines=8> */
[----:B------:R-:W-:-:S02]  /*d780*/  LOP3.LUT R2, R4, 0xff, RZ, 0xc0, !PT ;  /* 0x000000ff04027812 */ /* 0x000fc400078ec0ff */
[----:B------:R-:W-:Y:S02]  /*d790*/  LOP3.LUT R7, R61, 0xff, RZ, 0xc0, !PT ;  /* 0x000000ff3d077812 */ /* 0x000fe400078ec0ff */
[----:B------:R-:W-:Y:S02]  /*d7a0*/  PRMT R13, R2, 0x5410, R6 ;  /* 0x00005410020d7816 */ /* 0x000fe40000000006 */
[----:B------:R-:W-:Y:S02]  /*d7b0*/  PRMT R2, R53, 0x7632, R2 ;  /* 0x0000763235027816 */ /* 0x000fe40000000002 */
[----:B------:R-:W-:Y:S02]  /*d7c0*/  PRMT R30, R14, 0x5410, R15 ;  /* 0x000054100e1e7816 */ /* 0x000fe4000000000f */
[----:B------:R-:W-:Y:S02]  /*d7d0*/  SHF.R.U32.HI R8, RZ, 0x18, R73 ;  /* 0x00000018ff087819 */ /* 0x000fe40000011649 */
[----:B------:R-:W-:Y:S01]  /*d7e0*/  PRMT R14, R7, 0x5410, R3 ;  /* 0x00005410070e7816 */ /* 0x000fe20000000003 */
[----:B------:R-:W-:Y:S01]  /*d7f0*/  IMAD.MOV.U32 R15, RZ, RZ, R56 ;  /* 0x000000ffff0f7224 */ /* 0x000fe200078e0038 */
[----:B------:R-:W-:-:S02]  /*d800*/  LOP3.LUT R3, R53, 0xffff, RZ, 0xc0, !PT ;  /* 0x0000ffff35037812 */ /* 0x000fc400078ec0ff */
[----:B------:R-:W-:Y:S02]  /*d810*/  SHF.R.U32.HI R4, RZ, 0x18, R53 ;  /* 0x00000018ff047819 */ /* 0x000fe40000011635 */
[----:B------:R-:W-:Y:S02]  /*d820*/  LOP3.LUT R2, R2, 0xff, RZ, 0xc0, !PT ;  /* 0x000000ff02027812 */ /* 0x000fe400078ec0ff */
[----:B------:R-:W-:Y:S02]  /*d830*/  PRMT R73, R5, 0x5410, R8 ;  /* 0x0000541005497816 */ /* 0x000fe40000000008 */
[----:B------:R-:W-:Y:S02]  /*d840*/  LOP3.LUT R5, R53, 0xff, RZ, 0xc0, !PT ;  /* 0x000000ff35057812 */ /* 0x000fe400078ec0ff */
[----:B------:R-:W-:Y:S02]  /*d850*/  SHF.R.U32.HI R3, RZ, 0x8, R3 ;  /* 0x00000008ff037819 */ /* 0x000fe40000011603 */
[----:B------:R-:W-:-:S02]  /*d860*/  PRMT R61, R2, 0x5410, R4 ;  /* 0x00005410023d7816 */ /* 0x000fc40000000004 */
[----:B------:R-:W-:Y:S02]  /*d870*/  LOP3.LUT R4, R57, 0xffff, RZ, 0xc0, !PT ;  /* 0x0000ffff39047812 */ /* 0x000fe400078ec0ff */
[----:B------:R-:W-:Y:S02]  /*d880*/  PRMT R16, R56, 0x7771, RZ ;  /* 0x0000777138107816 */ /* 0x000fe400000000ff */
[----:B------:R-:W-:Y:S02]  /*d890*/  LOP3.LUT R6, R15, 0xff, RZ, 0xc0, !PT ;  /* 0x000000ff0f067812 */ /* 0x000fe400078ec0ff */
[----:B------:R-:W-:Y:S02]  /*d8a0*/  PRMT R72, R5, 0x5410, R3 ;  /* 0x0000541005487816 */ /* 0x000fe40000000003 */
[----:B------:R-:W-:Y:S02]  /*d8b0*/  SHF.R.U32.HI R5, RZ, 0x8, R4 ;  /* 0x00000008ff057819 */ /* 0x000fe40000011604 */
[----:B------:R-:W-:-:S02]  /*d8c0*/  PRMT R55, R6, 0x5410, R16 ;  /* 0x0000541006377816 */ /* 0x000fc40000000010 */
[--C-:B------:R-:W-:Y:S02]  /*d8d0*/  HSET2.LE.AND R4, R10, R0.reuse, PT ;  /* 0x000000000a047233 */ /* 0x100fe40003803000 */
[----:B------:R-:W-:Y:S01]  /*d8e0*/  LOP3.LUT R6, R57, 0xff, RZ, 0xc0, !PT ;  /* 0x000000ff39067812 */ /* 0x000fe200078ec0ff */
[----:B------:R-:W-:Y:S02]  /*d8f0*/  IMAD.WIDE R2, R190, 0x70, R104 ;  /* 0x00000070be027825 */ /* 0x000fe400078e0268 */
[----:B------:R-:W-:Y:S02]  /*d900*/  LOP3.LUT R8, R31, R4, RZ, 0xc0, !PT ;  /* 0x000000041f087212 */ /* 0x000fe400078ec0ff */
[----:B------:R-:W-:Y:S02]  /*d910*/  PRMT R54, R6, 0x5410, R5 ;  /* 0x0000541006367816 */ /* 0x000fe40000000005 */
[--C-:B------:R-:W-:Y:S02]  /*d920*/  HSET2.LE.AND R5, R9, R0.reuse, PT ;  /* 0x0000000009057233 */ /* 0x100fe40003803000 */
[----:B------:R-:W-:-:S03]  /*d930*/  HSET2.LE.AND R4, R11, R0, PT ;  /* 0x000000000b047233 */ /* 0x000fc60003803000 */
[----:B------:R-:W-:Y:S02]  /*d940*/  LOP3.LUT R9, R45, R5, RZ, 0xc0, !PT ;  /* 0x000000052d097212 */ /* 0x000fe400078ec0ff */
[----:B------:R-:W-:Y:S01]  /*d950*/  LOP3.LUT R10, R46, R4, RZ, 0xc0, !PT ;  /* 0x000000042e0a7212 */ /* 0x000fe200078ec0ff */
[----:B------:R-:W-:Y:S01]  /*d960*/  IMAD.WIDE R4, R190, -0x70, R2 ;  /* 0xffffff90be047825 */ /* 0x000fe200078e0202 */
[----:B------:R-:W-:Y:S01]  /*d970*/  STG.E.U16 desc[UR20][R2.64+0x10], R126 ;  /* 0x0000107e02007986 */ /* 0x000fe2000c101514 */
[----:B------:R-:W-:-:S03]  /*d980*/  LOP3.LUT R6, R30, 0xff00ff, RZ, 0xc0, !PT ;  /* 0x00ff00ff1e067812 */ /* 0x000fc600078ec0ff */
[----:B------:R2:W-:Y:S01]  /*d990*/  STG.E.U16 desc[UR20][R2.64+0x12], R133 ;  /* 0x0000128502007986 */ /* 0x0005e2000c101514 */
[----:B------:R-:W-:-:S03]  /*d9a0*/  PRMT R7, R57, 0x7632, R7 ;  /* 0x0000763239077816 */ /* 0x000fc60000000007 */
[----:B------:R-:W-:Y:S04]  /*d9b0*/  STG.E.U16 desc[UR20][R26.64+0x10], R129 ;  /* 0x000010811a007986 */ /* 0x000fe8000c101514 */
[----:B------:R-:W-:Y:S01]  /*d9c0*/  STG.E.U16 desc[UR20][R26.64+0x12], R127 ;  /* 0x0000127f1a007986 */ /* 0x000fe2000c101514 */
[----:B------:R-:W-:-:S03]  /*d9d0*/  HSET2.LE.AND R6, R6, R0, PT ;  /* 0x0000000006067233 */ /* 0x000fc60003803000 */
[----:B------:R-:W-:Y:S04]  /*d9e0*/  STG.E.U16 desc[UR20][R24.64+0x20], R164 ;  /* 0x000020a418007986 */ /* 0x000fe8000c101514 */
[----:B------:R-:W-:Y:S01]  /*d9f0*/  STG.E.U16 desc[UR20][R24.64+0x22], R163 ;  /* 0x000022a318007986 */ /* 0x000fe2000c101514 */
[----:B------:R-:W-:-:S03]  /*da00*/  SHF.R.U32.HI R12, RZ, 0x18, R57 ;  /* 0x00000018ff0c7819 */ /* 0x000fc60000011639 */
[----:B------:R-:W-:Y:S01]  /*da10*/  STG.E.U16 desc[UR20][R4.64+0x20], R162 ;  /* 0x000020a204007986 */ /* 0x000fe2000c101514 */
[----:B------:R-:W-:-:S03]  /*da20*/  IMAD.MOV.U32 R58, RZ, RZ, R41 ;  /* 0x000000ffff3a7224 */ /* 0x000fc600078e0029 */
[----:B------:R-:W3:Y:S01]  /*da30*/  LDSM.16.MT88.4 R28, [R40+0x1400] ;  /* 0x00140000281c783b */ /* 0x000ee20000004200 */
[----:B--2---:R-:W-:-:S03]  /*da40*/  IMAD.WIDE R2, R190, 0x70, R4 ;  /* 0x00000070be027825 */ /* 0x004fc600078e0204 */
[----:B------:R2:W-:Y:S01]  /*da50*/  STG.E.U16 desc[UR20][R4.64+0x22], R160 ;  /* 0x000022a004007986 */ /* 0x0005e2000c101514 */
[----:B------:R-:W-:-:S03]  /*da60*/  LOP3.LUT R7, R7, 0xff, RZ, 0xc0, !PT ;  /* 0x000000ff07077812 */ /* 0x000fc600078ec0ff */
[----:B------:R-:W-:Y:S04]  /*da70*/  STG.E.U16 desc[UR20][R2.64+0x20], R132 ;  /* 0x0000208402007986 */ /* 0x000fe8000c101514 */
[----:B------:R4:W-:Y:S01]  /*da80*/  STG.E.U16 desc[UR20][R2.64+0x22], R131 ;  /* 0x0000228302007986 */ /* 0x0009e2000c101514 */
[----:B------:R-:W-:Y:S01]  /*da90*/  LOP3.LUT R11, R47, R6, RZ, 0xc0, !PT ;  /* 0x000000062f0b7212 */ /* 0x000fe200078ec0ff */
[----:B------:R-:W-:Y:S01]  /*daa0*/  IMAD.MOV.U32 R41, RZ, RZ, R140 ;  /* 0x000000ffff297224 */ /* 0x000fe200078e008c */
[----:B------:R-:W-:Y:S01]  /*dab0*/  PRMT R53, R7, 0x5410, R12 ;  /* 0x0000541007357816 */ /* 0x000fe2000000000c */
[----:B------:R-:W-:Y:S01]  /*dac0*/  IMAD.MOV.U32 R12, RZ, RZ, R143 ;  /* 0x000000ffff0c7224 */ /* 0x000fe200078e008f */
[--C-:B------:R-:W-:Y:S02]  /*dad0*/  HSET2.LE.AND R6, R14, R0.reuse, PT ;  /* 0x000000000e067233 */ /* 0x100fe40003803000 */
[----:B------:R-:W-:Y:S01]  /*dae0*/  HSET2.LE.AND R7, R13, R0, PT ;  /* 0x000000000d077233 */ /* 0x000fe20003803000 */
[----:B--2---:R-:W-:Y:S01]  /*daf0*/  IMAD.WIDE R4, R190, -0x70, R2 ;  /* 0xffffff90be047825 */ /* 0x004fe200078e0202 */
[----:B----4-:R-:W-:-:S05]  /*db00*/  LOP3.LUT R2, R43, 0xff00ff, RZ, 0xc0, !PT ;  /* 0x00ff00ff2b027812 */ /* 0x010fca00078ec0ff */
[----:B------:R-:W-:Y:S01]  /*db10*/  HSET2.LE.AND R15, R2, R0, PT ;  /* 0x00000000020f7233 */ /* 0x000fe20003803000 */
[----:B------:R-:W-:Y:S01]  /*db20*/  IMAD.WIDE R2, R190, 0x70, R4 ;  /* 0x00000070be027825 */ /* 0x000fe200078e0204 */
[----:B------:R-:W-:Y:S01]  /*db30*/  LOP3.LUT R12, R12, R6, RZ, 0xc0, !PT ;  /* 0x000000060c0c7212 */ /* 0x000fe200078ec0ff */
[----:B------:R-:W-:Y:S01]  /*db40*/  STG.E.U16 desc[UR20][R26.64+0x20], R130 ;  /* 0x000020821a007986 */ /* 0x000fe2000c101514 */
[----:B------:R-:W-:-:S03]  /*db50*/  LOP3.LUT R13, R41, R7, RZ, 0xc0, !PT ;  /* 0x00000007290d7212 */ /* 0x000fc600078ec0ff */
[----:B------:R-:W-:Y:S01]  /*db60*/  STG.E.U16 desc[UR20][R26.64+0x22], R128 ;  /* 0x000022801a007986 */ /* 0x000fe2000c101514 */
[----:B------:R-:W-:-:S03]  /*db70*/  IMAD.WIDE R6, R190, -0x70, R2 ;  /* 0xffffff90be067825 */ /* 0x000fc600078e0202 */
[----:B------:R-:W-:Y:S04]  /*db80*/  STG.E.U16 desc[UR20][R24.64+0x30], R161 ;  /* 0x000030a118007986 */ /* 0x000fe8000c101514 */
[----:B------:R-:W-:Y:S04]  /*db90*/  STG.E.U16 desc[UR20][R24.64+0x32], R149 ;  /* 0x0000329518007986 */ /* 0x000fe8000c101514 */
[----:B------:R-:W-:Y:S04]  /*dba0*/  STG.E.U16 desc[UR20][R4.64+0x30], R148 ;  /* 0x0000309404007986 */ /* 0x000fe8000c101514 */
[----:B------:R2:W-:Y:S04]  /*dbb0*/  STG.E.U16 desc[UR20][R4.64+0x32], R165 ;  /* 0x000032a504007986 */ /* 0x0005e8000c101514 */
[----:B------:R-:W-:Y:S04]  /*dbc0*/  STG.E.U16 desc[UR20][R2.64+0x30], R117 ;  /* 0x0000307502007986 */ /* 0x000fe8000c101514 */
[----:B------:R4:W-:Y:S04]  /*dbd0*/  STG.E.U16 desc[UR20][R2.64+0x32], R116 ;  /* 0x0000327402007986 */ /* 0x0009e8000c101514 */
[----:B------:R-:W-:Y:S04]  /*dbe0*/  STG.E.U16 desc[UR20][R26.64+0x30], R115 ;  /* 0x000030731a007986 */ /* 0x000fe8000c101514 */
[----:B------:R-:W-:Y:S04]  /*dbf0*/  STG.E.U16 desc[UR20][R26.64+0x32], R114 ;  /* 0x000032721a007986 */ /* 0x000fe8000c101514 */
[----:B------:R-:W-:Y:S04]  /*dc00*/  STG.E.U16 desc[UR20][R24.64+0x40], R243 ;  /* 0x000040f318007986 */ /* 0x000fe8000c101514 */
[----:B------:R-:W-:Y:S01]  /*dc10*/  STG.E.U16 desc[UR20][R24.64+0x42], R242 ;  /* 0x000042f218007986 */ /* 0x000fe2000c101514 */
[----:B--2---:R-:W-:-:S03]  /*dc20*/  HSET2.LE.AND R5, R49, R0, PT ;  /* 0x0000000031057233 */ /* 0x004fc60003803000 */
[----:B------:R-:W-:Y:S01]  /*dc30*/  STG.E.U16 desc[UR20][R6.64+0x40], R241 ;  /* 0x000040f106007986 */ /* 0x000fe2000c101514 */
[----:B------:R-:W-:Y:S03]  /*dc40*/  HMMA.16816.F32 R16, R8, R32, R84 ;  /* 0x000000200810723c */ /* 0x000fe60000001854 */
[----:B------:R2:W-:Y:S01]  /*dc50*/  STG.E.U16 desc[UR20][R6.64+0x42], R240 ;  /* 0x000042f006007986 */ /* 0x0005e2000c101514 */
[----:B----4-:R-:W-:Y:S01]  /*dc60*/  IMAD.WIDE R2, R190, 0x70, R6 ;  /* 0x00000070be027825 */ /* 0x010fe200078e0206 */
[----:B------:R-:W-:-:S03]  /*dc70*/  HSET2.LE.AND R14, R44, R0, PT ;  /* 0x000000002c0e7233 */ /* 0x000fc60003803000 */
[C---:B------:R-:W-:Y:S08]  /*dc80*/  HMMA.16816.F32 R32, R8.reuse, R34, R80 ;  /* 0x000000220820723c */ /* 0x040ff00000001850 */
[C---:B------:R-:W-:Y:S08]  /*dc90*/  HMMA.16816.F32 R36, R8.reuse, R68, R96 ;  /* 0x000000440824723c */ /* 0x040ff00000001860 */
[----:B------:R-:W-:Y:S01]  /*dca0*/  HMMA.16816.F32 R44, R8, R70, R100 ;  /* 0x00000046082c723c */ /* 0x000fe20000001864 */
[----:B------:R-:W-:-:S02]  /*dcb0*/  LOP3.LUT R8, R119, R5, RZ, 0xc0, !PT ;  /* 0x0000000577087212 */ /* 0x000fc400078ec0ff */
[----:B--2---:R-:W-:-:S05]  /*dcc0*/  LOP3.LUT R6, R51, 0xff00ff, RZ, 0xc0, !PT ;  /* 0x00ff00ff33067812 */ /* 0x004fca00078ec0ff */
[----:B------:R-:W-:-:S05]  /*dcd0*/  HSET2.LE.AND R5, R6, R0, PT ;  /* 0x0000000006057233 */ /* 0x000fca0003803000 */
[----:B------:R-:W-:Y:S02]  /*dce0*/  LOP3.LUT R11, R237, R5, RZ, 0xc0, !PT ;  /* 0x00000005ed0b7212 */ /* 0x000fe400078ec0ff */
[----:B------:R-:W2:Y:S04]  /*dcf0*/  LDL.LU R237, [R1+0x31c] ;  /* 0x00031c0001ed7983 */ /* 0x000ea80000300800 */
[----:B------:R-:W-:Y:S04]  /*dd00*/  STG.E.U16 desc[UR20][R2.64+0x40], R107 ;  /* 0x0000406b02007986 */ /* 0x000fe8000c101514 */
[----:B------:R4:W-:Y:S01]  /*dd10*/  STG.E.U16 desc[UR20][R2.64+0x42], R106 ;  /* 0x0000426a02007986 */ /* 0x0009e2000c101514 */
[----:B------:R-:W-:-:S05]  /*dd20*/  HSET2.LE.AND R4, R48, R0, PT ;  /* 0x0000000030047233 */ /* 0x000fca0003803000 */
[----:B------:R-:W-:Y:S01]  /*dd30*/  LOP3.LUT R9, R59, R4, RZ, 0xc0, !PT ;  /* 0x000000043b097212 */ /* 0x000fe200078ec0ff */
[----:B------:R-:W-:Y:S04]  /*dd40*/  STG.E.U16 desc[UR20][R26.64+0x40], R93 ;  /* 0x0000405d1a007986 */ /* 0x000fe8000c101514 */
[----:B------:R-:W-:Y:S01]  /*dd50*/  STG.E.U16 desc[UR20][R26.64+0x42], R95 ;  /* 0x0000425f1a007986 */ /* 0x000fe2000c101514 */
[----:B----4-:R-:W-:-:S04]  /*dd60*/  IMAD.WIDE R2, R190, -0x70, R2 ;  /* 0xffffff90be027825 */ /* 0x010fc800078e0202 */
[C---:B------:R-:W-:Y:S01]  /*dd70*/  IMAD.WIDE R6, R190.reuse, 0x70, R2 ;  /* 0x00000070be067825 */ /* 0x040fe200078e0202 */
[----:B------:R-:W-:Y:S03]  /*dd80*/  STG.E.U16 desc[UR20][R24.64+0x50], R170 ;  /* 0x000050aa18007986 */ /* 0x000fe6000c101514 */
[C---:B------:R-:W-:Y:S01]  /*dd90*/  IMAD.WIDE R4, R190.reuse, -0x70, R6 ;  /* 0xffffff90be047825 */ /* 0x040fe200078e0206 */
[----:B------:R-:W-:Y:S04]  /*dda0*/  STG.E.U16 desc[UR20][R24.64+0x52], R169 ;  /* 0x000052a918007986 */ /* 0x000fe8000c101514 */
[----:B------:R-:W-:Y:S04]  /*ddb0*/  STG.E.U16 desc[UR20][R2.64+0x50], R168 ;  /* 0x000050a802007986 */ /* 0x000fe8000c101514 */
[----:B------:R4:W-:Y:S04]  /*ddc0*/  STG.E.U16 desc[UR20][R2.64+0x52], R171 ;  /* 0x000052ab02007986 */ /* 0x0009e8000c101514 */
[----:B------:R-:W-:Y:S04]  /*ddd0*/  STG.E.U16 desc[UR20][R6.64+0x50], R112 ;  /* 0x0000507006007986 */ /* 0x000fe8000c101514 */
[----:B------:R-:W-:Y:S04]  /*dde0*/  STG.E.U16 desc[UR20][R6.64+0x52], R113 ;  /* 0x0000527106007986 */ /* 0x000fe8000c101514 */
[----:B------:R-:W-:Y:S04]  /*ddf0*/  STG.E.U16 desc[UR20][R26.64+0x50], R109 ;  /* 0x0000506d1a007986 */ /* 0x000fe8000c101514 */
[----:B------:R-:W-:Y:S04]  /*de00*/  STG.E.U16 desc[UR20][R26.64+0x52], R108 ;  /* 0x0000526c1a007986 */ /* 0x000fe8000c101514 */
[----:B------:R-:W-:Y:S01]  /*de10*/  STG.E.U16 desc[UR20][R24.64+0x60], R238 ;  /* 0x000060ee18007986 */ /* 0x000fe2000c101514 */
[----:B----4-:R-:W-:-:S03]  /*de20*/  IMAD.WIDE R2, R190, 0x70, R4 ;  /* 0x00000070be027825 */ /* 0x010fc600078e0204 */
[----:B--2---:R-:W-:Y:S04]  /*de30*/  STG.E.U16 desc[UR20][R24.64+0x62], R237 ;  /* 0x000062ed18007986 */ /* 0x004fe8000c101514 */
[----:B------:R-:W-:Y:S04]  /*de40*/  STG.E.U16 desc[UR20][R4.64+0x60], R236 ;  /* 0x000060ec04007986 */ /* 0x000fe8000c101514 */
[----:B------:R-:W-:Y:S04]  /*de50*/  STG.E.U16 desc[UR20][R4.64+0x62], R235 ;  /* 0x000062eb04007986 */ /* 0x000fe8000c101514 */
[----:B------:R-:W-:Y:S04]  /*de60*/  STG.E.U16 desc[UR20][R2.64+0x60], R111 ;  /* 0x0000606f02007986 */ /* 0x000fe8000c101514 */
[----:B------:R2:W-:Y:S04]  /*de70*/  STG.E.U16 desc[UR20][R2.64+0x62], R110 ;  /* 0x0000626e02007986 */ /* 0x0005e8000c101514 */
[----:B------:R-:W-:Y:S04]  /*de80*/  STG.E.U16 desc[UR20][R26.64+0x60], R122 ;  /* 0x0000607a1a007986 */ /* 0x000fe8000c101514 */
[----:B------:R-:W-:Y:S04]  /*de90*/  STG.E.U16 desc[UR20][R26.64+0x62], R123 ;  /* 0x0000627b1a007986 */ /* 0x000fe8000c101514 */
[----:B------:R-:W-:Y:S04]  /*dea0*/  STG.E.U16 desc[UR20][R24.64+0x70], R232 ;  /* 0x000070e818007986 */ /* 0x000fe8000c101514 */
[----:B------:R-:W-:Y:S01]  /*deb0*/  STG.E.U16 desc[UR20][R24.64+0x72], R231 ;  /* 0x000072e718007986 */ /* 0x000fe2000c101514 */
[----:B--2---:R-:W-:-:S05]  /*dec0*/  IMAD.WIDE R2, R190, -0x70, R2 ;  /* 0xffffff90be027825 */ /* 0x004fca00078e0202 */
[----:B------:R-:W-:Y:S04]  /*ded0*/  STG.E.U16 desc[UR20][R2.64+0x70], R217 ;  /* 0x000070d902007986 */ /* 0x000fe8000c101514 */
[----:B------:R2:W-:Y:S02]  /*dee0*/  STG.E.U16 desc[UR20][R2.64+0x72], R216 ;  /* 0x000072d802007986 */ /* 0x0005e4000c101514 */
[----:B--2---:R-:W-:-:S05]  /*def0*/  IMAD.WIDE R2, R190, 0x70, R2 ;  /* 0x00000070be027825 */ /* 0x004fca00078e0202 */
[----:B------:R2:W-:Y:S04]  /*df00*/  STG.E.U16 desc[UR20][R2.64+0x70], R203 ;  /* 0x000070cb02007986 */ /* 0x0005e8000c101514 */
[----:B--2---:R-:W2:Y:S01]  /*df10*/  LDL.LU R203, [R1+0x318] ;  /* 0x0003180001cb7983 */ /* 0x004ea20000300800 */
[----:B------:R-:W-:Y:S02]  /*df20*/  IMAD.MOV.U32 R42, RZ, RZ, R139 ;  /* 0x000000ffff2a7224 */ /* 0x000fe400078e008b */
[----:B------:R-:W-:Y:S01]  /*df30*/  IMAD.MOV.U32 R43, RZ, RZ, R138 ;  /* 0x000000ffff2b7224 */ /* 0x000fe200078e008a */
[----:B------:R-:W-:Y:S02]  /*df40*/  HSET2.LE.AND R10, R50, R0, PT ;  /* 0x00000000320a7233 */ /* 0x000fe40003803000 */
[----:B------:R-:W-:-:S02]  /*df50*/  LOP3.LUT R14, R42, R14, RZ, 0xc0, !PT ;  /* 0x0000000e2a0e7212 */ /* 0x000fc400078ec0ff */
[----:B------:R-:W-:Y:S02]  /*df60*/  LOP3.LUT R15, R43, R15, RZ, 0xc0, !PT ;  /* 0x0000000f2b0f7212 */ /* 0x000fe400078ec0ff */
[----:B------:R-:W-:Y:S02]  /*df70*/  LOP3.LUT R10, R58, R10, RZ, 0xc0, !PT ;  /* 0x0000000a3a0a7212 */ /* 0x000fe400078ec0ff */
[--C-:B------:R-:W-:Y:S02]  /*df80*/  HSET2.LE.AND R5, R54, R0.reuse, PT ;  /* 0x0000000036057233 */ /* 0x100fe40003803000 */
[----:B------:R-:W-:Y:S01]  /*df90*/  HSET2.LE.AND R4, R53, R0, PT ;  /* 0x0000000035047233 */ /* 0x000fe20003803000 */
[C---:B-1----:R-:W-:Y:S01]  /*dfa0*/  HMMA.16816.F32 R156, R12.reuse, R20, R156 ;  /* 0x000000140c9c723c */ /* 0x042fe2000000189c */
[----:B------:R-:W-:Y:S01]  /*dfb0*/  LOP3.LUT R7, R60, 0xff00ff, RZ, 0xc0, !PT ;  /* 0x00ff00ff3c077812 */ /* 0x000fe200078ec0ff */
[----:B------:R1:W-:Y:S06]  /*dfc0*/  STG.E.U16 desc[UR20][R2.64+0x72], R167 ;  /* 0x000072a702007986 */ /* 0x0003ec000c101514 */
[C---:B------:R-:W-:Y:S01]  /*dfd0*/  HMMA.16816.F32 R148, R12.reuse, R22, R64 ;  /* 0x000000160c94723c */ /* 0x040fe20000001840 */
[----:B------:R4:W-:Y:S07]  /*dfe0*/  STG.E.U16 desc[UR20][R26.64+0x70], R198 ;  /* 0x000070c61a007986 */ /* 0x0009ee000c101514 */
[C---:B---3--:R-:W-:Y:S01]  /*dff0*/  HMMA.16816.F32 R144, R12.reuse, R28, R144 ;  /* 0x0000001c0c90723c */ /* 0x048fe20000001890 */
[----:B------:R3:W-:Y:S07]  /*e000*/  STG.E.U16 desc[UR20][R26.64+0x72], R199 ;  /* 0x000072c71a007986 */ /* 0x0007ee000c101514 */
[----:B------:R-:W-:Y:S01]  /*e010*/  HMMA.16816.F32 R56, R12, R30, R76 ;  /* 0x0000001e0c38723c */ /* 0x000fe2000000184c */
[----:B------:R-:W-:-:S02]  /*e020*/  IMAD.MOV.U32 R12, RZ, RZ, R153 ;  /* 0x000000ffff0c7224 */ /* 0x000fc400078e0099 */
[----:B------:R-:W-:Y:S01]  /*e030*/  IMAD.MOV.U32 R13, RZ, RZ, R152 ;  /* 0x000000ffff0d7224 */ /* 0x000fe200078e0098 */
[----:B-1----:R-:W2:Y:S02]  /*e040*/  LDL.LU R167, [R1+0x314] ;  /* 0x0003140001a77983 */ /* 0x002ea40000300800 */
[----:B------:R-:W-:Y:S02]  /*e050*/  LOP3.LUT R12, R12, R5, RZ, 0xc0, !PT ;  /* 0x000000050c0c7212 */ /* 0x000fe400078ec0ff */
[----:B------:R-:W-:Y:S01]  /*e060*/  LOP3.LUT R13, R13, R4, RZ, 0xc0, !PT ;  /* 0x000000040d0d7212 */ /* 0x000fe200078ec0ff */
[C---:B------:R-:W-:Y:S01]  /*e070*/  IMAD.WIDE R4, R190.reuse, -0x70, R2 ;  /* 0xffffff90be047825 */ /* 0x040fe200078e0202 */
[----:B----4-:R-:W4:Y:S03]  /*e080*/  LDL.LU R198, [R1+0x310] ;  /* 0x0003100001c67983 */ /* 0x010f260000300800 */
[----:B------:R-:W-:Y:S01]  /*e090*/  IMAD.MOV.U32 R15, RZ, RZ, R141 ;  /* 0x000000ffff0f7224 */ /* 0x000fe200078e008d */
[--C-:B------:R-:W-:Y:S01]  /*e0a0*/  HSET2.LE.AND R7, R7, R0.reuse, PT ;  /* 0x0000000007077233 */ /* 0x100fe20003803000 */
[----:B---3--:R-:W3:Y:S01]  /*e0b0*/  LDL.LU R199, [R1+0x30c] ;  /* 0x00030c0001c77983 */ /* 0x008ee20000300800 */
[----:B------:R-:W-:Y:S01]  /*e0c0*/  IMAD.MOV.U32 R14, RZ, RZ, R142 ;  /* 0x000000ffff0e7224 */ /* 0x000fe200078e008e */
[----:B------:R-:W-:Y:S01]  /*e0d0*/  HSET2.LE.AND R6, R55, R0, PT ;  /* 0x0000000037067233 */ /* 0x000fe20003803000 */
[----:B------:R-:W-:Y:S01]  /*e0e0*/  IMAD.WIDE R2, R190, 0x70, R4 ;  /* 0x00000070be027825 */ /* 0x000fe200078e0204 */
[----:B------:R-:W-:Y:S01]  /*e0f0*/  STG.E.U16 desc[UR20][R24.64+0x80], R233 ;  /* 0x000080e918007986 */ /* 0x000fe2000c101514 */
[----:B------:R-:W-:-:S03]  /*e100*/  LOP3.LUT R15, R15, R7, RZ, 0xc0, !PT ;  /* 0x000000070f0f7212 */ /* 0x000fc600078ec0ff */
[----:B------:R-:W-:Y:S01]  /*e110*/  STG.E.U16 desc[UR20][R24.64+0x82], R234 ;  /* 0x000082ea18007986 */ /* 0x000fe2000c101514 */
[----:B------:R-:W-:-:S03]  /*e120*/  LOP3.LUT R7, R75, 0xff00ff, RZ, 0xc0, !PT ;  /* 0x00ff00ff4b077812 */ /* 0x000fc600078ec0ff */
[----:B------:R-:W-:Y:S01]  /*e130*/  STG.E.U16 desc[UR20][R4.64+0x82], R202 ;  /* 0x000082ca04007986 */ /* 0x000fe2000c101514 */
[----:B------:R-:W-:Y:S01]  /*e140*/  HMMA.16816.F32 R160, R8, R28, R36 ;  /* 0x0000001c08a0723c */ /* 0x000fe20000001824 */
[----:B------:R-:W-:Y:S02]  /*e150*/  LOP3.LUT R14, R14, R6, RZ, 0xc0, !PT ;  /* 0x000000060e0e7212 */ /* 0x000fe400078ec0ff */
[----:B------:R-:W-:-:S05]  /*e160*/  HSET2.LE.AND R6, R74, R0, PT ;  /* 0x000000004a067233 */ /* 0x000fca0003803000 */
[C---:B------:R-:W-:Y:S01]  /*e170*/  HMMA.16816.F32 R168, R8.reuse, R20, R16 ;  /* 0x0000001408a8723c */ /* 0x040fe20000001810 */
[----:B------:R-:W1:Y:S07]  /*e180*/  LDSM.16.MT88.4 R16, [R52+0x5800] ;  /* 0x005800003410783b */ /* 0x000e6e0000004200 */
[C---:B------:R-:W-:Y:S01]  /*e190*/  HMMA.16816.F32 R48, R8.reuse, R22, R32 ;  /* 0x000000160830723c */ /* 0x040fe20000001820 */
[----:B------:R-:W1:Y:S07]  /*e1a0*/  LDSM.16.MT88.4 R20, [R40+0x1800] ;  /* 0x001800002814783b */ /* 0x000e6e0000004200 */
[----:B------:R-:W-:Y:S01]  /*e1b0*/  HMMA.16816.F32 R28, R8, R30, R44 ;  /* 0x0000001e081c723c */ /* 0x000fe2000000182c */
[----:B------:R-:W-:Y:S01]  /*e1c0*/  LOP3.LUT R10, R201, R6, RZ, 0xc0, !PT ;  /* 0x00000006c90a7212 */ /* 0x000fe200078ec0ff */
[----:B--2---:R2:W-:Y:S02]  /*e1d0*/  STG.E.U16 desc[UR20][R4.64+0x80], R203 ;  /* 0x000080cb04007986 */ /* 0x0045e4000c101514 */
[----:B--2---:R-:W-:-:S02]  /*e1e0*/  HSET2.LE.AND R4, R62, R0, PT ;  /* 0x000000003e047233 */ /* 0x004fc40003803000 */
[----:B------:R-:W-:-:S03]  /*e1f0*/  HSET2.LE.AND R5, R63, R0, PT ;  /* 0x000000003f057233 */ /* 0x000fc60003803000 */
[----:B------:R-:W-:Y:S02]  /*e200*/  LOP3.LUT R8, R193, R4, RZ, 0xc0, !PT ;  /* 0x00000004c1087212 */ /* 0x000fe400078ec0ff */
[----:B------:R-:W-:Y:S01]  /*e210*/  HSET2.LE.AND R4, R7, R0, PT ;  /* 0x0000000007047233 */ /* 0x000fe20003803000 */
[----:B------:R-:W2:Y:S01]  /*e220*/  LDL.LU R193, [R1+0x308] ;  /* 0x0003080001c17983 */ /* 0x000ea20000300800 */
[----:B------:R-:W-:-:S03]  /*e230*/  LOP3.LUT R9, R200, R5, RZ, 0xc0, !PT ;  /* 0x00000005c8097212 */ /* 0x000fc600078ec0ff */
[----:B------:R-:W2:Y:S01]  /*e240*/  LDL.LU R200, [R1+0x304] ;  /* 0x0003040001c87983 */ /* 0x000ea20000300800 */
[----:B------:R-:W-:-:S03]  /*e250*/  LOP3.LUT R11, R197, R4, RZ, 0xc0, !PT ;  /* 0x00000004c50b7212 */ /* 0x000fc600078ec0ff */
[----:B------:R-:W2:Y:S04]  /*e260*/  LDL.LU R201, [R1+0x300] ;  /* 0x0003000001c97983 */ /* 0x000ea80000300800 */
[----:B------:R-:W2:Y:S04]  /*e270*/  LDL.LU R197, [R1+0x2fc] ;  /* 0x0002fc0001c57983 */ /* 0x000ea80000300800 */
[----:B------:R-:W-:Y:S04]  /*e280*/  STG.E.U16 desc[UR20][R2.64+0x80], R230 ;  /* 0x000080e602007986 */ /* 0x000fe8000c101514 */
[----:B------:R1:W-:Y:S04]  /*e290*/  STG.E.U16 desc[UR20][R2.64+0x82], R229 ;  /* 0x000082e502007986 */ /* 0x0003e8000c101514 */
[----:B------:R-:W-:Y:S04]  /*e2a0*/  STG.E.U16 desc[UR20][R26.64+0x80], R226 ;  /* 0x000080e21a007986 */ /* 0x000fe8000c101514 */
[----:B------:R-:W-:Y:S04]  /*e2b0*/  STG.E.U16 desc[UR20][R26.64+0x82], R228 ;  /* 0x000082e41a007986 */ /* 0x000fe8000c101514 */
[----:B---3--:R-:W-:Y:S04]  /*e2c0*/  STG.E.U16 desc[UR20][R24.64+0x90], R199 ;  /* 0x000090c718007986 */ /* 0x008fe8000c101514 */
[----:B----4-:R-:W-:Y:S01]  /*e2d0*/  STG.E.U16 desc[UR20][R24.64+0x92], R198 ;  /* 0x000092c618007986 */ /* 0x010fe2000c101514 */
[----:B-1----:R-:W-:-:S05]  /*e2e0*/  IMAD.WIDE R2, R190, -0x70, R2 ;  /* 0xffffff90be027825 */ /* 0x002fca00078e0202 */
[----:B------:R-:W-:Y:S04]  /*e2f0*/  STG.E.U16 desc[UR20][R2.64+0x90], R167 ;  /* 0x000090a702007986 */ /* 0x000fe8000c101514 */
[----:B------:R1:W-:Y:S01]  /*e300*/  STG.E.U16 desc[UR20][R2.64+0x92], R166 ;  /* 0x000092a602007986 */ /* 0x0003e2000c101514 */
[----:B------:R-:W-:Y:S01]  /*e310*/  IMAD.MOV.U32 R142, RZ, RZ, R155 ;  /* 0x000000ffff8e7224 */ /* 0x000fe200078e009b */
[----:B------:R-:W-:Y:S01]  /*e320*/  HSET2.LE.AND R7, R88, R0, PT ;  /* 0x0000000058077233 */ /* 0x000fe20003803000 */
[----:B------:R-:W-:Y:S01]  /*e330*/  IMAD.MOV.U32 R143, RZ, RZ, R154 ;  /* 0x000000ffff8f7224 */ /* 0x000fe200078e009a */
[----:B------:R-:W-:Y:S01]  /*e340*/  HMMA.16816.F32 R156, R12, R16, R156 ;  /* 0x000000100c9c723c */ /* 0x000fe2000000189c */
[----:B------:R-:W3:Y:S01]  /*e350*/  LDSM.16.MT88.4 R164, [R52+0x5c00] ;  /* 0x005c000034a4783b */ /* 0x000ee20000004200 */
[----:B-1----:R-:W-:-:S04]  /*e360*/  IMAD.WIDE R2, R190, 0x70, R2 ;  /* 0x00000070be027825 */ /* 0x002fc800078e0202 */
[----:B------:R-:W-:Y:S01]  /*e370*/  IMAD.WIDE R4, R190, -0x70, R2 ;  /* 0xffffff90be047825 */ /* 0x000fe200078e0202 */
[----:B------:R-:W-:Y:S04]  /*e380*/  STG.E.U16 desc[UR20][R2.64+0x90], R250 ;  /* 0x000090fa02007986 */ /* 0x000fe8000c101514 */
[----:B------:R1:W-:Y:S04]  /*e390*/  STG.E.U16 desc[UR20][R2.64+0x92], R251 ;  /* 0x000092fb02007986 */ /* 0x0003e8000c101514 */
[----:B------:R-:W-:Y:S04]  /*e3a0*/  STG.E.U16 desc[UR20][R26.64+0x90], R249 ;  /* 0x000090f91a007986 */ /* 0x000fe8000c101514 */
[----:B------:R-:W-:Y:S01]  /*e3b0*/  STG.E.U16 desc[UR20][R26.64+0x92], R247 ;  /* 0x000092f71a007986 */ /* 0x000fe2000c101514 */
[----:B------:R-:W-:Y:S01]  /*e3c0*/  LOP3.LUT R142, R142, R7, RZ, 0xc0, !PT ;  /* 0x000000078e8e7212 */ /* 0x000fe200078ec0ff */
[----:B-1----:R-:W-:Y:S01]  /*e3d0*/  IMAD.WIDE R2, R190, 0x70, R4 ;  /* 0x00000070be027825 */ /* 0x002fe200078e0204 */
[C---:B------:R-:W-:Y:S08]  /*e3e0*/  HMMA.16816.F32 R148, R12.reuse, R18, R148 ;  /* 0x000000120c94723c */ /* 0x040ff00000001894 */
[C---:B------:R-:W-:Y:S08]  /*e3f0*/  HMMA.16816.F32 R144, R12.reuse, R20, R144 ;  /* 0x000000140c90723c */ /* 0x040ff00000001890 */
[----:B------:R-:W-:Y:S01]  /*e400*/  HMMA.16816.F32 R32, R12, R22, R56 ;  /* 0x000000160c20723c */ /* 0x000fe20000001838 */
[----:B------:R-:W-:-:S02]  /*e410*/  HSET2.LE.AND R13, R72, R0, PT ;  /* 0x00000000480d7233 */ /* 0x000fc40003803000 */
[----:B------:R-:W-:Y:S01]  /*e420*/  HSET2.LE.AND R12, R61, R0, PT ;  /* 0x000000003d0c7233 */ /* 0x000fe20003803000 */
[----:B--2---:R-:W-:Y:S04]  /*e430*/  STG.E.U16 desc[UR20][R24.64+0xa2], R200 ;  /* 0x0000a2c818007986 */ /* 0x004fe8000c101514 */
[----:B------:R-:W-:Y:S04]  /*e440*/  STG.E.U16 desc[UR20][R24.64+0xa0], R201 ;  /* 0x0000a0c918007986 */ /* 0x000fe8000c101514 */
[----:B------:R-:W-:Y:S04]  /*e450*/  STG.E.U16 desc[UR20][R4.64+0xa0], R197 ;  /* 0x0000a0c504007986 */ /* 0x000fe8000c101514 */
[----:B------:R1:W-:Y:S04]  /*e460*/  STG.E.U16 desc[UR20][R4.64+0xa2], R193 ;  /* 0x0000a2c104007986 */ /* 0x0003e8000c101514 */
[----:B------:R-:W-:Y:S04]  /*e470*/  STG.E.U16 desc[UR20][R2.64+0xa0], R248 ;  /* 0x0000a0f802007986 */ /* 0x000fe8000c101514 */
[----:B------:R2:W-:Y:S04]  /*e480*/  STG.E.U16 desc[UR20][R2.64+0xa2], R246 ;  /* 0x0000a2f602007986 */ /* 0x0005e8000c101514 */
[----:B------:R-:W-:Y:S01]  /*e490*/  STG.E.U16 desc[UR20][R26.64+0xa0], R245 ;  /* 0x0000a0f51a007986 */ /* 0x000fe2000c101514 */
[----:B-1----:R-:W-:Y:S01]  /*e4a0*/  IMAD.WIDE R4, R190, -0x70, R2 ;  /* 0xffffff90be047825 */ /* 0x002fe200078e0202 */
[----:B--2---:R-:W-:-:S05]  /*e4b0*/  LOP3.LUT R2, R90, 0xff00ff, RZ, 0xc0, !PT ;  /* 0x00ff00ff5a027812 */ /* 0x004fca00078ec0ff */
[----:B------:R-:W-:Y:S01]  /*e4c0*/  HSET2.LE.AND R6, R2, R0, PT ;  /* 0x0000000002067233 */ /* 0x000fe20003803000 */
[C---:B------:R-:W-:Y:S01]  /*e4d0*/  IMAD.WIDE R2, R190.reuse, 0x70, R4 ;  /* 0x00000070be027825 */ /* 0x040fe200078e0204 */
[----:B------:R-:W-:Y:S03]  /*e4e0*/  STG.E.U16 desc[UR20][R26.64+0xa2], R244 ;  /* 0x0000a2f41a007986 */ /* 0x000fe6000c101514 */
[----:B------:R-:W-:Y:S01]  /*e4f0*/  LOP3.LUT R143, R143, R6, RZ, 0xc0, !PT ;  /* 0x000000068f8f7212 */ /* 0x000fe200078ec0ff */
[C---:B------:R-:W-:Y:S01]  /*e500*/  IMAD.WIDE R6, R190.reuse, -0x70, R2 ;  /* 0xffffff90be067825 */ /* 0x040fe200078e0202 */
[----:B------:R-:W-:Y:S04]  /*e510*/  STG.E.U16 desc[UR20][R24.64+0xb0], R196 ;  /* 0x0000b0c418007986 */ /* 0x000fe8000c101514 */
[----:B------:R-:W-:Y:S04]  /*e520*/  STG.E.U16 desc[UR20][R24.64+0xb2], R194 ;  /* 0x0000b2c218007986 */ /* 0x000fe8000c101514 */
[----:B------:R-:W-:Y:S04]  /*e530*/  STG.E.U16 desc[UR20][R4.64+0xb0], R192 ;  /* 0x0000b0c004007986 */ /* 0x000fe8000c101514 */
[----:B------:R-:W-:Y:S04]  /*e540*/  STG.E.U16 desc[UR20][R4.64+0xb2], R195 ;  /* 0x0000b2c304007986 */ /* 0x000fe8000c101514 */
[----:B------:R1:W-:Y:S04]  /*e550*/  STG.E.U16 desc[UR20][R2.64+0xb0], R134 ;  /* 0x0000b08602007986 */ /* 0x0003e8000c101514 */
[----:B------:R2:W-:Y:S04]  /*e560*/  STG.E.U16 desc[UR20][R2.64+0xb2], R135 ;  /* 0x0000b28702007986 */ /* 0x0005e8000c101514 */
[----:B------:R-:W-:Y:S04]  /*e570*/  STG.E.U16 desc[UR20][R26.64+0xb0], R252 ;  /* 0x0000b0fc1a007986 */ /* 0x000fe8000c101514 */
[----:B------:R-:W-:Y:S04]  /*e580*/  STG.E.U16 desc[UR20][R26.64+0xb2], R219 ;  /* 0x0000b2db1a007986 */ /* 0x000fe8000c101514 */
[----:B------:R-:W-:Y:S04]  /*e590*/  STG.E.U16 desc[UR20][R24.64+0xc0], R189 ;  /* 0x0000c0bd18007986 */ /* 0x000fe8000c101514 */
[----:B------:R-:W-:Y:S04]  /*e5a0*/  STG.E.U16 desc[UR20][R24.64+0xc2], R188 ;  /* 0x0000c2bc18007986 */ /* 0x000fe8000c101514 */
[----:B------:R-:W-:Y:S04]  /*e5b0*/  STG.E.U16 desc[UR20][R6.64+0xc0], R187 ;  /* 0x0000c0bb06007986 */ /* 0x000fe8000c101514 */
[----:B-1----:R1:W5:Y:S01]  /*e5c0*/  LDL.LU R134, [R1+0x2f8] ;  /* 0x0002f80001867983 */ /* 0x0023620000300800 */
[----:B--2---:R-:W-:-:S03]  /*e5d0*/  IMAD.WIDE R2, R190, 0x70, R6 ;  /* 0x00000070be027825 */ /* 0x004fc600078e0206 */
[----:B------:R2:W-:Y:S04]  /*e5e0*/  STG.E.U16 desc[UR20][R6.64+0xc2], R186 ;  /* 0x0000c2ba06007986 */ /* 0x0005e8000c101514 */
[----:B------:R-:W-:Y:S01]  /*e5f0*/  STG.E.U16 desc[UR20][R2.64+0xc0], R225 ;  /* 0x0000c0e102007986 */ /* 0x000fe2000c101514 */
[----:B------:R-:W-:-:S03]  /*e600*/  IMAD.WIDE R4, R190, -0x70, R2 ;  /* 0xffffff90be047825 */ /* 0x000fc600078e0202 */
[----:B------:R4:W-:Y:S04]  /*e610*/  STG.E.U16 desc[UR20][R2.64+0xc2], R221 ;  /* 0x0000c2dd02007986 */ /* 0x0009e8000c101514 */
[----:B------:R1:W5:Y:S01]  /*e620*/  LDL.LU R135, [R1+0x2f4] ;  /* 0x0002f40001877983 */ /* 0x0003620000300800 */
[--C-:B--2---:R-:W-:Y:S02]  /*e630*/  HSET2.LE.AND R6, R73, R0.reuse, PT ;  /* 0x0000000049067233 */ /* 0x104fe40003803000 */
[--C-:B------:R-:W-:Y:S02]  /*e640*/  HSET2.LE.AND R7, R91, R0.reuse, PT ;  /* 0x000000005b077233 */ /* 0x100fe40003803000 */
[----:B----4-:R-:W-:Y:S02]  /*e650*/  LOP3.LUT R3, R92, 0xff00ff, RZ, 0xc0, !PT ;  /* 0x00ff00ff5c037812 */ /* 0x010fe400078ec0ff */
[----:B------:R-:W-:-:S03]  /*e660*/  HSET2.LE.AND R2, R89, R0, PT ;  /* 0x0000000059027233 */ /* 0x000fc60003803000 */
[----:B------:R-:W-:Y:S02]  /*e670*/  HSET2.LE.AND R0, R3, R0, PT ;  /* 0x0000000003007233 */ /* 0x000fe40003803000 */
[----:B------:R-:W-:Y:S02]  /*e680*/  LOP3.LUT R152, R136, R2, RZ, 0xc0, !PT ;  /* 0x0000000288987212 */ /* 0x000fe400078ec0ff */
[----:B------:R1:W5:Y:S01]  /*e690*/  LDL.LU R136, [R1+0x2f0] ;  /* 0x0002f00001887983 */ /* 0x0003620000300800 */
[----:B------:R-:W-:Y:S02]  /*e6a0*/  LOP3.LUT R153, R137, R6, RZ, 0xc0, !PT ;  /* 0x0000000689997212 */ /* 0x000fe400078ec0ff */
[----:B------:R-:W-:Y:S01]  /*e6b0*/  LOP3.LUT R154, R213, R7, RZ, 0xc0, !PT ;  /* 0x00000007d59a7212 */ /* 0x000fe200078ec0ff */
[----:B------:R1:W5:Y:S01]  /*e6c0*/  LDL.LU R137, [R1+0x2ec] ;  /* 0x0002ec0001897983 */ /* 0x0003620000300800 */
[----:B------:R-:W-:-:S03]  /*e6d0*/  LOP3.LUT R155, R207, R0, RZ, 0xc0, !PT ;  /* 0x00000000cf9b7212 */ /* 0x000fc600078ec0ff */
[----:B------:R1:W5:Y:S04]  /*e6e0*/  LDL.LU R213, [R1+0x2e8] ;  /* 0x0002e80001d57983 */ /* 0x0003680000300800 */
[----:B------:R1:W5:Y:S01]  /*e6f0*/  LDL.LU R207, [R1+0x2e4] ;  /* 0x0002e40001cf7983 */ /* 0x0003620000300800 */
[C---:B------:R-:W-:Y:S08]  /*e700*/  HMMA.16816.F32 R168, R8.reuse, R16, R168 ;  /* 0x0000001008a8723c */ /* 0x040ff000000018a8 */
[----:B------:R-:W-:Y:S01]  /*e710*/  HMMA.16816.F32 R36, R8, R18, R48 ;  /* 0x000000120824723c */ /* 0x000fe20000001830 */
[----:B------:R-:W2:Y:S01]  /*e720*/  LDSM.16.MT88.4 R16, [R40+0x1c00] ;  /* 0x001c00002810783b */ /* 0x000ea20000004200 */
[----:B------:R-:W-:-:S03]  /*e730*/  IMAD.WIDE R2, R190, 0x70, R4 ;  /* 0x00000070be027825 */ /* 0x000fc600078e0204 */
[----:B------:R-:W-:Y:S04]  /*e740*/  STG.E.U16 desc[UR20][R26.64+0xc0], R220 ;  /* 0x0000c0dc1a007986 */ /* 0x000fe8000c101514 */
[----:B------:R-:W-:Y:S04]  /*e750*/  STG.E.U16 desc[UR20][R26.64+0xc2], R218 ;  /* 0x0000c2da1a007986 */ /* 0x000fe8000c101514 */
[----:B------:R-:W-:Y:S04]  /*e760*/  STG.E.U16 desc[UR20][R24.64+0xd0], R185 ;  /* 0x0000d0b918007986 */ /* 0x000fe8000c101514 */
[----:B------:R-:W-:Y:S04]  /*e770*/  STG.E.U16 desc[UR20][R24.64+0xd2], R184 ;  /* 0x0000d2b818007986 */ /* 0x000fe8000c101514 */
[----:B------:R-:W-:Y:S04]  /*e780*/  STG.E.U16 desc[UR20][R4.64+0xd0], R178 ;  /* 0x0000d0b204007986 */ /* 0x000fe8000c101514 */
[----:B------:R4:W-:Y:S01]  /*e790*/  STG.E.U16 desc[UR20][R4.64+0xd2], R183 ;  /* 0x0000d2b704007986 */ /* 0x0009e2000c101514 */
[C---:B------:R-:W-:Y:S03]  /*e7a0*/  HMMA.16816.F32 R160, R8.reuse, R20, R160 ;  /* 0x0000001408a0723c */ /* 0x040fe600000018a0 */
[----:B------:R-:W-:Y:S04]  /*e7b0*/  STG.E.U16 desc[UR20][R2.64+0xd0], R227 ;  /* 0x0000d0e302007986 */ /* 0x000fe8000c101514 */
[----:B------:R3:W-:Y:S01]  /*e7c0*/  STG.E.U16 desc[UR20][R2.64+0xd2], R224 ;  /* 0x0000d2e002007986 */ /* 0x0007e2000c101514 */
[----:B------:R-:W-:Y:S03]  /*e7d0*/  HMMA.16816.F32 R28, R8, R22, R28 ;  /* 0x00000016081c723c */ /* 0x000fe6000000181c */
[----:B------:R-:W-:Y:S01]  /*e7e0*/  STG.E.U16 desc[UR20][R26.64+0xd0], R223 ;  /* 0x0000d0df1a007986 */ /* 0x000fe2000c101514 */
[----:B------:R-:W-:-:S03]  /*e7f0*/  IMAD.MOV.U32 R14, RZ, RZ, R173 ;  /* 0x000000ffff0e7224 */ /* 0x000fc600078e00ad */
[----:B------:R-:W-:Y:S01]  /*e800*/  STG.E.U16 desc[UR20][R26.64+0xd2], R222 ;  /* 0x0000d2de1a007986 */ /* 0x000fe2000c101514 */
[----:B----4-:R-:W-:-:S03]  /*e810*/  IMAD.WIDE R4, R190, -0x70, R2 ;  /* 0xffffff90be047825 */ /* 0x010fc600078e0202 */
[----:B------:R-:W-:Y:S01]  /*e820*/  STG.E.U16 desc[UR20][R24.64+0xe0], R182 ;  /* 0x0000e0b618007986 */ /* 0x000fe2000c101514 */
[----:B---3--:R-:W-:-:S03]  /*e830*/  IMAD.WIDE R2, R190, 0x70, R4 ;  /* 0x00000070be027825 */ /* 0x008fc600078e0204 */
[----:B------:R-:W-:Y:S01]  /*e840*/  STG.E.U16 desc[UR20][R24.64+0xe2], R181 ;  /* 0x0000e2b518007986 */ /* 0x000fe2000c101514 */
[----:B------:R-:W-:-:S03]  /*e850*/  IMAD.MOV.U32 R15, RZ, RZ, R172 ;  /* 0x000000ffff0f7224 */ /* 0x000fc600078e00ac */
[----:B------:R-:W-:Y:S04]  /*e860*/  STG.E.U16 desc[UR20][R4.64+0xe0], R180 ;  /* 0x0000e0b404007986 */ /* 0x000fe8000c101514 */
[----:B------:R3:W-:Y:S01]  /*e870*/  STG.E.U16 desc[UR20][R4.64+0xe2], R179 ;  /* 0x0000e2b304007986 */ /* 0x0007e2000c101514 */
[----:B------:R-:W-:Y:S02]  /*e880*/  LOP3.LUT R140, R14, R13, RZ, 0xc0, !PT ;  /* 0x0000000d0e8c7212 */ /* 0x000fe400078ec0ff */
[----:B------:R-:W-:Y:S01]  /*e890*/  LOP3.LUT R141, R15, R12, RZ, 0xc0, !PT ;  /* 0x0000000c0f8d7212 */ /* 0x000fe200078ec0ff */
[----:B------:R-:W-:Y:S04]  /*e8a0*/  STG.E.U16 desc[UR20][R2.64+0xe0], R215 ;  /* 0x0000e0d702007986 */ /* 0x000fe8000c101514 */
[----:B------:R4:W-:Y:S04]  /*e8b0*/  STG.E.U16 desc[UR20][R2.64+0xe2], R214 ;  /* 0x0000e2d602007986 */ /* 0x0009e8000c101514 */
[----:B------:R1:W-:Y:S04]  /*e8c0*/  STG.E.U16 desc[UR20][R26.64+0xe0], R212 ;  /* 0x0000e0d41a007986 */ /* 0x0003e8000c101514 */
[----:B------:R1:W-:Y:S01]  /*e8d0*/  STG.E.U16 desc[UR20][R26.64+0xe2], R209 ;  /* 0x0000e2d11a007986 */ /* 0x0003e2000c101514 */
[----:B---3--:R-:W-:-:S03]  /*e8e0*/  IMAD.WIDE R4, R190, -0x70, R2 ;  /* 0xffffff90be047825 */ /* 0x008fc600078e0202 */
[----:B------:R1:W-:Y:S01]  /*e8f0*/  STG.E.U16 desc[UR20][R24.64+0xf0], R176 ;  /* 0x0000f0b018007986 */ /* 0x0003e2000c101514 */
[----:B------:R-:W-:Y:S03]  /*e900*/  HMMA.16816.F32 R156, R140, R164, R156 ;  /* 0x000000a48c9c723c */ /* 0x000fe6000000189c */
[----:B------:R1:W-:Y:S01]  /*e910*/  STG.E.U16 desc[UR20][R24.64+0xf2], R177 ;  /* 0x0000f2b118007986 */ /* 0x0003e2000c101514 */
[----:B----4-:R-:W-:-:S03]  /*e920*/  IMAD.WIDE R2, R190, 0x70, R4 ;  /* 0x00000070be027825 */ /* 0x010fc600078e0204 */
[----:B------:R1:W-:Y:S01]  /*e930*/  STG.E.U16 desc[UR20][R4.64+0xf0], R175 ;  /* 0x0000f0af04007986 */ /* 0x0003e2000c101514 */
[----:B------:R-:W-:Y:S03]  /*e940*/  HMMA.16816.F32 R148, R140, R166, R148 ;  /* 0x000000a68c94723c */ /* 0x000fe60000001894 */
[----:B------:R1:W-:Y:S04]  /*e950*/  STG.E.U16 desc[UR20][R4.64+0xf2], R174 ;  /* 0x0000f2ae04007986 */ /* 0x0003e8000c101514 */
[----:B------:R1:W-:Y:S01]  /*e960*/  STG.E.U16 desc[UR20][R2.64+0xf0], R210 ;  /* 0x0000f0d202007986 */ /* 0x0003e2000c101514 */
[----:B------:R-:W-:Y:S03]  /*e970*/  HMMA.16816.F32 R168, R152, R164, R168 ;  /* 0x000000a498a8723c */ /* 0x000fe600000018a8 */
[----:B------:R1:W-:Y:S04]  /*e980*/  STG.E.U16 desc[UR20][R2.64+0xf2], R208 ;  /* 0x0000f2d002007986 */ /* 0x0003e8000c101514 */
[----:B------:R1:W-:Y:S01]  /*e990*/  STG.E.U16 desc[UR20][R26.64+0xf0], R204 ;  /* 0x0000f0cc1a007986 */ /* 0x0003e2000c101514 */
[----:B--2---:R-:W-:Y:S03]  /*e9a0*/  HMMA.16816.F32 R144, R140, R16, R144 ;  /* 0x000000108c90723c */ /* 0x004fe60000001890 */
[----:B------:R1:W-:Y:S05]  /*e9b0*/  STG.E.U16 desc[UR20][R26.64+0xf2], R191 ;  /* 0x0000f2bf1a007986 */ /* 0x0003ea000c101514 */
[C---:B------:R-:W-:Y:S08]  /*e9c0*/  HMMA.16816.F32 R164, R152.reuse, R166, R36 ;  /* 0x000000a698a4723c */ /* 0x040ff00000001824 */
[----:B------:R-:W-:Y:S08]  /*e9d0*/  HMMA.16816.F32 R160, R152, R16, R160 ;  /* 0x0000001098a0723c */ /* 0x000ff000000018a0 */
[-C--:B------:R-:W-:Y:S08]  /*e9e0*/  HMMA.16816.F32 R140, R140, R18.reuse, R32 ;  /* 0x000000128c8c723c */ /* 0x080ff00000001820 */
[----:B------:R-:W-:Y:S01]  /*e9f0*/  HMMA.16816.F32 R152, R152, R18, R28 ;  /* 0x000000129898723c */ /* 0x000fe2000000181c */
[----:B------:R-:W-:-:S04]  /*ea00*/  NOP ;  /* 0x0000000000007918 */ /* 0x000fc80000000000 */
[----:B-1----:R-:W-:-:S15]  /*ea10*/  BRA.U !UP2, `(.L_x_703) ;  /* 0x000000b50a307547 */ /* 0x002fde000b800000 */
[----:B------:R-:W1:Y:S01]  /*ea20*/  S2R R122, SR_TID.X ;  /* 0x00000000007a7919 */ /* 0x000e620000002100 */
[----:B------:R-:W2:Y:S01]  /*ea30*/  LDC.64 R4, c[0x0][0x3c0] ;  /* 0x0000f000ff047b82 */ /* 0x000ea20000000a00 */
[----:B------:R-:W-:Y:S01]  /*ea40*/  IMAD.SHL.U32 R123, R211, 0x20, RZ ;  /* 0x00000020d37b7824 */ /* 0x000fe200078e00ff */
[----:B------:R-:W3:Y:S01]  /*ea50*/  LDCU UR6, c[0x0][0x440] ;  /* 0x00008800ff0677ac */ /* 0x000ee20008000800 */
[----:B------:R-:W4:Y:S01]  /*ea60*/  S2R R118, SR_CTAID.X ;  /* 0x0000000000767919 */ /* 0x000f220000002500 */
[----:B------:R-:W-:Y:S01]  /*ea70*/  SHF.R.U32.HI R204, RZ, 0x1, R211 ;  /* 0x00000001ffcc7819 */ /* 0x000fe200000116d3 */
[----:B------:R-:W-:Y:S01]  /*ea80*/  IMAD.MOV.U32 R209, RZ, RZ, 0x20 ;  /* 0x00000020ffd17424 */ /* 0x000fe200078e00ff */
[----:B------:R-:W-:Y:S01]  /*ea90*/  LOP3.LUT R0, R123, 0xc0, RZ, 0xc0, !PT ;  /* 0x000000c07b007812 */ /* 0x000fe200078ec0ff */
[----:B------:R-:W3:Y:S01]  /*eaa0*/  LDCU UR24, c[0x0][0x448] ;  /* 0x00008900ff1877ac */ /* 0x000ee20008000800 */
[----:B------:R-:W4:Y:S01]  /*eab0*/  LDC R212, c[0x0][0x4f8] ;  /* 0x00013e00ffd47b82 */ /* 0x000f220000000800 */
[C---:B------:R-:W-:Y:S01]  /*eac0*/  IMAD.SHL.U32 R210, R211.reuse, 0x20, RZ ;  /* 0x00000020d3d27824 */ /* 0x040fe200078e00ff */
[----:B------:R-:W-:Y:S01]  /*ead0*/  LOP3.LUT R206, R0, 0x18, R206, 0xf8, !PT ;  /* 0x0000001800ce7812 */ /* 0x000fe200078ef8ce */
[----:B------:R-:W-:Y:S01]  /*eae0*/  IMAD.MOV.U32 R231, RZ, RZ, R24 ;  /* 0x000000ffffe77224 */ /* 0x000fe200078e0018 */
[----:B------:R-:W-:Y:S01]  /*eaf0*/  LOP3.LUT R0, R120, UR11, RZ, 0x3c, !PT ;  /* 0x0000000b78007c12 */ /* 0x000fe2000f8e3cff */
[----:B------:R-:W-:Y:S01]  /*eb00*/  IMAD.MOV.U32 R229, RZ, RZ, R25 ;  /* 0x000000ffffe57224 */ /* 0x000fe200078e0019 */
[----:B------:R-:W-:Y:S01]  /*eb10*/  LOP3.LUT R204, R206, 0x8, R204, 0x78, !PT ;  /* 0x00000008cecc7812 */ /* 0x000fe200078e78cc */
[----:B-----5:R-:W-:Y:S01]  /*eb20*/  IMAD.MOV.U32 R3, RZ, RZ, R134 ;  /* 0x000000ffff037224 */ /* 0x020fe200078e0086 */
[----:B------:R-:W-:Y:S01]  /*eb30*/  LOP3.LUT P0, RZ, R211, 0x4, RZ, 0xc0, !PT ;  /* 0x00000004d3ff7812 */ /* 0x000fe2000780c0ff */
[----:B------:R-:W-:Y:S01]  /*eb40*/  IMAD.MOV.U32 R133, RZ, RZ, R136 ;  /* 0x000000ffff857224 */ /* 0x000fe200078e0088 */
[----:B------:R-:W-:Y:S01]  /*eb50*/  LOP3.LUT R204, R204, 0x120, R123, 0xf8, !PT ;  /* 0x00000120cccc7812 */ /* 0x000fe200078ef87b */
[----:B------:R-:W-:Y:S01]  /*eb60*/  IMAD.MOV.U32 R132, RZ, RZ, R137 ;  /* 0x000000ffff847224 */ /* 0x000fe200078e0089 */
[----:B------:R-:W-:Y:S01]  /*eb70*/  SEL R209, R209, 0xffffffe0, !P0 ;  /* 0xffffffe0d1d17807 */ /* 0x000fe20004000000 */
[----:B------:R-:W-:Y:S01]  /*eb80*/  UIADD3 UR19, UPT, UPT, UR19, -0x2, URZ ;  /* 0xfffffffe13137890 */ /* 0x000fe2000fffe0ff */
[----:B------:R-:W-:Y:S01]  /*eb90*/  LEA R204, R204, UR5, 0x1 ;  /* 0x00000005cccc7c11 */ /* 0x000fe2000f8e08ff */
[----:B------:R-:W2:Y:S01]  /*eba0*/  LDCU UR17, c[0x0][0x440] ;  /* 0x00008800ff1177ac */ /* 0x000ea20008000800 */
[----:B------:R-:W2:Y:S01]  /*ebb0*/  LDCU UR4, c[0x0][0x45c] ;  /* 0x00008b80ff0477ac */ /* 0x000ea20008000800 */
[----:B-1----:R-:W-:Y:S01]  /*ebc0*/  SHF.R.U32.HI R122, RZ, 0x5, R122 ;  /* 0x00000005ff7a7819 */ /* 0x002fe2000001167a */
[----:B---3--:R-:W-:Y:S01]  /*ebd0*/  USHF.L.U32 UR24, UR24, 0x3, URZ ;  /* 0x0000000318187899 */ /* 0x008fe200080006ff */
[----:B----4-:R-:W-:-:S03]  /*ebe0*/  LOP3.LUT R212, R212, 0xff, RZ, 0xc0, !PT ;  /* 0x000000ffd4d47812 */ /* 0x010fc600078ec0ff */
[----:B------:R-:W-:Y:S02]  /*ebf0*/  IMAD R118, R118, 0x8, R122 ;  /* 0x0000000876767824 */ /* 0x000fe400078e027a */
[----:B------:R-:W-:Y:S02]  /*ec00*/  IMAD R212, R212, 0x10000, R212 ;  /* 0x00010000d4d47824 */ /* 0x000fe400078e02d4 */
[----:B------:R-:W-:-:S03]  /*ec10*/  IMAD.WIDE.U32 R118, R118, -0x326172a9, RZ ;  /* 0xcd9e8d5776767825 */ /* 0x000fc600078e00ff */
[----:B------:R-:W-:Y:S01]  /*ec20*/  LOP3.LUT R2, R118, UR11, RZ, 0x3c, !PT ;  /* 0x0000000b76027c12 */ /* 0x000fe2000f8e3cff */
[----:B------:R-:W1:Y:S04]  /*ec30*/  LDCU.U8 UR11, c[0x0][0x4f8] ;  /* 0x00009f00ff0b77ac */ /* 0x000e680008000000 */
[----:B------:R3:W-:Y:S04]  /*ec40*/  STL [R1+0x78], R2 ;  /* 0x0000780201007387 */ /* 0x0007e80000100800 */
[----:B------:R4:W-:Y:S04]  /*ec50*/  STL [R1+0x90], R0 ;  /* 0x0000900001007387 */ /* 0x0009e80000100800 */
[----:B--2---:R2:W-:Y:S01]  /*ec60*/  STL.64 [R1+0x68], R4 ;  /* 0x0000680401007387 */ /* 0x0045e20000100a00 */
[----:B---3--:R-:W-:-:S02]  /*ec70*/  IMAD.SHL.U32 R2, R211, 0x8, RZ ;  /* 0x00000008d3027824 */ /* 0x008fc400078e00ff */
[----:B----4-:R-:W-:-:S03]  /*ec80*/  IMAD.MOV.U32 R0, RZ, RZ, R135 ;  /* 0x000000ffff007224 */ /* 0x010fc600078e0087 */
[----:B--2---:R-:W-:Y:S01]  /*ec90*/  LOP3.LUT R4, R2, 0x18, RZ, 0xc0, !PT ;  /* 0x0000001802047812 */ /* 0x004fe200078ec0ff */
[----:B------:R-:W-:Y:S02]  /*eca0*/  VIADD R2, R204, 0x4020 ;  /* 0x00004020cc027836 */ /* 0x000fe40000000000 */
[----:B------:R-:W-:Y:S01]  /*ecb0*/  IMAD.SHL.U32 R5, R211, 0x10, RZ ;  /* 0x00000010d3057824 */ /* 0x000fe200078e00ff */
[----:B------:R-:W-:Y:S01]  /*ecc0*/  ISETP.GE.AND P3, PT, R4, UR6, PT ;  /* 0x0000000604007c0c */ /* 0x000fe2000bf66270 */
[----:B------:R-:W-:Y:S01]  /*ecd0*/  VIADD R4, R204, 0x4000 ;  /* 0x00004000cc047836 */ /* 0x000fe20000000000 */
[----:B------:R2:W-:Y:S02]  /*ece0*/  STL [R1+0x2dc], R2 ;  /* 0x0002dc0201007387 */ /* 0x0005e40000100800 */
[----:B------:R-:W-:Y:S02]  /*ecf0*/  LOP3.LUT R208, R5, 0x100, RZ, 0xc0, !PT ;  /* 0x0000010005d07812 */ /* 0x000fe400078ec0ff */
[----:B------:R2:W-:Y:S02]  /*ed00*/  STL [R1+0x2e0], R4 ;  /* 0x0002e00401007387 */ /* 0x0005e40000100800 */
[----:B------:R-:W-:Y:S01]  /*ed10*/  LOP3.LUT R208, R208, 0x20, R210, 0xf8, !PT ;  /* 0x00000020d0d07812 */ /* 0x000fe200078ef8d2 */
[----:B-1----:R-:W-:Y:S06]  /*ed20*/  BRA `(.L_x_704) ;  /* 0x0000000000b87947 */ /* 0x002fec0003800000 */
.L_x_706:
[----:B------:R-:W2:Y:S01]  /*ed30*/  LDL R233, [R1+0x1b4] ;  /* 0x0001b40001e97983 */ /* 0x000ea20000100800 */
[----:B------:R-:W1:Y:S01]  /*ed40*/  LDC.64 R172, c[0x0][0x3b8] ;  /* 0x0000ee00ffac7b82 */ /* 0x000e620000000a00 */
[----:B------:R-:W-:Y:S01]  /*ed50*/  ISETP.GE.AND P3, PT, R234, UR17, PT ;  /* 0x00000011ea007c0c */ /* 0x000fe2000bf66270 */
[----:B------:R-:W-:Y:S01]  /*ed60*/  UIADD3 UR26, UPT, UPT, UR19, -0x1, URZ ;  /* 0xffffffff131a7890 */ /* 0x000fe2000fffe0ff */
[----:B------:R-:W3:Y:S05]  /*ed70*/  LDL R230, [R1+0x1b0] ;  /* 0x0001b00001e67983 */ /* 0x000eea0000100800 */
[----:B-1----:R-:W-:Y:S04]  /*ed80*/  IMAD.WIDE.U32 R134, R172, UR26, RZ ;  /* 0x0000001aac867c25 */ /* 0x002fe8000f8e00ff */
[C---:B------:R-:W-:Y:S05]  /*ed90*/  IMAD R135, R173.reuse, UR26, R135 ;  /* 0x0000001aad877c24 */ /* 0x040fea000f8e0287 */
[C---:B------:R-:W-:Y:S01]  /*eda0*/  SHF.L.U64.HI R135, R134.reuse, 0x7, R135 ;  /* 0x0000000786877819 */ /* 0x040fe20000010287 */
[----:B------:R-:W-:Y:S05]  /*edb0*/  IMAD.SHL.U32 R134, R134, 0x80, RZ ;  /* 0x0000008086867824 */ /* 0x000fea00078e00ff */
[C---:B--2---:R-:W-:Y:S04]  /*edc0*/  @!P3 LEA R174, P2, R134.reuse, R233, 0x1 ;  /* 0x000000e986aeb211 */ /* 0x044fe800078408ff */
[----:B---3--:R-:W-:Y:S02]  /*edd0*/  @!P3 LEA.HI.X R175, R134, R230, R135, 0x1, P2 ;  /* 0x000000e686afb211 */ /* 0x008fe400010f0c87 */
[C---:B------:R-:W-:Y:S03]  /*ede0*/  @!P1 LEA R2, P2, R172.reuse, R134, 0x5 ;  /* 0x00000086ac029211 */ /* 0x040fe600078428ff */
[----:B------:R-:W-:Y:S01]  /*edf0*/  @!PT LDS RZ, [RZ] ;  /* 0x00000000fffff984 */ /* 0x000fe20000000800 */
[----:B------:R-:W-:Y:S01]  /*ee00*/  @!PT LDS RZ, [RZ] ;  /* 0x00000000fffff984 */ /* 0x000fe20000000800 */
[----:B------:R-:W-:Y:S01]  /*ee10*/  @!PT LDS RZ, [RZ] ;  /* 0x00000000fffff984 */ /* 0x000fe20000000800 */
[----:B------:R1:W-:Y:S04]  /*ee20*/  @!P3 LDGSTS.E.BYPASS.LTC128B.128 [R213+0x2000], desc[UR20][R174.64] ;  /* 0x02000000aed5bfae */ /* 0x0003e8000b981a14 */
[----:B------:R2:W-:Y:S04]  /*ee30*/  @P3 STS.128 [R213+0x2000], RZ ;  /* 0x002000ffd5003388 */ /* 0x0005e80000000c00 */
[----:B------:R2:W-:Y:S01]  /*ee40*/  @P1 STS.128 [R213+0x2800], RZ ;  /* 0x002800ffd5001388 */ /* 0x0005e20000000c00 */
[----:B-1----:R-:W-:Y:S02]  /*ee50*/  @!P1 LEA.HI.X R175, R172, R135, R173, 0x5, P2 ;  /* 0x00000087acaf9211 */ /* 0x002fe400010f2cad */
[C---:B------:R-:W-:Y:S04]  /*ee60*/  @!P1 LEA R174, P2, R2.reuse, R233, 0x1 ;  /* 0x000000e902ae9211 */ /* 0x040fe800078408ff */
[----:B------:R-:W-:Y:S02]  /*ee70*/  @!P1 LEA.HI.X R175, R2, R230, R175, 0x1, P2 ;  /* 0x000000e602af9211 */ /* 0x000fe400010f0caf */
[C---:B------:R-:W-:Y:S03]  /*ee80*/  @!P1 LEA R2, P2, R172.reuse, R134, 0x6 ;  /* 0x00000086ac029211 */ /* 0x040fe600078430ff */
[----:B------:R-:W-:Y:S01]  /*ee90*/  @!PT LDS RZ, [RZ] ;  /* 0x00000000fffff984 */ /* 0x000fe20000000800 */
[----:B------:R-:W-:Y:S01]  /*eea0*/  @!PT LDS RZ, [RZ] ;  /* 0x00000000fffff984 */ /* 0x000fe20000000800 */
[----:B------:R-:W-:Y:S01]  /*eeb0*/  @!PT LDS RZ, [RZ] ;  /* 0x00000000fffff984 */ /* 0x000fe20000000800 */
[----:B------:R1:W-:Y:S04]  /*eec0*/  @!P1 LDGSTS.E.BYPASS.LTC128B.128 [R213+0x2800], desc[UR20][R174.64] ;  /* 0x02800000aed59fae */ /* 0x0003e8000b981a14 */
[----:B------:R2:W-:Y:S01]  /*eed0*/  @P1 STS.128 [R213+0x3000], RZ ;  /* 0x003000ffd5001388 */ /* 0x0005e20000000c00 */
[C---:B-1----:R-:W-:Y:S01]  /*eee0*/  @!P1 LEA.HI.X R175, R172.reuse, R135, R173, 0x6, P2 ;  /* 0x00000087acaf9211 */ /* 0x042fe200010f34ad */
[----:B------:R-:W-:Y:S01]  /*eef0*/  @!P1 IMAD.WIDE.U32 R134, R172, 0x60, R134 ;  /* 0x00000060ac869825 */ /* 0x000fe200078e0086 */
[CC--:B------:R-:W-:Y:S03]  /*ef00*/  @!P1 LEA R174, P2, R2.reuse, R233.reuse, 0x1 ;  /* 0x000000e902ae9211 */ /* 0x0c0fe600078408ff */
[----:B------:R-:W-:Y:S01]  /*ef10*/  @!P1 IMAD R173, R173, 0x60, RZ ;  /* 0x00000060adad9824 */ /* 0x000fe200078e02ff */
[-C--:B------:R-:W-:Y:S02]  /*ef20*/  @!P1 LEA.HI.X R175, R2, R230.reuse, R175, 0x1, P2 ;  /* 0x000000e602af9211 */ /* 0x080fe400010f0caf */
[C---:B------:R-:W-:Y:S01]  /*ef30*/  @!P1 LEA R172, P2, R134.reuse, R233, 0x1 ;  /* 0x000000e986ac9211 */ /* 0x040fe200078408ff */
[----:B------:R-:W-:Y:S02]  /*ef40*/  @!P1 IMAD.IADD R173, R173, 0x1, R135 ;  /* 0x00000001adad9824 */ /* 0x000fe400078e0287 */
[----:B------:R-:W-:Y:S01]  /*ef50*/  @!PT LDS RZ, [RZ] ;  /* 0x00000000fffff984 */ /* 0x000fe20000000800 */
[----:B------:R-:W-:Y:S01]  /*ef60*/  @!PT LDS RZ, [RZ] ;  /* 0x00000000fffff984 */ /* 0x000fe20000000800 */
[----:B------:R-:W-:Y:S01]  /*ef70*/  @!PT LDS RZ, [RZ] ;  /* 0x00000000fffff984 */ /* 0x000fe20000000800 */
[----:B------:R2:W-:Y:S03]  /*ef80*/  @!P1 LDGSTS.E.BYPASS.LTC128B.128 [R213+0x3000], desc[UR20][R174.64] ;  /* 0x03000000aed59fae */ /* 0x0005e6000b981a14 */
[----:B------:R-:W-:Y:S01]  /*ef90*/  @!P1 LEA.HI.X R173, R134, R230, R173, 0x1, P2 ;  /* 0x000000e686ad9211 */ /* 0x000fe200010f0cad */
[----:B------:R2:W-:Y:S04]  /*efa0*/  @P1 STS.128 [R213+0x3800], RZ ;  /* 0x003800ffd5001388 */ /* 0x0005e80000000c00 */
[----:B------:R-:W-:Y:S01]  /*efb0*/  @!PT LDS RZ, [RZ] ;  /* 0x00000000fffff984 */ /* 0x000fe20000000800 */
[----:B------:R-:W-:Y:S01]  /*efc0*/  @!PT LDS RZ, [RZ] ;  /* 0x00000000fffff984 */ /* 0x000fe20000000800 */
[----:B------:R-:W-:Y:S01]  /*efd0*/  @!PT LDS RZ, [RZ] ;  /* 0x00000000fffff984 */ /* 0x000fe20000000800 */
[----:B------:R2:W-:Y:S04]  /*efe0*/  @!P1 LDGSTS.E.BYPASS.LTC128B.128 [R213+0x3800], desc[UR20][R172.64] ;  /* 0x03800000acd59fae */ /* 0x0005e8000b981a14 */
[----:B------:R-:W0:Y:S01]  /*eff0*/  LDGDEPBAR ;  /* 0x00000000000079af */ /* 0x000e220000000000 */
[----:B------:R-:W-:Y:S05]  /*f000*/  BRA `(.L_x_705) ;  /* 0x0000001000dc7947 */ /* 0x000fea0003800000 */
.L_x_704:
[----:B---3--:R-:W3:Y:S01]  /*f010*/  LDL R18, [R1+0x68] ;  /* 0x0000680001127983 */ /* 0x008ee20000100800 */
[C---:B------:R-:W-:Y:S01]  /*f020*/  IMAD.SHL.U32 R234, R211.reuse, 0x8, RZ ;  /* 0x00000008d3ea7824 */ /* 0x040fe200078e00ff */
[----:B------:R-:W-:Y:S04]  /*f030*/  DEPBAR.LE SB0, 0x0 ;  /* 0x000080000000791a */ /* 0x000fe80000000000 */
[----:B------:R-:W4:Y:S01]  /*f040*/  LDL R15, [R1+0x6c] ;  /* 0x00006c00010f7983 */ /* 0x000f220000100800 */
[----:B------:R-:W-:Y:S01]  /*f050*/  LOP3.LUT R234, R234, 0x18, RZ, 0xc0, !PT ;  /* 0x00000018eaea7812 */ /* 0x000fe200078ec0ff */
[C---:B--2---:R-:W-:Y:S01]  /*f060*/  IMAD.SHL.U32 R2, R211.reuse, 0x10, RZ ;  /* 0x00000010d3027824 */ /* 0x044fe200078e00ff */
[----:B-----5:R-:W-:Y:S01]  /*f070*/  SHF.R.U32.HI R205, RZ, 0x1, R211 ;  /* 0x00000001ffcd7819 */ /* 0x020fe200000116d3 */
[----:B------:R-:W2:Y:S01]  /*f080*/  LDL R17, [R1+0x2b8] ;  /* 0x0002b80001117983 */ /* 0x000ea20000100800 */
[----:B------:R-:W-:Y:S01]  /*f090*/  ISETP.GE.AND P1, PT, R234, UR17, PT ;  /* 0x00000011ea007c0c */ /* 0x000fe2000bf26270 */
[----:B------:R-:W-:Y:S01]  /*f0a0*/  IMAD.SHL.U32 R206, R211, 0x4, RZ ;  /* 0x00000004d3ce7824 */ /* 0x000fe200078e00ff */
[----:B------:R-:W-:Y:S01]  /*f0b0*/  LOP3.LUT R207, R2, 0x3e00, RZ, 0xc0, !PT ;  /* 0x00003e0002cf7812 */ /* 0x000fe200078ec0ff */
[----:B------:R-:W5:Y:S01]  /*f0c0*/  LDL R16, [R1+0x2b4] ;  /* 0x0002b40001107983 */ /* 0x000f620000100800 */
[----:B------:R-:W-:Y:S02]  /*f0d0*/  USHF.L.U32 UR25, UR19, 0x2, URZ ;  /* 0x0000000213197899 */ /* 0x000fe400080006ff */
[----:B------:R-:W-:Y:S01]  /*f0e0*/  LOP3.LUT R2, R206, 0x18, RZ, 0xc0, !PT ;  /* 0x00000018ce027812 */ /* 0x000fe200078ec0ff */
[----:B------:R-:W-:Y:S01]  /*f0f0*/  BAR.SYNC.DEFER_BLOCKING 0x0 ;  /* 0x0000000000007b1d */ /* 0x000fe20000010000 */
[----:B------:R-:W-:Y:S02]  /*f100*/  UIADD3 UR6, UPT, UPT, UR23, -0x4498517b, URZ ;  /* 0xbb67ae8517067890 */ /* 0x000fe4000fffe0ff */
[--C-:B------:R-:W-:Y:S01]  /*f110*/  LOP3.LUT R2, R2, 0xc0, R210.reuse, 0xf8, !PT ;  /* 0x000000c002027812 */ /* 0x100fe200078ef8d2 */
[----:B------:R-:W-:Y:S02]  /*f120*/  UIADD3 UR12, UPT, UPT, UR25, 0x1, URZ ;  /* 0x00000001190c7890 */ /* 0x000fe4000fffe0ff */
[----:B------:R-:W-:Y:S02]  /*f130*/  UIADD3 UR16, UPT, UPT, UR23, 0x76cf5d0a, URZ ;  /* 0x76cf5d0a17107890 */ /* 0x000fe4000fffe0ff */
[----:B------:R-:W-:Y:S02]  /*f140*/  UIADD3 UR15, UPT, UPT, UR23, 0x32370b8f, URZ ;  /* 0x32370b8f170f7890 */ /* 0x000fe4000fffe0ff */
[----:B------:R-:W-:Y:S01]  /*f150*/  IMAD.U32 R134, RZ, RZ, UR12 ;  /* 0x0000000cff867e24 */ /* 0x000fe2000f8e00ff */
[----:B------:R-:W-:Y:S02]  /*f160*/  UIADD3 UR14, UPT, UPT, UR23, -0x126145ec, URZ ;  /* 0xed9eba14170e7890 */ /* 0x000fe4000fffe0ff */
[----:B------:R-:W-:Y:S02]  /*f170*/  UIADD3 UR13, UPT, UPT, UR23, -0x56f99767, URZ ;  /* 0xa9066899170d7890 */ /* 0x000fe4000fffe0ff */
[----:B------:R-:W-:Y:S02]  /*f180*/  UISETP.NE.AND UP0, UPT, UR19, URZ, UPT ;  /* 0x000000ff1300728c */ /* 0x000fe4000bf05270 */
[----:B------:R-:W-:Y:S01]  /*f190*/  UIADD3 UR12, UPT, UPT, UR23, 0x646e171e, URZ ;  /* 0x646e171e170c7890 */ /* 0x000fe2000fffe0ff */
[----:B------:R-:W5:Y:S06]  /*f1a0*/  LDL.64 R216, [R1+0x80] ;  /* 0x0000800001d87983 */ /* 0x000f6c0000100a00 */
[----:B------:R-:W5:Y:S06]  /*f1b0*/  LDL.64 R214, [R1+0x88] ;  /* 0x0000880001d67983 */ /* 0x000f6c0000100a00 */
[----:B------:R-:W5:Y:S06]  /*f1c0*/  LDL.64 R224, [R1+0x98] ;  /* 0x0000980001e07983 */ /* 0x000f6c0000100a00 */
[----:B------:R-:W5:Y:S04]  /*f1d0*/  LDL R236, [R1+0x90] ;  /* 0x0000900001ec7983 */ /* 0x000f680000100800 */
[----:B------:R-:W5:Y:S01]  /*f1e0*/  LDL R232, [R1+0x78] ;  /* 0x0000780001e87983 */ /* 0x000f620000100800 */
[----:B---3--:R-:W-:Y:S04]  /*f1f0*/  IMAD.WIDE.U32 R4, R18, UR19, RZ ;  /* 0x0000001312047c25 */ /* 0x008fe8000f8e00ff */
[----:B------:R-:W-:Y:S02]  /*f200*/  IMAD.SHL.U32 R6, R4, 0x80, RZ ;  /* 0x0000008004067824 */ /* 0x000fe400078e00ff */
[----:B----4-:R-:W-:Y:S03]  /*f210*/  IMAD R5, R15, UR19, R5 ;  /* 0x000000130f057c24 */ /* 0x010fe6000f8e0205 */
[-C--:B------:R-:W-:Y:S02]  /*f220*/  @!P1 LEA R8, P4, R18, R6.reuse, 0x5 ;  /* 0x0000000612089211 */ /* 0x080fe400078828ff */
[----:B------:R-:W-:Y:S02]  /*f230*/  SHF.L.U64.HI R7, R4, 0x7, R5 ;  /* 0x0000000704077819 */ /* 0x000fe40000010205 */
[----:B------:R-:W-:Y:S02]  /*f240*/  LOP3.LUT R4, R205, 0x8, RZ, 0xc0, !PT ;  /* 0x00000008cd047812 */ /* 0x000fe400078ec0ff */
[----:B------:R-:W-:Y:S02]  /*f250*/  LOP3.LUT R5, R207, 0x120, R210, 0xf8, !PT ;  /* 0x00000120cf057812 */ /* 0x000fe400078ef8d2 */
[----:B------:R-:W-:Y:S02]  /*f260*/  @!P1 LEA R9, P2, R18, R6, 0x6 ;  /* 0x0000000612099211 */ /* 0x000fe400078430ff */
[----:B--2---:R-:W-:Y:S02]  /*f270*/  @!P3 LEA R14, P5, R6, R17, 0x1 ;  /* 0x00000011060eb211 */ /* 0x004fe400078a08ff */
[----:B------:R-:W-:Y:S01]  /*f280*/  LOP3.LUT R4, R5, R2, R4, 0xf6, !PT ;  /* 0x0000000205047212 */ /* 0x000fe200078ef604 */
[----:B------:R-:W-:Y:S01]  /*f290*/  @!P1 IMAD R5, R15, 0x60, RZ ;  /* 0x000000600f059824 */ /* 0x000fe200078e02ff */
[CCC-:B------:R-:W-:Y:S02]  /*f2a0*/  @!P1 LEA.HI.X R11, R18.reuse, R7.reuse, R15.reuse, 0x5, P4 ;  /* 0x00000007120b9211 */ /* 0x1c0fe400020f2c0f */
[----:B------:R-:W-:Y:S02]  /*f2b0*/  @!P1 LEA.HI.X R13, R18, R7, R15, 0x6, P2 ;  /* 0x00000007120d9211 */ /* 0x000fe400010f340f */
[-CC-:B-----5:R-:W-:Y:S01]  /*f2c0*/  @!P3 LEA.HI.X R15, R6, R16.reuse, R7.reuse, 0x1, P5 ;  /* 0x00000010060fb211 */ /* 0x1a0fe200028f0c07 */
[----:B------:R-:W-:Y:S01]  /*f2d0*/  @!P1 IMAD.WIDE.U32 R6, R18, 0x60, R6 ;  /* 0x0000006012069825 */ /* 0x000fe200078e0006 */
[CC--:B------:R-:W-:Y:S02]  /*f2e0*/  @!P1 LEA R10, P4, R8.reuse, R17.reuse, 0x1 ;  /* 0x00000011080a9211 */ /* 0x0c0fe400078808ff */
[-C--:B------:R-:W-:Y:S01]  /*f2f0*/  @!P1 LEA R12, P2, R9, R17.reuse, 0x1 ;  /* 0x00000011090c9211 */ /* 0x080fe200078408ff */
[----:B------:R-:W-:Y:S01]  /*f300*/  @!PT LDS RZ, [RZ] ;  /* 0x00000000fffff984 */ /* 0x000fe20000000800 */
[----:B------:R-:W-:Y:S01]  /*f310*/  @!PT LDS RZ, [RZ] ;  /* 0x00000000fffff984 */ /* 0x000fe20000000800 */
[----:B------:R-:W-:Y:S01]  /*f320*/  @!PT LDS RZ, [RZ] ;  /* 0x00000000fffff984 */ /* 0x000fe20000000800 */
[----:B------:R-:W-:Y:S01]  /*f330*/  @!P3 LDGSTS.E.BYPASS.LTC128B.128 [R213+0x4000], desc[UR20][R14.64] ;  /* 0x040000000ed5bfae */ /* 0x000fe2000b981a14 */
[-C--:B------:R-:W-:Y:S01]  /*f340*/  @!P1 LEA.HI.X R11, R8, R16.reuse, R11, 0x1, P4 ;  /* 0x00000010080b9211 */ /* 0x080fe200020f0c0b */
[----:B------:R-:W-:Y:S01]  /*f350*/  @!P1 IMAD.IADD R5, R5, 0x1, R7 ;  /* 0x0000000105059824 */ /* 0x000fe200078e0207 */
[-C--:B------:R-:W-:Y:S02]  /*f360*/  @!P1 LEA.HI.X R13, R9, R16.reuse, R13, 0x1, P2 ;  /* 0x00000010090d9211 */ /* 0x080fe400010f0c0d */
[----:B------:R-:W-:Y:S02]  /*f370*/  @!P1 LEA R8, P2, R6, R17, 0x1 ;  /* 0x0000001106089211 */ /* 0x000fe400078408ff */
[----:B------:R-:W-:Y:S01]  /*f380*/  LOP3.LUT R2, R2, 0x8, R211, 0x78, !PT ;  /* 0x0000000802027812 */ /* 0x000fe200078e78d3 */
[----:B------:R-:W-:Y:S01]  /*f390*/  @P3 STS.128 [R213+0x4000], RZ ;  /* 0x004000ffd5003388 */ /* 0x000fe20000000c00 */
[----:B------:R-:W-:Y:S02]  /*f3a0*/  @!P1 LEA.HI.X R9, R6, R16, R5, 0x1, P2 ;  /* 0x0000001006099211 */ /* 0x000fe400010f0c05 */
[----:B------:R-:W-:Y:S02]  /*f3b0*/  LOP3.LUT R2, R208, R2, RZ, 0xfc, !PT ;  /* 0x00000002d0027212 */ /* 0x000fe400078efcff */
[----:B------:R-:W-:Y:S02]  /*f3c0*/  LEA R68, R4, UR5, 0x1 ;  /* 0x0000000504447c11 */ /* 0x000fe4000f8e08ff */
[----:B------:R-:W-:Y:S01]  /*f3d0*/  LEA R136, R2, UR5, 0x1 ;  /* 0x0000000502887c11 */ /* 0x000fe2000f8e08ff */
[----:B------:R-:W-:Y:S01]  /*f3e0*/  @P1 STS.128 [R213+0x4800], RZ ;  /* 0x004800ffd5001388 */ /* 0x000fe20000000c00 */
[C---:B------:R-:W-:Y:S01]  /*f3f0*/  LOP3.LUT R135, R216.reuse, UR6, R215, 0x96, !PT ;  /* 0x00000006d8877c12 */ /* 0x040fe2000f8e96d7 */
[----:B------:R-:W-:Y:S01]  /*f400*/  IMAD.IADD R180, R209, 0x1, R68 ;  /* 0x00000001d1b47824 */ /* 0x000fe200078e0244 */
[----:B------:R-:W-:Y:S01]  /*f410*/  LOP3.LUT R134, R217, UR23, R134, 0x96, !PT ;  /* 0x00000017d9867c12 */ /* 0x000fe2000f8e9686 */
[----:B------:R-:W-:Y:S02]  /*f420*/  IMAD.IADD R2, R209, 0x1, R136 ;  /* 0x00000001d1027824 */ /* 0x000fe400078e0288 */
[----:B------:R-:W-:Y:S02]  /*f430*/  IMAD.WIDE.U32 R222, R135, -0x326172a9, RZ ;  /* 0xcd9e8d5787de7825 */ /* 0x000fe400078e00ff */
        /* <DEDUP_REMOVED lines=16> */
[----:B------:R-:W1:Y:S08]  /*f540*/  LDSM.16.M88.4 R124, [R68+0x1000] ;  /* 0x00100000447c783b */ /* 0x000e700000000200 */
[----:B------:R-:W3:Y:S08]  /*f550*/  LDSM.16.M88.4 R32, [R136+0x2400] ;  /* 0x002400008820783b */ /* 0x000ef00000000200 */
[----:B------:R-:W0:Y:S08]  /*f560*/  LDGDEPBAR ;  /* 0x00000000000079af */ /* 0x000e300000000000 */
[----:B------:R-:W4:Y:S08]  /*f570*/  LDSM.16.M88.4 R48, [R136+0x2800] ;  /* 0x002800008830783b */ /* 0x000f300000000200 */
[----:B------:R-:W5:Y:S01]  /*f580*/  LDSM.16.M88.4 R64, [R136+0x2c00] ;  /* 0x002c00008840783b */ /* 0x000f620000000200 */
[-C--:B--2---:R-:W-:Y:S07]  /*f590*/  HMMA.16816.F32 R4, R128, R16.reuse, RZ ;  /* 0x000000108004723c */ /* 0x084fee00000018ff */
[----:B------:R-:W2:Y:S01]  /*f5a0*/  LDSM.16.M88.4 R80, [R136+0x3000] ;  /* 0x003000008850783b */ /* 0x000ea20000000200 */
[C---:B-1----:R-:W-:Y:S07]  /*f5b0*/  HMMA.16816.F32 R8, R124.reuse, R16, RZ ;  /* 0x000000107c08723c */ /* 0x042fee00000018ff */
[----:B------:R-:W1:Y:S01]  /*f5c0*/  LDSM.16.M88.4 R96, [R136+0x3400] ;  /* 0x003400008860783b */ /* 0x000e620000000200 */
[-C--:B------:R-:W-:Y:S07]  /*f5d0*/  HMMA.16816.F32 R12, R124, R18.reuse, RZ ;  /* 0x000000127c0c723c */ /* 0x080fee00000018ff */
[----:B------:R-:W1:Y:S01]  /*f5e0*/  LDSM.16.M88.4 R112, [R136+0x3800] ;  /* 0x003800008870783b */ /* 0x000e620000000200 */
[C---:B------:R-:W-:Y:S07]  /*f5f0*/  HMMA.16816.F32 R16, R128.reuse, R18, RZ ;  /* 0x000000128010723c */ /* 0x040fee00000018ff */
[----:B------:R-:W1:Y:S01]  /*f600*/  LDSM.16.M88.4 R136, [R136+0x3c00] ;  /* 0x003c00008888783b */ /* 0x000e620000000200 */
        /* <DEDUP_REMOVED lines=20> */
[-C--:B--2---:R-:W-:Y:S08]  /*f750*/  HMMA.16816.F32 R68, R128, R80.reuse, RZ ;  /* 0x000000508044723c */ /* 0x084ff000000018ff */
        /* <DEDUP_REMOVED lines=17> */
[C---:B------:R-:W-:Y:S01]  /*f870*/  HMMA.16816.F32 R8, R180.reuse, R176, R8 ;  /* 0x000000b0b408723c */ /* 0x040fe20000001808 */
[----:B------:R-:W-:Y:S03]  /*f880*/  IMAD.U32 R177, RZ, RZ, UR23 ;  /* 0x00000017ffb17e24 */ /* 0x000fe6000f8e00ff */
[----:B------:R-:W-:Y:S01]  /*f890*/  LOP3.LUT R176, R216, UR6, R225, 0x96, !PT ;  /* 0x00000006d8b07c12 */ /* 0x000fe2000f8e96e1 */
[----:B------:R-:W-:Y:S01]  /*f8a0*/  UIADD3 UR6, UPT, UPT, UR22, 0x3c6ef372, URZ ;  /* 0x3c6ef37216067890 */ /* 0x000fe2000fffe0ff */
[----:B------:R-:W-:Y:S02]  /*f8b0*/  LOP3.LUT R177, R217, UR25, R177, 0x96, !PT ;  /* 0x00000019d9b17c12 */ /* 0x000fe4000f8e96b1 */
[-C--:B------:R-:W-:Y:S03]  /*f8c0*/  HMMA.16816.F32 R12, R180, R178.reuse, R12 ;  /* 0x000000b2b40c723c */ /* 0x080fe6000000180c */
[----:B------:R-:W-:Y:S01]  /*f8d0*/  IMAD.WIDE.U32 R220, R176, -0x326172a9, RZ ;  /* 0xcd9e8d57b0dc7825 */ /* 0x000fe200078e00ff */
[----:B------:R-:W-:Y:S04]  /*f8e0*/  LOP3.LUT R228, R223, UR6, RZ, 0x3c, !PT ;  /* 0x00000006dfe47c12 */ /* 0x000fe8000f8e3cff */
[C---:B------:R-:W-:Y:S04]  /*f8f0*/  HMMA.16816.F32 R16, R172.reuse, R178, R16 ;  /* 0x000000b2ac10723c */ /* 0x040fe80000001810 */
[----:B------:R-:W-:Y:S01]  /*f900*/  IMAD.WIDE.U32 R178, R177, -0x326172a9, RZ ;  /* 0xcd9e8d57b1b27825 */ /* 0x000fe200078e00ff */
[----:B------:R-:W-:Y:S01]  /*f910*/  LOP3.LUT R227, R221, UR6, RZ, 0x3c, !PT ;  /* 0x00000006dde37c12 */ /* 0x000fe2000f8e3cff */
[----:B------:R-:W-:Y:S02]  /*f920*/  UIADD3 UR6, UPT, UPT, UR22, -0x255992d5, URZ ;  /* 0xdaa66d2b16067890 */ /* 0x000fe4000fffe0ff */
[-C--:B------:R-:W-:Y:S03]  /*f930*/  HMMA.16816.F32 R20, R172, R184.reuse, R20 ;  /* 0x000000b8ac14723c */ /* 0x080fe60000001814 */
[C---:B------:R-:W-:Y:S02]  /*f940*/  LOP3.LUT R176, R179.reuse, R236, RZ, 0x3c, !PT ;  /* 0x000000ecb3b07212 */ /* 0x040fe400078e3cff */
[-C--:B------:R-:W-:Y:S03]  /*f950*/  LOP3.LUT R135, R178, R227.reuse, RZ, 0x3c, !PT ;  /* 0x000000e3b2877212 */ /* 0x080fe600078e3cff */
[C---:B------:R-:W-:Y:S04]  /*f960*/  HMMA.16816.F32 R24, R180.reuse, R184, R24 ;  /* 0x000000b8b418723c */ /* 0x040fe80000001818 */
[----:B------:R-:W-:Y:S01]  /*f970*/  LOP3.LUT R184, R179, R232, RZ, 0x3c, !PT ;  /* 0x000000e8b3b87212 */ /* 0x000fe200078e3cff */
[----:B------:R-:W-:Y:S03]  /*f980*/  IMAD.WIDE.U32 R216, R135, -0x2daee0ad, RZ ;  /* 0xd2511f5387d87825 */ /* 0x000fe600078e00ff */
[-C--:B------:R-:W-:Y:S08]  /*f990*/  HMMA.16816.F32 R28, R180, R186.reuse, R28 ;  /* 0x000000bab41c723c */ /* 0x080ff0000000181c */
[C---:B------:R-:W-:Y:S08]  /*f9a0*/  HMMA.16816.F32 R32, R172.reuse, R186, R32 ;  /* 0x000000baac20723c */ /* 0x040ff00000001820 */
[-C--:B----4-:R-:W-:Y:S08]  /*f9b0*/  HMMA.16816.F32 R36, R172, R188.reuse, R36 ;  /* 0x000000bcac24723c */ /* 0x090ff00000001824 */
[C---:B------:R-:W-:Y:S08]  /*f9c0*/  HMMA.16816.F32 R40, R180.reuse, R188, R40 ;  /* 0x000000bcb428723c */ /* 0x040ff00000001828 */
[-C--:B------:R-:W-:Y:S08]  /*f9d0*/  HMMA.16816.F32 R44, R180, R190.reuse, R44 ;  /* 0x000000beb42c723c */ /* 0x080ff0000000182c */
[C---:B------:R-:W-:Y:S04]  /*f9e0*/  HMMA.16816.F32 R48, R172.reuse, R190, R48 ;  /* 0x000000beac30723c */ /* 0x040fe80000001830 */
[----:B------:R-:W-:Y:S01]  /*f9f0*/  IMAD.WIDE.U32 R190, R134, -0x326172a9, RZ ;  /* 0xcd9e8d5786be7825 */ /* 0x000fe200078e00ff */
[----:B------:R-:W-:Y:S03]  /*fa00*/  LOP3.LUT R134, R178, R228, RZ, 0x3c, !PT ;  /* 0x000000e4b2867212 */ /* 0x000fe600078e3cff */
[-C--:B------:R-:W-:Y:S03]  /*fa10*/  HMMA.16816.F32 R52, R172, R192.reuse, R52 ;  /* 0x000000c0ac34723c */ /* 0x080fe60000001834 */
[C---:B------:R-:W-:Y:S02]  /*fa20*/  LOP3.LUT R186, R191.reuse, R236, RZ, 0x3c, !PT ;  /* 0x000000ecbfba7212 */ /* 0x040fe400078e3cff */
[C---:B------:R-:W-:Y:S02]  /*fa30*/  LOP3.LUT R185, R190.reuse, R228, RZ, 0x3c, !PT ;  /* 0x000000e4beb97212 */ /* 0x040fe400078e3cff */
[----:B------:R-:W-:Y:S01]  /*fa40*/  LOP3.LUT R188, R191, R232, RZ, 0x3c, !PT ;  /* 0x000000e8bfbc7212 */ /* 0x000fe200078e3cff */
[C---:B------:R-:W-:Y:S04]  /*fa50*/  HMMA.16816.F32 R56, R180.reuse, R192, R56 ;  /* 0x000000c0b438723c */ /* 0x040fe80000001838 */
[----:B------:R-:W-:Y:S01]  /*fa60*/  LOP3.LUT R187, R190, R227, RZ, 0x3c, !PT ;  /* 0x000000e3bebb7212 */ /* 0x000fe200078e3cff */
[----:B------:R-:W-:Y:S02]  /*fa70*/  IMAD.WIDE.U32 R190, R176, -0x2daee0ad, RZ ;  /* 0xd2511f53b0be7825 */ /* 0x000fe400078e00ff */
[----:B------:R2:W3:Y:S01]  /*fa80*/  LDSM.16.M88.4 R176, [R2+0x3c00] ;  /* 0x003c000002b0783b */ /* 0x0004e20000000200 */
[-C--:B------:R-:W-:Y:S01]  /*fa90*/  HMMA.16816.F32 R60, R180, R194.reuse, R60 ;  /* 0x000000c2b43c723c */ /* 0x080fe2000000183c */
[----:B------:R-:W-:Y:S04]  /*faa0*/  DEPBAR.LE SB0, 0x0 ;  /* 0x000080000000791a */ /* 0x000fe80000000000 */
[----:B------:R-:W-:Y:S01]  /*fab0*/  IMAD.WIDE.U32 R192, R186, -0x2daee0ad, RZ ;  /* 0xd2511f53bac07825 */ /* 0x000fe200078e00ff */
[----:B------:R-:W-:Y:S02]  /*fac0*/  BAR.SYNC.DEFER_BLOCKING 0x0 ;  /* 0x0000000000007b1d */ /* 0x000fe40000010000 */
[C---:B------:R-:W-:Y:S05]  /*fad0*/  HMMA.16816.F32 R64, R172.reuse, R194, R64 ;  /* 0x000000c2ac40723c */ /* 0x040fea0000001840 */
[----:B------:R-:W-:Y:S03]  /*fae0*/  IMAD.WIDE.U32 R194, R184, -0x2daee0ad, RZ ;  /* 0xd2511f53b8c27825 */ /* 0x000fe600078e00ff */
[-C--:B------:R-:W-:Y:S03]  /*faf0*/  HMMA.16816.F32 R68, R172, R196.reuse, R68 ;  /* 0x000000c4ac44723c */ /* 0x080fe60000001844 */
[----:B------:R-:W-:Y:S01]  /*fb00*/  LOP3.LUT R184, R194, UR15, R217, 0x96, !PT ;  /* 0x0000000fc2b87c12 */ /* 0x000fe2000f8e96d9 */
[----:B------:R-:W-:Y:S01]  /*fb10*/  IMAD.WIDE.U32 R218, R185, -0x2daee0ad, RZ ;  /* 0xd2511f53b9da7825 */ /* 0x000fe200078e00ff */
[----:B------:R-:W-:Y:S02]  /*fb20*/  LOP3.LUT R185, R214, UR16, R193, 0x96, !PT ;  /* 0x00000010d6b97c12 */ /* 0x000fe4000f8e96c1 */
[----:B--2---:R-:W-:Y:S01]  /*fb30*/  LOP3.LUT R2, R224, UR16, R195, 0x96, !PT ;  /* 0x00000010e0027c12 */ /* 0x004fe2000f8e96c3 */
[C---:B------:R-:W-:Y:S04]  /*fb40*/  HMMA.16816.F32 R72, R180.reuse, R196, R72 ;  /* 0x000000c4b448723c */ /* 0x040fe80000001848 */
[----:B------:R-:W-:Y:S01]  /*fb50*/  LOP3.LUT R192, R192, UR15, R219, 0x96, !PT ;  /* 0x0000000fc0c07c12 */ /* 0x000fe2000f8e96db */
[----:B------:R-:W-:Y:S03]  /*fb60*/  IMAD.WIDE.U32 R188, R188, -0x2daee0ad, RZ ;  /* 0xd2511f53bcbc7825 */ /* 0x000fe600078e00ff */
[-C--:B------:R-:W-:Y:S03]  /*fb70*/  HMMA.16816.F32 R76, R180, R198.reuse, R76 ;  /* 0x000000c6b44c723c */ /* 0x080fe6000000184c */
[----:B------:R-:W-:Y:S05]  /*fb80*/  IMAD.WIDE.U32 R192, R192, -0x326172a9, RZ ;  /* 0xcd9e8d57c0c07825 */ /* 0x000fea00078e00ff */
[C---:B------:R-:W-:Y:S08]  /*fb90*/  HMMA.16816.F32 R80, R172.reuse, R198, R80 ;  /* 0x000000c6ac50723c */ /* 0x040ff00000001850 */
[-C--:B------:R-:W-:Y:S08]  /*fba0*/  HMMA.16816.F32 R84, R172, R200.reuse, R84 ;  /* 0x000000c8ac54723c */ /* 0x080ff00000001854 */
[C---:B------:R-:W-:Y:S04]  /*fbb0*/  HMMA.16816.F32 R88, R180.reuse, R200, R88 ;  /* 0x000000c8b458723c */ /* 0x040fe80000001858 */
[----:B------:R-:W-:Y:S01]  /*fbc0*/  IMAD.WIDE.U32 R200, R134, -0x2daee0ad, RZ ;  /* 0xd2511f5386c87825 */ /* 0x000fe200078e00ff */
[----:B------:R-:W-:Y:S03]  /*fbd0*/  LOP3.LUT R134, R214, UR16, R191, 0x96, !PT ;  /* 0x00000010d6867c12 */ /* 0x000fe6000f8e96bf */
[-C--:B------:R-:W-:Y:S03]  /*fbe0*/  HMMA.16816.F32 R92, R180, R202.reuse, R92 ;  /* 0x000000cab45c723c */ /* 0x080fe6000000185c */
[----:B------:R-:W-:Y:S01]  /*fbf0*/  LOP3.LUT R135, R190, UR15, R201, 0x96, !PT ;  /* 0x0000000fbe877c12 */ /* 0x000fe2000f8e96c9 */
[----:B------:R-:W-:Y:S04]  /*fc00*/  IMAD.WIDE.U32 R194, R134, -0x326172a9, RZ ;  /* 0xcd9e8d5786c27825 */ /* 0x000fe800078e00ff */
[C---:B------:R-:W-:Y:S04]  /*fc10*/  HMMA.16816.F32 R96, R172.reuse, R202, R96 ;  /* 0x000000caac60723c */ /* 0x040fe80000001860 */
[----:B------:R-:W-:Y:S01]  /*fc20*/  LOP3.LUT R134, R222, UR6, R195, 0x96, !PT ;  /* 0x00000006de867c12 */ /* 0x000fe2000f8e96c3 */
[----:B------:R-:W-:Y:S03]  /*fc30*/  IMAD.WIDE.U32 R190, R2, -0x326172a9, RZ ;  /* 0xcd9e8d5702be7825 */ /* 0x000fe600078e00ff */
[-C--:B-1----:R-:W-:Y:S03]  /*fc40*/  HMMA.16816.F32 R100, R172, R136.reuse, R100 ;  /* 0x00000088ac64723c */ /* 0x082fe60000001864 */
[----:B------:R-:W-:Y:S01]  /*fc50*/  LOP3.LUT R2, R220, UR6, R191, 0x96, !PT ;  /* 0x00000006dc027c12 */ /* 0x000fe2000f8e96bf */
[----:B------:R-:W-:Y:S04]  /*fc60*/  IMAD.WIDE.U32 R214, R187, -0x2daee0ad, RZ ;  /* 0xd2511f53bbd67825 */ /* 0x000fe800078e00ff */
[C---:B------:R-:W-:Y:S04]  /*fc70*/  HMMA.16816.F32 R104, R180.reuse, R136, R104 ;  /* 0x00000088b468723c */ /* 0x040fe80000001868 */
[----:B------:R-:W-:Y:S01]  /*fc80*/  LOP3.LUT R136, R224, UR16, R189, 0x96, !PT ;  /* 0x00000010e0887c12 */ /* 0x000fe2000f8e96bd */
[----:B------:R-:W-:Y:S01]  /*fc90*/  IMAD.WIDE.U32 R198, R135, -0x326172a9, RZ ;  /* 0xcd9e8d5787c67825 */ /* 0x000fe200078e00ff */
[----:B------:R-:W-:Y:S02]  /*fca0*/  LOP3.LUT R196, R188, UR15, R215, 0x96, !PT ;  /* 0x0000000fbcc47c12 */ /* 0x000fe4000f8e96d7 */
[-C--:B------:R-:W-:Y:S03]  /*fcb0*/  HMMA.16816.F32 R108, R180, R138.reuse, R108 ;  /* 0x0000008ab46c723c */ /* 0x080fe6000000186c */
[----:B------:R-:W-:Y:S01]  /*fcc0*/  LOP3.LUT R194, R194, UR10, R199, 0x96, !PT ;  /* 0x0000000ac2c27c12 */ /* 0x000fe2000f8e96c7 */
[----:B------:R-:W-:Y:S04]  /*fcd0*/  IMAD.WIDE.U32 R202, R184, -0x326172a9, RZ ;  /* 0xcd9e8d57b8ca7825 */ /* 0x000fe800078e00ff */
[C---:B------:R-:W-:Y:S04]  /*fce0*/  HMMA.16816.F32 R112, R172.reuse, R138, R112 ;  /* 0x0000008aac70723c */ /* 0x040fe80000001870 */
[----:B------:R-:W-:Y:S01]  /*fcf0*/  LOP3.LUT R190, R190, UR10, R203, 0x96, !PT ;  /* 0x0000000abebe7c12 */ /* 0x000fe2000f8e96cb */
[----:B------:R-:W-:Y:S03]  /*fd00*/  IMAD.WIDE.U32 R186, R185, -0x326172a9, RZ ;  /* 0xcd9e8d57b9ba7825 */ /* 0x000fe600078e00ff */
[-C--:B---3--:R-:W-:Y:S03]  /*fd10*/  HMMA.16816.F32 R116, R172, R176.reuse, R116 ;  /* 0x000000b0ac74723c */ /* 0x088fe60000001874 */
[----:B------:R-:W-:Y:S01]  /*fd20*/  LOP3.LUT R186, R186, UR10, R193, 0x96, !PT ;  /* 0x0000000ababa7c12 */ /* 0x000fe2000f8e96c1 */
[----:B------:R-:W-:Y:S04]  /*fd30*/  IMAD.WIDE.U32 R134, R134, -0x2daee0ad, RZ ;  /* 0xd2511f5386867825 */ /* 0x000fe800078e00ff */
[C---:B------:R-:W-:Y:S04]  /*fd40*/  HMMA.16816.F32 R120, R180.reuse, R176, R120 ;  /* 0x000000b0b478723c */ /* 0x040fe80000001878 */
[----:B------:R-:W-:Y:S01]  /*fd50*/  LOP3.LUT R137, R200, UR14, R135, 0x96, !PT ;  /* 0x0000000ec8897c12 */ /* 0x000fe2000f8e9687 */
[----:B------:R-:W-:Y:S01]  /*fd60*/  IMAD.WIDE.U32 R184, R2, -0x2daee0ad, RZ ;  /* 0xd2511f5302b87825 */ /* 0x000fe200078e00ff */
[----:B------:R-:W-:Y:S02]  /*fd70*/  LOP3.LUT R2, R222, UR6, R187, 0x96, !PT ;  /* 0x00000006de027c12 */ /* 0x000fe4000f8e96bb */
[-C--:B------:R-:W-:Y:S03]  /*fd80*/  HMMA.16816.F32 R124, R180, R178.reuse, R124 ;  /* 0x000000b2b47c723c */ /* 0x080fe6000000187c */
[----:B------:R-:W-:Y:S01]  /*fd90*/  IMAD.WIDE.U32 R138, R136, -0x326172a9, RZ ;  /* 0xcd9e8d57888a7825 */ /* 0x000fe200078e00ff */
[----:B------:R-:W-:Y:S03]  /*fda0*/  LOP3.LUT R136, R216, UR14, R185, 0x96, !PT ;  /* 0x0000000ed8887c12 */ /* 0x000fe6000f8e96b9 */
[----:B------:R-:W-:Y:S01]  /*fdb0*/  IMAD.WIDE.U32 R194, R194, -0x2daee0ad, RZ ;  /* 0xd2511f53c2c27825 */ /* 0x000fe200078e00ff */
[----:B------:R-:W-:Y:S01]  /*fdc0*/  LOP3.LUT R135, R220, UR6, R139, 0x96, !PT ;  /* 0x00000006dc877c12 */ /* 0x000fe2000f8e968b */
[----:B------:R-:W-:Y:S04]  /*fdd0*/  HMMA.16816.F32 R128, R172, R178, R128 ;  /* 0x000000b2ac80723c */ /* 0x000fe80000001880 */
[----:B------:R-:W-:Y:S01]  /*fde0*/  LOP3.LUT R134, R134, UR13, R195, 0x96, !PT ;  /* 0x0000000d86867c12 */ /* 0x000fe2000f8e96c3 */
[----:B------:R-:W-:Y:S01]  /*fdf0*/  IMAD.WIDE.U32 R190, R190, -0x2daee0ad, RZ ;  /* 0xd2511f53bebe7825 */ /* 0x000fe200078e00ff */
[----:B------:R-:W-:Y:S03]  /*fe00*/  FMNMX3.FTZ R172, R132, R4, R5, !PT ;  /* 0x0000000484ac7276 */ /* 0x000fe60007810005 */
[----:B------:R-:W-:Y:S01]  /*fe10*/  IMAD.WIDE.U32 R224, R2, -0x2daee0ad, RZ ;  /* 0xd2511f5302e07825 */ /* 0x000fe200078e00ff */
[----:B------:R-:W-:Y:S02]  /*fe20*/  LOP3.LUT R2, R184, UR13, R191, 0x96, !PT ;  /* 0x0000000db8027c12 */ /* 0x000fe4000f8e96bf */
[----:B------:R-:W-:Y:S01]  /*fe30*/  FMNMX3.FTZ R172, R172, R16, R17, !PT ;  /* 0x00000010acac7276 */ /* 0x000fe20007810011 */
[----:B------:R-:W-:Y:S01]  /*fe40*/  IMAD.WIDE.U32 R216, R135, -0x2daee0ad, RZ ;  /* 0xd2511f5387d87825 */ /* 0x000fe200078e00ff */
[----:B------:R-:W-:Y:S02]  /*fe50*/  LOP3.LUT R135, R218, UR14, R225, 0x96, !PT ;  /* 0x0000000eda877c12 */ /* 0x000fe4000f8e96e1 */
[----:B------:R-:W-:Y:S01]  /*fe60*/  FMNMX3.FTZ R185, R172, R20, R21, !PT ;  /* 0x00000014acb97276 */ /* 0x000fe20007810015 */
[----:B------:R-:W-:Y:S01]  /*fe70*/  IMAD.WIDE.U32 R176, R134, -0x326172a9, RZ ;  /* 0xcd9e8d5786b07825 */ /* 0x000fe200078e00ff */
[----:B------:R-:W-:Y:S02]  /*fe80*/  FMNMX3.FTZ R134, R0, R8, R9, !PT ;  /* 0x0000000800867276 */ /* 0x000fe40007810009 */
        /* <DEDUP_REMOVED lines=54> */
[----:B------:R-:W-:Y:S02]  /*101f0*/  LOP3.LUT R138, R138, UR10, R197, 0x96, !PT ;  /* 0x0000000a8a8a7c12 */ /* 0x000fe4000f8e96c5 */
[----:B------:R-:W-:Y:S02]  /*10200*/  FMNMX3.FTZ R183, R183, R108, R109, !PT ;  /* 0x0000006cb7b77276 */ /* 0x000fe4000781006d */
[----:B------:R-:W-:Y:S02]  /*10210*/  FMNMX3.FTZ R2, R2, R110, R111, !PT ;  /* 0x0000006e02027276 */ /* 0x000fe4000781006f */
[----:B------:R-:W-:Y:S02]  /*10220*/  FMNMX3.FTZ R185, R185, R112, R113, !PT ;  /* 0x00000070b9b97276 */ /* 0x000fe40007810071 */
[----:B------:R-:W-:Y:S02]  /*10230*/  FMNMX3.FTZ R134, R134, R114, R115, !PT ;  /* 0x0000007286867276 */ /* 0x000fe40007810073 */
[----:B------:R-:W-:Y:S01]  /*10240*/  LOP3.LUT R184, R198, UR9, R189, 0x96, !PT ;  /* 0x00000009c6b87c12 */ /* 0x000fe2000f8e96bd */
[----:B------:R-:W-:Y:S01]  /*10250*/  IMAD.WIDE.U32 R198, R138, -0x2daee0ad, RZ ;  /* 0xd2511f538ac67825 */ /* 0x000fe200078e00ff */
[----:B------:R-:W-:Y:S02]  /*10260*/  LOP3.LUT R139, R214, UR14, R217, 0x96, !PT ;  /* 0x0000000ed68b7c12 */ /* 0x000fe4000f8e96d9 */
[----:B------:R-:W-:Y:S02]  /*10270*/  LOP3.LUT R138, R224, UR13, R187, 0x96, !PT ;  /* 0x0000000de08a7c12 */ /* 0x000fe4000f8e96bb */
[----:B------:R-:W-:Y:S01]  /*10280*/  FMNMX3.FTZ R183, R183, R120, R121, !PT ;  /* 0x00000078b7b77276 */ /* 0x000fe20007810079 */
[----:B------:R-:W-:Y:S01]  /*10290*/  IMAD.WIDE.U32 R180, R139, -0x326172a9, RZ ;  /* 0xcd9e8d578bb47825 */ /* 0x000fe200078e00ff */
[----:B------:R-:W-:Y:S02]  /*102a0*/  FMNMX3.FTZ R2, R2, R122, R123, !PT ;  /* 0x0000007a02027276 */ /* 0x000fe4000781007b */
[----:B------:R-:W-:Y:S01]  /*102b0*/  FMNMX3.FTZ R185, R185, R116, R117, !PT ;  /* 0x00000074b9b97276 */ /* 0x000fe20007810075 */
[----:B------:R-:W-:Y:S01]  /*102c0*/  IMAD.WIDE.U32 R138, R138, -0x326172a9, RZ ;  /* 0xcd9e8d578a8a7825 */ /* 0x000fe200078e00ff */
[----:B------:R-:W-:Y:S02]  /*102d0*/  FMNMX3.FTZ R134, R134, R118, R119, !PT ;  /* 0x0000007686867276 */ /* 0x000fe40007810077 */
[----:B------:R-:W-:Y:S02]  /*102e0*/  LOP3.LUT R202, R202, UR9, R137, 0x96, !PT ;  /* 0x00000009caca7c12 */ /* 0x000fe4000f8e9689 */
[----:B------:R-:W-:Y:S01]  /*102f0*/  LOP3.LUT R189, R136, UR7, R201, 0x96, !PT ;  /* 0x0000000788bd7c12 */ /* 0x000fe2000f8e96c9 */
[----:B------:R-:W-:Y:S01]  /*10300*/  IMAD.WIDE.U32 R136, R184, -0x2daee0ad, RZ ;  /* 0xd2511f53b8887825 */ /* 0x000fe200078e00ff */
[----:B------:R-:W-:Y:S02]  /*10310*/  LOP3.LUT R182, R188, UR7, R177, 0x96, !PT ;  /* 0x00000007bcb67c12 */ /* 0x000fe4000f8e96b1 */
[----:B------:R-:W-:Y:S02]  /*10320*/  LOP3.LUT R203, R216, UR13, R199, 0x96, !PT ;  /* 0x0000000dd8cb7c12 */ /* 0x000fe4000f8e96c7 */
[----:B------:R-:W-:Y:S02]  /*10330*/  FMNMX3.FTZ R183, R183, R124, R125, !PT ;  /* 0x0000007cb7b77276 */ /* 0x000fe4000781007d */
[----:B------:R-:W-:Y:S02]  /*10340*/  FMNMX3.FTZ R184, R2, R126, R127, !PT ;  /* 0x0000007e02b87276 */ /* 0x000fe4000781007f */
[----:B------:R-:W-:Y:S02]  /*10350*/  FMNMX3.FTZ R185, R185, R128, R129, !PT ;  /* 0x00000080b9b97276 */ /* 0x000fe40007810081 */
[----:B------:R-:W-:Y:S01]  /*10360*/  FMNMX3.FTZ R188, R134, R130, R131, !PT ;  /* 0x0000008286bc7276 */ /* 0x000fe20007810083 */
[----:B------:R-:W-:Y:S06]  /*10370*/  BRA.U.ANY UP0, `(.L_x_706) ;  /* 0xffffffe9006c7547 */ /* 0x000fec000b93ffff */
.L_x_705:
[----:B------:R-:W-:Y:S01]  /*10380*/  LOP3.LUT R226, R226, 0xfffffdff, RZ, 0xc0, !PT ;  /* 0xfffffdffe2e27812 */ /* 0x000fe200078ec0ff */
[----:B------:R-:W-:Y:S01]  /*10390*/  STL [R1+0x324], R204 ;  /* 0x000324cc01007387 */ /* 0x000fe20000100800 */
[----:B--2---:R-:W-:Y:S01]  /*103a0*/  PRMT R174, R176, 0x7772, RZ ;  /* 0x00007772b0ae7816 */ /* 0x004fe200000000ff */
[----:B------:R-:W-:Y:S01]  /*103b0*/  IMAD.MOV.U32 R230, RZ, RZ, R136 ;  /* 0x000000ffffe67224 */ /* 0x000fe200078e0088 */
[----:B------:R-:W-:Y:S01]  /*103c0*/  @P0 LOP3.LUT R226, R226, 0x200, RZ, 0xfc, !PT ;  /* 0x00000200e2e20812 */ /* 0x000fe200078efcff */
[----:B------:R-:W-:Y:S01]  /*103d0*/  STL [R1+0x320], R212 ;  /* 0x000320d401007387 */ /* 0x000fe20000100800 */
[----:B------:R-:W-:Y:S01]  /*103e0*/  PRMT R243, R176, 0x7771, RZ ;  /* 0x00007771b0f37816 */ /* 0x000fe200000000ff */
[----:B------:R-:W-:Y:S01]  /*103f0*/  IMAD.MOV.U32 R246, RZ, RZ, R138 ;  /* 0x000000fffff67224 */ /* 0x000fe200078e008a */
[----:B------:R-:W-:Y:S01]  /*10400*/  LOP3.LUT R226, R226, 0xfffffeff, RZ, 0xc0, !PT ;  /* 0xfffffeffe2e27812 */ /* 0x000fe200078ec0ff */
[----:B------:R-:W-:Y:S01]  /*10410*/  STL [R1+0x2f8], R213 ;  /* 0x0002f8d501007387 */ /* 0x000fe20000100800 */
[----:B------:R-:W-:Y:S01]  /*10420*/  PRMT R2, R176, 0x7773, RZ ;  /* 0x00007773b0027816 */ /* 0x000fe200000000ff */
[----:B------:R-:W-:Y:S01]  /*10430*/  IMAD.MOV.U32 R191, RZ, RZ, R176 ;  /* 0x000000ffffbf7224 */ /* 0x000fe200078e00b0 */
[----:B------:R-:W-:Y:S01]  /*10440*/  @P3 LOP3.LUT R226, R226, 0x100, RZ, 0xfc, !PT ;  /* 0x00000100e2e23812 */ /* 0x000fe200078efcff */
[----:B------:R-:W-:Y:S01]  /*10450*/  STL [R1+0x2f4], R209 ;  /* 0x0002f4d101007387 */ /* 0x000fe20000100800 */
[----:B------:R-:W-:Y:S01]  /*10460*/  PRMT R175, R138, 0x7771, RZ ;  /* 0x000077718aaf7816 */ /* 0x000fe200000000ff */
[----:B------:R-:W-:Y:S01]  /*10470*/  IMAD.MOV.U32 R211, RZ, RZ, R236 ;  /* 0x000000ffffd37224 */ /* 0x000fe200078e00ec */
[----:B------:R-:W-:Y:S01]  /*10480*/  LOP3.LUT R177, R194, UR12, R137, 0x96, !PT ;  /* 0x0000000cc2b17c12 */ /* 0x000fe2000f8e9689 */
[----:B------:R-:W-:Y:S01]  /*10490*/  STL [R1+0x2f0], R208 ;  /* 0x0002f0d001007387 */ /* 0x000fe20000100800 */
[----:B------:R-:W-:Y:S01]  /*104a0*/  LOP3.LUT R187, R178, UR7, R139, 0x96, !PT ;  /* 0x00000007b2bb7c12 */ /* 0x000fe2000f8e968b */
[----:B------:R-:W-:Y:S01]  /*104b0*/  IMAD.MOV.U32 R210, RZ, RZ, R232 ;  /* 0x000000ffffd27224 */ /* 0x000fe200078e00e8 */
[----:B------:R-:W-:Y:S01]  /*104c0*/  LOP3.LUT R192, R192, UR9, R179, 0x96, !PT ;  /* 0x00000009c0c07c12 */ /* 0x000fe2000f8e96b3 */
[----:B------:R-:W-:Y:S01]  /*104d0*/  STL [R1+0x2ec], R207 ;  /* 0x0002eccf01007387 */ /* 0x000fe20000100800 */
[----:B------:R-:W-:Y:S01]  /*104e0*/  LOP3.LUT R196, R196, UR9, R181, 0x96, !PT ;  /* 0x00000009c4c47c12 */ /* 0x000fe2000f8e96b5 */
[----:B------:R-:W-:Y:S02]  /*104f0*/  UIADD3 UR26, UPT, UPT, UR25, 0x2, URZ ;  /* 0x00000002191a7890 */ /* 0x000fe4000fffe0ff */
[----:B------:R-:W-:Y:S01]  /*10500*/  STL [R1+0x2e8], R206 ;  /* 0x0002e8ce01007387 */ /* 0x000fe20000100800 */
[----:B------:R-:W-:Y:S01]  /*10510*/  UIADD3 UR25, UPT, UPT, UR25, 0x3, URZ ;  /* 0x0000000319197890 */ /* 0x000fe2000fffe0ff */
[----:B------:R-:W-:Y:S01]  /*10520*/  IMAD.WIDE.U32 R196, R196, -0x2daee0ad, RZ ;  /* 0xd2511f53c4c47825 */ /* 0x000fe200078e00ff */
[----:B------:R-:W-:Y:S01]  /*10530*/  UISETP.GT.AND UP0, UPT, UR19, URZ, UPT ;  /* 0x000000ff1300728c */ /* 0x000fe2000bf04270 */
[----:B------:R-:W-:Y:S03]  /*10540*/  STL [R1+0x2e4], R205 ;  /* 0x0002e4cd01007387 */ /* 0x000fe60000100800 */
[----:B------:R-:W-:Y:S01]  /*10550*/  LOP3.LUT R198, R198, UR12, R197, 0x96, !PT ;  /* 0x0000000cc6c67c12 */ /* 0x000fe2000f8e96c5 */
[----:B------:R-:W-:Y:S04]  /*10560*/  STL [R1+0x348], R226 ;  /* 0x000348e201007387 */ /* 0x000fe80000100800 */
[----:B------:R1:W-:Y:S04]  /*10570*/  STL [R1+0x28], R174 ;  /* 0x000028ae01007387 */ /* 0x0003e80000100800 */
[----:B------:R-:W-:Y:S04]  /*10580*/  STL [R1+0x2c], R243 ;  /* 0x00002cf301007387 */ /* 0x000fe80000100800 */
[----:B------:R2:W-:Y:S04]  /*10590*/  STL [R1+0x24], R2 ;  /* 0x0000240201007387 */ /* 0x0005e80000100800 */
[----:B------:R-:W3:Y:S04]  /*105a0*/  SHFL.BFLY PT, R173, R188, 0x2, 0x1f ;  /* 0x0c401f00bcad7f89 */ /* 0x000ee800000e0000 */
[----:B------:R-:W-:Y:S04]  /*105b0*/  SHFL.BFLY PT, R172, R185, 0x2, 0x1f ;  /* 0x0c401f00b9ac7f89 */ /* 0x000fe800000e0000 */
[----:B------:R-:W4:Y:S04]  /*105c0*/  SHFL.BFLY PT, R134, R183, 0x2, 0x1f ;  /* 0x0c401f00b7867f89 */ /* 0x000f2800000e0000 */
[----:B------:R-:W4:Y:S01]  /*105d0*/  SHFL.BFLY PT, R135, R184, 0x2, 0x1f ;  /* 0x0c401f00b8877f89 */ /* 0x000f2200000e0000 */
[C---:B-1----:R-:W-:Y:S02]  /*105e0*/  PRMT R174, R136.reuse, 0x7772, RZ ;  /* 0x0000777288ae7816 */ /* 0x042fe400000000ff */
[C---:B--2---:R-:W-:Y:S02]  /*105f0*/  PRMT R2, R136.reuse, 0x7771, RZ ;  /* 0x0000777188027816 */ /* 0x044fe400000000ff */
[----:B------:R-:W-:Y:S02]  /*10600*/  PRMT R136, R136, 0x7773, RZ ;  /* 0x0000777388887816 */ /* 0x000fe400000000ff */
[----:B---3--:R-:W-:Y:S01]  /*10610*/  FMNMX.FTZ R139, R188, R173, !PT ;  /* 0x000000adbc8b7209 */ /* 0x008fe20007810000 */
[----:B------:R1:W-:Y:S04]  /*10620*/  STL [R1+0x58], R2 ;  /* 0x0000580201007387 */ /* 0x0003e80000100800 */
[----:B------:R2:W-:Y:S04]  /*10630*/  STL [R1+0x44], R174 ;  /* 0x000044ae01007387 */ /* 0x0005e80000100800 */
[----:B------:R-:W-:Y:S04]  /*10640*/  STL [R1+0x358], R200 ;  /* 0x000358c801007387 */ /* 0x000fe80000100800 */
[----:B------:R3:W-:Y:S04]  /*10650*/  STL [R1+0x40], R136 ;  /* 0x0000408801007387 */ /* 0x0007e80000100800 */
[----:B------:R-:W-:Y:S04]  /*10660*/  STL [R1+0x70], R175 ;  /* 0x000070af01007387 */ /* 0x000fe80000100800 */
[----:B------:R-:W-:Y:S01]  /*10670*/  SHFL.BFLY PT, R175, R139, 0x1, 0x1f ;  /* 0x0c201f008baf7f89 */ /* 0x000fe200000e0000 */
[----:B-1----:R-:W-:Y:S02]  /*10680*/  PRMT R2, R200, 0x7770, RZ ;  /* 0x00007770c8027816 */ /* 0x002fe400000000ff */
[C---:B--2---:R-:W-:Y:S02]  /*10690*/  PRMT R174, R138.reuse, 0x7772, RZ ;  /* 0x000077728aae7816 */ /* 0x044fe400000000ff */
[----:B------:R-:W-:Y:S02]  /*106a0*/  PRMT R138, R138, 0x7773, RZ ;  /* 0x000077738a8a7816 */ /* 0x000fe400000000ff */
[----:B------:R-:W-:Y:S01]  /*106b0*/  ISETP.LE.U32.AND P4, PT, R2, UR11, PT ;  /* 0x0000000b02007c0c */ /* 0x000fe2000bf83070 */
[----:B------:R-:W-:Y:S01]  /*106c0*/  STL [R1+0x4c], R174 ;  /* 0x00004cae01007387 */ /* 0x000fe20000100800 */
[----:B----4-:R-:W-:Y:S01]  /*106d0*/  FMNMX.FTZ R2, R183, R134, !PT ;  /* 0x00000086b7027209 */ /* 0x010fe20007810000 */
[----:B---3--:R-:W-:Y:S02]  /*106e0*/  IMAD.WIDE.U32 R136, R202, -0x2daee0ad, RZ ;  /* 0xd2511f53ca887825 */ /* 0x008fe400078e00ff */
[----:B------:R1:W-:Y:S02]  /*106f0*/  STL [R1+0x48], R138 ;  /* 0x0000488a01007387 */ /* 0x0003e40000100800 */
[----:B------:R-:W-:Y:S01]  /*10700*/  IMAD.MOV.U32 R200, RZ, RZ, R136 ;  /* 0x000000ffffc87224 */ /* 0x000fe200078e0088 */
[----:B------:R-:W-:Y:S02]  /*10710*/  LOP3.LUT R190, R190, UR12, R137, 0x96, !PT ;  /* 0x0000000cbebe7c12 */ /* 0x000fe4000f8e9689 */
[----:B------:R-:W-:Y:S02]  /*10720*/  PRMT R178, R136, 0x7771, RZ ;  /* 0x0000777188b27816 */ /* 0x000fe400000000ff */
[----:B------:R-:W-:Y:S01]  /*10730*/  FMNMX.FTZ R137, R184, R135, !PT ;  /* 0x00000087b8897209 */ /* 0x000fe20007810000 */
[----:B------:R-:W-:Y:S01]  /*10740*/  STL [R1+0x35c], R190 ;  /* 0x00035cbe01007387 */ /* 0x000fe20000100800 */
[C---:B------:R-:W-:Y:S01]  /*10750*/  PRMT R176, R136.reuse, 0x7772, RZ ;  /* 0x0000777288b07816 */ /* 0x040fe200000000ff */
[----:B------:R-:W-:Y:S01]  /*10760*/  IMAD.WIDE.U32 R134, R203, -0x326172a9, RZ ;  /* 0xcd9e8d57cb867825 */ /* 0x000fe200078e00ff */
[----:B------:R-:W-:Y:S01]  /*10770*/  PRMT R136, R136, 0x7773, RZ ;  /* 0x0000777388887816 */ /* 0x000fe200000000ff */
[----:B------:R-:W-:Y:S02]  /*10780*/  STL [R1+0x364], R200 ;  /* 0x000364c801007387 */ /* 0x000fe40000100800 */
[----:B------:R-:W-:Y:S01]  /*10790*/  IMAD.WIDE.U32 R202, R192, -0x2daee0ad, RZ ;  /* 0xd2511f53c0ca7825 */ /* 0x000fe200078e00ff */
[----:B------:R-:W-:Y:S01]  /*107a0*/  LOP3.LUT R193, R180, UR7, R135, 0x96, !PT ;  /* 0x00000007b4c17c12 */ /* 0x000fe2000f8e9687 */
[----:B------:R2:W-:Y:S01]  /*107b0*/  STL [R1+0x2cc], R178 ;  /* 0x0002ccb201007387 */ /* 0x0005e20000100800 */
[----:B------:R-:W-:Y:S01]  /*107c0*/  PRMT R179, R134, 0x7771, RZ ;  /* 0x0000777186b37816 */ /* 0x000fe200000000ff */
[----:B------:R-:W-:Y:S01]  /*107d0*/  IMAD.MOV.U32 R212, RZ, RZ, R134 ;  /* 0x000000ffffd47224 */ /* 0x000fe200078e0086 */
[----:B------:R-:W-:Y:S01]  /*107e0*/  LOP3.LUT R135, R182, 0xffff, RZ, 0xc0, !PT ;  /* 0x0000ffffb6877812 */ /* 0x000fe200078ec0ff */
[----:B------:R3:W-:Y:S01]  /*107f0*/  STL [R1+0x2c8], R176 ;  /* 0x0002c8b001007387 */ /* 0x0007e20000100800 */
[----:B------:R-:W-:Y:S01]  /*10800*/  LOP3.LUT R186, R186, UR12, R203, 0x96, !PT ;  /* 0x0000000cbaba7c12 */ /* 0x000fe2000f8e96cb */
[----:B------:R-:W-:Y:S01]  /*10810*/  IMAD.U32 R184, RZ, RZ, UR24 ;  /* 0x00000018ffb87e24 */ /* 0x000fe2000f8e00ff */
[----:B-1----:R-:W-:Y:S01]  /*10820*/  FMNMX.FTZ R138, R185, R172, !PT ;  /* 0x000000acb98a7209 */ /* 0x002fe20007810000 */
[----:B------:R-:W-:Y:S01]  /*10830*/  STL [R1+0x360], R193 ;  /* 0x000360c101007387 */ /* 0x000fe20000100800 */
[----:B------:R-:W-:Y:S03]  /*10840*/  IMAD.U32 R180, RZ, RZ, UR24 ;  /* 0x00000018ffb47e24 */ /* 0x000fe6000f8e00ff */
[----:B------:R1:W-:Y:S04]  /*10850*/  STL [R1+0x2c4], R136 ;  /* 0x0002c48801007387 */ /* 0x0003e80000100800 */
[----:B------:R4:W-:Y:S04]  /*10860*/  STL [R1+0x2d0], R179 ;  /* 0x0002d0b301007387 */ /* 0x0009e80000100800 */
[----:B------:R-:W4:Y:S01]  /*10870*/  SHFL.BFLY PT, R172, R2, 0x1, 0x1f ;  /* 0x0c201f0002ac7f89 */ /* 0x000f2200000e0000 */
[C---:B--2---:R-:W-:Y:S03]  /*10880*/  PRMT R178, R134.reuse, 0x7772, RZ ;  /* 0x0000777286b27816 */ /* 0x044fe600000000ff */
[----:B------:R-:W2:Y:S01]  /*10890*/  SHFL.BFLY PT, R173, R137, 0x1, 0x1f ;  /* 0x0c201f0089ad7f89 */ /* 0x000ea200000e0000 */
[----:B------:R-:W-:Y:S01]  /*108a0*/  PRMT R134, R134, 0x7773, RZ ;  /* 0x0000777386867816 */ /* 0x000fe200000000ff */
[----:B---3--:R-:W3:Y:S02]  /*108b0*/  LDC R176, c[0x0][0x448] ;  /* 0x00011200ffb07b82 */ /* 0x008ee40000000800 */
[----:B------:R2:W-:Y:S04]  /*108c0*/  STL [R1+0x2c0], R178 ;  /* 0x0002c0b201007387 */ /* 0x0005e80000100800 */
[----:B------:R2:W-:Y:S01]  /*108d0*/  STL [R1+0x2bc], R134 ;  /* 0x0002bc8601007387 */ /* 0x0005e20000100800 */
[----:B-1----:R-:W-:Y:S03]  /*108e0*/  SHF.R.U32.HI R136, RZ, 0x8, R135 ;  /* 0x00000008ff887819 */ /* 0x002fe60000011687 */
[----:B------:R-:W1:Y:S01]  /*108f0*/  SHFL.BFLY PT, R174, R138, 0x1, 0x1f ;  /* 0x0c201f008aae7f89 */ /* 0x000e6200000e0000 */
[----:B----4-:R-:W-:Y:S03]  /*10900*/  IMAD.MOV.U32 R179, RZ, RZ, R229 ;  /* 0x000000ffffb37224 */ /* 0x010fe600078e00e5 */
[----:B------:R4:W-:Y:S01]  /*10910*/  STL [R1+0x20], R136 ;  /* 0x0000208801007387 */ /* 0x0009e20000100800 */
[----:B------:R-:W-:Y:S03]  /*10920*/  FMNMX.FTZ R135, R2, R172, !PT ;  /* 0x000000ac02877209 */ /* 0x000fe60007810000 */
[----:B------:R3:W3:Y:S01]  /*10930*/  LDL.S16 R192, [R1+0x154] ;  /* 0x0001540001c07983 */ /* 0x0006e20000100600 */
[C---:B------:R-:W-:Y:S01]  /*10940*/  FSETP.NEU.FTZ.AND P2, PT, R135.reuse, -INF , PT ;  /* 0xff8000008700780b */ /* 0x040fe20003f5d000 */
[C---:B------:R-:W-:Y:S02]  /*10950*/  FMUL.FTZ R2, R135.reuse, UR4 ;  /* 0x0000000487027c20 */ /* 0x040fe40008410000 */
[----:B------:R3:W3:Y:S01]  /*10960*/  LDL.S16 R190, [R1+0x150] ;  /* 0x0001500001be7983 */ /* 0x0006e20000100600 */
[----:B------:R-:W-:Y:S02]  /*10970*/  FADD.FTZ R0, -R135, R0 ;  /* 0x0000000087007221 */ /* 0x000fe40000010100 */
[----:B------:R-:W-:Y:S01]  /*10980*/  FSEL R2, R2, RZ, P2 ;  /* 0x000000ff02027208 */ /* 0x000fe20001000000 */
[----:B------:R3:W3:Y:S01]  /*10990*/  LDL.S16 R188, [R1+0x14c] ;  /* 0x00014c0001bc7983 */ /* 0x0006e20000100600 */
[----:B--2---:R-:W-:Y:S01]  /*109a0*/  IMAD.MOV.U32 R178, RZ, RZ, R231 ;  /* 0x000000ffffb27224 */ /* 0x004fe200078e00e7 */
[----:B------:R-:W-:Y:S02]  /*109b0*/  LOP3.LUT R134, R136, 0xffff, RZ, 0xc0, !PT ;  /* 0x0000ffff88867812 */ /* 0x000fe400078ec0ff */
[--C-:B------:R-:W-:Y:S01]  /*109c0*/  FFMA.FTZ R124, R124, UR4, -R2.reuse ;  /* 0x000000047c7c7c23 */ /* 0x100fe20008010802 */
[--C-:B------:R-:W-:Y:S01]  /*109d0*/  FFMA.FTZ R125, R125, UR4, -R2.reuse ;  /* 0x000000047d7d7c23 */ /* 0x100fe20008010802 */
[----:B------:R-:W-:Y:S01]  /*109e0*/  LEA R184, P1, R184, R178, 0x1 ;  /* 0x000000b2b8b87211 */ /* 0x000fe200078208ff */
[--C-:B------:R-:W-:Y:S01]  /*109f0*/  FFMA.FTZ R12, R12, UR4, -R2.reuse ;  /* 0x000000040c0c7c23 */ /* 0x100fe20008010802 */
[----:B------:R-:W-:Y:S01]  /*10a00*/  ISETP.LE.U32.AND P5, PT, R134, UR11, PT ;  /* 0x0000000b86007c0c */ /* 0x000fe2000bfa3070 */
[--C-:B------:R-:W-:Y:S01]  /*10a10*/  FFMA.FTZ R89, R89, UR4, -R2.reuse ;  /* 0x0000000459597c23 */ /* 0x100fe20008010802 */
[----:B------:R-:W-:Y:S01]  /*10a20*/  FMNMX.FTZ R134, R137, R173, !PT ;  /* 0x000000ad89867209 */ /* 0x000fe20007810000 */
[--C-:B------:R-:W-:Y:S01]  /*10a30*/  FFMA.FTZ R92, R92, UR4, -R2.reuse ;  /* 0x000000045c5c7c23 */ /* 0x100fe20008010802 */
[----:B-1----:R-:W-:Y:S01]  /*10a40*/  FMNMX.FTZ R137, R138, R174, !PT ;  /* 0x000000ae8a897209 */ /* 0x002fe20007810000 */
[----:B----4-:R-:W-:Y:S02]  /*10a50*/  IMAD.U32 R136, RZ, RZ, UR24 ;  /* 0x00000018ff887e24 */ /* 0x010fe4000f8e00ff */
[--C-:B------:R-:W-:Y:S01]  /*10a60*/  FFMA.FTZ R104, R104, UR4, -R2.reuse ;  /* 0x0000000468687c23 */ /* 0x100fe20008010802 */
[----:B------:R-:W-:Y:S01]  /*10a70*/  FMUL.FTZ R138, R134, UR4 ;  /* 0x00000004868a7c20 */ /* 0x000fe20008410000 */
[----:B------:R-:W-:Y:S01]  /*10a80*/  FSETP.NEU.FTZ.AND P6, PT, R137, -INF , PT ;  /* 0xff8000008900780b */ /* 0x000fe20003fdd000 */
[--C-:B------:R-:W-:Y:S01]  /*10a90*/  FFMA.FTZ R105, R105, UR4, -R2.reuse ;  /* 0x0000000469697c23 */ /* 0x100fe20008010802 */
[----:B------:R-:W-:Y:S01]  /*10aa0*/  LEA.HI.X.SX32 R185, R136, R179, 0x1, P1 ;  /* 0x000000b388b97211 */ /* 0x000fe200008f0eff */
[----:B------:R-:W-:Y:S01]  /*10ab0*/  FFMA.FTZ R109, R109, UR4, -R2 ;  /* 0x000000046d6d7c23 */ /* 0x000fe20008010802 */
[----:B------:R-:W-:Y:S01]  /*10ac0*/  FMNMX.FTZ R136, R139, R175, !PT ;  /* 0x000000af8b887209 */ /* 0x000fe20007810000 */
[----:B------:R-:W-:Y:S01]  /*10ad0*/  IMAD.U32 R139, RZ, RZ, UR24 ;  /* 0x00000018ff8b7e24 */ /* 0x000fe2000f8e00ff */
[----:B------:R-:W-:Y:S01]  /*10ae0*/  LOP3.LUT R175, R182, 0xff, RZ, 0xc0, !PT ;  /* 0x000000ffb6af7812 */ /* 0x000fe200078ec0ff */
[----:B---3--:R-:W-:Y:S01]  /*10af0*/  IMAD.WIDE R240, R176, 0x70, R184 ;  /* 0x00000070b0f07825 */ /* 0x008fe200078e02b8 */
[----:B------:R-:W-:Y:S01]  /*10b00*/  FSETP.NEU.FTZ.AND P1, PT, R134, -INF , PT ;  /* 0xff8000008600780b */ /* 0x000fe20003f3d000 */
[----:B------:R-:W-:Y:S01]  /*10b10*/  STL.64 [R1+0x368], R184 ;  /* 0x000368b801007387 */ /* 0x000fe20000100a00 */
[----:B------:R-:W-:Y:S01]  /*10b20*/  FSETP.NEU.FTZ.AND P2, PT, R136, -INF , PT ;  /* 0xff8000008800780b */ /* 0x000fe20003f5d000 */
[--C-:B------:R-:W-:Y:S01]  /*10b30*/  FFMA.FTZ R8, R8, UR4, -R2.reuse ;  /* 0x0000000408087c23 */ /* 0x100fe20008010802 */
[----:B------:R-:W-:Y:S01]  /*10b40*/  FSEL R138, R138, RZ, P1 ;  /* 0x000000ff8a8a7208 */ /* 0x000fe20000800000 */
[----:B------:R-:W-:Y:S01]  /*10b50*/  STL.64 [R1+0x350], R240 ;  /* 0x000350f001007387 */ /* 0x000fe20000100a00 */
[----:B------:R-:W-:Y:S01]  /*10b60*/  LEA R180, P1, R180, R240, 0x1 ;  /* 0x000000f0b4b47211 */ /* 0x000fe200078208ff */
[----:B------:R-:W-:Y:S01]  /*10b70*/  FFMA.FTZ R9, R9, UR4, -R2 ;  /* 0x0000000409097c23 */ /* 0x000fe20008010802 */
[----:B------:R1:W-:Y:S01]  /*10b80*/  MUFU.EX2 R173, R8 ;  /* 0x0000000800ad7308 */ /* 0x0003e20000000800 */
[----:B------:R2:W-:Y:S01]  /*10b90*/  STL [R1+0x10], R175 ;  /* 0x000010af01007387 */ /* 0x0005e20000100800 */
[----:B------:R-:W-:Y:S01]  /*10ba0*/  LEA.HI.X.SX32 R181, R139, R241, 0x1, P1 ;  /* 0x000000f18bb57211 */ /* 0x000fe200008f0eff */
[--C-:B------:R-:W-:Y:S01]  /*10bb0*/  FFMA.FTZ R10, R10, UR4, -R138.reuse ;  /* 0x000000040a0a7c23 */ /* 0x100fe2000801088a */
[----:B------:R-:W-:Y:S06]  /*10bc0*/  PRMT R139, R182, 0x7632, R139 ;  /* 0x00007632b68b7816 */ /* 0x000fec000000008b */
[----:B------:R-:W3:Y:S01]  /*10bd0*/  MUFU.EX2 R176, R9 ;  /* 0x0000000900b07308 */ /* 0x000ee20000000800 */
[----:B------:R-:W-:Y:S01]  /*10be0*/  ISETP.LE.U32.AND P1, PT, R175, UR11, PT ;  /* 0x0000000baf007c0c */ /* 0x000fe2000bf23070 */
[--C-:B------:R-:W-:Y:S01]  /*10bf0*/  FFMA.FTZ R11, R11, UR4, -R138.reuse ;  /* 0x000000040b0b7c23 */ /* 0x100fe2000801088a */
[----:B------:R-:W-:Y:S07]  /*10c00*/  LOP3.LUT R193, R139, 0xff, RZ, 0xc0, !PT ;  /* 0x000000ff8bc17812 */ /* 0x000fee00078ec0ff */
[----:B------:R4:W-:Y:S01]  /*10c10*/  MUFU.EX2 R174, R10 ;  /* 0x0000000a00ae7308 */ /* 0x0009e20000000800 */
[--C-:B------:R-:W-:Y:S01]  /*10c20*/  FFMA.FTZ R14, R14, UR4, -R138.reuse ;  /* 0x000000040e0e7c23 */ /* 0x100fe2000801088a */
[--C-:B------:R-:W-:Y:S01]  /*10c30*/  FFMA.FTZ R126, R126, UR4, -R138.reuse ;  /* 0x000000047e7e7c23 */ /* 0x100fe2000801088a */
[----:B------:R-:W-:Y:S01]  /*10c40*/  ISETP.LE.U32.AND P0, PT, R193, UR11, PT ;  /* 0x0000000bc1007c0c */ /* 0x000fe2000bf03070 */
[----:B------:R2:W-:Y:S01]  /*10c50*/  STL [R1+0xc], R193 ;  /* 0x00000cc101007387 */ /* 0x0005e20000100800 */
[----:B-1----:R-:W-:Y:S01]  /*10c60*/  LOP3.LUT R8, R189, 0xffff, RZ, 0xc0, !PT ;  /* 0x0000ffffbd087812 */ /* 0x002fe200078ec0ff */
[--C-:B------:R-:W-:Y:S01]  /*10c70*/  FFMA.FTZ R110, R110, UR4, -R138.reuse ;  /* 0x000000046e6e7c23 */ /* 0x100fe2000801088a */
[--C-:B------:R-:W-:Y:S01]  /*10c80*/  FFMA.FTZ R111, R111, UR4, -R138.reuse ;  /* 0x000000046f6f7c23 */ /* 0x100fe2000801088a */
[----:B------:R-:W-:Y:S01]  /*10c90*/  FFMA.FTZ R123, R123, UR4, -R138 ;  /* 0x000000047b7b7c23 */ /* 0x000fe2000801088a */
[----:B------:R-:W-:Y:S01]  /*10ca0*/  SHF.R.U32.HI R204, RZ, 0x8, R8 ;  /* 0x00000008ffcc7819 */ /* 0x000fe20000011608 */
[----:B------:R-:W-:Y:S01]  /*10cb0*/  FMUL.FTZ R8, R137, UR4 ;  /* 0x0000000489087c20 */ /* 0x000fe20008410000 */
[----:B---3--:R-:W-:Y:S01]  /*10cc0*/  F2FP.F16.F32.PACK_AB R139, R176, R173 ;  /* 0x000000adb08b723e */ /* 0x008fe200000000ff */
[----:B------:R-:W-:Y:S01]  /*10cd0*/  FMUL.FTZ R9, R136, UR4 ;  /* 0x0000000488097c20 */ /* 0x000fe20008410000 */
[----:B------:R-:W-:Y:S01]  /*10ce0*/  FFMA.FTZ R15, R15, UR4, -R138 ;  /* 0x000000040f0f7c23 */ /* 0x000fe2000801088a */
[----:B----4-:R-:W-:Y:S01]  /*10cf0*/  LOP3.LUT R10, R204, 0xffff, RZ, 0xc0, !PT ;  /* 0x0000ffffcc0a7812 */ /* 0x010fe200078ec0ff */
[----:B------:R1:W-:Y:S01]  /*10d00*/  STL [R1+0x330], R204 ;  /* 0x000330cc01007387 */ /* 0x0003e20000100800 */
[----:B------:R-:W-:Y:S01]  /*10d10*/  FSEL R8, R8, RZ, P6 ;  /* 0x000000ff08087208 */ /* 0x000fe20003000000 */
[----:B--2---:R-:W2:Y:S01]  /*10d20*/  MUFU.EX2 R175, R11 ;  /* 0x0000000b00af7308 */ /* 0x004ea20000000800 */
[----:B------:R-:W-:Y:S01]  /*10d30*/  ISETP.LE.U32.AND P6, PT, R10, UR11, PT ;  /* 0x0000000b0a007c0c */ /* 0x000fe2000bfc3070 */
[----:B------:R-:W-:Y:S01]  /*10d40*/  IMAD.MOV.U32 R241, RZ, RZ, R210 ;  /* 0x000000fffff17224 */ /* 0x000fe200078e00d2 */
[----:B------:R-:W-:Y:S01]  /*10d50*/  LOP3.LUT R10, R187, 0xffff, RZ, 0xc0, !PT ;  /* 0x0000ffffbb0a7812 */ /* 0x000fe200078ec0ff */
[----:B------:R-:W-:Y:S01]  /*10d60*/  FFMA.FTZ R200, R112, UR4, -R8 ;  /* 0x0000000470c87c23 */ /* 0x000fe20008010808 */
[C---:B------:R-:W-:Y:S01]  /*10d70*/  PRMT R224, R139.reuse, 0x7610, R224 ;  /* 0x000076108be07816 */ /* 0x040fe200000000e0 */
[----:B------:R-:W-:Y:S01]  /*10d80*/  FFMA.FTZ R242, R68, UR4, -R8 ;  /* 0x0000000444f27c23 */ /* 0x000fe20008010808 */
[----:B------:R-:W-:Y:S01]  /*10d90*/  SHF.R.U32.HI R213, RZ, 0x8, R10 ;  /* 0x00000008ffd57819 */ /* 0x000fe2000001160a */
[--C-:B------:R-:W-:Y:S01]  /*10da0*/  FFMA.FTZ R208, R84, UR4, -R8.reuse ;  /* 0x0000000454d07c23 */ /* 0x100fe20008010808 */
[----:B------:R-:W-:Y:S01]  /*10db0*/  PRMT R229, R139, 0x7632, R229 ;  /* 0x000076328be57816 */ /* 0x000fe200000000e5 */
[--C-:B------:R-:W-:Y:S01]  /*10dc0*/  FFMA.FTZ R209, R100, UR4, -R8.reuse ;  /* 0x0000000464d17c23 */ /* 0x100fe20008010808 */
[----:B------:R-:W-:Y:S01]  /*10dd0*/  FSEL R9, R9, RZ, P2 ;  /* 0x000000ff09097208 */ /* 0x000fe20001000000 */
[--C-:B------:R-:W-:Y:S01]  /*10de0*/  FFMA.FTZ R193, R97, UR4, -R8.reuse ;  /* 0x0000000461c17c23 */ /* 0x100fe20008010808 */
[----:B------:R-:W-:Y:S01]  /*10df0*/  LOP3.LUT R10, R213, 0xffff, RZ, 0xc0, !PT ;  /* 0x0000ffffd50a7812 */ /* 0x000fe200078ec0ff */
[--C-:B------:R-:W-:Y:S01]  /*10e00*/  FFMA.FTZ R206, R101, UR4, -R8.reuse ;  /* 0x0000000465ce7c23 */ /* 0x100fe20008010808 */
[----:B--2---:R-:W-:Y:S01]  /*10e10*/  F2FP.F16.F32.PACK_AB R172, R175, R174 ;  /* 0x000000aeafac723e */ /* 0x004fe200000000ff */
[--C-:B------:R-:W-:Y:S01]  /*10e20*/  FFMA.FTZ R245, R83, UR4, -R9.reuse ;  /* 0x0000000453f57c23 */ /* 0x100fe20008010809 */
[----:B------:R-:W-:Y:S01]  /*10e30*/  LOP3.LUT R11, R177, 0xffff, RZ, 0xc0, !PT ;  /* 0x0000ffffb10b7812 */ /* 0x000fe200078ec0ff */
[----:B------:R-:W-:Y:S01]  /*10e40*/  FFMA.FTZ R248, R87, UR4, -R9 ;  /* 0x0000000457f87c23 */ /* 0x000fe20008010809 */
[C---:B------:R-:W-:Y:S01]  /*10e50*/  PRMT R215, R172.reuse, 0x7632, R215 ;  /* 0x00007632acd77816 */ /* 0x040fe200000000d7 */
[----:B------:R-:W-:Y:S01]  /*10e60*/  FFMA.FTZ R251, R99, UR4, -R9 ;  /* 0x0000000463fb7c23 */ /* 0x000fe20008010809 */
[----:B------:R-:W-:Y:S01]  /*10e70*/  SHF.R.U32.HI R11, RZ, 0x8, R11 ;  /* 0x00000008ff0b7819 */ /* 0x000fe2000001160b */
[----:B------:R-:W-:Y:S01]  /*10e80*/  FFMA.FTZ R250, R81, UR4, -R8 ;  /* 0x0000000451fa7c23 */ /* 0x000fe20008010808 */
[----:B------:R-:W-:Y:S01]  /*10e90*/  PRMT R225, R172, 0x7610, R225 ;  /* 0x00007610ace17816 */ /* 0x000fe200000000e1 */
[----:B------:R-:W-:Y:S01]  /*10ea0*/  MUFU.EX2 R81, R12 ;  /* 0x0000000c00517308 */ /* 0x000fe20000000800 */
[----:B------:R-:W-:Y:S01]  /*10eb0*/  ISETP.LE.U32.AND P2, PT, R10, UR11, PT ;  /* 0x0000000b0a007c0c */ /* 0x000fe2000bf43070 */
[----:B------:R-:W-:Y:S01]  /*10ec0*/  FFMA.FTZ R13, R13, UR4, -R2 ;  /* 0x000000040d0d7c23 */ /* 0x000fe20008010802 */
[--C-:B------:R-:W-:Y:S01]  /*10ed0*/  FFMA.FTZ R238, R65, UR4, -R8.reuse ;  /* 0x0000000441ee7c23 */ /* 0x100fe20008010808 */
[--C-:B------:R-:W-:Y:S01]  /*10ee0*/  FFMA.FTZ R207, R116, UR4, -R8.reuse ;  /* 0x0000000474cf7c23 */ /* 0x100fe20008010808 */
[--C-:B------:R-:W-:Y:S05]  /*10ef0*/  FFMA.FTZ R205, R128, UR4, -R8.reuse ;  /* 0x0000000480cd7c23 */ /* 0x100fea0008010808 */
[----:B------:R-:W2:Y:S01]  /*10f00*/  MUFU.EX2 R65, R13 ;  /* 0x0000000d00417308 */ /* 0x000ea20000000800 */
        /* <DEDUP_REMOVED lines=13> */
[----:B--2---:R-:W-:Y:S01]  /*10fe0*/  F2FP.F16.F32.PACK_AB R68, R65, R81 ;  /* 0x000000514144723e */ /* 0x004fe200000000ff */
[--C-:B------:R-:W-:Y:S01]  /*10ff0*/  FFMA.FTZ R237, R71, UR4, -R9.reuse ;  /* 0x0000000447ed7c23 */ /* 0x100fe20008010809 */
[--C-:B------:R-:W-:Y:S01]  /*11000*/  FFMA.FTZ R249, R86, UR4, -R9.reuse ;  /* 0x0000000456f97c23 */ /* 0x100fe20008010809 */
[----:B------:R-:W-:Y:S01]  /*11010*/  FFMA.FTZ R252, R98, UR4, -R9 ;  /* 0x0000000462fc7c23 */ /* 0x000fe20008010809 */
[----:B------:R-:W-:Y:S01]  /*11020*/  PRMT R223, R68, 0x7610, R223 ;  /* 0x0000761044df7816 */ /* 0x000fe200000000df */
[----:B------:R-:W-:Y:S01]  /*11030*/  FFMA.FTZ R97, R102, UR4, -R9 ;  /* 0x0000000466617c23 */ /* 0x000fe20008010809 */
[----:B------:R-:W-:Y:S01]  /*11040*/  PRMT R219, R68, 0x7632, R219 ;  /* 0x0000763244db7816 */ /* 0x000fe200000000db */
[--C-:B------:R-:W-:Y:S01]  /*11050*/  FFMA.FTZ R83, R103, UR4, -R9.reuse ;  /* 0x0000000467537c23 */ /* 0x100fe20008010809 */
[--C-:B------:R-:W-:Y:S01]  /*11060*/  FFMA.FTZ R99, R114, UR4, -R9.reuse ;  /* 0x0000000472637c23 */ /* 0x100fe20008010809 */
[--C-:B------:R-:W-:Y:S01]  /*11070*/  FFMA.FTZ R87, R115, UR4, -R9.reuse ;  /* 0x0000000473577c23 */ /* 0x100fe20008010809 */
[--C-:B------:R-:W-:Y:S01]  /*11080*/  FFMA.FTZ R226, R119, UR4, -R9.reuse ;  /* 0x0000000477e27c23 */ /* 0x100fe20008010809 */
[----:B------:R-:W-:Y:S01]  /*11090*/  FFMA.FTZ R130, R130, UR4, -R9 ;  /* 0x0000000482827c23 */ /* 0x000fe20008010809 */
[--C-:B------:R-:W-:Y:S01]  /*110a0*/  FFMA.FTZ R10, R4, UR4, -R8.reuse ;  /* 0x00000004040a7c23 */ /* 0x100fe20008010808 */
[----:B------:R-:W-:Y:S01]  /*110b0*/  FFMA.FTZ R244, R69, UR4, -R8 ;  /* 0x0000000445f47c23 */ /* 0x000fe20008010808 */
[--C-:B------:R-:W-:Y:S01]  /*110c0*/  FFMA.FTZ R69, R56, UR4, -R2.reuse ;  /* 0x0000000438457c23 */ /* 0x100fe20008010802 */
[--C-:B------:R-:W-:Y:S01]  /*110d0*/  FFMA.FTZ R67, R44, UR4, -R2.reuse ;  /* 0x000000042c437c23 */ /* 0x100fe20008010802 */
[----:B------:R-:W-:Y:S01]  /*110e0*/  MUFU.EX2 R56, R14 ;  /* 0x0000000e00387308 */ /* 0x000fe20000000800 */
[--C-:B------:R-:W-:Y:S01]  /*110f0*/  FFMA.FTZ R24, R24, UR4, -R2.reuse ;  /* 0x0000000418187c23 */ /* 0x100fe20008010802 */
[----:B------:R-:W-:Y:S01]  /*11100*/  FFMA.FTZ R25, R25, UR4, -R2 ;  /* 0x0000000419197c23 */ /* 0x000fe20008010802 */
[----:B------:R-:W-:Y:S07]  /*11110*/  FFMA.FTZ R216, R48, UR4, -R8 ;  /* 0x0000000430d87c23 */ /* 0x000fee0008010808 */
[----:B------:R-:W2:Y:S01]  /*11120*/  MUFU.EX2 R44, R15 ;  /* 0x0000000f002c7308 */ /* 0x000ea20000000800 */
[----:B------:R-:W-:Y:S02]  /*11130*/  IMAD.MOV.U32 R18, RZ, RZ, R241 ;  /* 0x000000ffff127224 */ /* 0x000fe400078e00f1 */
[----:B------:R-:W-:Y:S01]  /*11140*/  FFMA.FTZ R50, R46, UR4, -R138 ;  /* 0x000000042e327c23 */ /* 0x000fe2000801088a */
[--C-:B------:R-:W-:Y:S01]  /*11150*/  FFMA.FTZ R120, R120, UR4, -R2.reuse ;  /* 0x0000000478787c23 */ /* 0x100fe20008010802 */
[----:B------:R-:W-:Y:S01]  /*11160*/  FFMA.FTZ R121, R121, UR4, -R2 ;  /* 0x0000000479797c23 */ /* 0x000fe20008010802 */
        /* <DEDUP_REMOVED lines=13> */
[C---:B------:R-:W-:Y:S01]  /*11240*/  PRMT R214, R55.reuse, 0x7610, R214 ;  /* 0x0000761037d67816 */ /* 0x040fe200000000d6 */
[----:B------:R-:W-:Y:S01]  /*11250*/  FFMA.FTZ R48, R40, UR4, -R2 ;  /* 0x0000000428307c23 */ /* 0x000fe20008010802 */
[----:B------:R-:W-:Y:S01]  /*11260*/  PRMT R199, R55, 0x7632, R199 ;  /* 0x0000763237c77816 */ /* 0x000fe200000000c7 */
        /* <DEDUP_REMOVED lines=16> */
[--C-:B------:R-:W-:Y:S01]  /*11370*/  FFMA.FTZ R201, R36, UR4, -R8.reuse ;  /* 0x0000000424c97c23 */ /* 0x100fe20008010808 */
[--C-:B------:R-:W-:Y:S01]  /*11380*/  FFMA.FTZ R218, R49, UR4, -R8.reuse ;  /* 0x0000000431da7c23 */ /* 0x100fe20008010808 */
[----:B------:R-:W-:Y:S07]  /*11390*/  FFMA.FTZ R233, R53, UR4, -R8 ;  /* 0x0000000435e97c23 */ /* 0x000fee0008010808 */
        /* <DEDUP_REMOVED lines=13> */
[----:B------:R-:W-:Y:S01]  /*11470*/  PRMT R208, R196, 0x7772, RZ ;  /* 0x00007772c4d07816 */ /* 0x000fe200000000ff */
[----:B------:R-:W-:Y:S01]  /*11480*/  IMAD.MOV.U32 R23, RZ, RZ, R207 ;  /* 0x000000ffff177224 */ /* 0x000fe200078e00cf */
[----:B--2---:R-:W-:Y:S01]  /*11490*/  F2FP.F16.F32.PACK_AB R66, R40, R46 ;  /* 0x0000002e2842723e */ /* 0x004fe200000000ff */
[--C-:B------:R-:W-:Y:S01]  /*114a0*/  FFMA.FTZ R194, R21, UR4, -R8.reuse ;  /* 0x0000000415c27c23 */ /* 0x100fe20008010808 */
[----:B------:R-:W-:Y:S01]  /*114b0*/  PRMT R207, R202, 0x7773, RZ ;  /* 0x00007773cacf7816 */ /* 0x000fe200000000ff */
[--C-:B------:R-:W-:Y:S01]  /*114c0*/  FFMA.FTZ R195, R32, UR4, -R8.reuse ;  /* 0x0000000420c37c23 */ /* 0x100fe20008010808 */
[----:B------:R-:W-:Y:S01]  /*114d0*/  FFMA.FTZ R197, R33, UR4, -R8 ;  /* 0x0000000421c57c23 */ /* 0x000fe20008010808 */
[----:B------:R-:W-:Y:S01]  /*114e0*/  MUFU.EX2 R42, R6 ;  /* 0x00000006002a7308 */ /* 0x000fe20000000800 */
[----:B------:R-:W-:Y:S01]  /*114f0*/  IMAD.MOV.U32 R35, RZ, RZ, R205 ;  /* 0x000000ffff237224 */ /* 0x000fe200078e00cd */
[----:B------:R-:W-:Y:S08]  /*11500*/  PRMT R205, R196, 0x7771, RZ ;  /* 0x00007771c4cd7816 */ /* 0x000ff000000000ff */
[----:B------:R-:W-:Y:S10]  /*11510*/  MUFU.EX2 R37, R37 ;  /* 0x0000002500257308 */ /* 0x000ff40000000800 */
[----:B------:R-:W-:Y:S01]  /*11520*/  MUFU.EX2 R36, R36 ;  /* 0x0000002400247308 */ /* 0x000fe20000000800 */
[C---:B------:R-:W-:Y:S02]  /*11530*/  @!P1 HADD2 R192, -R139.reuse.H0_H0, -RZ.H0_H0 ;  /* 0xa00000ff8bc09230 */ /* 0x040fe40000000900 */
[----:B------:R-:W-:Y:S03]  /*11540*/  @!P5 HADD2 R190, -R139.H1_H1, -RZ.H0_H0 ;  /* 0xa00000ff8bbed230 */ /* 0x000fe60000000d00 */
[----:B------:R-:W-:Y:S01]  /*11550*/  PRMT R185, R192, 0x7610, R185 ;  /* 0x00007610c0b97816 */ /* 0x000fe200000000b9 */
[----:B------:R2:W-:Y:S01]  /*11560*/  @!P1 STL.S16 [R1+0x154], R192 ;  /* 0x000154c001009387 */ /* 0x0005e20000100600 */
[----:B------:R-:W-:Y:S01]  /*11570*/  PRMT R184, R190, 0x7610, R184 ;  /* 0x00007610beb87816 */ /* 0x000fe200000000b8 */
[C---:B------:R-:W-:Y:S01]  /*11580*/  @!P0 HADD2 R188, -R172.reuse.H0_H0, -RZ.H0_H0 ;  /* 0xa00000ffacbc8230 */ /* 0x040fe20000000900 */
[----:B------:R-:W-:Y:S01]  /*11590*/  @!P1 PRMT R224, R185, 0x5410, RZ ;  /* 0x00005410b9e09816 */ /* 0x000fe200000000ff */
[----:B------:R3:W-:Y:S01]  /*115a0*/  @!P5 STL.S16 [R1+0x150], R190 ;  /* 0x000150be0100d387 */ /* 0x0007e20000100600 */
[----:B------:R-:W-:Y:S01]  /*115b0*/  @!P5 PRMT R229, R184, 0x5410, RZ ;  /* 0x00005410b8e5d816 */ /* 0x000fe200000000ff */
[--C-:B------:R-:W-:Y:S01]  /*115c0*/  FFMA.FTZ R184, R96, UR4, -R8.reuse ;  /* 0x0000000460b87c23 */ /* 0x100fe20008010808 */
[----:B------:R-:W-:Y:S01]  /*115d0*/  PRMT R183, R188, 0x7610, R183 ;  /* 0x00007610bcb77816 */ /* 0x000fe200000000b7 */
[----:B------:R4:W-:Y:S01]  /*115e0*/  @!P0 STL.S16 [R1+0x14c], R188 ;  /* 0x00014cbc01008387 */ /* 0x0009e20000100600 */
[--C-:B------:R-:W-:Y:S01]  /*115f0*/  FFMA.FTZ R96, R117, UR4, -R8.reuse ;  /* 0x0000000475607c23 */ /* 0x100fe20008010808 */
[----:B------:R-:W-:Y:S01]  /*11600*/  FFMA.FTZ R185, R113, UR4, -R8 ;  /* 0x0000000471b97c23 */ /* 0x000fe20008010808 */
[----:B------:R-:W-:Y:S01]  /*11610*/  @!P0 PRMT R225, R183, 0x5410, RZ ;  /* 0x00005410b7e18816 */ /* 0x000fe200000000ff */
[----:B------:R4:W-:Y:S01]  /*11620*/  STL [R1+0x30], R11 ;  /* 0x0000300b01007387 */ /* 0x0009e20000100800 */
[--C-:B------:R-:W-:Y:S01]  /*11630*/  FFMA.FTZ R113, R34, UR4, -R9.reuse ;  /* 0x0000000422717c23 */ /* 0x100fe20008010809 */
[----:B------:R-:W-:Y:S01]  /*11640*/  FFMA.FTZ R117, R39, UR4, -R9 ;  /* 0x0000000427757c23 */ /* 0x000fe20008010809 */
[----:B------:R-:W-:Y:S01]  /*11650*/  IMAD.MOV.U32 R86, RZ, RZ, R185 ;  /* 0x000000ffff567224 */ /* 0x000fe200078e00b9 */
[----:B------:R4:W-:Y:S01]  /*11660*/  STL [R1+0x2fc], R213 ;  /* 0x0002fcd501007387 */ /* 0x0009e20000100800 */
[----:B------:R-:W-:Y:S01]  /*11670*/  IMAD.MOV.U32 R185, RZ, RZ, R211 ;  /* 0x000000ffffb97224 */ /* 0x000fe200078e00d3 */
[C---:B------:R-:W-:Y:S01]  /*11680*/  PRMT R211, R202.reuse, 0x7771, RZ ;  /* 0x00007771cad37816 */ /* 0x040fe200000000ff */
[----:B------:R-:W-:Y:S01]  /*11690*/  IMAD.MOV.U32 R103, RZ, RZ, R86 ;  /* 0x000000ffff677224 */ /* 0x000fe200078e0056 */
[----:B------:R4:W-:Y:S01]  /*116a0*/  STL [R1+0x328], R139 ;  /* 0x0003288b01007387 */ /* 0x0009e20000100800 */
[----:B------:R-:W-:Y:S01]  /*116b0*/  IMAD.MOV.U32 R34, RZ, RZ, R206 ;  /* 0x000000ffff227224 */ /* 0x000fe200078e00ce */
[----:B------:R-:W-:Y:S01]  /*116c0*/  PRMT R206, R202, 0x7772, RZ ;  /* 0x00007772cace7816 */ /* 0x000fe200000000ff */
[----:B------:R-:W-:Y:S01]  /*116d0*/  FFMA.FTZ R39, R29, UR4, -R2 ;  /* 0x000000041d277c23 */ /* 0x000fe20008010802 */
[----:B-1----:R1:W4:Y:S01]  /*116e0*/  LDL.S16 R204, [R1+0x158] ;  /* 0x0001580001cc7983 */ /* 0x0023220000100600 */
[----:B------:R-:W-:Y:S02]  /*116f0*/  IMAD.MOV.U32 R119, RZ, RZ, R34 ;  /* 0x000000ffff777224 */ /* 0x000fe400078e0022 */
[--C-:B------:R-:W-:Y:S01]  /*11700*/  FFMA.FTZ R183, R16, UR4, -R8.reuse ;  /* 0x0000000410b77c23 */ /* 0x100fe20008010808 */
[--C-:B--2---:R-:W-:Y:S01]  /*11710*/  FFMA.FTZ R192, R20, UR4, -R8.reuse ;  /* 0x0000000414c07c23 */ /* 0x104fe20008010808 */
[----:B---3--:R1:W2:Y:S01]  /*11720*/  LDL.S16 R190, [R1+0x15c] ;  /* 0x00015c0001be7983 */ /* 0x0082a20000100600 */
[----:B------:R-:W-:Y:S01]  /*11730*/  MUFU.EX2 R39, R39 ;  /* 0x0000002700277308 */ /* 0x000fe20000000800 */
[--C-:B----4-:R-:W-:Y:S01]  /*11740*/  FFMA.FTZ R188, R17, UR4, -R8.reuse ;  /* 0x0000000411bc7c23 */ /* 0x110fe20008010808 */
[----:B------:R-:W-:Y:S04]  /*11750*/  LOP3.LUT R11, R11, 0xffff, RZ, 0xc0, !PT ;  /* 0x0000ffff0b0b7812 */ /* 0x000fe800078ec0ff */
[----:B------:R-:W-:Y:S01]  /*11760*/  ISETP.LE.U32.AND P1, PT, R11, UR11, PT ;  /* 0x0000000b0b007c0c */ /* 0x000fe2000bf23070 */
[--C-:B------:R-:W-:Y:S01]  /*11770*/  FFMA.FTZ R11, R85, UR4, -R8.reuse ;  /* 0x00000004550b7c23 */ /* 0x100fe20008010808 */
[--C-:B------:R-:W-:Y:S01]  /*11780*/  FFMA.FTZ R85, R19, UR4, -R9.reuse ;  /* 0x0000000413557c23 */ /* 0x100fe20008010809 */
[----:B------:R-:W-:Y:S01]  /*11790*/  FFMA.FTZ R213, R129, UR4, -R8 ;  /* 0x0000000481d57c23 */ /* 0x000fe20008010808 */
[----:B------:R-:W-:Y:S01]  /*117a0*/  SHF.R.U32.HI R139, RZ, 0x18, R182 ;  /* 0x00000018ff8b7819 */ /* 0x000fe200000116b6 */
[----:B------:R-:W-:Y:S01]  /*117b0*/  FFMA.FTZ R129, R51, UR4, -R9 ;  /* 0x0000000433817c23 */ /* 0x000fe20008010809 */
[--C-:B------:R-:W-:Y:S01]  /*117c0*/  FFMA.FTZ R51, R59, UR4, -R138.reuse ;  /* 0x000000043b337c23 */ /* 0x100fe2000801088a */
[----:B------:R-:W-:Y:S01]  /*117d0*/  FFMA.FTZ R138, R127, UR4, -R138 ;  /* 0x000000047f8a7c23 */ /* 0x000fe2000801088a */
[----:B------:R-:W-:Y:S01]  /*117e0*/  ISETP.LE.U32.AND P5, PT, R139, UR11, PT ;  /* 0x0000000b8b007c0c */ /* 0x000fe2000bfa3070 */
[----:B------:R3:W-:Y:S01]  /*117f0*/  STL [R1+0x338], R139 ;  /* 0x0003388b01007387 */ /* 0x0007e20000100800 */
[----:B------:R-:W-:Y:S01]  /*11800*/  FFMA.FTZ R182, R5, UR4, -R8 ;  /* 0x0000000405b67c23 */ /* 0x000fe20008010808 */
[----:B------:R-:W-:Y:S02]  /*11810*/  IMAD.MOV.U32 R98, RZ, RZ, R11 ;  /* 0x000000ffff627224 */ /* 0x000fe400078e000b */
[----:B------:R-:W-:Y:S01]  /*11820*/  IMAD.MOV.U32 R19, RZ, RZ, R209 ;  /* 0x000000ffff137224 */ /* 0x000fe200078e00d1 */
[----:B------:R-:W-:Y:S01]  /*11830*/  PRMT R209, R196, 0x7773, RZ ;  /* 0x00007773c4d17816 */ /* 0x000fe200000000ff */
[----:B------:R4:W-:Y:S01]  /*11840*/  MUFU.EX2 R60, R182 ;  /* 0x000000b6003c7308 */ /* 0x0009e20000000800 */
[----:B------:R-:W-:Y:S02]  /*11850*/  IMAD.MOV.U32 R102, RZ, RZ, R98 ;  /* 0x000000ffff667224 */ /* 0x000fe400078e0062 */
[----:B------:R-:W-:Y:S02]  /*11860*/  IMAD.MOV.U32 R98, RZ, RZ, R35 ;  /* 0x000000ffff627224 */ /* 0x000fe400078e0023 */
[----:B----4-:R-:W-:Y:S02]  /*11870*/  IMAD.MOV.U32 R182, RZ, RZ, R87 ;  /* 0x000000ffffb67224 */ /* 0x010fe400078e0057 */
[----:B---3--:R-:W-:Y:S02]  /*11880*/  IMAD.MOV.U32 R139, RZ, RZ, R196 ;  /* 0x000000ffff8b7224 */ /* 0x008fe400078e00c4 */
[----:B------:R-:W-:Y:S05]  /*11890*/  @!P5 HADD2 R204, -R172.H1_H1, -RZ.H0_H0 ;  /* 0xa00000ffacccd230 */ /* 0x000fea0000000d00 */
[----:B------:R-:W-:Y:S01]  /*118a0*/  PRMT R12, R204, 0x7610, R12 ;  /* 0x00007610cc0c7816 */ /* 0x000fe2000000000c */
[----:B------:R3:W-:Y:S03]  /*118b0*/  @!P5 STL.S16 [R1+0x158], R204 ;  /* 0x000158cc0100d387 */ /* 0x0007e60000100600 */
[----:B------:R-:W-:Y:S01]  /*118c0*/  @!P5 PRMT R215, R12, 0x5410, RZ ;  /* 0x000054100cd7d816 */ /* 0x000fe200000000ff */
[----:B------:R4:W-:Y:S04]  /*118d0*/  STL [R1+0x32c], R172 ;  /* 0x00032cac01007387 */ /* 0x0009e80000100800 */
[----:B------:R1:W2:Y:S04]  /*118e0*/  LDL.S16 R12, [R1+0x160] ;  /* 0x00016000010c7983 */ /* 0x0002a80000100600 */
[----:B---3--:R-:W3:Y:S01]  /*118f0*/  LDL.LU R204, [R1+0x28] ;  /* 0x0000280001cc7983 */ /* 0x008ee20000300800 */
[----:B----4-:R-:W-:Y:S02]  /*11900*/  LOP3.LUT R172, R191, 0xff, RZ, 0xc0, !PT ;  /* 0x000000ffbfac7812 */ /* 0x010fe400078ec0ff */
[----:B------:R-:W-:Y:S02]  /*11910*/  PRMT R191, R66, 0x7610, R191 ;  /* 0x0000761042bf7816 */ /* 0x000fe400000000bf */
[----:B------:R-:W-:Y:S11]  /*11920*/  ISETP.LE.U32.AND P5, PT, R172, UR11, PT ;  /* 0x0000000bac007c0c */ /* 0x000ff6000bfa3070 */
[----:B------:R-:W-:Y:S02]  /*11930*/  @!UPT UIADD3 URZ, UPT, UPT, URZ, URZ, URZ ;  /* 0x000000fffffff290 */ /* 0x000fe4000fffe0ff */
[C---:B--2---:R-:W-:Y:S05]  /*11940*/  @!P5 HADD2 R190, -R68.reuse.H0_H0, -RZ.H0_H0 ;  /* 0xa00000ff44bed230 */ /* 0x044fea0000000900 */
[----:B------:R-:W-:Y:S01]  /*11950*/  PRMT R13, R190, 0x7610, R13 ;  /* 0x00007610be0d7816 */ /* 0x000fe2000000000d */
[----:B------:R2:W-:Y:S03]  /*11960*/  @!P5 STL.S16 [R1+0x15c], R190 ;  /* 0x00015cbe0100d387 */ /* 0x0005e60000100600 */
[----:B------:R-:W-:Y:S02]  /*11970*/  @!P5 PRMT R223, R13, 0x5410, RZ ;  /* 0x000054100ddfd816 */ /* 0x000fe400000000ff */
[----:B------:R-:W-:Y:S01]  /*11980*/  ISETP.GT.U32.AND P5, PT, R243, UR11, PT ;  /* 0x0000000bf3007c0c */ /* 0x000fe2000bfa4070 */
[--C-:B------:R-:W-:Y:S01]  /*11990*/  FFMA.FTZ R243, R82, UR4, -R9.reuse ;  /* 0x0000000452f37c23 */ /* 0x100fe20008010809 */
[--C-:B------:R-:W-:Y:S04]  /*119a0*/  FFMA.FTZ R82, R131, UR4, -R9.reuse ;  /* 0x0000000483527c23 */ /* 0x100fe80008010809 */
[----:B------:R-:W-:Y:S02]  /*119b0*/  IMAD.MOV.U32 R72, RZ, RZ, R82 ;  /* 0x000000ffff487224 */ /* 0x000fe400078e0052 */
[----:B--2---:R-:W-:Y:S01]  /*119c0*/  FFMA.FTZ R190, R118, UR4, -R9 ;  /* 0x0000000476be7c23 */ /* 0x004fe20008010809 */
[----:B------:R-:W-:Y:S04]  /*119d0*/  IMAD.MOV.U32 R118, RZ, RZ, R202 ;  /* 0x000000ffff767224 */ /* 0x000fe800078e00ca */
[----:B------:R-:W-:Y:S05]  /*119e0*/  @P5 HADD2 R12, -R68.H1_H1, -RZ.H0_H0 ;  /* 0xa00000ff440c5230 */ /* 0x000fea0000000d00 */
[----:B------:R-:W-:Y:S01]  /*119f0*/  PRMT R4, R12, 0x7610, R4 ;  /* 0x000076100c047816 */ /* 0x000fe20000000004 */
[----:B------:R-:W-:Y:S03]  /*11a00*/  @P5 STL.S16 [R1+0x160], R12 ;  /* 0x0001600c01005387 */ /* 0x000fe60000100600 */
[----:B------:R-:W-:Y:S01]  /*11a10*/  @P5 PRMT R219, R4, 0x5410, RZ ;  /* 0x0000541004db5816 */ /* 0x000fe200000000ff */
[----:B------:R2:W-:Y:S04]  /*11a20*/  STL [R1+0x334], R68 ;  /* 0x0003344401007387 */ /* 0x0005e80000100800 */
[----:B------:R1:W4:Y:S01]  /*11a30*/  LDL.S16 R9, [R1+0x164] ;  /* 0x0001640001097983 */ /* 0x0003220000100600 */
[----:B---3--:R-:W-:Y:S03]  /*11a40*/  ISETP.GT.U32.AND P5, PT, R204, UR11, PT ;  /* 0x0000000bcc007c0c */ /* 0x008fe6000bfa4070 */
[----:B------:R1:W3:Y:S04]  /*11a50*/  LDL.S16 R4, [R1+0x16c] ;  /* 0x00016c0001047983 */ /* 0x0002e80000100600 */
[----:B--2---:R-:W2:Y:S04]  /*11a60*/  LDL.LU R68, [R1+0x24] ;  /* 0x0000240001447983 */ /* 0x004ea80000300800 */
[----:B------:R1:W-:Y:S04]  /*11a70*/  STL [R1+0x300], R124 ;  /* 0x0003007c01007387 */ /* 0x0003e80000100800 */
[----:B------:R1:W-:Y:S02]  /*11a80*/  STL [R1+0x304], R125 ;  /* 0x0003047d01007387 */ /* 0x0003e40000100800 */
[----:B-1----:R-:W-:Y:S01]  /*11a90*/  IMAD.MOV.U32 R124, RZ, RZ, R23 ;  /* 0x000000ffff7c7224 */ /* 0x002fe200078e0017 */
[----:B------:R-:W-:Y:S01]  /*11aa0*/  LOP3.LUT R125, R177, 0xff, RZ, 0xc0, !PT ;  /* 0x000000ffb17d7812 */ /* 0x000fe200078ec0ff */
[C---:B----4-:R-:W-:Y:S05]  /*11ab0*/  @P5 HADD2 R9, -R55.reuse.H0_H0, -RZ.H0_H0 ;  /* 0xa00000ff37095230 */ /* 0x050fea0000000900 */
[----:B------:R-:W-:Y:S01]  /*11ac0*/  PRMT R5, R9, 0x7610, R5 ;  /* 0x0000761009057816 */ /* 0x000fe20000000005 */
[----:B------:R-:W-:Y:S03]  /*11ad0*/  @P5 STL.S16 [R1+0x164], R9 ;  /* 0x0001640901005387 */ /* 0x000fe60000100600 */
[----:B------:R-:W-:Y:S02]  /*11ae0*/  @P5 PRMT R214, R5, 0x5410, RZ ;  /* 0x0000541005d65816 */ /* 0x000fe400000000ff */
[----:B------:R1:W4:Y:S01]  /*11af0*/  LDL.S16 R5, [R1+0x180] ;  /* 0x0001800001057983 */ /* 0x0003220000100600 */
[----:B--2---:R-:W-:Y:S11]  /*11b00*/  ISETP.GT.U32.AND P5, PT, R68, UR11, PT ;  /* 0x0000000b44007c0c */ /* 0x004ff6000bfa4070 */
[----:B------:R-:W-:Y:S02]  /*11b10*/  @!UPT UIADD3 URZ, UPT, UPT, URZ, URZ, URZ ;  /* 0x000000fffffff290 */ /* 0x000fe4000fffe0ff */
[----:B---3--:R-:W-:Y:S05]  /*11b20*/  @P5 HADD2 R4, -R55.H1_H1, -RZ.H0_H0 ;  /* 0xa00000ff37045230 */ /* 0x008fea0000000d00 */
[----:B------:R-:W-:Y:S01]  /*11b30*/  PRMT R2, R4, 0x7610, R2 ;  /* 0x0000761004027816 */ /* 0x000fe20000000002 */
[----:B------:R2:W-:Y:S03]  /*11b40*/  @P5 STL.S16 [R1+0x16c], R4 ;  /* 0x00016c0401005387 */ /* 0x0005e60000100600 */
[----:B------:R-:W-:Y:S01]  /*11b50*/  @P5 PRMT R199, R2, 0x5410, RZ ;  /* 0x0000541002c75816 */ /* 0x000fe200000000ff */
[----:B------:R-:W3:Y:S01]  /*11b60*/  LDL.LU R14, [R1+0x94] ;  /* 0x00009400010e7983 */ /* 0x000ee20000300800 */
[----:B------:R-:W-:Y:S01]  /*11b70*/  ISETP.LE.U32.AND P5, PT, R125, UR11, PT ;  /* 0x0000000b7d007c0c */ /* 0x000fe2000bfa3070 */
[----:B------:R-:W-:Y:S01]  /*11b80*/  FMUL.FTZ R2, R0, UR4 ;  /* 0x0000000400027c20 */ /* 0x000fe20008410000 */
[----:B------:R-:W-:Y:S01]  /*11b90*/  FADD.FTZ R0, -R134, R3 ;  /* 0x0000000386007221 */ /* 0x000fe20000010100 */
[----:B------:R-:W-:Y:S02]  /*11ba0*/  STL [R1+0x310], R125 ;  /* 0x0003107d01007387 */ /* 0x000fe40000100800 */
[----:B------:R-:W1:Y:S02]  /*11bb0*/  MUFU.EX2 R3, R2 ;  /* 0x0000000200037308 */ /* 0x000e640000000800 */
[----:B------:R1:W-:Y:S04]  /*11bc0*/  STL [R1+0x308], R135 ;  /* 0x0003088701007387 */ /* 0x0003e80000100800 */
[----:B------:R1:W-:Y:S04]  /*11bd0*/  STL [R1+0x30c], R126 ;  /* 0x00030c7e01007387 */ /* 0x0003e80000100800 */
[----:B------:R1:W-:Y:S04]  /*11be0*/  STL [R1+0x314], R138 ;  /* 0x0003148a01007387 */ /* 0x0003e80000100800 */
[----:B------:R1:W-:Y:S01]  /*11bf0*/  STL [R1+0x318], R134 ;  /* 0x0003188601007387 */ /* 0x0003e20000100800 */
[----:B--2---:R-:W-:Y:S01]  /*11c00*/  LOP3.LUT R4, R186, 0xffff, RZ, 0xc0, !PT ;  /* 0x0000ffffba047812 */ /* 0x004fe200078ec0ff */
[----:B-1----:R-:W-:Y:S01]  /*11c10*/  FMUL.FTZ R9, R3, R157 ;  /* 0x0000009d03097220 */ /* 0x002fe20000410000 */
[----:B------:R-:W-:Y:S01]  /*11c20*/  FADD.FTZ R2, -R137, R132 ;  /* 0x0000008489027221 */ /* 0x000fe20000010100 */
[C---:B------:R-:W-:Y:S01]  /*11c30*/  FMUL.FTZ R12, R3.reuse, R148 ;  /* 0x00000094030c7220 */ /* 0x040fe20000410000 */
[----:B------:R-:W-:Y:S01]  /*11c40*/  SHF.R.U32.HI R210, RZ, 0x8, R4 ;  /* 0x00000008ffd27819 */ /* 0x000fe20000011604 */
[----:B------:R-:W-:Y:S01]  /*11c50*/  FMUL.FTZ R4, R0, UR4 ;  /* 0x0000000400047c20 */ /* 0x000fe20008410000 */
[----:B------:R-:W-:Y:S01]  /*11c60*/  FMUL.FTZ R2, R2, UR4 ;  /* 0x0000000402027c20 */ /* 0x000fe20008410000 */
[C---:B------:R-:W-:Y:S01]  /*11c70*/  FMUL.FTZ R13, R3.reuse, R149 ;  /* 0x00000095030d7220 */ /* 0x040fe20000410000 */
[C---:B------:R-:W-:Y:S01]  /*11c80*/  FMUL.FTZ R24, R3.reuse, R144 ;  /* 0x0000009003187220 */ /* 0x040fe20000410000 */
[C---:B------:R-:W-:Y:S01]  /*11c90*/  FMUL.FTZ R25, R3.reuse, R145 ;  /* 0x0000009103197220 */ /* 0x040fe20000410000 */
[C---:B------:R-:W-:Y:S01]  /*11ca0*/  FMUL.FTZ R28, R3.reuse, R140 ;  /* 0x0000008c031c7220 */ /* 0x040fe20000410000 */
[----:B------:R-:W-:Y:S01]  /*11cb0*/  FMUL.FTZ R29, R3, R141 ;  /* 0x0000008d031d7220 */ /* 0x000fe20000410000 */
[----:B------:R-:W1:Y:S01]  /*11cc0*/  MUFU.EX2 R4, R4 ;  /* 0x0000000400047308 */ /* 0x000e620000000800 */
[----:B------:R-:W-:Y:S01]  /*11cd0*/  FADD.FTZ R0, -R136, R133 ;  /* 0x0000008588007221 */ /* 0x000fe20000010100 */
[----:B------:R-:W-:Y:S08]  /*11ce0*/  IMAD.MOV.U32 R135, RZ, RZ, R19 ;  /* 0x000000ffff877224 */ /* 0x000ff000078e0013 */
[----:B------:R-:W2:Y:S01]  /*11cf0*/  MUFU.EX2 R2, R2 ;  /* 0x0000000200027308 */ /* 0x000ea20000000800 */
[----:B------:R-:W-:Y:S01]  /*11d00*/  FMUL.FTZ R0, R0, UR4 ;  /* 0x0000000400007c20 */ /* 0x000fe20008410000 */
[----:B------:R-:W-:Y:S02]  /*11d10*/  IMAD.MOV.U32 R126, RZ, RZ, R18 ;  /* 0x000000ffff7e7224 */ /* 0x000fe400078e0012 */
[----:B------:R-:W-:Y:S02]  /*11d20*/  IMAD.MOV.U32 R125, RZ, RZ, R22 ;  /* 0x000000ffff7d7224 */ /* 0x000fe400078e0016 */
[----:B------:R-:W-:Y:S04]  /*11d30*/  IMAD.MOV.U32 R149, RZ, RZ, R102 ;  /* 0x000000ffff957224 */ /* 0x000fe800078e0066 */
[----:B------:R-:W2:Y:S01]  /*11d40*/  MUFU.EX2 R0, R0 ;  /* 0x0000000000007308 */ /* 0x000ea20000000800 */
[----:B------:R-:W-:Y:S02]  /*11d50*/  IMAD.MOV.U32 R138, RZ, RZ, R125 ;  /* 0x000000ffff8a7224 */ /* 0x000fe400078e007d */
[C---:B-1----:R-:W-:Y:S01]  /*11d60*/  FMUL.FTZ R11, R4.reuse, R159 ;  /* 0x0000009f040b7220 */ /* 0x042fe20000410000 */
[C---:B------:R-:W-:Y:S01]  /*11d70*/  FMUL.FTZ R15, R4.reuse, R151 ;  /* 0x00000097040f7220 */ /* 0x040fe20000410000 */
[C---:B------:R-:W-:Y:S01]  /*11d80*/  FMUL.FTZ R26, R4.reuse, R146 ;  /* 0x00000092041a7220 */ /* 0x040fe20000410000 */
[C---:B------:R-:W-:Y:S01]  /*11d90*/  FMUL.FTZ R27, R4.reuse, R147 ;  /* 0x00000093041b7220 */ /* 0x040fe20000410000 */
[C---:B------:R-:W-:Y:S01]  /*11da0*/  FMUL.FTZ R30, R4.reuse, R142 ;  /* 0x0000008e041e7220 */ /* 0x040fe20000410000 */
[C---:B------:R-:W-:Y:S01]  /*11db0*/  FMUL.FTZ R31, R4.reuse, R143 ;  /* 0x0000008f041f7220 */ /* 0x040fe20000410000 */
[----:B------:R-:W-:Y:S01]  /*11dc0*/  FFMA.FTZ R174, R4, R239, R174 ;  /* 0x000000ef04ae7223 */ /* 0x000fe200000100ae */
[----:B------:R-:W-:Y:S01]  /*11dd0*/  SHF.R.U32.HI R239, RZ, 0x18, R177 ;  /* 0x00000018ffef7819 */ /* 0x000fe200000116b1 */
[C---:B--2---:R-:W-:Y:S01]  /*11de0*/  FMUL.FTZ R20, R2.reuse, R160 ;  /* 0x000000a002147220 */ /* 0x044fe20000410000 */
[----:B------:R-:W-:Y:S01]  /*11df0*/  FMUL.FTZ R21, R2, R161 ;  /* 0x000000a102157220 */ /* 0x000fe20000410000 */
[----:B------:R-:W-:Y:S01]  /*11e00*/  PRMT R161, R66, 0x7632, R161 ;  /* 0x0000763242a17816 */ /* 0x000fe200000000a1 */
        /* <DEDUP_REMOVED lines=10> */
[----:B------:R-:W-:Y:S01]  /*11eb0*/  FMUL.FTZ R18, R0, R166 ;  /* 0x000000a600127220 */ /* 0x000fe20000410000 */
[----:B------:R-:W-:Y:S02]  /*11ec0*/  IMAD.MOV.U32 R151, RZ, RZ, R185 ;  /* 0x000000ffff977224 */ /* 0x000fe400078e00b9 */
[----:B------:R-:W-:Y:S02]  /*11ed0*/  IMAD.MOV.U32 R147, RZ, RZ, R184 ;  /* 0x000000ffff937224 */ /* 0x000fe400078e00b8 */
[----:B------:R-:W-:Y:S02]  /*11ee0*/  IMAD.MOV.U32 R125, RZ, RZ, R124 ;  /* 0x000000ffff7d7224 */ /* 0x000fe400078e007c */
[----:B------:R-:W-:Y:S02]  /*11ef0*/  IMAD.MOV.U32 R134, RZ, RZ, R138 ;  /* 0x000000ffff867224 */ /* 0x000fe400078e008a */
[----:B------:R-:W-:Y:S02]  /*11f00*/  IMAD.MOV.U32 R138, RZ, RZ, R119 ;  /* 0x000000ffff8a7224 */ /* 0x000fe400078e0077 */
[----:B------:R-:W-:Y:S02]  /*11f10*/  IMAD.MOV.U32 R119, RZ, RZ, R96 ;  /* 0x000000ffff777224 */ /* 0x000fe400078e0060 */
[----:B------:R-:W-:Y:S02]  /*11f20*/  IMAD.MOV.U32 R124, RZ, RZ, R72 ;  /* 0x000000ffff7c7224 */ /* 0x000fe400078e0048 */
[----:B------:R-:W-:Y:S01]  /*11f30*/  MUFU.EX2 R72, R84 ;  /* 0x0000005400487308 */ /* 0x000fe20000000800 */
[----:B------:R-:W-:Y:S02]  /*11f40*/  IMAD.MOV.U32 R166, RZ, RZ, R149 ;  /* 0x000000ffffa67224 */ /* 0x000fe400078e0095 */
[----:B------:R-:W-:Y:S02]  /*11f50*/  IMAD.MOV.U32 R170, RZ, RZ, R124 ;  /* 0x000000ffffaa7224 */ /* 0x000fe400078e007c */
[----:B------:R-:W-:Y:S02]  /*11f60*/  IMAD.MOV.U32 R124, RZ, RZ, R99 ;  /* 0x000000ffff7c7224 */ /* 0x000fe400078e0063 */
[----:B------:R-:W-:Y:S02]  /*11f70*/  IMAD.MOV.U32 R149, RZ, RZ, R212 ;  /* 0x000000ffff957224 */ /* 0x000fe400078e00d4 */
[----:B------:R-:W-:Y:S02]  /*11f80*/  IMAD.MOV.U32 R155, RZ, RZ, R166 ;  /* 0x000000ffff9b7224 */ /* 0x000fe400078e00a6 */
[----:B------:R-:W-:Y:S02]  /*11f90*/  IMAD.MOV.U32 R166, RZ, RZ, R134 ;  /* 0x000000ffffa67224 */ /* 0x000fe400078e0086 */
[----:B------:R-:W-:Y:S01]  /*11fa0*/  IMAD.MOV.U32 R163, RZ, RZ, R135 ;  /* 0x000000ffffa37224 */ /* 0x000fe200078e0087 */
[----:B------:R-:W-:Y:S01]  /*11fb0*/  LOP3.LUT R135, R230, 0xff, RZ, 0xc0, !PT ;  /* 0x000000ffe6877812 */ /* 0x000fe200078ec0ff */
[C---:B----4-:R-:W-:Y:S05]  /*11fc0*/  @!P5 HADD2 R5, -R66.reuse.H0_H0, -RZ.H0_H0 ;  /* 0xa00000ff4205d230 */ /* 0x050fea0000000900 */
[----:B------:R-:W-:Y:S01]  /*11fd0*/  PRMT R8, R5, 0x7610, R8 ;  /* 0x0000761005087816 */ /* 0x000fe20000000008 */
[----:B------:R1:W-:Y:S03]  /*11fe0*/  @!P5 STL.S16 [R1+0x180], R5 ;  /* 0x000180050100d387 */ /* 0x0003e60000100600 */
[----:B------:R-:W-:Y:S01]  /*11ff0*/  @!P5 PRMT R191, R8, 0x5410, RZ ;  /* 0x0000541008bfd816 */ /* 0x000fe200000000ff */
[C---:B------:R-:W-:Y:S01]  /*12000*/  FMUL.FTZ R8, R3.reuse, R156 ;  /* 0x0000009c03087220 */ /* 0x040fe20000410000 */
[----:B------:R2:W-:Y:S04]  /*12010*/  STL [R1+0x31c], R137 ;  /* 0x00031c8901007387 */ /* 0x0005e80000100800 */
[----:B------:R-:W-:Y:S04]  /*12020*/  STL.64 [R1+0x340], R8 ;  /* 0x0003400801007387 */ /* 0x000fe80000100a00 */
[----:B------:R-:W4:Y:S04]  /*12030*/  LDL.LU R58, [R1+0x2d4] ;  /* 0x0002d400013a7983 */ /* 0x000f280000300800 */
[----:B------:R-:W4:Y:S04]  /*12040*/  LDL.LU R70, [R1+0x2d8] ;  /* 0x0002d80001467983 */ /* 0x000f280000300800 */
[----:B------:R4:W4:Y:S01]  /*12050*/  LDL.S16 R59, [R1+0x17c] ;  /* 0x00017c00013b7983 */ /* 0x0009220000100600 */
[----:B-1----:R-:W-:Y:S03]  /*12060*/  LOP3.LUT R5, R210, 0xffff, RZ, 0xc0, !PT ;  /* 0x0000ffffd2057812 */ /* 0x002fe600078ec0ff */
[----:B------:R1:W4:Y:S01]  /*12070*/  LDL.S16 R86, [R1+0x178] ;  /* 0x0001780001567983 */ /* 0x0003220000100600 */
[----:B---3--:R-:W-:Y:S01]  /*12080*/  FFMA.FTZ R173, R3, R14, R173 ;  /* 0x0000000e03ad7223 */ /* 0x008fe200000100ad */
[----:B------:R-:W-:Y:S01]  /*12090*/  FMUL.FTZ R14, R4, R150 ;  /* 0x00000096040e7220 */ /* 0x000fe20000410000 */
[----:B------:R-:W-:Y:S01]  /*120a0*/  ISETP.LE.U32.AND P5, PT, R5, UR11, PT ;  /* 0x0000000b05007c0c */ /* 0x000fe2000bfa3070 */
[----:B------:R1:W3:Y:S01]  /*120b0*/  LDL.S16 R82, [R1+0x174] ;  /* 0x0001740001527983 */ /* 0x0002e20000100600 */
[----:B------:R1:W4:Y:S01]  /*120c0*/  MUFU.EX2 R3, R10 ;  /* 0x0000000a00037308 */ /* 0x0003220000000800 */
[----:B------:R-:W-:Y:S01]  /*120d0*/  FMUL.FTZ R5, R2, R169 ;  /* 0x000000a902057220 */ /* 0x000fe20000410000 */
[----:B------:R-:W-:Y:S01]  /*120e0*/  FADD.FTZ R173, R176, R173 ;  /* 0x000000adb0ad7221 */ /* 0x000fe20000010000 */
[----:B------:R-:W-:Y:S01]  /*120f0*/  LOP3.LUT R176, R189, 0xff, RZ, 0xc0, !PT ;  /* 0x000000ffbdb07812 */ /* 0x000fe200078ec0ff */
[----:B------:R-:W3:Y:S01]  /*12100*/  LDL.64 R240, [R1+0x80] ;  /* 0x0000800001f07983 */ /* 0x000ee20000100a00 */
[----:B--2---:R-:W-:Y:S02]  /*12110*/  IMAD.MOV.U32 R137, RZ, RZ, R125 ;  /* 0x000000ffff897224 */ /* 0x004fe400078e007d */
[----:B------:R-:W-:Y:S01]  /*12120*/  FADD.FTZ R81, R81, R173 ;  /* 0x000000ad51517221 */ /* 0x000fe20000010000 */
[----:B------:R-:W-:Y:S02]  /*12130*/  IMAD.MOV.U32 R125, RZ, RZ, R97 ;  /* 0x000000ffff7d7224 */ /* 0x000fe400078e0061 */
[----:B------:R-:W-:Y:S02]  /*12140*/  IMAD.MOV.U32 R173, RZ, RZ, R126 ;  /* 0x000000ffffad7224 */ /* 0x000fe400078e007e */
[----:B------:R-:W-:Y:S01]  /*12150*/  FADD.FTZ R65, R65, R81 ;  /* 0x0000005141417221 */ /* 0x000fe20000010000 */
[----:B------:R-:W-:Y:S01]  /*12160*/  IMAD.MOV.U32 R126, RZ, RZ, R103 ;  /* 0x000000ffff7e7224 */ /* 0x000fe200078e0067 */
[----:B------:R-:W-:Y:S01]  /*12170*/  MUFU.EX2 R81, R85 ;  /* 0x0000005500517308 */ /* 0x000fe20000000800 */
[----:B------:R-:W-:Y:S02]  /*12180*/  IMAD.MOV.U32 R169, RZ, RZ, R147 ;  /* 0x000000ffffa97224 */ /* 0x000fe400078e0093 */
[----:B-1----:R-:W-:Y:S01]  /*12190*/  FMUL.FTZ R10, R4, R158 ;  /* 0x0000009e040a7220 */ /* 0x002fe20000410000 */
[----:B------:R-:W-:Y:S01]  /*121a0*/  FMUL.FTZ R4, R2, R168 ;  /* 0x000000a802047220 */ /* 0x000fe20000410000 */
[----:B------:R-:W-:Y:S02]  /*121b0*/  IMAD.MOV.U32 R167, RZ, RZ, R126 ;  /* 0x000000ffffa77224 */ /* 0x000fe400078e007e */
[----:B------:R-:W-:Y:S01]  /*121c0*/  FADD.FTZ R46, R46, R65 ;  /* 0x000000412e2e7221 */ /* 0x000fe20000010000 */
[----:B------:R-:W-:Y:S02]  /*121d0*/  IMAD.MOV.U32 R147, RZ, RZ, R98 ;  /* 0x000000ffff937224 */ /* 0x000fe400078e0062 */
[----:B------:R-:W-:Y:S01]  /*121e0*/  MUFU.EX2 R65, R100 ;  /* 0x0000006400417308 */ /* 0x000fe20000000800 */
[----:B----4-:R-:W-:Y:S01]  /*121f0*/  FFMA.FTZ R2, R2, R58, R3 ;  /* 0x0000003a02027223 */ /* 0x010fe20000010003 */
[C---:B------:R-:W-:Y:S08]  /*12200*/  F2FP.F16.F32.PACK_AB R3, R60.reuse, R3 ;  /* 0x000000033c03723e */ /* 0x040ff000000000ff */
[----:B------:R-:W1:Y:S01]  /*12210*/  MUFU.EX2 R58, R7 ;  /* 0x00000007003a7308 */ /* 0x000e620000000800 */
[----:B------:R-:W-:Y:S01]  /*12220*/  FADD.FTZ R60, R60, R2 ;  /* 0x000000023c3c7221 */ /* 0x000fe20000010000 */
[----:B------:R-:W-:Y:S05]  /*12230*/  @!P1 HADD2 R59, -R66.H1_H1, -RZ.H0_H0 ;  /* 0xa00000ff423b9230 */ /* 0x000fea0000000d00 */
[----:B------:R-:W-:Y:S01]  /*12240*/  PRMT R63, R59, 0x7610, R63 ;  /* 0x000076103b3f7816 */ /* 0x000fe2000000003f */
[----:B------:R2:W-:Y:S01]  /*12250*/  @!P1 STL.S16 [R1+0x17c], R59 ;  /* 0x00017c3b01009387 */ /* 0x0005e20000100600 */
[----:B-1----:R-:W-:Y:S01]  /*12260*/  F2FP.F16.F32.PACK_AB R2, R58, R42 ;  /* 0x0000002a3a02723e */ /* 0x002fe200000000ff */
[----:B------:R-:W-:Y:S01]  /*12270*/  FMUL.FTZ R7, R0, R171 ;  /* 0x000000ab00077220 */ /* 0x000fe20000410000 */
[----:B------:R-:W-:Y:S01]  /*12280*/  @!P1 PRMT R161, R63, 0x5410, RZ ;  /* 0x000054103fa19816 */ /* 0x000fe200000000ff */
[----:B------:R-:W4:Y:S01]  /*12290*/  LDL.64 R184, [R1+0x98] ;  /* 0x0000980001b87983 */ /* 0x000f220000100a00 */
[----:B------:R-:W-:Y:S01]  /*122a0*/  ISETP.LE.U32.AND P1, PT, R176, UR11, PT ;  /* 0x0000000bb0007c0c */ /* 0x000fe2000bf23070 */
[----:B------:R-:W-:Y:S01]  /*122b0*/  FFMA.FTZ R0, R0, R70, R42 ;  /* 0x0000004600007223 */ /* 0x000fe2000001002a */
[----:B------:R-:W-:Y:S01]  /*122c0*/  IMAD.U32 R42, RZ, RZ, UR26 ;  /* 0x0000001aff2a7e24 */ /* 0x000fe2000f8e00ff */
[----:B------:R-:W1:Y:S02]  /*122d0*/  MUFU.EX2 R70, R183 ;  /* 0x000000b700467308 */ /* 0x000e640000000800 */
[--C-:B------:R-:W-:Y:S01]  /*122e0*/  FADD.FTZ R58, R58, R0.reuse ;  /* 0x000000003a3a7221 */ /* 0x100fe20000010000 */
[----:B------:R-:W-:Y:S07]  /*122f0*/  PRMT R0, R3, 0x7632, R0 ;  /* 0x0000763203007816 */ /* 0x000fee0000000000 */
[----:B------:R-:W2:Y:S01]  /*12300*/  MUFU.EX2 R63, R188 ;  /* 0x000000bc003f7308 */ /* 0x000ea20000000800 */
[----:B---3--:R-:W-:Y:S01]  /*12310*/  LOP3.LUT R42, R241, UR23, R42, 0x96, !PT ;  /* 0x00000017f12a7c12 */ /* 0x008fe2000f8e962a */
[----:B------:R-:W-:Y:S02]  /*12320*/  @!P6 HADD2 R82, -R0.H0_H0, -RZ.H0_H0 ;  /* 0xa00000ff0052e230 */ /* 0x000fe40000000900 */
[----:B------:R-:W-:Y:S02]  /*12330*/  @!P1 HADD2 R86, -R3.H0_H0, -RZ.H0_H0 ;  /* 0xa00000ff03569230 */ /* 0x000fe40000000900 */
[----:B------:R-:W-:Y:S01]  /*12340*/  IMAD.WIDE.U32 R102, R42, -0x326172a9, RZ ;  /* 0xcd9e8d572a667825 */ /* 0x000fe200078e00ff */
[----:B------:R-:W-:Y:S03]  /*12350*/  PRMT R42, R177, 0x7632, R42 ;  /* 0x00007632b12a7816 */ /* 0x000fe6000000002a */
[----:B-1----:R-:W-:Y:S01]  /*12360*/  FADD.FTZ R60, R70, R60 ;  /* 0x0000003c463c7221 */ /* 0x002fe20000010000 */
[----:B------:R-:W-:Y:S01]  /*12370*/  PRMT R84, R86, 0x7610, R84 ;  /* 0x0000761056547816 */ /* 0x000fe20000000054 */
[----:B------:R1:W-:Y:S01]  /*12380*/  @!P1 STL.S16 [R1+0x178], R86 ;  /* 0x0001785601009387 */ /* 0x0003e20000100600 */
[----:B------:R-:W-:Y:S01]  /*12390*/  LOP3.LUT R202, R42, 0xff, RZ, 0xc0, !PT ;  /* 0x000000ff2aca7812 */ /* 0x000fe200078ec0ff */
[----:B--2---:R-:W-:Y:S01]  /*123a0*/  FADD.FTZ R59, R175, R174 ;  /* 0x000000aeaf3b7221 */ /* 0x004fe20000010000 */
[----:B------:R-:W-:Y:S01]  /*123b0*/  F2FP.F16.F32.PACK_AB R42, R81, R72 ;  /* 0x00000048512a723e */ /* 0x000fe200000000ff */
[----:B------:R2:W-:Y:S01]  /*123c0*/  @!P6 STL.S16 [R1+0x174], R82 ;  /* 0x000174520100e387 */ /* 0x0005e20000100600 */
[----:B------:R-:W-:Y:S02]  /*123d0*/  IMAD.MOV.U32 R174, RZ, RZ, R169 ;  /* 0x000000ffffae7224 */ /* 0x000fe400078e00a9 */
[----:B------:R-:W-:Y:S01]  /*123e0*/  FADD.FTZ R59, R56, R59 ;  /* 0x0000003b383b7221 */ /* 0x000fe20000010000 */
[----:B------:R-:W-:Y:S01]  /*123f0*/  PRMT R56, R82, 0x7610, R56 ;  /* 0x0000761052387816 */ /* 0x000fe20000000038 */
[----:B------:R3:W3:Y:S01]  /*12400*/  LDL.S16 R97, [R1+0x188] ;  /* 0x0001880001617983 */ /* 0x0006e20000100600 */
[----:B------:R-:W-:Y:S02]  /*12410*/  IMAD.MOV.U32 R169, RZ, RZ, R137 ;  /* 0x000000ffffa97224 */ /* 0x000fe400078e0089 */
[----:B------:R-:W-:Y:S01]  /*12420*/  FADD.FTZ R59, R44, R59 ;  /* 0x0000003b2c3b7221 */ /* 0x000fe20000010000 */
[C---:B------:R-:W-:Y:S01]  /*12430*/  F2FP.F16.F32.PACK_AB R44, R63.reuse, R70 ;  /* 0x000000463f2c723e */ /* 0x040fe200000000ff */
[----:B------:R3:W3:Y:S01]  /*12440*/  LDL.S16 R96, [R1+0x184] ;  /* 0x0001840001607983 */ /* 0x0006e20000100600 */
[----:B------:R-:W-:Y:S02]  /*12450*/  IMAD.MOV.U32 R177, RZ, RZ, R167 ;  /* 0x000000ffffb17224 */ /* 0x000fe400078e00a7 */
[----:B------:R-:W-:Y:S01]  /*12460*/  FADD.FTZ R59, R36, R59 ;  /* 0x0000003b243b7221 */ /* 0x000fe20000010000 */
[----:B------:R-:W-:Y:S01]  /*12470*/  IMAD.MOV.U32 R167, RZ, RZ, R170 ;  /* 0x000000ffffa77224 */ /* 0x000fe200078e00aa */
[----:B------:R-:W3:Y:S01]  /*12480*/  LDL.LU R126, [R1+0x58] ;  /* 0x00005800017e7983 */ /* 0x000ee20000300800 */
[----:B------:R-:W-:Y:S02]  /*12490*/  IMAD.MOV.U32 R175, RZ, RZ, R155 ;  /* 0x000000ffffaf7224 */ /* 0x000fe400078e009b */
[----:B------:R-:W-:Y:S01]  /*124a0*/  FADD.FTZ R60, R63, R60 ;  /* 0x0000003c3f3c7221 */ /* 0x000fe20000010000 */
[----:B------:R-:W-:Y:S01]  /*124b0*/  FADD.FTZ R63, R40, R46 ;  /* 0x0000002e283f7221 */ /* 0x000fe20000010000 */
[----:B------:R-:W-:Y:S01]  /*124c0*/  IMAD.MOV.U32 R170, RZ, RZ, R182 ;  /* 0x000000ffffaa7224 */ /* 0x000fe200078e00b6 */
[----:B-1----:R-:W-:Y:S02]  /*124d0*/  LOP3.LUT R86, R103, R173, RZ, 0x3c, !PT ;  /* 0x000000ad67567212 */ /* 0x002fe400078e3cff */
[----:B--2---:R-:W-:Y:S03]  /*124e0*/  PRMT R82, R3, 0x5410, R0 ;  /* 0x0000541003527816 */ /* 0x004fe60000000000 */
[----:B------:R-:W-:Y:S01]  /*124f0*/  IMAD.WIDE.U32 R86, R86, -0x2daee0ad, RZ ;  /* 0xd2511f5356567825 */ /* 0x000fe200078e00ff */
[----:B------:R-:W-:Y:S02]  /*12500*/  @!P1 PRMT R3, R84, 0x5410, RZ ;  /* 0x0000541054039816 */ /* 0x000fe400000000ff */
[----:B------:R-:W-:Y:S02]  /*12510*/  ISETP.LE.U32.AND P1, PT, R202, UR11, PT ;  /* 0x0000000bca007c0c */ /* 0x000fe4000bf23070 */
[----:B------:R-:W-:Y:S01]  /*12520*/  @!P6 PRMT R0, R56, 0x5410, RZ ;  /* 0x000054103800e816 */ /* 0x000fe200000000ff */
[----:B------:R1:W-:Y:S01]  /*12530*/  STG.E.U16 desc[UR20][R178.64+-0x100], R3 ;  /* 0xffff0003b2007986 */ /* 0x0003e2000c101514 */
[----:B------:R-:W-:Y:S01]  /*12540*/  ISETP.LE.U32.AND P6, PT, R239, UR11, PT ;  /* 0x0000000bef007c0c */ /* 0x000fe2000bfc3070 */
[----:B------:R-:W-:Y:S01]  /*12550*/  FADD.FTZ R56, R72, R58 ;  /* 0x0000003a48387221 */ /* 0x000fe20000010000 */
[----:B------:R-:W-:Y:S01]  /*12560*/  F2FP.F16.F32.PACK_AB R58, R37, R36 ;  /* 0x00000024253a723e */ /* 0x000fe200000000ff */
[----:B------:R2:W-:Y:S01]  /*12570*/  STG.E.U16 desc[UR20][R178.64+-0xfe], R0 ;  /* 0xffff0200b2007986 */ /* 0x0005e2000c101514 */
[----:B------:R-:W-:Y:S01]  /*12580*/  LOP3.LUT R84, R102, R227, RZ, 0x3c, !PT ;  /* 0x000000e366547212 */ /* 0x000fe200078e3cff */
[----:B------:R-:W-:Y:S01]  /*12590*/  FADD.FTZ R81, R81, R56 ;  /* 0x0000003851517221 */ /* 0x000fe20000010000 */
[C---:B------:R-:W-:Y:S01]  /*125a0*/  PRMT R157, R58.reuse, 0x7632, R157 ;  /* 0x000076323a9d7816 */ /* 0x040fe2000000009d */
[----:B------:R-:W-:Y:S01]  /*125b0*/  MUFU.EX2 R72, R194 ;  /* 0x000000c200487308 */ /* 0x000fe20000000800 */
[----:B------:R-:W-:Y:S01]  /*125c0*/  PRMT R152, R58, 0x7610, R152 ;  /* 0x000076103a987816 */ /* 0x000fe20000000098 */
[----:B------:R-:W-:Y:S08]  /*125d0*/  IMAD.WIDE.U32 R84, R84, -0x2daee0ad, RZ ;  /* 0xd2511f5354547825 */ /* 0x000ff000078e00ff */
[----:B------:R-:W-:Y:S01]  /*125e0*/  MUFU.EX2 R36, R38 ;  /* 0x0000002600247308 */ /* 0x000fe20000000800 */
[----:B------:R-:W-:Y:S09]  /*125f0*/  LOP3.LUT R86, R86, UR15, R85, 0x96, !PT ;  /* 0x0000000f56567c12 */ /* 0x000ff2000f8e9655 */
[----:B-1----:R-:W1:Y:S01]  /*12600*/  MUFU.EX2 R3, R192 ;  /* 0x000000c000037308 */ /* 0x002e620000000800 */
[----:B--2---:R-:W-:Y:S02]  /*12610*/  PRMT R0, R189, 0x7632, R0 ;  /* 0x00007632bd007816 */ /* 0x004fe40000000000 */
[----:B------:R-:W-:Y:S02]  /*12620*/  SHF.R.U32.HI R189, RZ, 0x18, R189 ;  /* 0x00000018ffbd7819 */ /* 0x000fe400000116bd */
[----:B------:R-:W-:Y:S02]  /*12630*/  LOP3.LUT R212, R0, 0xff, RZ, 0xc0, !PT ;  /* 0x000000ff00d47812 */ /* 0x000fe400078ec0ff */
[C---:B-1----:R-:W-:Y:S01]  /*12640*/  F2FP.F16.F32.PACK_AB R40, R72.reuse, R3 ;  /* 0x000000034828723e */ /* 0x042fe200000000ff */
[----:B------:R-:W-:Y:S01]  /*12650*/  FADD.FTZ R0, R3, R60 ;  /* 0x0000003c03007221 */ /* 0x000fe20000010000 */
[----:B------:R-:W-:Y:S01]  /*12660*/  LOP3.LUT R192, R187, 0xff, RZ, 0xc0, !PT ;  /* 0x000000ffbbc07812 */ /* 0x000fe200078ec0ff */
[----:B------:R-:W1:Y:S02]  /*12670*/  MUFU.EX2 R60, R101 ;  /* 0x00000065003c7308 */ /* 0x000e640000000800 */
[--C-:B------:R-:W-:Y:S01]  /*12680*/  FADD.FTZ R72, R72, R0.reuse ;  /* 0x0000000048487221 */ /* 0x100fe20000010000 */
[----:B------:R-:W-:Y:S02]  /*12690*/  PRMT R0, R2, 0x7632, R0 ;  /* 0x0000763202007816 */ /* 0x000fe40000000000 */
[----:B-1----:R-:W-:Y:S02]  /*126a0*/  F2FP.F16.F32.PACK_AB R38, R60, R65 ;  /* 0x000000413c26723e */ /* 0x002fe400000000ff */
[----:B----4-:R-:W-:Y:S01]  /*126b0*/  LOP3.LUT R56, R184, UR16, R87, 0x96, !PT ;  /* 0x00000010b8387c12 */ /* 0x010fe2000f8e9657 */
[----:B------:R-:W-:Y:S02]  /*126c0*/  IMAD.MOV.U32 R100, RZ, RZ, R184 ;  /* 0x000000ffff647224 */ /* 0x000fe400078e00b8 */
[----:B------:R-:W-:Y:S02]  /*126d0*/  IMAD.MOV.U32 R101, RZ, RZ, R185 ;  /* 0x000000ffff657224 */ /* 0x000fe400078e00b9 */
[----:B------:R-:W-:Y:S04]  /*126e0*/  IMAD.WIDE.U32 R98, R56, -0x326172a9, RZ ;  /* 0xcd9e8d5738627825 */ /* 0x000fe800078e00ff */
[C---:B---3--:R-:W-:Y:S02]  /*126f0*/  @!P1 HADD2 R97, -R58.reuse.H0_H0, -RZ.H0_H0 ;  /* 0xa00000ff3a619230 */ /* 0x048fe40000000900 */
[----:B------:R-:W-:Y:S03]  /*12700*/  @!P6 HADD2 R96, -R58.H1_H1, -RZ.H0_H0 ;  /* 0xa00000ff3a60e230 */ /* 0x000fe60000000d00 */
[----:B------:R-:W-:Y:S01]  /*12710*/  PRMT R87, R97, 0x7610, R87 ;  /* 0x0000761061577816 */ /* 0x000fe20000000057 */
[----:B------:R-:W-:Y:S01]  /*12720*/  @!P1 STL.S16 [R1+0x188], R97 ;  /* 0x0001886101009387 */ /* 0x000fe20000100600 */
[----:B------:R-:W-:Y:S03]  /*12730*/  PRMT R70, R96, 0x7610, R70 ;  /* 0x0000761060467816 */ /* 0x000fe60000000046 */
[----:B------:R1:W-:Y:S01]  /*12740*/  @!P6 STL.S16 [R1+0x184], R96 ;  /* 0x000184600100e387 */ /* 0x0003e20000100600 */
[----:B------:R-:W-:Y:S01]  /*12750*/  @!P1 PRMT R152, R87, 0x5410, RZ ;  /* 0x0000541057989816 */ /* 0x000fe200000000ff */
[----:B------:R-:W-:Y:S01]  /*12760*/  IMAD.WIDE.U32 R86, R86, -0x326172a9, RZ ;  /* 0xcd9e8d5756567825 */ /* 0x000fe200078e00ff */
[----:B------:R-:W-:Y:S01]  /*12770*/  @!P6 PRMT R157, R70, 0x5410, RZ ;  /* 0x00005410469de816 */ /* 0x000fe200000000ff */
[----:B------:R3:W2:Y:S01]  /*12780*/  LDL.S16 R56, [R1+0x18c] ;  /* 0x00018c0001387983 */ /* 0x0006a20000100600 */
[----:B------:R-:W-:Y:S02]  /*12790*/  ISETP.LE.U32.AND P6, PT, R212, UR11, PT ;  /* 0x0000000bd4007c0c */ /* 0x000fe4000bfc3070 */
[----:B------:R-:W-:Y:S01]  /*127a0*/  ISETP.LE.U32.AND P1, PT, R189, UR11, PT ;  /* 0x0000000bbd007c0c */ /* 0x000fe2000bf23070 */
[----:B------:R3:W4:Y:S01]  /*127b0*/  LDL.S16 R70, [R1+0x190] ;  /* 0x0001900001467983 */ /* 0x0007220000100600 */
[----:B------:R-:W-:Y:S03]  /*127c0*/  LOP3.LUT R46, R98, UR10, R87, 0x96, !PT ;  /* 0x0000000a622e7c12 */ /* 0x000fe6000f8e9657 */
[----:B------:R-:W3:Y:S02]  /*127d0*/  LDL.LU R137, [R1+0x40] ;  /* 0x0000400001897983 */ /* 0x000ee40000300800 */
[----:B------:R-:W-:Y:S02]  /*127e0*/  IMAD.WIDE.U32 R182, R46, -0x2daee0ad, RZ ;  /* 0xd2511f532eb67825 */ /* 0x000fe400078e00ff */
[----:B------:R-:W3:Y:S01]  /*127f0*/  LDL.LU R134, [R1+0x44] ;  /* 0x0000440001867983 */ /* 0x000ee20000300800 */
[----:B------:R-:W-:Y:S03]  /*12800*/  MUFU.EX2 R46, R195 ;  /* 0x000000c3002e7308 */ /* 0x000fe60000000800 */
[----:B------:R-:W3:Y:S01]  /*12810*/  LDL.LU.64 R184, [R1+0x368] ;  /* 0x0003680001b87983 */ /* 0x000ee20000300a00 */
[----:B-1----:R-:W-:Y:S05]  /*12820*/  LOP3.LUT R96, R220, UR6, R99, 0x96, !PT ;  /* 0x00000006dc607c12 */ /* 0x002fea000f8e9663 */
[----:B------:R-:W-:Y:S05]  /*12830*/  IMAD.WIDE.U32 R96, R96, -0x2daee0ad, RZ ;  /* 0xd2511f5360607825 */ /* 0x000fea00078e00ff */
[----:B------:R-:W-:Y:S02]  /*12840*/  LOP3.LUT R84, R84, UR14, R97, 0x96, !PT ;  /* 0x0000000e54547c12 */ /* 0x000fe4000f8e9661 */
[----:B------:R-:W-:Y:S05]  /*12850*/  LOP3.LUT R96, R96, UR13, R183, 0x96, !PT ;  /* 0x0000000d60607c12 */ /* 0x000fea000f8e96b7 */
[----:B------:R-:W-:Y:S04]  /*12860*/  IMAD.WIDE.U32 R96, R96, -0x326172a9, RZ ;  /* 0xcd9e8d5760607825 */ /* 0x000fe800078e00ff */
[----:B--2---:R-:W-:Y:S02]  /*12870*/  @!P1 HADD2 R56, -R0.H0_H0, -RZ.H0_H0 ;  /* 0xa00000ff00389230 */ /* 0x004fe40000000900 */
[----:B----4-:R-:W-:Y:S03]  /*12880*/  @!P6 HADD2 R70, -R2.H0_H0, -RZ.H0_H0 ;  /* 0xa00000ff0246e230 */ /* 0x010fe60000000900 */
[----:B------:R-:W-:Y:S02]  /*12890*/  PRMT R3, R56, 0x7610, R3 ;  /* 0x0000761038037816 */ /* 0x000fe40000000003 */
[----:B------:R-:W-:Y:S01]  /*128a0*/  PRMT R85, R70, 0x7610, R85 ;  /* 0x0000761046557816 */ /* 0x000fe20000000055 */
[----:B------:R1:W-:Y:S04]  /*128b0*/  @!P6 STL.S16 [R1+0x190], R70 ;  /* 0x000190460100e387 */ /* 0x0003e80000100600 */
[----:B------:R2:W-:Y:S04]  /*128c0*/  @!P1 STL.S16 [R1+0x18c], R56 ;  /* 0x00018c3801009387 */ /* 0x0005e80000100600 */
[----:B------:R4:W4:Y:S01]  /*128d0*/  LDL.S16 R87, [R1+0x198] ;  /* 0x0001980001577983 */ /* 0x0009220000100600 */
[----:B-1----:R-:W-:Y:S01]  /*128e0*/  FADD.FTZ R70, R37, R59 ;  /* 0x0000003b25467221 */ /* 0x002fe20000010000 */
[----:B------:R-:W-:Y:S01]  /*128f0*/  F2FP.F16.F32.PACK_AB R59, R39, R36 ;  /* 0x00000024273b723e */ /* 0x000fe200000000ff */
[----:B------:R1:W-:Y:S01]  /*12900*/  MUFU.EX2 R37, R45 ;  /* 0x0000002d00257308 */ /* 0x0003e20000000800 */
[----:B--2---:R-:W-:Y:S02]  /*12910*/  PRMT R56, R2, 0x5410, R0 ;  /* 0x0000541002387816 */ /* 0x004fe40000000000 */
[----:B------:R-:W-:Y:S02]  /*12920*/  @!P6 PRMT R2, R85, 0x5410, RZ ;  /* 0x000054105502e816 */ /* 0x000fe400000000ff */
[----:B------:R-:W-:Y:S01]  /*12930*/  @!P1 PRMT R0, R3, 0x5410, RZ ;  /* 0x0000541003009816 */ /* 0x000fe200000000ff */
[----:B------:R2:W2:Y:S01]  /*12940*/  LDL.S16 R85, [R1+0x194] ;  /* 0x0001940001557983 */ /* 0x0004a20000100600 */
[----:B------:R-:W-:Y:S01]  /*12950*/  ISETP.LE.U32.AND P1, PT, R135, UR11, PT ;  /* 0x0000000b87007c0c */ /* 0x000fe2000bf23070 */
[----:B------:R-:W-:Y:S01]  /*12960*/  FADD.FTZ R3, R65, R81 ;  /* 0x0000005141037221 */ /* 0x000fe20000010000 */
[----:B------:R-:W-:Y:S01]  /*12970*/  ISETP.GT.U32.AND P6, PT, R126, UR11, PT ;  /* 0x0000000b7e007c0c */ /* 0x000fe2000bfc4070 */
[----:B---3--:R-:W-:Y:S01]  /*12980*/  STG.E.U16 desc[UR20][R184.64+-0x100], R2 ;  /* 0xffff0002b8007986 */ /* 0x008fe2000c101514 */
[C---:B------:R-:W-:Y:S01]  /*12990*/  PRMT R153, R59.reuse, 0x7610, R153 ;  /* 0x000076103b997816 */ /* 0x040fe20000000099 */
[----:B------:R-:W-:Y:S01]  /*129a0*/  FADD.FTZ R81, R60, R3 ;  /* 0x000000033c517221 */ /* 0x000fe20000010000 */
[----:B------:R-:W-:Y:S01]  /*129b0*/  PRMT R154, R59, 0x7632, R154 ;  /* 0x000076323b9a7816 */ /* 0x000fe2000000009a */
[----:B------:R-:W-:Y:S01]  /*129c0*/  STG.E.U16 desc[UR20][R184.64+-0xfe], R0 ;  /* 0xffff0200b8007986 */ /* 0x000fe2000c101514 */
[----:B------:R-:W-:Y:S01]  /*129d0*/  LOP3.LUT R65, R102, R228, RZ, 0x3c, !PT ;  /* 0x000000e466417212 */ /* 0x000fe200078e3cff */
[----:B------:R-:W3:Y:S01]  /*129e0*/  MUFU.EX2 R3, R41 ;  /* 0x0000002900037308 */ /* 0x000ee20000000800 */
[----:B-1----:R-:W-:Y:S01]  /*129f0*/  FADD.FTZ R45, R36, R63 ;  /* 0x0000003f242d7221 */ /* 0x002fe20000010000 */
[----:B------:R-:W-:Y:S08]  /*12a00*/  LOP3.LUT R63, R103, R151, RZ, 0x3c, !PT ;  /* 0x00000097673f7212 */ /* 0x000ff000078e3cff */
[----:B------:R-:W1:Y:S01]  /*12a10*/  MUFU.EX2 R41, R197 ;  /* 0x000000c500297308 */ /* 0x000e620000000800 */
[----:B------:R-:W-:Y:S09]  /*12a20*/  FADD.FTZ R39, R39, R45 ;  /* 0x0000002d27277221 */ /* 0x000ff20000010000 */
[----:B------:R1:W1:Y:S01]  /*12a30*/  MUFU.EX2 R36, R48 ;  /* 0x0000003000247308 */ /* 0x0002620000000800 */
[----:B---3--:R-:W-:Y:S04]  /*12a40*/  F2FP.F16.F32.PACK_AB R60, R37, R3 ;  /* 0x00000003253c723e */ /* 0x008fe800000000ff */
[C---:B------:R-:W-:Y:S02]  /*12a50*/  PRMT R144, R60.reuse, 0x7610, R144 ;  /* 0x000076103c907816 */ /* 0x040fe40000000090 */
[----:B------:R-:W-:Y:S02]  /*12a60*/  PRMT R143, R60, 0x7632, R143 ;  /* 0x000076323c8f7816 */ /* 0x000fe4000000008f */
[----:B-1----:R-:W-:Y:S01]  /*12a70*/  F2FP.F16.F32.PACK_AB R48, R41, R46 ;  /* 0x0000002e2930723e */ /* 0x002fe200000000ff */
[----:B------:R-:W-:Y:S01]  /*12a80*/  FADD.FTZ R39, R36, R39 ;  /* 0x0000002724277221 */ /* 0x000fe20000010000 */
[C---:B----4-:R-:W-:Y:S05]  /*12a90*/  @!P1 HADD2 R87, -R59.reuse.H0_H0, -RZ.H0_H0 ;  /* 0xa00000ff3b579230 */ /* 0x050fea0000000900 */
[----:B------:R-:W-:Y:S01]  /*12aa0*/  PRMT R9, R87, 0x7610, R9 ;  /* 0x0000761057097816 */ /* 0x000fe20000000009 */
[----:B------:R1:W-:Y:S03]  /*12ab0*/  @!P1 STL.S16 [R1+0x198], R87 ;  /* 0x0001985701009387 */ /* 0x0003e60000100600 */
[----:B------:R-:W-:Y:S02]  /*12ac0*/  @!P1 PRMT R153, R9, 0x5410, RZ ;  /* 0x0000541009999816 */ /* 0x000fe400000000ff */
[----:B------:R-:W-:Y:S01]  /*12ad0*/  ISETP.GT.U32.AND P1, PT, R134, UR11, PT ;  /* 0x0000000b86007c0c */ /* 0x000fe2000bf24070 */
[----:B--2---:R-:W-:Y:S05]  /*12ae0*/  @P6 HADD2 R85, -R59.H1_H1, -RZ.H0_H0 ;  /* 0xa00000ff3b556230 */ /* 0x004fea0000000d00 */
[----:B------:R-:W-:Y:S01]  /*12af0*/  PRMT R8, R85, 0x7610, R8 ;  /* 0x0000761055087816 */ /* 0x000fe20000000008 */
[----:B------:R2:W-:Y:S01]  /*12b00*/  @P6 STL.S16 [R1+0x194], R85 ;  /* 0x0001945501006387 */ /* 0x0005e20000100600 */
[----:B-1----:R1:W-:Y:S02]  /*12b10*/  MUFU.EX2 R87, R113 ;  /* 0x0000007100577308 */ /* 0x0023e40000000800 */
[----:B------:R-:W-:Y:S01]  /*12b20*/  @P6 PRMT R154, R8, 0x5410, RZ ;  /* 0x00005410089a6816 */ /* 0x000fe200000000ff */
[----:B------:R3:W4:Y:S01]  /*12b30*/  LDL.S16 R2, [R1+0x1a0] ;  /* 0x0001a00001027983 */ /* 0x0007220000100600 */
[----:B------:R-:W-:Y:S03]  /*12b40*/  ISETP.GT.U32.AND P6, PT, R137, UR11, PT ;  /* 0x0000000b89007c0c */ /* 0x000fe6000bfc4070 */
[----:B------:R3:W3:Y:S04]  /*12b50*/  LDL.S16 R0, [R1+0x19c] ;  /* 0x00019c0001007983 */ /* 0x0006e80000100600 */
[----:B------:R-:W3:Y:S01]  /*12b60*/  LDL.64 R8, [R1+0x88] ;  /* 0x0000880001087983 */ /* 0x000ee20000100a00 */
[----:B-1----:R-:W-:Y:S02]  /*12b70*/  IMAD.MOV.U32 R113, RZ, RZ, R101 ;  /* 0x000000ffff717224 */ /* 0x002fe400078e0065 */
[----:B------:R-:W-:Y:S02]  /*12b80*/  IMAD.MOV.U32 R101, RZ, RZ, R175 ;  /* 0x000000ffff657224 */ /* 0x000fe400078e00af */
[----:B------:R-:W-:Y:S02]  /*12b90*/  IMAD.MOV.U32 R175, RZ, RZ, R174 ;  /* 0x000000ffffaf7224 */ /* 0x000fe400078e00ae */
[----:B------:R-:W-:Y:S02]  /*12ba0*/  IMAD.MOV.U32 R174, RZ, RZ, R163 ;  /* 0x000000ffffae7224 */ /* 0x000fe400078e00a3 */
[----:B------:R-:W-:Y:S02]  /*12bb0*/  IMAD.MOV.U32 R163, RZ, RZ, R166 ;  /* 0x000000ffffa37224 */ /* 0x000fe400078e00a6 */
[----:B--2---:R-:W-:Y:S04]  /*12bc0*/  IMAD.WIDE.U32 R84, R84, -0x326172a9, RZ ;  /* 0xcd9e8d5754547825 */ /* 0x004fe800078e00ff */
[----:B------:R-:W-:Y:S01]  /*12bd0*/  IMAD.MOV.U32 R166, RZ, RZ, R138 ;  /* 0x000000ffffa67224 */ /* 0x000fe200078e008a */
[----:B------:R-:W-:Y:S01]  /*12be0*/  LOP3.LUT R155, R86, UR9, R85, 0x96, !PT ;  /* 0x00000009569b7c12 */ /* 0x000fe2000f8e9655 */
[----:B------:R-:W-:Y:S01]  /*12bf0*/  IMAD.MOV.U32 R138, RZ, RZ, R125 ;  /* 0x000000ffff8a7224 */ /* 0x000fe200078e007d */
[----:B------:R-:W-:Y:S01]  /*12c00*/  MUFU.EX2 R85, R201 ;  /* 0x000000c900557308 */ /* 0x000fe20000000800 */
[----:B------:R-:W-:Y:S09]  /*12c10*/  IMAD.MOV.U32 R125, RZ, RZ, R83 ;  /* 0x000000ffff7d7224 */ /* 0x000ff200078e0053 */
[----:B------:R-:W1:Y:S01]  /*12c20*/  MUFU.EX2 R83, R203 ;  /* 0x000000cb00537308 */ /* 0x000e620000000800 */
[----:B------:R-:W-:Y:S09]  /*12c30*/  IMAD.MOV.U32 R230, RZ, RZ, R125 ;  /* 0x000000ffffe67224 */ /* 0x000ff200078e007d */
[----:B------:R2:W3:Y:S01]  /*12c40*/  MUFU.EX2 R86, R112 ;  /* 0x0000007000567308 */ /* 0x0004e20000000800 */
[----:B-1----:R-:W-:Y:S01]  /*12c50*/  F2FP.F16.F32.PACK_AB R171, R83, R85 ;  /* 0x0000005553ab723e */ /* 0x002fe200000000ff */
[----:B--2---:R-:W-:Y:S01]  /*12c60*/  IMAD.MOV.U32 R112, RZ, RZ, R100 ;  /* 0x000000ffff707224 */ /* 0x004fe200078e0064 */
[----:B------:R-:W-:Y:S01]  /*12c70*/  LOP3.LUT R100, R84, UR7, R97, 0x96, !PT ;  /* 0x0000000754647c12 */ /* 0x000fe2000f8e9661 */
[C---:B----4-:R-:W-:Y:S02]  /*12c80*/  @P1 HADD2 R2, -R60.reuse.H0_H0, -RZ.H0_H0 ;  /* 0xa00000ff3c021230 */ /* 0x050fe40000000900 */
[----:B---3--:R-:W-:Y:S03]  /*12c90*/  @P6 HADD2 R0, -R60.H1_H1, -RZ.H0_H0 ;  /* 0xa00000ff3c006230 */ /* 0x008fe60000000d00 */
[----:B------:R-:W-:Y:S01]  /*12ca0*/  PRMT R99, R2, 0x7610, R99 ;  /* 0x0000761002637816 */ /* 0x000fe20000000063 */
[----:B------:R1:W-:Y:S01]  /*12cb0*/  @P1 STL.S16 [R1+0x1a0], R2 ;  /* 0x0001a00201001387 */ /* 0x0003e20000100600 */
[----:B------:R-:W-:Y:S03]  /*12cc0*/  PRMT R98, R0, 0x7610, R98 ;  /* 0x0000761000627816 */ /* 0x000fe60000000062 */
[----:B------:R2:W-:Y:S01]  /*12cd0*/  @P6 STL.S16 [R1+0x19c], R0 ;  /* 0x00019c0001006387 */ /* 0x0005e20000100600 */
[----:B------:R-:W-:Y:S01]  /*12ce0*/  @P1 PRMT R144, R99, 0x5410, RZ ;  /* 0x0000541063901816 */ /* 0x000fe200000000ff */
[----:B------:R-:W-:Y:S01]  /*12cf0*/  IMAD.MOV.U32 R99, RZ, RZ, R101 ;  /* 0x000000ffff637224 */ /* 0x000fe200078e0065 */
[----:B------:R-:W-:Y:S01]  /*12d00*/  ISETP.LE.U32.AND P1, PT, R192, UR11, PT ;  /* 0x0000000bc0007c0c */ /* 0x000fe2000bf23070 */
[----:B------:R3:W4:Y:S01]  /*12d10*/  LDL.S16 R103, [R1+0x1ac] ;  /* 0x0001ac0001677983 */ /* 0x0007220000100600 */
[----:B------:R-:W-:Y:S01]  /*12d20*/  @P6 PRMT R143, R98, 0x5410, RZ ;  /* 0x00005410628f6816 */ /* 0x000fe200000000ff */
[----:B------:R-:W-:Y:S02]  /*12d30*/  IMAD.MOV.U32 R101, RZ, RZ, R177 ;  /* 0x000000ffff657224 */ /* 0x000fe400078e00b1 */
[----:B------:R3:W3:Y:S01]  /*12d40*/  LDL.S16 R102, [R1+0x1a4] ;  /* 0x0001a40001667983 */ /* 0x0006e20000100600 */
[----:B------:R-:W-:Y:S02]  /*12d50*/  IMAD.MOV.U32 R177, RZ, RZ, R124 ;  /* 0x000000ffffb17224 */ /* 0x000fe400078e007c */
[----:B------:R-:W-:Y:S02]  /*12d60*/  IMAD.MOV.U32 R98, RZ, RZ, R170 ;  /* 0x000000ffff627224 */ /* 0x000fe400078e00aa */
[----:B------:R-:W-:Y:S02]  /*12d70*/  IMAD.MOV.U32 R170, RZ, RZ, R147 ;  /* 0x000000ffffaa7224 */ /* 0x000fe400078e0093 */
[----:B------:R-:W-:Y:S01]  /*12d80*/  IMAD.MOV.U32 R147, RZ, RZ, R213 ;  /* 0x000000ffff937224 */ /* 0x000fe200078e00d5 */
[----:B------:R-:W-:Y:S01]  /*12d90*/  LOP3.LUT R213, R246, 0xff, RZ, 0xc0, !PT ;  /* 0x000000fff6d57812 */ /* 0x000fe200078ec0ff */
[----:B------:R-:W-:Y:S02]  /*12da0*/  IMAD.MOV.U32 R246, RZ, RZ, R163 ;  /* 0x000000fffff67224 */ /* 0x000fe400078e00a3 */
[----:B------:R-:W-:Y:S02]  /*12db0*/  IMAD.MOV.U32 R163, RZ, RZ, R166 ;  /* 0x000000ffffa37224 */ /* 0x000fe400078e00a6 */
[----:B-1----:R-:W-:Y:S01]  /*12dc0*/  FADD.FTZ R2, R46, R72 ;  /* 0x000000482e027221 */ /* 0x002fe20000010000 */
[C---:B------:R-:W-:Y:S01]  /*12dd0*/  F2FP.F16.F32.PACK_AB R46, R86.reuse, R87 ;  /* 0x00000057562e723e */ /* 0x040fe200000000ff */
[----:B------:R-:W-:Y:S02]  /*12de0*/  IMAD.MOV.U32 R166, RZ, RZ, R138 ;  /* 0x000000ffffa67224 */ /* 0x000fe400078e008a */
[----:B--2---:R-:W-:Y:S01]  /*12df0*/  FADD.FTZ R0, R3, R70 ;  /* 0x0000004603007221 */ /* 0x004fe20000010000 */
[----:B------:R-:W-:Y:S01]  /*12e00*/  FADD.FTZ R41, R41, R2 ;  /* 0x0000000229297221 */ /* 0x000fe20000010000 */
[----:B------:R1:W2:Y:S01]  /*12e10*/  LDL.S16 R70, [R1+0x1a8] ;  /* 0x0001a80001467983 */ /* 0x0002a20000100600 */
[----:B------:R-:W1:Y:S01]  /*12e20*/  MUFU.EX2 R3, R54 ;  /* 0x0000003600037308 */ /* 0x000e620000000800 */
[----:B------:R-:W-:Y:S01]  /*12e30*/  FADD.FTZ R45, R37, R0 ;  /* 0x00000000252d7221 */ /* 0x000fe20000010000 */
[----:B------:R-:W-:Y:S01]  /*12e40*/  FADD.FTZ R37, R85, R41 ;  /* 0x0000002955257221 */ /* 0x000fe20000010000 */
[----:B------:R-:W-:Y:S07]  /*12e50*/  FADD.FTZ R0, R87, R81 ;  /* 0x0000005157007221 */ /* 0x000fee0000010000 */
[----:B------:R-:W1:Y:S01]  /*12e60*/  MUFU.EX2 R2, R49 ;  /* 0x0000003100027308 */ /* 0x000e620000000800 */
[----:B------:R-:W-:Y:S01]  /*12e70*/  IMAD.WIDE.U32 R84, R63, -0x2daee0ad, RZ ;  /* 0xd2511f533f547825 */ /* 0x000fe200078e00ff */
[----:B------:R-:W2:Y:S03]  /*12e80*/  LDL.LU R124, [R1+0x70] ;  /* 0x00007000017c7983 */ /* 0x000ea60000300800 */
[----:B------:R-:W-:Y:S01]  /*12e90*/  FADD.FTZ R41, R86, R0 ;  /* 0x0000000056297221 */ /* 0x000fe20000010000 */
[----:B------:R-:W-:Y:S04]  /*12ea0*/  IMAD.WIDE.U32 R86, R65, -0x2daee0ad, RZ ;  /* 0xd2511f5341567825 */ /* 0x000fe800078e00ff */
[----:B------:R-:W1:Y:S02]  /*12eb0*/  MUFU.EX2 R0, R43 ;  /* 0x0000002b00007308 */ /* 0x000e640000000800 */
[----:B-1----:R-:W-:Y:S01]  /*12ec0*/  F2FP.F16.F32.PACK_AB R63, R3, R36 ;  /* 0x00000024033f723e */ /* 0x002fe200000000ff */
[--C-:B------:R-:W-:Y:S01]  /*12ed0*/  FADD.FTZ R54, R83, R37.reuse ;  /* 0x0000002553367221 */ /* 0x100fe20000010000 */
[----:B------:R-:W-:Y:S06]  /*12ee0*/  PRMT R37, R187, 0x7632, R37 ;  /* 0x00007632bb257816 */ /* 0x000fec0000000025 */
[----:B------:R1:W-:Y:S01]  /*12ef0*/  MUFU.EX2 R83, R216 ;  /* 0x000000d800537308 */ /* 0x0003e20000000800 */
[----:B------:R-:W-:Y:S01]  /*12f00*/  PRMT R115, R63, 0x7632, R115 ;  /* 0x000076323f737816 */ /* 0x000fe20000000073 */
[----:B------:R-:W-:Y:S01]  /*12f10*/  FADD.FTZ R36, R2, R45 ;  /* 0x0000002d02247221 */ /* 0x000fe20000010000 */
[----:B------:R-:W-:Y:S07]  /*12f20*/  LOP3.LUT R194, R37, 0xff, RZ, 0xc0, !PT ;  /* 0x000000ff25c27812 */ /* 0x000fee00078ec0ff */
[----:B------:R-:W1:Y:S01]  /*12f30*/  MUFU.EX2 R49, R116 ;  /* 0x0000007400317308 */ /* 0x000e620000000800 */
[----:B------:R-:W-:Y:S02]  /*12f40*/  LOP3.LUT R72, R84, UR15, R87, 0x96, !PT ;  /* 0x0000000f54487c12 */ /* 0x000fe4000f8e9657 */
[----:B------:R-:W-:Y:S07]  /*12f50*/  ISETP.LE.U32.AND P6, PT, R194, UR11, PT ;  /* 0x0000000bc2007c0c */ /* 0x000fee000bfc3070 */
[----:B------:R1:W1:Y:S01]  /*12f60*/  MUFU.EX2 R43, R117 ;  /* 0x00000075002b7308 */ /* 0x0002620000000800 */
[----:B------:R-:W-:Y:S02]  /*12f70*/  F2FP.F16.F32.PACK_AB R65, R0, R2 ;  /* 0x000000020041723e */ /* 0x000fe400000000ff */
[----:B------:R-:W-:Y:S07]  /*12f80*/  PRMT R114, R63, 0x7610, R114 ;  /* 0x000076103f727816 */ /* 0x000fee0000000072 */
[----:B------:R-:W-:Y:S01]  /*12f90*/  MUFU.EX2 R81, R128 ;  /* 0x0000008000517308 */ /* 0x000fe20000000800 */
[----:B------:R-:W-:Y:S01]  /*12fa0*/  LOP3.LUT R37, R8, UR16, R85, 0x96, !PT ;  /* 0x0000001008257c12 */ /* 0x000fe2000f8e9655 */
[----:B-1----:R-:W-:Y:S01]  /*12fb0*/  IMAD.MOV.U32 R216, RZ, RZ, R174 ;  /* 0x000000ffffd87224 */ /* 0x002fe200078e00ae */
[----:B------:R-:W-:Y:S07]  /*12fc0*/  SHF.R.U32.HI R187, RZ, 0x18, R187 ;  /* 0x00000018ffbb7819 */ /* 0x000fee00000116bb */
[----:B------:R-:W1:Y:S01]  /*12fd0*/  MUFU.EX2 R85, R218 ;  /* 0x000000da00557308 */ /* 0x000e620000000800 */
[----:B------:R-:W-:Y:S01]  /*12fe0*/  PRMT R142, R65, 0x7610, R142 ;  /* 0x00007610418e7816 */ /* 0x000fe2000000008e */
[----:B------:R-:W-:Y:S01]  /*12ff0*/  FADD.FTZ R2, R49, R41 ;  /* 0x0000002931027221 */ /* 0x000fe20000010000 */
[----:B------:R-:W-:Y:S03]  /*13000*/  IMAD.MOV.U32 R117, RZ, RZ, R113 ;  /* 0x000000ffff757224 */ /* 0x000fe600078e0071 */
[----:B------:R-:W-:Y:S01]  /*13010*/  FADD.FTZ R41, R43, R2 ;  /* 0x000000022b297221 */ /* 0x000fe20000010000 */
[----:B------:R-:W-:Y:S02]  /*13020*/  IMAD.MOV.U32 R113, RZ, RZ, R98 ;  /* 0x000000ffff717224 */ /* 0x000fe400078e0062 */
[----:B------:R-:W-:Y:S01]  /*13030*/  FADD.FTZ R2, R83, R54 ;  /* 0x0000003653027221 */ /* 0x000fe20000010000 */
[C---:B-1----:R-:W-:Y:S03]  /*13040*/  F2FP.F16.F32.PACK_AB R197, R85.reuse, R83 ;  /* 0x0000005355c5723e */ /* 0x042fe600000000ff */
[----:B------:R-:W-:Y:S01]  /*13050*/  FADD.FTZ R54, R85, R2 ;  /* 0x0000000255367221 */ /* 0x000fe20000010000 */
[----:B------:R-:W-:Y:S10]  /*13060*/  MUFU.EX2 R83, R234 ;  /* 0x000000ea00537308 */ /* 0x000ff40000000800 */
[----:B------:R-:W-:Y:S10]  /*13070*/  MUFU.EX2 R2, R50 ;  /* 0x0000003200027308 */ /* 0x000ff40000000800 */
[----:B------:R-:W1:Y:S02]  /*13080*/  MUFU.EX2 R50, R233 ;  /* 0x000000e900327308 */ /* 0x000e640000000800 */
[----:B-1----:R-:W-:Y:S01]  /*13090*/  F2FP.F16.F32.PACK_AB R188, R50, R83 ;  /* 0x0000005332bc723e */ /* 0x002fe200000000ff */
[----:B----4-:R-:W-:Y:S02]  /*130a0*/  @!P1 HADD2 R103, -R63.H0_H0, -RZ.H0_H0 ;  /* 0xa00000ff3f679230 */ /* 0x010fe40000000900 */
[----:B---3--:R-:W-:Y:S03]  /*130b0*/  @!P6 HADD2 R102, -R65.H0_H0, -RZ.H0_H0 ;  /* 0xa00000ff4166e230 */ /* 0x008fe60000000900 */
[----:B------:R-:W-:Y:S01]  /*130c0*/  PRMT R116, R103, 0x7610, R116 ;  /* 0x0000761067747816 */ /* 0x000fe20000000074 */
[----:B------:R-:W-:Y:S03]  /*130d0*/  @!P1 STL.S16 [R1+0x1ac], R103 ;  /* 0x0001ac6701009387 */ /* 0x000fe60000100600 */
[----:B------:R-:W-:Y:S01]  /*130e0*/  @!P1 PRMT R114, R116, 0x5410, RZ ;  /* 0x0000541074729816 */ /* 0x000fe200000000ff */
[----:B------:R-:W-:Y:S01]  /*130f0*/  IMAD.MOV.U32 R116, RZ, RZ, R112 ;  /* 0x000000ffff747224 */ /* 0x000fe200078e0070 */
[----:B------:R-:W-:Y:S01]  /*13100*/  PRMT R45, R102, 0x7610, R45 ;  /* 0x00007610662d7816 */ /* 0x000fe2000000002d */
[----:B------:R-:W-:Y:S01]  /*13110*/  IMAD.MOV.U32 R112, RZ, RZ, R99 ;  /* 0x000000ffff707224 */ /* 0x000fe200078e0063 */
[----:B------:R-:W-:Y:S01]  /*13120*/  ISETP.LE.U32.AND P1, PT, R187, UR11, PT ;  /* 0x0000000bbb007c0c */ /* 0x000fe2000bf23070 */
[----:B------:R-:W-:Y:S01]  /*13130*/  IMAD.WIDE.U32 R98, R72, -0x326172a9, RZ ;  /* 0xcd9e8d5748627825 */ /* 0x000fe200078e00ff */
[----:B------:R-:W-:Y:S03]  /*13140*/  @!P6 PRMT R142, R45, 0x5410, RZ ;  /* 0x000054102d8ee816 */ /* 0x000fe600000000ff */
[----:B--2---:R-:W-:Y:S05]  /*13150*/  @!P2 HADD2 R70, -R63.H1_H1, -RZ.H0_H0 ;  /* 0xa00000ff3f46a230 */ /* 0x004fea0000000d00 */
[----:B------:R-:W-:Y:S01]  /*13160*/  PRMT R97, R70, 0x7610, R97 ;  /* 0x0000761046617816 */ /* 0x000fe20000000061 */
[----:B------:R1:W-:Y:S03]  /*13170*/  @!P2 STL.S16 [R1+0x1a8], R70 ;  /* 0x0001a8460100a387 */ /* 0x0003e60000100600 */
[----:B------:R-:W-:Y:S01]  /*13180*/  @!P2 PRMT R115, R97, 0x5410, RZ ;  /* 0x000054106173a816 */ /* 0x000fe200000000ff */
[----:B------:R2:W-:Y:S01]  /*13190*/  @!P6 STL.S16 [R1+0x1a4], R102 ;  /* 0x0001a4660100e387 */ /* 0x0005e20000100600 */
[----:B------:R-:W-:Y:S01]  /*131a0*/  ISETP.LE.U32.AND P2, PT, R213, UR11, PT ;  /* 0x0000000bd5007c0c */ /* 0x000fe2000bf43070 */
[----:B------:R-:W-:Y:S01]  /*131b0*/  IMAD.MOV.U32 R97, RZ, RZ, R175 ;  /* 0x000000ffff617224 */ /* 0x000fe200078e00af */
[----:B------:R-:W-:Y:S01]  /*131c0*/  ISETP.GT.U32.AND P6, PT, R124, UR11, PT ;  /* 0x0000000b7c007c0c */ /* 0x000fe2000bfc4070 */
[----:B------:R3:W4:Y:S04]  /*131d0*/  LDL.S16 R175, [R1+0x1bc] ;  /* 0x0001bc0001af7983 */ /* 0x0007280000100600 */
[----:B------:R3:W3:Y:S04]  /*131e0*/  LDL.S16 R174, [R1+0x1b8] ;  /* 0x0001b80001ae7983 */ /* 0x0006e80000100600 */
[----:B------:R-:W3:Y:S04]  /*131f0*/  LDL.LU R138, [R1+0x48] ;  /* 0x00004800018a7983 */ /* 0x000ee80000300800 */
[----:B------:R-:W3:Y:S04]  /*13200*/  LDL.LU R125, [R1+0x4c] ;  /* 0x00004c00017d7983 */ /* 0x000ee80000300800 */
[----:B------:R3:W3:Y:S01]  /*13210*/  LDL.S16 R72, [R1+0x1c0] ;  /* 0x0001c00001487983 */ /* 0x0006e20000100600 */
[----:B-1----:R-:W1:Y:S01]  /*13220*/  MUFU.EX2 R70, R129 ;  /* 0x0000008100467308 */ /* 0x002e620000000800 */
[----:B--2---:R-:W-:Y:S01]  /*13230*/  IMAD.WIDE.U32 R102, R37, -0x326172a9, RZ ;  /* 0xcd9e8d5725667825 */ /* 0x004fe200078e00ff */
[----:B------:R-:W-:Y:S03]  /*13240*/  F2FP.F16.F32.PACK_AB R37, R43, R49 ;  /* 0x000000312b25723e */ /* 0x000fe600000000ff */
[----:B------:R-:W-:Y:S01]  /*13250*/  FADD.FTZ R43, R3, R39 ;  /* 0x00000027032b7221 */ /* 0x000fe20000010000 */
[----:B------:R-:W-:Y:S01]  /*13260*/  FADD.FTZ R49, R0, R36 ;  /* 0x0000002400317221 */ /* 0x000fe20000010000 */
[----:B------:R-:W-:Y:S03]  /*13270*/  LOP3.LUT R84, R222, UR6, R103, 0x96, !PT ;  /* 0x00000006de547c12 */ /* 0x000fe6000f8e9667 */
[----:B------:R-:W2:Y:S01]  /*13280*/  MUFU.EX2 R39, R67 ;  /* 0x0000004300277308 */ /* 0x000ea20000000800 */
[----:B------:R-:W-:Y:S01]  /*13290*/  LOP3.LUT R45, R102, UR10, R99, 0x96, !PT ;  /* 0x0000000a662d7c12 */ /* 0x000fe2000f8e9663 */
[----:B------:R-:W-:Y:S01]  /*132a0*/  FADD.FTZ R0, R81, R41 ;  /* 0x0000002951007221 */ /* 0x000fe20000010000 */
[----:B------:R-:W-:Y:S07]  /*132b0*/  PRMT R99, R65, 0x7632, R99 ;  /* 0x0000763241637816 */ /* 0x000fee0000000063 */
[----:B------:R-:W2:Y:S01]  /*132c0*/  MUFU.EX2 R3, R64 ;  /* 0x0000004000037308 */ /* 0x000ea20000000800 */
[C---:B-1----:R-:W-:Y:S01]  /*132d0*/  F2FP.F16.F32.PACK_AB R36, R70.reuse, R81 ;  /* 0x000000514624723e */ /* 0x042fe200000000ff */
[----:B------:R-:W-:Y:S01]  /*132e0*/  FADD.FTZ R70, R70, R0 ;  /* 0x0000000046467221 */ /* 0x000fe20000010000 */
[----:B------:R-:W-:Y:S07]  /*132f0*/  IMAD.WIDE.U32 R84, R84, -0x2daee0ad, RZ ;  /* 0xd2511f5354547825 */ /* 0x000fee00078e00ff */
[----:B------:R1:W1:Y:S10]  /*13300*/  MUFU.EX2 R0, R47 ;  /* 0x0000002f00007308 */ /* 0x0002740000000800 */
[----:B------:R-:W1:Y:S01]  /*13310*/  MUFU.EX2 R81, R217 ;  /* 0x000000d900517308 */ /* 0x000e620000000800 */
[----:B--2---:R-:W-:Y:S09]  /*13320*/  FADD.FTZ R41, R39, R43 ;  /* 0x0000002b27297221 */ /* 0x004ff20000010000 */
[----:B------:R-:W-:Y:S01]  /*13330*/  MUFU.EX2 R43, R57 ;  /* 0x00000039002b7308 */ /* 0x000fe20000000800 */
[C---:B------:R-:W-:Y:S01]  /*13340*/  F2FP.F16.F32.PACK_AB R64, R3.reuse, R39 ;  /* 0x000000270340723e */ /* 0x040fe200000000ff */
[----:B------:R-:W-:Y:S08]  /*13350*/  FADD.FTZ R41, R3, R41 ;  /* 0x0000002903297221 */ /* 0x000ff00000010000 */
[----:B------:R-:W2:Y:S01]  /*13360*/  MUFU.EX2 R39, R69 ;  /* 0x0000004500277308 */ /* 0x000ea20000000800 */
[----:B------:R-:W-:Y:S01]  /*13370*/  FADD.FTZ R3, R2, R49 ;  /* 0x0000003102037221 */ /* 0x000fe20000010000 */
[----:B-1----:R-:W-:Y:S02]  /*13380*/  LOP3.LUT R47, R86, UR14, R85, 0x96, !PT ;  /* 0x0000000e562f7c12 */ /* 0x002fe4000f8e9655 */
[----:B------:R-:W-:Y:S06]  /*13390*/  PRMT R132, R64, 0x7632, R132 ;  /* 0x0000763240847816 */ /* 0x000fec0000000084 */
[----:B------:R-:W-:Y:S01]  /*133a0*/  MUFU.EX2 R69, R231 ;  /* 0x000000e700457308 */ /* 0x000fe20000000800 */
[C---:B------:R-:W-:Y:S01]  /*133b0*/  F2FP.F16.F32.PACK_AB R67, R0.reuse, R2 ;  /* 0x000000020043723e */ /* 0x040fe200000000ff */
[----:B------:R-:W-:Y:S01]  /*133c0*/  FADD.FTZ R49, R0, R3 ;  /* 0x0000000300317221 */ /* 0x000fe20000010000 */
[----:B------:R-:W-:Y:S01]  /*133d0*/  PRMT R133, R64, 0x7610, R133 ;  /* 0x0000761040857816 */ /* 0x000fe20000000085 */
[----:B------:R-:W-:Y:S01]  /*133e0*/  FADD.FTZ R0, R81, R70 ;  /* 0x0000004651007221 */ /* 0x000fe20000010000 */
[----:B------:R-:W-:Y:S01]  /*133f0*/  PRMT R103, R67, 0x7632, R103 ;  /* 0x0000763243677816 */ /* 0x000fe20000000067 */
[----:B------:R-:W-:Y:S04]  /*13400*/  FADD.FTZ R2, R83, R54 ;  /* 0x0000003653027221 */ /* 0x000fe80000010000 */
[----:B------:R-:W-:Y:S01]  /*13410*/  MUFU.EX2 R57, R235 ;  /* 0x000000eb00397308 */ /* 0x000fe20000000800 */
[----:B--2---:R-:W-:Y:S01]  /*13420*/  F2FP.F16.F32.PACK_AB R70, R43, R39 ;  /* 0x000000272b46723e */ /* 0x004fe200000000ff */
[----:B------:R-:W-:Y:S08]  /*13430*/  FADD.FTZ R50, R50, R2 ;  /* 0x0000000232327221 */ /* 0x000ff00000010000 */
[----:B------:R-:W1:Y:S01]  /*13440*/  MUFU.EX2 R54, R238 ;  /* 0x000000ee00367308 */ /* 0x000e620000000800 */
[C---:B------:R-:W-:Y:S02]  /*13450*/  PRMT R140, R70.reuse, 0x7610, R140 ;  /* 0x00007610468c7816 */ /* 0x040fe4000000008c */
[----:B------:R-:W-:Y:S07]  /*13460*/  PRMT R146, R70, 0x7632, R146 ;  /* 0x0000763246927816 */ /* 0x000fee0000000092 */
[----:B------:R-:W-:Y:S01]  /*13470*/  MUFU.EX2 R2, R52 ;  /* 0x0000003400027308 */ /* 0x000fe20000000800 */
[----:B-1----:R-:W-:Y:S01]  /*13480*/  F2FP.F16.F32.PACK_AB R195, R54, R57 ;  /* 0x0000003936c3723e */ /* 0x002fe200000000ff */
[C---:B----4-:R-:W-:Y:S02]  /*13490*/  @!P2 HADD2 R175, -R64.reuse.H0_H0, -RZ.H0_H0 ;  /* 0xa00000ff40afa230 */ /* 0x050fe40000000900 */
[----:B---3--:R-:W-:Y:S03]  /*134a0*/  @P6 HADD2 R174, -R64.H1_H1, -RZ.H0_H0 ;  /* 0xa00000ff40ae6230 */ /* 0x008fe60000000d00 */
[----:B------:R-:W-:Y:S02]  /*134b0*/  PRMT R87, R175, 0x7610, R87 ;  /* 0x00007610af577816 */ /* 0x000fe40000000057 */
[----:B------:R-:W-:Y:S02]  /*134c0*/  PRMT R86, R174, 0x7610, R86 ;  /* 0x00007610ae567816 */ /* 0x000fe40000000056 */
[----:B------:R-:W-:Y:S01]  /*134d0*/  @!P2 PRMT R133, R87, 0x5410, RZ ;  /* 0x000054105785a816 */ /* 0x000fe200000000ff */
[----:B------:R-:W-:Y:S01]  /*134e0*/  IMAD.MOV.U32 R87, RZ, RZ, R112 ;  /* 0x000000ffff577224 */ /* 0x000fe200078e0070 */
[----:B------:R-:W-:Y:S01]  /*134f0*/  @P6 PRMT R132, R86, 0x5410, RZ ;  /* 0x0000541056846816 */ /* 0x000fe200000000ff */
[----:B------:R-:W-:Y:S02]  /*13500*/  IMAD.MOV.U32 R112, RZ, RZ, R177 ;  /* 0x000000ffff707224 */ /* 0x000fe400078e00b1 */
[----:B------:R-:W-:Y:S02]  /*13510*/  @!P1 HADD2 R72, -R65.H1_H1, -RZ.H0_H0 ;  /* 0xa00000ff41489230 */ /* 0x000fe40000000d00 */
[----:B------:R-:W-:Y:S03]  /*13520*/  IMAD.MOV.U32 R177, RZ, RZ, R147 ;  /* 0x000000ffffb17224 */ /* 0x000fe600078e0093 */
[----:B------:R-:W-:Y:S01]  /*13530*/  PRMT R218, R72, 0x7610, R218 ;  /* 0x0000761048da7816 */ /* 0x000fe200000000da */
[----:B------:R1:W-:Y:S03]  /*13540*/  @!P1 STL.S16 [R1+0x1c0], R72 ;  /* 0x0001c04801009387 */ /* 0x0003e60000100600 */
[----:B------:R-:W-:Y:S01]  /*13550*/  @!P1 PRMT R99, R218, 0x5410, RZ ;  /* 0x00005410da639816 */ /* 0x000fe200000000ff */
[----:B------:R-:W-:Y:S01]  /*13560*/  @!P2 STL.S16 [R1+0x1bc], R175 ;  /* 0x0001bcaf0100a387 */ /* 0x000fe20000100600 */
[----:B------:R-:W-:Y:S02]  /*13570*/  ISETP.GT.U32.AND P1, PT, R125, UR11, PT ;  /* 0x0000000b7d007c0c */ /* 0x000fe4000bf24070 */
[----:B------:R-:W-:Y:S01]  /*13580*/  ISETP.GT.U32.AND P2, PT, R138, UR11, PT ;  /* 0x0000000b8a007c0c */ /* 0x000fe2000bf44070 */
[----:B------:R2:W-:Y:S01]  /*13590*/  @P6 STL.S16 [R1+0x1b8], R174 ;  /* 0x0001b8ae01006387 */ /* 0x0005e20000100600 */
[----:B------:R-:W-:Y:S04]  /*135a0*/  LOP3.LUT R218, R186, 0xff, RZ, 0xc0, !PT ;  /* 0x000000ffbada7812 */ /* 0x000fe800078ec0ff */
[----:B------:R-:W-:Y:S01]  /*135b0*/  ISETP.LE.U32.AND P6, PT, R218, UR11, PT ;  /* 0x0000000bda007c0c */ /* 0x000fe2000bfc3070 */
[----:B-1----:R-:W1:Y:S01]  /*135c0*/  MUFU.EX2 R72, R221 ;  /* 0x000000dd00487308 */ /* 0x002e620000000800 */
[----:B--2---:R-:W-:Y:S05]  /*135d0*/  IMAD.WIDE.U32 R174, R45, -0x2daee0ad, RZ ;  /* 0xd2511f532dae7825 */ /* 0x004fea00078e00ff */
[----:B------:R-:W-:Y:S01]  /*135e0*/  LOP3.LUT R86, R84, UR13, R175, 0x96, !PT ;  /* 0x0000000d54567c12 */ /* 0x000fe2000f8e96af */
[----:B------:R-:W-:Y:S01]  /*135f0*/  IMAD.WIDE.U32 R84, R47, -0x326172a9, RZ ;  /* 0xcd9e8d572f547825 */ /* 0x000fe200078e00ff */
[----:B-1----:R-:W-:Y:S03]  /*13600*/  F2FP.F16.F32.PACK_AB R3, R72, R81 ;  /* 0x000000514803723e */ /* 0x002fe600000000ff */
[----:B------:R-:W-:Y:S01]  /*13610*/  FADD.FTZ R47, R39, R41 ;  /* 0x00000029272f7221 */ /* 0x000fe20000010000 */
[----:B------:R-:W-:Y:S01]  /*13620*/  IMAD.MOV.U32 R81, RZ, RZ, R246 ;  /* 0x000000ffff517224 */ /* 0x000fe200078e00f6 */
[----:B------:R-:W-:Y:S01]  /*13630*/  LOP3.LUT R147, R98, UR9, R85, 0x96, !PT ;  /* 0x0000000962937c12 */ /* 0x000fe2000f8e9655 */
[----:B------:R1:W2:Y:S01]  /*13640*/  LDL.S16 R41, [R1+0x1d0] ;  /* 0x0001d00001297983 */ /* 0x0002a20000100600 */
[----:B------:R-:W-:Y:S01]  /*13650*/  PRMT R98, R67, 0x7610, R98 ;  /* 0x0000761043627816 */ /* 0x000fe20000000062 */
[----:B------:R-:W-:Y:S02]  /*13660*/  IMAD.MOV.U32 R246, RZ, RZ, R216 ;  /* 0x000000fffff67224 */ /* 0x000fe400078e00d8 */
[----:B------:R-:W-:Y:S01]  /*13670*/  FADD.FTZ R52, R72, R0 ;  /* 0x0000000048347221 */ /* 0x000fe20000010000 */
[----:B------:R-:W-:Y:S01]  /*13680*/  IMAD.MOV.U32 R216, RZ, RZ, R97 ;  /* 0x000000ffffd87224 */ /* 0x000fe200078e0061 */
[----:B------:R1:W3:Y:S01]  /*13690*/  LDL.S16 R39, [R1+0x1c8] ;  /* 0x0001c80001277983 */ /* 0x0002e20000100600 */
[----:B------:R-:W-:Y:S01]  /*136a0*/  IMAD.MOV.U32 R97, RZ, RZ, R200 ;  /* 0x000000ffff617224 */ /* 0x000fe200078e00c8 */
[----:B------:R-:W4:Y:S02]  /*136b0*/  MUFU.EX2 R0, R51 ;  /* 0x0000003300007308 */ /* 0x000f240000000800 */
[----:B------:R1:W3:Y:S08]  /*136c0*/  LDL.S16 R200, [R1+0x1cc] ;  /* 0x0001cc0001c87983 */ /* 0x0002f00000100600 */
[----:B------:R1:W3:Y:S01]  /*136d0*/  MUFU.EX2 R51, R232 ;  /* 0x000000e800337308 */ /* 0x0002e20000000800 */
[----:B----4-:R-:W-:Y:S04]  /*136e0*/  F2FP.F16.F32.PACK_AB R72, R0, R2 ;  /* 0x000000020048723e */ /* 0x010fe800000000ff */
[C---:B------:R-:W-:Y:S01]  /*136f0*/  PRMT R129, R72.reuse, 0x7610, R129 ;  /* 0x0000761048817816 */ /* 0x040fe20000000081 */
[----:B-1----:R1:W4:Y:S01]  /*13700*/  LDL.S16 R232, [R1+0x1c4] ;  /* 0x0001c40001e87983 */ /* 0x0023220000100600 */
[----:B------:R-:W-:Y:S01]  /*13710*/  PRMT R128, R72, 0x7632, R128 ;  /* 0x0000763248807816 */ /* 0x000fe20000000080 */
[C---:B--2---:R-:W-:Y:S05]  /*13720*/  @P1 HADD2 R41, -R67.reuse.H0_H0, -RZ.H0_H0 ;  /* 0xa00000ff43291230 */ /* 0x044fea0000000900 */
[----:B------:R-:W-:Y:S01]  /*13730*/  PRMT R45, R41, 0x7610, R45 ;  /* 0x00007610292d7816 */ /* 0x000fe2000000002d */
[----:B------:R2:W-:Y:S01]  /*13740*/  @P1 STL.S16 [R1+0x1d0], R41 ;  /* 0x0001d02901001387 */ /* 0x0005e20000100600 */
[C---:B---3--:R-:W-:Y:S02]  /*13750*/  @!P6 HADD2 R39, -R70.reuse.H0_H0, -RZ.H0_H0 ;  /* 0xa00000ff4627e230 */ /* 0x048fe40000000900 */
[----:B------:R-:W-:Y:S03]  /*13760*/  @P2 HADD2 R200, -R67.H1_H1, -RZ.H0_H0 ;  /* 0xa00000ff43c82230 */ /* 0x000fe60000000d00 */
[----:B------:R-:W-:Y:S02]  /*13770*/  PRMT R217, R39, 0x7610, R217 ;  /* 0x0000761027d97816 */ /* 0x000fe400000000d9 */
[----:B------:R-:W-:Y:S01]  /*13780*/  PRMT R203, R200, 0x7610, R203 ;  /* 0x00007610c8cb7816 */ /* 0x000fe200000000cb */
[----:B------:R3:W-:Y:S01]  /*13790*/  @P2 STL.S16 [R1+0x1cc], R200 ;  /* 0x0001ccc801002387 */ /* 0x0007e20000100600 */
[----:B------:R-:W-:Y:S01]  /*137a0*/  @!P6 PRMT R140, R217, 0x5410, RZ ;  /* 0x00005410d98ce816 */ /* 0x000fe200000000ff */
[----:B------:R-:W-:Y:S02]  /*137b0*/  IMAD.MOV.U32 R217, RZ, RZ, R166 ;  /* 0x000000ffffd97224 */ /* 0x000fe400078e00a6 */
[----:B------:R-:W-:Y:S02]  /*137c0*/  IMAD.MOV.U32 R166, RZ, RZ, R190 ;  /* 0x000000ffffa67224 */ /* 0x000fe400078e00be */
[----:B----4-:R-:W-:Y:S05]  /*137d0*/  @!P5 HADD2 R232, -R70.H1_H1, -RZ.H0_H0 ;  /* 0xa00000ff46e8d230 */ /* 0x010fea0000000d00 */
[----:B------:R-:W-:Y:S01]  /*137e0*/  PRMT R102, R232, 0x7610, R102 ;  /* 0x00007610e8667816 */ /* 0x000fe20000000066 */
[----:B--2---:R-:W-:Y:S03]  /*137f0*/  MUFU.EX2 R41, R71 ;  /* 0x0000004700297308 */ /* 0x004fe60000000800 */
[----:B------:R-:W-:Y:S01]  /*13800*/  @!P5 PRMT R146, R102, 0x5410, RZ ;  /* 0x000054106692d816 */ /* 0x000fe200000000ff */
[----:B------:R-:W-:Y:S02]  /*13810*/  IMAD.MOV.U32 R102, RZ, RZ, R87 ;  /* 0x000000ffff667224 */ /* 0x000fe400078e0057 */
[----:B------:R-:W-:Y:S01]  /*13820*/  IMAD.WIDE.U32 R86, R86, -0x326172a9, RZ ;  /* 0xcd9e8d5756567825 */ /* 0x000fe200078e00ff */
[----:B---3--:R-:W2:Y:S04]  /*13830*/  LDL.LU R200, [R1+0x364] ;  /* 0x0003640001c87983 */ /* 0x008ea80000300800 */
[----:B------:R3:W-:Y:S04]  /*13840*/  @!P6 STL.S16 [R1+0x1c8], R39 ;  /* 0x0001c8270100e387 */ /* 0x0007e80000100600 */
[----:B------:R4:W-:Y:S01]  /*13850*/  @!P5 STL.S16 [R1+0x1c4], R232 ;  /* 0x0001c4e80100d387 */ /* 0x0009e20000100600 */
[----:B------:R-:W-:Y:S03]  /*13860*/  ISETP.GT.U32.AND P5, PT, R211, UR11, PT ;  /* 0x0000000bd3007c0c */ /* 0x000fe6000bfa4070 */
[----:B------:R1:W2:Y:S01]  /*13870*/  LDL.S16 R190, [R1+0x1e8] ;  /* 0x0001e80001be7983 */ /* 0x0002a20000100600 */
[----:B---3--:R3:W1:Y:S01]  /*13880*/  MUFU.EX2 R39, R61 ;  /* 0x0000003d00277308 */ /* 0x0086620000000800 */
[----:B----4-:R-:W-:Y:S01]  /*13890*/  IMAD.MOV.U32 R232, RZ, RZ, R246 ;  /* 0x000000ffffe87224 */ /* 0x010fe200078e00f6 */
[----:B------:R-:W-:Y:S04]  /*138a0*/  LOP3.LUT R246, R118, 0xff, RZ, 0xc0, !PT ;  /* 0x000000ff76f67812 */ /* 0x000fe800078ec0ff */
[----:B------:R-:W-:Y:S02]  /*138b0*/  ISETP.LE.U32.AND P6, PT, R246, UR11, PT ;  /* 0x0000000bf6007c0c */ /* 0x000fe4000bfc3070 */
[----:B---3--:R-:W-:Y:S01]  /*138c0*/  PRMT R61, R45, 0x7610, R61 ;  /* 0x000076102d3d7816 */ /* 0x008fe2000000003d */
[----:B------:R-:W-:Y:S01]  /*138d0*/  FADD.FTZ R45, R2, R49 ;  /* 0x00000031022d7221 */ /* 0x000fe20000010000 */
[----:B------:R-:W-:Y:S01]  /*138e0*/  F2FP.F16.F32.PACK_AB R2, R51, R69 ;  /* 0x000000453302723e */ /* 0x000fe200000000ff */
[----:B------:R-:W-:Y:S01]  /*138f0*/  FADD.FTZ R49, R43, R47 ;  /* 0x0000002f2b317221 */ /* 0x000fe20000010000 */
[----:B-1----:R-:W-:Y:S01]  /*13900*/  F2FP.F16.F32.PACK_AB R71, R39, R41 ;  /* 0x000000292747723e */ /* 0x002fe200000000ff */
[----:B------:R-:W-:Y:S01]  /*13910*/  FADD.FTZ R43, R57, R50 ;  /* 0x00000032392b7221 */ /* 0x000fe20000010000 */
[----:B------:R-:W-:Y:S01]  /*13920*/  @P1 PRMT R98, R61, 0x5410, RZ ;  /* 0x000054103d621816 */ /* 0x000fe200000000ff */
[----:B------:R-:W-:Y:S01]  /*13930*/  FADD.FTZ R50, R0, R45 ;  /* 0x0000002d00327221 */ /* 0x000fe20000010000 */
[----:B------:R-:W-:Y:S01]  /*13940*/  PRMT R148, R71, 0x7632, R148 ;  /* 0x0000763247947816 */ /* 0x000fe20000000094 */
[----:B------:R-:W-:Y:S01]  /*13950*/  FADD.FTZ R0, R69, R52 ;  /* 0x0000003445007221 */ /* 0x000fe20000010000 */
[----:B------:R-:W-:Y:S01]  /*13960*/  PRMT R131, R71, 0x7610, R131 ;  /* 0x0000761047837816 */ /* 0x000fe20000000083 */
[----:B------:R-:W-:Y:S01]  /*13970*/  FADD.FTZ R54, R54, R43 ;  /* 0x0000002b36367221 */ /* 0x000fe20000010000 */
[--C-:B------:R-:W-:Y:S01]  /*13980*/  FADD.FTZ R43, R41, R49.reuse ;  /* 0x00000031292b7221 */ /* 0x100fe20000010000 */
[----:B------:R-:W-:Y:S01]  /*13990*/  PRMT R49, R203, 0x7610, R49 ;  /* 0x00007610cb317816 */ /* 0x000fe20000000031 */
[--C-:B------:R-:W-:Y:S01]  /*139a0*/  FADD.FTZ R51, R51, R0.reuse ;  /* 0x0000000033337221 */ /* 0x100fe20000010000 */
[----:B------:R-:W-:Y:S01]  /*139b0*/  PRMT R0, R186, 0x7632, R0 ;  /* 0x00007632ba007816 */ /* 0x000fe20000000000 */
[----:B------:R1:W-:Y:S01]  /*139c0*/  MUFU.EX2 R41, R73 ;  /* 0x0000004900297308 */ /* 0x0003e20000000800 */
[----:B------:R-:W-:Y:S01]  /*139d0*/  SHF.R.U32.HI R203, RZ, 0x18, R186 ;  /* 0x00000018ffcb7819 */ /* 0x000fe200000116ba */
[----:B------:R-:W-:Y:S01]  /*139e0*/  FADD.FTZ R52, R39, R43 ;  /* 0x0000002b27347221 */ /* 0x000fe20000010000 */
[----:B------:R-:W-:Y:S07]  /*139f0*/  LOP3.LUT R186, R0, 0xff, RZ, 0xc0, !PT ;  /* 0x000000ff00ba7812 */ /* 0x000fee00078ec0ff */
[----:B------:R-:W3:Y:S01]  /*13a00*/  MUFU.EX2 R47, R62 ;  /* 0x0000003e002f7308 */ /* 0x000ee20000000800 */
[----:B------:R-:W-:Y:S01]  /*13a10*/  @P2 PRMT R103, R49, 0x5410, RZ ;  /* 0x0000541031672816 */ /* 0x000fe200000000ff */
[----:B------:R4:W4:Y:S01]  /*13a20*/  LDL.S16 R0, [R1+0x1e4] ;  /* 0x0001e40001007983 */ /* 0x0009220000100600 */
[----:B------:R-:W-:Y:S01]  /*13a30*/  ISETP.LE.U32.AND P2, PT, R186, UR11, PT ;  /* 0x0000000bba007c0c */ /* 0x000fe2000bf43070 */
[----:B------:R-:W-:Y:S01]  /*13a40*/  IMAD.MOV.U32 R49, RZ, RZ, R232 ;  /* 0x000000ffff317224 */ /* 0x000fe200078e00e8 */
[----:B------:R-:W-:Y:S01]  /*13a50*/  ISETP.LE.U32.AND P1, PT, R203, UR11, PT ;  /* 0x0000000bcb007c0c */ /* 0x000fe2000bf23070 */
[----:B------:R-:W-:Y:S04]  /*13a60*/  IMAD.MOV.U32 R232, RZ, RZ, R163 ;  /* 0x000000ffffe87224 */ /* 0x000fe800078e00a3 */
[----:B------:R-:W3:Y:S01]  /*13a70*/  MUFU.EX2 R45, R53 ;  /* 0x00000035002d7308 */ /* 0x000ee20000000800 */
[----:B------:R-:W-:Y:S09]  /*13a80*/  IMAD.MOV.U32 R39, RZ, RZ, R81 ;  /* 0x000000ffff277224 */ /* 0x000ff200078e0051 */
[----:B------:R-:W3:Y:S01]  /*13a90*/  MUFU.EX2 R57, R242 ;  /* 0x000000f200397308 */ /* 0x000ee20000000800 */
[----:B-1----:R-:W-:Y:S02]  /*13aa0*/  IMAD.MOV.U32 R73, RZ, RZ, R39 ;  /* 0x000000ffff497224 */ /* 0x002fe400078e0027 */
[----:B---3--:R-:W-:Y:S07]  /*13ab0*/  FADD.FTZ R50, R47, R50 ;  /* 0x000000322f327221 */ /* 0x008fee0000010000 */
[----:B------:R1:W-:Y:S10]  /*13ac0*/  MUFU.EX2 R39, R74 ;  /* 0x0000004a00277308 */ /* 0x0003f40000000800 */
[----:B------:R-:W3:Y:S01]  /*13ad0*/  MUFU.EX2 R61, R236 ;  /* 0x000000ec003d7308 */ /* 0x000ee20000000800 */
[C---:B------:R-:W-:Y:S01]  /*13ae0*/  F2FP.F16.F32.PACK_AB R69, R45.reuse, R47 ;  /* 0x0000002f2d45723e */ /* 0x040fe200000000ff */
[----:B------:R-:W-:Y:S08]  /*13af0*/  FADD.FTZ R50, R45, R50 ;  /* 0x000000322d327221 */ /* 0x000ff00000010000 */
[----:B------:R-:W3:Y:S01]  /*13b00*/  MUFU.EX2 R53, R244 ;  /* 0x000000f400357308 */ /* 0x000ee20000000800 */
[----:B------:R-:W-:Y:S01]  /*13b10*/  PRMT R141, R69, 0x7610, R141 ;  /* 0x00007610458d7816 */ /* 0x000fe2000000008d */
[----:B------:R-:W-:Y:S01]  /*13b20*/  FADD.FTZ R47, R57, R54 ;  /* 0x00000036392f7221 */ /* 0x000fe20000010000 */
[----:B------:R-:W-:Y:S07]  /*13b30*/  PRMT R145, R69, 0x7632, R145 ;  /* 0x0000763245917816 */ /* 0x000fee0000000091 */
[----:B------:R-:W3:Y:S01]  /*13b40*/  MUFU.EX2 R43, R80 ;  /* 0x00000050002b7308 */ /* 0x000ee20000000800 */
[----:B-1----:R-:W-:Y:S01]  /*13b50*/  IMAD.MOV.U32 R74, RZ, RZ, R49 ;  /* 0x000000ffff4a7224 */ /* 0x002fe200078e0031 */
[----:B------:R-:W-:Y:S01]  /*13b60*/  LOP3.LUT R49, R84, UR7, R87, 0x96, !PT ;  /* 0x0000000754317c12 */ /* 0x000fe2000f8e9657 */
[----:B------:R-:W-:Y:S07]  /*13b70*/  IMAD.MOV.U32 R87, RZ, RZ, R193 ;  /* 0x000000ffff577224 */ /* 0x000fee00078e00c1 */
[----:B------:R-:W1:Y:S01]  /*13b80*/  MUFU.EX2 R81, R237 ;  /* 0x000000ed00517308 */ /* 0x000e620000000800 */
[----:B---3--:R-:W-:Y:S01]  /*13b90*/  FADD.FTZ R45, R61, R51 ;  /* 0x000000333d2d7221 */ /* 0x008fe20000010000 */
[C---:B------:R-:W-:Y:S01]  /*13ba0*/  F2FP.F16.F32.PACK_AB R196, R53.reuse, R57 ;  /* 0x0000003935c4723e */ /* 0x040fe200000000ff */
[----:B------:R-:W-:Y:S07]  /*13bb0*/  FADD.FTZ R51, R53, R47 ;  /* 0x0000002f35337221 */ /* 0x000fee0000010000 */
[----:B------:R-:W-:Y:S01]  /*13bc0*/  MUFU.EX2 R57, R243 ;  /* 0x000000f300397308 */ /* 0x000fe20000000800 */
[----:B------:R-:W-:Y:S01]  /*13bd0*/  FADD.FTZ R47, R43, R52 ;  /* 0x000000342b2f7221 */ /* 0x000fe20000010000 */
[C---:B-1----:R-:W-:Y:S01]  /*13be0*/  F2FP.F16.F32.PACK_AB R201, R81.reuse, R61 ;  /* 0x0000003d51c9723e */ /* 0x042fe200000000ff */
[----:B------:R-:W-:Y:S01]  /*13bf0*/  FADD.FTZ R52, R81, R45 ;  /* 0x0000002d51347221 */ /* 0x000fe20000010000 */
[----:B------:R-:W-:Y:S01]  /*13c00*/  F2FP.F16.F32.PACK_AB R81, R41, R43 ;  /* 0x0000002b2951723e */ /* 0x000fe200000000ff */
[----:B------:R-:W-:Y:S01]  /*13c10*/  FADD.FTZ R43, R39, R50 ;  /* 0x00000032272b7221 */ /* 0x000fe20000010000 */
[----:B------:R-:W-:Y:S04]  /*13c20*/  FADD.FTZ R47, R41, R47 ;  /* 0x0000002f292f7221 */ /* 0x000fe80000010000 */
[----:B------:R-:W1:Y:S01]  /*13c30*/  MUFU.EX2 R61, R245 ;  /* 0x000000f5003d7308 */ /* 0x000e620000000800 */
[C---:B------:R-:W-:Y:S02]  /*13c40*/  PRMT R127, R81.reuse, 0x7610, R127 ;  /* 0x00007610517f7816 */ /* 0x040fe4000000007f */
[----:B------:R-:W-:Y:S07]  /*13c50*/  PRMT R156, R81, 0x7632, R156 ;  /* 0x00007632519c7816 */ /* 0x000fee000000009c */
[----:B------:R-:W-:Y:S01]  /*13c60*/  MUFU.EX2 R41, R77 ;  /* 0x0000004d00297308 */ /* 0x000fe20000000800 */
[----:B-1----:R-:W-:Y:S01]  /*13c70*/  F2FP.F16.F32.PACK_AB R233, R61, R57 ;  /* 0x000000393de9723e */ /* 0x002fe200000000ff */
[----:B--2---:R-:W-:Y:S02]  /*13c80*/  IMAD.MOV.U32 R163, RZ, RZ, R200 ;  /* 0x000000ffffa37224 */ /* 0x004fe400078e00c8 */
[----:B------:R1:W2:Y:S04]  /*13c90*/  LDL.S16 R200, [R1+0x1e0] ;  /* 0x0001e00001c87983 */ /* 0x0002a80000100600 */
[----:B------:R-:W3:Y:S04]  /*13ca0*/  LDL.LU R193, [R1+0x360] ;  /* 0x0003600001c17983 */ /* 0x000ee80000300800 */
[----:B------:R1:W3:Y:S01]  /*13cb0*/  LDL.S16 R85, [R1+0x1dc] ;  /* 0x0001dc0001557983 */ /* 0x0002e20000100600 */
[C---:B------:R-:W-:Y:S05]  /*13cc0*/  @!P2 HADD2 R190, -R72.reuse.H0_H0, -RZ.H0_H0 ;  /* 0xa00000ff48bea230 */ /* 0x040fea0000000900 */
[----:B------:R-:W-:Y:S01]  /*13cd0*/  PRMT R221, R190, 0x7610, R221 ;  /* 0x00007610bedd7816 */ /* 0x000fe200000000dd */
[----:B------:R1:W-:Y:S03]  /*13ce0*/  @!P2 STL.S16 [R1+0x1e8], R190 ;  /* 0x0001e8be0100a387 */ /* 0x0003e60000100600 */
[----:B------:R-:W-:Y:S04]  /*13cf0*/  PRMT R45, R221, 0x7610, R45 ;  /* 0x00007610dd2d7816 */ /* 0x000fe8000000002d */
[----:B------:R-:W-:Y:S02]  /*13d00*/  @!P2 PRMT R129, R45, 0x5410, RZ ;  /* 0x000054102d81a816 */ /* 0x000fe400000000ff */
[----:B------:R-:W-:Y:S01]  /*13d10*/  ISETP.GT.U32.AND P2, PT, R206, UR11, PT ;  /* 0x0000000bce007c0c */ /* 0x000fe2000bf44070 */
[----:B-1----:R-:W3:Y:S01]  /*13d20*/  LDL.LU R190, [R1+0x35c] ;  /* 0x00035c0001be7983 */ /* 0x002ee20000300800 */
[----:B----4-:R-:W-:Y:S05]  /*13d30*/  @!P1 HADD2 R0, -R72.H1_H1, -RZ.H0_H0 ;  /* 0xa00000ff48009230 */ /* 0x010fea0000000d00 */
[----:B------:R-:W-:Y:S01]  /*13d40*/  PRMT R84, R0, 0x7610, R84 ;  /* 0x0000761000547816 */ /* 0x000fe20000000054 */
[----:B------:R1:W-:Y:S03]  /*13d50*/  @!P1 STL.S16 [R1+0x1e4], R0 ;  /* 0x0001e40001009387 */ /* 0x0003e60000100600 */
[----:B------:R-:W-:Y:S01]  /*13d60*/  PRMT R53, R84, 0x7610, R53 ;  /* 0x0000761054357816 */ /* 0x000fe20000000035 */
[----:B------:R-:W-:Y:S02]  /*13d70*/  IMAD.MOV.U32 R84, RZ, RZ, R102 ;  /* 0x000000ffff547224 */ /* 0x000fe400078e0066 */
[----:B------:R-:W-:Y:S01]  /*13d80*/  IMAD.MOV.U32 R102, RZ, RZ, R230 ;  /* 0x000000ffff667224 */ /* 0x000fe200078e00e6 */
[----:B------:R-:W-:Y:S02]  /*13d90*/  @!P1 PRMT R128, R53, 0x5410, RZ ;  /* 0x0000541035809816 */ /* 0x000fe400000000ff */
[----:B------:R-:W-:Y:S02]  /*13da0*/  LOP3.LUT R230, R49, 0xff, RZ, 0xc0, !PT ;  /* 0x000000ff31e67812 */ /* 0x000fe400078ec0ff */
[----:B------:R-:W-:Y:S01]  /*13db0*/  ISETP.GT.U32.AND P1, PT, R207, UR11, PT ;  /* 0x0000000bcf007c0c */ /* 0x000fe2000bf24070 */
[----:B-1----:R-:W1:Y:S02]  /*13dc0*/  MUFU.EX2 R0, R75 ;  /* 0x0000004b00007308 */ /* 0x002e640000000800 */
[C---:B-1----:R-:W-:Y:S01]  /*13dd0*/  F2FP.F16.F32.PACK_AB R80, R0.reuse, R39 ;  /* 0x000000270050723e */ /* 0x042fe200000000ff */
[----:B------:R-:W-:Y:S01]  /*13de0*/  FADD.FTZ R54, R0, R43 ;  /* 0x0000002b00367221 */ /* 0x000fe20000010000 */
[----:B------:R-:W-:Y:S06]  /*13df0*/  LOP3.LUT R0, R49, 0xffff, RZ, 0xc0, !PT ;  /* 0x0000ffff31007812 */ /* 0x000fec00078ec0ff */
[----:B------:R-:W1:Y:S01]  /*13e00*/  MUFU.EX2 R43, R76 ;  /* 0x0000004c002b7308 */ /* 0x000e620000000800 */
[C---:B------:R-:W-:Y:S02]  /*13e10*/  PRMT R158, R80.reuse, 0x7610, R158 ;  /* 0x00007610509e7816 */ /* 0x040fe4000000009e */
[----:B------:R-:W-:Y:S07]  /*13e20*/  SHF.R.U32.HI R221, RZ, 0x8, R0 ;  /* 0x00000008ffdd7819 */ /* 0x000fee0000011600 */
[----:B------:R4:W-:Y:S01]  /*13e30*/  MUFU.EX2 R76, R249 ;  /* 0x000000f9004c7308 */ /* 0x0009e20000000800 */
[----:B------:R-:W-:Y:S02]  /*13e40*/  PRMT R150, R80, 0x7632, R150 ;  /* 0x0000763250967816 */ /* 0x000fe40000000096 */
[----:B------:R-:W-:Y:S07]  /*13e50*/  LOP3.LUT R45, R221, 0xffff, RZ, 0xc0, !PT ;  /* 0x0000ffffdd2d7812 */ /* 0x000fee00078ec0ff */
[----:B------:R-:W-:Y:S01]  /*13e60*/  MUFU.EX2 R0, R79 ;  /* 0x0000004f00007308 */ /* 0x000fe20000000800 */
[----:B-1----:R-:W-:Y:S01]  /*13e70*/  FADD.FTZ R47, R43, R47 ;  /* 0x0000002f2b2f7221 */ /* 0x002fe20000010000 */
[----:B----4-:R-:W-:Y:S02]  /*13e80*/  IMAD.MOV.U32 R249, RZ, RZ, R241 ;  /* 0x000000fffff97224 */ /* 0x010fe400078e00f1 */
[C---:B--2---:R-:W-:Y:S05]  /*13e90*/  @!P6 HADD2 R200, -R71.reuse.H0_H0, -RZ.H0_H0 ;  /* 0xa00000ff47c8e230 */ /* 0x044fea0000000900 */
[----:B------:R-:W-:Y:S01]  /*13ea0*/  PRMT R62, R200, 0x7610, R62 ;  /* 0x00007610c83e7816 */ /* 0x000fe2000000003e */
[----:B------:R1:W-:Y:S01]  /*13eb0*/  @!P6 STL.S16 [R1+0x1e0], R200 ;  /* 0x0001e0c80100e387 */ /* 0x0003e20000100600 */
[----:B---3--:R-:W-:Y:S05]  /*13ec0*/  @P5 HADD2 R85, -R71.H1_H1, -RZ.H0_H0 ;  /* 0xa00000ff47555230 */ /* 0x008fea0000000d00 */
[----:B------:R-:W-:Y:S04]  /*13ed0*/  PRMT R75, R85, 0x7610, R75 ;  /* 0x00007610554b7816 */ /* 0x000fe8000000004b */
[----:B------:R-:W-:Y:S02]  /*13ee0*/  @P5 PRMT R148, R75, 0x5410, RZ ;  /* 0x000054104b945816 */ /* 0x000fe400000000ff */
[----:B------:R-:W2:Y:S01]  /*13ef0*/  MUFU.EX2 R75, R248 ;  /* 0x000000f8004b7308 */ /* 0x000ea20000000800 */
[----:B-1----:R-:W3:Y:S01]  /*13f00*/  LDL.LU R200, [R1+0x358] ;  /* 0x0003580001c87983 */ /* 0x002ee20000300800 */
[----:B--2---:R-:W-:Y:S01]  /*13f10*/  F2FP.F16.F32.PACK_AB R235, R75, R76 ;  /* 0x0000004c4beb723e */ /* 0x004fe200000000ff */
[----:B------:R-:W-:Y:S02]  /*13f20*/  IMAD.MOV.U32 R248, RZ, RZ, R240 ;  /* 0x000000fffff87224 */ /* 0x000fe400078e00f0 */
[----:B------:R1:W-:Y:S01]  /*13f30*/  @P5 STL.S16 [R1+0x1dc], R85 ;  /* 0x0001dc5501005387 */ /* 0x0003e20000100600 */
[----:B------:R-:W-:Y:S03]  /*13f40*/  ISETP.LE.U32.AND P5, PT, R45, UR11, PT ;  /* 0x0000000b2d007c0c */ /* 0x000fe6000bfa3070 */
[----:B------:R4:W2:Y:S04]  /*13f50*/  LDL.S16 R50, [R1+0x208] ;  /* 0x0002080001327983 */ /* 0x0008a80000100600 */
[----:B------:R4:W4:Y:S04]  /*13f60*/  LDL.S16 R45, [R1+0x204] ;  /* 0x00020400012d7983 */ /* 0x0009280000100600 */
[----:B------:R2:W3:Y:S01]  /*13f70*/  LDL.S16 R53, [R1+0x200] ;  /* 0x0002000001357983 */ /* 0x0004e20000100600 */
[----:B-1----:R-:W-:Y:S02]  /*13f80*/  IMAD.MOV.U32 R85, RZ, RZ, R87 ;  /* 0x000000ffff557224 */ /* 0x002fe400078e0057 */
[----:B------:R-:W-:Y:S02]  /*13f90*/  IMAD.MOV.U32 R87, RZ, RZ, R74 ;  /* 0x000000ffff577224 */ /* 0x000fe400078e004a */
[----:B------:R-:W-:Y:S02]  /*13fa0*/  IMAD.MOV.U32 R74, RZ, RZ, R73 ;  /* 0x000000ffff4a7224 */ /* 0x000fe400078e0049 */
[----:B------:R1:W1:Y:S10]  /*13fb0*/  MUFU.EX2 R73, R247 ;  /* 0x000000f700497308 */ /* 0x0002740000000800 */
[----:B------:R-:W-:Y:S01]  /*13fc0*/  MUFU.EX2 R74, R74 ;  /* 0x0000004a004a7308 */ /* 0x000fe20000000800 */
[----:B-1----:R-:W-:Y:S01]  /*13fd0*/  PRMT R247, R62, 0x7610, R247 ;  /* 0x000076103ef77816 */ /* 0x002fe200000000f7 */
[----:B------:R-:W-:Y:S08]  /*13fe0*/  FADD.FTZ R39, R73, R51 ;  /* 0x0000003349277221 */ /* 0x000ff00000010000 */
[----:B------:R-:W1:Y:S01]  /*13ff0*/  MUFU.EX2 R62, R250 ;  /* 0x000000fa003e7308 */ /* 0x000e620000000800 */
[----:B------:R-:W-:Y:S01]  /*14000*/  @!P6 PRMT R131, R247, 0x5410, RZ ;  /* 0x00005410f783e816 */ /* 0x000fe200000000ff */
[----:B------:R-:W-:Y:S01]  /*14010*/  IMAD.MOV.U32 R247, RZ, RZ, R87 ;  /* 0x000000fffff77224 */ /* 0x000fe200078e0057 */
[----:B------:R-:W-:Y:S01]  /*14020*/  ISETP.LE.U32.AND P6, PT, R230, UR11, PT ;  /* 0x0000000be6007c0c */ /* 0x000fe2000bfc3070 */
[----:B------:R-:W-:Y:S06]  /*14030*/  IMAD.MOV.U32 R87, RZ, RZ, R232 ;  /* 0x000000ffff577224 */ /* 0x000fec00078e00e8 */
[----:B------:R-:W-:Y:S01]  /*14040*/  MUFU.EX2 R51, R88 ;  /* 0x0000005800337308 */ /* 0x000fe20000000800 */
[----:B------:R-:W-:Y:S01]  /*14050*/  IMAD.MOV.U32 R232, RZ, RZ, R217 ;  /* 0x000000ffffe87224 */ /* 0x000fe200078e00d9 */
[C---:B-1----:R-:W-:Y:S01]  /*14060*/  F2FP.F16.F32.PACK_AB R231, R62.reuse, R73 ;  /* 0x000000493ee7723e */ /* 0x042fe200000000ff */
[----:B------:R-:W-:Y:S07]  /*14070*/  FADD.FTZ R62, R62, R39 ;  /* 0x000000273e3e7221 */ /* 0x000fee0000010000 */
[----:B------:R-:W1:Y:S10]  /*14080*/  MUFU.EX2 R73, R84 ;  /* 0x0000005400497308 */ /* 0x000e740000000800 */
[----:B------:R1:W1:Y:S02]  /*14090*/  MUFU.EX2 R39, R78 ;  /* 0x0000004e00277308 */ /* 0x0002640000000800 */
[----:B-1----:R-:W-:Y:S01]  /*140a0*/  F2FP.F16.F32.PACK_AB R234, R73, R74 ;  /* 0x0000004a49ea723e */ /* 0x002fe200000000ff */
[----:B------:R1:W3:Y:S01]  /*140b0*/  LDL.S16 R84, [R1+0x20c] ;  /* 0x00020c0001547983 */ /* 0x0002e20000100600 */
[----:B------:R-:W-:Y:S03]  /*140c0*/  F2FP.F16.F32.PACK_AB R78, R41, R43 ;  /* 0x0000002b294e723e */ /* 0x000fe600000000ff */
[----:B------:R-:W3:Y:S01]  /*140d0*/  LDL.LU.64 R240, [R1+0x350] ;  /* 0x0003500001f07983 */ /* 0x000ee20000300a00 */
[----:B------:R-:W-:Y:S02]  /*140e0*/  F2FP.F16.F32.PACK_AB R77, R0, R39 ;  /* 0x00000027004d723e */ /* 0x000fe400000000ff */
[----:B------:R-:W-:Y:S02]  /*140f0*/  PRMT R43, R44, 0x7632, R43 ;  /* 0x000076322c2b7816 */ /* 0x000fe4000000002b */
[C---:B------:R-:W-:Y:S02]  /*14100*/  PRMT R159, R78.reuse, 0x7610, R159 ;  /* 0x000076104e9f7816 */ /* 0x040fe4000000009f */
[----:B------:R-:W-:Y:S02]  /*14110*/  PRMT R160, R78, 0x7632, R160 ;  /* 0x000076324ea07816 */ /* 0x000fe400000000a0 */
[C---:B------:R-:W-:Y:S02]  /*14120*/  PRMT R162, R77.reuse, 0x7610, R162 ;  /* 0x000076104da27816 */ /* 0x040fe400000000a2 */
[----:B------:R-:W-:Y:S01]  /*14130*/  PRMT R164, R77, 0x7632, R164 ;  /* 0x000076324da47816 */ /* 0x000fe200000000a4 */
[----:B--2---:R-:W-:Y:S02]  /*14140*/  @P1 HADD2 R50, -R69.H1_H1, -RZ.H0_H0 ;  /* 0xa00000ff45321230 */ /* 0x004fe40000000d00 */
[C---:B----4-:R-:W-:Y:S03]  /*14150*/  @!P6 HADD2 R45, -R81.reuse.H0_H0, -RZ.H0_H0 ;  /* 0xa00000ff512de230 */ /* 0x050fe60000000900 */
[----:B------:R-:W-:Y:S01]  /*14160*/  PRMT R88, R50, 0x7610, R88 ;  /* 0x0000761032587816 */ /* 0x000fe20000000058 */
[----:B---3--:R-:W-:Y:S01]  /*14170*/  @!P5 HADD2 R53, -R81.H1_H1, -RZ.H0_H0 ;  /* 0xa00000ff5135d230 */ /* 0x008fe20000000d00 */
[----:B------:R-:W-:Y:S02]  /*14180*/  PRMT R245, R45, 0x7610, R245 ;  /* 0x000076102df57816 */ /* 0x000fe400000000f5 */
[----:B------:R-:W-:Y:S02]  /*14190*/  @P1 PRMT R145, R88, 0x5410, RZ ;  /* 0x0000541058911816 */ /* 0x000fe400000000ff */
[----:B------:R-:W-:Y:S01]  /*141a0*/  PRMT R243, R53, 0x7610, R243 ;  /* 0x0000761035f37816 */ /* 0x000fe200000000f3 */
[----:B------:R-:W-:Y:S01]  /*141b0*/  MUFU.EX2 R88, R251 ;  /* 0x000000fb00587308 */ /* 0x000fe20000000800 */
[----:B------:R-:W-:Y:S02]  /*141c0*/  @!P6 PRMT R127, R245, 0x5410, RZ ;  /* 0x00005410f57fe816 */ /* 0x000fe400000000ff */
[----:B------:R-:W-:Y:S01]  /*141d0*/  @!P5 PRMT R156, R243, 0x5410, RZ ;  /* 0x00005410f39cd816 */ /* 0x000fe200000000ff */
[----:B------:R-:W-:Y:S01]  /*141e0*/  @P2 HADD2 R84, -R69.H0_H0, -RZ.H0_H0 ;  /* 0xa00000ff45542230 */ /* 0x000fe20000000900 */
[----:B------:R-:W-:Y:S04]  /*141f0*/  STG.E.U16 desc[UR20][R240.64+-0x100], R224 ;  /* 0xffff00e0f0007986 */ /* 0x000fe8000c101514 */
[----:B------:R-:W-:Y:S01]  /*14200*/  PRMT R250, R84, 0x7610, R250 ;  /* 0x0000761054fa7816 */ /* 0x000fe200000000fa */
[----:B------:R2:W-:Y:S03]  /*14210*/  @P2 STL.S16 [R1+0x20c], R84 ;  /* 0x00020c5401002387 */ /* 0x0005e60000100600 */
[----:B------:R-:W-:Y:S01]  /*14220*/  @P2 PRMT R141, R250, 0x5410, RZ ;  /* 0x00005410fa8d2816 */ /* 0x000fe200000000ff */
[----:B------:R-:W-:Y:S01]  /*14230*/  IMAD.MOV.U32 R250, RZ, RZ, R247 ;  /* 0x000000fffffa7224 */ /* 0x000fe200078e00f7 */
[----:B------:R3:W-:Y:S01]  /*14240*/  @P1 STL.S16 [R1+0x208], R50 ;  /* 0x0002083201001387 */ /* 0x0007e20000100600 */
[----:B------:R-:W-:Y:S02]  /*14250*/  IMAD.MOV.U32 R247, RZ, RZ, R87 ;  /* 0x000000fffff77224 */ /* 0x000fe400078e0057 */
[----:B------:R-:W4:Y:S01]  /*14260*/  MUFU.EX2 R87, R252 ;  /* 0x000000fc00577308 */ /* 0x000f220000000800 */
[----:B------:R1:W-:Y:S04]  /*14270*/  @!P6 STL.S16 [R1+0x204], R45 ;  /* 0x0002042d0100e387 */ /* 0x0003e80000100600 */
[----:B------:R1:W-:Y:S04]  /*14280*/  @!P5 STL.S16 [R1+0x200], R53 ;  /* 0x000200350100d387 */ /* 0x0003e80000100600 */
[----:B------:R-:W-:Y:S04]  /*14290*/  STG.E.U16 desc[UR20][R240.64+-0xfe], R229 ;  /* 0xffff02e5f0007986 */ /* 0x000fe8000c101514 */
[----:B------:R-:W-:Y:S01]  /*142a0*/  STG.E.U16 desc[UR20][R180.64+-0x100], R225 ;  /* 0xffff00e1b4007986 */ /* 0x000fe2000c101514 */
[----:B----4-:R-:W-:Y:S03]  /*142b0*/  F2FP.F16.F32.PACK_AB R238, R88, R87 ;  /* 0x0000005758ee723e */ /* 0x010fe600000000ff */
[----:B------:R-:W-:Y:S01]  /*142c0*/  STG.E.U16 desc[UR20][R180.64+-0xfe], R215 ;  /* 0xffff02d7b4007986 */ /* 0x000fe2000c101514 */
[----:B--2---:R-:W-:Y:S02]  /*142d0*/  IMAD.MOV.U32 R84, RZ, RZ, R85 ;  /* 0x000000ffff547224 */ /* 0x004fe400078e0055 */
[----:B------:R2:W-:Y:S10]  /*142e0*/  MUFU.EX2 R85, R216 ;  /* 0x000000d800557308 */ /* 0x0005f40000000800 */
[----:B---3--:R-:W3:Y:S01]  /*142f0*/  MUFU.EX2 R50, R89 ;  /* 0x0000005900327308 */ /* 0x008ee20000000800 */
[----:B-1----:R-:W-:Y:S01]  /*14300*/  FADD.FTZ R45, R57, R52 ;  /* 0x00000034392d7221 */ /* 0x002fe20000010000 */
[----:B------:R-:W-:Y:S01]  /*14310*/  FADD.FTZ R57, R41, R47 ;  /* 0x0000002f29397221 */ /* 0x000fe20000010000 */
[----:B------:R-:W-:Y:S01]  /*14320*/  FADD.FTZ R41, R39, R54 ;  /* 0x0000003627297221 */ /* 0x000fe20000010000 */
[----:B------:R1:W4:Y:S01]  /*14330*/  LDL.S16 R47, [R1+0x214] ;  /* 0x00021400012f7983 */ /* 0x0003220000100600 */
[--C-:B------:R-:W-:Y:S01]  /*14340*/  FADD.FTZ R61, R61, R45.reuse ;  /* 0x0000002d3d3d7221 */ /* 0x100fe20000010000 */
[----:B------:R-:W-:Y:S04]  /*14350*/  PRMT R45, R49, 0x7632, R45 ;  /* 0x00007632312d7816 */ /* 0x000fe8000000002d */
[----:B------:R-:W-:Y:S01]  /*14360*/  MUFU.EX2 R53, R90 ;  /* 0x0000005a00357308 */ /* 0x000fe20000000800 */
[----:B------:R-:W-:Y:S01]  /*14370*/  FADD.FTZ R39, R0, R41 ;  /* 0x0000002900277221 */ /* 0x000fe20000010000 */
[----:B--2---:R-:W-:Y:S01]  /*14380*/  SHF.R.U32.HI R216, RZ, 0x18, R49 ;  /* 0x00000018ffd87819 */ /* 0x004fe20000011631 */
[----:B------:R-:W-:Y:S01]  /*14390*/  FADD.FTZ R0, R74, R62 ;  /* 0x0000003e4a007221 */ /* 0x000fe20000010000 */
[----:B------:R-:W-:Y:S06]  /*143a0*/  LOP3.LUT R217, R45, 0xff, RZ, 0xc0, !PT ;  /* 0x000000ff2dd97812 */ /* 0x000fec00078ec0ff */
[----:B------:R-:W-:Y:S01]  /*143b0*/  MUFU.EX2 R54, R92 ;  /* 0x0000005c00367308 */ /* 0x000fe20000000800 */
[----:B------:R-:W-:Y:S01]  /*143c0*/  ISETP.LE.U32.AND P1, PT, R216, UR11, PT ;  /* 0x0000000bd8007c0c */ /* 0x000fe2000bf23070 */
[----:B------:R1:W2:Y:S01]  /*143d0*/  LDL.S16 R45, [R1+0x210] ;  /* 0x00021000012d7983 */ /* 0x0002a20000100600 */
[----:B------:R-:W-:Y:S07]  /*143e0*/  ISETP.LE.U32.AND P2, PT, R217, UR11, PT ;  /* 0x0000000bd9007c0c */ /* 0x000fee000bf43070 */
[----:B------:R-:W1:Y:S01]  /*143f0*/  MUFU.EX2 R52, R91 ;  /* 0x0000005b00347308 */ /* 0x000e620000000800 */
[----:B---3--:R-:W-:Y:S01]  /*14400*/  F2FP.F16.F32.PACK_AB R83, R50, R51 ;  /* 0x000000333253723e */ /* 0x008fe200000000ff */
[----:B------:R-:W-:Y:S01]  /*14410*/  FADD.FTZ R62, R73, R0 ;  /* 0x00000000493e7221 */ /* 0x000fe20000010000 */
[----:B------:R-:W-:Y:S01]  /*14420*/  PRMT R41, R42, 0x7632, R41 ;  /* 0x000076322a297816 */ /* 0x000fe20000000029 */
[----:B------:R-:W-:Y:S01]  /*14430*/  FADD.FTZ R0, R76, R61 ;  /* 0x0000003d4c007221 */ /* 0x000fe20000010000 */
[----:B------:R-:W-:Y:S05]  /*14440*/  PRMT R165, R83, 0x7610, R165 ;  /* 0x0000761053a57816 */ /* 0x000fea00000000a5 */
[----:B------:R-:W3:Y:S01]  /*14450*/  MUFU.EX2 R84, R84 ;  /* 0x0000005400547308 */ /* 0x000ee20000000800 */
[----:B------:R-:W-:Y:S01]  /*14460*/  FADD.FTZ R61, R75, R0 ;  /* 0x000000004b3d7221 */ /* 0x000fe20000010000 */
[----:B------:R-:W-:Y:S08]  /*14470*/  FADD.FTZ R0, R51, R57 ;  /* 0x0000003933007221 */ /* 0x000ff00000010000 */
[----:B------:R-:W3:Y:S01]  /*14480*/  MUFU.EX2 R49, R93 ;  /* 0x0000005d00317308 */ /* 0x000ee20000000800 */
[----:B------:R-:W-:Y:S01]  /*14490*/  FADD.FTZ R51, R50, R0 ;  /* 0x0000000032337221 */ /* 0x000fe20000010000 */
[----:B-1----:R-:W-:Y:S01]  /*144a0*/  F2FP.F16.F32.PACK_AB R79, R52, R53 ;  /* 0x00000035344f723e */ /* 0x002fe200000000ff */
[--C-:B------:R-:W-:Y:S01]  /*144b0*/  FADD.FTZ R0, R53, R39.reuse ;  /* 0x0000002735007221 */ /* 0x100fe20000010000 */
[----:B------:R-:W-:Y:S01]  /*144c0*/  PRMT R39, R40, 0x7632, R39 ;  /* 0x0000763228277816 */ /* 0x000fe20000000027 */
[----:B------:R-:W-:Y:S05]  /*144d0*/  FADD.FTZ R50, R85, R62 ;  /* 0x0000003e55327221 */ /* 0x000fea0000010000 */
[----:B------:R1:W1:Y:S01]  /*144e0*/  MUFU.EX2 R74, R232 ;  /* 0x000000e8004a7308 */ /* 0x0002620000000800 */
[----:B------:R-:W-:Y:S01]  /*144f0*/  FADD.FTZ R52, R52, R0 ;  /* 0x0000000034347221 */ /* 0x000fe20000010000 */
[C---:B---3--:R-:W-:Y:S01]  /*14500*/  F2FP.F16.F32.PACK_AB R236, R84.reuse, R85 ;  /* 0x0000005554ec723e */ /* 0x048fe200000000ff */
[----:B------:R-:W-:Y:S01]  /*14510*/  FADD.FTZ R57, R84, R50 ;  /* 0x0000003254397221 */ /* 0x000fe20000010000 */
[----:B------:R-:W-:Y:S06]  /*14520*/  PRMT R0, R38, 0x7632, R0 ;  /* 0x0000763226007816 */ /* 0x000fec0000000000 */
[----:B------:R3:W-:Y:S01]  /*14530*/  MUFU.EX2 R75, R250 ;  /* 0x000000fa004b7308 */ /* 0x0007e20000000800 */
[----:B------:R-:W-:Y:S01]  /*14540*/  F2FP.F16.F32.PACK_AB R85, R49, R54 ;  /* 0x000000363155723e */ /* 0x000fe200000000ff */
[----:B------:R-:W-:Y:S01]  /*14550*/  FADD.FTZ R50, R87, R61 ;  /* 0x0000003d57327221 */ /* 0x000fe20000010000 */
[----:B------:R-:W-:Y:S07]  /*14560*/  FADD.FTZ R51, R54, R51 ;  /* 0x0000003336337221 */ /* 0x000fee0000010000 */
[----:B------:R3:W-:Y:S01]  /*14570*/  MUFU.EX2 R62, R102 ;  /* 0x00000066003e7308 */ /* 0x0007e20000000800 */
[----:B------:R-:W-:Y:S01]  /*14580*/  FADD.FTZ R50, R88, R50 ;  /* 0x0000003258327221 */ /* 0x000fe20000010000 */
[----:B------:R-:W-:Y:S08]  /*14590*/  FADD.FTZ R53, R49, R51 ;  /* 0x0000003331357221 */ /* 0x000ff00000010000 */
[----:B------:R3:W3:Y:S01]  /*145a0*/  MUFU.EX2 R73, R247 ;  /* 0x000000f700497308 */ /* 0x0006e20000000800 */
[----:B-1----:R-:W-:Y:S01]  /*145b0*/  IMAD.MOV.U32 R232, RZ, RZ, R101 ;  /* 0x000000ffffe87224 */ /* 0x002fe200078e0065 */
[----:B------:R-:W-:Y:S01]  /*145c0*/  PRMT R101, R200, 0x7773, RZ ;  /* 0x00007773c8657816 */ /* 0x000fe200000000ff */
[----:B------:R-:W-:Y:S07]  /*145d0*/  FADD.FTZ R49, R74, R50 ;  /* 0x000000324a317221 */ /* 0x000fee0000010000 */
[----:B------:R-:W-:Y:S01]  /*145e0*/  MUFU.EX2 R51, R106 ;  /* 0x0000006a00337308 */ /* 0x000fe20000000800 */
[----:B------:R-:W-:Y:S01]  /*145f0*/  ISETP.GT.U32.AND P0, PT, R101, UR11, PT ;  /* 0x0000000b65007c0c */ /* 0x000fe2000bf04070 */
[----:B---3--:R-:W-:Y:S08]  /*14600*/  IMAD.MOV.U32 R250, RZ, RZ, R226 ;  /* 0x000000fffffa7224 */ /* 0x008ff000078e00e2 */
[----:B------:R-:W1:Y:S01]  /*14610*/  MUFU.EX2 R50, R107 ;  /* 0x0000006b00327308 */ /* 0x000e620000000800 */
[----:B------:R-:W-:Y:S04]  /*14620*/  PRMT R102, R200, 0x7771, RZ ;  /* 0x00007771c8667816 */ /* 0x000fe800000000ff */
[----:B------:R-:W-:Y:S01]  /*14630*/  ISETP.GT.U32.AND P6, PT, R102, UR11, PT ;  /* 0x0000000b66007c0c */ /* 0x000fe2000bfc4070 */
[----:B------:R-:W-:Y:S01]  /*14640*/  IMAD.MOV.U32 R247, RZ, RZ, R97 ;  /* 0x000000fffff77224 */ /* 0x000fe200078e0061 */
[----:B------:R-:W-:Y:S02]  /*14650*/  PRMT R97, R200, 0x7772, RZ ;  /* 0x00007772c8617816 */ /* 0x000fe400000000ff */
[----:B------:R-:W-:Y:S01]  /*14660*/  F2FP.F16.F32.PACK_AB R237, R73, R75 ;  /* 0x0000004b49ed723e */ /* 0x000fe200000000ff */
[----:B------:R-:W-:Y:S01]  /*14670*/  MUFU.EX2 R76, R247 ;  /* 0x000000f7004c7308 */ /* 0x000fe20000000800 */
[----:B------:R-:W-:Y:S02]  /*14680*/  ISETP.GT.U32.AND P3, PT, R97, UR11, PT ;  /* 0x0000000b61007c0c */ /* 0x000fe4000bf64070 */
[----:B-1----:R-:W-:Y:S01]  /*14690*/  F2FP.F16.F32.PACK_AB R91, R50, R51 ;  /* 0x00000033325b723e */ /* 0x002fe200000000ff */
[C---:B----4-:R-:W-:Y:S05]  /*146a0*/  @!P2 HADD2 R47, -R80.reuse.H0_H0, -RZ.H0_H0 ;  /* 0xa00000ff502fa230 */ /* 0x050fea0000000900 */
[----:B------:R-:W-:Y:S01]  /*146b0*/  PRMT R118, R47, 0x7610, R118 ;  /* 0x000076102f767816 */ /* 0x000fe20000000076 */
[----:B------:R1:W-:Y:S03]  /*146c0*/  @!P2 STL.S16 [R1+0x214], R47 ;  /* 0x0002142f0100a387 */ /* 0x0003e60000100600 */
[----:B------:R-:W-:Y:S01]  /*146d0*/  @!P2 PRMT R158, R118, 0x5410, RZ ;  /* 0x00005410769ea816 */ /* 0x000fe200000000ff */
[----:B--2---:R-:W-:Y:S05]  /*146e0*/  @!P1 HADD2 R45, -R80.H1_H1, -RZ.H0_H0 ;  /* 0xa00000ff502d9230 */ /* 0x004fea0000000d00 */
[----:B------:R2:W-:Y:S01]  /*146f0*/  @!P1 STL.S16 [R1+0x210], R45 ;  /* 0x0002102d01009387 */ /* 0x0005e20000100600 */
[----:B-1----:R1:W3:Y:S02]  /*14700*/  MUFU.EX2 R47, R94 ;  /* 0x0000005e002f7308 */ /* 0x0022e40000000800 */
[----:B-1----:R-:W-:Y:S01]  /*14710*/  PRMT R94, R45, 0x7610, R94 ;  /* 0x000076102d5e7816 */ /* 0x002fe2000000005e */
[----:B---3--:R-:W-:Y:S07]  /*14720*/  FADD.FTZ R52, R47, R52 ;  /* 0x000000342f347221 */ /* 0x008fee0000010000 */
[----:B--2---:R-:W1:Y:S01]  /*14730*/  MUFU.EX2 R45, R95 ;  /* 0x0000005f002d7308 */ /* 0x004e620000000800 */
[----:B------:R-:W-:Y:S01]  /*14740*/  @!P1 PRMT R150, R94, 0x5410, RZ ;  /* 0x000054105e969816 */ /* 0x000fe200000000ff */
[----:B------:R-:W-:Y:S01]  /*14750*/  IMAD.MOV.U32 R94, RZ, RZ, R169 ;  /* 0x000000ffff5e7224 */ /* 0x000fe200078e00a9 */
[C---:B-1----:R-:W-:Y:S01]  /*14760*/  F2FP.F16.F32.PACK_AB R84, R45.reuse, R47 ;  /* 0x0000002f2d54723e */ /* 0x042fe200000000ff */
[----:B------:R-:W-:Y:S06]  /*14770*/  FADD.FTZ R54, R45, R52 ;  /* 0x000000342d367221 */ /* 0x000fec0000010000 */
[----:B------:R-:W1:Y:S01]  /*14780*/  MUFU.EX2 R47, R104 ;  /* 0x00000068002f7308 */ /* 0x000e620000000800 */
[----:B------:R-:W-:Y:S01]  /*14790*/  FADD.FTZ R45, R75, R57 ;  /* 0x000000394b2d7221 */ /* 0x000fe20000010000 */
[C---:B------:R-:W-:Y:S01]  /*147a0*/  F2FP.F16.F32.PACK_AB R57, R62.reuse, R74 ;  /* 0x0000004a3e39723e */ /* 0x040fe200000000ff */
[----:B------:R-:W-:Y:S07]  /*147b0*/  FADD.FTZ R62, R62, R49 ;  /* 0x000000313e3e7221 */ /* 0x000fee0000010000 */
[----:B------:R2:W-:Y:S01]  /*147c0*/  MUFU.EX2 R74, R112 ;  /* 0x00000070004a7308 */ /* 0x0005e20000000800 */
[----:B------:R-:W-:Y:S09]  /*147d0*/  FADD.FTZ R61, R73, R45 ;  /* 0x0000002d493d7221 */ /* 0x000ff20000010000 */
[----:B------:R-:W3:Y:S10]  /*147e0*/  MUFU.EX2 R45, R105 ;  /* 0x00000069002d7308 */ /* 0x000ef40000000800 */
[----:B------:R4:W4:Y:S01]  /*147f0*/  MUFU.EX2 R75, R113 ;  /* 0x00000071004b7308 */ /* 0x0009220000000800 */
[----:B-1----:R-:W-:Y:S01]  /*14800*/  FADD.FTZ R49, R47, R53 ;  /* 0x000000352f317221 */ /* 0x002fe20000010000 */
[----:B------:R-:W-:Y:S01]  /*14810*/  IMAD.MOV.U32 R104, RZ, RZ, R248 ;  /* 0x000000ffff687224 */ /* 0x000fe200078e00f8 */
[----:B------:R1:W4:Y:S07]  /*14820*/  LDL.S16 R53, [R1+0x228] ;  /* 0x0002280001357983 */ /* 0x00032e0000100600 */
[----:B------:R1:W1:Y:S01]  /*14830*/  MUFU.EX2 R73, R232 ;  /* 0x000000e800497308 */ /* 0x0002620000000800 */
[----:B--2---:R2:W2:Y:S01]  /*14840*/  LDL.S16 R112, [R1+0x234] ;  /* 0x0002340001707983 */ /* 0x0044a20000100600 */
[C---:B---3--:R-:W-:Y:S01]  /*14850*/  F2FP.F16.F32.PACK_AB R92, R45.reuse, R47 ;  /* 0x0000002f2d5c723e */ /* 0x048fe200000000ff */
[----:B------:R-:W-:Y:S01]  /*14860*/  FADD.FTZ R52, R45, R49 ;  /* 0x000000312d347221 */ /* 0x000fe20000010000 */
[----:B------:R-:W-:Y:S01]  /*14870*/  PRMT R47, R48, 0x7632, R47 ;  /* 0x00007632302f7816 */ /* 0x000fe2000000002f */
[----:B------:R3:W3:Y:S01]  /*14880*/  LDL.S16 R45, [R1+0x224] ;  /* 0x00022400012d7983 */ /* 0x0006e20000100600 */
[----:B----4-:R-:W-:Y:S01]  /*14890*/  LOP3.LUT R113, R190, 0xff, RZ, 0xc0, !PT ;  /* 0x000000ffbe717812 */ /* 0x010fe200078ec0ff */
[----:B------:R-:W-:Y:S01]  /*148a0*/  IMAD.MOV.U32 R105, RZ, RZ, R249 ;  /* 0x000000ffff697224 */ /* 0x000fe200078e00f9 */
[----:B------:R-:W-:Y:S01]  /*148b0*/  F2FP.F16.F32.PACK_AB R242, R75, R74 ;  /* 0x0000004a4bf2723e */ /* 0x000fe200000000ff */
[----:B------:R4:W4:Y:S01]  /*148c0*/  LDL.S16 R49, [R1+0x220] ;  /* 0x0002200001317983 */ /* 0x0009220000100600 */
[----:B-1----:R-:W-:Y:S02]  /*148d0*/  IMAD.MOV.U32 R232, RZ, RZ, R163 ;  /* 0x000000ffffe87224 */ /* 0x002fe400078e00a3 */
[----:B------:R-:W-:Y:S03]  /*148e0*/  IMAD.MOV.U32 R163, RZ, RZ, R130 ;  /* 0x000000ffffa37224 */ /* 0x000fe600078e0082 */
[----:B------:R-:W-:Y:S01]  /*148f0*/  LOP3.LUT R232, R232, 0xff, RZ, 0xc0, !PT ;  /* 0x000000ffe8e87812 */ /* 0x000fe200078ec0ff */
[----:B------:R-:W-:Y:S02]  /*14900*/  @!P4 HADD2 R53, -R44.H0_H0, -RZ.H0_H0 ;  /* 0xa00000ff2c35c230 */ /* 0x000fe40000000900 */
[----:B--2---:R-:W-:Y:S03]  /*14910*/  @P0 HADD2 R112, -R41.H0_H0, -RZ.H0_H0 ;  /* 0xa00000ff29700230 */ /* 0x004fe60000000900 */
[----:B------:R-:W-:Y:S01]  /*14920*/  PRMT R107, R53, 0x7610, R107 ;  /* 0x00007610356b7816 */ /* 0x000fe2000000006b */
[----:B------:R1:W-:Y:S01]  /*14930*/  @!P4 STL.S16 [R1+0x228], R53 ;  /* 0x000228350100c387 */ /* 0x0003e20000100600 */
[----:B------:R-:W-:Y:S01]  /*14940*/  PRMT R106, R112, 0x7610, R106 ;  /* 0x00007610706a7816 */ /* 0x000fe2000000006a */
[----:B---3--:R-:W-:Y:S02]  /*14950*/  @P6 HADD2 R45, -R43.H0_H0, -RZ.H0_H0 ;  /* 0xa00000ff2b2d6230 */ /* 0x008fe40000000900 */
[----:B----4-:R-:W-:Y:S03]  /*14960*/  @P3 HADD2 R49, -R42.H0_H0, -RZ.H0_H0 ;  /* 0xa00000ff2a313230 */ /* 0x010fe60000000900 */
[----:B------:R-:W-:Y:S02]  /*14970*/  PRMT R168, R45, 0x7610, R168 ;  /* 0x000076102da87816 */ /* 0x000fe400000000a8 */
[----:B------:R-:W-:Y:S02]  /*14980*/  PRMT R244, R49, 0x7610, R244 ;  /* 0x0000761031f47816 */ /* 0x000fe400000000f4 */
[----:B------:R-:W-:Y:S02]  /*14990*/  PRMT R224, R168, 0x7610, R224 ;  /* 0x00007610a8e07816 */ /* 0x000fe400000000e0 */
[----:B------:R-:W-:Y:S01]  /*149a0*/  PRMT R168, R86, 0x7771, RZ ;  /* 0x0000777156a87816 */ /* 0x000fe200000000ff */
[----:B-1----:R1:W2:Y:S04]  /*149b0*/  LDL.S16 R53, [R1+0x230] ;  /* 0x0002300001357983 */ /* 0x0022a80000100600 */
[----:B------:R-:W3:Y:S04]  /*149c0*/  LDL.LU R252, [R1+0x2c4] ;  /* 0x0002c40001fc7983 */ /* 0x000ee80000300800 */
[----:B------:R-:W4:Y:S04]  /*149d0*/  LDL.LU R248, [R1+0x2c8] ;  /* 0x0002c80001f87983 */ /* 0x000f280000300800 */
[----:B------:R-:W3:Y:S04]  /*149e0*/  LDL.LU R243, [R1+0x2cc] ;  /* 0x0002cc0001f37983 */ /* 0x000ee80000300800 */
[----:B------:R1:W-:Y:S04]  /*149f0*/  @P6 STL.S16 [R1+0x224], R45 ;  /* 0x0002242d01006387 */ /* 0x0003e80000100600 */
[----:B------:R1:W-:Y:S04]  /*14a00*/  @P3 STL.S16 [R1+0x220], R49 ;  /* 0x0002203101003387 */ /* 0x0003e80000100600 */
[----:B------:R1:W-:Y:S01]  /*14a10*/  @P0 STL.S16 [R1+0x234], R112 ;  /* 0x0002347001000387 */ /* 0x0003e20000100600 */
[----:B------:R-:W-:Y:S01]  /*14a20*/  ISETP.LE.U32.AND P0, PT, R113, UR11, PT ;  /* 0x0000000b71007c0c */ /* 0x000fe2000bf03070 */
[----:B-1----:R-:W-:Y:S01]  /*14a30*/  FADD.FTZ R45, R51, R54 ;  /* 0x00000036332d7221 */ /* 0x002fe20000010000 */
[----:B------:R-:W1:Y:S03]  /*14a40*/  MUFU.EX2 R49, R108 ;  /* 0x0000006c00317308 */ /* 0x000e660000000800 */
[----:B------:R-:W-:Y:S01]  /*14a50*/  FADD.FTZ R54, R50, R45 ;  /* 0x0000002d32367221 */ /* 0x000fe20000010000 */
[----:B------:R-:W-:Y:S01]  /*14a60*/  FADD.FTZ R50, R76, R61 ;  /* 0x0000003d4c327221 */ /* 0x000fe20000010000 */
[C---:B------:R-:W-:Y:S05]  /*14a70*/  F2FP.F16.F32.PACK_AB R61, R73.reuse, R76 ;  /* 0x0000004c493d723e */ /* 0x040fea00000000ff */
[----:B------:R-:W1:Y:S01]  /*14a80*/  MUFU.EX2 R45, R109 ;  /* 0x0000006d002d7308 */ /* 0x000e620000000800 */
[----:B------:R-:W-:Y:S01]  /*14a90*/  FADD.FTZ R73, R73, R50 ;  /* 0x0000003249497221 */ /* 0x000fe20000010000 */
[----:B------:R-:W-:Y:S01]  /*14aa0*/  FADD.FTZ R50, R74, R62 ;  /* 0x0000003e4a327221 */ /* 0x000fe20000010000 */
[----:B------:R-:W-:Y:S01]  /*14ab0*/  PRMT R74, R106, 0x7610, R74 ;  /* 0x000076106a4a7816 */ /* 0x000fe2000000004a */
[----:B------:R-:W-:Y:S01]  /*14ac0*/  IMAD.MOV.U32 R106, RZ, RZ, R116 ;  /* 0x000000ffff6a7224 */ /* 0x000fe200078e0074 */
[----:B------:R-:W-:Y:S01]  /*14ad0*/  PRMT R116, R86, 0x7773, RZ ;  /* 0x0000777356747816 */ /* 0x000fe200000000ff */
[--C-:B------:R-:W-:Y:S01]  /*14ae0*/  FADD.FTZ R62, R75, R50.reuse ;  /* 0x000000324b3e7221 */ /* 0x100fe20000010000 */
[----:B------:R-:W-:Y:S01]  /*14af0*/  PRMT R50, R190, 0x7632, R50 ;  /* 0x00007632be327816 */ /* 0x000fe20000000032 */
[----:B-1----:R-:W-:Y:S03]  /*14b00*/  FADD.FTZ R51, R49, R52 ;  /* 0x0000003431337221 */ /* 0x002fe60000010000 */
[----:B------:R-:W-:Y:S02]  /*14b10*/  LOP3.LUT R112, R50, 0xff, RZ, 0xc0, !PT ;  /* 0x000000ff32707812 */ /* 0x000fe400078ec0ff */
[C---:B------:R-:W-:Y:S01]  /*14b20*/  F2FP.F16.F32.PACK_AB R93, R45.reuse, R49 ;  /* 0x000000312d5d723e */ /* 0x040fe200000000ff */
[----:B------:R-:W-:Y:S01]  /*14b30*/  FADD.FTZ R52, R45, R51 ;  /* 0x000000332d347221 */ /* 0x000fe20000010000 */
[----:B------:R-:W-:Y:S02]  /*14b40*/  ISETP.LE.U32.AND P2, PT, R112, UR11, PT ;  /* 0x0000000b70007c0c */ /* 0x000fe4000bf43070 */
[----:B------:R-:W-:Y:S01]  /*14b50*/  PRMT R45, R46, 0x7632, R45 ;  /* 0x000076322e2d7816 */ /* 0x000fe2000000002d */
[----:B--2---:R-:W-:Y:S05]  /*14b60*/  @!P0 HADD2 R53, -R40.H0_H0, -RZ.H0_H0 ;  /* 0xa00000ff28358230 */ /* 0x004fea0000000900 */
[----:B------:R-:W-:Y:S01]  /*14b70*/  PRMT R108, R53, 0x7610, R108 ;  /* 0x00007610356c7816 */ /* 0x000fe2000000006c */
[----:B------:R1:W-:Y:S01]  /*14b80*/  @!P0 STL.S16 [R1+0x230], R53 ;  /* 0x0002303501008387 */ /* 0x0003e20000100600 */
[----:B----4-:R-:W-:Y:S02]  /*14b90*/  ISETP.GT.U32.AND P5, PT, R248, UR11, PT ;  /* 0x0000000bf8007c0c */ /* 0x010fe4000bfa4070 */
[----:B------:R-:W-:Y:S01]  /*14ba0*/  PRMT R87, R108, 0x7610, R87 ;  /* 0x000076106c577816 */ /* 0x000fe20000000057 */
[----:B------:R4:W2:Y:S01]  /*14bb0*/  LDL.S16 R118, [R1+0x254] ;  /* 0x0002540001767983 */ /* 0x0008a20000100600 */
[----:B---3--:R-:W-:Y:S03]  /*14bc0*/  ISETP.GT.U32.AND P6, PT, R243, UR11, PT ;  /* 0x0000000bf3007c0c */ /* 0x008fe6000bfc4070 */
[----:B------:R4:W3:Y:S01]  /*14bd0*/  LDL.S16 R245, [R1+0x250] ;  /* 0x0002500001f57983 */ /* 0x0008e20000100600 */
[----:B-1----:R-:W-:Y:S04]  /*14be0*/  LOP3.LUT R53, R190, 0xffff, RZ, 0xc0, !PT ;  /* 0x0000ffffbe357812 */ /* 0x002fe800078ec0ff */
[--C-:B------:R-:W-:Y:S02]  /*14bf0*/  SHF.R.U32.HI R130, RZ, 0x8, R53.reuse ;  /* 0x00000008ff827819 */ /* 0x100fe40000011635 */
[----:B------:R-:W-:Y:S02]  /*14c00*/  PRMT R53, R244, 0x7610, R53 ;  /* 0x00007610f4357816 */ /* 0x000fe40000000035 */
[----:B------:R-:W-:Y:S02]  /*14c10*/  LOP3.LUT R49, R130, 0xffff, RZ, 0xc0, !PT ;  /* 0x0000ffff82317812 */ /* 0x000fe400078ec0ff */
[----:B------:R-:W-:Y:S02]  /*14c20*/  PRMT R75, R53, 0x7610, R75 ;  /* 0x00007610354b7816 */ /* 0x000fe4000000004b */
[----:B------:R-:W-:Y:S11]  /*14c30*/  ISETP.LE.U32.AND P0, PT, R49, UR11, PT ;  /* 0x0000000b31007c0c */ /* 0x000ff6000bf03070 */
[----:B------:R-:W-:Y:S02]  /*14c40*/  @!UPT UIADD3 URZ, UPT, UPT, URZ, URZ, URZ ;  /* 0x000000fffffff290 */ /* 0x000fe4000fffe0ff */
[----:B--2---:R-:W-:Y:S02]  /*14c50*/  @!P0 HADD2 R118, -R39.H0_H0, -RZ.H0_H0 ;  /* 0xa00000ff27768230 */ /* 0x004fe40000000900 */
[----:B---3--:R-:W-:Y:S03]  /*14c60*/  @!P2 HADD2 R245, -R38.H0_H0, -RZ.H0_H0 ;  /* 0xa00000ff26f5a230 */ /* 0x008fe60000000900 */
[----:B------:R-:W-:Y:S01]  /*14c70*/  PRMT R51, R118, 0x7610, R51 ;  /* 0x0000761076337816 */ /* 0x000fe20000000033 */
[----:B------:R1:W-:Y:S01]  /*14c80*/  @!P0 STL.S16 [R1+0x254], R118 ;  /* 0x0002547601008387 */ /* 0x0003e20000100600 */
[----:B------:R-:W-:Y:S03]  /*14c90*/  PRMT R251, R245, 0x7610, R251 ;  /* 0x00007610f5fb7816 */ /* 0x000fe600000000fb */
[----:B------:R4:W2:Y:S01]  /*14ca0*/  LDL.S16 R249, [R1+0x24c] ;  /* 0x00024c0001f97983 */ /* 0x0008a20000100600 */
[----:B------:R-:W-:Y:S03]  /*14cb0*/  PRMT R215, R51, 0x7610, R215 ;  /* 0x0000761033d77816 */ /* 0x000fe600000000d7 */
[----:B------:R4:W3:Y:S04]  /*14cc0*/  LDL.S16 R247, [R1+0x248] ;  /* 0x0002480001f77983 */ /* 0x0008e80000100600 */
[----:B------:R4:W-:Y:S01]  /*14cd0*/  @!P2 STL.S16 [R1+0x250], R245 ;  /* 0x000250f50100a387 */ /* 0x0009e20000100600 */
[----:B------:R-:W-:Y:S03]  /*14ce0*/  ISETP.LE.U32.AND P2, PT, R232, UR11, PT ;  /* 0x0000000be8007c0c */ /* 0x000fe6000bf43070 */
[----:B------:R2:W3:Y:S04]  /*14cf0*/  LDL.S16 R50, [R1+0x240] ;  /* 0x0002400001327983 */ /* 0x0004e80000100600 */
[----:B------:R2:W3:Y:S01]  /*14d00*/  LDL.S16 R49, [R1+0x23c] ;  /* 0x00023c0001317983 */ /* 0x0004e20000100600 */
[----:B-1----:R-:W-:Y:S02]  /*14d10*/  IMAD.MOV.U32 R118, RZ, RZ, R177 ;  /* 0x000000ffff767224 */ /* 0x002fe400078e00b1 */
[----:B------:R-:W-:Y:S02]  /*14d20*/  IMAD.MOV.U32 R177, RZ, RZ, R173 ;  /* 0x000000ffffb17224 */ /* 0x000fe400078e00ad */
[----:B------:R-:W-:Y:S01]  /*14d30*/  IMAD.MOV.U32 R173, RZ, RZ, R149 ;  /* 0x000000ffffad7224 */ /* 0x000fe200078e0095 */
[----:B------:R-:W-:Y:S01]  /*14d40*/  SHF.R.U32.HI R149, RZ, 0x18, R190 ;  /* 0x00000018ff957819 */ /* 0x000fe200000116be */
[----:B------:R-:W-:Y:S01]  /*14d50*/  IMAD.MOV.U32 R244, RZ, RZ, R118 ;  /* 0x000000fffff47224 */ /* 0x000fe200078e0076 */
[----:B------:R-:W-:Y:S02]  /*14d60*/  PRMT R118, R96, 0x7773, RZ ;  /* 0x0000777360767816 */ /* 0x000fe400000000ff */
[----:B------:R-:W-:Y:S01]  /*14d70*/  ISETP.LE.U32.AND P3, PT, R149, UR11, PT ;  /* 0x0000000b95007c0c */ /* 0x000fe2000bf63070 */
[----:B----4-:R1:W4:Y:S11]  /*14d80*/  LDL.S16 R245, [R1+0x244] ;  /* 0x0002440001f57983 */ /* 0x0103360000100600 */
[----:B------:R-:W-:Y:S01]  /*14d90*/  @!UPT UIADD3 URZ, UPT, UPT, URZ, URZ, URZ ;  /* 0x000000fffffff290 */ /* 0x000fe2000fffe0ff */
[----:B--2---:R-:W-:Y:S02]  /*14da0*/  @!P3 HADD2 R249, -R0.H0_H0, -RZ.H0_H0 ;  /* 0xa00000ff00f9b230 */ /* 0x004fe40000000900 */
[----:B---3--:R-:W-:Y:S03]  /*14db0*/  @!P2 HADD2 R247, -R48.H0_H0, -RZ.H0_H0 ;  /* 0xa00000ff30f7a230 */ /* 0x008fe60000000900 */
[----:B------:R-:W-:Y:S01]  /*14dc0*/  PRMT R190, R249, 0x7610, R190 ;  /* 0x00007610f9be7816 */ /* 0x000fe200000000be */
[----:B------:R2:W-:Y:S01]  /*14dd0*/  @!P3 STL.S16 [R1+0x24c], R249 ;  /* 0x00024cf90100b387 */ /* 0x0005e20000100600 */
[----:B------:R-:W-:Y:S03]  /*14de0*/  PRMT R89, R247, 0x7610, R89 ;  /* 0x00007610f7597816 */ /* 0x000fe60000000059 */
[----:B------:R3:W-:Y:S01]  /*14df0*/  @!P2 STL.S16 [R1+0x248], R247 ;  /* 0x000248f70100a387 */ /* 0x0007e20000100600 */
[----:B------:R-:W-:Y:S01]  /*14e00*/  ISETP.GT.U32.AND P2, PT, R252, UR11, PT ;  /* 0x0000000bfc007c0c */ /* 0x000fe2000bf44070 */
[----:B------:R-:W-:Y:S05]  /*14e10*/  @P5 HADD2 R50, -R46.H0_H0, -RZ.H0_H0 ;  /* 0xa00000ff2e325230 */ /* 0x000fea0000000900 */
[----:B------:R-:W-:Y:S07]  /*14e20*/  PRMT R88, R50, 0x7610, R88 ;  /* 0x0000761032587816 */ /* 0x000fee0000000058 */
[----:B------:R-:W-:Y:S05]  /*14e30*/  @P2 HADD2 R49, -R45.H0_H0, -RZ.H0_H0 ;  /* 0xa00000ff2d312230 */ /* 0x000fea0000000900 */
[----:B------:R-:W-:Y:S01]  /*14e40*/  PRMT R109, R49, 0x7610, R109 ;  /* 0x00007610316d7816 */ /* 0x000fe2000000006d */
[----:B--2---:R-:W-:Y:S01]  /*14e50*/  IMAD.MOV.U32 R249, RZ, RZ, R119 ;  /* 0x000000fffff97224 */ /* 0x004fe200078e0077 */
[C---:B------:R-:W-:Y:S01]  /*14e60*/  PRMT R119, R96.reuse, 0x7772, RZ ;  /* 0x0000777260777816 */ /* 0x040fe200000000ff */
[----:B----4-:R-:W-:Y:S02]  /*14e70*/  @P6 HADD2 R245, -R47.H0_H0, -RZ.H0_H0 ;  /* 0xa00000ff2ff56230 */ /* 0x010fe40000000900 */
[----:B---3--:R-:W-:Y:S01]  /*14e80*/  IMAD.MOV.U32 R247, RZ, RZ, R170 ;  /* 0x000000fffff77224 */ /* 0x008fe200078e00aa */
[----:B------:R-:W-:Y:S02]  /*14e90*/  PRMT R170, R96, 0x7771, RZ ;  /* 0x0000777160aa7816 */ /* 0x000fe400000000ff */
[----:B------:R-:W-:Y:S01]  /*14ea0*/  PRMT R76, R245, 0x7610, R76 ;  /* 0x00007610f54c7816 */ /* 0x000fe2000000004c */
[----:B------:R2:W-:Y:S04]  /*14eb0*/  @P6 STL.S16 [R1+0x244], R245 ;  /* 0x000244f501006387 */ /* 0x0005e80000100600 */
[----:B------:R3:W-:Y:S04]  /*14ec0*/  @P5 STL.S16 [R1+0x240], R50 ;  /* 0x0002403201005387 */ /* 0x0007e80000100600 */
[----:B------:R4:W-:Y:S04]  /*14ed0*/  @P2 STL.S16 [R1+0x23c], R49 ;  /* 0x00023c3101002387 */ /* 0x0009e80000100600 */
[----:B------:R1:W4:Y:S01]  /*14ee0*/  LDL.S16 R226, [R1+0x27c] ;  /* 0x00027c0001e27983 */ /* 0x0003220000100600 */
[----:B--2---:R-:W-:Y:S02]  /*14ef0*/  IMAD.MOV.U32 R245, RZ, RZ, R166 ;  /* 0x000000fffff57224 */ /* 0x004fe400078e00a6 */
[----:B------:R-:W-:Y:S01]  /*14f00*/  IMAD.MOV.U32 R166, RZ, RZ, R96 ;  /* 0x000000ffffa67224 */ /* 0x000fe200078e0060 */
[----:B---3--:R1:W2:Y:S01]  /*14f10*/  LDL.S16 R50, [R1+0x278] ;  /* 0x0002780001327983 */ /* 0x0082a20000100600 */
[----:B----4-:R-:W-:Y:S05]  /*14f20*/  IMAD.MOV.U32 R49, RZ, RZ, R86 ;  /* 0x000000ffff317224 */ /* 0x010fea00078e0056 */
[----:B------:R-:W-:Y:S04]  /*14f30*/  LOP3.LUT R169, R49, 0xff, RZ, 0xc0, !PT ;  /* 0x000000ff31a97812 */ /* 0x000fe800078ec0ff */
[----:B------:R-:W-:Y:S11]  /*14f40*/  ISETP.LE.U32.AND P1, PT, R169, UR11, PT ;  /* 0x0000000ba9007c0c */ /* 0x000ff6000bf23070 */
[----:B------:R-:W-:Y:S02]  /*14f50*/  @!UPT UIADD3 URZ, UPT, UPT, URZ, URZ, URZ ;  /* 0x000000fffffff290 */ /* 0x000fe4000fffe0ff */
[C---:B------:R-:W-:Y:S05]  /*14f60*/  @!P1 HADD2 R226, -R78.reuse.H0_H0, -RZ.H0_H0 ;  /* 0xa00000ff4ee29230 */ /* 0x040fea0000000900 */
[----:B------:R-:W-:Y:S01]  /*14f70*/  PRMT R96, R226, 0x7610, R96 ;  /* 0x00007610e2607816 */ /* 0x000fe20000000060 */
[----:B------:R3:W-:Y:S03]  /*14f80*/  @!P1 STL.S16 [R1+0x27c], R226 ;  /* 0x00027ce201009387 */ /* 0x0007e60000100600 */
[----:B------:R-:W-:Y:S02]  /*14f90*/  @!P1 PRMT R159, R96, 0x5410, RZ ;  /* 0x00005410609f9816 */ /* 0x000fe400000000ff */
[----:B------:R-:W-:Y:S11]  /*14fa0*/  ISETP.GT.U32.AND P1, PT, R168, UR11, PT ;  /* 0x0000000ba8007c0c */ /* 0x000ff6000bf24070 */
[----:B------:R-:W-:Y:S02]  /*14fb0*/  @!UPT UIADD3 URZ, UPT, UPT, URZ, URZ, URZ ;  /* 0x000000fffffff290 */ /* 0x000fe4000fffe0ff */
[----:B--2---:R-:W-:Y:S05]  /*14fc0*/  @P1 HADD2 R50, -R78.H1_H1, -RZ.H0_H0 ;  /* 0xa00000ff4e321230 */ /* 0x004fea0000000d00 */
[----:B------:R-:W-:Y:S01]  /*14fd0*/  PRMT R49, R50, 0x7610, R49 ;  /* 0x0000761032317816 */ /* 0x000fe20000000031 */
[----:B---3--:R-:W2:Y:S03]  /*14fe0*/  LDL.LU R226, [R1+0x348] ;  /* 0x0003480001e27983 */ /* 0x008ea60000300800 */
[----:B------:R-:W-:Y:S01]  /*14ff0*/  @P1 PRMT R160, R49, 0x5410, RZ ;  /* 0x0000541031a01816 */ /* 0x000fe200000000ff */
[----:B------:R3:W-:Y:S04]  /*15000*/  @P1 STL.S16 [R1+0x278], R50 ;  /* 0x0002783201001387 */ /* 0x0007e80000100600 */
[----:B------:R1:W4:Y:S04]  /*15010*/  LDL.S16 R49, [R1+0x274] ;  /* 0x0002740001317983 */ /* 0x0003280000100600 */
[----:B------:R1:W2:Y:S01]  /*15020*/  LDL.S16 R53, [R1+0x270] ;  /* 0x0002700001357983 */ /* 0x0002a20000100600 */
[----:B---3--:R-:W-:Y:S02]  /*15030*/  PRMT R50, R44, 0x5410, R43 ;  /* 0x000054102c327816 */ /* 0x008fe4000000002b */
[----:B------:R-:W-:Y:S01]  /*15040*/  @!P4 PRMT R44, R107, 0x5410, RZ ;  /* 0x000054106b2cc816 */ /* 0x000fe200000000ff */
[----:B------:R-:W-:Y:S01]  /*15050*/  IMAD.MOV.U32 R107, RZ, RZ, R117 ;  /* 0x000000ffff6b7224 */ /* 0x000fe200078e0075 */
[----:B------:R-:W-:Y:S02]  /*15060*/  PRMT R117, R86, 0x7772, RZ ;  /* 0x0000777256757816 */ /* 0x000fe400000000ff */
[----:B------:R-:W-:Y:S01]  /*15070*/  ISETP.GT.U32.AND P4, PT, R97, UR11, PT ;  /* 0x0000000b61007c0c */ /* 0x000fe2000bf84070 */
[----:B------:R3:W-:Y:S01]  /*15080*/  STG.E.U16 desc[UR20][R178.64+-0xf0], R44 ;  /* 0xffff102cb2007986 */ /* 0x0007e2000c101514 */
[----:B------:R-:W-:Y:S11]  /*15090*/  ISETP.GT.U32.AND P1, PT, R117, UR11, PT ;  /* 0x0000000b75007c0c */ /* 0x000ff6000bf24070 */
[----:B------:R-:W-:Y:S02]  /*150a0*/  @!UPT UIADD3 URZ, UPT, UPT, URZ, URZ, URZ ;  /* 0x000000fffffff290 */ /* 0x000fe4000fffe0ff */
[C---:B----4-:R-:W-:Y:S05]  /*150b0*/  @P1 HADD2 R49, -R77.reuse.H0_H0, -RZ.H0_H0 ;  /* 0xa00000ff4d311230 */ /* 0x050fea0000000900 */
[----:B---3--:R-:W-:Y:S01]  /*150c0*/  PRMT R44, R49, 0x7610, R44 ;  /* 0x00007610312c7816 */ /* 0x008fe2000000002c */
[----:B------:R3:W-:Y:S03]  /*150d0*/  @P1 STL.S16 [R1+0x274], R49 ;  /* 0x0002743101001387 */ /* 0x0007e60000100600 */
[----:B------:R-:W-:Y:S02]  /*150e0*/  @P1 PRMT R162, R44, 0x5410, RZ ;  /* 0x000054102ca21816 */ /* 0x000fe400000000ff */
[----:B------:R-:W-:Y:S01]  /*150f0*/  ISETP.GT.U32.AND P1, PT, R102, UR11, PT ;  /* 0x0000000b66007c0c */ /* 0x000fe2000bf24070 */
[----:B------:R-:W-:Y:S11]  /*15100*/  MUFU.EX2 R44, R120 ;  /* 0x00000078002c7308 */ /* 0x000ff60000000800 */
[----:B------:R-:W-:Y:S01]  /*15110*/  @!UPT UIADD3 URZ, UPT, UPT, URZ, URZ, URZ ;  /* 0x000000fffffff290 */ /* 0x000fe2000fffe0ff */
[----:B------:R-:W-:Y:S02]  /*15120*/  @P1 PRMT R43, R224, 0x5410, RZ ;  /* 0x00005410e02b1816 */ /* 0x000fe400000000ff */
[----:B------:R-:W-:Y:S03]  /*15130*/  ISETP.GT.U32.AND P1, PT, R116, UR11, PT ;  /* 0x0000000b74007c0c */ /* 0x000fe6000bf24070 */
[----:B------:R4:W-:Y:S01]  /*15140*/  STG.E.U16 desc[UR20][R178.64+-0xee], R43 ;  /* 0xffff122bb2007986 */ /* 0x0009e2000c101514 */
[----:B---3--:R-:W-:Y:S02]  /*15150*/  PRMT R49, R42, 0x5410, R41 ;  /* 0x000054102a317816 */ /* 0x008fe40000000029 */
[----:B------:R-:W-:Y:S02]  /*15160*/  @P4 PRMT R42, R75, 0x5410, RZ ;  /* 0x000054104b2a4816 */ /* 0x000fe400000000ff */
[----:B------:R-:W-:Y:S01]  /*15170*/  ISETP.GT.U32.AND P4, PT, R101, UR11, PT ;  /* 0x0000000b65007c0c */ /* 0x000fe2000bf84070 */
[----:B------:R3:W-:Y:S02]  /*15180*/  MUFU.EX2 R75, R245 ;  /* 0x000000f5004b7308 */ /* 0x0007e40000000800 */
[----:B------:R1:W-:Y:S02]  /*15190*/  STG.E.U16 desc[UR20][R184.64+-0xf0], R42 ;  /* 0xffff102ab8007986 */ /* 0x0003e4000c101514 */
[----:B--2---:R-:W-:Y:S05]  /*151a0*/  @P1 HADD2 R53, -R77.H1_H1, -RZ.H0_H0 ;  /* 0xa00000ff4d351230 */ /* 0x004fea0000000d00 */
[----:B------:R2:W-:Y:S03]  /*151b0*/  @P1 STL.S16 [R1+0x270], R53 ;  /* 0x0002703501001387 */ /* 0x0005e60000100600 */
[----:B------:R-:W-:Y:S01]  /*151c0*/  @P4 PRMT R41, R74, 0x5410, RZ ;  /* 0x000054104a294816 */ /* 0x000fe200000000ff */
[----:B------:R2:W2:Y:S01]  /*151d0*/  LDL.S16 R86, [R1+0x2b0] ;  /* 0x0002b00001567983 */ /* 0x0004a20000100600 */
[----:B---3--:R-:W-:Y:S01]  /*151e0*/  IMAD.MOV.U32 R245, RZ, RZ, R167 ;  /* 0x000000fffff57224 */ /* 0x008fe200078e00a7 */
[----:B------:R-:W3:Y:S02]  /*151f0*/  MUFU.EX2 R74, R250 ;  /* 0x000000fa004a7308 */ /* 0x000ee40000000800 */
[----:B------:R2:W-:Y:S08]  /*15200*/  STG.E.U16 desc[UR20][R184.64+-0xee], R41 ;  /* 0xffff1229b8007986 */ /* 0x0005f0000c101514 */
[----:B----4-:R-:W4:Y:S01]  /*15210*/  MUFU.EX2 R43, R121 ;  /* 0x00000079002b7308 */ /* 0x010f220000000800 */
[----:B------:R-:W-:Y:S04]  /*15220*/  STG.E.U16 desc[UR20][R240.64+-0xf0], R223 ;  /* 0xffff10dff0007986 */ /* 0x000fe8000c101514 */
[----:B------:R-:W-:Y:S01]  /*15230*/  STG.E.U16 desc[UR20][R240.64+-0xee], R219 ;  /* 0xffff12dbf0007986 */ /* 0x000fe2000c101514 */
[----:B-1----:R-:W-:Y:S03]  /*15240*/  PRMT R42, R53, 0x7610, R42 ;  /* 0x00007610352a7816 */ /* 0x002fe6000000002a */
[----:B------:R-:W-:Y:S01]  /*15250*/  STG.E.U16 desc[UR20][R180.64+-0xf0], R214 ;  /* 0xffff10d6b4007986 */ /* 0x000fe2000c101514 */
[----:B---3--:R-:W-:Y:S01]  /*15260*/  F2FP.F16.F32.PACK_AB R225, R74, R75 ;  /* 0x0000004b4ae1723e */ /* 0x008fe200000000ff */
[----:B------:R-:W-:Y:S01]  /*15270*/  IMAD.MOV.U32 R250, RZ, RZ, R151 ;  /* 0x000000fffffa7224 */ /* 0x000fe200078e0097 */
[----:B------:R-:W-:Y:S01]  /*15280*/  @P1 PRMT R164, R42, 0x5410, RZ ;  /* 0x000054102aa41816 */ /* 0x000fe200000000ff */
[----:B--2---:R-:W-:Y:S01]  /*15290*/  MUFU.EX2 R53, R94 ;  /* 0x0000005e00357308 */ /* 0x004fe20000000800 */
[----:B----4-:R-:W-:Y:S01]  /*152a0*/  F2FP.F16.F32.PACK_AB R95, R43, R44 ;  /* 0x0000002c2b5f723e */ /* 0x010fe200000000ff */
[----:B------:R-:W-:Y:S08]  /*152b0*/  STG.E.U16 desc[UR20][R180.64+-0xee], R199 ;  /* 0xffff12c7b4007986 */ /* 0x000ff0000c101514 */
[----:B------:R-:W1:Y:S10]  /*152c0*/  MUFU.EX2 R42, R110 ;  /* 0x0000006e002a7308 */ /* 0x000e740000000800 */
[----:B------:R-:W2:Y:S10]  /*152d0*/  MUFU.EX2 R94, R249 ;  /* 0x000000f9005e7308 */ /* 0x000eb40000000800 */
[----:B------:R-:W3:Y:S01]  /*152e0*/  MUFU.EX2 R41, R111 ;  /* 0x0000006f00297308 */ /* 0x000ee20000000800 */
[----:B-1----:R-:W-:Y:S01]  /*152f0*/  FADD.FTZ R51, R42, R54 ;  /* 0x000000362a337221 */ /* 0x002fe20000010000 */
[----:B--2---:R-:W-:Y:S01]  /*15300*/  F2FP.F16.F32.PACK_AB R229, R94, R53 ;  /* 0x000000355ee5723e */ /* 0x004fe200000000ff */
[----:B------:R-:W-:Y:S01]  /*15310*/  IMAD.MOV.U32 R249, RZ, RZ, R163 ;  /* 0x000000fffff97224 */ /* 0x000fe200078e00a3 */
[C---:B---3--:R-:W-:Y:S01]  /*15320*/  F2FP.F16.F32.PACK_AB R90, R41.reuse, R42 ;  /* 0x0000002a295a723e */ /* 0x048fe200000000ff */
[----:B------:R-:W-:Y:S01]  /*15330*/  FADD.FTZ R54, R41, R51 ;  /* 0x0000003329367221 */ /* 0x000fe20000010000 */
[----:B------:R-:W-:Y:S01]  /*15340*/  LOP3.LUT R51, R193, 0xffff, RZ, 0xc0, !PT ;  /* 0x0000ffffc1337812 */ /* 0x000fe200078ec0ff */
[----:B------:R-:W-:Y:S01]  /*15350*/  FADD.FTZ R41, R75, R62 ;  /* 0x0000003e4b297221 */ /* 0x000fe20000010000 */
[----:B------:R-:W-:Y:S01]  /*15360*/  PRMT R75, R48, 0x5410, R47 ;  /* 0x00005410304b7816 */ /* 0x000fe2000000002f */
[----:B------:R-:W-:Y:S01]  /*15370*/  FADD.FTZ R42, R53, R73 ;  /* 0x00000049352a7221 */ /* 0x000fe20000010000 */
[----:B------:R-:W-:Y:S01]  /*15380*/  PRMT R73, R40, 0x5410, R39 ;  /* 0x0000541028497816 */ /* 0x000fe20000000027 */
[----:B------:R-:W-:Y:S01]  /*15390*/  FADD.FTZ R62, R74, R41 ;  /* 0x000000294a3e7221 */ /* 0x000fe20000010000 */
[----:B------:R-:W-:Y:S01]  /*153a0*/  PRMT R74, R38, 0x5410, R0 ;  /* 0x00005410264a7816 */ /* 0x000fe20000000000 */
[----:B------:R-:W-:Y:S01]  /*153b0*/  FADD.FTZ R94, R94, R42 ;  /* 0x0000002a5e5e7221 */ /* 0x000fe20000010000 */
[----:B------:R-:W-:Y:S01]  /*153c0*/  LOP3.LUT R42, R198, 0xffff, RZ, 0xc0, !PT ;  /* 0x0000ffffc62a7812 */ /* 0x000fe200078ec0ff */
[----:B------:R-:W-:Y:S01]  /*153d0*/  FADD.FTZ R41, R44, R52 ;  /* 0x000000342c297221 */ /* 0x000fe20000010000 */
[----:B------:R-:W-:Y:S01]  /*153e0*/  @P6 PRMT R47, R76, 0x5410, RZ ;  /* 0x000054104c2f6816 */ /* 0x000fe200000000ff */
[----:B------:R-:W-:Y:S01]  /*153f0*/  IMAD.WIDE.U32 R52, R147, -0x2daee0ad, RZ ;  /* 0xd2511f5393347825 */ /* 0x000fe200078e00ff */
[----:B------:R-:W-:Y:S02]  /*15400*/  SHF.R.U32.HI R163, RZ, 0x8, R42 ;  /* 0x00000008ffa37819 */ /* 0x000fe4000001162a */
[----:B------:R-:W-:Y:S01]  /*15410*/  PRMT R76, R46, 0x5410, R45 ;  /* 0x000054102e4c7816 */ /* 0x000fe2000000002d */
[----:B------:R-:W-:Y:S01]  /*15420*/  FADD.FTZ R224, R43, R41 ;  /* 0x000000292be07221 */ /* 0x000fe20000010000 */
[----:B------:R-:W-:Y:S01]  /*15430*/  @P5 PRMT R46, R88, 0x5410, RZ ;  /* 0x00005410582e5816 */ /* 0x000fe200000000ff */
[----:B------:R-:W-:Y:S01]  /*15440*/  IMAD.WIDE.U32 R42, R155, -0x2daee0ad, RZ ;  /* 0xd2511f539b2a7825 */ /* 0x000fe200078e00ff */
[----:B------:R-:W-:Y:S02]  /*15450*/  @!P0 PRMT R39, R215, 0x5410, RZ ;  /* 0x00005410d7278816 */ /* 0x000fe400000000ff */
[----:B------:R-:W-:Y:S02]  /*15460*/  LOP3.LUT R155, R193, 0xff, RZ, 0xc0, !PT ;  /* 0x000000ffc19b7812 */ /* 0x000fe400078ec0ff */
[----:B------:R-:W-:Y:S01]  /*15470*/  LOP3.LUT R108, R182, UR12, R43, 0x96, !PT ;  /* 0x0000000cb66c7c12 */ /* 0x000fe2000f8e962b */
[----:B------:R1:W-:Y:S01]  /*15480*/  STG.E.U16 desc[UR20][R178.64+-0xde], R39 ;  /* 0xffff2227b2007986 */ /* 0x0003e2000c101514 */
[----:B------:R-:W-:Y:S01]  /*15490*/  LOP3.LUT R43, R174, UR12, R53, 0x96, !PT ;  /* 0x0000000cae2b7c12 */ /* 0x000fe2000f8e9635 */
[----:B------:R-:W-:Y:S01]  /*154a0*/  IMAD.MOV.U32 R182, RZ, RZ, R42 ;  /* 0x000000ffffb67224 */ /* 0x000fe200078e002a */
[----:B------:R-:W-:Y:S02]  /*154b0*/  @!P3 PRMT R0, R190, 0x5410, RZ ;  /* 0x00005410be00b816 */ /* 0x000fe400000000ff */
[----:B------:R-:W-:Y:S02]  /*154c0*/  LOP3.LUT R184, R43, 0xff, RZ, 0xc0, !PT ;  /* 0x000000ff2bb87812 */ /* 0x000fe400078ec0ff */
[----:B------:R-:W-:Y:S02]  /*154d0*/  SHF.R.U32.HI R151, RZ, 0x8, R51 ;  /* 0x00000008ff977819 */ /* 0x000fe40000011633 */
[----:B------:R-:W-:Y:S02]  /*154e0*/  ISETP.LE.U32.AND P1, PT, R184, UR11, PT ;  /* 0x0000000bb8007c0c */ /* 0x000fe4000bf23070 */
[----:B------:R-:W-:Y:S02]  /*154f0*/  LOP3.LUT R51, R151, 0xffff, RZ, 0xc0, !PT ;  /* 0x0000ffff97337812 */ /* 0x000fe400078ec0ff */
[----:B------:R-:W-:Y:S02]  /*15500*/  @P2 PRMT R45, R109, 0x5410, RZ ;  /* 0x000054106d2d2816 */ /* 0x000fe400000000ff */
[----:B------:R-:W-:Y:S02]  /*15510*/  ISETP.LE.U32.AND P6, PT, R51, UR11, PT ;  /* 0x0000000b33007c0c */ /* 0x000fe4000bfc3070 */
[----:B------:R-:W-:Y:S02]  /*15520*/  LOP3.LUT R41, R100, 0xffff, RZ, 0xc0, !PT ;  /* 0x0000ffff64297812 */ /* 0x000fe400078ec0ff */
[----:B------:R-:W-:Y:S02]  /*15530*/  PRMT R44, R43, 0x7632, R44 ;  /* 0x000076322b2c7816 */ /* 0x000fe4000000002c */
[----:B------:R-:W-:Y:S02]  /*15540*/  SHF.R.U32.HI R167, RZ, 0x8, R41 ;  /* 0x00000008ffa77819 */ /* 0x000fe40000011629 */
[----:B------:R-:W-:Y:S02]  /*15550*/  LOP3.LUT R41, R108, 0xffff, RZ, 0xc0, !PT ;  /* 0x0000ffff6c297812 */ /* 0x000fe400078ec0ff */
[C---:B------:R-:W-:Y:S02]  /*15560*/  PRMT R215, R52.reuse, 0x7771, RZ ;  /* 0x0000777134d77816 */ /* 0x040fe400000000ff */
[----:B-1----:R-:W-:Y:S02]  /*15570*/  PRMT R39, R171, 0x7610, R39 ;  /* 0x00007610ab277816 */ /* 0x002fe40000000027 */
[----:B------:R-:W-:Y:S02]  /*15580*/  SHF.R.U32.HI R185, RZ, 0x8, R41 ;  /* 0x00000008ffb97819 */ /* 0x000fe40000011629 */
[C---:B------:R-:W-:Y:S02]  /*15590*/  PRMT R214, R52.reuse, 0x7772, RZ ;  /* 0x0000777234d67816 */ /* 0x040fe400000000ff */
[----:B------:R-:W-:Y:S02]  /*155a0*/  LOP3.LUT R41, R185, 0xffff, RZ, 0xc0, !PT ;  /* 0x0000ffffb9297812 */ /* 0x000fe400078ec0ff */
[----:B------:R-:W-:Y:S02]  /*155b0*/  PRMT R199, R52, 0x7773, RZ ;  /* 0x0000777334c77816 */ /* 0x000fe400000000ff */
[----:B------:R-:W-:Y:S02]  /*155c0*/  ISETP.LE.U32.AND P4, PT, R41, UR11, PT ;  /* 0x0000000b29007c0c */ /* 0x000fe4000bf83070 */
[C---:B------:R-:W-:Y:S02]  /*155d0*/  PRMT R175, R42.reuse, 0x7771, RZ ;  /* 0x000077712aaf7816 */ /* 0x040fe400000000ff */
[----:B------:R-:W-:Y:S02]  /*155e0*/  PRMT R174, R42, 0x7772, RZ ;  /* 0x000077722aae7816 */ /* 0x000fe400000000ff */
[----:B------:R-:W-:Y:S02]  /*155f0*/  LOP3.LUT R96, R163, 0xffff, RZ, 0xc0, !PT ;  /* 0x0000ffffa3607812 */ /* 0x000fe400078ec0ff */
[----:B------:R-:W-:Y:S02]  /*15600*/  LOP3.LUT R121, R167, 0xffff, RZ, 0xc0, !PT ;  /* 0x0000ffffa7797812 */ /* 0x000fe400078ec0ff */
[C---:B------:R-:W-:Y:S02]  /*15610*/  LOP3.LUT P0, RZ, R226.reuse, 0x200, RZ, 0xc0, !PT ;  /* 0x00000200e2ff7812 */ /* 0x040fe4000780c0ff */
[----:B------:R-:W-:Y:S01]  /*15620*/  LOP3.LUT P3, RZ, R226, 0x100, RZ, 0xc0, !PT ;  /* 0x00000100e2ff7812 */ /* 0x000fe2000786c0ff */
[----:B------:R-:W-:Y:S05]  /*15630*/  @!P1 HADD2 R86, -R83.H0_H0, -RZ.H0_H0 ;  /* 0xa00000ff53569230 */ /* 0x000fea0000000900 */
[----:B------:R1:W-:Y:S01]  /*15640*/  @!P1 STL.S16 [R1+0x2b0], R86 ;  /* 0x0002b05601009387 */ /* 0x0003e20000100600 */
[----:B------:R-:W-:Y:S03]  /*15650*/  PRMT R53, R86, 0x7610, R53 ;  /* 0x0000761056357816 */ /* 0x000fe60000000035 */
[----:B------:R3:W2:Y:S01]  /*15660*/  LDL.S16 R88, [R1+0x2a8] ;  /* 0x0002a80001587983 */ /* 0x0006a20000100600 */
[----:B------:R-:W-:Y:S02]  /*15670*/  @!P1 PRMT R165, R53, 0x5410, RZ ;  /* 0x0000541035a59816 */ /* 0x000fe400000000ff */
[----:B------:R-:W-:Y:S01]  /*15680*/  ISETP.LE.U32.AND P1, PT, R113, UR11, PT ;  /* 0x0000000b71007c0c */ /* 0x000fe2000bf23070 */
[----:B------:R3:W4:Y:S11]  /*15690*/  LDL.S16 R53, [R1+0x2a4] ;  /* 0x0002a40001357983 */ /* 0x0007360000100600 */
[----:B------:R-:W-:Y:S01]  /*156a0*/  @!UPT UIADD3 URZ, UPT, UPT, URZ, URZ, URZ ;  /* 0x000000fffffff290 */ /* 0x000fe2000fffe0ff */
[----:B------:R-:W-:Y:S02]  /*156b0*/  @!P1 PRMT R40, R87, 0x5410, RZ ;  /* 0x0000541057289816 */ /* 0x000fe400000000ff */
[----:B------:R-:W-:Y:S03]  /*156c0*/  ISETP.LE.U32.AND P1, PT, R112, UR11, PT ;  /* 0x0000000b70007c0c */ /* 0x000fe6000bf23070 */
[----:B------:R-:W-:Y:S10]  /*156d0*/  STG.E.U16 desc[UR20][R178.64+-0xe0], R40 ;  /* 0xffff2028b2007986 */ /* 0x000ff4000c101514 */
[----:B------:R-:W-:Y:S01]  /*156e0*/  @!P1 PRMT R38, R251, 0x5410, RZ ;  /* 0x00005410fb269816 */ /* 0x000fe200000000ff */
[----:B------:R-:W-:Y:S01]  /*156f0*/  IMAD.MOV.U32 R251, RZ, RZ, R247 ;  /* 0x000000fffffb7224 */ /* 0x000fe200078e00f7 */
[----:B------:R-:W-:Y:S01]  /*15700*/  ISETP.LE.U32.AND P1, PT, R232, UR11, PT ;  /* 0x0000000be8007c0c */ /* 0x000fe2000bf23070 */
[----:B------:R-:W-:Y:S02]  /*15710*/  IMAD.MOV.U32 R247, RZ, RZ, R244 ;  /* 0x000000fffff77224 */ /* 0x000fe400078e00f4 */
[----:B------:R-:W1:Y:S10]  /*15720*/  LDC R244, c[0x0][0x448] ;  /* 0x00011200fff47b82 */ /* 0x000e740000000800 */
[----:B------:R-:W-:Y:S02]  /*15730*/  @!P1 PRMT R48, R89, 0x5410, RZ ;  /* 0x0000541059309816 */ /* 0x000fe400000000ff */
[----:B------:R3:W3:Y:S01]  /*15740*/  LDL.S16 R89, [R1+0x2ac] ;  /* 0x0002ac0001597983 */ /* 0x0006e20000100600 */
[----:B------:R-:W-:Y:S01]  /*15750*/  ISETP.LE.U32.AND P1, PT, R155, UR11, PT ;  /* 0x0000000b9b007c0c */ /* 0x000fe2000bf23070 */
[C---:B-1----:R-:W-:Y:S05]  /*15760*/  IMAD.WIDE R86, R244.reuse, -0x70, R240 ;  /* 0xffffff90f4567825 */ /* 0x042fea00078e02f0 */
[----:B------:R1:W-:Y:S04]  /*15770*/  STG.E.U16 desc[UR20][R86.64+-0xde], R0 ;  /* 0xffff220056007986 */ /* 0x0003e8000c101514 */
[----:B------:R1:W-:Y:S02]  /*15780*/  STG.E.U16 desc[UR20][R86.64+-0xe0], R38 ;  /* 0xffff202656007986 */ /* 0x0003e4000c101514 */
[----:B-1----:R-:W-:Y:S02]  /*15790*/  PRMT R0, R193, 0x7632, R0 ;  /* 0x00007632c1007816 */ /* 0x002fe40000000000 */
[----:B------:R-:W-:Y:S01]  /*157a0*/  PRMT R38, R171, 0x7632, R38 ;  /* 0x00007632ab267816 */ /* 0x000fe20000000026 */
[----:B------:R-:W-:Y:S01]  /*157b0*/  IMAD.WIDE R86, R244, 0x70, R86 ;  /* 0x00000070f4567825 */ /* 0x000fe200078e0256 */
[----:B------:R-:W-:Y:S02]  /*157c0*/  LOP3.LUT R147, R0, 0xff, RZ, 0xc0, !PT ;  /* 0x000000ff00937812 */ /* 0x000fe400078ec0ff */
[----:B------:R-:W-:Y:S02]  /*157d0*/  PRMT R0, R37, 0x7632, R0 ;  /* 0x0000763225007816 */ /* 0x000fe40000000000 */
[----:B------:R1:W-:Y:S01]  /*157e0*/  STG.E.U16 desc[UR20][R86.64+-0xe0], R191 ;  /* 0xffff20bf56007986 */ /* 0x0003e2000c101514 */
[----:B------:R-:W-:Y:S03]  /*157f0*/  PRMT R171, R42, 0x7773, RZ ;  /* 0x000077732aab7816 */ /* 0x000fe600000000ff */
[----:B------:R1:W-:Y:S04]  /*15800*/  STG.E.U16 desc[UR20][R86.64+-0xde], R161 ;  /* 0xffff22a156007986 */ /* 0x0003e8000c101514 */
[----:B------:R1:W-:Y:S04]  /*15810*/  STG.E.U16 desc[UR20][R180.64+-0xe0], R152 ;  /* 0xffff2098b4007986 */ /* 0x0003e8000c101514 */
[----:B------:R1:W-:Y:S04]  /*15820*/  STG.E.U16 desc[UR20][R180.64+-0xde], R157 ;  /* 0xffff229db4007986 */ /* 0x0003e8000c101514 */
[----:B------:R1:W-:Y:S04]  /*15830*/  STG.E.U16 desc[UR20][R178.64+-0xd0], R48 ;  /* 0xffff3030b2007986 */ /* 0x0003e8000c101514 */
[----:B------:R-:W-:Y:S01]  /*15840*/  STG.E.U16 desc[UR20][R178.64+-0xce], R47 ;  /* 0xffff322fb2007986 */ /* 0x000fe2000c101514 */
[----:B-1----:R-:W-:Y:S01]  /*15850*/  LOP3.LUT R191, R139, 0xff, RZ, 0xc0, !PT ;  /* 0x000000ff8bbf7812 */ /* 0x002fe200078ec0ff */
[----:B------:R-:W-:Y:S01]  /*15860*/  IMAD.WIDE R86, R244, -0x70, R86 ;  /* 0xffffff90f4567825 */ /* 0x000fe200078e0256 */
[----:B------:R-:W-:Y:S04]  /*15870*/  SHF.R.U32.HI R152, RZ, 0x18, R193 ;  /* 0x00000018ff987819 */ /* 0x000fe800000116c1 */
[----:B------:R-:W-:Y:S01]  /*15880*/  STG.E.U16 desc[UR20][R86.64+-0xd0], R46 ;  /* 0xffff302e56007986 */ /* 0x000fe2000c101514 */
[----:B------:R-:W-:Y:S03]  /*15890*/  ISETP.LE.U32.AND P2, PT, R152, UR11, PT ;  /* 0x0000000b98007c0c */ /* 0x000fe6000bf43070 */
[----:B------:R-:W-:Y:S01]  /*158a0*/  STG.E.U16 desc[UR20][R86.64+-0xce], R45 ;  /* 0xffff322d56007986 */ /* 0x000fe2000c101514 */
[----:B------:R-:W-:Y:S01]  /*158b0*/  PRMT R157, R85, 0x7610, R157 ;  /* 0x00007610559d7816 */ /* 0x000fe2000000009d */
[----:B------:R-:W-:Y:S05]  /*158c0*/  IMAD.MOV.U32 R48, RZ, RZ, R52 ;  /* 0x000000ffff307224 */ /* 0x000fea00078e0034 */
[----:B------:R-:W-:Y:S01]  /*158d0*/  LOP3.LUT R193, R48, 0xff, RZ, 0xc0, !PT ;  /* 0x000000ff30c17812 */ /* 0x000fe200078ec0ff */
[----:B--2---:R-:W-:Y:S05]  /*158e0*/  @!P6 HADD2 R88, -R38.H0_H0, -RZ.H0_H0 ;  /* 0xa00000ff2658e230 */ /* 0x004fea0000000900 */
[----:B------:R-:W-:Y:S01]  /*158f0*/  PRMT R41, R88, 0x7610, R41 ;  /* 0x0000761058297816 */ /* 0x000fe20000000029 */
[----:B---3--:R-:W-:Y:S05]  /*15900*/  @!P1 HADD2 R89, -R39.H0_H0, -RZ.H0_H0 ;  /* 0xa00000ff27599230 */ /* 0x008fea0000000900 */
[----:B------:R-:W-:Y:S01]  /*15910*/  PRMT R40, R89, 0x7610, R40 ;  /* 0x0000761059287816 */ /* 0x000fe20000000028 */
[----:B------:R1:W-:Y:S04]  /*15920*/  @!P1 STL.S16 [R1+0x2ac], R89 ;  /* 0x0002ac5901009387 */ /* 0x0003e80000100600 */
[----:B------:R3:W2:Y:S04]  /*15930*/  LDL.S16 R111, [R1+0x288] ;  /* 0x00028800016f7983 */ /* 0x0006a80000100600 */
[----:B------:R4:W-:Y:S01]  /*15940*/  @!P6 STL.S16 [R1+0x2a8], R88 ;  /* 0x0002a8580100e387 */ /* 0x0009e20000100600 */
[----:B-1----:R-:W-:Y:S02]  /*15950*/  PRMT R89, R39, 0x5410, R38 ;  /* 0x0000541027597816 */ /* 0x002fe40000000026 */
[----:B------:R-:W-:Y:S02]  /*15960*/  @!P1 PRMT R39, R40, 0x5410, RZ ;  /* 0x0000541028279816 */ /* 0x000fe400000000ff */
[----:B------:R-:W-:Y:S02]  /*15970*/  ISETP.LE.U32.AND P1, PT, R147, UR11, PT ;  /* 0x0000000b93007c0c */ /* 0x000fe4000bf23070 */
[----:B------:R-:W-:Y:S02]  /*15980*/  LOP3.LUT R40, R43, 0xffff, RZ, 0xc0, !PT ;  /* 0x0000ffff2b287812 */ /* 0x000fe400078ec0ff */
[----:B------:R-:W-:Y:S02]  /*15990*/  @!P6 PRMT R38, R41, 0x5410, RZ ;  /* 0x000054102926e816 */ /* 0x000fe400000000ff */
[----:B------:R-:W-:Y:S01]  /*159a0*/  SHF.R.U32.HI R183, RZ, 0x8, R40 ;  /* 0x00000008ffb77819 */ /* 0x000fe20000011628 */
[----:B------:R1:W-:Y:S01]  /*159b0*/  MUFU.EX2 R41, R122 ;  /* 0x0000007a00297308 */ /* 0x0003e20000000800 */
[----:B----4-:R-:W-:Y:S02]  /*159c0*/  PRMT R88, R37, 0x5410, R0 ;  /* 0x0000541025587816 */ /* 0x010fe40000000000 */
[----:B------:R-:W-:Y:S02]  /*159d0*/  LOP3.LUT R40, R183, 0xffff, RZ, 0xc0, !PT ;  /* 0x0000ffffb7287812 */ /* 0x000fe400078ec0ff */
[----:B------:R-:W-:Y:S01]  /*159e0*/  ISETP.LE.U32.AND P6, PT, R96, UR11, PT ;  /* 0x0000000b60007c0c */ /* 0x000fe2000bfc3070 */
[----:B------:R-:W-:Y:S05]  /*159f0*/  @!P1 HADD2 R53, -R37.H0_H0, -RZ.H0_H0 ;  /* 0xa00000ff25359230 */ /* 0x000fea0000000900 */
[----:B------:R-:W-:Y:S01]  /*15a00*/  PRMT R51, R53, 0x7610, R51 ;  /* 0x0000761035337816 */ /* 0x000fe20000000033 */
[----:B------:R4:W-:Y:S01]  /*15a10*/  @!P1 STL.S16 [R1+0x2a4], R53 ;  /* 0x0002a43501009387 */ /* 0x0009e20000100600 */
[----:B-1----:R-:W-:Y:S02]  /*15a20*/  SHF.R.U32.HI R122, RZ, 0x18, R198 ;  /* 0x00000018ff7a7819 */ /* 0x002fe400000116c6 */
[----:B------:R-:W-:Y:S01]  /*15a30*/  @!P1 PRMT R37, R51, 0x5410, RZ ;  /* 0x0000541033259816 */ /* 0x000fe200000000ff */
[----:B------:R3:W3:Y:S01]  /*15a40*/  LDL.S16 R110, [R1+0x298] ;  /* 0x00029800016e7983 */ /* 0x0006e20000100600 */
[----:B------:R-:W-:Y:S01]  /*15a50*/  ISETP.LE.U32.AND P1, PT, R40, UR11, PT ;  /* 0x0000000b28007c0c */ /* 0x000fe2000bf23070 */
[----:B------:R1:W-:Y:S02]  /*15a60*/  MUFU.EX2 R51, R247 ;  /* 0x000000f700337308 */ /* 0x0003e40000000800 */
[----:B------:R2:W3:Y:S08]  /*15a70*/  LDL.S16 R109, [R1+0x294] ;  /* 0x00029400016d7983 */ /* 0x0004f00000100600 */
[----:B------:R-:W-:Y:S01]  /*15a80*/  MUFU.EX2 R40, R123 ;  /* 0x0000007b00287308 */ /* 0x000fe20000000800 */
[----:B-1----:R-:W-:Y:S01]  /*15a90*/  IMAD.MOV.U32 R247, RZ, RZ, R177 ;  /* 0x000000fffff77224 */ /* 0x002fe200078e00b1 */
[----:B------:R-:W-:Y:S01]  /*15aa0*/  LOP3.LUT R177, R44, 0xff, RZ, 0xc0, !PT ;  /* 0x000000ff2cb17812 */ /* 0x000fe200078ec0ff */
[----:B------:R-:W-:Y:S07]  /*15ab0*/  IMAD.WIDE R44, R244, 0x70, R86 ;  /* 0x00000070f42c7825 */ /* 0x000fee00078e0256 */
[----:B----4-:R-:W1:Y:S01]  /*15ac0*/  MUFU.EX2 R53, R251 ;  /* 0x000000fb00357308 */ /* 0x010e620000000800 */
[----:B------:R4:W-:Y:S04]  /*15ad0*/  STG.E.U16 desc[UR20][R44.64+-0xd0], R153 ;  /* 0xffff30992c007986 */ /* 0x0009e8000c101514 */
[----:B------:R-:W-:Y:S04]  /*15ae0*/  STG.E.U16 desc[UR20][R44.64+-0xce], R154 ;  /* 0xffff329a2c007986 */ /* 0x000fe8000c101514 */
[----:B------:R4:W-:Y:S01]  /*15af0*/  STG.E.U16 desc[UR20][R180.64+-0xce], R143 ;  /* 0xffff328fb4007986 */ /* 0x0009e2000c101514 */
[----:B-1----:R-:W-:Y:S01]  /*15b00*/  F2FP.F16.F32.PACK_AB R241, R51, R53 ;  /* 0x0000003533f1723e */ /* 0x002fe200000000ff */
[----:B------:R-:W-:Y:S01]  /*15b10*/  FADD.FTZ R47, R53, R94 ;  /* 0x0000005e352f7221 */ /* 0x000fe20000010000 */
[----:B------:R-:W-:Y:S01]  /*15b20*/  F2FP.F16.F32.PACK_AB R94, R40, R41 ;  /* 0x00000029285e723e */ /* 0x000fe200000000ff */
[----:B------:R1:W-:Y:S01]  /*15b30*/  STG.E.U16 desc[UR20][R180.64+-0xd0], R144 ;  /* 0xffff3090b4007986 */ /* 0x0003e2000c101514 */
[----:B------:R-:W-:Y:S01]  /*15b40*/  IMAD.MOV.U32 R251, RZ, RZ, R173 ;  /* 0x000000fffffb7224 */ /* 0x000fe200078e00ad */
[----:B------:R-:W-:Y:S02]  /*15b50*/  SHF.R.U32.HI R173, RZ, 0x18, R43 ;  /* 0x00000018ffad7819 */ /* 0x000fe4000001162b */
[----:B------:R-:W-:Y:S01]  /*15b60*/  STG.E.U16 desc[UR20][R178.64+-0xc0], R39 ;  /* 0xffff4027b2007986 */ /* 0x000fe2000c101514 */
[----:B------:R-:W-:Y:S01]  /*15b70*/  MUFU.EX2 R43, R245 ;  /* 0x000000f5002b7308 */ /* 0x000fe20000000800 */
[----:B------:R-:W-:Y:S02]  /*15b80*/  LOP3.LUT R190, R251, 0xff, RZ, 0xc0, !PT ;  /* 0x000000fffbbe7812 */ /* 0x000fe400078ec0ff */
[----:B------:R-:W-:Y:S01]  /*15b90*/  STG.E.U16 desc[UR20][R178.64+-0xbe], R38 ;  /* 0xffff4226b2007986 */ /* 0x000fe2000c101514 */
[----:B----4-:R-:W-:Y:S02]  /*15ba0*/  PRMT R153, R79, 0x7632, R153 ;  /* 0x000076324f997816 */ /* 0x010fe40000000099 */
[----:B------:R-:W-:Y:S02]  /*15bb0*/  PRMT R143, R83, 0x7632, R143 ;  /* 0x00007632538f7816 */ /* 0x000fe4000000008f */
[----:B-1----:R-:W-:Y:S01]  /*15bc0*/  PRMT R144, R79, 0x7610, R144 ;  /* 0x000076104f907816 */ /* 0x002fe20000000090 */
[----:B--2---:R-:W-:Y:S05]  /*15bd0*/  @!P2 HADD2 R111, -R0.H0_H0, -RZ.H0_H0 ;  /* 0xa00000ff006fa230 */ /* 0x004fea0000000900 */
[----:B------:R-:W-:Y:S01]  /*15be0*/  PRMT R46, R111, 0x7610, R46 ;  /* 0x000076106f2e7816 */ /* 0x000fe2000000002e */
[----:B------:R-:W-:Y:S03]  /*15bf0*/  @!P2 STL.S16 [R1+0x288], R111 ;  /* 0x0002886f0100a387 */ /* 0x000fe60000100600 */
[----:B------:R-:W-:Y:S01]  /*15c00*/  @!P2 PRMT R0, R46, 0x5410, RZ ;  /* 0x000054102e00a816 */ /* 0x000fe200000000ff */
[----:B------:R-:W-:Y:S01]  /*15c10*/  FADD.FTZ R46, R41, R54 ;  /* 0x00000036292e7221 */ /* 0x000fe20000010000 */
[----:B------:R-:W-:Y:S03]  /*15c20*/  ISETP.LE.U32.AND P2, PT, R177, UR11, PT ;  /* 0x0000000bb1007c0c */ /* 0x000fe6000bf43070 */
[----:B------:R-:W-:Y:S01]  /*15c30*/  FADD.FTZ R240, R40, R46 ;  /* 0x0000002e28f07221 */ /* 0x000fe20000010000 */
[----:B------:R-:W-:Y:S05]  /*15c40*/  FADD.FTZ R40, R51, R47 ;  /* 0x0000002f33287221 */ /* 0x000fea0000010000 */
[----:B------:R1:W-:Y:S02]  /*15c50*/  STL [R1+0x2d4], R40 ;  /* 0x0002d42801007387 */ /* 0x0003e40000100800 */
[----:B-1----:R-:W-:Y:S02]  /*15c60*/  IMAD.U32 R40, RZ, RZ, UR25 ;  /* 0x00000019ff287e24 */ /* 0x002fe4000f8e00ff */
[----:B---3--:R-:W-:Y:S03]  /*15c70*/  @!P1 HADD2 R110, -R83.H1_H1, -RZ.H0_H0 ;  /* 0xa00000ff536e9230 */ /* 0x008fe60000000d00 */
[----:B------:R-:W-:Y:S01]  /*15c80*/  LOP3.LUT R40, R105, UR23, R40, 0x96, !PT ;  /* 0x0000001769287c12 */ /* 0x000fe2000f8e9628 */
[C---:B------:R-:W-:Y:S01]  /*15c90*/  @!P2 HADD2 R109, -R79.reuse.H0_H0, -RZ.H0_H0 ;  /* 0xa00000ff4f6da230 */ /* 0x040fe20000000900 */
[----:B------:R-:W-:Y:S01]  /*15ca0*/  PRMT R86, R110, 0x7610, R86 ;  /* 0x000076106e567816 */ /* 0x000fe20000000056 */
[----:B------:R-:W-:Y:S02]  /*15cb0*/  @!P1 STL.S16 [R1+0x298], R110 ;  /* 0x0002986e01009387 */ /* 0x000fe40000100600 */
[----:B------:R-:W-:Y:S01]  /*15cc0*/  IMAD.WIDE.U32 R52, R40, -0x326172a9, RZ ;  /* 0xcd9e8d5728347825 */ /* 0x000fe200078e00ff */
[----:B------:R-:W-:Y:S01]  /*15cd0*/  @!P1 PRMT R143, R86, 0x5410, RZ ;  /* 0x00005410568f9816 */ /* 0x000fe200000000ff */
[----:B------:R-:W-:Y:S03]  /*15ce0*/  @!P2 STL.S16 [R1+0x294], R109 ;  /* 0x0002946d0100a387 */ /* 0x000fe60000100600 */
[----:B------:R-:W-:Y:S01]  /*15cf0*/  LOP3.LUT R46, R53, R247, RZ, 0x3c, !PT ;  /* 0x000000f7352e7212 */ /* 0x000fe200078e3cff */
[----:B------:R-:W-:Y:S01]  /*15d00*/  IMAD.WIDE R40, R244, -0x70, R44 ;  /* 0xffffff90f4287825 */ /* 0x000fe200078e022c */
[----:B------:R-:W-:Y:S01]  /*15d10*/  ISETP.LE.U32.AND P1, PT, R173, UR11, PT ;  /* 0x0000000bad007c0c */ /* 0x000fe2000bf23070 */
[----:B------:R1:W2:Y:S01]  /*15d20*/  LDL.S16 R105, [R1+0x290] ;  /* 0x0002900001697983 */ /* 0x0002a20000100600 */
[----:B------:R-:W-:Y:S01]  /*15d30*/  PRMT R42, R109, 0x7610, R42 ;  /* 0x000076106d2a7816 */ /* 0x000fe2000000002a */
[----:B------:R-:W-:Y:S02]  /*15d40*/  IMAD.WIDE.U32 R46, R46, -0x2daee0ad, RZ ;  /* 0xd2511f532e2e7825 */ /* 0x000fe400078e00ff */
[----:B------:R1:W3:Y:S01]  /*15d50*/  LDL.S16 R104, [R1+0x28c] ;  /* 0x00028c0001687983 */ /* 0x0002e20000100600 */
[----:B------:R-:W-:Y:S02]  /*15d60*/  @!P2 PRMT R144, R42, 0x5410, RZ ;  /* 0x000054102a90a816 */ /* 0x000fe400000000ff */
[----:B------:R-:W-:Y:S01]  /*15d70*/  LOP3.LUT R44, R106, UR16, R47, 0x96, !PT ;  /* 0x000000106a2c7c12 */ /* 0x000fe2000f8e962f */
[----:B------:R4:W-:Y:S01]  /*15d80*/  STG.E.U16 desc[UR20][R40.64+-0xbe], R0 ;  /* 0xffff420028007986 */ /* 0x0009e2000c101514 */
[----:B------:R-:W-:Y:S01]  /*15d90*/  ISETP.LE.U32.AND P2, PT, R193, UR11, PT ;  /* 0x0000000bc1007c0c */ /* 0x000fe2000bf43070 */
[----:B------:R-:W1:Y:S02]  /*15da0*/  MUFU.EX2 R47, R249 ;  /* 0x000000f9002f7308 */ /* 0x000e640000000800 */
[----:B------:R-:W3:Y:S01]  /*15db0*/  LDL.LU R247, [R1+0x2d0] ;  /* 0x0002d00001f77983 */ /* 0x000ee20000300800 */
[----:B------:R-:W-:Y:S03]  /*15dc0*/  IMAD.WIDE.U32 R44, R44, -0x326172a9, RZ ;  /* 0xcd9e8d572c2c7825 */ /* 0x000fe600078e00ff */
[----:B------:R2:W3:Y:S04]  /*15dd0*/  LDL.S16 R87, [R1+0x2a0] ;  /* 0x0002a00001577983 */ /* 0x0004e80000100600 */
[----:B------:R2:W3:Y:S01]  /*15de0*/  LDL.S16 R86, [R1+0x29c] ;  /* 0x00029c0001567983 */ /* 0x0004e20000100600 */
[----:B-1----:R-:W-:Y:S03]  /*15df0*/  F2FP.F16.F32.PACK_AB R219, R43, R47 ;  /* 0x0000002f2bdb723e */ /* 0x002fe600000000ff */
[----:B------:R-:W3:Y:S04]  /*15e00*/  LDL.LU R249, [R1+0x2bc] ;  /* 0x0002bc0001f97983 */ /* 0x000ee80000300800 */
[----:B------:R-:W3:Y:S04]  /*15e10*/  LDL.LU R245, [R1+0x2c0] ;  /* 0x0002c00001f57983 */ /* 0x000ee80000300800 */
[----:B------:R1:W-:Y:S01]  /*15e20*/  STG.E.U16 desc[UR20][R40.64+-0xc0], R37 ;  /* 0xffff402528007986 */ /* 0x0003e2000c101514 */
[----:B----4-:R-:W-:Y:S05]  /*15e30*/  LOP3.LUT R0, R52, R227, RZ, 0x3c, !PT ;  /* 0x000000e334007212 */ /* 0x010fea00078e3cff */
[----:B------:R-:W-:Y:S04]  /*15e40*/  IMAD.WIDE.U32 R38, R0, -0x2daee0ad, RZ ;  /* 0xd2511f5300267825 */ /* 0x000fe800078e00ff */
[----:B------:R-:W-:Y:S01]  /*15e50*/  FADD.FTZ R0, R47, R62 ;  /* 0x0000003e2f007221 */ /* 0x000fe20000010000 */
[----:B------:R-:W-:Y:S03]  /*15e60*/  LOP3.LUT R42, R46, UR15, R39, 0x96, !PT ;  /* 0x0000000f2e2a7c12 */ /* 0x000fe6000f8e9627 */
[----:B------:R-:W-:Y:S01]  /*15e70*/  FADD.FTZ R43, R43, R0 ;  /* 0x000000002b2b7221 */ /* 0x000fe20000010000 */
[----:B-1----:R-:W-:Y:S01]  /*15e80*/  LOP3.LUT R37, R220, UR6, R45, 0x96, !PT ;  /* 0x00000006dc257c12 */ /* 0x002fe2000f8e962d */
[----:B------:R-:W-:Y:S04]  /*15e90*/  IMAD.WIDE R40, R244, 0x70, R40 ;  /* 0x00000070f4287825 */ /* 0x000fe800078e0228 */
[----:B------:R-:W-:Y:S01]  /*15ea0*/  IMAD.WIDE.U32 R46, R37, -0x2daee0ad, RZ ;  /* 0xd2511f53252e7825 */ /* 0x000fe200078e00ff */
[C---:B------:R-:W-:Y:S01]  /*15eb0*/  PRMT R37, R197.reuse, 0x7632, R37 ;  /* 0x00007632c5257816 */ /* 0x040fe20000000025 */
[----:B------:R-:W-:Y:S03]  /*15ec0*/  STG.E.U16 desc[UR20][R40.64+-0xc0], R114 ;  /* 0xffff407228007986 */ /* 0x000fe6000c101514 */
[----:B------:R-:W-:Y:S01]  /*15ed0*/  LOP3.LUT R39, R38, UR14, R47, 0x96, !PT ;  /* 0x0000000e26277c12 */ /* 0x000fe2000f8e962f */
[----:B------:R1:W-:Y:S01]  /*15ee0*/  STG.E.U16 desc[UR20][R40.64+-0xbe], R115 ;  /* 0xffff427328007986 */ /* 0x0003e2000c101514 */
[----:B------:R-:W-:Y:S03]  /*15ef0*/  PRMT R38, R197, 0x7610, R38 ;  /* 0x00007610c5267816 */ /* 0x000fe60000000026 */
[----:B------:R4:W-:Y:S04]  /*15f00*/  STG.E.U16 desc[UR20][R180.64+-0xc0], R142 ;  /* 0xffff408eb4007986 */ /* 0x0009e8000c101514 */
[----:B------:R-:W-:Y:S01]  /*15f10*/  STG.E.U16 desc[UR20][R180.64+-0xbe], R99 ;  /* 0xffff4263b4007986 */ /* 0x000fe2000c101514 */
[----:B-1----:R-:W-:Y:S01]  /*15f20*/  IMAD.WIDE R40, R244, -0x70, R40 ;  /* 0xffffff90f4287825 */ /* 0x002fe200078e0228 */
[----:B----4-:R-:W-:Y:S03]  /*15f30*/  LOP3.LUT R142, R198, 0xff, RZ, 0xc0, !PT ;  /* 0x000000ffc68e7812 */ /* 0x010fe600078ec0ff */
[----:B--2---:R-:W-:Y:S02]  /*15f40*/  @!P1 HADD2 R105, -R79.H1_H1, -RZ.H0_H0 ;  /* 0xa00000ff4f699230 */ /* 0x004fe40000000d00 */
[----:B---3--:R-:W-:Y:S03]  /*15f50*/  @!P2 HADD2 R104, -R85.H0_H0, -RZ.H0_H0 ;  /* 0xa00000ff5568a230 */ /* 0x008fe60000000900 */
[----:B------:R-:W-:Y:S01]  /*15f60*/  PRMT R51, R105, 0x7610, R51 ;  /* 0x0000761069337816 */ /* 0x000fe20000000033 */
[----:B------:R-:W-:Y:S03]  /*15f70*/  @!P1 STL.S16 [R1+0x290], R105 ;  /* 0x0002906901009387 */ /* 0x000fe60000100600 */
[----:B------:R-:W-:Y:S01]  /*15f80*/  @!P1 PRMT R153, R51, 0x5410, RZ ;  /* 0x0000541033999816 */ /* 0x000fe200000000ff */
[----:B------:R1:W-:Y:S01]  /*15f90*/  STL [R1+0x2d8], R43 ;  /* 0x0002d82b01007387 */ /* 0x0003e20000100800 */
[----:B------:R-:W-:Y:S02]  /*15fa0*/  ISETP.LE.U32.AND P1, PT, R190, UR11, PT ;  /* 0x0000000bbe007c0c */ /* 0x000fe4000bf23070 */
[----:B------:R-:W-:Y:S01]  /*15fb0*/  PRMT R0, R104, 0x7610, R0 ;  /* 0x0000761068007816 */ /* 0x000fe20000000000 */
[----:B------:R-:W-:Y:S03]  /*15fc0*/  @!P2 STL.S16 [R1+0x28c], R104 ;  /* 0x00028c680100a387 */ /* 0x000fe60000100600 */
[----:B------:R-:W-:Y:S01]  /*15fd0*/  @!P2 PRMT R157, R0, 0x5410, RZ ;  /* 0x00005410009da816 */ /* 0x000fe200000000ff */
[----:B------:R3:W2:Y:S01]  /*15fe0*/  LDL.S16 R62, [R1+0x284] ;  /* 0x00028400013e7983 */ /* 0x0006a20000100600 */
[----:B------:R-:W-:Y:S03]  /*15ff0*/  ISETP.GT.U32.AND P2, PT, R247, UR11, PT ;  /* 0x0000000bf7007c0c */ /* 0x000fe6000bf44070 */
[----:B------:R3:W4:Y:S02]  /*16000*/  LDL.S16 R51, [R1+0x280] ;  /* 0x0002800001337983 */ /* 0x0007240000100600 */
[----:B------:R-:W-:Y:S05]  /*16010*/  @!P1 HADD2 R87, -R38.H0_H0, -RZ.H0_H0 ;  /* 0xa00000ff26579230 */ /* 0x000fea0000000900 */
[----:B------:R-:W-:Y:S01]  /*16020*/  PRMT R54, R87, 0x7610, R54 ;  /* 0x0000761057367816 */ /* 0x000fe20000000036 */
[----:B------:R3:W-:Y:S02]  /*16030*/  @!P1 STL.S16 [R1+0x2a0], R87 ;  /* 0x0002a05701009387 */ /* 0x0007e40000100600 */
[----:B------:R-:W-:Y:S02]  /*16040*/  @P2 HADD2 R86, -R37.H0_H0, -RZ.H0_H0 ;  /* 0xa00000ff25562230 */ /* 0x000fe40000000900 */
[----:B-1----:R-:W-:Y:S03]  /*16050*/  IMAD.WIDE.U32 R42, R42, -0x326172a9, RZ ;  /* 0xcd9e8d572a2a7825 */ /* 0x002fe600078e00ff */
[----:B------:R1:W-:Y:S01]  /*16060*/  @P2 STL.S16 [R1+0x29c], R86 ;  /* 0x00029c5601002387 */ /* 0x0003e20000100600 */
[----:B------:R-:W-:Y:S02]  /*16070*/  PRMT R47, R86, 0x7610, R47 ;  /* 0x00007610562f7816 */ /* 0x000fe4000000002f */
[----:B------:R-:W-:Y:S05]  /*16080*/  LOP3.LUT R44, R44, UR10, R43, 0x96, !PT ;  /* 0x0000000a2c2c7c12 */ /* 0x000fea000f8e962b */
[----:B------:R-:W-:Y:S04]  /*16090*/  IMAD.WIDE.U32 R114, R44, -0x2daee0ad, RZ ;  /* 0xd2511f532c727825 */ /* 0x000fe800078e00ff */
[----:B------:R-:W-:Y:S01]  /*160a0*/  IMAD.WIDE.U32 R44, R39, -0x326172a9, RZ ;  /* 0xcd9e8d57272c7825 */ /* 0x000fe200078e00ff */
[--C-:B------:R-:W-:Y:S02]  /*160b0*/  LOP3.LUT R0, R46, UR13, R115.reuse, 0x96, !PT ;  /* 0x0000000d2e007c12 */ /* 0x100fe4000f8e9673 */
[----:B------:R-:W-:Y:S02]  /*160c0*/  PRMT R115, R84, 0x7632, R115 ;  /* 0x0000763254737816 */ /* 0x000fe40000000073 */
[----:B------:R-:W-:Y:S01]  /*160d0*/  LOP3.LUT R154, R42, UR9, R45, 0x96, !PT ;  /* 0x000000092a9a7c12 */ /* 0x000fe2000f8e962d */
[----:B------:R-:W-:Y:S01]  /*160e0*/  IMAD.WIDE.U32 R110, R0, -0x326172a9, RZ ;  /* 0xcd9e8d57006e7825 */ /* 0x000fe200078e00ff */
[----:B---3--:R-:W-:Y:S02]  /*160f0*/  PRMT R87, R38, 0x5410, R37 ;  /* 0x0000541026577816 */ /* 0x008fe40000000025 */
[----:B------:R-:W-:Y:S02]  /*16100*/  @!P1 PRMT R38, R54, 0x5410, RZ ;  /* 0x0000541036269816 */ /* 0x000fe400000000ff */
[----:B------:R-:W-:Y:S01]  /*16110*/  ISETP.GT.U32.AND P1, PT, R245, UR11, PT ;  /* 0x0000000bf5007c0c */ /* 0x000fe2000bf24070 */
[----:B------:R3:W3:Y:S01]  /*16120*/  LDL.S16 R54, [R1+0x26c] ;  /* 0x00026c0001367983 */ /* 0x0006e20000100600 */
[----:B------:R-:W-:Y:S02]  /*16130*/  @P2 PRMT R37, R47, 0x5410, RZ ;  /* 0x000054102f252816 */ /* 0x000fe400000000ff */
[----:B------:R-:W-:Y:S01]  /*16140*/  ISETP.GT.U32.AND P2, PT, R249, UR11, PT ;  /* 0x0000000bf9007c0c */ /* 0x000fe2000bf44070 */
[----:B------:R2:W3:Y:S01]  /*16150*/  LDL.S16 R47, [R1+0x268] ;  /* 0x00026800012f7983 */ /* 0x0004e20000100600 */
[----:B------:R-:W-:Y:S02]  /*16160*/  PRMT R0, R36, 0x7632, R0 ;  /* 0x0000763224007816 */ /* 0x000fe40000000000 */
[----:B------:R-:W-:Y:S01]  /*16170*/  LOP3.LUT R109, R44, UR7, R111, 0x96, !PT ;  /* 0x000000072c6d7c12 */ /* 0x000fe2000f8e966f */
[----:B------:R1:W-:Y:S02]  /*16180*/  STG.E.U16 desc[UR20][R178.64+-0xae], R37 ;  /* 0xffff5225b2007986 */ /* 0x0003e4000c101514 */
[----:B-1----:R-:W-:Y:S02]  /*16190*/  PRMT R86, R36, 0x5410, R0 ;  /* 0x0000541024567816 */ /* 0x002fe40000000000 */
[----:B------:R1:W-:Y:S01]  /*161a0*/  STG.E.U16 desc[UR20][R178.64+-0xb0], R38 ;  /* 0xffff5026b2007986 */ /* 0x0003e2000c101514 */
[----:B------:R-:W-:Y:S02]  /*161b0*/  PRMT R37, R188, 0x7610, R37 ;  /* 0x00007610bc257816 */ /* 0x000fe40000000025 */
[----:B-1----:R-:W-:Y:S04]  /*161c0*/  LOP3.LUT R38, R109, 0xffff, RZ, 0xc0, !PT ;  /* 0x0000ffff6d267812 */ /* 0x002fe800078ec0ff */
[----:B------:R-:W-:Y:S02]  /*161d0*/  SHF.R.U32.HI R161, RZ, 0x8, R38 ;  /* 0x00000008ffa17819 */ /* 0x000fe40000011626 */
[----:B------:R-:W-:Y:S01]  /*161e0*/  LOP3.LUT R38, R53, R250, RZ, 0x3c, !PT ;  /* 0x000000fa35267212 */ /* 0x000fe200078e3cff */
[----:B--2---:R-:W-:Y:S02]  /*161f0*/  @P1 HADD2 R62, -R36.H0_H0, -RZ.H0_H0 ;  /* 0xa00000ff243e1230 */ /* 0x004fe40000000900 */
[----:B----4-:R-:W-:Y:S03]  /*16200*/  @P2 HADD2 R51, -R0.H0_H0, -RZ.H0_H0 ;  /* 0xa00000ff00332230 */ /* 0x010fe60000000900 */
[----:B------:R-:W-:Y:S01]  /*16210*/  PRMT R43, R62, 0x7610, R43 ;  /* 0x000076103e2b7816 */ /* 0x000fe2000000002b */
[----:B------:R1:W-:Y:S01]  /*16220*/  @P1 STL.S16 [R1+0x284], R62 ;  /* 0x0002843e01001387 */ /* 0x0003e20000100600 */
[----:B------:R-:W-:Y:S03]  /*16230*/  PRMT R42, R51, 0x7610, R42 ;  /* 0x00007610332a7816 */ /* 0x000fe6000000002a */
[----:B------:R2:W-:Y:S01]  /*16240*/  @P2 STL.S16 [R1+0x280], R51 ;  /* 0x0002803301002387 */ /* 0x0005e20000100600 */
[----:B------:R-:W-:Y:S02]  /*16250*/  @P1 PRMT R36, R43, 0x5410, RZ ;  /* 0x000054102b241816 */ /* 0x000fe400000000ff */
[----:B------:R-:W-:Y:S01]  /*16260*/  @P2 PRMT R0, R42, 0x5410, RZ ;  /* 0x000054102a002816 */ /* 0x000fe200000000ff */
[----:B------:R-:W-:Y:S01]  /*16270*/  IMAD.WIDE.U32 R42, R38, -0x2daee0ad, RZ ;  /* 0xd2511f53262a7825 */ /* 0x000fe200078e00ff */
[----:B------:R-:W-:Y:S01]  /*16280*/  ISETP.LE.U32.AND P1, PT, R142, UR11, PT ;  /* 0x0000000b8e007c0c */ /* 0x000fe2000bf23070 */
[----:B------:R4:W-:Y:S01]  /*16290*/  STG.E.U16 desc[UR20][R40.64+-0xb0], R36 ;  /* 0xffff502428007986 */ /* 0x0009e2000c101514 */
[----:B------:R-:W-:Y:S03]  /*162a0*/  PRMT R38, R198, 0x7632, R38 ;  /* 0x00007632c6267816 */ /* 0x000fe60000000026 */
[----:B------:R3:W-:Y:S01]  /*162b0*/  STG.E.U16 desc[UR20][R40.64+-0xae], R0 ;  /* 0xffff520028007986 */ /* 0x0007e2000c101514 */
[----:B------:R-:W-:Y:S04]  /*162c0*/  LOP3.LUT R120, R38, 0xff, RZ, 0xc0, !PT ;  /* 0x000000ff26787812 */ /* 0x000fe800078ec0ff */
[----:B------:R-:W-:Y:S01]  /*162d0*/  ISETP.LE.U32.AND P5, PT, R120, UR11, PT ;  /* 0x0000000b78007c0c */ /* 0x000fe2000bfa3070 */
[----:B-1----:R1:W3:Y:S04]  /*162e0*/  LDL.S16 R62, [R1+0x25c] ;  /* 0x00025c00013e7983 */ /* 0x0022e80000100600 */
[----:B--2---:R1:W2:Y:S01]  /*162f0*/  LDL.S16 R51, [R1+0x264] ;  /* 0x0002640001337983 */ /* 0x0042a20000100600 */
[----:B----4-:R-:W-:Y:S01]  /*16300*/  LOP3.LUT R36, R161, 0xffff, RZ, 0xc0, !PT ;  /* 0x0000ffffa1247812 */ /* 0x010fe200078ec0ff */
[----:B---3--:R-:W-:Y:S03]  /*16310*/  @!P1 HADD2 R54, -R37.H0_H0, -RZ.H0_H0 ;  /* 0xa00000ff25369230 */ /* 0x008fe60000000900 */
[----:B------:R-:W-:Y:S01]  /*16320*/  ISETP.LE.U32.AND P2, PT, R36, UR11, PT ;  /* 0x0000000b24007c0c */ /* 0x000fe2000bf43070 */
[----:B------:R-:W-:Y:S01]  /*16330*/  IMAD.WIDE R40, R244, 0x70, R40 ;  /* 0x00000070f4287825 */ /* 0x000fe200078e0228 */
[----:B------:R-:W-:Y:S01]  /*16340*/  PRMT R36, R188, 0x7632, R36 ;  /* 0x00007632bc247816 */ /* 0x000fe20000000024 */
[----:B------:R3:W-:Y:S01]  /*16350*/  @!P1 STL.S16 [R1+0x26c], R54 ;  /* 0x00026c3601009387 */ /* 0x0007e20000100600 */
[----:B------:R-:W-:Y:S02]  /*16360*/  PRMT R39, R54, 0x7610, R39 ;  /* 0x0000761036277816 */ /* 0x000fe40000000027 */
[----:B------:R-:W-:Y:S01]  /*16370*/  PRMT R99, R37, 0x5410, R36 ;  /* 0x0000541025637816 */ /* 0x000fe20000000024 */
[----:B------:R4:W-:Y:S01]  /*16380*/  STG.E.U16 desc[UR20][R40.64+-0xb0], R133 ;  /* 0xffff508528007986 */ /* 0x0009e2000c101514 */
[----:B------:R-:W-:Y:S01]  /*16390*/  @!P1 PRMT R37, R39, 0x5410, RZ ;  /* 0x0000541027259816 */ /* 0x000fe200000000ff */
[----:B------:R-:W-:Y:S01]  /*163a0*/  @!P6 HADD2 R47, -R36.H0_H0, -RZ.H0_H0 ;  /* 0xa00000ff242fe230 */ /* 0x000fe20000000900 */
[----:B------:R-:W-:Y:S01]  /*163b0*/  ISETP.GT.U32.AND P1, PT, R215, UR11, PT ;  /* 0x0000000bd7007c0c */ /* 0x000fe2000bf24070 */
[----:B------:R1:W-:Y:S01]  /*163c0*/  STG.E.U16 desc[UR20][R40.64+-0xae], R132 ;  /* 0xffff528428007986 */ /* 0x0003e2000c101514 */
[----:B------:R-:W-:Y:S02]  /*163d0*/  LOP3.LUT R0, R52, R228, RZ, 0x3c, !PT ;  /* 0x000000e434007212 */ /* 0x000fe400078e3cff */
[----:B------:R-:W-:Y:S01]  /*163e0*/  PRMT R46, R47, 0x7610, R46 ;  /* 0x000076102f2e7816 */ /* 0x000fe2000000002e */
[----:B------:R1:W-:Y:S01]  /*163f0*/  @!P6 STL.S16 [R1+0x268], R47 ;  /* 0x0002682f0100e387 */ /* 0x0003e20000100600 */
[----:B------:R-:W-:Y:S01]  /*16400*/  PRMT R52, R201, 0x7632, R52 ;  /* 0x00007632c9347816 */ /* 0x000fe20000000034 */
[----:B------:R-:W-:Y:S01]  /*16410*/  IMAD.WIDE.U32 R44, R0, -0x2daee0ad, RZ ;  /* 0xd2511f53002c7825 */ /* 0x000fe200078e00ff */
[----:B------:R-:W-:Y:S01]  /*16420*/  LOP3.LUT R0, R8, UR16, R43, 0x96, !PT ;  /* 0x0000001008007c12 */ /* 0x000fe2000f8e962b */
[----:B------:R1:W-:Y:S01]  /*16430*/  STG.E.U16 desc[UR20][R180.64+-0xb0], R98 ;  /* 0xffff5062b4007986 */ /* 0x0003e2000c101514 */
[----:B------:R-:W-:Y:S02]  /*16440*/  @!P6 PRMT R36, R46, 0x5410, RZ ;  /* 0x000054102e24e816 */ /* 0x000fe400000000ff */
[----:B------:R-:W-:Y:S01]  /*16450*/  LOP3.LUT R39, R42, UR15, R45, 0x96, !PT ;  /* 0x0000000f2a277c12 */ /* 0x000fe2000f8e962d */
[----:B------:R-:W2:Y:S01]  /*16460*/  LDL.LU.64 R8, [R1+0x340] ;  /* 0x0003400001087983 */ /* 0x000ea20000300a00 */
[----:B------:R-:W-:Y:S03]  /*16470*/  ISETP.LE.U32.AND P6, PT, R121, UR11, PT ;  /* 0x0000000b79007c0c */ /* 0x000fe6000bfc3070 */
[----:B------:R2:W2:Y:S04]  /*16480*/  LDL.S16 R53, [R1+0x260] ;  /* 0x0002600001357983 */ /* 0x0004a80000100600 */
[----:B---3--:R3:W3:Y:S01]  /*16490*/  LDL.S16 R54, [R1+0x258] ;  /* 0x0002580001367983 */ /* 0x0086e20000100600 */
[----:B----4-:R-:W-:Y:S03]  /*164a0*/  PRMT R133, R85, 0x7632, R133 ;  /* 0x0000763255857816 */ /* 0x010fe60000000085 */
[----:B------:R-:W-:Y:S01]  /*164b0*/  STG.E.U16 desc[UR20][R180.64+-0xae], R103 ;  /* 0xffff5267b4007986 */ /* 0x000fe2000c101514 */
[----:B-1----:R-:W-:Y:S03]  /*164c0*/  PRMT R132, R84, 0x7610, R132 ;  /* 0x0000761054847816 */ /* 0x002fe60000000084 */
[----:B------:R-:W-:Y:S01]  /*164d0*/  STG.E.U16 desc[UR20][R178.64+-0xa0], R37 ;  /* 0xffff6025b2007986 */ /* 0x000fe2000c101514 */
[----:B------:R-:W-:Y:S01]  /*164e0*/  IMAD.WIDE.U32 R46, R0, -0x326172a9, RZ ;  /* 0xcd9e8d57002e7825 */ /* 0x000fe200078e00ff */
[C---:B------:R-:W-:Y:S02]  /*164f0*/  PRMT R0, R3.reuse, 0x7632, R0 ;  /* 0x0000763203007816 */ /* 0x040fe40000000000 */
[----:B------:R1:W-:Y:S01]  /*16500*/  STG.E.U16 desc[UR20][R178.64+-0x9e], R36 ;  /* 0xffff6224b2007986 */ /* 0x0003e2000c101514 */
[----:B------:R-:W-:Y:S01]  /*16510*/  IMAD.WIDE R40, R244, -0x70, R40 ;  /* 0xffffff90f4287825 */ /* 0x000fe200078e0228 */
[----:B------:R-:W-:Y:S01]  /*16520*/  LOP3.LUT R38, R222, UR6, R47, 0x96, !PT ;  /* 0x00000006de267c12 */ /* 0x000fe2000f8e962f */
[----:B------:R-:W-:Y:S01]  /*16530*/  UIADD3 UR6, UPT, UPT, UR19, -0x1, URZ ;  /* 0xffffffff13067890 */ /* 0x000fe2000fffe0ff */
[----:B------:R-:W-:Y:S02]  /*16540*/  PRMT R98, R3, 0x5410, R0 ;  /* 0x0000541003627816 */ /* 0x000fe40000000000 */
[----:B------:R-:W-:Y:S01]  /*16550*/  PRMT R47, R97, 0x5410, R101 ;  /* 0x00005410612f7816 */ /* 0x000fe20000000065 */
[----:B------:R-:W-:Y:S03]  /*16560*/  IMAD.WIDE.U32 R42, R38, -0x2daee0ad, RZ ;  /* 0xd2511f53262a7825 */ /* 0x000fe600078e00ff */
[----:B------:R-:W-:Y:S01]  /*16570*/  UMOV UR19, UR6 ;  /* 0x0000000600137c82 */ /* 0x000fe20008000000 */
[----:B------:R-:W-:Y:S05]  /*16580*/  IMAD.WIDE.U32 R38, R39, -0x326172a9, RZ ;  /* 0xcd9e8d5727267825 */ /* 0x000fea00078e00ff */
[----:B-1----:R-:W-:Y:S05]  /*16590*/  LOP3.LUT R36, R46, UR10, R39, 0x96, !PT ;  /* 0x0000000a2e247c12 */ /* 0x002fea000f8e9627 */
[----:B------:R-:W-:Y:S01]  /*165a0*/  IMAD.WIDE.U32 R222, R36, -0x2daee0ad, RZ ;  /* 0xd2511f5324de7825 */ /* 0x000fe200078e00ff */
[----:B------:R-:W-:Y:S03]  /*165b0*/  PRMT R36, R195, 0x7610, R36 ;  /* 0x00007610c3247816 */ /* 0x000fe60000000024 */
[----:B------:R-:W-:Y:S02]  /*165c0*/  @P1 HADD2 R62, -R85.H1_H1, -RZ.H0_H0 ;  /* 0xa00000ff553e1230 */ /* 0x000fe40000000d00 */
[----:B--2---:R-:W-:Y:S03]  /*165d0*/  @!P5 HADD2 R51, -R3.H0_H0, -RZ.H0_H0 ;  /* 0xa00000ff0333d230 */ /* 0x004fe60000000900 */
[----:B------:R-:W-:Y:S01]  /*165e0*/  PRMT R48, R62, 0x7610, R48 ;  /* 0x000076103e307816 */ /* 0x000fe20000000030 */
[----:B------:R-:W-:Y:S01]  /*165f0*/  @P1 STL.S16 [R1+0x25c], R62 ;  /* 0x00025c3e01001387 */ /* 0x000fe20000100600 */
[----:B------:R-:W-:Y:S03]  /*16600*/  PRMT R37, R51, 0x7610, R37 ;  /* 0x0000761033257816 */ /* 0x000fe60000000025 */
[----:B------:R1:W-:Y:S01]  /*16610*/  @!P5 STL.S16 [R1+0x264], R51 ;  /* 0x000264330100d387 */ /* 0x0003e20000100600 */
[----:B------:R-:W-:Y:S02]  /*16620*/  @P1 PRMT R133, R48, 0x5410, RZ ;  /* 0x0000541030851816 */ /* 0x000fe400000000ff */
[----:B------:R-:W-:Y:S01]  /*16630*/  ISETP.GT.U32.AND P1, PT, R214, UR11, PT ;  /* 0x0000000bd6007c0c */ /* 0x000fe2000bf24070 */
[----:B------:R4:W2:Y:S01]  /*16640*/  LDL.S16 R48, [R1+0x22c] ;  /* 0x00022c0001307983 */ /* 0x0008a20000100600 */
[----:B------:R-:W-:Y:S02]  /*16650*/  @!P5 PRMT R3, R37, 0x5410, RZ ;  /* 0x000054102503d816 */ /* 0x000fe400000000ff */
[----:B------:R-:W-:Y:S02]  /*16660*/  ISETP.LE.U32.AND P5, PT, R122, UR11, PT ;  /* 0x0000000b7a007c0c */ /* 0x000fe4000bfa3070 */
[----:B------:R-:W-:Y:S01]  /*16670*/  LOP3.LUT R37, R44, UR14, R43, 0x96, !PT ;  /* 0x0000000e2c257c12 */ /* 0x000fe2000f8e962b */
[----:B------:R4:W-:Y:S04]  /*16680*/  STG.E.U16 desc[UR20][R40.64+-0xa0], R3 ;  /* 0xffff600328007986 */ /* 0x0009e8000c101514 */
[----:B------:R-:W-:Y:S05]  /*16690*/  IMAD.WIDE.U32 R106, R37, -0x326172a9, RZ ;  /* 0xcd9e8d57256a7825 */ /* 0x000fea00078e00ff */
[----:B------:R-:W-:Y:S01]  /*166a0*/  LOP3.LUT R188, R38, UR9, R107, 0x96, !PT ;  /* 0x0000000926bc7c12 */ /* 0x000fe2000f8e966b */
[----:B-1----:R1:W2:Y:S01]  /*166b0*/  LDL.S16 R51, [R1+0x238] ;  /* 0x0002380001337983 */ /* 0x0022a20000100600 */
[----:B------:R-:W-:Y:S01]  /*166c0*/  @!P5 HADD2 R53, -R0.H0_H0, -RZ.H0_H0 ;  /* 0xa00000ff0035d230 */ /* 0x000fe20000000900 */
[----:B----4-:R-:W-:Y:S01]  /*166d0*/  LOP3.LUT R3, R42, UR13, R223, 0x96, !PT ;  /* 0x0000000d2a037c12 */ /* 0x010fe2000f8e96df */
[----:B---3--:R-:W-:Y:S03]  /*166e0*/  @P1 HADD2 R54, -R84.H0_H0, -RZ.H0_H0 ;  /* 0xa00000ff54361230 */ /* 0x008fe60000000900 */
[----:B------:R-:W-:Y:S01]  /*166f0*/  PRMT R44, R53, 0x7610, R44 ;  /* 0x00007610352c7816 */ /* 0x000fe2000000002c */
[----:B------:R-:W-:Y:S01]  /*16700*/  IMAD.WIDE.U32 R104, R3, -0x326172a9, RZ ;  /* 0xcd9e8d5703687825 */ /* 0x000fe200078e00ff */
[----:B------:R-:W-:Y:S01]  /*16710*/  PRMT R45, R54, 0x7610, R45 ;  /* 0x00007610362d7816 */ /* 0x000fe2000000002d */
[----:B------:R-:W-:Y:S01]  /*16720*/  @P1 STL.S16 [R1+0x258], R54 ;  /* 0x0002583601001387 */ /* 0x000fe20000100600 */
[----:B------:R-:W-:Y:S02]  /*16730*/  @!P5 PRMT R0, R44, 0x5410, RZ ;  /* 0x000054102c00d816 */ /* 0x000fe400000000ff */
[----:B------:R-:W-:Y:S01]  /*16740*/  @P1 PRMT R132, R45, 0x5410, RZ ;  /* 0x000054102d841816 */ /* 0x000fe200000000ff */
[----:B------:R-:W-:Y:S01]  /*16750*/  @!P5 STL.S16 [R1+0x260], R53 ;  /* 0x000260350100d387 */ /* 0x000fe20000100600 */
[----:B------:R-:W-:Y:S02]  /*16760*/  ISETP.LE.U32.AND P1, PT, R191, UR11, PT ;  /* 0x0000000bbf007c0c */ /* 0x000fe4000bf23070 */
[----:B------:R-:W-:Y:S01]  /*16770*/  ISETP.GT.U32.AND P5, PT, R205, UR11, PT ;  /* 0x0000000bcd007c0c */ /* 0x000fe2000bfa4070 */
[----:B------:R-:W3:Y:S01]  /*16780*/  LDL.LU R139, [R1+0x338] ;  /* 0x00033800018b7983 */ /* 0x000ee20000300800 */
[----:B------:R-:W-:Y:S02]  /*16790*/  PRMT R3, R195, 0x7632, R3 ;  /* 0x00007632c3037816 */ /* 0x000fe40000000003 */
[----:B------:R-:W-:Y:S01]  /*167a0*/  LOP3.LUT R106, R106, UR7, R105, 0x96, !PT ;  /* 0x000000076a6a7c12 */ /* 0x000fe2000f8e9669 */
[----:B------:R-:W4:Y:S01]  /*167b0*/  LDL.LU R227, [R1+0x2c] ;  /* 0x00002c0001e37983 */ /* 0x000f220000300800 */
[----:B------:R-:W-:Y:S02]  /*167c0*/  PRMT R97, R36, 0x5410, R3 ;  /* 0x0000541024617816 */ /* 0x000fe40000000003 */
[----:B------:R-:W-:Y:S01]  /*167d0*/  PRMT R105, R248, 0x5410, R252 ;  /* 0x00005410f8697816 */ /* 0x000fe200000000fc */
[----:B------:R-:W3:Y:S04]  /*167e0*/  LDL.LU R123, [R1+0x20] ;  /* 0x00002000017b7983 */ /* 0x000ee80000300800 */
[----:B------:R-:W3:Y:S04]  /*167f0*/  LDL.LU R251, [R1+0x10] ;  /* 0x0000100001fb7983 */ /* 0x000ee80000300800 */
[----:B------:R-:W3:Y:S04]  /*16800*/  LDL.LU R250, [R1+0xc] ;  /* 0x00000c0001fa7983 */ /* 0x000ee80000300800 */
[----:B------:R1:W3:Y:S04]  /*16810*/  LDL.S16 R62, [R1+0x21c] ;  /* 0x00021c00013e7983 */ /* 0x0002e80000100600 */
[----:B------:R1:W3:Y:S04]  /*16820*/  LDL.S16 R43, [R1+0x218] ;  /* 0x00021800012b7983 */ /* 0x0002e80000100600 */
[----:B------:R1:W-:Y:S02]  /*16830*/  STG.E.U16 desc[UR20][R40.64+-0x9e], R0 ;  /* 0xffff620028007986 */ /* 0x0003e4000c101514 */
[----:B-1----:R-:W-:Y:S04]  /*16840*/  IMAD.WIDE R40, R244, 0x70, R40 ;  /* 0x00000070f4287825 */ /* 0x002fe800078e0228 */
[----:B------:R-:W-:Y:S01]  /*16850*/  IMAD.MOV.U32 R0, RZ, RZ, R200 ;  /* 0x000000ffff007224 */ /* 0x000fe200078e00c8 */
[----:B------:R-:W-:Y:S04]  /*16860*/  STG.E.U16 desc[UR20][R40.64+-0x9e], R146 ;  /* 0xffff629228007986 */ /* 0x000fe8000c101514 */
[----:B------:R-:W-:Y:S01]  /*16870*/  LOP3.LUT R0, R0, 0xff, RZ, 0xc0, !PT ;  /* 0x000000ff00007812 */ /* 0x000fe200078ec0ff */
[----:B------:R-:W-:Y:S03]  /*16880*/  STG.E.U16 desc[UR20][R40.64+-0xa0], R140 ;  /* 0xffff608c28007986 */ /* 0x000fe6000c101514 */
[----:B------:R-:W-:Y:S01]  /*16890*/  PRMT R54, R0, 0x5410, R102 ;  /* 0x0000541000367816 */ /* 0x000fe20000000066 */
[----:B------:R1:W-:Y:S01]  /*168a0*/  STG.E.U16 desc[UR20][R180.64+-0xa0], R129 ;  /* 0xffff6081b4007986 */ /* 0x0003e2000c101514 */
[C---:B------:R-:W-:Y:S03]  /*168b0*/  PRMT R0, R2.reuse, 0x7632, R0 ;  /* 0x0000763202007816 */ /* 0x040fe60000000000 */
[----:B------:R-:W-:Y:S01]  /*168c0*/  STG.E.U16 desc[UR20][R180.64+-0x9e], R128 ;  /* 0xffff6280b4007986 */ /* 0x000fe2000c101514 */
[----:B------:R-:W-:Y:S02]  /*168d0*/  PRMT R96, R2, 0x5410, R0 ;  /* 0x0000541002607816 */ /* 0x000fe40000000000 */
[----:B-1----:R-:W-:Y:S01]  /*168e0*/  LOP3.LUT R129, R100, 0xff, RZ, 0xc0, !PT ;  /* 0x000000ff64817812 */ /* 0x002fe200078ec0ff */
[----:B--2---:R-:W-:Y:S05]  /*168f0*/  @P5 HADD2 R48, -R3.H0_H0, -RZ.H0_H0 ;  /* 0xa00000ff03305230 */ /* 0x004fea0000000900 */
[----:B------:R-:W-:Y:S04]  /*16900*/  PRMT R37, R48, 0x7610, R37 ;  /* 0x0000761030257816 */ /* 0x000fe80000000025 */
[----:B------:R-:W-:Y:S02]  /*16910*/  @P5 PRMT R3, R37, 0x5410, RZ ;  /* 0x0000541025035816 */ /* 0x000fe400000000ff */
[----:B------:R-:W-:Y:S03]  /*16920*/  LOP3.LUT R37, R106, 0xffff, RZ, 0xc0, !PT ;  /* 0x0000ffff6a257812 */ /* 0x000fe600078ec0ff */
[----:B------:R1:W-:Y:S01]  /*16930*/  STG.E.U16 desc[UR20][R178.64+-0x8e], R3 ;  /* 0xffff7203b2007986 */ /* 0x0003e2000c101514 */
[----:B------:R-:W-:Y:S01]  /*16940*/  SHF.R.U32.HI R140, RZ, 0x8, R37 ;  /* 0x00000008ff8c7819 */ /* 0x000fe20000011625 */
[----:B------:R-:W-:Y:S05]  /*16950*/  @!P1 HADD2 R51, -R36.H0_H0, -RZ.H0_H0 ;  /* 0xa00000ff24339230 */ /* 0x000fea0000000900 */
[----:B------:R-:W-:Y:S01]  /*16960*/  PRMT R42, R51, 0x7610, R42 ;  /* 0x00007610332a7816 */ /* 0x000fe2000000002a */
[----:B------:R2:W-:Y:S03]  /*16970*/  @!P1 STL.S16 [R1+0x238], R51 ;  /* 0x0002383301009387 */ /* 0x0005e60000100600 */
[----:B------:R-:W-:Y:S01]  /*16980*/  @!P1 PRMT R36, R42, 0x5410, RZ ;  /* 0x000054102a249816 */ /* 0x000fe200000000ff */
[----:B------:R4:W-:Y:S01]  /*16990*/  @P5 STL.S16 [R1+0x22c], R48 ;  /* 0x00022c3001005387 */ /* 0x0009e20000100600 */
[----:B------:R-:W-:Y:S02]  /*169a0*/  ISETP.GT.U32.AND P1, PT, R208, UR11, PT ;  /* 0x0000000bd0007c0c */ /* 0x000fe4000bf24070 */
[----:B------:R-:W-:Y:S01]  /*169b0*/  ISETP.GT.U32.AND P5, PT, R209, UR11, PT ;  /* 0x0000000bd1007c0c */ /* 0x000fe2000bfa4070 */
[----:B------:R3:W-:Y:S01]  /*169c0*/  STG.E.U16 desc[UR20][R178.64+-0x90], R36 ;  /* 0xffff7024b2007986 */ /* 0x0007e2000c101514 */
[----:B-1----:R-:W-:Y:S02]  /*169d0*/  PRMT R3, R196, 0x7610, R3 ;  /* 0x00007610c4037816 */ /* 0x002fe40000000003 */
[----:B--2---:R-:W-:Y:S02]  /*169e0*/  PRMT R51, R204, 0x5410, R68 ;  /* 0x00005410cc337816 */ /* 0x004fe40000000044 */
[----:B----4-:R-:W-:Y:S01]  /*169f0*/  PRMT R53, R172, 0x5410, R227 ;  /* 0x00005410ac357816 */ /* 0x010fe200000000e3 */
[----:B------:R-:W2:Y:S01]  /*16a00*/  LDL.LU R68, [R1+0x334] ;  /* 0x0003340001447983 */ /* 0x000ea20000300800 */
[----:B------:R-:W-:Y:S03]  /*16a10*/  PRMT R48, R212, 0x5410, R189 ;  /* 0x00005410d4307816 */ /* 0x000fe600000000bd */
[----:B------:R-:W4:Y:S01]  /*16a20*/  LDL.LU R204, [R1+0x330] ;  /* 0x0003300001cc7983 */ /* 0x000f220000300800 */
[----:B---3--:R-:W-:Y:S02]  /*16a30*/  PRMT R44, R251, 0x5410, R123 ;  /* 0x00005410fb2c7816 */ /* 0x008fe4000000007b */
[----:B------:R-:W-:Y:S01]  /*16a40*/  LOP3.LUT R36, R140, 0xffff, RZ, 0xc0, !PT ;  /* 0x0000ffff8c247812 */ /* 0x000fe200078ec0ff */
[----:B------:R-:W3:Y:S01]  /*16a50*/  LDL.LU R172, [R1+0x32c] ;  /* 0x00032c0001ac7983 */ /* 0x000ee20000300800 */
[----:B------:R-:W-:Y:S03]  /*16a60*/  PRMT R45, R250, 0x5410, R139 ;  /* 0x00005410fa2d7816 */ /* 0x000fe6000000008b */
[----:B------:R-:W2:Y:S01]  /*16a70*/  LDL.LU R139, [R1+0x328] ;  /* 0x00032800018b7983 */ /* 0x000ea20000300800 */
[----:B------:R-:W-:Y:S03]  /*16a80*/  @P1 HADD2 R62, -R2.H0_H0, -RZ.H0_H0 ;  /* 0xa00000ff023e1230 */ /* 0x000fe60000000900 */
[----:B------:R1:W2:Y:S01]  /*16a90*/  LDL.S16 R42, [R1+0x1fc] ;  /* 0x0001fc00012a7983 */ /* 0x0002a20000100600 */
[----:B------:R-:W-:Y:S01]  /*16aa0*/  @P5 HADD2 R43, -R0.H0_H0, -RZ.H0_H0 ;  /* 0xa00000ff002b5230 */ /* 0x000fe20000000900 */
[----:B------:R-:W-:Y:S04]  /*16ab0*/  PRMT R39, R62, 0x7610, R39 ;  /* 0x000076103e277816 */ /* 0x000fe80000000027 */
[----:B------:R-:W-:Y:S02]  /*16ac0*/  PRMT R38, R43, 0x7610, R38 ;  /* 0x000076102b267816 */ /* 0x000fe40000000026 */
[----:B------:R-:W-:Y:S02]  /*16ad0*/  @P1 PRMT R2, R39, 0x5410, RZ ;  /* 0x0000541027021816 */ /* 0x000fe400000000ff */
[----:B------:R-:W-:Y:S01]  /*16ae0*/  @P5 PRMT R0, R38, 0x5410, RZ ;  /* 0x0000541026005816 */ /* 0x000fe200000000ff */
[----:B------:R-:W-:Y:S01]  /*16af0*/  IMAD.WIDE R38, R244, -0x70, R40 ;  /* 0xffffff90f4267825 */ /* 0x000fe200078e0228 */
[----:B------:R-:W-:Y:S04]  /*16b00*/  PRMT R40, R100, 0x7632, R40 ;  /* 0x0000763264287816 */ /* 0x000fe80000000028 */
[----:B------:R-:W-:Y:S01]  /*16b10*/  LOP3.LUT R128, R40, 0xff, RZ, 0xc0, !PT ;  /* 0x000000ff28807812 */ /* 0x000fe200078ec0ff */
[----:B------:R1:W-:Y:S01]  /*16b20*/  STG.E.U16 desc[UR20][R38.64+-0x90], R2 ;  /* 0xffff700226007986 */ /* 0x0003e2000c101514 */
[----:B------:R-:W-:Y:S03]  /*16b30*/  IMAD.WIDE R102, R244, 0x70, R38 ;  /* 0x00000070f4667825 */ /* 0x000fe600078e0226 */
[----:B------:R1:W-:Y:S04]  /*16b40*/  STG.E.U16 desc[UR20][R38.64+-0x8e], R0 ;  /* 0xffff720026007986 */ /* 0x0003e8000c101514 */
[----:B------:R1:W-:Y:S04]  /*16b50*/  STG.E.U16 desc[UR20][R102.64+-0x90], R131 ;  /* 0xffff708366007986 */ /* 0x0003e8000c101514 */
[----:B------:R1:W-:Y:S04]  /*16b60*/  STG.E.U16 desc[UR20][R102.64+-0x8e], R148 ;  /* 0xffff729466007986 */ /* 0x0003e8000c101514 */
[----:B------:R1:W-:Y:S04]  /*16b70*/  STG.E.U16 desc[UR20][R180.64+-0x90], R141 ;  /* 0xffff708db4007986 */ /* 0x0003e8000c101514 */
[----:B------:R1:W-:Y:S02]  /*16b80*/  STG.E.U16 desc[UR20][R180.64+-0x8e], R145 ;  /* 0xffff7291b4007986 */ /* 0x0003e4000c101514 */
[----:B-1----:R-:W-:Y:S04]  /*16b90*/  PRMT R2, R196, 0x7632, R2 ;  /* 0x00007632c4027816 */ /* 0x002fe80000000002 */
[----:B------:R-:W-:Y:S02]  /*16ba0*/  PRMT R101, R3, 0x5410, R2 ;  /* 0x0000541003657816 */ /* 0x000fe40000000002 */
[----:B------:R-:W-:Y:S02]  /*16bb0*/  PRMT R0, R201, 0x7610, R0 ;  /* 0x00007610c9007816 */ /* 0x000fe40000000000 */
[----:B------:R-:W-:Y:S01]  /*16bc0*/  LOP3.LUT R39, R47, 0xff00ff, RZ, 0xc0, !PT ;  /* 0x00ff00ff2f277812 */ /* 0x000fe200078ec0ff */
[----:B------:R-:W-:Y:S01]  /*16bd0*/  IMAD.MOV.U32 R131, RZ, RZ, R104 ;  /* 0x000000ffff837224 */ /* 0x000fe200078e0068 */
[----:B------:R-:W-:Y:S02]  /*16be0*/  LOP3.LUT R47, R51, 0xff00ff, RZ, 0xc0, !PT ;  /* 0x00ff00ff332f7812 */ /* 0x000fe400078ec0ff */
[----:B------:R-:W-:Y:S02]  /*16bf0*/  PRMT R148, R110, 0x7771, RZ ;  /* 0x000077716e947816 */ /* 0x000fe400000000ff */
[----:B------:R-:W-:Y:S02]  /*16c00*/  PRMT R141, R104, 0x7772, RZ ;  /* 0x00007772688d7816 */ /* 0x000fe400000000ff */
[----:B------:R-:W-:Y:S02]  /*16c10*/  PRMT R145, R110, 0x7773, RZ ;  /* 0x000077736e917816 */ /* 0x000fe400000000ff */
[----:B----4-:R-:W-:Y:S02]  /*16c20*/  PRMT R46, R176, 0x5410, R204 ;  /* 0x00005410b02e7816 */ /* 0x010fe400000000cc */
[----:B------:R-:W4:Y:S01]  /*16c30*/  LDL.LU R204, [R1+0x324] ;  /* 0x0003240001cc7983 */ /* 0x000f220000300800 */
[----:B---3--:R-:W-:Y:S03]  /*16c40*/  IMAD.MOV.U32 R37, RZ, RZ, R172 ;  /* 0x000000ffff257224 */ /* 0x008fe600078e00ac */
[----:B------:R-:W3:Y:S01]  /*16c50*/  LDL.LU R212, [R1+0x320] ;  /* 0x0003200001d47983 */ /* 0x000ee20000300800 */
[----:B------:R-:W-:Y:S03]  /*16c60*/  IMAD.MOV.U32 R172, RZ, RZ, R110 ;  /* 0x000000ffffac7224 */ /* 0x000fe600078e006e */
[----:B------:R1:W-:Y:S01]  /*16c70*/  @P1 STL.S16 [R1+0x21c], R62 ;  /* 0x00021c3e01001387 */ /* 0x0003e20000100600 */
[----:B------:R-:W-:Y:S03]  /*16c80*/  ISETP.LE.U32.AND P1, PT, R129, UR11, PT ;  /* 0x0000000b81007c0c */ /* 0x000fe6000bf23070 */
[----:B------:R-:W-:Y:S01]  /*16c90*/  @P5 STL.S16 [R1+0x218], R43 ;  /* 0x0002182b01005387 */ /* 0x000fe20000100600 */
[----:B------:R-:W-:Y:S01]  /*16ca0*/  ISETP.LE.U32.AND P5, PT, R36, UR11, PT ;  /* 0x0000000b24007c0c */ /* 0x000fe2000bfa3070 */
[--C-:B--2---:R-:W-:Y:S02]  /*16cb0*/  IMAD.MOV.U32 R36, RZ, RZ, R139.reuse ;  /* 0x000000ffff247224 */ /* 0x104fe400078e008b */
[----:B------:R2:W2:Y:S04]  /*16cc0*/  LDL.S16 R146, [R1+0x1f8] ;  /* 0x0001f80001927983 */ /* 0x0004a80000100600 */
[----:B------:R-:W2:Y:S02]  /*16cd0*/  LDL R123, [R1+0x2e0] ;  /* 0x0002e000017b7983 */ /* 0x000ea40000100800 */
[----:B------:R-:W-:Y:S05]  /*16ce0*/  @!P1 HADD2 R42, -R3.H0_H0, -RZ.H0_H0 ;  /* 0xa00000ff032a9230 */ /* 0x000fea0000000900 */
[----:B------:R-:W-:Y:S04]  /*16cf0*/  PRMT R139, R42, 0x7610, R139 ;  /* 0x000076102a8b7816 */ /* 0x000fe8000000008b */
[----:B------:R-:W-:Y:S01]  /*16d00*/  @!P1 PRMT R3, R139, 0x5410, RZ ;  /* 0x000054108b039816 */ /* 0x000fe200000000ff */
[----:B-1----:R1:W2:Y:S04]  /*16d10*/  LDL.S16 R62, [R1+0x1f4] ;  /* 0x0001f400013e7983 */ /* 0x0022a80000100600 */
[----:B------:R-:W-:Y:S01]  /*16d20*/  @!P1 STL.S16 [R1+0x1fc], R42 ;  /* 0x0001fc2a01009387 */ /* 0x000fe20000100600 */
[----:B------:R-:W-:Y:S03]  /*16d30*/  ISETP.LE.U32.AND P1, PT, R128, UR11, PT ;  /* 0x0000000b80007c0c */ /* 0x000fe6000bf23070 */
[----:B------:R1:W2:Y:S04]  /*16d40*/  LDL.S16 R176, [R1+0x1ec] ;  /* 0x0001ec0001b07983 */ /* 0x0002a80000100600 */
[----:B------:R1:W2:Y:S04]  /*16d50*/  LDL.S16 R139, [R1+0x1f0] ;  /* 0x0001f000018b7983 */ /* 0x0002a80000100600 */
[----:B------:R1:W-:Y:S02]  /*16d60*/  STG.E.U16 desc[UR20][R178.64+-0x80], R3 ;  /* 0xffff8003b2007986 */ /* 0x0003e4000c101514 */
[----:B-1----:R-:W-:Y:S02]  /*16d70*/  PRMT R3, R231, 0x7610, R3 ;  /* 0x00007610e7037816 */ /* 0x002fe40000000003 */
[----:B----4-:R-:W1:Y:S01]  /*16d80*/  LDSM.16.MT88.4 R40, [R204+0x4000] ;  /* 0x00400000cc28783b */ /* 0x010e620000004200 */
[--C-:B---3--:R-:W-:Y:S02]  /*16d90*/  HSET2.LE.AND R45, R45, R212.reuse, PT ;  /* 0x000000d42d2d7233 */ /* 0x108fe40003803000 */
[--C-:B------:R-:W-:Y:S02]  /*16da0*/  HSET2.LE.AND R44, R44, R212.reuse, PT ;  /* 0x000000d42c2c7233 */ /* 0x100fe40003803000 */
[--C-:B------:R-:W-:Y:S02]  /*16db0*/  HSET2.LE.AND R38, R54, R212.reuse, PT ;  /* 0x000000d436267233 */ /* 0x100fe40003803000 */
[----:B------:R-:W-:Y:S02]  /*16dc0*/  LOP3.LUT R45, R37, R45, RZ, 0xc0, !PT ;  /* 0x0000002d252d7212 */ /* 0x000fe400078ec0ff */
[--C-:B------:R-:W-:Y:S02]  /*16dd0*/  HSET2.LE.AND R37, R48, R212.reuse, PT ;  /* 0x000000d430257233 */ /* 0x100fe40003803000 */
[----:B------:R-:W-:Y:S02]  /*16de0*/  LOP3.LUT R44, R36, R44, RZ, 0xc0, !PT ;  /* 0x0000002c242c7212 */ /* 0x000fe400078ec0ff */
[--C-:B------:R-:W-:Y:S01]  /*16df0*/  HSET2.LE.AND R36, R46, R212.reuse, PT ;  /* 0x000000d42e247233 */ /* 0x100fe20003803000 */
[----:B--2---:R-:W-:Y:S01]  /*16e00*/  @!P6 HADD2 R146, -R2.H0_H0, -RZ.H0_H0 ;  /* 0xa00000ff0292e230 */ /* 0x004fe20000000900 */
[--C-:B------:R-:W-:Y:S02]  /*16e10*/  HSET2.LE.AND R46, R53, R212.reuse, PT ;  /* 0x000000d4352e7233 */ /* 0x100fe40003803000 */
[--C-:B------:R-:W-:Y:S02]  /*16e20*/  HSET2.LE.AND R39, R39, R212.reuse, PT ;  /* 0x000000d427277233 */ /* 0x100fe40003803000 */
[----:B------:R-:W-:Y:S01]  /*16e30*/  LOP3.LUT R36, R82, R36, RZ, 0xc0, !PT ;  /* 0x0000002452247212 */ /* 0x000fe200078ec0ff */
[----:B------:R-:W-:Y:S01]  /*16e40*/  @!P6 STL.S16 [R1+0x1f8], R146 ;  /* 0x0001f8920100e387 */ /* 0x000fe20000100600 */
[----:B------:R-:W-:Y:S02]  /*16e50*/  PRMT R121, R146, 0x7610, R121 ;  /* 0x0000761092797816 */ /* 0x000fe40000000079 */
[----:B------:R-:W-:Y:S02]  /*16e60*/  LOP3.LUT R46, R68, R46, RZ, 0xc0, !PT ;  /* 0x0000002e442e7212 */ /* 0x000fe400078ec0ff */
[----:B------:R-:W-:Y:S02]  /*16e70*/  @!P6 PRMT R2, R121, 0x5410, RZ ;  /* 0x000054107902e816 */ /* 0x000fe400000000ff */
[----:B------:R-:W-:Y:S02]  /*16e80*/  ISETP.GT.U32.AND P6, PT, R199, UR11, PT ;  /* 0x0000000bc7007c0c */ /* 0x000fe4000bfc4070 */
[----:B------:R-:W-:Y:S01]  /*16e90*/  LOP3.LUT R121, R166, 0xff, RZ, 0xc0, !PT ;  /* 0x000000ffa6797812 */ /* 0x000fe200078ec0ff */
[----:B------:R-:W-:Y:S01]  /*16ea0*/  @!P1 HADD2 R62, -R0.H0_H0, -RZ.H0_H0 ;  /* 0xa00000ff003e9230 */ /* 0x000fe20000000900 */
[----:B------:R-:W-:Y:S01]  /*16eb0*/  PRMT R166, R104, 0x7771, RZ ;  /* 0x0000777168a67816 */ /* 0x000fe200000000ff */
[----:B------:R-:W-:Y:S01]  /*16ec0*/  STG.E.U16 desc[UR20][R178.64+-0x7e], R2 ;  /* 0xffff8202b2007986 */ /* 0x000fe2000c101514 */
[--C-:B------:R-:W-:Y:S02]  /*16ed0*/  HSET2.LE.AND R47, R47, R212.reuse, PT ;  /* 0x000000d42f2f7233 */ /* 0x100fe40003803000 */
[----:B------:R-:W-:Y:S01]  /*16ee0*/  PRMT R48, R62, 0x7610, R48 ;  /* 0x000076103e307816 */ /* 0x000fe20000000030 */
[----:B------:R2:W-:Y:S01]  /*16ef0*/  @!P1 STL.S16 [R1+0x1f4], R62 ;  /* 0x0001f43e01009387 */ /* 0x0005e20000100600 */
[----:B------:R-:W-:Y:S02]  /*16f00*/  LOP3.LUT R38, R50, R38, RZ, 0xc0, !PT ;  /* 0x0000002632267212 */ /* 0x000fe400078ec0ff */
[----:B------:R-:W-:Y:S01]  /*16f10*/  LOP3.LUT R39, R49, R39, RZ, 0xc0, !PT ;  /* 0x0000002731277212 */ /* 0x000fe200078ec0ff */
[----:B------:R3:W4:Y:S01]  /*16f20*/  LDL.S16 R82, [R1+0x1d8] ;  /* 0x0001d80001527983 */ /* 0x0007220000100600 */
[----:B------:R-:W-:Y:S01]  /*16f30*/  LOP3.LUT R37, R56, R37, RZ, 0xc0, !PT ;  /* 0x0000002538257212 */ /* 0x000fe200078ec0ff */
[----:B------:R-:W-:Y:S01]  /*16f40*/  @P6 HADD2 R176, -R84.H1_H1, -RZ.H0_H0 ;  /* 0xa00000ff54b06230 */ /* 0x000fe20000000d00 */
[----:B------:R-:W-:Y:S01]  /*16f50*/  LOP3.LUT R47, R55, R47, RZ, 0xc0, !PT ;  /* 0x0000002f372f7212 */ /* 0x000fe200078ec0ff */
[----:B------:R3:W3:Y:S01]  /*16f60*/  LDL.S16 R53, [R1+0x1d4] ;  /* 0x0001d40001357983 */ /* 0x0006e20000100600 */
[----:B------:R-:W-:Y:S01]  /*16f70*/  PRMT R56, R231, 0x7632, R56 ;  /* 0x00007632e7387816 */ /* 0x000fe20000000038 */
[----:B------:R-:W-:Y:S01]  /*16f80*/  IMAD.WIDE R54, R244, -0x70, R102 ;  /* 0xffffff90f4367825 */ /* 0x000fe200078e0266 */
[----:B------:R-:W-:Y:S01]  /*16f90*/  PRMT R107, R176, 0x7610, R107 ;  /* 0x00007610b06b7816 */ /* 0x000fe2000000006b */
[-C--:B-1----:R-:W-:Y:S05]  /*16fa0*/  HMMA.16816.F32 R4, R36, R40.reuse, R4 ;  /* 0x000000282404723c */ /* 0x082fea0000001804 */
[----:B------:R-:W-:Y:S01]  /*16fb0*/  @P6 PRMT R115, R107, 0x5410, RZ ;  /* 0x000054106b736816 */ /* 0x000fe200000000ff */
[----:B------:R-:W-:Y:S01]  /*16fc0*/  IMAD.WIDE R102, R244, 0x70, R54 ;  /* 0x00000070f4667825 */ /* 0x000fe200078e0236 */
[----:B------:R-:W-:Y:S01]  /*16fd0*/  PRMT R107, R125, 0x5410, R138 ;  /* 0x000054107d6b7816 */ /* 0x000fe2000000008a */
[C---:B------:R-:W-:Y:S04]  /*16fe0*/  HMMA.16816.F32 R8, R44.reuse, R40, R8 ;  /* 0x000000282c08723c */ /* 0x040fe80000001808 */
[----:B------:R-:W-:Y:S01]  /*16ff0*/  PRMT R41, R112, 0x5410, R149 ;  /* 0x0000541070297816 */ /* 0x000fe20000000095 */
[----:B--2---:R1:W2:Y:S01]  /*17000*/  LDL R62, [R1+0x2dc] ;  /* 0x0002dc00013e7983 */ /* 0x0042a20000100800 */
[----:B------:R-:W-:Y:S02]  /*17010*/  PRMT R40, R113, 0x5410, R130 ;  /* 0x0000541071287816 */ /* 0x000fe40000000082 */
[----:B------:R-:W-:Y:S01]  /*17020*/  LOP3.LUT R113, R108, 0xff, RZ, 0xc0, !PT ;  /* 0x000000ff6c717812 */ /* 0x000fe200078ec0ff */
[----:B------:R-:W-:Y:S01]  /*17030*/  @P6 STL.S16 [R1+0x1ec], R176 ;  /* 0x0001ecb001006387 */ /* 0x000fe20000100600 */
[----:B------:R-:W-:Y:S01]  /*17040*/  ISETP.LE.U32.AND P6, PT, R121, UR11, PT ;  /* 0x0000000b79007c0c */ /* 0x000fe2000bfc3070 */
[-C--:B------:R-:W-:Y:S03]  /*17050*/  HMMA.16816.F32 R12, R44, R42.reuse, R12 ;  /* 0x0000002a2c0c723c */ /* 0x080fe6000000180c */
[--C-:B------:R-:W-:Y:S02]  /*17060*/  HSET2.LE.AND R40, R40, R212.reuse, PT ;  /* 0x000000d428287233 */ /* 0x100fe40003803000 */
[--C-:B------:R-:W-:Y:S02]  /*17070*/  HSET2.LE.AND R41, R41, R212.reuse, PT ;  /* 0x000000d429297233 */ /* 0x100fe40003803000 */
[----:B------:R-:W-:Y:S01]  /*17080*/  PRMT R146, R110, 0x7772, RZ ;  /* 0x000077726e927816 */ /* 0x000fe200000000ff */
[C---:B------:R-:W-:Y:S04]  /*17090*/  HMMA.16816.F32 R16, R36.reuse, R42, R16 ;  /* 0x0000002a2410723c */ /* 0x040fe80000001810 */
[----:B------:R-:W-:Y:S02]  /*170a0*/  PRMT R42, R232, 0x5410, R243 ;  /* 0x00005410e82a7816 */ /* 0x000fe400000000f3 */
[----:B------:R-:W-:Y:S02]  /*170b0*/  LOP3.LUT R43, R105, 0xff00ff, RZ, 0xc0, !PT ;  /* 0x00ff00ff692b7812 */ /* 0x000fe400078ec0ff */
[----:B------:R-:W-:Y:S02]  /*170c0*/  LOP3.LUT R40, R73, R40, RZ, 0xc0, !PT ;  /* 0x0000002849287212 */ /* 0x000fe400078ec0ff */
[--C-:B------:R-:W-:Y:S02]  /*170d0*/  HSET2.LE.AND R42, R42, R212.reuse, PT ;  /* 0x000000d42a2a7233 */ /* 0x100fe40003803000 */
[--C-:B------:R-:W-:Y:S02]  /*170e0*/  HSET2.LE.AND R43, R43, R212.reuse, PT ;  /* 0x000000d42b2b7233 */ /* 0x100fe40003803000 */
[----:B------:R-:W-:Y:S02]  /*170f0*/  LOP3.LUT R41, R74, R41, RZ, 0xc0, !PT ;  /* 0x000000294a297212 */ /* 0x000fe400078ec0ff */
[----:B------:R-:W-:Y:S02]  /*17100*/  LOP3.LUT R42, R75, R42, RZ, 0xc0, !PT ;  /* 0x0000002a4b2a7212 */ /* 0x000fe400078ec0ff */
[----:B------:R-:W-:Y:S02]  /*17110*/  LOP3.LUT R43, R76, R43, RZ, 0xc0, !PT ;  /* 0x0000002b4c2b7212 */ /* 0x000fe400078ec0ff */
[----:B------:R-:W-:Y:S02]  /*17120*/  PRMT R76, R208, 0x5410, R209 ;  /* 0x00005410d04c7816 */ /* 0x000fe400000000d1 */
[----:B------:R-:W-:Y:S02]  /*17130*/  PRMT R110, R245, 0x5410, R249 ;  /* 0x00005410f56e7816 */ /* 0x000fe400000000f9 */
[----:B------:R-:W-:Y:S01]  /*17140*/  PRMT R73, R190, 0x5410, R247 ;  /* 0x00005410be497816 */ /* 0x000fe200000000f7 */
[----:B----4-:R-:W-:Y:S05]  /*17150*/  @!P6 HADD2 R82, -R3.H0_H0, -RZ.H0_H0 ;  /* 0xa00000ff0352e230 */ /* 0x010fea0000000900 */
[----:B------:R-:W-:Y:S01]  /*17160*/  PRMT R2, R82, 0x7610, R2 ;  /* 0x0000761052027816 */ /* 0x000fe20000000002 */
[----:B--2---:R-:W-:Y:S01]  /*17170*/  @P0 VIADD R62, R123, 0xffffffe0 ;  /* 0xffffffe07b3e0836 */ /* 0x004fe20000000000 */
[----:B------:R-:W-:Y:S02]  /*17180*/  SHF.R.U32.HI R123, RZ, 0x18, R100 ;  /* 0x00000018ff7b7819 */ /* 0x000fe40000011664 */
[----:B------:R-:W-:Y:S02]  /*17190*/  PRMT R100, R0, 0x5410, R52 ;  /* 0x0000541000647816 */ /* 0x000fe40000000034 */
[----:B------:R-:W-:Y:S02]  /*171a0*/  @!P1 PRMT R0, R48, 0x5410, RZ ;  /* 0x0000541030009816 */ /* 0x000fe400000000ff */
[----:B------:R-:W-:Y:S01]  /*171b0*/  ISETP.LE.U32.AND P1, PT, R123, UR11, PT ;  /* 0x0000000b7b007c0c */ /* 0x000fe2000bf23070 */
[----:B------:R-:W2:Y:S04]  /*171c0*/  LDSM.16.MT88.4 R48, [R62] ;  /* 0x000000003e30783b */ /* 0x000ea80000004200 */
[----:B------:R-:W-:Y:S08]  /*171d0*/  STG.E.U16 desc[UR20][R54.64+-0x80], R0 ;  /* 0xffff800036007986 */ /* 0x000ff0000c101514 */
[----:B------:R-:W-:Y:S05]  /*171e0*/  @!P1 HADD2 R139, -R52.H0_H0, -RZ.H0_H0 ;  /* 0xa00000ff348b9230 */ /* 0x000fea0000000900 */
[----:B------:R-:W-:Y:S01]  /*171f0*/  PRMT R68, R139, 0x7610, R68 ;  /* 0x000076108b447816 */ /* 0x000fe20000000044 */
[----:B------:R4:W-:Y:S03]  /*17200*/  @!P1 STL.S16 [R1+0x1f0], R139 ;  /* 0x0001f08b01009387 */ /* 0x0009e60000100600 */
[----:B------:R-:W-:Y:S01]  /*17210*/  @!P1 PRMT R52, R68, 0x5410, RZ ;  /* 0x0000541044349816 */ /* 0x000fe200000000ff */
[----:B------:R-:W4:Y:S01]  /*17220*/  LDL.LU R250, [R1+0x30] ;  /* 0x0000300001fa7983 */ /* 0x000f220000300800 */
[----:B------:R-:W-:Y:S02]  /*17230*/  ISETP.GT.U32.AND P1, PT, R170, UR11, PT ;  /* 0x0000000baa007c0c */ /* 0x000fe4000bf24070 */
[----:B------:R-:W-:Y:S01]  /*17240*/  PRMT R68, R135, 0x5410, R126 ;  /* 0x0000541087447816 */ /* 0x000fe2000000007e */
[----:B------:R-:W-:Y:S04]  /*17250*/  STG.E.U16 desc[UR20][R54.64+-0x7e], R52 ;  /* 0xffff823436007986 */ /* 0x000fe8000c101514 */
[----:B------:R-:W-:Y:S04]  /*17260*/  STG.E.U16 desc[UR20][R102.64+-0x80], R127 ;  /* 0xffff807f66007986 */ /* 0x000fe8000c101514 */
[----:B------:R-:W-:Y:S02]  /*17270*/  STG.E.U16 desc[UR20][R102.64+-0x7e], R156 ;  /* 0xffff829c66007986 */ /* 0x000fe4000c101514 */
[----:B---3--:R-:W-:Y:S02]  /*17280*/  @P1 HADD2 R53, -R56.H0_H0, -RZ.H0_H0 ;  /* 0xa00000ff38351230 */ /* 0x008fe40000000900 */
[----:B------:R-:W-:Y:S01]  /*17290*/  STG.E.U16 desc[UR20][R180.64+-0x80], R158 ;  /* 0xffff809eb4007986 */ /* 0x000fe2000c101514 */
[-C--:B--2---:R-:W-:Y:S03]  /*172a0*/  HMMA.16816.F32 R20, R36, R48.reuse, R20 ;  /* 0x000000302414723c */ /* 0x084fe60000001814 */
[----:B------:R-:W-:Y:S01]  /*172b0*/  STG.E.U16 desc[UR20][R180.64+-0x7e], R150 ;  /* 0xffff8296b4007986 */ /* 0x000fe2000c101514 */
[----:B----4-:R-:W-:Y:S02]  /*172c0*/  PRMT R139, R104, 0x7773, RZ ;  /* 0x00007773688b7816 */ /* 0x010fe400000000ff */
[----:B------:R-:W-:Y:S02]  /*172d0*/  PRMT R104, R134, 0x5410, R137 ;  /* 0x0000541086687816 */ /* 0x000fe40000000089 */
[----:B------:R-:W-:Y:S01]  /*172e0*/  PRMT R0, R53, 0x7610, R0 ;  /* 0x0000761035007816 */ /* 0x000fe20000000000 */
[----:B------:R-:W2:Y:S01]  /*172f0*/  LDL.LU R137, [R1+0x31c] ;  /* 0x00031c0001897983 */ /* 0x000ea20000300800 */
[C---:B------:R-:W-:Y:S03]  /*17300*/  HMMA.16816.F32 R24, R44.reuse, R48, R24 ;  /* 0x000000302c18723c */ /* 0x040fe60000001818 */
[----:B------:R-:W3:Y:S04]  /*17310*/  LDL.LU R134, [R1+0x318] ;  /* 0x0003180001867983 */ /* 0x000ee80000300800 */
[----:B------:R4:W-:Y:S01]  /*17320*/  @!P6 STL.S16 [R1+0x1d8], R82 ;  /* 0x0001d8520100e387 */ /* 0x0009e20000100600 */
[-C--:B------:R-:W-:Y:S03]  /*17330*/  HMMA.16816.F32 R28, R44, R50.reuse, R28 ;  /* 0x000000322c1c723c */ /* 0x080fe6000000181c */
[----:B------:R-:W2:Y:S04]  /*17340*/  LDL.LU R138, [R1+0x314] ;  /* 0x00031400018a7983 */ /* 0x000ea80000300800 */
[----:B------:R-:W3:Y:S01]  /*17350*/  LDL.LU R125, [R1+0x310] ;  /* 0x00031000017d7983 */ /* 0x000ee20000300800 */
[----:B------:R-:W-:Y:S03]  /*17360*/  HMMA.16816.F32 R32, R36, R50, R32 ;  /* 0x000000322420723c */ /* 0x000fe60000001820 */
[----:B------:R-:W-:Y:S01]  /*17370*/  @P1 STL.S16 [R1+0x1d4], R53 ;  /* 0x0001d43501001387 */ /* 0x000fe20000100600 */
[--C-:B------:R-:W-:Y:S02]  /*17380*/  HSET2.LE.AND R38, R68, R212.reuse, PT ;  /* 0x000000d444267233 */ /* 0x100fe40003803000 */
[----:B------:R-:W-:Y:S01]  /*17390*/  PRMT R68, R213, 0x5410, R124 ;  /* 0x00005410d5447816 */ /* 0x000fe2000000007c */
[----:B------:R-:W3:Y:S01]  /*173a0*/  LDL.LU R126, [R1+0x30c] ;  /* 0x00030c00017e7983 */ /* 0x000ee20000300800 */
[----:B------:R-:W-:Y:S01]  /*173b0*/  LOP3.LUT R39, R104, 0xff00ff, RZ, 0xc0, !PT ;  /* 0x00ff00ff68277812 */ /* 0x000fe200078ec0ff */
[----:B------:R-:W-:Y:S01]  /*173c0*/  IMAD.WIDE.U32 R104, R154, -0x2daee0ad, RZ ;  /* 0xd2511f539a687825 */ /* 0x000fe200078e00ff */
[----:B------:R-:W-:Y:S01]  /*173d0*/  LOP3.LUT R38, R59, R38, RZ, 0xc0, !PT ;  /* 0x000000263b267212 */ /* 0x000fe200078ec0ff */
[----:B------:R-:W3:Y:S02]  /*173e0*/  LDL.LU R135, [R1+0x308] ;  /* 0x0003080001877983 */ /* 0x000ee40000300800 */
[--C-:B------:R-:W-:Y:S02]  /*173f0*/  HSET2.LE.AND R39, R39, R212.reuse, PT ;  /* 0x000000d427277233 */ /* 0x100fe40003803000 */
[----:B------:R-:W-:Y:S01]  /*17400*/  LOP3.LUT R105, R114, UR12, R105, 0x96, !PT ;  /* 0x0000000c72697c12 */ /* 0x000fe2000f8e9669 */
[----:B------:R-:W1:Y:S01]  /*17410*/  LDSM.16.MT88.4 R52, [R204+0x4400] ;  /* 0x00440000cc34783b */ /* 0x000e620000004200 */
[----:B----4-:R-:W-:Y:S02]  /*17420*/  PRMT R82, R3, 0x5410, R56 ;  /* 0x0000541003527816 */ /* 0x010fe40000000038 */
[----:B------:R-:W-:Y:S01]  /*17430*/  @P1 PRMT R56, R0, 0x5410, RZ ;  /* 0x0000541000381816 */ /* 0x000fe200000000ff */
[----:B------:R-:W4:Y:S01]  /*17440*/  LDSM.16.MT88.4 R44, [R62+0x400] ;  /* 0x000400003e2c783b */ /* 0x000f220000004200 */
[----:B------:R-:W-:Y:S02]  /*17450*/  @!P6 PRMT R3, R2, 0x5410, RZ ;  /* 0x000054100203e816 */ /* 0x000fe400000000ff */
[C---:B------:R-:W-:Y:S01]  /*17460*/  ISETP.GT.U32.AND P6, PT, R119.reuse, UR11, PT ;  /* 0x0000000b77007c0c */ /* 0x040fe2000bfc4070 */
[----:B------:R1:W-:Y:S01]  /*17470*/  STG.E.U16 desc[UR20][R178.64+-0x6e], R56 ;  /* 0xffff9238b2007986 */ /* 0x0003e2000c101514 */
[----:B------:R-:W-:Y:S02]  /*17480*/  ISETP.GT.U32.AND P1, PT, R118, UR11, PT ;  /* 0x0000000b76007c0c */ /* 0x000fe4000bf24070 */
[----:B------:R-:W-:Y:S01]  /*17490*/  PRMT R2, R202, 0x5410, R239 ;  /* 0x00005410ca027816 */ /* 0x000fe200000000ef */
[----:B------:R1:W-:Y:S01]  /*174a0*/  STG.E.U16 desc[UR20][R178.64+-0x70], R3 ;  /* 0xffff9003b2007986 */ /* 0x0003e2000c101514 */
[----:B------:R-:W-:Y:S02]  /*174b0*/  LOP3.LUT R39, R60, R39, RZ, 0xc0, !PT ;  /* 0x000000273c277212 */ /* 0x000fe400078ec0ff */
[----:B------:R-:W-:Y:S02]  /*174c0*/  PRMT R119, R119, 0x5410, R118 ;  /* 0x0000541077777816 */ /* 0x000fe40000000076 */
[--C-:B------:R-:W-:Y:S02]  /*174d0*/  HSET2.LE.AND R37, R2, R212.reuse, PT ;  /* 0x000000d402257233 */ /* 0x100fe40003803000 */
[----:B------:R-:W-:Y:S02]  /*174e0*/  PRMT R2, R233, 0x7632, R2 ;  /* 0x00007632e9027816 */ /* 0x000fe40000000002 */
[----:B------:R-:W-:Y:S02]  /*174f0*/  PRMT R118, R117, 0x5410, R116 ;  /* 0x0000541075767816 */ /* 0x000fe40000000074 */
[----:B------:R-:W-:Y:S02]  /*17500*/  LOP3.LUT R37, R58, R37, RZ, 0xc0, !PT ;  /* 0x000000253a257212 */ /* 0x000fe400078ec0ff */
[----:B------:R-:W-:Y:S02]  /*17510*/  PRMT R116, R206, 0x5410, R207 ;  /* 0x00005410ce747816 */ /* 0x000fe400000000cf */
[----:B------:R-:W-:Y:S02]  /*17520*/  PRMT R60, R147, 0x5410, R152 ;  /* 0x00005410933c7816 */ /* 0x000fe40000000098 */
[----:B------:R-:W-:Y:S02]  /*17530*/  LOP3.LUT R152, R105, 0xff, RZ, 0xc0, !PT ;  /* 0x000000ff69987812 */ /* 0x000fe400078ec0ff */
[----:B-1----:R-:W-:Y:S02]  /*17540*/  PRMT R56, R57, 0x7632, R56 ;  /* 0x0000763239387816 */ /* 0x002fe40000000038 */
[----:B------:R-:W-:Y:S01]  /*17550*/  PRMT R3, R234, 0x7632, R3 ;  /* 0x00007632ea037816 */ /* 0x000fe20000000003 */
[-C--:B------:R-:W-:Y:S01]  /*17560*/  HMMA.16816.F32 R4, R40, R52.reuse, R4 ;  /* 0x000000342804723c */ /* 0x080fe20000001804 */
[----:B--2---:R-:W-:Y:S04]  /*17570*/  MUFU.EX2 R138, R138 ;  /* 0x0000008a008a7308 */ /* 0x004fe80000000800 */
[----:B---3--:R-:W-:Y:S02]  /*17580*/  PRMT R0, R125, 0x5410, R250 ;  /* 0x000054107d007816 */ /* 0x008fe400000000fa */
[----:B------:R-:W2:Y:S03]  /*17590*/  LDL.LU R125, [R1+0x304] ;  /* 0x00030400017d7983 */ /* 0x000ea60000300800 */
[--C-:B------:R-:W-:Y:S01]  /*175a0*/  HSET2.LE.AND R36, R0, R212.reuse, PT ;  /* 0x000000d400247233 */ /* 0x100fe20003803000 */
[----:B------:R1:W3:Y:S01]  /*175b0*/  LDL.S16 R112, [R1+0x170] ;  /* 0x0001700001707983 */ /* 0x0002e20000100600 */
[----:B------:R-:W-:Y:S03]  /*175c0*/  PRMT R0, R233, 0x7610, R0 ;  /* 0x00007610e9007816 */ /* 0x000fe60000000000 */
[----:B------:R-:W-:Y:S01]  /*175d0*/  LOP3.LUT R36, R66, R36, RZ, 0xc0, !PT ;  /* 0x0000002442247212 */ /* 0x000fe200078ec0ff */
[----:B------:R1:W2:Y:S01]  /*175e0*/  LDL.S16 R111, [R1+0x168] ;  /* 0x00016800016f7983 */ /* 0x0002a20000100600 */
[----:B------:R-:W-:Y:S03]  /*175f0*/  PRMT R74, R0, 0x5410, R2 ;  /* 0x00005410004a7816 */ /* 0x000fe60000000002 */
[----:B------:R1:W2:Y:S02]  /*17600*/  LDL.S16 R48, [R1+0x148] ;  /* 0x0001480001307983 */ /* 0x0002a40000100600 */
[C---:B------:R-:W-:Y:S02]  /*17610*/  HMMA.16816.F32 R8, R36.reuse, R52, R8 ;  /* 0x000000342408723c */ /* 0x040fe40000001808 */
[----:B------:R-:W2:Y:S02]  /*17620*/  LDL.LU R124, [R1+0x300] ;  /* 0x00030000017c7983 */ /* 0x000ea40000300800 */
[----:B------:R-:W-:Y:S02]  /*17630*/  PRMT R53, R155, 0x5410, R151 ;  /* 0x000054109b357816 */ /* 0x000fe40000000097 */
[----:B------:R-:W-:Y:S01]  /*17640*/  PRMT R52, R234, 0x7610, R52 ;  /* 0x00007610ea347816 */ /* 0x000fe20000000034 */
[----:B------:R-:W2:Y:S01]  /*17650*/  LDL.LU R213, [R1+0x2fc] ;  /* 0x0002fc0001d57983 */ /* 0x000ea20000300800 */
[----:B------:R-:W-:Y:S01]  /*17660*/  PRMT R155, R104, 0x7772, RZ ;  /* 0x00007772689b7816 */ /* 0x000fe200000000ff */
[-C--:B------:R-:W-:Y:S02]  /*17670*/  HMMA.16816.F32 R12, R36, R54.reuse, R12 ;  /* 0x00000036240c723c */ /* 0x080fe4000000180c */
[----:B------:R1:W2:Y:S01]  /*17680*/  LDL.S16 R50, [R1+0x144] ;  /* 0x0001440001327983 */ /* 0x0002a20000100600 */
[----:B------:R-:W-:Y:S05]  /*17690*/  PRMT R75, R52, 0x5410, R3 ;  /* 0x00005410344b7816 */ /* 0x000fea0000000003 */
[C---:B------:R-:W-:Y:S04]  /*176a0*/  HMMA.16816.F32 R16, R40.reuse, R54, R16 ;  /* 0x000000362810723c */ /* 0x040fe80000001810 */
[----:B------:R-:W-:Y:S04]  /*176b0*/  PRMT R54, R194, 0x5410, R187 ;  /* 0x00005410c2367816 */ /* 0x000fe800000000bb */
[-C--:B----4-:R-:W-:Y:S08]  /*176c0*/  HMMA.16816.F32 R20, R40, R44.reuse, R20 ;  /* 0x0000002c2814723c */ /* 0x090ff00000001814 */
[C---:B------:R-:W-:Y:S04]  /*176d0*/  HMMA.16816.F32 R24, R36.reuse, R44, R24 ;  /* 0x0000002c2418723c */ /* 0x040fe80000001818 */
[----:B------:R-:W-:Y:S02]  /*176e0*/  LOP3.LUT R44, R110, 0xff00ff, RZ, 0xc0, !PT ;  /* 0x00ff00ff6e2c7812 */ /* 0x000fe400078ec0ff */
[----:B------:R-:W-:Y:S02]  /*176f0*/  SHF.R.U32.HI R110, RZ, 0x18, R108 ;  /* 0x00000018ff6e7819 */ /* 0x000fe4000001166c */
[-C--:B------:R-:W-:Y:S03]  /*17700*/  HMMA.16816.F32 R28, R36, R46.reuse, R28 ;  /* 0x0000002e241c723c */ /* 0x080fe6000000181c */
[--C-:B------:R-:W-:Y:S02]  /*17710*/  HSET2.LE.AND R37, R60, R212.reuse, PT ;  /* 0x000000d43c257233 */ /* 0x100fe40003803000 */
[--C-:B------:R-:W-:Y:S02]  /*17720*/  HSET2.LE.AND R39, R44, R212.reuse, PT ;  /* 0x000000d42c277233 */ /* 0x100fe40003803000 */
[--C-:B------:R-:W-:Y:S01]  /*17730*/  HSET2.LE.AND R36, R53, R212.reuse, PT ;  /* 0x000000d435247233 */ /* 0x100fe20003803000 */
[----:B------:R-:W-:Y:S04]  /*17740*/  HMMA.16816.F32 R32, R40, R46, R32 ;  /* 0x0000002e2820723c */ /* 0x000fe80000001820 */
[----:B------:R-:W-:Y:S02]  /*17750*/  LOP3.LUT R36, R89, R36, RZ, 0xc0, !PT ;  /* 0x0000002459247212 */ /* 0x000fe400078ec0ff */
[--C-:B------:R-:W-:Y:S02]  /*17760*/  HSET2.LE.AND R38, R73, R212.reuse, PT ;  /* 0x000000d449267233 */ /* 0x100fe40003803000 */
[----:B------:R-:W-:Y:S02]  /*17770*/  LOP3.LUT R43, R107, 0xff00ff, RZ, 0xc0, !PT ;  /* 0x00ff00ff6b2b7812 */ /* 0x000fe400078ec0ff */
[----:B------:R-:W-:Y:S02]  /*17780*/  LOP3.LUT R37, R88, R37, RZ, 0xc0, !PT ;  /* 0x0000002558257212 */ /* 0x000fe400078ec0ff */
[----:B------:R-:W-:Y:S02]  /*17790*/  LOP3.LUT R38, R87, R38, RZ, 0xc0, !PT ;  /* 0x0000002657267212 */ /* 0x000fe400078ec0ff */
[----:B------:R-:W-:Y:S02]  /*177a0*/  LOP3.LUT R39, R86, R39, RZ, 0xc0, !PT ;  /* 0x0000002756277212 */ /* 0x000fe400078ec0ff */
[--C-:B------:R-:W-:Y:S02]  /*177b0*/  HSET2.LE.AND R42, R68, R212.reuse, PT ;  /* 0x000000d4442a7233 */ /* 0x100fe40003803000 */
[--C-:B------:R-:W-:Y:S02]  /*177c0*/  HSET2.LE.AND R43, R43, R212.reuse, PT ;  /* 0x000000d42b2b7233 */ /* 0x100fe40003803000 */
[--C-:B------:R-:W-:Y:S02]  /*177d0*/  HSET2.LE.AND R41, R54, R212.reuse, PT ;  /* 0x000000d436297233 */ /* 0x100fe40003803000 */
[----:B------:R-:W-:Y:S02]  /*177e0*/  LOP3.LUT R42, R64, R42, RZ, 0xc0, !PT ;  /* 0x0000002a402a7212 */ /* 0x000fe400078ec0ff */
[C---:B------:R-:W-:Y:S02]  /*177f0*/  PRMT R54, R236.reuse, 0x7610, R54 ;  /* 0x00007610ec367816 */ /* 0x040fe40000000036 */
[----:B------:R-:W-:Y:S02]  /*17800*/  LOP3.LUT R41, R65, R41, RZ, 0xc0, !PT ;  /* 0x0000002941297212 */ /* 0x000fe400078ec0ff */
[----:B------:R-:W-:Y:S02]  /*17810*/  SHF.R.U32.HI R107, RZ, 0x18, R106 ;  /* 0x00000018ff6b7819 */ /* 0x000fe4000001166a */
[----:B------:R-:W-:Y:S02]  /*17820*/  PRMT R53, R236, 0x7632, R53 ;  /* 0x00007632ec357816 */ /* 0x000fe40000000035 */
[----:B------:R-:W-:Y:S02]  /*17830*/  PRMT R88, R91, 0x7610, R88 ;  /* 0x000076105b587816 */ /* 0x000fe40000000058 */
[----:B------:R-:W-:Y:S02]  /*17840*/  PRMT R68, R54, 0x5410, R53 ;  /* 0x0000541036447816 */ /* 0x000fe40000000035 */
[----:B------:R-:W-:Y:S02]  /*17850*/  PRMT R86, R246, 0x5410, R211 ;  /* 0x00005410f6567816 */ /* 0x000fe400000000d3 */
[----:B------:R-:W-:Y:S01]  /*17860*/  PRMT R65, R186, 0x5410, R203 ;  /* 0x00005410ba417816 */ /* 0x000fe200000000cb */
[----:B------:R-:W4:Y:S01]  /*17870*/  S2R R211, SR_TID.X ;  /* 0x0000000000d37919 */ /* 0x000f220000002100 */
[----:B---3--:R-:W-:Y:S05]  /*17880*/  @P6 HADD2 R112, -R0.H0_H0, -RZ.H0_H0 ;  /* 0xa00000ff00706230 */ /* 0x008fea0000000900 */
[----:B------:R-:W-:Y:S01]  /*17890*/  PRMT R51, R112, 0x7610, R51 ;  /* 0x0000761070337816 */ /* 0x000fe20000000033 */
[----:B------:R3:W-:Y:S01]  /*178a0*/  @P6 STL.S16 [R1+0x170], R112 ;  /* 0x0001707001006387 */ /* 0x0007e20000100600 */
[----:B--2---:R-:W-:Y:S02]  /*178b0*/  @P1 HADD2 R111, -R2.H0_H0, -RZ.H0_H0 ;  /* 0xa00000ff026f1230 */ /* 0x004fe40000000900 */
[----:B------:R-:W-:Y:S03]  /*178c0*/  @P6 PRMT R0, R51, 0x5410, RZ ;  /* 0x0000541033006816 */ /* 0x000fe600000000ff */
[----:B------:R-:W-:Y:S01]  /*178d0*/  PRMT R49, R111, 0x7610, R49 ;  /* 0x000076106f317816 */ /* 0x000fe20000000031 */
[----:B------:R-:W-:Y:S03]  /*178e0*/  @P1 STL.S16 [R1+0x168], R111 ;  /* 0x0001686f01001387 */ /* 0x000fe60000100600 */
[----:B------:R-:W-:Y:S02]  /*178f0*/  @P1 PRMT R2, R49, 0x5410, RZ ;  /* 0x0000541031021816 */ /* 0x000fe400000000ff */
[----:B------:R-:W-:Y:S02]  /*17900*/  PRMT R66, R192, 0x5410, R213 ;  /* 0x00005410c0427816 */ /* 0x000fe400000000d5 */
[----:B------:R-:W-:Y:S01]  /*17910*/  ISETP.LE.U32.AND P1, PT, R113, UR11, PT ;  /* 0x0000000b71007c0c */ /* 0x000fe2000bf23070 */
[----:B------:R1:W5:Y:S02]  /*17920*/  LDL.LU R213, [R1+0x2f8] ;  /* 0x0002f80001d57983 */ /* 0x0003640000300800 */
[--C-:B------:R-:W-:Y:S02]  /*17930*/  HSET2.LE.AND R40, R66, R212.reuse, PT ;  /* 0x000000d442287233 */ /* 0x100fe40003803000 */
[----:B------:R-:W-:Y:S01]  /*17940*/  PRMT R66, R218, 0x5410, R210 ;  /* 0x00005410da427816 */ /* 0x000fe200000000d2 */
[----:B------:R1:W5:Y:S01]  /*17950*/  LDL.LU R209, [R1+0x2f4] ;  /* 0x0002f40001d17983 */ /* 0x0003620000300800 */
[----:B----4-:R-:W-:Y:S01]  /*17960*/  IMAD.SHL.U32 R210, R211, 0x20, RZ ;  /* 0x00000020d3d27824 */ /* 0x010fe200078e00ff */
[----:B------:R-:W-:Y:S02]  /*17970*/  LOP3.LUT R40, R63, R40, RZ, 0xc0, !PT ;  /* 0x000000283f287212 */ /* 0x000fe400078ec0ff */
[----:B------:R1:W5:Y:S01]  /*17980*/  LDL.LU R208, [R1+0x2f0] ;  /* 0x0002f00001d07983 */ /* 0x0003620000300800 */
[----:B---3--:R-:W-:Y:S02]  /*17990*/  LOP3.LUT R112, R106, 0xff, RZ, 0xc0, !PT ;  /* 0x000000ff6a707812 */ /* 0x008fe400078ec0ff */
[----:B------:R-:W-:Y:S01]  /*179a0*/  @!P1 HADD2 R50, -R52.H0_H0, -RZ.H0_H0 ;  /* 0xa00000ff34329230 */ /* 0x000fe20000000900 */
[----:B------:R1:W2:Y:S01]  /*179b0*/  LDL.S16 R151, [R1+0x140] ;  /* 0x0001400001977983 */ /* 0x0002a20000100600 */
[----:B------:R-:W-:Y:S03]  /*179c0*/  ISETP.LE.U32.AND P6, PT, R112, UR11, PT ;  /* 0x0000000b70007c0c */ /* 0x000fe6000bfc3070 */
[----:B------:R-:W-:Y:S01]  /*179d0*/  PRMT R149, R50, 0x7610, R149 ;  /* 0x0000761032957816 */ /* 0x000fe20000000095 */
[----:B------:R1:W5:Y:S03]  /*179e0*/  LDL.LU R207, [R1+0x2ec] ;  /* 0x0002ec0001cf7983 */ /* 0x0003660000300800 */
[----:B------:R-:W-:Y:S01]  /*179f0*/  @!P1 PRMT R52, R149, 0x5410, RZ ;  /* 0x0000541095349816 */ /* 0x000fe200000000ff */
[----:B------:R1:W5:Y:S05]  /*17a00*/  LDL.LU R206, [R1+0x2e8] ;  /* 0x0002e80001ce7983 */ /* 0x00036a0000300800 */
[----:B------:R-:W-:Y:S05]  /*17a10*/  @!P6 HADD2 R48, -R92.H0_H0, -RZ.H0_H0 ;  /* 0xa00000ff5c30e230 */ /* 0x000fea0000000900 */
[----:B------:R-:W-:Y:S01]  /*17a20*/  PRMT R114, R48, 0x7610, R114 ;  /* 0x0000761030727816 */ /* 0x000fe20000000072 */
[----:B------:R3:W-:Y:S04]  /*17a30*/  @!P6 STL.S16 [R1+0x148], R48 ;  /* 0x000148300100e387 */ /* 0x0007e80000100600 */
[----:B------:R1:W4:Y:S04]  /*17a40*/  LDL.S16 R147, [R1+0x13c] ;  /* 0x00013c0001937983 */ /* 0x0003280000100600 */
[----:B------:R-:W-:Y:S04]  /*17a50*/  @!P1 STL.S16 [R1+0x144], R50 ;  /* 0x0001443201009387 */ /* 0x000fe80000100600 */
[----:B------:R1:W4:Y:S04]  /*17a60*/  LDL.S16 R45, [R1+0x12c] ;  /* 0x00012c00012d7983 */ /* 0x0003280000100600 */
[----:B------:R1:W4:Y:S04]  /*17a70*/  LDL.S16 R150, [R1+0x138] ;  /* 0x0001380001967983 */ /* 0x0003280000100600 */
[----:B------:R1:W4:Y:S01]  /*17a80*/  LDL.S16 R149, [R1+0x134] ;  /* 0x0001340001957983 */ /* 0x0003220000100600 */
[--C-:B---3--:R-:W-:Y:S01]  /*17a90*/  IMAD.WIDE R48, R244, -0x70, R102.reuse ;  /* 0xffffff90f4307825 */ /* 0x108fe200078e0266 */
[----:B------:R-:W-:Y:S02]  /*17aa0*/  PRMT R103, R92, 0x7610, R103 ;  /* 0x000076105c677816 */ /* 0x000fe40000000067 */
[----:B------:R-:W-:Y:S02]  /*17ab0*/  @!P6 PRMT R103, R114, 0x5410, RZ ;  /* 0x000054107267e816 */ /* 0x000fe400000000ff */
[----:B------:R-:W-:Y:S01]  /*17ac0*/  ISETP.GT.U32.AND P6, PT, R175, UR11, PT ;  /* 0x0000000baf007c0c */ /* 0x000fe2000bfc4070 */
[----:B------:R3:W-:Y:S01]  /*17ad0*/  STG.E.U16 desc[UR20][R48.64+-0x70], R0 ;  /* 0xffff900030007986 */ /* 0x0007e2000c101514 */
[----:B------:R-:W-:Y:S01]  /*17ae0*/  PRMT R102, R92, 0x7632, R102 ;  /* 0x000076325c667816 */ /* 0x000fe20000000066 */
[----:B------:R-:W-:Y:S01]  /*17af0*/  IMAD.WIDE R58, R244, 0x70, R48 ;  /* 0x00000070f43a7825 */ /* 0x000fe200078e0230 */
[----:B------:R-:W-:Y:S01]  /*17b00*/  LOP3.LUT R114, R131, 0xff, RZ, 0xc0, !PT ;  /* 0x000000ff83727812 */ /* 0x000fe200078ec0ff */
[----:B------:R1:W-:Y:S04]  /*17b10*/  STG.E.U16 desc[UR20][R48.64+-0x6e], R2 ;  /* 0xffff920230007986 */ /* 0x0003e8000c101514 */
[----:B------:R-:W1:Y:S04]  /*17b20*/  LDSM.16.MT88.4 R48, [R204+0x4800] ;  /* 0x00480000cc30783b */ /* 0x000e680000004200 */
[----:B------:R-:W-:Y:S04]  /*17b30*/  STG.E.U16 desc[UR20][R58.64+-0x70], R159 ;  /* 0xffff909f3a007986 */ /* 0x000fe8000c101514 */
[----:B------:R-:W-:Y:S04]  /*17b40*/  STG.E.U16 desc[UR20][R58.64+-0x6e], R160 ;  /* 0xffff92a03a007986 */ /* 0x000fe8000c101514 */
[----:B------:R-:W-:Y:S04]  /*17b50*/  STG.E.U16 desc[UR20][R180.64+-0x70], R162 ;  /* 0xffff90a2b4007986 */ /* 0x000fe8000c101514 */
[----:B------:R-:W-:Y:S01]  /*17b60*/  STG.E.U16 desc[UR20][R180.64+-0x6e], R164 ;  /* 0xffff92a4b4007986 */ /* 0x000fe2000c101514 */
[----:B---3--:R-:W-:Y:S03]  /*17b70*/  PRMT R0, R108, 0x7632, R0 ;  /* 0x000076326c007816 */ /* 0x008fe60000000000 */
[----:B------:R3:W-:Y:S01]  /*17b80*/  STG.E.U16 desc[UR20][R178.64+-0x60], R52 ;  /* 0xffffa034b2007986 */ /* 0x0007e2000c101514 */
[----:B------:R-:W-:Y:S02]  /*17b90*/  LOP3.LUT R108, R182, 0xff, RZ, 0xc0, !PT ;  /* 0x000000ffb66c7812 */ /* 0x000fe400078ec0ff */
[----:B------:R-:W-:Y:S02]  /*17ba0*/  LOP3.LUT R111, R0, 0xff, RZ, 0xc0, !PT ;  /* 0x000000ff006f7812 */ /* 0x000fe400078ec0ff */
[----:B------:R-:W-:Y:S02]  /*17bb0*/  PRMT R0, R235, 0x7610, R0 ;  /* 0x00007610eb007816 */ /* 0x000fe40000000000 */
[----:B------:R-:W-:Y:S02]  /*17bc0*/  ISETP.LE.U32.AND P1, PT, R111, UR11, PT ;  /* 0x0000000b6f007c0c */ /* 0x000fe4000bf23070 */
[----:B-1----:R-:W-:Y:S04]  /*17bd0*/  PRMT R2, R235, 0x7632, R2 ;  /* 0x00007632eb027816 */ /* 0x002fe80000000002 */
[----:B------:R-:W-:Y:S01]  /*17be0*/  PRMT R73, R0, 0x5410, R2 ;  /* 0x0000541000497816 */ /* 0x000fe20000000002 */
[-C--:B------:R-:W-:Y:S05]  /*17bf0*/  HMMA.16816.F32 R4, R36, R48.reuse, R4 ;  /* 0x000000302404723c */ /* 0x080fea0000001804 */
[----:B---3--:R-:W-:Y:S01]  /*17c00*/  PRMT R52, R237, 0x7632, R52 ;  /* 0x00007632ed347816 */ /* 0x008fe20000000034 */
[----:B--2---:R-:W-:Y:S05]  /*17c10*/  @!P4 HADD2 R151, -R3.H0_H0, -RZ.H0_H0 ;  /* 0xa00000ff0397c230 */ /* 0x004fea0000000900 */
[----:B------:R-:W-:Y:S01]  /*17c20*/  PRMT R117, R151, 0x7610, R117 ;  /* 0x0000761097757816 */ /* 0x000fe20000000075 */
[----:B------:R-:W-:Y:S03]  /*17c30*/  @!P4 STL.S16 [R1+0x140], R151 ;  /* 0x000140970100c387 */ /* 0x000fe60000100600 */
[----:B------:R-:W-:Y:S02]  /*17c40*/  @!P4 PRMT R3, R117, 0x5410, RZ ;  /* 0x000054107503c816 */ /* 0x000fe400000000ff */
[----:B------:R-:W-:Y:S03]  /*17c50*/  ISETP.LE.U32.AND P4, PT, R110, UR11, PT ;  /* 0x0000000b6e007c0c */ /* 0x000fe6000bf83070 */
[----:B------:R1:W-:Y:S01]  /*17c60*/  STG.E.U16 desc[UR20][R178.64+-0x5e], R3 ;  /* 0xffffa203b2007986 */ /* 0x0003e2000c101514 */
[----:B----4-:R-:W-:Y:S05]  /*17c70*/  @!P1 HADD2 R147, -R0.H0_H0, -RZ.H0_H0 ;  /* 0xa00000ff00939230 */ /* 0x010fea0000000900 */
[----:B------:R-:W-:Y:S01]  /*17c80*/  PRMT R44, R147, 0x7610, R44 ;  /* 0x00007610932c7816 */ /* 0x000fe2000000002c */
[----:B------:R2:W-:Y:S01]  /*17c90*/  @!P1 STL.S16 [R1+0x13c], R147 ;  /* 0x00013c9301009387 */ /* 0x0005e20000100600 */
[----:B------:R-:W-:Y:S02]  /*17ca0*/  @!P5 HADD2 R45, -R92.H1_H1, -RZ.H0_H0 ;  /* 0xa00000ff5c2dd230 */ /* 0x000fe40000000d00 */
[----:B------:R-:W-:Y:S01]  /*17cb0*/  @!P1 PRMT R0, R44, 0x5410, RZ ;  /* 0x000054102c009816 */ /* 0x000fe200000000ff */
[----:B------:R3:W4:Y:S01]  /*17cc0*/  LDL.S16 R60, [R1+0x130] ;  /* 0x00013000013c7983 */ /* 0x0007220000100600 */
[----:B------:R-:W-:Y:S01]  /*17cd0*/  ISETP.LE.U32.AND P1, PT, R108, UR11, PT ;  /* 0x0000000b6c007c0c */ /* 0x000fe2000bf23070 */
[----:B------:R-:W-:Y:S01]  /*17ce0*/  IMAD.MOV.U32 R44, RZ, RZ, R67 ;  /* 0x000000ffff2c7224 */ /* 0x000fe200078e0043 */
[----:B------:R-:W-:Y:S01]  /*17cf0*/  PRMT R64, R45, 0x7610, R64 ;  /* 0x000076102d407816 */ /* 0x000fe20000000040 */
[----:B------:R3:W3:Y:S01]  /*17d00*/  LDL.S16 R117, [R1+0x124] ;  /* 0x0001240001757983 */ /* 0x0006e20000100600 */
[----:B------:R-:W-:Y:S01]  /*17d10*/  PRMT R67, R191, 0x5410, R205 ;  /* 0x00005410bf437816 */ /* 0x000fe200000000cd */
[----:B------:R-:W-:Y:S01]  /*17d20*/  @!P4 HADD2 R150, -R2.H0_H0, -RZ.H0_H0 ;  /* 0xa00000ff0296c230 */ /* 0x000fe20000000900 */
[----:B------:R-:W-:Y:S01]  /*17d30*/  LOP3.LUT R43, R44, R43, RZ, 0xc0, !PT ;  /* 0x0000002b2c2b7212 */ /* 0x000fe200078ec0ff */
[----:B------:R3:W3:Y:S01]  /*17d40*/  LDL.S16 R89, [R1+0x120] ;  /* 0x0001200001597983 */ /* 0x0006e20000100600 */
[----:B------:R-:W-:Y:S02]  /*17d50*/  @!P5 PRMT R102, R64, 0x5410, RZ ;  /* 0x000054104066d816 */ /* 0x000fe400000000ff */
[----:B------:R-:W-:Y:S02]  /*17d60*/  PRMT R55, R150, 0x7610, R55 ;  /* 0x0000761096377816 */ /* 0x000fe40000000037 */
[----:B------:R-:W-:Y:S01]  /*17d70*/  PRMT R64, R120, 0x5410, R122 ;  /* 0x0000541078407816 */ /* 0x000fe2000000007a */
[C---:B------:R-:W-:Y:S04]  /*17d80*/  HMMA.16816.F32 R8, R40.reuse, R48, R8 ;  /* 0x000000302808723c */ /* 0x040fe80000001808 */
[----:B------:R-:W-:Y:S01]  /*17d90*/  @!P4 PRMT R2, R55, 0x5410, RZ ;  /* 0x000054103702c816 */ /* 0x000fe200000000ff */
[----:B------:R-:W-:Y:S01]  /*17da0*/  IMAD.WIDE R48, R244, -0x70, R58 ;  /* 0xffffff90f4307825 */ /* 0x000fe200078e023a */
[----:B-1----:R-:W-:Y:S01]  /*17db0*/  PRMT R3, R237, 0x7610, R3 ;  /* 0x00007610ed037816 */ /* 0x002fe20000000003 */
[----:B--2---:R1:W2:Y:S02]  /*17dc0*/  LDL.S16 R147, [R1+0x128] ;  /* 0x0001280001937983 */ /* 0x0042a40000100600 */
[----:B------:R-:W-:Y:S01]  /*17dd0*/  @!P1 HADD2 R149, -R54.H0_H0, -RZ.H0_H0 ;  /* 0xa00000ff36959230 */ /* 0x000fe20000000900 */
[-C--:B------:R-:W-:Y:S01]  /*17de0*/  HMMA.16816.F32 R12, R40, R50.reuse, R12 ;  /* 0x00000032280c723c */ /* 0x080fe2000000180c */
[----:B------:R1:W-:Y:S03]  /*17df0*/  STG.E.U16 desc[UR20][R48.64+-0x60], R0 ;  /* 0xffffa00030007986 */ /* 0x0003e6000c101514 */
[----:B------:R-:W-:Y:S01]  /*17e00*/  PRMT R63, R149, 0x7610, R63 ;  /* 0x00007610953f7816 */ /* 0x000fe2000000003f */
[----:B------:R-:W-:Y:S01]  /*17e10*/  @!P5 STL.S16 [R1+0x12c], R45 ;  /* 0x00012c2d0100d387 */ /* 0x000fe20000100600 */
[----:B------:R-:W-:Y:S02]  /*17e20*/  ISETP.LE.U32.AND P5, PT, R107, UR11, PT ;  /* 0x0000000b6b007c0c */ /* 0x000fe4000bfa3070 */
[C---:B------:R-:W-:Y:S01]  /*17e30*/  HMMA.16816.F32 R16, R36.reuse, R50, R16 ;  /* 0x000000322410723c */ /* 0x040fe20000001810 */
[----:B------:R-:W1:Y:S03]  /*17e40*/  LDSM.16.MT88.4 R44, [R62+0x800] ;  /* 0x000800003e2c783b */ /* 0x000e660000004200 */
[----:B------:R-:W-:Y:S01]  /*17e50*/  @!P1 PRMT R54, R63, 0x5410, RZ ;  /* 0x000054103f369816 */ /* 0x000fe200000000ff */
[----:B------:R-:W-:Y:S04]  /*17e60*/  @!P4 STL.S16 [R1+0x138], R150 ;  /* 0x000138960100c387 */ /* 0x000fe80000100600 */
[----:B------:R-:W-:Y:S01]  /*17e70*/  @!P1 STL.S16 [R1+0x134], R149 ;  /* 0x0001349501009387 */ /* 0x000fe20000100600 */
[----:B------:R-:W-:Y:S03]  /*17e80*/  ISETP.LE.U32.AND P1, PT, R114, UR11, PT ;  /* 0x0000000b72007c0c */ /* 0x000fe6000bf23070 */
[----:B------:R2:W2:Y:S04]  /*17e90*/  LDL.S16 R55, [R1+0x11c] ;  /* 0x00011c0001377983 */ /* 0x0004a80000100600 */
[----:B------:R2:W5:Y:S01]  /*17ea0*/  LDL.LU R205, [R1+0x2e4] ;  /* 0x0002e40001cd7983 */ /* 0x0005620000300800 */
[----:B-1----:R-:W-:Y:S03]  /*17eb0*/  PRMT R0, R106, 0x7632, R0 ;  /* 0x000076326a007816 */ /* 0x002fe60000000000 */
[----:B------:R1:W-:Y:S01]  /*17ec0*/  STG.E.U16 desc[UR20][R48.64+-0x5e], R2 ;  /* 0xffffa20230007986 */ /* 0x0003e2000c101514 */
[----:B------:R-:W-:Y:S02]  /*17ed0*/  LOP3.LUT R106, R0, 0xff, RZ, 0xc0, !PT ;  /* 0x000000ff006a7812 */ /* 0x000fe400078ec0ff */
[----:B------:R-:W-:Y:S02]  /*17ee0*/  PRMT R0, R238, 0x7610, R0 ;  /* 0x00007610ee007816 */ /* 0x000fe40000000000 */
[C---:B------:R-:W-:Y:S02]  /*17ef0*/  ISETP.LE.U32.AND P4, PT, R106.reuse, UR11, PT ;  /* 0x0000000b6a007c0c */ /* 0x040fe4000bf83070 */
[----:B------:R-:W-:Y:S01]  /*17f00*/  PRMT R106, R106, 0x5410, R107 ;  /* 0x000054106a6a7816 */ /* 0x000fe2000000006b */
[-C--:B------:R-:W-:Y:S03]  /*17f10*/  HMMA.16816.F32 R20, R36, R44.reuse, R20 ;  /* 0x0000002c2414723c */ /* 0x080fe60000001814 */
[----:B-1----:R-:W-:Y:S05]  /*17f20*/  PRMT R2, R238, 0x7632, R2 ;  /* 0x00007632ee027816 */ /* 0x002fea0000000002 */
[C---:B------:R-:W-:Y:S04]  /*17f30*/  HMMA.16816.F32 R24, R40.reuse, R44, R24 ;  /* 0x0000002c2818723c */ /* 0x040fe80000001818 */
[----:B------:R-:W-:Y:S02]  /*17f40*/  PRMT R63, R0, 0x5410, R2 ;  /* 0x00005410003f7816 */ /* 0x000fe40000000002 */
[----:B------:R-:W-:Y:S02]  /*17f50*/  LOP3.LUT R44, R76, 0xff00ff, RZ, 0xc0, !PT ;  /* 0x00ff00ff4c2c7812 */ /* 0x000fe400078ec0ff */
[----:B------:R-:W-:Y:S01]  /*17f60*/  PRMT R76, R91, 0x7632, R76 ;  /* 0x000076325b4c7816 */ /* 0x000fe2000000004c */
[-C--:B------:R-:W-:Y:S03]  /*17f70*/  HMMA.16816.F32 R28, R40, R46.reuse, R28 ;  /* 0x0000002e281c723c */ /* 0x080fe6000000181c */
[--C-:B------:R-:W-:Y:S02]  /*17f80*/  HSET2.LE.AND R43, R44, R212.reuse, PT ;  /* 0x000000d42c2b7233 */ /* 0x100fe40003803000 */
[--C-:B------:R-:W-:Y:S02]  /*17f90*/  HSET2.LE.AND R42, R67, R212.reuse, PT ;  /* 0x000000d4432a7233 */ /* 0x100fe40003803000 */
[--C-:B------:R-:W-:Y:S01]  /*17fa0*/  HSET2.LE.AND R41, R64, R212.reuse, PT ;  /* 0x000000d440297233 */ /* 0x100fe20003803000 */
[----:B------:R-:W-:Y:S04]  /*17fb0*/  HMMA.16816.F32 R32, R36, R46, R32 ;  /* 0x0000002e2420723c */ /* 0x000fe80000001820 */
[----:B------:R-:W-:Y:S02]  /*17fc0*/  LOP3.LUT R43, R96, R43, RZ, 0xc0, !PT ;  /* 0x0000002b602b7212 */ /* 0x000fe400078ec0ff */
[----:B------:R-:W-:Y:S02]  /*17fd0*/  LOP3.LUT R42, R97, R42, RZ, 0xc0, !PT ;  /* 0x0000002a612a7212 */ /* 0x000fe400078ec0ff */
[----:B------:R-:W-:Y:S02]  /*17fe0*/  SHF.R.U32.HI R97, RZ, 0x18, R109 ;  /* 0x00000018ff617819 */ /* 0x000fe4000001166d */
[--C-:B------:R-:W-:Y:S02]  /*17ff0*/  HSET2.LE.AND R36, R66, R212.reuse, PT ;  /* 0x000000d442247233 */ /* 0x100fe40003803000 */
[----:B------:R-:W-:Y:S02]  /*18000*/  PRMT R66, R3, 0x5410, R52 ;  /* 0x0000541003427816 */ /* 0x000fe40000000034 */
[--C-:B------:R-:W-:Y:S02]  /*18010*/  HSET2.LE.AND R38, R86, R212.reuse, PT ;  /* 0x000000d456267233 */ /* 0x100fe40003803000 */
[----:B------:R-:W-:Y:S02]  /*18020*/  LOP3.LUT R36, R70, R36, RZ, 0xc0, !PT ;  /* 0x0000002446247212 */ /* 0x000fe400078ec0ff */
[----:B------:R-:W-:Y:S02]  /*18030*/  LOP3.LUT R39, R116, 0xff00ff, RZ, 0xc0, !PT ;  /* 0x00ff00ff74277812 */ /* 0x000fe400078ec0ff */
[----:B------:R-:W-:Y:S02]  /*18040*/  LOP3.LUT R38, R71, R38, RZ, 0xc0, !PT ;  /* 0x0000002647267212 */ /* 0x000fe400078ec0ff */
[----:B------:R-:W-:Y:S02]  /*18050*/  LOP3.LUT R41, R98, R41, RZ, 0xc0, !PT ;  /* 0x0000002962297212 */ /* 0x000fe400078ec0ff */
[--C-:B------:R-:W-:Y:S02]  /*18060*/  HSET2.LE.AND R37, R65, R212.reuse, PT ;  /* 0x000000d441257233 */ /* 0x100fe40003803000 */
[--C-:B------:R-:W-:Y:S02]  /*18070*/  HSET2.LE.AND R39, R39, R212.reuse, PT ;  /* 0x000000d427277233 */ /* 0x100fe40003803000 */
[----:B------:R-:W-:Y:S02]  /*18080*/  PRMT R98, R121, 0x5410, R170 ;  /* 0x0000541079627816 */ /* 0x000fe400000000aa */
[----:B------:R-:W-:Y:S02]  /*18090*/  LOP3.LUT R37, R72, R37, RZ, 0xc0, !PT ;  /* 0x0000002548257212 */ /* 0x000fe400078ec0ff */
[----:B------:R-:W-:Y:S01]  /*180a0*/  PRMT R116, R146, 0x5410, R145 ;  /* 0x0000541092747816 */ /* 0x000fe20000000091 */
[----:B----4-:R-:W-:Y:S02]  /*180b0*/  @P6 HADD2 R60, -R53.H0_H0, -RZ.H0_H0 ;  /* 0xa00000ff353c6230 */ /* 0x010fe40000000900 */
[----:B---3--:R-:W-:Y:S03]  /*180c0*/  @!P5 HADD2 R117, -R91.H1_H1, -RZ.H0_H0 ;  /* 0xa00000ff5b75d230 */ /* 0x008fe60000000d00 */
[----:B------:R-:W-:Y:S01]  /*180d0*/  PRMT R58, R60, 0x7610, R58 ;  /* 0x000076103c3a7816 */ /* 0x000fe2000000003a */
[----:B------:R1:W-:Y:S01]  /*180e0*/  @P6 STL.S16 [R1+0x130], R60 ;  /* 0x0001303c01006387 */ /* 0x0003e20000100600 */
[----:B------:R-:W-:Y:S02]  /*180f0*/  @!P1 HADD2 R89, -R93.H0_H0, -RZ.H0_H0 ;  /* 0xa00000ff5d599230 */ /* 0x000fe40000000900 */
[----:B------:R-:W-:Y:S01]  /*18100*/  @P6 PRMT R53, R58, 0x5410, RZ ;  /* 0x000054103a356816 */ /* 0x000fe200000000ff */
[----:B------:R-:W-:Y:S01]  /*18110*/  IMAD.WIDE R58, R244, 0x70, R48 ;  /* 0x00000070f43a7825 */ /* 0x000fe200078e0230 */
[----:B------:R-:W-:Y:S02]  /*18120*/  ISETP.GT.U32.AND P6, PT, R174, UR11, PT ;  /* 0x0000000bae007c0c */ /* 0x000fe4000bfc4070 */
[----:B------:R-:W-:Y:S02]  /*18130*/  PRMT R87, R89, 0x7610, R87 ;  /* 0x0000761059577816 */ /* 0x000fe40000000057 */
[----:B------:R-:W-:Y:S01]  /*18140*/  PRMT R127, R117, 0x7610, R127 ;  /* 0x00007610757f7816 */ /* 0x000fe2000000007f */
[----:B------:R-:W-:Y:S01]  /*18150*/  STG.E.U16 desc[UR20][R58.64+-0x60], R165 ;  /* 0xffffa0a53a007986 */ /* 0x000fe2000c101514 */
[C---:B------:R-:W-:Y:S03]  /*18160*/  IMAD.WIDE R44, R244.reuse, -0x70, R58 ;  /* 0xffffff90f42c7825 */ /* 0x040fe600078e023a */
[----:B------:R-:W-:Y:S01]  /*18170*/  @!P5 PRMT R76, R127, 0x5410, RZ ;  /* 0x000054107f4cd816 */ /* 0x000fe200000000ff */
[----:B--2---:R-:W-:Y:S01]  /*18180*/  @!P4 HADD2 R147, -R91.H0_H0, -RZ.H0_H0 ;  /* 0xa00000ff5b93c230 */ /* 0x004fe20000000900 */
[----:B------:R-:W-:Y:S01]  /*18190*/  STG.E.U16 desc[UR20][R58.64+-0x5e], R143 ;  /* 0xffffa28f3a007986 */ /* 0x000fe2000c101514 */
[----:B------:R-:W-:Y:S03]  /*181a0*/  IMAD.WIDE R70, R244, 0x70, R44 ;  /* 0x00000070f4467825 */ /* 0x000fe600078e022c */
[----:B------:R-:W-:Y:S01]  /*181b0*/  PRMT R130, R147, 0x7610, R130 ;  /* 0x0000761093827816 */ /* 0x000fe20000000082 */
[----:B------:R-:W-:Y:S03]  /*181c0*/  @!P4 STL.S16 [R1+0x128], R147 ;  /* 0x000128930100c387 */ /* 0x000fe60000100600 */
[----:B------:R-:W-:Y:S01]  /*181d0*/  @!P4 PRMT R88, R130, 0x5410, RZ ;  /* 0x000054108258c816 */ /* 0x000fe200000000ff */
[----:B------:R-:W-:Y:S01]  /*181e0*/  @!P5 STL.S16 [R1+0x124], R117 ;  /* 0x000124750100d387 */ /* 0x000fe20000100600 */
[----:B-1----:R-:W-:Y:S03]  /*181f0*/  PRMT R60, R142, 0x5410, R163 ;  /* 0x000054108e3c7816 */ /* 0x002fe600000000a3 */
[----:B------:R1:W-:Y:S02]  /*18200*/  @!P1 STL.S16 [R1+0x120], R89 ;  /* 0x0001205901009387 */ /* 0x0003e40000100600 */
[--C-:B------:R-:W-:Y:S02]  /*18210*/  HSET2.LE.AND R40, R60, R212.reuse, PT ;  /* 0x000000d43c287233 */ /* 0x100fe40003803000 */
[----:B------:R-:W-:Y:S01]  /*18220*/  PRMT R60, R61, 0x7632, R60 ;  /* 0x000076323d3c7816 */ /* 0x000fe2000000003c */
[----:B------:R-:W-:Y:S02]  /*18230*/  STG.E.U16 desc[UR20][R180.64+-0x60], R144 ;  /* 0xffffa090b4007986 */ /* 0x000fe4000c101514 */
[----:B------:R-:W-:Y:S02]  /*18240*/  LOP3.LUT R40, R99, R40, RZ, 0xc0, !PT ;  /* 0x0000002863287212 */ /* 0x000fe400078ec0ff */
[----:B------:R-:W-:Y:S01]  /*18250*/  PRMT R99, R93, 0x7610, R99 ;  /* 0x000076105d637816 */ /* 0x000fe20000000063 */
[----:B------:R-:W-:Y:S01]  /*18260*/  @P6 HADD2 R55, -R0.H0_H0, -RZ.H0_H0 ;  /* 0xa00000ff00376230 */ /* 0x000fe20000000900 */
[----:B------:R-:W-:Y:S01]  /*18270*/  @!P1 PRMT R99, R87, 0x5410, RZ ;  /* 0x0000541057639816 */ /* 0x000fe200000000ff */
[----:B------:R-:W-:Y:S01]  /*18280*/  STG.E.U16 desc[UR20][R180.64+-0x5e], R153 ;  /* 0xffffa299b4007986 */ /* 0x000fe2000c101514 */
[----:B------:R-:W-:Y:S01]  /*18290*/  PRMT R65, R61, 0x5410, R60 ;  /* 0x000054103d417816 */ /* 0x000fe2000000003c */
[----:B------:R-:W-:Y:S01]  /*182a0*/  IMAD.WIDE.U32 R86, R188, -0x2daee0ad, RZ ;  /* 0xd2511f53bc567825 */ /* 0x000fe200078e00ff */
[----:B------:R-:W-:Y:S01]  /*182b0*/  PRMT R48, R55, 0x7610, R48 ;  /* 0x0000761037307816 */ /* 0x000fe20000000030 */
[----:B------:R-:W-:Y:S03]  /*182c0*/  STG.E.U16 desc[UR20][R178.64+-0x4e], R53 ;  /* 0xffffb235b2007986 */ /* 0x000fe6000c101514 */
[----:B------:R-:W-:Y:S01]  /*182d0*/  @P6 PRMT R0, R48, 0x5410, RZ ;  /* 0x0000541030006816 */ /* 0x000fe200000000ff */
[----:B------:R-:W-:Y:S01]  /*182e0*/  STG.E.U16 desc[UR20][R178.64+-0x50], R54 ;  /* 0xffffb036b2007986 */ /* 0x000fe2000c101514 */
[----:B------:R-:W-:Y:S02]  /*182f0*/  LOP3.LUT R72, R222, UR12, R87, 0x96, !PT ;  /* 0x0000000cde487c12 */ /* 0x000fe4000f8e9657 */
[----:B------:R-:W-:Y:S01]  /*18300*/  PRMT R87, R86, 0x7773, RZ ;  /* 0x0000777356577816 */ /* 0x000fe200000000ff */
[----:B------:R2:W-:Y:S04]  /*18310*/  STG.E.U16 desc[UR20][R44.64+-0x50], R0 ;  /* 0xffffb0002c007986 */ /* 0x0005e8000c101514 */
[----:B-1----:R1:W3:Y:S04]  /*18320*/  LDL.S16 R89, [R1+0x118] ;  /* 0x0001180001597983 */ /* 0x0022e80000100600 */
[----:B------:R4:W-:Y:S01]  /*18330*/  @P6 STL.S16 [R1+0x11c], R55 ;  /* 0x00011c3701006387 */ /* 0x0009e20000100600 */
[----:B------:R-:W-:Y:S03]  /*18340*/  ISETP.GT.U32.AND P6, PT, R171, UR11, PT ;  /* 0x0000000bab007c0c */ /* 0x000fe6000bfc4070 */
[----:B------:R1:W3:Y:S04]  /*18350*/  LDL.S16 R122, [R1+0x10c] ;  /* 0x00010c00017a7983 */ /* 0x0002e80000100600 */
[----:B------:R1:W3:Y:S04]  /*18360*/  LDL.S16 R120, [R1+0x108] ;  /* 0x0001080001787983 */ /* 0x0002e80000100600 */
[----:B------:R1:W3:Y:S04]  /*18370*/  LDL.S16 R117, [R1+0x104] ;  /* 0x0001040001757983 */ /* 0x0002e80000100600 */
[----:B------:R-:W1:Y:S01]  /*18380*/  LDSM.16.MT88.4 R48, [R204+0x4c00] ;  /* 0x004c0000cc30783b */ /* 0x000e620000004200 */
[----:B--2---:R-:W-:Y:S04]  /*18390*/  PRMT R0, R109, 0x7632, R0 ;  /* 0x000076326d007816 */ /* 0x004fe80000000000 */
[----:B------:R-:W-:Y:S02]  /*183a0*/  LOP3.LUT R96, R0, 0xff, RZ, 0xc0, !PT ;  /* 0x000000ff00607812 */ /* 0x000fe400078ec0ff */
[----:B------:R-:W-:Y:S01]  /*183b0*/  LOP3.LUT R0, R105, 0xffff, RZ, 0xc0, !PT ;  /* 0x0000ffff69007812 */ /* 0x000fe200078ec0ff */
[----:B----4-:R-:W-:Y:S01]  /*183c0*/  IMAD.MOV.U32 R55, RZ, RZ, R69 ;  /* 0x000000ffff377224 */ /* 0x010fe200078e0045 */
[C---:B------:R-:W-:Y:S01]  /*183d0*/  ISETP.LE.U32.AND P5, PT, R96.reuse, UR11, PT ;  /* 0x0000000b60007c0c */ /* 0x040fe2000bfa3070 */
[----:B------:R4:W2:Y:S01]  /*183e0*/  LDL.S16 R69, [R1+0x100] ;  /* 0x0001000001457983 */ /* 0x0008a20000100600 */
[----:B------:R-:W-:Y:S02]  /*183f0*/  PRMT R96, R96, 0x5410, R97 ;  /* 0x0000541060607816 */ /* 0x000fe40000000061 */
[----:B------:R-:W-:Y:S01]  /*18400*/  LOP3.LUT R39, R55, R39, RZ, 0xc0, !PT ;  /* 0x0000002737277212 */ /* 0x000fe200078ec0ff */
[-C--:B-1----:R-:W-:Y:S08]  /*18410*/  HMMA.16816.F32 R4, R40, R48.reuse, R4 ;  /* 0x000000302804723c */ /* 0x082ff00000001804 */
[C---:B------:R-:W-:Y:S08]  /*18420*/  HMMA.16816.F32 R8, R36.reuse, R48, R8 ;  /* 0x000000302408723c */ /* 0x040ff00000001808 */
[-C--:B------:R-:W-:Y:S08]  /*18430*/  HMMA.16816.F32 R12, R36, R50.reuse, R12 ;  /* 0x00000032240c723c */ /* 0x080ff0000000180c */
[C---:B------:R-:W-:Y:S04]  /*18440*/  HMMA.16816.F32 R16, R40.reuse, R50, R16 ;  /* 0x000000322810723c */ /* 0x040fe80000001810 */
[----:B---3--:R-:W-:Y:S05]  /*18450*/  @P6 HADD2 R89, -R2.H0_H0, -RZ.H0_H0 ;  /* 0xa00000ff02596230 */ /* 0x008fea0000000900 */
[----:B------:R-:W-:Y:S01]  /*18460*/  PRMT R67, R89, 0x7610, R67 ;  /* 0x0000761059437816 */ /* 0x000fe20000000043 */
[----:B------:R1:W-:Y:S03]  /*18470*/  @P6 STL.S16 [R1+0x118], R89 ;  /* 0x0001185901006387 */ /* 0x0003e60000100600 */
[----:B------:R-:W-:Y:S01]  /*18480*/  @P6 PRMT R2, R67, 0x5410, RZ ;  /* 0x0000541043026816 */ /* 0x000fe200000000ff */
[----:B------:R4:W3:Y:S01]  /*18490*/  LDL.S16 R58, [R1+0x114] ;  /* 0x00011400013a7983 */ /* 0x0008e20000100600 */
[----:B------:R-:W-:Y:S01]  /*184a0*/  ISETP.LE.U32.AND P6, PT, R97, UR11, PT ;  /* 0x0000000b61007c0c */ /* 0x000fe2000bfc3070 */
[----:B------:R-:W-:Y:S01]  /*184b0*/  @!P2 HADD2 R120, -R52.H0_H0, -RZ.H0_H0 ;  /* 0xa00000ff3478a230 */ /* 0x000fe20000000900 */
[----:B------:R-:W-:Y:S01]  /*184c0*/  PRMT R67, R57, 0x5410, R56 ;  /* 0x0000541039437816 */ /* 0x000fe20000000038 */
[----:B------:R4:W4:Y:S01]  /*184d0*/  LDL.S16 R53, [R1+0x110] ;  /* 0x0001100001357983 */ /* 0x0009220000100600 */
[----:B------:R-:W-:Y:S02]  /*184e0*/  @!P5 HADD2 R117, -R57.H0_H0, -RZ.H0_H0 ;  /* 0xa00000ff3975d230 */ /* 0x000fe40000000900 */
[----:B------:R-:W-:Y:S01]  /*184f0*/  PRMT R59, R120, 0x7610, R59 ;  /* 0x00007610783b7816 */ /* 0x000fe2000000003b */
[----:B------:R2:W-:Y:S03]  /*18500*/  STG.E.U16 desc[UR20][R44.64+-0x4e], R2 ;  /* 0xffffb2022c007986 */ /* 0x0005e6000c101514 */
[----:B------:R-:W-:Y:S01]  /*18510*/  @!P2 PRMT R52, R59, 0x5410, RZ ;  /* 0x000054103b34a816 */ /* 0x000fe200000000ff */
[----:B------:R-:W2:Y:S01]  /*18520*/  LDSM.16.MT88.4 R44, [R62+0xc00] ;  /* 0x000c00003e2c783b */ /* 0x000ea20000004200 */
[----:B------:R-:W-:Y:S01]  /*18530*/  PRMT R55, R117, 0x7610, R55 ;  /* 0x0000761075377816 */ /* 0x000fe20000000037 */
[----:B------:R-:W-:Y:S02]  /*18540*/  IMAD.MOV.U32 R59, RZ, RZ, R77 ;  /* 0x000000ffff3b7224 */ /* 0x000fe400078e004d */
[----:B------:R-:W-:Y:S01]  /*18550*/  STG.E.U16 desc[UR20][R70.64+-0x50], R157 ;  /* 0xffffb09d46007986 */ /* 0x000fe2000c101514 */
[----:B------:R-:W-:Y:S01]  /*18560*/  @!P5 PRMT R57, R55, 0x5410, RZ ;  /* 0x000054103739d816 */ /* 0x000fe200000000ff */
[----:B------:R-:W-:Y:S01]  /*18570*/  IMAD.MOV.U32 R55, RZ, RZ, R80 ;  /* 0x000000ffff377224 */ /* 0x000fe200078e0050 */
[----:B------:R-:W-:Y:S01]  /*18580*/  PRMT R80, R112, 0x5410, R140 ;  /* 0x0000541070507816 */ /* 0x000fe2000000008c */
[----:B------:R2:W-:Y:S01]  /*18590*/  STG.E.U16 desc[UR20][R70.64+-0x4e], R133 ;  /* 0xffffb28546007986 */ /* 0x0005e2000c101514 */
[----:B-1----:R-:W-:Y:S01]  /*185a0*/  LOP3.LUT R89, R109, 0xff, RZ, 0xc0, !PT ;  /* 0x000000ff6d597812 */ /* 0x002fe200078ec0ff */
[----:B--2---:R-:W-:Y:S01]  /*185b0*/  @!P6 HADD2 R69, -R56.H0_H0, -RZ.H0_H0 ;  /* 0xa00000ff3845e230 */ /* 0x004fe20000000900 */
[----:B------:R-:W-:Y:S01]  /*185c0*/  SHF.R.U32.HI R109, RZ, 0x8, R0 ;  /* 0x00000008ff6d7819 */ /* 0x000fe20000011600 */
[----:B------:R1:W-:Y:S01]  /*185d0*/  STG.E.U16 desc[UR20][R180.64+-0x4e], R115 ;  /* 0xffffb273b4007986 */ /* 0x0003e2000c101514 */
[----:B------:R-:W-:Y:S02]  /*185e0*/  ISETP.LE.U32.AND P4, PT, R89, UR11, PT ;  /* 0x0000000b59007c0c */ /* 0x000fe4000bf83070 */
[----:B------:R-:W-:Y:S01]  /*185f0*/  PRMT R54, R69, 0x7610, R54 ;  /* 0x0000761045367816 */ /* 0x000fe20000000036 */
[----:B------:R2:W-:Y:S01]  /*18600*/  STG.E.U16 desc[UR20][R180.64+-0x50], R132 ;  /* 0xffffb084b4007986 */ /* 0x0005e2000c101514 */
[----:B------:R-:W-:Y:S02]  /*18610*/  LOP3.LUT R0, R109, 0xffff, RZ, 0xc0, !PT ;  /* 0x0000ffff6d007812 */ /* 0x000fe400078ec0ff */
[----:B------:R-:W-:Y:S01]  /*18620*/  @!P6 PRMT R56, R54, 0x5410, RZ ;  /* 0x000054103638e816 */ /* 0x000fe200000000ff */
[----:B------:R2:W-:Y:S01]  /*18630*/  STG.E.U16 desc[UR20][R178.64+-0x3e], R52 ;  /* 0xffffc234b2007986 */ /* 0x0005e2000c101514 */
[----:B------:R-:W-:Y:S02]  /*18640*/  PRMT R54, R169, 0x5410, R168 ;  /* 0x00005410a9367816 */ /* 0x000fe400000000a8 */
[----:B------:R-:W-:Y:S02]  /*18650*/  LOP3.LUT R2, R172, 0xff, RZ, 0xc0, !PT ;  /* 0x000000ffac027812 */ /* 0x000fe400078ec0ff */
[----:B------:R-:W-:Y:S01]  /*18660*/  PRMT R89, R89, 0x5410, R161 ;  /* 0x0000541059597816 */ /* 0x000fe200000000a1 */
[----:B------:R-:W-:Y:S01]  /*18670*/  @!P4 HADD2 R122, -R3.H0_H0, -RZ.H0_H0 ;  /* 0xa00000ff037ac230 */ /* 0x000fe20000000900 */
[----:B------:R-:W-:Y:S02]  /*18680*/  ISETP.LE.U32.AND P1, PT, R2, UR11, PT ;  /* 0x0000000b02007c0c */ /* 0x000fe4000bf23070 */
[--C-:B------:R-:W-:Y:S02]  /*18690*/  HSET2.LE.AND R54, R54, R212.reuse, PT ;  /* 0x000000d436367233 */ /* 0x100fe40003803000 */
[----:B------:R-:W-:Y:S01]  /*186a0*/  PRMT R64, R122, 0x7610, R64 ;  /* 0x000076107a407816 */ /* 0x000fe20000000040 */
[----:B------:R-:W-:Y:S03]  /*186b0*/  @!P4 STL.S16 [R1+0x10c], R122 ;  /* 0x00010c7a0100c387 */ /* 0x000fe60000100600 */
[----:B------:R-:W-:Y:S01]  /*186c0*/  @!P4 PRMT R3, R64, 0x5410, RZ ;  /* 0x000054104003c816 */ /* 0x000fe200000000ff */
[----:B------:R-:W-:Y:S01]  /*186d0*/  @!P2 STL.S16 [R1+0x108], R120 ;  /* 0x000108780100a387 */ /* 0x000fe20000100600 */
[----:B------:R-:W-:Y:S01]  /*186e0*/  ISETP.GT.U32.AND P4, PT, R148, UR11, PT ;  /* 0x0000000b94007c0c */ /* 0x000fe2000bf84070 */
[----:B------:R-:W-:Y:S01]  /*186f0*/  IMAD.MOV.U32 R133, RZ, RZ, R136 ;  /* 0x000000ffff857224 */ /* 0x000fe200078e0088 */
[----:B------:R-:W-:Y:S01]  /*18700*/  ISETP.GT.U32.AND P2, PT, R146, UR11, PT ;  /* 0x0000000b92007c0c */ /* 0x000fe2000bf44070 */
[----:B------:R2:W-:Y:S01]  /*18710*/  @!P5 STL.S16 [R1+0x104], R117 ;  /* 0x000104750100d387 */ /* 0x0005e20000100600 */
[----:B-1----:R-:W-:Y:S01]  /*18720*/  PRMT R115, R2, 0x5410, R148 ;  /* 0x0000541002737816 */ /* 0x002fe20000000094 */
[-C--:B------:R-:W-:Y:S02]  /*18730*/  HMMA.16816.F32 R20, R40, R44.reuse, R20 ;  /* 0x0000002c2814723c */ /* 0x080fe40000001814 */
[----:B------:R1:W-:Y:S01]  /*18740*/  @!P6 STL.S16 [R1+0x100], R69 ;  /* 0x000100450100e387 */ /* 0x0003e20000100600 */
[----:B------:R-:W-:Y:S01]  /*18750*/  PRMT R2, R230, 0x5410, R221 ;  /* 0x00005410e6027816 */ /* 0x000fe200000000dd */
[----:B--2---:R-:W-:Y:S01]  /*18760*/  IMAD.MOV.U32 R132, RZ, RZ, R137 ;  /* 0x000000ffff847224 */ /* 0x004fe200078e0089 */
[----:B------:R-:W-:Y:S01]  /*18770*/  ISETP.GT.U32.AND P5, PT, R145, UR11, PT ;  /* 0x0000000b91007c0c */ /* 0x000fe2000bfa4070 */
[----:B------:R2:W-:Y:S01]  /*18780*/  STG.E.U16 desc[UR20][R178.64+-0x40], R3 ;  /* 0xffffc003b2007986 */ /* 0x0005e2000c101514 */
[----:B------:R-:W-:Y:S01]  /*18790*/  ISETP.LE.U32.AND P6, PT, R0, UR11, PT ;  /* 0x0000000b00007c0c */ /* 0x000fe2000bfc3070 */
[C---:B------:R-:W-:Y:S04]  /*187a0*/  HMMA.16816.F32 R24, R36.reuse, R44, R24 ;  /* 0x0000002c2418723c */ /* 0x040fe80000001818 */
[--C-:B------:R-:W-:Y:S01]  /*187b0*/  HSET2.LE.AND R52, R2, R212.reuse, PT ;  /* 0x000000d402347233 */ /* 0x100fe20003803000 */
[----:B------:R-:W-:Y:S01]  /*187c0*/  IMAD.WIDE R44, R244, -0x70, R70 ;  /* 0xffffff90f42c7825 */ /* 0x000fe200078e0246 */
[----:B------:R-:W-:Y:S02]  /*187d0*/  PRMT R2, R242, 0x7610, R2 ;  /* 0x00007610f2027816 */ /* 0x000fe40000000002 */
[----:B------:R-:W-:Y:S01]  /*187e0*/  PRMT R64, R129, 0x5410, R167 ;  /* 0x0000541081407816 */ /* 0x000fe200000000a7 */
[-C--:B------:R-:W-:Y:S01]  /*187f0*/  HMMA.16816.F32 R28, R36, R46.reuse, R28 ;  /* 0x0000002e241c723c */ /* 0x080fe2000000181c */
[----:B------:R2:W-:Y:S02]  /*18800*/  STG.E.U16 desc[UR20][R44.64+-0x40], R57 ;  /* 0xffffc0392c007986 */ /* 0x0005e4000c101514 */
[----:B------:R-:W-:Y:S01]  /*18810*/  LOP3.LUT R39, R119, 0xff00ff, RZ, 0xc0, !PT ;  /* 0x00ff00ff77277812 */ /* 0x000fe200078ec0ff */
[----:B------:R-:W-:Y:S01]  /*18820*/  IMAD.WIDE R70, R244, 0x70, R44 ;  /* 0x00000070f4467825 */ /* 0x000fe200078e022c */
[--C-:B------:R-:W-:Y:S01]  /*18830*/  HSET2.LE.AND R38, R98, R212.reuse, PT ;  /* 0x000000d462267233 */ /* 0x100fe20003803000 */
[----:B------:R2:W-:Y:S01]  /*18840*/  STG.E.U16 desc[UR20][R44.64+-0x3e], R56 ;  /* 0xffffc2382c007986 */ /* 0x0005e2000c101514 */
[----:B------:R-:W-:Y:S01]  /*18850*/  PRMT R117, R141, 0x5410, R139 ;  /* 0x000054108d757816 */ /* 0x000fe2000000008b */
[----:B------:R-:W-:Y:S02]  /*18860*/  HMMA.16816.F32 R32, R40, R46, R32 ;  /* 0x0000002e2820723c */ /* 0x000fe40000001820 */
[----:B------:R-:W-:Y:S02]  /*18870*/  LDSM.16.MT88.4 R40, [R62+0x1000] ;  /* 0x001000003e28783b */ /* 0x000fe40000004200 */
[----:B-1----:R-:W-:Y:S02]  /*18880*/  PRMT R69, R128, 0x5410, R123 ;  /* 0x0000541080457816 */ /* 0x002fe4000000007b */
[--C-:B------:R-:W-:Y:S01]  /*18890*/  HSET2.LE.AND R39, R39, R212.reuse, PT ;  /* 0x000000d427277233 */ /* 0x100fe20003803000 */
[----:B------:R-:W-:Y:S01]  /*188a0*/  STG.E.U16 desc[UR20][R70.64+-0x3e], R102 ;  /* 0xffffc26646007986 */ /* 0x000fe2000c101514 */
[----:B--2---:R-:W-:Y:S02]  /*188b0*/  PRMT R3, R242, 0x7632, R3 ;  /* 0x00007632f2037816 */ /* 0x004fe40000000003 */
[--C-:B------:R-:W-:Y:S01]  /*188c0*/  HSET2.LE.AND R37, R69, R212.reuse, PT ;  /* 0x000000d445257233 */ /* 0x100fe20003803000 */
[----:B------:R-:W-:Y:S01]  /*188d0*/  STG.E.U16 desc[UR20][R70.64+-0x40], R103 ;  /* 0xffffc06746007986 */ /* 0x000fe2000c101514 */
[----:B------:R-:W-:Y:S02]  /*188e0*/  LOP3.LUT R38, R82, R38, RZ, 0xc0, !PT ;  /* 0x0000002652267212 */ /* 0x000fe400078ec0ff */
[----:B------:R-:W-:Y:S01]  /*188f0*/  LOP3.LUT R39, R74, R39, RZ, 0xc0, !PT ;  /* 0x000000274a277212 */ /* 0x000fe200078ec0ff */
[----:B------:R-:W-:Y:S01]  /*18900*/  STG.E.U16 desc[UR20][R180.64+-0x40], R88 ;  /* 0xffffc058b4007986 */ /* 0x000fe2000c101514 */
[----:B------:R-:W-:Y:S01]  /*18910*/  LOP3.LUT R37, R100, R37, RZ, 0xc0, !PT ;  /* 0x0000002564257212 */ /* 0x000fe200078ec0ff */
[----:B------:R-:W-:Y:S01]  /*18920*/  IMAD.MOV.U32 R100, RZ, RZ, R86 ;  /* 0x000000ffff647224 */ /* 0x000fe200078e0056 */
[----:B------:R-:W-:Y:S01]  /*18930*/  PRMT R69, R108, 0x5410, R175 ;  /* 0x000054106c457816 */ /* 0x000fe200000000af */
[----:B------:R1:W-:Y:S01]  /*18940*/  STG.E.U16 desc[UR20][R180.64+-0x3e], R76 ;  /* 0xffffc24cb4007986 */ /* 0x0003e2000c101514 */
[----:B------:R-:W-:Y:S02]  /*18950*/  PRMT R57, R177, 0x5410, R173 ;  /* 0x00005410b1397816 */ /* 0x000fe400000000ad */
[----:B------:R-:W-:Y:S02]  /*18960*/  PRMT R74, R104, 0x7771, RZ ;  /* 0x00007771684a7816 */ /* 0x000fe400000000ff */
[----:B------:R-:W-:Y:S02]  /*18970*/  PRMT R47, R174, 0x5410, R171 ;  /* 0x00005410ae2f7816 */ /* 0x000fe400000000ab */
[--C-:B------:R-:W-:Y:S02]  /*18980*/  HSET2.LE.AND R57, R57, R212.reuse, PT ;  /* 0x000000d439397233 */ /* 0x100fe40003803000 */
[----:B------:R-:W-:Y:S02]  /*18990*/  PRMT R56, R184, 0x5410, R183 ;  /* 0x00005410b8387816 */ /* 0x000fe400000000b7 */
[----:B------:R-:W-:Y:S02]  /*189a0*/  LOP3.LUT R47, R47, 0xff00ff, RZ, 0xc0, !PT ;  /* 0x00ff00ff2f2f7812 */ /* 0x000fe400078ec0ff */
[----:B------:R-:W-:Y:S02]  /*189b0*/  PRMT R82, R114, 0x5410, R166 ;  /* 0x0000541072527816 */ /* 0x000fe400000000a6 */
[--C-:B------:R-:W-:Y:S02]  /*189c0*/  HSET2.LE.AND R56, R56, R212.reuse, PT ;  /* 0x000000d438387233 */ /* 0x100fe40003803000 */
[--C-:B------:R-:W-:Y:S02]  /*189d0*/  HSET2.LE.AND R47, R47, R212.reuse, PT ;  /* 0x000000d42f2f7233 */ /* 0x100fe40003803000 */
[C---:B------:R-:W-:Y:S02]  /*189e0*/  PRMT R98, R86.reuse, 0x7772, RZ ;  /* 0x0000777256627816 */ /* 0x040fe400000000ff */
[----:B------:R-:W-:Y:S02]  /*189f0*/  PRMT R86, R86, 0x7771, RZ ;  /* 0x0000777156567816 */ /* 0x000fe400000000ff */
[----:B------:R-:W-:Y:S01]  /*18a00*/  LOP3.LUT R47, R63, R47, RZ, 0xc0, !PT ;  /* 0x0000002f3f2f7212 */ /* 0x000fe200078ec0ff */
[----:B------:R-:W-:Y:S01]  /*18a10*/  IMAD.MOV.U32 R63, RZ, RZ, R90 ;  /* 0x000000ffff3f7224 */ /* 0x000fe200078e005a */
[----:B------:R-:W-:Y:S02]  /*18a20*/  PRMT R143, R98, 0x5410, R87 ;  /* 0x00005410628f7816 */ /* 0x000fe40000000057 */
[----:B-1----:R-:W-:Y:S02]  /*18a30*/  PRMT R76, R214, 0x5410, R199 ;  /* 0x00005410d64c7816 */ /* 0x002fe400000000c7 */
[----:B------:R-:W-:Y:S05]  /*18a40*/  LOP3.LUT R143, R143, 0xff00ff, RZ, 0xc0, !PT ;  /* 0x00ff00ff8f8f7812 */ /* 0x000fea00078ec0ff */
[--C-:B------:R-:W-:Y:S01]  /*18a50*/  HSET2.LE.AND R143, R143, R212.reuse, PT ;  /* 0x000000d48f8f7233 */ /* 0x100fe20003803000 */
[----:B---3--:R-:W-:Y:S02]  /*18a60*/  @!P1 HADD2 R58, -R61.H0_H0, -RZ.H0_H0 ;  /* 0xa00000ff3d3a9230 */ /* 0x008fe40000000900 */
[----:B----4-:R-:W-:Y:S03]  /*18a70*/  @P4 HADD2 R53, -R60.H0_H0, -RZ.H0_H0 ;  /* 0xa00000ff3c354230 */ /* 0x010fe60000000900 */
[----:B------:R-:W-:Y:S01]  /*18a80*/  PRMT R48, R58, 0x7610, R48 ;  /* 0x000076103a307816 */ /* 0x000fe20000000030 */
[----:B------:R1:W-:Y:S01]  /*18a90*/  @!P1 STL.S16 [R1+0x114], R58 ;  /* 0x0001143a01009387 */ /* 0x0003e20000100600 */
[----:B------:R-:W-:Y:S03]  /*18aa0*/  PRMT R0, R53, 0x7610, R0 ;  /* 0x0000761035007816 */ /* 0x000fe60000000000 */
[----:B------:R2:W-:Y:S01]  /*18ab0*/  @P4 STL.S16 [R1+0x110], R53 ;  /* 0x0001103501004387 */ /* 0x0005e20000100600 */
[----:B------:R-:W-:Y:S02]  /*18ac0*/  @!P1 PRMT R61, R48, 0x5410, RZ ;  /* 0x00005410303d9816 */ /* 0x000fe400000000ff */
[----:B------:R-:W-:Y:S01]  /*18ad0*/  @P4 PRMT R60, R0, 0x5410, RZ ;  /* 0x00005410003c4816 */ /* 0x000fe200000000ff */
[----:B------:R3:W4:Y:S01]  /*18ae0*/  LDL.S16 R127, [R1+0xfc] ;  /* 0x0000fc00017f7983 */ /* 0x0007220000100600 */
[----:B------:R-:W-:Y:S01]  /*18af0*/  ISETP.GT.U32.AND P1, PT, R141, UR11, PT ;  /* 0x0000000b8d007c0c */ /* 0x000fe2000bf24070 */
[----:B------:R-:W-:Y:S01]  /*18b00*/  IMAD.MOV.U32 R0, RZ, RZ, R81 ;  /* 0x000000ffff007224 */ /* 0x000fe200078e0051 */
[----:B------:R-:W-:Y:S01]  /*18b10*/  ISETP.GT.U32.AND P4, PT, R139, UR11, PT ;  /* 0x0000000b8b007c0c */ /* 0x000fe2000bf84070 */
[----:B------:R3:W3:Y:S01]  /*18b20*/  LDL.S16 R122, [R1+0xf8] ;  /* 0x0000f800017a7983 */ /* 0x0006e20000100600 */
[----:B------:R-:W-:Y:S02]  /*18b30*/  PRMT R81, R104, 0x7773, RZ ;  /* 0x0000777368517816 */ /* 0x000fe400000000ff */
[----:B------:R-:W-:Y:S01]  /*18b40*/  LOP3.LUT R52, R0, R52, RZ, 0xc0, !PT ;  /* 0x0000003400347212 */ /* 0x000fe200078ec0ff */
[----:B------:R3:W3:Y:S01]  /*18b50*/  LDL.S16 R120, [R1+0xf4] ;  /* 0x0000f40001787983 */ /* 0x0006e20000100600 */
[--C-:B------:R-:W-:Y:S02]  /*18b60*/  HSET2.LE.AND R0, R64, R212.reuse, PT ;  /* 0x000000d440007233 */ /* 0x100fe40003803000 */
[----:B------:R-:W-:Y:S01]  /*18b70*/  PRMT R64, R2, 0x5410, R3 ;  /* 0x0000541002407816 */ /* 0x000fe20000000003 */
[----:B------:R-:W2:Y:S02]  /*18b80*/  LDSM.16.MT88.4 R48, [R204+0x5000] ;  /* 0x00500000cc30783b */ /* 0x000ea40000004200 */
[----:B------:R-:W-:Y:S02]  /*18b90*/  LOP3.LUT R36, R101, R0, RZ, 0xc0, !PT ;  /* 0x0000000065247212 */ /* 0x000fe400078ec0ff */
[----:B------:R-:W-:Y:S01]  /*18ba0*/  LOP3.LUT R0, R72, 0xffff, RZ, 0xc0, !PT ;  /* 0x0000ffff48007812 */ /* 0x000fe200078ec0ff */
[----:B------:R2:W-:Y:S01]  /*18bb0*/  STG.E.U16 desc[UR20][R178.64+-0x30], R61 ;  /* 0xffffd03db2007986 */ /* 0x0005e2000c101514 */
[----:B-1----:R-:W-:Y:S02]  /*18bc0*/  IMAD.MOV.U32 R58, RZ, RZ, R78 ;  /* 0x000000ffff3a7224 */ /* 0x002fe400078e004e */
[----:B------:R-:W-:Y:S01]  /*18bd0*/  SHF.R.U32.HI R77, RZ, 0x8, R0 ;  /* 0x00000008ff4d7819 */ /* 0x000fe20000011600 */
[----:B------:R-:W-:Y:S01]  /*18be0*/  STG.E.U16 desc[UR20][R178.64+-0x2e], R60 ;  /* 0xffffd23cb2007986 */ /* 0x000fe2000c101514 */
[----:B--2---:R-:W-:Y:S01]  /*18bf0*/  PRMT R53, R217, 0x5410, R216 ;  /* 0x00005410d9357816 */ /* 0x004fe200000000d8 */
[----:B------:R-:W-:Y:S01]  /*18c00*/  IMAD.MOV.U32 R78, RZ, RZ, R104 ;  /* 0x000000ffff4e7224 */ /* 0x000fe200078e0068 */
[----:B------:R-:W-:Y:S02]  /*18c10*/  LOP3.LUT R54, R58, R54, RZ, 0xc0, !PT ;  /* 0x000000363a367212 */ /* 0x000fe400078ec0ff */
[----:B------:R-:W-:Y:S02]  /*18c20*/  LOP3.LUT R0, R77, 0xffff, RZ, 0xc0, !PT ;  /* 0x0000ffff4d007812 */ /* 0x000fe400078ec0ff */
[--C-:B------:R-:W-:Y:S02]  /*18c30*/  HSET2.LE.AND R53, R53, R212.reuse, PT ;  /* 0x000000d435357233 */ /* 0x100fe40003803000 */
[----:B------:R-:W-:Y:S03]  /*18c40*/  PRMT R58, R193, 0x5410, R215 ;  /* 0x00005410c13a7816 */ /* 0x000fe600000000d7 */
[----:B------:R-:W-:Y:S02]  /*18c50*/  LOP3.LUT R53, R55, R53, RZ, 0xc0, !PT ;  /* 0x0000003537357212 */ /* 0x000fe400078ec0ff */
[----:B------:R-:W-:Y:S02]  /*18c60*/  LOP3.LUT R55, R118, 0xff00ff, RZ, 0xc0, !PT ;  /* 0x00ff00ff76377812 */ /* 0x000fe400078ec0ff */
[--C-:B------:R-:W-:Y:S03]  /*18c70*/  HSET2.LE.AND R58, R58, R212.reuse, PT ;  /* 0x000000d43a3a7233 */ /* 0x100fe60003803000 */
[--C-:B------:R-:W-:Y:S01]  /*18c80*/  HSET2.LE.AND R55, R55, R212.reuse, PT ;  /* 0x000000d437377233 */ /* 0x100fe20003803000 */
[----:B------:R-:W-:Y:S04]  /*18c90*/  IMAD.MOV.U32 R61, RZ, RZ, R91 ;  /* 0x000000ffff3d7224 */ /* 0x000fe800078e005b */
[----:B------:R-:W-:Y:S02]  /*18ca0*/  LOP3.LUT R55, R59, R55, RZ, 0xc0, !PT ;  /* 0x000000373b377212 */ /* 0x000fe400078ec0ff */
[----:B------:R-:W-:Y:S01]  /*18cb0*/  PRMT R59, R111, 0x5410, R110 ;  /* 0x000054106f3b7816 */ /* 0x000fe2000000006e */
[-C--:B------:R-:W-:Y:S08]  /*18cc0*/  HMMA.16816.F32 R4, R36, R48.reuse, R4 ;  /* 0x000000302404723c */ /* 0x080ff00000001804 */
[C---:B------:R-:W-:Y:S08]  /*18cd0*/  HMMA.16816.F32 R8, R52.reuse, R48, R8 ;  /* 0x000000303408723c */ /* 0x040ff00000001808 */
[-C--:B------:R-:W-:Y:S08]  /*18ce0*/  HMMA.16816.F32 R12, R52, R50.reuse, R12 ;  /* 0x00000032340c723c */ /* 0x080ff0000000180c */
[C---:B------:R-:W-:Y:S01]  /*18cf0*/  HMMA.16816.F32 R16, R36.reuse, R50, R16 ;  /* 0x000000322410723c */ /* 0x040fe20000001810 */
[----:B------:R-:W1:Y:S07]  /*18d00*/  LDSM.16.MT88.4 R48, [R204+0x5400] ;  /* 0x00540000cc30783b */ /* 0x000e6e0000004200 */
[-C--:B------:R-:W-:Y:S08]  /*18d10*/  HMMA.16816.F32 R20, R36, R40.reuse, R20 ;  /* 0x000000282414723c */ /* 0x080ff00000001814 */
[C---:B------:R-:W-:Y:S04]  /*18d20*/  HMMA.16816.F32 R24, R52.reuse, R40, R24 ;  /* 0x000000283418723c */ /* 0x040fe80000001818 */
[----:B------:R-:W-:Y:S01]  /*18d30*/  PRMT R41, R90, 0x7610, R41 ;  /* 0x000076105a297816 */ /* 0x000fe20000000029 */
[----:B------:R-:W-:Y:S03]  /*18d40*/  IMAD.MOV.U32 R40, RZ, RZ, R84 ;  /* 0x000000ffff287224 */ /* 0x000fe600078e0054 */
[-C--:B------:R-:W-:Y:S01]  /*18d50*/  HMMA.16816.F32 R28, R52, R42.reuse, R28 ;  /* 0x0000002a341c723c */ /* 0x080fe2000000181c */
[----:B------:R-:W2:Y:S02]  /*18d60*/  MUFU.EX2 R53, R124 ;  /* 0x0000007c00357308 */ /* 0x000ea40000000800 */
[----:B------:R-:W-:Y:S05]  /*18d70*/  PRMT R52, R225, 0x7632, R52 ;  /* 0x00007632e1347816 */ /* 0x000fea0000000034 */
[----:B------:R-:W-:Y:S01]  /*18d80*/  HMMA.16816.F32 R32, R36, R42, R32 ;  /* 0x0000002a2420723c */ /* 0x000fe20000001820 */
[----:B------:R-:W1:Y:S03]  /*18d90*/  LDSM.16.MT88.4 R36, [R62+0x1400] ;  /* 0x001400003e24783b */ /* 0x000e660000004200 */
[----:B------:R-:W-:Y:S01]  /*18da0*/  IMAD.WIDE R42, R244, -0x70, R70 ;  /* 0xffffff90f42a7825 */ /* 0x000fe200078e0246 */
[----:B------:R-:W-:Y:S03]  /*18db0*/  SHF.R.U32.HI R70, RZ, 0x18, R105 ;  /* 0x00000018ff467819 */ /* 0x000fe60000011669 */
[----:B----4-:R-:W-:Y:S02]  /*18dc0*/  @P2 HADD2 R127, -R2.H0_H0, -RZ.H0_H0 ;  /* 0xa00000ff027f2230 */ /* 0x010fe40000000900 */
[----:B---3--:R-:W-:Y:S03]  /*18dd0*/  @P5 HADD2 R122, -R3.H0_H0, -RZ.H0_H0 ;  /* 0xa00000ff037a5230 */ /* 0x008fe60000000900 */
[----:B------:R-:W-:Y:S01]  /*18de0*/  PRMT R44, R127, 0x7610, R44 ;  /* 0x000076107f2c7816 */ /* 0x000fe2000000002c */
[----:B------:R-:W-:Y:S03]  /*18df0*/  @P2 STL.S16 [R1+0xfc], R127 ;  /* 0x0000fc7f01002387 */ /* 0x000fe60000100600 */
[----:B------:R-:W-:Y:S01]  /*18e00*/  @P2 PRMT R2, R44, 0x5410, RZ ;  /* 0x000054102c022816 */ /* 0x000fe200000000ff */
[----:B------:R-:W-:Y:S01]  /*18e10*/  @P5 STL.S16 [R1+0xf8], R122 ;  /* 0x0000f87a01005387 */ /* 0x000fe20000100600 */
[----:B------:R-:W-:Y:S02]  /*18e20*/  ISETP.GT.U32.AND P2, PT, R166, UR11, PT ;  /* 0x0000000ba6007c0c */ /* 0x000fe4000bf44070 */
[----:B------:R-:W-:Y:S01]  /*18e30*/  PRMT R46, R122, 0x7610, R46 ;  /* 0x000076107a2e7816 */ /* 0x000fe2000000002e */
[----:B------:R3:W4:Y:S03]  /*18e40*/  LDL.S16 R45, [R1+0xf0] ;  /* 0x0000f000012d7983 */ /* 0x0007260000100600 */
[----:B------:R-:W-:Y:S01]  /*18e50*/  @P5 PRMT R3, R46, 0x5410, RZ ;  /* 0x000054102e035816 */ /* 0x000fe200000000ff */
[----:B------:R3:W3:Y:S01]  /*18e60*/  LDL.S16 R44, [R1+0xec] ;  /* 0x0000ec00012c7983 */ /* 0x0006e20000100600 */
[----:B------:R-:W-:Y:S01]  /*18e70*/  ISETP.LE.U32.AND P5, PT, R0, UR11, PT ;  /* 0x0000000b00007c0c */ /* 0x000fe2000bfa3070 */
[----:B------:R-:W-:Y:S01]  /*18e80*/  IMAD.MOV.U32 R0, RZ, RZ, R85 ;  /* 0x000000ffff007224 */ /* 0x000fe200078e0055 */
[----:B------:R-:W-:Y:S01]  /*18e90*/  PRMT R46, R113, 0x5410, R185 ;  /* 0x00005410712e7816 */ /* 0x000fe200000000b9 */
[----:B------:R2:W-:Y:S02]  /*18ea0*/  STG.E.U16 desc[UR20][R42.64+-0x30], R2 ;  /* 0xffffd0022a007986 */ /* 0x0005e4000c101514 */
[----:B------:R-:W-:Y:S01]  /*18eb0*/  @P2 HADD2 R120, -R93.H1_H1, -RZ.H0_H0 ;  /* 0xa00000ff5d782230 */ /* 0x000fe20000000d00 */
[----:B------:R-:W-:Y:S01]  /*18ec0*/  LOP3.LUT R58, R0, R58, RZ, 0xc0, !PT ;  /* 0x0000003a003a7212 */ /* 0x000fe200078ec0ff */
[----:B------:R1:W-:Y:S01]  /*18ed0*/  STG.E.U16 desc[UR20][R42.64+-0x2e], R3 ;  /* 0xffffd2032a007986 */ /* 0x0003e2000c101514 */
[----:B------:R-:W2:Y:S02]  /*18ee0*/  MUFU.EX2 R0, R125 ;  /* 0x0000007d00007308 */ /* 0x000ea40000000800 */
[----:B------:R-:W-:Y:S01]  /*18ef0*/  PRMT R104, R120, 0x7610, R104 ;  /* 0x0000761078687816 */ /* 0x000fe20000000068 */
[----:B------:R-:W-:Y:S04]  /*18f00*/  @P2 STL.S16 [R1+0xf4], R120 ;  /* 0x0000f47801002387 */ /* 0x000fe80000100600 */
[----:B------:R-:W-:Y:S01]  /*18f10*/  LDSM.16.MT88.4 R164, [R204+0x5c00] ;  /* 0x005c0000cca4783b */ /* 0x000fe20000004200 */
[----:B--2---:R-:W-:Y:S04]  /*18f20*/  PRMT R2, R105, 0x7632, R2 ;  /* 0x0000763269027816 */ /* 0x004fe80000000002 */
[----:B------:R-:W-:Y:S01]  /*18f30*/  LOP3.LUT R71, R2, 0xff, RZ, 0xc0, !PT ;  /* 0x000000ff02477812 */ /* 0x000fe200078ec0ff */
[----:B------:R-:W-:Y:S01]  /*18f40*/  FADD.FTZ R2, R53, R224 ;  /* 0x000000e035027221 */ /* 0x000fe20000010000 */
[----:B------:R-:W-:Y:S02]  /*18f50*/  F2FP.F16.F32.PACK_AB R53, R0, R53 ;  /* 0x000000350035723e */ /* 0x000fe400000000ff */
[----:B-1----:R-:W-:Y:S02]  /*18f60*/  PRMT R3, R229, 0x7632, R3 ;  /* 0x00007632e5037816 */ /* 0x002fe40000000003 */
[----:B------:R-:W-:Y:S05]  /*18f70*/  PRMT R153, R71, 0x5410, R70 ;  /* 0x0000541047997816 */ /* 0x000fea0000000046 */
[--C-:B------:R-:W-:Y:S01]  /*18f80*/  HSET2.LE.AND R153, R153, R212.reuse, PT ;  /* 0x000000d499997233 */ /* 0x100fe20003803000 */
[C---:B----4-:R-:W-:Y:S02]  /*18f90*/  @P1 HADD2 R45, -R90.reuse.H0_H0, -RZ.H0_H0 ;  /* 0xa00000ff5a2d1230 */ /* 0x050fe40000000900 */
[----:B---3--:R-:W-:Y:S03]  /*18fa0*/  @P4 HADD2 R44, -R90.H1_H1, -RZ.H0_H0 ;  /* 0xa00000ff5a2c4230 */ /* 0x008fe60000000d00 */
[----:B------:R-:W-:Y:S01]  /*18fb0*/  PRMT R103, R45, 0x7610, R103 ;  /* 0x000076102d677816 */ /* 0x000fe20000000067 */
[----:B------:R1:W-:Y:S01]  /*18fc0*/  @P1 STL.S16 [R1+0xf0], R45 ;  /* 0x0000f02d01001387 */ /* 0x0003e20000100600 */
[----:B------:R-:W-:Y:S03]  /*18fd0*/  PRMT R88, R44, 0x7610, R88 ;  /* 0x000076102c587816 */ /* 0x000fe60000000058 */
[----:B------:R2:W-:Y:S01]  /*18fe0*/  @P4 STL.S16 [R1+0xec], R44 ;  /* 0x0000ec2c01004387 */ /* 0x0005e20000100600 */
[----:B------:R-:W-:Y:S02]  /*18ff0*/  @P1 PRMT R41, R103, 0x5410, RZ ;  /* 0x0000541067291816 */ /* 0x000fe400000000ff */
[----:B------:R-:W-:Y:S01]  /*19000*/  ISETP.LE.U32.AND P1, PT, R71, UR11, PT ;  /* 0x0000000b47007c0c */ /* 0x000fe2000bf23070 */
[----:B------:R3:W4:Y:S04]  /*19010*/  LDL.S16 R102, [R1+0xe8] ;  /* 0x0000e80001667983 */ /* 0x0007280000100600 */
[----:B------:R3:W3:Y:S04]  /*19020*/  LDL.S16 R101, [R1+0xe4] ;  /* 0x0000e40001657983 */ /* 0x0006e80000100600 */
[----:B------:R3:W3:Y:S01]  /*19030*/  LDL.S16 R97, [R1+0xe0] ;  /* 0x0000e00001617983 */ /* 0x0006e20000100600 */
[----:B-1----:R-:W-:Y:S02]  /*19040*/  IMAD.MOV.U32 R45, RZ, RZ, R79 ;  /* 0x000000ffff2d7224 */ /* 0x002fe400078e004f */
[----:B--2---:R-:W-:Y:S03]  /*19050*/  IMAD.MOV.U32 R44, RZ, RZ, R83 ;  /* 0x000000ffff2c7224 */ /* 0x004fe600078e0053 */
[----:B------:R-:W-:Y:S02]  /*19060*/  LOP3.LUT R57, R45, R57, RZ, 0xc0, !PT ;  /* 0x000000392d397212 */ /* 0x000fe400078ec0ff */
[--C-:B------:R-:W-:Y:S02]  /*19070*/  HSET2.LE.AND R45, R59, R212.reuse, PT ;  /* 0x000000d43b2d7233 */ /* 0x100fe40003803000 */
[----:B------:R-:W-:Y:S02]  /*19080*/  LOP3.LUT R59, R76, 0xff00ff, RZ, 0xc0, !PT ;  /* 0x00ff00ff4c3b7812 */ /* 0x000fe400078ec0ff */
[----:B------:R-:W-:Y:S02]  /*19090*/  LOP3.LUT R56, R44, R56, RZ, 0xc0, !PT ;  /* 0x000000382c387212 */ /* 0x000fe400078ec0ff */
[--C-:B------:R-:W-:Y:S02]  /*190a0*/  HSET2.LE.AND R44, R46, R212.reuse, PT ;  /* 0x000000d42e2c7233 */ /* 0x100fe40003803000 */
[--C-:B------:R-:W-:Y:S02]  /*190b0*/  HSET2.LE.AND R59, R59, R212.reuse, PT ;  /* 0x000000d43b3b7233 */ /* 0x100fe40003803000 */
[--C-:B------:R-:W-:Y:S02]  /*190c0*/  HSET2.LE.AND R46, R69, R212.reuse, PT ;  /* 0x000000d4452e7233 */ /* 0x100fe40003803000 */
[----:B------:R-:W-:Y:S02]  /*190d0*/  LOP3.LUT R44, R75, R44, RZ, 0xc0, !PT ;  /* 0x0000002c4b2c7212 */ /* 0x000fe400078ec0ff */
[----:B------:R-:W-:Y:S02]  /*190e0*/  LOP3.LUT R59, R40, R59, RZ, 0xc0, !PT ;  /* 0x0000003b283b7212 */ /* 0x000fe400078ec0ff */
[----:B------:R-:W-:Y:S01]  /*190f0*/  LOP3.LUT R46, R68, R46, RZ, 0xc0, !PT ;  /* 0x0000002e442e7212 */ /* 0x000fe200078ec0ff */
[----:B------:R-:W-:Y:S01]  /*19100*/  IMAD.WIDE R68, R244, 0x70, R42 ;  /* 0x00000070f4447825 */ /* 0x000fe200078e022a */
[----:B------:R-:W-:Y:S01]  /*19110*/  PRMT R40, R93, 0x7632, R40 ;  /* 0x000076325d287816 */ /* 0x000fe20000000028 */
[----:B------:R1:W2:Y:S01]  /*19120*/  LDL.S16 R43, [R1+0xdc] ;  /* 0x0000dc00012b7983 */ /* 0x0002a20000100600 */
[----:B------:R-:W-:Y:S01]  /*19130*/  @P2 PRMT R40, R104, 0x5410, RZ ;  /* 0x0000541068282816 */ /* 0x000fe200000000ff */
[----:B------:R-:W-:Y:S01]  /*19140*/  FADD.FTZ R42, R0, R2 ;  /* 0x00000002002a7221 */ /* 0x000fe20000010000 */
[----:B------:R-:W-:Y:S01]  /*19150*/  ISETP.LE.U32.AND P2, PT, R152, UR11, PT ;  /* 0x0000000b98007c0c */ /* 0x000fe2000bf43070 */
[----:B------:R-:W-:Y:S01]  /*19160*/  STG.E.U16 desc[UR20][R68.64+-0x30], R99 ;  /* 0xffffd06344007986 */ /* 0x000fe2000c101514 */
[----:B------:R-:W-:Y:S02]  /*19170*/  PRMT R0, R229, 0x7610, R0 ;  /* 0x00007610e5007816 */ /* 0x000fe40000000000 */
[----:B------:R-:W-:Y:S01]  /*19180*/  PRMT R2, R225, 0x7610, R2 ;  /* 0x00007610e1027816 */ /* 0x000fe20000000002 */
[----:B------:R-:W-:Y:S01]  /*19190*/  STL [R1+0x94], R42 ;  /* 0x0000942a01007387 */ /* 0x000fe20000100800 */
[----:B------:R-:W-:Y:S02]  /*191a0*/  LOP3.LUT R45, R73, R45, RZ, 0xc0, !PT ;  /* 0x0000002d492d7212 */ /* 0x000fe400078ec0ff */
[----:B------:R-:W-:Y:S01]  /*191b0*/  PRMT R55, R0, 0x5410, R3 ;  /* 0x0000541000377816 */ /* 0x000fe20000000003 */
[----:B------:R1:W-:Y:S01]  /*191c0*/  STG.E.U16 desc[UR20][R68.64+-0x2e], R40 ;  /* 0xffffd22844007986 */ /* 0x0003e2000c101514 */
[----:B------:R-:W-:Y:S02]  /*191d0*/  PRMT R60, R2, 0x5410, R52 ;  /* 0x00005410023c7816 */ /* 0x000fe40000000034 */
[----:B------:R-:W-:Y:S01]  /*191e0*/  PRMT R152, R152, 0x5410, R109 ;  /* 0x0000541098987816 */ /* 0x000fe2000000006d */
[-C--:B------:R-:W-:Y:S01]  /*191f0*/  HMMA.16816.F32 R4, R44, R48.reuse, R4 ;  /* 0x000000302c04723c */ /* 0x080fe20000001804 */
[----:B------:R1:W-:Y:S04]  /*19200*/  STG.E.U16 desc[UR20][R180.64+-0x30], R41 ;  /* 0xffffd029b4007986 */ /* 0x0003e8000c101514 */
[--C-:B------:R-:W-:Y:S02]  /*19210*/  HSET2.LE.AND R152, R152, R212.reuse, PT ;  /* 0x000000d498987233 */ /* 0x100fe40003803000 */
[----:B------:R-:W-:Y:S01]  /*19220*/  LOP3.LUT R153, R60, R153, RZ, 0xc0, !PT ;  /* 0x000000993c997212 */ /* 0x000fe200078ec0ff */
[C---:B------:R-:W-:Y:S04]  /*19230*/  HMMA.16816.F32 R8, R56.reuse, R48, R8 ;  /* 0x000000303808723c */ /* 0x040fe80000001808 */
[----:B------:R-:W-:Y:S04]  /*19240*/  LOP3.LUT R152, R55, R152, RZ, 0xc0, !PT ;  /* 0x0000009837987212 */ /* 0x000fe800078ec0ff */
[-C--:B------:R-:W-:Y:S03]  /*19250*/  HMMA.16816.F32 R12, R56, R50.reuse, R12 ;  /* 0x00000032380c723c */ /* 0x080fe6000000180c */
[----:B-1----:R-:W-:Y:S05]  /*19260*/  PRMT R40, R90, 0x7632, R40 ;  /* 0x000076325a287816 */ /* 0x002fea0000000028 */
[C---:B------:R-:W-:Y:S04]  /*19270*/  HMMA.16816.F32 R16, R44.reuse, R50, R16 ;  /* 0x000000322c10723c */ /* 0x040fe80000001810 */
[----:B------:R-:W-:Y:S02]  /*19280*/  @P4 PRMT R40, R88, 0x5410, RZ ;  /* 0x0000541058284816 */ /* 0x000fe400000000ff */
[----:B------:R-:W-:Y:S02]  /*19290*/  LOP3.LUT R41, R72, 0xff, RZ, 0xc0, !PT ;  /* 0x000000ff48297812 */ /* 0x000fe400078ec0ff */
[-C--:B------:R-:W-:Y:S01]  /*192a0*/  HMMA.16816.F32 R20, R44, R36.reuse, R20 ;  /* 0x000000242c14723c */ /* 0x080fe20000001814 */
[----:B------:R1:W-:Y:S02]  /*192b0*/  STG.E.U16 desc[UR20][R180.64+-0x2e], R40 ;  /* 0xffffd228b4007986 */ /* 0x0003e4000c101514 */
[C---:B------:R-:W-:Y:S02]  /*192c0*/  ISETP.LE.U32.AND P4, PT, R41.reuse, UR11, PT ;  /* 0x0000000b29007c0c */ /* 0x040fe4000bf83070 */
[----:B------:R-:W-:Y:S02]  /*192d0*/  PRMT R140, R41, 0x5410, R77 ;  /* 0x00005410298c7816 */ /* 0x000fe4000000004d */
[--C-:B------:R-:W-:Y:S01]  /*192e0*/  HSET2.LE.AND R41, R96, R212.reuse, PT ;  /* 0x000000d460297233 */ /* 0x100fe20003803000 */
[C---:B------:R-:W-:Y:S04]  /*192f0*/  HMMA.16816.F32 R24, R56.reuse, R36, R24 ;  /* 0x000000243818723c */ /* 0x040fe80000001818 */
[--C-:B------:R-:W-:Y:S02]  /*19300*/  HSET2.LE.AND R140, R140, R212.reuse, PT ;  /* 0x000000d48c8c7233 */ /* 0x100fe40003803000 */
[----:B------:R-:W-:Y:S02]  /*19310*/  LOP3.LUT R41, R67, R41, RZ, 0xc0, !PT ;  /* 0x0000002943297212 */ /* 0x000fe400078ec0ff */
[-C--:B------:R-:W-:Y:S03]  /*19320*/  HMMA.16816.F32 R28, R56, R38.reuse, R28 ;  /* 0x00000026381c723c */ /* 0x080fe6000000181c */
[----:B------:R-:W-:Y:S01]  /*19330*/  IMAD.WIDE R56, R244, -0x70, R68 ;  /* 0xffffff90f4387825 */ /* 0x000fe200078e0244 */
[----:B------:R-:W-:Y:S02]  /*19340*/  PRMT R58, R95, 0x7610, R58 ;  /* 0x000076105f3a7816 */ /* 0x000fe4000000003a */
[--C-:B------:R-:W-:Y:S02]  /*19350*/  HSET2.LE.AND R37, R106, R212.reuse, PT ;  /* 0x000000d46a257233 */ /* 0x100fe40003803000 */
[----:B------:R-:W-:Y:S01]  /*19360*/  HMMA.16816.F32 R32, R44, R38, R32 ;  /* 0x000000262c20723c */ /* 0x000fe20000001820 */
[----:B------:R-:W-:Y:S03]  /*19370*/  LDSM.16.MT88.4 R44, [R62+0x1800] ;  /* 0x001800003e2c783b */ /* 0x000fe60000004200 */
[----:B-1----:R-:W-:Y:S01]  /*19380*/  IMAD.MOV.U32 R40, RZ, RZ, R92 ;  /* 0x000000ffff287224 */ /* 0x002fe200078e005c */
[----:B------:R-:W-:Y:S02]  /*19390*/  LOP3.LUT R39, R117, 0xff00ff, RZ, 0xc0, !PT ;  /* 0x00ff00ff75277812 */ /* 0x000fe400078ec0ff */
[--C-:B------:R-:W-:Y:S02]  /*193a0*/  HSET2.LE.AND R38, R82, R212.reuse, PT ;  /* 0x000000d452267233 */ /* 0x100fe40003803000 */
[----:B------:R-:W-:Y:S02]  /*193b0*/  LOP3.LUT R37, R61, R37, RZ, 0xc0, !PT ;  /* 0x000000253d257212 */ /* 0x000fe400078ec0ff */
[--C-:B------:R-:W-:Y:S05]  /*193c0*/  HSET2.LE.AND R39, R39, R212.reuse, PT ;  /* 0x000000d427277233 */ /* 0x100fea0003803000 */
[----:B------:R-:W-:Y:S01]  /*193d0*/  LOP3.LUT R39, R63, R39, RZ, 0xc0, !PT ;  /* 0x000000273f277212 */ /* 0x000fe200078ec0ff */
[----:B----4-:R-:W-:Y:S02]  /*193e0*/  @!P2 HADD2 R102, -R0.H0_H0, -RZ.H0_H0 ;  /* 0xa00000ff0066a230 */ /* 0x010fe40000000900 */
[----:B---3--:R-:W-:Y:S03]  /*193f0*/  @!P6 HADD2 R101, -R3.H0_H0, -RZ.H0_H0 ;  /* 0xa00000ff0365e230 */ /* 0x008fe60000000900 */
[----:B------:R-:W-:Y:S01]  /*19400*/  @!P2 STL.S16 [R1+0xe8], R102 ;  /* 0x0000e8660100a387 */ /* 0x000fe20000100600 */
[----:B------:R-:W-:Y:S01]  /*19410*/  PRMT R54, R102, 0x7610, R54 ;  /* 0x0000761066367816 */ /* 0x000fe20000000036 */
[----:B------:R-:W-:Y:S02]  /*19420*/  @!P1 HADD2 R97, -R2.H0_H0, -RZ.H0_H0 ;  /* 0xa00000ff02619230 */ /* 0x000fe40000000900 */
[----:B------:R-:W-:Y:S01]  /*19430*/  @!P6 STL.S16 [R1+0xe4], R101 ;  /* 0x0000e4650100e387 */ /* 0x000fe20000100600 */
[----:B------:R-:W-:Y:S02]  /*19440*/  PRMT R49, R101, 0x7610, R49 ;  /* 0x0000761065317816 */ /* 0x000fe40000000031 */
[----:B------:R-:W-:Y:S01]  /*19450*/  @!P2 PRMT R0, R54, 0x5410, RZ ;  /* 0x000054103600a816 */ /* 0x000fe200000000ff */
[----:B------:R-:W-:Y:S01]  /*19460*/  @!P1 STL.S16 [R1+0xe0], R97 ;  /* 0x0000e06101009387 */ /* 0x000fe20000100600 */
[----:B------:R-:W-:Y:S01]  /*19470*/  @!P6 PRMT R3, R49, 0x5410, RZ ;  /* 0x000054103103e816 */ /* 0x000fe200000000ff */
[----:B------:R-:W-:Y:S01]  /*19480*/  IMAD.MOV.U32 R54, RZ, RZ, R93 ;  /* 0x000000ffff367224 */ /* 0x000fe200078e005d */
[----:B------:R-:W-:Y:S01]  /*19490*/  PRMT R48, R97, 0x7610, R48 ;  /* 0x0000761061307816 */ /* 0x000fe20000000030 */
[----:B------:R1:W3:Y:S01]  /*194a0*/  LDL.S16 R42, [R1+0xd8] ;  /* 0x0000d800012a7983 */ /* 0x0002e20000100600 */
[----:B------:R-:W-:Y:S02]  /*194b0*/  ISETP.LE.U32.AND P6, PT, R70, UR11, PT ;  /* 0x0000000b46007c0c */ /* 0x000fe4000bfc3070 */
[----:B------:R-:W-:Y:S01]  /*194c0*/  @!P1 PRMT R2, R48, 0x5410, RZ ;  /* 0x0000541030029816 */ /* 0x000fe200000000ff */
[----:B------:R1:W4:Y:S01]  /*194d0*/  LDL.S16 R76, [R1+0xd4] ;  /* 0x0000d400014c7983 */ /* 0x0003220000100600 */
[----:B------:R-:W-:Y:S02]  /*194e0*/  ISETP.GT.U32.AND P2, PT, R74, UR11, PT ;  /* 0x0000000b4a007c0c */ /* 0x000fe4000bf44070 */
[----:B------:R-:W-:Y:S01]  /*194f0*/  LOP3.LUT R38, R54, R38, RZ, 0xc0, !PT ;  /* 0x0000002636267212 */ /* 0x000fe200078ec0ff */
[----:B------:R1:W4:Y:S01]  /*19500*/  LDL.S16 R75, [R1+0xd0] ;  /* 0x0000d000014b7983 */ /* 0x0003220000100600 */
[----:B------:R-:W-:Y:S03]  /*19510*/  IMAD.MOV.U32 R54, RZ, RZ, R95 ;  /* 0x000000ffff367224 */ /* 0x000fe600078e005f */
[----:B------:R1:W4:Y:S02]  /*19520*/  LDL.S16 R73, [R1+0xcc] ;  /* 0x0000cc0001497983 */ /* 0x0003240000100600 */
[----:B------:R-:W-:Y:S02]  /*19530*/  LOP3.LUT R140, R54, R140, RZ, 0xc0, !PT ;  /* 0x0000008c368c7212 */ /* 0x000fe400078ec0ff */
[----:B------:R-:W1:Y:S04]  /*19540*/  LDSM.16.MT88.4 R48, [R204+0x5800] ;  /* 0x00580000cc30783b */ /* 0x000e680000004200 */
[----:B------:R1:W-:Y:S04]  /*19550*/  STG.E.U16 desc[UR20][R178.64+-0x1e], R3 ;  /* 0xffffe203b2007986 */ /* 0x0003e8000c101514 */
[----:B------:R1:W-:Y:S01]  /*19560*/  STG.E.U16 desc[UR20][R178.64+-0x20], R0 ;  /* 0xffffe000b2007986 */ /* 0x0003e2000c101514 */
[----:B--2---:R-:W-:Y:S03]  /*19570*/  @!P4 HADD2 R43, -R95.H0_H0, -RZ.H0_H0 ;  /* 0xa00000ff5f2bc230 */ /* 0x004fe60000000900 */
[----:B------:R2:W-:Y:S04]  /*19580*/  STG.E.U16 desc[UR20][R56.64+-0x20], R2 ;  /* 0xffffe00238007986 */ /* 0x0005e8000c101514 */
[----:B------:R2:W-:Y:S01]  /*19590*/  @!P4 STL.S16 [R1+0xdc], R43 ;  /* 0x0000dc2b0100c387 */ /* 0x0005e20000100600 */
[----:B-1----:R-:W-:Y:S02]  /*195a0*/  PRMT R3, R72, 0x7632, R3 ;  /* 0x0000763248037816 */ /* 0x002fe40000000003 */
[----:B------:R-:W-:Y:S02]  /*195b0*/  LOP3.LUT R0, R78, 0xff, RZ, 0xc0, !PT ;  /* 0x000000ff4e007812 */ /* 0x000fe400078ec0ff */
[----:B------:R-:W-:Y:S02]  /*195c0*/  LOP3.LUT R3, R3, 0xff, RZ, 0xc0, !PT ;  /* 0x000000ff03037812 */ /* 0x000fe400078ec0ff */
[C---:B------:R-:W-:Y:S02]  /*195d0*/  PRMT R154, R0.reuse, 0x5410, R74 ;  /* 0x00005410009a7816 */ /* 0x040fe4000000004a */
[----:B--2---:R-:W-:Y:S02]  /*195e0*/  SHF.R.U32.HI R2, RZ, 0x18, R72 ;  /* 0x00000018ff027819 */ /* 0x004fe40000011648 */
[----:B------:R-:W-:Y:S02]  /*195f0*/  PRMT R74, R43, 0x7610, R74 ;  /* 0x000076102b4a7816 */ /* 0x000fe4000000004a */
[C---:B------:R-:W-:Y:S02]  /*19600*/  PRMT R141, R3.reuse, 0x5410, R2 ;  /* 0x00005410038d7816 */ /* 0x040fe40000000002 */
[----:B------:R-:W-:Y:S02]  /*19610*/  ISETP.LE.U32.AND P1, PT, R0, UR11, PT ;  /* 0x0000000b00007c0c */ /* 0x000fe4000bf23070 */
[--C-:B------:R-:W-:Y:S02]  /*19620*/  HSET2.LE.AND R0, R80, R212.reuse, PT ;  /* 0x000000d450007233 */ /* 0x100fe40003803000 */
[----:B------:R-:W-:Y:S02]  /*19630*/  @!P4 PRMT R58, R74, 0x5410, RZ ;  /* 0x000054104a3ac816 */ /* 0x000fe400000000ff */
[----:B------:R-:W-:Y:S02]  /*19640*/  ISETP.LE.U32.AND P4, PT, R3, UR11, PT ;  /* 0x0000000b03007c0c */ /* 0x000fe4000bf83070 */
[----:B------:R-:W-:Y:S02]  /*19650*/  LOP3.LUT R36, R40, R0, RZ, 0xc0, !PT ;  /* 0x0000000028247212 */ /* 0x000fe400078ec0ff */
[--C-:B------:R-:W-:Y:S02]  /*19660*/  HSET2.LE.AND R40, R89, R212.reuse, PT ;  /* 0x000000d459287233 */ /* 0x100fe40003803000 */
[----:B------:R-:W-:Y:S02]  /*19670*/  LOP3.LUT R43, R116, 0xff00ff, RZ, 0xc0, !PT ;  /* 0x00ff00ff742b7812 */ /* 0x000fe400078ec0ff */
[--C-:B------:R-:W-:Y:S02]  /*19680*/  HSET2.LE.AND R141, R141, R212.reuse, PT ;  /* 0x000000d48d8d7233 */ /* 0x100fe40003803000 */
[----:B------:R-:W-:Y:S02]  /*19690*/  LOP3.LUT R40, R66, R40, RZ, 0xc0, !PT ;  /* 0x0000002842287212 */ /* 0x000fe400078ec0ff */
[--C-:B------:R-:W-:Y:S02]  /*196a0*/  HSET2.LE.AND R43, R43, R212.reuse, PT ;  /* 0x000000d42b2b7233 */ /* 0x100fe40003803000 */
[----:B------:R-:W-:Y:S02]  /*196b0*/  PRMT R3, R219, 0x7610, R3 ;  /* 0x00007610db037816 */ /* 0x000fe40000000003 */
[--C-:B------:R-:W-:Y:S02]  /*196c0*/  HSET2.LE.AND R154, R154, R212.reuse, PT ;  /* 0x000000d49a9a7233 */ /* 0x100fe40003803000 */
[----:B------:R-:W-:Y:S01]  /*196d0*/  LOP3.LUT R43, R64, R43, RZ, 0xc0, !PT ;  /* 0x0000002b402b7212 */ /* 0x000fe200078ec0ff */
[----:B---3--:R-:W-:Y:S02]  /*196e0*/  @!P6 HADD2 R42, -R52.H0_H0, -RZ.H0_H0 ;  /* 0xa00000ff342ae230 */ /* 0x008fe40000000900 */
[----:B----4-:R-:W-:Y:S03]  /*196f0*/  @!P5 HADD2 R76, -R95.H1_H1, -RZ.H0_H0 ;  /* 0xa00000ff5f4cd230 */ /* 0x010fe60000000d00 */
[----:B------:R1:W-:Y:S01]  /*19700*/  @!P6 STL.S16 [R1+0xd8], R42 ;  /* 0x0000d82a0100e387 */ /* 0x0003e20000100600 */
[----:B------:R-:W-:Y:S01]  /*19710*/  PRMT R0, R42, 0x7610, R0 ;  /* 0x000076102a007816 */ /* 0x000fe20000000000 */
[C---:B------:R-:W-:Y:S02]  /*19720*/  @!P4 HADD2 R75, -R94.reuse.H0_H0, -RZ.H0_H0 ;  /* 0xa00000ff5e4bc230 */ /* 0x040fe40000000900 */
[----:B------:R-:W-:Y:S01]  /*19730*/  @!P5 STL.S16 [R1+0xd4], R76 ;  /* 0x0000d44c0100d387 */ /* 0x000fe20000100600 */
[----:B------:R-:W-:Y:S02]  /*19740*/  @!P6 PRMT R52, R0, 0x5410, RZ ;  /* 0x000054100034e816 */ /* 0x000fe400000000ff */
[----:B------:R-:W-:Y:S01]  /*19750*/  ISETP.LE.U32.AND P6, PT, R2, UR11, PT ;  /* 0x0000000b02007c0c */ /* 0x000fe2000bfc3070 */
[----:B------:R-:W-:Y:S01]  /*19760*/  @!P4 STL.S16 [R1+0xd0], R75 ;  /* 0x0000d04b0100c387 */ /* 0x000fe20000100600 */
[----:B------:R-:W2:Y:S01]  /*19770*/  MUFU.EX2 R0, R126 ;  /* 0x0000007e00007308 */ /* 0x000ea20000000800 */
[----:B------:R-:W-:Y:S02]  /*19780*/  PRMT R67, R76, 0x7610, R67 ;  /* 0x000076104c437816 */ /* 0x000fe40000000043 */
[----:B------:R3:W4:Y:S01]  /*19790*/  LDL.S16 R66, [R1+0xc8] ;  /* 0x0000c80001427983 */ /* 0x0007220000100600 */
[----:B------:R-:W-:Y:S02]  /*197a0*/  PRMT R95, R95, 0x7632, R95 ;  /* 0x000076325f5f7816 */ /* 0x000fe4000000005f */
[----:B------:R-:W-:Y:S01]  /*197b0*/  @!P5 PRMT R95, R67, 0x5410, RZ ;  /* 0x00005410435fd816 */ /* 0x000fe200000000ff */
[----:B------:R3:W-:Y:S01]  /*197c0*/  STG.E.U16 desc[UR20][R56.64+-0x1e], R52 ;  /* 0xffffe23438007986 */ /* 0x0007e2000c101514 */
[----:B------:R-:W-:Y:S02]  /*197d0*/  ISETP.GT.U32.AND P5, PT, R155, UR11, PT ;  /* 0x0000000b9b007c0c */ /* 0x000fe4000bfa4070 */
[----:B------:R-:W-:Y:S01]  /*197e0*/  PRMT R64, R75, 0x7610, R64 ;  /* 0x000076104b407816 */ /* 0x000fe20000000040 */
[----:B------:R-:W-:Y:S01]  /*197f0*/  @!P6 HADD2 R73, -R94.H1_H1, -RZ.H0_H0 ;  /* 0xa00000ff5e49e230 */ /* 0x000fe20000000d00 */
[----:B------:R-:W-:Y:S01]  /*19800*/  PRMT R155, R155, 0x5410, R81 ;  /* 0x000054109b9b7816 */ /* 0x000fe20000000051 */
[----:B--2---:R-:W-:Y:S01]  /*19810*/  FADD.FTZ R2, R0, R240 ;  /* 0x000000f000027221 */ /* 0x004fe20000010000 */
[--C-:B-1----:R-:W-:Y:S02]  /*19820*/  HSET2.LE.AND R42, R115, R212.reuse, PT ;  /* 0x000000d4732a7233 */ /* 0x102fe40003803000 */
[----:B------:R-:W-:Y:S01]  /*19830*/  @!P6 STL.S16 [R1+0xcc], R73 ;  /* 0x0000cc490100e387 */ /* 0x000fe20000100600 */
[C-C-:B------:R-:W-:Y:S01]  /*19840*/  FADD.FTZ R239, R138.reuse, R2.reuse ;  /* 0x000000028aef7221 */ /* 0x140fe20000010000 */
[----:B------:R-:W-:Y:S02]  /*19850*/  PRMT R2, R241, 0x7610, R2 ;  /* 0x00007610f1027816 */ /* 0x000fe40000000002 */
[----:B------:R-:W-:Y:S02]  /*19860*/  LOP3.LUT R42, R65, R42, RZ, 0xc0, !PT ;  /* 0x0000002a412a7212 */ /* 0x000fe400078ec0ff */
[----:B------:R1:W2:Y:S01]  /*19870*/  LDL.S16 R65, [R1+0xc0] ;  /* 0x0000c00001417983 */ /* 0x0002a20000100600 */
[----:B------:R-:W-:Y:S02]  /*19880*/  PRMT R63, R73, 0x7610, R63 ;  /* 0x00007610493f7816 */ /* 0x000fe4000000003f */
[----:B------:R-:W-:Y:S02]  /*19890*/  LOP3.LUT R155, R155, 0xff00ff, RZ, 0xc0, !PT ;  /* 0x00ff00ff9b9b7812 */ /* 0x000fe400078ec0ff */
[-C--:B------:R-:W-:Y:S05]  /*198a0*/  HMMA.16816.F32 R4, R40, R48.reuse, R4 ;  /* 0x000000302804723c */ /* 0x080fea0000001804 */
[--C-:B------:R-:W-:Y:S01]  /*198b0*/  HSET2.LE.AND R155, R155, R212.reuse, PT ;  /* 0x000000d49b9b7233 */ /* 0x100fe20003803000 */
[----:B---3--:R-:W-:Y:S02]  /*198c0*/  IMAD.MOV.U32 R52, RZ, RZ, R94 ;  /* 0x000000ffff347224 */ /* 0x008fe400078e005e */
[C---:B------:R-:W-:Y:S04]  /*198d0*/  HMMA.16816.F32 R8, R36.reuse, R48, R8 ;  /* 0x000000302408723c */ /* 0x040fe80000001808 */
[----:B------:R-:W-:Y:S01]  /*198e0*/  F2FP.F16.F32.PACK_AB R49, R138, R0 ;  /* 0x000000008a31723e */ /* 0x000fe200000000ff */
[----:B------:R-:W-:Y:S01]  /*198f0*/  IMAD.WIDE R56, R244, 0x70, R56 ;  /* 0x00000070f4387825 */ /* 0x000fe200078e0238 */
[----:B------:R-:W-:Y:S02]  /*19900*/  PRMT R0, R241, 0x7632, R0 ;  /* 0x00007632f1007816 */ /* 0x000fe40000000000 */
[-C--:B------:R-:W-:Y:S02]  /*19910*/  HMMA.16816.F32 R12, R36, R50.reuse, R12 ;  /* 0x00000032240c723c */ /* 0x080fe4000000180c */
[----:B------:R3:W-:Y:S01]  /*19920*/  STG.E.U16 desc[UR20][R56.64+-0x20], R58 ;  /* 0xffffe03a38007986 */ /* 0x0007e2000c101514 */
[----:B------:R-:W-:Y:S02]  /*19930*/  LOP3.LUT R141, R52, R141, RZ, 0xc0, !PT ;  /* 0x0000008d348d7212 */ /* 0x000fe400078ec0ff */
[----:B------:R-:W-:Y:S01]  /*19940*/  PRMT R48, R219, 0x7632, R48 ;  /* 0x00007632db307816 */ /* 0x000fe20000000030 */
[----:B------:R-:W-:Y:S01]  /*19950*/  STG.E.U16 desc[UR20][R56.64+-0x1e], R95 ;  /* 0xffffe25f38007986 */ /* 0x000fe2000c101514 */
[----:B------:R-:W-:Y:S01]  /*19960*/  LOP3.LUT R143, R49, R143, RZ, 0xc0, !PT ;  /* 0x0000008f318f7212 */ /* 0x000fe200078ec0ff */
[C---:B------:R-:W-:Y:S08]  /*19970*/  HMMA.16816.F32 R16, R40.reuse, R50, R16 ;  /* 0x000000322810723c */ /* 0x040ff00000001810 */
[-C--:B------:R-:W-:Y:S08]  /*19980*/  HMMA.16816.F32 R20, R40, R44.reuse, R20 ;  /* 0x0000002c2814723c */ /* 0x080ff00000001814 */
[C---:B------:R-:W-:Y:S04]  /*19990*/  HMMA.16816.F32 R24, R36.reuse, R44, R24 ;  /* 0x0000002c2418723c */ /* 0x040fe80000001818 */
[----:B------:R-:W-:Y:S02]  /*199a0*/  PRMT R44, R2, 0x5410, R0 ;  /* 0x00005410022c7816 */ /* 0x000fe40000000000 */
[----:B------:R-:W-:Y:S02]  /*199b0*/  LOP3.LUT R45, R100, 0xff, RZ, 0xc0, !PT ;  /* 0x000000ff642d7812 */ /* 0x000fe400078ec0ff */
[-C--:B------:R-:W-:Y:S01]  /*199c0*/  HMMA.16816.F32 R28, R36, R46.reuse, R28 ;  /* 0x0000002e241c723c */ /* 0x080fe2000000181c */
[----:B------:R-:W1:Y:S02]  /*199d0*/  LDSM.16.MT88.4 R36, [R62+0x1c00] ;  /* 0x001c00003e24783b */ /* 0x000e640000004200 */
[----:B------:R-:W-:Y:S02]  /*199e0*/  LOP3.LUT R154, R44, R154, RZ, 0xc0, !PT ;  /* 0x0000009a2c9a7212 */ /* 0x000fe400078ec0ff */
[----:B---3--:R-:W-:Y:S02]  /*199f0*/  PRMT R58, R94, 0x7632, R58 ;  /* 0x000076325e3a7816 */ /* 0x008fe4000000003a */
[----:B------:R-:W-:Y:S01]  /*19a00*/  @!P6 PRMT R58, R63, 0x5410, RZ ;  /* 0x000054103f3ae816 */ /* 0x000fe200000000ff */
[----:B------:R-:W-:Y:S04]  /*19a10*/  HMMA.16816.F32 R32, R40, R46, R32 ;  /* 0x0000002e2820723c */ /* 0x000fe80000001820 */
[----:B------:R-:W-:Y:S01]  /*19a20*/  STG.E.U16 desc[UR20][R180.64+-0x1e], R58 ;  /* 0xffffe23ab4007986 */ /* 0x000fe2000c101514 */
[----:B------:R-:W-:Y:S02]  /*19a30*/  PRMT R44, R3, 0x5410, R48 ;  /* 0x00005410032c7816 */ /* 0x000fe40000000030 */
[----:B------:R-:W-:Y:S02]  /*19a40*/  ISETP.GT.U32.AND P6, PT, R81, UR11, PT ;  /* 0x0000000b51007c0c */ /* 0x000fe4000bfc4070 */
[C---:B------:R-:W-:Y:S02]  /*19a50*/  PRMT R142, R45.reuse, 0x5410, R86 ;  /* 0x000054102d8e7816 */ /* 0x040fe40000000056 */
[----:B------:R-:W-:Y:S02]  /*19a60*/  @!P4 PRMT R94, R64, 0x5410, RZ ;  /* 0x00005410405ec816 */ /* 0x000fe400000000ff */
[----:B------:R-:W-:Y:S02]  /*19a70*/  ISETP.LE.U32.AND P4, PT, R45, UR11, PT ;  /* 0x0000000b2d007c0c */ /* 0x000fe4000bf83070 */
[----:B------:R-:W-:Y:S01]  /*19a80*/  LOP3.LUT R155, R44, R155, RZ, 0xc0, !PT ;  /* 0x0000009b2c9b7212 */ /* 0x000fe200078ec0ff */
[----:B------:R-:W-:Y:S01]  /*19a90*/  STG.E.U16 desc[UR20][R180.64+-0x20], R94 ;  /* 0xffffe05eb4007986 */ /* 0x000fe2000c101514 */
[----:B------:R-:W-:Y:S05]  /*19aa0*/  HSET2.LE.AND R142, R142, R212, PT ;  /* 0x000000d48e8e7233 */ /* 0x000fea0003803000 */
[-C--:B------:R-:W-:Y:S05]  /*19ab0*/  HMMA.16816.F32 R168, R152, R164.reuse, R4 ;  /* 0x000000a498a8723c */ /* 0x080fea0000001804 */
[----:B------:R-:W-:Y:S07]  /*19ac0*/  LOP3.LUT R142, R53, R142, RZ, 0xc0, !PT ;  /* 0x0000008e358e7212 */ /* 0x000fee00078ec0ff */
[C---:B------:R-:W-:Y:S08]  /*19ad0*/  HMMA.16816.F32 R156, R140.reuse, R164, R8 ;  /* 0x000000a48c9c723c */ /* 0x040ff00000001808 */
[-C--:B------:R-:W-:Y:S08]  /*19ae0*/  HMMA.16816.F32 R148, R140, R166.reuse, R12 ;  /* 0x000000a68c94723c */ /* 0x080ff0000000180c */
[C---:B------:R-:W-:Y:S08]  /*19af0*/  HMMA.16816.F32 R164, R152.reuse, R166, R16 ;  /* 0x000000a698a4723c */ /* 0x040ff00000001810 */
[-C--:B-1----:R-:W-:Y:S08]  /*19b00*/  HMMA.16816.F32 R160, R152, R36.reuse, R20 ;  /* 0x0000002498a0723c */ /* 0x082ff00000001814 */
[C---:B------:R-:W-:Y:S08]  /*19b10*/  HMMA.16816.F32 R144, R140.reuse, R36, R24 ;  /* 0x000000248c90723c */ /* 0x040ff00000001818 */
[-C--:B------:R-:W-:Y:S08]  /*19b20*/  HMMA.16816.F32 R140, R140, R38.reuse, R28 ;  /* 0x000000268c8c723c */ /* 0x080ff0000000181c */
[----:B------:R-:W-:Y:S04]  /*19b30*/  HMMA.16816.F32 R152, R152, R38, R32 ;  /* 0x000000269898723c */ /* 0x000fe80000001820 */
[----:B----4-:R-:W-:Y:S05]  /*19b40*/  @!P1 HADD2 R66, -R2.H0_H0, -RZ.H0_H0 ;  /* 0xa00000ff02429230 */ /* 0x010fea0000000900 */
[----:B------:R-:W-:Y:S01]  /*19b50*/  @!P1 STL.S16 [R1+0xc8], R66 ;  /* 0x0000c84201009387 */ /* 0x000fe20000100600 */
[----:B------:R-:W-:Y:S04]  /*19b60*/  PRMT R61, R66, 0x7610, R61 ;  /* 0x00007610423d7816 */ /* 0x000fe8000000003d */
[----:B------:R-:W-:Y:S02]  /*19b70*/  @!P1 PRMT R2, R61, 0x5410, RZ ;  /* 0x000054103d029816 */ /* 0x000fe400000000ff */
[----:B------:R-:W-:Y:S03]  /*19b80*/  ISETP.GT.U32.AND P1, PT, R98, UR11, PT ;  /* 0x0000000b62007c0c */ /* 0x000fe6000bf24070 */
[----:B------:R1:W-:Y:S01]  /*19b90*/  STG.E.U16 desc[UR20][R178.64+-0x10], R2 ;  /* 0xfffff002b2007986 */ /* 0x0003e2000c101514 */
[----:B--2---:R-:W-:Y:S05]  /*19ba0*/  @P2 HADD2 R65, -R0.H0_H0, -RZ.H0_H0 ;  /* 0xa00000ff00412230 */ /* 0x004fea0000000900 */
[----:B------:R-:W-:Y:S01]  /*19bb0*/  @P2 STL.S16 [R1+0xc0], R65 ;  /* 0x0000c04101002387 */ /* 0x000fe20000100600 */
[----:B------:R-:W-:Y:S03]  /*19bc0*/  PRMT R59, R65, 0x7610, R59 ;  /* 0x00007610413b7816 */ /* 0x000fe6000000003b */
[----:B------:R3:W2:Y:S01]  /*19bd0*/  LDL.S16 R54, [R1+0xbc] ;  /* 0x0000bc0001367983 */ /* 0x0006a20000100600 */
[----:B------:R-:W-:Y:S02]  /*19be0*/  @P2 PRMT R0, R59, 0x5410, RZ ;  /* 0x000054103b002816 */ /* 0x000fe400000000ff */
[----:B------:R-:W-:Y:S01]  /*19bf0*/  ISETP.GT.U32.AND P2, PT, R86, UR11, PT ;  /* 0x0000000b56007c0c */ /* 0x000fe2000bf44070 */
[----:B------:R3:W4:Y:S04]  /*19c00*/  LDL.S16 R50, [R1+0xb0] ;  /* 0x0000b00001327983 */ /* 0x0007280000100600 */
[----:B------:R3:W3:Y:S04]  /*19c10*/  LDL.S16 R52, [R1+0xb8] ;  /* 0x0000b80001347983 */ /* 0x0006e80000100600 */
[----:B------:R2:W3:Y:S01]  /*19c20*/  LDL.S16 R51, [R1+0xb4] ;  /* 0x0000b40001337983 */ /* 0x0004e20000100600 */
[----:B-1----:R-:W-:Y:S03]  /*19c30*/  PRMT R2, R53, 0x7632, R2 ;  /* 0x0000763235027816 */ /* 0x002fe60000000002 */
[----:B------:R1:W3:Y:S04]  /*19c40*/  LDL.S16 R40, [R1+0xa8] ;  /* 0x0000a80001287983 */ /* 0x0002e80000100600 */
[----:B------:R1:W3:Y:S04]  /*19c50*/  LDL.S16 R41, [R1+0xac] ;  /* 0x0000ac0001297983 */ /* 0x0002e80000100600 */
[----:B------:R1:W-:Y:S02]  /*19c60*/  STG.E.U16 desc[UR20][R178.64+-0xe], R0 ;  /* 0xfffff200b2007986 */ /* 0x0003e4000c101514 */
[----:B-1----:R-:W-:Y:S01]  /*19c70*/  PRMT R0, R49, 0x7632, R0 ;  /* 0x0000763231007816 */ /* 0x002fe20000000000 */
[----:B--2---:R-:W-:Y:S02]  /*19c80*/  @P5 HADD2 R54, -R3.H0_H0, -RZ.H0_H0 ;  /* 0xa00000ff03365230 */ /* 0x004fe40000000900 */
[----:B----4-:R-:W-:Y:S03]  /*19c90*/  @P6 HADD2 R50, -R48.H0_H0, -RZ.H0_H0 ;  /* 0xa00000ff30326230 */ /* 0x010fe60000000900 */
[----:B------:R-:W-:Y:S01]  /*19ca0*/  @P5 STL.S16 [R1+0xbc], R54 ;  /* 0x0000bc3601005387 */ /* 0x000fe20000100600 */
[----:B------:R-:W-:Y:S01]  /*19cb0*/  PRMT R4, R54, 0x7610, R4 ;  /* 0x0000761036047816 */ /* 0x000fe20000000004 */
[C---:B---3--:R-:W-:Y:S01]  /*19cc0*/  @!P4 HADD2 R52, -R53.reuse.H0_H0, -RZ.H0_H0 ;  /* 0xa00000ff3534c230 */ /* 0x048fe20000000900 */
[----:B------:R-:W-:Y:S02]  /*19cd0*/  PRMT R9, R50, 0x7610, R9 ;  /* 0x0000761032097816 */ /* 0x000fe40000000009 */
[----:B------:R-:W-:Y:S01]  /*19ce0*/  @P5 PRMT R3, R4, 0x5410, RZ ;  /* 0x0000541004035816 */ /* 0x000fe200000000ff */
[----:B------:R-:W-:Y:S01]  /*19cf0*/  IMAD.WIDE R4, R244, -0x70, R56 ;  /* 0xffffff90f4047825 */ /* 0x000fe200078e0238 */
[----:B------:R-:W-:Y:S01]  /*19d00*/  @!P4 STL.S16 [R1+0xb8], R52 ;  /* 0x0000b8340100c387 */ /* 0x000fe20000100600 */
[----:B------:R-:W-:Y:S02]  /*19d10*/  ISETP.GT.U32.AND P5, PT, R87, UR11, PT ;  /* 0x0000000b57007c0c */ /* 0x000fe4000bfa4070 */
[----:B------:R-:W-:Y:S01]  /*19d20*/  @P2 HADD2 R51, -R53.H1_H1, -RZ.H0_H0 ;  /* 0xa00000ff35332230 */ /* 0x000fe20000000d00 */
[----:B------:R-:W-:Y:S01]  /*19d30*/  @P6 PRMT R48, R9, 0x5410, RZ ;  /* 0x0000541009306816 */ /* 0x000fe200000000ff */
[----:B------:R1:W-:Y:S01]  /*19d40*/  STG.E.U16 desc[UR20][R4.64+-0x10], R3 ;  /* 0xfffff00304007986 */ /* 0x0003e2000c101514 */
[----:B------:R-:W-:Y:S01]  /*19d50*/  PRMT R8, R52, 0x7610, R8 ;  /* 0x0000761034087816 */ /* 0x000fe20000000008 */
[C---:B------:R-:W-:Y:S02]  /*19d60*/  @P1 HADD2 R41, -R49.reuse.H0_H0, -RZ.H0_H0 ;  /* 0xa00000ff31291230 */ /* 0x040fe40000000900 */
[----:B------:R2:W-:Y:S01]  /*19d70*/  STG.E.U16 desc[UR20][R4.64+-0xe], R48 ;  /* 0xfffff23004007986 */ /* 0x0005e2000c101514 */
[----:B------:R-:W-:Y:S02]  /*19d80*/  PRMT R7, R51, 0x7610, R7 ;  /* 0x0000761033077816 */ /* 0x000fe40000000007 */
[----:B------:R-:W-:Y:S01]  /*19d90*/  @!P4 PRMT R53, R8, 0x5410, RZ ;  /* 0x000054100835c816 */ /* 0x000fe200000000ff */
[----:B------:R-:W-:Y:S01]  /*19da0*/  @P2 STL.S16 [R1+0xb4], R51 ;  /* 0x0000b43301002387 */ /* 0x000fe20000100600 */
[----:B------:R-:W-:Y:S01]  /*19db0*/  @P2 PRMT R2, R7, 0x5410, RZ ;  /* 0x0000541007022816 */ /* 0x000fe200000000ff */
[----:B------:R-:W-:Y:S01]  /*19dc0*/  @P5 HADD2 R40, -R49.H1_H1, -RZ.H0_H0 ;  /* 0xa00000ff31285230 */ /* 0x000fe20000000d00 */
[----:B------:R-:W-:Y:S01]  /*19dd0*/  PRMT R6, R41, 0x7610, R6 ;  /* 0x0000761029067816 */ /* 0x000fe20000000006 */
[----:B------:R-:W-:Y:S03]  /*19de0*/  @P6 STL.S16 [R1+0xb0], R50 ;  /* 0x0000b03201006387 */ /* 0x000fe60000100600 */
[----:B------:R-:W-:Y:S01]  /*19df0*/  @P1 PRMT R49, R6, 0x5410, RZ ;  /* 0x0000541006311816 */ /* 0x000fe200000000ff */
[----:B------:R-:W-:Y:S01]  /*19e00*/  @P1 STL.S16 [R1+0xac], R41 ;  /* 0x0000ac2901001387 */ /* 0x000fe20000100600 */
[----:B------:R-:W-:Y:S03]  /*19e10*/  IADD3 R231, P1, PT, R178, -0x100, RZ ;  /* 0xffffff00b2e77810 */ /* 0x000fe60007f3e0ff */
[----:B------:R-:W-:Y:S01]  /*19e20*/  @P5 STL.S16 [R1+0xa8], R40 ;  /* 0x0000a82801005387 */ /* 0x000fe20000100600 */
[----:B------:R-:W-:Y:S02]  /*19e30*/  IADD3.X R229, PT, PT, R179, -0x1, RZ, P1, !PT ;  /* 0xffffffffb3e57810 */ /* 0x000fe40000ffe4ff */
[----:B-1----:R-:W-:Y:S01]  /*19e40*/  PRMT R3, R40, 0x7610, R3 ;  /* 0x0000761028037816 */ /* 0x002fe20000000003 */
[----:B--2---:R-:W-:Y:S03]  /*19e50*/  IMAD.WIDE R4, R244, 0x70, R4 ;  /* 0x00000070f4047825 */ /* 0x004fe600078e0204 */
[----:B------:R-:W-:Y:S01]  /*19e60*/  @P5 PRMT R0, R3, 0x5410, RZ ;  /* 0x0000541003005816 */ /* 0x000fe200000000ff */
[----:B------:R-:W-:Y:S01]  /*19e70*/  IMAD.MOV.U32 R3, RZ, RZ, R134 ;  /* 0x000000ffff037224 */ /* 0x000fe200078e0086 */
[----:B------:R-:W-:Y:S04]  /*19e80*/  STG.E.U16 desc[UR20][R4.64+-0x10], R53 ;  /* 0xfffff03504007986 */ /* 0x000fe8000c101514 */
[----:B------:R-:W-:Y:S04]  /*19e90*/  STG.E.U16 desc[UR20][R4.64+-0xe], R2 ;  /* 0xfffff20204007986 */ /* 0x000fe8000c101514 */
[----:B------:R1:W-:Y:S04]  /*19ea0*/  STG.E.U16 desc[UR20][R180.64+-0xe], R0 ;  /* 0xfffff200b4007986 */ /* 0x0003e8000c101514 */
[----:B------:R3:W-:Y:S01]  /*19eb0*/  STG.E.U16 desc[UR20][R180.64+-0x10], R49 ;  /* 0xfffff031b4007986 */ /* 0x0007e2000c101514 */
[----:B-1----:R-:W-:Y:S01]  /*19ec0*/  IMAD.MOV.U32 R0, RZ, RZ, R135 ;  /* 0x000000ffff007224 */ /* 0x002fe200078e0087 */
[----:B------:R-:W-:Y:S06]  /*19ed0*/  BRA.U UP0, `(.L_x_704) ;  /* 0xffffff51004c7547 */ /* 0x000fec000b83ffff */
.L_x_703:
[----:B------:R-:W2:Y:S01]  /*19ee0*/  LDL.LU R2, [R1+0x94] ;  /* 0x0000940001027983 */ /* 0x000ea20000300800 */
[----:B------:R-:W1:Y:S03]  /*19ef0*/  LDCU UR4, c[0x0][0x4fc] ;  /* 0x00009f80ff0477ac */ /* 0x000e660008000800 */
[----:B------:R-:W4:Y:S04]  /*19f00*/  LDL.LU R7, [R1+0x2d4] ;  /* 0x0002d40001077983 */ /* 0x000f280000300800 */
[----:B------:R-:W3:Y:S01]  /*19f10*/  SHFL.BFLY PT, R0, R239, 0x2, 0x1f ;  /* 0x0c401f00ef007f89 */ /* 0x000ee200000e0000 */
[----:B------:R-:W1:Y:S01]  /*19f20*/  S2R R25, SR_TID.X ;  /* 0x0000000000197919 */ /* 0x000e620000002100 */
[----:B------:R-:W-:Y:S01]  /*19f30*/  UISETP.NE.AND UP3, UPT, UR18, -0x1, UPT ;  /* 0xffffffff1200788c */ /* 0x000fe2000bf65270 */
[----:B------:R-:W1:Y:S08]  /*19f40*/  S2UR UR9, SR_CgaCtaId ;  /* 0x00000000000979c3 */ /* 0x000e700000008800 */
[----:B------:R-:W4:Y:S01]  /*19f50*/  S2UR UR10, SR_CTAID.Y ;  /* 0x00000000000a79c3 */ /* 0x000f220000002600 */
[----:B------:R-:W4:Y:S01]  /*19f60*/  LDL.LU R5, [R1+0x2d8] ;  /* 0x0002d80001057983 */ /* 0x000f220000300800 */
[----:B------:R-:W-:Y:S01]  /*19f70*/  UMOV UR6, 0x400 ;  /* 0x0000040000067882 */ /* 0x000fe20000000000 */
[----:B------:R-:W1:Y:S01]  /*19f80*/  LDCU.U8 UR12, c[0x0][0x549] ;  /* 0x0000a920ff0c77ac */ /* 0x000e620008000000 */
[C---:B-----5:R-:W-:Y:S01]  /*19f90*/  LOP3.LUT R8, R206.reuse, 0x20, RZ, 0xc0, !PT ;  /* 0x00000020ce087812 */ /* 0x060fe200078ec0ff */
[----:B------:R-:W2:Y:S01]  /*19fa0*/  S2R R26, SR_CTAID.X ;  /* 0x00000000001a7919 */ /* 0x000ea20000002500 */
[----:B------:R-:W-:Y:S01]  /*19fb0*/  LOP3.LUT R206, R206, 0x40, RZ, 0xc0, !PT ;  /* 0x00000040cece7812 */ /* 0x000fe200078ec0ff */
[----:B------:R-:W1:Y:S01]  /*19fc0*/  LDCU.U8 UR7, c[0x0][0x548] ;  /* 0x0000a900ff0777ac */ /* 0x000e620008000000 */
[----:B------:R-:W2:Y:S01]  /*19fd0*/  S2UR UR14, SR_CTAID.Z ;  /* 0x00000000000e79c3 */ /* 0x000ea20000002700 */
[----:B---3--:R-:W-:Y:S01]  /*19fe0*/  FADD.FTZ R0, R0, R239 ;  /* 0x000000ef00007221 */ /* 0x008fe20000010000 */
[----:B------:R-:W-:-:S04]  /*19ff0*/  UISETP.NE.AND UP2, UPT, UR18, -0x1, UPT ;  /* 0xffffffff1200788c */ /* 0x000fc8000bf45270 */
[----:B------:R-:W3:Y:S01]  /*1a000*/  SHFL.BFLY PT, R23, R0, 0x1, 0x1f ;  /* 0x0c201f0000177f89 */ /* 0x000ee200000e0000 */
[----:B-1----:R-:W-:Y:S01]  /*1a010*/  ULEA UR9, UR9, UR6, 0x18 ;  /* 0x0000000609097291 */ /* 0x002fe2000f8ec0ff */
[----:B------:R-:W1:Y:S01]  /*1a020*/  LDCU UR6, c[0x0][0x434] ;  /* 0x00008680ff0677ac */ /* 0x000e620008000800 */
[----:B------:R-:W-:Y:S01]  /*1a030*/  SHF.L.U32 R24, R25, 0x3, RZ ;  /* 0x0000000319187819 */ /* 0x000fe200000006ff */
[----:B------:R-:W-:Y:S01]  /*1a040*/  UISETP.NE.AND UP1, UPT, UR12, URZ, UPT ;  /* 0x000000ff0c00728c */ /* 0x000fe2000bf25270 */
[----:B------:R-:W1:Y:S03]  /*1a050*/  LDCU UR12, c[0x0][0x434] ;  /* 0x00008680ff0c77ac */ /* 0x000e660008000800 */
[----:B------:R-:W-:-:S07]  /*1a060*/  UISETP.NE.AND UP0, UPT, UR7, URZ, !UP1 ;  /* 0x000000ff0700728c */ /* 0x000fce000cf05270 */
[----:B------:R-:W1:Y:S01]  /*1a070*/  @UP1 LDCU UR13, c[0x0][0x430] ;  /* 0x00008600ff0d17ac */ /* 0x000e620008000800 */
[----:B------:R-:W2:Y:S01]  /*1a080*/  @UP1 LDCU UR15, c[0x0][0x430] ;  /* 0x00008600ff0f17ac */ /* 0x000ea20008000800 */
[----:B---3--:R-:W-:-:S05]  /*1a090*/  FADD.FTZ R23, R0, R23 ;  /* 0x0000001700177221 */ /* 0x008fca0000010000 */
[----:B------:R-:W-:Y:S01]  /*1a0a0*/  FSETP.NE.FTZ.AND P0, PT, R23, RZ, PT ;  /* 0x000000ff1700720b */ /* 0x000fe20003f15000 */
[----:B-1----:R-:W-:Y:S01]  /*1a0b0*/  @UP1 UIMAD UR12, UR13, UR6, URZ ;  /* 0x000000060d0c12a4 */ /* 0x002fe2000f8e02ff */
[----:B--2---:R-:W-:Y:S01]  /*1a0c0*/  MOV R6, R2 ;  /* 0x0000000200067202 */ /* 0x004fe20000000f00 */
[----:B----4-:R-:W1:Y:S04]  /*1a0d0*/  SHFL.BFLY PT, R4, R7, 0x2, 0x1f ;  /* 0x0c401f0007047f89 */ /* 0x010e6800000e0000 */
[----:B------:R-:W2:Y:S04]  /*1a0e0*/  SHFL.BFLY PT, R2, R6, 0x2, 0x1f ;  /* 0x0c401f0006027f89 */ /* 0x000ea800000e0000 */
[----:B------:R-:W3:Y:S01]  /*1a0f0*/  SHFL.BFLY PT, R3, R5, 0x2, 0x1f ;  /* 0x0c401f0005037f89 */ /* 0x000ee200000e0000 */
[----:B-1----:R-:W-:Y:S01]  /*1a100*/  FADD.FTZ R4, R4, R7 ;  /* 0x0000000704047221 */ /* 0x002fe20000010000 */
[----:B--2---:R-:W-:-:S05]  /*1a110*/  FADD.FTZ R2, R2, R6 ;  /* 0x0000000602027221 */ /* 0x004fca0000010000 */
[----:B------:R-:W1:Y:S01]  /*1a120*/  SHFL.BFLY PT, R22, R2, 0x1, 0x1f ;  /* 0x0c201f0002167f89 */ /* 0x000e6200000e0000 */
[----:B---3--:R-:W-:-:S03]  /*1a130*/  FADD.FTZ R3, R3, R5 ;  /* 0x0000000503037221 */ /* 0x008fc60000010000 */
[----:B------:R-:W2:Y:S04]  /*1a140*/  SHFL.BFLY PT, R5, R4, 0x1, 0x1f ;  /* 0x0c201f0004057f89 */ /* 0x000ea800000e0000 */
[----:B------:R-:W3:Y:S01]  /*1a150*/  SHFL.BFLY PT, R20, R3, 0x1, 0x1f ;  /* 0x0c201f0003147f89 */ /* 0x000ee200000e0000 */
[----:B-1----:R-:W-:-:S05]  /*1a160*/  FADD.FTZ R22, R2, R22 ;  /* 0x0000001602167221 */ /* 0x002fca0000010000 */
[----:B------:R-:W-:Y:S01]  /*1a170*/  FSETP.NE.FTZ.AND P1, PT, R22, RZ, PT ;  /* 0x000000ff1600720b */ /* 0x000fe20003f35000 */
[----:B--2---:R-:W-:Y:S02]  /*1a180*/  FADD.FTZ R21, R4, R5 ;  /* 0x0000000504157221 */ /* 0x004fe40000010000 */
[----:B------:R-:W1:Y:S01]  /*1a190*/  MUFU.RCP R5, R22 ;  /* 0x0000001600057308 */ /* 0x000e620000001000 */
[----:B---3--:R-:W-:Y:S01]  /*1a1a0*/  FADD.FTZ R20, R3, R20 ;  /* 0x0000001403147221 */ /* 0x008fe20000010000 */
[----:B------:R-:W-:Y:S02]  /*1a1b0*/  SHF.L.U32 R3, R25, 0x1, RZ ;  /* 0x0000000119037819 */ /* 0x000fe400000006ff */
[----:B------:R-:W-:Y:S02]  /*1a1c0*/  FSETP.NE.FTZ.AND P3, PT, R21, RZ, PT ;  /* 0x000000ff1500720b */ /* 0x000fe40003f75000 */
[----:B------:R-:W-:Y:S02]  /*1a1d0*/  FSETP.NE.FTZ.AND P2, PT, R20, RZ, PT ;  /* 0x000000ff1400720b */ /* 0x000fe40003f55000 */
[----:B------:R-:W2:Y:S01]  /*1a1e0*/  MUFU.RCP R4, R20 ;  /* 0x0000001400047308 */ /* 0x000ea20000001000 */
[----:B------:R-:W-:-:S02]  /*1a1f0*/  LOP3.LUT R207, R207, 0x6, R3, 0xf8, !PT ;  /* 0x00000006cfcf7812 */ /* 0x000fc400078ef803 */
[----:B------:R-:W-:Y:S02]  /*1a200*/  LOP3.LUT R3, R24, 0xc0, RZ, 0xc0, !PT ;  /* 0x000000c018037812 */ /* 0x000fe400078ec0ff */
[----:B------:R-:W-:Y:S02]  /*1a210*/  LOP3.LUT R207, R207, 0x20, R24, 0xf8, !PT ;  /* 0x00000020cfcf7812 */ /* 0x000fe400078ef818 */
[----:B------:R-:W-:Y:S01]  /*1a220*/  LOP3.LUT R3, R3, 0x18, R25, 0xf8, !PT ;  /* 0x0000001803037812 */ /* 0x000fe200078ef819 */
[----:B------:R-:W3:Y:S03]  /*1a230*/  MUFU.RCP R6, R21 ;  /* 0x0000001500067308 */ /* 0x000ee60000001000 */
[----:B------:R-:W-:Y:S02]  /*1a240*/  LOP3.LUT R207, R207, R3, RZ, 0xfc, !PT ;  /* 0x00000003cfcf7212 */ /* 0x000fe400078efcff */
[----:B-1----:R-:W-:-:S02]  /*1a250*/  FSEL R3, R5, 1, P1 ;  /* 0x3f80000005037808 */ /* 0x002fc40000800000 */
[----:B--2---:R-:W-:Y:S02]  /*1a260*/  FSEL R0, R4, 1, P2 ;  /* 0x3f80000004007808 */ /* 0x004fe40001000000 */
[----:B------:R-:W1:Y:S03]  /*1a270*/  MUFU.RCP R4, R23 ;  /* 0x0000001700047308 */ /* 0x000e660000001000 */
[----:B------:R-:W-:Y:S01]  /*1a280*/  FMUL.FTZ R0, R0, UR4 ;  /* 0x0000000400007c20 */ /* 0x000fe20008410000 */
[----:B---3--:R-:W-:-:S03]  /*1a290*/  FSEL R2, R6, 1, P3 ;  /* 0x3f80000006027808 */ /* 0x008fc60001800000 */
[C---:B------:R-:W-:Y:S01]  /*1a2a0*/  FMUL.FTZ R170, R0.reuse, R170 ;  /* 0x000000aa00aa7220 */ /* 0x040fe20000410000 */
[C---:B------:R-:W-:Y:S01]  /*1a2b0*/  FMUL.FTZ R6, R0.reuse, R171 ;  /* 0x000000ab00067220 */ /* 0x040fe20000410000 */
[C---:B------:R-:W-:Y:S01]  /*1a2c0*/  FMUL.FTZ R166, R0.reuse, R166 ;  /* 0x000000a600a67220 */ /* 0x040fe20000410000 */
[----:B------:R-:W-:Y:S01]  /*1a2d0*/  FMUL.FTZ R167, R0, R167 ;  /* 0x000000a700a77220 */ /* 0x000fe20000410000 */
[----:B------:R-:W-:Y:S01]  /*1a2e0*/  FMUL.FTZ R2, R2, UR4 ;  /* 0x0000000402027c20 */ /* 0x000fe20008410000 */
        /* <DEDUP_REMOVED lines=13> */
[----:B------:R-:W-:Y:S01]  /*1a3c0*/  FMUL.FTZ R0, R3, UR4 ;  /* 0x0000000403007c20 */ /* 0x000fe20008410000 */
[----:B------:R-:W-:-:S02]  /*1a3d0*/  F2FP.F16.F32.PACK_AB R7, R7, R168 ;  /* 0x000000a80707723e */ /* 0x000fc400000000ff */
[----:B------:R-:W-:Y:S01]  /*1a3e0*/  FMUL.FTZ R2, R2, UR4 ;  /* 0x0000000402027c20 */ /* 0x000fe20008410000 */
[----:B------:R-:W1:Y:S01]  /*1a3f0*/  @!UP3 LDCU.64 UR4, c[0x0][0x400] ;  /* 0x00008000ff04b7ac */ /* 0x000e620008000a00 */
        /* <DEDUP_REMOVED lines=12> */
[C---:B------:R-:W-:Y:S01]  /*1a4c0*/  FMUL.FTZ R10, R0.reuse, R149 ;  /* 0x00000095000a7220 */ /* 0x040fe20000410000 */
[C---:B------:R-:W-:Y:S01]  /*1a4d0*/  FMUL.FTZ R144, R0.reuse, R144 ;  /* 0x0000009000907220 */ /* 0x040fe20000410000 */
[C---:B------:R-:W-:Y:S01]  /*1a4e0*/  FMUL.FTZ R15, R0.reuse, R145 ;  /* 0x00000091000f7220 */ /* 0x040fe20000410000 */
[C---:B------:R-:W-:Y:S01]  /*1a4f0*/  FMUL.FTZ R140, R0.reuse, R140 ;  /* 0x0000008c008c7220 */ /* 0x040fe20000410000 */
[----:B------:R-:W-:Y:S01]  /*1a500*/  FMUL.FTZ R19, R0, R141 ;  /* 0x0000008d00137220 */ /* 0x000fe20000410000 */
[----:B-1----:R-:W-:Y:S01]  /*1a510*/  @!UP3 UIMAD.WIDE.U32 UR16, UR10, UR4, URZ ;  /* 0x000000040a10b2a5 */ /* 0x002fe2000f8e00ff */
[----:B------:R-:W-:Y:S01]  /*1a520*/  F2FP.F16.F32.PACK_AB R6, R6, R170 ;  /* 0x000000aa0606723e */ /* 0x000fe200000000ff */
[----:B------:R-:W-:Y:S01]  /*1a530*/  STS [R2], R7 ;  /* 0x0000000702007388 */ /* 0x000fe20000000800 */
[----:B------:R-:W-:Y:S01]  /*1a540*/  F2FP.F16.F32.PACK_AB R0, R167, R166 ;  /* 0x000000a6a700723e */ /* 0x000fe200000000ff */
[----:B------:R-:W-:Y:S01]  /*1a550*/  @!UP3 UIMAD UR11, UR10, UR5, UR17 ;  /* 0x000000050a0bb2a4 */ /* 0x000fe2000f8e0211 */
[----:B------:R-:W-:Y:S01]  /*1a560*/  IADD3 R3, PT, PT, R2, -R8, RZ ;  /* 0x8000000802037210 */ /* 0x000fe20007ffe0ff */
[----:B------:R-:W1:Y:S01]  /*1a570*/  @UP3 LDCU.64 UR4, c[0x0][0x408] ;  /* 0x00008100ff0437ac */ /* 0x000e620008000a00 */
[----:B------:R-:W-:Y:S01]  /*1a580*/  F2FP.F16.F32.PACK_AB R4, R165, R164 ;  /* 0x000000a4a504723e */ /* 0x000fe200000000ff */
[----:B------:R2:W-:Y:S01]  /*1a590*/  STS [R2+0x200], R6 ;  /* 0x0002000602007388 */ /* 0x0005e20000000800 */
[----:B------:R-:W-:-:S02]  /*1a5a0*/  F2FP.F16.F32.PACK_AB R5, R5, R156 ;  /* 0x0000009c0505723e */ /* 0x000fc400000000ff */
[----:B------:R-:W-:Y:S01]  /*1a5b0*/  F2FP.F16.F32.PACK_AB R11, R11, R158 ;  /* 0x0000009e0b0b723e */ /* 0x000fe200000000ff */
[----:B------:R3:W-:Y:S01]  /*1a5c0*/  STS [R3+0x210], R0 ;  /* 0x0002100003007388 */ /* 0x0007e20000000800 */
[----:B------:R-:W-:Y:S02]  /*1a5d0*/  F2FP.F16.F32.PACK_AB R10, R10, R148 ;  /* 0x000000940a0a723e */ /* 0x000fe400000000ff */
[----:B------:R-:W-:Y:S01]  /*1a5e0*/  F2FP.F16.F32.PACK_AB R9, R9, R150 ;  /* 0x000000960909723e */ /* 0x000fe200000000ff */
[----:B------:R-:W-:Y:S01]  /*1a5f0*/  STS [R3+0x10], R4 ;  /* 0x0000100403007388 */ /* 0x000fe20000000800 */
[----:B------:R-:W-:Y:S02]  /*1a600*/  F2FP.F16.F32.PACK_AB R17, R17, R160 ;  /* 0x000000a01111723e */ /* 0x000fe400000000ff */
[----:B------:R-:W-:Y:S01]  /*1a610*/  F2FP.F16.F32.PACK_AB R16, R16, R162 ;  /* 0x000000a21010723e */ /* 0x000fe200000000ff */
[----:B------:R4:W-:Y:S01]  /*1a620*/  STS [R2+0x1000], R5 ;  /* 0x0010000502007388 */ /* 0x0009e20000000800 */
[----:B------:R-:W-:-:S02]  /*1a630*/  F2FP.F16.F32.PACK_AB R13, R13, R152 ;  /* 0x000000980d0d723e */ /* 0x000fc400000000ff */
[----:B------:R-:W-:Y:S01]  /*1a640*/  F2FP.F16.F32.PACK_AB R12, R12, R154 ;  /* 0x0000009a0c0c723e */ /* 0x000fe200000000ff */
[----:B------:R4:W-:Y:S01]  /*1a650*/  STS [R2+0x1200], R11 ;  /* 0x0012000b02007388 */ /* 0x0009e20000000800 */
[----:B------:R-:W-:Y:S01]  /*1a660*/  F2FP.F16.F32.PACK_AB R15, R15, R144 ;  /* 0x000000900f0f723e */ /* 0x000fe200000000ff */
[----:B-1----:R-:W-:Y:S01]  /*1a670*/  @UP3 UIMAD.WIDE.U32 UR22, UR18, UR4, URZ ;  /* 0x00000004121632a5 */ /* 0x002fe2000f8e00ff */
[----:B------:R-:W-:Y:S01]  /*1a680*/  F2FP.F16.F32.PACK_AB R14, R14, R146 ;  /* 0x000000920e0e723e */ /* 0x000fe200000000ff */
[----:B------:R-:W-:Y:S01]  /*1a690*/  STS [R3+0x1010], R10 ;  /* 0x0010100a03007388 */ /* 0x000fe20000000800 */
[----:B------:R-:W1:Y:S01]  /*1a6a0*/  S2UR UR4, SR_CTAID.X ;  /* 0x00000000000479c3 */ /* 0x000e620000002500 */
[----:B------:R-:W-:Y:S01]  /*1a6b0*/  F2FP.F16.F32.PACK_AB R19, R19, R140 ;  /* 0x0000008c1313723e */ /* 0x000fe200000000ff */
[----:B------:R-:W-:Y:S01]  /*1a6c0*/  @UP3 UIMAD UR11, UR18, UR5, UR23 ;  /* 0x00000005120b32a4 */ /* 0x000fe2000f8e0217 */
[----:B------:R1:W-:Y:S01]  /*1a6d0*/  STS [R3+0x1210], R9 ;  /* 0x0012100903007388 */ /* 0x0003e20000000800 */
[----:B--2---:R-:W-:Y:S01]  /*1a6e0*/  @P0 MUFU.LG2 R6, R23 ;  /* 0x0000001700060308 */ /* 0x004fe20000000c00 */
[----:B------:R-:W-:Y:S01]  /*1a6f0*/  F2FP.F16.F32.PACK_AB R18, R18, R142 ;  /* 0x0000008e1212723e */ /* 0x000fe200000000ff */
[----:B------:R-:W-:Y:S01]  /*1a700*/  @!UP2 UIMAD UR18, UR10, UR6, URZ ;  /* 0x000000060a12a2a4 */ /* 0x000fe2000f8e02ff */
[----:B---3--:R-:W-:Y:S01]  /*1a710*/  IADD3 R0, PT, PT, R2, -R206, RZ ;  /* 0x800000ce02007210 */ /* 0x008fe20007ffe0ff */
[----:B------:R-:W2:Y:S01]  /*1a720*/  @P0 LDC R7, c[0x0][0x458] ;  /* 0x00011600ff070b82 */ /* 0x000ea20000000800 */
[----:B------:R-:W-:Y:S01]  /*1a730*/  @UP1 UMOV UR5, 0x1 ;  /* 0x0000000100051882 */ /* 0x000fe20000000000 */
[----:B------:R-:W-:Y:S01]  /*1a740*/  @UP3 UMOV UR16, UR22 ;  /* 0x0000001600103c82 */ /* 0x000fe20008000000 */
[----:B------:R-:W-:Y:S01]  /*1a750*/  USHF.R.S32.HI UR13, URZ, 0x1f, UR18 ;  /* 0x0000001fff0d7899 */ /* 0x000fe20008011412 */
[----:B------:R3:W-:Y:S01]  /*1a760*/  STS [R0+0x20], R17 ;  /* 0x0000201100007388 */ /* 0x0007e20000000800 */
[----:B----4-:R-:W-:Y:S03]  /*1a770*/  @P1 MUFU.LG2 R5, R22 ;  /* 0x0000001600051308 */ /* 0x010fe60000000c00 */
[----:B------:R-:W-:Y:S01]  /*1a780*/  STS [R0+0x220], R16 ;  /* 0x0002201000007388 */ /* 0x000fe20000000800 */
[----:B------:R-:W4:Y:S01]  /*1a790*/  @P3 LDC R4, c[0x0][0x458] ;  /* 0x00011600ff043b82 */ /* 0x000f220000000800 */
[----:B------:R-:W-:-:S05]  /*1a7a0*/  IADD3 R2, PT, PT, -R8, R0, RZ ;  /* 0x0000000008027210 */ /* 0x000fca0007ffe1ff */
[----:B------:R-:W-:Y:S02]  /*1a7b0*/  STS [R2+0x30], R13 ;  /* 0x0000300d02007388 */ /* 0x000fe40000000800 */
[----:B------:R-:W2:Y:S01]  /*1a7c0*/  @P1 LDC R8, c[0x0][0x458] ;  /* 0x00011600ff081b82 */ /* 0x000ea20000000800 */
[----:B-1----:R-:W1:Y:S01]  /*1a7d0*/  @P3 MUFU.LG2 R9, R21 ;  /* 0x0000001500093308 */ /* 0x002e620000000c00 */
[----:B------:R-:W-:Y:S04]  /*1a7e0*/  STS [R2+0x230], R12 ;  /* 0x0002300c02007388 */ /* 0x000fe80000000800 */
[----:B------:R-:W-:Y:S02]  /*1a7f0*/  STS [R0+0x1020], R15 ;  /* 0x0010200f00007388 */ /* 0x000fe40000000800 */
[----:B------:R-:W2:Y:S02]  /*1a800*/  @P2 LDC R3, c[0x0][0x458] ;  /* 0x00011600ff032b82 */ /* 0x000ea40000000800 */
[----:B------:R1:W-:Y:S01]  /*1a810*/  STS [R0+0x1220], R14 ;  /* 0x0012200e00007388 */ /* 0x0003e20000000800 */
[----:B---3--:R-:W-:-:S03]  /*1a820*/  MOV R17, 0x7f800000 ;  /* 0x7f80000000117802 */ /* 0x008fc60000000f00 */
[----:B------:R-:W-:Y:S04]  /*1a830*/  STS [R2+0x1030], R19 ;  /* 0x0010301302007388 */ /* 0x000fe80000000800 */
[----:B------:R3:W-:Y:S01]  /*1a840*/  STS [R2+0x1230], R18 ;  /* 0x0012301202007388 */ /* 0x0007e20000000800 */
[----:B-1----:R-:W1:Y:S01]  /*1a850*/  @P2 MUFU.LG2 R0, R20 ;  /* 0x0000001400002308 */ /* 0x002e620000000c00 */
[----:B---3--:R-:W-:Y:S01]  /*1a860*/  @P3 FMUL.FTZ R2, R9, 0.69314718246459960938 ;  /* 0x3f31721809023820 */ /* 0x008fe20000410000 */
[----:B-1----:R-:W-:Y:S01]  /*1a870*/  @P2 FMUL.FTZ R0, R0, 0.69314718246459960938 ;  /* 0x3f31721800002820 */ /* 0x002fe20000410000 */
[----:B------:R-:W-:Y:S02]  /*1a880*/  MOV R20, 0x7f800000 ;  /* 0x7f80000000147802 */ /* 0x000fe40000000f00 */
[----:B----4-:R-:W-:Y:S01]  /*1a890*/  @P3 FFMA.FTZ R20, R137, R4, R2 ;  /* 0x0000000489143223 */ /* 0x010fe20000010002 */
[----:B--2---:R-:W-:Y:S01]  /*1a8a0*/  @P2 FFMA.FTZ R17, R136, R3, R0 ;  /* 0x0000000388112223 */ /* 0x004fe20000010000 */
        /* <DEDUP_REMOVED lines=9> */
.L_x_707:
[----:B------:R-:W-:Y:S01]  /*1a940*/  UIMAD UR12, UR14, UR12, URZ ;  /* 0x0000000c0e0c72a4 */ /* 0x000fe2000f8e02ff */
[----:B------:R-:W-:Y:S01]  /*1a950*/  LOP3.LUT R0, R24, 0xd8, RZ, 0xc0, !PT ;  /* 0x000000d818007812 */ /* 0x000fe200078ec0ff */
[----:B------:R-:W-:Y:S01]  /*1a960*/  UIMAD UR7, UR4, UR15, URZ ;  /* 0x0000000f040772a4 */ /* 0x000fe2000f8e02ff */
[----:B------:R-:W-:Y:S01]  /*1a970*/  LOP3.LUT P2, RZ, R25, 0x3, RZ, 0xc0, !PT ;  /* 0x0000000319ff7812 */ /* 0x000fe2000784c0ff */
[----:B------:R-:W-:Y:S01]  /*1a980*/  USEL UR18, UR18, URZ, UP0 ;  /* 0x000000ff12127287 */ /* 0x000fe20008000000 */
[----:B------:R-:W-:Y:S01]  /*1a990*/  LOP3.LUT R0, R0, 0x18, R25, 0x78, !PT ;  /* 0x0000001800007812 */ /* 0x000fe200078e7819 */
[----:B------:R-:W-:Y:S01]  /*1a9a0*/  @!UP0 UIMAD UR12, UR10, UR5, UR12 ;  /* 0x000000050a0c82a4 */ /* 0x000fe2000f8e020c */
[----:B------:R-:W-:Y:S01]  /*1a9b0*/  @P1 FMUL.FTZ R3, R5, 0.69314718246459960938 ;  /* 0x3f31721805031820 */ /* 0x000fe20000410000 */
[----:B------:R-:W-:Y:S01]  /*1a9c0*/  USHF.L.U32 UR7, UR7, 0x7, URZ ;  /* 0x0000000707077899 */ /* 0x000fe200080006ff */
[----:B------:R-:W-:Y:S01]  /*1a9d0*/  LOP3.LUT R0, R0, 0x1f20, R24, 0xf8, !PT ;  /* 0x00001f2000007812 */ /* 0x000fe200078ef818 */
[----:B------:R-:W-:Y:S01]  /*1a9e0*/  USEL UR13, UR13, URZ, UP0 ;  /* 0x000000ff0d0d7287 */ /* 0x000fe20008000000 */
[----:B------:R-:W-:Y:S01]  /*1a9f0*/  @P0 FMUL.FTZ R2, R6, 0.69314718246459960938 ;  /* 0x3f31721806020820 */ /* 0x000fe20000410000 */
[----:B------:R-:W-:Y:S01]  /*1aa00*/  USHF.R.S32.HI UR6, URZ, 0x1f, UR12 ;  /* 0x0000001fff067899 */ /* 0x000fe2000801140c */
[----:B------:R-:W-:Y:S01]  /*1aa10*/  LEA R16, R0, UR9, 0x1 ;  /* 0x0000000900107c11 */ /* 0x000fe2000f8e08ff */
[----:B------:R-:W-:Y:S01]  /*1aa20*/  USHF.R.S32.HI UR5, URZ, 0x1f, UR7 ;  /* 0x0000001fff057899 */ /* 0x000fe20008011407 */
[----:B------:R-:W-:Y:S01]  /*1aa30*/  BAR.SYNC.DEFER_BLOCKING 0x0 ;  /* 0x0000000000007b1d */ /* 0x000fe20000010000 */
[----:B------:R-:W-:Y:S01]  /*1aa40*/  UIADD3 UR18, UP1, UP0, UR7, UR18, UR12 ;  /* 0x0000001207127290 */ /* 0x000fe2000f83e00c */
[----:B------:R-:W-:Y:S01]  /*1aa50*/  IMAD.MOV.U32 R15, RZ, RZ, 0x7f800000 ;  /* 0x7f800000ff0f7424 */ /* 0x000fe200078e00ff */
[----:B------:R-:W-:Y:S01]  /*1aa60*/  MOV R14, 0x7f800000 ;  /* 0x7f800000000e7802 */ /* 0x000fe20000000f00 */
[----:B------:R-:W-:Y:S01]  /*1aa70*/  @P1 FFMA.FTZ R15, R135, R8, R3 ;  /* 0x00000008870f1223 */ /* 0x000fe20000010003 */
[----:B------:R-:W-:Y:S01]  /*1aa80*/  UIADD3.X UR5, UPT, UPT, UR5, UR13, UR6, UP1, UP0 ;  /* 0x0000000d05057290 */ /* 0x000fe20008fe0406 */
[----:B------:R-:W-:Y:S01]  /*1aa90*/  BSSY.RECONVERGENT B0, `(.L_x_708) ;  /* 0x0000029000007945 */ /* 0x000fe20003800200 */
[----:B------:R-:W-:-:S03]  /*1aaa0*/  @P0 FFMA.FTZ R14, R134, R7, R2 ;  /* 0x00000007860e0223 */ /* 0x000fc60000010002 */
[----:B------:R-:W-:Y:S07]  /*1aab0*/  @P2 BRA `(.L_x_709) ;  /* 0x0000000000982947 */ /* 0x000fee0003800000 */
[----:B------:R-:W-:Y:S02]  /*1aac0*/  LOP3.LUT R0, R205, 0x30, RZ, 0xc0, !PT ;  /* 0x00000030cd007812 */ /* 0x000fe400078ec0ff */
[----:B------:R-:W-:-:S04]  /*1aad0*/  LOP3.LUT R2, R25, 0x1f, RZ, 0xc0, !PT ;  /* 0x0000001f19027812 */ /* 0x000fc800078ec0ff */
[----:B------:R-:W-:-:S04]  /*1aae0*/  LEA.HI R0, R2, R0, RZ, 0x1e ;  /* 0x0000000002007211 */ /* 0x000fc800078ff0ff */
[C---:B------:R-:W-:Y:S01]  /*1aaf0*/  ISETP.GE.AND P6, PT, R0.reuse, UR8, PT ;  /* 0x0000000800007c0c */ /* 0x040fe2000bfc6270 */
[C---:B------:R-:W-:Y:S02]  /*1ab00*/  VIADD R2, R0.reuse, 0x8 ;  /* 0x0000000800027836 */ /* 0x040fe40000000000 */
[C---:B------:R-:W-:Y:S02]  /*1ab10*/  VIADD R5, R0.reuse, 0x40 ;  /* 0x0000004000057836 */ /* 0x040fe40000000000 */
[----:B------:R-:W-:Y:S01]  /*1ab20*/  VIADD R4, R0, 0x48 ;  /* 0x0000004800047836 */ /* 0x000fe20000000000 */
[----:B------:R-:W-:Y:S02]  /*1ab30*/  ISETP.GE.AND P5, PT, R2, UR8, PT ;  /* 0x0000000802007c0c */ /* 0x000fe4000bfa6270 */
[----:B------:R-:W-:Y:S02]  /*1ab40*/  ISETP.GE.AND P4, PT, R5, UR8, PT ;  /* 0x0000000805007c0c */ /* 0x000fe4000bf86270 */
[----:B------:R-:W-:-:S03]  /*1ab50*/  ISETP.GE.AND P3, PT, R4, UR8, PT ;  /* 0x0000000804007c0c */ /* 0x000fc6000bf66270 */
[----:B------:R-:W1:Y:S01]  /*1ab60*/  @!P6 LDC.64 R8, c[0x0][0x420] ;  /* 0x00010800ff08eb82 */ /* 0x000e620000000a00 */
[----:B------:R-:W-:-:S05]  /*1ab70*/  @!P6 IMAD R3, R0, UR15, RZ ;  /* 0x0000000f0003ec24 */ /* 0x000fca000f8e02ff */
[----:B------:R-:W-:Y:S01]  /*1ab80*/  @!P6 IADD3 R0, P0, PT, R3, UR18, RZ ;  /* 0x000000120300ec10 */ /* 0x000fe2000ff1e0ff */
[----:B------:R-:W-:Y:S01]  /*1ab90*/  @!P5 IMAD R2, R2, UR15, RZ ;  /* 0x0000000f0202dc24 */ /* 0x000fe2000f8e02ff */
[----:B------:R-:W2:Y:S01]  /*1aba0*/  @!P5 LDC.64 R10, c[0x0][0x420] ;  /* 0x00010800ff0adb82 */ /* 0x000ea20000000a00 */
[----:B------:R-:W-:Y:S01]  /*1abb0*/  @!P4 IMAD R5, R5, UR15, RZ ;  /* 0x0000000f0505cc24 */ /* 0x000fe2000f8e02ff */
[----:B------:R-:W-:Y:S01]  /*1abc0*/  @!P6 LEA.HI.X.SX32 R6, R3, UR5, 0x1, P0 ;  /* 0x000000050306ec11 */ /* 0x000fe200080f0eff */
[----:B------:R-:W-:Y:S01]  /*1abd0*/  @!P3 IMAD R4, R4, UR15, RZ ;  /* 0x0000000f0404bc24 */ /* 0x000fe2000f8e02ff */
[----:B------:R-:W-:-:S04]  /*1abe0*/  @!P5 IADD3 R3, P0, PT, R2, UR18, RZ ;  /* 0x000000120203dc10 */ /* 0x000fc8000ff1e0ff */
[----:B------:R-:W3:Y:S01]  /*1abf0*/  @!P4 LDC.64 R12, c[0x0][0x420] ;  /* 0x00010800ff0ccb82 */ /* 0x000ee20000000a00 */
[----:B------:R-:W-:-:S07]  /*1ac00*/  @!P5 LEA.HI.X.SX32 R2, R2, UR5, 0x1, P0 ;  /* 0x000000050202dc11 */ /* 0x000fce00080f0eff */
[----:B------:R-:W4:Y:S01]  /*1ac10*/  @!P3 LDC.64 R18, c[0x0][0x420] ;  /* 0x00010800ff12bb82 */ /* 0x000f220000000a00 */
[----:B-1----:R-:W-:-:S04]  /*1ac20*/  @!P6 LEA R8, P1, R0, R8, 0x2 ;  /* 0x000000080008e211 */ /* 0x002fc800078210ff */
[----:B------:R-:W-:Y:S02]  /*1ac30*/  @!P6 LEA.HI.X R9, R0, R9, R6, 0x2, P1 ;  /* 0x000000090009e211 */ /* 0x000fe400008f1406 */
[----:B------:R-:W-:Y:S02]  /*1ac40*/  @!P4 IADD3 R0, P1, PT, R5, UR18, RZ ;  /* 0x000000120500cc10 */ /* 0x000fe4000ff3e0ff */
[C---:B--2---:R-:W-:Y:S01]  /*1ac50*/  @!P5 LEA R6, P2, R3.reuse, R10, 0x2 ;  /* 0x0000000a0306d211 */ /* 0x044fe200078410ff */
[----:B------:R1:W-:Y:S01]  /*1ac60*/  @!P6 STG.E desc[UR20][R8.64], R20 ;  /* 0x000000140800e986 */ /* 0x0003e2000c101914 */
[----:B------:R-:W-:Y:S02]  /*1ac70*/  @!P3 IADD3 R10, P0, PT, R4, UR18, RZ ;  /* 0x00000012040abc10 */ /* 0x000fe4000ff1e0ff */
[----:B------:R-:W-:Y:S02]  /*1ac80*/  @!P5 LEA.HI.X R7, R3, R11, R2, 0x2, P2 ;  /* 0x0000000b0307d211 */ /* 0x000fe400010f1402 */
[----:B------:R-:W-:-:S02]  /*1ac90*/  @!P4 LEA.HI.X.SX32 R5, R5, UR5, 0x1, P1 ;  /* 0x000000050505cc11 */ /* 0x000fc400088f0eff */
[----:B------:R-:W-:Y:S01]  /*1aca0*/  @!P3 LEA.HI.X.SX32 R3, R4, UR5, 0x1, P0 ;  /* 0x000000050403bc11 */ /* 0x000fe200080f0eff */
[----:B------:R1:W-:Y:S01]  /*1acb0*/  @!P5 STG.E desc[UR20][R6.64], R17 ;  /* 0x000000110600d986 */ /* 0x0003e2000c101914 */
[----:B---3--:R-:W-:-:S04]  /*1acc0*/  @!P4 LEA R4, P1, R0, R12, 0x2 ;  /* 0x0000000c0004c211 */ /* 0x008fc800078210ff */
[----:B------:R-:W-:Y:S02]  /*1acd0*/  @!P4 LEA.HI.X R5, R0, R13, R5, 0x2, P1 ;  /* 0x0000000d0005c211 */ /* 0x000fe400008f1405 */
[----:B----4-:R-:W-:-:S03]  /*1ace0*/  @!P3 LEA R2, P0, R10, R18, 0x2 ;  /* 0x000000120a02b211 */ /* 0x010fc600078010ff */
[----:B------:R1:W-:Y:S01]  /*1acf0*/  @!P4 STG.E desc[UR20][R4.64], R15 ;  /* 0x0000000f0400c986 */ /* 0x0003e2000c101914 */
[----:B------:R-:W-:-:S05]  /*1ad00*/  @!P3 LEA.HI.X R3, R10, R19, R3, 0x2, P0 ;  /* 0x000000130a03b211 */ /* 0x000fca00000f1403 */
[----:B------:R1:W-:Y:S04]  /*1ad10*/  @!P3 STG.E desc[UR20][R2.64], R14 ;  /* 0x0000000e0200b986 */ /* 0x0003e8000c101914 */
.L_x_709:
[----:B------:R-:W-:Y:S05]  /*1ad20*/  BSYNC.RECONVERGENT B0 ;  /* 0x0000000000007941 */ /* 0x000fea0003800200 */
.L_x_708:
[----:B------:R-:W2:Y:S01]  /*1ad30*/  LDCU UR6, c[0x0][0x440] ;  /* 0x00008800ff0677ac */ /* 0x000ea20008000800 */
[----:B-1----:R1:W3:Y:S01]  /*1ad40*/  LDS.128 R20, [R16+0x1800] ;  /* 0x0018000010147984 */ /* 0x0022e20000000c00 */
[----:B------:R-:W-:Y:S01]  /*1ad50*/  LOP3.LUT R4, R24, 0x18, RZ, 0xc0, !PT ;  /* 0x0000001818047812 */ /* 0x000fe200078ec0ff */
[----:B------:R-:W-:Y:S01]  /*1ad60*/  BSSY.RECONVERGENT B0, `(.L_x_710) ;  /* 0x000001f000007945 */ /* 0x000fe20003800200 */
[----:B------:R-:W4:Y:S01]  /*1ad70*/  LDCU.64 UR4, c[0x0][0x410] ;  /* 0x00008200ff0477ac */ /* 0x000f220008000a00 */
[----:B------:R1:W1:Y:S01]  /*1ad80*/  LDS.128 R12, [R16] ;  /* 0x00000000100c7984 */ /* 0x0002620000000c00 */
[----:B------:R-:W-:-:S05]  /*1ad90*/  SHF.R.U32.HI R2, RZ, 0x2, R25 ;  /* 0x00000002ff027819 */ /* 0x000fca0000011619 */
[C---:B------:R-:W-:Y:S02]  /*1ada0*/  VIADD R3, R2.reuse, 0x20 ;  /* 0x0000002002037836 */ /* 0x040fe40000000000 */
[----:B------:R-:W-:Y:S01]  /*1adb0*/  VIADD R0, R2, 0x40 ;  /* 0x0000004002007836 */ /* 0x000fe20000000000 */
[C---:B--2---:R-:W-:Y:S02]  /*1adc0*/  ISETP.GE.AND P0, PT, R4.reuse, UR6, PT ;  /* 0x0000000604007c0c */ /* 0x044fe4000bf06270 */
[----:B------:R-:W-:Y:S02]  /*1add0*/  IADD3 R4, P3, PT, R4, UR16, RZ ;  /* 0x0000001004047c10 */ /* 0x000fe4000ff7e0ff */
[----:B------:R-:W-:Y:S01]  /*1ade0*/  ISETP.GE.OR P2, PT, R3, UR8, P0 ;  /* 0x0000000803007c0c */ /* 0x000fe20008746670 */
[C---:B------:R-:W-:Y:S01]  /*1adf0*/  VIADD R3, R2.reuse, 0x60 ;  /* 0x0000006002037836 */ /* 0x040fe20000000000 */
[----:B------:R-:W-:Y:S01]  /*1ae00*/  IADD3.X R5, PT, PT, RZ, UR11, RZ, P3, !PT ;  /* 0x0000000bff057c10 */ /* 0x000fe20009ffe4ff */
[----:B----4-:R-:W-:Y:S01]  /*1ae10*/  IMAD.U32 R6, RZ, RZ, UR5 ;  /* 0x00000005ff067e24 */ /* 0x010fe2000f8e00ff */
[----:B------:R-:W-:-:S02]  /*1ae20*/  ISETP.GE.OR P3, PT, R2, UR8, P0 ;  /* 0x0000000802007c0c */ /* 0x000fc40008766670 */
[----:B------:R-:W-:Y:S01]  /*1ae30*/  ISETP.GE.OR P1, PT, R0, UR8, P0 ;  /* 0x0000000800007c0c */ /* 0x000fe20008726670 */
[----:B------:R-:W-:Y:S01]  /*1ae40*/  IMAD.U32 R0, RZ, RZ, UR4 ;  /* 0x00000004ff007e24 */ /* 0x000fe2000f8e00ff */
[----:B------:R-:W-:Y:S02]  /*1ae50*/  ISETP.GE.OR P0, PT, R3, UR8, P0 ;  /* 0x0000000803007c0c */ /* 0x000fe40008706670 */
[----:B------:R-:W-:Y:S01]  /*1ae60*/  MOV R3, RZ ;  /* 0x000000ff00037202 */ /* 0x000fe20000000f00 */
[----:B------:R-:W-:-:S04]  /*1ae70*/  IMAD.WIDE.U32 R8, R0, UR14, R4 ;  /* 0x0000000e00087c25 */ /* 0x000fc8000f8e0004 */
[----:B------:R-:W-:-:S04]  /*1ae80*/  IMAD.WIDE.U32 R2, R26, 0x80, R2 ;  /* 0x000000801a027825 */ /* 0x000fc800078e0002 */
[----:B------:R-:W-:Y:S01]  /*1ae90*/  IMAD R5, R6, UR14, R9 ;  /* 0x0000000e06057c24 */ /* 0x000fe2000f8e0209 */
[----:B---3--:R-:W-:Y:S06]  /*1aea0*/  @P3 BRA `(.L_x_711) ;  /* 0x0000000000283947 */ /* 0x008fec0003800000 */
        /* <DEDUP_REMOVED lines=10> */
.L_x_711:
[----:B------:R-:W-:Y:S05]  /*1af50*/  BSYNC.RECONVERGENT B0 ;  /* 0x0000000000007941 */ /* 0x000fea0003800200 */
.L_x_710:
        /* <DEDUP_REMOVED lines=16> */
.L_x_713:
[----:B------:R-:W-:Y:S05]  /*1b060*/  BSYNC.RECONVERGENT B0 ;  /* 0x0000000000007941 */ /* 0x000fea0003800200 */
.L_x_712:
        /* <DEDUP_REMOVED lines=16> */
.L_x_715:
[----:B------:R-:W-:Y:S05]  /*1b170*/  BSYNC.RECONVERGENT B0 ;  /* 0x0000000000007941 */ /* 0x000fea0003800200 */
.L_x_714:
        /* <DEDUP_REMOVED lines=15> */
.L_x_716:
        /* <DEDUP_REMOVED lines=9> */
.L_x_1362:


//--------------------- .text._ZN5flash16flash_fwd_kernelI23Flash_fwd_kernel_traitsILi32ELi128ELi128ELi4ELb0ELb0EN7cutlass6half_tE19Flash_kernel_traitsILi32ELi128ELi128ELi4ES3_EELb0ELb0ELb0ELb0ELb0ELb0ELb1ELb0EEEvNS_16Flash_fwd_paramsE --------------------------
	.section	.text._ZN5flash16flash_fwd_kernelI23Flash_fwd_kernel_traitsILi32ELi128ELi128ELi4ELb0ELb0EN7cutlass6half_tE19Flash_kernel_traitsILi32ELi128ELi128ELi4ES3_EELb0ELb0ELb0ELb0ELb0ELb0ELb1ELb0EEEvNS_16Flash_fwd_paramsE,"ax",@progbits
	.align	128
        .global         _ZN5flash16flash_fwd_kernelI23Flash_fwd_kernel_traitsILi32ELi128ELi128ELi4ELb0ELb0EN7cutlass6half_tE19Flash_kernel_traitsILi32ELi128ELi128ELi4ES3_EELb0ELb0ELb0ELb0ELb0ELb0ELb1ELb0EEEvNS_16Flash_fwd_paramsE
        .type           _ZN5flash16flash_fwd_kernelI23Flash_fwd_kernel_traitsILi32ELi128ELi128ELi4ELb0ELb0EN7cutlass6half_tE19Flash_kernel_traitsILi32ELi128ELi128ELi4ES3_EELb0ELb0ELb0ELb0ELb0ELb0ELb1ELb0EEEvNS_16Flash_fwd_paramsE,@function
        .size           _ZN5flash16flash_fwd_kernelI23Flash_fwd_kernel_traitsILi32ELi128ELi128ELi4ELb0ELb0EN7cutlass6half_tE19Flash_kernel_traitsILi32ELi128ELi128ELi4ES3_EELb0ELb0ELb0ELb0ELb0ELb0ELb1ELb0EEEvNS_16Flash_fwd_paramsE,(.L_x_1363 - _ZN5flash16flash_fwd_kernelI23Flash_fwd_kernel_traitsILi32ELi128ELi128ELi4ELb0ELb0EN7cutlass6half_tE19Flash_kernel_traitsILi32ELi128ELi128ELi4ES3_EELb0ELb0ELb0ELb0ELb0ELb0ELb1ELb0EEEvNS_16Flash_fwd_paramsE)
        .other          _ZN5flash16flash_fwd_kernelI23Flash_fwd_kernel_traitsILi32ELi128ELi128ELi4ELb0ELb0EN7cutlass6half_tE19Flash_kernel_traitsILi32ELi128ELi128ELi4ES3_EELb0ELb0ELb0ELb0ELb0ELb0ELb1ELb0EEEvNS_16Flash_fwd_paramsE,@"STO_CUDA_ENTRY STV_DEFAULT"
_ZN5flash16flash_fwd_kernelI23Flash_fwd_kernel_traitsILi32ELi128ELi128ELi4ELb0ELb0EN7cutlass6half_tE19Flash_kernel_traitsILi32ELi128ELi128ELi4ES3_EELb0ELb0ELb0ELb0ELb0ELb0ELb1ELb0EEEvNS_16Flash_fwd_paramsE:
.text._ZN5flash16flash_fwd_kernelI23Flash_fwd_kernel_traitsILi32ELi128ELi128ELi4ELb0ELb0EN7cutlass6half_tE19Flash_kernel_traitsILi32ELi128ELi128ELi4ES3_EELb0ELb0ELb0ELb0ELb0ELb0ELb1ELb0EEEvNS_16Flash_fwd_paramsE:
        /* <DEDUP_REMOVED lines=32> */
[----:B------:R-:W4:Y:S01]  /*0200*/  S2R R22, SR_CTAID.X ;  /* 0x0000000000167919 */ /* 0x000f220000002500 */
[----:B------:R-:W3:Y:S01]  /*0210*/  @!P0 LDC R12, c[0x0][0x434] ;  /* 0x00010d00ff0c8b82 */ /* 0x000ee20000000800 */
[----:B-1----:R-:W-:-:S07]  /*0220*/  ISETP.NE.AND P4, PT, RZ, UR4, PT ;  /* 0x00000004ff007c0c */ /* 0x002fce000bf85270 */
[----:B----4-:R-:W1:Y:S01]  /*0230*/  @!P2 LDC.64 R4, c[0x0][0x488] ;  /* 0x00012200ff04ab82 */ /* 0x010e620000000a00 */
[----:B------:R-:W-:Y:S02]  /*0240*/  ISETP.EQ.OR.EX P3, PT, R7, RZ, !P4, P3 ;  /* 0x000000ff0700720c */ /* 0x000fe40006762730 */
[----:B------:R-:W-:Y:S01]  /*0250*/  IADD3 R2, P1, PT, R11, R6, RZ ;  /* 0x000000060b027210 */ /* 0x000fe20007f3e0ff */
[----:B------:R-:W-:-:S04]  /*0260*/  IMAD.MOV.U32 R11, RZ, RZ, -0x1 ;  /* 0xffffffffff0b7424 */ /* 0x000fc800078e00ff */
[----:B------:R-:W-:Y:S02]  /*0270*/  IMAD.X R3, R9, 0x1, R7, P1 ;  /* 0x0000000109037824 */ /* 0x000fe400008e0607 */
[----:B------:R-:W4:Y:S04]  /*0280*/  @!P2 LDC R9, c[0x0][0x43c] ;  /* 0x00010f00ff09ab82 */ /* 0x000f280000000800 */
[----:B------:R1:W5:Y:S01]  /*0290*/  @!P3 LDG.E R11, desc[UR14][R2.64] ;  /* 0x0000000e020bb981 */ /* 0x000362000c1e1900 */
[----:B------:R-:W-:-:S04]  /*02a0*/  ISETP.NE.U32.AND P3, PT, R6, RZ, PT ;  /* 0x000000ff0600720c */ /* 0x000fc80003f65070 */
[----:B------:R-:W-:Y:S01]  /*02b0*/  ISETP.NE.AND.EX P3, PT, R7, RZ, PT, P3 ;  /* 0x000000ff0700720c */ /* 0x000fe20003f65330 */
[----:B------:R-:W1:Y:S01]  /*02c0*/  S2R R193, SR_TID.X ;  /* 0x0000000000c17919 */ /* 0x000e620000002100 */
[----:B------:R-:W1:Y:S01]  /*02d0*/  S2R R24, SR_CTAID.Z ;  /* 0x0000000000187919 */ /* 0x000e620000002700 */
        /* <DEDUP_REMOVED lines=13> */
.L_x_717:
        /* <DEDUP_REMOVED lines=30> */
.L_x_719:
[----:B------:R-:W2:Y:S01]  /*0590*/  LDCU UR4, c[0x0][0x440] ;  /* 0x00008800ff0477ac */ /* 0x000ea20008000800 */
[C---:B-1----:R-:W-:Y:S01]  /*05a0*/  @!P1 IMAD.WIDE.U32 R4, R25.reuse, R8, RZ ;  /* 0x0000000819049225 */ /* 0x042fe200078e00ff */
[C---:B------:R-:W-:Y:S01]  /*05b0*/  ISETP.NE.AND P4, PT, R26.reuse, -0x1, PT ;  /* 0xffffffff1a00780c */ /* 0x040fe20003f85270 */
        /* <DEDUP_REMOVED lines=10> */
[----:B--2---:R-:W-:Y:S01]  /*0660*/  ISETP.GE.AND P0, PT, R3, UR4, PT ;  /* 0x0000000403007c0c */ /* 0x004fe2000bf06270 */
        /* <DEDUP_REMOVED lines=34> */
.L_x_721:
[----:B------:R-:W-:Y:S05]  /*0890*/  BSYNC.RECONVERGENT B0 ;  /* 0x0000000000007941 */ /* 0x000fea0003800200 */
.L_x_720:
        /* <DEDUP_REMOVED lines=18> */
.L_x_723:
[----:B------:R-:W-:Y:S05]  /*09c0*/  BSYNC.RECONVERGENT B0 ;  /* 0x0000000000007941 */ /* 0x000fea0003800200 */
.L_x_722:
        /* <DEDUP_REMOVED lines=15> */
.L_x_725:
[----:B------:R-:W-:Y:S05]  /*0ac0*/  BSYNC.RECONVERGENT B0 ;  /* 0x0000000000007941 */ /* 0x000fea0003800200 */
.L_x_724:
        /* <DEDUP_REMOVED lines=17> */
.L_x_727:
[----:B------:R-:W-:Y:S05]  /*0be0*/  BSYNC.RECONVERGENT B0 ;  /* 0x0000000000007941 */ /* 0x000fea0003800200 */
.L_x_726:
        /* <DEDUP_REMOVED lines=11> */
.L_x_729:
[----:B------:R-:W-:Y:S05]  /*0ca0*/  BSYNC.RECONVERGENT B0 ;  /* 0x0000000000007941 */ /* 0x000fea0003800200 */
.L_x_728:
        /* <DEDUP_REMOVED lines=10> */
.L_x_731:
[----:B------:R-:W-:Y:S05]  /*0d50*/  BSYNC.RECONVERGENT B0 ;  /* 0x0000000000007941 */ /* 0x000fea0003800200 */
.L_x_730:
        /* <DEDUP_REMOVED lines=10> */
.L_x_733:
[----:B------:R-:W-:Y:S05]  /*0e00*/  BSYNC.RECONVERGENT B0 ;  /* 0x0000000000007941 */ /* 0x000fea0003800200 */
.L_x_732:
        /* <DEDUP_REMOVED lines=10> */
.L_x_718:
        /* <DEDUP_REMOVED lines=24> */
.L_x_734:
[----:B------:R-:W1:Y:S01]  /*1030*/  LDC.64 R40, c[0x0][0x3b8] ;  /* 0x0000ee00ff287b82 */ /* 0x000e620000000a00 */
[----:B------:R-:W-:-:S05]  /*1040*/  IADD3 R2, PT, PT, R10, R11, RZ ;  /* 0x0000000b0a027210 */ /* 0x000fca0007ffe0ff */
[C---:B-1----:R-:W-:Y:S02]  /*1050*/  IMAD R0, R2.reuse, R41, RZ ;  /* 0x0000002902007224 */ /* 0x042fe400078e02ff */
[----:B------:R-:W-:-:S05]  /*1060*/  IMAD.WIDE.U32 R2, R2, R40, RZ ;  /* 0x0000002802027225 */ /* 0x000fca00078e00ff */
[----:B------:R-:W-:Y:S02]  /*1070*/  IADD3 R6, PT, PT, R3, R0, RZ ;  /* 0x0000000003067210 */ /* 0x000fe40007ffe0ff */
[----:B------:R-:W-:-:S07]  /*1080*/  MOV R5, R2 ;  /* 0x0000000200057202 */ /* 0x000fce0000000f00 */
.L_x_735:
        /* <DEDUP_REMOVED lines=39> */
.L_x_736:
[----:B------:R-:W1:Y:S01]  /*1300*/  LDC.64 R14, c[0x0][0x3c0] ;  /* 0x0000f000ff0e7b82 */ /* 0x000e620000000a00 */
[----:B------:R-:W-:-:S05]  /*1310*/  IADD3 R0, PT, PT, R10, R11, RZ ;  /* 0x0000000b0a007210 */ /* 0x000fca0007ffe0ff */
[C---:B-1----:R-:W-:Y:S02]  /*1320*/  IMAD R4, R0.reuse, R15, RZ ;  /* 0x0000000f00047224 */ /* 0x042fe400078e02ff */
[----:B------:R-:W-:-:S05]  /*1330*/  IMAD.WIDE.U32 R2, R0, R14, RZ ;  /* 0x0000000e00027225 */ /* 0x000fca00078e00ff */
[----:B------:R-:W-:-:S07]  /*1340*/  IADD3 R0, PT, PT, R3, R4, RZ ;  /* 0x0000000403007210 */ /* 0x000fce0007ffe0ff */
.L_x_737:
[C---:B------:R-:W-:Y:S01]  /*1350*/  IMAD.SHL.U32 R11, R193.reuse, 0x8, RZ ;  /* 0x00000008c10b7824 */ /* 0x040fe200078e00ff */
[----:B------:R-:W1:Y:S01]  /*1360*/  LDCU.128 UR4, c[0x0][0x3d0] ;  /* 0x00007a00ff0477ac */ /* 0x000e620008000c00 */
[----:B------:R-:W-:Y:S01]  /*1370*/  IMAD.SHL.U32 R18, R193, 0x20, RZ ;  /* 0x00000020c1127824 */ /* 0x000fe200078e00ff */
[----:B------:R-:W-:Y:S01]  /*1380*/  SHF.R.U32.HI R28, RZ, 0x2, R193 ;  /* 0x00000002ff1c7819 */ /* 0x000fe200000116c1 */
[----:B------:R-:W-:Y:S01]  /*1390*/  IMAD.IADD R29, R12, 0x1, -R23 ;  /* 0x000000010c1d7824 */ /* 0x000fe200078e0a17 */
[----:B------:R-:W-:Y:S01]  /*13a0*/  LOP3.LUT R191, R11, 0x18, RZ, 0xc0, !PT ;  /* 0x000000180bbf7812 */ /* 0x000fe200078ec0ff */
[----:B------:R-:W2:Y:S01]  /*13b0*/  LDCU.64 UR12, c[0x0][0x388] ;  /* 0x00007100ff0c77ac */ /* 0x000ea20008000a00 */
[----:B------:R-:W-:Y:S01]  /*13c0*/  LOP3.LUT R17, R18, 0xc0, RZ, 0xc0, !PT ;  /* 0x000000c012117812 */ /* 0x000fe200078ec0ff */
[----:B------:R-:W3:Y:S01]  /*13d0*/  S2UR UR16, SR_CgaCtaId ;  /* 0x00000000001079c3 */ /* 0x000ee20000008800 */
[C---:B------:R-:W-:Y:S01]  /*13e0*/  IADD3 R4, P1, PT, R191.reuse, R5, RZ ;  /* 0x00000005bf047210 */ /* 0x040fe20007f3e0ff */
[----:B------:R-:W4:Y:S01]  /*13f0*/  LDCU.64 UR10, c[0x0][0x390] ;  /* 0x00007200ff0a77ac */ /* 0x000f220008000a00 */
[----:B------:R-:W-:Y:S01]  /*1400*/  IADD3 R2, P0, PT, R191, R2, RZ ;  /* 0x00000002bf027210 */ /* 0x000fe20007f1e0ff */
[----:B------:R2:W-:Y:S01]  /*1410*/  STL [R1+0x24], R29 ;  /* 0x0000241d01007387 */ /* 0x0005e20000100800 */
[C---:B------:R-:W-:Y:S01]  /*1420*/  ISETP.GE.AND P3, PT, R28.reuse, R29, PT ;  /* 0x0000001d1c00720c */ /* 0x040fe20003f66270 */
[----:B------:R-:W-:Y:S01]  /*1430*/  IMAD.X R5, RZ, RZ, R6, P1 ;  /* 0x000000ffff057224 */ /* 0x000fe200008e0606 */
[----:B------:R-:W-:Y:S01]  /*1440*/  SHF.L.U32 R6, R193, 0x2, RZ ;  /* 0x00000002c1067819 */ /* 0x000fe200000006ff */
[----:B------:R-:W-:Y:S01]  /*1450*/  IMAD.X R3, RZ, RZ, R0, P0 ;  /* 0x000000ffff037224 */ /* 0x000fe200000e0600 */
[----:B------:R-:W-:Y:S01]  /*1460*/  SHF.R.S32.HI R0, RZ, 0x1f, R8 ;  /* 0x0000001fff007819 */ /* 0x000fe20000011408 */
[C---:B------:R-:W-:Y:S01]  /*1470*/  IMAD.WIDE.U32 R4, R28.reuse, R40, R4 ;  /* 0x000000281c047225 */ /* 0x040fe200078e0004 */
[----:B------:R-:W-:Y:S01]  /*1480*/  LOP3.LUT R17, R17, 0x18, R6, 0xf8, !PT ;  /* 0x0000001811117812 */ /* 0x000fe200078ef806 */
[----:B------:R-:W5:Y:S01]  /*1490*/  LDCU.64 UR8, c[0x0][0x3c8] ;  /* 0x00007900ff0877ac */ /* 0x000f620008000a00 */
[----:B------:R-:W-:Y:S01]  /*14a0*/  BSSY.RECONVERGENT B0, `(.L_x_738) ;  /* 0x0000035000007945 */ /* 0x000fe20003800200 */
[----:B------:R-:W-:-:S04]  /*14b0*/  IMAD.WIDE.U32 R2, R28, R14, R2 ;  /* 0x0000000e1c027225 */ /* 0x000fc800078e0002 */
[----:B-1----:R-:W-:Y:S02]  /*14c0*/  IMAD R6, R0, UR4, RZ ;  /* 0x0000000400067c24 */ /* 0x002fe4000f8e02ff */
[C---:B------:R-:W-:Y:S02]  /*14d0*/  IMAD R5, R28.reuse, R41, R5 ;  /* 0x000000291c057224 */ /* 0x040fe400078e0205 */
[----:B------:R-:W-:Y:S02]  /*14e0*/  IMAD R3, R28, R15, R3 ;  /* 0x0000000f1c037224 */ /* 0x000fe400078e0203 */
[----:B------:R-:W-:Y:S02]  /*14f0*/  IMAD R0, R0, UR6, RZ ;  /* 0x0000000600007c24 */ /* 0x000fe4000f8e02ff */
[C---:B------:R-:W-:Y:S02]  /*1500*/  IMAD R10, R8.reuse, UR5, R6 ;  /* 0x00000005080a7c24 */ /* 0x040fe4000f8e0206 */
[----:B------:R-:W-:Y:S01]  /*1510*/  IMAD.WIDE.U32 R6, R8, UR4, R4 ;  /* 0x0000000408067c25 */ /* 0x000fe2000f8e0004 */
[----:B------:R-:W-:Y:S01]  /*1520*/  IADD3 R4, P0, PT, R191, R13, RZ ;  /* 0x0000000dbf047210 */ /* 0x000fe20007f1e0ff */
[----:B------:R-:W-:-:S02]  /*1530*/  UMOV UR4, 0x400 ;  /* 0x0000040000047882 */ /* 0x000fc40000000000 */
[C---:B------:R-:W-:Y:S01]  /*1540*/  IMAD R9, R8.reuse, UR7, R0 ;  /* 0x0000000708097c24 */ /* 0x040fe2000f8e0200 */
[----:B------:R-:W-:Y:S01]  /*1550*/  IADD3 R7, PT, PT, R7, R10, RZ ;  /* 0x0000000a07077210 */ /* 0x000fe20007ffe0ff */
[----:B------:R-:W-:Y:S01]  /*1560*/  IMAD.WIDE.U32 R2, R8, UR6, R2 ;  /* 0x0000000608027c25 */ /* 0x000fe2000f8e0002 */
[----:B--2---:R-:W-:Y:S01]  /*1570*/  LEA R192, P2, R6, UR12, 0x1 ;  /* 0x0000000c06c07c11 */ /* 0x004fe2000f8408ff */
[----:B---3--:R-:W-:Y:S01]  /*1580*/  ULEA UR4, UR16, UR4, 0x18 ;  /* 0x0000000410047291 */ /* 0x008fe2000f8ec0ff */
[----:B------:R-:W-:Y:S01]  /*1590*/  LOP3.LUT R0, R11, 0xd8, RZ, 0xc0, !PT ;  /* 0x000000d80b007812 */ /* 0x000fe200078ec0ff */
[----:B------:R-:W-:Y:S01]  /*15a0*/  IMAD.X R5, RZ, RZ, R16, P0 ;  /* 0x000000ffff057224 */ /* 0x000fe200000e0610 */
[----:B------:R-:W-:Y:S01]  /*15b0*/  LEA R27, P0, R22, R28, 0x7 ;  /* 0x0000001c161b7211 */ /* 0x000fe200078038ff */
[----:B------:R-:W-:Y:S01]  /*15c0*/  IMAD.IADD R3, R3, 0x1, R9 ;  /* 0x0000000103037824 */ /* 0x000fe200078e0209 */
[----:B----4-:R-:W-:Y:S01]  /*15d0*/  LEA R23, P1, R2, UR10, 0x1 ;  /* 0x0000000a02177c11 */ /* 0x010fe2000f8208ff */
[----:B-----5:R-:W-:Y:S01]  /*15e0*/  IMAD.WIDE.U32 R8, R24, UR8, R4 ;  /* 0x0000000818087c25 */ /* 0x020fe2000f8e0004 */
[----:B------:R-:W-:Y:S01]  /*15f0*/  LEA.HI.X R185, R6, UR13, R7, 0x1, P2 ;  /* 0x0000000d06b97c11 */ /* 0x000fe200090f0c07 */
[----:B------:R1:W-:Y:S01]  /*1600*/  STL [R1+0x28], R27 ;  /* 0x0000281b01007387 */ /* 0x0003e20000100800 */
[----:B------:R-:W-:Y:S01]  /*1610*/  LEA.HI.X R19, R2, UR11, R3, 0x1, P1 ;  /* 0x0000000b02137c11 */ /* 0x000fe200088f0c03 */
[----:B------:R-:W-:Y:S01]  /*1620*/  IMAD R7, R24, UR9, R9 ;  /* 0x0000000918077c24 */ /* 0x000fe2000f8e0209 */
[----:B------:R-:W-:Y:S01]  /*1630*/  LEA.HI.X R26, R22, RZ, RZ, 0x7, P0 ;  /* 0x000000ff161a7211 */ /* 0x000fe200000f3cff */
[----:B------:R1:W-:Y:S01]  /*1640*/  STL [R1+0x4], R192 ;  /* 0x000004c001007387 */ /* 0x0003e20000100800 */
[----:B------:R-:W-:-:S03]  /*1650*/  LOP3.LUT R0, R0, 0x18, R193, 0x78, !PT ;  /* 0x0000001800007812 */ /* 0x000fc600078e78c1 */
[----:B------:R1:W-:Y:S01]  /*1660*/  STL [R1+0x1c], R23 ;  /* 0x00001c1701007387 */ /* 0x0003e20000100800 */
[----:B------:R-:W-:-:S03]  /*1670*/  LOP3.LUT R0, R0, 0x1f20, R11, 0xf8, !PT ;  /* 0x00001f2000007812 */ /* 0x000fc600078ef80b */
[----:B------:R1:W-:Y:S01]  /*1680*/  STL [R1], R185 ;  /* 0x000000b901007387 */ /* 0x0003e20000100800 */
[----:B------:R-:W-:-:S03]  /*1690*/  LEA R189, R0, UR4, 0x1 ;  /* 0x0000000400bd7c11 */ /* 0x000fc6000f8e08ff */
[----:B------:R1:W-:Y:S04]  /*16a0*/  STL [R1+0x18], R19 ;  /* 0x0000181301007387 */ /* 0x0003e80000100800 */
[----:B------:R1:W-:Y:S01]  /*16b0*/  STL [R1+0x2c], R26 ;  /* 0x00002c1a01007387 */ /* 0x0003e20000100800 */
        /* <DEDUP_REMOVED lines=18> */
.L_x_740:
[----:B------:R2:W-:Y:S02]  /*17e0*/  STS.128 [R189], RZ ;  /* 0x000000ffbd007388 */ /* 0x0005e40000000c00 */
.L_x_739:
[----:B------:R-:W-:Y:S05]  /*17f0*/  BSYNC.RECONVERGENT B0 ;  /* 0x0000000000007941 */ /* 0x000fea0003800200 */
.L_x_738:
        /* <DEDUP_REMOVED lines=8> */
[----:B------:R-:W-:Y:S01]  /*1880*/  IMAD R0, R147, R21, RZ ;  /* 0x0000001593007224 */ /* 0x000fe200078e02ff */
        /* <DEDUP_REMOVED lines=28> */
.L_x_742:
[----:B------:R-:W-:Y:S05]  /*1a50*/  BSYNC.RECONVERGENT B0 ;  /* 0x0000000000007941 */ /* 0x000fea0003800200 */
.L_x_741:
        /* <DEDUP_REMOVED lines=22> */
.L_x_744:
[----:B------:R-:W-:Y:S05]  /*1bc0*/  BSYNC.RECONVERGENT B0 ;  /* 0x0000000000007941 */ /* 0x000fea0003800200 */
.L_x_743:
        /* <DEDUP_REMOVED lines=22> */
.L_x_746:
[----:B------:R-:W-:Y:S05]  /*1d30*/  BSYNC.RECONVERGENT B0 ;  /* 0x0000000000007941 */ /* 0x000fea0003800200 */
.L_x_745:
        /* <DEDUP_REMOVED lines=13> */
.L_x_749:
[----:B------:R3:W-:Y:S02]  /*1e10*/  STS.128 [R189+0x2000], RZ ;  /* 0x002000ffbd007388 */ /* 0x0007e40000000c00 */
.L_x_748:
[----:B------:R-:W-:Y:S05]  /*1e20*/  BSYNC.RECONVERGENT B0 ;  /* 0x0000000000007941 */ /* 0x000fea0003800200 */
.L_x_747:
        /* <DEDUP_REMOVED lines=19> */
.L_x_751:
[----:B------:R-:W-:Y:S05]  /*1f60*/  BSYNC.RECONVERGENT B0 ;  /* 0x0000000000007941 */ /* 0x000fea0003800200 */
.L_x_750:
        /* <DEDUP_REMOVED lines=14> */
.L_x_753:
[----:B------:R-:W-:Y:S05]  /*2050*/  BSYNC.RECONVERGENT B0 ;  /* 0x0000000000007941 */ /* 0x000fea0003800200 */
.L_x_752:
        /* <DEDUP_REMOVED lines=16> */
.L_x_755:
[----:B------:R-:W-:Y:S05]  /*2160*/  BSYNC.RECONVERGENT B0 ;  /* 0x0000000000007941 */ /* 0x000fea0003800200 */
.L_x_754:
[----:B------:R-:W0:Y:S01]  /*2170*/  LDGDEPBAR ;  /* 0x00000000000079af */ /* 0x000e220000000000 */
[C---:B------:R-:W-:Y:S01]  /*2180*/  SHF.L.U64.HI R2, R14.reuse, 0x7, R15 ;  /* 0x000000070e027819 */ /* 0x040fe2000001020f */
[----:B------:R-:W-:Y:S01]  /*2190*/  BSSY.RECONVERGENT B0, `(.L_x_756) ;  /* 0x0000016000007945 */ /* 0x000fe20003800200 */
[----:B------:R-:W-:-:S03]  /*21a0*/  SHF.L.U32 R0, R14, 0x7, RZ ;  /* 0x000000070e007819 */ /* 0x000fc600000006ff */
[-C--:B------:R-:W-:Y:S02]  /*21b0*/  IMAD R2, R2, R21.reuse, RZ ;  /* 0x0000001502027224 */ /* 0x080fe400078e02ff */
[----:B------:R-:W-:-:S04]  /*21c0*/  IMAD.WIDE.U32 R8, R0, R21, RZ ;  /* 0x0000001500087225 */ /* 0x000fc800078e00ff */
[----:B------:R-:W-:-:S05]  /*21d0*/  IMAD R0, R16, R0, R2 ;  /* 0x0000000010007224 */ /* 0x000fca00078e0202 */
[----:B---3--:R-:W-:Y:S01]  /*21e0*/  IADD3 R5, PT, PT, R9, R0, RZ ;  /* 0x0000000009057210 */ /* 0x008fe20007ffe0ff */
[----:B------:R-:W-:-:S04]  /*21f0*/  DEPBAR.LE SB0, 0x0 ;  /* 0x000080000000791a */ /* 0x000fc80000000000 */
[----:B------:R-:W-:Y:S06]  /*2200*/  BAR.SYNC.DEFER_BLOCKING 0x0 ;  /* 0x0000000000007b1d */ /* 0x000fec0000010000 */
        /* <DEDUP_REMOVED lines=11> */
.L_x_758:
[----:B------:R3:W-:Y:S01]  /*22c0*/  STS.128 [R189+0x4000], RZ ;  /* 0x004000ffbd007388 */ /* 0x0007e20000000c00 */
[----:B------:R-:W-:Y:S05]  /*22d0*/  BRA `(.L_x_759) ;  /* 0x0000000000047947 */ /* 0x000fea0003800000 */
.L_x_757:
[----:B------:R3:W-:Y:S02]  /*22e0*/  STS.128 [R189+0x4000], RZ ;  /* 0x004000ffbd007388 */ /* 0x0007e40000000c00 */
.L_x_759:
[----:B------:R-:W-:Y:S05]  /*22f0*/  BSYNC.RECONVERGENT B0 ;  /* 0x0000000000007941 */ /* 0x000fea0003800200 */
.L_x_756:
[----:B------:R-:W-:Y:S01]  /*2300*/  ISETP.GE.AND P0, PT, R25, R12, PT ;  /* 0x0000000c1900720c */ /* 0x000fe20003f06270 */
[----:B---3--:R-:W-:Y:S01]  /*2310*/  IMAD.SHL.U32 R2, R193, 0x10, RZ ;  /* 0x00000010c1027824 */ /* 0x008fe200078e00ff */
[----:B------:R-:W-:Y:S01]  /*2320*/  SHF.R.U32.HI R179, RZ, 0x1, R193 ;  /* 0x00000001ffb37819 */ /* 0x000fe200000116c1 */
[----:B------:R-:W-:Y:S01]  /*2330*/  BSSY.RECONVERGENT B0, `(.L_x_760) ;  /* 0x000001b000007945 */ /* 0x000fe20003800200 */
[----:B------:R-:W-:Y:S02]  /*2340*/  LOP3.LUT R183, R18, 0x120, RZ, 0xc0, !PT ;  /* 0x0000012012b77812 */ /* 0x000fe400078ec0ff */
[----:B------:R-:W-:Y:S02]  /*2350*/  LOP3.LUT R0, R2, 0x100, RZ, 0xc0, !PT ;  /* 0x0000010002007812 */ /* 0x000fe400078ec0ff */
[----:B------:R-:W-:Y:S02]  /*2360*/  LOP3.LUT R179, R17, 0x8, R179, 0x78, !PT ;  /* 0x0000000811b37812 */ /* 0x000fe400078e78b3 */
[----:B------:R-:W-:-:S02]  /*2370*/  LOP3.LUT R0, R0, 0x20, R18, 0xf8, !PT ;  /* 0x0000002000007812 */ /* 0x000fc400078ef812 */
[----:B------:R-:W-:Y:S01]  /*2380*/  LOP3.LUT R3, R17, 0x8, R193, 0x78, !PT ;  /* 0x0000000811037812 */ /* 0x000fe200078e78c1 */
[----:B------:R3:W-:Y:S01]  /*2390*/  @P0 STS.128 [R189+0x4800], RZ ;  /* 0x004800ffbd000388 */ /* 0x0007e20000000c00 */
[----:B------:R-:W-:Y:S02]  /*23a0*/  LOP3.LUT R2, R183, 0x3e00, R2, 0xf8, !PT ;  /* 0x00003e00b7027812 */ /* 0x000fe400078ef802 */
[-C--:B------:R-:W-:Y:S01]  /*23b0*/  ISETP.GE.AND P2, PT, R24, R12.reuse, PT ;  /* 0x0000000c1800720c */ /* 0x080fe20003f46270 */
[----:B------:R-:W-:Y:S01]  /*23c0*/  IMAD.IADD R0, R3, 0x1, R0 ;  /* 0x0000000103007824 */ /* 0x000fe200078e0200 */
        /* <DEDUP_REMOVED lines=17> */
.L_x_761:
[----:B------:R-:W-:Y:S05]  /*24e0*/  BSYNC.RECONVERGENT B0 ;  /* 0x0000000000007941 */ /* 0x000fea0003800200 */
.L_x_760:
        /* <DEDUP_REMOVED lines=17> */
.L_x_763:
[----:B------:R-:W-:Y:S05]  /*2600*/  BSYNC.RECONVERGENT B0 ;  /* 0x0000000000007941 */ /* 0x000fea0003800200 */
.L_x_762:
        /* <DEDUP_REMOVED lines=17> */
.L_x_765:
[----:B------:R-:W-:Y:S05]  /*2720*/  BSYNC.RECONVERGENT B0 ;  /* 0x0000000000007941 */ /* 0x000fea0003800200 */
.L_x_764:
[----:B-1----:R-:W-:Y:S01]  /*2730*/  LDSM.16.M88.4 R16, [R187] ;  /* 0x00000000bb10783b */ /* 0x002fe20000000200 */
[----:B------:R-:W-:Y:S01]  /*2740*/  IMAD.MOV.U32 R0, RZ, RZ, 0x20 ;  /* 0x00000020ff007424 */ /* 0x000fe200078e00ff */
[----:B------:R-:W-:Y:S01]  /*2750*/  LOP3.LUT P0, RZ, R193, 0x4, RZ, 0xc0, !PT ;  /* 0x00000004c1ff7812 */ /* 0x000fe2000780c0ff */
[----:B------:R-:W1:Y:S01]  /*2760*/  LDCU UR5, c[0x0][0x50c] ;  /* 0x0000a180ff0577ac */ /* 0x000e620008000800 */
[----:B------:R-:W5:Y:S02]  /*2770*/  LDSM.16.M88.4 R44, [R184+0x2000] ;  /* 0x00200000b82c783b */ /* 0x000f640000000200 */
[----:B------:R-:W-:Y:S02]  /*2780*/  SEL R0, R0, 0xffffffe0, !P0 ;  /* 0xffffffe000007807 */ /* 0x000fe40004000000 */
[----:B------:R-:W2:Y:S03]  /*2790*/  LDSM.16.M88.4 R8, [R187+0x1000] ;  /* 0x00100000bb08783b */ /* 0x000ea60000000200 */
[--C-:B------:R-:W-:Y:S01]  /*27a0*/  IMAD.IADD R188, R187, 0x1, R0.reuse ;  /* 0x00000001bbbc7824 */ /* 0x100fe200078e0200 */
[----:B------:R-:W-:Y:S01]  /*27b0*/  LDSM.16.M88.4 R72, [R184+0x2400] ;  /* 0x00240000b848783b */ /* 0x000fe20000000200 */
[----:B------:R-:W-:-:S03]  /*27c0*/  IMAD.IADD R186, R184, 0x1, R0 ;  /* 0x00000001b8ba7824 */ /* 0x000fc600078e0200 */
[----:B------:R-:W-:Y:S04]  /*27d0*/  LDSM.16.M88.4 R12, [R188] ;  /* 0x00000000bc0c783b */ /* 0x000fe80000000200 */
[----:B------:R-:W3:Y:S04]  /*27e0*/  LDSM.16.M88.4 R48, [R186+0x2000] ;  /* 0x00200000ba30783b */ /* 0x000ee80000000200 */
[----:B------:R-:W4:Y:S04]  /*27f0*/  LDSM.16.M88.4 R4, [R188+0x1000] ;  /* 0x00100000bc04783b */ /* 0x000f280000000200 */
[----:B------:R-:W1:Y:S04]  /*2800*/  LDSM.16.M88.4 R84, [R186+0x2400] ;  /* 0x00240000ba54783b */ /* 0x000e680000000200 */
[----:B------:R-:W1:Y:S04]  /*2810*/  LDSM.16.M88.4 R96, [R184+0x2800] ;  /* 0x00280000b860783b */ /* 0x000e680000000200 */
[----:B------:R-:W1:Y:S04]  /*2820*/  LDSM.16.M88.4 R104, [R186+0x2800] ;  /* 0x00280000ba68783b */ /* 0x000e680000000200 */
[----:B------:R-:W1:Y:S01]  /*2830*/  LDSM.16.M88.4 R76, [R184+0x2c00] ;  /* 0x002c0000b84c783b */ /* 0x000e620000000200 */
[-C--:B-----5:R-:W-:Y:S03]  /*2840*/  HMMA.16816.F32 R28, R16, R44.reuse, RZ ;  /* 0x0000002c101c723c */ /* 0x0a0fe600000018ff */
[----:B------:R-:W5:Y:S04]  /*2850*/  LDSM.16.M88.4 R64, [R186+0x2c00] ;  /* 0x002c0000ba40783b */ /* 0x000f680000000200 */
[----:B------:R-:W5:Y:S01]  /*2860*/  LDSM.16.M88.4 R100, [R184+0x3000] ;  /* 0x00300000b864783b */ /* 0x000f620000000200 */
[----:B--2---:R-:W-:Y:S03]  /*2870*/  HMMA.16816.F32 R24, R8, R44, RZ ;  /* 0x0000002c0818723c */ /* 0x004fe600000018ff */
[----:B------:R-:W2:Y:S04]  /*2880*/  LDSM.16.M88.4 R92, [R186+0x3000] ;  /* 0x00300000ba5c783b */ /* 0x000ea80000000200 */
[----:B------:R-:W2:Y:S04]  /*2890*/  LDSM.16.M88.4 R88, [R184+0x3400] ;  /* 0x00340000b858783b */ /* 0x000ea80000000200 */
[----:B------:R-:W2:Y:S01]  /*28a0*/  LDSM.16.M88.4 R80, [R186+0x3400] ;  /* 0x00340000ba50783b */ /* 0x000ea20000000200 */
[----:B---3--:R-:W-:Y:S03]  /*28b0*/  HMMA.16816.F32 R32, R12, R48, R28 ;  /* 0x000000300c20723c */ /* 0x008fe6000000181c */
[----:B------:R-:W3:Y:S04]  /*28c0*/  LDSM.16.M88.4 R60, [R184+0x3800] ;  /* 0x00380000b83c783b */ /* 0x000ee80000000200 */
[----:B------:R-:W3:Y:S01]  /*28d0*/  LDSM.16.M88.4 R68, [R186+0x3800] ;  /* 0x00380000ba44783b */ /* 0x000ee20000000200 */
[----:B------:R-:W-:Y:S03]  /*28e0*/  HMMA.16816.F32 R28, R16, R72, RZ ;  /* 0x00000048101c723c */ /* 0x000fe600000018ff */
[----:B------:R-:W3:Y:S04]  /*28f0*/  LDSM.16.M88.4 R52, [R184+0x3c00] ;  /* 0x003c0000b834783b */ /* 0x000ee80000000200 */
[----:B------:R-:W3:Y:S01]  /*2900*/  LDSM.16.M88.4 R56, [R186+0x3c00] ;  /* 0x003c0000ba38783b */ /* 0x000ee20000000200 */
[----:B----4-:R-:W-:Y:S03]  /*2910*/  HMMA.16816.F32 R24, R4, R48, R24 ;  /* 0x000000300418723c */ /* 0x010fe60000001818 */
[----:B------:R-:W0:Y:S01]  /*2920*/  LDGDEPBAR ;  /* 0x00000000000079af */ /* 0x000e220000000000 */
[----:B-1----:R-:W-:-:S04]  /*2930*/  FMUL.FTZ R2, R32, UR5 ;  /* 0x0000000520027c20 */ /* 0x002fc80008410000 */
[----:B------:R1:W-:Y:S04]  /*2940*/  MUFU.TANH R110, R2 ;  /* 0x00000002006e7308 */ /* 0x0003e80000002400 */
[----:B------:R-:W-:Y:S08]  /*2950*/  HMMA.16816.F32 R36, R12, R84, R28 ;  /* 0x000000540c24723c */ /* 0x000ff0000000181c */
[----:B------:R-:W-:Y:S01]  /*2960*/  HMMA.16816.F32 R28, R8, R72, RZ ;  /* 0x00000048081c723c */ /* 0x000fe200000018ff */
[----:B-1----:R-:W-:Y:S01]  /*2970*/  FMUL.FTZ R2, R33, UR5 ;  /* 0x0000000521027c20 */ /* 0x002fe20008410000 */
[----:B------:R-:W-:-:S04]  /*2980*/  DEPBAR.LE SB0, 0x0 ;  /* 0x000080000000791a */ /* 0x000fc80000000000 */
[----:B------:R1:W-:Y:S02]  /*2990*/  MUFU.TANH R120, R2 ;  /* 0x0000000200787308 */ /* 0x0003e40000002400 */
[----:B-1----:R-:W-:-:S06]  /*29a0*/  FMUL.FTZ R2, R34, UR5 ;  /* 0x0000000522027c20 */ /* 0x002fcc0008410000 */
[----:B------:R1:W-:Y:S02]  /*29b0*/  MUFU.TANH R109, R2 ;  /* 0x00000002006d7308 */ /* 0x0003e40000002400 */
[----:B-1----:R-:W-:-:S04]  /*29c0*/  FMUL.FTZ R2, R35, UR5 ;  /* 0x0000000523027c20 */ /* 0x002fc80008410000 */
[----:B------:R-:W-:Y:S02]  /*29d0*/  HMMA.16816.F32 R32, R4, R84, R28 ;  /* 0x000000540420723c */ /* 0x000fe4000000181c */
[----:B------:R1:W-:Y:S06]  /*29e0*/  MUFU.TANH R114, R2 ;  /* 0x0000000200727308 */ /* 0x0003ec0000002400 */
[----:B------:R-:W-:Y:S01]  /*29f0*/  HMMA.16816.F32 R28, R8, R96, RZ ;  /* 0x00000060081c723c */ /* 0x000fe200000018ff */
[----:B-1----:R-:W-:-:S04]  /*2a00*/  FMUL.FTZ R2, R24, UR5 ;  /* 0x0000000518027c20 */ /* 0x002fc80008410000 */
[----:B------:R1:W4:Y:S02]  /*2a10*/  MUFU.TANH R42, R2 ;  /* 0x00000002002a7308 */ /* 0x0003240000002400 */
[----:B-1----:R-:W-:-:S06]  /*2a20*/  FMUL.FTZ R2, R25, UR5 ;  /* 0x0000000519027c20 */ /* 0x002fcc0008410000 */
[----:B------:R1:W-:Y:S02]  /*2a30*/  MUFU.TANH R108, R2 ;  /* 0x00000002006c7308 */ /* 0x0003e40000002400 */
[----:B-1----:R-:W-:-:S06]  /*2a40*/  FMUL.FTZ R2, R26, UR5 ;  /* 0x000000051a027c20 */ /* 0x002fcc0008410000 */
[----:B------:R1:W-:Y:S02]  /*2a50*/  MUFU.TANH R23, R2 ;  /* 0x0000000200177308 */ /* 0x0003e40000002400 */
[----:B-1----:R-:W-:Y:S02]  /*2a60*/  FMUL.FTZ R2, R27, UR5 ;  /* 0x000000051b027c20 */ /* 0x002fe40008410000 */
[----:B------:R-:W-:Y:S04]  /*2a70*/  HMMA.16816.F32 R24, R16, R96, RZ ;  /* 0x000000601018723c */ /* 0x000fe800000018ff */
[----:B------:R1:W4:Y:S02]  /*2a80*/  MUFU.TANH R44, R2 ;  /* 0x00000002002c7308 */ /* 0x0003240000002400 */
[----:B-1----:R-:W-:-:S14]  /*2a90*/  FMUL.FTZ R2, R36, UR5 ;  /* 0x0000000524027c20 */ /* 0x002fdc0008410000 */
[----:B------:R-:W-:Y:S01]  /*2aa0*/  HMMA.16816.F32 R24, R12, R104, R24 ;  /* 0x000000680c18723c */ /* 0x000fe20000001818 */
        /* <DEDUP_REMOVED lines=8> */
[----:B------:R-:W-:Y:S01]  /*2b30*/  HMMA.16816.F32 R28, R16, R76, RZ ;  /* 0x0000004c101c723c */ /* 0x000fe200000018ff */
[----:B-1----:R-:W-:-:S04]  /*2b40*/  FMUL.FTZ R2, R32, UR5 ;  /* 0x0000000520027c20 */ /* 0x002fc80008410000 */
[----:B------:R1:W4:Y:S02]  /*2b50*/  MUFU.TANH R84, R2 ;  /* 0x0000000200547308 */ /* 0x0003240000002400 */
[----:B-1----:R-:W-:-:S06]  /*2b60*/  FMUL.FTZ R2, R33, UR5 ;  /* 0x0000000521027c20 */ /* 0x002fcc0008410000 */
[----:B------:R1:W-:Y:S02]  /*2b70*/  MUFU.TANH R111, R2 ;  /* 0x00000002006f7308 */ /* 0x0003e40000002400 */
[----:B-1----:R-:W-:-:S06]  /*2b80*/  FMUL.FTZ R2, R34, UR5 ;  /* 0x0000000522027c20 */ /* 0x002fcc0008410000 */
[----:B------:R1:W4:Y:S02]  /*2b90*/  MUFU.TANH R73, R2 ;  /* 0x0000000200497308 */ /* 0x0003240000002400 */
[----:B-1----:R-:W-:Y:S02]  /*2ba0*/  FMUL.FTZ R2, R35, UR5 ;  /* 0x0000000523027c20 */ /* 0x002fe40008410000 */
[----:B-----5:R-:W-:Y:S04]  /*2bb0*/  HMMA.16816.F32 R32, R12, R64, R28 ;  /* 0x000000400c20723c */ /* 0x020fe8000000181c */
[----:B------:R1:W-:Y:S04]  /*2bc0*/  MUFU.TANH R97, R2 ;  /* 0x0000000200617308 */ /* 0x0003e80000002400 */
[----:B------:R-:W-:Y:S01]  /*2bd0*/  HMMA.16816.F32 R28, R16, R100, RZ ;  /* 0x00000064101c723c */ /* 0x000fe200000018ff */
[----:B-1----:R-:W-:-:S04]  /*2be0*/  FMUL.FTZ R2, R24, UR5 ;  /* 0x0000000518027c20 */ /* 0x002fc80008410000 */
[----:B------:R1:W-:Y:S02]  /*2bf0*/  MUFU.TANH R139, R2 ;  /* 0x00000002008b7308 */ /* 0x0003e40000002400 */
[----:B-1----:R-:W-:-:S06]  /*2c00*/  FMUL.FTZ R2, R25, UR5 ;  /* 0x0000000519027c20 */ /* 0x002fcc0008410000 */
        /* <DEDUP_REMOVED lines=14> */
[----:B--2---:R-:W-:Y:S04]  /*2cf0*/  HMMA.16816.F32 R36, R12, R92, R28 ;  /* 0x0000005c0c24723c */ /* 0x004fe8000000181c */
        /* <DEDUP_REMOVED lines=9> */
[----:B------:R-:W-:Y:S04]  /*2d90*/  HMMA.16816.F32 R32, R4, R92, R28 ;  /* 0x0000005c0420723c */ /* 0x000fe8000000181c */
        /* <DEDUP_REMOVED lines=29> */
[----:B---3--:R-:W-:Y:S01]  /*2f70*/  HMMA.16816.F32 R24, R16, R60, RZ ;  /* 0x0000003c1018723c */ /* 0x008fe200000018ff */
        /* <DEDUP_REMOVED lines=66> */
[CC--:B------:R-:W-:Y:S01]  /*33a0*/  ISETP.GE.AND P6, PT, R2.reuse, R20.reuse, PT ;  /* 0x000000140200720c */ /* 0x0c0fe20003fc6270 */
[C---:B------:R-:W-:Y:S01]  /*33b0*/  VIADD R22, R2.reuse, 0x1 ;  /* 0x0000000102167836 */ /* 0x040fe20000000000 */
[----:B------:R-:W-:Y:S01]  /*33c0*/  MUFU.TANH R164, R37 ;  /* 0x0000002500a47308 */ /* 0x000fe20000002400 */
[C---:B------:R-:W-:Y:S01]  /*33d0*/  VIADD R21, R2.reuse, 0x8 ;  /* 0x0000000802157836 */ /* 0x040fe20000000000 */
[-C--:B------:R-:W-:Y:S01]  /*33e0*/  ISETP.GE.AND P0, PT, R3, R20.reuse, PT ;  /* 0x000000140300720c */ /* 0x080fe20003f06270 */
[----:B------:R-:W-:Y:S01]  /*33f0*/  VIADD R3, R2, 0x18 ;  /* 0x0000001802037836 */ /* 0x000fe20000000000 */
[----:B----4-:R-:W-:Y:S02]  /*3400*/  FSEL R42, R42, -INF , !P6 ;  /* 0xff8000002a2a7808 */ /* 0x010fe40007000000 */
[----:B------:R-:W-:Y:S02]  /*3410*/  FSEL R64, R109, -INF , !P6 ;  /* 0xff8000006d407808 */ /* 0x000fe40007000000 */
[----:B------:R-:W-:Y:S01]  /*3420*/  MUFU.TANH R167, R38 ;  /* 0x0000002600a77308 */ /* 0x000fe20000002400 */
[----:B------:R-:W-:Y:S01]  /*3430*/  BAR.SYNC.DEFER_BLOCKING 0x0 ;  /* 0x0000000000007b1d */ /* 0x000fe20000010000 */
[-C--:B------:R-:W-:Y:S01]  /*3440*/  ISETP.GE.AND P3, PT, R3, R20.reuse, PT ;  /* 0x000000140300720c */ /* 0x080fe20003f66270 */
[----:B------:R-:W-:Y:S01]  /*3450*/  VIADD R3, R2, 0x19 ;  /* 0x0000001902037836 */ /* 0x000fe20000000000 */
[----:B------:R-:W-:-:S02]  /*3460*/  ISETP.GE.AND P5, PT, R22, R20, PT ;  /* 0x000000141600720c */ /* 0x000fc40003fa6270 */
[----:B------:R-:W-:Y:S01]  /*3470*/  ISETP.GE.AND P2, PT, R21, R20, PT ;  /* 0x000000141500720c */ /* 0x000fe20003f46270 */
[----:B------:R-:W-:Y:S01]  /*3480*/  VIADD R21, R2, 0x10 ;  /* 0x0000001002157836 */ /* 0x000fe20000000000 */
[----:B------:R1:W-:Y:S01]  /*3490*/  MUFU.TANH R168, R39 ;  /* 0x0000002700a87308 */ /* 0x0003e20000002400 */
[----:B------:R-:W-:-:S03]  /*34a0*/  FSEL R44, R44, -INF , !P5 ;  /* 0xff8000002c2c7808 */ /* 0x000fc60006800000 */
[----:B------:R-:W-:-:S04]  /*34b0*/  ISETP.GE.AND P1, PT, R21, R20, PT ;  /* 0x000000141500720c */ /* 0x000fc80003f26270 */
[----:B------:R-:W2:Y:S01]  /*34c0*/  MUFU.TANH R45, R26 ;  /* 0x0000001a002d7308 */ /* 0x000ea20000002400 */
[----:B------:R-:W-:Y:S02]  /*34d0*/  FSEL R57, R84, -INF , !P1 ;  /* 0xff80000054397808 */ /* 0x000fe40004800000 */
[----:B------:R-:W-:Y:S02]  /*34e0*/  FSEL R65, R73, -INF , !P1 ;  /* 0xff80000049417808 */ /* 0x000fe40004800000 */
[----:B------:R-:W-:Y:S02]  /*34f0*/  FSEL R84, R112, -INF , !P1 ;  /* 0xff80000070547808 */ /* 0x000fe40004800000 */
[----:B------:R-:W-:Y:S01]  /*3500*/  FSEL R76, R126, -INF , !P1 ;  /* 0xff8000007e4c7808 */ /* 0x000fe20004800000 */
[----:B------:R3:W4:Y:S01]  /*3510*/  MUFU.TANH R48, R27 ;  /* 0x0000001b00307308 */ /* 0x0007220000002400 */
[----:B-1----:R-:W-:Y:S08]  /*3520*/  HMMA.16816.F32 R36, R4, R86, R32 ;  /* 0x000000560424723c */ /* 0x002ff00000001820 */
[----:B------:R-:W-:Y:S01]  /*3530*/  HMMA.16816.F32 R32, R8, R78, RZ ;  /* 0x0000004e0820723c */ /* 0x000fe200000018ff */
[----:B--2---:R-:W-:-:S07]  /*3540*/  FSEL R45, R45, -INF , !P2 ;  /* 0xff8000002d2d7808 */ /* 0x004fce0005000000 */
[----:B---3--:R-:W-:Y:S01]  /*3550*/  HMMA.16816.F32 R24, R4, R106, R28 ;  /* 0x0000006a0418723c */ /* 0x008fe2000000181c */
[----:B----4-:R-:W-:Y:S02]  /*3560*/  FSEL R48, R48, -INF , !P0 ;  /* 0xff80000030307808 */ /* 0x010fe40004000000 */
[----:B------:R-:W-:Y:S01]  /*3570*/  FMUL.FTZ R36, R36, UR5 ;  /* 0x0000000524247c20 */ /* 0x000fe20008410000 */
[----:B------:R-:W-:Y:S01]  /*3580*/  FMUL.FTZ R37, R37, UR5 ;  /* 0x0000000525257c20 */ /* 0x000fe20008410000 */
[----:B------:R-:W-:Y:S01]  /*3590*/  FMUL.FTZ R38, R38, UR5 ;  /* 0x0000000526267c20 */ /* 0x000fe20008410000 */
[----:B------:R-:W-:Y:S01]  /*35a0*/  FMUL.FTZ R39, R39, UR5 ;  /* 0x0000000527277c20 */ /* 0x000fe20008410000 */
[----:B------:R-:W1:Y:S01]  /*35b0*/  MUFU.TANH R53, R36 ;  /* 0x0000002400357308 */ /* 0x000e620000002400 */
[----:B------:R-:W-:Y:S07]  /*35c0*/  HMMA.16816.F32 R28, R8, R102, RZ ;  /* 0x00000066081c723c */ /* 0x000fee00000018ff */
[----:B------:R-:W-:Y:S04]  /*35d0*/  MUFU.TANH R72, R37 ;  /* 0x0000002500487308 */ /* 0x000fe80000002400 */
[----:B------:R-:W-:Y:S01]  /*35e0*/  FMUL.FTZ R24, R24, UR5 ;  /* 0x0000000518187c20 */ /* 0x000fe20008410000 */
[----:B------:R-:W-:Y:S01]  /*35f0*/  FMUL.FTZ R25, R25, UR5 ;  /* 0x0000000519197c20 */ /* 0x000fe20008410000 */
[----:B------:R-:W-:Y:S01]  /*3600*/  FMUL.FTZ R26, R26, UR5 ;  /* 0x000000051a1a7c20 */ /* 0x000fe20008410000 */
[----:B------:R-:W-:Y:S01]  /*3610*/  FMUL.FTZ R27, R27, UR5 ;  /* 0x000000051b1b7c20 */ /* 0x000fe20008410000 */
[----:B------:R-:W2:Y:S01]  /*3620*/  MUFU.TANH R68, R38 ;  /* 0x0000002600447308 */ /* 0x000ea20000002400 */
[----:B-1----:R-:W-:-:S07]  /*3630*/  FSEL R53, R53, -INF , !P3 ;  /* 0xff80000035357808 */ /* 0x002fce0005800000 */
[----:B------:R1:W-:Y:S08]  /*3640*/  MUFU.TANH R52, R39 ;  /* 0x0000002700347308 */ /* 0x0003f00000002400 */
[----:B------:R-:W-:Y:S01]  /*3650*/  MUFU.TANH R89, R24 ;  /* 0x0000001800597308 */ /* 0x000fe20000002400 */
[----:B--2---:R-:W-:-:S07]  /*3660*/  FSEL R68, R68, -INF , !P3 ;  /* 0xff80000044447808 */ /* 0x004fce0005800000 */
[----:B------:R-:W-:Y:S01]  /*3670*/  MUFU.TANH R92, R25 ;  /* 0x00000019005c7308 */ /* 0x000fe20000002400 */
[----:B-1----:R-:W-:Y:S07]  /*3680*/  HMMA.16816.F32 R36, R4, R66, R32 ;  /* 0x000000420424723c */ /* 0x002fee0000001820 */
[----:B------:R-:W-:Y:S01]  /*3690*/  MUFU.TANH R77, R26 ;  /* 0x0000001a004d7308 */ /* 0x000fe20000002400 */
[----:B------:R-:W-:Y:S07]  /*36a0*/  HMMA.16816.F32 R32, R8, R90, RZ ;  /* 0x0000005a0820723c */ /* 0x000fee00000018ff */
[----:B------:R1:W-:Y:S04]  /*36b0*/  MUFU.TANH R85, R27 ;  /* 0x0000001b00557308 */ /* 0x0003e80000002400 */
[----:B------:R-:W-:Y:S01]  /*36c0*/  FMUL.FTZ R38, R38, UR5 ;  /* 0x0000000526267c20 */ /* 0x000fe20008410000 */
[----:B------:R-:W-:Y:S01]  /*36d0*/  FMUL.FTZ R36, R36, UR5 ;  /* 0x0000000524247c20 */ /* 0x000fe20008410000 */
[----:B------:R-:W-:Y:S01]  /*36e0*/  FMUL.FTZ R37, R37, UR5 ;  /* 0x0000000525257c20 */ /* 0x000fe20008410000 */
[----:B------:R-:W-:Y:S01]  /*36f0*/  FMUL.FTZ R39, R39, UR5 ;  /* 0x0000000527277c20 */ /* 0x000fe20008410000 */
[----:B------:R2:W-:Y:S05]  /*3700*/  MUFU.TANH R101, R38 ;  /* 0x0000002600657308 */ /* 0x0005ea0000002400 */
[C---:B------:R-:W-:Y:S03]  /*3710*/  HMMA.16816.F32 R32, R4.reuse, R82, R32 ;  /* 0x000000520420723c */ /* 0x040fe60000001820 */
[----:B------:R-:W-:Y:S05]  /*3720*/  MUFU.TANH R36, R36 ;  /* 0x0000002400247308 */ /* 0x000fea0000002400 */
[----:B-1----:R-:W-:Y:S03]  /*3730*/  HMMA.16816.F32 R24, R4, R94, R28 ;  /* 0x0000005e0418723c */ /* 0x002fe6000000181c */
[----:B------:R-:W-:Y:S01]  /*3740*/  MUFU.TANH R37, R37 ;  /* 0x0000002500257308 */ /* 0x000fe20000002400 */
[----:B--2---:R-:W-:-:S04]  /*3750*/  FSEL R38, R110, -INF , !P6 ;  /* 0xff8000006e267808 */ /* 0x004fc80007000000 */
[C---:B------:R-:W-:Y:S03]  /*3760*/  HMMA.16816.F32 R28, R8.reuse, R62, RZ ;  /* 0x0000003e081c723c */ /* 0x040fe600000018ff */
[----:B------:R-:W-:Y:S01]  /*3770*/  FMUL.FTZ R33, R33, UR5 ;  /* 0x0000000521217c20 */ /* 0x000fe20008410000 */
[----:B------:R-:W-:Y:S01]  /*3780*/  FMUL.FTZ R35, R35, UR5 ;  /* 0x0000000523237c20 */ /* 0x000fe20008410000 */
[----:B------:R-:W-:Y:S01]  /*3790*/  FMUL.FTZ R34, R34, UR5 ;  /* 0x0000000522227c20 */ /* 0x000fe20008410000 */
[----:B------:R-:W-:Y:S01]  /*37a0*/  FMUL.FTZ R32, R32, UR5 ;  /* 0x0000000520207c20 */ /* 0x000fe20008410000 */
[----:B------:R-:W-:Y:S01]  /*37b0*/  MUFU.TANH R137, R33 ;  /* 0x0000002100897308 */ /* 0x000fe20000002400 */
[----:B------:R-:W-:Y:S03]  /*37c0*/  HMMA.16816.F32 R8, R8, R54, RZ ;  /* 0x000000360808723c */ /* 0x000fe600000018ff */
[----:B------:R-:W-:Y:S01]  /*37d0*/  FMUL.FTZ R24, R24, UR5 ;  /* 0x0000000518187c20 */ /* 0x000fe20008410000 */
[----:B------:R-:W-:Y:S01]  /*37e0*/  FMUL.FTZ R25, R25, UR5 ;  /* 0x0000000519197c20 */ /* 0x000fe20008410000 */
[----:B------:R-:W-:Y:S01]  /*37f0*/  FMUL.FTZ R26, R26, UR5 ;  /* 0x000000051a1a7c20 */ /* 0x000fe20008410000 */
[----:B------:R-:W-:Y:S01]  /*3800*/  FMUL.FTZ R27, R27, UR5 ;  /* 0x000000051b1b7c20 */ /* 0x000fe20008410000 */
[----:B------:R-:W-:Y:S05]  /*3810*/  MUFU.TANH R105, R24 ;  /* 0x0000001800697308 */ /* 0x000fea0000002400 */
[C---:B------:R-:W-:Y:S03]  /*3820*/  HMMA.16816.F32 R28, R4.reuse, R70, R28 ;  /* 0x00000046041c723c */ /* 0x040fe6000000181c */
[----:B------:R-:W-:Y:S05]  /*3830*/  MUFU.TANH R119, R25 ;  /* 0x0000001900777308 */ /* 0x000fea0000002400 */
[----:B------:R-:W-:Y:S03]  /*3840*/  HMMA.16816.F32 R8, R4, R58, R8 ;  /* 0x0000003a0408723c */ /* 0x000fe60000001808 */
[----:B------:R-:W-:Y:S05]  /*3850*/  MUFU.TANH R116, R26 ;  /* 0x0000001a00747308 */ /* 0x000fea0000002400 */
[----:B------:R-:W-:Y:S01]  /*3860*/  HMMA.16816.F32 R4, R16, R46, RZ ;  /* 0x0000002e1004723c */ /* 0x000fe200000018ff */
[----:B------:R-:W-:-:S02]  /*3870*/  FSEL R46, R23, -INF , !P6 ;  /* 0xff800000172e7808 */ /* 0x000fc40007000000 */
[----:B------:R1:W-:Y:S01]  /*3880*/  MUFU.TANH R115, R27 ;  /* 0x0000001b00737308 */ /* 0x0003e20000002400 */
[----:B------:R-:W-:Y:S01]  /*3890*/  FMUL.FTZ R28, R28, UR5 ;  /* 0x000000051c1c7c20 */ /* 0x000fe20008410000 */
[----:B------:R-:W-:Y:S01]  /*38a0*/  ISETP.GE.AND P6, PT, R3, R20, PT ;  /* 0x000000140300720c */ /* 0x000fe20003fc6270 */
[----:B------:R-:W-:Y:S01]  /*38b0*/  FMUL.FTZ R31, R31, UR5 ;  /* 0x000000051f1f7c20 */ /* 0x000fe20008410000 */
[----:B------:R-:W-:Y:S02]  /*38c0*/  VIADD R3, R2, 0x20 ;  /* 0x0000002002037836 */ /* 0x000fe40000000000 */
[----:B------:R-:W-:Y:S01]  /*38d0*/  FMUL.FTZ R30, R30, UR5 ;  /* 0x000000051e1e7c20 */ /* 0x000fe20008410000 */
[----:B------:R-:W-:Y:S01]  /*38e0*/  FMUL.FTZ R29, R29, UR5 ;  /* 0x000000051d1d7c20 */ /* 0x000fe20008410000 */
[----:B------:R-:W-:Y:S01]  /*38f0*/  FMUL.FTZ R8, R8, UR5 ;  /* 0x0000000508087c20 */ /* 0x000fe20008410000 */
[----:B------:R-:W-:Y:S01]  /*3900*/  FMUL.FTZ R9, R9, UR5 ;  /* 0x0000000509097c20 */ /* 0x000fe20008410000 */
[----:B------:R-:W-:Y:S01]  /*3910*/  FMUL.FTZ R10, R10, UR5 ;  /* 0x000000050a0a7c20 */ /* 0x000fe20008410000 */
[----:B------:R-:W-:Y:S01]  /*3920*/  FMUL.FTZ R11, R11, UR5 ;  /* 0x000000050b0b7c20 */ /* 0x000fe20008410000 */
[----:B------:R-:W-:Y:S05]  /*3930*/  MUFU.TANH R165, R8 ;  /* 0x0000000800a57308 */ /* 0x000fea0000002400 */
[----:B-1----:R-:W-:Y:S01]  /*3940*/  HMMA.16816.F32 R24, R12, R50, R4 ;  /* 0x000000320c18723c */ /* 0x002fe20000001804 */
[----:B------:R-:W-:-:S02]  /*3950*/  FSEL R51, R114, -INF , !P5 ;  /* 0xff80000072337808 */ /* 0x000fc40006800000 */
[----:B------:R-:W-:Y:S01]  /*3960*/  MUFU.TANH R166, R9 ;  /* 0x0000000900a67308 */ /* 0x000fe20000002400 */
[----:B------:R-:W-:-:S04]  /*3970*/  FSEL R50, R120, -INF , !P5 ;  /* 0xff80000078327808 */ /* 0x000fc80006800000 */
[----:B------:R-:W-:Y:S03]  /*3980*/  HMMA.16816.F32 R4, R16, R74, RZ ;  /* 0x0000004a1004723c */ /* 0x000fe600000018ff */
[----:B------:R-:W-:Y:S08]  /*3990*/  MUFU.TANH R169, R10 ;  /* 0x0000000a00a97308 */ /* 0x000ff00000002400 */
[----:B------:R1:W-:Y:S01]  /*39a0*/  MUFU.TANH R170, R11 ;  /* 0x0000000b00aa7308 */ /* 0x0003e20000002400 */
[----:B------:R-:W-:Y:S01]  /*39b0*/  FMUL.FTZ R26, R26, UR5 ;  /* 0x000000051a1a7c20 */ /* 0x000fe20008410000 */
[----:B------:R-:W-:Y:S01]  /*39c0*/  FMUL.FTZ R24, R24, UR5 ;  /* 0x0000000518187c20 */ /* 0x000fe20008410000 */
[----:B------:R-:W-:Y:S01]  /*39d0*/  FMUL.FTZ R25, R25, UR5 ;  /* 0x0000000519197c20 */ /* 0x000fe20008410000 */
[----:B------:R-:W-:-:S04]  /*39e0*/  FMUL.FTZ R27, R27, UR5 ;  /* 0x000000051b1b7c20 */ /* 0x000fc80008410000 */
[----:B------:R-:W-:Y:S01]  /*39f0*/  MUFU.TANH R153, R28 ;  /* 0x0000001c00997308 */ /* 0x000fe20000002400 */
[----:B------:R-:W-:Y:S07]  /*3a00*/  HMMA.16816.F32 R4, R12, R86, R4 ;  /* 0x000000560c04723c */ /* 0x000fee0000001804 */
[----:B------:R-:W2:Y:S01]  /*3a10*/  MUFU.TANH R28, R24 ;  /* 0x00000018001c7308 */ /* 0x000ea20000002400 */
[----:B-1----:R-:W-:Y:S07]  /*3a20*/  HMMA.16816.F32 R8, R16, R98, RZ ;  /* 0x000000621008723c */ /* 0x002fee00000018ff */
[----:B------:R-:W1:Y:S04]  /*3a30*/  MUFU.TANH R26, R26 ;  /* 0x0000001a001a7308 */ /* 0x000e680000002400 */
[----:B------:R-:W-:Y:S01]  /*3a40*/  FMUL.FTZ R22, R4, UR5 ;  /* 0x0000000504167c20 */ /* 0x000fe20008410000 */
[----:B------:R-:W-:-:S02]  /*3a50*/  VIADD R4, R2, 0x11 ;  /* 0x0000001102047836 */ /* 0x000fc40000000000 */
[----:B------:R-:W-:Y:S01]  /*3a60*/  FMUL.FTZ R5, R5, UR5 ;  /* 0x0000000505057c20 */ /* 0x000fe20008410000 */
[----:B------:R-:W-:Y:S01]  /*3a70*/  MUFU.TANH R25, R25 ;  /* 0x0000001900197308 */ /* 0x000fe20000002400 */
[----:B------:R-:W-:Y:S01]  /*3a80*/  FMUL.FTZ R21, R6, UR5 ;  /* 0x0000000506157c20 */ /* 0x000fe20008410000 */
[----:B--2---:R-:W-:Y:S02]  /*3a90*/  FSEL R47, R28, -INF , !P2 ;  /* 0xff8000001c2f7808 */ /* 0x004fe40005000000 */
[----:B------:R-:W-:Y:S01]  /*3aa0*/  ISETP.GE.AND P4, PT, R4, R20, PT ;  /* 0x000000140400720c */ /* 0x000fe20003f86270 */
[----:B------:R-:W-:Y:S03]  /*3ab0*/  HMMA.16816.F32 R8, R12, R106, R8 ;  /* 0x0000006a0c08723c */ /* 0x000fe60000001808 */
[----:B------:R-:W2:Y:S01]  /*3ac0*/  MUFU.TANH R27, R27 ;  /* 0x0000001b001b7308 */ /* 0x000ea20000002400 */
[----:B------:R-:W-:-:S02]  /*3ad0*/  FSEL R56, R111, -INF , !P4 ;  /* 0xff8000006f387808 */ /* 0x000fc40006000000 */
[----:B-1----:R-:W-:Y:S02]  /*3ae0*/  FSEL R60, R26, -INF , !P2 ;  /* 0xff8000001a3c7808 */ /* 0x002fe40005000000 */
[----:B------:R-:W-:Y:S02]  /*3af0*/  FSEL R80, R125, -INF , !P4 ;  /* 0xff8000007d507808 */ /* 0x000fe40006000000 */
[----:B------:R-:W-:Y:S01]  /*3b00*/  FSEL R74, R131, -INF , !P4 ;  /* 0xff800000834a7808 */ /* 0x000fe20006000000 */
[----:B------:R1:W-:Y:S08]  /*3b10*/  MUFU.TANH R129, R35 ;  /* 0x0000002300817308 */ /* 0x0003f00000002400 */
[----:B------:R-:W-:Y:S01]  /*3b20*/  MUFU.TANH R158, R31 ;  /* 0x0000001f009e7308 */ /* 0x000fe20000002400 */
[----:B------:R-:W-:Y:S01]  /*3b30*/  FMUL.FTZ R8, R8, UR5 ;  /* 0x0000000508087c20 */ /* 0x000fe20008410000 */
[----:B--2---:R-:W-:Y:S01]  /*3b40*/  FSEL R61, R27, -INF , !P0 ;  /* 0xff8000001b3d7808 */ /* 0x004fe20004000000 */
[----:B------:R-:W-:-:S05]  /*3b50*/  FMUL.FTZ R9, R9, UR5 ;  /* 0x0000000509097c20 */ /* 0x000fca0008410000 */
[----:B------:R2:W3:Y:S01]  /*3b60*/  MUFU.TANH R33, R22 ;  /* 0x0000001600217308 */ /* 0x0004e20000002400 */
[----:B-1----:R-:W-:Y:S02]  /*3b70*/  FSEL R35, R108, -INF , !P5 ;  /* 0xff8000006c237808 */ /* 0x002fe40006800000 */
[----:B------:R-:W-:Y:S01]  /*3b80*/  ISETP.GE.AND P5, PT, R3, R20, PT ;  /* 0x000000140300720c */ /* 0x000fe20003fa6270 */
[----:B------:R-:W-:-:S04]  /*3b90*/  VIADD R3, R2, 0x21 ;  /* 0x0000002102037836 */ /* 0x000fc80000000000 */
[----:B------:R1:W4:Y:S01]  /*3ba0*/  MUFU.TANH R31, R5 ;  /* 0x00000005001f7308 */ /* 0x0003220000002400 */
[----:B------:R-:W-:Y:S02]  /*3bb0*/  FSEL R88, R96, -INF , !P5 ;  /* 0xff80000060587808 */ /* 0x000fe40006800000 */
[----:B------:R-:W-:Y:S02]  /*3bc0*/  FSEL R75, R113, -INF , !P5 ;  /* 0xff800000714b7808 */ /* 0x000fe40006800000 */
[----:B------:R-:W-:-:S03]  /*3bd0*/  FSEL R99, R123, -INF , !P5 ;  /* 0xff8000007b637808 */ /* 0x000fc60006800000 */
[----:B------:R5:W-:Y:S01]  /*3be0*/  MUFU.TANH R133, R34 ;  /* 0x0000002200857308 */ /* 0x000be20000002400 */
[----:B--2---:R-:W-:Y:S01]  /*3bf0*/  FMUL.FTZ R22, R7, UR5 ;  /* 0x0000000507167c20 */ /* 0x004fe20008410000 */
[----:B---3--:R-:W-:-:S06]  /*3c00*/  FSEL R69, R33, -INF , !P3 ;  /* 0xff80000021457808 */ /* 0x008fcc0005800000 */
[----:B------:R2:W3:Y:S01]  /*3c10*/  MUFU.TANH R24, R21 ;  /* 0x0000001500187308 */ /* 0x0004e20000002400 */
[----:B-1----:R-:W-:Y:S01]  /*3c20*/  HMMA.16816.F32 R4, R16, R78, RZ ;  /* 0x0000004e1004723c */ /* 0x002fe200000018ff */
[----:B----4-:R-:W-:-:S06]  /*3c30*/  FSEL R73, R31, -INF , !P6 ;  /* 0xff8000001f497808 */ /* 0x010fcc0007000000 */
[----:B------:R1:W4:Y:S01]  /*3c40*/  MUFU.TANH R23, R22 ;  /* 0x0000001600177308 */ /* 0x0003220000002400 */
[----:B-----5:R-:W-:Y:S02]  /*3c50*/  FSEL R34, R43, -INF , !P2 ;  /* 0xff8000002b227808 */ /* 0x020fe40005000000 */
[-C--:B------:R-:W-:Y:S01]  /*3c60*/  ISETP.GE.AND P2, PT, R3, R20.reuse, PT ;  /* 0x000000140300720c */ /* 0x080fe20003f46270 */
[C---:B------:R-:W-:Y:S01]  /*3c70*/  VIADD R3, R2.reuse, 0x28 ;  /* 0x0000002802037836 */ /* 0x040fe20000000000 */
[----:B------:R-:W-:Y:S02]  /*3c80*/  FSEL R43, R49, -INF , !P0 ;  /* 0xff800000312b7808 */ /* 0x000fe40004000000 */
[----:B------:R-:W-:Y:S01]  /*3c90*/  FSEL R49, R25, -INF , !P0 ;  /* 0xff80000019317808 */ /* 0x000fe20004000000 */
[----:B------:R-:W-:Y:S01]  /*3ca0*/  MUFU.TANH R122, R32 ;  /* 0x00000020007a7308 */ /* 0x000fe20000002400 */
[----:B------:R-:W-:Y:S01]  /*3cb0*/  ISETP.GE.AND P0, PT, R3, R20, PT ;  /* 0x000000140300720c */ /* 0x000fe20003f06270 */
[----:B------:R-:W-:-:S02]  /*3cc0*/  VIADD R3, R2, 0x29 ;  /* 0x0000002902037836 */ /* 0x000fc40000000000 */
[----:B--2---:R-:W-:Y:S01]  /*3cd0*/  FMUL.FTZ R21, R10, UR5 ;  /* 0x000000050a157c20 */ /* 0x004fe20008410000 */
[----:B---3--:R-:W-:Y:S01]  /*3ce0*/  FSEL R81, R24, -INF , !P3 ;  /* 0xff80000018517808 */ /* 0x008fe20005800000 */
[----:B------:R-:W-:Y:S01]  /*3cf0*/  HMMA.16816.F32 R4, R12, R66, R4 ;  /* 0x000000420c04723c */ /* 0x000fe20000001804 */
[----:B------:R-:W-:Y:S01]  /*3d00*/  FSEL R66, R97, -INF , !P4 ;  /* 0xff80000061427808 */ /* 0x000fe20006000000 */
[----:B------:R-:W-:Y:S01]  /*3d10*/  MUFU.TANH R156, R30 ;  /* 0x0000001e009c7308 */ /* 0x000fe20000002400 */
[----:B------:R-:W-:Y:S01]  /*3d20*/  ISETP.GE.AND P1, PT, R3, R20, PT ;  /* 0x000000140300720c */ /* 0x000fe20003f26270 */
[----:B-1----:R-:W-:Y:S01]  /*3d30*/  FMUL.FTZ R22, R11, UR5 ;  /* 0x000000050b167c20 */ /* 0x002fe20008410000 */
[----:B------:R-:W-:Y:S01]  /*3d40*/  VIADD R3, R2, 0x30 ;  /* 0x0000003002037836 */ /* 0x000fe20000000000 */
[----:B------:R-:W-:Y:S02]  /*3d50*/  FSEL R67, R52, -INF , !P6 ;  /* 0xff80000034437808 */ /* 0x000fe40007000000 */
[----:B------:R-:W-:-:S02]  /*3d60*/  FSEL R52, R72, -INF , !P6 ;  /* 0xff80000048347808 */ /* 0x000fc40007000000 */
[----:B------:R-:W-:Y:S01]  /*3d70*/  MUFU.TANH R32, R8 ;  /* 0x0000000800207308 */ /* 0x000fe20000002400 */
[-C--:B------:R-:W-:Y:S01]  /*3d80*/  ISETP.GE.AND P4, PT, R3, R20.reuse, PT ;  /* 0x000000140300720c */ /* 0x080fe20003f86270 */
[----:B------:R-:W-:Y:S01]  /*3d90*/  VIADD R3, R2, 0x31 ;  /* 0x0000003102037836 */ /* 0x000fe20000000000 */
[----:B----4-:R-:W-:Y:S02]  /*3da0*/  FSEL R79, R23, -INF , !P6 ;  /* 0xff800000174f7808 */ /* 0x010fe40007000000 */
[----:B------:R-:W-:Y:S02]  /*3db0*/  FSEL R87, R104, -INF , !P2 ;  /* 0xff80000068577808 */ /* 0x000fe40005000000 */
[----:B------:R-:W-:Y:S01]  /*3dc0*/  ISETP.GE.AND P3, PT, R3, R20, PT ;  /* 0x000000140300720c */ /* 0x000fe20003f66270 */
[----:B------:R1:W2:Y:S01]  /*3dd0*/  MUFU.TANH R30, R9 ;  /* 0x00000009001e7308 */ /* 0x0002a20000002400 */
[----:B------:R-:W-:Y:S02]  /*3de0*/  VIADD R3, R2, 0x38 ;  /* 0x0000003802037836 */ /* 0x000fe40000000000 */
[----:B------:R-:W-:Y:S01]  /*3df0*/  FMUL.FTZ R4, R4, UR5 ;  /* 0x0000000504047c20 */ /* 0x000fe20008410000 */
[----:B------:R-:W-:Y:S01]  /*3e00*/  FMUL.FTZ R5, R5, UR5 ;  /* 0x0000000505057c20 */ /* 0x000fe20008410000 */
[----:B------:R-:W-:-:S02]  /*3e10*/  FSEL R72, R118, -INF , !P2 ;  /* 0xff80000076487808 */ /* 0x000fc40005000000 */
[----:B------:R-:W-:Y:S01]  /*3e20*/  ISETP.GE.AND P6, PT, R3, R20, PT ;  /* 0x000000140300720c */ /* 0x000fe20003fc6270 */
[----:B------:R-:W-:Y:S01]  /*3e30*/  VIADD R3, R2, 0x39 ;  /* 0x0000003902037836 */ /* 0x000fe20000000000 */
[----:B------:R-:W-:Y:S01]  /*3e40*/  MUFU.TANH R154, R29 ;  /* 0x0000001d009a7308 */ /* 0x000fe20000002400 */
        /* <DEDUP_REMOVED lines=8> */
[----:B--2---:R-:W-:Y:S02]  /*3ed0*/  FSEL R89, R30, -INF , !P1 ;  /* 0xff8000001e597808 */ /* 0x004fe40004800000 */
[----:B------:R-:W-:Y:S01]  /*3ee0*/  FSEL R102, R100, -INF , !P4 ;  /* 0xff80000064667808 */ /* 0x000fe20006000000 */
[----:B------:R-:W1:Y:S01]  /*3ef0*/  MUFU.TANH R28, R22 ;  /* 0x00000016001c7308 */ /* 0x000e620000002400 */
[----:B------:R-:W-:Y:S02]  /*3f00*/  FSEL R110, R140, -INF , !P4 ;  /* 0xff8000008c6e7808 */ /* 0x000fe40006000000 */
[----:B------:R-:W-:Y:S02]  /*3f10*/  FSEL R98, R124, -INF , !P3 ;  /* 0xff8000007c627808 */ /* 0x000fe40005800000 */
[----:B------:R-:W-:Y:S02]  /*3f20*/  FSEL R113, R148, -INF , !P3 ;  /* 0xff80000094717808 */ /* 0x000fe40005800000 */
[----:B------:R-:W-:Y:S01]  /*3f30*/  FSEL R109, R150, -INF , !P3 ;  /* 0xff800000966d7808 */ /* 0x000fe20005800000 */
[----:B------:R-:W2:Y:S01]  /*3f40*/  MUFU.TANH R33, R4 ;  /* 0x0000000400217308 */ /* 0x000ea20000002400 */
[----:B------:R-:W-:-:S02]  /*3f50*/  FSEL R101, R101, -INF , !P6 ;  /* 0xff80000065657808 */ /* 0x000fc40007000000 */
[----:B---3--:R-:W-:-:S03]  /*3f60*/  FSEL R97, R29, -INF , !P0 ;  /* 0xff8000001d617808 */ /* 0x008fc60004000000 */
[----:B------:R-:W-:Y:S01]  /*3f70*/  HMMA.16816.F32 R24, R12, R94, R8 ;  /* 0x0000005e0c18723c */ /* 0x000fe20000001808 */
[----:B------:R-:W-:Y:S01]  /*3f80*/  FSEL R94, R139, -INF , !P5 ;  /* 0xff8000008b5e7808 */ /* 0x000fe20006800000 */
[----:B------:R3:W-:Y:S01]  /*3f90*/  MUFU.TANH R23, R5 ;  /* 0x0000000500177308 */ /* 0x0007e20000002400 */
[-C--:B------:R-:W-:Y:S01]  /*3fa0*/  ISETP.GE.AND P5, PT, R3, R20.reuse, PT ;  /* 0x000000140300720c */ /* 0x080fe20003fa6270 */
[----:B------:R-:W-:Y:S02]  /*3fb0*/  VIADD R3, R2, 0x40 ;  /* 0x0000004002037836 */ /* 0x000fe40000000000 */
[----:B------:R-:W-:Y:S01]  /*3fc0*/  FMUL.FTZ R8, R6, UR5 ;  /* 0x0000000506087c20 */ /* 0x000fe20008410000 */
[----:B------:R-:W-:Y:S01]  /*3fd0*/  FMUL.FTZ R9, R7, UR5 ;  /* 0x0000000507097c20 */ /* 0x000fe20008410000 */
[----:B-1----:R-:W-:Y:S02]  /*3fe0*/  FSEL R95, R28, -INF , !P1 ;  /* 0xff8000001c5f7808 */ /* 0x002fe40004800000 */
[----:B------:R-:W-:Y:S01]  /*3ff0*/  ISETP.GE.AND P2, PT, R3, R20, PT ;  /* 0x000000140300720c */ /* 0x000fe20003f46270 */
[----:B------:R-:W-:Y:S01]  /*4000*/  VIADD R3, R2, 0x41 ;  /* 0x0000004102037836 */ /* 0x000fe20000000000 */
[----:B------:R-:W1:Y:S01]  /*4010*/  MUFU.TANH R22, R8 ;  /* 0x0000000800167308 */ /* 0x000e620000002400 */
[----:B--2---:R-:W-:-:S02]  /*4020*/  FSEL R107, R33, -INF , !P6 ;  /* 0xff800000216b7808 */ /* 0x004fc40007000000 */
[----:B------:R-:W-:Y:S02]  /*4030*/  FSEL R92, R37, -INF , !P5 ;  /* 0xff800000255c7808 */ /* 0x000fe40006800000 */
[----:B------:R-:W-:Y:S02]  /*4040*/  FSEL R108, R127, -INF , !P2 ;  /* 0xff8000007f6c7808 */ /* 0x000fe40005000000 */
[----:B------:R-:W-:Y:S01]  /*4050*/  FSEL R118, R121, -INF , !P2 ;  /* 0xff80000079767808 */ /* 0x000fe20005000000 */
[----:B------:R-:W2:Y:S01]  /*4060*/  MUFU.TANH R39, R39 ;  /* 0x0000002700277308 */ /* 0x000ea20000002400 */
[----:B---3--:R-:W-:Y:S01]  /*4070*/  HMMA.16816.F32 R4, R16, R90, RZ ;  /* 0x0000005a1004723c */ /* 0x008fe200000018ff */
[----:B------:R-:W-:Y:S01]  /*4080*/  FSEL R90, R32, -INF , !P0 ;  /* 0xff800000205a7808 */ /* 0x000fe20004000000 */
[----:B------:R-:W-:Y:S01]  /*4090*/  FMUL.FTZ R24, R24, UR5 ;  /* 0x0000000518187c20 */ /* 0x000fe20008410000 */
[-C--:B------:R-:W-:Y:S01]  /*40a0*/  ISETP.GE.AND P0, PT, R3, R20.reuse, PT ;  /* 0x000000140300720c */ /* 0x080fe20003f06270 */
[----:B------:R-:W-:Y:S01]  /*40b0*/  VIADD R3, R2, 0x48 ;  /* 0x0000004802037836 */ /* 0x000fe20000000000 */
[----:B------:R-:W-:Y:S01]  /*40c0*/  FSEL R91, R117, -INF , !P4 ;  /* 0xff800000755b7808 */ /* 0x000fe20006000000 */
[----:B------:R-:W-:Y:S01]  /*40d0*/  FMUL.FTZ R26, R26, UR5 ;  /* 0x000000051a1a7c20 */ /* 0x000fe20008410000 */
[----:B------:R3:W4:Y:S01]  /*40e0*/  MUFU.TANH R21, R9 ;  /* 0x0000000900157308 */ /* 0x0007220000002400 */
[----:B------:R-:W-:Y:S01]  /*40f0*/  FSEL R117, R132, -INF , !P4 ;  /* 0xff80000084757808 */ /* 0x000fe20006000000 */
[----:B------:R-:W-:Y:S01]  /*4100*/  FMUL.FTZ R25, R25, UR5 ;  /* 0x0000000519197c20 */ /* 0x000fe20008410000 */
[-C--:B------:R-:W-:Y:S01]  /*4110*/  ISETP.GE.AND P1, PT, R3, R20.reuse, PT ;  /* 0x000000140300720c */ /* 0x080fe20003f26270 */
[----:B------:R-:W-:Y:S01]  /*4120*/  VIADD R3, R2, 0x49 ;  /* 0x0000004902037836 */ /* 0x000fe20000000000 */
[----:B-1----:R-:W-:Y:S01]  /*4130*/  FSEL R114, R22, -INF , !P6 ;  /* 0xff80000016727808 */ /* 0x002fe20007000000 */
[----:B------:R-:W-:Y:S01]  /*4140*/  FMUL.FTZ R27, R27, UR5 ;  /* 0x000000051b1b7c20 */ /* 0x000fe20008410000 */
[----:B------:R-:W-:Y:S01]  /*4150*/  FSEL R106, R23, -INF , !P5 ;  /* 0xff800000176a7808 */ /* 0x000fe20006800000 */
[----:B------:R-:W-:Y:S01]  /*4160*/  MUFU.TANH R24, R24 ;  /* 0x0000001800187308 */ /* 0x000fe20000002400 */
[----:B------:R-:W-:Y:S01]  /*4170*/  ISETP.GE.AND P4, PT, R3, R20, PT ;  /* 0x000000140300720c */ /* 0x000fe20003f86270 */
[----:B------:R-:W-:Y:S01]  /*4180*/  VIADD R3, R2, 0x50 ;  /* 0x0000005002037836 */ /* 0x000fe20000000000 */
[----:B--2---:R-:W-:-:S02]  /*4190*/  FSEL R100, R39, -INF , !P5 ;  /* 0xff80000027647808 */ /* 0x004fc40006800000 */
[----:B------:R-:W-:Y:S02]  /*41a0*/  FSEL R136, R144, -INF , !P2 ;  /* 0xff80000090887808 */ /* 0x000fe40005000000 */
[----:B------:R-:W-:Y:S01]  /*41b0*/  FSEL R127, R162, -INF , !P2 ;  /* 0xff800000a27f7808 */ /* 0x000fe20005000000 */
[----:B------:R-:W1:Y:S01]  /*41c0*/  MUFU.TANH R26, R26 ;  /* 0x0000001a001a7308 */ /* 0x000e620000002400 */
[----:B------:R-:W-:Y:S01]  /*41d0*/  FSEL R112, R138, -INF , !P0 ;  /* 0xff8000008a707808 */ /* 0x000fe20004000000 */
[----:B---3--:R-:W-:Y:S01]  /*41e0*/  HMMA.16816.F32 R8, R12, R82, R4 ;  /* 0x000000520c08723c */ /* 0x008fe20000001804 */
[----:B------:R-:W-:Y:S02]  /*41f0*/  FSEL R83, R130, -INF , !P3 ;  /* 0xff80000082537808 */ /* 0x000fe40005800000 */
[-C--:B------:R-:W-:Y:S01]  /*4200*/  ISETP.GE.AND P3, PT, R3, R20.reuse, PT ;  /* 0x000000140300720c */ /* 0x080fe20003f66270 */
[----:B------:R-:W-:Y:S01]  /*4210*/  VIADD R3, R2, 0x51 ;  /* 0x0000005102037836 */ /* 0x000fe20000000000 */
[----:B------:R-:W-:Y:S01]  /*4220*/  FSEL R82, R36, -INF , !P6 ;  /* 0xff80000024527808 */ /* 0x000fe20007000000 */
[----:B------:R-:W-:Y:S01]  /*4230*/  MUFU.TANH R25, R25 ;  /* 0x0000001900197308 */ /* 0x000fe20000002400 */
[----:B----4-:R-:W-:Y:S01]  /*4240*/  FSEL R111, R21, -INF , !P5 ;  /* 0xff800000156f7808 */ /* 0x010fe20006800000 */
[----:B------:R-:W-:Y:S01]  /*4250*/  HMMA.16816.F32 R4, R16, R62, RZ ;  /* 0x0000003e1004723c */ /* 0x000fe200000018ff */
[----:B------:R-:W-:Y:S01]  /*4260*/  ISETP.GE.AND P6, PT, R3, R20, PT ;  /* 0x000000140300720c */ /* 0x000fe20003fc6270 */
[----:B------:R-:W-:Y:S01]  /*4270*/  VIADD R3, R2, 0x58 ;  /* 0x0000005802037836 */ /* 0x000fe20000000000 */
[----:B------:R-:W-:-:S02]  /*4280*/  FSEL R104, R142, -INF , !P0 ;  /* 0xff8000008e687808 */ /* 0x000fc40004000000 */
[----:B------:R-:W-:Y:S01]  /*4290*/  FSEL R130, R160, -INF , !P0 ;  /* 0xff800000a0827808 */ /* 0x000fe20004000000 */
[----:B------:R-:W2:Y:S01]  /*42a0*/  MUFU.TANH R27, R27 ;  /* 0x0000001b001b7308 */ /* 0x000ea20000002400 */
[-C--:B------:R-:W-:Y:S01]  /*42b0*/  ISETP.GE.AND P5, PT, R3, R20.reuse, PT ;  /* 0x000000140300720c */ /* 0x080fe20003fa6270 */
[----:B------:R-:W-:Y:S01]  /*42c0*/  VIADD R3, R2, 0x59 ;  /* 0x0000005902037836 */ /* 0x000fe20000000000 */
[----:B------:R-:W-:Y:S01]  /*42d0*/  HMMA.16816.F32 R16, R16, R54, RZ ;  /* 0x000000361010723c */ /* 0x000fe200000018ff */
[----:B------:R-:W-:Y:S01]  /*42e0*/  FSEL R125, R178, -INF , !P0 ;  /* 0xff800000b27d7808 */ /* 0x000fe20004000000 */
[----:B------:R-:W-:Y:S01]  /*42f0*/  FMUL.FTZ R10, R10, UR5 ;  /* 0x000000050a0a7c20 */ /* 0x000fe20008410000 */
[----:B------:R-:W-:Y:S01]  /*4300*/  FSEL R116, R116, -INF , !P1 ;  /* 0xff80000074747808 */ /* 0x000fe20004800000 */
[----:B------:R-:W-:Y:S01]  /*4310*/  FMUL.FTZ R8, R8, UR5 ;  /* 0x0000000508087c20 */ /* 0x000fe20008410000 */
[-C--:B------:R-:W-:Y:S01]  /*4320*/  ISETP.GE.AND P2, PT, R3, R20.reuse, PT ;  /* 0x000000140300720c */ /* 0x080fe20003f46270 */
[----:B------:R-:W-:Y:S01]  /*4330*/  VIADD R3, R2, 0x60 ;  /* 0x0000006002037836 */ /* 0x000fe20000000000 */
[----:B------:R-:W-:Y:S01]  /*4340*/  FSEL R103, R105, -INF , !P1 ;  /* 0xff80000069677808 */ /* 0x000fe20004800000 */
[----:B------:R-:W-:Y:S01]  /*4350*/  MUFU.TANH R22, R8 ;  /* 0x0000000800167308 */ /* 0x000fe20000002400 */
[----:B-1----:R-:W-:Y:S01]  /*4360*/  FSEL R131, R26, -INF , !P1 ;  /* 0xff8000001a837808 */ /* 0x002fe20004800000 */
[----:B------:R-:W-:Y:S01]  /*4370*/  FMUL.FTZ R9, R9, UR5 ;  /* 0x0000000509097c20 */ /* 0x000fe20008410000 */
[-C--:B------:R-:W-:Y:S01]  /*4380*/  ISETP.GE.AND P0, PT, R3, R20.reuse, PT ;  /* 0x000000140300720c */ /* 0x080fe20003f06270 */
[----:B------:R-:W-:Y:S01]  /*4390*/  VIADD R3, R2, 0x61 ;  /* 0x0000006102037836 */ /* 0x000fe20000000000 */
[----:B------:R-:W-:Y:S01]  /*43a0*/  FSEL R124, R24, -INF , !P1 ;  /* 0xff800000187c7808 */ /* 0x000fe20004800000 */
[C---:B------:R-:W-:Y:S01]  /*43b0*/  HMMA.16816.F32 R4, R12.reuse, R70, R4 ;  /* 0x000000460c04723c */ /* 0x040fe20000001804 */
[----:B------:R-:W-:Y:S01]  /*43c0*/  FSEL R115, R115, -INF , !P4 ;  /* 0xff80000073737808 */ /* 0x000fe20006000000 */
[----:B------:R-:W1:Y:S01]  /*43d0*/  MUFU.TANH R10, R10 ;  /* 0x0000000a000a7308 */ /* 0x000e620000002400 */
[-C--:B------:R-:W-:Y:S01]  /*43e0*/  ISETP.GE.AND P1, PT, R3, R20.reuse, PT ;  /* 0x000000140300720c */ /* 0x080fe20003f26270 */
[C---:B------:R-:W-:Y:S01]  /*43f0*/  VIADD R3, R2.reuse, 0x70 ;  /* 0x0000007002037836 */ /* 0x040fe20000000000 */
[----:B------:R-:W-:Y:S01]  /*4400*/  FSEL R105, R119, -INF , !P4 ;  /* 0xff80000077697808 */ /* 0x000fe20006000000 */
[----:B------:R-:W-:Y:S01]  /*4410*/  FMUL.FTZ R11, R11, UR5 ;  /* 0x000000050b0b7c20 */ /* 0x000fe20008410000 */
[----:B--2---:R-:W-:Y:S01]  /*4420*/  FSEL R126, R27, -INF , !P4 ;  /* 0xff8000001b7e7808 */ /* 0x004fe20006000000 */
[----:B------:R-:W-:Y:S01]  /*4430*/  HMMA.16816.F32 R12, R12, R58, R16 ;  /* 0x0000003a0c0c723c */ /* 0x000fe20000001810 */
[----:B------:R-:W-:Y:S01]  /*4440*/  FSEL R123, R25, -INF , !P4 ;  /* 0xff800000197b7808 */ /* 0x000fe20006000000 */
[----:B------:R-:W-:Y:S01]  /*4450*/  MUFU.TANH R9, R9 ;  /* 0x0000000900097308 */ /* 0x000fe20000002400 */
[----:B------:R-:W-:Y:S01]  /*4460*/  ISETP.GE.AND P4, PT, R3, R20, PT ;  /* 0x000000140300720c */ /* 0x000fe20003f86270 */
[----:B------:R-:W-:Y:S01]  /*4470*/  VIADD R3, R2, 0x71 ;  /* 0x0000007102037836 */ /* 0x000fe20000000000 */
[----:B------:R-:W-:-:S02]  /*4480*/  FSEL R120, R145, -INF , !P3 ;  /* 0xff80000091787808 */ /* 0x000fc40005800000 */
[----:B------:R-:W-:Y:S02]  /*4490*/  FSEL R134, R134, -INF , !P3 ;  /* 0xff80000086867808 */ /* 0x000fe40005800000 */
        /* <DEDUP_REMOVED lines=9> */
[----:B------:R3:W-:Y:S01]  /*4530*/  MUFU.TANH R8, R4 ;  /* 0x0000000400087308 */ /* 0x0007e20000002400 */
[----:B------:R-:W-:Y:S01]  /*4540*/  FSEL R144, R177, -INF , !P6 ;  /* 0xff800000b1907808 */ /* 0x000fe20007000000 */
[----:B------:R-:W-:Y:S01]  /*4550*/  FMUL.FTZ R12, R12, UR5 ;  /* 0x000000050c0c7c20 */ /* 0x000fe20008410000 */
[----:B------:R-:W-:Y:S01]  /*4560*/  FSEL R142, R181, -INF , !P6 ;  /* 0xff800000b58e7808 */ /* 0x000fe20007000000 */
[----:B------:R-:W-:Y:S01]  /*4570*/  FMUL.FTZ R14, R14, UR5 ;  /* 0x000000050e0e7c20 */ /* 0x000fe20008410000 */
[----:B------:R-:W-:Y:S01]  /*4580*/  ISETP.GE.AND P6, PT, R3, R20, PT ;  /* 0x000000140300720c */ /* 0x000fe20003fc6270 */
[----:B------:R-:W-:Y:S01]  /*4590*/  VIADD R3, R2, 0x69 ;  /* 0x0000006902037836 */ /* 0x000fe20000000000 */
[----:B------:R-:W-:Y:S01]  /*45a0*/  FSEL R133, R133, -INF , !P5 ;  /* 0xff80000085857808 */ /* 0x000fe20006800000 */
[----:B------:R-:W-:Y:S01]  /*45b0*/  FMUL.FTZ R13, R13, UR5 ;  /* 0x000000050d0d7c20 */ /* 0x000fe20008410000 */
[----:B------:R-:W-:Y:S01]  /*45c0*/  FSEL R119, R122, -INF , !P5 ;  /* 0xff8000007a777808 */ /* 0x000fe20006800000 */
[----:B------:R-:W4:Y:S01]  /*45d0*/  MUFU.TANH R6, R6 ;  /* 0x0000000600067308 */ /* 0x000f220000002400 */
[----:B-1----:R-:W-:-:S02]  /*45e0*/  FSEL R150, R10, -INF , !P5 ;  /* 0xff8000000a967808 */ /* 0x002fc40006800000 */
[----:B------:R-:W-:Y:S02]  /*45f0*/  FSEL R138, R22, -INF , !P5 ;  /* 0xff800000168a7808 */ /* 0x000fe40006800000 */
[-C--:B------:R-:W-:Y:S01]  /*4600*/  ISETP.GE.AND P5, PT, R3, R20.reuse, PT ;  /* 0x000000140300720c */ /* 0x080fe20003fa6270 */
[C---:B------:R-:W-:Y:S01]  /*4610*/  VIADD R3, R2.reuse, 0x78 ;  /* 0x0000007802037836 */ /* 0x040fe20000000000 */
[----:B------:R-:W-:Y:S01]  /*4620*/  FSEL R155, R155, -INF , !P1 ;  /* 0xff8000009b9b7808 */ /* 0x000fe20004800000 */
[----:B------:R-:W-:Y:S01]  /*4630*/  VIADD R2, R2, 0x79 ;  /* 0x0000007902027836 */ /* 0x000fe20000000000 */
[----:B------:R-:W-:Y:S01]  /*4640*/  FSEL R152, R152, -INF , !P1 ;  /* 0xff80000098987808 */ /* 0x000fe20004800000 */
[----:B---3--:R-:W-:Y:S01]  /*4650*/  FMUL.FTZ R4, R5, UR5 ;  /* 0x0000000505047c20 */ /* 0x008fe20008410000 */
[----:B------:R-:W-:Y:S01]  /*4660*/  FSEL R162, R171, -INF , !P1 ;  /* 0xff800000aba27808 */ /* 0x000fe20004800000 */
[----:B------:R-:W-:Y:S01]  /*4670*/  FMUL.FTZ R5, R7, UR5 ;  /* 0x0000000507057c20 */ /* 0x000fe20008410000 */
[----:B------:R-:W-:Y:S01]  /*4680*/  FSEL R148, R180, -INF , !P1 ;  /* 0xff800000b4947808 */ /* 0x000fe20004800000 */
[----:B------:R-:W-:Y:S01]  /*4690*/  MUFU.TANH R12, R12 ;  /* 0x0000000c000c7308 */ /* 0x000fe20000002400 */
[----:B------:R-:W-:Y:S01]  /*46a0*/  ISETP.GE.AND P1, PT, R2, R20, PT ;  /* 0x000000140200720c */ /* 0x000fe20003f26270 */
[----:B------:R-:W-:Y:S01]  /*46b0*/  FMUL.FTZ R2, R15, UR5 ;  /* 0x000000050f027c20 */ /* 0x000fe20008410000 */
[----:B------:R-:W-:-:S02]  /*46c0*/  FSEL R157, R157, -INF , !P0 ;  /* 0xff8000009d9d7808 */ /* 0x000fc40004000000 */
[----:B------:R-:W-:Y:S02]  /*46d0*/  FSEL R151, R151, -INF , !P0 ;  /* 0xff80000097977808 */ /* 0x000fe40004000000 */
[----:B------:R-:W-:Y:S01]  /*46e0*/  FSEL R161, R161, -INF , !P0 ;  /* 0xff800000a1a17808 */ /* 0x000fe20004000000 */
[----:B------:R-:W-:Y:S01]  /*46f0*/  MUFU.TANH R4, R4 ;  /* 0x0000000400047308 */ /* 0x000fe20000002400 */
[----:B------:R-:W-:Y:S02]  /*4700*/  FSEL R143, R172, -INF , !P0 ;  /* 0xff800000ac8f7808 */ /* 0x000fe40004000000 */
[----:B------:R-:W-:Y:S02]  /*4710*/  ISETP.GE.U32.AND P0, PT, R20, 0x81, PT ;  /* 0x000000811400780c */ /* 0x000fe40003f06070 */
[----:B------:R-:W-:Y:S02]  /*4720*/  FSEL R122, R137, -INF , !P2 ;  /* 0xff800000897a7808 */ /* 0x000fe40005000000 */
[----:B------:R-:W-:Y:S01]  /*4730*/  FSEL R129, R129, -INF , !P2 ;  /* 0xff80000081817808 */ /* 0x000fe20005000000 */
[----:B------:R-:W1:Y:S01]  /*4740*/  MUFU.TANH R5, R5 ;  /* 0x0000000500057308 */ /* 0x000e620000002400 */
[----:B--2---:R-:W-:-:S02]  /*4750*/  FSEL R149, R11, -INF , !P2 ;  /* 0xff8000000b957808 */ /* 0x004fc40005000000 */
[----:B------:R-:W-:Y:S02]  /*4760*/  FSEL R137, R9, -INF , !P2 ;  /* 0xff80000009897808 */ /* 0x000fe40005000000 */
[----:B------:R-:W-:Y:S02]  /*4770*/  ISETP.GE.AND P2, PT, R3, R20, PT ;  /* 0x000000140300720c */ /* 0x000fe40003f46270 */
[----:B------:R-:W-:Y:S01]  /*4780*/  FSEL R167, R167, -INF , !P4 ;  /* 0xff800000a7a77808 */ /* 0x000fe20006000000 */
[----:B------:R-:W2:Y:S01]  /*4790*/  MUFU.TANH R14, R14 ;  /* 0x0000000e000e7308 */ /* 0x000ea20000002400 */
[----:B------:R-:W-:Y:S02]  /*47a0*/  FSEL R163, R163, -INF , !P4 ;  /* 0xff800000a3a37808 */ /* 0x000fe40006000000 */
[----:B------:R-:W-:Y:S02]  /*47b0*/  FSEL R175, R175, -INF , !P4 ;  /* 0xff800000afaf7808 */ /* 0x000fe40006000000 */
[----:B------:R-:W-:-:S02]  /*47c0*/  FSEL R173, R173, -INF , !P4 ;  /* 0xff800000adad7808 */ /* 0x000fc40006000000 */
[----:B------:R-:W-:Y:S01]  /*47d0*/  FSEL R168, R168, -INF , !P3 ;  /* 0xff800000a8a87808 */ /* 0x000fe20005800000 */
[----:B------:R-:W-:Y:S01]  /*47e0*/  MUFU.TANH R13, R13 ;  /* 0x0000000d000d7308 */ /* 0x000fe20000002400 */
[----:B------:R-:W-:Y:S02]  /*47f0*/  FSEL R164, R164, -INF , !P3 ;  /* 0xff800000a4a47808 */ /* 0x000fe40005800000 */
[----:B------:R-:W-:Y:S02]  /*4800*/  FSEL R176, R176, -INF , !P3 ;  /* 0xff800000b0b07808 */ /* 0x000fe40005800000 */
[----:B------:R-:W-:Y:S02]  /*4810*/  FSEL R174, R174, -INF , !P3 ;  /* 0xff800000aeae7808 */ /* 0x000fe40005800000 */
[----:B------:R-:W-:Y:S01]  /*4820*/  FSEL R156, R156, -INF , !P6 ;  /* 0xff8000009c9c7808 */ /* 0x000fe20007000000 */
[----:B------:R-:W3:Y:S01]  /*4830*/  MUFU.TANH R2, R2 ;  /* 0x0000000200027308 */ /* 0x000ee20000002400 */
[----:B------:R-:W-:-:S02]  /*4840*/  FSEL R153, R153, -INF , !P6 ;  /* 0xff80000099997808 */ /* 0x000fc40007000000 */
[----:B------:R-:W-:Y:S02]  /*4850*/  FSEL R158, R158, -INF , !P5 ;  /* 0xff8000009e9e7808 */ /* 0x000fe40006800000 */
[----:B------:R-:W-:Y:S02]  /*4860*/  FSEL R154, R154, -INF , !P5 ;  /* 0xff8000009a9a7808 */ /* 0x000fe40006800000 */
[----:B------:R-:W-:Y:S02]  /*4870*/  FSEL R169, R169, -INF , !P2 ;  /* 0xff800000a9a97808 */ /* 0x000fe40005000000 */
[----:B------:R-:W-:Y:S02]  /*4880*/  FSEL R165, R165, -INF , !P2 ;  /* 0xff800000a5a57808 */ /* 0x000fe40005000000 */
[----:B------:R-:W-:Y:S02]  /*4890*/  FSEL R170, R170, -INF , !P1 ;  /* 0xff800000aaaa7808 */ /* 0x000fe40004800000 */
[----:B------:R-:W-:-:S02]  /*48a0*/  FSEL R166, R166, -INF , !P1 ;  /* 0xff800000a6a67808 */ /* 0x000fc40004800000 */
[----:B----4-:R-:W-:Y:S02]  /*48b0*/  FSEL R160, R6, -INF , !P6 ;  /* 0xff80000006a07808 */ /* 0x010fe40007000000 */
[----:B------:R-:W-:Y:S02]  /*48c0*/  FSEL R141, R8, -INF , !P6 ;  /* 0xff800000088d7808 */ /* 0x000fe40007000000 */
[----:B-1----:R-:W-:Y:S02]  /*48d0*/  FSEL R159, R5, -INF , !P5 ;  /* 0xff800000059f7808 */ /* 0x002fe40006800000 */
[----:B------:R-:W-:Y:S02]  /*48e0*/  FSEL R140, R4, -INF , !P5 ;  /* 0xff800000048c7808 */ /* 0x000fe40006800000 */
[----:B--2---:R-:W-:Y:S02]  /*48f0*/  FSEL R178, R14, -INF , !P2 ;  /* 0xff8000000eb27808 */ /* 0x004fe40005000000 */
[----:B------:R-:W-:-:S02]  /*4900*/  FSEL R172, R12, -INF , !P2 ;  /* 0xff8000000cac7808 */ /* 0x000fc40005000000 */
[----:B---3--:R-:W-:Y:S02]  /*4910*/  FSEL R177, R2, -INF , !P1 ;  /* 0xff80000002b17808 */ /* 0x008fe40004800000 */
[----:B------:R-:W-:Y:S01]  /*4920*/  FSEL R171, R13, -INF , !P1 ;  /* 0xff8000000dab7808 */ /* 0x000fe20004800000 */
[----:B------:R-:W-:Y:S06]  /*4930*/  @!P0 BRA `(.L_x_766) ;  /* 0x0000000000bc8947 */ /* 0x000fec0003800000 */
        /* <DEDUP_REMOVED lines=45> */
.L_x_768:
[----:B------:R-:W-:Y:S05]  /*4c10*/  BSYNC.RECONVERGENT B0 ;  /* 0x0000000000007941 */ /* 0x000fea0003800200 */
.L_x_767:
[----:B------:R-:W0:Y:S02]  /*4c20*/  LDGDEPBAR ;  /* 0x00000000000079af */ /* 0x000e240000000000 */
.L_x_766:
[----:B--2---:R-:W-:Y:S01]  /*4c30*/  FMNMX3.FTZ R3, R38, R50, R47, !PT ;  /* 0x0000003226037276 */ /* 0x004fe2000781002f */
[----:B------:R-:W2:Y:S01]  /*4c40*/  LDCU UR5, c[0x0][0x45c] ;  /* 0x00008b80ff0577ac */ /* 0x000ea20008000800 */
        /* <DEDUP_REMOVED lines=52> */
[----:B------:R-:W3:Y:S01]  /*4f90*/  SHFL.BFLY PT, R39, R5, 0x2, 0x1f ;  /* 0x0c401f0005277f89 */ /* 0x000ee200000e0000 */
[----:B------:R-:W-:-:S02]  /*4fa0*/  FMNMX3.FTZ R3, R4, R130, R131, !PT ;  /* 0x0000008204037276 */ /* 0x000fc40007810083 */
[----:B------:R-:W-:Y:S01]  /*4fb0*/  FMNMX3.FTZ R2, R2, R158, R167, !PT ;  /* 0x0000009e02027276 */ /* 0x000fe200078100a7 */
[----:B-1----:R-:W1:Y:S01]  /*4fc0*/  SHFL.BFLY PT, R6, R37, 0x2, 0x1f ;  /* 0x0c401f0025067f89 */ /* 0x002e6200000e0000 */
[----:B------:R-:W-:Y:S02]  /*4fd0*/  FMNMX3.FTZ R3, R3, R126, R145, !PT ;  /* 0x0000007e03037276 */ /* 0x000fe40007810091 */
[----:B------:R-:W-:Y:S02]  /*4fe0*/  FMNMX3.FTZ R2, R2, R168, R169, !PT ;  /* 0x000000a802027276 */ /* 0x000fe400078100a9 */
[----:B------:R-:W-:Y:S02]  /*4ff0*/  FMNMX3.FTZ R3, R3, R144, R150, !PT ;  /* 0x0000009003037276 */ /* 0x000fe40007810096 */
[----:B------:R-:W-:Y:S02]  /*5000*/  FMNMX.FTZ R4, R170, R2, !PT ;  /* 0x00000002aa047209 */ /* 0x000fe40007810000 */
[----:B------:R-:W-:-:S02]  /*5010*/  FMNMX3.FTZ R2, R3, R149, R161, !PT ;  /* 0x0000009503027276 */ /* 0x000fc400078100a1 */
[----:B------:R-:W-:Y:S01]  /*5020*/  IADD3 R135, PT, PT, R179, R183, RZ ;  /* 0x000000b7b3877210 */ /* 0x000fe20007ffe0ff */
[----:B------:R-:W4:Y:S01]  /*5030*/  SHFL.BFLY PT, R36, R4, 0x2, 0x1f ;  /* 0x0c401f0004247f89 */ /* 0x000f2200000e0000 */
[----:B------:R-:W-:Y:S02]  /*5040*/  FMNMX3.FTZ R2, R2, R162, R160, !PT ;  /* 0x000000a202027276 */ /* 0x000fe400078100a0 */
[----:B------:R-:W-:Y:S02]  /*5050*/  LEA R135, R135, UR4, 0x1 ;  /* 0x0000000487877c11 */ /* 0x000fe4000f8e08ff */
[----:B------:R-:W-:Y:S02]  /*5060*/  FMNMX3.FTZ R2, R2, R159, R175, !PT ;  /* 0x0000009f02027276 */ /* 0x000fe400078100af */
[----:B------:R-:W-:Y:S01]  /*5070*/  IADD3 R185, PT, PT, R0, R135, RZ ;  /* 0x0000008700b97210 */ /* 0x000fe20007ffe0ff */
[----:B------:R-:W-:Y:S01]  /*5080*/  LDSM.16.MT88.4 R20, [R135+0x4000] ;  /* 0x004000008714783b */ /* 0x000fe20000004200 */
[----:B------:R-:W-:-:S02]  /*5090*/  FMNMX3.FTZ R2, R2, R176, R178, !PT ;  /* 0x000000b002027276 */ /* 0x000fc400078100b2 */
[----:B---3--:R-:W-:Y:S01]  /*50a0*/  FMNMX.FTZ R39, R5, R39, !PT ;  /* 0x0000002705277209 */ /* 0x008fe20007810000 */
[----:B------:R-:W-:Y:S01]  /*50b0*/  LDSM.16.MT88.4 R16, [R185+0x4000] ;  /* 0x00400000b910783b */ /* 0x000fe20000004200 */
[----:B------:R-:W-:Y:S02]  /*50c0*/  FMNMX.FTZ R2, R177, R2, !PT ;  /* 0x00000002b1027209 */ /* 0x000fe40007810000 */
[----:B-1----:R-:W-:Y:S01]  /*50d0*/  FMNMX.FTZ R37, R37, R6, !PT ;  /* 0x0000000625257209 */ /* 0x002fe20007810000 */
[----:B------:R-:W1:Y:S04]  /*50e0*/  SHFL.BFLY PT, R3, R39, 0x1, 0x1f ;  /* 0x0c201f0027037f89 */ /* 0x000e6800000e0000 */
[----:B------:R-:W3:Y:S04]  /*50f0*/  SHFL.BFLY PT, R6, R2, 0x2, 0x1f ;  /* 0x0c401f0002067f89 */ /* 0x000ee800000e0000 */
[----:B------:R-:W5:Y:S01]  /*5100*/  SHFL.BFLY PT, R5, R37, 0x1, 0x1f ;  /* 0x0c201f0025057f89 */ /* 0x000f6200000e0000 */
[----:B----4-:R-:W-:-:S03]  /*5110*/  FMNMX.FTZ R36, R4, R36, !PT ;  /* 0x0000002404247209 */ /* 0x010fc60007810000 */
[----:B------:R-:W-:Y:S04]  /*5120*/  LDSM.16.MT88.4 R24, [R135+0x4400] ;  /* 0x004400008718783b */ /* 0x000fe80000004200 */
[----:B------:R-:W4:Y:S04]  /*5130*/  SHFL.BFLY PT, R7, R36, 0x1, 0x1f ;  /* 0x0c201f0024077f89 */ /* 0x000f2800000e0000 */
[----:B------:R-:W-:Y:S01]  /*5140*/  LDSM.16.MT88.4 R28, [R185+0x4400] ;  /* 0x00440000b91c783b */ /* 0x000fe20000004200 */
[----:B-1----:R-:W-:Y:S02]  /*5150*/  FMNMX.FTZ R39, R39, R3, !PT ;  /* 0x0000000327277209 */ /* 0x002fe40007810000 */
[----:B---3--:R-:W-:-:S03]  /*5160*/  FMNMX.FTZ R6, R2, R6, !PT ;  /* 0x0000000602067209 */ /* 0x008fc60007810000 */
[C---:B--2---:R-:W-:Y:S01]  /*5170*/  FMUL.FTZ R4, R39.reuse, UR5 ;  /* 0x0000000527047c20 */ /* 0x044fe20008410000 */
[----:B------:R-:W-:Y:S02]  /*5180*/  FSETP.NEU.FTZ.AND P2, PT, R39, -INF , PT ;  /* 0xff8000002700780b */ /* 0x000fe40003f5d000 */
[----:B-----5:R-:W-:Y:S01]  /*5190*/  FMNMX.FTZ R37, R37, R5, !PT ;  /* 0x0000000525257209 */ /* 0x020fe20007810000 */
[----:B------:R-:W1:Y:S01]  /*51a0*/  SHFL.BFLY PT, R8, R6, 0x1, 0x1f ;  /* 0x0c201f0006087f89 */ /* 0x000e6200000e0000 */
[----:B------:R-:W-:Y:S02]  /*51b0*/  FSEL R4, R4, RZ, P2 ;  /* 0x000000ff04047208 */ /* 0x000fe40001000000 */
[C---:B------:R-:W-:Y:S01]  /*51c0*/  FSETP.NEU.FTZ.AND P1, PT, R37.reuse, -INF , PT ;  /* 0xff8000002500780b */ /* 0x040fe20003f3d000 */
[----:B------:R-:W-:Y:S02]  /*51d0*/  FMUL.FTZ R3, R37, UR5 ;  /* 0x0000000525037c20 */ /* 0x000fe40008410000 */
[----:B------:R-:W-:Y:S01]  /*51e0*/  FFMA.FTZ R2, R38, UR5, -R4 ;  /* 0x0000000526027c23 */ /* 0x000fe20008010804 */
[----:B----4-:R-:W-:-:S02]  /*51f0*/  FMNMX.FTZ R36, R36, R7, !PT ;  /* 0x0000000724247209 */ /* 0x010fc40007810000 */
[----:B------:R-:W-:Y:S01]  /*5200*/  FSEL R3, R3, RZ, P1 ;  /* 0x000000ff03037208 */ /* 0x000fe20000800000 */
[----:B------:R2:W-:Y:S01]  /*5210*/  MUFU.EX2 R240, R2 ;  /* 0x0000000200f07308 */ /* 0x0005e20000000800 */
[----:B------:R-:W-:-:S03]  /*5220*/  FSETP.NEU.FTZ.AND P1, PT, R36, -INF , PT ;  /* 0xff8000002400780b */ /* 0x000fc60003f3d000 */
[--C-:B------:R-:W-:Y:S01]  /*5230*/  FFMA.FTZ R5, R35, UR5, -R3.reuse ;  /* 0x0000000523057c23 */ /* 0x100fe20008010803 */
[----:B------:R-:W-:-:S03]  /*5240*/  FFMA.FTZ R7, R42, UR5, -R3 ;  /* 0x000000052a077c23 */ /* 0x000fc60008010803 */
[----:B------:R3:W-:Y:S04]  /*5250*/  MUFU.EX2 R238, R5 ;  /* 0x0000000500ee7308 */ /* 0x0007e80000000800 */
[----:B------:R4:W5:Y:S01]  /*5260*/  MUFU.EX2 R239, R7 ;  /* 0x0000000700ef7308 */ /* 0x0009620000000800 */
[----:B--2---:R-:W-:Y:S01]  /*5270*/  FMUL.FTZ R2, R36, UR5 ;  /* 0x0000000524027c20 */ /* 0x004fe20008410000 */
[----:B-1----:R-:W-:-:S04]  /*5280*/  FMNMX.FTZ R38, R6, R8, !PT ;  /* 0x0000000806267209 */ /* 0x002fc80007810000 */
[----:B------:R-:W-:Y:S02]  /*5290*/  FSEL R2, R2, RZ, P1 ;  /* 0x000000ff02027208 */ /* 0x000fe40000800000 */
[----:B------:R-:W-:Y:S01]  /*52a0*/  FSETP.NEU.FTZ.AND P1, PT, R38, -INF , PT ;  /* 0xff8000002600780b */ /* 0x000fe20003f3d000 */
[--C-:B---3--:R-:W-:Y:S02]  /*52b0*/  FFMA.FTZ R5, R43, UR5, -R3.reuse ;  /* 0x000000052b057c23 */ /* 0x108fe40008010803 */
[--C-:B------:R-:W-:Y:S01]  /*52c0*/  FFMA.FTZ R0, R44, UR5, -R2.reuse ;  /* 0x000000052c007c23 */ /* 0x100fe20008010802 */
[--C-:B------:R-:W-:Y:S01]  /*52d0*/  FFMA.FTZ R6, R45, UR5, -R2.reuse ;  /* 0x000000052d067c23 */ /* 0x100fe20008010802 */
[----:B------:R1:W-:Y:S01]  /*52e0*/  MUFU.EX2 R244, R5 ;  /* 0x0000000500f47308 */ /* 0x0003e20000000800 */
[----:B----4-:R-:W-:Y:S01]  /*52f0*/  FFMA.FTZ R7, R34, UR5, -R3 ;  /* 0x0000000522077c23 */ /* 0x010fe20008010803 */
[----:B-----5:R-:W-:Y:S02]  /*5300*/  F2FP.F16.F32.PACK_AB R8, R238, R239 ;  /* 0x000000efee08723e */ /* 0x020fe400000000ff */
[----:B------:R2:W-:Y:S04]  /*5310*/  MUFU.EX2 R230, R0 ;  /* 0x0000000000e67308 */ /* 0x0005e80000000800 */
[----:B------:R3:W-:Y:S04]  /*5320*/  MUFU.EX2 R236, R6 ;  /* 0x0000000600ec7308 */ /* 0x0007e80000000800 */
[----:B------:R4:W5:Y:S01]  /*5330*/  MUFU.EX2 R243, R7 ;  /* 0x0000000700f37308 */ /* 0x0009620000000800 */
[----:B-1----:R-:W-:Y:S01]  /*5340*/  FMUL.FTZ R5, R38, UR5 ;  /* 0x0000000526057c20 */ /* 0x002fe20008410000 */
[----:B--2---:R-:W-:-:S04]  /*5350*/  FFMA.FTZ R0, R48, UR5, -R2 ;  /* 0x0000000530007c23 */ /* 0x004fc80008010802 */
[----:B------:R1:W2:Y:S01]  /*5360*/  MUFU.EX2 R241, R0 ;  /* 0x0000000000f17308 */ /* 0x0002a20000000800 */
[----:B---3--:R-:W-:Y:S01]  /*5370*/  FFMA.FTZ R6, R50, UR5, -R4 ;  /* 0x0000000532067c23 */ /* 0x008fe20008010804 */
[----:B----4-:R-:W-:-:S03]  /*5380*/  FFMA.FTZ R7, R46, UR5, -R2 ;  /* 0x000000052e077c23 */ /* 0x010fc60008010802 */
[----:B------:R3:W4:Y:S01]  /*5390*/  MUFU.EX2 R223, R6 ;  /* 0x0000000600df7308 */ /* 0x0007220000000800 */
[----:B-----5:R-:W-:-:S03]  /*53a0*/  F2FP.F16.F32.PACK_AB R10, R244, R243 ;  /* 0x000000f3f40a723e */ /* 0x020fc600000000ff */
[----:B------:R-:W5:Y:S01]  /*53b0*/  MUFU.EX2 R231, R7 ;  /* 0x0000000700e77308 */ /* 0x000f620000000800 */
[----:B-1----:R-:W-:Y:S01]  /*53c0*/  FSEL R0, R5, RZ, P1 ;  /* 0x000000ff05007208 */ /* 0x002fe20000800000 */
[----:B------:R-:W-:Y:S01]  /*53d0*/  FFMA.FTZ R5, R47, UR5, -R4 ;  /* 0x000000052f057c23 */ /* 0x000fe20008010804 */
[----:B--2---:R-:W-:-:S03]  /*53e0*/  F2FP.F16.F32.PACK_AB R11, R241, R236 ;  /* 0x000000ecf10b723e */ /* 0x004fc600000000ff */
[----:B------:R1:W-:Y:S01]  /*53f0*/  MUFU.EX2 R224, R5 ;  /* 0x0000000500e07308 */ /* 0x0003e20000000800 */
[----:B---3--:R-:W-:Y:S01]  /*5400*/  FFMA.FTZ R6, R49, UR5, -R4 ;  /* 0x0000000531067c23 */ /* 0x008fe20008010804 */
[----:B----4-:R-:W-:Y:S02]  /*5410*/  F2FP.F16.F32.PACK_AB R12, R223, R240 ;  /* 0x000000f0df0c723e */ /* 0x010fe400000000ff */
[----:B-----5:R-:W-:Y:S01]  /*5420*/  F2FP.F16.F32.PACK_AB R9, R230, R231 ;  /* 0x000000e7e609723e */ /* 0x020fe200000000ff */
[----:B------:R2:W3:Y:S01]  /*5430*/  MUFU.EX2 R233, R6 ;  /* 0x0000000600e97308 */ /* 0x0004e20000000800 */
[----:B------:R-:W-:-:S04]  /*5440*/  FFMA.FTZ R7, R66, UR5, -R2 ;  /* 0x0000000542077c23 */ /* 0x000fc80008010802 */
[----:B------:R4:W-:Y:S01]  /*5450*/  MUFU.EX2 R228, R7 ;  /* 0x0000000700e47308 */ /* 0x0009e20000000800 */
[----:B------:R-:W-:Y:S01]  /*5460*/  HMMA.16816.F32 R40, R8, R16, RZ ;  /* 0x000000100828723c */ /* 0x000fe200000018ff */
[----:B-1----:R-:W-:-:S04]  /*5470*/  FFMA.FTZ R5, R64, UR5, -R0 ;  /* 0x0000000540057c23 */ /* 0x002fc80008010800 */
[----:B------:R1:W-:Y:S01]  /*5480*/  MUFU.EX2 R222, R5 ;  /* 0x0000000500de7308 */ /* 0x0003e20000000800 */
[--C-:B--2---:R-:W-:Y:S02]  /*5490*/  FFMA.FTZ R6, R51, UR5, -R0.reuse ;  /* 0x0000000533067c23 */ /* 0x104fe40008010800 */
[----:B------:R-:W-:Y:S01]  /*54a0*/  HMMA.16816.F32 R44, R8, R22, RZ ;  /* 0x00000016082c723c */ /* 0x000fe200000018ff */
[----:B---3--:R-:W-:Y:S01]  /*54b0*/  F2FP.F16.F32.PACK_AB R14, R233, R224 ;  /* 0x000000e0e90e723e */ /* 0x008fe200000000ff */
[----:B------:R2:W3:Y:S01]  /*54c0*/  MUFU.EX2 R221, R6 ;  /* 0x0000000600dd7308 */ /* 0x0004e20000000800 */
[----:B----4-:R-:W-:-:S05]  /*54d0*/  FFMA.FTZ R7, R80, UR5, -R0 ;  /* 0x0000000550077c23 */ /* 0x010fca0008010800 */
[----:B------:R-:W-:Y:S01]  /*54e0*/  HMMA.16816.F32 R48, R8, R20, RZ ;  /* 0x000000140830723c */ /* 0x000fe200000018ff */
[----:B------:R4:W-:Y:S01]  /*54f0*/  MUFU.EX2 R209, R7 ;  /* 0x0000000700d17308 */ /* 0x0009e20000000800 */
[----:B-1----:R-:W-:-:S04]  /*5500*/  FFMA.FTZ R5, R60, UR5, -R0 ;  /* 0x000000053c057c23 */ /* 0x002fc80008010800 */
[----:B------:R1:W-:Y:S01]  /*5510*/  MUFU.EX2 R225, R5 ;  /* 0x0000000500e17308 */ /* 0x0003e20000000800 */
[----:B--2---:R-:W-:Y:S01]  /*5520*/  FFMA.FTZ R6, R61, UR5, -R0 ;  /* 0x000000053d067c23 */ /* 0x004fe20008010800 */
[----:B------:R-:W-:Y:S01]  /*5530*/  HMMA.16816.F32 R32, R8, R18, RZ ;  /* 0x000000120820723c */ /* 0x000fe200000018ff */
[----:B---3--:R-:W-:Y:S02]  /*5540*/  F2FP.F16.F32.PACK_AB R13, R221, R222 ;  /* 0x000000dedd0d723e */ /* 0x008fe400000000ff */
[----:B------:R2:W3:Y:S01]  /*5550*/  MUFU.EX2 R227, R6 ;  /* 0x0000000600e37308 */ /* 0x0004e20000000800 */
[----:B----4-:R-:W-:-:S04]  /*5560*/  FFMA.FTZ R7, R87, UR5, -R2 ;  /* 0x0000000557077c23 */ /* 0x010fc80008010802 */
[----:B------:R4:W-:Y:S01]  /*5570*/  MUFU.EX2 R207, R7 ;  /* 0x0000000700cf7308 */ /* 0x0009e20000000800 */
[----:B-1----:R-:W-:-:S04]  /*5580*/  FFMA.FTZ R5, R57, UR5, -R3 ;  /* 0x0000000539057c23 */ /* 0x002fc80008010803 */
[----:B------:R1:W-:Y:S01]  /*5590*/  MUFU.EX2 R232, R5 ;  /* 0x0000000500e87308 */ /* 0x0003e20000000800 */
[----:B--2---:R-:W-:Y:S01]  /*55a0*/  FFMA.FTZ R6, R56, UR5, -R3 ;  /* 0x0000000538067c23 */ /* 0x004fe20008010803 */
[----:B---3--:R-:W-:-:S03]  /*55b0*/  F2FP.F16.F32.PACK_AB R15, R227, R225 ;  /* 0x000000e1e30f723e */ /* 0x008fc600000000ff */
[----:B------:R2:W3:Y:S01]  /*55c0*/  MUFU.EX2 R235, R6 ;  /* 0x0000000600eb7308 */ /* 0x0004e20000000800 */
[----:B----4-:R-:W-:-:S03]  /*55d0*/  FFMA.FTZ R7, R98, UR5, -R2 ;  /* 0x0000000562077c23 */ /* 0x010fc60008010802 */
[----:B------:R-:W-:Y:S01]  /*55e0*/  HMMA.16816.F32 R60, R12, R22, RZ ;  /* 0x000000160c3c723c */ /* 0x000fe200000018ff */
[----:B------:R4:W-:Y:S01]  /*55f0*/  MUFU.EX2 R182, R7 ;  /* 0x0000000700b67308 */ /* 0x0009e20000000800 */
[----:B-1----:R-:W-:-:S06]  /*5600*/  FFMA.FTZ R5, R53, UR5, -R3 ;  /* 0x0000000535057c23 */ /* 0x002fcc0008010803 */
[----:B------:R-:W-:Y:S01]  /*5610*/  HMMA.16816.F32 R56, R12, R16, RZ ;  /* 0x000000100c38723c */ /* 0x000fe200000018ff */
[----:B------:R1:W-:Y:S01]  /*5620*/  MUFU.EX2 R237, R5 ;  /* 0x0000000500ed7308 */ /* 0x0003e20000000800 */
[----:B--2---:R-:W-:Y:S01]  /*5630*/  FFMA.FTZ R6, R52, UR5, -R3 ;  /* 0x0000000534067c23 */ /* 0x004fe20008010803 */
[----:B---3--:R-:W-:-:S03]  /*5640*/  F2FP.F16.F32.PACK_AB R8, R235, R232 ;  /* 0x000000e8eb08723e */ /* 0x008fc600000000ff */
[----:B------:R2:W3:Y:S02]  /*5650*/  MUFU.EX2 R242, R6 ;  /* 0x0000000600f27308 */ /* 0x0004e40000000800 */
[----:B------:R-:W-:Y:S01]  /*5660*/  HMMA.16816.F32 R52, R12, R20, RZ ;  /* 0x000000140c34723c */ /* 0x000fe200000018ff */
[--C-:B----4-:R-:W-:Y:S01]  /*5670*/  FFMA.FTZ R7, R112, UR5, -R2.reuse ;  /* 0x0000000570077c23 */ /* 0x110fe20008010802 */
[----:B-1----:R-:W-:-:S06]  /*5680*/  FFMA.FTZ R5, R65, UR5, -R2 ;  /* 0x0000000541057c23 */ /* 0x002fcc0008010802 */
[----:B------:R-:W-:Y:S01]  /*5690*/  HMMA.16816.F32 R20, R12, R18, RZ ;  /* 0x000000120c14723c */ /* 0x000fe200000018ff */
[----:B------:R-:W1:Y:S01]  /*56a0*/  LDSM.16.MT88.4 R16, [R135+0x4800] ;  /* 0x004800008710783b */ /* 0x000e620000004200 */
[----:B------:R4:W5:Y:S01]  /*56b0*/  MUFU.EX2 R226, R5 ;  /* 0x0000000500e27308 */ /* 0x0009620000000800 */
[--C-:B--2---:R-:W-:Y:S02]  /*56c0*/  FFMA.FTZ R6, R68, UR5, -R2.reuse ;  /* 0x0000000544067c23 */ /* 0x104fe40008010802 */
[----:B------:R-:W2:Y:S01]  /*56d0*/  LDSM.16.MT88.4 R12, [R185+0x4800] ;  /* 0x00480000b90c783b */ /* 0x000ea20000004200 */
[----:B---3--:R-:W-:Y:S01]  /*56e0*/  F2FP.F16.F32.PACK_AB R10, R242, R237 ;  /* 0x000000edf20a723e */ /* 0x008fe200000000ff */
        /* <DEDUP_REMOVED lines=9> */
[----:B---3--:R-:W-:-:S03]  /*5780*/  FFMA.FTZ R6, R73, UR5, -R4 ;  /* 0x0000000549067c23 */ /* 0x008fc60008010804 */
[C---:B------:R-:W-:Y:S01]  /*5790*/  HMMA.16816.F32 R64, R8.reuse, R28, R40 ;  /* 0x0000001c0840723c */ /* 0x040fe20000001828 */
[----:B------:R3:W-:Y:S07]  /*57a0*/  MUFU.EX2 R220, R6 ;  /* 0x0000000600dc7308 */ /* 0x0007ee0000000800 */
[----:B------:R-:W-:Y:S01]  /*57b0*/  HMMA.16816.F32 R44, R8, R26, R44 ;  /* 0x0000001a082c723c */ /* 0x000fe2000000182c */
[----:B----4-:R-:W-:-:S04]  /*57c0*/  FFMA.FTZ R5, R69, UR5, -R4 ;  /* 0x0000000545057c23 */ /* 0x010fc80008010804 */
[----:B------:R4:W1:Y:S01]  /*57d0*/  MUFU.EX2 R219, R5 ;  /* 0x0000000500db7308 */ /* 0x0008620000000800 */
[--C-:B---3--:R-:W-:Y:S02]  /*57e0*/  FFMA.FTZ R6, R81, UR5, -R0.reuse ;  /* 0x0000000551067c23 */ /* 0x108fe40008010800 */
[C---:B------:R-:W-:Y:S02]  /*57f0*/  HMMA.16816.F32 R68, R8.reuse, R24, R48 ;  /* 0x000000180844723c */ /* 0x040fe40000001830 */
[----:B------:R3:W-:Y:S06]  /*5800*/  MUFU.EX2 R211, R6 ;  /* 0x0000000600d37308 */ /* 0x0007ec0000000800 */
[----:B------:R-:W-:Y:S01]  /*5810*/  HMMA.16816.F32 R32, R8, R30, R32 ;  /* 0x0000001e0820723c */ /* 0x000fe20000001820 */
[----:B-----5:R-:W-:Y:S01]  /*5820*/  F2FP.F16.F32.PACK_AB R8, R218, R217 ;  /* 0x000000d9da08723e */ /* 0x020fe200000000ff */
[----:B----4-:R-:W-:Y:S01]  /*5830*/  FFMA.FTZ R5, R84, UR5, -R0 ;  /* 0x0000000554057c23 */ /* 0x010fe20008010800 */
[----:B-1----:R-:W-:-:S03]  /*5840*/  F2FP.F16.F32.PACK_AB R10, R220, R219 ;  /* 0x000000dbdc0a723e */ /* 0x002fc600000000ff */
        /* <DEDUP_REMOVED lines=10> */
[----:B------:R1:W4:Y:S01]  /*58f0*/  MUFU.EX2 R215, R5 ;  /* 0x0000000500d77308 */ /* 0x0003220000000800 */
[----:B---3--:R-:W-:-:S03]  /*5900*/  FFMA.FTZ R6, R86, UR5, -R2 ;  /* 0x0000000556067c23 */ /* 0x008fc60008010802 */
[C---:B------:R-:W-:Y:S01]  /*5910*/  HMMA.16816.F32 R48, R8.reuse, R24, R52 ;  /* 0x000000180830723c */ /* 0x040fe20000001834 */
[----:B------:R3:W-:Y:S07]  /*5920*/  MUFU.EX2 R208, R6 ;  /* 0x0000000600d07308 */ /* 0x0007ee0000000800 */
[----:B------:R-:W-:Y:S01]  /*5930*/  HMMA.16816.F32 R52, R8, R28, R56 ;  /* 0x0000001c0834723c */ /* 0x000fe20000001838 */
[----:B-1----:R-:W-:-:S04]  /*5940*/  FFMA.FTZ R5, R78, UR5, -R3 ;  /* 0x000000054e057c23 */ /* 0x002fc80008010803 */
[----:B------:R1:W5:Y:S01]  /*5950*/  MUFU.EX2 R214, R5 ;  /* 0x0000000500d67308 */ /* 0x0003620000000800 */
[----:B---3--:R-:W-:Y:S02]  /*5960*/  FFMA.FTZ R6, R93, UR5, -R4 ;  /* 0x000000055d067c23 */ /* 0x008fe40008010804 */
[C---:B------:R-:W-:Y:S01]  /*5970*/  HMMA.16816.F32 R40, R8.reuse, R26, R60 ;  /* 0x0000001a0828723c */ /* 0x040fe2000000183c */
[----:B------:R-:W3:Y:S01]  /*5980*/  LDSM.16.MT88.4 R24, [R135+0x4c00] ;  /* 0x004c00008718783b */ /* 0x000ee20000004200 */
[----:B------:R2:W-:Y:S06]  /*5990*/  MUFU.EX2 R204, R6 ;  /* 0x0000000600cc7308 */ /* 0x0005ec0000000800 */
[----:B------:R-:W-:Y:S01]  /*59a0*/  HMMA.16816.F32 R28, R8, R30, R20 ;  /* 0x0000001e081c723c */ /* 0x000fe20000001814 */
[----:B------:R-:W3:Y:S01]  /*59b0*/  LDSM.16.MT88.4 R20, [R185+0x4c00] ;  /* 0x004c0000b914783b */ /* 0x000ee20000004200 */
[----:B----4-:R-:W-:Y:S01]  /*59c0*/  F2FP.F16.F32.PACK_AB R8, R212, R215 ;  /* 0x000000d7d408723e */ /* 0x010fe200000000ff */
        /* <DEDUP_REMOVED lines=15> */
[----:B------:R2:W-:Y:S07]  /*5ac0*/  MUFU.EX2 R195, R6 ;  /* 0x0000000600c37308 */ /* 0x0005ee0000000800 */
[----:B------:R-:W-:Y:S01]  /*5ad0*/  HMMA.16816.F32 R44, R8, R18, R44 ;  /* 0x00000012082c723c */ /* 0x000fe2000000182c */
[----:B-1----:R-:W-:-:S04]  /*5ae0*/  FFMA.FTZ R5, R90, UR5, -R4 ;  /* 0x000000055a057c23 */ /* 0x002fc80008010804 */
[----:B------:R1:W5:Y:S01]  /*5af0*/  MUFU.EX2 R202, R5 ;  /* 0x0000000500ca7308 */ /* 0x0003620000000800 */
[--C-:B--2---:R-:W-:Y:S02]  /*5b00*/  FFMA.FTZ R6, R83, UR5, -R3.reuse ;  /* 0x0000000553067c23 */ /* 0x104fe40008010803 */
[C---:B------:R-:W-:Y:S02]  /*5b10*/  HMMA.16816.F32 R68, R8.reuse, R12, R64 ;  /* 0x0000000c0844723c */ /* 0x040fe40000001840 */
[----:B------:R2:W-:Y:S06]  /*5b20*/  MUFU.EX2 R200, R6 ;  /* 0x0000000600c87308 */ /* 0x0005ec0000000800 */
[----:B------:R-:W-:Y:S01]  /*5b30*/  HMMA.16816.F32 R32, R8, R14, R32 ;  /* 0x0000000e0820723c */ /* 0x000fe20000001820 */
[----:B----4-:R-:W-:Y:S01]  /*5b40*/  F2FP.F16.F32.PACK_AB R8, R204, R201 ;  /* 0x000000c9cc08723e */ /* 0x010fe200000000ff */
[----:B-1----:R-:W-:Y:S01]  /*5b50*/  FFMA.FTZ R5, R99, UR5, -R0 ;  /* 0x0000000563057c23 */ /* 0x002fe20008010800 */
[----:B-----5:R-:W-:Y:S01]  /*5b60*/  F2FP.F16.F32.PACK_AB R10, R203, R202 ;  /* 0x000000cacb0a723e */ /* 0x020fe200000000ff */
[----:B------:R1:W-:Y:S01]  /*5b70*/  MUFU.EX2 R99, R7 ;  /* 0x0000000700637308 */ /* 0x0003e20000000800 */
[----:B--2---:R-:W-:-:S03]  /*5b80*/  FFMA.FTZ R6, R92, UR5, -R3 ;  /* 0x000000055c067c23 */ /* 0x004fc60008010803 */
[----:B------:R2:W4:Y:S04]  /*5b90*/  MUFU.EX2 R193, R5 ;  /* 0x0000000500c17308 */ /* 0x0005280000000800 */
[----:B------:R5:W-:Y:S01]  /*5ba0*/  MUFU.EX2 R197, R6 ;  /* 0x0000000600c57308 */ /* 0x000be20000000800 */
[----:B-1----:R-:W-:Y:S01]  /*5bb0*/  FFMA.FTZ R7, R132, UR5, -R2 ;  /* 0x0000000584077c23 */ /* 0x002fe20008010802 */
[----:B--2---:R-:W-:Y:S01]  /*5bc0*/  FFMA.FTZ R5, R97, UR5, -R0 ;  /* 0x0000000561057c23 */ /* 0x004fe20008010800 */
[----:B----4-:R-:W-:Y:S02]  /*5bd0*/  F2FP.F16.F32.PACK_AB R9, R196, R193 ;  /* 0x000000c1c409723e */ /* 0x010fe400000000ff */
[----:B------:R1:W-:Y:S01]  /*5be0*/  MUFU.EX2 R83, R7 ;  /* 0x0000000700537308 */ /* 0x0003e20000000800 */
[----:B-----5:R-:W-:-:S03]  /*5bf0*/  FFMA.FTZ R6, R101, UR5, -R2 ;  /* 0x0000000565067c23 */ /* 0x020fc60008010802 */
[----:B------:R2:W4:Y:S04]  /*5c00*/  MUFU.EX2 R198, R5 ;  /* 0x0000000500c67308 */ /* 0x0005280000000800 */
[----:B------:R5:W-:Y:S01]  /*5c10*/  MUFU.EX2 R183, R6 ;  /* 0x0000000600b77308 */ /* 0x000be20000000800 */
[----:B-1----:R-:W-:Y:S01]  /*5c20*/  FFMA.FTZ R7, R144, UR5, -R0 ;  /* 0x0000000590077c23 */ /* 0x002fe20008010800 */
[----:B--2---:R-:W-:Y:S01]  /*5c30*/  FFMA.FTZ R5, R91, UR5, -R3 ;  /* 0x000000055b057c23 */ /* 0x004fe20008010803 */
[----:B----4-:R-:W-:-:S03]  /*5c40*/  F2FP.F16.F32.PACK_AB R11, R195, R198 ;  /* 0x000000c6c30b723e */ /* 0x010fc600000000ff */
[----:B------:R1:W2:Y:S01]  /*5c50*/  MUFU.EX2 R199, R5 ;  /* 0x0000000500c77308 */ /* 0x0002a20000000800 */
[----:B-----5:R-:W-:-:S03]  /*5c60*/  FFMA.FTZ R6, R109, UR5, -R4 ;  /* 0x000000056d067c23 */ /* 0x020fc60008010804 */
[C---:B------:R-:W-:Y:S01]  /*5c70*/  HMMA.16816.F32 R64, R8.reuse, R16, R48 ;  /* 0x000000100840723c */ /* 0x040fe20000001830 */
[----:B------:R4:W-:Y:S07]  /*5c80*/  MUFU.EX2 R180, R6 ;  /* 0x0000000600b47308 */ /* 0x0009ee0000000800 */
[----:B------:R-:W-:Y:S01]  /*5c90*/  HMMA.16816.F32 R56, R8, R18, R40 ;  /* 0x000000120838723c */ /* 0x000fe20000001828 */
[----:B------:R-:W5:Y:S01]  /*5ca0*/  LDSM.16.MT88.4 R16, [R135+0x5000] ;  /* 0x005000008710783b */ /* 0x000f620000004200 */
[----:B-1----:R-:W-:-:S04]  /*5cb0*/  FFMA.FTZ R5, R82, UR5, -R3 ;  /* 0x0000000552057c23 */ /* 0x002fc80008010803 */
[----:B------:R1:W3:Y:S01]  /*5cc0*/  MUFU.EX2 R194, R5 ;  /* 0x0000000500c27308 */ /* 0x0002e20000000800 */
[----:B----4-:R-:W-:Y:S01]  /*5cd0*/  FFMA.FTZ R6, R106, UR5, -R4 ;  /* 0x000000056a067c23 */ /* 0x010fe20008010804 */
[C---:B------:R-:W-:Y:S08]  /*5ce0*/  HMMA.16816.F32 R52, R8.reuse, R12, R52 ;  /* 0x0000000c0834723c */ /* 0x040ff00000001834 */
[----:B------:R-:W-:Y:S01]  /*5cf0*/  HMMA.16816.F32 R28, R8, R14, R28 ;  /* 0x0000000e081c723c */ /* 0x000fe2000000181c */
[----:B------:R-:W4:Y:S01]  /*5d00*/  LDSM.16.MT88.4 R12, [R185+0x5000] ;  /* 0x00500000b90c783b */ /* 0x000f220000004200 */
[----:B--2---:R-:W-:Y:S01]  /*5d10*/  F2FP.F16.F32.PACK_AB R8, R200, R199 ;  /* 0x000000c7c808723e */ /* 0x004fe200000000ff */
[----:B-1----:R-:W-:Y:S01]  /*5d20*/  FFMA.FTZ R5, R102, UR5, -R2 ;  /* 0x0000000566057c23 */ /* 0x002fe20008010802 */
[----:B---3--:R-:W-:-:S03]  /*5d30*/  F2FP.F16.F32.PACK_AB R10, R197, R194 ;  /* 0x000000c2c50a723e */ /* 0x008fc600000000ff */
[----:B------:R1:W2:Y:S02]  /*5d40*/  MUFU.EX2 R192, R5 ;  /* 0x0000000500c07308 */ /* 0x0002a40000000800 */
[----:B-1----:R-:W-:Y:S01]  /*5d50*/  FFMA.FTZ R5, R100, UR5, -R2 ;  /* 0x0000000564057c23 */ /* 0x002fe20008010802 */
[----:B--2---:R-:W-:-:S03]  /*5d60*/  F2FP.F16.F32.PACK_AB R9, R182, R192 ;  /* 0x000000c0b609723e */ /* 0x004fc600000000ff */
[----:B------:R1:W2:Y:S02]  /*5d70*/  MUFU.EX2 R181, R5 ;  /* 0x0000000500b57308 */ /* 0x0002a40000000800 */
[----:B-1----:R-:W-:Y:S01]  /*5d80*/  FFMA.FTZ R5, R110, UR5, -R4 ;  /* 0x000000056e057c23 */ /* 0x002fe20008010804 */
[----:B--2---:R-:W-:-:S03]  /*5d90*/  F2FP.F16.F32.PACK_AB R11, R181, R183 ;  /* 0x000000b7b50b723e */ /* 0x004fc600000000ff */
[----:B------:R1:W2:Y:S04]  /*5da0*/  MUFU.EX2 R179, R5 ;  /* 0x0000000500b37308 */ /* 0x0002a80000000800 */
[C---:B------:R-:W-:Y:S08]  /*5db0*/  HMMA.16816.F32 R40, R8.reuse, R26, R44 ;  /* 0x0000001a0828723c */ /* 0x040ff0000000182c */
[----:B------:R-:W-:Y:S01]  /*5dc0*/  HMMA.16816.F32 R48, R8, R24, R60 ;  /* 0x000000180830723c */ /* 0x000fe2000000183c */
[----:B-1----:R-:W-:-:S04]  /*5dd0*/  FFMA.FTZ R5, R107, UR5, -R4 ;  /* 0x000000056b057c23 */ /* 0x002fc80008010804 */
[----:B------:R1:W-:Y:S03]  /*5de0*/  MUFU.EX2 R128, R5 ;  /* 0x0000000500807308 */ /* 0x0003e60000000800 */
[C---:B------:R-:W-:Y:S01]  /*5df0*/  HMMA.16816.F32 R44, R8.reuse, R20, R68 ;  /* 0x00000014082c723c */ /* 0x040fe20000001844 */
[----:B------:R-:W-:Y:S07]  /*5e00*/  MUFU.EX2 R71, R7 ;  /* 0x0000000700477308 */ /* 0x000fee0000000800 */
[----:B------:R-:W-:Y:S01]  /*5e10*/  HMMA.16816.F32 R32, R8, R22, R32 ;  /* 0x000000160820723c */ /* 0x000fe20000001820 */
[----:B--2---:R-:W-:Y:S01]  /*5e20*/  F2FP.F16.F32.PACK_AB R8, R180, R179 ;  /* 0x000000b3b408723e */ /* 0x004fe200000000ff */
[----:B-1----:R-:W-:-:S02]  /*5e30*/  FFMA.FTZ R5, R117, UR5, -R0 ;  /* 0x0000000575057c23 */ /* 0x002fc40008010800 */
[----:B------:R1:W2:Y:S04]  /*5e40*/  MUFU.EX2 R117, R6 ;  /* 0x0000000600757308 */ /* 0x0002a80000000800 */
[----:B------:R3:W-:Y:S01]  /*5e50*/  MUFU.EX2 R110, R5 ;  /* 0x00000005006e7308 */ /* 0x0007e20000000800 */
[--C-:B-1----:R-:W-:Y:S01]  /*5e60*/  FFMA.FTZ R6, R113, UR5, -R0.reuse ;  /* 0x0000000571067c23 */ /* 0x102fe20008010800 */
[----:B--2---:R-:W-:Y:S01]  /*5e70*/  F2FP.F16.F32.PACK_AB R10, R117, R128 ;  /* 0x00000080750a723e */ /* 0x004fe200000000ff */
[--C-:B---3--:R-:W-:Y:S02]  /*5e80*/  FFMA.FTZ R5, R114, UR5, -R0.reuse ;  /* 0x0000000572057c23 */ /* 0x108fe40008010800 */
[----:B------:R1:W2:Y:S04]  /*5e90*/  MUFU.EX2 R107, R6 ;  /* 0x00000006006b7308 */ /* 0x0002a80000000800 */
[----:B------:R3:W-:Y:S01]  /*5ea0*/  MUFU.EX2 R109, R5 ;  /* 0x00000005006d7308 */ /* 0x0007e20000000800 */
[----:B-1----:R-:W-:Y:S01]  /*5eb0*/  FFMA.FTZ R6, R111, UR5, -R0 ;  /* 0x000000056f067c23 */ /* 0x002fe20008010800 */
[----:B--2---:R-:W-:Y:S01]  /*5ec0*/  F2FP.F16.F32.PACK_AB R9, R107, R110 ;  /* 0x0000006e6b09723e */ /* 0x004fe200000000ff */
[----:B---3--:R-:W-:-:S02]  /*5ed0*/  FFMA.FTZ R5, R108, UR5, -R3 ;  /* 0x000000056c057c23 */ /* 0x008fc40008010803 */
[----:B------:R1:W2:Y:S02]  /*5ee0*/  MUFU.EX2 R106, R6 ;  /* 0x00000006006a7308 */ /* 0x0002a40000000800 */
[--C-:B-1----:R-:W-:Y:S01]  /*5ef0*/  FFMA.FTZ R6, R104, UR5, -R3.reuse ;  /* 0x0000000568067c23 */ /* 0x102fe20008010803 */
[----:B--2---:R-:W-:Y:S01]  /*5f00*/  F2FP.F16.F32.PACK_AB R11, R106, R109 ;  /* 0x0000006d6a0b723e */ /* 0x004fe200000000ff */
[----:B------:R1:W-:Y:S04]  /*5f10*/  MUFU.EX2 R104, R5 ;  /* 0x0000000500687308 */ /* 0x0003e80000000800 */
[----:B------:R2:W3:Y:S02]  /*5f20*/  MUFU.EX2 R108, R6 ;  /* 0x00000006006c7308 */ /* 0x0004e40000000800 */
[----:B------:R-:W-:Y:S01]  /*5f30*/  HMMA.16816.F32 R64, R8, R24, R64 ;  /* 0x000000180840723c */ /* 0x000fe20000001840 */
[----:B-1----:R-:W-:-:S07]  /*5f40*/  FFMA.FTZ R5, R103, UR5, -R3 ;  /* 0x0000000567057c23 */ /* 0x002fce0008010803 */
[----:B------:R-:W-:Y:S01]  /*5f50*/  HMMA.16816.F32 R56, R8, R26, R56 ;  /* 0x0000001a0838723c */ /* 0x000fe20000001838 */
[----:B------:R-:W1:Y:S01]  /*5f60*/  LDSM.16.MT88.4 R24, [R135+0x5400] ;  /* 0x005400008718783b */ /* 0x000e620000004200 */
[----:B------:R5:W-:Y:S01]  /*5f70*/  MUFU.EX2 R102, R5 ;  /* 0x0000000500667308 */ /* 0x000be20000000800 */
[----:B--2---:R-:W-:-:S04]  /*5f80*/  FFMA.FTZ R6, R105, UR5, -R3 ;  /* 0x0000000569067c23 */ /* 0x004fc80008010803 */
[----:B------:R2:W4:Y:S01]  /*5f90*/  MUFU.EX2 R103, R6 ;  /* 0x0000000600677308 */ /* 0x0005220000000800 */
[----:B------:R-:W-:Y:S01]  /*5fa0*/  HMMA.16816.F32 R52, R8, R20, R52 ;  /* 0x000000140834723c */ /* 0x000fe20000001834 */
[----:B-----5:R-:W-:-:S07]  /*5fb0*/  FFMA.FTZ R5, R118, UR5, -R2 ;  /* 0x0000000576057c23 */ /* 0x020fce0008010802 */
[----:B------:R-:W-:Y:S01]  /*5fc0*/  HMMA.16816.F32 R28, R8, R22, R28 ;  /* 0x00000016081c723c */ /* 0x000fe2000000181c */
[----:B------:R-:W5:Y:S01]  /*5fd0*/  LDSM.16.MT88.4 R20, [R185+0x5400] ;  /* 0x00540000b914783b */ /* 0x000f620000004200 */
[----:B---3--:R-:W-:Y:S01]  /*5fe0*/  F2FP.F16.F32.PACK_AB R8, R108, R104 ;  /* 0x000000686c08723e */ /* 0x008fe200000000ff */
[----:B------:R3:W1:Y:S01]  /*5ff0*/  MUFU.EX2 R101, R5 ;  /* 0x0000000500657308 */ /* 0x0006620000000800 */
[----:B--2---:R-:W-:Y:S01]  /*6000*/  FFMA.FTZ R6, R116, UR5, -R2 ;  /* 0x0000000574067c23 */ /* 0x004fe20008010802 */
[----:B----4-:R-:W-:-:S03]  /*6010*/  F2FP.F16.F32.PACK_AB R10, R103, R102 ;  /* 0x00000066670a723e */ /* 0x010fc600000000ff */
[----:B------:R2:W-:Y:S01]  /*6020*/  MUFU.EX2 R100, R6 ;  /* 0x0000000600647308 */ /* 0x0005e20000000800 */
[----:B---3--:R-:W-:Y:S01]  /*6030*/  FFMA.FTZ R5, R115, UR5, -R2 ;  /* 0x0000000573057c23 */ /* 0x008fe20008010802 */
[----:B-1----:R-:W-:-:S03]  /*6040*/  F2FP.F16.F32.PACK_AB R9, R99, R101 ;  /* 0x000000656309723e */ /* 0x002fc600000000ff */
[----:B------:R1:W3:Y:S01]  /*6050*/  MUFU.EX2 R98, R5 ;  /* 0x0000000500627308 */ /* 0x0002e20000000800 */
[----:B--2---:R-:W-:-:S04]  /*6060*/  FFMA.FTZ R6, R125, UR5, -R4 ;  /* 0x000000057d067c23 */ /* 0x004fc80008010804 */
[----:B------:R2:W-:Y:S01]  /*6070*/  MUFU.EX2 R97, R6 ;  /* 0x0000000600617308 */ /* 0x0005e20000000800 */
[----:B-1----:R-:W-:Y:S01]  /*6080*/  FFMA.FTZ R5, R127, UR5, -R4 ;  /* 0x000000057f057c23 */ /* 0x002fe20008010804 */
[----:B---3--:R-:W-:-:S03]  /*6090*/  F2FP.F16.F32.PACK_AB R11, R98, R100 ;  /* 0x00000064620b723e */ /* 0x008fc600000000ff */
[----:B------:R1:W3:Y:S01]  /*60a0*/  MUFU.EX2 R95, R5 ;  /* 0x00000005005f7308 */ /* 0x0002e20000000800 */
[----:B--2---:R-:W-:-:S03]  /*60b0*/  FFMA.FTZ R6, R123, UR5, -R4 ;  /* 0x000000057b067c23 */ /* 0x004fc60008010804 */
[C---:B------:R-:W-:Y:S01]  /*60c0*/  HMMA.16816.F32 R48, R8.reuse, R16, R48 ;  /* 0x000000100830723c */ /* 0x040fe20000001830 */
[----:B------:R2:W-:Y:S07]  /*60d0*/  MUFU.EX2 R96, R6 ;  /* 0x0000000600607308 */ /* 0x0005ee0000000800 */
[----:B------:R-:W-:Y:S01]  /*60e0*/  HMMA.16816.F32 R40, R8, R18, R40 ;  /* 0x000000120828723c */ /* 0x000fe20000001828 */
[----:B-1----:R-:W-:-:S04]  /*60f0*/  FFMA.FTZ R5, R124, UR5, -R4 ;  /* 0x000000057c057c23 */ /* 0x002fc80008010804 */
[----:B------:R1:W4:Y:S01]  /*6100*/  MUFU.EX2 R94, R5 ;  /* 0x00000005005e7308 */ /* 0x0003220000000800 */
[--C-:B--2---:R-:W-:Y:S02]  /*6110*/  FFMA.FTZ R6, R130, UR5, -R0.reuse ;  /* 0x0000000582067c23 */ /* 0x104fe40008010800 */
[C---:B------:R-:W-:Y:S02]  /*6120*/  HMMA.16816.F32 R44, R8.reuse, R12, R44 ;  /* 0x0000000c082c723c */ /* 0x040fe4000000182c */
[----:B------:R2:W-:Y:S06]  /*6130*/  MUFU.EX2 R88, R6 ;  /* 0x0000000600587308 */ /* 0x0005ec0000000800 */
[----:B------:R-:W-:Y:S01]  /*6140*/  HMMA.16816.F32 R32, R8, R14, R32 ;  /* 0x0000000e0820723c */ /* 0x000fe20000001820 */
[----:B---3--:R-:W-:Y:S01]  /*6150*/  F2FP.F16.F32.PACK_AB R8, R97, R95 ;  /* 0x0000005f6108723e */ /* 0x008fe200000000ff */
[----:B-1----:R-:W-:Y:S01]  /*6160*/  FFMA.FTZ R5, R136, UR5, -R0 ;  /* 0x0000000588057c23 */ /* 0x002fe20008010800 */
[----:B----4-:R-:W-:-:S03]  /*6170*/  F2FP.F16.F32.PACK_AB R10, R96, R94 ;  /* 0x0000005e600a723e */ /* 0x010fc600000000ff */
        /* <DEDUP_REMOVED lines=15> */
[----:B------:R-:W-:Y:S01]  /*6270*/  LDSM.16.MT88.4 R16, [R185+0x5800] ;  /* 0x00580000b910783b */ /* 0x000fe20000004200 */
[----:B-1----:R-:W-:-:S04]  /*6280*/  FFMA.FTZ R5, R119, UR5, -R3 ;  /* 0x0000000577057c23 */ /* 0x002fc80008010803 */
[----:B------:R1:W4:Y:S01]  /*6290*/  MUFU.EX2 R86, R5 ;  /* 0x0000000500567308 */ /* 0x0003220000000800 */
[--C-:B--2---:R-:W-:Y:S01]  /*62a0*/  FFMA.FTZ R6, R133, UR5, -R2.reuse ;  /* 0x0000000585067c23 */ /* 0x104fe20008010802 */
[C---:B------:R-:W-:Y:S03]  /*62b0*/  HMMA.16816.F32 R56, R8.reuse, R12, R52 ;  /* 0x0000000c0838723c */ /* 0x040fe60000001834 */
[----:B------:R2:W-:Y:S05]  /*62c0*/  MUFU.EX2 R84, R6 ;  /* 0x0000000600547308 */ /* 0x0005ea0000000800 */
[----:B------:R-:W-:Y:S01]  /*62d0*/  HMMA.16816.F32 R52, R8, R14, R28 ;  /* 0x0000000e0834723c */ /* 0x000fe2000000181c */
[----:B---3--:R-:W-:Y:S01]  /*62e0*/  F2FP.F16.F32.PACK_AB R8, R93, R92 ;  /* 0x0000005c5d08723e */ /* 0x008fe200000000ff */
[----:B------:R-:W3:Y:S01]  /*62f0*/  LDSM.16.MT88.4 R12, [R135+0x5800] ;  /* 0x00580000870c783b */ /* 0x000ee20000004200 */
        /* <DEDUP_REMOVED lines=16> */
[----:B-----5:R-:W-:Y:S01]  /*6400*/  HMMA.16816.F32 R44, R8, R20, R44 ;  /* 0x00000014082c723c */ /* 0x020fe2000000182c */
[----:B-1----:R-:W-:-:S04]  /*6410*/  FFMA.FTZ R5, R138, UR5, -R4 ;  /* 0x000000058a057c23 */ /* 0x002fc80008010804 */
[----:B------:R1:W5:Y:S01]  /*6420*/  MUFU.EX2 R78, R5 ;  /* 0x00000005004e7308 */ /* 0x0003620000000800 */
[----:B--2---:R-:W-:Y:S02]  /*6430*/  FFMA.FTZ R6, R143, UR5, -R4 ;  /* 0x000000058f067c23 */ /* 0x004fe40008010804 */
[----:B------:R-:W-:Y:S02]  /*6440*/  HMMA.16816.F32 R28, R8, R22, R32 ;  /* 0x00000016081c723c */ /* 0x000fe40000001820 */
[----:B------:R2:W-:Y:S01]  /*6450*/  MUFU.EX2 R72, R6 ;  /* 0x0000000600487308 */ /* 0x0005e20000000800 */
[----:B-1----:R-:W-:-:S05]  /*6460*/  FFMA.FTZ R5, R145, UR5, -R0 ;  /* 0x0000000591057c23 */ /* 0x002fca0008010800 */
[----:B------:R-:W-:Y:S01]  /*6470*/  HMMA.16816.F32 R144, R8, R26, R40 ;  /* 0x0000001a0890723c */ /* 0x000fe20000001828 */
[----:B----4-:R-:W-:Y:S01]  /*6480*/  F2FP.F16.F32.PACK_AB R8, R81, R79 ;  /* 0x0000004f5108723e */ /* 0x010fe200000000ff */
[----:B------:R1:W4:Y:S01]  /*6490*/  MUFU.EX2 R74, R5 ;  /* 0x00000005004a7308 */ /* 0x0003220000000800 */
[----:B--2---:R-:W-:Y:S01]  /*64a0*/  FFMA.FTZ R6, R141, UR5, -R4 ;  /* 0x000000058d067c23 */ /* 0x004fe20008010804 */
[----:B-----5:R-:W-:-:S03]  /*64b0*/  F2FP.F16.F32.PACK_AB R10, R80, R78 ;  /* 0x0000004e500a723e */ /* 0x020fc600000000ff */
[----:B------:R2:W-:Y:S01]  /*64c0*/  MUFU.EX2 R77, R6 ;  /* 0x00000006004d7308 */ /* 0x0005e20000000800 */
[----:B-1----:R-:W-:Y:S01]  /*64d0*/  FFMA.FTZ R5, R149, UR5, -R0 ;  /* 0x0000000595057c23 */ /* 0x002fe20008010800 */
[----:B----4-:R-:W-:-:S03]  /*64e0*/  F2FP.F16.F32.PACK_AB R9, R71, R74 ;  /* 0x0000004a4709723e */ /* 0x010fc600000000ff */
[----:B------:R1:W4:Y:S01]  /*64f0*/  MUFU.EX2 R76, R5 ;  /* 0x00000005004c7308 */ /* 0x0003220000000800 */
[----:B--2---:R-:W-:-:S04]  /*6500*/  FFMA.FTZ R6, R151, UR5, -R3 ;  /* 0x0000000597067c23 */ /* 0x004fc80008010803 */
[----:B------:R2:W-:Y:S01]  /*6510*/  MUFU.EX2 R68, R6 ;  /* 0x0000000600447308 */ /* 0x0005e20000000800 */
[----:B-1----:R-:W-:Y:S01]  /*6520*/  FFMA.FTZ R5, R148, UR5, -R4 ;  /* 0x0000000594057c23 */ /* 0x002fe20008010804 */
[----:B----4-:R-:W-:Y:S01]  /*6530*/  F2FP.F16.F32.PACK_AB R11, R76, R73 ;  /* 0x000000494c0b723e */ /* 0x010fe200000000ff */
[----:B------:R-:W1:Y:S02]  /*6540*/  LDSM.16.MT88.4 R148, [R135+0x5c00] ;  /* 0x005c00008794783b */ /* 0x000e640000004200 */
[----:B------:R4:W-:Y:S01]  /*6550*/  MUFU.EX2 R75, R5 ;  /* 0x00000005004b7308 */ /* 0x0009e20000000800 */
[----:B--2---:R-:W-:-:S03]  /*6560*/  FFMA.FTZ R6, R153, UR5, -R3 ;  /* 0x0000000599067c23 */ /* 0x004fc60008010803 */
[C---:B------:R-:W-:Y:S01]  /*6570*/  HMMA.16816.F32 R32, R8.reuse, R24, R64 ;  /* 0x000000180820723c */ /* 0x040fe20000001840 */
[----:B------:R2:W-:Y:S07]  /*6580*/  MUFU.EX2 R66, R6 ;  /* 0x0000000600427308 */ /* 0x0005ee0000000800 */
[----:B------:R-:W-:Y:S01]  /*6590*/  HMMA.16816.F32 R24, R8, R26, R60 ;  /* 0x0000001a0818723c */ /* 0x000fe2000000183c */
[----:B----4-:R-:W-:-:S04]  /*65a0*/  FFMA.FTZ R5, R140, UR5, -R4 ;  /* 0x000000058c057c23 */ /* 0x010fc80008010804 */
[----:B------:R4:W-:Y:S01]  /*65b0*/  MUFU.EX2 R70, R5 ;  /* 0x0000000500467308 */ /* 0x0009e20000000800 */
[----:B--2---:R-:W-:Y:S02]  /*65c0*/  FFMA.FTZ R6, R157, UR5, -R2 ;  /* 0x000000059d067c23 */ /* 0x004fe40008010802 */
[C---:B------:R-:W-:Y:S02]  /*65d0*/  HMMA.16816.F32 R40, R8.reuse, R20, R56 ;  /* 0x000000140828723c */ /* 0x040fe40000001838 */
[----:B------:R2:W-:Y:S06]  /*65e0*/  MUFU.EX2 R65, R6 ;  /* 0x0000000600417308 */ /* 0x0005ec0000000800 */
[----:B------:R-:W-:Y:S01]  /*65f0*/  HMMA.16816.F32 R20, R8, R22, R52 ;  /* 0x000000160814723c */ /* 0x000fe20000001834 */
[----:B----4-:R-:W-:-:S04]  /*6600*/  FFMA.FTZ R5, R152, UR5, -R3 ;  /* 0x0000000598057c23 */ /* 0x010fc80008010803 */
[----:B------:R4:W5:Y:S01]  /*6610*/  MUFU.EX2 R69, R5 ;  /* 0x0000000500457308 */ /* 0x0009620000000800 */
[----:B--2---:R-:W-:-:S04]  /*6620*/  FFMA.FTZ R6, R156, UR5, -R2 ;  /* 0x000000059c067c23 */ /* 0x004fc80008010802 */
[----:B------:R2:W-:Y:S01]  /*6630*/  MUFU.EX2 R63, R6 ;  /* 0x00000006003f7308 */ /* 0x0005e20000000800 */
[----:B----4-:R-:W-:Y:S01]  /*6640*/  FFMA.FTZ R5, R154, UR5, -R3 ;  /* 0x000000059a057c23 */ /* 0x010fe20008010803 */
[----:B-----5:R-:W-:-:S03]  /*6650*/  F2FP.F16.F32.PACK_AB R8, R69, R68 ;  /* 0x000000444508723e */ /* 0x020fc600000000ff */
        /* <DEDUP_REMOVED lines=16> */
[----:B--2---:R-:W-:-:S03]  /*6760*/  FADD.FTZ R6, R231, R230 ;  /* 0x000000e6e7067221 */ /* 0x004fc60000010000 */
[----:B---3--:R-:W-:Y:S01]  /*6770*/  HMMA.16816.F32 R136, R8, R12, R48 ;  /* 0x0000000c0888723c */ /* 0x008fe20000001830 */
        /* <DEDUP_REMOVED lines=13> */
[----:B------:R2:W3:Y:S06]  /*6850*/  MUFU.EX2 R56, R5 ;  /* 0x0000000500387308 */ /* 0x0004ec0000000800 */
[----:B------:R-:W-:Y:S01]  /*6860*/  HMMA.16816.F32 R40, R8, R16, R40 ;  /* 0x000000100828723c */ /* 0x000fe20000001828 */
[--C-:B--2---:R-:W-:Y:S01]  /*6870*/  FFMA.FTZ R5, R165, UR5, -R3.reuse ;  /* 0x00000005a5057c23 */ /* 0x104fe20008010803 */
[----:B------:R-:W-:-:S06]  /*6880*/  FFMA.FTZ R3, R166, UR5, -R3 ;  /* 0x00000005a6037c23 */ /* 0x000fcc0008010803 */
[C---:B------:R-:W-:Y:S01]  /*6890*/  HMMA.16816.F32 R32, R8.reuse, R12, R32 ;  /* 0x0000000c0820723c */ /* 0x040fe20000001820 */
[----:B---3--:R-:W-:Y:S01]  /*68a0*/  F2FP.F16.F32.PACK_AB R160, R54, R56 ;  /* 0x0000003836a0723e */ /* 0x008fe200000000ff */
[----:B------:R2:W-:Y:S04]  /*68b0*/  MUFU.EX2 R55, R5 ;  /* 0x0000000500377308 */ /* 0x0005e80000000800 */
[----:B------:R3:W4:Y:S02]  /*68c0*/  MUFU.EX2 R57, R3 ;  /* 0x0000000300397308 */ /* 0x0007240000000800 */
        /* <DEDUP_REMOVED lines=9> */
[----:B------:R-:W-:-:S03]  /*6960*/  FFMA.FTZ R2, R170, UR5, -R2 ;  /* 0x00000005aa027c23 */ /* 0x000fc60008010802 */
        /* <DEDUP_REMOVED lines=13> */
[----:B------:R-:W-:Y:S01]  /*6a40*/  FADD.FTZ R4, R239, R238 ;  /* 0x000000eeef047221 */ /* 0x000fe20000010000 */
[----:B---3--:R-:W-:-:S02]  /*6a50*/  F2FP.F16.F32.PACK_AB R164, R49, R48 ;  /* 0x0000003031a4723e */ /* 0x008fc400000000ff */
[----:B------:R2:W3:Y:S01]  /*6a60*/  MUFU.EX2 R16, R2 ;  /* 0x0000000200107308 */ /* 0x0004e20000000800 */
        /* <DEDUP_REMOVED lines=10> */
[----:B------:R1:W-:Y:S04]  /*6b10*/  MUFU.EX2 R11, R2 ;  /* 0x00000002000b7308 */ /* 0x0003e80000000800 */
        /* <DEDUP_REMOVED lines=130> */
[----:B------:R-:W2:Y:S01]  /*7340*/  LDC.64 R248, c[0x0][0x3c0] ;  /* 0x0000f000fff87b82 */ /* 0x000ea20000000a00 */
[----:B------:R-:W3:Y:S01]  /*7350*/  LDCU UR7, c[0x0][0x440] ;  /* 0x00008800ff0777ac */ /* 0x000ee20008000800 */
[----:B------:R-:W-:Y:S01]  /*7360*/  LEA.HI.SX32 R190, R190, 0xfffffffe, 0x19 ;  /* 0xfffffffebebe7811 */ /* 0x000fe200078fcaff */
[----:B------:R-:W-:Y:S01]  /*7370*/  IMAD.MOV.U32 R134, RZ, RZ, R36 ;  /* 0x000000ffff867224 */ /* 0x000fe200078e0024 */
[----:B------:R-:W-:Y:S01]  /*7380*/  MOV R132, R38 ;  /* 0x0000002600847202 */ /* 0x000fe20000000f00 */
[----:B------:R-:W-:Y:S01]  /*7390*/  IMAD.MOV.U32 R133, RZ, RZ, R37 ;  /* 0x000000ffff857224 */ /* 0x000fe200078e0025 */
[----:B------:R-:W4:Y:S01]  /*73a0*/  LDCU UR6, c[0x0][0x440] ;  /* 0x00008800ff0677ac */ /* 0x000f220008000800 */
[----:B-1----:R-:W-:Y:S01]  /*73b0*/  IMAD.MOV.U32 R3, RZ, RZ, R39 ;  /* 0x000000ffff037224 */ /* 0x002fe200078e0027 */
[----:B------:R-:W1:Y:S01]  /*73c0*/  LDCU UR5, c[0x0][0x50c] ;  /* 0x0000a180ff0577ac */ /* 0x000e620008000800 */
[----:B------:R-:W1:Y:S01]  /*73d0*/  LDCU UR4, c[0x0][0x45c] ;  /* 0x00008b80ff0477ac */ /* 0x000e620008000800 */
[----:B---3--:R-:W-:Y:S01]  /*73e0*/  ISETP.GE.AND P1, PT, R191, UR7, PT ;  /* 0x00000007bf007c0c */ /* 0x008fe2000bf26270 */
[----:B------:R-:W-:-:S12]  /*73f0*/  BRA `(.L_x_770) ;  /* 0x0000000000fc7947 */ /* 0x000fd80003800000 */
.L_x_772:
[----:B------:R-:W2:Y:S01]  /*7400*/  LDL R250, [R1+0x4] ;  /* 0x0000040001fa7983 */ /* 0x000ea20000100800 */
[C---:B------:R-:W-:Y:S01]  /*7410*/  @!P0 VIADD R2, R190.reuse, 0xffffffff ;  /* 0xffffffffbe028836 */ /* 0x040fe20000000000 */
[----:B------:R-:W1:Y:S01]  /*7420*/  @!P0 LDC.64 R10, c[0x0][0x3b8] ;  /* 0x0000ee00ff0a8b82 */ /* 0x000e620000000a00 */
[----:B------:R-:W-:Y:S01]  /*7430*/  ISETP.GE.AND P1, PT, R191, UR6, PT ;  /* 0x00000006bf007c0c */ /* 0x000fe2000bf26270 */
[----:B------:R-:W3:Y:S01]  /*7440*/  LDL R247, [R1] ;  /* 0x0000000001f77983 */ /* 0x000ee20000100800 */
[C---:B------:R-:W-:Y:S05]  /*7450*/  @!P0 VIADD R14, R190.reuse, 0xffffffff ;  /* 0xffffffffbe0e8836 */ /* 0x040fea0000000000 */
[----:B------:R-:W4:Y:S06]  /*7460*/  @!P0 LDC.64 R16, c[0x0][0x3b8] ;  /* 0x0000ee00ff108b82 */ /* 0x000f2c0000000a00 */
[----:B------:R-:W-:Y:S02]  /*7470*/  @!P1 VIADD R15, R190, 0xffffffff ;  /* 0xffffffffbe0f9836 */ /* 0x000fe40000000000 */
[----:B------:R-:W5:Y:S08]  /*7480*/  @!P0 LDC.64 R12, c[0x0][0x3b8] ;  /* 0x0000ee00ff0c8b82 */ /* 0x000f700000000a00 */
[----:B------:R-:W5:Y:S01]  /*7490*/  @!P1 LDC.64 R22, c[0x0][0x3b8] ;  /* 0x0000ee00ff169b82 */ /* 0x000f620000000a00 */
[C---:B-1----:R-:W-:Y:S04]  /*74a0*/  @!P0 IMAD.WIDE.U32 R4, R2.reuse, R10, RZ ;  /* 0x0000000a02048225 */ /* 0x042fe800078e00ff */
[----:B------:R-:W-:Y:S01]  /*74b0*/  @!P0 IMAD R5, R2, R11, R5 ;  /* 0x0000000b02058224 */ /* 0x000fe200078e0205 */
[C---:B------:R-:W-:Y:S04]  /*74c0*/  @!P0 SHF.L.U32 R18, R4.reuse, 0x7, RZ ;  /* 0x0000000704128819 */ /* 0x040fe800000006ff */
[----:B------:R-:W-:Y:S01]  /*74d0*/  @!P0 SHF.L.U64.HI R24, R4, 0x7, R5 ;  /* 0x0000000704188819 */ /* 0x000fe20000010205 */
[----:B----4-:R-:W-:Y:S01]  /*74e0*/  @!P0 IMAD.WIDE.U32 R4, R2, R16, RZ ;  /* 0x0000001002048225 */ /* 0x010fe200078e00ff */
[----:B------:R-:W-:Y:S03]  /*74f0*/  @!P0 LEA R18, P2, R10, R18, 0x5 ;  /* 0x000000120a128211 */ /* 0x000fe600078428ff */
[----:B------:R-:W-:Y:S01]  /*7500*/  @!P0 IMAD R5, R2, R17, R5 ;  /* 0x0000001102058224 */ /* 0x000fe200078e0205 */
[----:B------:R-:W-:Y:S01]  /*7510*/  @!P0 LEA.HI.X R24, R10, R24, R11, 0x5, P2 ;  /* 0x000000180a188211 */ /* 0x000fe200010f2c0b */
[----:B-----5:R-:W-:Y:S03]  /*7520*/  @!P0 IMAD.WIDE.U32 R6, R14, R12, RZ ;  /* 0x0000000c0e068225 */ /* 0x020fe600078e00ff */
[----:B------:R-:W-:Y:S01]  /*7530*/  @!P0 SHF.L.U64.HI R11, R4, 0x7, R5 ;  /* 0x00000007040b8819 */ /* 0x000fe20000010205 */
[----:B------:R-:W-:Y:S02]  /*7540*/  @!P0 IMAD R7, R14, R13, R7 ;  /* 0x0000000d0e078224 */ /* 0x000fe400078e0207 */
[C---:B------:R-:W-:Y:S02]  /*7550*/  @!P0 IMAD.SHL.U32 R2, R6.reuse, 0x80, RZ ;  /* 0x0000008006028824 */ /* 0x040fe400078e00ff */
[C---:B------:R-:W-:Y:S01]  /*7560*/  @!P1 IMAD.WIDE.U32 R8, R15.reuse, R22, RZ ;  /* 0x000000160f089225 */ /* 0x040fe200078e00ff */
[----:B------:R-:W-:Y:S02]  /*7570*/  @!P0 SHF.L.U64.HI R6, R6, 0x7, R7 ;  /* 0x0000000706068819 */ /* 0x000fe40000010207 */
[----:B------:R-:W-:Y:S01]  /*7580*/  @!P0 LEA R2, P2, R12, R2, 0x6 ;  /* 0x000000020c028211 */ /* 0x000fe200078430ff */
[----:B------:R-:W-:Y:S02]  /*7590*/  @!P1 IMAD R9, R15, R23, R9 ;  /* 0x000000170f099224 */ /* 0x000fe400078e0209 */
[----:B------:R-:W-:Y:S01]  /*75a0*/  @!P0 IMAD.SHL.U32 R10, R4, 0x80, RZ ;  /* 0x00000080040a8824 */ /* 0x000fe200078e00ff */
[----:B------:R-:W-:Y:S01]  /*75b0*/  @!P0 LEA.HI.X R12, R12, R6, R13, 0x6, P2 ;  /* 0x000000060c0c8211 */ /* 0x000fe200010f340d */
[----:B------:R-:W-:Y:S02]  /*75c0*/  @!P0 IMAD R17, R17, 0x60, RZ ;  /* 0x0000006011118824 */ /* 0x000fe400078e02ff */
[----:B------:R-:W-:Y:S05]  /*75d0*/  @!P0 IMAD.WIDE.U32 R4, R16, 0x60, R10 ;  /* 0x0000006010048825 */ /* 0x000fea00078e000a */
[----:B------:R-:W-:Y:S02]  /*75e0*/  @!P0 IADD3 R5, PT, PT, R17, R5, RZ ;  /* 0x0000000511058210 */ /* 0x000fe40007ffe0ff */
[-C--:B--2---:R-:W-:Y:S02]  /*75f0*/  @!P1 LEA R14, P4, R8, R250.reuse, 0x8 ;  /* 0x000000fa080e9211 */ /* 0x084fe400078840ff */
[-C--:B------:R-:W-:Y:S02]  /*7600*/  @!P0 LEA R10, P3, R18, R250.reuse, 0x1 ;  /* 0x000000fa120a8211 */ /* 0x080fe400078608ff */
[----:B---3--:R-:W-:Y:S02]  /*7610*/  @!P1 LEA.HI.X R7, R8, R247, R9, 0x8, P4 ;  /* 0x000000f708079211 */ /* 0x008fe400020f4409 */
[CC--:B------:R-:W-:Y:S02]  /*7620*/  @!P0 LEA R8, P2, R2.reuse, R250.reuse, 0x1 ;  /* 0x000000fa02088211 */ /* 0x0c0fe400078408ff */
[----:B------:R-:W-:Y:S02]  /*7630*/  @!P1 MOV R13, R7 ;  /* 0x00000007000d9202 */ /* 0x000fe40000000f00 */
[-C--:B------:R-:W-:Y:S01]  /*7640*/  @!P0 LEA.HI.X R9, R2, R247.reuse, R12, 0x1, P2 ;  /* 0x000000f702098211 */ /* 0x080fe200010f0c0c */
[----:B------:R-:W-:Y:S01]  /*7650*/  @!P1 IMAD.MOV.U32 R12, RZ, RZ, R14 ;  /* 0x000000ffff0c9224 */ /* 0x000fe200078e000e */
[-C--:B------:R-:W-:Y:S02]  /*7660*/  @!P0 LEA.HI.X R11, R18, R247.reuse, R24, 0x1, P3 ;  /* 0x000000f7120b8211 */ /* 0x080fe400018f0c18 */
        /* <DEDUP_REMOVED lines=24> */
.L_x_770:
[----:B------:R-:W3:Y:S01]  /*77f0*/  LDL R15, [R1+0x1c] ;  /* 0x00001c00010f7983 */ /* 0x000ee20000100800 */
[----:B------:R-:W-:Y:S04]  /*7800*/  DEPBAR.LE SB0, 0x0 ;  /* 0x000080000000791a */ /* 0x000fe80000000000 */
[----:B------:R-:W5:Y:S01]  /*7810*/  LDL R14, [R1+0x18] ;  /* 0x00001800010e7983 */ /* 0x000f620000100800 */
[----:B------:R-:W-:Y:S01]  /*7820*/  BAR.SYNC.DEFER_BLOCKING 0x0 ;  /* 0x0000000000007b1d */ /* 0x000fe20000010000 */
[----:B----4-:R-:W-:Y:S01]  /*7830*/  ISETP.GE.AND P0, PT, R191, UR6, PT ;  /* 0x00000006bf007c0c */ /* 0x010fe2000bf06270 */
[C---:B--2---:R-:W-:Y:S04]  /*7840*/  IMAD.WIDE.U32 R6, R190.reuse, R248, RZ ;  /* 0x000000f8be067225 */ /* 0x044fe800078e00ff */
[----:B------:R-:W-:Y:S01]  /*7850*/  IMAD R7, R190, R249, R7 ;  /* 0x000000f9be077224 */ /* 0x000fe200078e0207 */
[C---:B------:R-:W-:Y:S04]  /*7860*/  SHF.L.U32 R4, R6.reuse, 0x7, RZ ;  /* 0x0000000706047819 */ /* 0x040fe800000006ff */
[----:B------:R-:W-:Y:S03]  /*7870*/  SHF.L.U64.HI R5, R6, 0x7, R7 ;  /* 0x0000000706057819 */ /* 0x000fe60000010207 */
[CC--:B------:R-:W-:Y:S02]  /*7880*/  @!P0 LEA R0, P3, R248.reuse, R4.reuse, 0x5 ;  /* 0x00000004f8008211 */ /* 0x0c0fe400078628ff */
[C---:B------:R-:W-:Y:S02]  /*7890*/  @!P0 LEA R2, P2, R248.reuse, R4, 0x6 ;  /* 0x00000004f8028211 */ /* 0x040fe400078430ff */
[CCC-:B------:R-:W-:Y:S02]  /*78a0*/  @!P0 LEA.HI.X R6, R248.reuse, R5.reuse, R249.reuse, 0x5, P3 ;  /* 0x00000005f8068211 */ /* 0x1c0fe400018f2cf9 */
[----:B------:R-:W-:Y:S02]  /*78b0*/  @!P0 LEA.HI.X R7, R248, R5, R249, 0x6, P2 ;  /* 0x00000005f8078211 */ /* 0x000fe400010f34f9 */
[-C--:B---3--:R-:W-:Y:S02]  /*78c0*/  @!P1 LEA R12, P4, R4, R15.reuse, 0x1 ;  /* 0x0000000f040c9211 */ /* 0x088fe400078808ff */
[-C--:B------:R-:W-:Y:S02]  /*78d0*/  @!P0 LEA R10, P3, R0, R15.reuse, 0x1 ;  /* 0x0000000f000a8211 */ /* 0x080fe400078608ff */
[-C--:B------:R-:W-:Y:S02]  /*78e0*/  @!P0 LEA R8, P2, R2, R15.reuse, 0x1 ;  /* 0x0000000f02088211 */ /* 0x080fe400078408ff */
[-CC-:B-----5:R-:W-:Y:S01]  /*78f0*/  @!P1 LEA.HI.X R13, R4, R14.reuse, R5.reuse, 0x1, P4 ;  /* 0x0000000e040d9211 */ /* 0x1a0fe200020f0c05 */
[----:B------:R-:W-:Y:S01]  /*7900*/  @!P0 IMAD.WIDE.U32 R4, R248, 0x60, R4 ;  /* 0x00000060f8048825 */ /* 0x000fe200078e0004 */
[-C--:B------:R-:W-:Y:S02]  /*7910*/  @!P0 LEA.HI.X R11, R0, R14.reuse, R6, 0x1, P3 ;  /* 0x0000000e000b8211 */ /* 0x080fe400018f0c06 */
[-C--:B------:R-:W-:Y:S01]  /*7920*/  @!P0 LEA.HI.X R9, R2, R14.reuse, R7, 0x1, P2 ;  /* 0x0000000e02098211 */ /* 0x080fe200010f0c07 */
[----:B------:R-:W-:Y:S01]  /*7930*/  @!PT LDS RZ, [RZ] ;  /* 0x00000000fffff984 */ /* 0x000fe20000000800 */
[----:B------:R-:W-:Y:S01]  /*7940*/  @!PT LDS RZ, [RZ] ;  /* 0x00000000fffff984 */ /* 0x000fe20000000800 */
[----:B------:R-:W-:Y:S01]  /*7950*/  @!PT LDS RZ, [RZ] ;  /* 0x00000000fffff984 */ /* 0x000fe20000000800 */
[----:B------:R-:W-:Y:S01]  /*7960*/  @!P1 LDGSTS.E.BYPASS.LTC128B.128 [R189+0x4000], desc[UR14][R12.64] ;  /* 0x040000000cbd9fae */ /* 0x000fe2000b981a0e */
[----:B------:R-:W-:Y:S01]  /*7970*/  @!P0 LEA R6, P2, R4, R15, 0x1 ;  /* 0x0000000f04068211 */ /* 0x000fe200078408ff */
[----:B------:R-:W-:Y:S05]  /*7980*/  @!P0 IMAD R0, R249, 0x60, RZ ;  /* 0x00000060f9008824 */ /* 0x000fea00078e02ff */
[----:B------:R-:W-:Y:S01]  /*7990*/  @!P0 IADD3 R0, PT, PT, R0, R5, RZ ;  /* 0x0000000500008210 */ /* 0x000fe20007ffe0ff */
[----:B------:R-:W-:Y:S03]  /*79a0*/  @P1 STS.128 [R189+0x4000], RZ ;  /* 0x004000ffbd001388 */ /* 0x000fe60000000c00 */
[----:B------:R-:W-:Y:S02]  /*79b0*/  @!P0 LEA.HI.X R7, R4, R14, R0, 0x1, P2 ;  /* 0x0000000e04078211 */ /* 0x000fe400010f0c00 */
[----:B------:R-:W-:Y:S03]  /*79c0*/  ISETP.NE.AND P2, PT, R190, RZ, PT ;  /* 0x000000ffbe00720c */ /* 0x000fe60003f45270 */
        /* <DEDUP_REMOVED lines=16> */
[----:B------:R-:W0:Y:S08]  /*7ad0*/  LDGDEPBAR ;  /* 0x00000000000079af */ /* 0x000e300000000000 */
[----:B------:R-:W2:Y:S08]  /*7ae0*/  LDSM.16.M88.4 R16, [R184+0x2000] ;  /* 0x00200000b810783b */ /* 0x000eb00000000200 */
[----:B------:R-:W3:Y:S08]  /*7af0*/  LDSM.16.M88.4 R124, [R187+0x1000] ;  /* 0x00100000bb7c783b */ /* 0x000ef00000000200 */
[----:B------:R-:W4:Y:S08]  /*7b00*/  LDSM.16.M88.4 R32, [R184+0x2400] ;  /* 0x00240000b820783b */ /* 0x000f300000000200 */
[----:B------:R-:W5:Y:S08]  /*7b10*/  LDSM.16.M88.4 R48, [R184+0x2800] ;  /* 0x00280000b830783b */ /* 0x000f700000000200 */
[----:B------:R-:W1:Y:S08]  /*7b20*/  LDSM.16.M88.4 R64, [R184+0x2c00] ;  /* 0x002c0000b840783b */ /* 0x000e700000000200 */
[----:B------:R-:W1:Y:S01]  /*7b30*/  LDSM.16.M88.4 R80, [R184+0x3000] ;  /* 0x00300000b850783b */ /* 0x000e620000000200 */
[-C--:B--2---:R-:W-:Y:S07]  /*7b40*/  HMMA.16816.F32 R4, R128, R16.reuse, RZ ;  /* 0x000000108004723c */ /* 0x084fee00000018ff */
[----:B------:R-:W2:Y:S01]  /*7b50*/  LDSM.16.M88.4 R96, [R184+0x3400] ;  /* 0x00340000b860783b */ /* 0x000ea20000000200 */
[C---:B---3--:R-:W-:Y:S07]  /*7b60*/  HMMA.16816.F32 R8, R124.reuse, R16, RZ ;  /* 0x000000107c08723c */ /* 0x048fee00000018ff */
[----:B------:R-:W3:Y:S01]  /*7b70*/  LDSM.16.M88.4 R112, [R184+0x3800] ;  /* 0x00380000b870783b */ /* 0x000ee20000000200 */
[-C--:B------:R-:W-:Y:S07]  /*7b80*/  HMMA.16816.F32 R12, R124, R18.reuse, RZ ;  /* 0x000000127c0c723c */ /* 0x080fee00000018ff */
[----:B------:R-:W3:Y:S01]  /*7b90*/  LDSM.16.M88.4 R168, [R184+0x3c00] ;  /* 0x003c0000b8a8783b */ /* 0x000ee20000000200 */
[C---:B------:R-:W-:Y:S07]  /*7ba0*/  HMMA.16816.F32 R16, R128.reuse, R18, RZ ;  /* 0x000000128010723c */ /* 0x040fee00000018ff */
[----:B------:R-:W-:Y:S01]  /*7bb0*/  LDSM.16.M88.4 R172, [R188] ;  /* 0x00000000bcac783b */ /* 0x000fe20000000200 */
[-C--:B----4-:R-:W-:Y:S07]  /*7bc0*/  HMMA.16816.F32 R20, R128, R32.reuse, RZ ;  /* 0x000000208014723c */ /* 0x090fee00000018ff */
[----:B------:R-:W4:Y:S01]  /*7bd0*/  LDSM.16.M88.4 R176, [R186+0x2000] ;  /* 0x00200000bab0783b */ /* 0x000f220000000200 */
[C---:B------:R-:W-:Y:S07]  /*7be0*/  HMMA.16816.F32 R24, R124.reuse, R32, RZ ;  /* 0x000000207c18723c */ /* 0x040fee00000018ff */
[----:B------:R-:W4:Y:S01]  /*7bf0*/  LDSM.16.M88.4 R180, [R188+0x1000] ;  /* 0x00100000bcb4783b */ /* 0x000f220000000200 */
        /* <DEDUP_REMOVED lines=17> */
[C---:B------:R-:W-:Y:S08]  /*7d10*/  HMMA.16816.F32 R96, R128.reuse, R98, RZ ;  /* 0x000000628060723c */ /* 0x040ff000000018ff */
[-C--:B---3--:R-:W-:Y:S08]  /*7d20*/  HMMA.16816.F32 R100, R128, R112.reuse, RZ ;  /* 0x000000708064723c */ /* 0x088ff000000018ff */
[C---:B------:R-:W-:Y:S08]  /*7d30*/  HMMA.16816.F32 R104, R124.reuse, R112, RZ ;  /* 0x000000707c68723c */ /* 0x040ff000000018ff */
[-C--:B------:R-:W-:Y:S08]  /*7d40*/  HMMA.16816.F32 R108, R124, R114.reuse, RZ ;  /* 0x000000727c6c723c */ /* 0x080ff000000018ff */
[C---:B------:R-:W-:Y:S08]  /*7d50*/  HMMA.16816.F32 R112, R128.reuse, R114, RZ ;  /* 0x000000728070723c */ /* 0x040ff000000018ff */
[-C--:B------:R-:W-:Y:S08]  /*7d60*/  HMMA.16816.F32 R116, R128, R168.reuse, RZ ;  /* 0x000000a88074723c */ /* 0x080ff000000018ff */
[C---:B------:R-:W-:Y:S08]  /*7d70*/  HMMA.16816.F32 R120, R124.reuse, R168, RZ ;  /* 0x000000a87c78723c */ /* 0x040ff000000018ff */
[-C--:B------:R-:W-:Y:S08]  /*7d80*/  HMMA.16816.F32 R124, R124, R170.reuse, RZ ;  /* 0x000000aa7c7c723c */ /* 0x080ff000000018ff */
[----:B------:R-:W-:Y:S08]  /*7d90*/  HMMA.16816.F32 R128, R128, R170, RZ ;  /* 0x000000aa8080723c */ /* 0x000ff000000018ff */
[-C--:B----4-:R-:W-:Y:S08]  /*7da0*/  HMMA.16816.F32 R4, R172, R176.reuse, R4 ;  /* 0x000000b0ac04723c */ /* 0x090ff00000001804 */
        /* <DEDUP_REMOVED lines=109> */
[----:B------:R-:W3:Y:S01]  /*8480*/  MUFU.TANH R214, R29 ;  /* 0x0000001d00d67308 */ /* 0x000ee20000002400 */
        /* <DEDUP_REMOVED lines=16> */
[----:B------:R-:W-:Y:S01]  /*8590*/  MUFU.TANH R230, R42 ;  /* 0x0000002a00e67308 */ /* 0x000fe20000002400 */
        /* <DEDUP_REMOVED lines=10> */
[----:B------:R-:W5:Y:S01]  /*8640*/  LDSM.16.M88.4 R4, [R186+0x3c00] ;  /* 0x003c0000ba04783b */ /* 0x000f620000000200 */
[----:B------:R-:W-:Y:S04]  /*8650*/  DEPBAR.LE SB0, 0x0 ;  /* 0x000080000000791a */ /* 0x000fe80000000000 */
[----:B------:R-:W3:Y:S01]  /*8660*/  MUFU.TANH R31, R33 ;  /* 0x00000021001f7308 */ /* 0x000ee20000002400 */
        /* <DEDUP_REMOVED lines=8> */
[----:B------:R-:W2:Y:S01]  /*86f0*/  MUFU.TANH R200, R35 ;  /* 0x0000002300c87308 */ /* 0x000ea20000002400 */
[----:B------:R-:W-:Y:S01]  /*8700*/  FMUL.FTZ R86, R86, UR5 ;  /* 0x0000000556567c20 */ /* 0x000fe20008410000 */
[-C--:B------:R-:W-:Y:S03]  /*8710*/  HMMA.16816.F32 R108, R180, R10.reuse, R108 ;  /* 0x0000000ab46c723c */ /* 0x080fe6000000186c */
[----:B------:R-:W-:Y:S01]  /*8720*/  FMUL.FTZ R87, R87, UR5 ;  /* 0x0000000557577c20 */ /* 0x000fe20008410000 */
[----:B------:R-:W-:Y:S01]  /*8730*/  FMUL.FTZ R88, R88, UR5 ;  /* 0x0000000558587c20 */ /* 0x000fe20008410000 */
[----:B------:R-:W-:Y:S03]  /*8740*/  FMUL.FTZ R91, R91, UR5 ;  /* 0x000000055b5b7c20 */ /* 0x000fe60008410000 */
[----:B------:R-:W-:Y:S01]  /*8750*/  MUFU.TANH R233, R40 ;  /* 0x0000002800e97308 */ /* 0x000fe20000002400 */
[----:B------:R-:W-:Y:S01]  /*8760*/  FMUL.FTZ R89, R89, UR5 ;  /* 0x0000000559597c20 */ /* 0x000fe20008410000 */
[C---:B------:R-:W-:Y:S04]  /*8770*/  HMMA.16816.F32 R112, R172.reuse, R10, R112 ;  /* 0x0000000aac70723c */ /* 0x040fe80000001870 */
[----:B------:R-:W-:Y:S01]  /*8780*/  FMUL.FTZ R90, R90, UR5 ;  /* 0x000000055a5a7c20 */ /* 0x000fe20008410000 */
[----:B------:R-:W-:Y:S03]  /*8790*/  FMUL.FTZ R92, R92, UR5 ;  /* 0x000000055c5c7c20 */ /* 0x000fe60008410000 */
[----:B------:R-:W-:Y:S01]  /*87a0*/  MUFU.TANH R232, R41 ;  /* 0x0000002900e87308 */ /* 0x000fe20000002400 */
[----:B------:R-:W-:Y:S01]  /*87b0*/  FMUL.FTZ R93, R93, UR5 ;  /* 0x000000055d5d7c20 */ /* 0x000fe20008410000 */
[----:B------:R-:W-:Y:S01]  /*87c0*/  FMUL.FTZ R94, R94, UR5 ;  /* 0x000000055e5e7c20 */ /* 0x000fe20008410000 */
[-C--:B-----5:R-:W-:Y:S03]  /*87d0*/  HMMA.16816.F32 R116, R172, R4.reuse, R116 ;  /* 0x00000004ac74723c */ /* 0x0a0fe60000001874 */
[----:B------:R-:W-:Y:S01]  /*87e0*/  FMUL.FTZ R95, R95, UR5 ;  /* 0x000000055f5f7c20 */ /* 0x000fe20008410000 */
[----:B------:R-:W-:Y:S03]  /*87f0*/  FMUL.FTZ R96, R96, UR5 ;  /* 0x0000000560607c20 */ /* 0x000fe60008410000 */
[----:B------:R-:W-:Y:S01]  /*8800*/  MUFU.TANH R226, R36 ;  /* 0x0000002400e27308 */ /* 0x000fe20000002400 */
[----:B------:R-:W-:Y:S01]  /*8810*/  FMUL.FTZ R97, R97, UR5 ;  /* 0x0000000561617c20 */ /* 0x000fe20008410000 */
[----:B------:R-:W-:Y:S01]  /*8820*/  FMUL.FTZ R98, R98, UR5 ;  /* 0x0000000562627c20 */ /* 0x000fe20008410000 */
[C---:B------:R-:W-:Y:S04]  /*8830*/  HMMA.16816.F32 R120, R180.reuse, R4, R120 ;  /* 0x00000004b478723c */ /* 0x040fe80000001878 */
[----:B------:R-:W-:Y:S03]  /*8840*/  FMNMX3.FTZ R5, R3, R197, R192, !PT ;  /* 0x000000c503057276 */ /* 0x000fe600078100c0 */
[----:B------:R-:W5:Y:S01]  /*8850*/  MUFU.TANH R222, R37 ;  /* 0x0000002500de7308 */ /* 0x000f620000002400 */
        /* <DEDUP_REMOVED lines=15> */
[----:B----4-:R-:W-:Y:S01]  /*8950*/  FMNMX3.FTZ R6, R7, R168, R171, !PT ;  /* 0x000000a807067276 */ /* 0x010fe200078100ab */
        /* <DEDUP_REMOVED lines=11> */
[----:B------:R-:W-:Y:S01]  /*8a10*/  FMNMX3.FTZ R5, R5, R215, R214, !PT ;  /* 0x000000d705057276 */ /* 0x000fe200078100d6 */
[----:B------:R-:W-:Y:S01]  /*8a20*/  FMUL.FTZ R107, R107, UR5 ;  /* 0x000000056b6b7c20 */ /* 0x000fe20008410000 */
[----:B------:R-:W-:Y:S01]  /*8a30*/  FMNMX3.FTZ R7, R7, R29, R31, !PT ;  /* 0x0000001d07077276 */ /* 0x000fe2000781001f */
[----:B------:R-:W-:Y:S01]  /*8a40*/  FMUL.FTZ R108, R108, UR5 ;  /* 0x000000056c6c7c20 */ /* 0x000fe20008410000 */
[----:B--2---:R-:W-:Y:S01]  /*8a50*/  FMNMX3.FTZ R6, R6, R30, R200, !PT ;  /* 0x0000001e06067276 */ /* 0x004fe200078100c8 */
[----:B------:R-:W-:Y:S01]  /*8a60*/  FMUL.FTZ R109, R109, UR5 ;  /* 0x000000056d6d7c20 */ /* 0x000fe20008410000 */
[----:B-----5:R-:W-:Y:S03]  /*8a70*/  FMNMX3.FTZ R7, R7, R226, R222, !PT ;  /* 0x000000e207077276 */ /* 0x020fe600078100de */
[----:B------:R2:W-:Y:S01]  /*8a80*/  MUFU.TANH R225, R44 ;  /* 0x0000002c00e17308 */ /* 0x0005e20000002400 */
[----:B------:R-:W-:Y:S01]  /*8a90*/  FMUL.FTZ R110, R110, UR5 ;  /* 0x000000056e6e7c20 */ /* 0x000fe20008410000 */
[----:B------:R-:W-:Y:S01]  /*8aa0*/  FMUL.FTZ R111, R111, UR5 ;  /* 0x000000056f6f7c20 */ /* 0x000fe20008410000 */
[----:B------:R-:W-:Y:S01]  /*8ab0*/  FMUL.FTZ R112, R112, UR5 ;  /* 0x0000000570707c20 */ /* 0x000fe20008410000 */
[----:B------:R-:W-:Y:S01]  /*8ac0*/  FMUL.FTZ R113, R113, UR5 ;  /* 0x0000000571717c20 */ /* 0x000fe20008410000 */
[----:B------:R-:W-:Y:S01]  /*8ad0*/  FMUL.FTZ R114, R114, UR5 ;  /* 0x0000000572727c20 */ /* 0x000fe20008410000 */
[----:B------:R-:W-:Y:S01]  /*8ae0*/  FMUL.FTZ R115, R115, UR5 ;  /* 0x0000000573737c20 */ /* 0x000fe20008410000 */
[----:B------:R-:W-:Y:S03]  /*8af0*/  FMUL.FTZ R116, R116, UR5 ;  /* 0x0000000574747c20 */ /* 0x000fe60008410000 */
[----:B------:R-:W3:Y:S01]  /*8b00*/  MUFU.TANH R224, R45 ;  /* 0x0000002d00e07308 */ /* 0x000ee20000002400 */
[----:B------:R-:W-:Y:S01]  /*8b10*/  FMUL.FTZ R117, R117, UR5 ;  /* 0x0000000575757c20 */ /* 0x000fe20008410000 */
[----:B-1----:R-:W-:Y:S01]  /*8b20*/  FMNMX3.FTZ R2, R4, R213, R216, !PT ;  /* 0x000000d504027276 */ /* 0x002fe200078100d8 */
[----:B------:R-:W-:Y:S01]  /*8b30*/  FMUL.FTZ R118, R118, UR5 ;  /* 0x0000000576767c20 */ /* 0x000fe20008410000 */
[----:B------:R-:W-:Y:S01]  /*8b40*/  FMNMX3.FTZ R4, R5, R233, R232, !PT ;  /* 0x000000e905047276 */ /* 0x000fe200078100e8 */
[----:B------:R-:W-:Y:S01]  /*8b50*/  FMUL.FTZ R119, R119, UR5 ;  /* 0x0000000577777c20 */ /* 0x000fe20008410000 */
[----:B----4-:R-:W-:Y:S01]  /*8b60*/  FMNMX3.FTZ R2, R2, R230, R235, !PT ;  /* 0x000000e602027276 */ /* 0x010fe200078100eb */
[----:B------:R-:W-:Y:S03]  /*8b70*/  FMUL.FTZ R120, R120, UR5 ;  /* 0x0000000578787c20 */ /* 0x000fe60008410000 */
[----:B------:R-:W-:Y:S01]  /*8b80*/  MUFU.TANH R228, R46 ;  /* 0x0000002e00e47308 */ /* 0x000fe20000002400 */
[----:B------:R-:W-:Y:S01]  /*8b90*/  FMNMX3.FTZ R5, R6, R220, R223, !PT ;  /* 0x000000dc06057276 */ /* 0x000fe200078100df */
[----:B------:R-:W-:Y:S01]  /*8ba0*/  FMUL.FTZ R121, R121, UR5 ;  /* 0x0000000579797c20 */ /* 0x000fe20008410000 */
[----:B--2---:R-:W-:Y:S01]  /*8bb0*/  FMUL.FTZ R44, R122, UR5 ;  /* 0x000000057a2c7c20 */ /* 0x004fe20008410000 */
[----:B------:R-:W-:Y:S01]  /*8bc0*/  FMUL.FTZ R43, R123, UR5 ;  /* 0x000000057b2b7c20 */ /* 0x000fe20008410000 */
[----:B------:R-:W-:Y:S01]  /*8bd0*/  FMUL.FTZ R124, R124, UR5 ;  /* 0x000000057c7c7c20 */ /* 0x000fe20008410000 */
[----:B------:R-:W-:Y:S01]  /*8be0*/  FMUL.FTZ R125, R125, UR5 ;  /* 0x000000057d7d7c20 */ /* 0x000fe20008410000 */
[----:B------:R-:W-:Y:S03]  /*8bf0*/  FMUL.FTZ R128, R128, UR5 ;  /* 0x0000000580807c20 */ /* 0x000fe60008410000 */
[----:B------:R-:W-:Y:S01]  /*8c00*/  MUFU.TANH R227, R47 ;  /* 0x0000002f00e37308 */ /* 0x000fe20000002400 */
[----:B------:R-:W-:Y:S01]  /*8c10*/  FMUL.FTZ R129, R129, UR5 ;  /* 0x0000000581817c20 */ /* 0x000fe20008410000 */
[----:B---3--:R-:W-:Y:S01]  /*8c20*/  FMNMX3.FTZ R4, R4, R225, R224, !PT ;  /* 0x000000e104047276 */ /* 0x008fe200078100e0 */
[----:B------:R-:W-:Y:S01]  /*8c30*/  FMUL.FTZ R130, R130, UR5 ;  /* 0x0000000582827c20 */ /* 0x000fe20008410000 */
[----:B------:R-:W-:Y:S06]  /*8c40*/  FMUL.FTZ R131, R131, UR5 ;  /* 0x0000000583837c20 */ /* 0x000fec0008410000 */
[----:B------:R-:W-:Y:S10]  /*8c50*/  MUFU.TANH R202, R48 ;  /* 0x0000003000ca7308 */ /* 0x000ff40000002400 */
[----:B------:R-:W1:Y:S10]  /*8c60*/  MUFU.TANH R201, R49 ;  /* 0x0000003100c97308 */ /* 0x000e740000002400 */
[----:B------:R-:W-:Y:S10]  /*8c70*/  MUFU.TANH R203, R50 ;  /* 0x0000003200cb7308 */ /* 0x000ff40000002400 */
[----:B------:R-:W2:Y:S01]  /*8c80*/  MUFU.TANH R204, R51 ;  /* 0x0000003300cc7308 */ /* 0x000ea20000002400 */
[----:B-1----:R-:W-:Y:S09]  /*8c90*/  FMNMX3.FTZ R6, R7, R202, R201, !PT ;  /* 0x000000ca07067276 */ /* 0x002ff200078100c9 */
[----:B------:R1:W-:Y:S10]  /*8ca0*/  MUFU.TANH R41, R0 ;  /* 0x0000000000297308 */ /* 0x0003f40000002400 */
        /* <DEDUP_REMOVED lines=50> */
[----:B------:R-:W-:Y:S01]  /*8fd0*/  MUFU.TANH R84, R84 ;  /* 0x0000005400547308 */ /* 0x000fe20000002400 */
[----:B-1----:R-:W-:Y:S09]  /*8fe0*/  FMNMX3.FTZ R4, R4, R82, R83, !PT ;  /* 0x0000005204047276 */ /* 0x002ff20007810053 */
        /* <DEDUP_REMOVED lines=69> */
.L_x_771:
[----:B------:R-:W2:Y:S08]  /*9440*/  SHFL.BFLY PT, R39, R20, 0x2, 0x1f ;  /* 0x0c401f0014277f89 */ /* 0x000eb000000e0000 */
[----:B------:R-:W3:Y:S08]  /*9450*/  SHFL.BFLY PT, R2, R0, 0x2, 0x1f ;  /* 0x0c401f0000027f89 */ /* 0x000ef000000e0000 */
[----:B------:R-:W4:Y:S08]  /*9460*/  SHFL.BFLY PT, R38, R19, 0x2, 0x1f ;  /* 0x0c401f0013267f89 */ /* 0x000f3000000e0000 */
[----:B------:R-:W5:Y:S08]  /*9470*/  SHFL.BFLY PT, R37, R21, 0x2, 0x1f ;  /* 0x0c401f0015257f89 */ /* 0x000f7000000e0000 */
[----:B------:R-:W-:Y:S08]  /*9480*/  LDSM.16.MT88.4 R52, [R185+0x4000] ;  /* 0x00400000b934783b */ /* 0x000ff00000004200 */
[----:B------:R-:W-:Y:S01]  /*9490*/  LDSM.16.MT88.4 R56, [R135+0x4400] ;  /* 0x004400008738783b */ /* 0x000fe20000004200 */
[----:B--2---:R-:W-:Y:S02]  /*94a0*/  FMNMX.FTZ R39, R20, R39, !PT ;  /* 0x0000002714277209 */ /* 0x004fe40007810000 */
[----:B---3--:R-:W-:Y:S05]  /*94b0*/  FMNMX.FTZ R0, R0, R2, !PT ;  /* 0x0000000200007209 */ /* 0x008fea0007810000 */
[----:B------:R-:W2:Y:S01]  /*94c0*/  SHFL.BFLY PT, R4, R39, 0x1, 0x1f ;  /* 0x0c201f0027047f89 */ /* 0x000ea200000e0000 */
[----:B----4-:R-:W-:Y:S07]  /*94d0*/  FMNMX.FTZ R38, R19, R38, !PT ;  /* 0x0000002613267209 */ /* 0x010fee0007810000 */
[----:B------:R-:W3:Y:S01]  /*94e0*/  SHFL.BFLY PT, R2, R0, 0x1, 0x1f ;  /* 0x0c201f0000027f89 */ /* 0x000ee200000e0000 */
[----:B-----5:R-:W-:Y:S07]  /*94f0*/  FMNMX.FTZ R37, R21, R37, !PT ;  /* 0x0000002515257209 */ /* 0x020fee0007810000 */
[----:B------:R-:W4:Y:S08]  /*9500*/  SHFL.BFLY PT, R5, R38, 0x1, 0x1f ;  /* 0x0c201f0026057f89 */ /* 0x000f3000000e0000 */
[----:B-1----:R-:W1:Y:S08]  /*9510*/  SHFL.BFLY PT, R6, R37, 0x1, 0x1f ;  /* 0x0c201f0025067f89 */ /* 0x002e7000000e0000 */
[----:B------:R-:W5:Y:S01]  /*9520*/  LDSM.16.MT88.4 R20, [R135+0x4000] ;  /* 0x004000008714783b */ /* 0x000f620000004200 */
[----:B--2---:R-:W-:Y:S04]  /*9530*/  FMNMX.FTZ R39, R39, R4, !PT ;  /* 0x0000000427277209 */ /* 0x004fe80007810000 */
[C---:B------:R-:W-:Y:S01]  /*9540*/  FSETP.NEU.FTZ.AND P2, PT, R39.reuse, -INF , PT ;  /* 0xff8000002700780b */ /* 0x040fe20003f5d000 */
[C---:B------:R-:W-:Y:S01]  /*9550*/  FMUL.FTZ R45, R39.reuse, UR4 ;  /* 0x00000004272d7c20 */ /* 0x040fe20008410000 */
[----:B---3--:R-:W-:Y:S01]  /*9560*/  FMNMX.FTZ R36, R0, R2, !PT ;  /* 0x0000000200247209 */ /* 0x008fe20007810000 */
[----:B------:R-:W-:Y:S01]  /*9570*/  FADD.FTZ R0, -R39, R3 ;  /* 0x0000000327007221 */ /* 0x000fe20000010100 */
[----:B----4-:R-:W-:Y:S02]  /*9580*/  FMNMX.FTZ R38, R38, R5, !PT ;  /* 0x0000000526267209 */ /* 0x010fe40007810000 */
[----:B------:R-:W-:Y:S01]  /*9590*/  FSEL R45, R45, RZ, P2 ;  /* 0x000000ff2d2d7208 */ /* 0x000fe20001000000 */
[----:B------:R-:W-:Y:S01]  /*95a0*/  FMUL.FTZ R4, R0, UR4 ;  /* 0x0000000400047c20 */ /* 0x000fe20008410000 */
[C---:B------:R-:W-:Y:S01]  /*95b0*/  FSETP.NEU.FTZ.AND P0, PT, R38.reuse, -INF , PT ;  /* 0xff8000002600780b */ /* 0x040fe20003f1d000 */
[----:B------:R-:W-:Y:S01]  /*95c0*/  FMUL.FTZ R46, R38, UR4 ;  /* 0x00000004262e7c20 */ /* 0x000fe20008410000 */
[----:B-1----:R-:W-:Y:S01]  /*95d0*/  FMNMX.FTZ R37, R37, R6, !PT ;  /* 0x0000000625257209 */ /* 0x002fe20007810000 */
[----:B------:R1:W2:Y:S01]  /*95e0*/  MUFU.EX2 R40, R4 ;  /* 0x0000000400287308 */ /* 0x0002a20000000800 */
[----:B------:R-:W-:Y:S01]  /*95f0*/  FFMA.FTZ R5, R197, UR4, -R45 ;  /* 0x00000004c5057c23 */ /* 0x000fe2000801082d */
[----:B------:R-:W-:Y:S01]  /*9600*/  FADD.FTZ R0, -R36, R134 ;  /* 0x0000008624007221 */ /* 0x000fe20000010100 */
[----:B------:R-:W-:Y:S01]  /*9610*/  FSEL R46, R46, RZ, P0 ;  /* 0x000000ff2e2e7208 */ /* 0x000fe20000000000 */
[C---:B------:R-:W-:Y:S06]  /*9620*/  FMUL.FTZ R47, R37.reuse, UR4 ;  /* 0x00000004252f7c20 */ /* 0x040fec0008410000 */
[----:B------:R3:W-:Y:S01]  /*9630*/  MUFU.EX2 R252, R5 ;  /* 0x0000000500fc7308 */ /* 0x0007e20000000800 */
[----:B------:R-:W-:Y:S01]  /*9640*/  FMUL.FTZ R64, R36, UR4 ;  /* 0x0000000424407c20 */ /* 0x000fe20008410000 */
[C---:B------:R-:W-:Y:S01]  /*9650*/  FSETP.NEU.FTZ.AND P2, PT, R37.reuse, -INF , PT ;  /* 0xff8000002500780b */ /* 0x040fe20003f5d000 */
[--C-:B------:R-:W-:Y:S01]  /*9660*/  FFMA.FTZ R6, R168, UR4, -R46.reuse ;  /* 0x00000004a8067c23 */ /* 0x100fe2000801082e */
[----:B------:R-:W-:Y:S01]  /*9670*/  FSETP.NEU.FTZ.AND P0, PT, R36, -INF , PT ;  /* 0xff8000002400780b */ /* 0x000fe20003f1d000 */
[----:B------:R-:W-:Y:S01]  /*9680*/  FADD.FTZ R2, -R37, R133 ;  /* 0x0000008525027221 */ /* 0x000fe20000010100 */
[----:B------:R-:W-:Y:S04]  /*9690*/  FSEL R47, R47, RZ, P2 ;  /* 0x000000ff2f2f7208 */ /* 0x000fe80001000000 */
[----:B------:R4:W-:Y:S01]  /*96a0*/  MUFU.EX2 R67, R6 ;  /* 0x0000000600437308 */ /* 0x0009e20000000800 */
[----:B------:R-:W-:Y:S01]  /*96b0*/  FSEL R64, R64, RZ, P0 ;  /* 0x000000ff40407208 */ /* 0x000fe20000000000 */
[--C-:B-1----:R-:W-:Y:S01]  /*96c0*/  FFMA.FTZ R4, R192, UR4, -R45.reuse ;  /* 0x00000004c0047c23 */ /* 0x102fe2000801082d */
[C---:B--2---:R-:W-:Y:S01]  /*96d0*/  FMUL.FTZ R16, R40.reuse, R148 ;  /* 0x0000009428107220 */ /* 0x044fe20000410000 */
[----:B------:R-:W-:Y:S01]  /*96e0*/  FMUL.FTZ R17, R40, R149 ;  /* 0x0000009528117220 */ /* 0x000fe20000410000 */
[----:B------:R-:W-:Y:S05]  /*96f0*/  FFMA.FTZ R24, R207, UR4, -R45 ;  /* 0x00000004cf187c23 */ /* 0x000fea000801082d */
[----:B------:R1:W2:Y:S01]  /*9700*/  MUFU.EX2 R172, R4 ;  /* 0x0000000400ac7308 */ /* 0x0002a20000000800 */
[--C-:B---3--:R-:W-:Y:S01]  /*9710*/  FFMA.FTZ R5, R177, UR4, -R46.reuse ;  /* 0x00000004b1057c23 */ /* 0x108fe2000801082e */
[----:B------:R-:W-:Y:S01]  /*9720*/  FFMA.FTZ R30, R30, UR4, -R46 ;  /* 0x000000041e1e7c23 */ /* 0x000fe2000801082e */
[----:B------:R-:W-:Y:S01]  /*9730*/  FADD.FTZ R3, -R38, R132 ;  /* 0x0000008426037221 */ /* 0x000fe20000010100 */
[----:B------:R-:W-:Y:S06]  /*9740*/  FFMA.FTZ R7, R199, UR4, -R64 ;  /* 0x00000004c7077c23 */ /* 0x000fec0008010840 */
[----:B------:R3:W-:Y:S01]  /*9750*/  MUFU.EX2 R251, R5 ;  /* 0x0000000500fb7308 */ /* 0x0007e20000000800 */
[----:B------:R-:W-:Y:S01]  /*9760*/  FMUL.FTZ R2, R2, UR4 ;  /* 0x0000000402027c20 */ /* 0x000fe20008410000 */
[----:B------:R-:W-:Y:S01]  /*9770*/  FMUL.FTZ R3, R3, UR4 ;  /* 0x0000000403037c20 */ /* 0x000fe20008410000 */
[----:B----4-:R-:W-:Y:S07]  /*9780*/  FFMA.FTZ R6, R195, UR4, -R47 ;  /* 0x00000004c3067c23 */ /* 0x010fee000801082f */
[----:B------:R-:W-:Y:S01]  /*9790*/  MUFU.EX2 R122, R7 ;  /* 0x00000007007a7308 */ /* 0x000fe20000000800 */
[----:B------:R-:W-:Y:S01]  /*97a0*/  FMUL.FTZ R0, R0, UR4 ;  /* 0x0000000400007c20 */ /* 0x000fe20008410000 */
[--C-:B------:R-:W-:Y:S01]  /*97b0*/  FFMA.FTZ R26, R206, UR4, -R46.reuse ;  /* 0x00000004ce1a7c23 */ /* 0x100fe2000801082e */
[--C-:B------:R-:W-:Y:S07]  /*97c0*/  FFMA.FTZ R28, R205, UR4, -R46.reuse ;  /* 0x00000004cd1c7c23 */ /* 0x100fee000801082e */
[----:B------:R-:W-:Y:S01]  /*97d0*/  MUFU.EX2 R61, R6 ;  /* 0x00000006003d7308 */ /* 0x000fe20000000800 */
[--C-:B-1----:R-:W-:Y:S01]  /*97e0*/  FFMA.FTZ R4, R176, UR4, -R46.reuse ;  /* 0x00000004b0047c23 */ /* 0x102fe2000801082e */
[----:B--2---:R-:W-:Y:S01]  /*97f0*/  F2FP.F16.F32.PACK_AB R48, R172, R252 ;  /* 0x000000fcac30723e */ /* 0x004fe200000000ff */
[--C-:B------:R-:W-:Y:S07]  /*9800*/  FFMA.FTZ R29, R29, UR4, -R45.reuse ;  /* 0x000000041d1d7c23 */ /* 0x100fee000801082d */
[----:B------:R-:W1:Y:S01]  /*9810*/  MUFU.EX2 R3, R3 ;  /* 0x0000000300037308 */ /* 0x000e620000000800 */
[----:B------:R-:W-:Y:S01]  /*9820*/  ISETP.GT.AND P0, PT, R190, RZ, PT ;  /* 0x000000ffbe00720c */ /* 0x000fe20003f04270 */
[--C-:B---3--:R-:W-:Y:S08]  /*9830*/  FFMA.FTZ R5, R170, UR4, -R45.reuse ;  /* 0x00000004aa057c23 */ /* 0x108ff0000801082d */
[----:B------:R2:W3:Y:S10]  /*9840*/  MUFU.EX2 R60, R4 ;  /* 0x00000004003c7308 */ /* 0x0004f40000000800 */
[----:B------:R4:W-:Y:S10]  /*9850*/  MUFU.EX2 R66, R5 ;  /* 0x0000000500427308 */ /* 0x0009f40000000800 */
[----:B------:R-:W5:Y:S01]  /*9860*/  MUFU.EX2 R2, R2 ;  /* 0x0000000200027308 */ /* 0x000f620000000800 */
[C---:B-1----:R-:W-:Y:S01]  /*9870*/  FMUL.FTZ R6, R3.reuse, R142 ;  /* 0x0000008e03067220 */ /* 0x042fe20000410000 */
[C---:B------:R-:W-:Y:S08]  /*9880*/  FMUL.FTZ R7, R3.reuse, R143 ;  /* 0x0000008f03077220 */ /* 0x040ff00000410000 */
[----:B------:R-:W1:Y:S01]  /*9890*/  MUFU.EX2 R0, R0 ;  /* 0x0000000000007308 */ /* 0x000e620000000800 */
[----:B------:R-:W-:Y:S01]  /*98a0*/  FMUL.FTZ R18, R3, R150 ;  /* 0x0000009603127220 */ /* 0x000fe20000410000 */
[----:B--2---:R-:W-:Y:S01]  /*98b0*/  FFMA.FTZ R4, R169, UR4, -R45 ;  /* 0x00000004a9047c23 */ /* 0x004fe2000801082d */
[----:B---3--:R-:W-:Y:S01]  /*98c0*/  F2FP.F16.F32.PACK_AB R49, R60, R251 ;  /* 0x000000fb3c31723e */ /* 0x008fe200000000ff */
[----:B------:R-:W-:Y:S06]  /*98d0*/  FMUL.FTZ R19, R3, R151 ;  /* 0x0000009703137220 */ /* 0x000fec0000410000 */
[----:B------:R2:W-:Y:S01]  /*98e0*/  MUFU.EX2 R199, R24 ;  /* 0x0000001800c77308 */ /* 0x0005e20000000800 */
[----:B----4-:R-:W-:Y:S09]  /*98f0*/  FFMA.FTZ R5, R171, UR4, -R46 ;  /* 0x00000004ab057c23 */ /* 0x010ff2000801082e */
[----:B------:R3:W4:Y:S01]  /*9900*/  MUFU.EX2 R123, R4 ;  /* 0x00000004007b7308 */ /* 0x0007220000000800 */
[C---:B-----5:R-:W-:Y:S01]  /*9910*/  FMUL.FTZ R8, R2.reuse, R136 ;  /* 0x0000008802087220 */ /* 0x060fe20000410000 */
[C---:B------:R-:W-:Y:S01]  /*9920*/  FMUL.FTZ R9, R2.reuse, R137 ;  /* 0x0000008902097220 */ /* 0x040fe20000410000 */
[----:B------:R-:W-:Y:S07]  /*9930*/  FMUL.FTZ R12, R2, R144 ;  /* 0x00000090020c7220 */ /* 0x000fee0000410000 */
[----:B------:R5:W5:Y:S01]  /*9940*/  MUFU.EX2 R127, R5 ;  /* 0x00000005007f7308 */ /* 0x000b620000000800 */
[C---:B-1----:R-:W-:Y:S01]  /*9950*/  FMUL.FTZ R10, R0.reuse, R138 ;  /* 0x0000008a000a7220 */ /* 0x042fe20000410000 */
[C---:B------:R-:W-:Y:S01]  /*9960*/  FMUL.FTZ R11, R0.reuse, R139 ;  /* 0x0000008b000b7220 */ /* 0x040fe20000410000 */
[----:B------:R-:W-:Y:S01]  /*9970*/  FMUL.FTZ R15, R0, R147 ;  /* 0x00000093000f7220 */ /* 0x000fe20000410000 */
[----:B------:R-:W-:Y:S01]  /*9980*/  FMUL.FTZ R13, R2, R145 ;  /* 0x00000091020d7220 */ /* 0x000fe20000410000 */
[----:B------:R-:W-:Y:S01]  /*9990*/  FMUL.FTZ R14, R0, R146 ;  /* 0x00000092000e7220 */ /* 0x000fe20000410000 */
[C---:B--2---:R-:W-:Y:S01]  /*99a0*/  FMUL.FTZ R24, R2.reuse, R156 ;  /* 0x0000009c02187220 */ /* 0x044fe20000410000 */
[----:B------:R-:W-:Y:S01]  /*99b0*/  FMUL.FTZ R25, R2, R157 ;  /* 0x0000009d02197220 */ /* 0x000fe20000410000 */
[----:B------:R-:W-:Y:S02]  /*99c0*/  FMUL.FTZ R27, R0, R159 ;  /* 0x0000009f001b7220 */ /* 0x000fe40000410000 */
[----:B------:R1:W-:Y:S01]  /*99d0*/  MUFU.EX2 R197, R28 ;  /* 0x0000001c00c57308 */ /* 0x0003e20000000800 */
[----:B---3--:R-:W-:Y:S01]  /*99e0*/  FFMA.FTZ R4, R196, UR4, -R47 ;  /* 0x00000004c4047c23 */ /* 0x008fe2000801082f */
[----:B----4-:R-:W-:Y:S08]  /*99f0*/  F2FP.F16.F32.PACK_AB R50, R123, R66 ;  /* 0x000000427b32723e */ /* 0x010ff000000000ff */
[----:B------:R2:W-:Y:S01]  /*9a00*/  MUFU.EX2 R205, R29 ;  /* 0x0000001d00cd7308 */ /* 0x0005e20000000800 */
[----:B-----5:R-:W-:Y:S01]  /*9a10*/  FFMA.FTZ R5, R194, UR4, -R64 ;  /* 0x00000004c2057c23 */ /* 0x020fe20008010840 */
[----:B------:R-:W-:Y:S08]  /*9a20*/  F2FP.F16.F32.PACK_AB R51, R127, R67 ;  /* 0x000000437f33723e */ /* 0x000ff000000000ff */
[----:B------:R3:W4:Y:S10]  /*9a30*/  MUFU.EX2 R250, R4 ;  /* 0x0000000400fa7308 */ /* 0x0007340000000800 */
[----:B------:R5:W-:Y:S01]  /*9a40*/  MUFU.EX2 R247, R5 ;  /* 0x0000000500f77308 */ /* 0x000be20000000800 */
[----:B-1----:R-:W-:Y:S01]  /*9a50*/  FFMA.FTZ R28, R31, UR4, -R45 ;  /* 0x000000041f1c7c23 */ /* 0x002fe2000801082d */
[----:B------:R-:W-:Y:S08]  /*9a60*/  FMUL.FTZ R31, R0, R163 ;  /* 0x000000a3001f7220 */ /* 0x000ff00000410000 */
[----:B------:R1:W-:Y:S01]  /*9a70*/  MUFU.EX2 R194, R26 ;  /* 0x0000001a00c27308 */ /* 0x0003e20000000800 */
[----:B--2---:R-:W-:Y:S01]  /*9a80*/  FFMA.FTZ R29, R200, UR4, -R46 ;  /* 0x00000004c81d7c23 */ /* 0x004fe2000801082e */
[----:B------:R-:W-:Y:S08]  /*9a90*/  MOV R200, R127 ;  /* 0x0000007f00c87202 */ /* 0x000ff00000000f00 */
[----:B------:R2:W-:Y:S01]  /*9aa0*/  MUFU.EX2 R206, R28 ;  /* 0x0000001c00ce7308 */ /* 0x0005e20000000800 */
[--C-:B---3--:R-:W-:Y:S01]  /*9ab0*/  FFMA.FTZ R4, R193, UR4, -R64.reuse ;  /* 0x00000004c1047c23 */ /* 0x108fe20008010840 */
[----:B----4-:R-:W-:Y:S08]  /*9ac0*/  F2FP.F16.F32.PACK_AB R32, R61, R250 ;  /* 0x000000fa3d20723e */ /* 0x010ff000000000ff */
[----:B------:R3:W-:Y:S01]  /*9ad0*/  MUFU.EX2 R195, R30 ;  /* 0x0000001e00c37308 */ /* 0x0007e20000000800 */
[--C-:B-----5:R-:W-:Y:S09]  /*9ae0*/  FFMA.FTZ R5, R198, UR4, -R47.reuse ;  /* 0x00000004c6057c23 */ /* 0x120ff2000801082f */
[----:B------:R4:W5:Y:S01]  /*9af0*/  MUFU.EX2 R65, R4 ;  /* 0x0000000400417308 */ /* 0x0009620000000800 */
[----:B-1----:R-:W-:Y:S09]  /*9b00*/  FMUL.FTZ R26, R0, R158 ;  /* 0x0000009e001a7220 */ /* 0x002ff20000410000 */
[----:B------:R1:W-:Y:S01]  /*9b10*/  MUFU.EX2 R89, R5 ;  /* 0x0000000500597308 */ /* 0x0003e20000000800 */
[----:B--2---:R-:W-:Y:S09]  /*9b20*/  FMUL.FTZ R28, R2, R160 ;  /* 0x000000a0021c7220 */ /* 0x004ff20000410000 */
[----:B------:R2:W-:Y:S01]  /*9b30*/  MUFU.EX2 R198, R29 ;  /* 0x0000001d00c67308 */ /* 0x0005e20000000800 */
[----:B---3--:R-:W-:Y:S01]  /*9b40*/  FMUL.FTZ R30, R0, R162 ;  /* 0x000000a2001e7220 */ /* 0x008fe20000410000 */
[----:B----4-:R-:W-:Y:S01]  /*9b50*/  FFMA.FTZ R4, R179, UR4, -R47 ;  /* 0x00000004b3047c23 */ /* 0x010fe2000801082f */
[----:B-----5:R-:W-:Y:S01]  /*9b60*/  F2FP.F16.F32.PACK_AB R33, R65, R247 ;  /* 0x000000f74121723e */ /* 0x020fe200000000ff */
[--C-:B-1----:R-:W-:Y:S06]  /*9b70*/  FFMA.FTZ R5, R178, UR4, -R64.reuse ;  /* 0x00000004b2057c23 */ /* 0x102fec0008010840 */
[----:B------:R1:W3:Y:S01]  /*9b80*/  MUFU.EX2 R126, R4 ;  /* 0x00000004007e7308 */ /* 0x0002e20000000800 */
[----:B--2---:R-:W-:Y:S09]  /*9b90*/  FMUL.FTZ R29, R2, R161 ;  /* 0x000000a1021d7220 */ /* 0x004ff20000410000 */
[----:B------:R2:W4:Y:S01]  /*9ba0*/  MUFU.EX2 R90, R5 ;  /* 0x00000005005a7308 */ /* 0x0005220000000800 */
[----:B-1----:R-:W-:Y:S01]  /*9bb0*/  FMUL.FTZ R4, R40, R140 ;  /* 0x0000008c28047220 */ /* 0x002fe20000410000 */
[----:B---3--:R-:W-:Y:S02]  /*9bc0*/  F2FP.F16.F32.PACK_AB R34, R126, R89 ;  /* 0x000000597e22723e */ /* 0x008fe400000000ff */
[----:B------:R-:W-:Y:S01]  /*9bd0*/  MOV R207, R126 ;  /* 0x0000007e00cf7202 */ /* 0x000fe20000000f00 */
[----:B--2---:R-:W-:Y:S01]  /*9be0*/  FMUL.FTZ R5, R40, R141 ;  /* 0x0000008d28057220 */ /* 0x004fe20000410000 */
[----:B----4-:R-:W-:Y:S06]  /*9bf0*/  F2FP.F16.F32.PACK_AB R35, R122, R90 ;  /* 0x0000005a7a23723e */ /* 0x010fec00000000ff */
[-C--:B------:R-:W-:Y:S08]  /*9c00*/  HMMA.16816.F32 R4, R48, R20.reuse, R4 ;  /* 0x000000143004723c */ /* 0x080ff00000001804 */
[C---:B------:R-:W-:Y:S04]  /*9c10*/  HMMA.16816.F32 R8, R32.reuse, R20, R8 ;  /* 0x000000142008723c */ /* 0x040fe80000001808 */
[----:B------:R-:W-:Y:S01]  /*9c20*/  FFMA.FTZ R21, R210, UR4, -R45 ;  /* 0x00000004d2157c23 */ /* 0x000fe2000801082d */
[C---:B------:R-:W-:Y:S01]  /*9c30*/  FMUL.FTZ R20, R40.reuse, R152 ;  /* 0x0000009828147220 */ /* 0x040fe20000410000 */
[----:B------:R-:W-:Y:S02]  /*9c40*/  MOV R210, R122 ;  /* 0x0000007a00d27202 */ /* 0x000fe40000000f00 */
[-C--:B------:R-:W-:Y:S01]  /*9c50*/  HMMA.16816.F32 R12, R32, R22.reuse, R12 ;  /* 0x00000016200c723c */ /* 0x080fe2000000180c */
[----:B------:R1:W2:Y:S07]  /*9c60*/  MUFU.EX2 R196, R21 ;  /* 0x0000001500c47308 */ /* 0x0002ae0000000800 */
[C---:B------:R-:W-:Y:S04]  /*9c70*/  HMMA.16816.F32 R16, R48.reuse, R22, R16 ;  /* 0x000000163010723c */ /* 0x040fe80000001810 */
[C---:B------:R-:W-:Y:S01]  /*9c80*/  FMUL.FTZ R23, R3.reuse, R155 ;  /* 0x0000009b03177220 */ /* 0x040fe20000410000 */
[----:B------:R-:W-:Y:S01]  /*9c90*/  FMUL.FTZ R22, R3, R154 ;  /* 0x0000009a03167220 */ /* 0x000fe20000410000 */
[----:B-1----:R-:W-:Y:S07]  /*9ca0*/  FMUL.FTZ R21, R40, R153 ;  /* 0x0000009928157220 */ /* 0x002fee0000410000 */
[-C--:B------:R-:W-:Y:S08]  /*9cb0*/  HMMA.16816.F32 R20, R48, R52.reuse, R20 ;  /* 0x000000343014723c */ /* 0x080ff00000001814 */
[C---:B------:R-:W-:Y:S04]  /*9cc0*/  HMMA.16816.F32 R24, R32.reuse, R52, R24 ;  /* 0x000000342018723c */ /* 0x040fe80000001818 */
[--C-:B------:R-:W-:Y:S01]  /*9cd0*/  FFMA.FTZ R52, R218, UR4, -R47.reuse ;  /* 0x00000004da347c23 */ /* 0x100fe2000801082f */
[--C-:B------:R-:W-:Y:S01]  /*9ce0*/  FFMA.FTZ R53, R217, UR4, -R47.reuse ;  /* 0x00000004d9357c23 */ /* 0x100fe2000801082f */
[----:B------:R-:W-:Y:S02]  /*9cf0*/  MOV R218, R123 ;  /* 0x0000007b00da7202 */ /* 0x000fe40000000f00 */
[-C--:B------:R-:W-:Y:S01]  /*9d00*/  HMMA.16816.F32 R28, R32, R54.reuse, R28 ;  /* 0x00000036201c723c */ /* 0x080fe2000000181c */
[----:B------:R1:W-:Y:S02]  /*9d10*/  MUFU.EX2 R175, R52 ;  /* 0x0000003400af7308 */ /* 0x0003e40000000800 */
[--C-:B------:R-:W-:Y:S01]  /*9d20*/  FFMA.FTZ R33, R215, UR4, -R47.reuse ;  /* 0x00000004d7217c23 */ /* 0x100fe2000801082f */
[----:B------:R-:W-:Y:S07]  /*9d30*/  FMUL.FTZ R32, R40, R164 ;  /* 0x000000a428207220 */ /* 0x000fee0000410000 */
[----:B------:R3:W-:Y:S01]  /*9d40*/  MUFU.EX2 R193, R53 ;  /* 0x0000003500c17308 */ /* 0x0007e20000000800 */
[C---:B------:R-:W-:Y:S01]  /*9d50*/  FMUL.FTZ R34, R3.reuse, R166 ;  /* 0x000000a603227220 */ /* 0x040fe20000410000 */
[----:B------:R-:W-:Y:S01]  /*9d60*/  FMUL.FTZ R35, R3, R167 ;  /* 0x000000a703237220 */ /* 0x000fe20000410000 */
[----:B------:R-:W-:Y:S07]  /*9d70*/  MOV R215, R66 ;  /* 0x0000004200d77202 */ /* 0x000fee0000000f00 */
[----:B------:R4:W-:Y:S01]  /*9d80*/  MUFU.EX2 R179, R33 ;  /* 0x0000002100b37308 */ /* 0x0009e20000000800 */
[----:B------:R-:W-:Y:S01]  /*9d90*/  FFMA.FTZ R66, R233, UR4, -R47 ;  /* 0x00000004e9427c23 */ /* 0x000fe2000801082f */
[----:B------:R-:W-:Y:S01]  /*9da0*/  MOV R217, R90 ;  /* 0x0000005a00d97202 */ /* 0x000fe20000000f00 */
[--C-:B------:R-:W-:Y:S07]  /*9db0*/  FFMA.FTZ R90, R129, UR4, -R45.reuse ;  /* 0x00000004815a7c23 */ /* 0x100fee000801082d */
[----:B------:R5:W-:Y:S01]  /*9dc0*/  MUFU.EX2 R157, R66 ;  /* 0x00000042009d7308 */ /* 0x000be20000000800 */
[--C-:B-1----:R-:W-:Y:S01]  /*9dd0*/  FFMA.FTZ R52, R221, UR4, -R64.reuse ;  /* 0x00000004dd347c23 */ /* 0x102fe20008010840 */
[----:B------:R-:W-:Y:S01]  /*9de0*/  MOV R221, R89 ;  /* 0x0000005900dd7202 */ /* 0x000fe20000000f00 */
[----:B------:R-:W-:Y:S07]  /*9df0*/  FFMA.FTZ R89, R128, UR4, -R45 ;  /* 0x0000000480597c23 */ /* 0x000fee000801082d */
[----:B------:R-:W-:Y:S01]  /*9e00*/  MUFU.EX2 R90, R90 ;  /* 0x0000005a005a7308 */ /* 0x000fe20000000800 */
[----:B---3--:R-:W-:Y:S01]  /*9e10*/  FFMA.FTZ R53, R219, UR4, -R64 ;  /* 0x00000004db357c23 */ /* 0x008fe20008010840 */
[----:B------:R-:W-:Y:S01]  /*9e20*/  MOV R219, R67 ;  /* 0x0000004300db7202 */ /* 0x000fe20000000f00 */
[----:B------:R-:W-:Y:S07]  /*9e30*/  FFMA.FTZ R67, R204, UR4, -R46 ;  /* 0x00000004cc437c23 */ /* 0x000fee000801082e */
[----:B------:R1:W-:Y:S01]  /*9e40*/  MUFU.EX2 R173, R52 ;  /* 0x0000003400ad7308 */ /* 0x0003e20000000800 */
[----:B----4-:R-:W-:Y:S09]  /*9e50*/  FMUL.FTZ R33, R40, R165 ;  /* 0x000000a528217220 */ /* 0x010ff20000410000 */
[----:B------:R3:W-:Y:S01]  /*9e60*/  MUFU.EX2 R178, R53 ;  /* 0x0000003500b27308 */ /* 0x0007e20000000800 */
[--C-:B-----5:R-:W-:Y:S01]  /*9e70*/  FFMA.FTZ R66, R230, UR4, -R64.reuse ;  /* 0x00000004e6427c23 */ /* 0x120fe20008010840 */
[----:B------:R-:W-:Y:S08]  /*9e80*/  HMMA.16816.F32 R32, R48, R54, R32 ;  /* 0x000000363020723c */ /* 0x000ff00000001820 */
[----:B------:R4:W-:Y:S01]  /*9e90*/  MUFU.EX2 R180, R67 ;  /* 0x0000004300b47308 */ /* 0x0009e20000000800 */
[----:B--2---:R-:W-:Y:S09]  /*9ea0*/  F2FP.F16.F32.PACK_AB R48, R199, R196 ;  /* 0x000000c4c730723e */ /* 0x004ff200000000ff */
[----:B------:R2:W-:Y:S01]  /*9eb0*/  MUFU.EX2 R149, R66 ;  /* 0x0000004200957308 */ /* 0x0005e20000000800 */
[--C-:B-1----:R-:W-:Y:S01]  /*9ec0*/  FFMA.FTZ R52, R214, UR4, -R47.reuse ;  /* 0x00000004d6347c23 */ /* 0x102fe2000801082f */
[----:B------:R-:W-:Y:S02]  /*9ed0*/  F2FP.F16.F32.PACK_AB R49, R197, R194 ;  /* 0x000000c2c531723e */ /* 0x000fe400000000ff */
[----:B------:R-:W-:Y:S06]  /*9ee0*/  F2FP.F16.F32.PACK_AB R50, R206, R205 ;  /* 0x000000cdce32723e */ /* 0x000fec00000000ff */
[----:B------:R1:W5:Y:S01]  /*9ef0*/  MUFU.EX2 R182, R52 ;  /* 0x0000003400b67308 */ /* 0x0003620000000800 */
[----:B---3--:R-:W-:Y:S01]  /*9f00*/  FFMA.FTZ R53, R213, UR4, -R64 ;  /* 0x00000004d5357c23 */ /* 0x008fe20008010840 */
[----:B------:R-:W-:Y:S02]  /*9f10*/  F2FP.F16.F32.PACK_AB R51, R198, R195 ;  /* 0x000000c3c633723e */ /* 0x000fe400000000ff */
[----:B------:R-:W-:Y:S06]  /*9f20*/  MOV R213, R61 ;  /* 0x0000003d00d57202 */ /* 0x000fec0000000f00 */
[----:B------:R3:W-:Y:S01]  /*9f30*/  MUFU.EX2 R177, R53 ;  /* 0x0000003500b17308 */ /* 0x0007e20000000800 */
[--C-:B----4-:R-:W-:Y:S01]  /*9f40*/  FFMA.FTZ R67, R212, UR4, -R46.reuse ;  /* 0x00000004d4437c23 */ /* 0x110fe2000801082e */
[----:B------:R-:W-:Y:S01]  /*9f50*/  MOV R214, R65 ;  /* 0x0000004100d67202 */ /* 0x000fe20000000f00 */
[----:B------:R-:W-:Y:S01]  /*9f60*/  FFMA.FTZ R65, R203, UR4, -R46 ;  /* 0x00000004cb417c23 */ /* 0x000fe2000801082e */
[-C--:B------:R-:W-:Y:S06]  /*9f70*/  HMMA.16816.F32 R4, R48, R56.reuse, R4 ;  /* 0x000000383004723c */ /* 0x080fec0000001804 */
[----:B------:R4:W-:Y:S01]  /*9f80*/  MUFU.EX2 R159, R67 ;  /* 0x00000043009f7308 */ /* 0x0009e20000000800 */
[--C-:B--2---:R-:W-:Y:S01]  /*9f90*/  FFMA.FTZ R66, R243, UR4, -R47.reuse ;  /* 0x00000004f3427c23 */ /* 0x104fe2000801082f */
[----:B-1----:R-:W-:Y:S01]  /*9fa0*/  FFMA.FTZ R52, R216, UR4, -R64 ;  /* 0x00000004d8347c23 */ /* 0x002fe20008010840 */
[----:B-----5:R-:W-:Y:S07]  /*9fb0*/  F2FP.F16.F32.PACK_AB R54, R182, R179 ;  /* 0x000000b3b636723e */ /* 0x020fee00000000ff */
[----:B------:R1:W-:Y:S01]  /*9fc0*/  MUFU.EX2 R176, R65 ;  /* 0x0000004100b07308 */ /* 0x0003e20000000800 */
[----:B------:R-:W-:Y:S02]  /*9fd0*/  MOV R216, R60 ;  /* 0x0000003c00d87202 */ /* 0x000fe40000000f00 */
[----:B---3--:R-:W-:Y:S07]  /*9fe0*/  F2FP.F16.F32.PACK_AB R53, R178, R173 ;  /* 0x000000adb235723e */ /* 0x008fee00000000ff */
[----:B------:R2:W3:Y:S01]  /*9ff0*/  MUFU.EX2 R181, R52 ;  /* 0x0000003400b57308 */ /* 0x0004e20000000800 */
[----:B------:R-:W5:Y:S09]  /*a000*/  LDSM.16.MT88.4 R60, [R185+0x4400] ;  /* 0x00440000b93c783b */ /* 0x000f720000004200 */
[----:B------:R3:W-:Y:S01]  /*a010*/  MUFU.EX2 R146, R66 ;  /* 0x0000004200927308 */ /* 0x0007e20000000800 */
[----:B----4-:R-:W-:Y:S01]  /*a020*/  FFMA.FTZ R67, R83, UR4, -R46 ;  /* 0x0000000453437c23 */ /* 0x010fe2000801082e */
[--C-:B------:R-:W-:Y:S08]  /*a030*/  FFMA.FTZ R83, R44, UR4, -R64.reuse ;  /* 0x000000042c537c23 */ /* 0x100ff00008010840 */
[----:B------:R-:W-:Y:S01]  /*a040*/  MUFU.EX2 R89, R89 ;  /* 0x0000005900597308 */ /* 0x000fe20000000800 */
[----:B-1----:R-:W-:Y:S09]  /*a050*/  FFMA.FTZ R65, R232, UR4, -R47 ;  /* 0x00000004e8417c23 */ /* 0x002ff2000801082f */
[----:B------:R-:W-:Y:S01]  /*a060*/  MUFU.EX2 R144, R67 ;  /* 0x0000004300907308 */ /* 0x000fe20000000800 */
[----:B--2---:R-:W-:Y:S02]  /*a070*/  F2FP.F16.F32.PACK_AB R52, R193, R175 ;  /* 0x000000afc134723e */ /* 0x004fe400000000ff */
[----:B---3--:R-:W-:Y:S07]  /*a080*/  F2FP.F16.F32.PACK_AB R55, R181, R177 ;  /* 0x000000b1b537723e */ /* 0x008fee00000000ff */
[----:B------:R1:W-:Y:S01]  /*a090*/  MUFU.EX2 R167, R65 ;  /* 0x0000004100a77308 */ /* 0x0003e20000000800 */
[----:B------:R-:W-:Y:S09]  /*a0a0*/  FFMA.FTZ R66, R241, UR4, -R64 ;  /* 0x00000004f1427c23 */ /* 0x000ff20008010840 */
[----:B------:R-:W-:Y:S01]  /*a0b0*/  MUFU.EX2 R83, R83 ;  /* 0x0000005300537308 */ /* 0x000fe20000000800 */
[C---:B------:R-:W-:Y:S09]  /*a0c0*/  HMMA.16816.F32 R8, R52.reuse, R56, R8 ;  /* 0x000000383408723c */ /* 0x040ff20000001808 */
[----:B------:R2:W-:Y:S01]  /*a0d0*/  MUFU.EX2 R141, R66 ;  /* 0x00000042008d7308 */ /* 0x0005e20000000800 */
[--C-:B------:R-:W-:Y:S01]  /*a0e0*/  FFMA.FTZ R56, R222, UR4, -R45.reuse ;  /* 0x00000004de387c23 */ /* 0x100fe2000801082d */
[--C-:B------:R-:W-:Y:S01]  /*a0f0*/  FFMA.FTZ R57, R226, UR4, -R45.reuse ;  /* 0x00000004e2397c23 */ /* 0x100fe2000801082d */
[----:B------:R-:W-:Y:S01]  /*a100*/  MOV R226, R172 ;  /* 0x000000ac00e27202 */ /* 0x000fe20000000f00 */
[----:B------:R-:W3:Y:S01]  /*a110*/  LDL.LU R222, [R1+0x10] ;  /* 0x0000100001de7983 */ /* 0x000ee20000300800 */
[-C--:B------:R-:W-:Y:S05]  /*a120*/  HMMA.16816.F32 R12, R52, R58.reuse, R12 ;  /* 0x0000003a340c723c */ /* 0x080fea000000180c */
[----:B------:R4:W-:Y:S01]  /*a130*/  MUFU.EX2 R171, R57 ;  /* 0x0000003900ab7308 */ /* 0x0009e20000000800 */
[--C-:B-1----:R-:W-:Y:S01]  /*a140*/  FFMA.FTZ R65, R211, UR4, -R46.reuse ;  /* 0x00000004d3417c23 */ /* 0x102fe2000801082e */
[----:B------:R-:W-:Y:S08]  /*a150*/  FFMA.FTZ R67, R96, UR4, -R45 ;  /* 0x0000000460437c23 */ /* 0x000ff0000801082d */
[----:B------:R1:W1:Y:S01]  /*a160*/  MUFU.EX2 R172, R56 ;  /* 0x0000003800ac7308 */ /* 0x0002620000000800 */
[C---:B------:R-:W-:Y:S09]  /*a170*/  HMMA.16816.F32 R16, R48.reuse, R58, R16 ;  /* 0x0000003a3010723c */ /* 0x040ff20000001810 */
[----:B------:R1:W-:Y:S01]  /*a180*/  MUFU.EX2 R160, R65 ;  /* 0x0000004100a07308 */ /* 0x0003e20000000800 */
[--C-:B--2---:R-:W-:Y:S01]  /*a190*/  FFMA.FTZ R66, R72, UR4, -R47.reuse ;  /* 0x0000000448427c23 */ /* 0x104fe2000801082f */
[--C-:B------:R-:W-:Y:S01]  /*a1a0*/  FFMA.FTZ R72, R105, UR4, -R47.reuse ;  /* 0x0000000469487c23 */ /* 0x100fe2000801082f */
[--C-:B----4-:R-:W-:Y:S01]  /*a1b0*/  FFMA.FTZ R57, R220, UR4, -R46.reuse ;  /* 0x00000004dc397c23 */ /* 0x110fe2000801082e */
[-C--:B-----5:R-:W-:Y:S01]  /*a1c0*/  HMMA.16816.F32 R20, R48, R60.reuse, R20 ;  /* 0x0000003c3014723c */ /* 0x0a0fe20000001814 */
[----:B------:R-:W2:Y:S05]  /*a1d0*/  LDL.LU R220, [R1+0x14] ;  /* 0x0000140001dc7983 */ /* 0x000eaa0000300800 */
[----:B------:R-:W-:Y:S01]  /*a1e0*/  MUFU.EX2 R127, R66 ;  /* 0x00000042007f7308 */ /* 0x000fe20000000800 */
[----:B-1----:R-:W-:Y:S02]  /*a1f0*/  FFMA.FTZ R56, R223, UR4, -R46 ;  /* 0x00000004df387c23 */ /* 0x002fe4000801082e */
[----:B------:R-:W4:Y:S07]  /*a200*/  LDL.LU R223, [R1+0xc] ;  /* 0x00000c0001df7983 */ /* 0x000f2e0000300800 */
[----:B------:R1:W-:Y:S01]  /*a210*/  MUFU.EX2 R170, R57 ;  /* 0x0000003900aa7308 */ /* 0x0003e20000000800 */
[--C-:B------:R-:W-:Y:S01]  /*a220*/  FFMA.FTZ R65, R242, UR4, -R47.reuse ;  /* 0x00000004f2417c23 */ /* 0x100fe2000801082f */
[C---:B------:R-:W-:Y:S08]  /*a230*/  HMMA.16816.F32 R24, R52.reuse, R60, R24 ;  /* 0x0000003c3418723c */ /* 0x040ff00000001818 */
[----:B------:R5:W5:Y:S01]  /*a240*/  MUFU.EX2 R174, R56 ;  /* 0x0000003800ae7308 */ /* 0x000b620000000800 */
[--C-:B------:R-:W-:Y:S01]  /*a250*/  FFMA.FTZ R60, R235, UR4, -R64.reuse ;  /* 0x00000004eb3c7c23 */ /* 0x100fe20008010840 */
[----:B------:R-:W-:Y:S08]  /*a260*/  FFMA.FTZ R61, R225, UR4, -R47 ;  /* 0x00000004e13d7c23 */ /* 0x000ff0000801082f */
[----:B------:R5:W-:Y:S01]  /*a270*/  MUFU.EX2 R148, R65 ;  /* 0x0000004100947308 */ /* 0x000be20000000800 */
[-C--:B------:R-:W-:Y:S09]  /*a280*/  HMMA.16816.F32 R28, R52, R62.reuse, R28 ;  /* 0x0000003e341c723c */ /* 0x080ff2000000181c */
[----:B------:R5:W5:Y:S01]  /*a290*/  MUFU.EX2 R166, R60 ;  /* 0x0000003c00a67308 */ /* 0x000b620000000800 */
[--C-:B------:R-:W-:Y:S01]  /*a2a0*/  FFMA.FTZ R53, R228, UR4, -R64.reuse ;  /* 0x00000004e4357c23 */ /* 0x100fe20008010840 */
[--C-:B-1----:R-:W-:Y:S01]  /*a2b0*/  FFMA.FTZ R57, R202, UR4, -R45.reuse ;  /* 0x00000004ca397c23 */ /* 0x102fe2000801082d */
[----:B------:R-:W-:Y:S01]  /*a2c0*/  FFMA.FTZ R52, R227, UR4, -R64 ;  /* 0x00000004e3347c23 */ /* 0x000fe20008010840 */
[----:B------:R-:W3:Y:S06]  /*a2d0*/  LDL.LU R202, [R1+0x8] ;  /* 0x0000080001ca7983 */ /* 0x000eec0000300800 */
[----:B------:R-:W-:Y:S01]  /*a2e0*/  MUFU.EX2 R169, R61 ;  /* 0x0000003d00a97308 */ /* 0x000fe20000000800 */
[----:B------:R-:W-:Y:S09]  /*a2f0*/  HMMA.16816.F32 R32, R48, R62, R32 ;  /* 0x0000003e3020723c */ /* 0x000ff20000001820 */
[----:B------:R-:W-:Y:S01]  /*a300*/  MUFU.EX2 R183, R57 ;  /* 0x0000003900b77308 */ /* 0x000fe20000000800 */
[----:B-----5:R-:W-:Y:S01]  /*a310*/  FFMA.FTZ R56, R201, UR4, -R45 ;  /* 0x00000004c9387c23 */ /* 0x020fe2000801082d */
[----:B------:R-:W-:Y:S01]  /*a320*/  F2FP.F16.F32.PACK_AB R48, R172, R171 ;  /* 0x000000abac30723e */ /* 0x000fe200000000ff */
[----:B------:R-:W-:Y:S07]  /*a330*/  FFMA.FTZ R65, R82, UR4, -R46 ;  /* 0x0000000452417c23 */ /* 0x000fee000801082e */
[----:B------:R1:W-:Y:S01]  /*a340*/  MUFU.EX2 R164, R53 ;  /* 0x0000003500a47308 */ /* 0x0003e20000000800 */
[----:B------:R-:W-:Y:S01]  /*a350*/  FFMA.FTZ R60, R224, UR4, -R47 ;  /* 0x00000004e03c7c23 */ /* 0x000fe2000801082f */
[----:B------:R-:W-:Y:S01]  /*a360*/  F2FP.F16.F32.PACK_AB R49, R174, R170 ;  /* 0x000000aaae31723e */ /* 0x000fe200000000ff */
[----:B------:R-:W-:Y:S07]  /*a370*/  FFMA.FTZ R66, R74, UR4, -R64 ;  /* 0x000000044a427c23 */ /* 0x000fee0008010840 */
[----:B------:R5:W5:Y:S01]  /*a380*/  MUFU.EX2 R192, R56 ;  /* 0x0000003800c07308 */ /* 0x000b620000000800 */
[----:B------:R-:W-:Y:S01]  /*a390*/  F2FP.F16.F32.PACK_AB R51, R180, R176 ;  /* 0x000000b0b433723e */ /* 0x000fe200000000ff */
[--C-:B------:R-:W-:Y:S01]  /*a3a0*/  FFMA.FTZ R74, R113, UR4, -R45.reuse ;  /* 0x00000004714a7c23 */ /* 0x100fe2000801082d */
[----:B------:R-:W-:Y:S07]  /*a3b0*/  FFMA.FTZ R82, R117, UR4, -R45 ;  /* 0x0000000475527c23 */ /* 0x000fee000801082d */
[----:B------:R-:W5:Y:S10]  /*a3c0*/  MUFU.EX2 R168, R60 ;  /* 0x0000003c00a87308 */ /* 0x000f740000000800 */
[----:B------:R5:W5:Y:S01]  /*a3d0*/  MUFU.EX2 R165, R52 ;  /* 0x0000003400a57308 */ /* 0x000b620000000800 */
[----:B-1----:R-:W-:Y:S09]  /*a3e0*/  F2FP.F16.F32.PACK_AB R53, R166, R149 ;  /* 0x00000095a635723e */ /* 0x002ff200000000ff */
[----:B------:R1:W-:Y:S01]  /*a3f0*/  MUFU.EX2 R142, R65 ;  /* 0x00000041008e7308 */ /* 0x0003e20000000800 */
[----:B-----5:R-:W5:Y:S01]  /*a400*/  LDSM.16.MT88.4 R56, [R135+0x4800] ;  /* 0x004800008738783b */ /* 0x020f620000004200 */
[----:B------:R-:W-:Y:S08]  /*a410*/  F2FP.F16.F32.PACK_AB R50, R192, R183 ;  /* 0x000000b7c032723e */ /* 0x000ff000000000ff */
[----:B------:R-:W-:Y:S01]  /*a420*/  MUFU.EX2 R74, R74 ;  /* 0x0000004a004a7308 */ /* 0x000fe20000000800 */
[----:B------:R-:W-:Y:S09]  /*a430*/  F2FP.F16.F32.PACK_AB R54, R168, R169 ;  /* 0x000000a9a836723e */ /* 0x000ff200000000ff */
[----:B------:R5:W-:Y:S01]  /*a440*/  MUFU.EX2 R123, R66 ;  /* 0x00000042007b7308 */ /* 0x000be20000000800 */
[----:B------:R-:W5:Y:S01]  /*a450*/  LDSM.16.MT88.4 R60, [R185+0x4800] ;  /* 0x00480000b93c783b */ /* 0x000f620000004200 */
[----:B------:R-:W-:Y:S08]  /*a460*/  F2FP.F16.F32.PACK_AB R52, R167, R157 ;  /* 0x0000009da734723e */ /* 0x000ff000000000ff */
[----:B------:R-:W-:Y:S01]  /*a470*/  MUFU.EX2 R72, R72 ;  /* 0x0000004800487308 */ /* 0x000fe20000000800 */
[----:B------:R-:W-:Y:S01]  /*a480*/  F2FP.F16.F32.PACK_AB R55, R165, R164 ;  /* 0x000000a4a537723e */ /* 0x000fe200000000ff */
[----:B-1----:R-:W-:Y:S01]  /*a490*/  FFMA.FTZ R65, R73, UR4, -R47 ;  /* 0x0000000449417c23 */ /* 0x002fe2000801082f */
[----:B------:R-:W-:Y:S07]  /*a4a0*/  FFMA.FTZ R73, R114, UR4, -R46 ;  /* 0x0000000472497c23 */ /* 0x000fee000801082e */
[----:B------:R-:W-:Y:S10]  /*a4b0*/  MUFU.EX2 R82, R82 ;  /* 0x0000005200527308 */ /* 0x000ff40000000800 */
[----:B------:R1:W-:Y:S01]  /*a4c0*/  MUFU.EX2 R132, R65 ;  /* 0x0000004100847308 */ /* 0x0003e20000000800 */
[--C-:B-----5:R-:W-:Y:S09]  /*a4d0*/  FFMA.FTZ R66, R97, UR4, -R45.reuse ;  /* 0x0000000461427c23 */ /* 0x120ff2000801082d */
[----:B------:R-:W-:Y:S10]  /*a4e0*/  MUFU.EX2 R73, R73 ;  /* 0x0000004900497308 */ /* 0x000ff40000000800 */
[----:B------:R5:W-:Y:S01]  /*a4f0*/  MUFU.EX2 R114, R66 ;  /* 0x0000004200727308 */ /* 0x000be20000000800 */
[----:B-1----:R-:W-:Y:S01]  /*a500*/  FFMA.FTZ R65, R84, UR4, -R45 ;  /* 0x0000000454417c23 */ /* 0x002fe2000801082d */
[----:B------:R-:W-:Y:S08]  /*a510*/  FFMA.FTZ R84, R43, UR4, -R64 ;  /* 0x000000042b547c23 */ /* 0x000ff00008010840 */
[----:B------:R1:W-:Y:S01]  /*a520*/  MUFU.EX2 R122, R65 ;  /* 0x00000041007a7308 */ /* 0x0003e20000000800 */
[-C--:B------:R-:W-:Y:S09]  /*a530*/  HMMA.16816.F32 R4, R48, R56.reuse, R4 ;  /* 0x000000383004723c */ /* 0x080ff20000001804 */
[----:B------:R-:W-:Y:S01]  /*a540*/  MUFU.EX2 R84, R84 ;  /* 0x0000005400547308 */ /* 0x000fe20000000800 */
[----:B-----5:R-:W-:Y:S01]  /*a550*/  FFMA.FTZ R66, R104, UR4, -R47 ;  /* 0x0000000468427c23 */ /* 0x020fe2000801082f */
[C---:B------:R-:W-:Y:S08]  /*a560*/  HMMA.16816.F32 R8, R52.reuse, R56, R8 ;  /* 0x000000383408723c */ /* 0x040ff00000001808 */
[----:B------:R-:W-:Y:S01]  /*a570*/  MUFU.EX2 R66, R66 ;  /* 0x0000004200427308 */ /* 0x000fe20000000800 */
[--C-:B------:R-:W-:Y:S01]  /*a580*/  FFMA.FTZ R57, R238, UR4, -R45.reuse ;  /* 0x00000004ee397c23 */ /* 0x100fe2000801082d */
[----:B------:R-:W-:Y:S01]  /*a590*/  FFMA.FTZ R56, R231, UR4, -R45 ;  /* 0x00000004e7387c23 */ /* 0x000fe2000801082d */
[--C-:B-1----:R-:W-:Y:S01]  /*a5a0*/  FFMA.FTZ R65, R99, UR4, -R46.reuse ;  /* 0x0000000463417c23 */ /* 0x102fe2000801082e */
[-C--:B------:R-:W-:Y:S06]  /*a5b0*/  HMMA.16816.F32 R12, R52, R58.reuse, R12 ;  /* 0x0000003a340c723c */ /* 0x080fec000000180c */
[----:B------:R1:W-:Y:S10]  /*a5c0*/  MUFU.EX2 R151, R57 ;  /* 0x0000003900977308 */ /* 0x0003f40000000800 */
[----:B------:R5:W5:Y:S01]  /*a5d0*/  MUFU.EX2 R161, R56 ;  /* 0x0000003800a17308 */ /* 0x000b620000000800 */
[C---:B------:R-:W-:Y:S04]  /*a5e0*/  HMMA.16816.F32 R16, R48.reuse, R58, R16 ;  /* 0x0000003a3010723c */ /* 0x040fe80000001810 */
[--C-:B-1----:R-:W-:Y:S04]  /*a5f0*/  FFMA.FTZ R57, R229, UR4, -R46.reuse ;  /* 0x00000004e5397c23 */ /* 0x102fe8000801082e */
[-C--:B------:R-:W-:Y:S03]  /*a600*/  HMMA.16816.F32 R20, R48, R60.reuse, R20 ;  /* 0x0000003c3014723c */ /* 0x080fe60000001814 */
[----:B-----5:R-:W-:Y:S01]  /*a610*/  FFMA.FTZ R56, R234, UR4, -R46 ;  /* 0x00000004ea387c23 */ /* 0x020fe2000801082e */
[----:B------:R1:W-:Y:S04]  /*a620*/  MUFU.EX2 R150, R57 ;  /* 0x0000003900967308 */ /* 0x0003e80000000800 */
[C---:B------:R-:W-:Y:S06]  /*a630*/  HMMA.16816.F32 R24, R52.reuse, R60, R24 ;  /* 0x0000003c3418723c */ /* 0x040fec0000001818 */
[----:B------:R5:W5:Y:S01]  /*a640*/  MUFU.EX2 R158, R56 ;  /* 0x00000038009e7308 */ /* 0x000b620000000800 */
[--C-:B------:R-:W-:Y:S01]  /*a650*/  FFMA.FTZ R60, R244, UR4, -R64.reuse ;  /* 0x00000004f43c7c23 */ /* 0x100fe20008010840 */
[----:B------:R-:W-:Y:S01]  /*a660*/  FFMA.FTZ R61, R237, UR4, -R47 ;  /* 0x00000004ed3d7c23 */ /* 0x000fe2000801082f */
[-C--:B------:R-:W-:Y:S07]  /*a670*/  HMMA.16816.F32 R28, R52, R62.reuse, R28 ;  /* 0x0000003e341c723c */ /* 0x080fee000000181c */
[----:B------:R2:W-:Y:S01]  /*a680*/  MUFU.EX2 R152, R60 ;  /* 0x0000003c00987308 */ /* 0x0005e20000000800 */
[--C-:B-1----:R-:W-:Y:S01]  /*a690*/  FFMA.FTZ R57, R209, UR4, -R45.reuse ;  /* 0x00000004d1397c23 */ /* 0x102fe2000801082d */
[--C-:B------:R-:W-:Y:S01]  /*a6a0*/  FFMA.FTZ R52, R239, UR4, -R64.reuse ;  /* 0x00000004ef347c23 */ /* 0x100fe20008010840 */
[----:B------:R-:W-:Y:S07]  /*a6b0*/  FFMA.FTZ R53, R240, UR4, -R64 ;  /* 0x00000004f0357c23 */ /* 0x000fee0008010840 */
[----:B------:R-:W-:Y:S01]  /*a6c0*/  MUFU.EX2 R156, R61 ;  /* 0x0000003d009c7308 */ /* 0x000fe20000000800 */
[----:B-----5:R-:W-:Y:S01]  /*a6d0*/  FFMA.FTZ R56, R208, UR4, -R45 ;  /* 0x00000004d0387c23 */ /* 0x020fe2000801082d */
[----:B------:R-:W-:Y:S08]  /*a6e0*/  HMMA.16816.F32 R32, R48, R62, R32 ;  /* 0x0000003e3020723c */ /* 0x000ff00000001820 */
[----:B------:R-:W-:Y:S01]  /*a6f0*/  MUFU.EX2 R162, R57 ;  /* 0x0000003900a27308 */ /* 0x000fe20000000800 */
[----:B------:R-:W-:Y:S09]  /*a700*/  F2FP.F16.F32.PACK_AB R48, R161, R151 ;  /* 0x00000097a130723e */ /* 0x000ff200000000ff */
[----:B------:R1:W5:Y:S01]  /*a710*/  MUFU.EX2 R163, R56 ;  /* 0x0000003800a37308 */ /* 0x0003620000000800 */
[----:B--2---:R-:W-:Y:S01]  /*a720*/  FFMA.FTZ R60, R236, UR4, -R47 ;  /* 0x00000004ec3c7c23 */ /* 0x004fe2000801082f */
[----:B------:R-:W-:Y:S08]  /*a730*/  F2FP.F16.F32.PACK_AB R49, R158, R150 ;  /* 0x000000969e31723e */ /* 0x000ff000000000ff */
[----:B------:R2:W-:Y:S01]  /*a740*/  MUFU.EX2 R154, R52 ;  /* 0x00000034009a7308 */ /* 0x0005e20000000800 */
[----:B------:R-:W-:Y:S09]  /*a750*/  F2FP.F16.F32.PACK_AB R51, R159, R160 ;  /* 0x000000a09f33723e */ /* 0x000ff200000000ff */
[----:B------:R4:W4:Y:S10]  /*a760*/  MUFU.EX2 R155, R60 ;  /* 0x0000003c009b7308 */ /* 0x0009340000000800 */
[----:B------:R3:W3:Y:S01]  /*a770*/  MUFU.EX2 R145, R53 ;  /* 0x0000003500917308 */ /* 0x0006e20000000800 */
[----:B-1----:R-:W1:Y:S01]  /*a780*/  LDSM.16.MT88.4 R56, [R135+0x4c00] ;  /* 0x004c00008738783b */ /* 0x002e620000004200 */
[----:B-----5:R-:W-:Y:S02]  /*a790*/  F2FP.F16.F32.PACK_AB R50, R163, R162 ;  /* 0x000000a2a332723e */ /* 0x020fe400000000ff */
[----:B--2---:R-:W-:Y:S05]  /*a7a0*/  F2FP.F16.F32.PACK_AB R52, R148, R146 ;  /* 0x000000929434723e */ /* 0x004fea00000000ff */
[----:B----4-:R-:W2:Y:S01]  /*a7b0*/  LDSM.16.MT88.4 R60, [R185+0x4c00] ;  /* 0x004c0000b93c783b */ /* 0x010ea20000004200 */
[----:B------:R-:W-:Y:S02]  /*a7c0*/  F2FP.F16.F32.PACK_AB R54, R155, R156 ;  /* 0x0000009c9b36723e */ /* 0x000fe400000000ff */
        /* <DEDUP_REMOVED lines=144> */
[----:B------:R-:W-:Y:S01]  /*b0d0*/  MUFU.EX2 R60, R60 ;  /* 0x0000003c003c7308 */ /* 0x000fe20000000800 */
[C---:B------:R-:W-:Y:S09]  /*b0e0*/  HMMA.16816.F32 R8, R44.reuse, R56, R8 ;  /* 0x000000382c08723c */ /* 0x040ff20000001808 */
[----:B------:R-:W1:Y:S01]  /*b0f0*/  MUFU.EX2 R65, R65 ;  /* 0x0000004100417308 */ /* 0x000e620000000800 */
[----:B------:R-:W-:Y:S01]  /*b100*/  FADD.FTZ R57, R194, R0 ;  /* 0x00000000c2397221 */ /* 0x000fe20000010000 */
[----:B------:R-:W-:Y:S01]  /*b110*/  FADD.FTZ R0, R175, R52 ;  /* 0x00000034af007221 */ /* 0x000fe20000010000 */
[----:B------:R-:W-:Y:S01]  /*b120*/  FADD.FTZ R56, R199, R3 ;  /* 0x00000003c7387221 */ /* 0x000fe20000010000 */
[----:B------:R-:W2:Y:S01]  /*b130*/  LDSM.16.MT88.4 R52, [R135+0x5800] ;  /* 0x005800008734783b */ /* 0x000ea20000004200 */
[-C--:B------:R-:W-:Y:S05]  /*b140*/  HMMA.16816.F32 R12, R44, R58.reuse, R12 ;  /* 0x0000003a2c0c723c */ /* 0x080fea000000180c */
[----:B------:R-:W3:Y:S01]  /*b150*/  MUFU.EX2 R61, R61 ;  /* 0x0000003d003d7308 */ /* 0x000ee20000000800 */
[----:B------:R-:W-:Y:S01]  /*b160*/  FADD.FTZ R3, R197, R57 ;  /* 0x00000039c5037221 */ /* 0x000fe20000010000 */
[----:B------:R-:W-:Y:S08]  /*b170*/  FADD.FTZ R0, R193, R0 ;  /* 0x00000000c1007221 */ /* 0x000ff00000010000 */
[----:B------:R-:W-:Y:S01]  /*b180*/  MUFU.EX2 R85, R85 ;  /* 0x0000005500557308 */ /* 0x000fe20000000800 */
[----:B------:R-:W-:Y:S01]  /*b190*/  FADD.FTZ R2, R210, R2 ;  /* 0x00000002d2027221 */ /* 0x000fe20000010000 */
[----:B------:R-:W-:Y:S01]  /*b1a0*/  FADD.FTZ R57, R195, R3 ;  /* 0x00000003c3397221 */ /* 0x000fe20000010000 */
[C---:B------:R-:W-:Y:S07]  /*b1b0*/  HMMA.16816.F32 R16, R40.reuse, R58, R16 ;  /* 0x0000003a2810723c */ /* 0x040fee0000001810 */
[----:B------:R-:W4:Y:S01]  /*b1c0*/  MUFU.EX2 R88, R88 ;  /* 0x0000005800587308 */ /* 0x000f220000000800 */
[----:B------:R-:W-:Y:S01]  /*b1d0*/  FADD.FTZ R58, R205, R56 ;  /* 0x00000038cd3a7221 */ /* 0x000fe20000010000 */
[----:B------:R-:W-:Y:S01]  /*b1e0*/  FADD.FTZ R56, R179, R0 ;  /* 0x00000000b3387221 */ /* 0x000fe20000010000 */
[----:B------:R-:W-:Y:S01]  /*b1f0*/  FADD.FTZ R2, R173, R2 ;  /* 0x00000002ad027221 */ /* 0x000fe20000010000 */
        /* <DEDUP_REMOVED lines=28> */
[-C--:B--2---:R-:W-:Y:S03]  /*b3c0*/  HMMA.16816.F32 R4, R40, R52.reuse, R4 ;  /* 0x000000342804723c */ /* 0x084fe60000001804 */
[----:B---3--:R-:W-:Y:S01]  /*b3d0*/  F2FP.F16.F32.PACK_AB R47, R61, R76 ;  /* 0x0000004c3d2f723e */ /* 0x008fe200000000ff */
        /* <DEDUP_REMOVED lines=40> */
[----:B------:R-:W2:Y:S03]  /*b660*/  LDSM.16.MT88.4 R40, [R185+0x5c00] ;  /* 0x005c0000b928783b */ /* 0x000ea60000004200 */
        /* <DEDUP_REMOVED lines=69> */
[-C--:B--2---:R-:W-:Y:S03]  /*bac0*/  HMMA.16816.F32 R152, R164, R40.reuse, R20 ;  /* 0x00000028a498723c */ /* 0x084fe60000001814 */
        /* <DEDUP_REMOVED lines=12> */
.L_x_769:
[----:B------:R-:W1:Y:S04]  /*bb90*/  LDL.LU R8, [R1+0x8] ;  /* 0x0000080001087983 */ /* 0x000e680000300800 */
[----:B------:R-:W2:Y:S04]  /*bba0*/  LDL.LU R7, [R1+0xc] ;  /* 0x00000c0001077983 */ /* 0x000ea80000300800 */
[----:B------:R-:W3:Y:S04]  /*bbb0*/  LDL.LU R6, [R1+0x14] ;  /* 0x0000140001067983 */ /* 0x000ee80000300800 */
[----:B------:R-:W4:Y:S04]  /*bbc0*/  LDL.LU R5, [R1+0x10] ;  /* 0x0000100001057983 */ /* 0x000f280000300800 */
[----:B------:R-:W5:Y:S01]  /*bbd0*/  LDL R41, [R1+0x20] ;  /* 0x0000200001297983 */ /* 0x000f620000100800 */
[----:B------:R-:W1:Y:S01]  /*bbe0*/  S2R R40, SR_TID.X ;  /* 0x0000000000287919 */ /* 0x000e620000002100 */
[----:B------:R-:W1:Y:S08]  /*bbf0*/  S2UR UR4, SR_CgaCtaId ;  /* 0x00000000000479c3 */ /* 0x000e700000008800 */
[----:B------:R-:W1:Y:S02]  /*bc00*/  LDC.U8 R26, c[0x0][0x549] ;  /* 0x00015240ff1a7b82 */ /* 0x000e640000000000 */
[----:B-1----:R-:W-:Y:S01]  /*bc10*/  SHF.R.U32.HI R31, RZ, 0x2, R40 ;  /* 0x00000002ff1f7819 */ /* 0x002fe20000011628 */
[----:B------:R-:W-:-:S02]  /*bc20*/  UMOV UR5, 0x400 ;  /* 0x0000040000057882 */ /* 0x000fc40000000000 */
[----:B------:R-:W-:Y:S01]  /*bc30*/  ULEA UR4, UR4, UR5, 0x18 ;  /* 0x0000000504047291 */ /* 0x000fe2000f8ec0ff */
[----:B------:R-:W-:Y:S02]  /*bc40*/  SHF.L.U32 R25, R40, 0x2, RZ ;  /* 0x0000000228197819 */ /* 0x000fe400000006ff */
[----:B------:R-:W-:Y:S02]  /*bc50*/  ISETP.NE.AND P1, PT, R26, RZ, PT ;  /* 0x000000ff1a00720c */ /* 0x000fe40003f25270 */
[----:B------:R-:W-:Y:S01]  /*bc60*/  LOP3.LUT R24, R25, 0x20, RZ, 0xc0, !PT ;  /* 0x0000002019187812 */ /* 0x000fe200078ec0ff */
[----:B------:R-:W1:Y:S01]  /*bc70*/  S2R R42, SR_CTAID.Y ;  /* 0x00000000002a7919 */ /* 0x000e620000002600 */
[----:B------:R-:W1:Y:S04]  /*bc80*/  SHFL.BFLY PT, R4, R8, 0x2, 0x1f ;  /* 0x0c401f0008047f89 */ /* 0x000e6800000e0000 */
[----:B--2---:R-:W2:Y:S04]  /*bc90*/  SHFL.BFLY PT, R3, R7, 0x2, 0x1f ;  /* 0x0c401f0007037f89 */ /* 0x004ea800000e0000 */
[----:B---3--:R-:W3:Y:S04]  /*bca0*/  SHFL.BFLY PT, R2, R6, 0x2, 0x1f ;  /* 0x0c401f0006027f89 */ /* 0x008ee800000e0000 */
[----:B----4-:R-:W4:Y:S01]  /*bcb0*/  SHFL.BFLY PT, R0, R5, 0x2, 0x1f ;  /* 0x0c401f0005007f89 */ /* 0x010f2200000e0000 */
[----:B-1----:R-:W-:Y:S01]  /*bcc0*/  FADD.FTZ R4, R4, R8 ;  /* 0x0000000804047221 */ /* 0x002fe20000010000 */
[----:B--2---:R-:W-:-:S04]  /*bcd0*/  FADD.FTZ R3, R3, R7 ;  /* 0x0000000703037221 */ /* 0x004fc80000010000 */
[----:B------:R-:W1:Y:S01]  /*bce0*/  SHFL.BFLY PT, R19, R4, 0x1, 0x1f ;  /* 0x0c201f0004137f89 */ /* 0x000e6200000e0000 */
[----:B---3--:R-:W-:-:S03]  /*bcf0*/  FADD.FTZ R2, R2, R6 ;  /* 0x0000000602027221 */ /* 0x008fc60000010000 */
[----:B------:R-:W2:Y:S01]  /*bd00*/  SHFL.BFLY PT, R20, R3, 0x1, 0x1f ;  /* 0x0c201f0003147f89 */ /* 0x000ea200000e0000 */
[----:B----4-:R-:W-:-:S03]  /*bd10*/  FADD.FTZ R0, R0, R5 ;  /* 0x0000000500007221 */ /* 0x010fc60000010000 */
[----:B------:R-:W3:Y:S04]  /*bd20*/  SHFL.BFLY PT, R5, R2, 0x1, 0x1f ;  /* 0x0c201f0002057f89 */ /* 0x000ee800000e0000 */
[----:B------:R-:W4:Y:S01]  /*bd30*/  SHFL.BFLY PT, R6, R0, 0x1, 0x1f ;  /* 0x0c201f0000067f89 */ /* 0x000f2200000e0000 */
[C---:B------:R-:W-:Y:S02]  /*bd40*/  SHF.L.U32 R7, R40.reuse, 0x1, RZ ;  /* 0x0000000128077819 */ /* 0x040fe400000006ff */
[----:B------:R-:W-:Y:S01]  /*bd50*/  SHF.L.U32 R8, R40, 0x4, RZ ;  /* 0x0000000428087819 */ /* 0x000fe200000006ff */
[----:B-1----:R-:W-:-:S04]  /*bd60*/  FADD.FTZ R19, R4, R19 ;  /* 0x0000001304137221 */ /* 0x002fc80000010000 */
[----:B------:R-:W1:Y:S01]  /*bd70*/  MUFU.RCP R4, R19 ;  /* 0x0000001300047308 */ /* 0x000e620000001000 */
[----:B--2---:R-:W-:Y:S01]  /*bd80*/  FADD.FTZ R20, R3, R20 ;  /* 0x0000001403147221 */ /* 0x004fe20000010000 */
[----:B------:R-:W-:-:S04]  /*bd90*/  LOP3.LUT R3, R7, 0x6, RZ, 0xc0, !PT ;  /* 0x0000000607037812 */ /* 0x000fc800078ec0ff */
[----:B------:R-:W-:Y:S02]  /*bda0*/  LOP3.LUT R3, R3, 0x3e00, R8, 0xf8, !PT ;  /* 0x00003e0003037812 */ /* 0x000fe400078ef808 */
[----:B------:R-:W-:Y:S01]  /*bdb0*/  SHF.L.U32 R8, R40, 0x3, RZ ;  /* 0x0000000328087819 */ /* 0x000fe200000006ff */
[----:B---3--:R-:W-:Y:S01]  /*bdc0*/  FADD.FTZ R21, R2, R5 ;  /* 0x0000000502157221 */ /* 0x008fe20000010000 */
[----:B----4-:R-:W-:Y:S01]  /*bdd0*/  FADD.FTZ R22, R0, R6 ;  /* 0x0000000600167221 */ /* 0x010fe20000010000 */
[----:B------:R-:W-:Y:S02]  /*bde0*/  SHF.L.U32 R2, R31, 0x5, RZ ;  /* 0x000000051f027819 */ /* 0x000fe400000006ff */
[----:B------:R-:W-:Y:S02]  /*bdf0*/  LOP3.LUT R0, R8, 0xc0, RZ, 0xc0, !PT ;  /* 0x000000c008007812 */ /* 0x000fe400078ec0ff */
[----:B------:R-:W-:Y:S01]  /*be00*/  FSETP.NE.FTZ.AND P6, PT, R19, RZ, PT ;  /* 0x000000ff1300720b */ /* 0x000fe20003fd5000 */
[----:B------:R-:W2:Y:S01]  /*be10*/  MUFU.RCP R7, R20 ;  /* 0x0000001400077308 */ /* 0x000ea20000001000 */
[----:B------:R-:W-:-:S02]  /*be20*/  LOP3.LUT R2, R3, 0x20, R2, 0xf8, !PT ;  /* 0x0000002003027812 */ /* 0x000fc400078ef802 */
[----:B------:R-:W-:Y:S02]  /*be30*/  LOP3.LUT R3, R0, 0x18, R40, 0xf8, !PT ;  /* 0x0000001800037812 */ /* 0x000fe400078ef828 */
[----:B-1----:R-:W-:-:S03]  /*be40*/  FSEL R0, R4, 1, P6 ;  /* 0x3f80000004007808 */ /* 0x002fc60003000000 */
[----:B------:R-:W1:Y:S08]  /*be50*/  MUFU.RCP R4, R22 ;  /* 0x0000001600047308 */ /* 0x000e700000001000 */
[----:B------:R-:W3:Y:S01]  /*be60*/  MUFU.RCP R5, R21 ;  /* 0x0000001500057308 */ /* 0x000ee20000001000 */
[----:B------:R-:W-:Y:S02]  /*be70*/  FSETP.NE.FTZ.AND P5, PT, R20, RZ, PT ;  /* 0x000000ff1400720b */ /* 0x000fe40003fb5000 */
[----:B------:R-:W-:-:S02]  /*be80*/  FSETP.NE.FTZ.AND P3, PT, R22, RZ, PT ;  /* 0x000000ff1600720b */ /* 0x000fc40003f75000 */
[----:B------:R-:W-:Y:S02]  /*be90*/  LOP3.LUT R23, R2, R3, RZ, 0xfc, !PT ;  /* 0x0000000302177212 */ /* 0x000fe400078efcff */
[----:B------:R-:W-:Y:S01]  /*bea0*/  FSETP.NE.FTZ.AND P4, PT, R21, RZ, PT ;  /* 0x000000ff1500720b */ /* 0x000fe20003f95000 */
[C---:B------:R-:W-:Y:S01]  /*beb0*/  FMUL.FTZ R140, R0.reuse, R140 ;  /* 0x0000008c008c7220 */ /* 0x040fe20000410000 */
[----:B--2---:R-:W-:Y:S01]  /*bec0*/  FSEL R3, R7, 1, P5 ;  /* 0x3f80000007037808 */ /* 0x004fe20002800000 */
        /* <DEDUP_REMOVED lines=8> */
[----:B---3--:R-:W-:Y:S01]  /*bf50*/  FSEL R2, R5, 1, P4 ;  /* 0x3f80000005027808 */ /* 0x008fe20002000000 */
        /* <DEDUP_REMOVED lines=37> */
[----:B------:R-:W-:Y:S04]  /*c1b0*/  STS [R3+0x210], R2 ;  /* 0x0002100203007388 */ /* 0x000fe80000000800 */
[----:B------:R-:W-:Y:S04]  /*c1c0*/  STS [R0+0x1000], R5 ;  /* 0x0010000500007388 */ /* 0x000fe80000000800 */
[----:B------:R-:W-:Y:S04]  /*c1d0*/  STS [R0+0x1200], R8 ;  /* 0x0012000800007388 */ /* 0x000fe80000000800 */
[----:B------:R3:W-:Y:S01]  /*c1e0*/  STS [R3+0x1010], R14 ;  /* 0x0010100e03007388 */ /* 0x0007e20000000800 */
[----:B-----5:R-:W-:Y:S01]  /*c1f0*/  ISETP.NE.AND P2, PT, R41, -0x1, PT ;  /* 0xffffffff2900780c */ /* 0x020fe20003f45270 */
[----:B-1----:R-:W1:Y:S02]  /*c200*/  @P5 LDC R7, c[0x0][0x458] ;  /* 0x00011600ff075b82 */ /* 0x002e640000000800 */
[----:B------:R4:W-:Y:S06]  /*c210*/  STS [R3+0x1210], R13 ;  /* 0x0012100d03007388 */ /* 0x0009ec0000000800 */
[----:B--2---:R-:W2:Y:S01]  /*c220*/  @P1 LDC R4, c[0x0][0x430] ;  /* 0x00010c00ff041b82 */ /* 0x004ea20000000800 */
[----:B------:R-:W-:-:S07]  /*c230*/  LOP3.LUT R6, R25, 0x40, RZ, 0xc0, !PT ;  /* 0x0000004019067812 */ /* 0x000fce00078ec0ff */
[----:B---3--:R-:W2:Y:S08]  /*c240*/  LDC R14, c[0x0][0x434] ;  /* 0x00010d00ff0e7b82 */ /* 0x008eb00000000800 */
[----:B----4-:R-:W2:Y:S01]  /*c250*/  LDC R3, c[0x0][0x434] ;  /* 0x00010d00ff037b82 */ /* 0x010ea20000000800 */
[----:B------:R-:W-:Y:S02]  /*c260*/  IADD3 R2, PT, PT, R0, -R6, RZ ;  /* 0x8000000600027210 */ /* 0x000fe40007ffe0ff */
[----:B------:R-:W-:-:S02]  /*c270*/  F2FP.F16.F32.PACK_AB R12, R12, R152 ;  /* 0x000000980c0c723e */ /* 0x000fc400000000ff */
[----:B------:R-:W-:Y:S02]  /*c280*/  F2FP.F16.F32.PACK_AB R11, R11, R154 ;  /* 0x0000009a0b0b723e */ /* 0x000fe400000000ff */
[----:B------:R-:W-:Y:S01]  /*c290*/  F2FP.F16.F32.PACK_AB R10, R10, R164 ;  /* 0x000000a40a0a723e */ /* 0x000fe200000000ff */
[----:B------:R-:W3:Y:S01]  /*c2a0*/  LDC.U8 R13, c[0x0][0x548] ;  /* 0x00015200ff0d7b82 */ /* 0x000ee20000000000 */
[----:B------:R-:W-:Y:S02]  /*c2b0*/  IADD3 R0, PT, PT, -R24, R2, RZ ;  /* 0x0000000218007210 */ /* 0x000fe40007ffe1ff */
[----:B------:R-:W-:Y:S01]  /*c2c0*/  F2FP.F16.F32.PACK_AB R9, R9, R166 ;  /* 0x000000a60909723e */ /* 0x000fe200000000ff */
[----:B------:R-:W-:Y:S01]  /*c2d0*/  STS [R2+0x20], R12 ;  /* 0x0000200c02007388 */ /* 0x000fe20000000800 */
[----:B------:R-:W-:Y:S02]  /*c2e0*/  F2FP.F16.F32.PACK_AB R18, R18, R156 ;  /* 0x0000009c1212723e */ /* 0x000fe400000000ff */
[----:B------:R-:W-:Y:S01]  /*c2f0*/  F2FP.F16.F32.PACK_AB R17, R17, R158 ;  /* 0x0000009e1111723e */ /* 0x000fe200000000ff */
[----:B------:R-:W-:Y:S01]  /*c300*/  STS [R2+0x220], R11 ;  /* 0x0002200b02007388 */ /* 0x000fe20000000800 */
[----:B------:R-:W-:-:S02]  /*c310*/  F2FP.F16.F32.PACK_AB R16, R16, R160 ;  /* 0x000000a01010723e */ /* 0x000fc400000000ff */
[----:B------:R-:W-:Y:S01]  /*c320*/  F2FP.F16.F32.PACK_AB R15, R15, R162 ;  /* 0x000000a20f0f723e */ /* 0x000fe200000000ff */
[----:B------:R4:W-:Y:S04]  /*c330*/  STS [R0+0x30], R10 ;  /* 0x0000300a00007388 */ /* 0x0009e80000000800 */
[----:B------:R5:W-:Y:S01]  /*c340*/  STS [R0+0x230], R9 ;  /* 0x0002300900007388 */ /* 0x000be20000000800 */
[----:B--2---:R-:W-:-:S03]  /*c350*/  @P1 IMAD R3, R4, R14, RZ ;  /* 0x0000000e04031224 */ /* 0x004fc600078e02ff */
[----:B------:R-:W-:Y:S01]  /*c360*/  STS [R2+0x1020], R18 ;  /* 0x0010201202007388 */ /* 0x000fe20000000800 */
[----:B------:R-:W2:Y:S03]  /*c370*/  @P1 LDC R4, c[0x0][0x430] ;  /* 0x00010c00ff041b82 */ /* 0x000ea60000000800 */
[----:B------:R-:W-:Y:S04]  /*c380*/  STS [R2+0x1220], R17 ;  /* 0x0012201102007388 */ /* 0x000fe80000000800 */
[----:B------:R-:W-:Y:S04]  /*c390*/  STS [R0+0x1030], R16 ;  /* 0x0010301000007388 */ /* 0x000fe80000000800 */
[----:B------:R1:W-:Y:S01]  /*c3a0*/  STS [R0+0x1230], R15 ;  /* 0x0012300f00007388 */ /* 0x0003e20000000800 */
[----:B----4-:R-:W4:Y:S08]  /*c3b0*/  @!P2 LDC.64 R10, c[0x0][0x400] ;  /* 0x00010000ff0aab82 */ /* 0x010f300000000a00 */
[----:B-----5:R-:W2:Y:S01]  /*c3c0*/  @P2 LDC.64 R8, c[0x0][0x408] ;  /* 0x00010200ff082b82 */ /* 0x020ea20000000a00 */
[----:B------:R2:W2:Y:S07]  /*c3d0*/  @P6 MUFU.LG2 R6, R19 ;  /* 0x0000001300066308 */ /* 0x0004ae0000000c00 */
[----:B-1----:R-:W1:Y:S01]  /*c3e0*/  @P6 LDC R0, c[0x0][0x458] ;  /* 0x00011600ff006b82 */ /* 0x002e620000000800 */
[----:B------:R1:W1:Y:S08]  /*c3f0*/  @P5 MUFU.LG2 R5, R20 ;  /* 0x0000001400055308 */ /* 0x0002700000000c00 */
[----:B------:R1:W1:Y:S01]  /*c400*/  @P4 MUFU.LG2 R12, R21 ;  /* 0x00000015000c4308 */ /* 0x0002620000000c00 */
[----:B----4-:R-:W-:Y:S01]  /*c410*/  @!P2 IMAD.WIDE.U32 R24, R42, R10, RZ ;  /* 0x0000000a2a18a225 */ /* 0x010fe200078e00ff */
[----:B------:R-:W-:Y:S01]  /*c420*/  @P1 MOV R2, 0x1 ;  /* 0x0000000100021802 */ /* 0x000fe20000000f00 */
[----:B---3--:R-:W-:Y:S06]  /*c430*/  @P1 BRA `(.L_x_773) ;  /* 0x0000000000201947 */ /* 0x008fec0003800000 */
[----:B------:R-:W-:Y:S01]  /*c440*/  ISETP.NE.AND P0, PT, R13, RZ, PT ;  /* 0x000000ff0d00720c */ /* 0x000fe20003f05270 */
[----:B------:R-:W3:-:S12]  /*c450*/  LDC R10, c[0x0][0x3e0] ;  /* 0x0000f800ff0a7b82 */ /* 0x000ed80000000800 */
[----:B------:R-:W3:Y:S01]  /*c460*/  @P0 LDC R2, c[0x0][0x454] ;  /* 0x00011500ff020b82 */ /* 0x000ee20000000800 */
[----:B--2---:R-:W-:Y:S02]  /*c470*/  @P0 MOV R4, 0x1 ;  /* 0x0000000100040802 */ /* 0x004fe40000000f00 */
[----:B------:R-:W-:-:S05]  /*c480*/  @!P0 MOV R4, 0x1 ;  /* 0x0000000100048802 */ /* 0x000fca0000000f00 */
[----:B------:R-:W4:Y:S01]  /*c490*/  @P0 LDC R3, c[0x0][0x454] ;  /* 0x00011500ff030b82 */ /* 0x000f220000000800 */
[-C--:B---3--:R-:W-:Y:S02]  /*c4a0*/  @P0 IMAD R2, R2, R10.reuse, RZ ;  /* 0x0000000a02020224 */ /* 0x088fe400078e02ff */
[----:B------:R-:W-:-:S07]  /*c4b0*/  @!P0 IMAD R2, R14, R10, RZ ;  /* 0x0000000a0e028224 */ /* 0x000fce00078e02ff */
.L_x_773:
[----:B------:R-:W-:Y:S06]  /*c4c0*/  BAR.SYNC.DEFER_BLOCKING 0x0 ;  /* 0x0000000000007b1d */ /* 0x000fec0000010000 */
[----:B------:R-:W4:Y:S01]  /*c4d0*/  S2R R29, SR_CTAID.Z ;  /* 0x00000000001d7919 */ /* 0x000f220000002700 */
[----:B------:R-:W3:Y:S01]  /*c4e0*/  S2R R15, SR_CTAID.X ;  /* 0x00000000000f7919 */ /* 0x000ee20000002500 */
[----:B------:R-:W-:Y:S01]  /*c4f0*/  ISETP.NE.AND P0, PT, R41, -0x1, PT ;  /* 0xffffffff2900780c */ /* 0x000fe20003f05270 */
[----:B------:R1:W4:Y:S01]  /*c500*/  @P3 MUFU.LG2 R10, R22 ;  /* 0x00000016000a3308 */ /* 0x0003220000000c00 */
[----:B------:R3:W5:Y:S01]  /*c510*/  LDL R30, [R1+0x24] ;  /* 0x00002400011e7983 */ /* 0x0007620000100800 */
[----:B------:R-:W-:Y:S01]  /*c520*/  ISETP.NE.AND P1, PT, R13, RZ, !P1 ;  /* 0x000000ff0d00720c */ /* 0x000fe20004f25270 */
[----:B------:R-:W-:Y:S01]  /*c530*/  @!P2 IMAD R28, R42, R11, R25 ;  /* 0x0000000b2a1ca224 */ /* 0x000fe200078e0219 */
[----:B------:R-:W3:Y:S01]  /*c540*/  @P4 LDC R13, c[0x0][0x458] ;  /* 0x00011600ff0d4b82 */ /* 0x000ee20000000800 */
[----:B--2---:R-:W-:Y:S01]  /*c550*/  @P6 FMUL.FTZ R6, R6, 0.69314718246459960938 ;  /* 0x3f31721806066820 */ /* 0x004fe20000410000 */
[----:B------:R-:W-:Y:S01]  /*c560*/  MOV R27, 0x7f800000 ;  /* 0x7f800000001b7802 */ /* 0x000fe20000000f00 */
[----:B-1----:R-:W-:Y:S01]  /*c570*/  @P5 FMUL.FTZ R5, R5, 0.69314718246459960938 ;  /* 0x3f31721805055820 */ /* 0x002fe20000410000 */
[----:B------:R-:W-:Y:S01]  /*c580*/  MOV R26, 0x7f800000 ;  /* 0x7f800000001a7802 */ /* 0x000fe20000000f00 */
[----:B------:R1:W2:Y:S01]  /*c590*/  LDS.128 R32, [R189+0x1800] ;  /* 0x00180000bd207984 */ /* 0x0002a20000000c00 */
[----:B------:R-:W-:Y:S01]  /*c5a0*/  @P6 FFMA.FTZ R27, R39, R0, R6 ;  /* 0x00000000271b6223 */ /* 0x000fe20000010006 */
[----:B------:R-:W-:Y:S01]  /*c5b0*/  @P5 FFMA.FTZ R26, R38, R7, R5 ;  /* 0x00000007261a5223 */ /* 0x000fe20000010005 */
[----:B------:R-:W1:Y:S01]  /*c5c0*/  @P3 LDC R11, c[0x0][0x458] ;  /* 0x00011600ff0b3b82 */ /* 0x000e620000000800 */
[----:B------:R-:W-:Y:S01]  /*c5d0*/  @P4 FMUL.FTZ R7, R12, 0.69314718246459960938 ;  /* 0x3f3172180c074820 */ /* 0x000fe20000410000 */
[----:B------:R-:W-:Y:S01]  /*c5e0*/  BSSY.RECONVERGENT B0, `(.L_x_774) ;  /* 0x000003d000007945 */ /* 0x000fe20003800200 */
[----:B------:R-:W-:Y:S01]  /*c5f0*/  MOV R19, 0x7f800000 ;  /* 0x7f80000000137802 */ /* 0x000fe20000000f00 */
[----:B------:R-:W-:-:S04]  /*c600*/  @P2 IMAD.WIDE.U32 R22, R41, R8, RZ ;  /* 0x0000000829162225 */ /* 0x000fc800078e00ff */
[----:B----4-:R-:W-:Y:S01]  /*c610*/  @P3 FMUL.FTZ R6, R10, 0.69314718246459960938 ;  /* 0x3f3172180a063820 */ /* 0x010fe20000410000 */
[----:B------:R-:W-:Y:S01]  /*c620*/  MOV R18, 0x7f800000 ;  /* 0x7f80000000127802 */ /* 0x000fe20000000f00 */
[----:B------:R-:W-:Y:S02]  /*c630*/  @P2 IMAD R28, R41, R9, R23 ;  /* 0x00000009291c2224 */ /* 0x000fe400078e0217 */
[----:B------:R-:W-:Y:S02]  /*c640*/  @!P0 IMAD R41, R42, R14, RZ ;  /* 0x0000000e2a298224 */ /* 0x000fe400078e02ff */
[----:B------:R-:W-:-:S03]  /*c650*/  IMAD R0, R29, R3, RZ ;  /* 0x000000031d007224 */ /* 0x000fc600078e02ff */
[----:B------:R4:W-:Y:S01]  /*c660*/  @!P0 STL [R1+0x20], R41 ;  /* 0x0000202901008387 */ /* 0x0009e20000100800 */
[----:B------:R-:W-:Y:S01]  /*c670*/  LOP3.LUT P0, RZ, R40, 0x3, RZ, 0xc0, !PT ;  /* 0x0000000328ff7812 */ /* 0x000fe2000780c0ff */
[----:B------:R-:W-:Y:S01]  /*c680*/  @!P1 IMAD R0, R42, R2, R0 ;  /* 0x000000022a009224 */ /* 0x000fe200078e0200 */
[----:B---3--:R-:W-:Y:S01]  /*c690*/  SHF.L.U32 R15, R15, 0x7, RZ ;  /* 0x000000070f0f7819 */ /* 0x008fe200000006ff */
[----:B------:R-:W-:Y:S01]  /*c6a0*/  @P4 FFMA.FTZ R19, R37, R13, R7 ;  /* 0x0000000d25134223 */ /* 0x000fe20000010007 */
[----:B------:R-:W-:Y:S02]  /*c6b0*/  SHF.R.S32.HI R3, RZ, 0x1f, R41 ;  /* 0x0000001fff037819 */ /* 0x000fe40000011429 */
[----:B------:R-:W-:Y:S01]  /*c6c0*/  SEL R5, R41, RZ, P1 ;  /* 0x000000ff29057207 */ /* 0x000fe20000800000 */
[----:B------:R-:W-:Y:S01]  /*c6d0*/  IMAD R2, R15, R4, RZ ;  /* 0x000000040f027224 */ /* 0x000fe200078e02ff */
[----:B------:R-:W-:Y:S01]  /*c6e0*/  SEL R3, R3, RZ, P1 ;  /* 0x000000ff03037207 */ /* 0x000fe20000800000 */
[----:B-1----:R-:W-:-:S03]  /*c6f0*/  @P3 FFMA.FTZ R18, R36, R11, R6 ;  /* 0x0000000b24123223 */ /* 0x002fc60000010006 */
[----:B------:R-:W-:Y:S02]  /*c700*/  IADD3 R8, P5, P1, R2, R5, R0 ;  /* 0x0000000502087210 */ /* 0x000fe400079be000 */
[----:B------:R-:W-:Y:S02]  /*c710*/  SHF.R.S32.HI R2, RZ, 0x1f, R2 ;  /* 0x0000001fff027819 */ /* 0x000fe40000011402 */
[----:B------:R-:W-:-:S04]  /*c720*/  SHF.R.S32.HI R0, RZ, 0x1f, R0 ;  /* 0x0000001fff007819 */ /* 0x000fc80000011400 */
[----:B------:R-:W-:Y:S01]  /*c730*/  IADD3.X R5, PT, PT, R2, R3, R0, P5, P1 ;  /* 0x0000000302057210 */ /* 0x000fe20002fe2400 */
[----:B--2-4-:R-:W-:Y:S06]  /*c740*/  @P0 BRA `(.L_x_775) ;  /* 0x0000000000980947 */ /* 0x014fec0003800000 */
        /* <DEDUP_REMOVED lines=38> */
.L_x_775:
[----:B------:R-:W-:Y:S05]  /*c9b0*/  BSYNC.RECONVERGENT B0 ;  /* 0x0000000000007941 */ /* 0x000fea0003800200 */
.L_x_774:
[----:B-1----:R1:W5:Y:S01]  /*c9c0*/  LDL R11, [R1+0x28] ;  /* 0x00002800010b7983 */ /* 0x0023620000100800 */
[----:B------:R-:W2:Y:S03]  /*c9d0*/  LDCU UR6, c[0x0][0x440] ;  /* 0x00008800ff0677ac */ /* 0x000ea60008000800 */
[----:B------:R1:W5:Y:S01]  /*c9e0*/  LDL R10, [R1+0x2c] ;  /* 0x00002c00010a7983 */ /* 0x0003620000100800 */
[----:B------:R-:W3:Y:S01]  /*c9f0*/  LDCU.64 UR4, c[0x0][0x410] ;  /* 0x00008200ff0477ac */ /* 0x000ee20008000a00 */
[----:B------:R-:W-:Y:S01]  /*ca00*/  @!P2 IMAD.MOV.U32 R2, RZ, RZ, R24 ;  /* 0x000000ffff02a224 */ /* 0x000fe200078e0018 */
[C---:B------:R-:W-:Y:S01]  /*ca10*/  IADD3 R5, PT, PT, R31.reuse, 0x20, RZ ;  /* 0x000000201f057810 */ /* 0x040fe20007ffe0ff */
[----:B------:R1:W4:Y:S01]  /*ca20*/  LDS.128 R12, [R189] ;  /* 0x00000000bd0c7984 */ /* 0x0003220000000c00 */
[----:B------:R-:W-:Y:S01]  /*ca30*/  @P2 IMAD.MOV.U32 R2, RZ, RZ, R22 ;  /* 0x000000ffff022224 */ /* 0x000fe200078e0016 */
[C---:B------:R-:W-:Y:S01]  /*ca40*/  IADD3 R0, PT, PT, R31.reuse, 0x60, RZ ;  /* 0x000000601f007810 */ /* 0x040fe20007ffe0ff */
[----:B------:R-:W-:Y:S01]  /*ca50*/  VIADD R4, R31, 0x40 ;  /* 0x000000401f047836 */ /* 0x000fe20000000000 */
[----:B------:R-:W-:Y:S02]  /*ca60*/  BSSY.RECONVERGENT B0, `(.L_x_776) ;  /* 0x0000015000007945 */ /* 0x000fe40003800200 */
[----:B------:R-:W-:-:S02]  /*ca70*/  IADD3 R2, P1, PT, R191, R2, RZ ;  /* 0x00000002bf027210 */ /* 0x000fc40007f3e0ff */
[----:B--2---:R-:W-:-:S03]  /*ca80*/  ISETP.GE.AND P0, PT, R191, UR6, PT ;  /* 0x00000006bf007c0c */ /* 0x004fc6000bf06270 */
[----:B------:R-:W-:Y:S01]  /*ca90*/  IMAD.X R3, RZ, RZ, R28, P1 ;  /* 0x000000ffff037224 */ /* 0x000fe200008e061c */
        /* <DEDUP_REMOVED lines=17> */
.L_x_777:
[----:B------:R-:W-:Y:S05]  /*cbb0*/  BSYNC.RECONVERGENT B0 ;  /* 0x0000000000007941 */ /* 0x000fea0003800200 */
.L_x_776:
        /* <DEDUP_REMOVED lines=16> */
.L_x_779:
[----:B------:R-:W-:Y:S05]  /*ccc0*/  BSYNC.RECONVERGENT B0 ;  /* 0x0000000000007941 */ /* 0x000fea0003800200 */
.L_x_778:
        /* <DEDUP_REMOVED lines=16> */
.L_x_781:
[----:B------:R-:W-:Y:S05]  /*cdd0*/  BSYNC.RECONVERGENT B0 ;  /* 0x0000000000007941 */ /* 0x000fea0003800200 */
.L_x_780:
        /* <DEDUP_REMOVED lines=15> */
.L_x_782:
        /* <DEDUP_REMOVED lines=11> */
.L_x_1363:


//--------------------- .text._ZN5flash16flash_fwd_kernelI23Flash_fwd_kernel_traitsILi32ELi128ELi128ELi4ELb0ELb0EN7cutlass6half_tE19Flash_kernel_traitsILi32ELi128ELi128ELi4ES3_EELb1ELb0ELb0ELb1ELb0ELb0ELb0ELb1EEEvNS_16Flash_fwd_paramsE --------------------------
	.section	.text._ZN5flash16flash_fwd_kernelI23Flash_fwd_kernel_traitsILi32ELi128ELi128ELi4ELb0ELb0EN7cutlass6half_tE19Flash_kernel_traitsILi32ELi128ELi128ELi4ES3_EELb1ELb0ELb0ELb1ELb0ELb0ELb0ELb1EEEvNS_16Flash_fwd_paramsE,"ax",@progbits
	.align	128
        .global         _ZN5flash16flash_fwd_kernelI23Flash_fwd_kernel_traitsILi32ELi128ELi128ELi4ELb0ELb0EN7cutlass6half_tE19Flash_kernel_traitsILi32ELi128ELi128ELi4ES3_EELb1ELb0ELb0ELb1ELb0ELb0ELb0ELb1EEEvNS_16Flash_fwd_paramsE
        .type           _ZN5flash16flash_fwd_kernelI23Flash_fwd_kernel_traitsILi32ELi128ELi128ELi4ELb0ELb0EN7cutlass6half_tE19Flash_kernel_traitsILi32ELi128ELi128ELi4ES3_EELb1ELb0ELb0ELb1ELb0ELb0ELb0ELb1EEEvNS_16Flash_fwd_paramsE,@function
        .size           _ZN5flash16flash_fwd_kernelI23Flash_fwd_kernel_traitsILi32ELi128ELi128ELi4ELb0ELb0EN7cutlass6half_tE19Flash_kernel_traitsILi32ELi128ELi128ELi4ES3_EELb1ELb0ELb0ELb1ELb0ELb0ELb0ELb1EEEvNS_16Flash_fwd_paramsE,(.L_x_1364 - _ZN5flash16flash_fwd_kernelI23Flash_fwd_kernel_traitsILi32ELi128ELi128ELi4ELb0ELb0EN7cutlass6half_tE19Flash_kernel_traitsILi32ELi128ELi128ELi4ES3_EELb1ELb0ELb0ELb1ELb0ELb0ELb0ELb1EEEvNS_16Flash_fwd_paramsE)
        .other          _ZN5flash16flash_fwd_kernelI23Flash_fwd_kernel_traitsILi32ELi128ELi128ELi4ELb0ELb0EN7cutlass6half_tE19Flash_kernel_traitsILi32ELi128ELi128ELi4ES3_EELb1ELb0ELb0ELb1ELb0ELb0ELb0ELb1EEEvNS_16Flash_fwd_paramsE,@"STO_CUDA_ENTRY STV_DEFAULT"
_ZN5flash16flash_fwd_kernelI23Flash_fwd_kernel_traitsILi32ELi128ELi128ELi4ELb0ELb0EN7cutlass6half_tE19Flash_kernel_traitsILi32ELi128ELi128ELi4ES3_EELb1ELb0ELb0ELb1ELb0ELb0ELb0ELb1EEEvNS_16Flash_fwd_paramsE:
.text._ZN5flash16flash_fwd_kernelI23Flash_fwd_kernel_traitsILi32ELi128ELi128ELi4ELb0ELb0EN7cutlass6half_tE19Flash_kernel_traitsILi32ELi128ELi128ELi4ES3_EELb1ELb0ELb0ELb1ELb0ELb0ELb0ELb1EEEvNS_16Flash_fwd_paramsE:
        /* <DEDUP_REMOVED lines=67> */
[----:B------:R-:W4:Y:S01]  /*0430*/  @!UP3 LDCU UR8, c[0x0][0x43c] ;  /* 0x00008780ff08b7ac */ /* 0x000f220008000800 */
[----:B-1----:R-:W-:-:S02]  /*0440*/  IMAD.U32 R2, RZ, RZ, UR16 ;  /* 0x00000010ff027e24 */ /* 0x002fc4000f8e00ff */
[----:B------:R-:W-:-:S05]  /*0450*/  IMAD.U32 R3, RZ, RZ, UR17 ;  /* 0x00000011ff037e24 */ /* 0x000fca000f8e00ff */
[----:B------:R-:W5:Y:S04]  /*0460*/  @P4 LDG.E R7, desc[UR20][R2.64] ;  /* 0x0000001402074981 */ /* 0x000f68000c1e1900 */
[----:B------:R1:W2:Y:S02]  /*0470*/  @P2 LDG.E R6, desc[UR20][R2.64+0x4] ;  /* 0x0000041402062981 */ /* 0x0002a4000c1e1900 */
[----:B-1----:R-:W-:Y:S01]  /*0480*/  MOV R2, UR6 ;  /* 0x0000000600027c02 */ /* 0x002fe20008000f00 */
[----:B------:R-:W-:Y:S01]  /*0490*/  IMAD.U32 R3, RZ, RZ, UR7 ;  /* 0x00000007ff037e24 */ /* 0x000fe2000f8e00ff */
[----:B------:R-:W1:Y:S04]  /*04a0*/  @!UP3 LDCU.64 UR6, c[0x0][0x488] ;  /* 0x00009100ff06b7ac */ /* 0x000e680008000a00 */
[----:B------:R4:W2:Y:S02]  /*04b0*/  @P0 LDG.E R0, desc[UR20][R2.64] ;  /* 0x0000001402000981 */ /* 0x0008a4000c1e1900 */
[----:B----4-:R-:W-:-:S02]  /*04c0*/  IMAD.U32 R2, RZ, RZ, UR11 ;  /* 0x0000000bff027e24 */ /* 0x010fc4000f8e00ff */
[----:B------:R-:W-:Y:S01]  /*04d0*/  IMAD.U32 R3, RZ, RZ, UR10 ;  /* 0x0000000aff037e24 */ /* 0x000fe2000f8e00ff */
[----:B------:R-:W4:Y:S04]  /*04e0*/  LDCU UR10, c[0x0][0x3e0] ;  /* 0x00007c00ff0a77ac */ /* 0x000f280008000800 */
[----:B------:R-:W2:Y:S01]  /*04f0*/  @!P3 LDG.E R4, desc[UR20][R2.64] ;  /* 0x000000140204b981 */ /* 0x000ea2000c1e1900 */
[----:B------:R-:W-:Y:S01]  /*0500*/  UMOV UR12, URZ ;  /* 0x000000ff000c7c82 */ /* 0x000fe20008000000 */
[----:B------:R-:W-:Y:S01]  /*0510*/  USHF.L.U32 UR23, UR14, 0x7, URZ ;  /* 0x000000070e177899 */ /* 0x000fe200080006ff */
[----:B------:R-:W-:Y:S01]  /*0520*/  UMOV UR13, 0xffffffff ;  /* 0xffffffff000d7882 */ /* 0x000fe20000000000 */
[----:B-1----:R-:W-:-:S04]  /*0530*/  @!UP3 UISETP.NE.U32.AND UP2, UPT, UR6, URZ, UPT ;  /* 0x000000ff0600b28c */ /* 0x002fc8000bf45070 */
[----:B------:R-:W-:-:S04]  /*0540*/  @!UP3 UISETP.NE.AND.EX UP2, UPT, UR7, URZ, UPT, UP2 ;  /* 0x000000ff0700b28c */ /* 0x000fc8000bf45320 */
[----:B------:R-:W-:Y:S02]  /*0550*/  @!UP3 USEL UR8, UR8, URZ, UP2 ;  /* 0x000000ff0808b287 */ /* 0x000fe40009000000 */
[----:B----4-:R-:W-:Y:S01]  /*0560*/  UIMAD UR28, UR29, UR10, UR30 ;  /* 0x0000000a1d1c72a4 */ /* 0x010fe2000f8e021e */
[----:B---3--:R-:W-:Y:S02]  /*0570*/  @P1 R2UR UR12, R5 ;  /* 0x00000000050c12ca */ /* 0x008fe400000e0000 */
[----:B-----5:R-:W-:Y:S02]  /*0580*/  @P4 R2UR UR18, R7 ;  /* 0x00000000071242ca */ /* 0x020fe400000e0000 */
[----:B--2---:R-:W-:-:S13]  /*0590*/  @P2 R2UR UR9, R6 ;  /* 0x00000000060922ca */ /* 0x004fda00000e0000 */
[----:B------:R-:W-:Y:S02]  /*05a0*/  @UP0 UIADD3 UR24, UPT, UPT, UR9, -UR18, URZ ;  /* 0x8000001209180290 */ /* 0x000fe4000fffe0ff */
[----:B------:R-:W-:-:S04]  /*05b0*/  UISETP.NE.U32.AND UP0, UPT, UR4, URZ, UPT ;  /* 0x000000ff0400728c */ /* 0x000fc8000bf05070 */
[----:B------:R-:W-:Y:S02]  /*05c0*/  UISETP.NE.AND.EX UP0, UPT, UR5, URZ, UPT, UP0 ;  /* 0x000000ff0500728c */ /* 0x000fe4000bf05300 */
        /* <DEDUP_REMOVED lines=13> */
.L_x_783:
[----:B------:R-:W-:Y:S01]  /*06a0*/  @!UP3 UIADD3 UR19, UPT, UPT, UR8, UR4, -UR12 ;  /* 0x000000040813b290 */ /* 0x000fe2000fffe80c */
[----:B------:R-:W-:Y:S11]  /*06b0*/  @!P0 EXIT ;  /* 0x000000000000894d */ /* 0x000ff60003800000 */
[----:B------:R-:W-:Y:S01]  /*06c0*/  UISETP.GT.AND UP0, UPT, UR19, URZ, UPT ;  /* 0x000000ff1300728c */ /* 0x000fe2000bf04270 */
[----:B------:R-:W-:-:S08]  /*06d0*/  LOP3.LUT R222, R22, 0x1f, RZ, 0xc0, !PT ;  /* 0x0000001f16de7812 */ /* 0x000fd000078ec0ff */
[----:B------:R-:W-:Y:S05]  /*06e0*/  BRA.U UP0, `(.L_x_784) ;  /* 0x0000000900ac7547 */ /* 0x000fea000b800000 */
        /* <DEDUP_REMOVED lines=11> */
[----:B------:R-:W-:-:S03]  /*07a0*/  @UP0 UIMAD UR9, UR18, UR7, UR15 ;  /* 0x00000007120902a4 */ /* 0x000fc6000f8e020f */
[----:B------:R-:W-:Y:S01]  /*07b0*/  @UP1 UMOV UR7, 0x1 ;  /* 0x0000000100071882 */ /* 0x000fe20000000000 */
[----:B----4-:R-:W-:Y:S01]  /*07c0*/  @UP1 UIMAD UR6, UR4, UR5, URZ ;  /* 0x00000005040612a4 */ /* 0x010fe2000f8e02ff */
[----:B------:R-:W-:Y:S01]  /*07d0*/  @UP0 UMOV UR12, UR14 ;  /* 0x0000000e000c0c82 */ /* 0x000fe20008000000 */
[----:B--23--:R-:W-:Y:S10]  /*07e0*/  BRA.U UP1, `(.L_x_785) ;  /* 0x0000000101247547 */ /* 0x00cff4000b800000 */
[----:B------:R-:W-:-:S11]  /*07f0*/  UISETP.NE.AND UP0, UPT, UR11, URZ, UPT ;  /* 0x000000ff0b00728c */ /* 0x000fd6000bf05270 */
        /* <DEDUP_REMOVED lines=8> */
.L_x_785:
[----:B------:R-:W1:Y:S01]  /*0880*/  LDCU.64 UR4, c[0x0][0x410] ;  /* 0x00008200ff0477ac */ /* 0x000e620008000a00 */
[----:B------:R-:W-:Y:S01]  /*0890*/  IMAD.SHL.U32 R8, R22, 0x8, RZ ;  /* 0x0000000816087824 */ /* 0x000fe200078e00ff */
[----:B------:R-:W2:Y:S01]  /*08a0*/  S2R R2, SR_CTAID.X ;  /* 0x0000000000027919 */ /* 0x000ea20000002500 */
[----:B------:R-:W-:Y:S01]  /*08b0*/  SHF.R.U32.HI R4, RZ, 0x2, R22 ;  /* 0x00000002ff047819 */ /* 0x000fe20000011616 */
[----:B------:R-:W4:Y:S01]  /*08c0*/  LDCU UR10, c[0x0][0x440] ;  /* 0x00008800ff0a77ac */ /* 0x000f220008000800 */
        /* <DEDUP_REMOVED lines=10> */
[----:B---3--:R-:W-:-:S02]  /*0970*/  UIMAD UR6, UR30, UR6, URZ ;  /* 0x000000061e0672a4 */ /* 0x008fc4000f8e02ff */
[----:B------:R-:W-:Y:S01]  /*0980*/  UIMAD UR23, UR23, UR8, URZ ;  /* 0x00000008171772a4 */ /* 0x000fe2000f8e02ff */
[----:B-1----:R-:W-:Y:S01]  /*0990*/  IMAD.U32 R0, RZ, RZ, UR4 ;  /* 0x00000004ff007e24 */ /* 0x002fe2000f8e00ff */
[----:B------:R-:W1:Y:S01]  /*09a0*/  LDCU UR4, c[0x0][0x434] ;  /* 0x00008680ff0477ac */ /* 0x000e620008000800 */
[----:B------:R-:W-:Y:S01]  /*09b0*/  IMAD.U32 R6, RZ, RZ, UR5 ;  /* 0x00000005ff067e24 */ /* 0x000fe2000f8e00ff */
[----:B------:R-:W-:Y:S02]  /*09c0*/  ISETP.GE.OR P4, PT, R4, UR24, P1 ;  /* 0x0000001804007c0c */ /* 0x000fe40008f86670 */
[C---:B----4-:R-:W-:Y:S01]  /*09d0*/  ISETP.GE.AND P5, PT, R8.reuse, UR10, PT ;  /* 0x0000000a08007c0c */ /* 0x050fe2000bfa6270 */
        /* <DEDUP_REMOVED lines=31> */
.L_x_787:
[----:B------:R-:W-:Y:S05]  /*0bd0*/  BSYNC.RECONVERGENT B0 ;  /* 0x0000000000007941 */ /* 0x000fea0003800200 */
.L_x_786:
        /* <DEDUP_REMOVED lines=17> */
.L_x_789:
[----:B------:R-:W-:Y:S05]  /*0cf0*/  BSYNC.RECONVERGENT B0 ;  /* 0x0000000000007941 */ /* 0x000fea0003800200 */
.L_x_788:
        /* <DEDUP_REMOVED lines=15> */
.L_x_791:
[----:B------:R-:W-:Y:S05]  /*0df0*/  BSYNC.RECONVERGENT B0 ;  /* 0x0000000000007941 */ /* 0x000fea0003800200 */
.L_x_790:
        /* <DEDUP_REMOVED lines=14> */
.L_x_793:
[----:B------:R-:W-:Y:S05]  /*0ee0*/  BSYNC.RECONVERGENT B0 ;  /* 0x0000000000007941 */ /* 0x000fea0003800200 */
.L_x_792:
        /* <DEDUP_REMOVED lines=10> */
.L_x_795:
[----:B------:R-:W-:Y:S05]  /*0f90*/  BSYNC.RECONVERGENT B0 ;  /* 0x0000000000007941 */ /* 0x000fea0003800200 */
.L_x_794:
        /* <DEDUP_REMOVED lines=10> */
.L_x_797:
[----:B------:R-:W-:Y:S05]  /*1040*/  BSYNC.RECONVERGENT B0 ;  /* 0x0000000000007941 */ /* 0x000fea0003800200 */
.L_x_796:
        /* <DEDUP_REMOVED lines=10> */
.L_x_799:
[----:B------:R-:W-:Y:S05]  /*10f0*/  BSYNC.RECONVERGENT B0 ;  /* 0x0000000000007941 */ /* 0x000fea0003800200 */
.L_x_798:
        /* <DEDUP_REMOVED lines=10> */
.L_x_784:
[----:B------:R-:W-:Y:S02]  /*11a0*/  UISETP.NE.AND UP0, UPT, UR18, -0x1, UPT ;  /* 0xffffffff1200788c */ /* 0x000fe4000bf05270 */
[----:B------:R-:W-:Y:S02]  /*11b0*/  UISETP.NE.AND UP1, UPT, UR13, -0x1, UPT ;  /* 0xffffffff0d00788c */ /* 0x000fe4000bf25270 */
[----:B------:R-:W-:-:S04]  /*11c0*/  UIADD3 UR22, UPT, UPT, UR19, 0x7f, URZ ;  /* 0x0000007f13167890 */ /* 0x000fc8000fffe0ff */
[----:B------:R-:W-:-:S03]  /*11d0*/  ULEA.HI UR25, UR22, 0xffffffff, URZ, 0x19 ;  /* 0xffffffff16197891 */ /* 0x000fc6000f8fc8ff */
        /* <DEDUP_REMOVED lines=19> */
.L_x_800:
[----:B------:R-:W1:Y:S01]  /*1310*/  LDCU.64 UR10, c[0x0][0x3b8] ;  /* 0x00007700ff0a77ac */ /* 0x000e620008000a00 */
[----:B------:R-:W-:-:S04]  /*1320*/  UIADD3 UR6, UPT, UPT, UR12, UR13, URZ ;  /* 0x0000000d0c067290 */ /* 0x000fc8000fffe0ff */
[----:B-1----:R-:W-:Y:S02]  /*1330*/  UIMAD.WIDE.U32 UR14, UR6, UR10, URZ ;  /* 0x0000000a060e72a5 */ /* 0x002fe4000f8e00ff */
[----:B------:R-:W-:-:S04]  /*1340*/  UIMAD UR6, UR6, UR11, URZ ;  /* 0x0000000b060672a4 */ /* 0x000fc8000f8e02ff */
[----:B------:R-:W-:Y:S02]  /*1350*/  UIADD3 UR6, UPT, UPT, UR15, UR6, URZ ;  /* 0x000000060f067290 */ /* 0x000fe4000fffe0ff */
.L_x_801:
        /* <DEDUP_REMOVED lines=39> */
.L_x_802:
[----:B------:R-:W1:Y:S01]  /*15d0*/  LDCU.64 UR8, c[0x0][0x3c0] ;  /* 0x00007800ff0877ac */ /* 0x000e620008000a00 */
[----:B------:R-:W-:-:S04]  /*15e0*/  UIADD3 UR12, UPT, UPT, UR12, UR13, URZ ;  /* 0x0000000d0c0c7290 */ /* 0x000fc8000fffe0ff */
[----:B-1----:R-:W-:Y:S02]  /*15f0*/  UIMAD.WIDE.U32 UR16, UR12, UR8, URZ ;  /* 0x000000080c1072a5 */ /* 0x002fe4000f8e00ff */
[----:B------:R-:W-:-:S04]  /*1600*/  UIMAD UR5, UR12, UR9, URZ ;  /* 0x000000090c0572a4 */ /* 0x000fc8000f8e02ff */
[----:B------:R-:W-:Y:S01]  /*1610*/  UIADD3 UR5, UPT, UPT, UR17, UR5, URZ ;  /* 0x0000000511057290 */ /* 0x000fe2000fffe0ff */
[----:B------:R-:W-:-:S11]  /*1620*/  UMOV UR4, UR16 ;  /* 0x0000001000047c82 */ /* 0x000fd60008000000 */
.L_x_803:
[----:B------:R-:W-:Y:S01]  /*1630*/  IMAD.SHL.U32 R220, R22, 0x8, RZ ;  /* 0x0000000816dc7824 */ /* 0x000fe200078e00ff */
[--C-:B------:R-:W-:Y:S01]  /*1640*/  SHF.R.U32.HI R20, RZ, 0x2, R22.reuse ;  /* 0x00000002ff147819 */ /* 0x100fe20000011616 */
[----:B------:R-:W1:Y:S01]  /*1650*/  LDCU.64 UR16, c[0x0][0x388] ;  /* 0x00007100ff1077ac */ /* 0x000e620008000a00 */
[----:B------:R-:W2:Y:S01]  /*1660*/  S2R R8, SR_CTAID.X ;  /* 0x0000000000087919 */ /* 0x000ea20000002500 */
[----:B------:R-:W3:Y:S01]  /*1670*/  S2UR UR33, SR_CgaCtaId ;  /* 0x00000000002179c3 */ /* 0x000ee20000008800 */
[C---:B------:R-:W-:Y:S01]  /*1680*/  LOP3.LUT R172, R220.reuse, 0x18, RZ, 0xc0, !PT ;  /* 0x00000018dcac7812 */ /* 0x040fe200078ec0ff */
[----:B------:R-:W4:Y:S01]  /*1690*/  LDCU.64 UR12, c[0x0][0x3c8] ;  /* 0x00007900ff0c77ac */ /* 0x000f220008000a00 */
[----:B------:R-:W-:Y:S01]  /*16a0*/  LOP3.LUT R6, R220, 0xd8, RZ, 0xc0, !PT ;  /* 0x000000d8dc067812 */ /* 0x000fe200078ec0ff */
[----:B------:R-:W-:Y:S01]  /*16b0*/  IMAD.MOV.U32 R21, RZ, RZ, RZ ;  /* 0x000000ffff157224 */ /* 0x000fe200078e00ff */
[C---:B------:R-:W-:Y:S01]  /*16c0*/  IADD3 R4, P1, PT, R172.reuse, UR14, RZ ;  /* 0x0000000eac047c10 */ /* 0x040fe2000ff3e0ff */
[----:B------:R-:W5:Y:S01]  /*16d0*/  LDCU.64 UR14, c[0x0][0x390] ;  /* 0x00007200ff0e77ac */ /* 0x000f620008000a00 */
[----:B------:R-:W-:Y:S01]  /*16e0*/  IADD3 R2, P0, PT, R172, UR4, RZ ;  /* 0x00000004ac027c10 */ /* 0x000fe2000ff1e0ff */
[----:B------:R-:W-:Y:S01]  /*16f0*/  BSSY.RECONVERGENT B0, `(.L_x_804) ;  /* 0x000003b000007945 */ /* 0x000fe20003800200 */
[----:B------:R-:W-:Y:S01]  /*1700*/  LOP3.LUT R6, R6, 0x18, R22, 0x78, !PT ;  /* 0x0000001806067812 */ /* 0x000fe200078e7816 */
[----:B------:R-:W-:Y:S01]  /*1710*/  IMAD.X R5, RZ, RZ, UR6, P1 ;  /* 0x00000006ff057e24 */ /* 0x000fe200088e06ff */
[----:B------:R-:W-:Y:S01]  /*1720*/  IADD3.X R3, PT, PT, RZ, UR5, RZ, P0, !PT ;  /* 0x00000005ff037c10 */ /* 0x000fe200087fe4ff */
[----:B------:R-:W1:Y:S01]  /*1730*/  LDCU.128 UR4, c[0x0][0x3d0] ;  /* 0x00007a00ff0477ac */ /* 0x000e620008000c00 */
[----:B------:R-:W-:Y:S01]  /*1740*/  LOP3.LUT R220, R6, 0x1f20, R220, 0xf8, !PT ;  /* 0x00001f2006dc7812 */ /* 0x000fe200078ef8dc */
[----:B------:R-:W-:Y:S01]  /*1750*/  IMAD.WIDE.U32 R4, R20, UR10, R4 ;  /* 0x0000000a14047c25 */ /* 0x000fe2000f8e0004 */
[----:B------:R-:W-:Y:S01]  /*1760*/  SHF.R.S32.HI R6, RZ, 0x1f, R0 ;  /* 0x0000001fff067819 */ /* 0x000fe20000011400 */
[----:B------:R-:W-:Y:S01]  /*1770*/  UMOV UR34, 0x400 ;  /* 0x0000040000227882 */ /* 0x000fe20000000000 */
[----:B------:R-:W-:Y:S01]  /*1780*/  IADD3 R10, P0, PT, R172, UR32, RZ ;  /* 0x00000020ac0a7c10 */ /* 0x000fe2000ff1e0ff */
[----:B------:R-:W-:Y:S01]  /*1790*/  IMAD.WIDE.U32 R2, R20, UR8, R2 ;  /* 0x0000000814027c25 */ /* 0x000fe2000f8e0002 */
[----:B------:R-:W-:-:S02]  /*17a0*/  SHF.R.U32.HI R221, RZ, 0x5, R22 ;  /* 0x00000005ffdd7819 */ /* 0x000fc40000011616 */
[----:B----4-:R-:W-:Y:S01]  /*17b0*/  MOV R12, UR12 ;  /* 0x0000000c000c7c02 */ /* 0x010fe20008000f00 */
[C---:B------:R-:W-:Y:S01]  /*17c0*/  IMAD R5, R20.reuse, UR11, R5 ;  /* 0x0000000b14057c24 */ /* 0x040fe2000f8e0205 */
[----:B------:R-:W-:Y:S01]  /*17d0*/  UIADD3 UR12, UPT, UPT, -UR23, UR24, URZ ;  /* 0x00000018170c7290 */ /* 0x000fe2000fffe1ff */
[C---:B------:R-:W-:Y:S02]  /*17e0*/  IMAD R3, R20.reuse, UR9, R3 ;  /* 0x0000000914037c24 */ /* 0x040fe4000f8e0203 */
[----:B------:R-:W-:Y:S01]  /*17f0*/  IMAD.X R11, RZ, RZ, UR31, P0 ;  /* 0x0000001fff0b7e24 */ /* 0x000fe200080e06ff */
[----:B---3--:R-:W-:Y:S02]  /*1800*/  ULEA UR31, UR33, UR34, 0x18 ;  /* 0x00000022211f7291 */ /* 0x008fe4000f8ec0ff */
[----:B------:R-:W-:Y:S01]  /*1810*/  ISETP.GE.AND P2, PT, R20, UR12, PT ;  /* 0x0000000c14007c0c */ /* 0x000fe2000bf46270 */
[C---:B-1----:R-:W-:Y:S02]  /*1820*/  IMAD R7, R6.reuse, UR4, RZ ;  /* 0x0000000406077c24 */ /* 0x042fe4000f8e02ff */
[----:B------:R-:W-:Y:S01]  /*1830*/  IMAD R6, R6, UR6, RZ ;  /* 0x0000000606067c24 */ /* 0x000fe2000f8e02ff */
[----:B------:R-:W-:Y:S01]  /*1840*/  LEA R220, R220, UR31, 0x1 ;  /* 0x0000001fdcdc7c11 */ /* 0x000fe2000f8e08ff */
[----:B------:R-:W-:-:S02]  /*1850*/  IMAD R7, R0, UR5, R7 ;  /* 0x0000000500077c24 */ /* 0x000fc4000f8e0207 */
[----:B------:R-:W-:-:S04]  /*1860*/  IMAD.WIDE.U32 R4, R0, UR4, R4 ;  /* 0x0000000400047c25 */ /* 0x000fc8000f8e0004 */
[----:B------:R-:W-:Y:S01]  /*1870*/  IMAD R6, R0, UR7, R6 ;  /* 0x0000000700067c24 */ /* 0x000fe2000f8e0206 */
[----:B------:R-:W-:Y:S01]  /*1880*/  LEA R252, P1, R4, UR16, 0x1 ;  /* 0x0000001004fc7c11 */ /* 0x000fe2000f8208ff */
[----:B------:R-:W-:Y:S01]  /*1890*/  IMAD.WIDE.U32 R2, R0, UR6, R2 ;  /* 0x0000000600027c25 */ /* 0x000fe2000f8e0002 */
[----:B------:R-:W-:-:S03]  /*18a0*/  IADD3 R0, PT, PT, R5, R7, RZ ;  /* 0x0000000705007210 */ /* 0x000fc60007ffe0ff */
[----:B------:R-:W-:Y:S01]  /*18b0*/  IMAD.IADD R3, R3, 0x1, R6 ;  /* 0x0000000103037824 */ /* 0x000fe200078e0206 */
[----:B-----5:R-:W-:Y:S01]  /*18c0*/  LEA R17, P0, R2, UR14, 0x1 ;  /* 0x0000000e02117c11 */ /* 0x020fe2000f8008ff */
[----:B------:R1:W-:Y:S01]  /*18d0*/  STL [R1+0x2e8], R252 ;  /* 0x0002e8fc01007387 */ /* 0x0003e20000100800 */
[----:B------:R-:W-:Y:S01]  /*18e0*/  LEA.HI.X R223, R4, UR17, R0, 0x1, P1 ;  /* 0x0000001104df7c11 */ /* 0x000fe200088f0c00 */
[----:B------:R-:W-:Y:S01]  /*18f0*/  IMAD.WIDE.U32 R10, R12, UR30, R10 ;  /* 0x0000001e0c0a7c25 */ /* 0x000fe2000f8e000a */
[----:B------:R-:W-:Y:S01]  /*1900*/  LEA.HI.X R15, R2, UR15, R3, 0x1, P0 ;  /* 0x0000000f020f7c11 */ /* 0x000fe200080f0c03 */
[----:B------:R1:W-:Y:S01]  /*1910*/  STL [R1+0x300], R17 ;  /* 0x0003001101007387 */ /* 0x0003e20000100800 */
[----:B------:R-:W-:Y:S01]  /*1920*/  MOV R6, UR13 ;  /* 0x0000000d00067c02 */ /* 0x000fe20008000f00 */
[----:B--2---:R-:W-:Y:S02]  /*1930*/  IMAD.WIDE.U32 R8, R8, 0x80, R20 ;  /* 0x0000008008087825 */ /* 0x004fe400078e0014 */
[----:B------:R1:W-:Y:S02]  /*1940*/  STL [R1+0x2e4], R223 ;  /* 0x0002e4df01007387 */ /* 0x0003e40000100800 */
[----:B------:R-:W-:-:S02]  /*1950*/  IMAD R7, R6, UR30, R11 ;  /* 0x0000001e06077c24 */ /* 0x000fc4000f8e020b */
        /* <DEDUP_REMOVED lines=19> */
.L_x_806:
[----:B------:R2:W-:Y:S02]  /*1a90*/  STS.128 [R220], RZ ;  /* 0x000000ffdc007388 */ /* 0x0005e40000000c00 */
.L_x_805:
[----:B------:R-:W-:Y:S05]  /*1aa0*/  BSYNC.RECONVERGENT B0 ;  /* 0x0000000000007941 */ /* 0x000fea0003800200 */
.L_x_804:
        /* <DEDUP_REMOVED lines=32> */
.L_x_808:
[----:B------:R-:W-:Y:S05]  /*1cb0*/  BSYNC.RECONVERGENT B0 ;  /* 0x0000000000007941 */ /* 0x000fea0003800200 */
.L_x_807:
        /* <DEDUP_REMOVED lines=22> */
.L_x_810:
[----:B------:R-:W-:Y:S05]  /*1e20*/  BSYNC.RECONVERGENT B0 ;  /* 0x0000000000007941 */ /* 0x000fea0003800200 */
.L_x_809:
        /* <DEDUP_REMOVED lines=22> */
.L_x_812:
[----:B------:R-:W-:Y:S05]  /*1f90*/  BSYNC.RECONVERGENT B0 ;  /* 0x0000000000007941 */ /* 0x000fea0003800200 */
.L_x_811:
        /* <DEDUP_REMOVED lines=8> */
[----:B--2---:R-:W-:Y:S01]  /*2020*/  IMAD.U32 R2, RZ, RZ, UR16 ;  /* 0x00000010ff027e24 */ /* 0x004fe2000f8e00ff */
[----:B------:R-:W-:Y:S01]  /*2030*/  MOV R3, UR17 ;  /* 0x0000001100037c02 */ /* 0x000fe20008000f00 */
[----:B------:R-:W-:-:S03]  /*2040*/  IMAD.U32 R0, RZ, RZ, UR5 ;  /* 0x00000005ff007e24 */ /* 0x000fc6000f8e00ff */
[----:B---3--:R-:W-:-:S04]  /*2050*/  LEA R4, P0, R2, R252, 0x1 ;  /* 0x000000fc02047211 */ /* 0x008fc800078008ff */
[----:B------:R-:W-:-:S05]  /*2060*/  LEA.HI.X R5, R2, R223, R0, 0x1, P0 ;  /* 0x000000df02057211 */ /* 0x000fca00000f0c00 */
[----:B------:R-:W-:Y:S01]  /*2070*/  @!PT LDS RZ, [RZ] ;  /* 0x00000000fffff984 */ /* 0x000fe20000000800 */
[----:B------:R-:W-:Y:S01]  /*2080*/  @!PT LDS RZ, [RZ] ;  /* 0x00000000fffff984 */ /* 0x000fe20000000800 */
[----:B------:R-:W-:Y:S01]  /*2090*/  @!PT LDS RZ, [RZ] ;  /* 0x00000000fffff984 */ /* 0x000fe20000000800 */
[----:B------:R2:W-:Y:S01]  /*20a0*/  LDGSTS.E.BYPASS.LTC128B.128 [R220+0x2000], desc[UR20][R4.64] ;  /* 0x0200000004dc7fae */ /* 0x0005e2000b981a14 */
[----:B------:R-:W-:Y:S05]  /*20b0*/  BRA `(.L_x_814) ;  /* 0x0000000000047947 */ /* 0x000fea0003800000 */
.L_x_815:
[----:B------:R1:W-:Y:S02]  /*20c0*/  STS.128 [R220+0x2000], RZ ;  /* 0x002000ffdc007388 */ /* 0x0003e40000000c00 */
.L_x_814:
[----:B------:R-:W-:Y:S05]  /*20d0*/  BSYNC.RECONVERGENT B0 ;  /* 0x0000000000007941 */ /* 0x000fea0003800200 */
.L_x_813:
        /* <DEDUP_REMOVED lines=14> */
[----:B--2---:R-:W-:Y:S01]  /*21c0*/  IMAD.U32 R3, RZ, RZ, UR4 ;  /* 0x00000004ff037e24 */ /* 0x004fe2000f8e00ff */
[----:B------:R-:W-:-:S04]  /*21d0*/  LEA R2, P0, R0, R252, 0x1 ;  /* 0x000000fc00027211 */ /* 0x000fc800078008ff */
[----:B------:R-:W-:-:S05]  /*21e0*/  LEA.HI.X R3, R0, R223, R3, 0x1, P0 ;  /* 0x000000df00037211 */ /* 0x000fca00000f0c03 */
[----:B------:R-:W-:Y:S01]  /*21f0*/  @!PT LDS RZ, [RZ] ;  /* 0x00000000fffff984 */ /* 0x000fe20000000800 */
[----:B------:R-:W-:Y:S01]  /*2200*/  @!PT LDS RZ, [RZ] ;  /* 0x00000000fffff984 */ /* 0x000fe20000000800 */
[----:B------:R-:W-:Y:S01]  /*2210*/  @!PT LDS RZ, [RZ] ;  /* 0x00000000fffff984 */ /* 0x000fe20000000800 */
[----:B------:R2:W-:Y:S04]  /*2220*/  LDGSTS.E.BYPASS.LTC128B.128 [R220+0x2800], desc[UR20][R2.64] ;  /* 0x0280000002dc7fae */ /* 0x0005e8000b981a14 */
.L_x_817:
[----:B------:R-:W-:Y:S05]  /*2230*/  BSYNC.RECONVERGENT B0 ;  /* 0x0000000000007941 */ /* 0x000fea0003800200 */
.L_x_816:
        /* <DEDUP_REMOVED lines=16> */
.L_x_819:
[----:B------:R-:W-:Y:S05]  /*2340*/  BSYNC.RECONVERGENT B0 ;  /* 0x0000000000007941 */ /* 0x000fea0003800200 */
.L_x_818:
        /* <DEDUP_REMOVED lines=11> */
[----:B--2---:R-:W-:Y:S01]  /*2400*/  IMAD.U32 R2, RZ, RZ, UR6 ;  /* 0x00000006ff027e24 */ /* 0x004fe2000f8e00ff */
[----:B------:R-:W-:-:S03]  /*2410*/  MOV R3, UR7 ;  /* 0x0000000700037c02 */ /* 0x000fc60008000f00 */
[----:B------:R-:W-:Y:S01]  /*2420*/  IMAD.U32 R0, RZ, RZ, UR4 ;  /* 0x00000004ff007e24 */ /* 0x000fe2000f8e00ff */
[----:B---3--:R-:W-:-:S04]  /*2430*/  LEA R4, P0, R2, R252, 0x1 ;  /* 0x000000fc02047211 */ /* 0x008fc800078008ff */
[----:B------:R-:W-:-:S05]  /*2440*/  LEA.HI.X R5, R2, R223, R0, 0x1, P0 ;  /* 0x000000df02057211 */ /* 0x000fca00000f0c00 */
[----:B------:R-:W-:Y:S01]  /*2450*/  @!PT LDS RZ, [RZ] ;  /* 0x00000000fffff984 */ /* 0x000fe20000000800 */
[----:B------:R-:W-:Y:S01]  /*2460*/  @!PT LDS RZ, [RZ] ;  /* 0x00000000fffff984 */ /* 0x000fe20000000800 */
[----:B------:R-:W-:Y:S01]  /*2470*/  @!PT LDS RZ, [RZ] ;  /* 0x00000000fffff984 */ /* 0x000fe20000000800 */
[----:B------:R2:W-:Y:S04]  /*2480*/  LDGSTS.E.BYPASS.LTC128B.128 [R220+0x3800], desc[UR20][R4.64] ;  /* 0x0380000004dc7fae */ /* 0x0005e8000b981a14 */
.L_x_821:
[----:B------:R-:W-:Y:S05]  /*2490*/  BSYNC.RECONVERGENT B0 ;  /* 0x0000000000007941 */ /* 0x000fea0003800200 */
.L_x_820:
        /* <DEDUP_REMOVED lines=15> */
[----:B--2---:R-:W-:-:S04]  /*2590*/  IMAD.U32 R2, RZ, RZ, UR6 ;  /* 0x00000006ff027e24 */ /* 0x004fc8000f8e00ff */
[----:B------:R-:W-:-:S05]  /*25a0*/  MOV R3, UR7 ;  /* 0x0000000700037c02 */ /* 0x000fca0008000f00 */
[----:B------:R-:W2:Y:S01]  /*25b0*/  @P0 LDG.E R2, desc[UR20][R2.64] ;  /* 0x0000001402020981 */ /* 0x000ea2000c1e1900 */
[----:B-----5:R-:W2:Y:S01]  /*25c0*/  @P0 MUFU.RCP R0, UR4 ;  /* 0x0000000400000d08 */ /* 0x020ea20008001000 */
[----:B------:R-:W-:Y:S02]  /*25d0*/  USHF.L.U32 UR14, UR8, 0x7, URZ ;  /* 0x00000007080e7899 */ /* 0x000fe400080006ff */
[----:B------:R-:W-:Y:S02]  /*25e0*/  USHF.L.U64.HI UR5, UR8, 0x7, UR9 ;  /* 0x0000000708057899 */ /* 0x000fe40008010209 */
[----:B------:R-:W-:Y:S02]  /*25f0*/  UIMAD.WIDE.U32 UR14, UR14, UR25, URZ ;  /* 0x000000190e0e72a5 */ /* 0x000fe4000f8e00ff */
[----:B------:R-:W-:Y:S01]  /*2600*/  UIMAD UR5, UR5, UR25, URZ ;  /* 0x00000019050572a4 */ /* 0x000fe2000f8e02ff */
[----:B------:R-:W-:-:S03]  /*2610*/  UMOV UR6, URZ ;  /* 0x000000ff00067c82 */ /* 0x000fc60008000000 */
[----:B------:R-:W-:Y:S01]  /*2620*/  UIADD3 UR5, UPT, UPT, UR15, UR5, URZ ;  /* 0x000000050f057290 */ /* 0x000fe2000fffe0ff */
[----:B------:R-:W-:Y:S01]  /*2630*/  BAR.SYNC.DEFER_BLOCKING 0x0 ;  /* 0x0000000000007b1d */ /* 0x000fe20000010000 */
[----:B--2---:R-:W-:-:S05]  /*2640*/  @P0 FMUL.FTZ R0, R2, R0 ;  /* 0x0000000002000220 */ /* 0x004fca0000410000 */
[----:B------:R-:W-:-:S13]  /*2650*/  @P0 R2UR UR4, R0 ;  /* 0x00000000000402ca */ /* 0x000fda00000e0000 */
[----:B------:R-:W-:Y:S01]  /*2660*/  @UP1 UMOV UR6, UR4 ;  /* 0x0000000400061c82 */ /* 0x000fe20008000000 */
[----:B------:R-:W-:Y:S05]  /*2670*/  @P3 BRA `(.L_x_823) ;  /* 0x00000000003c3947 */ /* 0x000fea0003800000 */
[----:B------:R-:W2:Y:S02]  /*2680*/  LDCU UR4, c[0x0][0x440] ;  /* 0x00008800ff0477ac */ /* 0x000ea40008000800 */
[----:B--2---:R-:W-:-:S13]  /*2690*/  ISETP.GE.AND P0, PT, R172, UR4, PT ;  /* 0x00000004ac007c0c */ /* 0x004fda000bf06270 */
[----:B------:R-:W-:Y:S05]  /*26a0*/  @P0 BRA `(.L_x_824) ;  /* 0x0000000000280947 */ /* 0x000fea0003800000 */
[----:B------:R-:W-:Y:S01]  /*26b0*/  IMAD.U32 R2, RZ, RZ, UR14 ;  /* 0x0000000eff027e24 */ /* 0x000fe2000f8e00ff */
        /* <DEDUP_REMOVED lines=9> */
.L_x_824:
[----:B------:R2:W-:Y:S01]  /*2750*/  STS.128 [R220+0x4000], RZ ;  /* 0x004000ffdc007388 */ /* 0x0005e20000000c00 */
[----:B------:R-:W-:Y:S05]  /*2760*/  BRA `(.L_x_825) ;  /* 0x0000000000047947 */ /* 0x000fea0003800000 */
.L_x_823:
[----:B------:R2:W-:Y:S02]  /*2770*/  STS.128 [R220+0x4000], RZ ;  /* 0x004000ffdc007388 */ /* 0x0005e40000000c00 */
.L_x_825:
[----:B------:R-:W-:Y:S05]  /*2780*/  BSYNC.RECONVERGENT B0 ;  /* 0x0000000000007941 */ /* 0x000fea0003800200 */
.L_x_822:
[----:B------:R-:W-:Y:S01]  /*2790*/  ISETP.GE.AND P0, PT, R12, UR13, PT ;  /* 0x0000000d0c007c0c */ /* 0x000fe2000bf06270 */
[C---:B--23--:R-:W-:Y:S01]  /*27a0*/  IMAD.SHL.U32 R5, R22.reuse, 0x20, RZ ;  /* 0x0000002016057824 */ /* 0x04cfe200078e00ff */
[----:B------:R-:W-:Y:S01]  /*27b0*/  SHF.R.U32.HI R203, RZ, 0x1, R22 ;  /* 0x00000001ffcb7819 */ /* 0x000fe20000011616 */
[C---:B------:R-:W-:Y:S01]  /*27c0*/  IMAD.SHL.U32 R3, R22.reuse, 0x4, RZ ;  /* 0x0000000416037824 */ /* 0x040fe200078e00ff */
[----:B------:R-:W-:Y:S01]  /*27d0*/  BSSY.RECONVERGENT B0, `(.L_x_826) ;  /* 0x0000022000007945 */ /* 0x000fe20003800200 */
[----:B------:R-:W-:Y:S01]  /*27e0*/  IMAD.SHL.U32 R2, R22, 0x10, RZ ;  /* 0x0000001016027824 */ /* 0x000fe200078e00ff */
[C---:B------:R-:W-:Y:S02]  /*27f0*/  LOP3.LUT R0, R5.reuse, 0xc0, RZ, 0xc0, !PT ;  /* 0x000000c005007812 */ /* 0x040fe400078ec0ff */
[----:B------:R-:W-:Y:S02]  /*2800*/  LOP3.LUT R4, R5, 0x100, RZ, 0xc0, !PT ;  /* 0x0000010005047812 */ /* 0x000fe400078ec0ff */
[----:B------:R-:W-:-:S02]  /*2810*/  LOP3.LUT R0, R0, 0x18, R3, 0xf8, !PT ;  /* 0x0000001800007812 */ /* 0x000fc400078ef803 */
[C---:B------:R-:W-:Y:S01]  /*2820*/  LOP3.LUT R205, R2.reuse, 0x3e00, RZ, 0xc0, !PT ;  /* 0x00003e0002cd7812 */ /* 0x040fe200078ec0ff */
[----:B------:R2:W-:Y:S01]  /*2830*/  @P0 STS.128 [R220+0x4800], RZ ;  /* 0x004800ffdc000388 */ /* 0x0005e20000000c00 */
[----:B------:R-:W-:Y:S02]  /*2840*/  LOP3.LUT R3, R2, 0x100, RZ, 0xc0, !PT ;  /* 0x0000010002037812 */ /* 0x000fe400078ec0ff */
[--C-:B------:R-:W-:Y:S02]  /*2850*/  LOP3.LUT R2, R4, 0x20, R5.reuse, 0xf8, !PT ;  /* 0x0000002004027812 */ /* 0x100fe400078ef805 */
[----:B------:R-:W-:Y:S02]  /*2860*/  LOP3.LUT R5, R3, 0x20, R5, 0xf8, !PT ;  /* 0x0000002003057812 */ /* 0x000fe400078ef805 */
[----:B------:R-:W-:Y:S02]  /*2870*/  LOP3.LUT R3, R2, R205, RZ, 0xfc, !PT ;  /* 0x000000cd02037212 */ /* 0x000fe400078efcff */
[----:B------:R-:W-:-:S02]  /*2880*/  LOP3.LUT R2, R0, 0x8, R203, 0x78, !PT ;  /* 0x0000000800027812 */ /* 0x000fc400078e78cb */
[----:B------:R-:W-:Y:S02]  /*2890*/  LOP3.LUT R0, R0, 0x8, R22, 0x78, !PT ;  /* 0x0000000800007812 */ /* 0x000fe400078e7816 */
[----:B------:R-:W-:Y:S01]  /*28a0*/  ISETP.GE.AND P2, PT, R13, UR13, PT ;  /* 0x0000000d0d007c0c */ /* 0x000fe2000bf46270 */
[----:B------:R-:W-:Y:S01]  /*28b0*/  IMAD.IADD R4, R3, 0x1, R2 ;  /* 0x0000000103047824 */ /* 0x000fe200078e0202 */
[----:B------:R-:W-:Y:S01]  /*28c0*/  ISETP.GE.AND P1, PT, R14, UR13, PT ;  /* 0x0000000d0e007c0c */ /* 0x000fe2000bf26270 */
[----:B------:R-:W-:Y:S01]  /*28d0*/  IMAD.IADD R0, R0, 0x1, R5 ;  /* 0x0000000100007824 */ /* 0x000fe200078e0205 */
[----:B------:R-:W-:Y:S11]  /*28e0*/  @P0 BRA `(.L_x_827) ;  /* 0x0000000000400947 */ /* 0x000ff60003800000 */
[----:B------:R-:W3:Y:S02]  /*28f0*/  LDCU UR4, c[0x0][0x440] ;  /* 0x00008800ff0477ac */ /* 0x000ee40008000800 */
[----:B---3--:R-:W-:-:S13]  /*2900*/  ISETP.GE.AND P0, PT, R172, UR4, PT ;  /* 0x00000004ac007c0c */ /* 0x008fda000bf06270 */
        /* <DEDUP_REMOVED lines=14> */
.L_x_827:
[----:B------:R-:W-:Y:S05]  /*29f0*/  BSYNC.RECONVERGENT B0 ;  /* 0x0000000000007941 */ /* 0x000fea0003800200 */
.L_x_826:
        /* <DEDUP_REMOVED lines=19> */
.L_x_829:
[----:B------:R-:W-:Y:S05]  /*2b30*/  BSYNC.RECONVERGENT B0 ;  /* 0x0000000000007941 */ /* 0x000fea0003800200 */
.L_x_828:
        /* <DEDUP_REMOVED lines=21> */
.L_x_831:
[----:B------:R-:W-:Y:S05]  /*2c90*/  BSYNC.RECONVERGENT B0 ;  /* 0x0000000000007941 */ /* 0x000fea0003800200 */
.L_x_830:
[----:B------:R-:W-:Y:S01]  /*2ca0*/  LDSM.16.M88.4 R8, [R16] ;  /* 0x000000001008783b */ /* 0x000fe20000000200 */
[----:B-1----:R-:W-:Y:S01]  /*2cb0*/  IMAD.MOV.U32 R2, RZ, RZ, 0x20 ;  /* 0x00000020ff027424 */ /* 0x002fe200078e00ff */
[C---:B------:R-:W-:Y:S01]  /*2cc0*/  LOP3.LUT P6, RZ, R22.reuse, 0x4, RZ, 0xc0, !PT ;  /* 0x0000000416ff7812 */ /* 0x040fe200078cc0ff */
[----:B------:R-:W-:Y:S01]  /*2cd0*/  IMAD.SHL.U32 R22, R22, 0x2, RZ ;  /* 0x0000000216167824 */ /* 0x000fe200078e00ff */
[----:B------:R-:W1:Y:S01]  /*2ce0*/  LDSM.16.M88.4 R12, [R0+0x2000] ;  /* 0x00200000000c783b */ /* 0x000e620000000200 */
[----:B------:R-:W-:Y:S01]  /*2cf0*/  LOP3.LUT R23, R203, 0x1f0, RZ, 0xc0, !PT ;  /* 0x000001f0cb177812 */ /* 0x000fe200078ec0ff */
[----:B------:R-:W-:Y:S01]  /*2d00*/  UISETP.GE.U32.AND UP0, UPT, UR19, 0x81, UPT ;  /* 0x000000811300788c */ /* 0x000fe2000bf06070 */
[----:B------:R-:W-:Y:S01]  /*2d10*/  SEL R2, R2, 0xffffffe0, !P6 ;  /* 0xffffffe002027807 */ /* 0x000fe20007000000 */
[----:B------:R-:W5:Y:S01]  /*2d20*/  LDSM.16.M88.4 R4, [R16+0x1000] ;  /* 0x001000001004783b */ /* 0x000f620000000200 */
[----:B------:R-:W-:Y:S01]  /*2d30*/  LOP3.LUT R20, R20, 0x7, RZ, 0xc0, !PT ;  /* 0x0000000714147812 */ /* 0x000fe200078ec0ff */
[----:B------:R-:W1:Y:S02]  /*2d40*/  LDCU.U8 UR4, c[0x0][0x4f8] ;  /* 0x00009f00ff0477ac */ /* 0x000e640008000000 */
[----:B------:R-:W2:Y:S01]  /*2d50*/  LDSM.16.M88.4 R40, [R0+0x2400] ;  /* 0x002400000028783b */ /* 0x000ea20000000200 */
[----:B------:R-:W-:-:S03]  /*2d60*/  IMAD.IADD R3, R16, 0x1, R2 ;  /* 0x0000000110037824 */ /* 0x000fc600078e0202 */
[----:B------:R-:W3:Y:S04]  /*2d70*/  LDSM.16.M88.4 R56, [R0+0x2800] ;  /* 0x002800000038783b */ /* 0x000ee80000000200 */
[----:B------:R-:W4:Y:S04]  /*2d80*/  LDSM.16.M88.4 R52, [R0+0x2c00] ;  /* 0x002c00000034783b */ /* 0x000f280000000200 */
[----:B------:R-:W4:Y:S04]  /*2d90*/  LDSM.16.M88.4 R48, [R0+0x3000] ;  /* 0x003000000030783b */ /* 0x000f280000000200 */
[----:B------:R-:W4:Y:S04]  /*2da0*/  LDSM.16.M88.4 R44, [R0+0x3400] ;  /* 0x00340000002c783b */ /* 0x000f280000000200 */
[----:B------:R-:W4:Y:S04]  /*2db0*/  LDSM.16.M88.4 R60, [R0+0x3800] ;  /* 0x00380000003c783b */ /* 0x000f280000000200 */
[----:B------:R2:W4:Y:S04]  /*2dc0*/  LDSM.16.M88.4 R64, [R0+0x3c00] ;  /* 0x003c00000040783b */ /* 0x0005280000000200 */
[----:B------:R-:W-:Y:S01]  /*2dd0*/  LDSM.16.M88.4 R72, [R3] ;  /* 0x000000000348783b */ /* 0x000fe20000000200 */
[-C--:B-1----:R-:W-:Y:S03]  /*2de0*/  HMMA.16816.F32 R164, R8, R12.reuse, RZ ;  /* 0x0000000c08a4723c */ /* 0x082fe600000018ff */
[----:B------:R1:W-:Y:S01]  /*2df0*/  LDSM.16.M88.4 R68, [R3+0x1000] ;  /* 0x001000000344783b */ /* 0x0003e20000000200 */
[----:B------:R-:W4:Y:S04]  /*2e00*/  S2R R210, SR_CTAID.X ;  /* 0x0000000000d27919 */ /* 0x000f280000002500 */
[----:B-----5:R-:W-:Y:S01]  /*2e10*/  HMMA.16816.F32 R140, R4, R12, RZ ;  /* 0x0000000c048c723c */ /* 0x020fe200000018ff */
[----:B------:R-:W-:Y:S04]  /*2e20*/  STL [R1+0x188], R23 ;  /* 0x0001881701007387 */ /* 0x000fe80000100800 */
[----:B------:R-:W-:Y:S01]  /*2e30*/  STL [R1+0x198], R20 ;  /* 0x0001981401007387 */ /* 0x000fe20000100800 */
[----:B--2---:R-:W-:-:S02]  /*2e40*/  IMAD.IADD R0, R0, 0x1, R2 ;  /* 0x0000000100007824 */ /* 0x004fc400078e0202 */
[-C--:B------:R-:W-:Y:S01]  /*2e50*/  HMMA.16816.F32 R136, R4, R14.reuse, RZ ;  /* 0x0000000e0488723c */ /* 0x080fe200000018ff */
[----:B------:R-:W-:Y:S01]  /*2e60*/  IMAD.U32 R2, RZ, RZ, UR25 ;  /* 0x00000019ff027e24 */ /* 0x000fe2000f8e00ff */
[----:B------:R-:W0:Y:S04]  /*2e70*/  LDGDEPBAR ;  /* 0x00000000000079af */ /* 0x000e280000000000 */
[----:B------:R-:W2:Y:S02]  /*2e80*/  LDSM.16.M88.4 R32, [R0+0x2000] ;  /* 0x002000000020783b */ /* 0x000ea40000000200 */
[----:B------:R-:W-:Y:S01]  /*2e90*/  HMMA.16816.F32 R132, R8, R14, RZ ;  /* 0x0000000e0884723c */ /* 0x000fe200000018ff */
[----:B-1----:R-:W-:Y:S01]  /*2ea0*/  LOP3.LUT R3, R22, 0x6, RZ, 0xc0, !PT ;  /* 0x0000000616037812 */ /* 0x002fe200078ec0ff */
[----:B------:R-:W1:Y:S04]  /*2eb0*/  LDSM.16.M88.4 R176, [R0+0x3c00] ;  /* 0x003c000000b0783b */ /* 0x000e680000000200 */
[----:B------:R-:W5:Y:S02]  /*2ec0*/  LDSM.16.M88.4 R16, [R0+0x2800] ;  /* 0x002800000010783b */ /* 0x000f640000000200 */
[C---:B------:R-:W-:Y:S02]  /*2ed0*/  HMMA.16816.F32 R128, R4.reuse, R40, RZ ;  /* 0x000000280480723c */ /* 0x040fe400000018ff */
[----:B------:R-:W-:Y:S04]  /*2ee0*/  LDSM.16.M88.4 R12, [R0+0x2c00] ;  /* 0x002c0000000c783b */ /* 0x000fe80000000200 */
[----:B------:R-:W-:Y:S02]  /*2ef0*/  LDSM.16.M88.4 R24, [R0+0x3400] ;  /* 0x003400000018783b */ /* 0x000fe40000000200 */
[C---:B---3--:R-:W-:Y:S02]  /*2f00*/  HMMA.16816.F32 R124, R4.reuse, R56, RZ ;  /* 0x00000038047c723c */ /* 0x048fe400000018ff */
[----:B------:R-:W-:Y:S04]  /*2f10*/  LDSM.16.M88.4 R36, [R0+0x3800] ;  /* 0x003800000024783b */ /* 0x000fe80000000200 */
[----:B------:R-:W-:Y:S02]  /*2f20*/  LDSM.16.M88.4 R28, [R0+0x2400] ;  /* 0x00240000001c783b */ /* 0x000fe40000000200 */
        /* <DEDUP_REMOVED lines=15> */
[----:B------:R-:W-:Y:S01]  /*3020*/  HMMA.16816.F32 R80, R8, R54, RZ ;  /* 0x000000360850723c */ /* 0x000fe200000018ff */
[----:B---3--:R-:W-:-:S07]  /*3030*/  IMAD R0, R210, 0x80, R23 ;  /* 0x00000080d2007824 */ /* 0x008fce00078e0217 */
[----:B------:R-:W-:Y:S01]  /*3040*/  HMMA.16816.F32 R84, R8, R52, RZ ;  /* 0x000000340854723c */ /* 0x000fe200000018ff */
[----:B------:R-:W-:-:S07]  /*3050*/  IADD3 R0, PT, PT, R0, -UR24, R20 ;  /* 0x8000001800007c10 */ /* 0x000fce000fffe014 */
[C---:B------:R-:W-:Y:S08]  /*3060*/  HMMA.16816.F32 R92, R8.reuse, R58, RZ ;  /* 0x0000003a085c723c */ /* 0x040ff000000018ff */
[C---:B------:R-:W-:Y:S08]  /*3070*/  HMMA.16816.F32 R76, R8.reuse, R48, RZ ;  /* 0x00000030084c723c */ /* 0x040ff000000018ff */
[C---:B------:R-:W-:Y:S08]  /*3080*/  HMMA.16816.F32 R52, R8.reuse, R50, RZ ;  /* 0x000000320834723c */ /* 0x040ff000000018ff */
[C---:B------:R-:W-:Y:S08]  /*3090*/  HMMA.16816.F32 R48, R8.reuse, R44, RZ ;  /* 0x0000002c0830723c */ /* 0x040ff000000018ff */
[C---:B------:R-:W-:Y:S08]  /*30a0*/  HMMA.16816.F32 R56, R8.reuse, R46, RZ ;  /* 0x0000002e0838723c */ /* 0x040ff000000018ff */
[----:B------:R-:W-:Y:S08]  /*30b0*/  HMMA.16816.F32 R44, R8, R60, RZ ;  /* 0x0000003c082c723c */ /* 0x000ff000000018ff */
[-C--:B--2---:R-:W-:Y:S08]  /*30c0*/  HMMA.16816.F32 R164, R72, R32.reuse, R164 ;  /* 0x0000002048a4723c */ /* 0x084ff000000018a4 */
[C---:B------:R-:W-:Y:S08]  /*30d0*/  HMMA.16816.F32 R140, R68.reuse, R32, R140 ;  /* 0x00000020448c723c */ /* 0x040ff0000000188c */
[C---:B-1----:R-:W-:Y:S08]  /*30e0*/  HMMA.16816.F32 R240, R68.reuse, R176, R104 ;  /* 0x000000b044f0723c */ /* 0x042ff00000001868 */
[----:B------:R-:W-:Y:S08]  /*30f0*/  HMMA.16816.F32 R136, R68, R34, R136 ;  /* 0x000000224488723c */ /* 0x000ff00000001888 */
[-C--:B-----5:R-:W-:Y:S08]  /*3100*/  HMMA.16816.F32 R88, R72, R16.reuse, R88 ;  /* 0x000000104858723c */ /* 0x0a0ff00000001858 */
[----:B------:R-:W-:Y:S01]  /*3110*/  HMMA.16816.F32 R184, R68, R16, R124 ;  /* 0x0000001044b8723c */ /* 0x000fe2000000187c */
[----:B------:R-:W-:-:S07]  /*3120*/  VIADD R16, R0, UR19 ;  /* 0x0000001300107c36 */ /* 0x000fce0008000000 */
[----:B----4-:R-:W-:Y:S08]  /*3130*/  HMMA.16816.F32 R188, R68, R4, R116 ;  /* 0x0000000444bc723c */ /* 0x010ff00000001874 */
[----:B------:R-:W-:Y:S08]  /*3140*/  HMMA.16816.F32 R32, R72, R34, R132 ;  /* 0x000000224820723c */ /* 0x000ff00000001884 */
[-C--:B------:R-:W-:Y:S08]  /*3150*/  HMMA.16816.F32 R104, R68, R14.reuse, R152 ;  /* 0x0000000e4468723c */ /* 0x080ff00000001898 */
[----:B------:R-:W-:Y:S01]  /*3160*/  HMMA.16816.F32 R80, R72, R14, R80 ;  /* 0x0000000e4850723c */ /* 0x000fe20000001850 */
[----:B------:R-:W-:-:S02]  /*3170*/  IMAD R15, R2, 0x80, R3 ;  /* 0x00000080020f7824 */ /* 0x000fc400078e0203 */
[C---:B------:R-:W-:Y:S02]  /*3180*/  VIADD R14, R16.reuse, 0x8 ;  /* 0x00000008100e7836 */ /* 0x040fe40000000000 */
[----:B------:R-:W-:Y:S01]  /*3190*/  IMAD.IADD R0, R16, 0x1, -R15 ;  /* 0x0000000110007824 */ /* 0x000fe200078e0a0f */
[C---:B------:R-:W-:Y:S01]  /*31a0*/  ISETP.GE.U32.AND P1, PT, R15.reuse, UR19, PT ;  /* 0x000000130f007c0c */ /* 0x040fe2000bf26070 */
[C---:B------:R-:W-:Y:S01]  /*31b0*/  VIADD R17, R15.reuse, 0x8 ;  /* 0x000000080f117836 */ /* 0x040fe20000000000 */
[----:B------:R-:W-:Y:S01]  /*31c0*/  HMMA.16816.F32 R144, R68, R6, R144 ;  /* 0x000000064490723c */ /* 0x000fe20000001890 */
[C---:B------:R-:W-:Y:S01]  /*31d0*/  VIADD R22, R15.reuse, 0x20 ;  /* 0x000000200f167836 */ /* 0x040fe20000000000 */
[----:B------:R-:W-:Y:S01]  /*31e0*/  IABS R0, R0 ;  /* 0x0000000000007213 */ /* 0x000fe20000000000 */
[----:B------:R-:W-:Y:S01]  /*31f0*/  VIADD R23, R15, 0x21 ;  /* 0x000000210f177836 */ /* 0x000fe20000000000 */
[----:B------:R-:W-:Y:S02]  /*3200*/  ISETP.GE.U32.AND P5, PT, R17, UR19, PT ;  /* 0x0000001311007c0c */ /* 0x000fe4000bfa6070 */
[----:B------:R-:W-:-:S02]  /*3210*/  I2FP.F32.S32 R0, R0 ;  /* 0x0000000000007245 */ /* 0x000fc40000201400 */
[C---:B------:R-:W-:Y:S08]  /*3220*/  HMMA.16816.F32 R96, R8.reuse, R40, RZ ;  /* 0x000000280860723c */ /* 0x040ff000000018ff */
[C---:B------:R-:W-:Y:S08]  /*3230*/  HMMA.16816.F32 R100, R8.reuse, R42, RZ ;  /* 0x0000002a0864723c */ /* 0x040ff000000018ff */
[C---:B------:R-:W-:Y:S08]  /*3240*/  HMMA.16816.F32 R60, R8.reuse, R62, RZ ;  /* 0x0000003e083c723c */ /* 0x040ff000000018ff */
[C---:B------:R-:W-:Y:S08]  /*3250*/  HMMA.16816.F32 R40, R8.reuse, R64, RZ ;  /* 0x000000400828723c */ /* 0x040ff000000018ff */
[----:B------:R-:W-:Y:S01]  /*3260*/  HMMA.16816.F32 R244, R8, R66, RZ ;  /* 0x0000004208f4723c */ /* 0x000fe200000018ff */
[----:B------:R-:W-:-:S02]  /*3270*/  VIADD R8, R15, 0x1 ;  /* 0x000000010f087836 */ /* 0x000fc40000000000 */
[C---:B------:R-:W-:Y:S02]  /*3280*/  VIADD R9, R15.reuse, 0x9 ;  /* 0x000000090f097836 */ /* 0x040fe40000000000 */
[C---:B------:R-:W-:Y:S01]  /*3290*/  VIADD R10, R15.reuse, 0x10 ;  /* 0x000000100f0a7836 */ /* 0x040fe20000000000 */
[----:B------:R-:W-:Y:S01]  /*32a0*/  ISETP.GE.U32.AND P0, PT, R8, UR19, PT ;  /* 0x0000001308007c0c */ /* 0x000fe2000bf06070 */
[----:B------:R-:W-:Y:S01]  /*32b0*/  IMAD.IADD R2, R16, 0x1, -R8 ;  /* 0x0000000110027824 */ /* 0x000fe200078e0a08 */
[----:B------:R-:W-:Y:S01]  /*32c0*/  HMMA.16816.F32 R124, R72, R12, R84 ;  /* 0x0000000c487c723c */ /* 0x000fe20000001854 */
[----:B------:R-:W-:Y:S01]  /*32d0*/  VIADD R11, R15, 0x18 ;  /* 0x000000180f0b7836 */ /* 0x000fe20000000000 */
[----:B------:R-:W-:Y:S02]  /*32e0*/  ISETP.GE.U32.AND P4, PT, R9, UR19, PT ;  /* 0x0000001309007c0c */ /* 0x000fe4000bf86070 */
[----:B------:R-:W-:-:S04]  /*32f0*/  ISETP.GE.U32.AND P3, PT, R10, UR19, PT ;  /* 0x000000130a007c0c */ /* 0x000fc8000bf66070 */
[----:B------:R-:W-:Y:S01]  /*3300*/  HMMA.16816.F32 R192, R72, R36, R44 ;  /* 0x0000002448c0723c */ /* 0x000fe2000000182c */
[----:B------:R-:W-:Y:S01]  /*3310*/  FFMA.FTZ R44, R0, -UR6, R164 ;  /* 0x80000006002c7c23 */ /* 0x000fe200080100a4 */
[----:B------:R-:W-:-:S04]  /*3320*/  VIADD R45, R15, 0x40 ;  /* 0x000000400f2d7836 */ /* 0x000fc80000000000 */
[----:B------:R-:W-:Y:S02]  /*3330*/  FSEL R211, R44, -INF , !P1 ;  /* 0xff8000002cd37808 */ /* 0x000fe40004800000 */
[----:B------:R-:W-:Y:S01]  /*3340*/  HMMA.16816.F32 R224, R68, R36, R108 ;  /* 0x0000002444e0723c */ /* 0x000fe2000000186c */
[C---:B------:R-:W-:Y:S01]  /*3350*/  FFMA.FTZ R108, R0.reuse, -UR6, R188 ;  /* 0x80000006006c7c23 */ /* 0x040fe200080100bc */
[----:B------:R-:W-:-:S06]  /*3360*/  FFMA.FTZ R109, R0, -UR6, R146 ;  /* 0x80000006006d7c23 */ /* 0x000fcc0008010092 */
[-C--:B------:R-:W-:Y:S08]  /*3370*/  HMMA.16816.F32 R156, R68, R18.reuse, R156 ;  /* 0x00000012449c723c */ /* 0x080ff0000000189c */
[----:B------:R-:W-:Y:S01]  /*3380*/  HMMA.16816.F32 R92, R72, R18, R92 ;  /* 0x00000012485c723c */ /* 0x000fe2000000185c */
[C---:B------:R-:W-:Y:S02]  /*3390*/  VIADD R18, R15.reuse, 0x11 ;  /* 0x000000110f127836 */ /* 0x040fe40000000000 */
[----:B------:R-:W-:-:S03]  /*33a0*/  VIADD R19, R15, 0x19 ;  /* 0x000000190f137836 */ /* 0x000fc60000000000 */
[----:B------:R-:W-:Y:S02]  /*33b0*/  ISETP.GE.U32.AND P2, PT, R18, UR19, PT ;  /* 0x0000001312007c0c */ /* 0x000fe4000bf46070 */
[----:B------:R-:W-:Y:S01]  /*33c0*/  HMMA.16816.F32 R84, R72, R26, R56 ;  /* 0x0000001a4854723c */ /* 0x000fe20000001838 */
[----:B------:R-:W-:Y:S01]  /*33d0*/  FFMA.FTZ R56, R0, -UR6, R34 ;  /* 0x8000000600387c23 */ /* 0x000fe20008010022 */
[----:B------:R-:W-:-:S05]  /*33e0*/  IMAD.IADD R0, R16, 0x1, -R17 ;  /* 0x0000000110007824 */ /* 0x000fca00078e0a11 */
[----:B------:R-:W-:Y:S01]  /*33f0*/  IABS R3, R0 ;  /* 0x0000000000037213 */ /* 0x000fe20000000000 */
[----:B------:R-:W-:Y:S01]  /*3400*/  HMMA.16816.F32 R196, R68, R12, R120 ;  /* 0x0000000c44c4723c */ /* 0x000fe20000001878 */
[C---:B------:R-:W-:Y:S02]  /*3410*/  VIADD R13, R16.reuse, 0x40 ;  /* 0x00000040100d7836 */ /* 0x040fe40000000000 */
[----:B------:R-:W-:-:S05]  /*3420*/  VIADD R12, R16, 0x48 ;  /* 0x00000048100c7836 */ /* 0x000fca0000000000 */
[----:B------:R-:W-:Y:S01]  /*3430*/  HMMA.16816.F32 R120, R72, R4, R76 ;  /* 0x000000044878723c */ /* 0x000fe2000000184c */
[C---:B------:R-:W-:Y:S02]  /*3440*/  IMAD.IADD R4, R16.reuse, 0x1, -R9 ;  /* 0x0000000110047824 */ /* 0x040fe400078e0a09 */
[----:B------:R-:W-:-:S05]  /*3450*/  IMAD.IADD R5, R16, 0x1, -R10 ;  /* 0x0000000110057824 */ /* 0x000fca00078e0a0a */
[C---:B------:R-:W-:Y:S01]  /*3460*/  HMMA.16816.F32 R64, R72.reuse, R6, R52 ;  /* 0x000000064840723c */ /* 0x040fe20000001834 */
[C---:B------:R-:W-:Y:S01]  /*3470*/  IMAD.IADD R7, R16.reuse, 0x1, -R18 ;  /* 0x0000000110077824 */ /* 0x040fe200078e0a12 */
[----:B------:R-:W-:Y:S01]  /*3480*/  IABS R6, R2 ;  /* 0x0000000200067213 */ /* 0x000fe20000000000 */
[C---:B------:R-:W-:Y:S01]  /*3490*/  VIADD R52, R15.reuse, 0x60 ;  /* 0x000000600f347836 */ /* 0x040fe20000000000 */
[----:B------:R-:W-:Y:S01]  /*34a0*/  IABS R2, R4 ;  /* 0x0000000400027213 */ /* 0x000fe20000000000 */
[C---:B------:R-:W-:Y:S01]  /*34b0*/  VIADD R53, R15.reuse, 0x61 ;  /* 0x000000610f357836 */ /* 0x040fe20000000000 */
[----:B------:R-:W-:Y:S01]  /*34c0*/  IABS R0, R5 ;  /* 0x0000000500007213 */ /* 0x000fe20000000000 */
[----:B------:R-:W-:Y:S01]  /*34d0*/  IMAD.MOV.U32 R5, RZ, RZ, R3 ;  /* 0x000000ffff057224 */ /* 0x000fe200078e0003 */
[----:B------:R-:W-:Y:S01]  /*34e0*/  HMMA.16816.F32 R96, R72, R28, R96 ;  /* 0x0000001c4860723c */ /* 0x000fe20000001860 */
[----:B------:R-:W-:Y:S01]  /*34f0*/  IABS R4, R7 ;  /* 0x0000000700047213 */ /* 0x000fe20000000000 */
[----:B------:R-:W-:Y:S01]  /*3500*/  IMAD.MOV.U32 R3, RZ, RZ, R2 ;  /* 0x000000ffff037224 */ /* 0x000fe200078e0002 */
[----:B------:R-:W-:Y:S01]  /*3510*/  I2FP.F32.S32 R6, R6 ;  /* 0x0000000600067245 */ /* 0x000fe20000201400 */
[----:B------:R-:W-:Y:S01]  /*3520*/  IMAD.MOV.U32 R2, RZ, RZ, R0 ;  /* 0x000000ffff027224 */ /* 0x000fe200078e0000 */
[----:B------:R-:W-:Y:S01]  /*3530*/  I2FP.F32.S32 R5, R5 ;  /* 0x0000000500057245 */ /* 0x000fe20000201400 */
[----:B------:R-:W-:Y:S01]  /*3540*/  IMAD.MOV.U32 R0, RZ, RZ, R4 ;  /* 0x000000ffff007224 */ /* 0x000fe200078e0004 */
[----:B------:R-:W-:Y:S01]  /*3550*/  I2FP.F32.S32 R3, R3 ;  /* 0x0000000300037245 */ /* 0x000fe20000201400 */
[----:B------:R-:W-:Y:S01]  /*3560*/  HMMA.16816.F32 R212, R68, R26, R148 ;  /* 0x0000001a44d4723c */ /* 0x000fe20000001894 */
[----:B------:R-:W-:Y:S01]  /*3570*/  I2FP.F32.S32 R2, R2 ;  /* 0x0000000200027245 */ /* 0x000fe20000201400 */
[----:B------:R-:W-:Y:S01]  /*3580*/  VIADD R26, R15, 0x28 ;  /* 0x000000280f1a7836 */ /* 0x000fe20000000000 */
[----:B------:R-:W-:Y:S01]  /*3590*/  I2FP.F32.S32 R0, R0 ;  /* 0x0000000000007245 */ /* 0x000fe20000201400 */
[----:B------:R-:W-:Y:S01]  /*35a0*/  FFMA.FTZ R55, R5, -UR6, R32 ;  /* 0x8000000605377c23 */ /* 0x000fe20008010020 */
[----:B------:R-:W-:-:S02]  /*35b0*/  IMAD.IADD R4, R16, 0x1, -R22 ;  /* 0x0000000110047824 */ /* 0x000fc400078e0a16 */
[----:B------:R-:W-:Y:S01]  /*35c0*/  FFMA.FTZ R47, R6, -UR6, R165 ;  /* 0x80000006062f7c23 */ /* 0x000fe200080100a5 */
[C---:B------:R-:W-:Y:S02]  /*35d0*/  IMAD.IADD R5, R16.reuse, 0x1, -R23 ;  /* 0x0000000110057824 */ /* 0x040fe400078e0a17 */
[----:B------:R-:W-:Y:S01]  /*35e0*/  FFMA.FTZ R54, R3, -UR6, R33 ;  /* 0x8000000603367c23 */ /* 0x000fe20008010021 */
[----:B------:R-:W-:Y:S01]  /*35f0*/  IMAD.IADD R7, R16, 0x1, -R26 ;  /* 0x0000000110077824 */ /* 0x000fe200078e0a1a */
[C---:B------:R-:W-:Y:S01]  /*3600*/  HMMA.16816.F32 R100, R72.reuse, R30, R100 ;  /* 0x0000001e4864723c */ /* 0x040fe20000001864 */
[----:B------:R-:W-:Y:S01]  /*3610*/  FFMA.FTZ R58, R2, -UR6, R96 ;  /* 0x80000006023a7c23 */ /* 0x000fe20008010060 */
[----:B------:R-:W-:Y:S01]  /*3620*/  FFMA.FTZ R57, R0, -UR6, R97 ;  /* 0x8000000600397c23 */ /* 0x000fe20008010061 */
[C---:B------:R-:W-:Y:S01]  /*3630*/  IMAD.IADD R2, R16.reuse, 0x1, -R11 ;  /* 0x0000000110027824 */ /* 0x040fe200078e0a0b */
[----:B------:R-:W-:Y:S01]  /*3640*/  FSEL R207, R47, -INF , !P0 ;  /* 0xff8000002fcf7808 */ /* 0x000fe20004000000 */
[----:B------:R-:W-:Y:S01]  /*3650*/  IMAD.IADD R0, R16, 0x1, -R19 ;  /* 0x0000000110007824 */ /* 0x000fe200078e0a13 */
[----:B------:R-:W-:Y:S01]  /*3660*/  FSEL R206, R54, -INF , !P4 ;  /* 0xff80000036ce7808 */ /* 0x000fe20006000000 */
[C---:B------:R-:W-:Y:S01]  /*3670*/  VIADD R27, R15.reuse, 0x30 ;  /* 0x000000300f1b7836 */ /* 0x040fe20000000000 */
[----:B------:R-:W-:Y:S01]  /*3680*/  IABS R6, R2 ;  /* 0x0000000200067213 */ /* 0x000fe20000000000 */
[-C--:B------:R-:W-:Y:S01]  /*3690*/  HMMA.16816.F32 R180, R72, R24.reuse, R48 ;  /* 0x0000001848b4723c */ /* 0x080fe20000001830 */
[----:B------:R-:W-:Y:S01]  /*36a0*/  IABS R3, R0 ;  /* 0x0000000000037213 */ /* 0x000fe20000000000 */
[C---:B------:R-:W-:Y:S01]  /*36b0*/  VIADD R51, R15.reuse, 0x48 ;  /* 0x000000480f337836 */ /* 0x040fe20000000000 */
[----:B------:R-:W-:Y:S01]  /*36c0*/  IABS R2, R4 ;  /* 0x0000000400027213 */ /* 0x000fe20000000000 */
[C---:B------:R-:W-:Y:S01]  /*36d0*/  VIADD R48, R15.reuse, 0x58 ;  /* 0x000000580f307836 */ /* 0x040fe20000000000 */
[----:B------:R-:W-:Y:S01]  /*36e0*/  IABS R0, R5 ;  /* 0x0000000500007213 */ /* 0x000fe20000000000 */
[----:B------:R-:W-:Y:S01]  /*36f0*/  IMAD.MOV.U32 R5, RZ, RZ, R3 ;  /* 0x000000ffff057224 */ /* 0x000fe200078e0003 */
[----:B------:R-:W-:Y:S01]  /*3700*/  IABS R4, R7 ;  /* 0x0000000700047213 */ /* 0x000fe20000000000 */
[----:B------:R-:W-:Y:S01]  /*3710*/  IMAD.MOV.U32 R3, RZ, RZ, R2 ;  /* 0x000000ffff037224 */ /* 0x000fe200078e0002 */
[C---:B------:R-:W-:Y:S01]  /*3720*/  HMMA.16816.F32 R216, R68.reuse, R24, R112 ;  /* 0x0000001844d8723c */ /* 0x040fe20000001870 */
[----:B------:R-:W-:Y:S01]  /*3730*/  IMAD.MOV.U32 R2, RZ, RZ, R0 ;  /* 0x000000ffff027224 */ /* 0x000fe200078e0000 */
[----:B------:R-:W-:Y:S01]  /*3740*/  I2FP.F32.S32 R5, R5 ;  /* 0x0000000500057245 */ /* 0x000fe20000201400 */
[----:B------:R-:W-:Y:S01]  /*3750*/  IMAD.MOV.U32 R0, RZ, RZ, R4 ;  /* 0x000000ffff007224 */ /* 0x000fe200078e0004 */
[----:B------:R-:W-:Y:S01]  /*3760*/  I2FP.F32.S32 R6, R6 ;  /* 0x0000000600067245 */ /* 0x000fe20000201400 */
[C---:B------:R-:W-:Y:S01]  /*3770*/  VIADD R24, R15.reuse, 0x29 ;  /* 0x000000290f187836 */ /* 0x040fe20000000000 */
[----:B------:R-:W-:Y:S01]  /*3780*/  I2FP.F32.S32 R2, R2 ;  /* 0x0000000200027245 */ /* 0x000fe20000201400 */
[C---:B------:R-:W-:Y:S01]  /*3790*/  VIADD R50, R15.reuse, 0x59 ;  /* 0x000000590f327836 */ /* 0x040fe20000000000 */
[----:B------:R-:W-:Y:S01]  /*37a0*/  I2FP.F32.S32 R0, R0 ;  /* 0x0000000000007245 */ /* 0x000fe20000201400 */
[----:B------:R-:W-:Y:S01]  /*37b0*/  HMMA.16816.F32 R128, R68, R28, R128 ;  /* 0x0000001c4480723c */ /* 0x000fe20000001880 */
[C---:B------:R-:W-:Y:S01]  /*37c0*/  VIADD R28, R15.reuse, 0x31 ;  /* 0x000000310f1c7836 */ /* 0x040fe20000000000 */
[----:B------:R-:W-:Y:S01]  /*37d0*/  I2FP.F32.S32 R3, R3 ;  /* 0x0000000300037245 */ /* 0x000fe20000201400 */
[----:B------:R-:W-:-:S02]  /*37e0*/  VIADD R29, R15, 0x38 ;  /* 0x000000380f1d7836 */ /* 0x000fc40000000000 */
[----:B------:R-:W-:Y:S01]  /*37f0*/  FFMA.FTZ R59, R6, -UR6, R100 ;  /* 0x80000006063b7c23 */ /* 0x000fe20008010064 */
[C---:B------:R-:W-:Y:S01]  /*3800*/  IMAD.IADD R4, R16.reuse, 0x1, -R28 ;  /* 0x0000000110047824 */ /* 0x040fe200078e0a1c */
[----:B------:R-:W-:Y:S01]  /*3810*/  FSEL R200, R55, -INF , !P5 ;  /* 0xff80000037c87808 */ /* 0x000fe20006800000 */
[----:B------:R-:W-:Y:S01]  /*3820*/  HMMA.16816.F32 R160, R68, R30, R160 ;  /* 0x0000001e44a0723c */ /* 0x000fe200000018a0 */
[C---:B------:R-:W-:Y:S02]  /*3830*/  VIADD R30, R15.reuse, 0x39 ;  /* 0x000000390f1e7836 */ /* 0x040fe40000000000 */
[----:B------:R-:W-:Y:S02]  /*3840*/  VIADD R31, R15, 0x41 ;  /* 0x000000410f1f7836 */ /* 0x000fe40000000000 */
[----:B------:R-:W-:-:S03]  /*3850*/  IMAD.IADD R7, R16, 0x1, -R30 ;  /* 0x0000000110077824 */ /* 0x000fc600078e0a1e */
[C---:B------:R-:W-:Y:S01]  /*3860*/  HMMA.16816.F32 R228, R72.reuse, R38, R60 ;  /* 0x0000002648e4723c */ /* 0x040fe2000000183c */
[----:B------:R-:W-:Y:S01]  /*3870*/  FFMA.FTZ R63, R2, -UR6, R89 ;  /* 0x80000006023f7c23 */ /* 0x000fe20008010059 */
[----:B------:R-:W-:Y:S01]  /*3880*/  FFMA.FTZ R62, R0, -UR6, R92 ;  /* 0x80000006003e7c23 */ /* 0x000fe2000801005c */
[C---:B------:R-:W-:Y:S02]  /*3890*/  IMAD.IADD R2, R16.reuse, 0x1, -R24 ;  /* 0x0000000110027824 */ /* 0x040fe400078e0a18 */
[----:B------:R-:W-:Y:S01]  /*38a0*/  FFMA.FTZ R61, R5, -UR6, R101 ;  /* 0x80000006053d7c23 */ /* 0x000fe20008010065 */
[C---:B------:R-:W-:Y:S02]  /*38b0*/  IMAD.IADD R0, R16.reuse, 0x1, -R27 ;  /* 0x0000000110007824 */ /* 0x040fe400078e0a1b */
[----:B------:R-:W-:Y:S01]  /*38c0*/  FFMA.FTZ R60, R3, -UR6, R88 ;  /* 0x80000006033c7c23 */ /* 0x000fe20008010058 */
[C---:B------:R-:W-:Y:S01]  /*38d0*/  IMAD.IADD R5, R16.reuse, 0x1, -R29 ;  /* 0x0000000110057824 */ /* 0x040fe200078e0a1d */
[----:B------:R-:W-:Y:S01]  /*38e0*/  IABS R6, R2 ;  /* 0x0000000200067213 */ /* 0x000fe20000000000 */
[----:B------:R-:W-:Y:S01]  /*38f0*/  HMMA.16816.F32 R236, R72, R176, R40 ;  /* 0x000000b048ec723c */ /* 0x000fe20000001828 */
        /* <DEDUP_REMOVED lines=13> */
[C---:B------:R-:W-:Y:S01]  /*39d0*/  IMAD.IADD R4, R16.reuse, 0x1, -R51 ;  /* 0x0000000110047824 */ /* 0x040fe200078e0a33 */
        /* <DEDUP_REMOVED lines=9> */
[----:B------:R-:W-:Y:S01]  /*3a70*/  FFMA.FTZ R79, R3, -UR6, R125 ;  /* 0x80000006034f7c23 */ /* 0x000fe2000801007d */
[----:B------:R-:W-:Y:S01]  /*3a80*/  IMAD.IADD R7, R16, 0x1, -R42 ;  /* 0x0000000110077824 */ /* 0x000fe200078e0a2a */
[----:B------:R-:W-:Y:S01]  /*3a90*/  IABS R6, R2 ;  /* 0x0000000200067213 */ /* 0x000fe20000000000 */
[----:B------:R-:W-:Y:S01]  /*3aa0*/  VIADD R43, R15, 0x51 ;  /* 0x000000510f2b7836 */ /* 0x000fe20000000000 */
[----:B------:R-:W-:Y:S01]  /*3ab0*/  IABS R3, R0 ;  /* 0x0000000000037213 */ /* 0x000fe20000000000 */
[----:B------:R-:W-:Y:S01]  /*3ac0*/  HMMA.16816.F32 R232, R68, R38, R168 ;  /* 0x0000002644e8723c */ /* 0x000fe200000018a8 */
[----:B------:R-:W-:-:S02]  /*3ad0*/  IABS R2, R4 ;  /* 0x0000000400027213 */ /* 0x000fc40000000000 */
        /* <DEDUP_REMOVED lines=20> */
[C---:B------:R-:W-:Y:S01]  /*3c20*/  IMAD.IADD R5, R16.reuse, 0x1, -R52 ;  /* 0x0000000110057824 */ /* 0x040fe200078e0a34 */
[----:B------:R-:W-:Y:S01]  /*3c30*/  IABS R4, R2 ;  /* 0x0000000200047213 */ /* 0x000fe20000000000 */
[----:B------:R-:W-:Y:S01]  /*3c40*/  IMAD.IADD R6, R16, 0x1, -R53 ;  /* 0x0000000110067824 */ /* 0x000fe200078e0a35 */
[----:B------:R-:W-:Y:S01]  /*3c50*/  IABS R2, R0 ;  /* 0x0000000000027213 */ /* 0x000fe20000000000 */
[----:B------:R-:W-:Y:S01]  /*3c60*/  IMAD.IADD R7, R14, 0x1, -R18 ;  /* 0x000000010e077824 */ /* 0x000fe200078e0a12 */
[----:B------:R-:W-:Y:S01]  /*3c70*/  IABS R0, R3 ;  /* 0x0000000300007213 */ /* 0x000fe20000000000 */
[----:B------:R-:W-:Y:S01]  /*3c80*/  HMMA.16816.F32 R68, R68, R178, R248 ;  /* 0x000000b24444723c */ /* 0x000fe200000018f8 */
[----:B------:R-:W-:Y:S01]  /*3c90*/  IABS R3, R5 ;  /* 0x0000000500037213 */ /* 0x000fe20000000000 */
[----:B------:R-:W-:Y:S01]  /*3ca0*/  IMAD.MOV.U32 R5, RZ, RZ, R4 ;  /* 0x000000ffff057224 */ /* 0x000fe200078e0004 */
[----:B------:R-:W-:Y:S01]  /*3cb0*/  IABS R6, R6 ;  /* 0x0000000600067213 */ /* 0x000fe20000000000 */
[----:B------:R-:W-:-:S02]  /*3cc0*/  IMAD.MOV.U32 R4, RZ, RZ, R2 ;  /* 0x000000ffff047224 */ /* 0x000fc400078e0002 */
        /* <DEDUP_REMOVED lines=16> */
[----:B------:R-:W-:Y:S01]  /*3dd0*/  IABS R5, R2 ;  /* 0x0000000200057213 */ /* 0x000fe20000000000 */
[----:B------:R-:W-:Y:S01]  /*3de0*/  IMAD.IADD R4, R14, 0x1, -R8 ;  /* 0x000000010e047824 */ /* 0x000fe200078e0a08 */
[----:B------:R-:W-:Y:S02]  /*3df0*/  IABS R2, R0 ;  /* 0x0000000000027213 */ /* 0x000fe40000000000 */
[----:B------:R-:W-:Y:S02]  /*3e00*/  IABS R0, R3 ;  /* 0x0000000300007213 */ /* 0x000fe40000000000 */
[----:B------:R-:W-:-:S02]  /*3e10*/  IABS R3, R4 ;  /* 0x0000000400037213 */ /* 0x000fc40000000000 */
[----:B------:R-:W-:Y:S01]  /*3e20*/  IABS R4, R6 ;  /* 0x0000000600047213 */ /* 0x000fe20000000000 */
[----:B------:R-:W-:Y:S02]  /*3e30*/  IMAD.MOV.U32 R6, RZ, RZ, R5 ;  /* 0x000000ffff067224 */ /* 0x000fe400078e0005 */
[----:B------:R-:W-:Y:S02]  /*3e40*/  IMAD.MOV.U32 R5, RZ, RZ, R2 ;  /* 0x000000ffff057224 */ /* 0x000fe400078e0002 */
[----:B------:R-:W-:Y:S01]  /*3e50*/  IMAD.MOV.U32 R2, RZ, RZ, R3 ;  /* 0x000000ffff027224 */ /* 0x000fe200078e0003 */
[----:B------:R-:W-:Y:S01]  /*3e60*/  I2FP.F32.S32 R6, R6 ;  /* 0x0000000600067245 */ /* 0x000fe20000201400 */
[----:B------:R-:W-:Y:S01]  /*3e70*/  IMAD.MOV.U32 R3, RZ, RZ, R4 ;  /* 0x000000ffff037224 */ /* 0x000fe200078e0004 */
[----:B------:R-:W-:Y:S02]  /*3e80*/  I2FP.F32.S32 R4, R0 ;  /* 0x0000000000047245 */ /* 0x000fe40000201400 */
[----:B------:R-:W-:Y:S01]  /*3e90*/  I2FP.F32.S32 R2, R2 ;  /* 0x0000000200027245 */ /* 0x000fe20000201400 */
[----:B------:R-:W-:Y:S01]  /*3ea0*/  FFMA.FTZ R25, R6, -UR6, R166 ;  /* 0x8000000606197c23 */ /* 0x000fe200080100a6 */
[----:B------:R-:W-:Y:S01]  /*3eb0*/  I2FP.F32.S32 R0, R3 ;  /* 0x0000000300007245 */ /* 0x000fe20000201400 */
[----:B------:R-:W-:Y:S01]  /*3ec0*/  IMAD.IADD R3, R12, 0x1, -R17 ;  /* 0x000000010c037824 */ /* 0x000fe200078e0a11 */
[----:B------:R-:W-:Y:S01]  /*3ed0*/  I2FP.F32.S32 R5, R5 ;  /* 0x0000000500057245 */ /* 0x000fe20000201400 */
[----:B------:R-:W-:Y:S01]  /*3ee0*/  FFMA.FTZ R38, R2, -UR6, R167 ;  /* 0x8000000602267c23 */ /* 0x000fe200080100a7 */
[----:B------:R-:W-:-:S02]  /*3ef0*/  IMAD.IADD R2, R13, 0x1, -R17 ;  /* 0x000000010d027824 */ /* 0x000fc400078e0a11 */
[----:B------:R-:W-:Y:S01]  /*3f00*/  FFMA.FTZ R34, R0, -UR6, R141 ;  /* 0x8000000600227c23 */ /* 0x000fe2000801008d */
[----:B------:R-:W-:Y:S02]  /*3f10*/  IMAD.IADD R0, R12, 0x1, -R8 ;  /* 0x000000010c007824 */ /* 0x000fe400078e0a08 */
[----:B------:R-:W-:Y:S01]  /*3f20*/  FFMA.FTZ R21, R5, -UR6, R140 ;  /* 0x8000000605157c23 */ /* 0x000fe2000801008c */
[--C-:B------:R-:W-:Y:S02]  /*3f30*/  IMAD.IADD R5, R14, 0x1, -R9.reuse ;  /* 0x000000010e057824 */ /* 0x100fe400078e0a09 */
[----:B------:R-:W-:Y:S01]  /*3f40*/  FFMA.FTZ R20, R4, -UR6, R142 ;  /* 0x8000000604147c23 */ /* 0x000fe2000801008e */
        /* <DEDUP_REMOVED lines=11> */
[----:B------:R-:W-:Y:S01]  /*4000*/  I2FP.F32.S32 R6, R6 ;  /* 0x0000000600067245 */ /* 0x000fe20000201400 */
[----:B------:R-:W-:Y:S01]  /*4010*/  IMAD.MOV.U32 R3, RZ, RZ, R5 ;  /* 0x000000ffff037224 */ /* 0x000fe200078e0005 */
[----:B------:R-:W-:-:S02]  /*4020*/  I2FP.F32.S32 R5, R4 ;  /* 0x0000000400057245 */ /* 0x000fc40000201400 */
[----:B------:R-:W-:Y:S01]  /*4030*/  I2FP.F32.S32 R4, R0 ;  /* 0x0000000000047245 */ /* 0x000fe20000201400 */
[----:B------:R-:W-:Y:S01]  /*4040*/  FFMA.FTZ R17, R6, -UR6, R143 ;  /* 0x8000000606117c23 */ /* 0x000fe2000801008f */
[----:B------:R-:W-:Y:S01]  /*4050*/  I2FP.F32.S32 R0, R3 ;  /* 0x0000000300007245 */ /* 0x000fe20000201400 */
[----:B------:R-:W-:Y:S01]  /*4060*/  IMAD.IADD R3, R14, 0x1, -R10 ;  /* 0x000000010e037824 */ /* 0x000fe200078e0a0a */
[----:B------:R-:W-:Y:S01]  /*4070*/  I2FP.F32.S32 R2, R2 ;  /* 0x0000000200027245 */ /* 0x000fe20000201400 */
[----:B------:R-:W-:Y:S01]  /*4080*/  FFMA.FTZ R37, R4, -UR6, R138 ;  /* 0x8000000604257c23 */ /* 0x000fe2000801008a */
[----:B------:R-:W-:Y:S01]  /*4090*/  FFMA.FTZ R40, R5, -UR6, R136 ;  /* 0x8000000605287c23 */ /* 0x000fe20008010088 */
        /* <DEDUP_REMOVED lines=8> */
[----:B------:R-:W-:Y:S01]  /*4120*/  IABS R0, R5 ;  /* 0x0000000500007213 */ /* 0x000fe20000000000 */
[----:B------:R-:W-:Y:S01]  /*4130*/  IMAD.MOV.U32 R3, RZ, RZ, R4 ;  /* 0x000000ffff037224 */ /* 0x000fe200078e0004 */
[----:B------:R-:W-:Y:S01]  /*4140*/  IABS R4, R7 ;  /* 0x0000000700047213 */ /* 0x000fe20000000000 */
[----:B------:R-:W-:Y:S01]  /*4150*/  IMAD.MOV.U32 R5, RZ, RZ, R2 ;  /* 0x000000ffff057224 */ /* 0x000fe200078e0002 */
[----:B------:R-:W-:Y:S02]  /*4160*/  I2FP.F32.S32 R6, R6 ;  /* 0x0000000600067245 */ /* 0x000fe40000201400 */
[----:B------:R-:W-:Y:S01]  /*4170*/  I2FP.F32.S32 R3, R3 ;  /* 0x0000000300037245 */ /* 0x000fe20000201400 */
[----:B------:R-:W-:Y:S01]  /*4180*/  IMAD.MOV.U32 R2, RZ, RZ, R4 ;  /* 0x000000ffff027224 */ /* 0x000fe200078e0004 */
[----:B------:R-:W-:Y:S01]  /*4190*/  I2FP.F32.S32 R4, R5 ;  /* 0x0000000500047245 */ /* 0x000fe20000201400 */
[----:B------:R-:W-:Y:S01]  /*41a0*/  FFMA.FTZ R46, R6, -UR6, R98 ;  /* 0x80000006062e7c23 */ /* 0x000fe20008010062 */
[----:B------:R-:W-:-:S02]  /*41b0*/  IMAD.IADD R6, R12, 0x1, -R11 ;  /* 0x000000010c067824 */ /* 0x000fc400078e0a0b */
[----:B------:R-:W-:Y:S01]  /*41c0*/  FFMA.FTZ R9, R3, -UR6, R139 ;  /* 0x8000000603097c23 */ /* 0x000fe2000801008b */
[----:B------:R-:W-:Y:S01]  /*41d0*/  I2FP.F32.S32 R3, R0 ;  /* 0x0000000000037245 */ /* 0x000fe20000201400 */
[----:B------:R-:W-:Y:S01]  /*41e0*/  FFMA.FTZ R39, R4, -UR6, R128 ;  /* 0x8000000604277c23 */ /* 0x000fe20008010080 */
[----:B------:R-:W-:Y:S01]  /*41f0*/  I2FP.F32.S32 R0, R2 ;  /* 0x0000000200007245 */ /* 0x000fe20000201400 */
[C---:B------:R-:W-:Y:S01]  /*4200*/  IMAD.IADD R2, R13.reuse, 0x1, -R18 ;  /* 0x000000010d027824 */ /* 0x040fe200078e0a12 */
[----:B------:R-:W-:Y:S01]  /*4210*/  FSEL R209, R20, -INF , !P1 ;  /* 0xff80000014d17808 */ /* 0x000fe20004800000 */
[----:B------:R-:W-:Y:S02]  /*4220*/  IMAD.IADD R4, R13, 0x1, -R11 ;  /* 0x000000010d047824 */ /* 0x000fe400078e0a0b */
[----:B------:R-:W-:Y:S01]  /*4230*/  FFMA.FTZ R36, R3, -UR6, R130 ;  /* 0x8000000603247c23 */ /* 0x000fe20008010082 */
[----:B------:R-:W-:Y:S01]  /*4240*/  FFMA.FTZ R32, R0, -UR6, R99 ;  /* 0x8000000600207c23 */ /* 0x000fe20008010063 */
[----:B------:R-:W-:Y:S01]  /*4250*/  IMAD.IADD R0, R12, 0x1, -R18 ;  /* 0x000000010c007824 */ /* 0x000fe200078e0a12 */
        /* <DEDUP_REMOVED lines=15> */
[--C-:B------:R-:W-:Y:S01]  /*4350*/  IMAD.IADD R2, R14, 0x1, -R19.reuse ;  /* 0x000000010e027824 */ /* 0x100fe200078e0a13 */
[----:B------:R-:W-:Y:S01]  /*4360*/  ISETP.GE.U32.AND P1, PT, R11, UR19, PT ;  /* 0x000000130b007c0c */ /* 0x000fe2000bf26070 */
        /* <DEDUP_REMOVED lines=8> */
[----:B------:R-:W-:Y:S02]  /*43f0*/  IABS R5, R2 ;  /* 0x0000000200057213 */ /* 0x000fe40000000000 */
        /* <DEDUP_REMOVED lines=9> */
[----:B------:R-:W-:Y:S01]  /*4490*/  FSEL R202, R17, -INF , !P0 ;  /* 0xff80000011ca7808 */ /* 0x000fe20004000000 */
[----:B------:R-:W-:Y:S01]  /*44a0*/  IMAD.MOV.U32 R3, RZ, RZ, R4 ;  /* 0x000000ffff037224 */ /* 0x000fe200078e0004 */
[----:B------:R-:W-:Y:S02]  /*44b0*/  I2FP.F32.S32 R4, R0 ;  /* 0x0000000000047245 */ /* 0x000fe40000201400 */
[----:B------:R-:W-:-:S02]  /*44c0*/  I2FP.F32.S32 R2, R2 ;  /* 0x0000000200027245 */ /* 0x000fc40000201400 */
[----:B------:R-:W-:Y:S01]  /*44d0*/  I2FP.F32.S32 R0, R3 ;  /* 0x0000000300007245 */ /* 0x000fe20000201400 */
[----:B------:R-:W-:Y:S01]  /*44e0*/  IMAD.IADD R3, R13, 0x1, -R23 ;  /* 0x000000010d037824 */ /* 0x000fe200078e0a17 */
[----:B------:R-:W-:Y:S01]  /*44f0*/  I2FP.F32.S32 R5, R5 ;  /* 0x0000000500057245 */ /* 0x000fe20000201400 */
[----:B------:R-:W-:Y:S01]  /*4500*/  FFMA.FTZ R21, R2, -UR6, R90 ;  /* 0x8000000602157c23 */ /* 0x000fe2000801005a */
[----:B------:R-:W-:Y:S01]  /*4510*/  ISETP.GE.U32.AND P0, PT, R19, UR19, PT ;  /* 0x0000001313007c0c */ /* 0x000fe2000bf06070 */
[----:B------:R-:W-:Y:S01]  /*4520*/  FFMA.FTZ R19, R0, -UR6, R184 ;  /* 0x8000000600137c23 */ /* 0x000fe200080100b8 */
[----:B------:R-:W-:Y:S01]  /*4530*/  I2FP.F32.S32 R6, R6 ;  /* 0x0000000600067245 */ /* 0x000fe20000201400 */
[----:B------:R-:W-:Y:S02]  /*4540*/  IMAD.IADD R0, R12, 0x1, -R22 ;  /* 0x000000010c007824 */ /* 0x000fe400078e0a16 */
[----:B------:R-:W-:Y:S01]  /*4550*/  FFMA.FTZ R47, R5, -UR6, R161 ;  /* 0x80000006052f7c23 */ /* 0x000fe200080100a1 */
[----:B------:R-:W-:-:S02]  /*4560*/  IMAD.IADD R2, R14, 0x1, -R23 ;  /* 0x000000010e027824 */ /* 0x000fc400078e0a17 */
[----:B------:R-:W-:Y:S01]  /*4570*/  FFMA.FTZ R38, R4, -UR6, R163 ;  /* 0x8000000604267c23 */ /* 0x000fe200080100a3 */
[----:B------:R-:W-:Y:S01]  /*4580*/  FFMA.FTZ R49, R6, -UR6, R103 ;  /* 0x8000000606317c23 */ /* 0x000fe20008010067 */
[----:B------:R-:W-:Y:S01]  /*4590*/  IMAD.IADD R5, R12, 0x1, -R23 ;  /* 0x000000010c057824 */ /* 0x000fe200078e0a17 */
[----:B------:R-:W-:Y:S01]  /*45a0*/  IABS R4, R0 ;  /* 0x0000000000047213 */ /* 0x000fe20000000000 */
[----:B------:R-:W-:Y:S01]  /*45b0*/  IMAD.IADD R6, R14, 0x1, -R26 ;  /* 0x000000010e067824 */ /* 0x000fe200078e0a1a */
[----:B------:R-:W-:Y:S02]  /*45c0*/  IABS R2, R2 ;  /* 0x0000000200027213 */ /* 0x000fe40000000000 */
        /* <DEDUP_REMOVED lines=10> */
[----:B------:R-:W-:Y:S01]  /*4670*/  FSEL R184, R37, -INF , !P5 ;  /* 0xff80000025b87808 */ /* 0x000fe20006800000 */
[----:B------:R-:W-:Y:S01]  /*4680*/  IMAD.MOV.U32 R3, RZ, RZ, R5 ;  /* 0x000000ffff037224 */ /* 0x000fe200078e0005 */
[----:B------:R-:W-:Y:S01]  /*4690*/  I2FP.F32.S32 R5, R4 ;  /* 0x0000000400057245 */ /* 0x000fe20000201400 */
[----:B------:R-:W-:Y:S01]  /*46a0*/  FFMA.FTZ R10, R6, -UR6, R186 ;  /* 0x80000006060a7c23 */ /* 0x000fe200080100ba */
[----:B------:R-:W-:Y:S01]  /*46b0*/  I2FP.F32.S32 R4, R2 ;  /* 0x0000000200047245 */ /* 0x000fe20000201400 */
[--C-:B------:R-:W-:Y:S01]  /*46c0*/  IMAD.IADD R6, R12, 0x1, -R24.reuse ;  /* 0x000000010c067824 */ /* 0x100fe200078e0a18 */
[----:B------:R-:W-:Y:S01]  /*46d0*/  I2FP.F32.S32 R2, R3 ;  /* 0x0000000300027245 */ /* 0x000fe20000201400 */
[----:B------:R-:W-:Y:S01]  /*46e0*/  FFMA.FTZ R37, R5, -UR6, R91 ;  /* 0x8000000605257c23 */ /* 0x000fe2000801005b */
[----:B------:R-:W-:Y:S01]  /*46f0*/  I2FP.F32.S32 R0, R0 ;  /* 0x0000000000007245 */ /* 0x000fe20000201400 */
[----:B------:R-:W-:Y:S01]  /*4700*/  FFMA.FTZ R35, R4, -UR6, R185 ;  /* 0x8000000604237c23 */ /* 0x000fe200080100b9 */
[----:B------:R-:W-:-:S02]  /*4710*/  IMAD.IADD R4, R13, 0x1, -R24 ;  /* 0x000000010d047824 */ /* 0x000fc400078e0a18 */
[----:B------:R-:W-:Y:S01]  /*4720*/  FFMA.FTZ R25, R2, -UR6, R94 ;  /* 0x8000000602197c23 */ /* 0x000fe2000801005e */
[--C-:B------:R-:W-:Y:S02]  /*4730*/  IMAD.IADD R2, R13, 0x1, -R26.reuse ;  /* 0x000000010d027824 */ /* 0x100fe400078e0a1a */
[----:B------:R-:W-:Y:S01]  /*4740*/  FFMA.FTZ R33, R0, -UR6, R187 ;  /* 0x8000000600217c23 */ /* 0x000fe200080100bb */
[----:B------:R-:W-:Y:S01]  /*4750*/  IMAD.IADD R0, R12, 0x1, -R26 ;  /* 0x000000010c007824 */ /* 0x000fe200078e0a1a */
[----:B------:R-:W-:Y:S01]  /*4760*/  FSEL R185, R57, -INF , !P2 ;  /* 0xff80000039b97808 */ /* 0x000fe20005000000 */
[----:B------:R-:W-:Y:S01]  /*4770*/  IMAD.IADD R3, R14, 0x1, -R24 ;  /* 0x000000010e037824 */ /* 0x000fe200078e0a18 */
[----:B------:R-:W-:Y:S02]  /*4780*/  IABS R5, R2 ;  /* 0x0000000200057213 */ /* 0x000fe40000000000 */
        /* <DEDUP_REMOVED lines=10> */
[----:B------:R-:W-:Y:S02]  /*4830*/  FSEL R167, R32, -INF , !P2 ;  /* 0xff80000020a77808 */ /* 0x000fe40005000000 */
[----:B------:R-:W-:Y:S01]  /*4840*/  I2FP.F32.S32 R0, R0 ;  /* 0x0000000000007245 */ /* 0x000fe20000201400 */
[----:B------:R-:W-:Y:S01]  /*4850*/  FFMA.FTZ R34, R3, -UR6, R95 ;  /* 0x8000000603227c23 */ /* 0x000fe2000801005f */
[----:B------:R-:W-:Y:S01]  /*4860*/  FSEL R171, R8, -INF , !P2 ;  /* 0xff80000008ab7808 */ /* 0x000fe20005000000 */
[----:B------:R-:W-:Y:S01]  /*4870*/  IMAD.IADD R3, R12, 0x1, -R27 ;  /* 0x000000010c037824 */ /* 0x000fe200078e0a1b */
[----:B------:R-:W-:-:S02]  /*4880*/  FSEL R175, R7, -INF , !P2 ;  /* 0xff80000007af7808 */ /* 0x000fc40005000000 */
[----:B------:R-:W-:Y:S02]  /*4890*/  FSEL R193, R9, -INF , !P4 ;  /* 0xff80000009c17808 */ /* 0x000fe40006000000 */
[----:B------:R-:W-:Y:S01]  /*48a0*/  ISETP.GE.U32.AND P2, PT, R24, UR19, PT ;  /* 0x0000001318007c0c */ /* 0x000fe2000bf46070 */
[----:B------:R-:W-:Y:S01]  /*48b0*/  FFMA.FTZ R24, R2, -UR6, R157 ;  /* 0x8000000602187c23 */ /* 0x000fe2000801009d */
[----:B------:R-:W-:Y:S01]  /*48c0*/  I2FP.F32.S32 R6, R6 ;  /* 0x0000000600067245 */ /* 0x000fe20000201400 */
[----:B------:R-:W-:Y:S01]  /*48d0*/  IMAD.IADD R2, R14, 0x1, -R27 ;  /* 0x000000010e027824 */ /* 0x000fe200078e0a1b */
[----:B------:R-:W-:Y:S01]  /*48e0*/  ISETP.GE.U32.AND P4, PT, R23, UR19, PT ;  /* 0x0000001317007c0c */ /* 0x000fe2000bf86070 */
[----:B------:R-:W-:Y:S01]  /*48f0*/  FFMA.FTZ R23, R0, -UR6, R159 ;  /* 0x8000000600177c23 */ /* 0x000fe2000801009f */
[----:B------:R-:W-:Y:S01]  /*4900*/  I2FP.F32.S32 R5, R5 ;  /* 0x0000000500057245 */ /* 0x000fe20000201400 */
[C---:B------:R-:W-:Y:S02]  /*4910*/  IMAD.IADD R0, R13.reuse, 0x1, -R27 ;  /* 0x000000010d007824 */ /* 0x040fe400078e0a1b */
[----:B------:R-:W-:Y:S01]  /*4920*/  FFMA.FTZ R18, R6, -UR6, R156 ;  /* 0x8000000606127c23 */ /* 0x000fe2000801009c */
[----:B------:R-:W-:Y:S01]  /*4930*/  IMAD.IADD R6, R13, 0x1, -R28 ;  /* 0x000000010d067824 */ /* 0x000fe200078e0a1c */
[----:B------:R-:W-:Y:S01]  /*4940*/  FSEL R186, R58, -INF , !P3 ;  /* 0xff8000003aba7808 */ /* 0x000fe20005800000 */
[----:B------:R-:W-:Y:S01]  /*4950*/  FFMA.FTZ R9, R5, -UR6, R158 ;  /* 0x8000000605097c23 */ /* 0x000fe2000801009e */
[----:B------:R-:W-:-:S02]  /*4960*/  IABS R5, R2 ;  /* 0x0000000200057213 */ /* 0x000fc40000000000 */
        /* <DEDUP_REMOVED lines=14> */
[----:B------:R-:W-:Y:S01]  /*4a50*/  IMAD.IADD R3, R13, 0x1, -R29 ;  /* 0x000000010d037824 */ /* 0x000fe200078e0a1d */
[----:B------:R-:W-:Y:S01]  /*4a60*/  I2FP.F32.S32 R5, R5 ;  /* 0x0000000500057245 */ /* 0x000fe20000201400 */
[----:B------:R-:W-:Y:S01]  /*4a70*/  FFMA.FTZ R36, R2, -UR6, R127 ;  /* 0x8000000602247c23 */ /* 0x000fe2000801007f */
[----:B------:R-:W-:Y:S01]  /*4a80*/  ISETP.GE.U32.AND P3, PT, R26, UR19, PT ;  /* 0x000000131a007c0c */ /* 0x000fe2000bf66070 */
[----:B------:R-:W-:Y:S01]  /*4a90*/  FFMA.FTZ R26, R0, -UR6, R197 ;  /* 0x80000006001a7c23 */ /* 0x000fe200080100c5 */
[----:B------:R-:W-:Y:S01]  /*4aa0*/  I2FP.F32.S32 R6, R6 ;  /* 0x0000000600067245 */ /* 0x000fe20000201400 */
[----:B------:R-:W-:Y:S01]  /*4ab0*/  IMAD.IADD R0, R12, 0x1, -R28 ;  /* 0x000000010c007824 */ /* 0x000fe200078e0a1c */
[----:B------:R-:W-:Y:S01]  /*4ac0*/  FSEL R165, R20, -INF , !P1 ;  /* 0xff80000014a57808 */ /* 0x000fe20004800000 */
[----:B------:R-:W-:-:S02]  /*4ad0*/  IMAD.IADD R2, R14, 0x1, -R29 ;  /* 0x000000010e027824 */ /* 0x000fc400078e0a1d */
[----:B------:R-:W-:Y:S01]  /*4ae0*/  FFMA.FTZ R17, R5, -UR6, R196 ;  /* 0x8000000605117c23 */ /* 0x000fe200080100c4 */
[----:B------:R-:W-:Y:S01]  /*4af0*/  FFMA.FTZ R20, R6, -UR6, R126 ;  /* 0x8000000606147c23 */ /* 0x000fe2000801007e */
[----:B------:R-:W-:Y:S02]  /*4b00*/  IMAD.IADD R5, R12, 0x1, -R29 ;  /* 0x000000010c057824 */ /* 0x000fe400078e0a1d */
[----:B------:R-:W-:Y:S01]  /*4b10*/  FFMA.FTZ R8, R4, -UR6, R198 ;  /* 0x8000000604087c23 */ /* 0x000fe200080100c6 */
[----:B------:R-:W-:Y:S01]  /*4b20*/  IMAD.IADD R6, R14, 0x1, -R30 ;  /* 0x000000010e067824 */ /* 0x000fe200078e0a1e */
[----:B------:R-:W-:Y:S02]  /*4b30*/  IABS R4, R0 ;  /* 0x0000000000047213 */ /* 0x000fe40000000000 */
[----:B------:R-:W-:Y:S02]  /*4b40*/  IABS R2, R2 ;  /* 0x0000000200027213 */ /* 0x000fe40000000000 */
[----:B------:R-:W-:-:S02]  /*4b50*/  IABS R0, R3 ;  /* 0x0000000300007213 */ /* 0x000fc40000000000 */
[----:B------:R-:W-:Y:S02]  /*4b60*/  IABS R3, R5 ;  /* 0x0000000500037213 */ /* 0x000fe40000000000 */
[----:B------:R-:W-:Y:S01]  /*4b70*/  IABS R5, R6 ;  /* 0x0000000600057213 */ /* 0x000fe20000000000 */
[----:B------:R-:W-:Y:S01]  /*4b80*/  IMAD.MOV.U32 R6, RZ, RZ, R4 ;  /* 0x000000ffff067224 */ /* 0x000fe200078e0004 */
[----:B------:R-:W-:Y:S01]  /*4b90*/  FSEL R181, R40, -INF , !P5 ;  /* 0xff80000028b57808 */ /* 0x000fe20006800000 */
[----:B------:R-:W-:Y:S01]  /*4ba0*/  IMAD.MOV.U32 R4, RZ, RZ, R2 ;  /* 0x000000ffff047224 */ /* 0x000fe200078e0002 */
[----:B------:R-:W-:Y:S01]  /*4bb0*/  ISETP.GE.U32.AND P5, PT, R22, UR19, PT ;  /* 0x0000001316007c0c */ /* 0x000fe2000bfa6070 */
[----:B------:R-:W-:Y:S01]  /*4bc0*/  IMAD.MOV.U32 R2, RZ, RZ, R0 ;  /* 0x000000ffff027224 */ /* 0x000fe200078e0000 */
[----:B------:R-:W-:Y:S01]  /*4bd0*/  I2FP.F32.S32 R6, R6 ;  /* 0x0000000600067245 */ /* 0x000fe20000201400 */
[----:B------:R-:W-:Y:S01]  /*4be0*/  IMAD.MOV.U32 R0, RZ, RZ, R3 ;  /* 0x000000ffff007224 */ /* 0x000fe200078e0003 */
[----:B------:R-:W-:Y:S01]  /*4bf0*/  FSEL R159, R19, -INF , !P5 ;  /* 0xff800000139f7808 */ /* 0x000fe20006800000 */
[----:B------:R-:W-:Y:S01]  /*4c00*/  IMAD.MOV.U32 R3, RZ, RZ, R5 ;  /* 0x000000ffff037224 */ /* 0x000fe200078e0005 */
[----:B------:R-:W-:-:S02]  /*4c10*/  I2FP.F32.S32 R5, R4 ;  /* 0x0000000400057245 */ /* 0x000fc40000201400 */
[----:B------:R-:W-:Y:S02]  /*4c20*/  I2FP.F32.S32 R4, R2 ;  /* 0x0000000200047245 */ /* 0x000fe40000201400 */
[----:B------:R-:W-:Y:S01]  /*4c30*/  I2FP.F32.S32 R2, R3 ;  /* 0x0000000300027245 */ /* 0x000fe20000201400 */
[----:B------:R-:W-:Y:S01]  /*4c40*/  FFMA.FTZ R19, R5, -UR6, R82 ;  /* 0x8000000605137c23 */ /* 0x000fe20008010052 */
[----:B------:R-:W-:Y:S01]  /*4c50*/  I2FP.F32.S32 R0, R0 ;  /* 0x0000000000007245 */ /* 0x000fe20000201400 */
[----:B------:R-:W-:Y:S01]  /*4c60*/  IMAD.IADD R3, R14, 0x1, -R45 ;  /* 0x000000010e037824 */ /* 0x000fe200078e0a2d */
[----:B------:R-:W-:Y:S01]  /*4c70*/  FSEL R133, R21, -INF , !P5 ;  /* 0xff80000015857808 */ /* 0x000fe20006800000 */
[----:B------:R-:W-:Y:S01]  /*4c80*/  FFMA.FTZ R22, R2, -UR6, R83 ;  /* 0x8000000602167c23 */ /* 0x000fe20008010053 */
[----:B------:R-:W-:Y:S02]  /*4c90*/  IMAD.IADD R2, R13, 0x1, -R30 ;  /* 0x000000010d027824 */ /* 0x000fe400078e0a1e */
[----:B------:R-:W-:Y:S01]  /*4ca0*/  FFMA.FTZ R7, R0, -UR6, R106 ;  /* 0x8000000600077c23 */ /* 0x000fe2000801006a */
[C---:B------:R-:W-:Y:S01]  /*4cb0*/  IMAD.IADD R0, R12.reuse, 0x1, -R30 ;  /* 0x000000010c007824 */ /* 0x040fe200078e0a1e */
[----:B------:R-:W-:Y:S01]  /*4cc0*/  FSEL R166, R11, -INF , !P1 ;  /* 0xff8000000ba67808 */ /* 0x000fe20004800000 */
[----:B------:R-:W-:-:S02]  /*4cd0*/  IMAD.IADD R5, R12, 0x1, -R45 ;  /* 0x000000010c057824 */ /* 0x000fc400078e0a2d */
[----:B------:R-:W-:Y:S01]  /*4ce0*/  FFMA.FTZ R21, R6, -UR6, R199 ;  /* 0x8000000606157c23 */ /* 0x000fe200080100c7 */
[----:B------:R-:W-:Y:S01]  /*4cf0*/  FFMA.FTZ R11, R4, -UR6, R104 ;  /* 0x80000006040b7c23 */ /* 0x000fe20008010068 */
[----:B------:R-:W-:Y:S01]  /*4d00*/  IMAD.IADD R6, R14, 0x1, -R31 ;  /* 0x000000010e067824 */ /* 0x000fe200078e0a1f */
[----:B------:R-:W-:Y:S02]  /*4d10*/  IABS R4, R2 ;  /* 0x0000000200047213 */ /* 0x000fe40000000000 */
        /* <DEDUP_REMOVED lines=10> */
[----:B------:R-:W-:Y:S01]  /*4dc0*/  I2FP.F32.S32 R2, R5 ;  /* 0x0000000500027245 */ /* 0x000fe20000201400 */
[----:B------:R-:W-:Y:S01]  /*4dd0*/  IMAD.IADD R5, R13, 0x1, -R51 ;  /* 0x000000010d057824 */ /* 0x000fe200078e0a33 */
[----:B------:R-:W-:Y:S01]  /*4de0*/  I2FP.F32.S32 R0, R0 ;  /* 0x0000000000007245 */ /* 0x000fe20000201400 */
[----:B------:R-:W-:Y:S01]  /*4df0*/  FFMA.FTZ R32, R3, -UR6, R122 ;  /* 0x8000000603207c23 */ /* 0x000fe2000801007a */
[----:B------:R-:W-:Y:S01]  /*4e00*/  ISETP.GE.U32.AND P5, PT, R29, UR19, PT ;  /* 0x000000131d007c0c */ /* 0x000fe2000bfa6070 */
[----:B------:R-:W-:Y:S01]  /*4e10*/  FFMA.FTZ R29, R2, -UR6, R123 ;  /* 0x80000006021d7c23 */ /* 0x000fe2000801007b */
[----:B------:R-:W-:Y:S01]  /*4e20*/  FSEL R90, R63, -INF , !P4 ;  /* 0xff8000003f5a7808 */ /* 0x000fe20006000000 */
[----:B------:R-:W-:Y:S01]  /*4e30*/  IMAD.IADD R2, R13, 0x1, -R31 ;  /* 0x000000010d027824 */ /* 0x000fe200078e0a1f */
[----:B------:R-:W-:Y:S01]  /*4e40*/  FSEL R115, R37, -INF , !P4 ;  /* 0xff80000025737808 */ /* 0x000fe20006000000 */
[----:B------:R-:W-:Y:S01]  /*4e50*/  IMAD.IADD R3, R14, 0x1, -R51 ;  /* 0x000000010e037824 */ /* 0x000fe200078e0a33 */
[----:B------:R-:W-:-:S02]  /*4e60*/  FSEL R156, R35, -INF , !P4 ;  /* 0xff800000239c7808 */ /* 0x000fc40006000000 */
[----:B------:R-:W-:Y:S02]  /*4e70*/  FSEL R157, R33, -INF , !P4 ;  /* 0xff800000219d7808 */ /* 0x000fe40006000000 */
[----:B------:R-:W-:Y:S02]  /*4e80*/  I2FP.F32.S32 R6, R6 ;  /* 0x0000000600067245 */ /* 0x000fe40000201400 */
[----:B------:R-:W-:Y:S01]  /*4e90*/  ISETP.GE.U32.AND P4, PT, R30, UR19, PT ;  /* 0x000000131e007c0c */ /* 0x000fe2000bf86070 */
[----:B------:R-:W-:Y:S01]  /*4ea0*/  FFMA.FTZ R30, R0, -UR6, R190 ;  /* 0x80000006001e7c23 */ /* 0x000fe200080100be */
[----:B------:R-:W-:Y:S01]  /*4eb0*/  I2FP.F32.S32 R4, R4 ;  /* 0x0000000400047245 */ /* 0x000fe20000201400 */
[----:B------:R-:W-:Y:S01]  /*4ec0*/  IMAD.IADD R0, R12, 0x1, -R31 ;  /* 0x000000010c007824 */ /* 0x000fe200078e0a1f */
[----:B------:R-:W-:Y:S01]  /*4ed0*/  FSEL R154, R18, -INF , !P3 ;  /* 0xff800000129a7808 */ /* 0x000fe20005800000 */
[----:B------:R-:W-:Y:S01]  /*4ee0*/  FFMA.FTZ R18, R6, -UR6, R105 ;  /* 0x8000000606127c23 */ /* 0x000fe20008010069 */
[----:B------:R-:W-:Y:S01]  /*4ef0*/  FSEL R155, R9, -INF , !P3 ;  /* 0xff800000099b7808 */ /* 0x000fe20005800000 */
[----:B------:R-:W-:Y:S01]  /*4f00*/  FFMA.FTZ R9, R4, -UR6, R107 ;  /* 0x8000000604097c23 */ /* 0x000fe2000801006b */
[----:B------:R-:W-:Y:S01]  /*4f10*/  IMAD.IADD R6, R14, 0x1, -R41 ;  /* 0x000000010e067824 */ /* 0x000fe200078e0a29 */
        /* <DEDUP_REMOVED lines=12> */
[----:B------:R-:W-:Y:S02]  /*4fe0*/  ISETP.GE.U32.AND P1, PT, R27, UR19, PT ;  /* 0x000000131b007c0c */ /* 0x000fe4000bf26070 */
[----:B------:R-:W-:Y:S01]  /*4ff0*/  I2FP.F32.S32 R4, R4 ;  /* 0x0000000400047245 */ /* 0x000fe20000201400 */
[----:B------:R-:W-:Y:S01]  /*5000*/  FFMA.FTZ R27, R2, -UR6, R67 ;  /* 0x80000006021b7c23 */ /* 0x000fe20008010043 */
[----:B------:R-:W-:Y:S01]  /*5010*/  I2FP.F32.S32 R0, R0 ;  /* 0x0000000000007245 */ /* 0x000fe20000201400 */
[----:B------:R-:W-:Y:S01]  /*5020*/  IMAD.IADD R2, R13, 0x1, -R41 ;  /* 0x000000010d027824 */ /* 0x000fe200078e0a29 */
[----:B------:R-:W-:Y:S02]  /*5030*/  I2FP.F32.S32 R6, R6 ;  /* 0x0000000600067245 */ /* 0x000fe40000201400 */
[----:B------:R-:W-:-:S02]  /*5040*/  FSEL R164, R61, -INF , !P0 ;  /* 0xff8000003da47808 */ /* 0x000fc40004000000 */
[----:B------:R-:W-:Y:S01]  /*5050*/  FSEL R158, R49, -INF , !P0 ;  /* 0xff800000319e7808 */ /* 0x000fe20004000000 */
[----:B------:R-:W-:Y:S01]  /*5060*/  FFMA.FTZ R10, R6, -UR6, R189 ;  /* 0x80000006060a7c23 */ /* 0x000fe200080100bd */
[----:B------:R-:W-:Y:S01]  /*5070*/  FSEL R160, R47, -INF , !P0 ;  /* 0xff8000002fa07808 */ /* 0x000fe20004000000 */
[----:B------:R-:W-:Y:S01]  /*5080*/  IMAD.IADD R6, R12, 0x1, -R42 ;  /* 0x000000010c067824 */ /* 0x000fe200078e0a2a */
[----:B------:R-:W-:Y:S02]  /*5090*/  FSEL R162, R38, -INF , !P0 ;  /* 0xff80000026a27808 */ /* 0x000fe40004000000 */
[----:B------:R-:W-:Y:S01]  /*50a0*/  ISETP.GE.U32.AND P0, PT, R28, UR19, PT ;  /* 0x000000131c007c0c */ /* 0x000fe2000bf06070 */
[----:B------:R-:W-:Y:S01]  /*50b0*/  FFMA.FTZ R28, R0, -UR6, R144 ;  /* 0x80000006001c7c23 */ /* 0x000fe20008010090 */
[----:B------:R-:W-:Y:S01]  /*50c0*/  FSEL R151, R8, -INF , !P1 ;  /* 0xff80000008977808 */ /* 0x000fe20004800000 */
[----:B------:R-:W-:Y:S01]  /*50d0*/  FFMA.FTZ R8, R4, -UR6, R191 ;  /* 0x8000000604087c23 */ /* 0x000fe200080100bf */
[----:B------:R-:W-:Y:S01]  /*50e0*/  IMAD.IADD R0, R12, 0x1, -R41 ;  /* 0x000000010c007824 */ /* 0x000fe200078e0a29 */
[----:B------:R-:W-:Y:S01]  /*50f0*/  IABS R5, R2 ;  /* 0x0000000200057213 */ /* 0x000fe20000000000 */
[----:B------:R-:W-:Y:S01]  /*5100*/  IMAD.IADD R4, R13, 0x1, -R42 ;  /* 0x000000010d047824 */ /* 0x000fe200078e0a2a */
[----:B------:R-:W-:-:S02]  /*5110*/  FSEL R105, R76, -INF , !P2 ;  /* 0xff8000004c697808 */ /* 0x000fc40005000000 */
[----:B------:R-:W-:Y:S02]  /*5120*/  FSEL R114, R34, -INF , !P2 ;  /* 0xff80000022727808 */ /* 0x000fe40005000000 */
[----:B------:R-:W-:Y:S02]  /*5130*/  FSEL R152, R24, -INF , !P2 ;  /* 0xff80000018987808 */ /* 0x000fe40005000000 */
[----:B------:R-:W-:Y:S02]  /*5140*/  FSEL R153, R23, -INF , !P2 ;  /* 0xff80000017997808 */ /* 0x000fe40005000000 */
[----:B------:R-:W-:Y:S02]  /*5150*/  IABS R0, R0 ;  /* 0x0000000000007213 */ /* 0x000fe40000000000 */
[----:B------:R-:W-:Y:S02]  /*5160*/  IABS R2, R4 ;  /* 0x0000000400027213 */ /* 0x000fe40000000000 */
[----:B------:R-:W-:Y:S01]  /*5170*/  ISETP.GE.U32.AND P2, PT, R31, UR19, PT ;  /* 0x000000131f007c0c */ /* 0x000fe2000bf46070 */
[----:B------:R-:W-:Y:S01]  /*5180*/  FFMA.FTZ R31, R3, -UR6, R66 ;  /* 0x80000006031f7c23 */ /* 0x000fe20008010042 */
[----:B------:R-:W-:Y:S01]  /*5190*/  IABS R4, R6 ;  /* 0x0000000600047213 */ /* 0x000fe20000000000 */
[----:B------:R-:W-:Y:S01]  /*51a0*/  IMAD.IADD R3, R14, 0x1, -R42 ;  /* 0x000000010e037824 */ /* 0x000fe200078e0a2a */
[----:B------:R-:W-:Y:S01]  /*51b0*/  I2FP.F32.S32 R2, R2 ;  /* 0x0000000200027245 */ /* 0x000fe20000201400 */
[----:B------:R-:W-:Y:S01]  /*51c0*/  IMAD.MOV.U32 R6, RZ, RZ, R5 ;  /* 0x000000ffff067224 */ /* 0x000fe200078e0005 */
[----:B------:R-:W-:Y:S01]  /*51d0*/  FSEL R146, R11, -INF , !P5 ;  /* 0xff8000000b927808 */ /* 0x000fe20006800000 */
[----:B------:R-:W-:Y:S01]  /*51e0*/  IMAD.MOV.U32 R5, RZ, RZ, R0 ;  /* 0x000000ffff057224 */ /* 0x000fe200078e0000 */
[----:B------:R-:W-:Y:S01]  /*51f0*/  IABS R3, R3 ;  /* 0x0000000300037213 */ /* 0x000fe20000000000 */
[----:B------:R-:W-:Y:S01]  /*5200*/  IMAD.MOV.U32 R0, RZ, RZ, R4 ;  /* 0x000000ffff007224 */ /* 0x000fe200078e0004 */
[----:B------:R-:W-:Y:S01]  /*5210*/  I2FP.F32.S32 R6, R6 ;  /* 0x0000000600067245 */ /* 0x000fe20000201400 */
[----:B------:R-:W-:Y:S01]  /*5220*/  FFMA.FTZ R34, R2, -UR6, R216 ;  /* 0x8000000602227c23 */ /* 0x000fe200080100d8 */
[----:B------:R-:W-:Y:S01]  /*5230*/  I2FP.F32.S32 R3, R3 ;  /* 0x0000000300037245 */ /* 0x000fe20000201400 */
[----:B------:R-:W-:Y:S01]  /*5240*/  IMAD.IADD R2, R14, 0x1, -R43 ;  /* 0x000000010e027824 */ /* 0x000fe200078e0a2b */
[----:B------:R-:W-:Y:S01]  /*5250*/  I2FP.F32.S32 R0, R0 ;  /* 0x0000000000007245 */ /* 0x000fe20000201400 */
[----:B------:R-:W-:Y:S01]  /*5260*/  FFMA.FTZ R11, R6, -UR6, R145 ;  /* 0x80000006060b7c23 */ /* 0x000fe20008010091 */
[----:B------:R-:W-:Y:S01]  /*5270*/  I2FP.F32.S32 R5, R5 ;  /* 0x0000000500057245 */ /* 0x000fe20000201400 */
[----:B------:R-:W-:Y:S01]  /*5280*/  FFMA.FTZ R35, R3, -UR6, R182 ;  /* 0x8000000603237c23 */ /* 0x000fe200080100b6 */
[----:B------:R-:W-:-:S02]  /*5290*/  IMAD.IADD R3, R12, 0x1, -R43 ;  /* 0x000000010c037824 */ /* 0x000fc400078e0a2b */
[----:B------:R-:W-:Y:S01]  /*52a0*/  FFMA.FTZ R33, R0, -UR6, R218 ;  /* 0x8000000600217c23 */ /* 0x000fe200080100da */
[----:B------:R-:W-:Y:S01]  /*52b0*/  IMAD.IADD R0, R13, 0x1, -R43 ;  /* 0x000000010d007824 */ /* 0x000fe200078e0a2b */
[----:B------:R-:W-:Y:S01]  /*52c0*/  FSEL R143, R7, -INF , !P5 ;  /* 0xff800000078f7808 */ /* 0x000fe20006800000 */
[--C-:B------:R-:W-:Y:S02]  /*52d0*/  IMAD.IADD R4, R14, 0x1, -R48.reuse ;  /* 0x000000010e047824 */ /* 0x100fe400078e0a30 */
        /* <DEDUP_REMOVED lines=15> */
[----:B------:R-:W-:Y:S02]  /*53d0*/  I2FP.F32.S32 R2, R2 ;  /* 0x0000000200027245 */ /* 0x000fe40000201400 */
[----:B------:R-:W-:Y:S01]  /*53e0*/  I2FP.F32.S32 R0, R3 ;  /* 0x0000000300007245 */ /* 0x000fe20000201400 */
[----:B------:R-:W-:Y:S01]  /*53f0*/  IMAD.IADD R3, R13, 0x1, -R50 ;  /* 0x000000010d037824 */ /* 0x000fe200078e0a32 */
[----:B------:R-:W-:Y:S01]  /*5400*/  I2FP.F32.S32 R5, R5 ;  /* 0x0000000500057245 */ /* 0x000fe20000201400 */
[----:B------:R-:W-:Y:S01]  /*5410*/  FFMA.FTZ R23, R2, -UR6, R86 ;  /* 0x8000000602177c23 */ /* 0x000fe20008010056 */
[----:B------:R-:W-:Y:S02]  /*5420*/  IMAD.IADD R2, R14, 0x1, -R50 ;  /* 0x000000010e027824 */ /* 0x000fe400078e0a32 */
[----:B------:R-:W-:Y:S01]  /*5430*/  FFMA.FTZ R22, R0, -UR6, R212 ;  /* 0x8000000600167c23 */ /* 0x000fe200080100d4 */
[----:B------:R-:W-:Y:S01]  /*5440*/  IMAD.IADD R0, R12, 0x1, -R48 ;  /* 0x000000010c007824 */ /* 0x000fe200078e0a30 */
[----:B------:R-:W-:Y:S01]  /*5450*/  FSEL R149, R26, -INF , !P0 ;  /* 0xff8000001a957808 */ /* 0x000fe20004000000 */
[----:B------:R-:W-:Y:S01]  /*5460*/  FFMA.FTZ R25, R5, -UR6, R217 ;  /* 0x8000000605197c23 */ /* 0x000fe200080100d9 */
[----:B------:R-:W-:Y:S01]  /*5470*/  FFMA.FTZ R26, R6, -UR6, R183 ;  /* 0x80000006061a7c23 */ /* 0x000fe200080100b7 */
[----:B------:R-:W-:-:S02]  /*5480*/  IMAD.IADD R5, R12, 0x1, -R50 ;  /* 0x000000010c057824 */ /* 0x000fc400078e0a32 */
        /* <DEDUP_REMOVED lines=22> */
[----:B------:R-:W-:Y:S01]  /*55f0*/  FSEL R148, R21, -INF , !P0 ;  /* 0xff80000015947808 */ /* 0x000fe20004000000 */
[----:B------:R-:W-:Y:S01]  /*5600*/  FFMA.FTZ R17, R2, -UR6, R194 ;  /* 0x8000000602117c23 */ /* 0x000fe200080100c2 */
[C---:B------:R-:W-:Y:S02]  /*5610*/  IMAD.IADD R2, R13.reuse, 0x1, -R52 ;  /* 0x000000010d027824 */ /* 0x040fe400078e0a34 */
[----:B------:R-:W-:Y:S01]  /*5620*/  FFMA.FTZ R18, R0, -UR6, R215 ;  /* 0x8000000600127c23 */ /* 0x000fe200080100d7 */
[----:B------:R-:W-:Y:S01]  /*5630*/  FFMA.FTZ R21, R6, -UR6, R214 ;  /* 0x8000000606157c23 */ /* 0x000fe200080100d6 */
[----:B------:R-:W-:Y:S01]  /*5640*/  IMAD.IADD R0, R12, 0x1, -R52 ;  /* 0x000000010c007824 */ /* 0x000fe200078e0a34 */
[----:B------:R-:W-:Y:S01]  /*5650*/  FSEL R130, R20, -INF , !P1 ;  /* 0xff80000014827808 */ /* 0x000fe20004800000 */
[----:B------:R-:W-:-:S02]  /*5660*/  IMAD.IADD R4, R13, 0x1, -R53 ;  /* 0x000000010d047824 */ /* 0x000fc400078e0a35 */
[----:B------:R-:W-:Y:S01]  /*5670*/  FFMA.FTZ R20, R5, -UR6, R87 ;  /* 0x8000000605147c23 */ /* 0x000fe20008010057 */
        /* <DEDUP_REMOVED lines=11> */
[----:B------:R-:W-:Y:S01]  /*5730*/  VIADD R4, R15, 0x70 ;  /* 0x000000700f047836 */ /* 0x000fe20000000000 */
[----:B------:R-:W-:-:S02]  /*5740*/  ISETP.GE.U32.AND P3, PT, R45, UR19, PT ;  /* 0x000000132d007c0c */ /* 0x000fc4000bf66070 */
[----:B------:R-:W-:Y:S02]  /*5750*/  ISETP.GE.U32.AND P0, PT, R41, UR19, PT ;  /* 0x0000001329007c0c */ /* 0x000fe4000bf06070 */
[----:B------:R-:W-:Y:S02]  /*5760*/  I2FP.F32.S32 R0, R0 ;  /* 0x0000000000007245 */ /* 0x000fe40000201400 */
[----:B------:R-:W-:Y:S02]  /*5770*/  IABS R3, R3 ;  /* 0x0000000300037213 */ /* 0x000fe40000000000 */
[----:B------:R-:W-:Y:S02]  /*5780*/  I2FP.F32.S32 R6, R6 ;  /* 0x0000000600067245 */ /* 0x000fe40000201400 */
[----:B------:R-:W-:Y:S02]  /*5790*/  FSEL R140, R108, -INF , !P3 ;  /* 0xff8000006c8c7808 */ /* 0x000fe40005800000 */
[----:B------:R-:W-:Y:S01]  /*57a0*/  FSEL R117, R7, -INF , !P0 ;  /* 0xff80000007757808 */ /* 0x000fe20004000000 */
[----:B------:R-:W-:Y:S01]  /*57b0*/  FFMA.FTZ R7, R0, -UR6, R227 ;  /* 0x8000000600077c23 */ /* 0x000fe200080100e3 */
[----:B------:R-:W-:Y:S01]  /*57c0*/  I2FP.F32.S32 R2, R2 ;  /* 0x0000000200027245 */ /* 0x000fe20000201400 */
[----:B------:R-:W-:Y:S01]  /*57d0*/  VIADD R0, R15, 0x79 ;  /* 0x000000790f007836 */ /* 0x000fe20000000000 */
[----:B------:R-:W-:-:S02]  /*57e0*/  FSEL R129, R65, -INF , !P0 ;  /* 0xff80000041817808 */ /* 0x000fc40004000000 */
[----:B------:R-:W-:Y:S01]  /*57f0*/  FSEL R108, R27, -INF , !P0 ;  /* 0xff8000001b6c7808 */ /* 0x000fe20004000000 */
[----:B------:R-:W-:Y:S01]  /*5800*/  IMAD.IADD R38, R14, 0x1, -R0 ;  /* 0x000000010e267824 */ /* 0x000fe200078e0a00 */
[----:B------:R-:W-:Y:S01]  /*5810*/  FSEL R118, R11, -INF , !P0 ;  /* 0xff8000000b767808 */ /* 0x000fe20004000000 */
[----:B------:R-:W-:Y:S01]  /*5820*/  FFMA.FTZ R11, R6, -UR6, R224 ;  /* 0x80000006060b7c23 */ /* 0x000fe200080100e0 */
[----:B------:R-:W-:Y:S01]  /*5830*/  I2FP.F32.S32 R5, R5 ;  /* 0x0000000500057245 */ /* 0x000fe20000201400 */
[----:B------:R-:W-:Y:S01]  /*5840*/  VIADD R6, R15, 0x68 ;  /* 0x000000680f067836 */ /* 0x000fe20000000000 */
[----:B------:R-:W-:Y:S01]  /*5850*/  I2FP.F32.S32 R3, R3 ;  /* 0x0000000300037245 */ /* 0x000fe20000201400 */
[--C-:B------:R-:W-:Y:S01]  /*5860*/  IMAD.IADD R40, R13, 0x1, -R0.reuse ;  /* 0x000000010d287824 */ /* 0x100fe200078e0a00 */
[----:B------:R-:W-:Y:S01]  /*5870*/  FSEL R119, R77, -INF , !P1 ;  /* 0xff8000004d777808 */ /* 0x000fe20004800000 */
[----:B------:R-:W-:Y:S01]  /*5880*/  IMAD.IADD R39, R12, 0x1, -R0 ;  /* 0x000000010c277824 */ /* 0x000fe200078e0a00 */
[----:B------:R-:W-:-:S02]  /*5890*/  ISETP.GE.U32.AND P0, PT, R53, UR19, PT ;  /* 0x0000001335007c0c */ /* 0x000fc4000bf06070 */
[----:B------:R-:W-:Y:S02]  /*58a0*/  ISETP.GE.U32.AND P1, PT, R51, UR19, PT ;  /* 0x0000001333007c0c */ /* 0x000fe4000bf26070 */
[----:B------:R-:W-:Y:S01]  /*58b0*/  FSEL R132, R8, -INF , !P2 ;  /* 0xff80000008847808 */ /* 0x000fe20005000000 */
[----:B------:R-:W-:Y:S01]  /*58c0*/  FFMA.FTZ R8, R2, -UR6, R225 ;  /* 0x8000000602087c23 */ /* 0x000fe200080100e1 */
[----:B------:R-:W-:Y:S01]  /*58d0*/  FSEL R141, R9, -INF , !P4 ;  /* 0xff800000098d7808 */ /* 0x000fe20006000000 */
[----:B------:R-:W-:Y:S01]  /*58e0*/  FFMA.FTZ R9, R3, -UR6, R195 ;  /* 0x8000000603097c23 */ /* 0x000fe200080100c3 */
[----:B------:R-:W-:Y:S01]  /*58f0*/  FSEL R138, R10, -INF , !P2 ;  /* 0xff8000000a8a7808 */ /* 0x000fe20005000000 */
[----:B------:R-:W-:Y:S01]  /*5900*/  FFMA.FTZ R10, R5, -UR6, R226 ;  /* 0x80000006050a7c23 */ /* 0x000fe200080100e2 */
[----:B------:R-:W-:Y:S01]  /*5910*/  FSEL R76, R7, -INF , !P0 ;  /* 0xff800000074c7808 */ /* 0x000fe20004000000 */
[----:B------:R-:W-:Y:S01]  /*5920*/  VIADD R5, R15, 0x69 ;  /* 0x000000690f057836 */ /* 0x000fe20000000000 */
[----:B------:R-:W-:Y:S01]  /*5930*/  FSEL R128, R64, -INF , !P1 ;  /* 0xff80000040807808 */ /* 0x000fe20004800000 */
[----:B------:R-:W-:Y:S01]  /*5940*/  IMAD.IADD R7, R16, 0x1, -R6 ;  /* 0x0000000110077824 */ /* 0x000fe200078e0a06 */
[----:B------:R-:W-:Y:S01]  /*5950*/  FSEL R110, R31, -INF , !P1 ;  /* 0xff8000001f6e7808 */ /* 0x000fe20004800000 */
[C---:B------:R-:W-:Y:S01]  /*5960*/  VIADD R3, R15.reuse, 0x71 ;  /* 0x000000710f037836 */ /* 0x040fe20000000000 */
[----:B------:R-:W-:Y:S01]  /*5970*/  FSEL R123, R28, -INF , !P1 ;  /* 0xff8000001c7b7808 */ /* 0x000fe20004800000 */
[----:B------:R-:W-:Y:S01]  /*5980*/  VIADD R2, R15, 0x78 ;  /* 0x000000780f027836 */ /* 0x000fe20000000000 */
[----:B------:R-:W-:Y:S01]  /*5990*/  FSEL R120, R109, -INF , !P1 ;  /* 0xff8000006d787808 */ /* 0x000fe20004800000 */
[----:B------:R-:W-:Y:S01]  /*59a0*/  IMAD.IADD R31, R12, 0x1, -R3 ;  /* 0x000000010c1f7824 */ /* 0x000fe200078e0a03 */
[----:B------:R-:W-:Y:S01]  /*59b0*/  FSEL R116, R78, -INF , !P5 ;  /* 0xff8000004e747808 */ /* 0x000fe20006800000 */
[--C-:B------:R-:W-:Y:S01]  /*59c0*/  IMAD.IADD R15, R16, 0x1, -R2.reuse ;  /* 0x00000001100f7824 */ /* 0x100fe200078e0a02 */
[----:B------:R-:W-:Y:S01]  /*59d0*/  ISETP.GE.U32.AND P1, PT, R52, UR19, PT ;  /* 0x0000001334007c0c */ /* 0x000fe2000bf26070 */
[--C-:B------:R-:W-:Y:S01]  /*59e0*/  IMAD.IADD R41, R13, 0x1, -R2.reuse ;  /* 0x000000010d297824 */ /* 0x100fe200078e0a02 */
[----:B------:R-:W-:Y:S01]  /*59f0*/  ISETP.GE.U32.AND P5, PT, R42, UR19, PT ;  /* 0x000000132a007c0c */ /* 0x000fe2000bfa6070 */
[----:B------:R-:W-:Y:S01]  /*5a00*/  IMAD.IADD R42, R12, 0x1, -R2 ;  /* 0x000000010c2a7824 */ /* 0x000fe200078e0a02 */
[----:B------:R-:W-:-:S02]  /*5a10*/  FSEL R102, R88, -INF , !P2 ;  /* 0xff80000058667808 */ /* 0x000fc40005000000 */
[----:B------:R-:W-:Y:S01]  /*5a20*/  FSEL R126, R29, -INF , !P2 ;  /* 0xff8000001d7e7808 */ /* 0x000fe20005000000 */
[----:B------:R-:W-:Y:S01]  /*5a30*/  IMAD.IADD R29, R12, 0x1, -R4 ;  /* 0x000000010c1d7824 */ /* 0x000fe200078e0a04 */
[----:B------:R-:W-:Y:S01]  /*5a40*/  FSEL R77, R8, -INF , !P0 ;  /* 0xff800000084d7808 */ /* 0x000fe20004000000 */
[----:B------:R-:W-:Y:S01]  /*5a50*/  IMAD.IADD R8, R16, 0x1, -R5 ;  /* 0x0000000110087824 */ /* 0x000fe200078e0a05 */
[----:B------:R-:W-:Y:S02]  /*5a60*/  FSEL R103, R80, -INF , !P3 ;  /* 0xff80000050677808 */ /* 0x000fe40005800000 */
[----:B------:R-:W-:Y:S01]  /*5a70*/  FSEL R127, R32, -INF , !P3 ;  /* 0xff800000207f7808 */ /* 0x000fe20005800000 */
[--C-:B------:R-:W-:Y:S01]  /*5a80*/  IMAD.IADD R32, R13, 0x1, -R3.reuse ;  /* 0x000000010d207824 */ /* 0x100fe200078e0a03 */
[----:B------:R-:W-:Y:S01]  /*5a90*/  FSEL R139, R30, -INF , !P3 ;  /* 0xff8000001e8b7808 */ /* 0x000fe20005800000 */
[----:B------:R-:W-:Y:S01]  /*5aa0*/  IMAD.IADD R30, R14, 0x1, -R3 ;  /* 0x000000010e1e7824 */ /* 0x000fe200078e0a03 */
[----:B------:R-:W-:-:S02]  /*5ab0*/  ISETP.GE.U32.AND P2, PT, R50, UR19, PT ;  /* 0x0000001332007c0c */ /* 0x000fc4000bf46070 */
[----:B------:R-:W-:Y:S01]  /*5ac0*/  FSEL R66, R9, -INF , !P0 ;  /* 0xff80000009427808 */ /* 0x000fe20004000000 */
[----:B------:R-:W-:Y:S01]  /*5ad0*/  IMAD.IADD R9, R16, 0x1, -R4 ;  /* 0x0000000110097824 */ /* 0x000fe200078e0a04 */
[----:B------:R-:W-:Y:S02]  /*5ae0*/  ISETP.GE.U32.AND P3, PT, R48, UR19, PT ;  /* 0x0000001330007c0c */ /* 0x000fe4000bf66070 */
[----:B------:R-:W-:Y:S01]  /*5af0*/  FSEL R78, R10, -INF , !P1 ;  /* 0xff8000000a4e7808 */ /* 0x000fe20004800000 */
[----:B------:R-:W-:Y:S01]  /*5b00*/  IMAD.IADD R10, R16, 0x1, -R3 ;  /* 0x00000001100a7824 */ /* 0x000fe200078e0a03 */
[----:B------:R-:W-:Y:S02]  /*5b10*/  IABS R7, R7 ;  /* 0x0000000700077213 */ /* 0x000fe40000000000 */
[----:B------:R-:W-:Y:S02]  /*5b20*/  FSEL R112, R96, -INF , !P5 ;  /* 0xff80000060707808 */ /* 0x000fe40006800000 */
[----:B------:R-:W-:-:S02]  /*5b30*/  FSEL R98, R81, -INF , !P4 ;  /* 0xff80000051627808 */ /* 0x000fc40006000000 */
[----:B------:R-:W-:Y:S01]  /*5b40*/  FSEL R96, R33, -INF , !P5 ;  /* 0xff80000021607808 */ /* 0x000fe20006800000 */
[----:B------:R-:W-:Y:S01]  /*5b50*/  IMAD.IADD R33, R14, 0x1, -R2 ;  /* 0x000000010e217824 */ /* 0x000fe200078e0a02 */
[----:B------:R-:W-:Y:S02]  /*5b60*/  FSEL R101, R101, -INF , !P1 ;  /* 0xff80000065657808 */ /* 0x000fe40004800000 */
[----:B------:R-:W-:Y:S01]  /*5b70*/  FSEL R65, R17, -INF , !P1 ;  /* 0xff80000011417808 */ /* 0x000fe20004800000 */
[----:B------:R-:W-:Y:S01]  /*5b80*/  IMAD.IADD R17, R13, 0x1, -R6 ;  /* 0x000000010d117824 */ /* 0x000fe200078e0a06 */
[----:B------:R-:W-:Y:S01]  /*5b90*/  FSEL R80, R11, -INF , !P1 ;  /* 0xff8000000b507808 */ /* 0x000fe20004800000 */
[----:B------:R-:W-:Y:S01]  /*5ba0*/  IMAD.IADD R11, R16, 0x1, -R0 ;  /* 0x00000001100b7824 */ /* 0x000fe200078e0a00 */
[----:B------:R-:W-:Y:S01]  /*5bb0*/  ISETP.GE.U32.AND P4, PT, R43, UR19, PT ;  /* 0x000000132b007c0c */ /* 0x000fe2000bf86070 */
[----:B------:R-:W-:Y:S01]  /*5bc0*/  IMAD.IADD R16, R14, 0x1, -R6 ;  /* 0x000000010e107824 */ /* 0x000fe200078e0a06 */
[----:B------:R-:W-:-:S02]  /*5bd0*/  FSEL R106, R93, -INF , !P2 ;  /* 0xff8000005d6a7808 */ /* 0x000fc40005000000 */
[----:B------:R-:W-:Y:S01]  /*5be0*/  FSEL R67, R20, -INF , !P2 ;  /* 0xff80000014437808 */ /* 0x000fe20005000000 */
[--C-:B------:R-:W-:Y:S01]  /*5bf0*/  IMAD.IADD R20, R13, 0x1, -R5.reuse ;  /* 0x000000010d147824 */ /* 0x100fe200078e0a05 */
[----:B------:R-:W-:Y:S01]  /*5c00*/  FSEL R83, R19, -INF , !P2 ;  /* 0xff80000013537808 */ /* 0x000fe20005000000 */
[--C-:B------:R-:W-:Y:S01]  /*5c10*/  IMAD.IADD R19, R12, 0x1, -R5.reuse ;  /* 0x000000010c137824 */ /* 0x100fe200078e0a05 */
[----:B------:R-:W-:Y:S01]  /*5c20*/  FSEL R82, R18, -INF , !P2 ;  /* 0xff80000012527808 */ /* 0x000fe20005000000 */
[----:B------:R-:W-:Y:S01]  /*5c30*/  IMAD.IADD R18, R14, 0x1, -R5 ;  /* 0x000000010e127824 */ /* 0x000fe200078e0a05 */
[----:B------:R-:W-:Y:S02]  /*5c40*/  ISETP.GE.U32.AND P1, PT, R2, UR19, PT ;  /* 0x0000001302007c0c */ /* 0x000fe4000bf26070 */
[----:B------:R-:W-:Y:S02]  /*5c50*/  FSEL R100, R100, -INF , !P0 ;  /* 0xff80000064647808 */ /* 0x000fe40004000000 */
[----:B------:R-:W-:-:S02]  /*5c60*/  FSEL R107, R92, -INF , !P3 ;  /* 0xff8000005c6b7808 */ /* 0x000fc40005800000 */
[----:B------:R-:W-:Y:S02]  /*5c70*/  FSEL R79, R23, -INF , !P3 ;  /* 0xff800000174f7808 */ /* 0x000fe40005800000 */
[----:B------:R-:W-:Y:S01]  /*5c80*/  FSEL R91, R22, -INF , !P3 ;  /* 0xff800000165b7808 */ /* 0x000fe20005800000 */
[--C-:B------:R-:W-:Y:S01]  /*5c90*/  IMAD.IADD R22, R13, 0x1, -R4.reuse ;  /* 0x000000010d167824 */ /* 0x100fe200078e0a04 */
[----:B------:R-:W-:Y:S01]  /*5ca0*/  FSEL R85, R21, -INF , !P3 ;  /* 0xff80000015557808 */ /* 0x000fe20005800000 */
[----:B------:R-:W-:Y:S01]  /*5cb0*/  IMAD.IADD R21, R14, 0x1, -R4 ;  /* 0x000000010e157824 */ /* 0x000fe200078e0a04 */
[----:B------:R-:W-:Y:S01]  /*5cc0*/  ISETP.GE.U32.AND P2, PT, R3, UR19, PT ;  /* 0x0000001303007c0c */ /* 0x000fe2000bf46070 */
[----:B------:R-:W-:Y:S01]  /*5cd0*/  IMAD.MOV.U32 R3, RZ, RZ, R7 ;  /* 0x000000ffff037224 */ /* 0x000fe200078e0007 */
[----:B------:R-:W-:Y:S02]  /*5ce0*/  ISETP.GE.U32.AND P0, PT, R0, UR19, PT ;  /* 0x0000001300007c0c */ /* 0x000fe4000bf06070 */
[----:B------:R-:W-:-:S02]  /*5cf0*/  IABS R2, R8 ;  /* 0x0000000800027213 */ /* 0x000fc40000000000 */
[----:B------:R-:W-:Y:S02]  /*5d00*/  ISETP.GE.U32.AND P3, PT, R4, UR19, PT ;  /* 0x0000001304007c0c */ /* 0x000fe4000bf66070 */
[----:B------:R-:W-:Y:S02]  /*5d10*/  IABS R0, R9 ;  /* 0x0000000900007213 */ /* 0x000fe40000000000 */
[----:B------:R-:W-:Y:S02]  /*5d20*/  IABS R4, R10 ;  /* 0x0000000a00047213 */ /* 0x000fe40000000000 */
[----:B------:R-:W-:Y:S02]  /*5d30*/  FSEL R109, R89, -INF , !P4 ;  /* 0xff800000596d7808 */ /* 0x000fe40006000000 */
[----:B------:R-:W-:Y:S02]  /*5d40*/  FSEL R81, R26, -INF , !P4 ;  /* 0xff8000001a517808 */ /* 0x000fe40006000000 */
[----:B------:R-:W-:-:S02]  /*5d50*/  FSEL R95, R25, -INF , !P4 ;  /* 0xff800000195f7808 */ /* 0x000fc40006000000 */
[----:B------:R-:W-:Y:S01]  /*5d60*/  FSEL R94, R24, -INF , !P4 ;  /* 0xff800000185e7808 */ /* 0x000fe20006000000 */
[----:B------:R-:W-:Y:S01]  /*5d70*/  BAR.SYNC.DEFER_BLOCKING 0x0 ;  /* 0x0000000000007b1d */ /* 0x000fe20000010000 */
[----:B------:R-:W-:Y:S01]  /*5d80*/  ISETP.GE.U32.AND P4, PT, R5, UR19, PT ;  /* 0x0000001305007c0c */ /* 0x000fe2000bf86070 */
[----:B------:R-:W-:Y:S01]  /*5d90*/  IMAD.MOV.U32 R5, RZ, RZ, R2 ;  /* 0x000000ffff057224 */ /* 0x000fe200078e0002 */
[----:B------:R-:W-:Y:S01]  /*5da0*/  I2FP.F32.S32 R3, R3 ;  /* 0x0000000300037245 */ /* 0x000fe20000201400 */
[----:B------:R-:W-:Y:S01]  /*5db0*/  IMAD.MOV.U32 R2, RZ, RZ, R0 ;  /* 0x000000ffff027224 */ /* 0x000fe200078e0000 */
[----:B------:R-:W-:Y:S01]  /*5dc0*/  HMMA.16816.F32 R24, R72, R178, R244 ;  /* 0x000000b24818723c */ /* 0x000fe200000018f4 */
[----:B------:R-:W-:Y:S01]  /*5dd0*/  IMAD.MOV.U32 R0, RZ, RZ, R4 ;  /* 0x000000ffff007224 */ /* 0x000fe200078e0004 */
[----:B------:R-:W-:Y:S01]  /*5de0*/  I2FP.F32.S32 R4, R5 ;  /* 0x0000000500047245 */ /* 0x000fe20000201400 */
[----:B------:R-:W-:Y:S01]  /*5df0*/  FFMA.FTZ R37, R3, -UR6, R228 ;  /* 0x8000000603257c23 */ /* 0x000fe200080100e4 */
[----:B------:R-:W-:-:S02]  /*5e00*/  I2FP.F32.S32 R5, R2 ;  /* 0x0000000200057245 */ /* 0x000fc40000201400 */
[----:B------:R-:W-:Y:S01]  /*5e10*/  I2FP.F32.S32 R3, R0 ;  /* 0x0000000000037245 */ /* 0x000fe20000201400 */
[----:B------:R-:W-:Y:S01]  /*5e20*/  FFMA.FTZ R36, R4, -UR6, R229 ;  /* 0x8000000604247c23 */ /* 0x000fe200080100e5 */
[----:B------:R-:W-:Y:S02]  /*5e30*/  IABS R2, R15 ;  /* 0x0000000f00027213 */ /* 0x000fe40000000000 */
[----:B------:R-:W-:Y:S01]  /*5e40*/  FSEL R84, R35, -INF , !P5 ;  /* 0xff80000023547808 */ /* 0x000fe20006800000 */
[----:B------:R-:W-:Y:S01]  /*5e50*/  FFMA.FTZ R35, R5, -UR6, R236 ;  /* 0x8000000605237c23 */ /* 0x000fe200080100ec */
[----:B------:R-:W-:Y:S01]  /*5e60*/  FSEL R97, R34, -INF , !P5 ;  /* 0xff80000022617808 */ /* 0x000fe20006800000 */
[----:B------:R-:W-:Y:S01]  /*5e70*/  FFMA.FTZ R34, R3, -UR6, R237 ;  /* 0x8000000603227c23 */ /* 0x000fe200080100ed */
[----:B------:R-:W-:Y:S01]  /*5e80*/  ISETP.GE.U32.AND P5, PT, R6, UR19, PT ;  /* 0x0000001306007c0c */ /* 0x000fe2000bfa6070 */
[----:B------:R-:W-:Y:S01]  /*5e90*/  IMAD.IADD R6, R12, 0x1, -R6 ;  /* 0x000000010c067824 */ /* 0x000fe200078e0a06 */
[----:B------:R-:W-:Y:S01]  /*5ea0*/  IABS R0, R11 ;  /* 0x0000000b00007213 */ /* 0x000fe20000000000 */
[----:B------:R-:W-:Y:S01]  /*5eb0*/  IMAD.MOV.U32 R3, RZ, RZ, R2 ;  /* 0x000000ffff037224 */ /* 0x000fe200078e0002 */
[----:B------:R-:W-:-:S02]  /*5ec0*/  IABS R2, R16 ;  /* 0x0000001000027213 */ /* 0x000fc40000000000 */
[----:B------:R-:W-:Y:S01]  /*5ed0*/  IABS R4, R6 ;  /* 0x0000000600047213 */ /* 0x000fe20000000000 */
[----:B------:R-:W-:Y:S01]  /*5ee0*/  IMAD.MOV.U32 R5, RZ, RZ, R0 ;  /* 0x000000ffff057224 */ /* 0x000fe200078e0000 */
[----:B------:R-:W-:Y:S02]  /*5ef0*/  IABS R0, R17 ;  /* 0x0000001100007213 */ /* 0x000fe40000000000 */
[----:B------:R-:W-:Y:S01]  /*5f00*/  I2FP.F32.S32 R6, R3 ;  /* 0x0000000300067245 */ /* 0x000fe20000201400 */
[----:B------:R-:W-:Y:S01]  /*5f10*/  IMAD.MOV.U32 R3, RZ, RZ, R2 ;  /* 0x000000ffff037224 */ /* 0x000fe200078e0002 */
[----:B------:R-:W-:Y:S01]  /*5f20*/  FSEL R64, R37, -INF , !P5 ;  /* 0xff80000025407808 */ /* 0x000fe20006800000 */
[----:B------:R-:W-:Y:S01]  /*5f30*/  IMAD.MOV.U32 R2, RZ, RZ, R0 ;  /* 0x000000ffff027224 */ /* 0x000fe200078e0000 */
[----:B------:R-:W-:Y:S01]  /*5f40*/  FSEL R63, R36, -INF , !P4 ;  /* 0xff800000243f7808 */ /* 0x000fe20006000000 */
[----:B------:R-:W-:Y:S01]  /*5f50*/  IMAD.MOV.U32 R0, RZ, RZ, R4 ;  /* 0x000000ffff007224 */ /* 0x000fe200078e0004 */
[----:B------:R-:W-:Y:S01]  /*5f60*/  I2FP.F32.S32 R3, R3 ;  /* 0x0000000300037245 */ /* 0x000fe20000201400 */
[----:B------:R-:W-:Y:S01]  /*5f70*/  FFMA.FTZ R28, R6, -UR6, R24 ;  /* 0x80000006061c7c23 */ /* 0x000fe20008010018 */
[----:B------:R-:W-:-:S02]  /*5f80*/  I2FP.F32.S32 R2, R2 ;  /* 0x0000000200027245 */ /* 0x000fc40000201400 */
[----:B------:R-:W-:Y:S01]  /*5f90*/  I2FP.F32.S32 R4, R5 ;  /* 0x0000000500047245 */ /* 0x000fe20000201400 */
[----:B------:R-:W-:Y:S01]  /*5fa0*/  FFMA.FTZ R24, R3, -UR6, R230 ;  /* 0x8000000603187c23 */ /* 0x000fe200080100e6 */
[----:B------:R-:W-:Y:S01]  /*5fb0*/  I2FP.F32.S32 R0, R0 ;  /* 0x0000000000007245 */ /* 0x000fe20000201400 */
[----:B------:R-:W-:Y:S01]  /*5fc0*/  FFMA.FTZ R23, R2, -UR6, R232 ;  /* 0x8000000602177c23 */ /* 0x000fe200080100e8 */
[----:B------:R-:W-:Y:S01]  /*5fd0*/  IABS R3, R18 ;  /* 0x0000001200037213 */ /* 0x000fe20000000000 */
[----:B------:R-:W-:Y:S01]  /*5fe0*/  FFMA.FTZ R25, R4, -UR6, R25 ;  /* 0x8000000604197c23 */ /* 0x000fe20008010019 */
[----:B------:R-:W-:Y:S01]  /*5ff0*/  IABS R6, R22 ;  /* 0x0000001600067213 */ /* 0x000fe20000000000 */
[----:B------:R-:W-:Y:S01]  /*6000*/  FFMA.FTZ R17, R0, -UR6, R234 ;  /* 0x8000000600117c23 */ /* 0x000fe200080100ea */
        /* <DEDUP_REMOVED lines=17> */
[----:B------:R-:W-:Y:S02]  /*6120*/  I2FP.F32.S32 R2, R2 ;  /* 0x0000000200027245 */ /* 0x000fe40000201400 */
[----:B------:R-:W-:Y:S01]  /*6130*/  IABS R3, R30 ;  /* 0x0000001e00037213 */ /* 0x000fe20000000000 */
[----:B------:R-:W-:Y:S01]  /*6140*/  IMAD.MOV.U32 R7, RZ, RZ, R0 ;  /* 0x000000ffff077224 */ /* 0x000fe200078e0000 */
[----:B------:R-:W-:Y:S01]  /*6150*/  IABS R6, R33 ;  /* 0x0000002100067213 */ /* 0x000fe20000000000 */
[----:B------:R-:W-:-:S02]  /*6160*/  IMAD.MOV.U32 R0, RZ, RZ, R4 ;  /* 0x000000ffff007224 */ /* 0x000fc400078e0004 */
[----:B------:R-:W-:Y:S01]  /*6170*/  FFMA.FTZ R13, R2, -UR6, R238 ;  /* 0x80000006020d7c23 */ /* 0x000fe200080100ee */
[----:B------:R-:W-:Y:S01]  /*6180*/  IMAD.MOV.U32 R5, RZ, RZ, R3 ;  /* 0x000000ffff057224 */ /* 0x000fe200078e0003 */
        /* <DEDUP_REMOVED lines=8> */
[----:B------:R-:W-:Y:S01]  /*6210*/  IABS R0, R38 ;  /* 0x0000002600007213 */ /* 0x000fe20000000000 */
[----:B------:R-:W-:Y:S01]  /*6220*/  FFMA.FTZ R9, R4, -UR6, R241 ;  /* 0x8000000604097c23 */ /* 0x000fe200080100f1 */
[----:B------:R-:W-:Y:S01]  /*6230*/  I2FP.F32.S32 R5, R5 ;  /* 0x0000000500057245 */ /* 0x000fe20000201400 */
[----:B------:R-:W-:Y:S01]  /*6240*/  FFMA.FTZ R7, R2, -UR6, R26 ;  /* 0x8000000602077c23 */ /* 0x000fe2000801001a */
[----:B------:R-:W-:Y:S01]  /*6250*/  IABS R4, R41 ;  /* 0x0000002900047213 */ /* 0x000fe20000000000 */
[----:B------:R-:W-:Y:S01]  /*6260*/  IMAD.MOV.U32 R2, RZ, RZ, R0 ;  /* 0x000000ffff027224 */ /* 0x000fe200078e0000 */
[----:B------:R-:W-:Y:S01]  /*6270*/  IABS R0, R42 ;  /* 0x0000002a00007213 */ /* 0x000fe20000000000 */
[----:B------:R-:W-:Y:S01]  /*6280*/  FFMA.FTZ R10, R5, -UR6, R239 ;  /* 0x80000006050a7c23 */ /* 0x000fe200080100ef */
[----:B------:R-:W-:-:S02]  /*6290*/  IABS R5, R39 ;  /* 0x0000002700057213 */ /* 0x000fc40000000000 */
[----:B------:R-:W-:Y:S01]  /*62a0*/  I2FP.F32.S32 R6, R2 ;  /* 0x0000000200067245 */ /* 0x000fe20000201400 */
[----:B------:R-:W-:Y:S01]  /*62b0*/  IMAD.MOV.U32 R2, RZ, RZ, R0 ;  /* 0x000000ffff027224 */ /* 0x000fe200078e0000 */
[----:B------:R-:W-:Y:S01]  /*62c0*/  IABS R3, R40 ;  /* 0x0000002800037213 */ /* 0x000fe20000000000 */
[----:B------:R-:W-:Y:S01]  /*62d0*/  IMAD.MOV.U32 R0, RZ, RZ, R5 ;  /* 0x000000ffff007224 */ /* 0x000fe200078e0005 */
[----:B------:R-:W-:Y:S01]  /*62e0*/  I2FP.F32.S32 R4, R4 ;  /* 0x0000000400047245 */ /* 0x000fe20000201400 */
[----:B------:R-:W-:Y:S01]  /*62f0*/  FFMA.FTZ R6, R6, -UR6, R27 ;  /* 0x8000000606067c23 */ /* 0x000fe2000801001b */
[----:B------:R-:W-:Y:S02]  /*6300*/  I2FP.F32.S32 R3, R3 ;  /* 0x0000000300037245 */ /* 0x000fe40000201400 */
[----:B------:R-:W-:Y:S01]  /*6310*/  I2FP.F32.S32 R2, R2 ;  /* 0x0000000200027245 */ /* 0x000fe20000201400 */
[----:B------:R-:W-:Y:S01]  /*6320*/  FFMA.FTZ R4, R4, -UR6, R68 ;  /* 0x8000000604047c23 */ /* 0x000fe20008010044 */
[----:B------:R-:W-:Y:S01]  /*6330*/  I2FP.F32.S32 R0, R0 ;  /* 0x0000000000007245 */ /* 0x000fe20000201400 */
[----:B------:R-:W-:Y:S01]  /*6340*/  FFMA.FTZ R3, R3, -UR6, R69 ;  /* 0x8000000603037c23 */ /* 0x000fe20008010045 */
[----:B------:R-:W-:Y:S01]  /*6350*/  FSEL R57, R24, -INF , !P5 ;  /* 0xff80000018397808 */ /* 0x000fe20006800000 */
[----:B------:R-:W-:Y:S01]  /*6360*/  FFMA.FTZ R2, R2, -UR6, R70 ;  /* 0x8000000602027c23 */ /* 0x000fe20008010046 */
[----:B------:R-:W-:Y:S01]  /*6370*/  FSEL R55, R23, -INF , !P5 ;  /* 0xff80000017377808 */ /* 0x000fe20006800000 */
[----:B------:R-:W-:Y:S01]  /*6380*/  FFMA.FTZ R0, R0, -UR6, R71 ;  /* 0x8000000600007c23 */ /* 0x000fe20008010047 */
        /* <DEDUP_REMOVED lines=19> */
[----:B------:R-:W-:Y:S01]  /*64c0*/  FSEL R41, R0, -INF , !P0 ;  /* 0xff80000000297808 */ /* 0x000fe20004000000 */
[----:B------:R-:W-:Y:S06]  /*64d0*/  BRA.U !UP0, `(.L_x_832) ;  /* 0x0000000108d87547 */ /* 0x000fec000b800000 */
[----:B------:R-:W1:Y:S01]  /*64e0*/  LDCU UR5, c[0x0][0x440] ;  /* 0x00008800ff0577ac */ /* 0x000e620008000800 */
[----:B------:R-:W-:Y:S01]  /*64f0*/  IMAD.U32 R2, RZ, RZ, UR10 ;  /* 0x0000000aff027e24 */ /* 0x000fe2000f8e00ff */
[----:B------:R-:W-:Y:S01]  /*6500*/  BSSY.RECONVERGENT B0, `(.L_x_833) ;  /* 0x0000032000007945 */ /* 0x000fe20003800200 */
[----:B------:R-:W-:Y:S01]  /*6510*/  IMAD.U32 R0, RZ, RZ, UR11 ;  /* 0x0000000bff007e24 */ /* 0x000fe2000f8e00ff */
[----:B------:R-:W-:-:S04]  /*6520*/  ULEA.HI UR9, UR22, 0xfffffffe, URZ, 0x19 ;  /* 0xfffffffe16097891 */ /* 0x000fc8000f8fc8ff */
[----:B------:R-:W-:-:S04]  /*6530*/  UIMAD.WIDE.U32 UR14, UR9, UR10, URZ ;  /* 0x0000000a090e72a5 */ /* 0x000fc8000f8e00ff */
[----:B------:R-:W-:Y:S02]  /*6540*/  UIMAD UR9, UR9, UR11, UR15 ;  /* 0x0000000b090972a4 */ /* 0x000fe4000f8e020f */
[----:B------:R-:W-:Y:S02]  /*6550*/  USHF.L.U32 UR8, UR14, 0x7, URZ ;  /* 0x000000070e087899 */ /* 0x000fe400080006ff */
[----:B------:R-:W-:Y:S01]  /*6560*/  USHF.L.U64.HI UR9, UR14, 0x7, UR9 ;  /* 0x000000070e097899 */ /* 0x000fe20008010209 */
[C---:B-1----:R-:W-:Y:S02]  /*6570*/  ISETP.GE.AND P0, PT, R172.reuse, UR5, PT ;  /* 0x00000005ac007c0c */ /* 0x042fe4000bf06270 */
[----:B------:R-:W-:Y:S01]  /*6580*/  ISETP.GE.AND P1, PT, R172, UR5, PT ;  /* 0x00000005ac007c0c */ /* 0x000fe2000bf26270 */
[----:B------:R-:W-:-:S10]  /*6590*/  IMAD.U32 R3, RZ, RZ, UR8 ;  /* 0x00000008ff037e24 */ /* 0x000fd4000f8e00ff */
[C---:B------:R-:W-:Y:S02]  /*65a0*/  @!P0 LEA R5, P3, R2.reuse, UR8, 0x5 ;  /* 0x0000000802058c11 */ /* 0x040fe4000f8628ff */
[C---:B------:R-:W-:Y:S02]  /*65b0*/  @!P0 LEA R8, P2, R2.reuse, UR8, 0x6 ;  /* 0x0000000802088c11 */ /* 0x040fe4000f8430ff */
[C-C-:B------:R-:W-:Y:S02]  /*65c0*/  @!P0 LEA.HI.X R10, R2.reuse, UR9, R0.reuse, 0x5, P3 ;  /* 0x00000009020a8c11 */ /* 0x140fe400098f2c00 */
[----:B------:R-:W-:Y:S01]  /*65d0*/  @!P0 LEA.HI.X R9, R2, UR9, R0, 0x6, P2 ;  /* 0x0000000902098c11 */ /* 0x000fe200090f3400 */
[----:B------:R-:W-:Y:S01]  /*65e0*/  IMAD.U32 R0, RZ, RZ, UR9 ;  /* 0x00000009ff007e24 */ /* 0x000fe2000f8e00ff */
[-C--:B------:R-:W-:Y:S02]  /*65f0*/  @!P1 LEA R6, P4, R3, R252.reuse, 0x1 ;  /* 0x000000fc03069211 */ /* 0x080fe400078808ff */
[----:B------:R-:W-:-:S02]  /*6600*/  @!P0 LEA R4, P3, R5, R252, 0x1 ;  /* 0x000000fc05048211 */ /* 0x000fc400078608ff */
[C---:B------:R-:W-:Y:S02]  /*6610*/  @!P0 LEA R2, P2, R8.reuse, R252, 0x1 ;  /* 0x000000fc08028211 */ /* 0x040fe400078408ff */
        /* <DEDUP_REMOVED lines=32> */
.L_x_834:
[----:B------:R-:W-:Y:S05]  /*6820*/  BSYNC.RECONVERGENT B0 ;  /* 0x0000000000007941 */ /* 0x000fea0003800200 */
.L_x_833:
[----:B------:R-:W0:Y:S02]  /*6830*/  LDGDEPBAR ;  /* 0x00000000000079af */ /* 0x000e240000000000 */
.L_x_832:
[----:B------:R-:W-:Y:S01]  /*6840*/  FMNMX3.FTZ R0, R211, R207, R200, !PT ;  /* 0x000000cfd3007276 */ /* 0x000fe200078100c8 */
[----:B------:R-:W-:Y:S01]  /*6850*/  USHF.L.U32 UR5, UR28, 0x5, URZ ;  /* 0x000000051c057899 */ /* 0x000fe200080006ff */
[----:B------:R-:W-:Y:S01]  /*6860*/  STL.64 [R1+0x3b8], R70 ;  /* 0x0003b84601007387 */ /* 0x000fe20000100a00 */
[----:B------:R-:W-:Y:S01]  /*6870*/  USHF.L.U32 UR29, UR25, 0x2, URZ ;  /* 0x00000002191d7899 */ /* 0x000fe200080006ff */
[----:B------:R-:W-:Y:S01]  /*6880*/  FMNMX3.FTZ R0, R0, R206, R186, !PT ;  /* 0x000000ce00007276 */ /* 0x000fe200078100ba */
[----:B------:R-:W-:Y:S01]  /*6890*/  IMAD R238, R210, 0x8, R221 ;  /* 0x00000008d2ee7824 */ /* 0x000fe200078e02dd */
[----:B------:R-:W-:Y:S01]  /*68a0*/  STL [R1+0x3ac], R190 ;  /* 0x0003acbe01007387 */ /* 0x000fe20000100800 */
[----:B------:R-:W-:Y:S01]  /*68b0*/  UIADD3 UR8, UPT, UPT, UR29, 0x1, URZ ;  /* 0x000000011d087890 */ /* 0x000fe2000fffe0ff */
[----:B------:R-:W-:Y:S01]  /*68c0*/  FMNMX3.FTZ R0, R0, R185, R169, !PT ;  /* 0x000000b900007276 */ /* 0x000fe200078100a9 */
[----:B------:R-:W-:Y:S01]  /*68d0*/  IMAD.WIDE.U32 R10, R238, -0x326172a9, RZ ;  /* 0xcd9e8d57ee0a7825 */ /* 0x000fe200078e00ff */
[----:B-1----:R-:W-:Y:S01]  /*68e0*/  IADD3 R3, P1, P0, R173, UR5, R222 ;  /* 0x00000005ad037c10 */ /* 0x002fe2000f83e0de */
[----:B------:R-:W-:Y:S01]  /*68f0*/  STL [R1+0x3a8], R224 ;  /* 0x0003a8e001007387 */ /* 0x000fe20000100800 */
[----:B------:R-:W-:Y:S01]  /*6900*/  FMNMX3.FTZ R0, R0, R164, R111, !PT ;  /* 0x000000a400007276 */ /* 0x000fe2000781006f */
[----:B--2---:R-:W-:Y:S01]  /*6910*/  IMAD.U32 R4, RZ, RZ, UR8 ;  /* 0x00000008ff047e24 */ /* 0x004fe2000f8e00ff */
[----:B------:R-:W-:Y:S01]  /*6920*/  USHF.R.S32.HI UR5, URZ, 0x1f, UR5 ;  /* 0x0000001fff057899 */ /* 0x000fe20008011405 */
[----:B------:R-:W-:Y:S01]  /*6930*/  STL [R1+0x3a4], R225 ;  /* 0x0003a4e101007387 */ /* 0x000fe20000100800 */
[----:B------:R-:W-:Y:S01]  /*6940*/  FMNMX3.FTZ R0, R0, R90, R125, !PT ;  /* 0x0000005a00007276 */ /* 0x000fe2000781007d */
[----:B------:R-:W-:-:S02]  /*6950*/  UIADD3 UR7, UPT, UPT, UR26, -0x61c88647, URZ ;  /* 0x9e3779b91a077890 */ /* 0x000fc4000fffe0ff */
[----:B------:R-:W-:Y:S01]  /*6960*/  STL [R1+0x3a0], R247 ;  /* 0x0003a0f701007387 */ /* 0x000fe20000100800 */
[----:B------:R-:W-:Y:S01]  /*6970*/  FMNMX3.FTZ R0, R0, R105, R119, !PT ;  /* 0x0000006900007276 */ /* 0x000fe20007810077 */
[----:B------:R-:W-:Y:S01]  /*6980*/  UIADD3 UR25, UPT, UPT, UR27, -0x4498517b, URZ ;  /* 0xbb67ae851b197890 */ /* 0x000fe2000fffe0ff */
[----:B------:R-:W-:Y:S01]  /*6990*/  IADD3.X R147, PT, PT, R174, UR5, RZ, P1, P0 ;  /* 0x00000005ae937c10 */ /* 0x000fe20008fe04ff */
[----:B------:R1:W-:Y:S01]  /*69a0*/  STL.64 [R1+0x398], R226 ;  /* 0x000398e201007387 */ /* 0x0003e20000100a00 */
[----:B------:R-:W-:Y:S01]  /*69b0*/  FMNMX3.FTZ R0, R0, R99, R116, !PT ;  /* 0x0000006300007276 */ /* 0x000fe20007810074 */
[----:B------:R-:W-:Y:S02]  /*69c0*/  UIADD3 UR5, UPT, UPT, UR29, 0x2, URZ ;  /* 0x000000021d057890 */ /* 0x000fe4000fffe0ff */
[----:B------:R-:W-:Y:S01]  /*69d0*/  UIADD3 UR16, UPT, UPT, UR27, 0x76cf5d0a, URZ ;  /* 0x76cf5d0a1b107890 */ /* 0x000fe2000fffe0ff */
[----:B------:R-:W-:Y:S01]  /*69e0*/  FMNMX3.FTZ R2, R0, R98, R103, !PT ;  /* 0x0000006200027276 */ /* 0x000fe20007810067 */
[----:B------:R-:W-:Y:S01]  /*69f0*/  UIADD3 UR17, UPT, UPT, UR26, 0x3c6ef372, URZ ;  /* 0x3c6ef3721a117890 */ /* 0x000fe2000fffe0ff */
[----:B------:R-:W-:Y:S01]  /*6a00*/  FMNMX3.FTZ R0, R204, R188, R170, !PT ;  /* 0x000000bccc007276 */ /* 0x000fe200078100aa */
[----:B------:R-:W-:Y:S01]  /*6a10*/  IMAD.U32 R5, RZ, RZ, UR5 ;  /* 0x00000005ff057e24 */ /* 0x000fe2000f8e00ff */
[----:B------:R-:W-:Y:S01]  /*6a20*/  FMNMX3.FTZ R2, R2, R102, R128, !PT ;  /* 0x0000006602027276 */ /* 0x000fe20007810080 */
[----:B------:R-:W-:Y:S01]  /*6a30*/  STL [R1+0x394], R249 ;  /* 0x000394f901007387 */ /* 0x000fe20000100800 */
[----:B------:R-:W-:Y:S01]  /*6a40*/  FMNMX3.FTZ R0, R0, R180, R168, !PT ;  /* 0x000000b400007276 */ /* 0x000fe200078100a8 */
[----:B------:R-:W-:Y:S01]  /*6a50*/  UIADD3 UR15, UPT, UPT, UR26, -0x255992d5, URZ ;  /* 0xdaa66d2b1a0f7890 */ /* 0x000fe2000fffe0ff */
[----:B------:R-:W-:Y:S01]  /*6a60*/  FMNMX3.FTZ R2, R2, R129, R112, !PT ;  /* 0x0000008102027276 */ /* 0x000fe20007810070 */
[----:B------:R-:W-:Y:S01]  /*6a70*/  STL [R1+0x358], R203 ;  /* 0x000358cb01007387 */ /* 0x000fe20000100800 */
[----:B------:R-:W-:Y:S01]  /*6a80*/  FMNMX3.FTZ R0, R0, R167, R163, !PT ;  /* 0x000000a700007276 */ /* 0x000fe200078100a3 */
[----:B------:R-:W-:Y:S01]  /*6a90*/  UIADD3 UR14, UPT, UPT, UR27, 0x32370b8f, URZ ;  /* 0x32370b8f1b0e7890 */ /* 0x000fe2000fffe0ff */
[----:B------:R-:W-:Y:S01]  /*6aa0*/  FMNMX3.FTZ R2, R2, R109, R107, !PT ;  /* 0x0000006d02027276 */ /* 0x000fe2000781006b */
[----:B------:R-:W-:Y:S01]  /*6ab0*/  STL [R1+0x318], R220 ;  /* 0x000318dc01007387 */ /* 0x000fe20000100800 */
[----:B------:R-:W-:-:S02]  /*6ac0*/  UIADD3 UR11, UPT, UPT, UR27, -0x126145ec, URZ ;  /* 0xed9eba141b0b7890 */ /* 0x000fc4000fffe0ff */
[----:B------:R-:W-:Y:S01]  /*6ad0*/  UIADD3 UR13, UPT, UPT, UR26, 0x78dde6e4, URZ ;  /* 0x78dde6e41a0d7890 */ /* 0x000fe2000fffe0ff */
[----:B------:R-:W-:Y:S01]  /*6ae0*/  STL [R1+0x314], R205 ;  /* 0x000314cd01007387 */ /* 0x000fe20000100800 */
[----:B------:R-:W2:Y:S01]  /*6af0*/  LDCU UR30, c[0x0][0x45c] ;  /* 0x00008b80ff1e77ac */ /* 0x000ea20008000800 */
[----:B-1----:R-:W-:Y:S01]  /*6b00*/  IMAD.WIDE.U32 R226, R3, -0x2daee0ad, RZ ;  /* 0xd2511f5303e27825 */ /* 0x002fe200078e00ff */
[----:B------:R-:W-:Y:S01]  /*6b10*/  FMNMX3.FTZ R3, R0, R158, R133, !PT ;  /* 0x0000009e00037276 */ /* 0x000fe20007810085 */
[----:B------:R-:W-:Y:S01]  /*6b20*/  UIADD3 UR10, UPT, UPT, UR26, 0x1715609d, URZ ;  /* 0x1715609d1a0a7890 */ /* 0x000fe2000fffe0ff */
[----:B------:R-:W-:Y:S01]  /*6b30*/  FMNMX3.FTZ R0, R2, R106, R101, !PT ;  /* 0x0000006a02007276 */ /* 0x000fe20007810065 */
[----:B------:R-:W-:Y:S01]  /*6b40*/  UIADD3 UR9, UPT, UPT, UR27, -0x56f99767, URZ ;  /* 0xa90668991b097890 */ /* 0x000fe2000fffe0ff */
[----:B------:R-:W-:Y:S01]  /*6b50*/  LOP3.LUT R2, R4, UR27, R227, 0x96, !PT ;  /* 0x0000001b04027c12 */ /* 0x000fe2000f8e96e3 */
[----:B------:R-:W-:Y:S01]  /*6b60*/  STL.64 [R1+0x78], R226 ;  /* 0x000078e201007387 */ /* 0x000fe20000100a00 */
[----:B------:R-:W-:Y:S01]  /*6b70*/  FMNMX3.FTZ R0, R0, R100, R64, !PT ;  /* 0x0000006400007276 */ /* 0x000fe20007810040 */
[----:B------:R-:W-:Y:S01]  /*6b80*/  UIADD3 UR8, UPT, UPT, UR26, -0x4ab325aa, URZ ;  /* 0xb54cda561a087890 */ /* 0x000fe2000fffe0ff */
[----:B------:R-:W-:Y:S01]  /*6b90*/  FMNMX3.FTZ R3, R3, R115, R131, !PT ;  /* 0x0000007303037276 */ /* 0x000fe20007810083 */
[----:B------:R-:W-:Y:S01]  /*6ba0*/  IMAD.WIDE.U32 R88, R2, -0x326172a9, RZ ;  /* 0xcd9e8d5702587825 */ /* 0x000fe200078e00ff */
[----:B------:R-:W-:Y:S01]  /*6bb0*/  FMNMX3.FTZ R2, R0, R63, R61, !PT ;  /* 0x0000003f00027276 */ /* 0x000fe2000781003d */
[----:B------:R-:W-:Y:S01]  /*6bc0*/  STL [R1+0x3b0], R238 ;  /* 0x0003b0ee01007387 */ /* 0x000fe20000100800 */
[----:B------:R-:W-:Y:S01]  /*6bd0*/  FMNMX3.FTZ R0, R3, R114, R130, !PT ;  /* 0x0000007203007276 */ /* 0x000fe20007810082 */
[----:B------:R-:W-:Y:S01]  /*6be0*/  UIADD3 UR5, UPT, UPT, UR27, 0x646e171e, URZ ;  /* 0x646e171e1b057890 */ /* 0x000fe2000fffe0ff */
[----:B------:R-:W-:Y:S01]  /*6bf0*/  FMNMX3.FTZ R2, R2, R60, R59, !PT ;  /* 0x0000003c02027276 */ /* 0x000fe2000781003b */
[----:B------:R1:W-:Y:S01]  /*6c00*/  STL.64 [R1+0x190], R10 ;  /* 0x0001900a01007387 */ /* 0x0003e20000100a00 */
[----:B------:R-:W-:-:S02]  /*6c10*/  LOP3.LUT R4, R147, UR26, R11, 0x96, !PT ;  /* 0x0000001a93047c12 */ /* 0x000fc4000f8e960b */
[----:B------:R-:W-:Y:S01]  /*6c20*/  FMNMX.FTZ R12, R58, R2, !PT ;  /* 0x000000023a0c7209 */ /* 0x000fe20007810000 */
[----:B------:R-:W-:Y:S01]  /*6c30*/  STL [R1+0x3b4], R147 ;  /* 0x0003b49301007387 */ /* 0x000fe20000100800 */
[----:B------:R-:W-:Y:S01]  /*6c40*/  FMNMX3.FTZ R0, R0, R113, R124, !PT ;  /* 0x0000007100007276 */ /* 0x000fe2000781007c */
[----:B------:R-:W-:Y:S01]  /*6c50*/  IMAD.WIDE.U32 R70, R4, -0x2daee0ad, RZ ;  /* 0xd2511f5304467825 */ /* 0x000fe200078e00ff */
[----:B------:R-:W-:Y:S01]  /*6c60*/  LOP3.LUT R3, R10, UR7, R89, 0x96, !PT ;  /* 0x000000070a037c12 */ /* 0x000fe2000f8e9659 */
[----:B------:R-:W3:Y:S01]  /*6c70*/  SHFL.BFLY PT, R137, R12, 0x2, 0x1f ;  /* 0x0c401f000c897f89 */ /* 0x000ee200000e0000 */
[----:B------:R-:W-:Y:S02]  /*6c80*/  FMNMX3.FTZ R0, R0, R104, R127, !PT ;  /* 0x0000006800007276 */ /* 0x000fe4000781007f */
[----:B------:R-:W-:Y:S01]  /*6c90*/  LOP3.LUT R4, R226, UR25, R71, 0x96, !PT ;  /* 0x00000019e2047c12 */ /* 0x000fe2000f8e9647 */
[----:B------:R-:W-:Y:S01]  /*6ca0*/  IMAD.WIDE.U32 R6, R3, -0x2daee0ad, RZ ;  /* 0xd2511f5303067825 */ /* 0x000fe200078e00ff */
[----:B------:R-:W-:Y:S01]  /*6cb0*/  FMNMX3.FTZ R0, R0, R126, R110, !PT ;  /* 0x0000007e00007276 */ /* 0x000fe2000781006e */
[----:B------:R-:W-:Y:S01]  /*6cc0*/  STL.64 [R1+0x98], R70 ;  /* 0x0000984601007387 */ /* 0x000fe20000100a00 */
[----:B------:R-:W-:Y:S01]  /*6cd0*/  LOP3.LUT R2, R5, UR27, R227, 0x96, !PT ;  /* 0x0000001b05027c12 */ /* 0x000fe2000f8e96e3 */
[----:B------:R-:W-:Y:S01]  /*6ce0*/  IMAD.WIDE.U32 R28, R4, -0x326172a9, RZ ;  /* 0xcd9e8d57041c7825 */ /* 0x000fe200078e00ff */
[----:B------:R-:W-:Y:S01]  /*6cf0*/  FMNMX3.FTZ R0, R0, R108, R84, !PT ;  /* 0x0000006c00007276 */ /* 0x000fe20007810054 */
[----:B------:R-:W-:Y:S01]  /*6d00*/  STL [R1+0x3c4], R88 ;  /* 0x0003c45801007387 */ /* 0x000fe20000100800 */
        /* <DEDUP_REMOVED lines=10> */
[----:B-1----:R-:W-:-:S02]  /*6db0*/  LOP3.LUT R10, R144, UR17, R29, 0x96, !PT ;  /* 0x00000011900a7c12 */ /* 0x002fc4000f8e961d */
[----:B------:R-:W-:Y:S01]  /*6dc0*/  LOP3.LUT R14, R28, UR15, R9, 0x96, !PT ;  /* 0x0000000f1c0e7c12 */ /* 0x000fe2000f8e9609 */
[----:B------:R-:W-:Y:S01]  /*6dd0*/  IMAD.WIDE.U32 R2, R2, -0x2daee0ad, RZ ;  /* 0xd2511f5302027825 */ /* 0x000fe200078e00ff */
[----:B------:R-:W-:Y:S02]  /*6de0*/  FMNMX3.FTZ R0, R0, R66, R57, !PT ;  /* 0x0000004200007276 */ /* 0x000fe40007810039 */
[----:B---3--:R-:W-:Y:S01]  /*6df0*/  FMNMX.FTZ R137, R12, R137, !PT ;  /* 0x000000890c897209 */ /* 0x008fe20007810000 */
[----:B------:R-:W-:Y:S01]  /*6e00*/  IMAD.WIDE.U32 R10, R10, -0x2daee0ad, RZ ;  /* 0xd2511f530a0a7825 */ /* 0x000fe200078e00ff */
[----:B------:R-:W-:Y:S02]  /*6e10*/  FMNMX3.FTZ R0, R0, R54, R51, !PT ;  /* 0x0000003600007276 */ /* 0x000fe40007810033 */
[----:B------:R-:W-:Y:S01]  /*6e20*/  LOP3.LUT R5, R6, UR14, R5, 0x96, !PT ;  /* 0x0000000e06057c12 */ /* 0x000fe2000f8e9605 */
[----:B------:R-:W-:Y:S01]  /*6e30*/  IMAD.WIDE.U32 R14, R14, -0x2daee0ad, RZ ;  /* 0xd2511f530e0e7825 */ /* 0x000fe200078e00ff */
[----:B------:R-:W-:-:S02]  /*6e40*/  LOP3.LUT R6, R2, UR14, R11, 0x96, !PT ;  /* 0x0000000e02067c12 */ /* 0x000fc4000f8e960b */
[----:B------:R-:W-:Y:S01]  /*6e50*/  FMNMX3.FTZ R0, R0, R48, R45, !PT ;  /* 0x0000003000007276 */ /* 0x000fe2000781002d */
[----:B------:R-:W1:Y:S01]  /*6e60*/  SHFL.BFLY PT, R11, R137, 0x1, 0x1f ;  /* 0x0c201f00890b7f89 */ /* 0x000e6200000e0000 */
[----:B------:R-:W-:Y:S01]  /*6e70*/  LOP3.LUT R9, R4, UR11, R15, 0x96, !PT ;  /* 0x0000000b04097c12 */ /* 0x000fe2000f8e960f */
[----:B------:R-:W-:Y:S01]  /*6e80*/  IMAD.WIDE.U32 R4, R5, -0x326172a9, RZ ;  /* 0xcd9e8d5705047825 */ /* 0x000fe200078e00ff */
[----:B------:R-:W-:Y:S02]  /*6e90*/  FMNMX.FTZ R136, R42, R0, !PT ;  /* 0x000000002a887209 */ /* 0x000fe40007810000 */
[----:B------:R-:W-:Y:S01]  /*6ea0*/  LOP3.LUT R16, R70, UR16, R3, 0x96, !PT ;  /* 0x0000001046107c12 */ /* 0x000fe2000f8e9603 */
[----:B------:R-:W-:Y:S01]  /*6eb0*/  IMAD.WIDE.U32 R6, R6, -0x326172a9, RZ ;  /* 0xcd9e8d5706067825 */ /* 0x000fe200078e00ff */
[----:B------:R-:W-:Y:S02]  /*6ec0*/  LOP3.LUT R12, R8, UR13, R5, 0x96, !PT ;  /* 0x0000000d080c7c12 */ /* 0x000fe4000f8e9605 */
[----:B------:R-:W3:Y:S01]  /*6ed0*/  SHFL.BFLY PT, R5, R136, 0x2, 0x1f ;  /* 0x0c401f0088057f89 */ /* 0x000ee200000e0000 */
[----:B------:R-:W-:-:S04]  /*6ee0*/  IMAD.WIDE.U32 R16, R16, -0x326172a9, RZ ;  /* 0xcd9e8d5710107825 */ /* 0x000fc800078e00ff */
[----:B------:R-:W-:Y:S01]  /*6ef0*/  IMAD.WIDE.U32 R8, R9, -0x326172a9, RZ ;  /* 0xcd9e8d5709087825 */ /* 0x000fe200078e00ff */
[----:B------:R-:W-:Y:S02]  /*6f00*/  LOP3.LUT R2, R28, UR15, R17, 0x96, !PT ;  /* 0x0000000f1c027c12 */ /* 0x000fe4000f8e9611 */
[----:B------:R-:W-:Y:S01]  /*6f10*/  LOP3.LUT R16, R16, UR13, R7, 0x96, !PT ;  /* 0x0000000d10107c12 */ /* 0x000fe2000f8e9607 */
[----:B------:R-:W-:Y:S01]  /*6f20*/  IMAD.WIDE.U32 R12, R12, -0x2daee0ad, RZ ;  /* 0xd2511f530c0c7825 */ /* 0x000fe200078e00ff */
[----:B------:R-:W-:-:S03]  /*6f30*/  LOP3.LUT R4, R4, UR10, R9, 0x96, !PT ;  /* 0x0000000a04047c12 */ /* 0x000fc6000f8e9609 */
[----:B------:R-:W-:Y:S01]  /*6f40*/  IMAD.WIDE.U32 R2, R2, -0x2daee0ad, RZ ;  /* 0xd2511f5302027825 */ /* 0x000fe200078e00ff */
[----:B------:R-:W-:Y:S02]  /*6f50*/  LOP3.LUT R14, R14, UR9, R13, 0x96, !PT ;  /* 0x000000090e0e7c12 */ /* 0x000fe4000f8e960d */
[----:B-1----:R-:W-:Y:S01]  /*6f60*/  FMNMX.FTZ R137, R137, R11, !PT ;  /* 0x0000000b89897209 */ /* 0x002fe20007810000 */
[----:B------:R-:W-:Y:S01]  /*6f70*/  IMAD.WIDE.U32 R16, R16, -0x2daee0ad, RZ ;  /* 0xd2511f5310107825 */ /* 0x000fe200078e00ff */
[----:B------:R-:W-:Y:S02]  /*6f80*/  LOP3.LUT R3, R10, UR11, R3, 0x96, !PT ;  /* 0x0000000b0a037c12 */ /* 0x000fe4000f8e9603 */
[----:B------:R-:W-:Y:S01]  /*6f90*/  FSETP.NEU.FTZ.AND P0, PT, R137, -INF , PT ;  /* 0xff8000008900780b */ /* 0x000fe20003f1d000 */
[----:B------:R-:W-:Y:S01]  /*6fa0*/  IMAD.WIDE.U32 R74, R4, -0x2daee0ad, RZ ;  /* 0xd2511f53044a7825 */ /* 0x000fe200078e00ff */
[----:B------:R-:W-:-:S03]  /*6fb0*/  LOP3.LUT R0, R2, UR9, R17, 0x96, !PT ;  /* 0x0000000902007c12 */ /* 0x000fc6000f8e9611 */
[----:B--2---:R-:W-:Y:S01]  /*6fc0*/  FMUL.FTZ R4, R137, UR30 ;  /* 0x0000001e89047c20 */ /* 0x004fe20008410000 */
[----:B---3--:R-:W-:Y:S01]  /*6fd0*/  FMNMX.FTZ R136, R136, R5, !PT ;  /* 0x0000000588887209 */ /* 0x008fe20007810000 */
[----:B------:R-:W-:Y:S01]  /*6fe0*/  IMAD.WIDE.U32 R2, R3, -0x326172a9, RZ ;  /* 0xcd9e8d5703027825 */ /* 0x000fe200078e00ff */
[----:B------:R-:W-:Y:S01]  /*6ff0*/  FMNMX3.FTZ R5, R209, R202, R184, !PT ;  /* 0x000000cad1057276 */ /* 0x000fe200078100b8 */
[----:B------:R-:W-:Y:S01]  /*7000*/  STL [R1+0x31c], R137 ;  /* 0x00031c8901007387 */ /* 0x000fe20000100800 */
[----:B------:R-:W-:Y:S01]  /*7010*/  FSEL R4, R4, RZ, P0 ;  /* 0x000000ff04047208 */ /* 0x000fe20000000000 */
[----:B------:R-:W-:Y:S01]  /*7020*/  IMAD.WIDE.U32 R34, R14, -0x326172a9, RZ ;  /* 0xcd9e8d570e227825 */ /* 0x000fe200078e00ff */
[----:B------:R-:W-:Y:S01]  /*7030*/  LOP3.LUT R6, R6, UR10, R3, 0x96, !PT ;  /* 0x0000000a06067c12 */ /* 0x000fe2000f8e9603 */
[----:B------:R-:W1:Y:S01]  /*7040*/  SHFL.BFLY PT, R7, R136, 0x1, 0x1f ;  /* 0x0c201f0088077f89 */ /* 0x000e6200000e0000 */
[----:B------:R-:W-:Y:S01]  /*7050*/  LOP3.LUT R75, R12, UR5, R75, 0x96, !PT ;  /* 0x000000050c4b7c12 */ /* 0x000fe2000f8e964b */
[----:B------:R-:W-:Y:S01]  /*7060*/  IMAD.WIDE.U32 R92, R0, -0x326172a9, RZ ;  /* 0xcd9e8d57005c7825 */ /* 0x000fe200078e00ff */
[----:B------:R-:W-:-:S03]  /*7070*/  PRMT R0, R34, 0x7771, RZ ;  /* 0x0000777122007816 */ /* 0x000fc600000000ff */
[----:B------:R-:W-:Y:S01]  /*7080*/  FFMA.FTZ R17, R211, UR30, -R4 ;  /* 0x0000001ed3117c23 */ /* 0x000fe20008010804 */
[----:B------:R-:W-:Y:S01]  /*7090*/  PRMT R3, R34, 0x7772, RZ ;  /* 0x0000777222037816 */ /* 0x000fe200000000ff */
[----:B------:R-:W-:Y:S01]  /*70a0*/  IMAD.WIDE.U32 R86, R6, -0x2daee0ad, RZ ;  /* 0xd2511f5306567825 */ /* 0x000fe200078e00ff */
[----:B------:R-:W-:-:S03]  /*70b0*/  LOP3.LUT R122, R2, UR8, R93, 0x96, !PT ;  /* 0x00000008027a7c12 */ /* 0x000fc6000f8e965d */
[--C-:B------:R-:W-:Y:S01]  /*70c0*/  FFMA.FTZ R6, R90, UR30, -R4.reuse ;  /* 0x0000001e5a067c23 */ /* 0x100fe20008010804 */
[----:B------:R-:W-:Y:S01]  /*70d0*/  PRMT R2, R34, 0x7770, RZ ;  /* 0x0000777022027816 */ /* 0x000fe200000000ff */
[--C-:B------:R-:W-:Y:S01]  /*70e0*/  FFMA.FTZ R61, R61, UR30, -R4.reuse ;  /* 0x0000001e3d3d7c23 */ /* 0x100fe20008010804 */
[----:B------:R-:W-:Y:S01]  /*70f0*/  ISETP.GT.U32.AND P4, PT, R0, UR4, PT ;  /* 0x0000000400007c0c */ /* 0x000fe2000bf84070 */
[--C-:B------:R-:W-:Y:S01]  /*7100*/  FFMA.FTZ R0, R111, UR30, -R4.reuse ;  /* 0x0000001e6f007c23 */ /* 0x100fe20008010804 */
[----:B------:R-:W-:Y:S01]  /*7110*/  ISETP.LE.U32.AND P1, PT, R2, UR4, PT ;  /* 0x0000000402007c0c */ /* 0x000fe2000bf23070 */
[----:B------:R2:W-:Y:S01]  /*7120*/  MUFU.EX2 R89, R6 ;  /* 0x0000000600597308 */ /* 0x0005e20000000800 */
[----:B------:R-:W-:Y:S01]  /*7130*/  FMNMX3.FTZ R2, R208, R201, R181, !PT ;  /* 0x000000c9d0027276 */ /* 0x000fe200078100b5 */
[--C-:B------:R-:W-:Y:S01]  /*7140*/  FFMA.FTZ R60, R60, UR30, -R4.reuse ;  /* 0x0000001e3c3c7c23 */ /* 0x100fe20008010804 */
[----:B------:R-:W-:Y:S01]  /*7150*/  LOP3.LUT R62, R8, UR8, R35, 0x96, !PT ;  /* 0x00000008083e7c12 */ /* 0x000fe2000f8e9623 */
[----:B------:R3:W4:Y:S01]  /*7160*/  MUFU.EX2 R183, R0 ;  /* 0x0000000000b77308 */ /* 0x0007220000000800 */
[----:B------:R-:W-:Y:S01]  /*7170*/  ISETP.GT.U32.AND P3, PT, R3, UR4, PT ;  /* 0x0000000403007c0c */ /* 0x000fe2000bf64070 */
[--C-:B------:R-:W-:Y:S01]  /*7180*/  FFMA.FTZ R35, R101, UR30, -R4.reuse ;  /* 0x0000001e65237c23 */ /* 0x100fe20008010804 */
[----:B------:R-:W-:Y:S01]  /*7190*/  FMNMX3.FTZ R3, R5, R193, R177, !PT ;  /* 0x000000c105037276 */ /* 0x000fe200078100b1 */
[--C-:B------:R-:W-:Y:S01]  /*71a0*/  FFMA.FTZ R59, R59, UR30, -R4.reuse ;  /* 0x0000001e3b3b7c23 */ /* 0x100fe20008010804 */
[----:B------:R-:W-:Y:S01]  /*71b0*/  LOP3.LUT R121, R16, UR5, R87, 0x96, !PT ;  /* 0x0000000510797c12 */ /* 0x000fe2000f8e9657 */
[----:B------:R-:W-:Y:S01]  /*71c0*/  FFMA.FTZ R58, R58, UR30, -R4 ;  /* 0x0000001e3a3a7c23 */ /* 0x000fe20008010804 */
[----:B------:R-:W-:Y:S01]  /*71d0*/  FMNMX3.FTZ R3, R3, R175, R166, !PT ;  /* 0x000000af03037276 */ /* 0x000fe200078100a6 */
[----:B------:R-:W-:Y:S01]  /*71e0*/  MUFU.EX2 R17, R17 ;  /* 0x0000001100117308 */ /* 0x000fe20000000800 */
[----:B-1----:R-:W-:Y:S01]  /*71f0*/  FMNMX.FTZ R136, R136, R7, !PT ;  /* 0x0000000788887209 */ /* 0x002fe20007810000 */
[----:B------:R-:W-:Y:S01]  /*7200*/  FFMA.FTZ R7, R105, UR30, -R4 ;  /* 0x0000001e69077c23 */ /* 0x000fe20008010804 */
[----:B--2---:R-:W-:-:S02]  /*7210*/  SHF.R.U32.HI R6, RZ, 0x18, R62 ;  /* 0x00000018ff067819 */ /* 0x004fc4000001163e */
[----:B------:R-:W-:Y:S01]  /*7220*/  FSETP.NEU.FTZ.AND P5, PT, R136, -INF , PT ;  /* 0xff8000008800780b */ /* 0x000fe20003fbd000 */
[----:B------:R-:W-:Y:S01]  /*7230*/  MUFU.EX2 R189, R7 ;  /* 0x0000000700bd7308 */ /* 0x000fe20000000800 */
[----:B---3--:R-:W-:Y:S01]  /*7240*/  FMNMX3.FTZ R0, R2, R192, R176, !PT ;  /* 0x000000c002007276 */ /* 0x008fe200078100b0 */
[----:B------:R-:W-:Y:S01]  /*7250*/  STL [R1+0x320], R136 ;  /* 0x0003208801007387 */ /* 0x000fe20000100800 */
[----:B------:R-:W-:Y:S02]  /*7260*/  LOP3.LUT R2, R62, 0xff, RZ, 0xc0, !PT ;  /* 0x000000ff3e027812 */ /* 0x000fe400078ec0ff */
[----:B------:R-:W-:Y:S01]  /*7270*/  FMNMX3.FTZ R5, R0, R171, R165, !PT ;  /* 0x000000ab00057276 */ /* 0x000fe200078100a5 */
[----:B------:R-:W-:Y:S01]  /*7280*/  STL [R1+0x35c], R62 ;  /* 0x00035c3e01007387 */ /* 0x000fe20000100800 */
[----:B------:R-:W-:Y:S02]  /*7290*/  LOP3.LUT R0, R62, 0xffff, RZ, 0xc0, !PT ;  /* 0x0000ffff3e007812 */ /* 0x000fe400078ec0ff */
[----:B------:R-:W-:Y:S01]  /*72a0*/  FMNMX3.FTZ R5, R5, R160, R159, !PT ;  /* 0x000000a005057276 */ /* 0x000fe2000781009f */
[----:B------:R-:W-:Y:S01]  /*72b0*/  STL [R1+0x360], R34 ;  /* 0x0003602201007387 */ /* 0x000fe20000100800 */
[----:B------:R-:W-:-:S02]  /*72c0*/  ISETP.LE.U32.AND P2, PT, R2, UR4, PT ;  /* 0x0000000402007c0c */ /* 0x000fc4000bf43070 */
[----:B------:R-:W-:Y:S02]  /*72d0*/  SHF.R.U32.HI R0, RZ, 0x8, R0 ;  /* 0x00000008ff007819 */ /* 0x000fe40000011600 */
[----:B------:R-:W-:Y:S02]  /*72e0*/  FMNMX3.FTZ R2, R3, R162, R161, !PT ;  /* 0x000000a203027276 */ /* 0x000fe400078100a1 */
[----:B------:R-:W-:Y:S02]  /*72f0*/  FMNMX3.FTZ R3, R5, R156, R154, !PT ;  /* 0x0000009c05037276 */ /* 0x000fe4000781009a */
[----:B------:R-:W-:Y:S02]  /*7300*/  LOP3.LUT R5, R0, 0xffff, RZ, 0xc0, !PT ;  /* 0x0000ffff00057812 */ /* 0x000fe400078ec0ff */
[----:B------:R-:W-:Y:S02]  /*7310*/  FMNMX3.FTZ R0, R2, R157, R155, !PT ;  /* 0x0000009d02007276 */ /* 0x000fe4000781009b */
[----:B------:R-:W-:-:S02]  /*7320*/  FMNMX3.FTZ R2, R3, R152, R150, !PT ;  /* 0x0000009803027276 */ /* 0x000fc40007810096 */
[----:B----4-:R-:W-:Y:S02]  /*7330*/  F2FP.F16.F32.PACK_AB R3, R89, R183 ;  /* 0x000000b75903723e */ /* 0x010fe400000000ff */
[----:B------:R-:W-:Y:S02]  /*7340*/  FMNMX3.FTZ R0, R0, R153, R151, !PT ;  /* 0x0000009900007276 */ /* 0x000fe40007810097 */
[C---:B------:R-:W-:Y:S02]  /*7350*/  PRMT R145, R3.reuse, 0x7610, R145 ;  /* 0x0000761003917816 */ /* 0x040fe40000000091 */
[----:B------:R-:W-:Y:S01]  /*7360*/  PRMT R88, R3, 0x7632, R88 ;  /* 0x0000763203587816 */ /* 0x000fe20000000058 */
[----:B------:R-:W-:Y:S01]  /*7370*/  FMUL.FTZ R3, R136, UR30 ;  /* 0x0000001e88037c20 */ /* 0x000fe20008410000 */
[----:B------:R-:W-:Y:S01]  /*7380*/  FMNMX3.FTZ R2, R2, R149, R146, !PT ;  /* 0x0000009502027276 */ /* 0x000fe20007810092 */
[----:B------:R-:W-:Y:S01]  /*7390*/  @!P2 HADD2 R18, -R145.H0_H0, -RZ.H0_H0 ;  /* 0xa00000ff9112a230 */ /* 0x000fe20000000900 */
[----:B------:R-:W-:-:S02]  /*73a0*/  FMNMX3.FTZ R0, R0, R148, R143, !PT ;  /* 0x0000009400007276 */ /* 0x000fc4000781008f */
[----:B------:R-:W-:Y:S02]  /*73b0*/  FMNMX3.FTZ R2, R2, R142, R140, !PT ;  /* 0x0000008e02027276 */ /* 0x000fe4000781008c */
[----:B------:R-:W-:Y:S02]  /*73c0*/  FMNMX3.FTZ R0, R0, R141, R139, !PT ;  /* 0x0000008d00007276 */ /* 0x000fe4000781008b */
[----:B------:R-:W-:Y:S02]  /*73d0*/  FSEL R3, R3, RZ, P5 ;  /* 0x000000ff03037208 */ /* 0x000fe40002800000 */
[----:B------:R-:W-:Y:S02]  /*73e0*/  ISETP.LE.U32.AND P0, PT, R5, UR4, PT ;  /* 0x0000000405007c0c */ /* 0x000fe4000bf03070 */
[----:B------:R-:W-:Y:S01]  /*73f0*/  FMNMX3.FTZ R5, R2, R138, R123, !PT ;  /* 0x0000008a02057276 */ /* 0x000fe2000781007b */
[--C-:B------:R-:W-:Y:S01]  /*7400*/  FFMA.FTZ R12, R84, UR30, -R3.reuse ;  /* 0x0000001e540c7c23 */ /* 0x100fe20008010803 */
[----:B------:R-:W-:Y:S01]  /*7410*/  ISETP.LE.U32.AND P5, PT, R6, UR4, PT ;  /* 0x0000000406007c0c */ /* 0x000fe2000bfa3070 */
[--C-:B------:R-:W-:Y:S01]  /*7420*/  FFMA.FTZ R6, R115, UR30, -R3.reuse ;  /* 0x0000001e73067c23 */ /* 0x100fe20008010803 */
[----:B------:R-:W-:Y:S01]  /*7430*/  FMNMX3.FTZ R2, R0, R132, R120, !PT ;  /* 0x0000008400027276 */ /* 0x000fe20007810078 */
[----:B------:R-:W-:Y:S01]  /*7440*/  FFMA.FTZ R0, R133, UR30, -R3 ;  /* 0x0000001e85007c23 */ /* 0x000fe20008010803 */
[----:B------:R-:W-:Y:S01]  /*7450*/  FMNMX3.FTZ R5, R5, R118, R97, !PT ;  /* 0x0000007605057276 */ /* 0x000fe20007810061 */
[----:B------:R-:W-:Y:S01]  /*7460*/  MUFU.EX2 R182, R6 ;  /* 0x0000000600b67308 */ /* 0x000fe20000000800 */
[----:B------:R-:W-:Y:S01]  /*7470*/  FMNMX3.FTZ R2, R2, R117, R96, !PT ;  /* 0x0000007502027276 */ /* 0x000fe20007810060 */
[----:B------:R-:W-:Y:S01]  /*7480*/  FFMA.FTZ R10, R204, UR30, -R3 ;  /* 0x0000001ecc0a7c23 */ /* 0x000fe20008010803 */
[----:B------:R-:W-:Y:S01]  /*7490*/  PRMT R220, R145, 0x5410, R88 ;  /* 0x0000541091dc7816 */ /* 0x000fe20000000058 */
[----:B------:R1:W2:Y:S01]  /*74a0*/  MUFU.EX2 R72, R0 ;  /* 0x0000000000487308 */ /* 0x0002a20000000800 */
[----:B------:R-:W-:Y:S01]  /*74b0*/  FMNMX3.FTZ R2, R2, R94, R85, !PT ;  /* 0x0000005e02027276 */ /* 0x000fe20007810055 */
[----:B------:R-:W-:Y:S01]  /*74c0*/  @!P0 HADD2 R19, -R88.H0_H0, -RZ.H0_H0 ;  /* 0xa00000ff58138230 */ /* 0x000fe20000000900 */
[----:B------:R-:W-:Y:S01]  /*74d0*/  @!P2 PRMT R145, R18, 0x5410, RZ ;  /* 0x000054101291a816 */ /* 0x000fe200000000ff */
[--C-:B------:R-:W-:Y:S01]  /*74e0*/  FFMA.FTZ R18, R79, UR30, -R3.reuse ;  /* 0x0000001e4f127c23 */ /* 0x100fe20008010803 */
[----:B------:R-:W-:Y:S01]  /*74f0*/  FMNMX3.FTZ R2, R2, R82, R78, !PT ;  /* 0x0000005202027276 */ /* 0x000fe2000781004e */
[----:B------:R-:W-:Y:S01]  /*7500*/  FFMA.FTZ R13, R188, UR30, -R3 ;  /* 0x0000001ebc0d7c23 */ /* 0x000fe20008010803 */
[----:B------:R-:W-:Y:S01]  /*7510*/  FMNMX3.FTZ R5, R5, R95, R91, !PT ;  /* 0x0000005f05057276 */ /* 0x000fe2000781005b */
[--C-:B------:R-:W-:Y:S01]  /*7520*/  FFMA.FTZ R14, R170, UR30, -R3.reuse ;  /* 0x0000001eaa0e7c23 */ /* 0x100fe20008010803 */
[----:B------:R-:W-:Y:S01]  /*7530*/  @!P0 PRMT R88, R19, 0x5410, RZ ;  /* 0x0000541013588816 */ /* 0x000fe200000000ff */
[--C-:B------:R-:W-:Y:S01]  /*7540*/  FFMA.FTZ R19, R67, UR30, -R3.reuse ;  /* 0x0000001e43137c23 */ /* 0x100fe20008010803 */
[----:B------:R-:W-:Y:S01]  /*7550*/  FMNMX3.FTZ R5, R5, R83, R80, !PT ;  /* 0x0000005305057276 */ /* 0x000fe20007810050 */
[--C-:B------:R-:W-:Y:S01]  /*7560*/  FFMA.FTZ R65, R65, UR30, -R3.reuse ;  /* 0x0000001e41417c23 */ /* 0x100fe20008010803 */
[--C-:B------:R-:W-:Y:S01]  /*7570*/  FFMA.FTZ R66, R66, UR30, -R3.reuse ;  /* 0x0000001e42427c23 */ /* 0x100fe20008010803 */
[----:B-1----:R-:W-:Y:S01]  /*7580*/  PRMT R0, R62, 0x7632, R0 ;  /* 0x000076323e007816 */ /* 0x002fe20000000000 */
[--C-:B------:R-:W-:Y:S01]  /*7590*/  FFMA.FTZ R57, R57, UR30, -R3.reuse ;  /* 0x0000001e39397c23 */ /* 0x100fe20008010803 */
[----:B--2---:R-:W-:Y:S01]  /*75a0*/  F2FP.F16.F32.PACK_AB R6, R182, R72 ;  /* 0x00000048b606723e */ /* 0x004fe200000000ff */
[--C-:B------:R-:W-:Y:S01]  /*75b0*/  FFMA.FTZ R54, R54, UR30, -R3.reuse ;  /* 0x0000001e36367c23 */ /* 0x100fe20008010803 */
[----:B------:R-:W-:Y:S01]  /*75c0*/  LOP3.LUT R0, R0, 0xff, RZ, 0xc0, !PT ;  /* 0x000000ff00007812 */ /* 0x000fe200078ec0ff */
[--C-:B------:R-:W-:Y:S01]  /*75d0*/  FFMA.FTZ R68, R51, UR30, -R3.reuse ;  /* 0x0000001e33447c23 */ /* 0x100fe20008010803 */
[----:B------:R-:W-:Y:S01]  /*75e0*/  PRMT R246, R6, 0x7610, R246 ;  /* 0x0000761006f67816 */ /* 0x000fe200000000f6 */
[--C-:B------:R-:W-:Y:S01]  /*75f0*/  FFMA.FTZ R67, R48, UR30, -R3.reuse ;  /* 0x0000001e30437c23 */ /* 0x100fe20008010803 */
[----:B------:R-:W-:Y:S01]  /*7600*/  ISETP.LE.U32.AND P2, PT, R0, UR4, PT ;  /* 0x0000000400007c0c */ /* 0x000fe2000bf43070 */
[----:B------:R-:W-:Y:S01]  /*7610*/  FFMA.FTZ R79, R45, UR30, -R3 ;  /* 0x0000001e2d4f7c23 */ /* 0x000fe20008010803 */
[----:B------:R-:W-:Y:S01]  /*7620*/  FMNMX3.FTZ R0, R2, R76, R56, !PT ;  /* 0x0000004c02007276 */ /* 0x000fe20007810038 */
[----:B------:R-:W-:Y:S01]  /*7630*/  FFMA.FTZ R2, R125, UR30, -R4 ;  /* 0x0000001e7d027c23 */ /* 0x000fe20008010804 */
[----:B------:R-:W-:Y:S01]  /*7640*/  FMNMX3.FTZ R5, R5, R77, R55, !PT ;  /* 0x0000004d05057276 */ /* 0x000fe20007810037 */
[----:B------:R-:W-:Y:S01]  /*7650*/  FFMA.FTZ R69, R42, UR30, -R3 ;  /* 0x0000001e2a457c23 */ /* 0x000fe20008010803 */
[----:B------:R-:W-:Y:S01]  /*7660*/  FMNMX3.FTZ R0, R0, R53, R50, !PT ;  /* 0x0000003500007276 */ /* 0x000fe20007810032 */
[----:B------:R1:W2:Y:S01]  /*7670*/  MUFU.EX2 R187, R2 ;  /* 0x0000000200bb7308 */ /* 0x0002a20000000800 */
[----:B------:R-:W-:-:S02]  /*7680*/  PRMT R245, R6, 0x7632, R245 ;  /* 0x0000763206f57816 */ /* 0x000fc400000000f5 */
[----:B------:R-:W-:-:S03]  /*7690*/  FMNMX3.FTZ R5, R5, R52, R49, !PT ;  /* 0x0000003405057276 */ /* 0x000fc60007810031 */
[----:B------:R-:W-:Y:S01]  /*76a0*/  @!P2 HADD2 R20, -R246.H0_H0, -RZ.H0_H0 ;  /* 0xa00000fff614a230 */ /* 0x000fe20000000900 */
[----:B------:R-:W-:Y:S01]  /*76b0*/  FMNMX3.FTZ R5, R5, R46, R43, !PT ;  /* 0x0000002e05057276 */ /* 0x000fe2000781002b */
[----:B------:R-:W-:-:S03]  /*76c0*/  @!P5 HADD2 R22, -R245.H0_H0, -RZ.H0_H0 ;  /* 0xa00000fff516d230 */ /* 0x000fc60000000900 */
[----:B------:R-:W-:Y:S02]  /*76d0*/  FMNMX.FTZ R8, R40, R5, !PT ;  /* 0x0000000528087209 */ /* 0x000fe40007810000 */
[----:B-1----:R-:W-:Y:S02]  /*76e0*/  FMNMX3.FTZ R2, R0, R47, R44, !PT ;  /* 0x0000002f00027276 */ /* 0x002fe4000781002c */
[----:B------:R-:W-:Y:S01]  /*76f0*/  PRMT R0, R34, 0x7773, RZ ;  /* 0x0000777322007816 */ /* 0x000fe200000000ff */
[----:B------:R-:W1:Y:S01]  /*7700*/  SHFL.BFLY PT, R9, R8, 0x2, 0x1f ;  /* 0x0c401f0008097f89 */ /* 0x000e6200000e0000 */
[----:B------:R-:W-:Y:S02]  /*7710*/  FMNMX.FTZ R7, R41, R2, !PT ;  /* 0x0000000229077209 */ /* 0x000fe40007810000 */
[----:B------:R-:W-:Y:S02]  /*7720*/  PRMT R2, R246, 0x5410, R245 ;  /* 0x00005410f6027816 */ /* 0x000fe400000000f5 */
[----:B------:R-:W-:Y:S01]  /*7730*/  ISETP.GT.U32.AND P0, PT, R0, UR4, PT ;  /* 0x0000000400007c0c */ /* 0x000fe2000bf04070 */
[----:B------:R-:W-:Y:S01]  /*7740*/  FFMA.FTZ R0, R131, UR30, -R3 ;  /* 0x0000001e83007c23 */ /* 0x000fe20008010803 */
[----:B------:R-:W-:Y:S01]  /*7750*/  @!P2 PRMT R246, R20, 0x5410, RZ ;  /* 0x0000541014f6a816 */ /* 0x000fe200000000ff */
[----:B------:R-:W3:Y:S01]  /*7760*/  SHFL.BFLY PT, R6, R7, 0x2, 0x1f ;  /* 0x0c401f0007067f89 */ /* 0x000ee200000e0000 */
[----:B--2---:R-:W-:Y:S01]  /*7770*/  F2FP.F16.F32.PACK_AB R5, R189, R187 ;  /* 0x000000bbbd05723e */ /* 0x004fe200000000ff */
[----:B------:R2:W-:Y:S01]  /*7780*/  MUFU.EX2 R178, R0 ;  /* 0x0000000000b27308 */ /* 0x0005e20000000800 */
[----:B------:R-:W-:Y:S01]  /*7790*/  @!P5 PRMT R245, R22, 0x5410, RZ ;  /* 0x0000541016f5d816 */ /* 0x000fe200000000ff */
[----:B------:R-:W-:Y:S01]  /*77a0*/  STL [R1+0x364], R246 ;  /* 0x000364f601007387 */ /* 0x000fe20000100800 */
[C---:B------:R-:W-:Y:S01]  /*77b0*/  PRMT R241, R5.reuse, 0x7610, R241 ;  /* 0x0000761005f17816 */ /* 0x040fe200000000f1 */
[----:B------:R-:W-:Y:S01]  /*77c0*/  FFMA.FTZ R20, R180, UR30, -R3 ;  /* 0x0000001eb4147c23 */ /* 0x000fe20008010803 */
[----:B------:R-:W-:Y:S01]  /*77d0*/  PRMT R239, R5, 0x7632, R239 ;  /* 0x0000763205ef7816 */ /* 0x000fe200000000ef */
[----:B------:R4:W-:Y:S01]  /*77e0*/  STL [R1+0x120], R2 ;  /* 0x0001200201007387 */ /* 0x0009e20000100800 */
[--C-:B------:R-:W-:Y:S01]  /*77f0*/  FFMA.FTZ R22, R186, UR30, -R4.reuse ;  /* 0x0000001eba167c23 */ /* 0x100fe20008010804 */
[----:B------:R-:W-:Y:S01]  /*7800*/  @!P1 HADD2 R21, -R241.H0_H0, -RZ.H0_H0 ;  /* 0xa00000fff1159230 */ /* 0x000fe20000000900 */
[----:B------:R-:W-:Y:S01]  /*7810*/  PRMT R5, R241, 0x5410, R239 ;  /* 0x00005410f1057816 */ /* 0x000fe200000000ef */
[----:B------:R-:W-:Y:S01]  /*7820*/  @P4 HADD2 R23, -R239.H0_H0, -RZ.H0_H0 ;  /* 0xa00000ffef174230 */ /* 0x000fe20000000900 */
[----:B------:R-:W-:Y:S01]  /*7830*/  STL [R1+0x368], R245 ;  /* 0x000368f501007387 */ /* 0x000fe20000100800 */
[----:B------:R-:W-:Y:S01]  /*7840*/  MUFU.EX2 R20, R20 ;  /* 0x0000001400147308 */ /* 0x000fe20000000800 */
[----:B------:R-:W-:Y:S01]  /*7850*/  @!P1 PRMT R241, R21, 0x5410, RZ ;  /* 0x0000541015f19816 */ /* 0x000fe200000000ff */
[----:B------:R-:W-:Y:S01]  /*7860*/  FFMA.FTZ R21, R206, UR30, -R4 ;  /* 0x0000001ece157c23 */ /* 0x000fe20008010804 */
[----:B--2---:R-:W-:Y:S01]  /*7870*/  PRMT R0, R74, 0x7771, RZ ;  /* 0x000077714a007816 */ /* 0x004fe200000000ff */
[----:B------:R-:W-:Y:S01]  /*7880*/  MUFU.EX2 R22, R22 ;  /* 0x0000001600167308 */ /* 0x000fe20000000800 */
[----:B------:R-:W-:Y:S01]  /*7890*/  @P4 PRMT R239, R23, 0x5410, RZ ;  /* 0x0000541017ef4816 */ /* 0x000fe200000000ff */
[----:B------:R-:W-:Y:S01]  /*78a0*/  STL [R1+0x36c], R241 ;  /* 0x00036cf101007387 */ /* 0x000fe20000100800 */
[----:B------:R-:W-:Y:S01]  /*78b0*/  ISETP.GT.U32.AND P2, PT, R0, UR4, PT ;  /* 0x0000000400007c0c */ /* 0x000fe2000bf44070 */
[----:B------:R-:W-:Y:S01]  /*78c0*/  FFMA.FTZ R23, R167, UR30, -R3 ;  /* 0x0000001ea7177c23 */ /* 0x000fe20008010803 */
[----:B------:R-:W-:Y:S01]  /*78d0*/  PRMT R0, R74, 0x7772, RZ ;  /* 0x000077724a007816 */ /* 0x000fe200000000ff */
[----:B------:R2:W-:Y:S01]  /*78e0*/  STL [R1+0x11c], R5 ;  /* 0x00011c0501007387 */ /* 0x0005e20000100800 */
[----:B-1----:R-:W-:-:S02]  /*78f0*/  FMNMX.FTZ R9, R8, R9, !PT ;  /* 0x0000000908097209 */ /* 0x002fc40007810000 */
[----:B------:R-:W-:Y:S01]  /*7900*/  ISETP.GT.U32.AND P5, PT, R0, UR4, PT ;  /* 0x0000000400007c0c */ /* 0x000fe2000bfa4070 */
[----:B------:R-:W-:Y:S01]  /*7910*/  STL [R1+0x370], R239 ;  /* 0x000370ef01007387 */ /* 0x000fe20000100800 */
[----:B------:R-:W-:Y:S01]  /*7920*/  PRMT R0, R74, 0x7773, RZ ;  /* 0x000077734a007816 */ /* 0x000fe200000000ff */
[----:B------:R-:W-:Y:S01]  /*7930*/  MUFU.EX2 R23, R23 ;  /* 0x0000001700177308 */ /* 0x000fe20000000800 */
[----:B---3--:R-:W-:Y:S01]  /*7940*/  FMNMX.FTZ R7, R7, R6, !PT ;  /* 0x0000000607077209 */ /* 0x008fe20007810000 */
[--C-:B------:R-:W-:Y:S01]  /*7950*/  FFMA.FTZ R6, R98, UR30, -R4.reuse ;  /* 0x0000001e62067c23 */ /* 0x100fe20008010804 */
[--C-:B----4-:R-:W-:Y:S01]  /*7960*/  FFMA.FTZ R2, R114, UR30, -R3.reuse ;  /* 0x0000001e72027c23 */ /* 0x110fe20008010803 */
[----:B------:R-:W-:Y:S01]  /*7970*/  ISETP.GT.U32.AND P1, PT, R0, UR4, PT ;  /* 0x0000000400007c0c */ /* 0x000fe2000bf24070 */
[--C-:B------:R-:W-:Y:S01]  /*7980*/  FFMA.FTZ R0, R99, UR30, -R4.reuse ;  /* 0x0000001e63007c23 */ /* 0x100fe20008010804 */
[----:B------:R-:W1:Y:S01]  /*7990*/  SHFL.BFLY PT, R135, R9, 0x1, 0x1f ;  /* 0x0c201f0009877f89 */ /* 0x000e6200000e0000 */
[----:B------:R3:W4:Y:S03]  /*79a0*/  MUFU.EX2 R73, R2 ;  /* 0x0000000200497308 */ /* 0x0007260000000800 */
[----:B------:R-:W4:Y:S01]  /*79b0*/  SHFL.BFLY PT, R134, R7, 0x1, 0x1f ;  /* 0x0c201f0007867f89 */ /* 0x000f2200000e0000 */
[----:B------:R3:W-:Y:S04]  /*79c0*/  MUFU.EX2 R238, R0 ;  /* 0x0000000000ee7308 */ /* 0x0007e80000000800 */
[----:B------:R1:W-:Y:S01]  /*79d0*/  MUFU.EX2 R225, R6 ;  /* 0x0000000600e17308 */ /* 0x0003e20000000800 */
[----:B--2---:R-:W-:Y:S01]  /*79e0*/  FFMA.FTZ R5, R113, UR30, -R3 ;  /* 0x0000001e71057c23 */ /* 0x004fe20008010803 */
[----:B---3--:R-:W-:-:S03]  /*79f0*/  FFMA.FTZ R2, R119, UR30, -R4 ;  /* 0x0000001e77027c23 */ /* 0x008fc60008010804 */
[----:B------:R-:W-:Y:S01]  /*7a00*/  MUFU.EX2 R147, R5 ;  /* 0x0000000500937308 */ /* 0x000fe20000000800 */
[----:B------:R-:W-:-:S03]  /*7a10*/  LOP3.LUT R0, R75, 0xffff, RZ, 0xc0, !PT ;  /* 0x0000ffff4b007812 */ /* 0x000fc600078ec0ff */
[----:B------:R2:W3:Y:S01]  /*7a20*/  MUFU.EX2 R240, R2 ;  /* 0x0000000200f07308 */ /* 0x0004e20000000800 */
[----:B------:R-:W-:Y:S01]  /*7a30*/  SHF.R.U32.HI R0, RZ, 0x8, R0 ;  /* 0x00000008ff007819 */ /* 0x000fe20000011600 */
[----:B-1----:R-:W-:Y:S01]  /*7a40*/  FFMA.FTZ R6, R124, UR30, -R3 ;  /* 0x0000001e7c067c23 */ /* 0x002fe20008010803 */
[----:B------:R-:W-:Y:S01]  /*7a50*/  FMNMX.FTZ R135, R9, R135, !PT ;  /* 0x0000008709877209 */ /* 0x000fe20007810000 */
[----:B------:R-:W-:Y:S02]  /*7a60*/  FFMA.FTZ R9, R106, UR30, -R4 ;  /* 0x0000001e6a097c23 */ /* 0x000fe40008010804 */
[----:B------:R1:W-:Y:S01]  /*7a70*/  MUFU.EX2 R15, R6 ;  /* 0x00000006000f7308 */ /* 0x0003e20000000800 */
[----:B----4-:R-:W-:Y:S02]  /*7a80*/  FMNMX.FTZ R134, R7, R134, !PT ;  /* 0x0000008607867209 */ /* 0x010fe40007810000 */
[----:B------:R-:W-:-:S03]  /*7a90*/  LOP3.LUT R7, R122, 0xff, RZ, 0xc0, !PT ;  /* 0x000000ff7a077812 */ /* 0x000fc600078ec0ff */
[----:B------:R-:W-:Y:S01]  /*7aa0*/  FMUL.FTZ R8, R134, UR30 ;  /* 0x0000001e86087c20 */ /* 0x000fe20008410000 */
[----:B--2---:R-:W-:-:S04]  /*7ab0*/  F2FP.F16.F32.PACK_AB R2, R73, R178 ;  /* 0x000000b24902723e */ /* 0x004fc800000000ff */
[C---:B------:R-:W-:Y:S02]  /*7ac0*/  PRMT R237, R2.reuse, 0x7610, R237 ;  /* 0x0000761002ed7816 */ /* 0x040fe400000000ed */
[----:B------:R-:W-:Y:S01]  /*7ad0*/  PRMT R243, R2, 0x7632, R243 ;  /* 0x0000763202f37816 */ /* 0x000fe200000000f3 */
[----:B-1----:R-:W-:Y:S01]  /*7ae0*/  FFMA.FTZ R6, R102, UR30, -R4 ;  /* 0x0000001e66067c23 */ /* 0x002fe20008010804 */
[----:B------:R-:W-:Y:S01]  /*7af0*/  LOP3.LUT R2, R75, 0xff, RZ, 0xc0, !PT ;  /* 0x000000ff4b027812 */ /* 0x000fe200078ec0ff */
[----:B------:R-:W-:Y:S01]  /*7b00*/  @P3 HADD2 R25, -R237.H0_H0, -RZ.H0_H0 ;  /* 0xa00000ffed193230 */ /* 0x000fe20000000900 */
[----:B------:R-:W-:Y:S01]  /*7b10*/  PRMT R137, R237, 0x5410, R243 ;  /* 0x00005410ed897816 */ /* 0x000fe200000000f3 */
[----:B------:R-:W-:Y:S01]  /*7b20*/  @P0 HADD2 R24, -R243.H0_H0, -RZ.H0_H0 ;  /* 0xa00000fff3180230 */ /* 0x000fe20000000900 */
[----:B------:R-:W-:Y:S01]  /*7b30*/  ISETP.LE.U32.AND P4, PT, R2, UR4, PT ;  /* 0x0000000402007c0c */ /* 0x000fe2000bf83070 */
[----:B------:R-:W-:Y:S01]  /*7b40*/  MUFU.EX2 R247, R6 ;  /* 0x0000000600f77308 */ /* 0x000fe20000000800 */
[----:B------:R-:W-:-:S02]  /*7b50*/  LOP3.LUT R2, R0, 0xffff, RZ, 0xc0, !PT ;  /* 0x0000ffff00027812 */ /* 0x000fc400078ec0ff */
[----:B------:R-:W-:Y:S01]  /*7b60*/  @P3 PRMT R237, R25, 0x5410, RZ ;  /* 0x0000541019ed3816 */ /* 0x000fe200000000ff */
[----:B------:R-:W-:Y:S01]  /*7b70*/  FFMA.FTZ R25, R185, UR30, -R4 ;  /* 0x0000001eb9197c23 */ /* 0x000fe20008010804 */
[----:B---3--:R-:W-:Y:S02]  /*7b80*/  F2FP.F16.F32.PACK_AB R0, R238, R240 ;  /* 0x000000f0ee00723e */ /* 0x008fe400000000ff */
[----:B------:R-:W-:Y:S01]  /*7b90*/  ISETP.LE.U32.AND P3, PT, R2, UR4, PT ;  /* 0x0000000402007c0c */ /* 0x000fe2000bf63070 */
[----:B------:R-:W-:Y:S01]  /*7ba0*/  FFMA.FTZ R2, R130, UR30, -R3 ;  /* 0x0000001e82027c23 */ /* 0x000fe20008010803 */
[C---:B------:R-:W-:Y:S01]  /*7bb0*/  PRMT R244, R0.reuse, 0x7610, R244 ;  /* 0x0000761000f47816 */ /* 0x040fe200000000f4 */
[----:B------:R-:W-:Y:S01]  /*7bc0*/  STL [R1+0x374], R237 ;  /* 0x000374ed01007387 */ /* 0x000fe20000100800 */
[----:B------:R-:W-:Y:S01]  /*7bd0*/  PRMT R242, R0, 0x7632, R242 ;  /* 0x0000763200f27816 */ /* 0x000fe200000000f2 */
[----:B------:R1:W2:Y:S01]  /*7be0*/  MUFU.EX2 R179, R2 ;  /* 0x0000000200b37308 */ /* 0x0002a20000000800 */
[----:B------:R-:W-:Y:S01]  /*7bf0*/  SHF.R.U32.HI R0, RZ, 0x18, R75 ;  /* 0x00000018ff007819 */ /* 0x000fe2000001164b */
[----:B------:R-:W-:Y:S01]  /*7c00*/  @!P4 HADD2 R27, -R244.H0_H0, -RZ.H0_H0 ;  /* 0xa00000fff41bc230 */ /* 0x000fe20000000900 */
[----:B------:R-:W-:Y:S01]  /*7c10*/  @P0 PRMT R243, R24, 0x5410, RZ ;  /* 0x0000541018f30816 */ /* 0x000fe200000000ff */
[--C-:B------:R-:W-:Y:S01]  /*7c20*/  FFMA.FTZ R24, R168, UR30, -R3.reuse ;  /* 0x0000001ea8187c23 */ /* 0x100fe20008010803 */
[----:B------:R-:W-:Y:S01]  /*7c30*/  ISETP.LE.U32.AND P0, PT, R0, UR4, PT ;  /* 0x0000000400007c0c */ /* 0x000fe2000bf03070 */
[----:B------:R-:W-:Y:S01]  /*7c40*/  MUFU.EX2 R25, R25 ;  /* 0x0000001900197308 */ /* 0x000fe20000000800 */
[----:B------:R-:W-:Y:S01]  /*7c50*/  PRMT R16, R244, 0x5410, R242 ;  /* 0x00005410f4107816 */ /* 0x000fe200000000f2 */
[----:B------:R-:W-:Y:S01]  /*7c60*/  @!P3 HADD2 R26, -R242.H0_H0, -RZ.H0_H0 ;  /* 0xa00000fff21ab230 */ /* 0x000fe20000000900 */
[----:B------:R-:W-:Y:S01]  /*7c70*/  @!P4 PRMT R244, R27, 0x5410, RZ ;  /* 0x000054101bf4c816 */ /* 0x000fe200000000ff */
[----:B------:R-:W-:Y:S01]  /*7c80*/  STL [R1+0x378], R243 ;  /* 0x000378f301007387 */ /* 0x000fe20000100800 */
[----:B------:R-:W-:-:S02]  /*7c90*/  FFMA.FTZ R27, R163, UR30, -R3 ;  /* 0x0000001ea31b7c23 */ /* 0x000fc40008010803 */
[----:B------:R-:W-:Y:S01]  /*7ca0*/  @!P3 PRMT R242, R26, 0x5410, RZ ;  /* 0x000054101af2b816 */ /* 0x000fe200000000ff */
[----:B------:R-:W-:Y:S01]  /*7cb0*/  STL [R1+0x37c], R244 ;  /* 0x00037cf401007387 */ /* 0x000fe20000100800 */
[----:B-1----:R-:W-:Y:S01]  /*7cc0*/  PRMT R2, R75, 0x7632, R2 ;  /* 0x000076324b027816 */ /* 0x002fe20000000002 */
[----:B------:R-:W-:Y:S02]  /*7cd0*/  FFMA.FTZ R26, R158, UR30, -R3 ;  /* 0x0000001e9e1a7c23 */ /* 0x000fe40008010803 */
[----:B------:R-:W-:Y:S01]  /*7ce0*/  STL [R1+0x384], R74 ;  /* 0x0003844a01007387 */ /* 0x000fe20000100800 */
[----:B------:R-:W-:Y:S01]  /*7cf0*/  LOP3.LUT R0, R2, 0xff, RZ, 0xc0, !PT ;  /* 0x000000ff02007812 */ /* 0x000fe200078ec0ff */
[----:B------:R-:W-:Y:S02]  /*7d00*/  FFMA.FTZ R2, R116, UR30, -R4 ;  /* 0x0000001e74027c23 */ /* 0x000fe40008010804 */
[----:B------:R-:W-:Y:S01]  /*7d10*/  STL [R1+0x380], R75 ;  /* 0x0003804b01007387 */ /* 0x000fe20000100800 */
[----:B------:R-:W-:Y:S01]  /*7d20*/  ISETP.LE.U32.AND P4, PT, R0, UR4, PT ;  /* 0x0000000400007c0c */ /* 0x000fe2000bf83070 */
[----:B------:R-:W-:Y:S01]  /*7d30*/  IMAD.MOV.U32 R0, RZ, RZ, R74 ;  /* 0x000000ffff007224 */ /* 0x000fe200078e004a */
[----:B------:R1:W3:Y:S01]  /*7d40*/  MUFU.EX2 R190, R2 ;  /* 0x0000000200be7308 */ /* 0x0002e20000000800 */
[----:B------:R-:W-:Y:S03]  /*7d50*/  STL [R1+0x388], R242 ;  /* 0x000388f201007387 */ /* 0x000fe60000100800 */
[----:B------:R-:W-:-:S02]  /*7d60*/  LOP3.LUT R5, R0, 0xff, RZ, 0xc0, !PT ;  /* 0x000000ff00057812 */ /* 0x000fc400078ec0ff */
[----:B--2---:R-:W-:Y:S02]  /*7d70*/  F2FP.F16.F32.PACK_AB R0, R147, R179 ;  /* 0x000000b39300723e */ /* 0x004fe400000000ff */
[----:B------:R-:W-:Y:S02]  /*7d80*/  ISETP.LE.U32.AND P3, PT, R5, UR4, PT ;  /* 0x0000000405007c0c */ /* 0x000fe4000bf63070 */
[C---:B------:R-:W-:Y:S02]  /*7d90*/  PRMT R234, R0.reuse, 0x7610, R234 ;  /* 0x0000761000ea7816 */ /* 0x040fe400000000ea */
[----:B------:R-:W-:Y:S01]  /*7da0*/  PRMT R233, R0, 0x7632, R233 ;  /* 0x0000763200e97816 */ /* 0x000fe200000000e9 */
[----:B------:R-:W-:Y:S02]  /*7db0*/  IMAD.MOV.U32 R0, RZ, RZ, R92 ;  /* 0x000000ffff007224 */ /* 0x000fe400078e005c */
[----:B-1----:R-:W-:Y:S01]  /*7dc0*/  FFMA.FTZ R2, R104, UR30, -R3 ;  /* 0x0000001e68027c23 */ /* 0x002fe20008010803 */
[----:B------:R-:W-:Y:S01]  /*7dd0*/  @!P4 HADD2 R30, -R234.H0_H0, -RZ.H0_H0 ;  /* 0xa00000ffea1ec230 */ /* 0x000fe20000000900 */
[----:B------:R-:W-:Y:S01]  /*7de0*/  PRMT R136, R234, 0x5410, R233 ;  /* 0x00005410ea887816 */ /* 0x000fe200000000e9 */
[----:B------:R-:W-:Y:S01]  /*7df0*/  @!P0 HADD2 R31, -R233.H0_H0, -RZ.H0_H0 ;  /* 0xa00000ffe91f8230 */ /* 0x000fe20000000900 */
[----:B------:R1:W2:Y:S01]  /*7e00*/  MUFU.EX2 R224, R2 ;  /* 0x0000000200e07308 */ /* 0x0002a20000000800 */
[----:B------:R-:W-:-:S02]  /*7e10*/  LOP3.LUT R5, R0, 0xff, RZ, 0xc0, !PT ;  /* 0x000000ff00057812 */ /* 0x000fc400078ec0ff */
[----:B---3--:R-:W-:Y:S02]  /*7e20*/  F2FP.F16.F32.PACK_AB R0, R225, R190 ;  /* 0x000000bee100723e */ /* 0x008fe400000000ff */
[----:B------:R-:W-:Y:S01]  /*7e30*/  @!P4 PRMT R234, R30, 0x5410, RZ ;  /* 0x000054101eeac816 */ /* 0x000fe200000000ff */
[----:B------:R-:W-:Y:S01]  /*7e40*/  FFMA.FTZ R30, R169, UR30, -R4 ;  /* 0x0000001ea91e7c23 */ /* 0x000fe20008010804 */
[C---:B------:R-:W-:Y:S02]  /*7e50*/  PRMT R229, R0.reuse, 0x7632, R229 ;  /* 0x0000763200e57816 */ /* 0x040fe400000000e5 */
[----:B------:R-:W-:Y:S01]  /*7e60*/  PRMT R231, R0, 0x7610, R231 ;  /* 0x0000761000e77816 */ /* 0x000fe200000000e7 */
[----:B------:R3:W-:Y:S01]  /*7e70*/  STL [R1+0x38c], R234 ;  /* 0x00038cea01007387 */ /* 0x0007e20000100800 */
[----:B------:R-:W-:Y:S01]  /*7e80*/  ISETP.LE.U32.AND P4, PT, R5, UR4, PT ;  /* 0x0000000405007c0c */ /* 0x000fe2000bf83070 */
[----:B------:R-:W-:Y:S01]  /*7e90*/  @P2 HADD2 R33, -R229.H0_H0, -RZ.H0_H0 ;  /* 0xa00000ffe5212230 */ /* 0x000fe20000000900 */
[----:B------:R-:W-:Y:S01]  /*7ea0*/  LOP3.LUT R5, R122, 0xffff, RZ, 0xc0, !PT ;  /* 0x0000ffff7a057812 */ /* 0x000fe200078ec0ff */
[----:B-1----:R-:W-:Y:S01]  /*7eb0*/  IMAD.MOV.U32 R2, RZ, RZ, R86 ;  /* 0x000000ffff027224 */ /* 0x002fe200078e0056 */
[----:B--2---:R-:W-:Y:S01]  /*7ec0*/  F2FP.F16.F32.PACK_AB R0, R224, R15 ;  /* 0x0000000fe000723e */ /* 0x004fe200000000ff */
[----:B------:R-:W-:Y:S01]  /*7ed0*/  @!P3 HADD2 R32, -R231.H0_H0, -RZ.H0_H0 ;  /* 0xa00000ffe720b230 */ /* 0x000fe20000000900 */
[----:B------:R-:W-:Y:S01]  /*7ee0*/  @!P0 PRMT R233, R31, 0x5410, RZ ;  /* 0x000054101fe98816 */ /* 0x000fe200000000ff */
[----:B------:R-:W-:Y:S01]  /*7ef0*/  FFMA.FTZ R31, R164, UR30, -R4 ;  /* 0x0000001ea41f7c23 */ /* 0x000fe20008010804 */
[----:B------:R-:W-:-:S02]  /*7f00*/  LOP3.LUT R2, R2, 0xff, RZ, 0xc0, !PT ;  /* 0x000000ff02027812 */ /* 0x000fc400078ec0ff */
[C---:B------:R-:W-:Y:S01]  /*7f10*/  PRMT R223, R0.reuse, 0x7610, R223 ;  /* 0x0000761000df7816 */ /* 0x040fe200000000df */
[----:B------:R1:W-:Y:S01]  /*7f20*/  STL [R1+0x390], R233 ;  /* 0x000390e901007387 */ /* 0x0003e20000100800 */
[----:B------:R-:W-:Y:S01]  /*7f30*/  PRMT R221, R0, 0x7632, R221 ;  /* 0x0000763200dd7816 */ /* 0x000fe200000000dd */
[--C-:B------:R-:W-:Y:S01]  /*7f40*/  FFMA.FTZ R0, R103, UR30, -R4.reuse ;  /* 0x0000001e67007c23 */ /* 0x100fe20008010804 */
[----:B------:R-:W-:Y:S01]  /*7f50*/  ISETP.LE.U32.AND P0, PT, R2, UR4, PT ;  /* 0x0000000402007c0c */ /* 0x000fe2000bf03070 */
[----:B------:R-:W-:Y:S01]  /*7f60*/  FMUL.FTZ R2, R135, UR30 ;  /* 0x0000001e87027c20 */ /* 0x000fe20008410000 */
[----:B------:R-:W-:Y:S01]  /*7f70*/  PRMT R249, R231, 0x5410, R229 ;  /* 0x00005410e7f97816 */ /* 0x000fe200000000e5 */
[----:B------:R-:W2:Y:S01]  /*7f80*/  MUFU.EX2 R11, R0 ;  /* 0x00000000000b7308 */ /* 0x000ea20000000800 */
[----:B------:R-:W-:Y:S01]  /*7f90*/  @P2 PRMT R229, R33, 0x5410, RZ ;  /* 0x0000541021e52816 */ /* 0x000fe200000000ff */
[----:B------:R-:W-:Y:S01]  /*7fa0*/  @P5 HADD2 R36, -R223.H0_H0, -RZ.H0_H0 ;  /* 0xa00000ffdf245230 */ /* 0x000fe20000000900 */
[----:B------:R-:W-:Y:S01]  /*7fb0*/  SHF.R.U32.HI R5, RZ, 0x8, R5 ;  /* 0x00000008ff057819 */ /* 0x000fe20000011605 */
[----:B------:R-:W-:Y:S01]  /*7fc0*/  @P1 HADD2 R37, -R221.H0_H0, -RZ.H0_H0 ;  /* 0xa00000ffdd251230 */ /* 0x000fe20000000900 */
[----:B------:R-:W-:Y:S01]  /*7fd0*/  FSETP.NEU.FTZ.AND P2, PT, R135, -INF , PT ;  /* 0xff8000008700780b */ /* 0x000fe20003f5d000 */
[----:B------:R-:W-:Y:S01]  /*7fe0*/  FFMA.FTZ R33, R100, UR30, -R4 ;  /* 0x0000001e64217c23 */ /* 0x000fe20008010804 */
[----:B------:R-:W-:Y:S01]  /*7ff0*/  LOP3.LUT R5, R5, 0xffff, RZ, 0xc0, !PT ;  /* 0x0000ffff05057812 */ /* 0x000fe200078ec0ff */
[----:B------:R-:W-:Y:S01]  /*8000*/  STL [R1+0x324], R135 ;  /* 0x0003248701007387 */ /* 0x000fe20000100800 */
[----:B------:R-:W-:-:S02]  /*8010*/  FSEL R2, R2, RZ, P2 ;  /* 0x000000ff02027208 */ /* 0x000fc40001000000 */
[----:B------:R-:W-:Y:S01]  /*8020*/  FSETP.NEU.FTZ.AND P2, PT, R134, -INF , PT ;  /* 0xff8000008600780b */ /* 0x000fe20003f5d000 */
[----:B------:R-:W-:Y:S01]  /*8030*/  STL [R1+0x328], R134 ;  /* 0x0003288601007387 */ /* 0x000fe20000100800 */
[----:B---3--:R-:W-:Y:S01]  /*8040*/  PRMT R234, R223, 0x5410, R221 ;  /* 0x00005410dfea7816 */ /* 0x008fe200000000dd */
[----:B--2---:R-:W-:Y:S01]  /*8050*/  IMAD.MOV.U32 R84, RZ, RZ, R11 ;  /* 0x000000ffff547224 */ /* 0x004fe200078e000b */
[----:B------:R-:W-:Y:S01]  /*8060*/  PRMT R0, R122, 0x7632, R0 ;  /* 0x000076327a007816 */ /* 0x000fe20000000000 */
[--C-:B------:R-:W-:Y:S01]  /*8070*/  FFMA.FTZ R218, R140, UR30, -R2.reuse ;  /* 0x0000001e8cda7c23 */ /* 0x100fe20008010802 */
[----:B------:R-:W-:Y:S01]  /*8080*/  @P5 PRMT R223, R36, 0x5410, RZ ;  /* 0x0000541024df5816 */ /* 0x000fe200000000ff */
[--C-:B------:R-:W-:Y:S01]  /*8090*/  FFMA.FTZ R87, R201, UR30, -R2.reuse ;  /* 0x0000001ec9577c23 */ /* 0x100fe20008010802 */
[----:B------:R-:W-:Y:S01]  /*80a0*/  ISETP.LE.U32.AND P5, PT, R5, UR4, PT ;  /* 0x0000000405007c0c */ /* 0x000fe2000bfa3070 */
[--C-:B------:R-:W-:Y:S01]  /*80b0*/  FFMA.FTZ R113, R181, UR30, -R2.reuse ;  /* 0x0000001eb5717c23 */ /* 0x100fe20008010802 */
[----:B------:R-:W-:Y:S01]  /*80c0*/  LOP3.LUT R6, R0, 0xff, RZ, 0xc0, !PT ;  /* 0x000000ff00067812 */ /* 0x000fe200078ec0ff */
[--C-:B------:R-:W-:Y:S01]  /*80d0*/  FFMA.FTZ R116, R192, UR30, -R2.reuse ;  /* 0x0000001ec0747c23 */ /* 0x100fe20008010802 */
[----:B------:R-:W-:Y:S01]  /*80e0*/  PRMT R5, R121, 0x7632, R5 ;  /* 0x0000763279057816 */ /* 0x000fe20000000005 */
[----:B------:R-:W-:Y:S01]  /*80f0*/  FFMA.FTZ R124, R176, UR30, -R2 ;  /* 0x0000001eb07c7c23 */ /* 0x000fe20008010802 */
[----:B------:R-:W-:Y:S01]  /*8100*/  FSEL R0, R8, RZ, P2 ;  /* 0x000000ff08007208 */ /* 0x000fe20001000000 */
[--C-:B------:R-:W-:Y:S01]  /*8110*/  FFMA.FTZ R8, R108, UR30, -R3.reuse ;  /* 0x0000001e6c087c23 */ /* 0x100fe20008010803 */
[----:B------:R-:W-:Y:S01]  /*8120*/  ISETP.LE.U32.AND P2, PT, R7, UR4, PT ;  /* 0x0000000407007c0c */ /* 0x000fe2000bf43070 */
[--C-:B------:R-:W-:Y:S01]  /*8130*/  FFMA.FTZ R7, R110, UR30, -R3.reuse ;  /* 0x0000001e6e077c23 */ /* 0x100fe20008010803 */
[----:B------:R-:W-:Y:S01]  /*8140*/  @!P3 PRMT R231, R32, 0x5410, RZ ;  /* 0x0000541020e7b816 */ /* 0x000fe200000000ff */
[----:B------:R-:W-:Y:S01]  /*8150*/  FFMA.FTZ R115, R175, UR30, -R0 ;  /* 0x0000001eaf737c23 */ /* 0x000fe20008010800 */
[----:B------:R-:W-:Y:S01]  /*8160*/  LOP3.LUT R5, R5, 0xff, RZ, 0xc0, !PT ;  /* 0x000000ff05057812 */ /* 0x000fe200078ec0ff */
[--C-:B------:R-:W-:Y:S01]  /*8170*/  FFMA.FTZ R125, R171, UR30, -R2.reuse ;  /* 0x0000001eab7d7c23 */ /* 0x100fe20008010802 */
[----:B------:R-:W-:Y:S01]  /*8180*/  ISETP.LE.U32.AND P3, PT, R6, UR4, PT ;  /* 0x0000000406007c0c */ /* 0x000fe2000bf63070 */
[--C-:B------:R-:W-:Y:S01]  /*8190*/  FFMA.FTZ R172, R165, UR30, -R2.reuse ;  /* 0x0000001ea5ac7c23 */ /* 0x100fe20008010802 */
[----:B------:R-:W-:Y:S01]  /*81a0*/  F2FP.F16.F32.PACK_AB R6, R247, R11 ;  /* 0x0000000bf706723e */ /* 0x000fe200000000ff */
[----:B------:R-:W-:Y:S01]  /*81b0*/  FFMA.FTZ R11, R81, UR30, -R3 ;  /* 0x0000001e510b7c23 */ /* 0x000fe20008010803 */
[----:B------:R-:W-:Y:S01]  /*81c0*/  @P1 PRMT R221, R37, 0x5410, RZ ;  /* 0x0000541025dd1816 */ /* 0x000fe200000000ff */
[--C-:B------:R-:W-:Y:S01]  /*81d0*/  FFMA.FTZ R81, R208, UR30, -R2.reuse ;  /* 0x0000001ed0517c23 */ /* 0x100fe20008010802 */
[----:B------:R-:W-:Y:S01]  /*81e0*/  ISETP.LE.U32.AND P1, PT, R5, UR4, PT ;  /* 0x0000000405007c0c */ /* 0x000fe2000bf23070 */
[--C-:B------:R-:W-:Y:S01]  /*81f0*/  FFMA.FTZ R160, R160, UR30, -R2.reuse ;  /* 0x0000001ea0a07c23 */ /* 0x100fe20008010802 */
[----:B------:R-:W-:Y:S01]  /*8200*/  LOP3.LUT R5, R121, 0xffff, RZ, 0xc0, !PT ;  /* 0x0000ffff79057812 */ /* 0x000fe200078ec0ff */
[----:B------:R-:W-:Y:S01]  /*8210*/  FFMA.FTZ R204, R159, UR30, -R2 ;  /* 0x0000001e9fcc7c23 */ /* 0x000fe20008010802 */
[----:B------:R-:W-:Y:S01]  /*8220*/  PRMT R228, R6, 0x7610, R228 ;  /* 0x0000761006e47816 */ /* 0x000fe200000000e4 */
[--C-:B------:R-:W-:Y:S01]  /*8230*/  FFMA.FTZ R173, R156, UR30, -R2.reuse ;  /* 0x0000001e9cad7c23 */ /* 0x100fe20008010802 */
[----:B------:R-:W-:Y:S01]  /*8240*/  SHF.R.U32.HI R5, RZ, 0x8, R5 ;  /* 0x00000008ff057819 */ /* 0x000fe20000011605 */
[----:B------:R-:W-:Y:S01]  /*8250*/  FFMA.FTZ R212, R154, UR30, -R2 ;  /* 0x0000001e9ad47c23 */ /* 0x000fe20008010802 */
[----:B------:R-:W-:Y:S01]  /*8260*/  PRMT R230, R6, 0x7632, R230 ;  /* 0x0000763206e67816 */ /* 0x000fe200000000e6 */
[----:B------:R-:W-:Y:S01]  /*8270*/  @!P2 HADD2 R39, -R228.H0_H0, -RZ.H0_H0 ;  /* 0xa00000ffe427a230 */ /* 0x000fe20000000900 */
[----:B------:R-:W-:Y:S01]  /*8280*/  LOP3.LUT R5, R5, 0xffff, RZ, 0xc0, !PT ;  /* 0x0000ffff05057812 */ /* 0x000fe200078ec0ff */
[--C-:B------:R-:W-:Y:S01]  /*8290*/  FFMA.FTZ R6, R127, UR30, -R3.reuse ;  /* 0x0000001e7f067c23 */ /* 0x100fe20008010803 */
[----:B------:R-:W-:Y:S01]  /*82a0*/  PRMT R241, R228, 0x5410, R230 ;  /* 0x00005410e4f17816 */ /* 0x000fe200000000e6 */
[----:B------:R-:W-:Y:S01]  /*82b0*/  @!P5 HADD2 R38, -R230.H0_H0, -RZ.H0_H0 ;  /* 0xa00000ffe626d230 */ /* 0x000fe20000000900 */
[----:B------:R-:W-:Y:S01]  /*82c0*/  @!P2 PRMT R228, R39, 0x5410, RZ ;  /* 0x0000541027e4a816 */ /* 0x000fe200000000ff */
[----:B------:R-:W-:Y:S01]  /*82d0*/  MUFU.EX2 R175, R6 ;  /* 0x0000000600af7308 */ /* 0x000fe20000000800 */
[----:B------:R-:W-:Y:S01]  /*82e0*/  ISETP.LE.U32.AND P2, PT, R5, UR4, PT ;  /* 0x0000000405007c0c */ /* 0x000fe2000bf43070 */
[----:B------:R-:W-:Y:S01]  /*82f0*/  FFMA.FTZ R213, R152, UR30, -R2 ;  /* 0x0000001e98d57c23 */ /* 0x000fe20008010802 */
[----:B------:R-:W-:Y:S01]  /*8300*/  SHF.R.U32.HI R5, RZ, 0x18, R122 ;  /* 0x00000018ff057819 */ /* 0x000fe2000001167a */
[--C-:B------:R-:W-:Y:S01]  /*8310*/  FFMA.FTZ R214, R150, UR30, -R2.reuse ;  /* 0x0000001e96d67c23 */ /* 0x100fe20008010802 */
[----:B------:R-:W-:Y:S01]  /*8320*/  @!P5 PRMT R230, R38, 0x5410, RZ ;  /* 0x0000541026e6d816 */ /* 0x000fe200000000ff */
[--C-:B------:R-:W-:Y:S01]  /*8330*/  FFMA.FTZ R215, R149, UR30, -R2.reuse ;  /* 0x0000001e95d77c23 */ /* 0x100fe20008010802 */
[----:B------:R-:W-:Y:S01]  /*8340*/  ISETP.LE.U32.AND P5, PT, R5, UR4, PT ;  /* 0x0000000405007c0c */ /* 0x000fe2000bfa3070 */
[----:B------:R-:W-:Y:S01]  /*8350*/  FFMA.FTZ R5, R126, UR30, -R3 ;  /* 0x0000001e7e057c23 */ /* 0x000fe20008010803 */
[--C-:B------:R-:W-:Y:S01]  /*8360*/  FFMA.FTZ R216, R146, UR30, -R2.reuse ;  /* 0x0000001e92d87c23 */ /* 0x100fe20008010802 */
[--C-:B------:R-:W-:Y:S01]  /*8370*/  FFMA.FTZ R217, R142, UR30, -R2.reuse ;  /* 0x0000001e8ed97c23 */ /* 0x100fe20008010802 */
[--C-:B------:R-:W-:Y:S01]  /*8380*/  FFMA.FTZ R219, R138, UR30, -R2.reuse ;  /* 0x0000001e8adb7c23 */ /* 0x100fe20008010802 */
[----:B------:R-:W2:Y:S01]  /*8390*/  MUFU.EX2 R174, R5 ;  /* 0x0000000500ae7308 */ /* 0x000ea20000000800 */
        /* <DEDUP_REMOVED lines=14> */
[----:B--2---:R-:W-:Y:S01]  /*8480*/  F2FP.F16.F32.PACK_AB R2, R174, R175 ;  /* 0x000000afae02723e */ /* 0x004fe200000000ff */
        /* <DEDUP_REMOVED lines=28> */
[----:B------:R-:W-:Y:S01]  /*8650*/  PRMT R210, R2, 0x7610, R210 ;  /* 0x0000761002d27816 */ /* 0x000fe200000000d2 */
[--C-:B------:R-:W-:Y:S01]  /*8660*/  FFMA.FTZ R62, R47, UR30, -R0.reuse ;  /* 0x0000001e2f3e7c23 */ /* 0x100fe20008010800 */
[--C-:B------:R-:W-:Y:S01]  /*8670*/  FFMA.FTZ R74, R44, UR30, -R0.reuse ;  /* 0x0000001e2c4a7c23 */ /* 0x100fe20008010800 */
[----:B------:R-:W-:Y:S01]  /*8680*/  FFMA.FTZ R245, R41, UR30, -R0 ;  /* 0x0000001e29f57c23 */ /* 0x000fe20008010800 */
[----:B------:R-:W-:Y:S01]  /*8690*/  PRMT R208, R2, 0x7632, R208 ;  /* 0x0000763202d07816 */ /* 0x000fe200000000d0 */
[--C-:B------:R-:W-:Y:S01]  /*86a0*/  FFMA.FTZ R2, R128, UR30, -R4.reuse ;  /* 0x0000001e80027c23 */ /* 0x100fe20008010804 */
[----:B------:R-:W-:Y:S01]  /*86b0*/  FFMA.FTZ R0, R129, UR30, -R4 ;  /* 0x0000001e81007c23 */ /* 0x000fe20008010804 */
[----:B------:R-:W-:-:S02]  /*86c0*/  @!P3 HADD2 R40, -R210.H0_H0, -RZ.H0_H0 ;  /* 0xa00000ffd228b230 */ /* 0x000fc40000000900 */
[----:B------:R-:W-:Y:S01]  /*86d0*/  IMAD.MOV.U32 R138, RZ, RZ, R16 ;  /* 0x000000ffff8a7224 */ /* 0x000fe200078e0010 */
[----:B------:R1:W-:Y:S01]  /*86e0*/  MUFU.EX2 R139, R2 ;  /* 0x00000002008b7308 */ /* 0x0003e20000000800 */
[----:B------:R-:W-:Y:S02]  /*86f0*/  IMAD.MOV.U32 R36, RZ, RZ, R15 ;  /* 0x000000ffff247224 */ /* 0x000fe400078e000f */
[--C-:B------:R-:W-:Y:S01]  /*8700*/  FFMA.FTZ R16, R207, UR30, -R4.reuse ;  /* 0x0000001ecf107c23 */ /* 0x100fe20008010804 */
[----:B------:R-:W-:Y:S01]  /*8710*/  IMAD.MOV.U32 R132, RZ, RZ, R3 ;  /* 0x000000ffff847224 */ /* 0x000fe200078e0003 */
[----:B------:R-:W2:Y:S01]  /*8720*/  MUFU.EX2 R142, R0 ;  /* 0x00000000008e7308 */ /* 0x000ea20000000800 */
[--C-:B------:R-:W-:Y:S01]  /*8730*/  FFMA.FTZ R15, R200, UR30, -R4.reuse ;  /* 0x0000001ec80f7c23 */ /* 0x100fe20008010804 */
[--C-:B------:R-:W-:Y:S01]  /*8740*/  FFMA.FTZ R3, R112, UR30, -R4.reuse ;  /* 0x0000001e70037c23 */ /* 0x100fe20008010804 */
[--C-:B------:R-:W-:Y:S01]  /*8750*/  FFMA.FTZ R5, R109, UR30, -R4.reuse ;  /* 0x0000001e6d057c23 */ /* 0x100fe20008010804 */
[--C-:B------:R-:W-:Y:S01]  /*8760*/  FFMA.FTZ R6, R107, UR30, -R4.reuse ;  /* 0x0000001e6b067c23 */ /* 0x100fe20008010804 */
[--C-:B------:R-:W-:Y:S01]  /*8770*/  FFMA.FTZ R39, R64, UR30, -R4.reuse ;  /* 0x0000001e40277c23 */ /* 0x100fe20008010804 */
[----:B------:R-:W-:Y:S01]  /*8780*/  FFMA.FTZ R38, R63, UR30, -R4 ;  /* 0x0000001e3f267c23 */ /* 0x000fe20008010804 */
[----:B------:R-:W-:-:S02]  /*8790*/  IMAD.MOV.U32 R4, RZ, RZ, R130 ;  /* 0x000000ffff047224 */ /* 0x000fc400078e0082 */
[----:B------:R-:W-:Y:S01]  /*87a0*/  @!P5 HADD2 R42, -R208.H0_H0, -RZ.H0_H0 ;  /* 0xa00000ffd02ad230 */ /* 0x000fe20000000900 */
[----:B------:R-:W-:Y:S01]  /*87b0*/  MUFU.EX2 R131, R7 ;  /* 0x0000000700837308 */ /* 0x000fe20000000800 */
[----:B-1----:R-:W-:Y:S01]  /*87c0*/  IMAD.MOV.U32 R2, RZ, RZ, R220 ;  /* 0x000000ffff027224 */ /* 0x002fe200078e00dc */
[----:B------:R-:W-:Y:S02]  /*87d0*/  PRMT R220, R210, 0x5410, R208 ;  /* 0x00005410d2dc7816 */ /* 0x000fe400000000d0 */
[----:B------:R-:W-:Y:S01]  /*87e0*/  @!P3 PRMT R210, R40, 0x5410, RZ ;  /* 0x0000541028d2b816 */ /* 0x000fe200000000ff */
[----:B------:R-:W-:Y:S01]  /*87f0*/  IMAD.MOV.U32 R40, RZ, RZ, R2 ;  /* 0x000000ffff287224 */ /* 0x000fe200078e0002 */
[----:B------:R-:W-:Y:S01]  /*8800*/  PRMT R2, R92, 0x7771, RZ ;  /* 0x000077715c027816 */ /* 0x000fe200000000ff */
[----:B------:R1:W3:Y:S01]  /*8810*/  MUFU.EX2 R130, R8 ;  /* 0x0000000800827308 */ /* 0x0002e20000000800 */
[----:B--2---:R-:W-:Y:S01]  /*8820*/  F2FP.F16.F32.PACK_AB R0, R142, R139 ;  /* 0x0000008b8e00723e */ /* 0x004fe200000000ff */
[----:B------:R-:W-:Y:S01]  /*8830*/  STL [R1+0x354], R210 ;  /* 0x000354d201007387 */ /* 0x000fe20000100800 */
[----:B------:R-:W-:-:S02]  /*8840*/  ISETP.GT.U32.AND P3, PT, R2, UR4, PT ;  /* 0x0000000402007c0c */ /* 0x000fc4000bf64070 */
[C---:B------:R-:W-:Y:S02]  /*8850*/  PRMT R199, R0.reuse, 0x7610, R199 ;  /* 0x0000761000c77816 */ /* 0x040fe400000000c7 */
[----:B------:R-:W-:Y:S02]  /*8860*/  PRMT R197, R0, 0x7632, R197 ;  /* 0x0000763200c57816 */ /* 0x000fe400000000c5 */
[----:B------:R-:W-:Y:S01]  /*8870*/  PRMT R0, R92, 0x7772, RZ ;  /* 0x000077725c007816 */ /* 0x000fe200000000ff */
[----:B------:R-:W-:Y:S01]  /*8880*/  @!P4 HADD2 R41, -R199.H0_H0, -RZ.H0_H0 ;  /* 0xa00000ffc729c230 */ /* 0x000fe20000000900 */
[----:B------:R-:W-:Y:S02]  /*8890*/  @!P5 PRMT R208, R42, 0x5410, RZ ;  /* 0x000054102ad0d816 */ /* 0x000fe400000000ff */
[----:B------:R-:W-:Y:S01]  /*88a0*/  ISETP.GT.U32.AND P5, PT, R0, UR4, PT ;  /* 0x0000000400007c0c */ /* 0x000fe2000bfa4070 */
[----:B-1----:R-:W-:Y:S01]  /*88b0*/  IMAD.MOV.U32 R8, RZ, RZ, R138 ;  /* 0x000000ffff087224 */ /* 0x002fe200078e008a */
[----:B------:R-:W-:Y:S01]  /*88c0*/  PRMT R0, R92, 0x7773, RZ ;  /* 0x000077735c007816 */ /* 0x000fe200000000ff */
[----:B------:R1:W-:Y:S01]  /*88d0*/  MUFU.EX2 R138, R3 ;  /* 0x00000003008a7308 */ /* 0x0003e20000000800 */
[----:B------:R-:W-:Y:S01]  /*88e0*/  PRMT R7, R199, 0x5410, R197 ;  /* 0x00005410c7077816 */ /* 0x000fe200000000c5 */
[----:B------:R-:W-:Y:S01]  /*88f0*/  @P3 HADD2 R48, -R197.H0_H0, -RZ.H0_H0 ;  /* 0xa00000ffc5303230 */ /* 0x000fe20000000900 */
[----:B------:R-:W-:-:S02]  /*8900*/  @!P4 PRMT R199, R41, 0x5410, RZ ;  /* 0x0000541029c7c816 */ /* 0x000fc400000000ff */
[----:B------:R-:W-:Y:S02]  /*8910*/  ISETP.GT.U32.AND P4, PT, R0, UR4, PT ;  /* 0x0000000400007c0c */ /* 0x000fe4000bf84070 */
[----:B------:R-:W-:Y:S01]  /*8920*/  LOP3.LUT R0, R121, 0xff, RZ, 0xc0, !PT ;  /* 0x000000ff79007812 */ /* 0x000fe200078ec0ff */
[----:B------:R-:W-:Y:S01]  /*8930*/  STL [R1+0x348], R199 ;  /* 0x000348c701007387 */ /* 0x000fe20000100800 */
[----:B---3--:R-:W-:Y:S02]  /*8940*/  F2FP.F16.F32.PACK_AB R2, R130, R131 ;  /* 0x000000838202723e */ /* 0x008fe400000000ff */
[----:B------:R-:W-:Y:S02]  /*8950*/  @P3 PRMT R197, R48, 0x5410, RZ ;  /* 0x0000541030c53816 */ /* 0x000fe400000000ff */
[----:B------:R-:W-:Y:S01]  /*8960*/  ISETP.LE.U32.AND P3, PT, R0, UR4, PT ;  /* 0x0000000400007c0c */ /* 0x000fe2000bf63070 */
[----:B-1----:R-:W-:Y:S01]  /*8970*/  IMAD.MOV.U32 R3, RZ, RZ, R140 ;  /* 0x000000ffff037224 */ /* 0x002fe200078e008c */
[C---:B------:R-:W-:Y:S01]  /*8980*/  PRMT R192, R2.reuse, 0x7632, R192 ;  /* 0x0000763202c07816 */ /* 0x040fe200000000c0 */
[----:B------:R-:W1:Y:S01]  /*8990*/  MUFU.EX2 R140, R5 ;  /* 0x00000005008c7308 */ /* 0x000e620000000800 */
[----:B------:R-:W-:Y:S01]  /*89a0*/  PRMT R194, R2, 0x7610, R194 ;  /* 0x0000761002c27816 */ /* 0x000fe200000000c2 */
[----:B------:R-:W-:Y:S01]  /*89b0*/  IMAD.MOV.U32 R2, RZ, RZ, R3 ;  /* 0x000000ffff027224 */ /* 0x000fe200078e0003 */
[----:B------:R-:W-:Y:S01]  /*89c0*/  STL [R1+0x34c], R197 ;  /* 0x00034cc501007387 */ /* 0x000fe20000100800 */
[----:B------:R-:W-:Y:S01]  /*89d0*/  @P4 HADD2 R47, -R192.H0_H0, -RZ.H0_H0 ;  /* 0xa00000ffc02f4230 */ /* 0x000fe20000000900 */
[----:B------:R2:W-:Y:S01]  /*89e0*/  MUFU.EX2 R5, R10 ;  /* 0x0000000a00057308 */ /* 0x0005e20000000800 */
[----:B------:R-:W-:Y:S01]  /*89f0*/  PRMT R3, R194, 0x5410, R192 ;  /* 0x00005410c2037816 */ /* 0x000fe200000000c0 */
[----:B------:R-:W-:-:S02]  /*8a00*/  @P5 HADD2 R43, -R194.H0_H0, -RZ.H0_H0 ;  /* 0xa00000ffc22b5230 */ /* 0x000fc40000000900 */
[----:B------:R-:W-:Y:S01]  /*8a10*/  @P4 PRMT R192, R47, 0x5410, RZ ;  /* 0x000054102fc04816 */ /* 0x000fe200000000ff */
[----:B------:R3:W-:Y:S02]  /*8a20*/  MUFU.EX2 R48, R11 ;  /* 0x0000000b00307308 */ /* 0x0007e40000000800 */
[----:B------:R-:W-:Y:S02]  /*8a30*/  @P5 PRMT R194, R43, 0x5410, RZ ;  /* 0x000054102bc25816 */ /* 0x000fe400000000ff */
[----:B-1----:R-:W-:Y:S01]  /*8a40*/  F2FP.F16.F32.PACK_AB R0, R140, R138 ;  /* 0x0000008a8c00723e */ /* 0x002fe200000000ff */
[----:B------:R1:W-:Y:S02]  /*8a50*/  MUFU.EX2 R47, R13 ;  /* 0x0000000d002f7308 */ /* 0x0003e40000000800 */
[----:B------:R-:W-:Y:S01]  /*8a60*/  STL [R1+0x350], R194 ;  /* 0x000350c201007387 */ /* 0x000fe20000100800 */
[C---:B------:R-:W-:Y:S01]  /*8a70*/  PRMT R201, R0.reuse, 0x7610, R201 ;  /* 0x0000761000c97816 */ /* 0x040fe200000000c9 */
[----:B--2---:R-:W-:Y:S01]  /*8a80*/  IMAD.MOV.U32 R10, RZ, RZ, R127 ;  /* 0x000000ffff0a7224 */ /* 0x004fe200078e007f */
[----:B------:R-:W-:Y:S01]  /*8a90*/  PRMT R200, R0, 0x7632, R200 ;  /* 0x0000763200c87816 */ /* 0x000fe200000000c8 */
[----:B------:R-:W2:Y:S01]  /*8aa0*/  MUFU.EX2 R127, R12 ;  /* 0x0000000c007f7308 */ /* 0x000ea20000000800 */
[----:B------:R-:W-:Y:S01]  /*8ab0*/  PRMT R0, R86, 0x7771, RZ ;  /* 0x0000777156007816 */ /* 0x000fe200000000ff */
[----:B------:R-:W-:-:S02]  /*8ac0*/  @!P3 HADD2 R44, -R201.H0_H0, -RZ.H0_H0 ;  /* 0xa00000ffc92cb230 */ /* 0x000fc40000000900 */
[----:B---3--:R-:W-:Y:S02]  /*8ad0*/  IMAD.MOV.U32 R11, RZ, RZ, R10 ;  /* 0x000000ffff0b7224 */ /* 0x008fe400078e000a */
[----:B------:R-:W-:Y:S02]  /*8ae0*/  @!P2 HADD2 R46, -R200.H0_H0, -RZ.H0_H0 ;  /* 0xa00000ffc82ea230 */ /* 0x000fe40000000900 */
[----:B------:R-:W-:Y:S01]  /*8af0*/  IMAD.MOV.U32 R10, RZ, RZ, R2 ;  /* 0x000000ffff0a7224 */ /* 0x000fe200078e0002 */
[----:B------:R-:W-:Y:S01]  /*8b00*/  SHF.R.U32.HI R2, RZ, 0x18, R121 ;  /* 0x00000018ff027819 */ /* 0x000fe20000011679 */
[----:B-1----:R-:W-:Y:S01]  /*8b10*/  IMAD.MOV.U32 R13, RZ, RZ, R32 ;  /* 0x000000ffff0d7224 */ /* 0x002fe200078e0020 */
[----:B------:R-:W-:Y:S01]  /*8b20*/  ISETP.GT.U32.AND P4, PT, R0, UR4, PT ;  /* 0x0000000400007c0c */ /* 0x000fe2000bf84070 */
[----:B------:R1:W-:Y:S01]  /*8b30*/  MUFU.EX2 R32, R14 ;  /* 0x0000000e00207308 */ /* 0x0003e20000000800 */
[----:B--2---:R-:W-:-:S04]  /*8b40*/  F2FP.F16.F32.PACK_AB R0, R48, R127 ;  /* 0x0000007f3000723e */ /* 0x004fc800000000ff */
[C---:B------:R-:W-:Y:S02]  /*8b50*/  PRMT R198, R0.reuse, 0x7610, R198 ;  /* 0x0000761000c67816 */ /* 0x040fe400000000c6 */
[----:B------:R-:W-:Y:S02]  /*8b60*/  PRMT R196, R0, 0x7632, R196 ;  /* 0x0000763200c47816 */ /* 0x000fe400000000c4 */
[----:B------:R-:W-:Y:S01]  /*8b70*/  PRMT R0, R86, 0x7772, RZ ;  /* 0x0000777256007816 */ /* 0x000fe200000000ff */
[----:B------:R-:W-:Y:S02]  /*8b80*/  @!P1 HADD2 R45, -R198.H0_H0, -RZ.H0_H0 ;  /* 0xa00000ffc62d9230 */ /* 0x000fe40000000900 */
[----:B-1----:R-:W-:Y:S01]  /*8b90*/  IMAD.MOV.U32 R14, RZ, RZ, R243 ;  /* 0x000000ffff0e7224 */ /* 0x002fe200078e00f3 */
[----:B------:R-:W-:Y:S02]  /*8ba0*/  PRMT R243, R201, 0x5410, R200 ;  /* 0x00005410c9f37816 */ /* 0x000fe400000000c8 */
[----:B------:R-:W-:Y:S01]  /*8bb0*/  @!P3 PRMT R201, R44, 0x5410, RZ ;  /* 0x000054102cc9b816 */ /* 0x000fe200000000ff */
[----:B------:R-:W-:Y:S01]  /*8bc0*/  IMAD.MOV.U32 R44, RZ, RZ, R5 ;  /* 0x000000ffff2c7224 */ /* 0x000fe200078e0005 */
[----:B------:R-:W-:Y:S01]  /*8bd0*/  ISETP.LE.U32.AND P3, PT, R2, UR4, PT ;  /* 0x0000000402007c0c */ /* 0x000fe2000bf63070 */
[----:B------:R-:W-:Y:S01]  /*8be0*/  IMAD.MOV.U32 R5, RZ, RZ, R133 ;  /* 0x000000ffff057224 */ /* 0x000fe200078e0085 */
[----:B------:R-:W-:Y:S01]  /*8bf0*/  @!P2 PRMT R200, R46, 0x5410, RZ ;  /* 0x000054102ec8a816 */ /* 0x000fe200000000ff */
[----:B------:R1:W-:Y:S01]  /*8c00*/  STL [R1+0x338], R201 ;  /* 0x000338c901007387 */ /* 0x0003e20000100800 */
[----:B------:R2:W-:Y:S01]  /*8c10*/  MUFU.EX2 R133, R9 ;  /* 0x0000000900857308 */ /* 0x0005e20000000800 */
[----:B------:R-:W-:-:S02]  /*8c20*/  ISETP.GT.U32.AND P2, PT, R0, UR4, PT ;  /* 0x0000000400007c0c */ /* 0x000fc4000bf44070 */
[----:B------:R3:W-:Y:S01]  /*8c30*/  STL [R1+0x33c], R200 ;  /* 0x00033cc801007387 */ /* 0x0007e20000100800 */
[----:B------:R4:W-:Y:S01]  /*8c40*/  MUFU.EX2 R46, R18 ;  /* 0x00000012002e7308 */ /* 0x0009e20000000800 */
[----:B------:R-:W-:-:S04]  /*8c50*/  PRMT R0, R86, 0x7773, RZ ;  /* 0x0000777356007816 */ /* 0x000fc800000000ff */
[----:B------:R-:W-:Y:S02]  /*8c60*/  @!P3 HADD2 R49, -R196.H0_H0, -RZ.H0_H0 ;  /* 0xa00000ffc431b230 */ /* 0x000fe40000000900 */
[----:B--2---:R-:W-:Y:S02]  /*8c70*/  IMAD.MOV.U32 R9, RZ, RZ, R44 ;  /* 0x000000ffff097224 */ /* 0x004fe400078e002c */
[----:B------:R-:W-:Y:S04]  /*8c80*/  MUFU.EX2 R44, R24 ;  /* 0x00000018002c7308 */ /* 0x000fe80000000800 */
[----:B------:R2:W-:Y:S01]  /*8c90*/  MUFU.EX2 R24, R27 ;  /* 0x0000001b00187308 */ /* 0x0005e20000000800 */
[----:B-1----:R-:W-:Y:S02]  /*8ca0*/  IMAD.MOV.U32 R201, RZ, RZ, R4 ;  /* 0x000000ffffc97224 */ /* 0x002fe400078e0004 */
[----:B------:R-:W-:-:S02]  /*8cb0*/  IMAD.MOV.U32 R4, RZ, RZ, R132 ;  /* 0x000000ffff047224 */ /* 0x000fc400078e0084 */
[----:B------:R-:W1:Y:S01]  /*8cc0*/  MUFU.EX2 R132, R6 ;  /* 0x0000000600847308 */ /* 0x000e620000000800 */
[----:B---3--:R-:W-:Y:S02]  /*8cd0*/  IMAD.MOV.U32 R200, RZ, RZ, R47 ;  /* 0x000000ffffc87224 */ /* 0x008fe400078e002f */
[----:B----4-:R-:W-:Y:S01]  /*8ce0*/  IMAD.MOV.U32 R18, RZ, RZ, R201 ;  /* 0x000000ffff127224 */ /* 0x010fe200078e00c9 */
[----:B------:R-:W3:Y:S01]  /*8cf0*/  MUFU.EX2 R47, R19 ;  /* 0x00000013002f7308 */ /* 0x000ee20000000800 */
[----:B------:R-:W-:Y:S02]  /*8d00*/  IMAD.MOV.U32 R201, RZ, RZ, R13 ;  /* 0x000000ffffc97224 */ /* 0x000fe400078e000d */
[----:B--2---:R-:W-:Y:S01]  /*8d10*/  IMAD.MOV.U32 R27, RZ, RZ, R18 ;  /* 0x000000ffff1b7224 */ /* 0x004fe200078e0012 */
[----:B------:R-:W-:Y:S01]  /*8d20*/  MUFU.EX2 R19, R26 ;  /* 0x0000001a00137308 */ /* 0x000fe20000000800 */
[----:B------:R-:W-:-:S03]  /*8d30*/  IMAD.MOV.U32 R13, RZ, RZ, R203 ;  /* 0x000000ffff0d7224 */ /* 0x000fc600078e00cb */
[----:B------:R2:W-:Y:S01]  /*8d40*/  MUFU.EX2 R18, R30 ;  /* 0x0000001e00127308 */ /* 0x0005e20000000800 */
[----:B-1----:R-:W-:Y:S02]  /*8d50*/  F2FP.F16.F32.PACK_AB R2, R133, R132 ;  /* 0x000000848502723e */ /* 0x002fe400000000ff */
[----:B------:R-:W-:Y:S02]  /*8d60*/  PRMT R6, R198, 0x5410, R196 ;  /* 0x00005410c6067816 */ /* 0x000fe400000000c4 */
[C---:B------:R-:W-:Y:S02]  /*8d70*/  PRMT R195, R2.reuse, 0x7610, R195 ;  /* 0x0000761002c37816 */ /* 0x040fe400000000c3 */
[----:B------:R-:W-:Y:S02]  /*8d80*/  PRMT R193, R2, 0x7632, R193 ;  /* 0x0000763202c17816 */ /* 0x000fe400000000c1 */
[----:B------:R-:W-:Y:S01]  /*8d90*/  @!P1 PRMT R198, R45, 0x5410, RZ ;  /* 0x000054102dc69816 */ /* 0x000fe200000000ff */
[----:B------:R-:W-:Y:S01]  /*8da0*/  @!P0 HADD2 R53, -R195.H0_H0, -RZ.H0_H0 ;  /* 0xa00000ffc3358230 */ /* 0x000fe20000000900 */
[----:B------:R-:W-:Y:S01]  /*8db0*/  ISETP.GT.U32.AND P1, PT, R0, UR4, PT ;  /* 0x0000000400007c0c */ /* 0x000fe2000bf24070 */
[----:B------:R-:W-:Y:S01]  /*8dc0*/  @P4 HADD2 R52, -R193.H0_H0, -RZ.H0_H0 ;  /* 0xa00000ffc1344230 */ /* 0x000fe20000000900 */
[----:B------:R-:W-:Y:S01]  /*8dd0*/  @!P3 PRMT R196, R49, 0x5410, RZ ;  /* 0x0000541031c4b816 */ /* 0x000fe200000000ff */
[----:B------:R-:W-:Y:S01]  /*8de0*/  STL [R1+0x334], R198 ;  /* 0x000334c601007387 */ /* 0x000fe20000100800 */
[----:B------:R-:W-:Y:S01]  /*8df0*/  PRMT R49, R195, 0x5410, R193 ;  /* 0x00005410c3317816 */ /* 0x000fe200000000c1 */
[----:B------:R-:W-:Y:S01]  /*8e00*/  IMAD.MOV.U32 R45, RZ, RZ, R13 ;  /* 0x000000ffff2d7224 */ /* 0x000fe200078e000d */
[----:B------:R-:W-:Y:S01]  /*8e10*/  @!P0 PRMT R195, R53, 0x5410, RZ ;  /* 0x0000541035c38816 */ /* 0x000fe200000000ff */
[----:B------:R1:W-:Y:S01]  /*8e20*/  STL [R1+0x340], R196 ;  /* 0x000340c401007387 */ /* 0x0003e20000100800 */
[----:B---3--:R-:W-:Y:S01]  /*8e30*/  F2FP.F16.F32.PACK_AB R0, R47, R46 ;  /* 0x0000002e2f00723e */ /* 0x008fe200000000ff */
[----:B------:R-:W-:Y:S01]  /*8e40*/  IMAD.MOV.U32 R53, RZ, RZ, R201 ;  /* 0x000000ffff357224 */ /* 0x000fe200078e00c9 */
[----:B------:R-:W-:Y:S01]  /*8e50*/  @P4 PRMT R193, R52, 0x5410, RZ ;  /* 0x0000541034c14816 */ /* 0x000fe200000000ff */
[----:B------:R-:W-:Y:S01]  /*8e60*/  STL [R1+0x330], R195 ;  /* 0x000330c301007387 */ /* 0x000fe20000100800 */
[C---:B------:R-:W-:Y:S01]  /*8e70*/  PRMT R202, R0.reuse, 0x7632, R202 ;  /* 0x0000763200ca7816 */ /* 0x040fe200000000ca */
[----:B------:R-:W-:Y:S01]  /*8e80*/  IMAD.MOV.U32 R201, RZ, RZ, R5 ;  /* 0x000000ffffc97224 */ /* 0x000fe200078e0005 */
[----:B------:R-:W-:Y:S01]  /*8e90*/  PRMT R191, R0, 0x7610, R191 ;  /* 0x0000761000bf7816 */ /* 0x000fe200000000bf */
[----:B------:R3:W-:Y:S01]  /*8ea0*/  STL [R1+0x344], R193 ;  /* 0x000344c101007387 */ /* 0x0007e20000100800 */
[----:B------:R-:W-:Y:S01]  /*8eb0*/  MUFU.EX2 R5, R15 ;  /* 0x0000000f00057308 */ /* 0x000fe20000000800 */
[----:B------:R-:W-:Y:S01]  /*8ec0*/  @P1 HADD2 R50, -R202.H0_H0, -RZ.H0_H0 ;  /* 0xa00000ffca321230 */ /* 0x000fe20000000900 */
[----:B------:R-:W-:Y:S01]  /*8ed0*/  PRMT R203, R191, 0x5410, R202 ;  /* 0x00005410bfcb7816 */ /* 0x000fe200000000ca */
[----:B--2---:R-:W2:Y:S01]  /*8ee0*/  S2R R30, SR_CTAID.X ;  /* 0x00000000001e7919 */ /* 0x004ea20000002500 */
[----:B------:R-:W-:Y:S01]  /*8ef0*/  MUFU.EX2 R15, R31 ;  /* 0x0000001f000f7308 */ /* 0x000fe20000000800 */
[----:B------:R-:W-:Y:S01]  /*8f00*/  IMAD.MOV.U32 R52, RZ, RZ, R3 ;  /* 0x000000ffff347224 */ /* 0x000fe200078e0003 */
[----:B------:R-:W-:Y:S01]  /*8f10*/  @P1 PRMT R202, R50, 0x5410, RZ ;  /* 0x0000541032ca1816 */ /* 0x000fe200000000ff */
[----:B------:R-:W-:-:S02]  /*8f20*/  IMAD.MOV.U32 R50, RZ, RZ, R17 ;  /* 0x000000ffff327224 */ /* 0x000fc400078e0011 */
[----:B------:R-:W-:Y:S02]  /*8f30*/  @P2 HADD2 R51, -R191.H0_H0, -RZ.H0_H0 ;  /* 0xa00000ffbf332230 */ /* 0x000fe40000000900 */
[----:B------:R-:W-:-:S03]  /*8f40*/  IMAD.U32 R3, RZ, RZ, UR29 ;  /* 0x0000001dff037e24 */ /* 0x000fc6000f8e00ff */
[----:B------:R-:W-:Y:S01]  /*8f50*/  @P2 PRMT R191, R51, 0x5410, RZ ;  /* 0x0000541033bf2816 */ /* 0x000fe200000000ff */
[----:B------:R-:W-:Y:S02]  /*8f60*/  IMAD.MOV.U32 R51, RZ, RZ, R6 ;  /* 0x000000ffff337224 */ /* 0x000fe400078e0006 */
[----:B-1----:R-:W-:Y:S02]  /*8f70*/  IMAD.MOV.U32 R196, RZ, RZ, R9 ;  /* 0x000000ffffc47224 */ /* 0x002fe400078e0009 */
[----:B------:R-:W-:Y:S02]  /*8f80*/  IMAD.MOV.U32 R9, RZ, RZ, R14 ;  /* 0x000000ffff097224 */ /* 0x000fe400078e000e */
[----:B------:R-:W-:Y:S02]  /*8f90*/  IMAD.MOV.U32 R14, RZ, RZ, R40 ;  /* 0x000000ffff0e7224 */ /* 0x000fe400078e0028 */
[----:B------:R-:W-:Y:S01]  /*8fa0*/  FADD.FTZ R0, R196, R200 ;  /* 0x000000c8c4007221 */ /* 0x000fe20000010000 */
[----:B------:R-:W1:Y:S01]  /*8fb0*/  MUFU.EX2 R40, R16 ;  /* 0x0000001000287308 */ /* 0x000e620000000800 */
[----:B------:R-:W-:-:S02]  /*8fc0*/  IMAD.MOV.U32 R26, RZ, RZ, R9 ;  /* 0x000000ffff1a7224 */ /* 0x000fc400078e0009 */
[----:B---3--:R-:W-:Y:S02]  /*8fd0*/  IMAD.MOV.U32 R193, RZ, RZ, R4 ;  /* 0x000000ffffc17224 */ /* 0x008fe400078e0004 */
[----:B------:R-:W-:Y:S01]  /*8fe0*/  FADD.FTZ R0, R32, R0 ;  /* 0x0000000020007221 */ /* 0x000fe20000010000 */
[----:B------:R3:W4:Y:S01]  /*8ff0*/  MUFU.EX2 R4, R21 ;  /* 0x0000001500047308 */ /* 0x0007220000000800 */
[----:B------:R-:W-:Y:S02]  /*9000*/  IMAD.MOV.U32 R9, RZ, RZ, R14 ;  /* 0x000000ffff097224 */ /* 0x000fe400078e000e */
[----:B------:R-:W-:-:S04]  /*9010*/  FADD.FTZ R0, R20, R0 ;  /* 0x0000000014007221 */ /* 0x000fc80000010000 */
[----:B------:R-:W-:Y:S01]  /*9020*/  FADD.FTZ R0, R44, R0 ;  /* 0x000000002c007221 */ /* 0x000fe20000010000 */
[----:B-1----:R-:W-:-:S03]  /*9030*/  FADD.FTZ R2, R50, R40 ;  /* 0x0000002832027221 */ /* 0x002fc60000010000 */
[----:B------:R-:W-:Y:S01]  /*9040*/  FADD.FTZ R0, R23, R0 ;  /* 0x0000000017007221 */ /* 0x000fe20000010000 */
[----:B------:R-:W-:Y:S01]  /*9050*/  FADD.FTZ R2, R5, R2 ;  /* 0x0000000205027221 */ /* 0x000fe20000010000 */
[----:B---3--:R-:W1:Y:S02]  /*9060*/  S2R R21, SR_TID.X ;  /* 0x0000000000157919 */ /* 0x008e640000002100 */
[----:B------:R-:W-:Y:S01]  /*9070*/  FADD.FTZ R0, R24, R0 ;  /* 0x0000000018007221 */ /* 0x000fe20000010000 */
[C---:B----4-:R-:W-:Y:S01]  /*9080*/  F2FP.F16.F32.PACK_AB R12, R4.reuse, R5 ;  /* 0x00000005040c723e */ /* 0x050fe200000000ff */
[----:B------:R-:W-:Y:S02]  /*9090*/  FADD.FTZ R2, R4, R2 ;  /* 0x0000000204027221 */ /* 0x000fe40000010000 */
[----:B------:R-:W-:Y:S02]  /*90a0*/  FADD.FTZ R0, R19, R0 ;  /* 0x0000000013007221 */ /* 0x000fe40000010000 */
[----:B------:R-:W-:-:S02]  /*90b0*/  FADD.FTZ R2, R22, R2 ;  /* 0x0000000216027221 */ /* 0x000fc40000010000 */
[----:B------:R-:W-:Y:S01]  /*90c0*/  FADD.FTZ R13, R72, R0 ;  /* 0x00000000480d7221 */ /* 0x000fe20000010000 */
[----:B------:R-:W-:Y:S02]  /*90d0*/  IMAD.MOV.U32 R72, RZ, RZ, R9 ;  /* 0x000000ffff487224 */ /* 0x000fe400078e0009 */
[----:B------:R-:W-:-:S04]  /*90e0*/  FADD.FTZ R2, R25, R2 ;  /* 0x0000000219027221 */ /* 0x000fc80000010000 */
[----:B------:R-:W-:-:S04]  /*90f0*/  FADD.FTZ R0, R18, R2 ;  /* 0x0000000212007221 */ /* 0x000fc80000010000 */
[----:B------:R-:W-:Y:S01]  /*9100*/  FADD.FTZ R2, R15, R0 ;  /* 0x000000000f027221 */ /* 0x000fe20000010000 */
[----:B------:R-:W-:-:S03]  /*9110*/  LOP3.LUT R0, R3, UR27, R227, 0x96, !PT ;  /* 0x0000001b03007c12 */ /* 0x000fc6000f8e96e3 */
[----:B------:R-:W-:Y:S02]  /*9120*/  FADD.FTZ R14, R183, R2 ;  /* 0x00000002b70e7221 */ /* 0x000fe40000010000 */
[----:B------:R-:W-:-:S04]  /*9130*/  IMAD.WIDE.U32 R16, R0, -0x326172a9, RZ ;  /* 0xcd9e8d5700107825 */ /* 0x000fc800078e00ff */
[----:B------:R-:W-:Y:S01]  /*9140*/  IMAD.MOV.U32 R0, RZ, RZ, R193 ;  /* 0x000000ffff007224 */ /* 0x000fe200078e00c1 */
[----:B------:R-:W-:Y:S01]  /*9150*/  LOP3.LUT R2, R16, UR17, R29, 0x96, !PT ;  /* 0x0000001110027c12 */ /* 0x000fe2000f8e961d */
[----:B------:R-:W-:Y:S01]  /*9160*/  IMAD.MOV.U32 R193, RZ, RZ, R45 ;  /* 0x000000ffffc17224 */ /* 0x000fe200078e002d */
[----:B-1----:R-:W-:Y:S01]  /*9170*/  SHF.R.U32.HI R21, RZ, 0x5, R21 ;  /* 0x00000005ff157819 */ /* 0x002fe20000011615 */
[----:B------:R-:W-:Y:S02]  /*9180*/  IMAD.MOV.U32 R45, RZ, RZ, R11 ;  /* 0x000000ffff2d7224 */ /* 0x000fe400078e000b */
[----:B------:R-:W-:-:S04]  /*9190*/  IMAD.WIDE.U32 R2, R2, -0x2daee0ad, RZ ;  /* 0xd2511f5302027825 */ /* 0x000fc800078e00ff */
[----:B--2---:R-:W-:Y:S02]  /*91a0*/  IMAD R30, R30, 0x8, R21 ;  /* 0x000000081e1e7824 */ /* 0x004fe400078e0215 */
[----:B------:R-:W-:Y:S02]  /*91b0*/  IMAD.MOV.U32 R21, RZ, RZ, R7 ;  /* 0x000000ffff157224 */ /* 0x000fe400078e0007 */
[----:B------:R-:W-:-:S04]  /*91c0*/  IMAD.WIDE.U32 R30, R30, -0x326172a9, RZ ;  /* 0xcd9e8d571e1e7825 */ /* 0x000fc800078e00ff */
[----:B------:R-:W-:Y:S01]  /*91d0*/  IMAD.MOV.U32 R31, RZ, RZ, R52 ;  /* 0x000000ffff1f7224 */ /* 0x000fe200078e0034 */
[----:B------:R-:W-:Y:S01]  /*91e0*/  LOP3.LUT R4, R30, UR7, R17, 0x96, !PT ;  /* 0x000000071e047c12 */ /* 0x000fe2000f8e9611 */
[----:B------:R-:W-:Y:S02]  /*91f0*/  IMAD.MOV.U32 R30, RZ, RZ, R10 ;  /* 0x000000ffff1e7224 */ /* 0x000fe400078e000a */
[----:B------:R-:W-:Y:S02]  /*9200*/  IMAD.MOV.U32 R52, RZ, RZ, R8 ;  /* 0x000000ffff347224 */ /* 0x000fe400078e0008 */
[----:B------:R-:W-:-:S05]  /*9210*/  IMAD.WIDE.U32 R4, R4, -0x2daee0ad, RZ ;  /* 0xd2511f5304047825 */ /* 0x000fca00078e00ff */
[----:B------:R-:W-:Y:S02]  /*9220*/  LOP3.LUT R10, R70, UR16, R5, 0x96, !PT ;  /* 0x00000010460a7c12 */ /* 0x000fe4000f8e9605 */
[----:B------:R-:W-:-:S03]  /*9230*/  LOP3.LUT R6, R4, UR14, R3, 0x96, !PT ;  /* 0x0000000e04067c12 */ /* 0x000fc6000f8e9603 */
[----:B------:R-:W-:-:S04]  /*9240*/  IMAD.WIDE.U32 R10, R10, -0x326172a9, RZ ;  /* 0xcd9e8d570a0a7825 */ /* 0x000fc800078e00ff */
[----:B------:R-:W-:Y:S01]  /*9250*/  IMAD.WIDE.U32 R6, R6, -0x326172a9, RZ ;  /* 0xcd9e8d5706067825 */ /* 0x000fe200078e00ff */
[----:B------:R-:W-:-:S04]  /*9260*/  LOP3.LUT R8, R28, UR15, R11, 0x96, !PT ;  /* 0x0000000f1c087c12 */ /* 0x000fc8000f8e960b */
[----:B------:R-:W-:Y:S01]  /*9270*/  LOP3.LUT R4, R10, UR13, R7, 0x96, !PT ;  /* 0x0000000d0a047c12 */ /* 0x000fe2000f8e9607 */
[----:B------:R-:W-:-:S04]  /*9280*/  IMAD.WIDE.U32 R8, R8, -0x2daee0ad, RZ ;  /* 0xd2511f5308087825 */ /* 0x000fc800078e00ff */
[----:B------:R-:W-:Y:S01]  /*9290*/  IMAD.WIDE.U32 R4, R4, -0x2daee0ad, RZ ;  /* 0xd2511f5304047825 */ /* 0x000fe200078e00ff */
[----:B------:R-:W-:-:S03]  /*92a0*/  LOP3.LUT R2, R2, UR11, R9, 0x96, !PT ;  /* 0x0000000b02027c12 */ /* 0x000fc6000f8e9609 */
[----:B------:R-:W-:Y:S01]  /*92b0*/  IMAD.MOV.U32 R9, RZ, RZ, R26 ;  /* 0x000000ffff097224 */ /* 0x000fe200078e001a */
[----:B------:R-:W-:Y:S01]  /*92c0*/  LOP3.LUT R8, R8, UR9, R5, 0x96, !PT ;  /* 0x0000000908087c12 */ /* 0x000fe2000f8e9605 */
[----:B------:R-:W-:Y:S02]  /*92d0*/  IMAD.MOV.U32 R7, RZ, RZ, R27 ;  /* 0x000000ffff077224 */ /* 0x000fe400078e001b */
[----:B------:R-:W-:Y:S02]  /*92e0*/  IMAD.MOV.U32 R10, RZ, RZ, R0 ;  /* 0x000000ffff0a7224 */ /* 0x000fe400078e0000 */
[----:B------:R-:W-:-:S04]  /*92f0*/  IMAD.WIDE.U32 R26, R8, -0x326172a9, RZ ;  /* 0xcd9e8d57081a7825 */ /* 0x000fc800078e00ff */
[----:B------:R-:W-:Y:S01]  /*9300*/  IMAD.WIDE.U32 R2, R2, -0x326172a9, RZ ;  /* 0xcd9e8d5702027825 */ /* 0x000fe200078e00ff */
[----:B------:R-:W-:Y:S02]  /*9310*/  PRMT R0, R26, 0x7770, RZ ;  /* 0x000077701a007816 */ /* 0x000fe400000000ff */
[----:B------:R-:W-:Y:S01]  /*9320*/  PRMT R41, R12, 0x7632, R41 ;  /* 0x000076320c297816 */ /* 0x000fe20000000029 */
[----:B------:R-:W-:Y:S01]  /*9330*/  IMAD.MOV.U32 R8, RZ, RZ, R40 ;  /* 0x000000ffff087224 */ /* 0x000fe200078e0028 */
[----:B------:R-:W-:Y:S02]  /*9340*/  ISETP.LE.U32.AND P4, PT, R0, UR4, PT ;  /* 0x0000000400007c0c */ /* 0x000fe4000bf83070 */
[----:B------:R-:W-:Y:S02]  /*9350*/  PRMT R0, R26, 0x7771, RZ ;  /* 0x000077711a007816 */ /* 0x000fe400000000ff */
[----:B------:R-:W-:Y:S01]  /*9360*/  LOP3.LUT R6, R6, UR10, R3, 0x96, !PT ;  /* 0x0000000a06067c12 */ /* 0x000fe2000f8e9603 */
[----:B------:R-:W-:Y:S01]  /*9370*/  IMAD.MOV.U32 R3, RZ, RZ, R31 ;  /* 0x000000ffff037224 */ /* 0x000fe200078e001f */
[----:B------:R-:W-:Y:S01]  /*9380*/  ISETP.GT.U32.AND P3, PT, R0, UR4, PT ;  /* 0x0000000400007c0c */ /* 0x000fe2000bf64070 */
[----:B------:R-:W-:Y:S01]  /*9390*/  IMAD.MOV.U32 R0, RZ, RZ, R30 ;  /* 0x000000ffff007224 */ /* 0x000fe200078e001e */
[----:B------:R-:W-:Y:S01]  /*93a0*/  LOP3.LUT R40, R2, UR8, R27, 0x96, !PT ;  /* 0x0000000802287c12 */ /* 0x000fe2000f8e961b */
[----:B------:R-:W-:Y:S01]  /*93b0*/  IMAD.WIDE.U32 R30, R6, -0x2daee0ad, RZ ;  /* 0xd2511f53061e7825 */ /* 0x000fe200078e00ff */
[----:B------:R-:W-:-:S03]  /*93c0*/  F2FP.F16.F32.PACK_AB R2, R20, R32 ;  /* 0x000000201402723e */ /* 0x000fc600000000ff */
[----:B------:R-:W-:Y:S01]  /*93d0*/  IMAD.MOV.U32 R5, RZ, RZ, R0 ;  /* 0x000000ffff057224 */ /* 0x000fe200078e0000 */
[----:B------:R-:W-:Y:S01]  /*93e0*/  LOP3.LUT R31, R4, UR5, R31, 0x96, !PT ;  /* 0x00000005041f7c12 */ /* 0x000fe2000f8e961f */
[----:B------:R-:W-:Y:S01]  /*93f0*/  IMAD.MOV.U32 R6, RZ, RZ, R145 ;  /* 0x000000ffff067224 */ /* 0x000fe200078e0091 */
[----:B------:R-:W-:Y:S01]  /*9400*/  PRMT R43, R12, 0x7610, R43 ;  /* 0x000076100c2b7816 */ /* 0x000fe2000000002b */
[----:B------:R-:W-:Y:S01]  /*9410*/  IMAD.MOV.U32 R20, RZ, RZ, R239 ;  /* 0x000000ffff147224 */ /* 0x000fe200078e00ef */
[----:B------:R-:W-:Y:S01]  /*9420*/  LOP3.LUT R0, R31, 0xffff, RZ, 0xc0, !PT ;  /* 0x0000ffff1f007812 */ /* 0x000fe200078ec0ff */
[----:B------:R-:W-:Y:S01]  /*9430*/  @P3 HADD2 R55, -R41.H0_H0, -RZ.H0_H0 ;  /* 0xa00000ff29373230 */ /* 0x000fe20000000900 */
[C---:B------:R-:W-:Y:S02]  /*9440*/  PRMT R42, R2.reuse, 0x7610, R42 ;  /* 0x00007610022a7816 */ /* 0x040fe4000000002a */
[----:B------:R-:W-:Y:S01]  /*9450*/  PRMT R171, R2, 0x7632, R171 ;  /* 0x0000763202ab7816 */ /* 0x000fe200000000ab */
[----:B------:R-:W-:Y:S01]  /*9460*/  UIADD3 UR29, UPT, UPT, UR29, 0x3, URZ ;  /* 0x000000031d1d7890 */ /* 0x000fe2000fffe0ff */
[----:B------:R-:W-:Y:S01]  /*9470*/  SHF.R.U32.HI R0, RZ, 0x8, R0 ;  /* 0x00000008ff007819 */ /* 0x000fe20000011600 */
[----:B------:R-:W-:Y:S01]  /*9480*/  FADD.FTZ R2, R89, R14 ;  /* 0x0000000e59027221 */ /* 0x000fe20000010000 */
[----:B------:R-:W-:Y:S01]  /*9490*/  PRMT R239, R43, 0x5410, R41 ;  /* 0x000054102bef7816 */ /* 0x000fe20000000029 */
[----:B------:R-:W-:Y:S01]  /*94a0*/  @!P4 HADD2 R56, -R43.H0_H0, -RZ.H0_H0 ;  /* 0xa00000ff2b38c230 */ /* 0x000fe20000000900 */
[----:B------:R-:W-:Y:S01]  /*94b0*/  LOP3.LUT R0, R0, 0xffff, RZ, 0xc0, !PT ;  /* 0x0000ffff00007812 */ /* 0x000fe200078ec0ff */
[----:B------:R-:W-:Y:S01]  /*94c0*/  IMAD.MOV.U32 R32, RZ, RZ, R10 ;  /* 0x000000ffff207224 */ /* 0x000fe200078e000a */
[----:B------:R-:W-:Y:S01]  /*94d0*/  @P3 PRMT R41, R55, 0x5410, RZ ;  /* 0x0000541037293816 */ /* 0x000fe200000000ff */
[----:B------:R-:W-:-:S02]  /*94e0*/  IMAD.MOV.U32 R55, RZ, RZ, R20 ;  /* 0x000000ffff377224 */ /* 0x000fc400078e0014 */
[----:B------:R-:W-:Y:S01]  /*94f0*/  FADD.FTZ R2, R187, R2 ;  /* 0x00000002bb027221 */ /* 0x000fe20000010000 */
[----:B------:R-:W-:Y:S01]  /*9500*/  IMAD.MOV.U32 R20, RZ, RZ, R6 ;  /* 0x000000ffff147224 */ /* 0x000fe200078e0006 */
[----:B------:R-:W-:Y:S01]  /*9510*/  ISETP.LE.U32.AND P2, PT, R0, UR4, PT ;  /* 0x0000000400007c0c */ /* 0x000fe2000bf43070 */
[----:B------:R-:W1:Y:S01]  /*9520*/  S2R R6, SR_TID.X ;  /* 0x0000000000067919 */ /* 0x000e620000002100 */
[----:B------:R-:W-:Y:S01]  /*9530*/  IMAD.MOV.U32 R0, RZ, RZ, R3 ;  /* 0x000000ffff007224 */ /* 0x000fe200078e0003 */
[----:B------:R-:W-:Y:S01]  /*9540*/  @!P4 PRMT R43, R56, 0x5410, RZ ;  /* 0x00005410382bc816 */ /* 0x000fe200000000ff */
[----:B------:R-:W-:Y:S02]  /*9550*/  IMAD.MOV.U32 R56, RZ, RZ, R9 ;  /* 0x000000ffff387224 */ /* 0x000fe400078e0009 */
[----:B------:R-:W-:Y:S01]  /*9560*/  FADD.FTZ R9, R189, R2 ;  /* 0x00000002bd097221 */ /* 0x000fe20000010000 */
[----:B------:R-:W-:Y:S01]  /*9570*/  FADD.FTZ R3, R182, R13 ;  /* 0x0000000db6037221 */ /* 0x000fe20000010000 */
[----:B------:R-:W2:Y:S01]  /*9580*/  S2R R2, SR_CTAID.X ;  /* 0x0000000000027919 */ /* 0x000ea20000002500 */
[----:B------:R-:W-:Y:S01]  /*9590*/  IMAD.MOV.U32 R13, RZ, RZ, R0 ;  /* 0x000000ffff0d7224 */ /* 0x000fe200078e0000 */
[----:B------:R-:W-:Y:S01]  /*95a0*/  PRMT R0, R26, 0x7772, RZ ;  /* 0x000077721a007816 */ /* 0x000fe200000000ff */
[----:B------:R-:W-:Y:S01]  /*95b0*/  IMAD.MOV.U32 R4, RZ, RZ, R88 ;  /* 0x000000ffff047224 */ /* 0x000fe200078e0058 */
[----:B------:R-:W3:Y:S02]  /*95c0*/  LDL.LU R145, [R1+0x3d0] ;  /* 0x0003d00001917983 */ /* 0x000ee40000300800 */
[----:B------:R-:W-:-:S02]  /*95d0*/  ISETP.GT.U32.AND P1, PT, R0, UR4, PT ;  /* 0x0000000400007c0c */ /* 0x000fc4000bf24070 */
[----:B------:R-:W-:Y:S01]  /*95e0*/  PRMT R0, R26, 0x7773, RZ ;  /* 0x000077731a007816 */ /* 0x000fe200000000ff */
[----:B------:R-:W-:Y:S01]  /*95f0*/  IMAD.MOV.U32 R14, RZ, RZ, R13 ;  /* 0x000000ffff0e7224 */ /* 0x000fe200078e000d */
[----:B------:R-:W-:Y:S01]  /*9600*/  PRMT R12, R42, 0x5410, R171 ;  /* 0x000054102a0c7816 */ /* 0x000fe200000000ab */
[----:B------:R-:W4:Y:S01]  /*9610*/  LDL.LU R88, [R1+0x3c4] ;  /* 0x0003c40001587983 */ /* 0x000f220000300800 */
[----:B------:R-:W-:Y:S02]  /*9620*/  ISETP.GT.U32.AND P0, PT, R0, UR4, PT ;  /* 0x0000000400007c0c */ /* 0x000fe4000bf04070 */
[----:B------:R-:W-:-:S05]  /*9630*/  PRMT R0, R31, 0x7632, R0 ;  /* 0x000076321f007816 */ /* 0x000fca0000000000 */
[----:B------:R-:W-:Y:S01]  /*9640*/  @P1 HADD2 R64, -R42.H0_H0, -RZ.H0_H0 ;  /* 0xa00000ff2a401230 */ /* 0x000fe20000000900 */
[----:B------:R-:W-:Y:S02]  /*9650*/  LOP3.LUT R0, R0, 0xff, RZ, 0xc0, !PT ;  /* 0x000000ff00007812 */ /* 0x000fe400078ec0ff */
[----:B-1----:R-:W-:Y:S01]  /*9660*/  SHF.R.U32.HI R6, RZ, 0x5, R6 ;  /* 0x00000005ff067819 */ /* 0x002fe20000011606 */
[----:B------:R-:W-:Y:S01]  /*9670*/  IMAD.MOV.U32 R13, RZ, RZ, R4 ;  /* 0x000000ffff0d7224 */ /* 0x000fe200078e0004 */
[----:B------:R-:W-:Y:S01]  /*9680*/  ISETP.LE.U32.AND P5, PT, R0, UR4, PT ;  /* 0x0000000400007c0c */ /* 0x000fe2000bfa3070 */
[----:B------:R-:W-:Y:S01]  /*9690*/  FADD.FTZ R0, R178, R3 ;  /* 0x00000003b2007221 */ /* 0x000fe20000010000 */
[----:B------:R-:W3:Y:S01]  /*96a0*/  LDL.LU R89, [R1+0x3c0] ;  /* 0x0003c00001597983 */ /* 0x000ee20000300800 */
[----:B------:R-:W-:Y:S02]  /*96b0*/  @P0 HADD2 R63, -R171.H0_H0, -RZ.H0_H0 ;  /* 0xa00000ffab3f0230 */ /* 0x000fe40000000900 */
[----:B------:R-:W-:Y:S01]  /*96c0*/  FADD.FTZ R10, R73, R0 ;  /* 0x00000000490a7221 */ /* 0x000fe20000010000 */
[----:B------:R-:W-:-:S02]  /*96d0*/  IMAD.U32 R0, RZ, RZ, UR29 ;  /* 0x0000001dff007e24 */ /* 0x000fc4000f8e00ff */
[----:B--2---:R-:W-:-:S03]  /*96e0*/  IMAD R2, R2, 0x8, R6 ;  /* 0x0000000802027824 */ /* 0x004fc600078e0206 */
[----:B------:R-:W-:Y:S01]  /*96f0*/  LOP3.LUT R0, R0, UR27, R227, 0x96, !PT ;  /* 0x0000001b00007c12 */ /* 0x000fe2000f8e96e3 */
[----:B------:R-:W-:Y:S01]  /*9700*/  IMAD.MOV.U32 R4, RZ, RZ, R37 ;  /* 0x000000ffff047224 */ /* 0x000fe200078e0025 */
[----:B------:R-:W-:Y:S01]  /*9710*/  @P1 PRMT R42, R64, 0x5410, RZ ;  /* 0x00005410402a1816 */ /* 0x000fe200000000ff */
[----:B------:R-:W-:Y:S02]  /*9720*/  IMAD.MOV.U32 R64, RZ, RZ, R36 ;  /* 0x000000ffff407224 */ /* 0x000fe400078e0024 */
[----:B------:R-:W-:-:S04]  /*9730*/  IMAD.WIDE.U32 R2, R2, -0x326172a9, RZ ;  /* 0xcd9e8d5702027825 */ /* 0x000fc800078e00ff */
[----:B------:R-:W-:-:S05]  /*9740*/  IMAD.WIDE.U32 R36, R0, -0x326172a9, RZ ;  /* 0xcd9e8d5700247825 */ /* 0x000fca00078e00ff */
[----:B------:R-:W-:-:S05]  /*9750*/  LOP3.LUT R2, R2, UR7, R37, 0x96, !PT ;  /* 0x0000000702027c12 */ /* 0x000fca000f8e9625 */
[----:B------:R-:W-:-:S05]  /*9760*/  IMAD.WIDE.U32 R2, R2, -0x2daee0ad, RZ ;  /* 0xd2511f5302027825 */ /* 0x000fca00078e00ff */
[----:B------:R-:W-:Y:S02]  /*9770*/  LOP3.LUT R6, R70, UR16, R3, 0x96, !PT ;  /* 0x0000001046067c12 */ /* 0x000fe4000f8e9603 */
[----:B------:R1:W2:Y:S01]  /*9780*/  LDL.LU.64 R70, [R1+0x3b8] ;  /* 0x0003b80001467983 */ /* 0x0002a20000300a00 */
[----:B------:R-:W-:Y:S01]  /*9790*/  F2FP.F16.F32.PACK_AB R11, R25, R22 ;  /* 0x00000016190b723e */ /* 0x000fe200000000ff */
[----:B------:R-:W-:Y:S01]  /*97a0*/  IMAD.MOV.U32 R25, RZ, RZ, R4 ;  /* 0x000000ffff197224 */ /* 0x000fe200078e0004 */
[----:B------:R-:W-:Y:S01]  /*97b0*/  LOP3.LUT R4, R36, UR17, R29, 0x96, !PT ;  /* 0x0000001124047c12 */ /* 0x000fe2000f8e961d */
[----:B------:R-:W-:Y:S01]  /*97c0*/  IMAD.MOV.U32 R22, RZ, RZ, R7 ;  /* 0x000000ffff167224 */ /* 0x000fe200078e0007 */
[----:B------:R-:W-:Y:S01]  /*97d0*/  @P0 PRMT R171, R63, 0x5410, RZ ;  /* 0x000054103fab0816 */ /* 0x000fe200000000ff */
[----:B------:R-:W-:-:S04]  /*97e0*/  IMAD.WIDE.U32 R6, R6, -0x326172a9, RZ ;  /* 0xcd9e8d5706067825 */ /* 0x000fc800078e00ff */
[----:B------:R-:W-:Y:S02]  /*97f0*/  IMAD.MOV.U32 R63, RZ, RZ, R64 ;  /* 0x000000ffff3f7224 */ /* 0x000fe400078e0040 */
[----:B------:R-:W-:Y:S02]  /*9800*/  IMAD.MOV.U32 R64, RZ, RZ, R32 ;  /* 0x000000ffff407224 */ /* 0x000fe400078e0020 */
[----:B------:R-:W-:Y:S01]  /*9810*/  IMAD.MOV.U32 R32, RZ, RZ, R5 ;  /* 0x000000ffff207224 */ /* 0x000fe200078e0005 */
[----:B------:R-:W-:Y:S01]  /*9820*/  LOP3.LUT R3, R28, UR15, R7, 0x96, !PT ;  /* 0x0000000f1c037c12 */ /* 0x000fe2000f8e9607 */
[----:B------:R-:W-:-:S05]  /*9830*/  IMAD.WIDE.U32 R4, R4, -0x2daee0ad, RZ ;  /* 0xd2511f5304047825 */ /* 0x000fca00078e00ff */
[----:B------:R-:W-:Y:S01]  /*9840*/  LOP3.LUT R5, R2, UR14, R5, 0x96, !PT ;  /* 0x0000000e02057c12 */ /* 0x000fe2000f8e9605 */
[----:B------:R-:W-:-:S05]  /*9850*/  IMAD.WIDE.U32 R2, R3, -0x2daee0ad, RZ ;  /* 0xd2511f5303027825 */ /* 0x000fca00078e00ff */
[----:B------:R-:W-:Y:S01]  /*9860*/  LOP3.LUT R3, R4, UR11, R3, 0x96, !PT ;  /* 0x0000000b04037c12 */ /* 0x000fe2000f8e9603 */
[----:B------:R-:W-:-:S05]  /*9870*/  IMAD.WIDE.U32 R4, R5, -0x326172a9, RZ ;  /* 0xcd9e8d5705047825 */ /* 0x000fca00078e00ff */
[----:B------:R-:W-:Y:S02]  /*9880*/  LOP3.LUT R6, R6, UR13, R5, 0x96, !PT ;  /* 0x0000000d06067c12 */ /* 0x000fe4000f8e9605 */
[----:B------:R-:W-:-:S03]  /*9890*/  LOP3.LUT R0, R31, 0xff, RZ, 0xc0, !PT ;  /* 0x000000ff1f007812 */ /* 0x000fc600078ec0ff */
[----:B------:R-:W-:Y:S01]  /*98a0*/  IMAD.WIDE.U32 R6, R6, -0x2daee0ad, RZ ;  /* 0xd2511f5306067825 */ /* 0x000fe200078e00ff */
[----:B------:R-:W-:-:S04]  /*98b0*/  ISETP.LE.U32.AND P0, PT, R0, UR4, PT ;  /* 0x0000000400007c0c */ /* 0x000fc8000bf03070 */
[----:B------:R-:W-:Y:S01]  /*98c0*/  LOP3.LUT R0, R2, UR9, R7, 0x96, !PT ;  /* 0x0000000902007c12 */ /* 0x000fe2000f8e9607 */
[----:B------:R-:W-:Y:S02]  /*98d0*/  IMAD.MOV.U32 R7, RZ, RZ, R72 ;  /* 0x000000ffff077224 */ /* 0x000fe400078e0048 */
[----:B------:R-:W-:-:S04]  /*98e0*/  IMAD.WIDE.U32 R2, R3, -0x326172a9, RZ ;  /* 0xcd9e8d5703027825 */ /* 0x000fc800078e00ff */
[----:B------:R-:W-:-:S04]  /*98f0*/  IMAD.WIDE.U32 R72, R0, -0x326172a9, RZ ;  /* 0xcd9e8d5700487825 */ /* 0x000fc800078e00ff */
[----:B------:R-:W-:Y:S01]  /*9900*/  IMAD.MOV.U32 R5, RZ, RZ, R84 ;  /* 0x000000ffff057224 */ /* 0x000fe200078e0054 */
        /* <DEDUP_REMOVED lines=8> */
[----:B------:R-:W-:Y:S01]  /*9990*/  IMAD.MOV.U32 R0, RZ, RZ, R72 ;  /* 0x000000ffff007224 */ /* 0x000fe200078e0048 */
[----:B------:R-:W-:-:S04]  /*99a0*/  PRMT R169, R11, 0x7610, R169 ;  /* 0x000076100ba97816 */ /* 0x000fc800000000a9 */
[----:B------:R-:W-:-:S04]  /*99b0*/  LOP3.LUT R0, R0, 0xff, RZ, 0xc0, !PT ;  /* 0x000000ff00007812 */ /* 0x000fc800078ec0ff */
[----:B------:R-:W-:Y:S01]  /*99c0*/  ISETP.LE.U32.AND P1, PT, R0, UR4, PT ;  /* 0x0000000400007c0c */ /* 0x000fe2000bf23070 */
[----:B------:R-:W-:Y:S01]  /*99d0*/  IMAD.MOV.U32 R0, RZ, RZ, R5 ;  /* 0x000000ffff007224 */ /* 0x000fe200078e0005 */
[----:B------:R-:W-:Y:S01]  /*99e0*/  F2FP.F16.F32.PACK_AB R2, R23, R44 ;  /* 0x0000002c1702723e */ /* 0x000fe200000000ff */
[----:B------:R-:W-:Y:S01]  /*99f0*/  IMAD.MOV.U32 R29, RZ, RZ, R8 ;  /* 0x000000ffff1d7224 */ /* 0x000fe200078e0008 */
[----:B------:R-:W-:Y:S01]  /*9a00*/  PRMT R168, R11, 0x7632, R168 ;  /* 0x000076320ba87816 */ /* 0x000fe200000000a8 */
[----:B------:R-:W-:Y:S01]  /*9a10*/  IMAD.MOV.U32 R23, RZ, RZ, R0 ;  /* 0x000000ffff177224 */ /* 0x000fe200078e0000 */
[----:B------:R-:W-:Y:S02]  /*9a20*/  LOP3.LUT R8, R4, UR10, R3, 0x96, !PT ;  /* 0x0000000a04087c12 */ /* 0x000fe4000f8e9603 */
[----:B------:R-:W-:Y:S01]  /*9a30*/  F2FP.F16.F32.PACK_AB R3, R15, R18 ;  /* 0x000000120f03723e */ /* 0x000fe200000000ff */
[----:B------:R-:W-:Y:S01]  /*9a40*/  IMAD.MOV.U32 R15, RZ, RZ, R246 ;  /* 0x000000ffff0f7224 */ /* 0x000fe200078e00f6 */
[----:B------:R-:W-:-:S02]  /*9a50*/  SHF.R.U32.HI R0, RZ, 0x18, R31 ;  /* 0x00000018ff007819 */ /* 0x000fc4000001161f */
[----:B------:R-:W-:Y:S02]  /*9a60*/  PRMT R246, R169, 0x5410, R168 ;  /* 0x00005410a9f67816 */ /* 0x000fe400000000a8 */
[C---:B------:R-:W-:Y:S02]  /*9a70*/  PRMT R167, R2.reuse, 0x7610, R167 ;  /* 0x0000761002a77816 */ /* 0x040fe400000000a7 */
[----:B------:R-:W-:Y:S01]  /*9a80*/  PRMT R165, R2, 0x7632, R165 ;  /* 0x0000763202a57816 */ /* 0x000fe200000000a5 */
[----:B------:R-:W-:Y:S02]  /*9a90*/  IMAD.MOV.U32 R11, RZ, RZ, R63 ;  /* 0x000000ffff0b7224 */ /* 0x000fe400078e003f */
[----:B------:R-:W-:Y:S02]  /*9aa0*/  @!P5 HADD2 R77, -R167.H0_H0, -RZ.H0_H0 ;  /* 0xa00000ffa74dd230 */ /* 0x000fe40000000900 */
[----:B------:R-:W-:Y:S01]  /*9ab0*/  IMAD.MOV.U32 R63, RZ, RZ, R12 ;  /* 0x000000ffff3f7224 */ /* 0x000fe200078e000c */
[----:B------:R-:W-:-:S02]  /*9ac0*/  PRMT R12, R167, 0x5410, R165 ;  /* 0x00005410a70c7816 */ /* 0x000fc400000000a5 */
[----:B------:R-:W-:Y:S02]  /*9ad0*/  @!P5 PRMT R167, R77, 0x5410, RZ ;  /* 0x000054104da7d816 */ /* 0x000fe400000000ff */
[C---:B------:R-:W-:Y:S02]  /*9ae0*/  PRMT R164, R3.reuse, 0x7632, R164 ;  /* 0x0000763203a47816 */ /* 0x040fe400000000a4 */
[----:B------:R-:W-:Y:S01]  /*9af0*/  PRMT R166, R3, 0x7610, R166 ;  /* 0x0000761003a67816 */ /* 0x000fe200000000a6 */
[----:B------:R-:W-:Y:S01]  /*9b00*/  FADD.FTZ R5, R179, R10 ;  /* 0x0000000ab3057221 */ /* 0x000fe20000010000 */
[----:B------:R-:W-:Y:S01]  /*9b10*/  IMAD.MOV.U32 R44, RZ, RZ, R29 ;  /* 0x000000ffff2c7224 */ /* 0x000fe200078e001d */
[----:B------:R-:W-:Y:S01]  /*9b20*/  LOP3.LUT R2, R84, 0xff, RZ, 0xc0, !PT ;  /* 0x000000ff54027812 */ /* 0x000fe200078ec0ff */
[----:B------:R-:W-:Y:S02]  /*9b30*/  IMAD.MOV.U32 R10, RZ, RZ, R7 ;  /* 0x000000ffff0a7224 */ /* 0x000fe400078e0007 */
[----:B------:R-:W-:Y:S01]  /*9b40*/  FADD.FTZ R7, R240, R9 ;  /* 0x00000009f0077221 */ /* 0x000fe20000010000 */
[----:B------:R-:W-:Y:S01]  /*9b50*/  IMAD.MOV.U32 R29, RZ, RZ, R242 ;  /* 0x000000ffff1d7224 */ /* 0x000fe200078e00f2 */
[----:B------:R-:W-:-:S02]  /*9b60*/  PRMT R242, R166, 0x5410, R164 ;  /* 0x00005410a6f27816 */ /* 0x000fc400000000a4 */
[----:B------:R-:W-:Y:S01]  /*9b70*/  FADD.FTZ R3, R238, R7 ;  /* 0x00000007ee037221 */ /* 0x000fe20000010000 */
[----:B--2---:R-:W-:Y:S02]  /*9b80*/  @!P0 HADD2 R71, -R169.H0_H0, -RZ.H0_H0 ;  /* 0xa00000ffa9478230 */ /* 0x004fe40000000900 */
[----:B------:R-:W-:-:S03]  /*9b90*/  @!P2 HADD2 R70, -R168.H0_H0, -RZ.H0_H0 ;  /* 0xa00000ffa846a230 */ /* 0x000fc60000000900 */
[----:B------:R-:W-:Y:S02]  /*9ba0*/  @!P0 PRMT R169, R71, 0x5410, RZ ;  /* 0x0000541047a98816 */ /* 0x000fe400000000ff */
[----:B------:R-:W-:Y:S02]  /*9bb0*/  ISETP.LE.U32.AND P0, PT, R0, UR4, PT ;  /* 0x0000000400007c0c */ /* 0x000fe4000bf03070 */
[----:B------:R-:W-:Y:S02]  /*9bc0*/  PRMT R0, R30, 0x7770, RZ ;  /* 0x000077701e007816 */ /* 0x000fe400000000ff */
[----:B------:R-:W-:Y:S02]  /*9bd0*/  @!P2 PRMT R168, R70, 0x5410, RZ ;  /* 0x0000541046a8a816 */ /* 0x000fe400000000ff */
[----:B------:R-:W-:Y:S02]  /*9be0*/  ISETP.LE.U32.AND P2, PT, R0, UR4, PT ;  /* 0x0000000400007c0c */ /* 0x000fe4000bf43070 */
[----:B------:R-:W-:-:S04]  /*9bf0*/  PRMT R0, R30, 0x7771, RZ ;  /* 0x000077711e007816 */ /* 0x000fc800000000ff */
[----:B------:R-:W-:-:S13]  /*9c00*/  ISETP.GT.U32.AND P5, PT, R0, UR4, PT ;  /* 0x0000000400007c0c */ /* 0x000fda000bfa4070 */
[----:B------:R-:W-:-:S05]  /*9c10*/  @P5 HADD2 R80, -R164.H0_H0, -RZ.H0_H0 ;  /* 0xa00000ffa4505230 */ /* 0x000fca0000000900 */
[----:B------:R-:W-:Y:S02]  /*9c20*/  @P5 PRMT R164, R80, 0x5410, RZ ;  /* 0x0000541050a45816 */ /* 0x000fe400000000ff */
[----:B------:R-:W-:Y:S01]  /*9c30*/  ISETP.LE.U32.AND P5, PT, R2, UR4, PT ;  /* 0x0000000402007c0c */ /* 0x000fe2000bfa3070 */
[----:B------:R-:W-:Y:S02]  /*9c40*/  FADD.FTZ R2, R147, R5 ;  /* 0x0000000593027221 */ /* 0x000fe40000010000 */
[----:B------:R-:W2:Y:S04]  /*9c50*/  LDL.LU R147, [R1+0x3b4] ;  /* 0x0003b40001937983 */ /* 0x000ea80000300800 */
[----:B------:R-:W4:Y:S01]  /*9c60*/  LDL.LU R238, [R1+0x3b0] ;  /* 0x0003b00001ee7983 */ /* 0x000f220000300800 */
[----:B------:R-:W-:Y:S01]  /*9c70*/  @!P0 HADD2 R76, -R165.H0_H0, -RZ.H0_H0 ;  /* 0xa00000ffa54c8230 */ /* 0x000fe20000000900 */
[----:B------:R-:W-:Y:S01]  /*9c80*/  PRMT R0, R30, 0x7772, RZ ;  /* 0x000077721e007816 */ /* 0x000fe200000000ff */
[----:B------:R-:W-:-:S04]  /*9c90*/  IMAD.WIDE.U32 R70, R8, -0x2daee0ad, RZ ;  /* 0xd2511f5308467825 */ /* 0x000fc800078e00ff */
[----:B------:R-:W-:Y:S01]  /*9ca0*/  @!P2 HADD2 R78, -R166.H0_H0, -RZ.H0_H0 ;  /* 0xa00000ffa64ea230 */ /* 0x000fe20000000900 */
[----:B------:R-:W-:Y:S02]  /*9cb0*/  @!P0 PRMT R165, R76, 0x5410, RZ ;  /* 0x000054104ca58816 */ /* 0x000fe400000000ff */
[----:B------:R-:W-:Y:S01]  /*9cc0*/  ISETP.GT.U32.AND P0, PT, R0, UR4, PT ;  /* 0x0000000400007c0c */ /* 0x000fe2000bf04070 */
[----:B------:R-:W-:Y:S01]  /*9cd0*/  IMAD.MOV.U32 R9, RZ, RZ, R10 ;  /* 0x000000ffff097224 */ /* 0x000fe200078e000a */
[----:B------:R-:W-:Y:S01]  /*9ce0*/  PRMT R0, R30, 0x7773, RZ ;  /* 0x000077731e007816 */ /* 0x000fe200000000ff */
[----:B------:R-:W-:Y:S01]  /*9cf0*/  IMAD.MOV.U32 R10, RZ, RZ, R25 ;  /* 0x000000ffff0a7224 */ /* 0x000fe200078e0019 */
[----:B------:R-:W-:Y:S01]  /*9d00*/  LOP3.LUT R71, R6, UR5, R71, 0x96, !PT ;  /* 0x0000000506477c12 */ /* 0x000fe2000f8e9647 */
[----:B------:R-:W-:Y:S01]  /*9d10*/  IMAD.MOV.U32 R25, RZ, RZ, R14 ;  /* 0x000000ffff197224 */ /* 0x000fe200078e000e */
[----:B------:R-:W-:Y:S01]  /*9d20*/  F2FP.F16.F32.PACK_AB R4, R19, R24 ;  /* 0x000000181304723e */ /* 0x000fe200000000ff */
[----:B------:R-:W-:Y:S01]  /*9d30*/  MUFU.EX2 R35, R35 ;  /* 0x0000002300237308 */ /* 0x000fe20000000800 */
[----:B------:R-:W-:-:S02]  /*9d40*/  @!P2 PRMT R166, R78, 0x5410, RZ ;  /* 0x000054104ea6a816 */ /* 0x000fc400000000ff */
[----:B------:R-:W-:Y:S01]  /*9d50*/  ISETP.GT.U32.AND P2, PT, R0, UR4, PT ;  /* 0x0000000400007c0c */ /* 0x000fe2000bf44070 */
[----:B------:R-:W1:Y:S01]  /*9d60*/  MUFU.EX2 R14, R33 ;  /* 0x00000021000e7308 */ /* 0x000e620000000800 */
[----:B------:R-:W-:Y:S02]  /*9d70*/  LOP3.LUT R0, R71, 0xffff, RZ, 0xc0, !PT ;  /* 0x0000ffff47007812 */ /* 0x000fe400078ec0ff */
[C---:B------:R-:W-:Y:S02]  /*9d80*/  PRMT R163, R4.reuse, 0x7610, R163 ;  /* 0x0000761004a37816 */ /* 0x040fe400000000a3 */
[----:B------:R-:W-:Y:S01]  /*9d90*/  SHF.R.U32.HI R0, RZ, 0x8, R0 ;  /* 0x00000008ff007819 */ /* 0x000fe20000011600 */
[----:B------:R-:W-:Y:S01]  /*9da0*/  IMAD.MOV.U32 R19, RZ, RZ, R23 ;  /* 0x000000ffff137224 */ /* 0x000fe200078e0017 */
[----:B------:R-:W-:Y:S01]  /*9db0*/  PRMT R170, R4, 0x7632, R170 ;  /* 0x0000763204aa7816 */ /* 0x000fe200000000aa */
[----:B------:R-:W-:Y:S01]  /*9dc0*/  @P0 HADD2 R83, -R163.H0_H0, -RZ.H0_H0 ;  /* 0xa00000ffa3530230 */ /* 0x000fe20000000900 */
[----:B------:R-:W-:Y:S01]  /*9dd0*/  LOP3.LUT R0, R0, 0xffff, RZ, 0xc0, !PT ;  /* 0x0000ffff00007812 */ /* 0x000fe200078ec0ff */
[----:B------:R-:W-:-:S02]  /*9de0*/  IMAD.MOV.U32 R24, RZ, RZ, R11 ;  /* 0x000000ffff187224 */ /* 0x000fc400078e000b */
[----:B------:R-:W-:Y:S01]  /*9df0*/  IMAD.MOV.U32 R23, RZ, RZ, R9 ;  /* 0x000000ffff177224 */ /* 0x000fe200078e0009 */
[----:B------:R-:W-:Y:S01]  /*9e00*/  MUFU.EX2 R11, R66 ;  /* 0x00000042000b7308 */ /* 0x000fe20000000800 */
[----:B------:R-:W-:-:S03]  /*9e10*/  PRMT R78, R163, 0x5410, R170 ;  /* 0x00005410a34e7816 */ /* 0x000fc600000000aa */
[----:B------:R-:W3:Y:S01]  /*9e20*/  MUFU.EX2 R9, R65 ;  /* 0x0000004100097308 */ /* 0x000ee20000000800 */
[----:B------:R-:W-:Y:S02]  /*9e30*/  @P0 PRMT R163, R83, 0x5410, RZ ;  /* 0x0000541053a30816 */ /* 0x000fe400000000ff */
[----:B------:R-:W-:Y:S02]  /*9e40*/  ISETP.LE.U32.AND P0, PT, R0, UR4, PT ;  /* 0x0000000400007c0c */ /* 0x000fe4000bf03070 */
[----:B-1----:R-:W-:Y:S01]  /*9e50*/  F2FP.F16.F32.PACK_AB R0, R14, R35 ;  /* 0x000000230e00723e */ /* 0x002fe200000000ff */
[----:B------:R-:W-:-:S03]  /*9e60*/  @P2 HADD2 R82, -R170.H0_H0, -RZ.H0_H0 ;  /* 0xa00000ffaa522230 */ /* 0x000fc60000000900 */
[C---:B------:R-:W-:Y:S02]  /*9e70*/  PRMT R189, R0.reuse, 0x7610, R189 ;  /* 0x0000761000bd7816 */ /* 0x040fe400000000bd */
[----:B------:R-:W-:Y:S02]  /*9e80*/  PRMT R188, R0, 0x7632, R188 ;  /* 0x0000763200bc7816 */ /* 0x000fe400000000bc */
[----:B------:R-:W-:Y:S01]  /*9e90*/  SHF.R.U32.HI R0, RZ, 0x18, R84 ;  /* 0x00000018ff007819 */ /* 0x000fe20000011654 */
[----:B------:R-:W-:Y:S01]  /*9ea0*/  FADD.FTZ R2, R24, R2 ;  /* 0x0000000218027221 */ /* 0x000fe20000010000 */
[----:B------:R-:W-:Y:S01]  /*9eb0*/  @P2 PRMT R170, R82, 0x5410, RZ ;  /* 0x0000541052aa2816 */ /* 0x000fe200000000ff */
[----:B------:R-:W-:Y:S01]  /*9ec0*/  IMAD.MOV.U32 R24, RZ, RZ, R19 ;  /* 0x000000ffff187224 */ /* 0x000fe200078e0013 */
[----:B------:R-:W-:Y:S01]  /*9ed0*/  ISETP.LE.U32.AND P2, PT, R0, UR4, PT ;  /* 0x0000000400007c0c */ /* 0x000fe2000bf43070 */
[----:B------:R-:W-:Y:S01]  /*9ee0*/  IMAD.MOV.U32 R19, RZ, RZ, R49 ;  /* 0x000000ffff137224 */ /* 0x000fe200078e0031 */
[----:B---3--:R-:W-:Y:S01]  /*9ef0*/  F2FP.F16.F32.PACK_AB R0, R11, R9 ;  /* 0x000000090b00723e */ /* 0x008fe200000000ff */
[----:B------:R-:W-:Y:S01]  /*9f00*/  MUFU.EX2 R39, R39 ;  /* 0x0000002700277308 */ /* 0x000fe20000000800 */
[----:B------:R-:W-:-:S03]  /*9f10*/  @!P4 HADD2 R85, -R188.H0_H0, -RZ.H0_H0 ;  /* 0xa00000ffbc55c230 */ /* 0x000fc60000000900 */
[----:B------:R-:W1:Y:S01]  /*9f20*/  MUFU.EX2 R49, R38 ;  /* 0x0000002600317308 */ /* 0x000e620000000800 */
[C---:B------:R-:W-:Y:S01]  /*9f30*/  PRMT R187, R0.reuse, 0x7610, R187 ;  /* 0x0000761000bb7816 */ /* 0x040fe200000000bb */
[----:B------:R-:W-:Y:S01]  /*9f40*/  IMAD.MOV.U32 R18, RZ, RZ, R15 ;  /* 0x000000ffff127224 */ /* 0x000fe200078e000f */
[----:B------:R-:W-:Y:S01]  /*9f50*/  PRMT R186, R0, 0x7632, R186 ;  /* 0x0000763200ba7816 */ /* 0x000fe200000000ba */
[----:B------:R-:W-:Y:S01]  /*9f60*/  IMAD.MOV.U32 R15, RZ, RZ, R193 ;  /* 0x000000ffff0f7224 */ /* 0x000fe200078e00c1 */
[----:B------:R-:W-:Y:S02]  /*9f70*/  PRMT R0, R72, 0x7771, RZ ;  /* 0x0000777148007816 */ /* 0x000fe400000000ff */
[----:B------:R-:W-:Y:S02]  /*9f80*/  PRMT R193, R189, 0x5410, R188 ;  /* 0x00005410bdc17816 */ /* 0x000fe400000000bc */
[----:B------:R-:W-:Y:S02]  /*9f90*/  @!P4 PRMT R188, R85, 0x5410, RZ ;  /* 0x0000541055bcc816 */ /* 0x000fe400000000ff */
[----:B------:R-:W-:-:S02]  /*9fa0*/  ISETP.GT.U32.AND P4, PT, R0, UR4, PT ;  /* 0x0000000400007c0c */ /* 0x000fc4000bf84070 */
[----:B------:R-:W-:Y:S01]  /*9fb0*/  PRMT R0, R71, 0x7632, R0 ;  /* 0x0000763247007816 */ /* 0x000fe20000000000 */
[----:B------:R-:W-:Y:S02]  /*9fc0*/  @!P3 HADD2 R94, -R187.H0_H0, -RZ.H0_H0 ;  /* 0xa00000ffbb5eb230 */ /* 0x000fe40000000900 */
[----:B------:R-:W-:Y:S01]  /*9fd0*/  FADD.FTZ R4, R190, R3 ;  /* 0x00000003be047221 */ /* 0x000fe20000010000 */
[----:B------:R-:W-:Y:S01]  /*9fe0*/  FADD.FTZ R3, R224, R2 ;  /* 0x00000002e0037221 */ /* 0x000fe20000010000 */
[----:B------:R-:W-:Y:S01]  /*9ff0*/  IMAD.MOV.U32 R77, RZ, RZ, R24 ;  /* 0x000000ffff4d7224 */ /* 0x000fe200078e0018 */
[----:B-1----:R-:W-:Y:S01]  /*a000*/  F2FP.F16.F32.PACK_AB R2, R49, R39 ;  /* 0x000000273102723e */ /* 0x002fe200000000ff */
[----:B------:R-:W-:Y:S01]  /*a010*/  IMAD.MOV.U32 R24, RZ, RZ, R196 ;  /* 0x000000ffff187224 */ /* 0x000fe200078e00c4 */
[----:B------:R-:W-:Y:S01]  /*a020*/  LOP3.LUT R0, R0, 0xff, RZ, 0xc0, !PT ;  /* 0x000000ff00007812 */ /* 0x000fe200078ec0ff */
[----:B------:R-:W-:Y:S01]  /*a030*/  @!P2 HADD2 R91, -R186.H0_H0, -RZ.H0_H0 ;  /* 0xa00000ffba5ba230 */ /* 0x000fe20000000900 */
[----:B------:R-:W-:Y:S01]  /*a040*/  PRMT R196, R187, 0x5410, R186 ;  /* 0x00005410bbc47816 */ /* 0x000fe200000000ba */
[----:B------:R-:W-:Y:S01]  /*a050*/  MUFU.EX2 R38, R54 ;  /* 0x0000003600267308 */ /* 0x000fe20000000800 */
[----:B------:R-:W-:Y:S01]  /*a060*/  @!P3 PRMT R187, R94, 0x5410, RZ ;  /* 0x000054105ebbb816 */ /* 0x000fe200000000ff */
[----:B------:R-:W-:Y:S01]  /*a070*/  IMAD.MOV.U32 R76, RZ, RZ, R77 ;  /* 0x000000ffff4c7224 */ /* 0x000fe200078e004d */
[C---:B------:R-:W-:Y:S01]  /*a080*/  PRMT R185, R2.reuse, 0x7610, R185 ;  /* 0x0000761002b97816 */ /* 0x040fe200000000b9 */
[----:B------:R-:W-:Y:S01]  /*a090*/  MUFU.EX2 R61, R61 ;  /* 0x0000003d003d7308 */ /* 0x000fe20000000800 */
[----:B------:R-:W-:Y:S01]  /*a0a0*/  PRMT R183, R2, 0x7632, R183 ;  /* 0x0000763202b77816 */ /* 0x000fe200000000b7 */
[----:B------:R-:W-:Y:S01]  /*a0b0*/  FADD.FTZ R2, R225, R4 ;  /* 0x00000004e1027221 */ /* 0x000fe20000010000 */
[----:B------:R-:W-:Y:S01]  /*a0c0*/  ISETP.LE.U32.AND P3, PT, R0, UR4, PT ;  /* 0x0000000400007c0c */ /* 0x000fe2000bf63070 */
[----:B------:R-:W-:Y:S01]  /*a0d0*/  IMAD.MOV.U32 R0, RZ, RZ, R70 ;  /* 0x000000ffff007224 */ /* 0x000fe200078e0046 */
[----:B------:R-:W-:Y:S01]  /*a0e0*/  MUFU.EX2 R68, R68 ;  /* 0x0000004400447308 */ /* 0x000fe20000000800 */
[----:B------:R-:W-:Y:S01]  /*a0f0*/  FADD.FTZ R2, R76, R2 ;  /* 0x000000024c027221 */ /* 0x000fe20000010000 */
[----:B------:R-:W-:-:S02]  /*a100*/  IMAD.MOV.U32 R76, RZ, RZ, R44 ;  /* 0x000000ffff4c7224 */ /* 0x000fc400078e002c */
[----:B------:R-:W-:Y:S01]  /*a110*/  MUFU.EX2 R80, R59 ;  /* 0x0000003b00507308 */ /* 0x000fe20000000800 */
[----:B------:R-:W-:Y:S01]  /*a120*/  LOP3.LUT R0, R0, 0xff, RZ, 0xc0, !PT ;  /* 0x000000ff00007812 */ /* 0x000fe200078ec0ff */
[----:B------:R-:W-:Y:S01]  /*a130*/  IMAD.MOV.U32 R44, RZ, RZ, R10 ;  /* 0x000000ffff2c7224 */ /* 0x000fe200078e000a */
[----:B------:R-:W-:Y:S01]  /*a140*/  @!P2 PRMT R186, R91, 0x5410, RZ ;  /* 0x000054105bbaa816 */ /* 0x000fe200000000ff */
[----:B------:R-:W-:Y:S01]  /*a150*/  IMAD.MOV.U32 R10, RZ, RZ, R64 ;  /* 0x000000ffff0a7224 */ /* 0x000fe200078e0040 */
[----:B------:R-:W-:Y:S01]  /*a160*/  ISETP.LE.U32.AND P2, PT, R0, UR4, PT ;  /* 0x0000000400007c0c */ /* 0x000fe2000bf43070 */
[----:B------:R-:W-:Y:S02]  /*a170*/  IMAD.MOV.U32 R64, RZ, RZ, R56 ;  /* 0x000000ffff407224 */ /* 0x000fe400078e0038 */
[----:B------:R-:W-:Y:S01]  /*a180*/  FADD.FTZ R0, R175, R3 ;  /* 0x00000003af007221 */ /* 0x000fe20000010000 */
[----:B------:R-:W-:Y:S01]  /*a190*/  IMAD.MOV.U32 R56, RZ, RZ, R20 ;  /* 0x000000ffff387224 */ /* 0x000fe200078e0014 */
[----:B------:R-:W-:Y:S01]  /*a1a0*/  MUFU.EX2 R83, R58 ;  /* 0x0000003a00537308 */ /* 0x000fe20000000800 */
[----:B------:R-:W-:-:S02]  /*a1b0*/  IMAD.MOV.U32 R20, RZ, RZ, R13 ;  /* 0x000000ffff147224 */ /* 0x000fc400078e000d */
[----:B------:R-:W-:Y:S01]  /*a1c0*/  @P4 HADD2 R95, -R183.H0_H0, -RZ.H0_H0 ;  /* 0xa00000ffb75f4230 */ /* 0x000fe20000000900 */
[----:B------:R1:W3:Y:S01]  /*a1d0*/  LDL.LU R190, [R1+0x3ac] ;  /* 0x0003ac0001be7983 */ /* 0x0002e20000300800 */
[----:B------:R-:W1:Y:S01]  /*a1e0*/  MUFU.EX2 R13, R57 ;  /* 0x00000039000d7308 */ /* 0x000e620000000800 */
[----:B------:R-:W-:Y:S01]  /*a1f0*/  FADD.FTZ R3, R174, R0 ;  /* 0x00000000ae037221 */ /* 0x000fe20000010000 */
[----:B------:R-:W-:Y:S01]  /*a200*/  PRMT R0, R72, 0x7772, RZ ;  /* 0x0000777248007816 */ /* 0x000fe200000000ff */
[----:B------:R-:W-:Y:S01]  /*a210*/  IMAD.MOV.U32 R77, RZ, RZ, R200 ;  /* 0x000000ffff4d7224 */ /* 0x000fe200078e00c8 */
[----:B------:R-:W-:Y:S01]  /*a220*/  PRMT R200, R185, 0x5410, R183 ;  /* 0x00005410b9c87816 */ /* 0x000fe200000000b7 */
[----:B------:R-:W-:Y:S01]  /*a230*/  @!P1 HADD2 R96, -R185.H0_H0, -RZ.H0_H0 ;  /* 0xa00000ffb9609230 */ /* 0x000fe20000000900 */
[----:B------:R-:W-:Y:S02]  /*a240*/  @P4 PRMT R183, R95, 0x5410, RZ ;  /* 0x000054105fb74816 */ /* 0x000fe400000000ff */
[----:B------:R-:W-:-:S02]  /*a250*/  ISETP.GT.U32.AND P4, PT, R0, UR4, PT ;  /* 0x0000000400007c0c */ /* 0x000fc4000bf84070 */
[----:B------:R-:W-:Y:S02]  /*a260*/  PRMT R0, R72, 0x7773, RZ ;  /* 0x0000777348007816 */ /* 0x000fe400000000ff */
[----:B------:R-:W-:Y:S02]  /*a270*/  @!P1 PRMT R185, R96, 0x5410, RZ ;  /* 0x0000541060b99816 */ /* 0x000fe400000000ff */
[----:B------:R-:W-:Y:S01]  /*a280*/  ISETP.GT.U32.AND P1, PT, R0, UR4, PT ;  /* 0x0000000400007c0c */ /* 0x000fe2000bf24070 */
[----:B------:R-:W-:Y:S01]  /*a290*/  IMAD.MOV.U32 R91, RZ, RZ, R52 ;  /* 0x000000ffff5b7224 */ /* 0x000fe200078e0034 */
[----:B-1----:R-:W-:Y:S01]  /*a2a0*/  F2FP.F16.F32.PACK_AB R0, R38, R13 ;  /* 0x0000000d2600723e */ /* 0x002fe200000000ff */
[----:B------:R-:W1:Y:S03]  /*a2b0*/  MUFU.EX2 R52, R60 ;  /* 0x0000003c00347308 */ /* 0x000e660000000800 */
[----:B------:R-:W-:-:S02]  /*a2c0*/  PRMT R178, R0, 0x7610, R178 ;  /* 0x0000761000b27816 */ /* 0x000fc400000000b2 */
[----:B------:R-:W-:Y:S01]  /*a2d0*/  PRMT R184, R0, 0x7632, R184 ;  /* 0x0000763200b87816 */ /* 0x000fe200000000b8 */
[----:B------:R-:W-:Y:S02]  /*a2e0*/  FADD.FTZ R0, R131, R3 ;  /* 0x0000000383007221 */ /* 0x000fe40000010000 */
[----:B------:R-:W-:Y:S02]  /*a2f0*/  @P4 HADD2 R98, -R178.H0_H0, -RZ.H0_H0 ;  /* 0xa00000ffb2624230 */ /* 0x000fe40000000900 */
[----:B------:R-:W-:Y:S02]  /*a300*/  IMAD.MOV.U32 R94, RZ, RZ, R51 ;  /* 0x000000ffff5e7224 */ /* 0x000fe400078e0033 */
[----:B------:R-:W-:Y:S01]  /*a310*/  FADD.FTZ R3, R130, R0 ;  /* 0x0000000082037221 */ /* 0x000fe20000010000 */
[----:B------:R-:W-:Y:S01]  /*a320*/  LOP3.LUT R0, R71, 0xff, RZ, 0xc0, !PT ;  /* 0x000000ff47007812 */ /* 0x000fe200078ec0ff */
[----:B------:R-:W-:Y:S01]  /*a330*/  IMAD.MOV.U32 R54, RZ, RZ, R201 ;  /* 0x000000ffff367224 */ /* 0x000fe200078e00c9 */
[----:B------:R-:W1:Y:S01]  /*a340*/  MUFU.EX2 R51, R67 ;  /* 0x0000004300337308 */ /* 0x000e620000000800 */
[----:B------:R-:W-:-:S02]  /*a350*/  PRMT R201, R178, 0x5410, R184 ;  /* 0x00005410b2c97816 */ /* 0x000fc400000000b8 */
[----:B------:R-:W-:Y:S02]  /*a360*/  @P4 PRMT R178, R98, 0x5410, RZ ;  /* 0x0000541062b24816 */ /* 0x000fe400000000ff */
[----:B------:R-:W-:Y:S02]  /*a370*/  ISETP.LE.U32.AND P4, PT, R0, UR4, PT ;  /* 0x0000000400007c0c */ /* 0x000fe4000bf83070 */
[----:B-1----:R-:W-:Y:S01]  /*a380*/  F2FP.F16.F32.PACK_AB R0, R52, R61 ;  /* 0x0000003d3400723e */ /* 0x002fe200000000ff */
[----:B------:R-:W-:-:S03]  /*a390*/  @P1 HADD2 R97, -R184.H0_H0, -RZ.H0_H0 ;  /* 0xa00000ffb8611230 */ /* 0x000fc60000000900 */
[C---:B------:R-:W-:Y:S02]  /*a3a0*/  PRMT R182, R0.reuse, 0x7610, R182 ;  /* 0x0000761000b67816 */ /* 0x040fe400000000b6 */
[----:B------:R-:W-:Y:S02]  /*a3b0*/  PRMT R181, R0, 0x7632, R181 ;  /* 0x0000763200b57816 */ /* 0x000fe400000000b5 */
[----:B------:R-:W-:Y:S02]  /*a3c0*/  SHF.R.U32.HI R0, RZ, 0x18, R71 ;  /* 0x00000018ff007819 */ /* 0x000fe40000011647 */
[----:B------:R-:W-:Y:S02]  /*a3d0*/  @P1 PRMT R184, R97, 0x5410, RZ ;  /* 0x0000541061b81816 */ /* 0x000fe400000000ff */
[----:B------:R-:W-:Y:S02]  /*a3e0*/  ISETP.LE.U32.AND P1, PT, R0, UR4, PT ;  /* 0x0000000400007c0c */ /* 0x000fe4000bf23070 */
[----:B------:R-:W-:-:S04]  /*a3f0*/  F2FP.F16.F32.PACK_AB R0, R51, R68 ;  /* 0x000000443300723e */ /* 0x000fc800000000ff */
[C---:B------:R-:W-:Y:S02]  /*a400*/  PRMT R180, R0.reuse, 0x7610, R180 ;  /* 0x0000761000b47816 */ /* 0x040fe400000000b4 */
[----:B------:R-:W-:Y:S01]  /*a410*/  PRMT R179, R0, 0x7632, R179 ;  /* 0x0000763200b37816 */ /* 0x000fe200000000b3 */
[----:B------:R-:W-:Y:S02]  /*a420*/  FADD.FTZ R0, R127, R3 ;  /* 0x000000037f007221 */ /* 0x000fe40000010000 */
[----:B------:R-:W-:Y:S02]  /*a430*/  @!P3 HADD2 R102, -R180.H0_H0, -RZ.H0_H0 ;  /* 0xa00000ffb466b230 */ /* 0x000fe40000000900 */
[----:B------:R-:W-:Y:S02]  /*a440*/  IMAD.MOV.U32 R6, RZ, RZ, R44 ;  /* 0x000000ffff067224 */ /* 0x000fe400078e002c */
[----:B------:R-:W-:Y:S01]  /*a450*/  FADD.FTZ R3, R48, R0 ;  /* 0x0000000030037221 */ /* 0x000fe20000010000 */
[----:B------:R-:W-:Y:S01]  /*a460*/  PRMT R0, R70, 0x7771, RZ ;  /* 0x0000777146007816 */ /* 0x000fe200000000ff */
[----:B------:R-:W-:Y:S01]  /*a470*/  IMAD.MOV.U32 R44, RZ, RZ, R137 ;  /* 0x000000ffff2c7224 */ /* 0x000fe200078e0089 */
[----:B------:R-:W-:Y:S01]  /*a480*/  PRMT R137, R180, 0x5410, R179 ;  /* 0x00005410b4897816 */ /* 0x000fe200000000b3 */
[----:B------:R-:W-:Y:S01]  /*a490*/  @!P1 HADD2 R101, -R179.H0_H0, -RZ.H0_H0 ;  /* 0xa00000ffb3659230 */ /* 0x000fe20000000900 */
[----:B------:R-:W-:-:S02]  /*a4a0*/  @!P3 PRMT R180, R102, 0x5410, RZ ;  /* 0x0000541066b4b816 */ /* 0x000fc400000000ff */
[----:B------:R-:W-:Y:S01]  /*a4b0*/  ISETP.GT.U32.AND P3, PT, R0, UR4, PT ;  /* 0x0000000400007c0c */ /* 0x000fe2000bf64070 */
[----:B------:R-:W-:Y:S01]  /*a4c0*/  MUFU.EX2 R79, R79 ;  /* 0x0000004f004f7308 */ /* 0x000fe20000000800 */
[----:B------:R-:W-:Y:S01]  /*a4d0*/  PRMT R0, R70, 0x7772, RZ ;  /* 0x0000777246007816 */ /* 0x000fe200000000ff */
[----:B------:R-:W-:Y:S02]  /*a4e0*/  FADD.FTZ R2, R247, R2 ;  /* 0x00000002f7027221 */ /* 0x000fe40000010000 */
[----:B------:R-:W1:Y:S01]  /*a4f0*/  MUFU.EX2 R82, R69 ;  /* 0x0000004500527308 */ /* 0x000e620000000800 */
[----:B------:R-:W-:Y:S02]  /*a500*/  @!P1 PRMT R179, R101, 0x5410, RZ ;  /* 0x0000541065b39816 */ /* 0x000fe400000000ff */
[----:B------:R-:W-:Y:S02]  /*a510*/  ISETP.GT.U32.AND P1, PT, R0, UR4, PT ;  /* 0x0000000400007c0c */ /* 0x000fe4000bf24070 */
[----:B------:R-:W-:Y:S01]  /*a520*/  F2FP.F16.F32.PACK_AB R0, R83, R80 ;  /* 0x000000505300723e */ /* 0x000fe200000000ff */
[----:B------:R-:W-:Y:S01]  /*a530*/  FADD.FTZ R2, R139, R2 ;  /* 0x000000028b027221 */ /* 0x000fe20000010000 */
[----:B------:R-:W-:-:S02]  /*a540*/  @!P0 HADD2 R99, -R181.H0_H0, -RZ.H0_H0 ;  /* 0xa00000ffb5638230 */ /* 0x000fc40000000900 */
[----:B------:R-:W-:Y:S01]  /*a550*/  IMAD.MOV.U32 R7, RZ, RZ, R64 ;  /* 0x000000ffff077224 */ /* 0x000fe200078e0040 */
[C---:B------:R-:W-:Y:S02]  /*a560*/  PRMT R176, R0.reuse, 0x7610, R176 ;  /* 0x0000761000b07816 */ /* 0x040fe400000000b0 */
[----:B------:R-:W-:Y:S01]  /*a570*/  PRMT R177, R0, 0x7632, R177 ;  /* 0x0000763200b17816 */ /* 0x000fe200000000b1 */
[----:B------:R-:W-:Y:S01]  /*a580*/  IMAD.MOV.U32 R64, RZ, RZ, R136 ;  /* 0x000000ffff407224 */ /* 0x000fe200078e0088 */
[----:B------:R-:W-:Y:S01]  /*a590*/  PRMT R0, R70, 0x7773, RZ ;  /* 0x0000777346007816 */ /* 0x000fe200000000ff */
[----:B------:R-:W-:Y:S01]  /*a5a0*/  FADD.FTZ R2, R142, R2 ;  /* 0x000000028e027221 */ /* 0x000fe20000010000 */
[----:B------:R-:W-:Y:S02]  /*a5b0*/  PRMT R136, R182, 0x5410, R181 ;  /* 0x00005410b6887816 */ /* 0x000fe400000000b5 */
[----:B------:R-:W-:Y:S01]  /*a5c0*/  @!P0 PRMT R181, R99, 0x5410, RZ ;  /* 0x0000541063b58816 */ /* 0x000fe200000000ff */
[----:B------:R-:W-:Y:S01]  /*a5d0*/  FADD.FTZ R2, R138, R2 ;  /* 0x000000028a027221 */ /* 0x000fe20000010000 */
[----:B------:R-:W-:-:S02]  /*a5e0*/  ISETP.GT.U32.AND P0, PT, R0, UR4, PT ;  /* 0x0000000400007c0c */ /* 0x000fc4000bf04070 */
[----:B-1----:R-:W-:Y:S01]  /*a5f0*/  F2FP.F16.F32.PACK_AB R0, R82, R79 ;  /* 0x0000004f5200723e */ /* 0x002fe200000000ff */
[----:B------:R-:W-:-:S03]  /*a600*/  FADD.FTZ R2, R140, R2 ;  /* 0x000000028c027221 */ /* 0x000fc60000010000 */
[C---:B------:R-:W-:Y:S02]  /*a610*/  PRMT R175, R0.reuse, 0x7610, R175 ;  /* 0x0000761000af7816 */ /* 0x040fe400000000af */
[----:B------:R-:W-:Y:S01]  /*a620*/  PRMT R174, R0, 0x7632, R174 ;  /* 0x0000763200ae7816 */ /* 0x000fe200000000ae */
[----:B------:R-:W-:Y:S01]  /*a630*/  FADD.FTZ R0, R46, R3 ;  /* 0x000000032e007221 */ /* 0x000fe20000010000 */
[----:B------:R-:W-:-:S03]  /*a640*/  FADD.FTZ R3, R132, R2 ;  /* 0x0000000284037221 */ /* 0x000fc60000010000 */
[----:B------:R-:W-:Y:S01]  /*a650*/  FADD.FTZ R2, R47, R0 ;  /* 0x000000002f027221 */ /* 0x000fe20000010000 */
[----:B------:R-:W-:Y:S02]  /*a660*/  @!P5 HADD2 R90, -R189.H0_H0, -RZ.H0_H0 ;  /* 0xa00000ffbd5ad230 */ /* 0x000fe40000000900 */
[----:B------:R-:W-:Y:S01]  /*a670*/  IMAD.MOV.U32 R66, RZ, RZ, R20 ;  /* 0x000000ffff427224 */ /* 0x000fe200078e0014 */
[----:B------:R-:W-:Y:S01]  /*a680*/  MUFU.EX2 R5, R81 ;  /* 0x0000005100057308 */ /* 0x000fe20000000800 */
[----:B------:R-:W-:Y:S01]  /*a690*/  FADD.FTZ R9, R9, R2 ;  /* 0x0000000209097221 */ /* 0x000fe20000010000 */
[----:B------:R-:W-:Y:S01]  /*a6a0*/  @!P5 PRMT R189, R90, 0x5410, RZ ;  /* 0x000054105abdd816 */ /* 0x000fe200000000ff */
[----:B------:R-:W-:Y:S01]  /*a6b0*/  IMAD.MOV.U32 R90, RZ, RZ, R21 ;  /* 0x000000ffff5a7224 */ /* 0x000fe200078e0015 */
[----:B------:R-:W1:Y:S01]  /*a6c0*/  MUFU.EX2 R4, R87 ;  /* 0x0000005700047308 */ /* 0x000e620000000800 */
        /* <DEDUP_REMOVED lines=8> */
[----:B-1----:R-:W-:Y:S01]  /*a750*/  FADD.FTZ R12, R5, R4 ;  /* 0x00000004050c7221 */ /* 0x002fe20000010000 */
[----:B------:R-:W-:Y:S01]  /*a760*/  F2FP.F16.F32.PACK_AB R8, R4, R5 ;  /* 0x000000050408723e */ /* 0x000fe200000000ff */
[----:B------:R-:W-:-:S02]  /*a770*/  IMAD.MOV.U32 R127, RZ, RZ, R91 ;  /* 0x000000ffff7f7224 */ /* 0x000fc400078e005b */
[----:B------:R-:W-:Y:S02]  /*a780*/  IMAD.MOV.U32 R91, RZ, RZ, R7 ;  /* 0x000000ffff5b7224 */ /* 0x000fe400078e0007 */
[----:B------:R-:W-:Y:S02]  /*a790*/  @!P4 HADD2 R100, -R182.H0_H0, -RZ.H0_H0 ;  /* 0xa00000ffb664c230 */ /* 0x000fe40000000900 */
[----:B----4-:R-:W-:-:S04]  /*a7a0*/  VIADD R0, R238, 0x4 ;  /* 0x00000004ee007836 */ /* 0x010fc80000000000 */
[----:B------:R-:W-:-:S05]  /*a7b0*/  IMAD.WIDE.U32 R130, R0, -0x326172a9, RZ ;  /* 0xcd9e8d5700827825 */ /* 0x000fca00078e00ff */
[----:B--2---:R-:W-:Y:S02]  /*a7c0*/  LOP3.LUT R0, R147, UR26, R131, 0x96, !PT ;  /* 0x0000001a93007c12 */ /* 0x004fe4000f8e9683 */
[----:B------:R-:W-:-:S03]  /*a7d0*/  LOP3.LUT R2, R130, UR7, R17, 0x96, !PT ;  /* 0x0000000782027c12 */ /* 0x000fc6000f8e9611 */
        /* <DEDUP_REMOVED lines=8> */
[----:B------:R-:W-:-:S05]  /*a860*/  IMAD.WIDE.U32 R4, R4, -0x2daee0ad, RZ ;  /* 0xd2511f5304047825 */ /* 0x000fca00078e00ff */
[----:B------:R-:W-:Y:S01]  /*a870*/  LOP3.LUT R5, R2, UR14, R5, 0x96, !PT ;  /* 0x0000000e02057c12 */ /* 0x000fe2000f8e9605 */
[----:B------:R-:W-:-:S05]  /*a880*/  IMAD.WIDE.U32 R2, R3, -0x2daee0ad, RZ ;  /* 0xd2511f5303027825 */ /* 0x000fca00078e00ff */
[----:B------:R-:W-:Y:S01]  /*a890*/  LOP3.LUT R3, R4, UR11, R3, 0x96, !PT ;  /* 0x0000000b04037c12 */ /* 0x000fe2000f8e9603 */
[----:B------:R-:W-:-:S05]  /*a8a0*/  IMAD.WIDE.U32 R4, R5, -0x326172a9, RZ ;  /* 0xcd9e8d5705047825 */ /* 0x000fca00078e00ff */
[----:B------:R-:W-:-:S05]  /*a8b0*/  LOP3.LUT R6, R6, UR13, R5, 0x96, !PT ;  /* 0x0000000d06067c12 */ /* 0x000fca000f8e9605 */
[----:B------:R-:W-:Y:S01]  /*a8c0*/  IMAD.WIDE.U32 R6, R6, -0x2daee0ad, RZ ;  /* 0xd2511f5306067825 */ /* 0x000fe200078e00ff */
[----:B------:R-:W-:-:S04]  /*a8d0*/  @!P4 PRMT R182, R100, 0x5410, RZ ;  /* 0x0000541064b6c816 */ /* 0x000fc800000000ff */
[----:B------:R-:W-:Y:S01]  /*a8e0*/  LOP3.LUT R0, R2, UR9, R7, 0x96, !PT ;  /* 0x0000000902007c12 */ /* 0x000fe2000f8e9607 */
[----:B------:R-:W-:Y:S02]  /*a8f0*/  IMAD.MOV.U32 R100, RZ, RZ, R77 ;  /* 0x000000ffff647224 */ /* 0x000fe400078e004d */
[----:B------:R-:W-:Y:S02]  /*a900*/  IMAD.MOV.U32 R47, RZ, RZ, R19 ;  /* 0x000000ffff2f7224 */ /* 0x000fe400078e0013 */
[----:B------:R-:W-:Y:S02]  /*a910*/  IMAD.MOV.U32 R77, RZ, RZ, R18 ;  /* 0x000000ffff4d7224 */ /* 0x000fe400078e0012 */
[----:B------:R-:W-:-:S04]  /*a920*/  IMAD.WIDE.U32 R2, R3, -0x326172a9, RZ ;  /* 0xcd9e8d5703027825 */ /* 0x000fc800078e00ff */
[----:B------:R-:W-:-:S04]  /*a930*/  IMAD.WIDE.U32 R18, R0, -0x326172a9, RZ ;  /* 0xcd9e8d5700127825 */ /* 0x000fc800078e00ff */
[----:B------:R-:W-:Y:S02]  /*a940*/  @!P2 HADD2 R104, -R176.H0_H0, -RZ.H0_H0 ;  /* 0xa00000ffb068a230 */ /* 0x000fe40000000900 */
[----:B------:R-:W-:Y:S01]  /*a950*/  IMAD.MOV.U32 R81, RZ, RZ, R24 ;  /* 0x000000ffff517224 */ /* 0x000fe200078e0018 */
[----:B------:R-:W-:Y:S01]  /*a960*/  LOP3.LUT R24, R2, UR8, R19, 0x96, !PT ;  /* 0x0000000802187c12 */ /* 0x000fe2000f8e9613 */
[----:B------:R-:W-:Y:S01]  /*a970*/  IMAD.MOV.U32 R57, RZ, RZ, R220 ;  /* 0x000000ffff397224 */ /* 0x000fe200078e00dc */
[----:B------:R-:W-:Y:S02]  /*a980*/  PRMT R220, R176, 0x5410, R177 ;  /* 0x00005410b0dc7816 */ /* 0x000fe400000000b1 */
[----:B------:R-:W-:Y:S02]  /*a990*/  LOP3.LUT R0, R24, 0xff, RZ, 0xc0, !PT ;  /* 0x000000ff18007812 */ /* 0x000fe400078ec0ff */
[----:B------:R-:W-:Y:S02]  /*a9a0*/  @!P2 PRMT R176, R104, 0x5410, RZ ;  /* 0x0000541068b0a816 */ /* 0x000fe400000000ff */
[----:B------:R-:W-:-:S02]  /*a9b0*/  ISETP.LE.U32.AND P2, PT, R0, UR4, PT ;  /* 0x0000000400007c0c */ /* 0x000fc4000bf43070 */
[----:B------:R-:W-:Y:S01]  /*a9c0*/  LOP3.LUT R0, R24, 0xffff, RZ, 0xc0, !PT ;  /* 0x0000ffff18007812 */ /* 0x000fe200078ec0ff */
[----:B------:R-:W-:-:S03]  /*a9d0*/  @P0 HADD2 R105, -R174.H0_H0, -RZ.H0_H0 ;  /* 0xa00000ffae690230 */ /* 0x000fc60000000900 */
[----:B------:R-:W-:Y:S01]  /*a9e0*/  SHF.R.U32.HI R0, RZ, 0x8, R0 ;  /* 0x00000008ff007819 */ /* 0x000fe20000011600 */
[----:B------:R-:W-:Y:S02]  /*a9f0*/  IMAD.MOV.U32 R65, RZ, RZ, R56 ;  /* 0x000000ffff417224 */ /* 0x000fe400078e0038 */
[----:B------:R-:W-:Y:S01]  /*aa00*/  IMAD.MOV.U32 R56, RZ, RZ, R205 ;  /* 0x000000ffff387224 */ /* 0x000fe200078e00cd */
[----:B------:R-:W-:Y:S02]  /*aa10*/  LOP3.LUT R0, R0, 0xffff, RZ, 0xc0, !PT ;  /* 0x0000ffff00007812 */ /* 0x000fe400078ec0ff */
[----:B------:R-:W-:Y:S02]  /*aa20*/  PRMT R205, R175, 0x5410, R174 ;  /* 0x00005410afcd7816 */ /* 0x000fe400000000ae */
[----:B------:R-:W-:Y:S02]  /*aa30*/  @P0 PRMT R174, R105, 0x5410, RZ ;  /* 0x0000541069ae0816 */ /* 0x000fe400000000ff */
[----:B------:R-:W-:-:S02]  /*aa40*/  ISETP.LE.U32.AND P0, PT, R0, UR4, PT ;  /* 0x0000000400007c0c */ /* 0x000fc4000bf03070 */
[----:B------:R-:W-:Y:S01]  /*aa50*/  PRMT R0, R24, 0x7632, R0 ;  /* 0x0000763218007816 */ /* 0x000fe20000000000 */
[----:B------:R-:W-:Y:S01]  /*aa60*/  @P3 HADD2 R103, -R177.H0_H0, -RZ.H0_H0 ;  /* 0xa00000ffb1673230 */ /* 0x000fe20000000900 */
[----:B------:R-:W-:Y:S02]  /*aa70*/  LOP3.LUT R4, R4, UR10, R3, 0x96, !PT ;  /* 0x0000000a04047c12 */ /* 0x000fe4000f8e9603 */
[----:B------:R-:W-:Y:S01]  /*aa80*/  LOP3.LUT R0, R0, 0xff, RZ, 0xc0, !PT ;  /* 0x000000ff00007812 */ /* 0x000fe200078ec0ff */
[----:B------:R-:W-:Y:S01]  /*aa90*/  IMAD.MOV.U32 R48, RZ, RZ, R65 ;  /* 0x000000ffff307224 */ /* 0x000fe200078e0041 */
[----:B------:R-:W-:Y:S01]  /*aaa0*/  @P3 PRMT R177, R103, 0x5410, RZ ;  /* 0x0000541067b13816 */ /* 0x000fe200000000ff */
[----:B------:R-:W-:Y:S01]  /*aab0*/  IMAD.MOV.U32 R103, RZ, RZ, R76 ;  /* 0x000000ffff677224 */ /* 0x000fe200078e004c */
[----:B------:R-:W-:Y:S01]  /*aac0*/  ISETP.LE.U32.AND P5, PT, R0, UR4, PT ;  /* 0x0000000400007c0c */ /* 0x000fe2000bfa3070 */
[----:B------:R-:W-:Y:S02]  /*aad0*/  IMAD.MOV.U32 R76, RZ, RZ, R23 ;  /* 0x000000ffff4c7224 */ /* 0x000fe400078e0017 */
        /* <DEDUP_REMOVED lines=12> */
[----:B------:R-:W-:Y:S02]  /*aba0*/  @P1 PRMT R175, R106, 0x5410, RZ ;  /* 0x000054106aaf1816 */ /* 0x000fe400000000ff */
[----:B------:R-:W-:Y:S02]  /*abb0*/  PRMT R28, R8, 0x7610, R28 ;  /* 0x00007610081c7816 */ /* 0x000fe4000000001c */
[----:B------:R-:W-:Y:S02]  /*abc0*/  ISETP.LE.U32.AND P1, PT, R0, UR4, PT ;  /* 0x0000000400007c0c */ /* 0x000fe4000bf23070 */
[----:B------:R-:W-:Y:S01]  /*abd0*/  SHF.R.U32.HI R0, RZ, 0x18, R24 ;  /* 0x00000018ff007819 */ /* 0x000fe20000011618 */
[----:B------:R-:W-:Y:S01]  /*abe0*/  @!P2 HADD2 R109, -R28.H0_H0, -RZ.H0_H0 ;  /* 0xa00000ff1c6da230 */ /* 0x000fe20000000900 */
[----:B------:R-:W-:Y:S01]  /*abf0*/  PRMT R27, R8, 0x7632, R27 ;  /* 0x00007632081b7816 */ /* 0x000fe2000000001b */
[----:B-1----:R-:W-:Y:S01]  /*ac00*/  FADD.FTZ R5, R3, R2 ;  /* 0x0000000203057221 */ /* 0x002fe20000010000 */
[----:B------:R-:W-:Y:S01]  /*ac10*/  F2FP.F16.F32.PACK_AB R2, R2, R3 ;  /* 0x000000030202723e */ /* 0x000fe200000000ff */
[----:B------:R-:W1:Y:S01]  /*ac20*/  MUFU.EX2 R4, R113 ;  /* 0x0000007100047308 */ /* 0x000e620000000800 */
[----:B------:R-:W-:-:S02]  /*ac30*/  ISETP.LE.U32.AND P3, PT, R0, UR4, PT ;  /* 0x0000000400007c0c */ /* 0x000fc4000bf63070 */
[----:B------:R-:W-:Y:S01]  /*ac40*/  PRMT R0, R18, 0x7771, RZ ;  /* 0x0000777112007816 */ /* 0x000fe200000000ff */
[----:B------:R-:W2:Y:S01]  /*ac50*/  MUFU.EX2 R3, R116 ;  /* 0x0000007400037308 */ /* 0x000ea20000000800 */
[----:B------:R-:W-:Y:S02]  /*ac60*/  PRMT R69, R28, 0x5410, R27 ;  /* 0x000054101c457816 */ /* 0x000fe4000000001b */
[----:B------:R-:W-:Y:S02]  /*ac70*/  @!P2 PRMT R28, R109, 0x5410, RZ ;  /* 0x000054106d1ca816 */ /* 0x000fe400000000ff */
[----:B------:R-:W-:Y:S02]  /*ac80*/  ISETP.GT.U32.AND P2, PT, R0, UR4, PT ;  /* 0x0000000400007c0c */ /* 0x000fe4000bf44070 */
[----:B------:R-:W-:Y:S01]  /*ac90*/  PRMT R0, R23, 0x7632, R0 ;  /* 0x0000763217007816 */ /* 0x000fe20000000000 */
[----:B------:R-:W-:-:S03]  /*aca0*/  @!P0 HADD2 R107, -R27.H0_H0, -RZ.H0_H0 ;  /* 0xa00000ff1b6b8230 */ /* 0x000fc60000000900 */
[----:B------:R-:W-:Y:S02]  /*acb0*/  LOP3.LUT R0, R0, 0xff, RZ, 0xc0, !PT ;  /* 0x000000ff00007812 */ /* 0x000fe400078ec0ff */
[----:B------:R-:W-:Y:S02]  /*acc0*/  @!P0 PRMT R27, R107, 0x5410, RZ ;  /* 0x000054106b1b8816 */ /* 0x000fe400000000ff */
[C---:B------:R-:W-:Y:S02]  /*acd0*/  PRMT R19, R2.reuse, 0x7610, R19 ;  /* 0x0000761002137816 */ /* 0x040fe40000000013 */
[----:B------:R-:W-:Y:S01]  /*ace0*/  PRMT R17, R2, 0x7632, R17 ;  /* 0x0000763202117816 */ /* 0x000fe20000000011 */
[----:B-1----:R-:W-:Y:S01]  /*acf0*/  FADD.FTZ R2, R4, R12 ;  /* 0x0000000c04027221 */ /* 0x002fe20000010000 */
[----:B------:R-:W-:Y:S02]  /*ad00*/  ISETP.LE.U32.AND P0, PT, R0, UR4, PT ;  /* 0x0000000400007c0c */ /* 0x000fe4000bf03070 */
[----:B--2---:R-:W-:-:S02]  /*ad10*/  F2FP.F16.F32.PACK_AB R0, R3, R4 ;  /* 0x000000040300723e */ /* 0x004fc400000000ff */
[----:B------:R-:W1:Y:S01]  /*ad20*/  MUFU.EX2 R4, R110 ;  /* 0x0000006e00047308 */ /* 0x000e620000000800 */
[----:B------:R-:W-:-:S03]  /*ad30*/  FADD.FTZ R8, R3, R2 ;  /* 0x0000000203087221 */ /* 0x000fc60000010000 */
[----:B------:R-:W2:Y:S01]  /*ad40*/  MUFU.EX2 R3, R111 ;  /* 0x0000006f00037308 */ /* 0x000ea20000000800 */
[C---:B------:R-:W-:Y:S02]  /*ad50*/  PRMT R142, R0.reuse, 0x7610, R142 ;  /* 0x00007610008e7816 */ /* 0x040fe4000000008e */
[----:B------:R-:W-:Y:S01]  /*ad60*/  PRMT R143, R0, 0x7632, R143 ;  /* 0x00007632008f7816 */ /* 0x000fe2000000008f */
[----:B------:R-:W-:Y:S02]  /*ad70*/  IMAD.MOV.U32 R0, RZ, RZ, R22 ;  /* 0x000000ffff007224 */ /* 0x000fe400078e0016 */
[----:B------:R-:W-:Y:S01]  /*ad80*/  @!P3 HADD2 R112, -R17.H0_H0, -RZ.H0_H0 ;  /* 0xa00000ff1170b230 */ /* 0x000fe20000000900 */
[----:B------:R-:W-:Y:S02]  /*ad90*/  PRMT R67, R19, 0x5410, R17 ;  /* 0x0000541013437816 */ /* 0x000fe40000000011 */
[----:B------:R-:W-:Y:S01]  /*ada0*/  LOP3.LUT R0, R0, 0xff, RZ, 0xc0, !PT ;  /* 0x000000ff00007812 */ /* 0x000fe200078ec0ff */
[----:B-1----:R-:W-:Y:S01]  /*adb0*/  FADD.FTZ R2, R4, R5 ;  /* 0x0000000504027221 */ /* 0x002fe20000010000 */
[----:B------:R-:W-:Y:S01]  /*adc0*/  @!P5 HADD2 R117, -R19.H0_H0, -RZ.H0_H0 ;  /* 0xa00000ff1375d230 */ /* 0x000fe20000000900 */
[----:B------:R-:W-:-:S02]  /*add0*/  @!P3 PRMT R17, R112, 0x5410, RZ ;  /* 0x000054107011b816 */ /* 0x000fc400000000ff */
[----:B------:R-:W-:Y:S01]  /*ade0*/  ISETP.LE.U32.AND P3, PT, R0, UR4, PT ;  /* 0x0000000400007c0c */ /* 0x000fe2000bf63070 */
[C---:B--2---:R-:W-:Y:S01]  /*adf0*/  FADD.FTZ R5, R3.reuse, R2 ;  /* 0x0000000203057221 */ /* 0x044fe20000010000 */
        /* <DEDUP_REMOVED lines=8> */
[----:B------:R-:W-:Y:S01]  /*ae80*/  IMAD.MOV.U32 R116, RZ, RZ, R66 ;  /* 0x000000ffff747224 */ /* 0x000fe200078e0042 */
[----:B------:R-:W-:Y:S01]  /*ae90*/  PRMT R66, R142, 0x5410, R143 ;  /* 0x000054108e427816 */ /* 0x000fe2000000008f */
[----:B------:R-:W-:Y:S01]  /*aea0*/  @P2 HADD2 R119, -R143.H0_H0, -RZ.H0_H0 ;  /* 0xa00000ff8f772230 */ /* 0x000fe20000000900 */
[----:B------:R-:W-:-:S02]  /*aeb0*/  @!P4 PRMT R142, R120, 0x5410, RZ ;  /* 0x00005410788ec816 */ /* 0x000fc400000000ff */
[----:B------:R-:W-:Y:S02]  /*aec0*/  ISETP.GT.U32.AND P4, PT, R0, UR4, PT ;  /* 0x0000000400007c0c */ /* 0x000fe4000bf84070 */
[----:B------:R-:W-:Y:S01]  /*aed0*/  LOP3.LUT R0, R23, 0xff, RZ, 0xc0, !PT ;  /* 0x000000ff17007812 */ /* 0x000fe200078ec0ff */
[----:B------:R-:W4:Y:S01]  /*aee0*/  MUFU.EX2 R7, R114 ;  /* 0x0000007200077308 */ /* 0x000f220000000800 */
[----:B------:R-:W-:Y:S02]  /*aef0*/  @P2 PRMT R143, R119, 0x5410, RZ ;  /* 0x00005410778f2816 */ /* 0x000fe400000000ff */
[----:B------:R-:W-:Y:S01]  /*af00*/  ISETP.LE.U32.AND P2, PT, R0, UR4, PT ;  /* 0x0000000400007c0c */ /* 0x000fe2000bf43070 */
[----:B-1----:R-:W-:Y:S01]  /*af10*/  FADD.FTZ R0, R4, R8 ;  /* 0x0000000804007221 */ /* 0x002fe20000010000 */
[----:B------:R-:W1:Y:S01]  /*af20*/  MUFU.EX2 R6, R115 ;  /* 0x0000007300067308 */ /* 0x000e620000000800 */
[----:B------:R-:W-:Y:S02]  /*af30*/  FADD.FTZ R10, R35, R10 ;  /* 0x0000000a230a7221 */ /* 0x000fe40000010000 */
[C---:B--2---:R-:W-:Y:S01]  /*af40*/  FADD.FTZ R12, R3.reuse, R0 ;  /* 0x00000000030c7221 */ /* 0x044fe20000010000 */
[----:B------:R-:W-:Y:S01]  /*af50*/  F2FP.F16.F32.PACK_AB R0, R3, R4 ;  /* 0x000000040300723e */ /* 0x000fe200000000ff */
[----:B------:R-:W2:Y:S03]  /*af60*/  MUFU.EX2 R35, R118 ;  /* 0x0000007600237308 */ /* 0x000ea60000000800 */
[----:B------:R-:W-:Y:S01]  /*af70*/  PRMT R140, R0, 0x7610, R140 ;  /* 0x00007610008c7816 */ /* 0x000fe2000000008c */
[----:B------:R-:W3:Y:S01]  /*af80*/  MUFU.EX2 R16, R162 ;  /* 0x000000a200107308 */ /* 0x000ee20000000800 */
[----:B------:R-:W-:-:S02]  /*af90*/  PRMT R139, R2, 0x7610, R139 ;  /* 0x00007610028b7816 */ /* 0x000fc4000000008b */
[----:B------:R-:W-:Y:S01]  /*afa0*/  PRMT R133, R2, 0x7632, R133 ;  /* 0x0000763202857816 */ /* 0x000fe20000000085 */
[----:B----4-:R-:W-:Y:S01]  /*afb0*/  FADD.FTZ R2, R7, R5 ;  /* 0x0000000507027221 */ /* 0x010fe20000010000 */
[----:B------:R-:W-:Y:S01]  /*afc0*/  PRMT R138, R0, 0x7632, R138 ;  /* 0x00007632008a7816 */ /* 0x000fe2000000008a */
[----:B------:R-:W-:Y:S01]  /*afd0*/  @!P2 HADD2 R129, -R140.H0_H0, -RZ.H0_H0 ;  /* 0xa00000ff8c81a230 */ /* 0x000fe20000000900 */
[----:B------:R-:W4:Y:S01]  /*afe0*/  MUFU.EX2 R60, R161 ;  /* 0x000000a1003c7308 */ /* 0x000f220000000800 */
[C---:B-1----:R-:W-:Y:S01]  /*aff0*/  F2FP.F16.F32.PACK_AB R0, R6.reuse, R7 ;  /* 0x000000070600723e */ /* 0x042fe200000000ff */
[----:B------:R-:W-:Y:S02]  /*b000*/  IMAD.MOV.U32 R125, RZ, RZ, R45 ;  /* 0x000000ffff7d7224 */ /* 0x000fe400078e002d */
[----:B------:R-:W-:Y:S01]  /*b010*/  FADD.FTZ R3, R6, R2 ;  /* 0x0000000206037221 */ /* 0x000fe20000010000 */
[----:B------:R-:W-:Y:S01]  /*b020*/  PRMT R45, R140, 0x5410, R138 ;  /* 0x000054108c2d7816 */ /* 0x000fe2000000008a */
[----:B------:R-:W1:Y:S01]  /*b030*/  MUFU.EX2 R157, R157 ;  /* 0x0000009d009d7308 */ /* 0x000e620000000800 */
[----:B------:R-:W-:-:S02]  /*b040*/  @!P2 PRMT R140, R129, 0x5410, RZ ;  /* 0x00005410818ca816 */ /* 0x000fc400000000ff */
[C---:B------:R-:W-:Y:S02]  /*b050*/  PRMT R132, R0.reuse, 0x7610, R132 ;  /* 0x0000761000847816 */ /* 0x040fe40000000084 */
[----:B------:R-:W-:Y:S01]  /*b060*/  PRMT R129, R0, 0x7632, R129 ;  /* 0x0000763200817816 */ /* 0x000fe20000000081 */
[----:B--2---:R-:W-:Y:S01]  /*b070*/  FADD.FTZ R0, R35, R3 ;  /* 0x0000000323007221 */ /* 0x004fe20000010000 */
[----:B------:R-:W-:Y:S02]  /*b080*/  IMAD.MOV.U32 R117, RZ, RZ, R77 ;  /* 0x000000ffff757224 */ /* 0x000fe400078e004d */
[----:B------:R-:W2:Y:S01]  /*b090*/  MUFU.EX2 R77, R155 ;  /* 0x0000009b004d7308 */ /* 0x000ea20000000800 */
[----:B------:R-:W-:Y:S02]  /*b0a0*/  IMAD.MOV.U32 R59, RZ, RZ, R90 ;  /* 0x000000ffff3b7224 */ /* 0x000fe400078e005a */
[----:B---3--:R-:W-:Y:S01]  /*b0b0*/  FADD.FTZ R0, R16, R0 ;  /* 0x0000000010007221 */ /* 0x008fe20000010000 */
[----:B------:R-:W-:-:S02]  /*b0c0*/  IMAD.MOV.U32 R90, RZ, RZ, R76 ;  /* 0x000000ffff5a7224 */ /* 0x000fc400078e004c */
[----:B------:R-:W3:Y:S01]  /*b0d0*/  MUFU.EX2 R76, R153 ;  /* 0x00000099004c7308 */ /* 0x000ee20000000800 */
[----:B----4-:R-:W-:-:S03]  /*b0e0*/  FADD.FTZ R0, R60, R0 ;  /* 0x000000003c007221 */ /* 0x010fc60000010000 */
[----:B------:R-:W4:Y:S01]  /*b0f0*/  MUFU.EX2 R4, R151 ;  /* 0x0000009700047308 */ /* 0x000f220000000800 */
[----:B-1----:R-:W-:-:S03]  /*b100*/  FADD.FTZ R0, R157, R0 ;  /* 0x000000009d007221 */ /* 0x002fc60000010000 */
[----:B------:R-:W1:Y:S01]  /*b110*/  MUFU.EX2 R3, R148 ;  /* 0x0000009400037308 */ /* 0x000e620000000800 */
[----:B--2---:R-:W-:Y:S01]  /*b120*/  FADD.FTZ R0, R77, R0 ;  /* 0x000000004d007221 */ /* 0x004fe20000010000 */
[----:B------:R-:W-:Y:S01]  /*b130*/  @P4 HADD2 R123, -R133.H0_H0, -RZ.H0_H0 ;  /* 0xa00000ff857b4230 */ /* 0x000fe20000000900 */
[----:B------:R-:W-:Y:S02]  /*b140*/  SHF.R.U32.HI R2, RZ, 0x18, R23 ;  /* 0x00000018ff027819 */ /* 0x000fe40000011617 */
[----:B------:R-:W-:Y:S01]  /*b150*/  PRMT R46, R139, 0x5410, R133 ;  /* 0x000054108b2e7816 */ /* 0x000fe20000000085 */
[----:B---3--:R-:W-:Y:S01]  /*b160*/  FADD.FTZ R0, R76, R0 ;  /* 0x000000004c007221 */ /* 0x008fe20000010000 */
[----:B------:R-:W-:Y:S01]  /*b170*/  @P4 PRMT R133, R123, 0x5410, RZ ;  /* 0x000054107b854816 */ /* 0x000fe200000000ff */
[----:B------:R-:W-:Y:S01]  /*b180*/  FADD.FTZ R11, R11, R9 ;  /* 0x000000090b0b7221 */ /* 0x000fe20000010000 */
[----:B------:R-:W-:Y:S01]  /*b190*/  ISETP.LE.U32.AND P4, PT, R2, UR4, PT ;  /* 0x0000000402007c0c */ /* 0x000fe2000bf83070 */
[----:B------:R-:W-:Y:S01]  /*b1a0*/  FADD.FTZ R2, R14, R10 ;  /* 0x0000000a0e027221 */ /* 0x000fe20000010000 */
[----:B------:R-:W-:Y:S01]  /*b1b0*/  LOP3.LUT R8, R130, UR7, R89, 0x96, !PT ;  /* 0x0000000782087c12 */ /* 0x000fe2000f8e9659 */
[----:B----4-:R-:W-:Y:S01]  /*b1c0*/  FADD.FTZ R0, R4, R0 ;  /* 0x0000000004007221 */ /* 0x010fe20000010000 */
[----:B------:R-:W-:Y:S01]  /*b1d0*/  FADD.FTZ R11, R13, R11 ;  /* 0x0000000b0d0b7221 */ /* 0x000fe20000010000 */
[----:B------:R-:W-:Y:S01]  /*b1e0*/  LOP3.LUT R9, R88, UR17, R33, 0x96, !PT ;  /* 0x0000001158097c12 */ /* 0x000fe2000f8e9621 */
[----:B------:R-:W-:Y:S01]  /*b1f0*/  FADD.FTZ R13, R39, R2 ;  /* 0x00000002270d7221 */ /* 0x000fe20000010000 */
[C---:B-1----:R-:W-:Y:S01]  /*b200*/  FADD.FTZ R10, R3.reuse, R0 ;  /* 0x00000000030a7221 */ /* 0x042fe20000010000 */
[----:B------:R-:W-:Y:S01]  /*b210*/  F2FP.F16.F32.PACK_AB R97, R3, R4 ;  /* 0x000000040361723e */ /* 0x000fe200000000ff */
[----:B------:R-:W-:-:S02]  /*b220*/  IMAD.MOV.U32 R88, RZ, RZ, R20 ;  /* 0x000000ffff587224 */ /* 0x000fc400078e0014 */
[----:B------:R-:W-:-:S05]  /*b230*/  IMAD.WIDE.U32 R2, R8, -0x2daee0ad, RZ ;  /* 0xd2511f5308027825 */ /* 0x000fca00078e00ff */
[----:B------:R-:W-:Y:S01]  /*b240*/  LOP3.LUT R6, R88, UR16, R3, 0x96, !PT ;  /* 0x0000001058067c12 */ /* 0x000fe2000f8e9603 */
[----:B------:R-:W-:-:S04]  /*b250*/  IMAD.WIDE.U32 R4, R9, -0x2daee0ad, RZ ;  /* 0xd2511f5309047825 */ /* 0x000fc800078e00ff */
[----:B------:R-:W-:Y:S01]  /*b260*/  IMAD.WIDE.U32 R6, R6, -0x326172a9, RZ ;  /* 0xcd9e8d5706067825 */ /* 0x000fe200078e00ff */
[----:B------:R-:W-:-:S04]  /*b270*/  LOP3.LUT R5, R2, UR14, R5, 0x96, !PT ;  /* 0x0000000e02057c12 */ /* 0x000fc8000f8e9605 */
[----:B------:R-:W-:-:S05]  /*b280*/  LOP3.LUT R3, R32, UR15, R7, 0x96, !PT ;  /* 0x0000000f20037c12 */ /* 0x000fca000f8e9607 */
[----:B------:R-:W-:-:S05]  /*b290*/  IMAD.WIDE.U32 R2, R3, -0x2daee0ad, RZ ;  /* 0xd2511f5303027825 */ /* 0x000fca00078e00ff */
[----:B------:R-:W-:Y:S01]  /*b2a0*/  LOP3.LUT R3, R4, UR11, R3, 0x96, !PT ;  /* 0x0000000b04037c12 */ /* 0x000fe2000f8e9603 */
[----:B------:R-:W-:-:S05]  /*b2b0*/  IMAD.WIDE.U32 R4, R5, -0x326172a9, RZ ;  /* 0xcd9e8d5705047825 */ /* 0x000fca00078e00ff */
[----:B------:R-:W-:-:S05]  /*b2c0*/  LOP3.LUT R6, R6, UR13, R5, 0x96, !PT ;  /* 0x0000000d06067c12 */ /* 0x000fca000f8e9605 */
[----:B------:R-:W-:Y:S01]  /*b2d0*/  IMAD.WIDE.U32 R6, R6, -0x2daee0ad, RZ ;  /* 0xd2511f5306067825 */ /* 0x000fe200078e00ff */
[----:B------:R-:W-:Y:S04]  /*b2e0*/  STL [R1+0x32c], R186 ;  /* 0x00032cba01007387 */ /* 0x000fe80000100800 */
[----:B------:R-:W-:Y:S01]  /*b2f0*/  LOP3.LUT R0, R2, UR9, R7, 0x96, !PT ;  /* 0x0000000902007c12 */ /* 0x000fe2000f8e9607 */
[----:B------:R1:W2:Y:S01]  /*b300*/  LDL.LU R224, [R1+0x3a8] ;  /* 0x0003a80001e07983 */ /* 0x0002a20000300800 */
[----:B------:R-:W-:-:S03]  /*b310*/  IMAD.MOV.U32 R89, RZ, RZ, R21 ;  /* 0x000000ffff597224 */ /* 0x000fc600078e0015 */
[----:B------:R1:W3:Y:S01]  /*b320*/  LDL.LU R225, [R1+0x3a4] ;  /* 0x0003a40001e17983 */ /* 0x0002e20000300800 */
[----:B------:R-:W-:-:S03]  /*b330*/  IMAD.WIDE.U32 R2, R3, -0x326172a9, RZ ;  /* 0xcd9e8d5703027825 */ /* 0x000fc600078e00ff */
[----:B------:R1:W4:Y:S04]  /*b340*/  LDL.LU R247, [R1+0x3a0] ;  /* 0x0003a00001f77983 */ /* 0x0003280000300800 */
[----:B------:R1:W-:Y:S01]  /*b350*/  STL.64 [R1+0x88], R20 ;  /* 0x0000881401007387 */ /* 0x0003e20000100a00 */
[----:B------:R-:W-:Y:S02]  /*b360*/  IMAD.MOV.U32 R106, RZ, RZ, R25 ;  /* 0x000000ffff6a7224 */ /* 0x000fe400078e0019 */
[----:B------:R-:W-:Y:S02]  /*b370*/  @P5 HADD2 R126, -R139.H0_H0, -RZ.H0_H0 ;  /* 0xa00000ff8b7e5230 */ /* 0x000fe40000000900 */
[----:B------:R-:W-:Y:S02]  /*b380*/  @!P4 HADD2 R141, -R129.H0_H0, -RZ.H0_H0 ;  /* 0xa00000ff818dc230 */ /* 0x000fe40000000900 */
[----:B------:R-:W-:Y:S01]  /*b390*/  IMAD.MOV.U32 R98, RZ, RZ, R65 ;  /* 0x000000ffff627224 */ /* 0x000fe200078e0041 */
[----:B------:R-:W-:Y:S01]  /*b3a0*/  LOP3.LUT R4, R4, UR10, R3, 0x96, !PT ;  /* 0x0000000a04047c12 */ /* 0x000fe2000f8e9603 */
[----:B------:R-:W-:-:S02]  /*b3b0*/  IMAD.MOV.U32 R102, RZ, RZ, R54 ;  /* 0x000000ffff667224 */ /* 0x000fc400078e0036 */
[----:B-1----:R-:W-:-:S04]  /*b3c0*/  IMAD.WIDE.U32 R20, R0, -0x326172a9, RZ ;  /* 0xcd9e8d5700147825 */ /* 0x002fc800078e00ff */
[----:B------:R-:W-:Y:S01]  /*b3d0*/  IMAD.MOV.U32 R104, RZ, RZ, R55 ;  /* 0x000000ffff687224 */ /* 0x000fe200078e0037 */
[----:B------:R-:W-:Y:S01]  /*b3e0*/  LOP3.LUT R25, R2, UR8, R21, 0x96, !PT ;  /* 0x0000000802197c12 */ /* 0x000fe2000f8e9615 */
[----:B------:R-:W-:Y:S02]  /*b3f0*/  @!P1 HADD2 R128, -R138.H0_H0, -RZ.H0_H0 ;  /* 0xa00000ff8a809230 */ /* 0x000fe40000000900 */
[----:B------:R-:W-:Y:S01]  /*b400*/  IMAD.MOV.U32 R119, RZ, RZ, R15 ;  /* 0x000000ffff777224 */ /* 0x000fe200078e000f */
[----:B------:R-:W-:Y:S01]  /*b410*/  MUFU.EX2 R14, R160 ;  /* 0x000000a0000e7308 */ /* 0x000fe20000000800 */
[----:B------:R-:W-:Y:S01]  /*b420*/  LOP3.LUT R0, R25, 0xffff, RZ, 0xc0, !PT ;  /* 0x0000ffff19007812 */ /* 0x000fe200078ec0ff */
[----:B------:R-:W-:Y:S02]  /*b430*/  IMAD.MOV.U32 R124, RZ, RZ, R29 ;  /* 0x000000ffff7c7224 */ /* 0x000fe400078e001d */
[----:B------:R-:W-:Y:S01]  /*b440*/  @!P0 HADD2 R146, -R132.H0_H0, -RZ.H0_H0 ;  /* 0xa00000ff84928230 */ /* 0x000fe20000000900 */
[----:B------:R-:W-:Y:S01]  /*b450*/  MUFU.EX2 R39, R213 ;  /* 0x000000d500277308 */ /* 0x000fe20000000800 */
[----:B------:R-:W-:Y:S01]  /*b460*/  SHF.R.U32.HI R0, RZ, 0x8, R0 ;  /* 0x00000008ff007819 */ /* 0x000fe20000011600 */
[----:B------:R1:W4:Y:S03]  /*b470*/  LDL.LU.64 R226, [R1+0x398] ;  /* 0x0003980001e27983 */ /* 0x0003260000300a00 */
[----:B------:R-:W-:-:S02]  /*b480*/  LOP3.LUT R0, R0, 0xffff, RZ, 0xc0, !PT ;  /* 0x0000ffff00007812 */ /* 0x000fc400078ec0ff */
[----:B------:R-:W-:Y:S02]  /*b490*/  @P5 PRMT R139, R126, 0x5410, RZ ;  /* 0x000054107e8b5816 */ /* 0x000fe400000000ff */
[----:B------:R-:W-:Y:S02]  /*b4a0*/  ISETP.LE.U32.AND P5, PT, R0, UR4, PT ;  /* 0x0000000400007c0c */ /* 0x000fe4000bfa3070 */
[----:B------:R-:W-:Y:S02]  /*b4b0*/  PRMT R0, R25, 0x7632, R0 ;  /* 0x0000763219007816 */ /* 0x000fe40000000000 */
[----:B------:R-:W-:Y:S02]  /*b4c0*/  PRMT R65, R132, 0x5410, R129 ;  /* 0x0000541084417816 */ /* 0x000fe40000000081 */
[----:B------:R-:W-:Y:S02]  /*b4d0*/  LOP3.LUT R0, R0, 0xff, RZ, 0xc0, !PT ;  /* 0x000000ff00007812 */ /* 0x000fe400078ec0ff */
[----:B------:R-:W-:-:S02]  /*b4e0*/  @!P4 PRMT R129, R141, 0x5410, RZ ;  /* 0x000054108d81c816 */ /* 0x000fc400000000ff */
[----:B------:R-:W-:Y:S01]  /*b4f0*/  ISETP.LE.U32.AND P4, PT, R0, UR4, PT ;  /* 0x0000000400007c0c */ /* 0x000fe2000bf83070 */
[----:B------:R-:W-:Y:S02]  /*b500*/  IMAD.MOV.U32 R0, RZ, RZ, R20 ;  /* 0x000000ffff007224 */ /* 0x000fe400078e0014 */
[----:B------:R-:W-:-:S03]  /*b510*/  IMAD.WIDE.U32 R54, R4, -0x2daee0ad, RZ ;  /* 0xd2511f5304367825 */ /* 0x000fc600078e00ff */
[----:B------:R-:W-:Y:S02]  /*b520*/  LOP3.LUT R0, R0, 0xff, RZ, 0xc0, !PT ;  /* 0x000000ff00007812 */ /* 0x000fe400078ec0ff */
[----:B------:R-:W-:Y:S02]  /*b530*/  LOP3.LUT R55, R6, UR5, R55, 0x96, !PT ;  /* 0x0000000506377c12 */ /* 0x000fe4000f8e9637 */
[----:B------:R-:W-:Y:S02]  /*b540*/  ISETP.LE.U32.AND P2, PT, R0, UR4, PT ;  /* 0x0000000400007c0c */ /* 0x000fe4000bf43070 */
[----:B------:R-:W-:-:S04]  /*b550*/  LOP3.LUT R0, R55, 0xffff, RZ, 0xc0, !PT ;  /* 0x0000ffff37007812 */ /* 0x000fc800078ec0ff */
[----:B------:R-:W-:Y:S01]  /*b560*/  SHF.R.U32.HI R0, RZ, 0x8, R0 ;  /* 0x00000008ff007819 */ /* 0x000fe20000011600 */
[----:B------:R-:W1:Y:S03]  /*b570*/  MUFU.EX2 R15, R172 ;  /* 0x000000ac000f7308 */ /* 0x000e660000000800 */
[----:B------:R-:W-:Y:S02]  /*b580*/  LOP3.LUT R0, R0, 0xffff, RZ, 0xc0, !PT ;  /* 0x0000ffff00007812 */ /* 0x000fe400078ec0ff */
[----:B------:R-:W-:Y:S02]  /*b590*/  @!P1 PRMT R138, R128, 0x5410, RZ ;  /* 0x00005410808a9816 */ /* 0x000fe400000000ff */
[----:B------:R-:W-:Y:S02]  /*b5a0*/  ISETP.LE.U32.AND P1, PT, R0, UR4, PT ;  /* 0x0000000400007c0c */ /* 0x000fe4000bf23070 */
[----:B------:R-:W-:Y:S01]  /*b5b0*/  PRMT R0, R55, 0x7632, R0 ;  /* 0x0000763237007816 */ /* 0x000fe20000000000 */
[----:B------:R1:W1:Y:S03]  /*b5c0*/  MUFU.EX2 R29, R204 ;  /* 0x000000cc001d7308 */ /* 0x0002660000000800 */
[----:B------:R-:W-:Y:S01]  /*b5d0*/  LOP3.LUT R0, R0, 0xff, RZ, 0xc0, !PT ;  /* 0x000000ff00007812 */ /* 0x000fe200078ec0ff */
[----:B------:R1:W1:Y:S01]  /*b5e0*/  MUFU.EX2 R21, R173 ;  /* 0x000000ad00157308 */ /* 0x0002620000000800 */
[----:B------:R-:W-:Y:S01]  /*b5f0*/  @!P0 PRMT R132, R146, 0x5410, RZ ;  /* 0x0000541092848816 */ /* 0x000fe200000000ff */
[----:B------:R-:W-:Y:S01]  /*b600*/  IMAD.MOV.U32 R141, RZ, RZ, R117 ;  /* 0x000000ffff8d7224 */ /* 0x000fe200078e0075 */
[----:B------:R-:W-:Y:S01]  /*b610*/  ISETP.LE.U32.AND P0, PT, R0, UR4, PT ;  /* 0x0000000400007c0c */ /* 0x000fe2000bf03070 */
[----:B------:R-:W-:-:S02]  /*b620*/  IMAD.MOV.U32 R117, RZ, RZ, R48 ;  /* 0x000000ffff757224 */ /* 0x000fc400078e0030 */
[----:B-1----:R-:W-:Y:S01]  /*b630*/  FADD.FTZ R0, R15, R12 ;  /* 0x0000000c0f007221 */ /* 0x002fe20000010000 */
[----:B------:R-:W-:Y:S02]  /*b640*/  IMAD.MOV.U32 R48, RZ, RZ, R44 ;  /* 0x000000ffff307224 */ /* 0x000fe400078e002c */
[----:B------:R-:W1:Y:S01]  /*b650*/  MUFU.EX2 R44, R212 ;  /* 0x000000d4002c7308 */ /* 0x000e620000000800 */
[----:B------:R-:W-:Y:S01]  /*b660*/  FADD.FTZ R0, R14, R0 ;  /* 0x000000000e007221 */ /* 0x000fe20000010000 */
[----:B------:R-:W-:Y:S02]  /*b670*/  IMAD.MOV.U32 R204, RZ, RZ, R125 ;  /* 0x000000ffffcc7224 */ /* 0x000fe400078e007d */
[----:B------:R-:W-:Y:S02]  /*b680*/  IMAD.MOV.U32 R125, RZ, RZ, R103 ;  /* 0x000000ffff7d7224 */ /* 0x000fe400078e0067 */
[----:B------:R-:W-:Y:S01]  /*b690*/  FADD.FTZ R0, R29, R0 ;  /* 0x000000001d007221 */ /* 0x000fe20000010000 */
[----:B------:R-:W-:-:S02]  /*b6a0*/  IMAD.MOV.U32 R103, RZ, RZ, R50 ;  /* 0x000000ffff677224 */ /* 0x000fc400078e0032 */
[----:B------:R-:W1:Y:S01]  /*b6b0*/  MUFU.EX2 R50, R214 ;  /* 0x000000d600327308 */ /* 0x000e620000000800 */
[----:B------:R-:W-:Y:S02]  /*b6c0*/  IMAD.MOV.U32 R173, RZ, RZ, R89 ;  /* 0x000000ffffad7224 */ /* 0x000fe400078e0059 */
[----:B------:R-:W-:Y:S01]  /*b6d0*/  FADD.FTZ R0, R21, R0 ;  /* 0x0000000015007221 */ /* 0x000fe20000010000 */
[----:B------:R-:W-:Y:S02]  /*b6e0*/  IMAD.MOV.U32 R89, RZ, RZ, R116 ;  /* 0x000000ffff597224 */ /* 0x000fe400078e0074 */
[----:B------:R-:W-:Y:S02]  /*b6f0*/  IMAD.MOV.U32 R116, RZ, RZ, R47 ;  /* 0x000000ffff747224 */ /* 0x000fe400078e002f */
[----:B------:R-:W1:Y:S02]  /*b700*/  MUFU.EX2 R47, R215 ;  /* 0x000000d7002f7308 */ /* 0x000e640000000800 */
[----:B-1----:R-:W-:-:S02]  /*b710*/  FADD.FTZ R0, R44, R0 ;  /* 0x000000002c007221 */ /* 0x002fc40000010000 */
[----:B------:R-:W1:Y:S02]  /*b720*/  MUFU.EX2 R3, R216 ;  /* 0x000000d800037308 */ /* 0x000e640000000800 */
[----:B------:R-:W-:Y:S02]  /*b730*/  FADD.FTZ R0, R39, R0 ;  /* 0x0000000027007221 */ /* 0x000fe40000010000 */
[----:B------:R-:W1:Y:S02]  /*b740*/  MUFU.EX2 R2, R217 ;  /* 0x000000d900027308 */ /* 0x000e640000000800 */
[----:B------:R-:W-:-:S04]  /*b750*/  FADD.FTZ R0, R50, R0 ;  /* 0x0000000032007221 */ /* 0x000fc80000010000 */
[----:B------:R-:W-:Y:S01]  /*b760*/  FADD.FTZ R0, R47, R0 ;  /* 0x000000002f007221 */ /* 0x000fe20000010000 */
[----:B------:R-:W-:-:S03]  /*b770*/  @!P0 HADD2 R154, -R97.H0_H0, -RZ.H0_H0 ;  /* 0xa00000ff619a8230 */ /* 0x000fc60000000900 */
[----:B-1----:R-:W-:Y:S01]  /*b780*/  FADD.FTZ R0, R3, R0 ;  /* 0x0000000003007221 */ /* 0x002fe20000010000 */
[----:B------:R-:W-:-:S03]  /*b790*/  PRMT R107, R97, 0x7610, R107 ;  /* 0x00007610616b7816 */ /* 0x000fc6000000006b */
[----:B------:R-:W-:Y:S01]  /*b7a0*/  FADD.FTZ R8, R2, R0 ;  /* 0x0000000002087221 */ /* 0x000fe20000010000 */
[----:B------:R-:W-:Y:S02]  /*b7b0*/  SHF.R.U32.HI R0, RZ, 0x18, R55 ;  /* 0x00000018ff007819 */ /* 0x000fe40000011637 */
[----:B------:R-:W-:Y:S02]  /*b7c0*/  @!P0 PRMT R107, R154, 0x5410, RZ ;  /* 0x000054109a6b8816 */ /* 0x000fe400000000ff */
[----:B------:R-:W-:Y:S01]  /*b7d0*/  ISETP.LE.U32.AND P0, PT, R0, UR4, PT ;  /* 0x0000000400007c0c */ /* 0x000fe2000bf03070 */
[----:B------:R-:W-:Y:S01]  /*b7e0*/  IMAD.MOV.U32 R0, RZ, RZ, R54 ;  /* 0x000000ffff007224 */ /* 0x000fe200078e0036 */
[----:B------:R-:W-:Y:S02]  /*b7f0*/  F2FP.F16.F32.PACK_AB R96, R2, R3 ;  /* 0x000000030260723e */ /* 0x000fe400000000ff */
[----:B------:R-:W1:Y:S02]  /*b800*/  MUFU.EX2 R3, R149 ;  /* 0x0000009500037308 */ /* 0x000e640000000800 */
[----:B------:R-:W-:-:S02]  /*b810*/  LOP3.LUT R0, R0, 0xff, RZ, 0xc0, !PT ;  /* 0x000000ff00007812 */ /* 0x000fc400078ec0ff */
[----:B------:R-:W-:-:S05]  /*b820*/  PRMT R105, R97, 0x7632, R105 ;  /* 0x0000763261697816 */ /* 0x000fca0000000069 */
[----:B------:R-:W-:Y:S01]  /*b830*/  @!P0 HADD2 R152, -R97.H1_H1, -RZ.H0_H0 ;  /* 0xa00000ff61988230 */ /* 0x000fe20000000d00 */
[----:B------:R-:W1:Y:S04]  /*b840*/  MUFU.EX2 R2, R150 ;  /* 0x0000009600027308 */ /* 0x000e680000000800 */
[----:B------:R-:W-:Y:S02]  /*b850*/  @!P0 PRMT R105, R152, 0x5410, RZ ;  /* 0x0000541098698816 */ /* 0x000fe400000000ff */
[----:B------:R-:W-:Y:S01]  /*b860*/  ISETP.LE.U32.AND P0, PT, R0, UR4, PT ;  /* 0x0000000400007c0c */ /* 0x000fe2000bf03070 */
[----:B-1----:R-:W-:Y:S01]  /*b870*/  FADD.FTZ R0, R3, R10 ;  /* 0x0000000a03007221 */ /* 0x002fe20000010000 */
[----:B------:R-:W-:-:S03]  /*b880*/  PRMT R210, R96, 0x7610, R210 ;  /* 0x0000761060d27816 */ /* 0x000fc600000000d2 */
[----:B------:R-:W-:Y:S01]  /*b890*/  FADD.FTZ R10, R2, R0 ;  /* 0x00000000020a7221 */ /* 0x000fe20000010000 */
[----:B------:R-:W-:-:S07]  /*b8a0*/  PRMT R0, R54, 0x7771, RZ ;  /* 0x0000777136007816 */ /* 0x000fce00000000ff */
[----:B------:R-:W-:-:S05]  /*b8b0*/  @!P0 HADD2 R158, -R96.H0_H0, -RZ.H0_H0 ;  /* 0xa00000ff609e8230 */ /* 0x000fca0000000900 */
[----:B------:R-:W-:Y:S02]  /*b8c0*/  @!P0 PRMT R210, R158, 0x5410, RZ ;  /* 0x000054109ed28816 */ /* 0x000fe400000000ff */
[----:B------:R-:W-:Y:S02]  /*b8d0*/  ISETP.GT.U32.AND P0, PT, R0, UR4, PT ;  /* 0x0000000400007c0c */ /* 0x000fe4000bf04070 */
[----:B------:R-:W-:Y:S02]  /*b8e0*/  PRMT R0, R54, 0x7772, RZ ;  /* 0x0000777236007816 */ /* 0x000fe400000000ff */
[----:B------:R-:W-:-:S09]  /*b8f0*/  PRMT R194, R96, 0x7632, R194 ;  /* 0x0000763260c27816 */ /* 0x000fd200000000c2 */
[----:B------:R-:W-:-:S05]  /*b900*/  @P0 HADD2 R156, -R96.H1_H1, -RZ.H0_H0 ;  /* 0xa00000ff609c0230 */ /* 0x000fca0000000d00 */
[----:B------:R-:W-:Y:S02]  /*b910*/  @P0 PRMT R194, R156, 0x5410, RZ ;  /* 0x000054109cc20816 */ /* 0x000fe400000000ff */
[----:B------:R-:W-:Y:S01]  /*b920*/  ISETP.GT.U32.AND P0, PT, R0, UR4, PT ;  /* 0x0000000400007c0c */ /* 0x000fe2000bf04070 */
[----:B------:R-:W1:Y:S01]  /*b930*/  MUFU.EX2 R7, R218 ;  /* 0x000000da00077308 */ /* 0x000e620000000800 */
[----:B------:R-:W-:-:S03]  /*b940*/  F2FP.F16.F32.PACK_AB R73, R2, R3 ;  /* 0x000000030249723e */ /* 0x000fc600000000ff */
[----:B------:R-:W1:Y:S01]  /*b950*/  MUFU.EX2 R6, R219 ;  /* 0x000000db00067308 */ /* 0x000e620000000800 */
[----:B------:R-:W-:Y:S01]  /*b960*/  FADD.FTZ R3, R38, R11 ;  /* 0x0000000b26037221 */ /* 0x000fe20000010000 */
[----:B------:R-:W-:Y:S02]  /*b970*/  PRMT R0, R54, 0x7773, RZ ;  /* 0x0000777336007816 */ /* 0x000fe400000000ff */
[----:B------:R-:W-:-:S04]  /*b980*/  LOP3.LUT R2, R130, UR7, R145, 0x96, !PT ;  /* 0x0000000782027c12 */ /* 0x000fc8000f8e9691 */
[----:B------:R-:W-:Y:S01]  /*b990*/  @P0 HADD2 R159, -R73.H0_H0, -RZ.H0_H0 ;  /* 0xa00000ff499f0230 */ /* 0x000fe20000000900 */
[----:B------:R-:W-:Y:S01]  /*b9a0*/  PRMT R197, R73, 0x7610, R197 ;  /* 0x0000761049c57816 */ /* 0x000fe200000000c5 */
[----:B------:R-:W-:Y:S01]  /*b9b0*/  FADD.FTZ R12, R68, R3 ;  /* 0x00000003440c7221 */ /* 0x000fe20000010000 */
[----:B------:R-:W-:Y:S02]  /*b9c0*/  IMAD.MOV.U32 R172, RZ, RZ, R88 ;  /* 0x000000ffffac7224 */ /* 0x000fe400078e0058 */
[----:B------:R-:W-:Y:S01]  /*b9d0*/  @P0 PRMT R197, R159, 0x5410, RZ ;  /* 0x000054109fc50816 */ /* 0x000fe200000000ff */
[----:B------:R-:W-:Y:S01]  /*b9e0*/  IMAD.WIDE.U32 R2, R2, -0x2daee0ad, RZ ;  /* 0xd2511f5302027825 */ /* 0x000fe200078e00ff */
[----:B------:R-:W-:-:S03]  /*b9f0*/  ISETP.GT.U32.AND P0, PT, R0, UR4, PT ;  /* 0x0000000400007c0c */ /* 0x000fc6000bf04070 */
[----:B-1----:R-:W-:Y:S01]  /*ba00*/  FADD.FTZ R0, R7, R8 ;  /* 0x0000000807007221 */ /* 0x002fe20000010000 */
[----:B------:R-:W-:-:S03]  /*ba10*/  F2FP.F16.F32.PACK_AB R147, R6, R7 ;  /* 0x000000070693723e */ /* 0x000fc600000000ff */
[----:B------:R-:W-:Y:S01]  /*ba20*/  FADD.FTZ R11, R6, R0 ;  /* 0x00000000060b7221 */ /* 0x000fe20000010000 */
[----:B------:R-:W-:Y:S01]  /*ba30*/  LOP3.LUT R6, R172, UR16, R3, 0x96, !PT ;  /* 0x00000010ac067c12 */ /* 0x000fe2000f8e9603 */
[----:B------:R-:W-:Y:S01]  /*ba40*/  FADD.FTZ R4, R49, R13 ;  /* 0x0000000d31047221 */ /* 0x000fe20000010000 */
[----:B------:R-:W-:-:S03]  /*ba50*/  LOP3.LUT R5, R144, UR17, R33, 0x96, !PT ;  /* 0x0000001190057c12 */ /* 0x000fc6000f8e9621 */
[----:B------:R-:W-:-:S04]  /*ba60*/  IMAD.WIDE.U32 R6, R6, -0x326172a9, RZ ;  /* 0xcd9e8d5706067825 */ /* 0x000fc800078e00ff */
[----:B------:R-:W-:Y:S01]  /*ba70*/  FADD.FTZ R13, R61, R4 ;  /* 0x000000043d0d7221 */ /* 0x000fe20000010000 */
[----:B------:R-:W-:Y:S01]  /*ba80*/  IMAD.WIDE.U32 R4, R5, -0x2daee0ad, RZ ;  /* 0xd2511f5305047825 */ /* 0x000fe200078e00ff */
[----:B------:R-:W-:-:S04]  /*ba90*/  LOP3.LUT R3, R32, UR15, R7, 0x96, !PT ;  /* 0x0000000f20037c12 */ /* 0x000fc8000f8e9607 */
[----:B------:R-:W-:Y:S01]  /*baa0*/  LOP3.LUT R5, R2, UR14, R5, 0x96, !PT ;  /* 0x0000000e02057c12 */ /* 0x000fe2000f8e9605 */
[----:B------:R-:W-:-:S05]  /*bab0*/  IMAD.WIDE.U32 R2, R3, -0x2daee0ad, RZ ;  /* 0xd2511f5303027825 */ /* 0x000fca00078e00ff */
[----:B------:R-:W-:Y:S01]  /*bac0*/  LOP3.LUT R3, R4, UR11, R3, 0x96, !PT ;  /* 0x0000000b04037c12 */ /* 0x000fe2000f8e9603 */
[----:B------:R-:W-:-:S04]  /*bad0*/  IMAD.WIDE.U32 R4, R5, -0x326172a9, RZ ;  /* 0xcd9e8d5705047825 */ /* 0x000fc800078e00ff */
[----:B------:R-:W-:Y:S01]  /*bae0*/  IMAD.MOV.U32 R118, RZ, RZ, R124 ;  /* 0x000000ffff767224 */ /* 0x000fe200078e007c */
[----:B------:R-:W-:Y:S01]  /*baf0*/  LOP3.LUT R6, R6, UR13, R5, 0x96, !PT ;  /* 0x0000000d06067c12 */ /* 0x000fe2000f8e9605 */
[----:B------:R-:W-:Y:S02]  /*bb00*/  IMAD.MOV.U32 R124, RZ, RZ, R101 ;  /* 0x000000ffff7c7224 */ /* 0x000fe400078e0065 */
[----:B------:R-:W-:Y:S02]  /*bb10*/  IMAD.MOV.U32 R101, RZ, RZ, R249 ;  /* 0x000000ffff657224 */ /* 0x000fe400078e00f9 */
[----:B------:R1:W4:Y:S01]  /*bb20*/  LDL.LU R249, [R1+0x394] ;  /* 0x0003940001f97983 */ /* 0x0003220000300800 */
[----:B------:R-:W-:-:S05]  /*bb30*/  IMAD.WIDE.U32 R8, R6, -0x2daee0ad, RZ ;  /* 0xd2511f5306087825 */ /* 0x000fca00078e00ff */
[----:B------:R-:W-:Y:S01]  /*bb40*/  LOP3.LUT R0, R2, UR9, R9, 0x96, !PT ;  /* 0x0000000902007c12 */ /* 0x000fe2000f8e9609 */
[----:B------:R-:W-:-:S05]  /*bb50*/  IMAD.WIDE.U32 R2, R3, -0x326172a9, RZ ;  /* 0xcd9e8d5703027825 */ /* 0x000fca00078e00ff */
[----:B------:R-:W-:Y:S01]  /*bb60*/  LOP3.LUT R7, R4, UR10, R3, 0x96, !PT ;  /* 0x0000000a04077c12 */ /* 0x000fe2000f8e9603 */
[----:B------:R-:W-:Y:S02]  /*bb70*/  IMAD.MOV.U32 R162, RZ, RZ, R119 ;  /* 0x000000ffffa27224 */ /* 0x000fe400078e0077 */
[----:B------:R-:W-:Y:S02]  /*bb80*/  IMAD.MOV.U32 R119, RZ, RZ, R102 ;  /* 0x000000ffff777224 */ /* 0x000fe400078e0066 */
[----:B------:R-:W-:Y:S02]  /*bb90*/  IMAD.MOV.U32 R102, RZ, RZ, R57 ;  /* 0x000000ffff667224 */ /* 0x000fe400078e0039 */
[----:B------:R-:W-:Y:S02]  /*bba0*/  IMAD.MOV.U32 R149, RZ, RZ, R56 ;  /* 0x000000ffff957224 */ /* 0x000fe400078e0038 */
[----:B------:R-:W-:Y:S02]  /*bbb0*/  IMAD.WIDE.U32 R56, R7, -0x2daee0ad, RZ ;  /* 0xd2511f5307387825 */ /* 0x000fe400078e00ff */
[----:B------:R1:W4:Y:S02]  /*bbc0*/  LDL.LU.S16 R7, [R1] ;  /* 0x0000000001077983 */ /* 0x0003240000300600 */
[----:B------:R-:W-:-:S02]  /*bbd0*/  IMAD.MOV.U32 R88, RZ, RZ, R81 ;  /* 0x000000ffff587224 */ /* 0x000fc400078e0051 */
[----:B------:R-:W-:Y:S02]  /*bbe0*/  IMAD.MOV.U32 R126, RZ, RZ, R58 ;  /* 0x000000ffff7e7224 */ /* 0x000fe400078e003a */
[----:B------:R-:W-:Y:S02]  /*bbf0*/  IMAD.MOV.U32 R81, RZ, RZ, R59 ;  /* 0x000000ffff517224 */ /* 0x000fe400078e003b */
[----:B------:R-:W-:Y:S01]  /*bc00*/  IMAD.WIDE.U32 R58, R0, -0x326172a9, RZ ;  /* 0xcd9e8d57003a7825 */ /* 0x000fe200078e00ff */
[----:B------:R-:W2:Y:S03]  /*bc10*/  MUFU.EX2 R3, R222 ;  /* 0x000000de00037308 */ /* 0x000ea60000000800 */
[----:B------:R-:W-:Y:S01]  /*bc20*/  @P0 HADD2 R190, -R73.H1_H1, -RZ.H0_H0 ;  /* 0xa00000ff49be0230 */ /* 0x000fe20000000d00 */
[----:B------:R-:W-:Y:S02]  /*bc30*/  LOP3.LUT R59, R2, UR8, R59, 0x96, !PT ;  /* 0x00000008023b7c12 */ /* 0x000fe4000f8e963b */
[----:B------:R-:W3:Y:S02]  /*bc40*/  MUFU.EX2 R2, R209 ;  /* 0x000000d100027308 */ /* 0x000ee40000000800 */
[----:B------:R-:W-:-:S02]  /*bc50*/  LOP3.LUT R0, R59, 0xff, RZ, 0xc0, !PT ;  /* 0x000000ff3b007812 */ /* 0x000fc400078ec0ff */
[----:B------:R-:W-:Y:S02]  /*bc60*/  PRMT R199, R73, 0x7632, R199 ;  /* 0x0000763249c77816 */ /* 0x000fe400000000c7 */
[----:B------:R-:W-:Y:S02]  /*bc70*/  @P0 PRMT R199, R190, 0x5410, RZ ;  /* 0x00005410bec70816 */ /* 0x000fe400000000ff */
[----:B------:R-:W-:Y:S01]  /*bc80*/  ISETP.LE.U32.AND P0, PT, R0, UR4, PT ;  /* 0x0000000400007c0c */ /* 0x000fe2000bf03070 */
[----:B--2---:R-:W-:-:S04]  /*bc90*/  FADD.FTZ R0, R3, R10 ;  /* 0x0000000a03007221 */ /* 0x004fc80000010000 */
[----:B---3--:R-:W-:Y:S01]  /*bca0*/  FADD.FTZ R6, R2, R0 ;  /* 0x0000000002067221 */ /* 0x008fe20000010000 */
        /* <DEDUP_REMOVED lines=9> */
[----:B------:R-:W2:Y:S01]  /*bd40*/  MUFU.EX2 R3, R232 ;  /* 0x000000e800037308 */ /* 0x000ea20000000800 */
[----:B------:R-:W-:Y:S02]  /*bd50*/  LOP3.LUT R0, R0, 0xff, RZ, 0xc0, !PT ;  /* 0x000000ff00007812 */ /* 0x000fe400078ec0ff */
[----:B------:R-:W-:-:S04]  /*bd60*/  PRMT R238, R147, 0x7632, R238 ;  /* 0x0000763293ee7816 */ /* 0x000fc800000000ee */
[----:B------:R-:W-:Y:S01]  /*bd70*/  @!P0 HADD2 R207, -R147.H1_H1, -RZ.H0_H0 ;  /* 0xa00000ff93cf8230 */ /* 0x000fe20000000d00 */
[----:B------:R-:W3:Y:S04]  /*bd80*/  MUFU.EX2 R2, R236 ;  /* 0x000000ec00027308 */ /* 0x000ee80000000800 */
[----:B------:R-:W-:Y:S02]  /*bd90*/  @!P0 PRMT R238, R207, 0x5410, RZ ;  /* 0x00005410cfee8816 */ /* 0x000fe400000000ff */
[----:B------:R-:W-:Y:S01]  /*bda0*/  ISETP.LE.U32.AND P0, PT, R0, UR4, PT ;  /* 0x0000000400007c0c */ /* 0x000fe2000bf03070 */
[----:B--2---:R-:W-:Y:S01]  /*bdb0*/  FADD.FTZ R0, R3, R11 ;  /* 0x0000000b03007221 */ /* 0x004fe20000010000 */
[----:B------:R-:W-:-:S03]  /*bdc0*/  PRMT R232, R146, 0x7610, R232 ;  /* 0x0000761092e87816 */ /* 0x000fc600000000e8 */
[----:B---3--:R-:W-:Y:S01]  /*bdd0*/  FADD.FTZ R5, R2, R0 ;  /* 0x0000000002057221 */ /* 0x008fe20000010000 */
[----:B------:R-:W-:-:S07]  /*bde0*/  SHF.R.U32.HI R0, RZ, 0x18, R59 ;  /* 0x00000018ff007819 */ /* 0x000fce000001163b */
[----:B------:R-:W-:-:S05]  /*bdf0*/  @!P0 HADD2 R211, -R146.H0_H0, -RZ.H0_H0 ;  /* 0xa00000ff92d38230 */ /* 0x000fca0000000900 */
[----:B------:R-:W-:Y:S02]  /*be00*/  @!P0 PRMT R232, R211, 0x5410, RZ ;  /* 0x00005410d3e88816 */ /* 0x000fe400000000ff */
[----:B------:R-:W-:Y:S01]  /*be10*/  ISETP.LE.U32.AND P0, PT, R0, UR4, PT ;  /* 0x0000000400007c0c */ /* 0x000fe2000bf03070 */
[----:B------:R-:W-:Y:S01]  /*be20*/  IMAD.MOV.U32 R0, RZ, RZ, R58 ;  /* 0x000000ffff007224 */ /* 0x000fe200078e003a */
[----:B------:R-:W2:Y:S01]  /*be30*/  MUFU.EX2 R4, R235 ;  /* 0x000000eb00047308 */ /* 0x000ea20000000800 */
[----:B------:R-:W-:-:S03]  /*be40*/  PRMT R236, R146, 0x7632, R236 ;  /* 0x0000763292ec7816 */ /* 0x000fc600000000ec */
[----:B------:R-:W-:Y:S02]  /*be50*/  LOP3.LUT R0, R0, 0xff, RZ, 0xc0, !PT ;  /* 0x000000ff00007812 */ /* 0x000fe400078ec0ff */
[----:B------:R-:W-:-:S05]  /*be60*/  F2FP.F16.F32.PACK_AB R145, R2, R3 ;  /* 0x000000030291723e */ /* 0x000fca00000000ff */
[----:B------:R-:W-:Y:S01]  /*be70*/  @!P0 HADD2 R224, -R146.H1_H1, -RZ.H0_H0 ;  /* 0xa00000ff92e08230 */ /* 0x000fe20000000d00 */
[----:B------:R-:W3:Y:S04]  /*be80*/  MUFU.EX2 R3, R248 ;  /* 0x000000f800037308 */ /* 0x000ee80000000800 */
[----:B------:R-:W-:Y:S02]  /*be90*/  @!P0 PRMT R236, R224, 0x5410, RZ ;  /* 0x00005410e0ec8816 */ /* 0x000fe400000000ff */
[----:B------:R-:W-:Y:S01]  /*bea0*/  ISETP.LE.U32.AND P0, PT, R0, UR4, PT ;  /* 0x0000000400007c0c */ /* 0x000fe2000bf03070 */
[----:B--2---:R-:W-:Y:S01]  /*beb0*/  FADD.FTZ R0, R4, R6 ;  /* 0x0000000604007221 */ /* 0x004fe20000010000 */
[----:B------:R-:W-:-:S03]  /*bec0*/  PRMT R198, R145, 0x7610, R198 ;  /* 0x0000761091c67816 */ /* 0x000fc600000000c6 */
[----:B---3--:R-:W-:Y:S01]  /*bed0*/  FADD.FTZ R2, R3, R0 ;  /* 0x0000000003027221 */ /* 0x008fe20000010000 */
[----:B------:R-:W-:-:S07]  /*bee0*/  PRMT R0, R58, 0x7771, RZ ;  /* 0x000077713a007816 */ /* 0x000fce00000000ff */
[----:B------:R-:W-:-:S05]  /*bef0*/  @!P0 HADD2 R225, -R145.H0_H0, -RZ.H0_H0 ;  /* 0xa00000ff91e18230 */ /* 0x000fca0000000900 */
[----:B------:R-:W-:Y:S02]  /*bf00*/  @!P0 PRMT R198, R225, 0x5410, RZ ;  /* 0x00005410e1c68816 */ /* 0x000fe400000000ff */
[----:B------:R-:W-:Y:S02]  /*bf10*/  ISETP.GT.U32.AND P0, PT, R0, UR4, PT ;  /* 0x0000000400007c0c */ /* 0x000fe4000bf04070 */
[----:B------:R-:W-:Y:S02]  /*bf20*/  F2FP.F16.F32.PACK_AB R144, R3, R4 ;  /* 0x000000040390723e */ /* 0x000fe400000000ff */
[----:B------:R-:W2:Y:S01]  /*bf30*/  MUFU.EX2 R4, R252 ;  /* 0x000000fc00047308 */ /* 0x000ea20000000800 */
[----:B------:R-:W-:Y:S02]  /*bf40*/  PRMT R0, R58, 0x7772, RZ ;  /* 0x000077723a007816 */ /* 0x000fe400000000ff */
[----:B------:R-:W-:-:S06]  /*bf50*/  PRMT R195, R145, 0x7632, R195 ;  /* 0x0000763291c37816 */ /* 0x000fcc00000000c3 */
[----:B----4-:R-:W-:Y:S01]  /*bf60*/  @P0 HADD2 R226, -R145.H1_H1, -RZ.H0_H0 ;  /* 0xa00000ff91e20230 */ /* 0x010fe20000000d00 */
[----:B------:R-:W3:Y:S04]  /*bf70*/  MUFU.EX2 R3, R250 ;  /* 0x000000fa00037308 */ /* 0x000ee80000000800 */
[----:B------:R-:W-:Y:S02]  /*bf80*/  @P0 PRMT R195, R226, 0x5410, RZ ;  /* 0x00005410e2c30816 */ /* 0x000fe400000000ff */
[----:B------:R-:W-:Y:S01]  /*bf90*/  ISETP.GT.U32.AND P0, PT, R0, UR4, PT ;  /* 0x0000000400007c0c */ /* 0x000fe2000bf04070 */
[----:B--2---:R-:W-:Y:S01]  /*bfa0*/  FADD.FTZ R0, R4, R5 ;  /* 0x0000000504007221 */ /* 0x004fe20000010000 */
[----:B------:R-:W-:-:S03]  /*bfb0*/  PRMT R252, R144, 0x7610, R252 ;  /* 0x0000761090fc7816 */ /* 0x000fc600000000fc */
[----:B---3--:R-:W-:Y:S01]  /*bfc0*/  FADD.FTZ R5, R3, R0 ;  /* 0x0000000003057221 */ /* 0x008fe20000010000 */
[----:B------:R-:W-:-:S07]  /*bfd0*/  PRMT R0, R58, 0x7773, RZ ;  /* 0x000077733a007816 */ /* 0x000fce00000000ff */
[----:B------:R-:W-:-:S05]  /*bfe0*/  @P0 HADD2 R227, -R144.H0_H0, -RZ.H0_H0 ;  /* 0xa00000ff90e30230 */ /* 0x000fca0000000900 */
[----:B------:R-:W-:Y:S02]  /*bff0*/  @P0 PRMT R252, R227, 0x5410, RZ ;  /* 0x00005410e3fc0816 */ /* 0x000fe400000000ff */
[----:B------:R-:W-:Y:S02]  /*c000*/  ISETP.GT.U32.AND P0, PT, R0, UR4, PT ;  /* 0x0000000400007c0c */ /* 0x000fe4000bf04070 */
[----:B------:R-:W-:Y:S02]  /*c010*/  F2FP.F16.F32.PACK_AB R154, R3, R4 ;  /* 0x00000004039a723e */ /* 0x000fe400000000ff */
[----:B------:R-:W2:Y:S01]  /*c020*/  MUFU.EX2 R4, R149 ;  /* 0x0000009500047308 */ /* 0x000ea20000000800 */
[----:B------:R-:W-:-:S03]  /*c030*/  LOP3.LUT R57, R8, UR5, R57, 0x96, !PT ;  /* 0x0000000508397c12 */ /* 0x000fc6000f8e9639 */
[----:B------:R-:W3:Y:S01]  /*c040*/  MUFU.EX2 R3, R251 ;  /* 0x000000fb00037308 */ /* 0x000ee20000000800 */
[----:B------:R-:W-:-:S04]  /*c050*/  LOP3.LUT R0, R57, 0xff, RZ, 0xc0, !PT ;  /* 0x000000ff39007812 */ /* 0x000fc800078ec0ff */
[----:B------:R-:W-:Y:S01]  /*c060*/  @P0 HADD2 R247, -R144.H1_H1, -RZ.H0_H0 ;  /* 0xa00000ff90f70230 */ /* 0x000fe20000000d00 */
[----:B------:R-:W-:-:S04]  /*c070*/  PRMT R250, R144, 0x7632, R250 ;  /* 0x0000763290fa7816 */ /* 0x000fc800000000fa */
[----:B------:R-:W-:Y:S02]  /*c080*/  @P0 PRMT R250, R247, 0x5410, RZ ;  /* 0x00005410f7fa0816 */ /* 0x000fe400000000ff */
[----:B------:R-:W-:Y:S01]  /*c090*/  ISETP.LE.U32.AND P0, PT, R0, UR4, PT ;  /* 0x0000000400007c0c */ /* 0x000fe2000bf03070 */
[----:B--2---:R-:W-:-:S04]  /*c0a0*/  FADD.FTZ R0, R4, R2 ;  /* 0x0000000204007221 */ /* 0x004fc80000010000 */
[----:B---3--:R-:W-:Y:S01]  /*c0b0*/  FADD.FTZ R6, R3, R0 ;  /* 0x0000000003067221 */ /* 0x008fe20000010000 */
[----:B------:R-:W-:-:S04]  /*c0c0*/  LOP3.LUT R0, R57, 0xffff, RZ, 0xc0, !PT ;  /* 0x0000ffff39007812 */ /* 0x000fc800078ec0ff */
[----:B------:R-:W-:Y:S02]  /*c0d0*/  SHF.R.U32.HI R0, RZ, 0x8, R0 ;  /* 0x00000008ff007819 */ /* 0x000fe40000011600 */
[----:B------:R-:W-:Y:S02]  /*c0e0*/  PRMT R251, R154, 0x7610, R251 ;  /* 0x000076109afb7816 */ /* 0x000fe400000000fb */
[----:B------:R-:W-:Y:S01]  /*c0f0*/  LOP3.LUT R0, R0, 0xffff, RZ, 0xc0, !PT ;  /* 0x0000ffff00007812 */ /* 0x000fe200078ec0ff */
[----:B------:R-:W-:Y:S01]  /*c100*/  IMAD.MOV.U32 R149, RZ, RZ, R204 ;  /* 0x000000ffff957224 */ /* 0x000fe200078e00cc */
[----:B------:R-:W-:Y:S01]  /*c110*/  F2FP.F16.F32.PACK_AB R151, R3, R4 ;  /* 0x000000040397723e */ /* 0x000fe200000000ff */
[----:B------:R-:W-:Y:S01]  /*c120*/  IMAD.MOV.U32 R204, RZ, RZ, R141 ;  /* 0x000000ffffcc7224 */ /* 0x000fe200078e008d */
[----:B------:R2:W3:Y:S01]  /*c130*/  MUFU.EX2 R3, R233 ;  /* 0x000000e900037308 */ /* 0x0004e20000000800 */
[----:B------:R-:W-:Y:S02]  /*c140*/  IMAD.MOV.U32 R141, RZ, RZ, R91 ;  /* 0x000000ffff8d7224 */ /* 0x000fe400078e005b */
[----:B------:R-:W-:Y:S01]  /*c150*/  IMAD.MOV.U32 R91, RZ, RZ, R234 ;  /* 0x000000ffff5b7224 */ /* 0x000fe200078e00ea */
[----:B--2---:R-:W2:Y:S04]  /*c160*/  LDL.LU R233, [R1+0x390] ;  /* 0x0003900001e97983 */ /* 0x004ea80000300800 */
[----:B------:R-:W4:Y:S01]  /*c170*/  LDL.LU R234, [R1+0x38c] ;  /* 0x00038c0001ea7983 */ /* 0x000f220000300800 */
[----:B------:R-:W-:-:S05]  /*c180*/  @!P0 HADD2 R249, -R154.H0_H0, -RZ.H0_H0 ;  /* 0xa00000ff9af98230 */ /* 0x000fca0000000900 */
[----:B------:R-:W-:Y:S02]  /*c190*/  @!P0 PRMT R251, R249, 0x5410, RZ ;  /* 0x00005410f9fb8816 */ /* 0x000fe400000000ff */
[----:B------:R-:W-:-:S13]  /*c1a0*/  ISETP.LE.U32.AND P0, PT, R0, UR4, PT ;  /* 0x0000000400007c0c */ /* 0x000fda000bf03070 */
[----:B------:R-:W-:-:S05]  /*c1b0*/  @!P0 HADD2 R7, -R154.H1_H1, -RZ.H0_H0 ;  /* 0xa00000ff9a078230 */ /* 0x000fca0000000d00 */
[----:B------:R-:W-:Y:S02]  /*c1c0*/  PRMT R2, R7, 0x7610, R2 ;  /* 0x0000761007027816 */ /* 0x000fe40000000002 */
[----:B------:R1:W3:Y:S01]  /*c1d0*/  LDL.LU.S16 R7, [R1+0x4] ;  /* 0x0000040001077983 */ /* 0x0002e20000300600 */
[----:B------:R-:W-:Y:S02]  /*c1e0*/  PRMT R0, R57, 0x7632, R0 ;  /* 0x0000763239007816 */ /* 0x000fe40000000000 */
[----:B------:R-:W-:Y:S02]  /*c1f0*/  PRMT R249, R154, 0x7632, R249 ;  /* 0x000076329af97816 */ /* 0x000fe400000000f9 */
[----:B------:R-:W-:Y:S02]  /*c200*/  LOP3.LUT R0, R0, 0xff, RZ, 0xc0, !PT ;  /* 0x000000ff00007812 */ /* 0x000fe400078ec0ff */
[----:B------:R-:W-:Y:S02]  /*c210*/  @!P0 PRMT R249, R2, 0x5410, RZ ;  /* 0x0000541002f98816 */ /* 0x000fe400000000ff */
[----:B------:R-:W-:-:S02]  /*c220*/  ISETP.LE.U32.AND P0, PT, R0, UR4, PT ;  /* 0x0000000400007c0c */ /* 0x000fc4000bf03070 */
[----:B------:R-:W-:Y:S01]  /*c230*/  PRMT R248, R151, 0x7610, R248 ;  /* 0x0000761097f87816 */ /* 0x000fe200000000f8 */
[----:B------:R-:W1:Y:S10]  /*c240*/  MUFU.EX2 R2, R149 ;  /* 0x0000009500027308 */ /* 0x000e740000000800 */
[----:B---3--:R-:W-:-:S05]  /*c250*/  @!P0 HADD2 R7, -R151.H0_H0, -RZ.H0_H0 ;  /* 0xa00000ff97078230 */ /* 0x008fca0000000900 */
[----:B------:R-:W-:-:S04]  /*c260*/  PRMT R4, R7, 0x7610, R4 ;  /* 0x0000761007047816 */ /* 0x000fc80000000004 */
[----:B------:R-:W-:Y:S02]  /*c270*/  @!P0 PRMT R248, R4, 0x5410, RZ ;  /* 0x0000541004f88816 */ /* 0x000fe400000000ff */
[----:B------:R3:W2:Y:S01]  /*c280*/  LDL.LU.S16 R4, [R1+0x8] ;  /* 0x0000080001047983 */ /* 0x0006a20000300600 */
[----:B------:R-:W-:-:S04]  /*c290*/  FADD.FTZ R0, R3, R5 ;  /* 0x0000000503007221 */ /* 0x000fc80000010000 */
[----:B-1----:R-:W-:Y:S01]  /*c2a0*/  FADD.FTZ R8, R2, R0 ;  /* 0x0000000002087221 */ /* 0x002fe20000010000 */
[----:B------:R-:W-:-:S04]  /*c2b0*/  SHF.R.U32.HI R0, RZ, 0x18, R57 ;  /* 0x00000018ff007819 */ /* 0x000fc80000011639 */
[----:B------:R-:W-:Y:S02]  /*c2c0*/  ISETP.LE.U32.AND P0, PT, R0, UR4, PT ;  /* 0x0000000400007c0c */ /* 0x000fe4000bf03070 */
[----:B------:R-:W-:-:S11]  /*c2d0*/  PRMT R247, R151, 0x7632, R247 ;  /* 0x0000763297f77816 */ /* 0x000fd600000000f7 */
[----:B--2---:R-:W-:-:S05]  /*c2e0*/  @!P0 HADD2 R4, -R151.H1_H1, -RZ.H0_H0 ;  /* 0xa00000ff97048230 */ /* 0x004fca0000000d00 */
[----:B------:R-:W-:Y:S02]  /*c2f0*/  PRMT R0, R4, 0x7610, R0 ;  /* 0x0000761004007816 */ /* 0x000fe40000000000 */
[----:B------:R3:W2:Y:S02]  /*c300*/  LDL.LU.S16 R4, [R1+0x1c] ;  /* 0x00001c0001047983 */ /* 0x0006a40000300600 */
[----:B------:R-:W-:Y:S01]  /*c310*/  @!P0 PRMT R247, R0, 0x5410, RZ ;  /* 0x0000541000f78816 */ /* 0x000fe200000000ff */
[----:B------:R-:W-:-:S05]  /*c320*/  IMAD.MOV.U32 R0, RZ, RZ, R56 ;  /* 0x000000ffff007224 */ /* 0x000fca00078e0038 */
[----:B------:R-:W-:-:S04]  /*c330*/  LOP3.LUT R0, R0, 0xff, RZ, 0xc0, !PT ;  /* 0x000000ff00007812 */ /* 0x000fc800078ec0ff */
[----:B------:R-:W-:Y:S02]  /*c340*/  ISETP.LE.U32.AND P0, PT, R0, UR4, PT ;  /* 0x0000000400007c0c */ /* 0x000fe4000bf03070 */
[----:B------:R-:W-:-:S04]  /*c350*/  F2FP.F16.F32.PACK_AB R150, R2, R3 ;  /* 0x000000030296723e */ /* 0x000fc800000000ff */
[----:B------:R-:W-:-:S07]  /*c360*/  PRMT R186, R150, 0x7610, R186 ;  /* 0x0000761096ba7816 */ /* 0x000fce00000000ba */
[----:B--2---:R-:W-:-:S05]  /*c370*/  @!P0 HADD2 R4, -R150.H0_H0, -RZ.H0_H0 ;  /* 0xa00000ff96048230 */ /* 0x004fca0000000900 */
[----:B------:R-:W-:-:S04]  /*c380*/  PRMT R3, R4, 0x7610, R3 ;  /* 0x0000761004037816 */ /* 0x000fc80000000003 */
[----:B------:R-:W-:Y:S02]  /*c390*/  @!P0 PRMT R186, R3, 0x5410, RZ ;  /* 0x0000541003ba8816 */ /* 0x000fe400000000ff */
[----:B------:R3:W2:Y:S01]  /*c3a0*/  LDL.LU.S16 R3, [R1+0x20] ;  /* 0x0000200001037983 */ /* 0x0006a20000300600 */
[----:B------:R-:W-:-:S04]  /*c3b0*/  PRMT R0, R56, 0x7771, RZ ;  /* 0x0000777138007816 */ /* 0x000fc800000000ff */
[----:B------:R-:W-:Y:S01]  /*c3c0*/  ISETP.GT.U32.AND P0, PT, R0, UR4, PT ;  /* 0x0000000400007c0c */ /* 0x000fe2000bf04070 */
[----:B------:R-:W-:Y:S02]  /*c3d0*/  IMAD.MOV.U32 R149, RZ, RZ, R204 ;  /* 0x000000ffff957224 */ /* 0x000fe400078e00cc */
[----:B------:R-:W-:Y:S02]  /*c3e0*/  IMAD.MOV.U32 R204, RZ, RZ, R141 ;  /* 0x000000ffffcc7224 */ /* 0x000fe400078e008d */
[----:B------:R-:W1:Y:S01]  /*c3f0*/  MUFU.EX2 R4, R149 ;  /* 0x0000009500047308 */ /* 0x000e620000000800 */
[----:B------:R-:W-:Y:S01]  /*c400*/  PRMT R134, R150, 0x7632, R134 ;  /* 0x0000763296867816 */ /* 0x000fe20000000086 */
[----:B------:R-:W-:Y:S02]  /*c410*/  IMAD.MOV.U32 R141, RZ, RZ, R98 ;  /* 0x000000ffff8d7224 */ /* 0x000fe400078e0062 */
[----:B------:R-:W-:Y:S02]  /*c420*/  IMAD.MOV.U32 R98, RZ, RZ, R242 ;  /* 0x000000ffff627224 */ /* 0x000fe400078e00f2 */
[----:B------:R-:W4:Y:S04]  /*c430*/  LDL.LU R242, [R1+0x388] ;  /* 0x0003880001f27983 */ /* 0x000f280000300800 */
[----:B------:R3:W3:Y:S01]  /*c440*/  LDL.LU.S16 R5, [R1+0x24] ;  /* 0x0000240001057983 */ /* 0x0006e20000300600 */
[----:B--2---:R-:W-:-:S05]  /*c450*/  @P0 HADD2 R3, -R150.H1_H1, -RZ.H0_H0 ;  /* 0xa00000ff96030230 */ /* 0x004fca0000000d00 */
[----:B------:R-:W-:Y:S02]  /*c460*/  PRMT R0, R3, 0x7610, R0 ;  /* 0x0000761003007816 */ /* 0x000fe40000000000 */
[----:B------:R-:W2:Y:S02]  /*c470*/  MUFU.EX2 R3, R204 ;  /* 0x000000cc00037308 */ /* 0x000ea40000000800 */
[----:B------:R-:W-:Y:S02]  /*c480*/  @P0 PRMT R134, R0, 0x5410, RZ ;  /* 0x0000541000860816 */ /* 0x000fe400000000ff */
[----:B------:R-:W-:-:S04]  /*c490*/  PRMT R0, R56, 0x7772, RZ ;  /* 0x0000777238007816 */ /* 0x000fc800000000ff */
[----:B------:R-:W-:Y:S01]  /*c4a0*/  ISETP.GT.U32.AND P0, PT, R0, UR4, PT ;  /* 0x0000000400007c0c */ /* 0x000fe2000bf04070 */
[----:B-1----:R-:W-:Y:S01]  /*c4b0*/  FADD.FTZ R0, R4, R6 ;  /* 0x0000000604007221 */ /* 0x002fe20000010000 */
[----:B--2---:R-:W-:Y:S02]  /*c4c0*/  F2FP.F16.F32.PACK_AB R148, R3, R4 ;  /* 0x000000040394723e */ /* 0x004fe400000000ff */
[----:B------:R1:W2:Y:S01]  /*c4d0*/  LDL.LU.S16 R4, [R1+0x28] ;  /* 0x0000280001047983 */ /* 0x0002a20000300600 */
[----:B------:R-:W-:-:S04]  /*c4e0*/  F2FP.F16.F32.PACK_AB R2, R14, R15 ;  /* 0x0000000f0e02723e */ /* 0x000fc800000000ff */
[----:B------:R-:W-:Y:S01]  /*c4f0*/  PRMT R128, R2, 0x7610, R128 ;  /* 0x0000761002807816 */ /* 0x000fe20000000080 */
        /* <DEDUP_REMOVED lines=8> */
[----:B---3--:R-:W-:Y:S01]  /*c580*/  @P0 HADD2 R5, -R148.H0_H0, -RZ.H0_H0 ;  /* 0xa00000ff94050230 */ /* 0x008fe20000000900 */
[----:B------:R3:W4:Y:S01]  /*c590*/  MUFU.EX2 R9, R204 ;  /* 0x000000cc00097308 */ /* 0x0007220000000800 */
[----:B------:R-:W-:-:S03]  /*c5a0*/  IMAD.MOV.U32 R104, RZ, RZ, R91 ;  /* 0x000000ffff687224 */ /* 0x000fc600078e005b */
[----:B------:R-:W-:Y:S01]  /*c5b0*/  PRMT R3, R5, 0x7610, R3 ;  /* 0x0000761005037816 */ /* 0x000fe20000000003 */
[----:B------:R-:W-:Y:S01]  /*c5c0*/  IMAD.MOV.U32 R5, RZ, RZ, R173 ;  /* 0x000000ffff057224 */ /* 0x000fe200078e00ad */
[----:B------:R-:W-:Y:S01]  /*c5d0*/  LOP3.LUT R6, R36, UR17, R33, 0x96, !PT ;  /* 0x0000001124067c12 */ /* 0x000fe2000f8e9621 */
[----:B--2---:R-:W-:-:S05]  /*c5e0*/  @!P3 HADD2 R4, -R128.H0_H0, -RZ.H0_H0 ;  /* 0xa00000ff8004b230 */ /* 0x004fca0000000900 */
[----:B------:R-:W-:Y:S01]  /*c5f0*/  PRMT R0, R4, 0x7610, R0 ;  /* 0x0000761004007816 */ /* 0x000fe20000000000 */
[----:B------:R-:W-:Y:S02]  /*c600*/  IMAD.MOV.U32 R4, RZ, RZ, R172 ;  /* 0x000000ffff047224 */ /* 0x000fe400078e00ac */
[----:B------:R-:W-:Y:S02]  /*c610*/  IMAD.MOV.U32 R172, RZ, RZ, R141 ;  /* 0x000000ffffac7224 */ /* 0x000fe400078e008d */
[----:B------:R-:W-:Y:S02]  /*c620*/  IMAD.MOV.U32 R141, RZ, RZ, R126 ;  /* 0x000000ffff8d7224 */ /* 0x000fe400078e007e */
[----:B------:R-:W-:Y:S02]  /*c630*/  IMAD.MOV.U32 R126, RZ, RZ, R88 ;  /* 0x000000ffff7e7224 */ /* 0x000fe400078e0058 */
[----:B------:R-:W-:Y:S02]  /*c640*/  IMAD.MOV.U32 R88, RZ, RZ, R106 ;  /* 0x000000ffff587224 */ /* 0x000fe400078e006a */
[----:B---3--:R-:W-:-:S02]  /*c650*/  IMAD.MOV.U32 R204, RZ, RZ, R172 ;  /* 0x000000ffffcc7224 */ /* 0x008fc400078e00ac */
        /* <DEDUP_REMOVED lines=8> */
[----:B------:R-:W2:Y:S01]  /*c6e0*/  LDL.LU R104, [R1+0x11c] ;  /* 0x00011c0001687983 */ /* 0x000ea20000300800 */
[----:B------:R-:W-:Y:S02]  /*c6f0*/  IMAD.MOV.U32 R119, RZ, RZ, R94 ;  /* 0x000000ffff777224 */ /* 0x000fe400078e005e */
[----:B------:R-:W-:Y:S01]  /*c700*/  IMAD.MOV.U32 R94, RZ, RZ, R75 ;  /* 0x000000ffff5e7224 */ /* 0x000fe200078e004b */
[----:B------:R-:W3:Y:S04]  /*c710*/  LDL.LU R74, [R1+0x384] ;  /* 0x00038400014a7983 */ /* 0x000ee80000300800 */
[----:B------:R-:W3:Y:S04]  /*c720*/  LDL.LU R75, [R1+0x380] ;  /* 0x00038000014b7983 */ /* 0x000ee80000300800 */
[----:B------:R1:W2:Y:S01]  /*c730*/  LDL.LU.S16 R36, [R1+0x34] ;  /* 0x0000340001247983 */ /* 0x0002a20000300600 */
[----:B------:R-:W-:-:S02]  /*c740*/  PRMT R123, R2, 0x7632, R123 ;  /* 0x00007632027b7816 */ /* 0x000fc4000000007b */
[----:B------:R-:W-:Y:S02]  /*c750*/  LOP3.LUT R2, R130, UR7, R37, 0x96, !PT ;  /* 0x0000000782027c12 */ /* 0x000fe4000f8e9625 */
[----:B------:R-:W-:Y:S02]  /*c760*/  PRMT R135, R148, 0x7610, R135 ;  /* 0x0000761094877816 */ /* 0x000fe40000000087 */
[----:B------:R-:W-:Y:S01]  /*c770*/  @P0 PRMT R135, R3, 0x5410, RZ ;  /* 0x0000541003870816 */ /* 0x000fe200000000ff */
[----:B------:R-:W-:-:S04]  /*c780*/  IMAD.WIDE.U32 R2, R2, -0x2daee0ad, RZ ;  /* 0xd2511f5302027825 */ /* 0x000fc800078e00ff */
[----:B------:R-:W-:-:S04]  /*c790*/  IMAD.WIDE.U32 R6, R6, -0x2daee0ad, RZ ;  /* 0xd2511f5306067825 */ /* 0x000fc800078e00ff */
[----:B------:R-:W-:Y:S01]  /*c7a0*/  IMAD.MOV.U32 R91, RZ, RZ, R64 ;  /* 0x000000ffff5b7224 */ /* 0x000fe200078e0040 */
[----:B------:R-:W-:Y:S02]  /*c7b0*/  PRMT R64, R128, 0x5410, R123 ;  /* 0x0000541080407816 */ /* 0x000fe4000000007b */
[----:B------:R-:W-:Y:S02]  /*c7c0*/  @!P3 PRMT R128, R0, 0x5410, RZ ;  /* 0x000054100080b816 */ /* 0x000fe400000000ff */
[----:B------:R-:W-:Y:S02]  /*c7d0*/  LOP3.LUT R0, R4, UR16, R3, 0x96, !PT ;  /* 0x0000001004007c12 */ /* 0x000fe4000f8e9603 */
[----:B------:R-:W-:Y:S02]  /*c7e0*/  LOP3.LUT R4, R2, UR14, R7, 0x96, !PT ;  /* 0x0000000e02047c12 */ /* 0x000fe4000f8e9607 */
[----:B------:R-:W1:Y:S01]  /*c7f0*/  MUFU.EX2 R7, R173 ;  /* 0x000000ad00077308 */ /* 0x000e620000000800 */
[----:B------:R-:W-:-:S04]  /*c800*/  IMAD.WIDE.U32 R2, R0, -0x326172a9, RZ ;  /* 0xcd9e8d5700027825 */ /* 0x000fc800078e00ff */
[----:B----4-:R-:W-:Y:S01]  /*c810*/  FADD.FTZ R0, R9, R8 ;  /* 0x0000000809007221 */ /* 0x010fe20000010000 */
[----:B------:R-:W-:Y:S01]  /*c820*/  IMAD.WIDE.U32 R4, R4, -0x326172a9, RZ ;  /* 0xcd9e8d5704047825 */ /* 0x000fe200078e00ff */
[----:B------:R-:W-:-:S03]  /*c830*/  LOP3.LUT R3, R32, UR15, R3, 0x96, !PT ;  /* 0x0000000f20037c12 */ /* 0x000fc6000f8e9603 */
[----:B-1----:R-:W-:Y:S01]  /*c840*/  FADD.FTZ R10, R7, R0 ;  /* 0x00000000070a7221 */ /* 0x002fe20000010000 */
[----:B------:R-:W-:Y:S02]  /*c850*/  PRMT R0, R56, 0x7773, RZ ;  /* 0x0000777338007816 */ /* 0x000fe400000000ff */
[----:B------:R-:W-:Y:S02]  /*c860*/  LOP3.LUT R5, R2, UR13, R5, 0x96, !PT ;  /* 0x0000000d02057c12 */ /* 0x000fe4000f8e9605 */
[----:B------:R-:W-:Y:S01]  /*c870*/  ISETP.GT.U32.AND P0, PT, R0, UR4, PT ;  /* 0x0000000400007c0c */ /* 0x000fe2000bf04070 */
[----:B------:R-:W-:Y:S01]  /*c880*/  IMAD.WIDE.U32 R2, R3, -0x2daee0ad, RZ ;  /* 0xd2511f5303027825 */ /* 0x000fe200078e00ff */
[----:B------:R-:W-:-:S03]  /*c890*/  F2FP.F16.F32.PACK_AB R158, R7, R9 ;  /* 0x00000009079e723e */ /* 0x000fc600000000ff */
[----:B------:R-:W-:Y:S01]  /*c8a0*/  IMAD.WIDE.U32 R8, R5, -0x2daee0ad, RZ ;  /* 0xd2511f5305087825 */ /* 0x000fe200078e00ff */
[----:B------:R-:W-:-:S04]  /*c8b0*/  LOP3.LUT R3, R6, UR11, R3, 0x96, !PT ;  /* 0x0000000b06037c12 */ /* 0x000fc8000f8e9603 */
[----:B------:R-:W-:Y:S01]  /*c8c0*/  LOP3.LUT R5, R2, UR9, R9, 0x96, !PT ;  /* 0x0000000902057c12 */ /* 0x000fe2000f8e9609 */
[----:B------:R-:W-:-:S05]  /*c8d0*/  IMAD.WIDE.U32 R2, R3, -0x326172a9, RZ ;  /* 0xcd9e8d5703027825 */ /* 0x000fca00078e00ff */
[----:B------:R-:W-:Y:S02]  /*c8e0*/  LOP3.LUT R9, R4, UR10, R3, 0x96, !PT ;  /* 0x0000000a04097c12 */ /* 0x000fe4000f8e9603 */
[----:B------:R-:W-:Y:S01]  /*c8f0*/  PRMT R218, R148, 0x7632, R218 ;  /* 0x0000763294da7816 */ /* 0x000fe200000000da */
[----:B--2---:R-:W-:-:S05]  /*c900*/  @P0 HADD2 R36, -R148.H1_H1, -RZ.H0_H0 ;  /* 0xa00000ff94240230 */ /* 0x004fca0000000d00 */
[----:B------:R-:W-:-:S04]  /*c910*/  PRMT R4, R36, 0x7610, R4 ;  /* 0x0000761024047816 */ /* 0x000fc80000000004 */
[----:B------:R-:W-:Y:S02]  /*c920*/  @P0 PRMT R218, R4, 0x5410, RZ ;  /* 0x0000541004da0816 */ /* 0x000fe400000000ff */
[----:B------:R1:W2:Y:S01]  /*c930*/  LDL.LU.S16 R4, [R1+0x38] ;  /* 0x0000380001047983 */ /* 0x0002a20000300600 */
[----:B------:R-:W-:Y:S02]  /*c940*/  IMAD.MOV.U32 R173, RZ, RZ, R204 ;  /* 0x000000ffffad7224 */ /* 0x000fe400078e00cc */
[----:B------:R-:W-:Y:S01]  /*c950*/  FADD.FTZ R13, R52, R13 ;  /* 0x0000000d340d7221 */ /* 0x000fe20000010000 */
[----:B------:R-:W-:Y:S02]  /*c960*/  IMAD.MOV.U32 R204, RZ, RZ, R172 ;  /* 0x000000ffffcc7224 */ /* 0x000fe400078e00ac */
[----:B------:R-:W-:Y:S02]  /*c970*/  IMAD.MOV.U32 R172, RZ, RZ, R53 ;  /* 0x000000ffffac7224 */ /* 0x000fe400078e0035 */
[----:B------:R-:W-:Y:S01]  /*c980*/  IMAD.WIDE.U32 R52, R5, -0x326172a9, RZ ;  /* 0xcd9e8d5705347825 */ /* 0x000fe200078e00ff */
[----:B------:R-:W-:-:S04]  /*c990*/  PRMT R0, R22, 0x7771, RZ ;  /* 0x0000777116007816 */ /* 0x000fc800000000ff */
[----:B------:R-:W-:Y:S02]  /*c9a0*/  LOP3.LUT R53, R2, UR8, R53, 0x96, !PT ;  /* 0x0000000802357c12 */ /* 0x000fe4000f8e9635 */
[----:B------:R-:W-:Y:S01]  /*c9b0*/  PRMT R227, R158, 0x7610, R227 ;  /* 0x000076109ee37816 */ /* 0x000fe200000000e3 */
[----:B------:R-:W-:Y:S01]  /*c9c0*/  IMAD.MOV.U32 R149, RZ, RZ, R173 ;  /* 0x000000ffff957224 */ /* 0x000fe200078e00ad */
[----:B------:R-:W-:Y:S01]  /*c9d0*/  ISETP.GT.U32.AND P3, PT, R0, UR4, PT ;  /* 0x0000000400007c0c */ /* 0x000fe2000bf64070 */
[----:B------:R-:W-:Y:S01]  /*c9e0*/  FADD.FTZ R14, R51, R12 ;  /* 0x0000000c330e7221 */ /* 0x000fe20000010000 */
[----:B------:R-:W-:Y:S01]  /*c9f0*/  LOP3.LUT R0, R53, 0xff, RZ, 0xc0, !PT ;  /* 0x000000ff35007812 */ /* 0x000fe200078ec0ff */
[----:B------:R-:W4:Y:S03]  /*ca00*/  LDCU UR8, c[0x0][0x448] ;  /* 0x00008900ff0877ac */ /* 0x000f260008000800 */
[----:B------:R-:W-:-:S13]  /*ca10*/  ISETP.LE.U32.AND P0, PT, R0, UR4, PT ;  /* 0x0000000400007c0c */ /* 0x000fda000bf03070 */
[----:B--2---:R-:W-:-:S05]  /*ca20*/  @!P0 HADD2 R4, -R158.H0_H0, -RZ.H0_H0 ;  /* 0xa00000ff9e048230 */ /* 0x004fca0000000900 */
[----:B------:R-:W-:Y:S02]  /*ca30*/  PRMT R0, R4, 0x7610, R0 ;  /* 0x0000761004007816 */ /* 0x000fe40000000000 */
[----:B------:R1:W2:Y:S02]  /*ca40*/  LDL.LU.S16 R4, [R1+0x3c] ;  /* 0x00003c0001047983 */ /* 0x0002a40000300600 */
        /* <DEDUP_REMOVED lines=12> */
[----:B--2---:R-:W-:-:S05]  /*cb10*/  @!P0 HADD2 R4, -R158.H1_H1, -RZ.H0_H0 ;  /* 0xa00000ff9e048230 */ /* 0x004fca0000000d00 */
[----:B------:R-:W-:Y:S02]  /*cb20*/  PRMT R3, R4, 0x7610, R3 ;  /* 0x0000761004037816 */ /* 0x000fe40000000003 */
[----:B------:R1:W2:Y:S02]  /*cb30*/  LDL.LU.S16 R4, [R1+0x40] ;  /* 0x0000400001047983 */ /* 0x0002a40000300600 */
[----:B------:R-:W-:Y:S02]  /*cb40*/  @!P0 PRMT R222, R3, 0x5410, RZ ;  /* 0x0000541003de8816 */ /* 0x000fe400000000ff */
[----:B------:R-:W3:Y:S01]  /*cb50*/  LDL.LU R91, [R1+0x120] ;  /* 0x00012000015b7983 */ /* 0x000ee20000300800 */
[----:B------:R4:W-:Y:S03]  /*cb60*/  MUFU.EX2 R3, R244 ;  /* 0x000000f400037308 */ /* 0x0009e60000000800 */
[----:B----4-:R-:W4:Y:S04]  /*cb70*/  LDL.LU R244, [R1+0x37c] ;  /* 0x00037c0001f47983 */ /* 0x010f280000300800 */
[----:B------:R1:W3:Y:S01]  /*cb80*/  LDL.LU.S16 R5, [R1+0x44] ;  /* 0x0000440001057983 */ /* 0x0002e20000300600 */
[----:B------:R-:W-:-:S04]  /*cb90*/  PRMT R0, R53, 0x7632, R0 ;  /* 0x0000763235007816 */ /* 0x000fc80000000000 */
[----:B------:R-:W-:-:S04]  /*cba0*/  LOP3.LUT R0, R0, 0xff, RZ, 0xc0, !PT ;  /* 0x000000ff00007812 */ /* 0x000fc800078ec0ff */
[----:B------:R-:W-:Y:S01]  /*cbb0*/  ISETP.LE.U32.AND P0, PT, R0, UR4, PT ;  /* 0x0000000400007c0c */ /* 0x000fe2000bf03070 */
[----:B--2---:R-:W-:-:S05]  /*cbc0*/  @P3 HADD2 R4, -R123.H0_H0, -RZ.H0_H0 ;  /* 0xa00000ff7b043230 */ /* 0x004fca0000000900 */
[----:B------:R-:W-:Y:S02]  /*cbd0*/  PRMT R2, R4, 0x7610, R2 ;  /* 0x0000761004027816 */ /* 0x000fe40000000002 */
[----:B------:R-:W2:Y:S02]  /*cbe0*/  MUFU.EX2 R4, R149 ;  /* 0x0000009500047308 */ /* 0x000ea40000000800 */
[----:B------:R-:W-:Y:S02]  /*cbf0*/  @P3 PRMT R123, R2, 0x5410, RZ ;  /* 0x00005410027b3816 */ /* 0x000fe400000000ff */
[----:B--2---:R-:W-:Y:S01]  /*cc00*/  F2FP.F16.F32.PACK_AB R155, R3, R4 ;  /* 0x00000004039b723e */ /* 0x004fe200000000ff */
[----:B------:R-:W-:-:S04]  /*cc10*/  FADD.FTZ R0, R4, R11 ;  /* 0x0000000b04007221 */ /* 0x000fc80000010000 */
[----:B---3--:R-:W-:Y:S02]  /*cc20*/  @!P0 HADD2 R5, -R155.H0_H0, -RZ.H0_H0 ;  /* 0xa00000ff9b058230 */ /* 0x008fe40000000900 */
[----:B------:R-:W-:-:S03]  /*cc30*/  FADD.FTZ R2, R3, R0 ;  /* 0x0000000003027221 */ /* 0x000fc60000010000 */
[----:B------:R-:W-:Y:S02]  /*cc40*/  PRMT R3, R5, 0x7610, R3 ;  /* 0x0000761005037816 */ /* 0x000fe40000000003 */
[----:B------:R-:W-:Y:S02]  /*cc50*/  PRMT R219, R155, 0x7610, R219 ;  /* 0x000076109bdb7816 */ /* 0x000fe400000000db */
[----:B------:R-:W-:Y:S02]  /*cc60*/  @!P0 PRMT R219, R3, 0x5410, RZ ;  /* 0x0000541003db8816 */ /* 0x000fe400000000ff */
[----:B------:R1:W2:Y:S01]  /*cc70*/  LDL.LU.S16 R3, [R1+0x48] ;  /* 0x0000480001037983 */ /* 0x0002a20000300600 */
        /* <DEDUP_REMOVED lines=10> */
[----:B------:R-:W3:Y:S01]  /*cd20*/  LDL.LU R243, [R1+0x378] ;  /* 0x0003780001f37983 */ /* 0x000ee20000300800 */
[----:B------:R-:W4:Y:S01]  /*cd30*/  MUFU.EX2 R4, R149 ;  /* 0x0000009500047308 */ /* 0x000f220000000800 */
[----:B------:R-:W-:Y:S01]  /*cd40*/  PRMT R217, R155, 0x7632, R217 ;  /* 0x000076329bd97816 */ /* 0x000fe200000000d9 */
[----:B--2---:R-:W-:-:S05]  /*cd50*/  @!P0 HADD2 R3, -R155.H1_H1, -RZ.H0_H0 ;  /* 0xa00000ff9b038230 */ /* 0x004fca0000000d00 */
[----:B------:R-:W-:Y:S02]  /*cd60*/  PRMT R0, R3, 0x7610, R0 ;  /* 0x0000761003007816 */ /* 0x000fe40000000000 */
[----:B------:R2:W1:Y:S02]  /*cd70*/  MUFU.EX2 R3, R237 ;  /* 0x000000ed00037308 */ /* 0x0004640000000800 */
[----:B--2---:R-:W2:Y:S04]  /*cd80*/  LDL.LU R237, [R1+0x374] ;  /* 0x0003740001ed7983 */ /* 0x004ea80000300800 */
[----:B------:R2:W3:Y:S01]  /*cd90*/  LDL.LU.S16 R32, [R1+0x4c] ;  /* 0x00004c0001207983 */ /* 0x0004e20000300600 */
[----:B------:R-:W-:Y:S01]  /*cda0*/  @!P0 PRMT R217, R0, 0x5410, RZ ;  /* 0x0000541000d98816 */ /* 0x000fe200000000ff */
[----:B------:R-:W-:-:S05]  /*cdb0*/  IMAD.MOV.U32 R0, RZ, RZ, R52 ;  /* 0x000000ffff007224 */ /* 0x000fca00078e0034 */
[----:B------:R-:W-:-:S04]  /*cdc0*/  LOP3.LUT R0, R0, 0xff, RZ, 0xc0, !PT ;  /* 0x000000ff00007812 */ /* 0x000fc800078ec0ff */
[----:B------:R-:W-:Y:S01]  /*cdd0*/  ISETP.LE.U32.AND P0, PT, R0, UR4, PT ;  /* 0x0000000400007c0c */ /* 0x000fe2000bf03070 */
[----:B----4-:R-:W-:Y:S01]  /*cde0*/  FADD.FTZ R0, R4, R10 ;  /* 0x0000000a04007221 */ /* 0x010fe20000010000 */
[----:B-1----:R-:W-:-:S03]  /*cdf0*/  F2FP.F16.F32.PACK_AB R153, R3, R4 ;  /* 0x000000040399723e */ /* 0x002fc600000000ff */
[----:B------:R-:W-:Y:S02]  /*ce00*/  FADD.FTZ R5, R3, R0 ;  /* 0x0000000003057221 */ /* 0x000fe40000010000 */
[----:B------:R1:W4:Y:S01]  /*ce10*/  LDL.LU.S16 R3, [R1+0x50] ;  /* 0x0000500001037983 */ /* 0x0003220000300600 */
[----:B------:R-:W-:Y:S02]  /*ce20*/  IMAD.MOV.U32 R149, RZ, RZ, R173 ;  /* 0x000000ffff957224 */ /* 0x000fe400078e00ad */
[----:B------:R-:W-:Y:S02]  /*ce30*/  IMAD.MOV.U32 R173, RZ, RZ, R204 ;  /* 0x000000ffffad7224 */ /* 0x000fe400078e00cc */
[----:B------:R-:W-:Y:S02]  /*ce40*/  IMAD.MOV.U32 R204, RZ, RZ, R172 ;  /* 0x000000ffffcc7224 */ /* 0x000fe400078e00ac */
[----:B------:R-:W-:Y:S02]  /*ce50*/  IMAD.MOV.U32 R172, RZ, RZ, R141 ;  /* 0x000000ffffac7224 */ /* 0x000fe400078e008d */
[----:B------:R-:W-:Y:S01]  /*ce60*/  IMAD.MOV.U32 R141, RZ, RZ, R162 ;  /* 0x000000ffff8d7224 */ /* 0x000fe200078e00a2 */
[----:B------:R1:W4:Y:S01]  /*ce70*/  MUFU.EX2 R4, R149 ;  /* 0x0000009500047308 */ /* 0x0003220000000800 */
[----:B------:R-:W-:-:S02]  /*ce80*/  IMAD.MOV.U32 R162, RZ, RZ, R118 ;  /* 0x000000ffffa27224 */ /* 0x000fc400078e0076 */
[----:B------:R-:W-:Y:S02]  /*ce90*/  IMAD.MOV.U32 R118, RZ, RZ, R126 ;  /* 0x000000ffff767224 */ /* 0x000fe400078e007e */
[----:B------:R-:W-:Y:S02]  /*cea0*/  IMAD.MOV.U32 R126, RZ, RZ, R94 ;  /* 0x000000ffff7e7224 */ /* 0x000fe400078e005e */
[----:B------:R-:W-:Y:S02]  /*ceb0*/  IMAD.MOV.U32 R94, RZ, RZ, R239 ;  /* 0x000000ffff5e7224 */ /* 0x000fe400078e00ef */
[----:B------:R-:W2:Y:S01]  /*cec0*/  LDL.LU R239, [R1+0x370] ;  /* 0x0003700001ef7983 */ /* 0x000ea20000300800 */
[----:B-1----:R-:W-:Y:S02]  /*ced0*/  IMAD.MOV.U32 R149, RZ, RZ, R173 ;  /* 0x000000ffff957224 */ /* 0x002fe400078e00ad */
[----:B------:R-:W-:Y:S02]  /*cee0*/  IMAD.MOV.U32 R173, RZ, RZ, R141 ;  /* 0x000000ffffad7224 */ /* 0x000fe400078e008d */
[----:B------:R-:W-:-:S02]  /*cef0*/  IMAD.MOV.U32 R141, RZ, RZ, R162 ;  /* 0x000000ffff8d7224 */ /* 0x000fc400078e00a2 */
[----:B------:R-:W-:Y:S02]  /*cf00*/  IMAD.MOV.U32 R162, RZ, RZ, R118 ;  /* 0x000000ffffa27224 */ /* 0x000fe400078e0076 */
[----:B------:R-:W-:Y:S02]  /*cf10*/  IMAD.MOV.U32 R118, RZ, RZ, R126 ;  /* 0x000000ffff767224 */ /* 0x000fe400078e007e */
[----:B------:R-:W-:Y:S02]  /*cf20*/  IMAD.MOV.U32 R126, RZ, RZ, R241 ;  /* 0x000000ffff7e7224 */ /* 0x000fe400078e00f1 */
[----:B------:R-:W2:Y:S01]  /*cf30*/  LDL.LU R241, [R1+0x36c] ;  /* 0x00036c0001f17983 */ /* 0x000ea20000300800 */
[----:B---3--:R-:W-:-:S05]  /*cf40*/  @!P0 HADD2 R32, -R153.H0_H0, -RZ.H0_H0 ;  /* 0xa00000ff99208230 */ /* 0x008fca0000000900 */
[----:B------:R-:W-:Y:S02]  /*cf50*/  PRMT R6, R32, 0x7610, R6 ;  /* 0x0000761020067816 */ /* 0x000fe40000000006 */
[----:B------:R1:W3:Y:S01]  /*cf60*/  LDL.LU.S16 R32, [R1+0x54] ;  /* 0x0000540001207983 */ /* 0x0002e20000300600 */
[----:B------:R-:W-:-:S04]  /*cf70*/  F2FP.F16.F32.PACK_AB R12, R16, R35 ;  /* 0x00000023100c723e */ /* 0x000fc800000000ff */
[----:B------:R-:W-:-:S05]  /*cf80*/  PRMT R120, R12, 0x7610, R120 ;  /* 0x000076100c787816 */ /* 0x000fca0000000078 */
[----:B----4-:R-:W-:Y:S01]  /*cf90*/  @P3 HADD2 R3, -R120.H0_H0, -RZ.H0_H0 ;  /* 0xa00000ff78033230 */ /* 0x010fe20000000900 */
[----:B------:R-:W-:-:S04]  /*cfa0*/  PRMT R115, R12, 0x7632, R115 ;  /* 0x000076320c737816 */ /* 0x000fc80000000073 */
[----:B------:R-:W-:Y:S02]  /*cfb0*/  PRMT R0, R3, 0x7610, R0 ;  /* 0x0000761003007816 */ /* 0x000fe40000000000 */
[----:B------:R4:W1:Y:S01]  /*cfc0*/  MUFU.EX2 R3, R149 ;  /* 0x0000009500037308 */ /* 0x0008620000000800 */
[----:B------:R-:W-:Y:S02]  /*cfd0*/  PRMT R235, R153, 0x7610, R235 ;  /* 0x0000761099eb7816 */ /* 0x000fe400000000eb */
[----:B------:R-:W-:Y:S01]  /*cfe0*/  @!P0 PRMT R235, R6, 0x5410, RZ ;  /* 0x0000541006eb8816 */ /* 0x000fe200000000ff */
[----:B----4-:R-:W-:Y:S02]  /*cff0*/  IMAD.MOV.U32 R149, RZ, RZ, R141 ;  /* 0x000000ffff957224 */ /* 0x010fe400078e008d */
        /* <DEDUP_REMOVED lines=11> */
[----:B---3--:R-:W-:-:S05]  /*d0b0*/  @P0 HADD2 R32, -R153.H1_H1, -RZ.H0_H0 ;  /* 0xa00000ff99200230 */ /* 0x008fca0000000d00 */
[----:B------:R-:W-:-:S04]  /*d0c0*/  PRMT R3, R32, 0x7610, R3 ;  /* 0x0000761020037816 */ /* 0x000fc80000000003 */
[----:B------:R-:W-:Y:S02]  /*d0d0*/  @P0 PRMT R226, R3, 0x5410, RZ ;  /* 0x0000541003e20816 */ /* 0x000fe400000000ff */
[----:B------:R1:W3:Y:S01]  /*d0e0*/  LDL.LU.S16 R3, [R1+0x58] ;  /* 0x0000580001037983 */ /* 0x0002e20000300600 */
[----:B------:R-:W-:-:S04]  /*d0f0*/  PRMT R0, R22, 0x7773, RZ ;  /* 0x0000777316007816 */ /* 0x000fc800000000ff */
[----:B------:R-:W-:Y:S02]  /*d100*/  ISETP.GT.U32.AND P3, PT, R0, UR4, PT ;  /* 0x0000000400007c0c */ /* 0x000fe4000bf64070 */
[----:B------:R-:W-:-:S04]  /*d110*/  PRMT R0, R52, 0x7772, RZ ;  /* 0x0000777234007816 */ /* 0x000fc800000000ff */
[----:B------:R-:W-:Y:S02]  /*d120*/  ISETP.GT.U32.AND P0, PT, R0, UR4, PT ;  /* 0x0000000400007c0c */ /* 0x000fe4000bf04070 */
[----:B------:R-:W-:-:S11]  /*d130*/  PRMT R225, R152, 0x7610, R225 ;  /* 0x0000761098e17816 */ /* 0x000fd600000000e1 */
[----:B---3--:R-:W-:-:S05]  /*d140*/  @P0 HADD2 R3, -R152.H0_H0, -RZ.H0_H0 ;  /* 0xa00000ff98030230 */ /* 0x008fca0000000900 */
[----:B------:R-:W-:Y:S02]  /*d150*/  PRMT R0, R3, 0x7610, R0 ;  /* 0x0000761003007816 */ /* 0x000fe40000000000 */
[----:B------:R1:W3:Y:S02]  /*d160*/  LDL.LU.S16 R3, [R1+0x5c] ;  /* 0x00005c0001037983 */ /* 0x0002e40000300600 */
[----:B------:R-:W-:Y:S02]  /*d170*/  @P0 PRMT R225, R0, 0x5410, RZ ;  /* 0x0000541000e10816 */ /* 0x000fe400000000ff */
[----:B------:R-:W-:-:S04]  /*d180*/  PRMT R0, R52, 0x7773, RZ ;  /* 0x0000777334007816 */ /* 0x000fc800000000ff */
[----:B------:R-:W-:-:S13]  /*d190*/  ISETP.GT.U32.AND P0, PT, R0, UR4, PT ;  /* 0x0000000400007c0c */ /* 0x000fda000bf04070 */
[----:B---3--:R-:W-:-:S05]  /*d1a0*/  @P0 HADD2 R3, -R152.H1_H1, -RZ.H0_H0 ;  /* 0xa00000ff98030230 */ /* 0x008fca0000000d00 */
[----:B------:R-:W-:Y:S02]  /*d1b0*/  PRMT R2, R3, 0x7610, R2 ;  /* 0x0000761003027816 */ /* 0x000fe40000000002 */
[----:B------:R1:W3:Y:S01]  /*d1c0*/  LDL.LU.S16 R3, [R1+0x60] ;  /* 0x0000600001037983 */ /* 0x0002e20000300600 */
[----:B------:R-:W-:Y:S02]  /*d1d0*/  IMAD.MOV.U32 R38, RZ, RZ, R149 ;  /* 0x000000ffff267224 */ /* 0x000fe400078e0095 */
[----:B------:R-:W-:Y:S02]  /*d1e0*/  IMAD.MOV.U32 R156, RZ, RZ, R173 ;  /* 0x000000ffff9c7224 */ /* 0x000fe400078e00ad */
[----:B------:R-:W-:Y:S02]  /*d1f0*/  IMAD.MOV.U32 R173, RZ, RZ, R204 ;  /* 0x000000ffffad7224 */ /* 0x000fe400078e00cc */
[----:B------:R-:W-:Y:S02]  /*d200*/  IMAD.MOV.U32 R149, RZ, RZ, R141 ;  /* 0x000000ffff957224 */ /* 0x000fe400078e008d */
[----:B------:R-:W-:-:S02]  /*d210*/  IMAD.MOV.U32 R204, RZ, RZ, R99 ;  /* 0x000000ffffcc7224 */ /* 0x000fc400078e0063 */
[----:B------:R-:W-:Y:S02]  /*d220*/  IMAD.MOV.U32 R99, RZ, RZ, R245 ;  /* 0x000000ffff637224 */ /* 0x000fe400078e00f5 */
[----:B------:R-:W4:Y:S01]  /*d230*/  LDL.LU R245, [R1+0x368] ;  /* 0x0003680001f57983 */ /* 0x000f220000300800 */
[----:B------:R-:W-:Y:S02]  /*d240*/  IMAD.MOV.U32 R141, RZ, RZ, R126 ;  /* 0x000000ffff8d7224 */ /* 0x000fe400078e007e */
[----:B---3--:R-:W-:-:S05]  /*d250*/  @P3 HADD2 R3, -R115.H0_H0, -RZ.H0_H0 ;  /* 0xa00000ff73033230 */ /* 0x008fca0000000900 */
[----:B------:R-:W-:Y:S02]  /*d260*/  PRMT R0, R3, 0x7610, R0 ;  /* 0x0000761003007816 */ /* 0x000fe40000000000 */
[----:B------:R3:W-:Y:S02]  /*d270*/  MUFU.EX2 R3, R38 ;  /* 0x0000002600037308 */ /* 0x0007e40000000800 */
[----:B---3--:R-:W-:Y:S02]  /*d280*/  IMAD.MOV.U32 R38, RZ, RZ, R156 ;  /* 0x000000ffff267224 */ /* 0x008fe400078e009c */
[----:B------:R-:W-:Y:S02]  /*d290*/  IMAD.MOV.U32 R156, RZ, RZ, R149 ;  /* 0x000000ffff9c7224 */ /* 0x000fe400078e0095 */
[----:B------:R-:W-:Y:S02]  /*d2a0*/  IMAD.MOV.U32 R149, RZ, RZ, R204 ;  /* 0x000000ffff957224 */ /* 0x000fe400078e00cc */
[----:B------:R-:W-:-:S02]  /*d2b0*/  IMAD.MOV.U32 R204, RZ, RZ, R95 ;  /* 0x000000ffffcc7224 */ /* 0x000fc400078e005f */
[----:B------:R-:W-:Y:S02]  /*d2c0*/  IMAD.MOV.U32 R95, RZ, RZ, R246 ;  /* 0x000000ffff5f7224 */ /* 0x000fe400078e00f6 */
[----:B------:R-:W3:Y:S04]  /*d2d0*/  LDL.LU R246, [R1+0x364] ;  /* 0x0003640001f67983 */ /* 0x000ee80000300800 */
[----:B------:R1:W2:Y:S01]  /*d2e0*/  LDL.LU.S16 R4, [R1+0x74] ;  /* 0x0000740001047983 */ /* 0x0002a20000300600 */
[----:B------:R-:W-:Y:S02]  /*d2f0*/  IMAD.MOV.U32 R126, RZ, RZ, R89 ;  /* 0x000000ffff7e7224 */ /* 0x000fe400078e0059 */
[----:B------:R-:W-:Y:S02]  /*d300*/  IMAD.MOV.U32 R89, RZ, RZ, R48 ;  /* 0x000000ffff597224 */ /* 0x000fe400078e0030 */
[----:B------:R-:W-:Y:S01]  /*d310*/  IMAD.WIDE.U32 R48, R9, -0x2daee0ad, RZ ;  /* 0xd2511f5309307825 */ /* 0x000fe200078e00ff */
[----:B------:R-:W-:-:S02]  /*d320*/  PRMT R224, R152, 0x7632, R224 ;  /* 0x0000763298e07816 */ /* 0x000fc400000000e0 */
[----:B------:R-:W-:Y:S02]  /*d330*/  @P0 PRMT R224, R2, 0x5410, RZ ;  /* 0x0000541002e00816 */ /* 0x000fe400000000ff */
[----:B------:R-:W-:Y:S01]  /*d340*/  LOP3.LUT R51, R8, UR5, R49, 0x96, !PT ;  /* 0x0000000508337c12 */ /* 0x000fe2000f8e9631 */
[----:B------:R-:W4:Y:S01]  /*d350*/  MUFU.EX2 R2, R38 ;  /* 0x0000002600027308 */ /* 0x000f220000000800 */
[----:B------:R-:W-:Y:S02]  /*d360*/  @P3 PRMT R115, R0, 0x5410, RZ ;  /* 0x0000541000733816 */ /* 0x000fe400000000ff */
[----:B------:R-:W-:-:S04]  /*d370*/  LOP3.LUT R0, R51, 0xff, RZ, 0xc0, !PT ;  /* 0x000000ff33007812 */ /* 0x000fc800078ec0ff */
[----:B------:R-:W-:Y:S02]  /*d380*/  ISETP.LE.U32.AND P0, PT, R0, UR4, PT ;  /* 0x0000000400007c0c */ /* 0x000fe4000bf03070 */
[----:B----4-:R-:W-:Y:S01]  /*d390*/  F2FP.F16.F32.PACK_AB R161, R2, R3 ;  /* 0x0000000302a1723e */ /* 0x010fe200000000ff */
[----:B------:R-:W-:-:S03]  /*d3a0*/  FADD.FTZ R0, R3, R5 ;  /* 0x0000000503007221 */ /* 0x000fc60000010000 */
[----:B------:R-:W-:-:S07]  /*d3b0*/  PRMT R216, R161, 0x7610, R216 ;  /* 0x00007610a1d87816 */ /* 0x000fce00000000d8 */
[----:B--2---:R-:W-:-:S05]  /*d3c0*/  @!P0 HADD2 R4, -R161.H0_H0, -RZ.H0_H0 ;  /* 0xa00000ffa1048230 */ /* 0x004fca0000000900 */
[----:B------:R-:W-:-:S04]  /*d3d0*/  PRMT R3, R4, 0x7610, R3 ;  /* 0x0000761004037816 */ /* 0x000fc80000000003 */
[----:B------:R-:W-:Y:S02]  /*d3e0*/  @!P0 PRMT R216, R3, 0x5410, RZ ;  /* 0x0000541003d88816 */ /* 0x000fe400000000ff */
[----:B------:R1:W2:Y:S01]  /*d3f0*/  LDL.LU.S16 R3, [R1+0x80] ;  /* 0x0000800001037983 */ /* 0x0002a20000300600 */
        /* <DEDUP_REMOVED lines=8> */
[----:B------:R-:W-:Y:S01]  /*d480*/  IMAD.MOV.U32 R156, RZ, RZ, R149 ;  /* 0x000000ffff9c7224 */ /* 0x000fe200078e0095 */
[----:B------:R-:W-:Y:S01]  /*d490*/  PRMT R215, R161, 0x7632, R215 ;  /* 0x00007632a1d77816 */ /* 0x000fe200000000d7 */
[----:B------:R-:W-:Y:S02]  /*d4a0*/  IMAD.MOV.U32 R149, RZ, RZ, R173 ;  /* 0x000000ffff957224 */ /* 0x000fe400078e00ad */
[----:B------:R-:W-:Y:S02]  /*d4b0*/  IMAD.MOV.U32 R173, RZ, RZ, R162 ;  /* 0x000000ffffad7224 */ /* 0x000fe400078e00a2 */
[----:B------:R-:W-:Y:S02]  /*d4c0*/  IMAD.MOV.U32 R162, RZ, RZ, R34 ;  /* 0x000000ffffa27224 */ /* 0x000fe400078e0022 */
[----:B------:R-:W4:Y:S02]  /*d4d0*/  LDL.LU R34, [R1+0x360] ;  /* 0x0003600001227983 */ /* 0x000f240000300800 */
[----:B--2---:R-:W-:-:S05]  /*d4e0*/  @!P0 HADD2 R3, -R161.H1_H1, -RZ.H0_H0 ;  /* 0xa00000ffa1038230 */ /* 0x004fca0000000d00 */
[----:B------:R-:W-:-:S04]  /*d4f0*/  PRMT R2, R3, 0x7610, R2 ;  /* 0x0000761003027816 */ /* 0x000fc80000000002 */
[----:B------:R-:W-:Y:S02]  /*d500*/  @!P0 PRMT R215, R2, 0x5410, RZ ;  /* 0x0000541002d78816 */ /* 0x000fe400000000ff */
[----:B------:R2:W-:Y:S02]  /*d510*/  MUFU.EX2 R2, R62 ;  /* 0x0000003e00027308 */ /* 0x0005e40000000800 */
[----:B--2---:R-:W2:Y:S04]  /*d520*/  LDL.LU R62, [R1+0x35c] ;  /* 0x00035c00013e7983 */ /* 0x004ea80000300800 */
[----:B------:R1:W3:Y:S01]  /*d530*/  LDL.LU.S16 R9, [R1+0x90] ;  /* 0x0000900001097983 */ /* 0x0002e20000300600 */
[----:B------:R-:W-:Y:S01]  /*d540*/  PRMT R0, R51, 0x7632, R0 ;  /* 0x0000763233007816 */ /* 0x000fe20000000000 */
[----:B------:R-:W4:Y:S03]  /*d550*/  MUFU.EX2 R4, R38 ;  /* 0x0000002600047308 */ /* 0x000f260000000800 */
[----:B------:R-:W-:-:S04]  /*d560*/  LOP3.LUT R0, R0, 0xff, RZ, 0xc0, !PT ;  /* 0x000000ff00007812 */ /* 0x000fc800078ec0ff */
[----:B------:R-:W-:Y:S02]  /*d570*/  ISETP.LE.U32.AND P0, PT, R0, UR4, PT ;  /* 0x0000000400007c0c */ /* 0x000fe4000bf03070 */
[----:B----4-:R-:W-:Y:S01]  /*d580*/  F2FP.F16.F32.PACK_AB R160, R2, R4 ;  /* 0x0000000402a0723e */ /* 0x010fe200000000ff */
[----:B------:R-:W-:-:S10]  /*d590*/  FADD.FTZ R0, R4, R6 ;  /* 0x0000000604007221 */ /* 0x000fd40000010000 */
[----:B---3--:R-:W-:-:S05]  /*d5a0*/  @!P0 HADD2 R9, -R160.H0_H0, -RZ.H0_H0 ;  /* 0xa00000ffa0098230 */ /* 0x008fca0000000900 */
[----:B------:R-:W-:Y:S02]  /*d5b0*/  PRMT R4, R9, 0x7610, R4 ;  /* 0x0000761009047816 */ /* 0x000fe40000000004 */
[----:B------:R1:W3:Y:S01]  /*d5c0*/  LDL.LU.S16 R9, [R1+0xa0] ;  /* 0x0000a00001097983 */ /* 0x0002e20000300600 */
[----:B------:R-:W-:Y:S01]  /*d5d0*/  F2FP.F16.F32.PACK_AB R7, R21, R29 ;  /* 0x0000001d1507723e */ /* 0x000fe200000000ff */
[----:B------:R-:W-:Y:S02]  /*d5e0*/  IMAD.MOV.U32 R38, RZ, RZ, R156 ;  /* 0x000000ffff267224 */ /* 0x000fe400078e009c */
[----:B------:R-:W-:Y:S01]  /*d5f0*/  IMAD.MOV.U32 R156, RZ, RZ, R149 ;  /* 0x000000ffff9c7224 */ /* 0x000fe200078e0095 */
[----:B------:R-:W-:Y:S01]  /*d600*/  PRMT R108, R7, 0x7610, R108 ;  /* 0x00007610076c7816 */ /* 0x000fe2000000006c */
[----:B------:R-:W-:Y:S02]  /*d610*/  IMAD.MOV.U32 R149, RZ, RZ, R173 ;  /* 0x000000ffff957224 */ /* 0x000fe400078e00ad */
[----:B------:R-:W-:-:S02]  /*d620*/  IMAD.MOV.U32 R173, RZ, RZ, R162 ;  /* 0x000000ffffad7224 */ /* 0x000fc400078e00a2 */
[----:B------:R-:W-:Y:S02]  /*d630*/  IMAD.MOV.U32 R162, RZ, RZ, R126 ;  /* 0x000000ffffa27224 */ /* 0x000fe400078e007e */
[----:B------:R-:W-:Y:S02]  /*d640*/  IMAD.MOV.U32 R126, RZ, RZ, R103 ;  /* 0x000000ffff7e7224 */ /* 0x000fe400078e0067 */
[----:B------:R-:W-:Y:S02]  /*d650*/  IMAD.MOV.U32 R190, RZ, RZ, R38 ;  /* 0x000000ffffbe7224 */ /* 0x000fe400078e0026 */
[----:B------:R-:W-:Y:S02]  /*d660*/  IMAD.MOV.U32 R38, RZ, RZ, R173 ;  /* 0x000000ffff267224 */ /* 0x000fe400078e00ad */
[----:B------:R-:W-:Y:S01]  /*d670*/  FADD.FTZ R6, R2, R0 ;  /* 0x0000000002067221 */ /* 0x000fe20000010000 */
[----:B------:R-:W-:Y:S02]  /*d680*/  IMAD.MOV.U32 R173, RZ, RZ, R126 ;  /* 0x000000ffffad7224 */ /* 0x000fe400078e007e */
[----:B------:R-:W-:-:S02]  /*d690*/  IMAD.MOV.U32 R126, RZ, RZ, R203 ;  /* 0x000000ffff7e7224 */ /* 0x000fc400078e00cb */
[----:B------:R-:W4:Y:S01]  /*d6a0*/  LDL.LU R203, [R1+0x358] ;  /* 0x0003580001cb7983 */ /* 0x000f220000300800 */
[----:B---3--:R-:W-:-:S05]  /*d6b0*/  @!P3 HADD2 R9, -R108.H0_H0, -RZ.H0_H0 ;  /* 0xa00000ff6c09b230 */ /* 0x008fca0000000900 */
[----:B------:R-:W-:Y:S02]  /*d6c0*/  PRMT R0, R9, 0x7610, R0 ;  /* 0x0000761009007816 */ /* 0x000fe40000000000 */
[----:B------:R1:W3:Y:S01]  /*d6d0*/  LDL.LU.S16 R9, [R1+0xa4] ;  /* 0x0000a40001097983 */ /* 0x0002e20000300600 */
[----:B------:R-:W-:Y:S01]  /*d6e0*/  PRMT R93, R7, 0x7632, R93 ;  /* 0x00007632075d7816 */ /* 0x000fe2000000005d */
[----:B------:R-:W-:Y:S01]  /*d6f0*/  IMAD.MOV.U32 R103, RZ, RZ, R101 ;  /* 0x000000ffff677224 */ /* 0x000fe200078e0065 */
[----:B------:R-:W-:Y:S01]  /*d700*/  PRMT R214, R160, 0x7610, R214 ;  /* 0x00007610a0d67816 */ /* 0x000fe200000000d6 */
[----:B------:R1:W2:Y:S01]  /*d710*/  LDL.LU.S16 R32, [R1+0xa8] ;  /* 0x0000a80001207983 */ /* 0x0002a20000300600 */
[----:B------:R-:W-:Y:S02]  /*d720*/  PRMT R101, R108, 0x5410, R93 ;  /* 0x000054106c657816 */ /* 0x000fe4000000005d */
[----:B------:R-:W-:Y:S02]  /*d730*/  @!P3 PRMT R108, R0, 0x5410, RZ ;  /* 0x00005410006cb816 */ /* 0x000fe400000000ff */
[----:B------:R-:W-:-:S02]  /*d740*/  SHF.R.U32.HI R0, RZ, 0x18, R51 ;  /* 0x00000018ff007819 */ /* 0x000fc40000011633 */
[----:B------:R-:W-:Y:S02]  /*d750*/  @!P0 PRMT R214, R4, 0x5410, RZ ;  /* 0x0000541004d68816 */ /* 0x000fe400000000ff */
[----:B------:R-:W-:Y:S02]  /*d760*/  ISETP.LE.U32.AND P0, PT, R0, UR4, PT ;  /* 0x0000000400007c0c */ /* 0x000fe4000bf03070 */
[----:B------:R-:W-:-:S11]  /*d770*/  PRMT R212, R160, 0x7632, R212 ;  /* 0x00007632a0d47816 */ /* 0x000fd600000000d4 */
[----:B---3--:R-:W-:-:S05]  /*d780*/  @!P0 HADD2 R9, -R160.H1_H1, -RZ.H0_H0 ;  /* 0xa00000ffa0098230 */ /* 0x008fca0000000d00 */
[----:B------:R-:W-:-:S04]  /*d790*/  PRMT R29, R9, 0x7610, R29 ;  /* 0x00007610091d7816 */ /* 0x000fc8000000001d */
[----:B------:R-:W-:Y:S02]  /*d7a0*/  @!P0 PRMT R212, R29, 0x5410, RZ ;  /* 0x000054101dd48816 */ /* 0x000fe400000000ff */
[----:B------:R1:W3:Y:S02]  /*d7b0*/  LDL.LU.S16 R29, [R1+0xac] ;  /* 0x0000ac00011d7983 */ /* 0x0002e40000300600 */
[----:B---3--:R-:W-:-:S05]  /*d7c0*/  @!P5 HADD2 R29, -R93.H0_H0, -RZ.H0_H0 ;  /* 0xa00000ff5d1dd230 */ /* 0x008fca0000000900 */
[----:B------:R-:W-:-:S04]  /*d7d0*/  PRMT R16, R29, 0x7610, R16 ;  /* 0x000076101d107816 */ /* 0x000fc80000000010 */
[----:B------:R-:W-:Y:S02]  /*d7e0*/  @!P5 PRMT R93, R16, 0x5410, RZ ;  /* 0x00005410105dd816 */ /* 0x000fe400000000ff */
[----:B------:R1:W3:Y:S01]  /*d7f0*/  LDL.LU.S16 R16, [R1+0xb4] ;  /* 0x0000b40001107983 */ /* 0x0002e20000300600 */
[----:B------:R-:W-:-:S04]  /*d800*/  F2FP.F16.F32.PACK_AB R2, R157, R60 ;  /* 0x0000003c9d02723e */ /* 0x000fc800000000ff */
[----:B------:R-:W-:Y:S02]  /*d810*/  PRMT R85, R2, 0x7610, R85 ;  /* 0x0000761002557816 */ /* 0x000fe40000000055 */
[----:B------:R-:W-:-:S03]  /*d820*/  SHF.R.U32.HI R0, RZ, 0x18, R25 ;  /* 0x00000018ff007819 */ /* 0x000fc60000011619 */
[----:B---3--:R-:W-:-:S05]  /*d830*/  @!P4 HADD2 R16, -R85.H0_H0, -RZ.H0_H0 ;  /* 0xa00000ff5510c230 */ /* 0x008fca0000000900 */
[----:B------:R-:W-:Y:S02]  /*d840*/  PRMT R15, R16, 0x7610, R15 ;  /* 0x00007610100f7816 */ /* 0x000fe4000000000f */
[----:B------:R1:W3:Y:S01]  /*d850*/  LDL.LU.S16 R16, [R1+0xb0] ;  /* 0x0000b00001107983 */ /* 0x0002e20000300600 */
[----:B------:R-:W-:Y:S02]  /*d860*/  ISETP.LE.U32.AND P3, PT, R0, UR4, PT ;  /* 0x0000000400007c0c */ /* 0x000fe4000bf63070 */
[----:B------:R-:W-:Y:S01]  /*d870*/  PRMT R87, R2, 0x7632, R87 ;  /* 0x0000763202577816 */ /* 0x000fe20000000057 */
[----:B------:R-:W-:-:S05]  /*d880*/  IMAD.MOV.U32 R0, RZ, RZ, R48 ;  /* 0x000000ffff007224 */ /* 0x000fca00078e0030 */
[----:B------:R-:W-:Y:S01]  /*d890*/  LOP3.LUT R0, R0, 0xff, RZ, 0xc0, !PT ;  /* 0x000000ff00007812 */ /* 0x000fe200078ec0ff */
[----:B------:R-:W-:-:S03]  /*d8a0*/  FADD.FTZ R3, R79, R14 ;  /* 0x0000000e4f037221 */ /* 0x000fc60000010000 */
[----:B------:R-:W-:Y:S02]  /*d8b0*/  ISETP.LE.U32.AND P0, PT, R0, UR4, PT ;  /* 0x0000000400007c0c */ /* 0x000fe4000bf03070 */
[----:B------:R-:W-:Y:S01]  /*d8c0*/  F2FP.F16.F32.PACK_AB R0, R39, R44 ;  /* 0x0000002c2700723e */ /* 0x000fe200000000ff */
[----:B------:R4:W-:Y:S01]  /*d8d0*/  MUFU.EX2 R9, R38 ;  /* 0x0000002600097308 */ /* 0x0009e20000000800 */
[----:B---3--:R-:W-:-:S05]  /*d8e0*/  @!P3 HADD2 R16, -R87.H0_H0, -RZ.H0_H0 ;  /* 0xa00000ff5710b230 */ /* 0x008fca0000000900 */
[----:B------:R-:W-:Y:S02]  /*d8f0*/  PRMT R7, R16, 0x7610, R7 ;  /* 0x0000761010077816 */ /* 0x000fe40000000007 */
[----:B------:R1:W3:Y:S01]  /*d900*/  LDL.LU.S16 R16, [R1+0xb8] ;  /* 0x0000b80001107983 */ /* 0x0002e20000300600 */
[C---:B------:R-:W-:Y:S02]  /*d910*/  PRMT R113, R0.reuse, 0x7610, R113 ;  /* 0x0000761000717816 */ /* 0x040fe40000000071 */
[----:B------:R-:W-:Y:S01]  /*d920*/  PRMT R114, R0, 0x7632, R114 ;  /* 0x0000763200727816 */ /* 0x000fe20000000072 */
[----:B------:R-:W-:Y:S01]  /*d930*/  FADD.FTZ R0, R82, R3 ;  /* 0x0000000352007221 */ /* 0x000fe20000010000 */
[----:B----4-:R-:W-:Y:S02]  /*d940*/  IMAD.MOV.U32 R38, RZ, RZ, R149 ;  /* 0x000000ffff267224 */ /* 0x010fe400078e0095 */
[----:B------:R-:W-:Y:S01]  /*d950*/  IMAD.MOV.U32 R149, RZ, RZ, R99 ;  /* 0x000000ffff957224 */ /* 0x000fe200078e0063 */
[----:B------:R-:W-:Y:S01]  /*d960*/  PRMT R99, R85, 0x5410, R87 ;  /* 0x0000541055637816 */ /* 0x000fe20000000057 */
[----:B------:R4:W-:Y:S01]  /*d970*/  STL [R1+0x304], R0 ;  /* 0x0003040001007387 */ /* 0x0009e20000100800 */
[----:B------:R-:W-:-:S03]  /*d980*/  @!P4 PRMT R85, R15, 0x5410, RZ ;  /* 0x000054100f55c816 */ /* 0x000fc600000000ff */
[----:B------:R1:W2:Y:S01]  /*d990*/  LDL.LU.S16 R15, [R1+0xbc] ;  /* 0x0000bc00010f7983 */ /* 0x0002a20000300600 */
[----:B------:R-:W4:Y:S03]  /*d9a0*/  MUFU.EX2 R4, R190 ;  /* 0x000000be00047308 */ /* 0x000f260000000800 */
[----:B------:R1:W2:Y:S01]  /*d9b0*/  LDL.LU.S16 R21, [R1+0xc8] ;  /* 0x0000c80001157983 */ /* 0x0002a20000300600 */
[----:B----4-:R-:W-:Y:S01]  /*d9c0*/  FADD.FTZ R5, R4, R5 ;  /* 0x0000000504057221 */ /* 0x010fe20000010000 */
[----:B------:R-:W-:Y:S01]  /*d9d0*/  F2FP.F16.F32.PACK_AB R159, R9, R4 ;  /* 0x00000004099f723e */ /* 0x000fe200000000ff */
[----:B------:R-:W-:Y:S01]  /*d9e0*/  IMAD.MOV.U32 R190, RZ, RZ, R38 ;  /* 0x000000ffffbe7224 */ /* 0x000fe200078e0026 */
[----:B------:R-:W-:Y:S01]  /*d9f0*/  PRMT R0, R20, 0x7771, RZ ;  /* 0x0000777114007816 */ /* 0x000fe200000000ff */
[----:B---3--:R-:W-:-:S05]  /*da00*/  @!P2 HADD2 R16, -R113.H0_H0, -RZ.H0_H0 ;  /* 0xa00000ff7110a230 */ /* 0x008fca0000000900 */
[----:B------:R-:W-:Y:S02]  /*da10*/  PRMT R4, R16, 0x7610, R4 ;  /* 0x0000761010047816 */ /* 0x000fe40000000004 */
[----:B------:R1:W3:Y:S01]  /*da20*/  LDL.LU.S16 R16, [R1+0xcc] ;  /* 0x0000cc0001107983 */ /* 0x0002e20000300600 */
[----:B------:R-:W-:Y:S01]  /*da30*/  ISETP.GT.U32.AND P5, PT, R0, UR4, PT ;  /* 0x0000000400007c0c */ /* 0x000fe2000bfa4070 */
[----:B------:R-:W-:Y:S01]  /*da40*/  IMAD.MOV.U32 R38, RZ, RZ, R149 ;  /* 0x000000ffff267224 */ /* 0x000fe200078e0095 */
[----:B------:R-:W-:Y:S01]  /*da50*/  PRMT R0, R48, 0x7771, RZ ;  /* 0x0000777130007816 */ /* 0x000fe200000000ff */
[----:B------:R-:W-:Y:S01]  /*da60*/  IMAD.MOV.U32 R149, RZ, RZ, R100 ;  /* 0x000000ffff957224 */ /* 0x000fe200078e0064 */
[----:B------:R-:W-:Y:S02]  /*da70*/  PRMT R100, R113, 0x5410, R114 ;  /* 0x0000541071647816 */ /* 0x000fe40000000072 */
[----:B------:R-:W-:Y:S02]  /*da80*/  @!P2 PRMT R113, R4, 0x5410, RZ ;  /* 0x000054100471a816 */ /* 0x000fe400000000ff */
[----:B------:R-:W-:Y:S01]  /*da90*/  ISETP.GT.U32.AND P2, PT, R0, UR4, PT ;  /* 0x0000000400007c0c */ /* 0x000fe2000bf44070 */
[----:B--2---:R-:W-:Y:S01]  /*daa0*/  @!P0 HADD2 R32, -R159.H0_H0, -RZ.H0_H0 ;  /* 0xa00000ff9f208230 */ /* 0x004fe20000000900 */
[----:B------:R-:W-:Y:S01]  /*dab0*/  PRMT R0, R20, 0x7772, RZ ;  /* 0x0000777214007816 */ /* 0x000fe200000000ff */
[----:B------:R-:W-:Y:S01]  /*dac0*/  MUFU.EX2 R4, R190 ;  /* 0x000000be00047308 */ /* 0x000fe20000000800 */
[----:B------:R-:W-:-:S02]  /*dad0*/  @!P3 PRMT R87, R7, 0x5410, RZ ;  /* 0x000054100757b816 */ /* 0x000fc400000000ff */
[----:B------:R-:W-:Y:S01]  /*dae0*/  PRMT R8, R32, 0x7610, R8 ;  /* 0x0000761020087816 */ /* 0x000fe20000000008 */
[----:B------:R-:W2:Y:S01]  /*daf0*/  MUFU.EX2 R7, R38 ;  /* 0x0000002600077308 */ /* 0x000ea20000000800 */
[----:B------:R-:W-:-:S05]  /*db00*/  ISETP.GT.U32.AND P4, PT, R0, UR4, PT ;  /* 0x0000000400007c0c */ /* 0x000fca000bf84070 */
[----:B------:R-:W-:Y:S01]  /*db10*/  @P2 HADD2 R15, -R159.H1_H1, -RZ.H0_H0 ;  /* 0xa00000ff9f0f2230 */ /* 0x000fe20000000d00 */
[----:B------:R-:W-:Y:S02]  /*db20*/  PRMT R0, R48, 0x7772, RZ ;  /* 0x0000777230007816 */ /* 0x000fe400000000ff */
[----:B------:R-:W-:Y:S02]  /*db30*/  PRMT R213, R159, 0x7610, R213 ;  /* 0x000076109fd57816 */ /* 0x000fe400000000d5 */
[----:B------:R-:W-:Y:S02]  /*db40*/  PRMT R3, R15, 0x7610, R3 ;  /* 0x000076100f037816 */ /* 0x000fe40000000003 */
[----:B------:R1:W4:Y:S01]  /*db50*/  LDL.LU.S16 R15, [R1+0xd0] ;  /* 0x0000d000010f7983 */ /* 0x0003220000300600 */
[----:B------:R-:W-:Y:S02]  /*db60*/  @!P0 PRMT R213, R8, 0x5410, RZ ;  /* 0x0000541008d58816 */ /* 0x000fe400000000ff */
[----:B------:R-:W-:-:S02]  /*db70*/  ISETP.GT.U32.AND P0, PT, R0, UR4, PT ;  /* 0x0000000400007c0c */ /* 0x000fc4000bf04070 */
[----:B--2---:R-:W-:Y:S01]  /*db80*/  F2FP.F16.F32.PACK_AB R157, R7, R4 ;  /* 0x00000004079d723e */ /* 0x004fe200000000ff */
[----:B------:R-:W-:-:S10]  /*db90*/  FADD.FTZ R8, R80, R13 ;  /* 0x0000000d50087221 */ /* 0x000fd40000010000 */
[----:B------:R-:W-:Y:S01]  /*dba0*/  @P0 HADD2 R21, -R157.H0_H0, -RZ.H0_H0 ;  /* 0xa00000ff9d150230 */ /* 0x000fe20000000900 */
[----:B------:R-:W-:-:S04]  /*dbb0*/  PRMT R207, R157, 0x7610, R207 ;  /* 0x000076109dcf7816 */ /* 0x000fc800000000cf */
[----:B------:R-:W-:-:S04]  /*dbc0*/  PRMT R14, R21, 0x7610, R14 ;  /* 0x00007610150e7816 */ /* 0x000fc8000000000e */
[----:B------:R-:W-:Y:S02]  /*dbd0*/  @P0 PRMT R207, R14, 0x5410, RZ ;  /* 0x000054100ecf0816 */ /* 0x000fe400000000ff */
[----:B------:R1:W2:Y:S01]  /*dbe0*/  LDL.LU.S16 R14, [R1+0xd4] ;  /* 0x0000d400010e7983 */ /* 0x0002a20000300600 */
[----:B---3--:R-:W-:-:S05]  /*dbf0*/  @P5 HADD2 R16, -R114.H0_H0, -RZ.H0_H0 ;  /* 0xa00000ff72105230 */ /* 0x008fca0000000900 */
[----:B------:R-:W-:-:S04]  /*dc00*/  PRMT R13, R16, 0x7610, R13 ;  /* 0x00007610100d7816 */ /* 0x000fc8000000000d */
[----:B------:R-:W-:Y:S02]  /*dc10*/  @P5 PRMT R114, R13, 0x5410, RZ ;  /* 0x000054100d725816 */ /* 0x000fe400000000ff */
[----:B------:R1:W3:Y:S01]  /*dc20*/  LDL.LU.S16 R13, [R1+0xd8] ;  /* 0x0000d800010d7983 */ /* 0x0002e20000300600 */
[----:B------:R-:W-:Y:S02]  /*dc30*/  F2FP.F16.F32.PACK_AB R2, R76, R77 ;  /* 0x0000004d4c02723e */ /* 0x000fe400000000ff */
[----:B------:R-:W-:Y:S02]  /*dc40*/  PRMT R0, R20, 0x7773, RZ ;  /* 0x0000777314007816 */ /* 0x000fe400000000ff */
[----:B------:R-:W-:Y:S02]  /*dc50*/  PRMT R111, R2, 0x7610, R111 ;  /* 0x00007610026f7816 */ /* 0x000fe4000000006f */
[----:B------:R-:W-:Y:S02]  /*dc60*/  ISETP.GT.U32.AND P3, PT, R0, UR4, PT ;  /* 0x0000000400007c0c */ /* 0x000fe4000bf64070 */
[----:B------:R-:W-:-:S02]  /*dc70*/  LOP3.LUT R0, R55, 0xff, RZ, 0xc0, !PT ;  /* 0x000000ff37007812 */ /* 0x000fc400078ec0ff */
[----:B------:R-:W-:Y:S02]  /*dc80*/  PRMT R211, R159, 0x7632, R211 ;  /* 0x000076329fd37816 */ /* 0x000fe400000000d3 */
[----:B------:R-:W-:Y:S01]  /*dc90*/  @P2 PRMT R211, R3, 0x5410, RZ ;  /* 0x0000541003d32816 */ /* 0x000fe200000000ff */
[----:B----4-:R-:W-:Y:S01]  /*dca0*/  @P4 HADD2 R15, -R111.H0_H0, -RZ.H0_H0 ;  /* 0xa00000ff6f0f4230 */ /* 0x010fe20000000900 */
[----:B------:R-:W-:Y:S01]  /*dcb0*/  ISETP.LE.U32.AND P2, PT, R0, UR4, PT ;  /* 0x0000000400007c0c */ /* 0x000fe2000bf43070 */
[----:B------:R-:W-:Y:S01]  /*dcc0*/  IMAD.MOV.U32 R38, RZ, RZ, R149 ;  /* 0x000000ffff267224 */ /* 0x000fe200078e0095 */
[----:B------:R-:W-:Y:S01]  /*dcd0*/  PRMT R109, R2, 0x7632, R109 ;  /* 0x00007632026d7816 */ /* 0x000fe2000000006d */
[----:B------:R-:W-:Y:S01]  /*dce0*/  IMAD.MOV.U32 R149, RZ, RZ, R172 ;  /* 0x000000ffff957224 */ /* 0x000fe200078e00ac */
[----:B------:R-:W-:Y:S01]  /*dcf0*/  PRMT R0, R15, 0x7610, R0 ;  /* 0x000076100f007816 */ /* 0x000fe20000000000 */
[----:B------:R-:W-:Y:S01]  /*dd00*/  IMAD.MOV.U32 R172, RZ, RZ, R98 ;  /* 0x000000ffffac7224 */ /* 0x000fe200078e0062 */
[----:B------:R-:W-:-:S02]  /*dd10*/  PRMT R98, R111, 0x5410, R109 ;  /* 0x000054106f627816 */ /* 0x000fc4000000006d */
[----:B------:R-:W-:Y:S02]  /*dd20*/  @P4 PRMT R111, R0, 0x5410, RZ ;  /* 0x00005410006f4816 */ /* 0x000fe400000000ff */
[----:B------:R-:W-:-:S04]  /*dd30*/  PRMT R0, R48, 0x7773, RZ ;  /* 0x0000777330007816 */ /* 0x000fc800000000ff */
[----:B------:R-:W-:Y:S01]  /*dd40*/  ISETP.GT.U32.AND P0, PT, R0, UR4, PT ;  /* 0x0000000400007c0c */ /* 0x000fe2000bf04070 */
[----:B------:R-:W-:Y:S01]  /*dd50*/  FADD.FTZ R3, R4, R6 ;  /* 0x0000000604037221 */ /* 0x000fe20000010000 */
[----:B------:R-:W-:-:S11]  /*dd60*/  PRMT R206, R157, 0x7632, R206 ;  /* 0x000076329dce7816 */ /* 0x000fd600000000ce */
[----:B--2---:R-:W-:-:S05]  /*dd70*/  @P0 HADD2 R14, -R157.H1_H1, -RZ.H0_H0 ;  /* 0xa00000ff9d0e0230 */ /* 0x004fca0000000d00 */
[----:B------:R-:W-:-:S04]  /*dd80*/  PRMT R12, R14, 0x7610, R12 ;  /* 0x000076100e0c7816 */ /* 0x000fc8000000000c */
[----:B------:R-:W-:Y:S01]  /*dd90*/  @P0 PRMT R206, R12, 0x5410, RZ ;  /* 0x000054100cce0816 */ /* 0x000fe200000000ff */
[----:B------:R-:W-:-:S05]  /*dda0*/  FADD.FTZ R12, R9, R5 ;  /* 0x00000005090c7221 */ /* 0x000fca0000010000 */
[----:B------:R2:W-:Y:S01]  /*ddb0*/  STL [R1+0x34], R12 ;  /* 0x0000340c01007387 */ /* 0x0005e20000100800 */
[----:B---3--:R-:W-:-:S05]  /*ddc0*/  @P3 HADD2 R13, -R109.H0_H0, -RZ.H0_H0 ;  /* 0xa00000ff6d0d3230 */ /* 0x008fca0000000900 */
[----:B------:R-:W-:-:S04]  /*ddd0*/  PRMT R0, R13, 0x7610, R0 ;  /* 0x000076100d007816 */ /* 0x000fc80000000000 */
[----:B------:R-:W-:Y:S01]  /*dde0*/  @P3 PRMT R109, R0, 0x5410, RZ ;  /* 0x00005410006d3816 */ /* 0x000fe200000000ff */
[----:B------:R-:W-:-:S05]  /*ddf0*/  FADD.FTZ R0, R7, R3 ;  /* 0x0000000307007221 */ /* 0x000fca0000010000 */
[----:B------:R3:W-:Y:S04]  /*de00*/  STL [R1+0xc], R0 ;  /* 0x00000c0001007387 */ /* 0x0007e80000100800 */
[----:B------:R1:W4:Y:S04]  /*de10*/  LDL.LU.S16 R13, [R1+0xe4] ;  /* 0x0000e400010d7983 */ /* 0x0003280000300600 */
[----:B--2---:R1:W2:Y:S01]  /*de20*/  LDL.LU.S16 R12, [R1+0xe8] ;  /* 0x0000e800010c7983 */ /* 0x0042a20000300600 */
[----:B------:R-:W-:-:S04]  /*de30*/  F2FP.F16.F32.PACK_AB R2, R47, R50 ;  /* 0x000000322f02723e */ /* 0x000fc800000000ff */
[C---:B------:R-:W-:Y:S02]  /*de40*/  PRMT R112, R2.reuse, 0x7610, R112 ;  /* 0x0000761002707816 */ /* 0x040fe40000000070 */
[----:B------:R-:W-:Y:S02]  /*de50*/  PRMT R110, R2, 0x7632, R110 ;  /* 0x00007632026e7816 */ /* 0x000fe4000000006e */
[----:B------:R-:W-:Y:S01]  /*de60*/  F2FP.F16.F32.PACK_AB R6, R149, R173 ;  /* 0x000000ad9506723e */ /* 0x000fe200000000ff */
[----:B------:R-:W-:Y:S02]  /*de70*/  IMAD.MOV.U32 R173, RZ, RZ, R204 ;  /* 0x000000ffffad7224 */ /* 0x000fe400078e00cc */
[----:B------:R-:W-:Y:S02]  /*de80*/  IMAD.MOV.U32 R204, RZ, RZ, R141 ;  /* 0x000000ffffcc7224 */ /* 0x000fe400078e008d */
[----:B------:R-:W-:Y:S02]  /*de90*/  IMAD.MOV.U32 R141, RZ, RZ, R162 ;  /* 0x000000ffff8d7224 */ /* 0x000fe400078e00a2 */
[----:B------:R-:W-:-:S02]  /*dea0*/  IMAD.MOV.U32 R162, RZ, RZ, R118 ;  /* 0x000000ffffa27224 */ /* 0x000fc400078e0076 */
[----:B------:R-:W-:Y:S02]  /*deb0*/  IMAD.MOV.U32 R118, RZ, RZ, R126 ;  /* 0x000000ffff767224 */ /* 0x000fe400078e007e */
[----:B------:R-:W-:Y:S02]  /*dec0*/  IMAD.MOV.U32 R126, RZ, RZ, R125 ;  /* 0x000000ffff7e7224 */ /* 0x000fe400078e007d */
[----:B------:R-:W-:Y:S01]  /*ded0*/  IMAD.MOV.U32 R125, RZ, RZ, R102 ;  /* 0x000000ffff7d7224 */ /* 0x000fe200078e0066 */
[----:B------:R-:W-:Y:S01]  /*dee0*/  PRMT R102, R112, 0x5410, R110 ;  /* 0x0000541070667816 */ /* 0x000fe2000000006e */
[----:B----4-:R-:W-:Y:S02]  /*def0*/  @!P2 HADD2 R13, -R112.H0_H0, -RZ.H0_H0 ;  /* 0xa00000ff700da230 */ /* 0x010fe40000000900 */
[----:B--2---:R-:W-:-:S03]  /*df00*/  @!P1 HADD2 R12, -R110.H0_H0, -RZ.H0_H0 ;  /* 0xa00000ff6e0c9230 */ /* 0x004fc60000000900 */
[----:B------:R-:W-:Y:S02]  /*df10*/  PRMT R11, R13, 0x7610, R11 ;  /* 0x000076100d0b7816 */ /* 0x000fe4000000000b */
[----:B------:R-:W-:Y:S02]  /*df20*/  PRMT R10, R12, 0x7610, R10 ;  /* 0x000076100c0a7816 */ /* 0x000fe4000000000a */
[----:B------:R-:W-:Y:S02]  /*df30*/  @!P2 PRMT R112, R11, 0x5410, RZ ;  /* 0x000054100b70a816 */ /* 0x000fe400000000ff */
[----:B------:R1:W2:Y:S01]  /*df40*/  LDL.LU.S16 R11, [R1+0xec] ;  /* 0x0000ec00010b7983 */ /* 0x0002a20000300600 */
[----:B------:R-:W-:-:S03]  /*df50*/  @!P1 PRMT R110, R10, 0x5410, RZ ;  /* 0x000054100a6e9816 */ /* 0x000fc600000000ff */
[----:B------:R1:W4:Y:S01]  /*df60*/  LDL.LU.S16 R10, [R1+0xf0] ;  /* 0x0000f000010a7983 */ /* 0x0003220000300600 */
[----:B---3--:R-:W-:-:S04]  /*df70*/  LOP3.LUT R0, R40, 0xffff, RZ, 0xc0, !PT ;  /* 0x0000ffff28007812 */ /* 0x008fc800078ec0ff */
[----:B------:R-:W-:Y:S02]  /*df80*/  SHF.R.U32.HI R16, RZ, 0x8, R0 ;  /* 0x00000008ff107819 */ /* 0x000fe40000011600 */
[----:B------:R-:W-:Y:S02]  /*df90*/  LOP3.LUT R15, R40, 0xff, RZ, 0xc0, !PT ;  /* 0x000000ff280f7812 */ /* 0x000fe400078ec0ff */
[----:B------:R-:W-:Y:S02]  /*dfa0*/  LOP3.LUT R0, R16, 0xffff, RZ, 0xc0, !PT ;  /* 0x0000ffff10007812 */ /* 0x000fe400078ec0ff */
[----:B------:R-:W-:Y:S02]  /*dfb0*/  ISETP.LE.U32.AND P3, PT, R15, UR4, PT ;  /* 0x000000040f007c0c */ /* 0x000fe4000bf63070 */
[----:B------:R-:W-:Y:S02]  /*dfc0*/  ISETP.LE.U32.AND P0, PT, R0, UR4, PT ;  /* 0x0000000400007c0c */ /* 0x000fe4000bf03070 */
[----:B------:R-:W-:-:S04]  /*dfd0*/  PRMT R3, R6, 0x7632, R3 ;  /* 0x0000763206037816 */ /* 0x000fc80000000003 */
[----:B------:R-:W-:-:S05]  /*dfe0*/  PRMT R32, R6, 0x5410, R3 ;  /* 0x0000541006207816 */ /* 0x000fca0000000003 */
[----:B--2---:R-:W-:Y:S02]  /*dff0*/  @!P3 HADD2 R11, -R6.H0_H0, -RZ.H0_H0 ;  /* 0xa00000ff060bb230 */ /* 0x004fe40000000900 */
[----:B----4-:R-:W-:-:S03]  /*e000*/  @!P0 HADD2 R10, -R3.H0_H0, -RZ.H0_H0 ;  /* 0xa00000ff030a8230 */ /* 0x010fc60000000900 */
[----:B------:R-:W-:Y:S02]  /*e010*/  PRMT R9, R11, 0x7610, R9 ;  /* 0x000076100b097816 */ /* 0x000fe40000000009 */
[----:B------:R-:W-:Y:S02]  /*e020*/  PRMT R5, R10, 0x7610, R5 ;  /* 0x000076100a057816 */ /* 0x000fe40000000005 */
[----:B------:R-:W-:Y:S02]  /*e030*/  @!P3 PRMT R6, R9, 0x5410, RZ ;  /* 0x000054100906b816 */ /* 0x000fe400000000ff */
[----:B------:R1:W2:Y:S01]  /*e040*/  LDL.LU.S16 R9, [R1+0xf4] ;  /* 0x0000f40001097983 */ /* 0x0002a20000300600 */
[----:B------:R-:W-:-:S03]  /*e050*/  @!P0 PRMT R3, R5, 0x5410, RZ ;  /* 0x0000541005038816 */ /* 0x000fc600000000ff */
[----:B------:R1:W3:Y:S01]  /*e060*/  LDL.LU.S16 R5, [R1+0xf8] ;  /* 0x0000f80001057983 */ /* 0x0002e20000300600 */
[----:B------:R-:W-:Y:S01]  /*e070*/  F2FP.F16.F32.PACK_AB R4, R38, R156 ;  /* 0x0000009c2604723e */ /* 0x000fe200000000ff */
[----:B------:R-:W4:Y:S01]  /*e080*/  S2R R149, SR_TID.X ;  /* 0x0000000000957919 */ /* 0x000f220000002100 */
[----:B------:R-:W1:Y:S01]  /*e090*/  S2R R156, SR_TID.X ;  /* 0x00000000009c7919 */ /* 0x000e620000002100 */
[----:B------:R-:W-:Y:S02]  /*e0a0*/  PRMT R0, R40, 0x7632, R0 ;  /* 0x0000763228007816 */ /* 0x000fe40000000000 */
[----:B------:R-:W-:Y:S02]  /*e0b0*/  SHF.R.U32.HI R11, RZ, 0x18, R40 ;  /* 0x00000018ff0b7819 */ /* 0x000fe40000011628 */
[----:B------:R-:W-:Y:S02]  /*e0c0*/  LOP3.LUT R12, R0, 0xff, RZ, 0xc0, !PT ;  /* 0x000000ff000c7812 */ /* 0x000fe400078ec0ff */
[----:B------:R-:W-:-:S02]  /*e0d0*/  ISETP.LE.U32.AND P2, PT, R11, UR4, PT ;  /* 0x000000040b007c0c */ /* 0x000fc4000bf43070 */
[----:B------:R-:W-:Y:S01]  /*e0e0*/  ISETP.LE.U32.AND P1, PT, R12, UR4, PT ;  /* 0x000000040c007c0c */ /* 0x000fe2000bf23070 */
[----:B------:R-:W4:Y:S01]  /*e0f0*/  LDCU UR4, c[0x0][0x444] ;  /* 0x00008880ff0477ac */ /* 0x000f220008000800 */
[C---:B------:R-:W-:Y:S02]  /*e100*/  PRMT R0, R4.reuse, 0x7632, R0 ;  /* 0x0000763204007816 */ /* 0x040fe40000000000 */
[----:B------:R-:W-:Y:S01]  /*e110*/  PRMT R2, R4, 0x7610, R2 ;  /* 0x0000761004027816 */ /* 0x000fe20000000002 */
[----:B------:R-:W-:-:S03]  /*e120*/  ULOP3.LUT UR9, UR22, 0xffffff80, URZ, 0xc0, !UPT ;  /* 0xffffff8016097892 */ /* 0x000fc6000f8ec0ff */
[----:B------:R-:W-:Y:S01]  /*e130*/  PRMT R33, R2, 0x5410, R0 ;  /* 0x0000541002217816 */ /* 0x000fe20000000000 */
[----:B----4-:R-:W-:Y:S01]  /*e140*/  IMAD.SHL.U32 R149, R149, 0x2, RZ ;  /* 0x0000000295957824 */ /* 0x010fe200078e00ff */
[----:B------:R-:W-:Y:S01]  /*e150*/  UIMAD UR28, UR28, UR4, UR23 ;  /* 0x000000041c1c72a4 */ /* 0x000fe2000f8e0217 */
[----:B------:R-:W4:Y:S01]  /*e160*/  LDCU.64 UR4, c[0x0][0x418] ;  /* 0x00008300ff0477ac */ /* 0x000f220008000a00 */
[----:B-1----:R-:W-:Y:S02]  /*e170*/  LOP3.LUT R156, R156, 0x1f, RZ, 0xc0, !PT ;  /* 0x0000001f9c9c7812 */ /* 0x002fe400078ec0ff */
[----:B------:R-:W-:Y:S01]  /*e180*/  LOP3.LUT R149, R149, 0x6, RZ, 0xc0, !PT ;  /* 0x0000000695957812 */ /* 0x000fe200078ec0ff */
[----:B------:R-:W-:-:S04]  /*e190*/  UIMAD UR9, UR28, UR8, UR9 ;  /* 0x000000081c0972a4 */ /* 0x000fc8000f8e0209 */
[----:B------:R-:W-:Y:S01]  /*e1a0*/  UIADD3 UR9, UPT, UPT, UR9, -0x80, URZ ;  /* 0xffffff8009097890 */ /* 0x000fe2000fffe0ff */
[----:B------:R-:W-:Y:S02]  /*e1b0*/  IMAD.U32 R190, RZ, RZ, UR8 ;  /* 0x00000008ffbe7e24 */ /* 0x000fe4000f8e00ff */
[----:B------:R-:W-:-:S05]  /*e1c0*/  FADD.FTZ R8, R83, R8 ;  /* 0x0000000853087221 */ /* 0x000fca0000010000 */
[----:B------:R1:W-:Y:S01]  /*e1d0*/  STL [R1+0x308], R8 ;  /* 0x0003080801007387 */ /* 0x0003e20000100800 */
[----:B------:R-:W-:Y:S01]  /*e1e0*/  PRMT R10, R26, 0x7771, RZ ;  /* 0x000077711a0a7816 */ /* 0x000fe200000000ff */
[----:B------:R-:W-:Y:S01]  /*e1f0*/  IMAD.MOV.U32 R14, RZ, RZ, R18 ;  /* 0x000000ffff0e7224 */ /* 0x000fe200078e0012 */
[----:B------:R-:W-:Y:S01]  /*e200*/  PRMT R11, R12, 0x5410, R11 ;  /* 0x000054100c0b7816 */ /* 0x000fe2000000000b */
[----:B------:R-:W-:Y:S02]  /*e210*/  IMAD.MOV.U32 R13, RZ, RZ, R22 ;  /* 0x000000ffff0d7224 */ /* 0x000fe400078e0016 */
[----:B-1----:R-:W-:-:S05]  /*e220*/  IMAD.MOV.U32 R8, RZ, RZ, R26 ;  /* 0x000000ffff087224 */ /* 0x002fca00078e001a */
[----:B------:R-:W-:Y:S02]  /*e230*/  LOP3.LUT R8, R8, 0xff, RZ, 0xc0, !PT ;  /* 0x000000ff08087812 */ /* 0x000fe400078ec0ff */
[----:B------:R-:W-:Y:S01]  /*e240*/  PRMT R15, R15, 0x5410, R16 ;  /* 0x000054100f0f7816 */ /* 0x000fe20000000010 */
[----:B------:R-:W1:Y:S01]  /*e250*/  S2R R209, SR_TID.X ;  /* 0x0000000000d17919 */ /* 0x000e620000002100 */
[----:B------:R-:W-:Y:S01]  /*e260*/  IMAD.MOV.U32 R50, RZ, RZ, R34 ;  /* 0x000000ffff327224 */ /* 0x000fe200078e0022 */
[----:B------:R-:W-:Y:S01]  /*e270*/  PRMT R60, R34, 0x7771, RZ ;  /* 0x00007771223c7816 */ /* 0x000fe200000000ff */
[----:B------:R-:W-:Y:S01]  /*e280*/  IMAD.MOV.U32 R36, RZ, RZ, R20 ;  /* 0x000000ffff247224 */ /* 0x000fe200078e0014 */
[----:B------:R-:W-:Y:S01]  /*e290*/  PRMT R38, R20, 0x7771, RZ ;  /* 0x0000777114267816 */ /* 0x000fe200000000ff */
[----:B---3--:R-:W-:-:S05]  /*e2a0*/  @!P2 HADD2 R5, -R0.H0_H0, -RZ.H0_H0 ;  /* 0xa00000ff0005a230 */ /* 0x008fca0000000900 */
[----:B------:R-:W-:-:S04]  /*e2b0*/  PRMT R4, R5, 0x7610, R4 ;  /* 0x0000761005047816 */ /* 0x000fc80000000004 */
[----:B------:R-:W-:Y:S02]  /*e2c0*/  @!P2 PRMT R0, R4, 0x5410, RZ ;  /* 0x000054100400a816 */ /* 0x000fe400000000ff */
[----:B------:R-:W-:Y:S01]  /*e2d0*/  LOP3.LUT R4, R203, 0x30, RZ, 0xc0, !PT ;  /* 0x00000030cb047812 */ /* 0x000fe200078ec0ff */
[----:B--2---:R-:W-:-:S03]  /*e2e0*/  @!P1 HADD2 R9, -R2.H0_H0, -RZ.H0_H0 ;  /* 0xa00000ff02099230 */ /* 0x004fc60000000900 */
[----:B------:R-:W-:Y:S02]  /*e2f0*/  LEA.HI R4, R156, R4, RZ, 0x1e ;  /* 0x000000049c047211 */ /* 0x000fe400078ff0ff */
[----:B------:R-:W-:-:S03]  /*e300*/  PRMT R7, R9, 0x7610, R7 ;  /* 0x0000761009077816 */ /* 0x000fc60000000007 */
[----:B------:R-:W-:Y:S01]  /*e310*/  IMAD R4, R4, UR8, R149 ;  /* 0x0000000804047c24 */ /* 0x000fe2000f8e0295 */
[----:B------:R-:W-:-:S04]  /*e320*/  @!P1 PRMT R2, R7, 0x5410, RZ ;  /* 0x0000541007029816 */ /* 0x000fc800000000ff */
[----:B------:R-:W-:Y:S02]  /*e330*/  SHF.R.S32.HI R7, RZ, 0x1f, R4 ;  /* 0x0000001fff077819 */ /* 0x000fe40000011404 */
[----:B------:R-:W-:Y:S01]  /*e340*/  IADD3 R5, P0, PT, R4, UR9, RZ ;  /* 0x0000000904057c10 */ /* 0x000fe2000ff1e0ff */
[----:B------:R-:W-:-:S05]  /*e350*/  IMAD.U32 R4, RZ, RZ, UR9 ;  /* 0x00000009ff047e24 */ /* 0x000fca000f8e00ff */
[----:B------:R-:W-:Y:S02]  /*e360*/  LEA.HI.X.SX32 R7, R4, R7, 0x1, P0 ;  /* 0x0000000704077211 */ /* 0x000fe400000f0eff */
[----:B----4-:R-:W-:Y:S01]  /*e370*/  LEA R4, P0, R5, UR4, 0x1 ;  /* 0x0000000405047c11 */ /* 0x010fe2000f8008ff */
[----:B------:R-:W-:-:S03]  /*e380*/  USHF.L.U32 UR4, UR8, 0x3, URZ ;  /* 0x0000000308047899 */ /* 0x000fc600080006ff */
[----:B------:R-:W-:-:S05]  /*e390*/  LEA.HI.X R5, R5, UR5, R7, 0x1, P0 ;  /* 0x0000000505057c11 */ /* 0x000fca00080f0c07 */
[----:B------:R2:W-:Y:S04]  /*e3a0*/  STG.E.U16 desc[UR20][R4.64+0x2], R3 ;  /* 0x0000020304007986 */ /* 0x0005e8000c101514 */
[----:B------:R3:W-:Y:S01]  /*e3b0*/  STG.E.U16 desc[UR20][R4.64], R6 ;  /* 0x0000000604007986 */ /* 0x0007e2000c101514 */
[----:B------:R-:W-:Y:S02]  /*e3c0*/  IMAD.MOV.U32 R149, RZ, RZ, R95 ;  /* 0x000000ffff957224 */ /* 0x000fe400078e005f */
[----:B------:R-:W-:Y:S02]  /*e3d0*/  IMAD.MOV.U32 R156, RZ, RZ, R94 ;  /* 0x000000ffff9c7224 */ /* 0x000fe400078e005e */
[----:B--2---:R-:W-:-:S04]  /*e3e0*/  IMAD.U32 R3, RZ, RZ, UR4 ;  /* 0x00000004ff037e24 */ /* 0x004fc8000f8e00ff */
[----:B---3--:R-:W-:-:S05]  /*e3f0*/  IMAD.WIDE R6, R3, 0x2, R4 ;  /* 0x0000000203067825 */ /* 0x008fca00078e0204 */
[----:B------:R-:W-:Y:S04]  /*e400*/  STG.E.U16 desc[UR20][R6.64], R2 ;  /* 0x0000000206007986 */ /* 0x000fe8000c101514 */
[----:B------:R2:W-:Y:S01]  /*e410*/  STG.E.U16 desc[UR20][R6.64+0x2], R0 ;  /* 0x0000020006007986 */ /* 0x0005e2000c101514 */
[----:B------:R-:W-:Y:S01]  /*e420*/  PRMT R9, R30, 0x7771, RZ ;  /* 0x000077711e097816 */ /* 0x000fe200000000ff */
[----:B--2---:R-:W-:Y:S01]  /*e430*/  IMAD.WIDE R6, R190, 0x70, R6 ;  /* 0x00000070be067825 */ /* 0x004fe200078e0206 */
[----:B------:R-:W-:-:S04]  /*e440*/  PRMT R0, R26, 0x7772, RZ ;  /* 0x000077721a007816 */ /* 0x000fc800000000ff */
[----:B------:R-:W-:Y:S01]  /*e450*/  STG.E.U16 desc[UR20][R6.64], R28 ;  /* 0x0000001c06007986 */ /* 0x000fe2000c101514 */
[----:B------:R-:W-:-:S03]  /*e460*/  IMAD.WIDE R2, R3, 0x2, R6 ;  /* 0x0000000203027825 */ /* 0x000fc600078e0206 */
[----:B------:R2:W-:Y:S01]  /*e470*/  STG.E.U16 desc[UR20][R6.64+0x2], R27 ;  /* 0x0000021b06007986 */ /* 0x0005e2000c101514 */
[----:B------:R-:W-:-:S03]  /*e480*/  IMAD.WIDE R94, R190, -0x70, R6 ;  /* 0xffffff90be5e7825 */ /* 0x000fc600078e0206 */
[----:B------:R3:W-:Y:S01]  /*e490*/  STG.E.U16 desc[UR20][R2.64], R19 ;  /* 0x0000001302007986 */ /* 0x0007e2000c101514 */
[----:B--2---:R-:W-:-:S04]  /*e4a0*/  PRMT R6, R26, 0x7773, RZ ;  /* 0x000077731a067816 */ /* 0x004fc800000000ff */
[----:B------:R-:W-:Y:S02]  /*e4b0*/  PRMT R27, R0, 0x5410, R6 ;  /* 0x00005410001b7816 */ /* 0x000fe40000000006 */
[C---:B------:R-:W-:Y:S02]  /*e4c0*/  PRMT R6, R30.reuse, 0x7773, RZ ;  /* 0x000077731e067816 */ /* 0x040fe400000000ff */
[----:B------:R-:W-:Y:S01]  /*e4d0*/  PRMT R0, R30, 0x7772, RZ ;  /* 0x000077721e007816 */ /* 0x000fe200000000ff */
[----:B------:R-:W-:-:S03]  /*e4e0*/  IMAD.MOV.U32 R7, RZ, RZ, R30 ;  /* 0x000000ffff077224 */ /* 0x000fc600078e001e */
[----:B------:R-:W-:Y:S02]  /*e4f0*/  PRMT R30, R0, 0x5410, R6 ;  /* 0x00005410001e7816 */ /* 0x000fe40000000006 */
[C---:B------:R-:W-:Y:S02]  /*e500*/  PRMT R6, R34.reuse, 0x7773, RZ ;  /* 0x0000777322067816 */ /* 0x040fe400000000ff */
[----:B------:R-:W-:-:S04]  /*e510*/  PRMT R0, R34, 0x7772, RZ ;  /* 0x0000777222007816 */ /* 0x000fc800000000ff */
[----:B------:R-:W-:Y:S02]  /*e520*/  PRMT R61, R0, 0x5410, R6 ;  /* 0x00005410003d7816 */ /* 0x000fe40000000006 */
[C---:B------:R-:W-:Y:S02]  /*e530*/  PRMT R6, R18.reuse, 0x7773, RZ ;  /* 0x0000777312067816 */ /* 0x040fe400000000ff */
[----:B------:R-:W-:Y:S02]  /*e540*/  PRMT R0, R18, 0x7772, RZ ;  /* 0x0000777212007816 */ /* 0x000fe400000000ff */
[----:B------:R-:W-:Y:S02]  /*e550*/  LOP3.LUT R7, R7, 0xff, RZ, 0xc0, !PT ;  /* 0x000000ff07077812 */ /* 0x000fe400078ec0ff */
[----:B------:R-:W-:Y:S02]  /*e560*/  PRMT R39, R0, 0x5410, R6 ;  /* 0x0000541000277816 */ /* 0x000fe40000000006 */
[----:B------:R-:W-:-:S02]  /*e570*/  LOP3.LUT R6, R31, 0xffff, RZ, 0xc0, !PT ;  /* 0x0000ffff1f067812 */ /* 0x000fc400078ec0ff */
[----:B---3--:R-:W-:Y:S02]  /*e580*/  PRMT R19, R8, 0x5410, R10 ;  /* 0x0000541008137816 */ /* 0x008fe4000000000a */
[----:B------:R-:W-:Y:S02]  /*e590*/  PRMT R0, R31, 0x7632, R0 ;  /* 0x000076321f007816 */ /* 0x000fe40000000000 */
[----:B------:R-:W-:Y:S02]  /*e5a0*/  PRMT R26, R7, 0x5410, R9 ;  /* 0x00005410071a7816 */ /* 0x000fe40000000009 */
[C---:B------:R-:W-:Y:S01]  /*e5b0*/  PRMT R8, R22.reuse, 0x7773, RZ ;  /* 0x0000777316087816 */ /* 0x040fe200000000ff */
[----:B------:R2:W-:Y:S01]  /*e5c0*/  STG.E.U16 desc[UR20][R2.64+0x2], R17 ;  /* 0x0000021102007986 */ /* 0x0005e2000c101514 */
[----:B------:R-:W-:Y:S02]  /*e5d0*/  PRMT R7, R22, 0x7772, RZ ;  /* 0x0000777216077816 */ /* 0x000fe400000000ff */
[----:B------:R-:W-:-:S02]  /*e5e0*/  LOP3.LUT R10, R31, 0xff, RZ, 0xc0, !PT ;  /* 0x000000ff1f0a7812 */ /* 0x000fc400078ec0ff */
[----:B------:R-:W-:Y:S02]  /*e5f0*/  SHF.R.U32.HI R6, RZ, 0x8, R6 ;  /* 0x00000008ff067819 */ /* 0x000fe40000011606 */
[----:B------:R-:W-:Y:S02]  /*e600*/  SHF.R.U32.HI R9, RZ, 0x18, R31 ;  /* 0x00000018ff097819 */ /* 0x000fe4000001161f */
[----:B------:R-:W-:Y:S02]  /*e610*/  LOP3.LUT R0, R0, 0xff, RZ, 0xc0, !PT ;  /* 0x000000ff00007812 */ /* 0x000fe400078ec0ff */
[----:B------:R-:W-:Y:S02]  /*e620*/  PRMT R12, R10, 0x5410, R6 ;  /* 0x000054100a0c7816 */ /* 0x000fe40000000006 */
[----:B------:R-:W-:Y:S02]  /*e630*/  PRMT R10, R0, 0x5410, R9 ;  /* 0x00005410000a7816 */ /* 0x000fe40000000009 */
[----:B------:R-:W-:-:S02]  /*e640*/  LOP3.LUT R0, R24, 0xffff, RZ, 0xc0, !PT ;  /* 0x0000ffff18007812 */ /* 0x000fc400078ec0ff */
[----:B------:R-:W-:Y:S02]  /*e650*/  LOP3.LUT R6, R24, 0xff, RZ, 0xc0, !PT ;  /* 0x000000ff18067812 */ /* 0x000fe400078ec0ff */
[----:B--2---:R-:W-:Y:S02]  /*e660*/  PRMT R17, R18, 0x7771, RZ ;  /* 0x0000777112117816 */ /* 0x004fe400000000ff */
[----:B------:R-:W-:Y:S02]  /*e670*/  PRMT R18, R22, 0x7771, RZ ;  /* 0x0000777116127816 */ /* 0x000fe400000000ff */
[----:B------:R-:W-:Y:S02]  /*e680*/  PRMT R22, R7, 0x5410, R8 ;  /* 0x0000541007167816 */ /* 0x000fe40000000008 */
[----:B------:R-:W2:Y:S01]  /*e690*/  LDC R8, c[0x0][0x4f8] ;  /* 0x00013e00ff087b82 */ /* 0x000ea20000000800 */
[----:B------:R-:W-:-:S04]  /*e6a0*/  SHF.R.U32.HI R0, RZ, 0x8, R0 ;  /* 0x00000008ff007819 */ /* 0x000fc80000011600 */
[--C-:B------:R-:W-:Y:S02]  /*e6b0*/  PRMT R16, R6, 0x5410, R0.reuse ;  /* 0x0000541006107816 */ /* 0x100fe40000000000 */
[----:B------:R-:W-:Y:S02]  /*e6c0*/  PRMT R0, R24, 0x7632, R0 ;  /* 0x0000763218007816 */ /* 0x000fe40000000000 */
[----:B------:R-:W-:Y:S02]  /*e6d0*/  SHF.R.U32.HI R7, RZ, 0x18, R24 ;  /* 0x00000018ff077819 */ /* 0x000fe40000011618 */
[----:B------:R-:W-:Y:S02]  /*e6e0*/  LOP3.LUT R0, R0, 0xff, RZ, 0xc0, !PT ;  /* 0x000000ff00007812 */ /* 0x000fe400078ec0ff */
[----:B------:R-:W-:Y:S02]  /*e6f0*/  LOP3.LUT R6, R14, 0xff, RZ, 0xc0, !PT ;  /* 0x000000ff0e067812 */ /* 0x000fe400078ec0ff */
[----:B------:R-:W-:-:S02]  /*e700*/  PRMT R14, R0, 0x5410, R7 ;  /* 0x00005410000e7816 */ /* 0x000fc40000000007 */
[C---:B------:R-:W-:Y:S02]  /*e710*/  LOP3.LUT R0, R23.reuse, 0xffff, RZ, 0xc0, !PT ;  /* 0x0000ffff17007812 */ /* 0x040fe400078ec0ff */
[----:B------:R-:W-:Y:S02]  /*e720*/  PRMT R21, R6, 0x5410, R17 ;  /* 0x0000541006157816 */ /* 0x000fe40000000011 */
[----:B------:R-:W-:Y:S02]  /*e730*/  SHF.R.U32.HI R0, RZ, 0x8, R0 ;  /* 0x00000008ff007819 */ /* 0x000fe40000011600 */
[----:B------:R-:W-:Y:S02]  /*e740*/  LOP3.LUT R6, R23, 0xff, RZ, 0xc0, !PT ;  /* 0x000000ff17067812 */ /* 0x000fe400078ec0ff */
[----:B--2---:R-:W-:Y:S02]  /*e750*/  LOP3.LUT R7, R8, 0xff, RZ, 0xc0, !PT ;  /* 0x000000ff08077812 */ /* 0x004fe400078ec0ff */
[----:B------:R-:W-:-:S02]  /*e760*/  PRMT R17, R6, 0x5410, R0 ;  /* 0x0000541006117816 */ /* 0x000fc40000000000 */
[----:B------:R-:W-:Y:S01]  /*e770*/  PRMT R6, R23, 0x7632, R6 ;  /* 0x0000763217067816 */ /* 0x000fe20000000006 */
[----:B------:R-:W-:-:S03]  /*e780*/  IMAD R0, R7, 0x10000, R7 ;  /* 0x0001000007007824 */ /* 0x000fc600078e0207 */
[----:B------:R-:W-:Y:S02]  /*e790*/  LOP3.LUT R7, R6, 0xff, RZ, 0xc0, !PT ;  /* 0x000000ff06077812 */ /* 0x000fe400078ec0ff */
[----:B------:R-:W-:-:S05]  /*e7a0*/  HSET2.LE.AND R6, R15, R0, PT ;  /* 0x000000000f067233 */ /* 0x000fca0003803000 */
[----:B------:R-:W-:Y:S02]  /*e7b0*/  LOP3.LUT R32, R32, R6, RZ, 0xc0, !PT ;  /* 0x0000000620207212 */ /* 0x000fe400078ec0ff */
[----:B------:R-:W-:Y:S01]  /*e7c0*/  HSET2.LE.AND R6, R11, R0, PT ;  /* 0x000000000b067233 */ /* 0x000fe20003803000 */
[----:B------:R-:W2:Y:S04]  /*e7d0*/  S2UR UR5, SR_CgaCtaId ;  /* 0x00000000000579c3 */ /* 0x000ea80000008800 */
[----:B------:R-:W-:Y:S02]  /*e7e0*/  LOP3.LUT R33, R33, R6, RZ, 0xc0, !PT ;  /* 0x0000000621217212 */ /* 0x000fe400078ec0ff */
[----:B------:R-:W-:-:S05]  /*e7f0*/  LOP3.LUT R6, R27, 0xff00ff, RZ, 0xc0, !PT ;  /* 0x00ff00ff1b067812 */ /* 0x000fca00078ec0ff */
[----:B------:R-:W-:-:S05]  /*e800*/  HSET2.LE.AND R6, R6, R0, PT ;  /* 0x0000000006067233 */ /* 0x000fca0003803000 */
[----:B------:R-:W-:Y:S01]  /*e810*/  LOP3.LUT R35, R204, R6, RZ, 0xc0, !PT ;  /* 0x00000006cc237212 */ /* 0x000fe200078ec0ff */
[C---:B-1----:R-:W-:Y:S02]  /*e820*/  IMAD.SHL.U32 R204, R209.reuse, 0x4, RZ ;  /* 0x00000004d1cc7824 */ /* 0x042fe400078e00ff */
[----:B------:R-:W-:-:S03]  /*e830*/  IMAD.SHL.U32 R11, R209, 0x20, RZ ;  /* 0x00000020d10b7824 */ /* 0x000fc600078e00ff */
[----:B------:R-:W-:Y:S02]  /*e840*/  LOP3.LUT R6, R204, 0x18, RZ, 0xc0, !PT ;  /* 0x00000018cc067812 */ /* 0x000fe400078ec0ff */
[----:B------:R-:W-:Y:S02]  /*e850*/  LOP3.LUT R8, R13, 0xff, RZ, 0xc0, !PT ;  /* 0x000000ff0d087812 */ /* 0x000fe400078ec0ff */
[----:B------:R-:W-:Y:S01]  /*e860*/  LOP3.LUT R6, R6, 0xc0, R11, 0xf8, !PT ;  /* 0x000000c006067812 */ /* 0x000fe200078ef80b */
[----:B------:R-:W-:Y:S01]  /*e870*/  UMOV UR4, 0x400 ;  /* 0x0000040000047882 */ /* 0x000fe20000000000 */
[----:B------:R-:W-:Y:S02]  /*e880*/  SHF.R.U32.HI R9, RZ, 0x18, R23 ;  /* 0x00000018ff097819 */ /* 0x000fe40000011617 */
[----:B------:R-:W-:Y:S02]  /*e890*/  PRMT R18, R8, 0x5410, R18 ;  /* 0x0000541008127816 */ /* 0x000fe40000000012 */
[----:B------:R-:W-:Y:S01]  /*e8a0*/  LOP3.LUT R8, R6, 0x8, R203, 0x78, !PT ;  /* 0x0000000806087812 */ /* 0x000fe200078e78cb */
[----:B--2---:R-:W-:Y:S01]  /*e8b0*/  ULEA UR5, UR5, UR4, 0x18 ;  /* 0x0000000405057291 */ /* 0x004fe2000f8ec0ff */
[----:B------:R-:W-:-:S02]  /*e8c0*/  PRMT R9, R7, 0x5410, R9 ;  /* 0x0000541007097816 */ /* 0x000fc40000000009 */
[--C-:B------:R-:W-:Y:S02]  /*e8d0*/  HSET2.LE.AND R7, R19, R0.reuse, PT ;  /* 0x0000000013077233 */ /* 0x100fe40003803000 */
[----:B------:R-:W-:Y:S02]  /*e8e0*/  LOP3.LUT R8, R8, 0x120, R11, 0xf8, !PT ;  /* 0x0000012008087812 */ /* 0x000fe400078ef80b */
[--C-:B------:R-:W-:Y:S02]  /*e8f0*/  HSET2.LE.AND R6, R10, R0.reuse, PT ;  /* 0x000000000a067233 */ /* 0x100fe40003803000 */
[----:B------:R-:W-:Y:S02]  /*e900*/  LEA R49, R8, UR5, 0x1 ;  /* 0x0000000508317c11 */ /* 0x000fe4000f8e08ff */
[----:B------:R-:W-:Y:S01]  /*e910*/  LOP3.LUT R34, R156, R7, RZ, 0xc0, !PT ;  /* 0x000000079c227212 */ /* 0x000fe200078ec0ff */
[----:B------:R-:W-:Y:S01]  /*e920*/  STG.E.U16 desc[UR20][R4.64+0x10], R43 ;  /* 0x0000102b04007986 */ /* 0x000fe2000c101514 */
[----:B------:R-:W-:-:S03]  /*e930*/  HSET2.LE.AND R7, R12, R0, PT ;  /* 0x000000000c077233 */ /* 0x000fc60003803000 */
[----:B------:R-:W-:Y:S01]  /*e940*/  STG.E.U16 desc[UR20][R4.64+0x12], R41 ;  /* 0x0000122904007986 */ /* 0x000fe2000c101514 */
[----:B------:R-:W-:-:S03]  /*e950*/  LOP3.LUT R29, R173, R6, RZ, 0xc0, !PT ;  /* 0x00000006ad1d7212 */ /* 0x000fc600078ec0ff */
[----:B------:R-:W-:Y:S01]  /*e960*/  STG.E.U16 desc[UR20][R94.64+0x10], R42 ;  /* 0x0000102a5e007986 */ /* 0x000fe2000c101514 */
[----:B------:R-:W-:-:S03]  /*e970*/  LOP3.LUT R28, R149, R7, RZ, 0xc0, !PT ;  /* 0x00000007951c7212 */ /* 0x000fc600078ec0ff */
[----:B------:R-:W1:Y:S01]  /*e980*/  LDSM.16.MT88.4 R40, [R49+0x4000] ;  /* 0x004000003128783b */ /* 0x000e620000004200 */
[----:B------:R-:W-:Y:S02]  /*e990*/  HSET2.LE.AND R6, R26, R0, PT ;  /* 0x000000001a067233 */ /* 0x000fe40003803000 */
[----:B------:R-:W-:-:S03]  /*e9a0*/  LOP3.LUT R7, R30, 0xff00ff, RZ, 0xc0, !PT ;  /* 0x00ff00ff1e077812 */ /* 0x000fc600078ec0ff */
[----:B------:R-:W-:Y:S02]  /*e9b0*/  LOP3.LUT R30, R172, R6, RZ, 0xc0, !PT ;  /* 0x00000006ac1e7212 */ /* 0x000fe400078ec0ff */
[--C-:B------:R-:W-:Y:S02]  /*e9c0*/  HSET2.LE.AND R6, R7, R0.reuse, PT ;  /* 0x0000000007067233 */ /* 0x100fe40003803000 */
[----:B------:R-:W-:Y:S02]  /*e9d0*/  LOP3.LUT R7, R39, 0xff00ff, RZ, 0xc0, !PT ;  /* 0x00ff00ff27077812 */ /* 0x000fe400078ec0ff */
[----:B------:R-:W-:-:S03]  /*e9e0*/  HSET2.LE.AND R8, R17, R0, PT ;  /* 0x0000000011087233 */ /* 0x000fc60003803000 */
[--C-:B------:R-:W-:Y:S02]  /*e9f0*/  HSET2.LE.AND R7, R7, R0.reuse, PT ;  /* 0x0000000007077233 */ /* 0x100fe40003803000 */
[----:B------:R-:W-:Y:S02]  /*ea00*/  LOP3.LUT R31, R78, R6, RZ, 0xc0, !PT ;  /* 0x000000064e1f7212 */ /* 0x000fe400078ec0ff */
[----:B------:R-:W-:Y:S02]  /*ea10*/  HSET2.LE.AND R6, R16, R0, PT ;  /* 0x0000000010067233 */ /* 0x000fe40003803000 */
[----:B------:R-:W-:Y:S02]  /*ea20*/  LOP3.LUT R15, R46, R7, RZ, 0xc0, !PT ;  /* 0x000000072e0f7212 */ /* 0x000fe400078ec0ff */
[----:B------:R-:W-:Y:S02]  /*ea30*/  LOP3.LUT R8, R45, R8, RZ, 0xc0, !PT ;  /* 0x000000082d087212 */ /* 0x000fe400078ec0ff */
[----:B------:R-:W2:Y:S01]  /*ea40*/  LDSM.16.MT88.4 R44, [R49+0x4400] ;  /* 0x00440000312c783b */ /* 0x000ea20000004200 */
[----:B------:R-:W-:-:S02]  /*ea50*/  LOP3.LUT R12, R69, R6, RZ, 0xc0, !PT ;  /* 0x00000006450c7212 */ /* 0x000fc400078ec0ff */
[----:B------:R-:W-:-:S05]  /*ea60*/  HSET2.LE.AND R6, R14, R0, PT ;  /* 0x000000000e067233 */ /* 0x000fca0003803000 */
[----:B------:R-:W-:Y:S02]  /*ea70*/  LOP3.LUT R13, R67, R6, RZ, 0xc0, !PT ;  /* 0x00000006430d7212 */ /* 0x000fe400078ec0ff */
[----:B------:R-:W-:-:S05]  /*ea80*/  HSET2.LE.AND R6, R21, R0, PT ;  /* 0x0000000015067233 */ /* 0x000fca0003803000 */
[----:B------:R-:W-:Y:S02]  /*ea90*/  LOP3.LUT R14, R66, R6, RZ, 0xc0, !PT ;  /* 0x00000006420e7212 */ /* 0x000fe400078ec0ff */
[C---:B------:R-:W-:Y:S02]  /*eaa0*/  PRMT R37, R20.reuse, 0x7773, RZ ;  /* 0x0000777314257816 */ /* 0x040fe400000000ff */
[----:B------:R-:W-:Y:S02]  /*eab0*/  PRMT R24, R20, 0x7772, RZ ;  /* 0x0000777214187816 */ /* 0x000fe400000000ff */
[----:B------:R-:W-:Y:S02]  /*eac0*/  LOP3.LUT R11, R22, 0xff00ff, RZ, 0xc0, !PT ;  /* 0x00ff00ff160b7812 */ /* 0x000fe400078ec0ff */
[--C-:B------:R-:W-:Y:S01]  /*ead0*/  HSET2.LE.AND R7, R18, R0.reuse, PT ;  /* 0x0000000012077233 */ /* 0x100fe20003803000 */
[----:B-1----:R-:W-:Y:S01]  /*eae0*/  HMMA.16816.F32 R20, R32, R40, RZ ;  /* 0x000000282014723c */ /* 0x002fe200000018ff */
[----:B------:R-:W-:-:S07]  /*eaf0*/  HSET2.LE.AND R6, R9, R0, PT ;  /* 0x0000000009067233 */ /* 0x000fce0003803000 */
[----:B------:R-:W-:Y:S01]  /*eb00*/  HMMA.16816.F32 R16, R12, R40, RZ ;  /* 0x000000280c10723c */ /* 0x000fe200000018ff */
[----:B------:R-:W-:Y:S02]  /*eb10*/  HSET2.LE.AND R11, R11, R0, PT ;  /* 0x000000000b0b7233 */ /* 0x000fe40003803000 */
[----:B------:R-:W-:Y:S02]  /*eb20*/  LOP3.LUT R9, R65, R6, RZ, 0xc0, !PT ;  /* 0x0000000641097212 */ /* 0x000fe400078ec0ff */
[----:B------:R-:W-:Y:S02]  /*eb30*/  LOP3.LUT R6, R36, 0xff, RZ, 0xc0, !PT ;  /* 0x000000ff24067812 */ /* 0x000fe400078ec0ff */
[----:B------:R-:W-:Y:S02]  /*eb40*/  LOP3.LUT R10, R64, R7, RZ, 0xc0, !PT ;  /* 0x00000007400a7212 */ /* 0x000fe400078ec0ff */
[----:B------:R-:W-:Y:S02]  /*eb50*/  LOP3.LUT R11, R63, R11, RZ, 0xc0, !PT ;  /* 0x0000000b3f0b7212 */ /* 0x000fe400078ec0ff */
[----:B------:R-:W-:-:S02]  /*eb60*/  LOP3.LUT R7, R50, 0xff, RZ, 0xc0, !PT ;  /* 0x000000ff32077812 */ /* 0x000fc400078ec0ff */
[----:B------:R-:W-:Y:S01]  /*eb70*/  PRMT R68, R6, 0x5410, R38 ;  /* 0x0000541006447816 */ /* 0x000fe20000000026 */
[----:B------:R-:W-:Y:S01]  /*eb80*/  IMAD.MOV.U32 R172, RZ, RZ, R88 ;  /* 0x000000ffffac7224 */ /* 0x000fe200078e0058 */
[----:B------:R-:W-:Y:S01]  /*eb90*/  PRMT R6, R62, 0x7632, R6 ;  /* 0x000076323e067816 */ /* 0x000fe20000000006 */
[----:B------:R-:W-:Y:S02]  /*eba0*/  IMAD.MOV.U32 R173, RZ, RZ, R89 ;  /* 0x000000ffffad7224 */ /* 0x000fe400078e0059 */
[----:B------:R-:W-:Y:S02]  /*ebb0*/  IMAD.MOV.U32 R156, RZ, RZ, R91 ;  /* 0x000000ffff9c7224 */ /* 0x000fe400078e005b */
[----:B------:R-:W-:Y:S02]  /*ebc0*/  IMAD.MOV.U32 R79, RZ, RZ, R90 ;  /* 0x000000ffff4f7224 */ /* 0x000fe400078e005a */
[----:B------:R-:W-:Y:S01]  /*ebd0*/  IMAD.MOV.U32 R149, RZ, RZ, R81 ;  /* 0x000000ffff957224 */ /* 0x000fe200078e0051 */
[----:B--2---:R-:W-:Y:S01]  /*ebe0*/  HMMA.16816.F32 R88, R28, R44, R20 ;  /* 0x0000002c1c58723c */ /* 0x004fe20000001814 */
[----:B------:R-:W-:-:S02]  /*ebf0*/  PRMT R20, R7, 0x5410, R60 ;  /* 0x0000541007147816 */ /* 0x000fc4000000003c */
[----:B------:R-:W-:Y:S02]  /*ec00*/  LOP3.LUT R7, R62, 0xffff, RZ, 0xc0, !PT ;  /* 0x0000ffff3e077812 */ /* 0x000fe400078ec0ff */
[----:B------:R-:W-:-:S03]  /*ec10*/  LOP3.LUT R6, R6, 0xff, RZ, 0xc0, !PT ;  /* 0x000000ff06067812 */ /* 0x000fc600078ec0ff */
[----:B------:R-:W-:Y:S01]  /*ec20*/  HMMA.16816.F32 R80, R8, R44, R16 ;  /* 0x0000002c0850723c */ /* 0x000fe20000001810 */
[----:B------:R-:W-:Y:S02]  /*ec30*/  SHF.R.U32.HI R16, RZ, 0x18, R62 ;  /* 0x00000018ff107819 */ /* 0x000fe4000001163e */
[----:B------:R-:W-:Y:S02]  /*ec40*/  LOP3.LUT R17, R62, 0xff, RZ, 0xc0, !PT ;  /* 0x000000ff3e117812 */ /* 0x000fe400078ec0ff */
[----:B------:R-:W-:Y:S02]  /*ec50*/  SHF.R.U32.HI R7, RZ, 0x8, R7 ;  /* 0x00000008ff077819 */ /* 0x000fe40000011607 */
[----:B------:R-:W-:Y:S02]  /*ec60*/  PRMT R18, R6, 0x5410, R16 ;  /* 0x0000541006127816 */ /* 0x000fe40000000010 */
[----:B------:R-:W-:Y:S02]  /*ec70*/  LOP3.LUT R6, R25, 0xffff, RZ, 0xc0, !PT ;  /* 0x0000ffff19067812 */ /* 0x000fe400078ec0ff */
[----:B------:R-:W-:-:S02]  /*ec80*/  PRMT R17, R17, 0x5410, R7 ;  /* 0x0000541011117816 */ /* 0x000fc40000000007 */
[----:B------:R-:W-:Y:S02]  /*ec90*/  SHF.R.U32.HI R6, RZ, 0x8, R6 ;  /* 0x00000008ff067819 */ /* 0x000fe40000011606 */
[----:B------:R-:W-:-:S04]  /*eca0*/  LOP3.LUT R7, R25, 0xff, RZ, 0xc0, !PT ;  /* 0x000000ff19077812 */ /* 0x000fc800078ec0ff */
[--C-:B------:R-:W-:Y:S02]  /*ecb0*/  PRMT R41, R7, 0x5410, R6.reuse ;  /* 0x0000541007297816 */ /* 0x100fe40000000006 */
[----:B------:R-:W-:Y:S02]  /*ecc0*/  PRMT R6, R25, 0x7632, R6 ;  /* 0x0000763219067816 */ /* 0x000fe40000000006 */
[----:B------:R-:W-:Y:S02]  /*ecd0*/  SHF.R.U32.HI R16, RZ, 0x18, R25 ;  /* 0x00000018ff107819 */ /* 0x000fe40000011619 */
[----:B------:R-:W-:Y:S02]  /*ece0*/  LOP3.LUT R7, R6, 0xff, RZ, 0xc0, !PT ;  /* 0x000000ff06077812 */ /* 0x000fe400078ec0ff */
[----:B------:R-:W-:Y:S02]  /*ecf0*/  HSET2.LE.AND R6, R17, R0, PT ;  /* 0x0000000011067233 */ /* 0x000fe40003803000 */
[----:B------:R-:W-:-:S03]  /*ed00*/  PRMT R40, R7, 0x5410, R16 ;  /* 0x0000541007287816 */ /* 0x000fc60000000010 */
[----:B------:R-:W-:Y:S01]  /*ed10*/  LOP3.LUT R16, R79, R6, RZ, 0xc0, !PT ;  /* 0x000000064f107212 */ /* 0x000fe200078ec0ff */
[C---:B------:R-:W-:Y:S02]  /*ed20*/  VIADD R6, R49.reuse, 0x4000 ;  /* 0x0000400031067836 */ /* 0x040fe40000000000 */
[----:B------:R-:W-:Y:S02]  /*ed30*/  VIADD R50, R49, 0x4020 ;  /* 0x0000402031327836 */ /* 0x000fe40000000000 */
[----:B------:R-:W-:Y:S01]  /*ed40*/  @P6 VIADD R50, R6, 0xffffffe0 ;  /* 0xffffffe006326836 */ /* 0x000fe20000000000 */
[----:B------:R-:W-:-:S04]  /*ed50*/  HSET2.LE.AND R7, R20, R0, PT ;  /* 0x0000000014077233 */ /* 0x000fc80003803000 */
[----:B------:R-:W1:Y:S01]  /*ed60*/  LDSM.16.MT88.4 R20, [R50] ;  /* 0x000000003214783b */ /* 0x000e620000004200 */
[----:B------:R-:W-:-:S03]  /*ed70*/  PRMT R69, R24, 0x5410, R37 ;  /* 0x0000541018457816 */ /* 0x000fc60000000025 */
[----:B------:R-:W2:Y:S01]  /*ed80*/  LDSM.16.MT88.4 R24, [R50+0x400] ;  /* 0x000400003218783b */ /* 0x000ea20000004200 */
[----:B-1----:R-:W-:-:S15]  /*ed90*/  HMMA.16816.F32 R36, R32, R20, RZ ;  /* 0x000000142024723c */ /* 0x002fde00000018ff */
[----:B------:R-:W-:-:S05]  /*eda0*/  NOP ;  /* 0x0000000000007918 */ /* 0x000fca0000000000 */
[----:B--2---:R-:W-:Y:S08]  /*edb0*/  HMMA.16816.F32 R76, R28, R24, R36 ;  /* 0x000000181c4c723c */ /* 0x004ff00000001824 */
[----:B------:R-:W-:-:S15]  /*edc0*/  HMMA.16816.F32 R36, R12, R20, RZ ;  /* 0x000000140c24723c */ /* 0x000fde00000018ff */
[----:B------:R-:W-:-:S05]  /*edd0*/  NOP ;  /* 0x0000000000007918 */ /* 0x000fca0000000000 */
[----:B------:R-:W-:Y:S08]  /*ede0*/  HMMA.16816.F32 R64, R8, R24, R36 ;  /* 0x000000180840723c */ /* 0x000ff00000001824 */
[C---:B------:R-:W-:Y:S08]  /*edf0*/  HMMA.16816.F32 R36, R12.reuse, R42, RZ ;  /* 0x0000002a0c24723c */ /* 0x040ff000000018ff */
[----:B------:R-:W-:Y:S01]  /*ee00*/  HMMA.16816.F32 R12, R12, R22, RZ ;  /* 0x000000160c0c723c */ /* 0x000fe200000018ff */
[----:B------:R-:W-:-:S07]  /*ee10*/  LOP3.LUT R19, R61, 0xff00ff, RZ, 0xc0, !PT ;  /* 0x00ff00ff3d137812 */ /* 0x000fce00078ec0ff */
[----:B------:R-:W-:Y:S08]  /*ee20*/  HMMA.16816.F32 R20, R32, R22, RZ ;  /* 0x000000162014723c */ /* 0x000ff000000018ff */
[C---:B------:R-:W-:Y:S08]  /*ee30*/  HMMA.16816.F32 R60, R8.reuse, R46, R36 ;  /* 0x0000002e083c723c */ /* 0x040ff00000001824 */
[----:B------:R-:W-:Y:S01]  /*ee40*/  HMMA.16816.F32 R36, R8, R26, R12 ;  /* 0x0000001a0824723c */ /* 0x000fe2000000180c */
[----:B------:R-:W1:Y:S07]  /*ee50*/  LDSM.16.MT88.4 R12, [R50+0x800] ;  /* 0x00080000320c783b */ /* 0x000e6e0000004200 */
[----:B------:R-:W-:Y:S01]  /*ee60*/  HMMA.16816.F32 R8, R32, R42, RZ ;  /* 0x0000002a2008723c */ /* 0x000fe200000018ff */
[----:B------:R-:W-:-:S15]  /*ee70*/  HSET2.LE.AND R6, R18, R0, PT ;  /* 0x0000000012067233 */ /* 0x000fde0003803000 */
[----:B------:R-:W-:-:S04]  /*ee80*/  NOP ;  /* 0x0000000000007918 */ /* 0x000fc80000000000 */
[C---:B------:R-:W-:Y:S08]  /*ee90*/  HMMA.16816.F32 R44, R28.reuse, R46, R8 ;  /* 0x0000002e1c2c723c */ /* 0x040ff00000001808 */
[----:B------:R-:W-:Y:S01]  /*eea0*/  HMMA.16816.F32 R28, R28, R26, R20 ;  /* 0x0000001a1c1c723c */ /* 0x000fe20000001814 */
[----:B------:R-:W2:Y:S01]  /*eeb0*/  LDSM.16.MT88.4 R20, [R49+0x4800] ;  /* 0x004800003114783b */ /* 0x000ea20000004200 */
[----:B------:R-:W-:-:S02]  /*eec0*/  LOP3.LUT R17, R156, R6, RZ, 0xc0, !PT ;  /* 0x000000069c117212 */ /* 0x000fc400078ec0ff */
[--C-:B------:R-:W-:Y:S02]  /*eed0*/  HSET2.LE.AND R6, R41, R0.reuse, PT ;  /* 0x0000000029067233 */ /* 0x100fe40003803000 */
[----:B------:R-:W-:Y:S02]  /*eee0*/  LOP3.LUT R11, R69, 0xff00ff, RZ, 0xc0, !PT ;  /* 0x00ff00ff450b7812 */ /* 0x000fe400078ec0ff */
[----:B------:R-:W-:Y:S02]  /*eef0*/  LOP3.LUT R18, R149, R7, RZ, 0xc0, !PT ;  /* 0x0000000795127212 */ /* 0x000fe400078ec0ff */
[----:B------:R-:W-:Y:S02]  /*ef00*/  LOP3.LUT R8, R101, R6, RZ, 0xc0, !PT ;  /* 0x0000000665087212 */ /* 0x000fe400078ec0ff */
[--C-:B------:R-:W-:Y:S02]  /*ef10*/  HSET2.LE.AND R6, R40, R0.reuse, PT ;  /* 0x0000000028067233 */ /* 0x100fe40003803000 */
[--C-:B------:R-:W-:Y:S01]  /*ef20*/  HSET2.LE.AND R7, R68, R0.reuse, PT ;  /* 0x0000000044077233 */ /* 0x100fe20003803000 */
[----:B------:R-:W3:Y:S01]  /*ef30*/  LDSM.16.MT88.4 R40, [R50+0xc00] ;  /* 0x000c00003228783b */ /* 0x000ee20000004200 */
[----:B------:R-:W-:-:S02]  /*ef40*/  HSET2.LE.AND R11, R11, R0, PT ;  /* 0x000000000b0b7233 */ /* 0x000fc40003803000 */
[----:B------:R-:W-:Y:S02]  /*ef50*/  LOP3.LUT R9, R99, R6, RZ, 0xc0, !PT ;  /* 0x0000000663097212 */ /* 0x000fe400078ec0ff */
[----:B------:R-:W-:Y:S02]  /*ef60*/  LOP3.LUT R10, R100, R7, RZ, 0xc0, !PT ;  /* 0x00000007640a7212 */ /* 0x000fe400078ec0ff */
[----:B------:R-:W-:Y:S01]  /*ef70*/  LOP3.LUT R11, R98, R11, RZ, 0xc0, !PT ;  /* 0x0000000b620b7212 */ /* 0x000fe200078ec0ff */
[----:B------:R-:W-:Y:S01]  /*ef80*/  IMAD.MOV.U32 R6, RZ, RZ, R54 ;  /* 0x000000ffff067224 */ /* 0x000fe200078e0036 */
[----:B------:R-:W-:-:S04]  /*ef90*/  HSET2.LE.AND R19, R19, R0, PT ;  /* 0x0000000013137233 */ /* 0x000fc80003803000 */
[----:B------:R-:W-:Y:S01]  /*efa0*/  LOP3.LUT R6, R6, 0xff, RZ, 0xc0, !PT ;  /* 0x000000ff06067812 */ /* 0x000fe200078ec0ff */
[----:B-1----:R-:W-:Y:S01]  /*efb0*/  HMMA.16816.F32 R24, R8, R12, R64 ;  /* 0x0000000c0818723c */ /* 0x002fe20000001840 */
[----:B------:R-:W-:-:S07]  /*efc0*/  PRMT R7, R54, 0x7772, RZ ;  /* 0x0000777236077816 */ /* 0x000fce00000000ff */
[----:B------:R-:W-:Y:S01]  /*efd0*/  HMMA.16816.F32 R36, R8, R14, R36 ;  /* 0x0000000e0824723c */ /* 0x000fe20000001824 */
[----:B------:R-:W-:-:S07]  /*efe0*/  LOP3.LUT R19, R173, R19, RZ, 0xc0, !PT ;  /* 0x00000013ad137212 */ /* 0x000fce00078ec0ff */
[C---:B--2---:R-:W-:Y:S08]  /*eff0*/  HMMA.16816.F32 R32, R8.reuse, R20, R80 ;  /* 0x000000140820723c */ /* 0x044ff00000001850 */
[----:B------:R-:W-:Y:S01]  /*f000*/  HMMA.16816.F32 R60, R8, R22, R60 ;  /* 0x00000016083c723c */ /* 0x000fe2000000183c */
[C---:B------:R-:W-:Y:S02]  /*f010*/  PRMT R9, R54.reuse, 0x7771, RZ ;  /* 0x0000777136097816 */ /* 0x040fe400000000ff */
[----:B------:R-:W-:-:S02]  /*f020*/  PRMT R8, R54, 0x7773, RZ ;  /* 0x0000777336087816 */ /* 0x000fc400000000ff */
        /* <DEDUP_REMOVED lines=9> */
[----:B------:R-:W-:Y:S02]  /*f0c0*/  LOP3.LUT R9, R55, 0xff, RZ, 0xc0, !PT ;  /* 0x000000ff37097812 */ /* 0x000fe400078ec0ff */
[----:B------:R-:W-:-:S05]  /*f0d0*/  SHF.R.U32.HI R7, RZ, 0x8, R6 ;  /* 0x00000008ff077819 */ /* 0x000fca0000011606 */
[----:B------:R-:W-:Y:S01]  /*f0e0*/  HMMA.16816.F32 R20, R16, R12, R76 ;  /* 0x0000000c1014723c */ /* 0x000fe2000000184c */
[----:B------:R-:W-:-:S07]  /*f0f0*/  HSET2.LE.AND R6, R8, R0, PT ;  /* 0x0000000008067233 */ /* 0x000fce0003803000 */
[----:B------:R-:W-:Y:S01]  /*f100*/  HMMA.16816.F32 R76, R16, R14, R28 ;  /* 0x0000000e104c723c */ /* 0x000fe2000000181c */
[----:B------:R-:W1:Y:S01]  /*f110*/  LDSM.16.MT88.4 R16, [R49+0x4c00] ;  /* 0x004c00003110783b */ /* 0x000e620000004200 */
        /* <DEDUP_REMOVED lines=13> */
[----:B------:R-:W-:-:S04]  /*f1f0*/  PRMT R6, R74, 0x7772, RZ ;  /* 0x000077724a067816 */ /* 0x000fc800000000ff */
[----:B------:R-:W-:Y:S02]  /*f200*/  PRMT R12, R6, 0x5410, R7 ;  /* 0x00005410060c7816 */ /* 0x000fe40000000007 */
[C---:B------:R-:W-:Y:S01]  /*f210*/  LOP3.LUT R6, R75.reuse, 0xffff, RZ, 0xc0, !PT ;  /* 0x0000ffff4b067812 */ /* 0x040fe200078ec0ff */
[----:B------:R-:W-:Y:S01]  /*f220*/  IMAD.MOV.U32 R149, RZ, RZ, R141 ;  /* 0x000000ffff957224 */ /* 0x000fe200078e008d */
[----:B------:R-:W-:Y:S01]  /*f230*/  LOP3.LUT R7, R75, 0xff, RZ, 0xc0, !PT ;  /* 0x000000ff4b077812 */ /* 0x000fe200078ec0ff */
[----:B------:R-:W-:Y:S01]  /*f240*/  IMAD.MOV.U32 R173, RZ, RZ, R172 ;  /* 0x000000ffffad7224 */ /* 0x000fe200078e00ac */
[----:B------:R-:W-:Y:S01]  /*f250*/  SHF.R.U32.HI R6, RZ, 0x8, R6 ;  /* 0x00000008ff067819 */ /* 0x000fe20000011606 */
        /* <DEDUP_REMOVED lines=9> */
[----:B---3--:R-:W-:Y:S01]  /*f2f0*/  HMMA.16816.F32 R116, R8, R40, R24 ;  /* 0x000000280874723c */ /* 0x008fe20000001818 */
[----:B------:R-:W-:-:S02]  /*f300*/  IMAD.MOV.U32 R82, RZ, RZ, R105 ;  /* 0x000000ffff527224 */ /* 0x000fc400078e0069 */
[----:B------:R-:W-:Y:S02]  /*f310*/  IMAD.MOV.U32 R81, RZ, RZ, R106 ;  /* 0x000000ffff517224 */ /* 0x000fe400078e006a */
[----:B------:R-:W-:Y:S02]  /*f320*/  IMAD.MOV.U32 R80, RZ, RZ, R103 ;  /* 0x000000ffff507224 */ /* 0x000fe400078e0067 */
[----:B------:R-:W-:Y:S01]  /*f330*/  IMAD.MOV.U32 R91, RZ, RZ, R104 ;  /* 0x000000ffff5b7224 */ /* 0x000fe200078e0068 */
[----:B-1----:R-:W-:Y:S01]  /*f340*/  HMMA.16816.F32 R100, R8, R16, R32 ;  /* 0x000000100864723c */ /* 0x002fe20000001820 */
[----:B------:R-:W-:-:S07]  /*f350*/  IMAD.MOV.U32 R90, RZ, RZ, R127 ;  /* 0x000000ffff5a7224 */ /* 0x000fce00078e007f */
[C---:B------:R-:W-:Y:S08]  /*f360*/  HMMA.16816.F32 R104, R8.reuse, R18, R60 ;  /* 0x000000120868723c */ /* 0x040ff0000000183c */
[----:B------:R-:W-:Y:S01]  /*f370*/  HMMA.16816.F32 R124, R8, R42, R36 ;  /* 0x0000002a087c723c */ /* 0x000fe20000001824 */
[----:B------:R-:W-:Y:S01]  /*f380*/  IMAD.MOV.U32 R9, RZ, RZ, R74 ;  /* 0x000000ffff097224 */ /* 0x000fe200078e004a */
[----:B------:R-:W-:-:S02]  /*f390*/  PRMT R8, R7, 0x5410, R6 ;  /* 0x0000541007087816 */ /* 0x000fc40000000006 */
[----:B------:R-:W-:Y:S02]  /*f3a0*/  PRMT R6, R75, 0x7632, R6 ;  /* 0x000076324b067816 */ /* 0x000fe40000000006 */
[----:B------:R-:W-:Y:S02]  /*f3b0*/  PRMT R11, R74, 0x7771, RZ ;  /* 0x000077714a0b7816 */ /* 0x000fe400000000ff */
[----:B------:R-:W-:Y:S02]  /*f3c0*/  LOP3.LUT R9, R9, 0xff, RZ, 0xc0, !PT ;  /* 0x000000ff09097812 */ /* 0x000fe400078ec0ff */
[----:B------:R-:W-:Y:S02]  /*f3d0*/  SHF.R.U32.HI R10, RZ, 0x18, R75 ;  /* 0x00000018ff0a7819 */ /* 0x000fe4000001164b */
[----:B------:R-:W-:Y:S02]  /*f3e0*/  LOP3.LUT R7, R6, 0xff, RZ, 0xc0, !PT ;  /* 0x000000ff06077812 */ /* 0x000fe400078ec0ff */
[----:B------:R-:W-:-:S02]  /*f3f0*/  HSET2.LE.AND R6, R8, R0, PT ;  /* 0x0000000008067233 */ /* 0x000fc40003803000 */
[----:B------:R-:W-:Y:S02]  /*f400*/  PRMT R9, R9, 0x5410, R11 ;  /* 0x0000541009097816 */ /* 0x000fe4000000000b */
[----:B------:R-:W-:Y:S02]  /*f410*/  PRMT R7, R7, 0x5410, R10 ;  /* 0x0000541007077816 */ /* 0x000fe4000000000a */
[----:B------:R-:W-:Y:S02]  /*f420*/  LOP3.LUT R11, R12, 0xff00ff, RZ, 0xc0, !PT ;  /* 0x00ff00ff0c0b7812 */ /* 0x000fe400078ec0ff */
[----:B------:R-:W-:Y:S02]  /*f430*/  LOP3.LUT R8, R90, R6, RZ, 0xc0, !PT ;  /* 0x000000065a087212 */ /* 0x000fe400078ec0ff */
[--C-:B------:R-:W-:Y:S02]  /*f440*/  HSET2.LE.AND R6, R7, R0.reuse, PT ;  /* 0x0000000007067233 */ /* 0x100fe40003803000 */
[----:B------:R-:W-:-:S02]  /*f450*/  HSET2.LE.AND R7, R9, R0, PT ;  /* 0x0000000009077233 */ /* 0x000fc40003803000 */
[----:B------:R-:W-:Y:S02]  /*f460*/  HSET2.LE.AND R11, R11, R0, PT ;  /* 0x000000000b0b7233 */ /* 0x000fe40003803000 */
[----:B------:R-:W-:Y:S02]  /*f470*/  LOP3.LUT R9, R91, R6, RZ, 0xc0, !PT ;  /* 0x000000065b097212 */ /* 0x000fe400078ec0ff */
[----:B------:R-:W-:Y:S02]  /*f480*/  LOP3.LUT R10, R80, R7, RZ, 0xc0, !PT ;  /* 0x00000007500a7212 */ /* 0x000fe400078ec0ff */
[----:B------:R-:W-:Y:S01]  /*f490*/  LOP3.LUT R11, R81, R11, RZ, 0xc0, !PT ;  /* 0x0000000b510b7212 */ /* 0x000fe200078ec0ff */
[----:B------:R-:W-:Y:S01]  /*f4a0*/  IMAD.MOV.U32 R80, RZ, RZ, R82 ;  /* 0x000000ffff507224 */ /* 0x000fe200078e0052 */
[C---:B------:R-:W-:Y:S01]  /*f4b0*/  PRMT R7, R52.reuse, 0x7773, RZ ;  /* 0x0000777334077816 */ /* 0x040fe200000000ff */
[----:B------:R-:W-:Y:S01]  /*f4c0*/  IMAD.MOV.U32 R81, RZ, RZ, R83 ;  /* 0x000000ffff517224 */ /* 0x000fe200078e0053 */
[----:B------:R-:W-:Y:S01]  /*f4d0*/  PRMT R6, R52, 0x7772, RZ ;  /* 0x0000777234067816 */ /* 0x000fe200000000ff */
[----:B------:R-:W-:-:S02]  /*f4e0*/  IMAD.MOV.U32 R24, RZ, RZ, R92 ;  /* 0x000000ffff187224 */ /* 0x000fc400078e005c */
[----:B------:R-:W-:Y:S02]  /*f4f0*/  IMAD.MOV.U32 R82, RZ, RZ, R98 ;  /* 0x000000ffff527224 */ /* 0x000fe400078e0062 */
[----:B------:R-:W-:Y:S01]  /*f500*/  IMAD.MOV.U32 R83, RZ, RZ, R99 ;  /* 0x000000ffff537224 */ /* 0x000fe200078e0063 */
[C---:B------:R-:W-:Y:S01]  /*f510*/  PRMT R30, R92.reuse, 0x7771, RZ ;  /* 0x000077715c1e7816 */ /* 0x040fe200000000ff */
[----:B------:R-:W-:Y:S01]  /*f520*/  HMMA.16816.F32 R96, R8, R40, R20 ;  /* 0x000000280860723c */ /* 0x000fe20000001814 */
[----:B------:R-:W-:Y:S01]  /*f530*/  IMAD.MOV.U32 R25, RZ, RZ, R86 ;  /* 0x000000ffff197224 */ /* 0x000fe200078e0056 */
[C---:B------:R-:W-:Y:S02]  /*f540*/  PRMT R23, R92.reuse, 0x7773, RZ ;  /* 0x000077735c177816 */ /* 0x040fe400000000ff */
[----:B------:R-:W-:Y:S02]  /*f550*/  PRMT R22, R92, 0x7772, RZ ;  /* 0x000077725c167816 */ /* 0x000fe400000000ff */
[----:B------:R-:W-:-:S02]  /*f560*/  PRMT R27, R48, 0x7773, RZ ;  /* 0x00007773301b7816 */ /* 0x000fc400000000ff */
[----:B------:R-:W-:Y:S02]  /*f570*/  PRMT R26, R48, 0x7772, RZ ;  /* 0x00007772301a7816 */ /* 0x000fe400000000ff */
[----:B------:R-:W-:Y:S01]  /*f580*/  PRMT R92, R6, 0x5410, R7 ;  /* 0x00005410065c7816 */ /* 0x000fe20000000007 */
[----:B------:R-:W-:Y:S01]  /*f590*/  IMAD.MOV.U32 R33, RZ, RZ, R56 ;  /* 0x000000ffff217224 */ /* 0x000fe200078e0038 */
[----:B------:R-:W-:Y:S01]  /*f5a0*/  LOP3.LUT R7, R24, 0xff, RZ, 0xc0, !PT ;  /* 0x000000ff18077812 */ /* 0x000fe200078ec0ff */
[----:B------:R-:W-:Y:S01]  /*f5b0*/  IMAD.MOV.U32 R32, RZ, RZ, R58 ;  /* 0x000000ffff207224 */ /* 0x000fe200078e003a */
[C---:B------:R-:W-:Y:S02]  /*f5c0*/  PRMT R38, R56.reuse, 0x7771, RZ ;  /* 0x0000777138267816 */ /* 0x040fe400000000ff */
[C---:B------:R-:W-:Y:S02]  /*f5d0*/  PRMT R13, R56.reuse, 0x7773, RZ ;  /* 0x00007773380d7816 */ /* 0x040fe400000000ff */
[----:B------:R-:W-:Y:S01]  /*f5e0*/  PRMT R12, R56, 0x7772, RZ ;  /* 0x00007772380c7816 */ /* 0x000fe200000000ff */
[----:B------:R-:W-:Y:S01]  /*f5f0*/  IMAD.MOV.U32 R56, RZ, RZ, R162 ;  /* 0x000000ffff387224 */ /* 0x000fe200078e00a2 */
[----:B------:R-:W-:-:S02]  /*f600*/  PRMT R29, R86, 0x7771, RZ ;  /* 0x00007771561d7816 */ /* 0x000fc400000000ff */
[----:B------:R-:W-:Y:S02]  /*f610*/  LOP3.LUT R6, R25, 0xff, RZ, 0xc0, !PT ;  /* 0x000000ff19067812 */ /* 0x000fe400078ec0ff */
[----:B------:R-:W-:Y:S02]  /*f620*/  PRMT R162, R26, 0x5410, R27 ;  /* 0x000054101aa27816 */ /* 0x000fe4000000001b */
[----:B------:R-:W-:Y:S01]  /*f630*/  PRMT R27, R7, 0x5410, R30 ;  /* 0x00005410071b7816 */ /* 0x000fe2000000001e */
[----:B------:R-:W-:Y:S01]  /*f640*/  IMAD.MOV.U32 R30, RZ, RZ, R82 ;  /* 0x000000ffff1e7224 */ /* 0x000fe200078e0052 */
[----:B------:R-:W-:Y:S01]  /*f650*/  PRMT R82, R6, 0x5410, R29 ;  /* 0x0000541006527816 */ /* 0x000fe2000000001d */
[----:B------:R-:W-:Y:S01]  /*f660*/  IMAD.MOV.U32 R31, RZ, RZ, R70 ;  /* 0x000000ffff1f7224 */ /* 0x000fe200078e0046 */
[----:B------:R-:W-:Y:S02]  /*f670*/  PRMT R34, R58, 0x7771, RZ ;  /* 0x000077713a227816 */ /* 0x000fe400000000ff */
[----:B------:R-:W-:Y:S01]  /*f680*/  LOP3.LUT R6, R32, 0xff, RZ, 0xc0, !PT ;  /* 0x000000ff20067812 */ /* 0x000fe200078ec0ff */
[----:B------:R-:W-:Y:S01]  /*f690*/  IMAD.MOV.U32 R37, RZ, RZ, R52 ;  /* 0x000000ffff257224 */ /* 0x000fe200078e0034 */
[----:B------:R-:W-:Y:S01]  /*f6a0*/  PRMT R35, R70, 0x7771, RZ ;  /* 0x0000777146237816 */ /* 0x000fe200000000ff */
[----:B------:R-:W-:Y:S01]  /*f6b0*/  HMMA.16816.F32 R88, R8, R16, R64 ;  /* 0x000000100858723c */ /* 0x000fe20000001840 */
[----:B------:R-:W-:-:S02]  /*f6c0*/  LOP3.LUT R7, R31, 0xff, RZ, 0xc0, !PT ;  /* 0x000000ff1f077812 */ /* 0x000fc400078ec0ff */
[----:B------:R-:W-:Y:S01]  /*f6d0*/  PRMT R25, R6, 0x5410, R34 ;  /* 0x0000541006197816 */ /* 0x000fe20000000022 */
[----:B------:R-:W-:Y:S01]  /*f6e0*/  IMAD.MOV.U32 R28, RZ, RZ, R72 ;  /* 0x000000ffff1c7224 */ /* 0x000fe200078e0048 */
[----:B------:R-:W-:-:S03]  /*f6f0*/  LOP3.LUT R6, R33, 0xff, RZ, 0xc0, !PT ;  /* 0x000000ff21067812 */ /* 0x000fc600078ec0ff */
[----:B------:R-:W-:Y:S01]  /*f700*/  HMMA.16816.F32 R64, R8, R18, R44 ;  /* 0x000000120840723c */ /* 0x000fe2000000182c */
[----:B------:R-:W-:Y:S01]  /*f710*/  IMAD.MOV.U32 R46, RZ, RZ, R172 ;  /* 0x000000ffff2e7224 */ /* 0x000fe200078e00ac */
[----:B------:R-:W-:Y:S02]  /*f720*/  PRMT R172, R7, 0x5410, R35 ;  /* 0x0000541007ac7816 */ /* 0x000fe40000000023 */
[----:B------:R-:W-:Y:S02]  /*f730*/  PRMT R40, R52, 0x7771, RZ ;  /* 0x0000777134287816 */ /* 0x000fe400000000ff */
[----:B------:R-:W-:Y:S02]  /*f740*/  LOP3.LUT R7, R37, 0xff, RZ, 0xc0, !PT ;  /* 0x000000ff25077812 */ /* 0x000fe400078ec0ff */
[----:B------:R-:W-:Y:S01]  /*f750*/  PRMT R61, R6, 0x5410, R38 ;  /* 0x00005410063d7816 */ /* 0x000fe20000000026 */
[----:B------:R-:W-:Y:S01]  /*f760*/  IMAD.MOV.U32 R39, RZ, RZ, R48 ;  /* 0x000000ffff277224 */ /* 0x000fe200078e0030 */
[----:B------:R-:W-:-:S02]  /*f770*/  PRMT R62, R12, 0x5410, R13 ;  /* 0x000054100c3e7816 */ /* 0x000fc4000000000d */
[----:B------:R-:W-:Y:S02]  /*f780*/  LOP3.LUT R6, R122, 0xffff, RZ, 0xc0, !PT ;  /* 0x0000ffff7a067812 */ /* 0x000fe400078ec0ff */
[----:B------:R-:W-:Y:S02]  /*f790*/  PRMT R36, R72, 0x7771, RZ ;  /* 0x0000777148247816 */ /* 0x000fe400000000ff */
[----:B------:R-:W-:Y:S02]  /*f7a0*/  LOP3.LUT R12, R28, 0xff, RZ, 0xc0, !PT ;  /* 0x000000ff1c0c7812 */ /* 0x000fe400078ec0ff */
[C---:B------:R-:W-:Y:S02]  /*f7b0*/  PRMT R21, R86.reuse, 0x7773, RZ ;  /* 0x0000777356157816 */ /* 0x040fe400000000ff */
[----:B------:R-:W-:Y:S02]  /*f7c0*/  PRMT R20, R86, 0x7772, RZ ;  /* 0x0000777256147816 */ /* 0x000fe400000000ff */
[----:B------:R-:W-:-:S02]  /*f7d0*/  PRMT R17, R70, 0x7773, RZ ;  /* 0x0000777346117816 */ /* 0x000fc400000000ff */
[----:B------:R-:W-:Y:S01]  /*f7e0*/  PRMT R16, R70, 0x7772, RZ ;  /* 0x0000777246107816 */ /* 0x000fe200000000ff */
[----:B------:R-:W-:Y:S01]  /*f7f0*/  IMAD.MOV.U32 R70, RZ, RZ, R80 ;  /* 0x000000ffff467224 */ /* 0x000fe200078e0050 */
[----:B------:R-:W-:Y:S01]  /*f800*/  PRMT R86, R7, 0x5410, R40 ;  /* 0x0000541007567816 */ /* 0x000fe20000000028 */
[----:B------:R-:W-:Y:S01]  /*f810*/  IMAD.MOV.U32 R80, RZ, RZ, R156 ;  /* 0x000000ffff507224 */ /* 0x000fe200078e009c */
[----:B------:R-:W-:Y:S01]  /*f820*/  SHF.R.U32.HI R6, RZ, 0x8, R6 ;  /* 0x00000008ff067819 */ /* 0x000fe20000011606 */
[----:B------:R-:W-:Y:S01]  /*f830*/  IMAD.MOV.U32 R31, RZ, RZ, R141 ;  /* 0x000000ffff1f7224 */ /* 0x000fe200078e008d */
[----:B------:R-:W-:Y:S01]  /*f840*/  LOP3.LUT R7, R122, 0xff, RZ, 0xc0, !PT ;  /* 0x000000ff7a077812 */ /* 0x000fe200078ec0ff */
[----:B------:R-:W-:Y:S01]  /*f850*/  IMAD.MOV.U32 R156, RZ, RZ, R173 ;  /* 0x000000ffff9c7224 */ /* 0x000fe200078e00ad */
[----:B------:R-:W-:Y:S02]  /*f860*/  PRMT R141, R12, 0x5410, R36 ;  /* 0x000054100c8d7816 */ /* 0x000fe40000000024 */
[----:B------:R-:W-:-:S02]  /*f870*/  PRMT R41, R48, 0x7771, RZ ;  /* 0x0000777130297816 */ /* 0x000fc400000000ff */
[----:B------:R-:W-:Y:S01]  /*f880*/  LOP3.LUT R12, R39, 0xff, RZ, 0xc0, !PT ;  /* 0x000000ff270c7812 */ /* 0x000fe200078ec0ff */
[----:B------:R-:W-:Y:S01]  /*f890*/  IMAD.MOV.U32 R47, RZ, RZ, R156 ;  /* 0x000000ffff2f7224 */ /* 0x000fe200078e009c */
[----:B------:R-:W-:Y:S02]  /*f8a0*/  PRMT R26, R7, 0x5410, R6 ;  /* 0x00005410071a7816 */ /* 0x000fe40000000006 */
[C---:B------:R-:W-:Y:S02]  /*f8b0*/  PRMT R15, R58.reuse, 0x7773, RZ ;  /* 0x000077733a0f7816 */ /* 0x040fe400000000ff */
[----:B------:R-:W-:Y:S02]  /*f8c0*/  PRMT R14, R58, 0x7772, RZ ;  /* 0x000077723a0e7816 */ /* 0x000fe400000000ff */
[----:B------:R-:W-:Y:S02]  /*f8d0*/  PRMT R7, R122, 0x7632, R7 ;  /* 0x000076327a077816 */ /* 0x000fe40000000007 */
[----:B------:R-:W-:-:S02]  /*f8e0*/  PRMT R156, R12, 0x5410, R41 ;  /* 0x000054100c9c7816 */ /* 0x000fc40000000029 */
[C---:B------:R-:W-:Y:S01]  /*f8f0*/  LOP3.LUT R6, R121.reuse, 0xffff, RZ, 0xc0, !PT ;  /* 0x0000ffff79067812 */ /* 0x040fe200078ec0ff */
[----:B------:R-:W-:Y:S01]  /*f900*/  IMAD.MOV.U32 R63, RZ, RZ, R81 ;  /* 0x000000ffff3f7224 */ /* 0x000fe200078e0051 */
[----:B------:R-:W-:Y:S01]  /*f910*/  PRMT R12, R121, 0x7632, R12 ;  /* 0x00007632790c7816 */ /* 0x000fe2000000000c */
[----:B------:R-:W-:Y:S01]  /*f920*/  IMAD.MOV.U32 R81, RZ, RZ, R149 ;  /* 0x000000ffff517224 */ /* 0x000fe200078e0095 */
[----:B------:R-:W-:Y:S02]  /*f930*/  PRMT R44, R14, 0x5410, R15 ;  /* 0x000054100e2c7816 */ /* 0x000fe4000000000f */
[----:B------:R-:W-:Y:S02]  /*f940*/  LOP3.LUT R13, R7, 0xff, RZ, 0xc0, !PT ;  /* 0x000000ff070d7812 */ /* 0x000fe400078ec0ff */
[----:B------:R-:W-:Y:S02]  /*f950*/  LOP3.LUT R15, R121, 0xff, RZ, 0xc0, !PT ;  /* 0x000000ff790f7812 */ /* 0x000fe400078ec0ff */
[----:B------:R-:W-:-:S02]  /*f960*/  SHF.R.U32.HI R7, RZ, 0x8, R6 ;  /* 0x00000008ff077819 */ /* 0x000fc40000011606 */
[----:B------:R-:W-:Y:S02]  /*f970*/  SHF.R.U32.HI R14, RZ, 0x18, R121 ;  /* 0x00000018ff0e7819 */ /* 0x000fe40000011679 */
[----:B------:R-:W-:Y:S01]  /*f980*/  LOP3.LUT R6, R12, 0xff, RZ, 0xc0, !PT ;  /* 0x000000ff0c067812 */ /* 0x000fe200078ec0ff */
[----:B------:R-:W-:Y:S01]  /*f990*/  IMAD.MOV.U32 R28, RZ, RZ, R81 ;  /* 0x000000ffff1c7224 */ /* 0x000fe200078e0051 */
[C---:B------:R-:W-:Y:S02]  /*f9a0*/  PRMT R19, R72.reuse, 0x7773, RZ ;  /* 0x0000777348137816 */ /* 0x040fe400000000ff */
[----:B------:R-:W-:Y:S01]  /*f9b0*/  PRMT R18, R72, 0x7772, RZ ;  /* 0x0000777248127816 */ /* 0x000fe200000000ff */
[----:B------:R-:W-:Y:S01]  /*f9c0*/  IMAD.MOV.U32 R29, RZ, RZ, R80 ;  /* 0x000000ffff1d7224 */ /* 0x000fe200078e0050 */
[----:B------:R-:W-:Y:S01]  /*f9d0*/  PRMT R173, R16, 0x5410, R17 ;  /* 0x0000541010ad7816 */ /* 0x000fe20000000011 */
[----:B------:R-:W-:Y:S01]  /*f9e0*/  HMMA.16816.F32 R72, R8, R42, R76 ;  /* 0x0000002a0848723c */ /* 0x000fe2000000184c */
[----:B------:R-:W-:-:S02]  /*f9f0*/  SHF.R.U32.HI R16, RZ, 0x18, R122 ;  /* 0x00000018ff107819 */ /* 0x000fc4000001167a */
[--C-:B------:R-:W-:Y:S02]  /*fa00*/  PRMT R81, R15, 0x5410, R7.reuse ;  /* 0x000054100f517816 */ /* 0x100fe40000000007 */
[----:B------:R-:W-:Y:S02]  /*fa10*/  LOP3.LUT R8, R84, 0xffff, RZ, 0xc0, !PT ;  /* 0x0000ffff54087812 */ /* 0x000fe400078ec0ff */
[----:B------:R-:W-:Y:S02]  /*fa20*/  PRMT R80, R6, 0x5410, R14 ;  /* 0x0000541006507816 */ /* 0x000fe4000000000e */
[----:B------:R-:W-:Y:S02]  /*fa30*/  PRMT R7, R84, 0x7632, R7 ;  /* 0x0000763254077816 */ /* 0x000fe40000000007 */
[C---:B------:R-:W-:Y:S02]  /*fa40*/  LOP3.LUT R6, R71.reuse, 0xffff, RZ, 0xc0, !PT ;  /* 0x0000ffff47067812 */ /* 0x040fe400078ec0ff */
        /* <DEDUP_REMOVED lines=9> */
[----:B------:R-:W-:Y:S02]  /*fae0*/  LOP3.LUT R14, R84, 0xff, RZ, 0xc0, !PT ;  /* 0x000000ff540e7812 */ /* 0x000fe400078ec0ff */
[----:B------:R-:W-:Y:S02]  /*faf0*/  PRMT R84, R8, 0x5410, R13 ;  /* 0x0000541008547816 */ /* 0x000fe4000000000d */
[----:B------:R-:W-:Y:S02]  /*fb00*/  PRMT R121, R12, 0x5410, R7 ;  /* 0x000054100c797816 */ /* 0x000fe40000000007 */
[----:B------:R-:W-:-:S02]  /*fb10*/  LOP3.LUT R8, R59, 0xffff, RZ, 0xc0, !PT ;  /* 0x0000ffff3b087812 */ /* 0x000fc400078ec0ff */
[----:B------:R-:W-:Y:S02]  /*fb20*/  PRMT R122, R6, 0x5410, R11 ;  /* 0x00005410067a7816 */ /* 0x000fe4000000000b */
[----:B------:R-:W-:Y:S02]  /*fb30*/  PRMT R7, R59, 0x7632, R7 ;  /* 0x000076323b077816 */ /* 0x000fe40000000007 */
[----:B------:R-:W-:Y:S02]  /*fb40*/  LOP3.LUT R6, R57, 0xffff, RZ, 0xc0, !PT ;  /* 0x0000ffff39067812 */ /* 0x000fe400078ec0ff */
[----:B------:R-:W-:Y:S02]  /*fb50*/  SHF.R.U32.HI R9, RZ, 0x8, R8 ;  /* 0x00000008ff097819 */ /* 0x000fe40000011608 */
[----:B------:R-:W-:Y:S02]  /*fb60*/  LOP3.LUT R8, R7, 0xff, RZ, 0xc0, !PT ;  /* 0x000000ff07087812 */ /* 0x000fe400078ec0ff */
[----:B------:R-:W-:-:S02]  /*fb70*/  SHF.R.U32.HI R6, RZ, 0x8, R6 ;  /* 0x00000008ff067819 */ /* 0x000fc40000011606 */
[----:B------:R-:W-:Y:S02]  /*fb80*/  LOP3.LUT R7, R57, 0xff, RZ, 0xc0, !PT ;  /* 0x000000ff39077812 */ /* 0x000fe400078ec0ff */
[----:B------:R-:W-:Y:S02]  /*fb90*/  PRMT R78, R14, 0x5410, R10 ;  /* 0x000054100e4e7816 */ /* 0x000fe4000000000a */
[----:B------:R-:W-:Y:S02]  /*fba0*/  SHF.R.U32.HI R10, RZ, 0x18, R59 ;  /* 0x00000018ff0a7819 */ /* 0x000fe4000001163b */
[----:B------:R-:W-:Y:S02]  /*fbb0*/  LOP3.LUT R11, R59, 0xff, RZ, 0xc0, !PT ;  /* 0x000000ff3b0b7812 */ /* 0x000fe400078ec0ff */
[----:B------:R-:W-:Y:S02]  /*fbc0*/  PRMT R60, R7, 0x5410, R6 ;  /* 0x00005410073c7816 */ /* 0x000fe40000000006 */
[----:B------:R-:W-:-:S02]  /*fbd0*/  PRMT R7, R57, 0x7632, R7 ;  /* 0x0000763239077816 */ /* 0x000fc40000000007 */
[----:B------:R-:W-:Y:S02]  /*fbe0*/  PRMT R13, R8, 0x5410, R10 ;  /* 0x00005410080d7816 */ /* 0x000fe4000000000a */
[C---:B------:R-:W-:Y:S02]  /*fbf0*/  LOP3.LUT R6, R53.reuse, 0xffff, RZ, 0xc0, !PT ;  /* 0x0000ffff35067812 */ /* 0x040fe400078ec0ff */
[----:B------:R-:W-:Y:S02]  /*fc00*/  PRMT R8, R53, 0x7632, R8 ;  /* 0x0000763235087816 */ /* 0x000fe40000000008 */
[----:B------:R-:W-:Y:S02]  /*fc10*/  PRMT R14, R11, 0x5410, R9 ;  /* 0x000054100b0e7816 */ /* 0x000fe40000000009 */
[----:B------:R-:W-:Y:S02]  /*fc20*/  LOP3.LUT R9, R7, 0xff, RZ, 0xc0, !PT ;  /* 0x000000ff07097812 */ /* 0x000fe400078ec0ff */
[----:B------:R-:W-:-:S02]  /*fc30*/  SHF.R.U32.HI R7, RZ, 0x8, R6 ;  /* 0x00000008ff077819 */ /* 0x000fc40000011606 */
[----:B------:R-:W-:Y:S02]  /*fc40*/  SHF.R.U32.HI R10, RZ, 0x18, R53 ;  /* 0x00000018ff0a7819 */ /* 0x000fe40000011635 */
[----:B------:R-:W-:Y:S01]  /*fc50*/  LOP3.LUT R6, R8, 0xff, RZ, 0xc0, !PT ;  /* 0x000000ff08067812 */ /* 0x000fe200078ec0ff */
[----:B------:R-:W-:Y:S01]  /*fc60*/  IMAD.MOV.U32 R8, RZ, RZ, R147 ;  /* 0x000000ffff087224 */ /* 0x000fe200078e0093 */
[----:B------:R-:W-:Y:S02]  /*fc70*/  LOP3.LUT R11, R53, 0xff, RZ, 0xc0, !PT ;  /* 0x000000ff350b7812 */ /* 0x000fe400078ec0ff */
[----:B------:R-:W-:Y:S02]  /*fc80*/  PRMT R76, R6, 0x5410, R10 ;  /* 0x00005410064c7816 */ /* 0x000fe4000000000a */
[----:B------:R-:W-:Y:S02]  /*fc90*/  HSET2.LE.AND R6, R14, R0, PT ;  /* 0x000000000e067233 */ /* 0x000fe40003803000 */
[----:B------:R-:W-:-:S02]  /*fca0*/  PRMT R77, R11, 0x5410, R7 ;  /* 0x000054100b4d7816 */ /* 0x000fc40000000007 */
[----:B------:R-:W-:Y:S02]  /*fcb0*/  SHF.R.U32.HI R12, RZ, 0x18, R57 ;  /* 0x00000018ff0c7819 */ /* 0x000fe40000011639 */
[----:B------:R-:W-:Y:S01]  /*fcc0*/  LOP3.LUT R8, R8, R6, RZ, 0xc0, !PT ;  /* 0x0000000608087212 */ /* 0x000fe200078ec0ff */
[----:B------:R-:W-:Y:S01]  /*fcd0*/  IMAD.MOV.U32 R6, RZ, RZ, R146 ;  /* 0x000000ffff067224 */ /* 0x000fe200078e0092 */
[--C-:B------:R-:W-:Y:S01]  /*fce0*/  HSET2.LE.AND R7, R13, R0.reuse, PT ;  /* 0x000000000d077233 */ /* 0x100fe20003803000 */
[----:B------:R-:W-:Y:S01]  /*fcf0*/  IMAD.MOV.U32 R58, RZ, RZ, R83 ;  /* 0x000000ffff3a7224 */ /* 0x000fe200078e0053 */
[----:B------:R-:W-:Y:S02]  /*fd00*/  PRMT R45, R22, 0x5410, R23 ;  /* 0x00005410162d7816 */ /* 0x000fe40000000017 */
[----:B------:R-:W-:Y:S02]  /*fd10*/  PRMT R83, R20, 0x5410, R21 ;  /* 0x0000541014537816 */ /* 0x000fe40000000015 */
[----:B------:R-:W-:Y:S01]  /*fd20*/  PRMT R149, R18, 0x5410, R19 ;  /* 0x0000541012957816 */ /* 0x000fe20000000013 */
[----:B------:R-:W-:Y:S01]  /*fd30*/  LDSM.16.MT88.4 R20, [R50+0x1000] ;  /* 0x001000003214783b */ /* 0x000fe20000004200 */
[----:B------:R-:W-:Y:S01]  /*fd40*/  PRMT R48, R9, 0x5410, R12 ;  /* 0x0000541009307816 */ /* 0x000fe2000000000c */
[----:B------:R-:W-:Y:S01]  /*fd50*/  IMAD.MOV.U32 R10, RZ, RZ, R145 ;  /* 0x000000ffff0a7224 */ /* 0x000fe200078e0091 */
[----:B------:R-:W-:Y:S01]  /*fd60*/  LOP3.LUT R9, R6, R7, RZ, 0xc0, !PT ;  /* 0x0000000706097212 */ /* 0x000fe200078ec0ff */
[----:B------:R-:W1:Y:S01]  /*fd70*/  LDSM.16.MT88.4 R16, [R49+0x5000] ;  /* 0x005000003110783b */ /* 0x000e620000004200 */
[----:B------:R-:W-:-:S02]  /*fd80*/  HSET2.LE.AND R6, R25, R0, PT ;  /* 0x0000000019067233 */ /* 0x000fc40003803000 */
[----:B------:R-:W-:-:S03]  /*fd90*/  LOP3.LUT R7, R44, 0xff00ff, RZ, 0xc0, !PT ;  /* 0x00ff00ff2c077812 */ /* 0x000fc600078ec0ff */
[----:B------:R-:W-:Y:S01]  /*fda0*/  LOP3.LUT R10, R10, R6, RZ, 0xc0, !PT ;  /* 0x000000060a0a7212 */ /* 0x000fe200078ec0ff */
[----:B------:R-:W-:Y:S01]  /*fdb0*/  IMAD.MOV.U32 R6, RZ, RZ, R144 ;  /* 0x000000ffff067224 */ /* 0x000fe200078e0090 */
[----:B------:R-:W-:-:S05]  /*fdc0*/  HSET2.LE.AND R7, R7, R0, PT ;  /* 0x0000000007077233 */ /* 0x000fca0003803000 */
[----:B------:R-:W-:Y:S02]  /*fdd0*/  LOP3.LUT R11, R6, R7, RZ, 0xc0, !PT ;  /* 0x00000007060b7212 */ /* 0x000fe400078ec0ff */
[C---:B------:R-:W-:Y:S02]  /*fde0*/  PRMT R6, R51.reuse, 0x7632, R6 ;  /* 0x0000763233067816 */ /* 0x040fe40000000006 */
[----:B------:R-:W-:Y:S02]  /*fdf0*/  SHF.R.U32.HI R12, RZ, 0x18, R51 ;  /* 0x00000018ff0c7819 */ /* 0x000fe40000011633 */
[----:B------:R-:W-:Y:S02]  /*fe00*/  LOP3.LUT R6, R6, 0xff, RZ, 0xc0, !PT ;  /* 0x000000ff06067812 */ /* 0x000fe400078ec0ff */
[C---:B------:R-:W-:Y:S02]  /*fe10*/  LOP3.LUT R7, R51.reuse, 0xffff, RZ, 0xc0, !PT ;  /* 0x0000ffff33077812 */ /* 0x040fe400078ec0ff */
[----:B------:R-:W-:-:S02]  /*fe20*/  LOP3.LUT R13, R51, 0xff, RZ, 0xc0, !PT ;  /* 0x000000ff330d7812 */ /* 0x000fc400078ec0ff */
[----:B------:R-:W-:Y:S02]  /*fe30*/  PRMT R51, R6, 0x5410, R12 ;  /* 0x0000541006337816 */ /* 0x000fe4000000000c */
[----:B------:R-:W-:Y:S02]  /*fe40*/  HSET2.LE.AND R6, R26, R0, PT ;  /* 0x000000001a067233 */ /* 0x000fe40003803000 */
[----:B------:R-:W-:-:S03]  /*fe50*/  SHF.R.U32.HI R7, RZ, 0x8, R7 ;  /* 0x00000008ff077819 */ /* 0x000fc60000011607 */
[----:B------:R-:W-:Y:S02]  /*fe60*/  LOP3.LUT R12, R31, R6, RZ, 0xc0, !PT ;  /* 0x000000061f0c7212 */ /* 0x000fe400078ec0ff */
[----:B------:R-:W-:Y:S02]  /*fe70*/  PRMT R79, R13, 0x5410, R7 ;  /* 0x000054100d4f7816 */ /* 0x000fe40000000007 */
[--C-:B------:R-:W-:Y:S02]  /*fe80*/  HSET2.LE.AND R7, R24, R0.reuse, PT ;  /* 0x0000000018077233 */ /* 0x100fe40003803000 */
[----:B------:R-:W-:Y:S02]  /*fe90*/  LOP3.LUT R6, R45, 0xff00ff, RZ, 0xc0, !PT ;  /* 0x00ff00ff2d067812 */ /* 0x000fe400078ec0ff */
[--C-:B------:R-:W-:Y:S02]  /*fea0*/  HSET2.LE.AND R14, R27, R0.reuse, PT ;  /* 0x000000001b0e7233 */ /* 0x100fe40003803000 */
[----:B------:R-:W-:Y:S01]  /*feb0*/  LOP3.LUT R13, R46, R7, RZ, 0xc0, !PT ;  /* 0x000000072e0d7212 */ /* 0x000fe200078ec0ff */
[C---:B-1----:R-:W-:Y:S01]  /*fec0*/  HMMA.16816.F32 R52, R8.reuse, R16, R100 ;  /* 0x000000100834723c */ /* 0x042fe20000001864 */
[----:B------:R-:W-:Y:S01]  /*fed0*/  HSET2.LE.AND R15, R6, R0, PT ;  /* 0x00000000060f7233 */ /* 0x000fe20003803000 */
[----:B------:R-:W-:Y:S01]  /*fee0*/  IMAD.WIDE R6, R190, 0x70, R94 ;  /* 0x00000070be067825 */ /* 0x000fe200078e025e */
[----:B------:R-:W-:Y:S01]  /*fef0*/  LOP3.LUT R14, R47, R14, RZ, 0xc0, !PT ;  /* 0x0000000e2f0e7212 */ /* 0x000fe200078ec0ff */
[----:B------:R-:W-:Y:S04]  /*ff00*/  STG.E.U16 desc[UR20][R94.64+0x12], R171 ;  /* 0x000012ab5e007986 */ /* 0x000fe8000c101514 */
[----:B------:R-:W-:Y:S01]  /*ff10*/  HMMA.16816.F32 R32, R8, R18, R104 ;  /* 0x000000120820723c */ /* 0x000fe20000001868 */
[----:B------:R-:W-:Y:S01]  /*ff20*/  STG.E.U16 desc[UR20][R6.64+0x10], R142 ;  /* 0x0000108e06007986 */ /* 0x000fe2000c101514 */
[----:B------:R-:W-:-:S02]  /*ff30*/  IMAD.MOV.U32 R146, RZ, RZ, R68 ;  /* 0x000000ffff927224 */ /* 0x000fc400078e0044 */
[----:B------:R-:W-:Y:S01]  /*ff40*/  IMAD.MOV.U32 R145, RZ, RZ, R29 ;  /* 0x000000ffff917224 */ /* 0x000fe200078e001d */
[----:B------:R-:W1:Y:S03]  /*ff50*/  LDSM.16.MT88.4 R24, [R49+0x5400] ;  /* 0x005400003118783b */ /* 0x000e660000004200 */
[C---:B------:R-:W-:Y:S01]  /*ff60*/  HMMA.16816.F32 R40, R8.reuse, R20, R116 ;  /* 0x000000140828723c */ /* 0x040fe20000001874 */
[----:B------:R2:W-:Y:S07]  /*ff70*/  STG.E.U16 desc[UR20][R6.64+0x12], R143 ;  /* 0x0000128f06007986 */ /* 0x0005ee000c101514 */
[----:B------:R-:W-:Y:S01]  /*ff80*/  HMMA.16816.F32 R44, R8, R22, R124 ;  /* 0x00000016082c723c */ /* 0x000fe2000000187c */
[----:B------:R-:W-:Y:S01]  /*ff90*/  IMAD.WIDE R8, R190, -0x70, R6 ;  /* 0xffffff90be087825 */ /* 0x000fe200078e0206 */
[----:B------:R-:W-:Y:S01]  /*ffa0*/  STG.E.U16 desc[UR20][R2.64+0x10], R139 ;  /* 0x0000108b02007986 */ /* 0x000fe2000c101514 */
[----:B------:R-:W-:-:S03]  /*ffb0*/  LOP3.LUT R15, R28, R15, RZ, 0xc0, !PT ;  /* 0x0000000f1c0f7212 */ /* 0x000fc600078ec0ff */
[----:B------:R-:W-:Y:S04]  /*ffc0*/  STG.E.U16 desc[UR20][R2.64+0x12], R133 ;  /* 0x0000128502007986 */ /* 0x000fe8000c101514 */
[----:B------:R-:W-:Y:S04]  /*ffd0*/  STG.E.U16 desc[UR20][R4.64+0x20], R169 ;  /* 0x000020a904007986 */ /* 0x000fe8000c101514 */
[----:B------:R-:W-:Y:S01]  /*ffe0*/  STG.E.U16 desc[UR20][R4.64+0x22], R168 ;  /* 0x000022a804007986 */ /* 0x000fe2000c101514 */
[----:B--2---:R-:W-:-:S03]  /*fff0*/  IMAD.WIDE R6, R190, 0x70, R8 ;  /* 0x00000070be067825 */ /* 0x004fc600078e0208 */
[----:B------:R-:W-:Y:S04]  /*10000*/  STG.E.U16 desc[UR20][R8.64+0x20], R167 ;  /* 0x000020a708007986 */ /* 0x000fe8000c101514 */
[----:B------:R2:W-:Y:S04]  /*10010*/  STG.E.U16 desc[UR20][R8.64+0x22], R165 ;  /* 0x000022a508007986 */ /* 0x0005e8000c101514 */
[----:B------:R-:W-:Y:S04]  /*10020*/  STG.E.U16 desc[UR20][R6.64+0x20], R140 ;  /* 0x0000208c06007986 */ /* 0x000fe8000c101514 */
[----:B------:R3:W-:Y:S01]  /*10030*/  STG.E.U16 desc[UR20][R6.64+0x22], R138 ;  /* 0x0000228a06007986 */ /* 0x0007e2000c101514 */
[----:B------:R-:W-:-:S02]  /*10040*/  IMAD.MOV.U32 R103, RZ, RZ, R56 ;  /* 0x000000ffff677224 */ /* 0x000fc400078e0038 */
[----:B------:R-:W-:Y:S01]  /*10050*/  IMAD.MOV.U32 R102, RZ, RZ, R58 ;  /* 0x000000ffff667224 */ /* 0x000fe200078e003a */
[----:B------:R-:W-:Y:S01]  /*10060*/  HMMA.16816.F32 R36, R12, R16, R88 ;  /* 0x000000100c24723c */ /* 0x000fe20000001858 */
[----:B------:R-:W-:Y:S01]  /*10070*/  IMAD.MOV.U32 R16, RZ, RZ, R154 ;  /* 0x000000ffff107224 */ /* 0x000fe200078e009a */
[--C-:B------:R-:W-:Y:S01]  /*10080*/  HSET2.LE.AND R10, R60, R0.reuse, PT ;  /* 0x000000003c0a7233 */ /* 0x100fe20003803000 */
[----:B------:R-:W-:Y:S01]  /*10090*/  IMAD.MOV.U32 R17, RZ, RZ, R151 ;  /* 0x000000ffff117224 */ /* 0x000fe200078e0097 */
[----:B------:R-:W-:-:S04]  /*100a0*/  HSET2.LE.AND R11, R48, R0, PT ;  /* 0x00000000300b7233 */ /* 0x000fc80003803000 */
[----:B------:R-:W-:Y:S01]  /*100b0*/  HMMA.16816.F32 R56, R12, R18, R64 ;  /* 0x000000120c38723c */ /* 0x000fe20000001840 */
[----:B--2---:R-:W-:Y:S01]  /*100c0*/  IMAD.WIDE R8, R190, -0x70, R6 ;  /* 0xffffff90be087825 */ /* 0x004fe200078e0206 */
[----:B---3--:R-:W-:-:S05]  /*100d0*/  LOP3.LUT R6, R62, 0xff00ff, RZ, 0xc0, !PT ;  /* 0x00ff00ff3e067812 */ /* 0x008fca00078ec0ff */
[----:B------:R-:W-:Y:S01]  /*100e0*/  HSET2.LE.AND R19, R6, R0, PT ;  /* 0x0000000006137233 */ /* 0x000fe20003803000 */
[----:B------:R-:W-:Y:S01]  /*100f0*/  IMAD.WIDE R6, R190, 0x70, R8 ;  /* 0x00000070be067825 */ /* 0x000fe200078e0208 */
[----:B------:R-:W-:Y:S02]  /*10100*/  LOP3.LUT R16, R16, R10, RZ, 0xc0, !PT ;  /* 0x0000000a10107212 */ /* 0x000fe400078ec0ff */
[----:B------:R-:W-:Y:S01]  /*10110*/  LOP3.LUT R17, R17, R11, RZ, 0xc0, !PT ;  /* 0x0000000b11117212 */ /* 0x000fe200078ec0ff */
[----:B------:R-:W-:Y:S01]  /*10120*/  STG.E.U16 desc[UR20][R2.64+0x20], R132 ;  /* 0x0000208402007986 */ /* 0x000fe2000c101514 */
[----:B------:R-:W-:-:S03]  /*10130*/  IMAD.WIDE R10, R190, -0x70, R6 ;  /* 0xffffff90be0a7825 */ /* 0x000fc600078e0206 */
[----:B------:R-:W-:Y:S01]  /*10140*/  STG.E.U16 desc[UR20][R2.64+0x22], R129 ;  /* 0x0000228102007986 */ /* 0x000fe2000c101514 */
[----:B------:R-:W-:-:S03]  /*10150*/  IMAD.MOV.U32 R101, RZ, RZ, R69 ;  /* 0x000000ffff657224 */ /* 0x000fc600078e0045 */
        /* <DEDUP_REMOVED lines=12> */
[C---:B------:R-:W-:Y:S08]  /*10220*/  HMMA.16816.F32 R64, R12.reuse, R20, R96 ;  /* 0x000000140c40723c */ /* 0x040ff00000001860 */
[----:B------:R-:W-:Y:S01]  /*10230*/  HMMA.16816.F32 R72, R12, R22, R72 ;  /* 0x000000160c48723c */ /* 0x000fe20000001848 */
[----:B---3--:R-:W-:Y:S01]  /*10240*/  IMAD.WIDE R6, R190, 0x70, R10 ;  /* 0x00000070be067825 */ /* 0x008fe200078e020a */
[----:B------:R2:W-:Y:S04]  /*10250*/  STG.E.U16 desc[UR20][R10.64+0x42], R245 ;  /* 0x000042f50a007986 */ /* 0x0005e8000c101514 */
[----:B------:R-:W-:Y:S04]  /*10260*/  STG.E.U16 desc[UR20][R6.64+0x40], R108 ;  /* 0x0000406c06007986 */ /* 0x000fe8000c101514 */
[----:B------:R3:W-:Y:S01]  /*10270*/  STG.E.U16 desc[UR20][R6.64+0x42], R93 ;  /* 0x0000425d06007986 */ /* 0x0007e2000c101514 */
[----:B------:R-:W-:-:S02]  /*10280*/  LOP3.LUT R12, R102, R8, RZ, 0xc0, !PT ;  /* 0x00000008660c7212 */ /* 0x000fc400078ec0ff */
[--C-:B------:R-:W-:Y:S01]  /*10290*/  HSET2.LE.AND R9, R80, R0.reuse, PT ;  /* 0x0000000050097233 */ /* 0x100fe20003803000 */
[----:B------:R-:W-:Y:S04]  /*102a0*/  STG.E.U16 desc[UR20][R2.64+0x40], R85 ;  /* 0x0000405502007986 */ /* 0x000fe8000c101514 */
[----:B------:R-:W-:Y:S01]  /*102b0*/  LOP3.LUT R13, R103, R9, RZ, 0xc0, !PT ;  /* 0x00000009670d7212 */ /* 0x000fe200078ec0ff */
[----:B------:R-:W-:Y:S02]  /*102c0*/  IMAD.MOV.U32 R147, RZ, RZ, R70 ;  /* 0x000000ffff937224 */ /* 0x000fe400078e0046 */
[----:B------:R-:W-:Y:S01]  /*102d0*/  IMAD.MOV.U32 R144, RZ, RZ, R30 ;  /* 0x000000ffff907224 */ /* 0x000fe200078e001e */
[----:B------:R-:W-:Y:S01]  /*102e0*/  HSET2.LE.AND R18, R61, R0, PT ;  /* 0x000000003d127233 */ /* 0x000fe20003803000 */
[----:B------:R-:W-:Y:S01]  /*102f0*/  LDSM.16.MT88.4 R164, [R49+0x5c00] ;  /* 0x005c000031a4783b */ /* 0x000fe20000004200 */
[----:B--2---:R-:W-:Y:S01]  /*10300*/  LOP3.LUT R10, R83, 0xff00ff, RZ, 0xc0, !PT ;  /* 0x00ff00ff530a7812 */ /* 0x004fe200078ec0ff */
[----:B---3--:R-:W-:-:S04]  /*10310*/  IMAD.WIDE R6, R190, -0x70, R6 ;  /* 0xffffff90be067825 */ /* 0x008fc800078e0206 */
[----:B------:R-:W-:Y:S01]  /*10320*/  HSET2.LE.AND R8, R10, R0, PT ;  /* 0x000000000a087233 */ /* 0x000fe20003803000 */
[----:B------:R-:W-:Y:S01]  /*10330*/  STG.E.U16 desc[UR20][R2.64+0x42], R87 ;  /* 0x0000425702007986 */ /* 0x000fe2000c101514 */
[----:B------:R-:W-:-:S03]  /*10340*/  IMAD.WIDE R10, R190, 0x70, R6 ;  /* 0x00000070be0a7825 */ /* 0x000fc600078e0206 */
[----:B------:R-:W-:Y:S01]  /*10350*/  LOP3.LUT R15, R145, R8, RZ, 0xc0, !PT ;  /* 0x00000008910f7212 */ /* 0x000fe200078ec0ff */
[----:B------:R-:W-:Y:S01]  /*10360*/  STG.E.U16 desc[UR20][R4.64+0x50], R241 ;  /* 0x000050f104007986 */ /* 0x000fe2000c101514 */
[----:B------:R-:W-:-:S03]  /*10370*/  IMAD.WIDE R8, R190, -0x70, R10 ;  /* 0xffffff90be087825 */ /* 0x000fc600078e020a */
[----:B------:R-:W-:Y:S04]  /*10380*/  STG.E.U16 desc[UR20][R4.64+0x52], R239 ;  /* 0x000052ef04007986 */ /* 0x000fe8000c101514 */
[----:B------:R-:W-:Y:S04]  /*10390*/  STG.E.U16 desc[UR20][R6.64+0x50], R237 ;  /* 0x000050ed06007986 */ /* 0x000fe8000c101514 */
[----:B------:R2:W-:Y:S01]  /*103a0*/  STG.E.U16 desc[UR20][R6.64+0x52], R243 ;  /* 0x000052f306007986 */ /* 0x0005e2000c101514 */
[----:B------:R-:W-:-:S03]  /*103b0*/  IMAD.MOV.U32 R146, RZ, RZ, R63 ;  /* 0x000000ffff927224 */ /* 0x000fc600078e003f */
[----:B------:R-:W-:Y:S04]  /*103c0*/  STG.E.U16 desc[UR20][R10.64+0x50], R113 ;  /* 0x000050710a007986 */ /* 0x000fe8000c101514 */
[----:B------:R-:W-:Y:S04]  /*103d0*/  STG.E.U16 desc[UR20][R10.64+0x52], R114 ;  /* 0x000052720a007986 */ /* 0x000fe8000c101514 */
[----:B------:R-:W-:Y:S04]  /*103e0*/  STG.E.U16 desc[UR20][R2.64+0x50], R111 ;  /* 0x0000506f02007986 */ /* 0x000fe8000c101514 */
[----:B------:R-:W-:Y:S04]  /*103f0*/  STG.E.U16 desc[UR20][R2.64+0x52], R109 ;  /* 0x0000526d02007986 */ /* 0x000fe8000c101514 */
[----:B------:R-:W-:Y:S04]  /*10400*/  STG.E.U16 desc[UR20][R4.64+0x60], R244 ;  /* 0x000060f404007986 */ /* 0x000fe8000c101514 */
[----:B------:R-:W-:Y:S01]  /*10410*/  STG.E.U16 desc[UR20][R4.64+0x62], R242 ;  /* 0x000062f204007986 */ /* 0x000fe2000c101514 */
[----:B--2---:R-:W-:-:S03]  /*10420*/  IMAD.WIDE R6, R190, 0x70, R8 ;  /* 0x00000070be067825 */ /* 0x004fc600078e0208 */
[----:B------:R-:W-:Y:S04]  /*10430*/  STG.E.U16 desc[UR20][R8.64+0x60], R234 ;  /* 0x000060ea08007986 */ /* 0x000fe8000c101514 */
[----:B------:R-:W-:Y:S04]  /*10440*/  STG.E.U16 desc[UR20][R8.64+0x62], R233 ;  /* 0x000062e908007986 */ /* 0x000fe8000c101514 */
[----:B------:R-:W-:Y:S04]  /*10450*/  STG.E.U16 desc[UR20][R6.64+0x60], R112 ;  /* 0x0000607006007986 */ /* 0x000fe8000c101514 */
[----:B------:R2:W-:Y:S04]  /*10460*/  STG.E.U16 desc[UR20][R6.64+0x62], R110 ;  /* 0x0000626e06007986 */ /* 0x0005e8000c101514 */
[----:B------:R-:W-:Y:S04]  /*10470*/  STG.E.U16 desc[UR20][R2.64+0x60], R146 ;  /* 0x0000609202007986 */ /* 0x000fe8000c101514 */
[----:B------:R-:W-:Y:S04]  /*10480*/  STG.E.U16 desc[UR20][R2.64+0x62], R147 ;  /* 0x0000629302007986 */ /* 0x000fe8000c101514 */
[----:B------:R-:W-:Y:S04]  /*10490*/  STG.E.U16 desc[UR20][R4.64+0x70], R231 ;  /* 0x000070e704007986 */ /* 0x000fe8000c101514 */
[----:B------:R-:W-:Y:S04]  /*104a0*/  STG.E.U16 desc[UR20][R4.64+0x72], R229 ;  /* 0x000072e504007986 */ /* 0x000fe8000c101514 */
[----:B------:R-:W3:Y:S01]  /*104b0*/  LDSM.16.MT88.4 R28, [R50+0x1400] ;  /* 0x00140000321c783b */ /* 0x000ee20000004200 */
[----:B--2---:R-:W-:-:S05]  /*104c0*/  IMAD.WIDE R6, R190, -0x70, R6 ;  /* 0xffffff90be067825 */ /* 0x004fca00078e0206 */
[----:B------:R-:W-:Y:S04]  /*104d0*/  STG.E.U16 desc[UR20][R6.64+0x70], R223 ;  /* 0x000070df06007986 */ /* 0x000fe8000c101514 */
[----:B------:R2:W-:Y:S02]  /*104e0*/  STG.E.U16 desc[UR20][R6.64+0x72], R221 ;  /* 0x000072dd06007986 */ /* 0x0005e4000c101514 */
[----:B--2---:R-:W-:-:S05]  /*104f0*/  IMAD.WIDE R6, R190, 0x70, R6 ;  /* 0x00000070be067825 */ /* 0x004fca00078e0206 */
[----:B------:R2:W-:Y:S04]  /*10500*/  STG.E.U16 desc[UR20][R6.64+0x70], R210 ;  /* 0x000070d206007986 */ /* 0x0005e8000c101514 */
[----:B------:R4:W-:Y:S04]  /*10510*/  STG.E.U16 desc[UR20][R6.64+0x72], R194 ;  /* 0x000072c206007986 */ /* 0x0009e8000c101514 */
[----:B------:R1:W-:Y:S04]  /*10520*/  STG.E.U16 desc[UR20][R2.64+0x70], R197 ;  /* 0x000070c502007986 */ /* 0x0003e8000c101514 */
[----:B------:R3:W-:Y:S04]  /*10530*/  STG.E.U16 desc[UR20][R2.64+0x72], R199 ;  /* 0x000072c702007986 */ /* 0x0007e8000c101514 */
[----:B--2---:R-:W2:Y:S04]  /*10540*/  LDL.LU R210, [R1+0x354] ;  /* 0x0003540001d27983 */ /* 0x004ea80000300800 */
[----:B----4-:R-:W4:Y:S04]  /*10550*/  LDL.LU R194, [R1+0x350] ;  /* 0x0003500001c27983 */ /* 0x010f280000300800 */
[----:B-1----:R-:W4:Y:S04]  /*10560*/  LDL.LU R197, [R1+0x34c] ;  /* 0x00034c0001c57983 */ /* 0x002f280000300800 */
[----:B---3--:R-:W3:Y:S01]  /*10570*/  LDL.LU R199, [R1+0x348] ;  /* 0x0003480001c77983 */ /* 0x008ee20000300800 */
[----:B------:R-:W-:-:S02]  /*10580*/  IMAD.MOV.U32 R20, RZ, RZ, R150 ;  /* 0x000000ffff147224 */ /* 0x000fc400078e0096 */
[----:B------:R-:W-:-:S03]  /*10590*/  IMAD.MOV.U32 R21, RZ, RZ, R148 ;  /* 0x000000ffff157224 */ /* 0x000fc600078e0094 */
[----:B------:R-:W-:Y:S02]  /*105a0*/  LOP3.LUT R18, R20, R18, RZ, 0xc0, !PT ;  /* 0x0000001214127212 */ /* 0x000fe400078ec0ff */
[----:B------:R-:W-:Y:S02]  /*105b0*/  LOP3.LUT R19, R21, R19, RZ, 0xc0, !PT ;  /* 0x0000001315137212 */ /* 0x000fe400078ec0ff */
[--C-:B------:R-:W-:Y:S02]  /*105c0*/  HSET2.LE.AND R8, R77, R0.reuse, PT ;  /* 0x000000004d087233 */ /* 0x100fe40003803000 */
[--C-:B------:R-:W-:Y:S02]  /*105d0*/  HSET2.LE.AND R9, R76, R0.reuse, PT ;  /* 0x000000004c097233 */ /* 0x100fe40003803000 */
[--C-:B------:R-:W-:Y:S01]  /*105e0*/  HSET2.LE.AND R14, R82, R0.reuse, PT ;  /* 0x00000000520e7233 */ /* 0x100fe20003803000 */
[----:B------:R-:W-:Y:S01]  /*105f0*/  HMMA.16816.F32 R68, R16, R24, R52 ;  /* 0x000000181044723c */ /* 0x000fe20000001834 */
[----:B------:R-:W-:Y:S01]  /*10600*/  LOP3.LUT R11, R92, 0xff00ff, RZ, 0xc0, !PT ;  /* 0x00ff00ff5c0b7812 */ /* 0x000fe200078ec0ff */
[----:B------:R-:W-:Y:S01]  /*10610*/  STG.E.U16 desc[UR20][R4.64+0x80], R228 ;  /* 0x000080e404007986 */ /* 0x000fe2000c101514 */
[----:B------:R-:W-:-:S03]  /*10620*/  HSET2.LE.AND R10, R86, R0, PT ;  /* 0x00000000560a7233 */ /* 0x000fc60003803000 */
[----:B------:R-:W-:Y:S02]  /*10630*/  STG.E.U16 desc[UR20][R4.64+0x82], R230 ;  /* 0x000082e604007986 */ /* 0x000fe4000c101514 */
[C---:B------:R-:W-:Y:S02]  /*10640*/  HMMA.16816.F32 R60, R16.reuse, R26, R32 ;  /* 0x0000001a103c723c */ /* 0x040fe40000001820 */
[----:B------:R-:W1:Y:S06]  /*10650*/  LDSM.16.MT88.4 R20, [R49+0x5800] ;  /* 0x005800003114783b */ /* 0x000e6c0000004200 */
[C---:B------:R-:W-:Y:S08]  /*10660*/  HMMA.16816.F32 R52, R16.reuse, R28, R40 ;  /* 0x0000001c1034723c */ /* 0x040ff00000001828 */
[----:B------:R-:W-:Y:S01]  /*10670*/  HMMA.16816.F32 R44, R16, R30, R44 ;  /* 0x0000001e102c723c */ /* 0x000fe2000000182c */
[----:B------:R-:W-:-:S02]  /*10680*/  IMAD.MOV.U32 R16, RZ, RZ, R158 ;  /* 0x000000ffff107224 */ /* 0x000fc400078e009e */
[----:B------:R-:W-:-:S03]  /*10690*/  IMAD.MOV.U32 R17, RZ, RZ, R155 ;  /* 0x000000ffff117224 */ /* 0x000fc600078e009b */
[----:B------:R-:W-:Y:S02]  /*106a0*/  LOP3.LUT R16, R16, R8, RZ, 0xc0, !PT ;  /* 0x0000000810107212 */ /* 0x000fe400078ec0ff */
[----:B------:R-:W-:Y:S01]  /*106b0*/  LOP3.LUT R17, R17, R9, RZ, 0xc0, !PT ;  /* 0x0000000911117212 */ /* 0x000fe200078ec0ff */
[----:B------:R-:W-:Y:S01]  /*106c0*/  IMAD.WIDE R8, R190, -0x70, R6 ;  /* 0xffffff90be087825 */ /* 0x000fe200078e0206 */
[----:B------:R-:W-:Y:S02]  /*106d0*/  LOP3.LUT R14, R144, R14, RZ, 0xc0, !PT ;  /* 0x0000000e900e7212 */ /* 0x000fe400078ec0ff */
[----:B------:R-:W-:Y:S01]  /*106e0*/  HSET2.LE.AND R11, R11, R0, PT ;  /* 0x000000000b0b7233 */ /* 0x000fe20003803000 */
[----:B------:R-:W-:Y:S02]  /*106f0*/  IMAD.MOV.U32 R19, RZ, RZ, R152 ;  /* 0x000000ffff137224 */ /* 0x000fe400078e0098 */
[----:B------:R-:W-:Y:S01]  /*10700*/  IMAD.WIDE R6, R190, 0x70, R8 ;  /* 0x00000070be067825 */ /* 0x000fe200078e0208 */
[----:B------:R-:W-:Y:S02]  /*10710*/  STG.E.U16 desc[UR20][R8.64+0x82], R208 ;  /* 0x000082d008007986 */ /* 0x000fe4000c101514 */
[----:B------:R-:W-:Y:S01]  /*10720*/  LOP3.LUT R19, R19, R11, RZ, 0xc0, !PT ;  /* 0x0000000b13137212 */ /* 0x000fe200078ec0ff */
[----:B------:R-:W-:Y:S01]  /*10730*/  IMAD.MOV.U32 R18, RZ, RZ, R153 ;  /* 0x000000ffff127224 */ /* 0x000fe200078e0099 */
[----:B------:R-:W-:Y:S01]  /*10740*/  LOP3.LUT R11, R149, 0xff00ff, RZ, 0xc0, !PT ;  /* 0x00ff00ff950b7812 */ /* 0x000fe200078ec0ff */
[----:B------:R-:W-:Y:S03]  /*10750*/  HMMA.16816.F32 R40, R12, R24, R36 ;  /* 0x000000180c28723c */ /* 0x000fe60000001824 */
[----:B------:R-:W-:-:S02]  /*10760*/  LOP3.LUT R18, R18, R10, RZ, 0xc0, !PT ;  /* 0x0000000a12127212 */ /* 0x000fc400078ec0ff */
[----:B------:R-:W-:-:S03]  /*10770*/  HSET2.LE.AND R10, R141, R0, PT ;  /* 0x000000008d0a7233 */ /* 0x000fc60003803000 */
[C---:B------:R-:W-:Y:S08]  /*10780*/  HMMA.16816.F32 R36, R12.reuse, R28, R64 ;  /* 0x0000001c0c24723c */ /* 0x040ff00000001840 */
[C---:B------:R-:W-:Y:S01]  /*10790*/  HMMA.16816.F32 R32, R12.reuse, R26, R56 ;  /* 0x0000001a0c20723c */ /* 0x040fe20000001838 */
[----:B------:R-:W1:Y:S07]  /*107a0*/  LDSM.16.MT88.4 R24, [R50+0x1800] ;  /* 0x001800003218783b */ /* 0x000e6e0000004200 */
[----:B------:R-:W-:Y:S01]  /*107b0*/  HMMA.16816.F32 R28, R12, R30, R72 ;  /* 0x0000001e0c1c723c */ /* 0x000fe20000001848 */
[----:B------:R-:W-:Y:S01]  /*107c0*/  LOP3.LUT R14, R200, R10, RZ, 0xc0, !PT ;  /* 0x0000000ac80e7212 */ /* 0x000fe200078ec0ff */
[----:B--2---:R2:W-:Y:S04]  /*107d0*/  STG.E.U16 desc[UR20][R8.64+0x80], R210 ;  /* 0x000080d208007986 */ /* 0x0045e8000c101514 */
[----:B------:R-:W-:Y:S04]  /*107e0*/  STG.E.U16 desc[UR20][R6.64+0x80], R240 ;  /* 0x000080f006007986 */ /* 0x000fe8000c101514 */
[----:B------:R1:W-:Y:S04]  /*107f0*/  STG.E.U16 desc[UR20][R6.64+0x82], R238 ;  /* 0x000082ee06007986 */ /* 0x0003e8000c101514 */
[----:B------:R-:W-:Y:S04]  /*10800*/  STG.E.U16 desc[UR20][R2.64+0x80], R232 ;  /* 0x000080e802007986 */ /* 0x000fe8000c101514 */
[----:B------:R-:W-:Y:S04]  /*10810*/  STG.E.U16 desc[UR20][R2.64+0x82], R236 ;  /* 0x000082ec02007986 */ /* 0x000fe8000c101514 */
[----:B---3--:R-:W-:Y:S01]  /*10820*/  STG.E.U16 desc[UR20][R4.64+0x90], R199 ;  /* 0x000090c704007986 */ /* 0x008fe2000c101514 */
[----:B--2---:R-:W-:-:S03]  /*10830*/  HSET2.LE.AND R8, R78, R0, PT ;  /* 0x000000004e087233 */ /* 0x004fc60003803000 */
[----:B----4-:R-:W-:Y:S01]  /*10840*/  STG.E.U16 desc[UR20][R4.64+0x92], R197 ;  /* 0x000092c504007986 */ /* 0x010fe2000c101514 */
[--C-:B------:R-:W-:Y:S01]  /*10850*/  HSET2.LE.AND R9, R84, R0.reuse, PT ;  /* 0x0000000054097233 */ /* 0x100fe20003803000 */
[----:B-1----:R-:W-:Y:S01]  /*10860*/  IMAD.WIDE R6, R190, -0x70, R6 ;  /* 0xffffff90be067825 */ /* 0x002fe200078e0206 */
[----:B------:R-:W-:Y:S02]  /*10870*/  LOP3.LUT R12, R193, R8, RZ, 0xc0, !PT ;  /* 0x00000008c10c7212 */ /* 0x000fe400078ec0ff */
[----:B------:R-:W-:Y:S01]  /*10880*/  HSET2.LE.AND R8, R11, R0, PT ;  /* 0x000000000b087233 */ /* 0x000fe20003803000 */
[----:B------:R-:W2:Y:S01]  /*10890*/  LDL.LU R193, [R1+0x344] ;  /* 0x0003440001c17983 */ /* 0x000ea20000300800 */
[----:B------:R-:W-:-:S03]  /*108a0*/  LOP3.LUT R13, R196, R9, RZ, 0xc0, !PT ;  /* 0x00000009c40d7212 */ /* 0x000fc600078ec0ff */
[----:B------:R-:W-:Y:S04]  /*108b0*/  STG.E.U16 desc[UR20][R6.64+0x90], R194 ;  /* 0x000090c206007986 */ /* 0x000fe8000c101514 */
[----:B------:R1:W-:Y:S01]  /*108c0*/  STG.E.U16 desc[UR20][R6.64+0x92], R192 ;  /* 0x000092c006007986 */ /* 0x0003e2000c101514 */
[----:B------:R-:W-:-:S03]  /*108d0*/  LOP3.LUT R15, R201, R8, RZ, 0xc0, !PT ;  /* 0x00000008c90f7212 */ /* 0x000fc600078ec0ff */
[----:B------:R-:W3:Y:S04]  /*108e0*/  LDL.LU R196, [R1+0x340] ;  /* 0x0003400001c47983 */ /* 0x000ee80000300800 */
[----:B------:R-:W4:Y:S04]  /*108f0*/  LDL.LU R200, [R1+0x33c] ;  /* 0x00033c0001c87983 */ /* 0x000f280000300800 */
[----:B------:R-:W2:Y:S01]  /*10900*/  LDL.LU R201, [R1+0x338] ;  /* 0x0003380001c97983 */ /* 0x000ea20000300800 */
[----:B-1----:R-:W-:-:S05]  /*10910*/  IMAD.WIDE R6, R190, 0x70, R6 ;  /* 0x00000070be067825 */ /* 0x002fca00078e0206 */
[----:B------:R1:W-:Y:S04]  /*10920*/  STG.E.U16 desc[UR20][R6.64+0x90], R198 ;  /* 0x000090c606007986 */ /* 0x0003e8000c101514 */
[----:B------:R1:W-:Y:S04]  /*10930*/  STG.E.U16 desc[UR20][R6.64+0x92], R195 ;  /* 0x000092c306007986 */ /* 0x0003e8000c101514 */
[----:B-1----:R-:W3:Y:S04]  /*10940*/  LDL.LU R198, [R1+0x334] ;  /* 0x0003340001c67983 */ /* 0x002ee80000300800 */
[----:B------:R-:W3:Y:S01]  /*10950*/  LDL.LU R195, [R1+0x330] ;  /* 0x0003300001c37983 */ /* 0x000ee20000300800 */
[----:B------:R-:W-:-:S03]  /*10960*/  IMAD.WIDE R8, R190, -0x70, R6 ;  /* 0xffffff90be087825 */ /* 0x000fc600078e0206 */
[----:B------:R-:W-:Y:S01]  /*10970*/  STG.E.U16 desc[UR20][R2.64+0x90], R252 ;  /* 0x000090fc02007986 */ /* 0x000fe2000c101514 */
[----:B------:R-:W-:-:S03]  /*10980*/  IMAD.WIDE R6, R190, 0x70, R8 ;  /* 0x00000070be067825 */ /* 0x000fc600078e0208 */
[----:B------:R-:W-:Y:S01]  /*10990*/  STG.E.U16 desc[UR20][R2.64+0x92], R250 ;  /* 0x000092fa02007986 */ /* 0x000fe2000c101514 */
[C---:B------:R-:W-:Y:S08]  /*109a0*/  HMMA.16816.F32 R68, R16.reuse, R20, R68 ;  /* 0x000000141044723c */ /* 0x040ff00000001844 */
[C---:B------:R-:W-:Y:S08]  /*109b0*/  HMMA.16816.F32 R60, R16.reuse, R22, R60 ;  /* 0x00000016103c723c */ /* 0x040ff0000000183c */
[C---:B------:R-:W-:Y:S08]  /*109c0*/  HMMA.16816.F32 R52, R16.reuse, R24, R52 ;  /* 0x000000181034723c */ /* 0x040ff00000001834 */
[----:B------:R-:W-:Y:S01]  /*109d0*/  HMMA.16816.F32 R44, R16, R26, R44 ;  /* 0x0000001a102c723c */ /* 0x000fe2000000182c */
[----:B----4-:R-:W-:Y:S04]  /*109e0*/  STG.E.U16 desc[UR20][R4.64+0xa2], R200 ;  /* 0x0000a2c804007986 */ /* 0x010fe8000c101514 */
[----:B--2---:R-:W-:Y:S04]  /*109f0*/  STG.E.U16 desc[UR20][R4.64+0xa0], R201 ;  /* 0x0000a0c904007986 */ /* 0x004fe8000c101514 */
[----:B---3--:R-:W-:Y:S04]  /*10a00*/  STG.E.U16 desc[UR20][R8.64+0xa2], R196 ;  /* 0x0000a2c408007986 */ /* 0x008fe8000c101514 */
[----:B------:R1:W-:Y:S04]  /*10a10*/  STG.E.U16 desc[UR20][R8.64+0xa0], R198 ;  /* 0x0000a0c608007986 */ /* 0x0003e8000c101514 */
[----:B------:R-:W-:Y:S04]  /*10a20*/  STG.E.U16 desc[UR20][R6.64+0xa0], R251 ;  /* 0x0000a0fb06007986 */ /* 0x000fe8000c101514 */
[----:B------:R2:W-:Y:S04]  /*10a30*/  STG.E.U16 desc[UR20][R6.64+0xa2], R249 ;  /* 0x0000a2f906007986 */ /* 0x0005e8000c101514 */
[----:B------:R-:W-:Y:S04]  /*10a40*/  STG.E.U16 desc[UR20][R2.64+0xa0], R248 ;  /* 0x0000a0f802007986 */ /* 0x000fe8000c101514 */
[----:B------:R-:W-:Y:S01]  /*10a50*/  STG.E.U16 desc[UR20][R2.64+0xa2], R247 ;  /* 0x0000a2f702007986 */ /* 0x000fe2000c101514 */
[----:B-1----:R-:W-:Y:S01]  /*10a60*/  IMAD.WIDE R8, R190, -0x70, R6 ;  /* 0xffffff90be087825 */ /* 0x002fe200078e0206 */
[----:B--2---:R-:W-:-:S02]  /*10a70*/  LOP3.LUT R6, R162, 0xff00ff, RZ, 0xc0, !PT ;  /* 0x00ff00ffa2067812 */ /* 0x004fc400078ec0ff */
[----:B------:R-:W-:Y:S03]  /*10a80*/  STG.E.U16 desc[UR20][R4.64+0xb0], R195 ;  /* 0x0000b0c304007986 */ /* 0x000fe6000c101514 */
[--C-:B------:R-:W-:Y:S01]  /*10a90*/  HSET2.LE.AND R17, R6, R0.reuse, PT ;  /* 0x0000000006117233 */ /* 0x100fe20003803000 */
[----:B------:R-:W-:Y:S01]  /*10aa0*/  IMAD.WIDE R6, R190, 0x70, R8 ;  /* 0x00000070be067825 */ /* 0x000fe200078e0208 */
[----:B------:R-:W-:Y:S04]  /*10ab0*/  STG.E.U16 desc[UR20][R4.64+0xb2], R193 ;  /* 0x0000b2c104007986 */ /* 0x000fe8000c101514 */
[----:B------:R-:W-:Y:S04]  /*10ac0*/  STG.E.U16 desc[UR20][R8.64+0xb0], R191 ;  /* 0x0000b0bf08007986 */ /* 0x000fe8000c101514 */
[----:B------:R-:W-:Y:S04]  /*10ad0*/  STG.E.U16 desc[UR20][R8.64+0xb2], R202 ;  /* 0x0000b2ca08007986 */ /* 0x000fe8000c101514 */
[----:B------:R1:W-:Y:S04]  /*10ae0*/  STG.E.U16 desc[UR20][R6.64+0xb0], R186 ;  /* 0x0000b0ba06007986 */ /* 0x0003e8000c101514 */
[----:B-1----:R-:W2:Y:S01]  /*10af0*/  LDL.LU R186, [R1+0x32c] ;  /* 0x00032c0001ba7983 */ /* 0x002ea20000300800 */
[----:B------:R-:W-:Y:S01]  /*10b00*/  HMMA.16816.F32 R36, R12, R24, R36 ;  /* 0x000000180c24723c */ /* 0x000fe20000001824 */
[----:B------:R-:W-:Y:S01]  /*10b10*/  IMAD.MOV.U32 R19, RZ, RZ, R160 ;  /* 0x000000ffff137224 */ /* 0x000fe200078e00a0 */
[--C-:B------:R-:W-:Y:S01]  /*10b20*/  HSET2.LE.AND R11, R51, R0.reuse, PT ;  /* 0x00000000330b7233 */ /* 0x100fe20003803000 */
[----:B------:R-:W-:Y:S01]  /*10b30*/  IMAD.MOV.U32 R24, RZ, RZ, R159 ;  /* 0x000000ffff187224 */ /* 0x000fe200078e009f */
[----:B------:R-:W-:-:S03]  /*10b40*/  HSET2.LE.AND R10, R156, R0, PT ;  /* 0x000000009c0a7233 */ /* 0x000fc60003803000 */
[----:B------:R-:W-:Y:S02]  /*10b50*/  LOP3.LUT R141, R19, R11, RZ, 0xc0, !PT ;  /* 0x0000000b138d7212 */ /* 0x000fe400078ec0ff */
[----:B------:R-:W-:Y:S01]  /*10b60*/  LOP3.LUT R142, R24, R10, RZ, 0xc0, !PT ;  /* 0x0000000a188e7212 */ /* 0x000fe200078ec0ff */
[C---:B------:R-:W-:Y:S01]  /*10b70*/  IMAD.WIDE R10, R190.reuse, -0x70, R6 ;  /* 0xffffff90be0a7825 */ /* 0x040fe200078e0206 */
[----:B------:R1:W-:Y:S04]  /*10b80*/  STG.E.U16 desc[UR20][R6.64+0xb2], R134 ;  /* 0x0000b28606007986 */ /* 0x0003e8000c101514 */
[----:B------:R3:W-:Y:S04]  /*10b90*/  STG.E.U16 desc[UR20][R2.64+0xb0], R135 ;  /* 0x0000b08702007986 */ /* 0x0007e8000c101514 */
[----:B------:R-:W-:Y:S04]  /*10ba0*/  STG.E.U16 desc[UR20][R2.64+0xb2], R218 ;  /* 0x0000b2da02007986 */ /* 0x000fe8000c101514 */
[----:B------:R-:W-:Y:S04]  /*10bb0*/  STG.E.U16 desc[UR20][R4.64+0xc0], R189 ;  /* 0x0000c0bd04007986 */ /* 0x000fe8000c101514 */
[----:B------:R-:W-:Y:S04]  /*10bc0*/  STG.E.U16 desc[UR20][R4.64+0xc2], R188 ;  /* 0x0000c2bc04007986 */ /* 0x000fe8000c101514 */
[----:B------:R-:W-:Y:S01]  /*10bd0*/  STG.E.U16 desc[UR20][R10.64+0xc0], R187 ;  /* 0x0000c0bb0a007986 */ /* 0x000fe2000c101514 */
[----:B-1----:R-:W-:Y:S01]  /*10be0*/  IMAD.WIDE R6, R190, 0x70, R10 ;  /* 0x00000070be067825 */ /* 0x002fe200078e020a */
[----:B------:R-:W-:-:S02]  /*10bf0*/  HSET2.LE.AND R16, R79, R0, PT ;  /* 0x000000004f107233 */ /* 0x000fc40003803000 */
[----:B------:R1:W5:Y:S01]  /*10c00*/  LDL.LU R134, [R1+0x328] ;  /* 0x0003280001867983 */ /* 0x0003620000300800 */
[----:B------:R-:W-:-:S03]  /*10c10*/  IMAD.WIDE R8, R190, -0x70, R6 ;  /* 0xffffff90be087825 */ /* 0x000fc600078e0206 */
[----:B---3--:R1:W5:Y:S01]  /*10c20*/  LDL.LU R135, [R1+0x324] ;  /* 0x0003240001877983 */ /* 0x0083620000300800 */
[----:B------:R-:W-:Y:S03]  /*10c30*/  HMMA.16816.F32 R40, R12, R20, R40 ;  /* 0x000000140c28723c */ /* 0x000fe60000001828 */
[----:B--2---:R2:W-:Y:S04]  /*10c40*/  STG.E.U16 desc[UR20][R10.64+0xc2], R186 ;  /* 0x0000c2ba0a007986 */ /* 0x0045e8000c101514 */
[----:B------:R-:W-:Y:S04]  /*10c50*/  STG.E.U16 desc[UR20][R6.64+0xc0], R227 ;  /* 0x0000c0e306007986 */ /* 0x000fe8000c101514 */
[----:B------:R3:W-:Y:S01]  /*10c60*/  STG.E.U16 desc[UR20][R6.64+0xc2], R222 ;  /* 0x0000c2de06007986 */ /* 0x0007e2000c101514 */
[----:B--2---:R-:W-:-:S02]  /*10c70*/  HSET2.LE.AND R10, R122, R0, PT ;  /* 0x000000007a0a7233 */ /* 0x004fc40003803000 */
[--C-:B------:R-:W-:Y:S02]  /*10c80*/  HSET2.LE.AND R11, R172, R0.reuse, PT ;  /* 0x00000000ac0b7233 */ /* 0x100fe40003803000 */
[----:B---3--:R-:W-:Y:S02]  /*10c90*/  LOP3.LUT R7, R173, 0xff00ff, RZ, 0xc0, !PT ;  /* 0x00ff00ffad077812 */ /* 0x008fe400078ec0ff */
        /* <DEDUP_REMOVED lines=10> */
[----:B------:R-:W-:Y:S03]  /*10d40*/  HMMA.16816.F32 R32, R12, R22, R32 ;  /* 0x000000160c20723c */ /* 0x000fe60000001820 */
        /* <DEDUP_REMOVED lines=8> */
[----:B------:R-:W-:Y:S03]  /*10dd0*/  HMMA.16816.F32 R12, R12, R26, R28 ;  /* 0x0000001a0c0c723c */ /* 0x000fe6000000181c */
[----:B------:R-:W-:Y:S04]  /*10de0*/  STG.E.U16 desc[UR20][R6.64+0xd0], R235 ;  /* 0x0000d0eb06007986 */ /* 0x000fe8000c101514 */
[----:B------:R4:W-:Y:S01]  /*10df0*/  STG.E.U16 desc[UR20][R6.64+0xd2], R226 ;  /* 0x0000d2e206007986 */ /* 0x0009e2000c101514 */
[----:B------:R-:W-:-:S03]  /*10e00*/  IMAD.MOV.U32 R18, RZ, RZ, R161 ;  /* 0x000000ffff127224 */ /* 0x000fc600078e00a1 */
[----:B------:R-:W-:Y:S01]  /*10e10*/  STG.E.U16 desc[UR20][R2.64+0xd0], R225 ;  /* 0x0000d0e102007986 */ /* 0x000fe2000c101514 */
[----:B------:R-:W-:-:S03]  /*10e20*/  IMAD.MOV.U32 R25, RZ, RZ, R157 ;  /* 0x000000ffff197224 */ /* 0x000fc600078e009d */
[----:B------:R-:W-:Y:S01]  /*10e30*/  STG.E.U16 desc[UR20][R2.64+0xd2], R224 ;  /* 0x0000d2e002007986 */ /* 0x000fe2000c101514 */
[----:B---3--:R-:W-:-:S03]  /*10e40*/  IMAD.WIDE R8, R190, -0x70, R6 ;  /* 0xffffff90be087825 */ /* 0x008fc600078e0206 */
[----:B------:R-:W-:Y:S01]  /*10e50*/  STG.E.U16 desc[UR20][R4.64+0xe0], R182 ;  /* 0x0000e0b604007986 */ /* 0x000fe2000c101514 */
[----:B----4-:R-:W-:-:S03]  /*10e60*/  IMAD.WIDE R6, R190, 0x70, R8 ;  /* 0x00000070be067825 */ /* 0x010fc600078e0208 */
[----:B------:R-:W-:Y:S04]  /*10e70*/  STG.E.U16 desc[UR20][R4.64+0xe2], R181 ;  /* 0x0000e2b504007986 */ /* 0x000fe8000c101514 */
        /* <DEDUP_REMOVED lines=28> */
[----:B------:R-:W2:Y:S01]  /*11040*/  LDL.LU R100, [R1+0x188] ;  /* 0x0001880001647983 */ /* 0x000ea20000300800 */
[----:B------:R-:W1:Y:S01]  /*11050*/  LDC R211, c[0x0][0x4f8] ;  /* 0x00013e00ffd37b82 */ /* 0x000e620000000800 */
[C---:B------:R-:W-:Y:S01]  /*11060*/  IMAD.SHL.U32 R0, R209.reuse, 0x20, RZ ;  /* 0x00000020d1007824 */ /* 0x040fe200078e00ff */
[----:B------:R-:W3:Y:S01]  /*11070*/  LDCU UR9, c[0x0][0x440] ;  /* 0x00008800ff0977ac */ /* 0x000ee20008000800 */
[----:B------:R-:W2:Y:S01]  /*11080*/  LDL.LU R101, [R1+0x198] ;  /* 0x0001980001657983 */ /* 0x000ea20000300800 */
[C---:B------:R-:W-:Y:S01]  /*11090*/  IMAD.SHL.U32 R2, R209.reuse, 0x4, RZ ;  /* 0x00000004d1027824 */ /* 0x040fe200078e00ff */
[----:B------:R-:W-:Y:S01]  /*110a0*/  SHF.R.U32.HI R3, RZ, 0x1, R209 ;  /* 0x00000001ff037819 */ /* 0x000fe200000116d1 */
[----:B------:R-:W-:Y:S01]  /*110b0*/  IMAD.MOV.U32 R243, RZ, RZ, R4 ;  /* 0x000000fffff37224 */ /* 0x000fe200078e0004 */
[----:B------:R-:W4:Y:S01]  /*110c0*/  LDL.LU.64 R102, [R1+0x190] ;  /* 0x0001900001667983 */ /* 0x000f220000300a00 */
[----:B------:R-:W-:Y:S01]  /*110d0*/  LOP3.LUT R194, R0, 0xc0, RZ, 0xc0, !PT ;  /* 0x000000c000c27812 */ /* 0x000fe200078ec0ff */
[----:B------:R-:W-:Y:S01]  /*110e0*/  IMAD.MOV.U32 R242, RZ, RZ, R5 ;  /* 0x000000fffff27224 */ /* 0x000fe200078e0005 */
[C---:B------:R-:W-:Y:S01]  /*110f0*/  LOP3.LUT P0, RZ, R209.reuse, 0x4, RZ, 0xc0, !PT ;  /* 0x00000004d1ff7812 */ /* 0x040fe2000780c0ff */
[C---:B------:R-:W-:Y:S01]  /*11100*/  IMAD.SHL.U32 R4, R209.reuse, 0x8, RZ ;  /* 0x00000008d1047824 */ /* 0x040fe200078e00ff */
[----:B------:R-:W-:Y:S01]  /*11110*/  LOP3.LUT R194, R194, 0x18, R2, 0xf8, !PT ;  /* 0x00000018c2c27812 */ /* 0x000fe200078ef802 */
[C---:B------:R-:W-:Y:S01]  /*11120*/  IMAD.SHL.U32 R5, R209.reuse, 0x10, RZ ;  /* 0x00000010d1057824 */ /* 0x040fe200078e00ff */
[----:B------:R-:W-:Y:S01]  /*11130*/  ULEA.HI UR22, UR22, 0xfffffffe, URZ, 0x19 ;  /* 0xfffffffe16167891 */ /* 0x000fe2000f8fc8ff */
[----:B------:R-:W-:Y:S01]  /*11140*/  IMAD.MOV.U32 R207, RZ, RZ, 0x20 ;  /* 0x00000020ffcf7424 */ /* 0x000fe200078e00ff */
[----:B------:R-:W-:Y:S01]  /*11150*/  LOP3.LUT R194, R194, 0x8, R3, 0x78, !PT ;  /* 0x00000008c2c27812 */ /* 0x000fe200078e7803 */
[----:B------:R-:W-:Y:S01]  /*11160*/  IMAD.SHL.U32 R208, R209, 0x20, RZ ;  /* 0x00000020d1d07824 */ /* 0x000fe200078e00ff */
[----:B------:R-:W-:Y:S01]  /*11170*/  LOP3.LUT R3, R130, UR7, RZ, 0x3c, !PT ;  /* 0x0000000782037c12 */ /* 0x000fe2000f8e3cff */
[----:B-----5:R-:W-:Y:S01]  /*11180*/  IMAD.MOV.U32 R133, RZ, RZ, R136 ;  /* 0x000000ffff857224 */ /* 0x020fe200078e0088 */
[----:B------:R-:W-:Y:S01]  /*11190*/  LOP3.LUT R194, R194, 0x120, R0, 0xf8, !PT ;  /* 0x00000120c2c27812 */ /* 0x000fe200078ef800 */
[----:B------:R-:W-:Y:S01]  /*111a0*/  IMAD.MOV.U32 R132, RZ, RZ, R137 ;  /* 0x000000ffff847224 */ /* 0x000fe200078e0089 */
[----:B------:R-:W-:Y:S01]  /*111b0*/  LOP3.LUT R4, R4, 0x18, RZ, 0xc0, !PT ;  /* 0x0000001804047812 */ /* 0x000fe200078ec0ff */
[----:B------:R-:W1:Y:S02]  /*111c0*/  LDCU UR4, c[0x0][0x45c] ;  /* 0x00008b80ff0477ac */ /* 0x000e640008000800 */
[----:B-1----:R-:W-:-:S02]  /*111d0*/  LOP3.LUT R211, R211, 0xff, RZ, 0xc0, !PT ;  /* 0x000000ffd3d37812 */ /* 0x002fc400078ec0ff */
[----:B------:R-:W-:Y:S01]  /*111e0*/  LEA R194, R194, UR5, 0x1 ;  /* 0x00000005c2c27c11 */ /* 0x000fe2000f8e08ff */
[----:B------:R-:W1:Y:S01]  /*111f0*/  LDCU.U8 UR8, c[0x0][0x4f8] ;  /* 0x00009f00ff0877ac */ /* 0x000e620008000000 */
[----:B------:R-:W-:Y:S01]  /*11200*/  LOP3.LUT R206, R5, 0x100, RZ, 0xc0, !PT ;  /* 0x0000010005ce7812 */ /* 0x000fe200078ec0ff */
[----:B------:R-:W-:Y:S01]  /*11210*/  IMAD R211, R211, 0x10000, R211 ;  /* 0x00010000d3d37824 */ /* 0x000fe200078e02d3 */
[----:B------:R-:W-:Y:S02]  /*11220*/  SEL R207, R207, 0xffffffe0, !P0 ;  /* 0xffffffe0cfcf7807 */ /* 0x000fe40004000000 */
[----:B---3--:R-:W-:Y:S02]  /*11230*/  ISETP.GE.AND P2, PT, R4, UR9, PT ;  /* 0x0000000904007c0c */ /* 0x008fe4000bf46270 */
[----:B------:R-:W-:Y:S02]  /*11240*/  LOP3.LUT R206, R206, 0x20, R208, 0xf8, !PT ;  /* 0x00000020cece7812 */ /* 0x000fe400078ef8d0 */
[----:B--2---:R-:W-:Y:S01]  /*11250*/  IADD3 R2, PT, PT, R101, UR23, R100 ;  /* 0x0000001765027c10 */ /* 0x004fe2000fffe064 */
[----:B------:R-:W2:Y:S01]  /*11260*/  LDCU UR23, c[0x0][0x448] ;  /* 0x00008900ff1777ac */ /* 0x000ea20008000800 */
[----:B----4-:R-:W3:Y:S01]  /*11270*/  S2R R103, SR_TID.X ;  /* 0x0000000000677919 */ /* 0x010ee20000002100 */
[----:B------:R-:W-:-:S02]  /*11280*/  LOP3.LUT R6, R102, UR7, RZ, 0x3c, !PT ;  /* 0x0000000766067c12 */ /* 0x000fc4000f8e3cff */
[----:B------:R-:W-:Y:S01]  /*11290*/  VIADD R2, R2, UR19 ;  /* 0x0000001302027c36 */ /* 0x000fe20008000000 */
[----:B------:R-:W4:Y:S02]  /*112a0*/  LDCU UR7, c[0x0][0x440] ;  /* 0x00008800ff0777ac */ /* 0x000f240008000800 */
[----:B------:R1:W-:Y:S04]  /*112b0*/  STL [R1+0x84], R6 ;  /* 0x0000840601007387 */ /* 0x0003e80000100800 */
[----:B------:R4:W-:Y:S01]  /*112c0*/  STL [R1+0x90], R3 ;  /* 0x0000900301007387 */ /* 0x0009e20000100800 */
[----:B--2---:R-:W-:Y:S01]  /*112d0*/  USHF.L.U32 UR23, UR23, 0x3, URZ ;  /* 0x0000000317177899 */ /* 0x004fe200080006ff */
[----:B-1----:R-:W1:Y:S01]  /*112e0*/  LDC.64 R6, c[0x0][0x3c0] ;  /* 0x0000f000ff067b82 */ /* 0x002e620000000a00 */
[----:B---3--:R-:W-:-:S02]  /*112f0*/  IMAD.SHL.U32 R103, R103, 0x2, RZ ;  /* 0x0000000267677824 */ /* 0x008fc400078e00ff */
[----:B----4-:R-:W-:-:S03]  /*11300*/  IMAD.MOV.U32 R3, RZ, RZ, R134 ;  /* 0x000000ffff037224 */ /* 0x010fc600078e0086 */
[----:B------:R-:W-:-:S05]  /*11310*/  LOP3.LUT R103, R103, 0x6, RZ, 0xc0, !PT ;  /* 0x0000000667677812 */ /* 0x000fca00078ec0ff */
[----:B------:R-:W-:-:S05]  /*11320*/  VIADD R0, R103, UR24 ;  /* 0x0000001867007c36 */ /* 0x000fca0008000000 */
[----:B------:R2:W-:Y:S04]  /*11330*/  STL [R1+0x310], R0 ;  /* 0x0003100001007387 */ /* 0x0005e80000100800 */
[----:B-1----:R-:W-:Y:S04]  /*11340*/  STL.64 [R1+0x70], R6 ;  /* 0x0000700601007387 */ /* 0x002fe80000100a00 */
[----:B------:R1:W-:Y:S01]  /*11350*/  STL [R1+0x30c], R2 ;  /* 0x00030c0201007387 */ /* 0x0003e20000100800 */
[----:B--2---:R-:W-:Y:S02]  /*11360*/  IMAD.MOV.U32 R0, RZ, RZ, R135 ;  /* 0x000000ffff007224 */ /* 0x004fe400078e0087 */
[----:B-1----:R-:W-:Y:S01]  /*11370*/  VIADD R2, R194, 0x4000 ;  /* 0x00004000c2027836 */ /* 0x002fe20000000000 */
[----:B------:R-:W-:Y:S06]  /*11380*/  BRA `(.L_x_836) ;  /* 0x0000000000c07947 */ /* 0x000fec0003800000 */
.L_x_838:
[----:B------:R-:W2:Y:S01]  /*11390*/  LDL R200, [R1+0x2e8] ;  /* 0x0002e80001c87983 */ /* 0x000ea20000100800 */
[----:B------:R-:W1:Y:S01]  /*113a0*/  LDC.64 R136, c[0x0][0x3b8] ;  /* 0x0000ee00ff887b82 */ /* 0x000e620000000a00 */
[----:B------:R-:W-:Y:S01]  /*113b0*/  IMAD.SHL.U32 R202, R209, 0x8, RZ ;  /* 0x00000008d1ca7824 */ /* 0x000fe200078e00ff */
[----:B------:R-:W-:Y:S01]  /*113c0*/  UIADD3 UR14, UPT, UPT, UR22, -0x1, URZ ;  /* 0xffffffff160e7890 */ /* 0x000fe2000fffe0ff */
[----:B------:R-:W3:Y:S03]  /*113d0*/  LDL R245, [R1+0x2e4] ;  /* 0x0002e40001f57983 */ /* 0x000ee60000100800 */
[----:B------:R-:W-:Y:S04]  /*113e0*/  LOP3.LUT R202, R202, 0x18, RZ, 0xc0, !PT ;  /* 0x00000018caca7812 */ /* 0x000fe800078ec0ff */
[----:B------:R-:W-:Y:S01]  /*113f0*/  ISETP.GE.AND P2, PT, R202, UR7, PT ;  /* 0x00000007ca007c0c */ /* 0x000fe2000bf46270 */
        /* <DEDUP_REMOVED lines=41> */
.L_x_836:
[----:B--2---:R-:W2:Y:S01]  /*11690*/  LDL R18, [R1+0x70] ;  /* 0x0000700001127983 */ /* 0x004ea20000100800 */
[C---:B------:R-:W-:Y:S01]  /*116a0*/  IMAD.SHL.U32 R2, R209.reuse, 0x8, RZ ;  /* 0x00000008d1027824 */ /* 0x040fe200078e00ff */
[----:B------:R-:W-:Y:S04]  /*116b0*/  DEPBAR.LE SB0, 0x0 ;  /* 0x000080000000791a */ /* 0x000fe80000000000 */
[----:B------:R-:W3:Y:S01]  /*116c0*/  LDL R15, [R1+0x74] ;  /* 0x00007400010f7983 */ /* 0x000ee20000100800 */
[----:B------:R-:W-:Y:S01]  /*116d0*/  LOP3.LUT R2, R2, 0x18, RZ, 0xc0, !PT ;  /* 0x0000001802027812 */ /* 0x000fe200078ec0ff */
[C---:B-----5:R-:W-:Y:S01]  /*116e0*/  IMAD.SHL.U32 R204, R209.reuse, 0x4, RZ ;  /* 0x00000004d1cc7824 */ /* 0x060fe200078e00ff */
[----:B------:R-:W-:Y:S01]  /*116f0*/  SHF.R.U32.HI R203, RZ, 0x1, R209 ;  /* 0x00000001ffcb7819 */ /* 0x000fe200000116d1 */
[----:B------:R-:W4:Y:S01]  /*11700*/  LDL R17, [R1+0x300] ;  /* 0x0003000001117983 */ /* 0x000f220000100800 */
[----:B------:R-:W-:Y:S01]  /*11710*/  ISETP.GE.AND P1, PT, R2, UR7, PT ;  /* 0x0000000702007c0c */ /* 0x000fe2000bf26270 */
[----:B------:R-:W-:Y:S01]  /*11720*/  IMAD.SHL.U32 R2, R209, 0x10, RZ ;  /* 0x00000010d1027824 */ /* 0x000fe200078e00ff */
[----:B------:R-:W-:Y:S01]  /*11730*/  UIADD3 UR9, UPT, UPT, UR27, -0x4498517b, URZ ;  /* 0xbb67ae851b097890 */ /* 0x000fe2000fffe0ff */
[----:B------:R-:W5:Y:S01]  /*11740*/  LDL R16, [R1+0x2fc] ;  /* 0x0002fc0001107983 */ /* 0x000f620000100800 */
[----:B------:R-:W-:Y:S02]  /*11750*/  UIADD3 UR19, UPT, UPT, UR27, 0x76cf5d0a, URZ ;  /* 0x76cf5d0a1b137890 */ /* 0x000fe4000fffe0ff */
[----:B------:R-:W-:Y:S01]  /*11760*/  LOP3.LUT R205, R2, 0x3e00, RZ, 0xc0, !PT ;  /* 0x00003e0002cd7812 */ /* 0x000fe200078ec0ff */
[----:B------:R-:W5:Y:S01]  /*11770*/  LDL.64 R182, [R1+0x88] ;  /* 0x0000880001b67983 */ /* 0x000f620000100a00 */
[----:B------:R-:W-:Y:S01]  /*11780*/  LOP3.LUT R2, R204, 0x18, RZ, 0xc0, !PT ;  /* 0x00000018cc027812 */ /* 0x000fe200078ec0ff */
[----:B------:R-:W-:Y:S02]  /*11790*/  UIADD3 UR13, UPT, UPT, UR26, -0x255992d5, URZ ;  /* 0xdaa66d2b1a0d7890 */ /* 0x000fe4000fffe0ff */
[----:B------:R-:W-:Y:S01]  /*117a0*/  UIADD3 UR15, UPT, UPT, UR27, -0x56f99767, URZ ;  /* 0xa90668991b0f7890 */ /* 0x000fe2000fffe0ff */
[--C-:B------:R-:W-:Y:S01]  /*117b0*/  LOP3.LUT R2, R2, 0xc0, R208.reuse, 0xf8, !PT ;  /* 0x000000c002027812 */ /* 0x100fe200078ef8d0 */
[----:B------:R-:W2:Y:S01]  /*117c0*/  LDL.64 R246, [R1+0x78] ;  /* 0x0000780001f67983 */ /* 0x000ea20000100a00 */
[----:B------:R-:W-:Y:S02]  /*117d0*/  UIADD3 UR17, UPT, UPT, UR27, 0x32370b8f, URZ ;  /* 0x32370b8f1b117890 */ /* 0x000fe4000fffe0ff */
[----:B------:R-:W-:Y:S02]  /*117e0*/  UIADD3 UR16, UPT, UPT, UR27, -0x126145ec, URZ ;  /* 0xed9eba141b107890 */ /* 0x000fe4000fffe0ff */
[----:B------:R-:W-:Y:S01]  /*117f0*/  USHF.L.U32 UR24, UR22, 0x2, URZ ;  /* 0x0000000216187899 */ /* 0x000fe200080006ff */
[----:B------:R-:W-:Y:S01]  /*11800*/  BAR.SYNC.DEFER_BLOCKING 0x0 ;  /* 0x0000000000007b1d */ /* 0x000fe20000010000 */
[----:B------:R-:W-:Y:S02]  /*11810*/  UIADD3 UR11, UPT, UPT, UR26, -0x4ab325aa, URZ ;  /* 0xb54cda561a0b7890 */ /* 0x000fe4000fffe0ff */
[----:B------:R-:W-:Y:S02]  /*11820*/  UIADD3 UR10, UPT, UPT, UR24, 0x1, URZ ;  /* 0x00000001180a7890 */ /* 0x000fe4000fffe0ff */
[----:B------:R-:W-:Y:S04]  /*11830*/  UISETP.NE.AND UP0, UPT, UR22, URZ, UPT ;  /* 0x000000ff1600728c */ /* 0x000fe8000bf05270 */
[----:B------:R-:W-:Y:S01]  /*11840*/  IMAD.U32 R101, RZ, RZ, UR10 ;  /* 0x0000000aff657e24 */ /* 0x000fe2000f8e00ff */
[----:B------:R-:W-:Y:S04]  /*11850*/  UIADD3 UR10, UPT, UPT, UR26, 0x78dde6e4, URZ ;  /* 0x78dde6e41a0a7890 */ /* 0x000fe8000fffe0ff */
[----:B--2---:R-:W-:Y:S01]  /*11860*/  LOP3.LUT R106, R247, UR27, R101, 0x96, !PT ;  /* 0x0000001bf76a7c12 */ /* 0x004fe2000f8e9665 */
[----:B------:R-:W2:Y:S01]  /*11870*/  LDL.64 R248, [R1+0x98] ;  /* 0x0000980001f87983 */ /* 0x000ea20000100a00 */
[----:B------:R-:W-:Y:S04]  /*11880*/  IMAD.WIDE.U32 R4, R18, UR22, RZ ;  /* 0x0000001612047c25 */ /* 0x000fe8000f8e00ff */
[----:B---3--:R-:W-:Y:S01]  /*11890*/  IMAD R5, R15, UR22, R5 ;  /* 0x000000160f057c24 */ /* 0x008fe2000f8e0205 */
[----:B------:R-:W3:Y:S01]  /*118a0*/  LDL R250, [R1+0x90] ;  /* 0x0000900001fa7983 */ /* 0x000ee20000100800 */
[----:B------:R-:W-:Y:S02]  /*118b0*/  IMAD.SHL.U32 R6, R4, 0x80, RZ ;  /* 0x0000008004067824 */ /* 0x000fe400078e00ff */
[----:B------:R-:W-:Y:S01]  /*118c0*/  IMAD.WIDE.U32 R118, R106, -0x326172a9, RZ ;  /* 0xcd9e8d576a767825 */ /* 0x000fe200078e00ff */
[----:B------:R-:W-:Y:S01]  /*118d0*/  SHF.L.U64.HI R7, R4, 0x7, R5 ;  /* 0x0000000704077819 */ /* 0x000fe20000010205 */
[----:B------:R-:W3:Y:S01]  /*118e0*/  LDL R244, [R1+0x84] ;  /* 0x0000840001f47983 */ /* 0x000ee20000100800 */
[----:B------:R-:W-:Y:S02]  /*118f0*/  LOP3.LUT R4, R203, 0x8, RZ, 0xc0, !PT ;  /* 0x00000008cb047812 */ /* 0x000fe400078ec0ff */
[----:B------:R-:W-:Y:S01]  /*11900*/  LOP3.LUT R5, R205, 0x120, R208, 0xf8, !PT ;  /* 0x00000120cd057812 */ /* 0x000fe200078ef8d0 */
[----:B------:R-:W3:Y:S01]  /*11910*/  LDL R202, [R1+0x310] ;  /* 0x0003100001ca7983 */ /* 0x000ee20000100800 */
[CC--:B------:R-:W-:Y:S02]  /*11920*/  @!P1 LEA R8, P4, R18.reuse, R6.reuse, 0x5 ;  /* 0x0000000612089211 */ /* 0x0c0fe400078828ff */
[----:B------:R-:W-:Y:S01]  /*11930*/  @!P1 LEA R9, P3, R18, R6, 0x6 ;  /* 0x0000000612099211 */ /* 0x000fe200078630ff */
[----:B------:R-:W3:Y:S01]  /*11940*/  LDL R195, [R1+0x30c] ;  /* 0x00030c0001c37983 */ /* 0x000ee20000100800 */
[----:B----4-:R-:W-:Y:S02]  /*11950*/  @!P2 LEA R14, P5, R6, R17, 0x1 ;  /* 0x00000011060ea211 */ /* 0x010fe400078a08ff */
        /* <DEDUP_REMOVED lines=22> */
[----:B------:R-:W-:Y:S02]  /*11ac0*/  @P1 STS.128 [R220+0x4800], RZ ;  /* 0x004800ffdc001388 */ /* 0x000fe40000000c00 */
[C---:B------:R-:W-:Y:S06]  /*11ad0*/  IMAD.IADD R180, R207.reuse, 0x1, R116 ;  /* 0x00000001cfb47824 */ /* 0x040fec00078e0274 */
        /* <DEDUP_REMOVED lines=15> */
[----:B------:R-:W4:Y:S08]  /*11bd0*/  LDSM.16.M88.4 R16, [R2+0x2000] ;  /* 0x002000000210783b */ /* 0x000f300000000200 */
[----:B------:R-:W1:Y:S08]  /*11be0*/  LDSM.16.M88.4 R124, [R116+0x1000] ;  /* 0x00100000747c783b */ /* 0x000e700000000200 */
[----:B------:R-:W5:Y:S08]  /*11bf0*/  LDSM.16.M88.4 R32, [R2+0x2400] ;  /* 0x002400000220783b */ /* 0x000f700000000200 */
[----:B------:R-:W0:Y:S08]  /*11c00*/  LDGDEPBAR ;  /* 0x00000000000079af */ /* 0x000e300000000000 */
[----:B------:R-:W5:Y:S08]  /*11c10*/  LDSM.16.M88.4 R48, [R2+0x2800] ;  /* 0x002800000230783b */ /* 0x000f700000000200 */
[----:B------:R-:W5:Y:S01]  /*11c20*/  LDSM.16.M88.4 R64, [R2+0x2c00] ;  /* 0x002c00000240783b */ /* 0x000f620000000200 */
[-C--:B----4-:R-:W-:Y:S07]  /*11c30*/  HMMA.16816.F32 R4, R128, R16.reuse, RZ ;  /* 0x000000108004723c */ /* 0x090fee00000018ff */
[----:B------:R-:W4:Y:S01]  /*11c40*/  LDSM.16.M88.4 R80, [R2+0x3000] ;  /* 0x003000000250783b */ /* 0x000f220000000200 */
[C---:B-1----:R-:W-:Y:S07]  /*11c50*/  HMMA.16816.F32 R8, R124.reuse, R16, RZ ;  /* 0x000000107c08723c */ /* 0x042fee00000018ff */
[----:B------:R-:W1:Y:S01]  /*11c60*/  LDSM.16.M88.4 R96, [R2+0x3400] ;  /* 0x003400000260783b */ /* 0x000e620000000200 */
[-C--:B------:R-:W-:Y:S07]  /*11c70*/  HMMA.16816.F32 R12, R124, R18.reuse, RZ ;  /* 0x000000127c0c723c */ /* 0x080fee00000018ff */
[----:B------:R-:W3:Y:S01]  /*11c80*/  LDSM.16.M88.4 R112, [R2+0x3800] ;  /* 0x003800000270783b */ /* 0x000ee20000000200 */
[C---:B------:R-:W-:Y:S07]  /*11c90*/  HMMA.16816.F32 R16, R128.reuse, R18, RZ ;  /* 0x000000128010723c */ /* 0x040fee00000018ff */
[----:B------:R4:W3:Y:S01]  /*11ca0*/  LDSM.16.M88.4 R136, [R2+0x3c00] ;  /* 0x003c00000288783b */ /* 0x0008e20000000200 */
[-C--:B-----5:R-:W-:Y:S07]  /*11cb0*/  HMMA.16816.F32 R20, R128, R32.reuse, RZ ;  /* 0x000000208014723c */ /* 0x0a0fee00000018ff */
[----:B------:R-:W-:Y:S01]  /*11cc0*/  LDSM.16.M88.4 R172, [R180] ;  /* 0x00000000b4ac783b */ /* 0x000fe20000000200 */
[C---:B------:R-:W-:Y:S08]  /*11cd0*/  HMMA.16816.F32 R24, R124.reuse, R32, RZ ;  /* 0x000000207c18723c */ /* 0x040ff000000018ff */
[-C--:B------:R-:W-:Y:S01]  /*11ce0*/  HMMA.16816.F32 R28, R124, R34.reuse, RZ ;  /* 0x000000227c1c723c */ /* 0x080fe200000018ff */
[----:B----4-:R-:W-:Y:S07]  /*11cf0*/  IMAD.IADD R2, R207, 0x1, R2 ;  /* 0x00000001cf027824 */ /* 0x010fee00078e0202 */
[C---:B------:R-:W-:Y:S01]  /*11d00*/  HMMA.16816.F32 R32, R128.reuse, R34, RZ ;  /* 0x000000228020723c */ /* 0x040fe200000018ff */
[----:B------:R-:W4:Y:S07]  /*11d10*/  LDSM.16.M88.4 R176, [R2+0x2000] ;  /* 0x0020000002b0783b */ /* 0x000f2e0000000200 */
        /* <DEDUP_REMOVED lines=11> */
[C---:B------:R-:W-:Y:S02]  /*11dd0*/  HMMA.16816.F32 R80, R128.reuse, R82, RZ ;  /* 0x000000528050723c */ /* 0x040fe400000018ff */
[----:B--2---:R-:W-:Y:S06]  /*11de0*/  LOP3.LUT R100, R246, UR9, R249, 0x96, !PT ;  /* 0x00000009f6647c12 */ /* 0x004fec000f8e96f9 */
[-C--:B-1----:R-:W-:Y:S01]  /*11df0*/  HMMA.16816.F32 R84, R128, R96.reuse, RZ ;  /* 0x000000608054723c */ /* 0x082fe200000018ff */
[----:B------:R-:W-:Y:S07]  /*11e00*/  IMAD.WIDE.U32 R226, R100, -0x326172a9, RZ ;  /* 0xcd9e8d5764e27825 */ /* 0x000fee00078e00ff */
[C---:B------:R-:W-:Y:S01]  /*11e10*/  HMMA.16816.F32 R88, R124.reuse, R96, RZ ;  /* 0x000000607c58723c */ /* 0x040fe200000018ff */
[----:B------:R-:W-:Y:S01]  /*11e20*/  IMAD.U32 R96, RZ, RZ, UR27 ;  /* 0x0000001bff607e24 */ /* 0x000fe2000f8e00ff */
[----:B------:R-:W-:Y:S01]  /*11e30*/  LOP3.LUT R97, R246, UR9, R183, 0x96, !PT ;  /* 0x00000009f6617c12 */ /* 0x000fe2000f8e96b7 */
[----:B------:R-:W-:Y:S03]  /*11e40*/  UIADD3 UR9, UPT, UPT, UR26, 0x3c6ef372, URZ ;  /* 0x3c6ef3721a097890 */ /* 0x000fe6000fffe0ff */
[----:B------:R-:W-:Y:S01]  /*11e50*/  LOP3.LUT R102, R247, UR24, R96, 0x96, !PT ;  /* 0x00000018f7667c12 */ /* 0x000fe2000f8e9660 */
[----:B------:R-:W-:Y:S01]  /*11e60*/  IMAD.WIDE.U32 R234, R97, -0x326172a9, RZ ;  /* 0xcd9e8d5761ea7825 */ /* 0x000fe200078e00ff */
[-C--:B------:R-:W-:Y:S02]  /*11e70*/  HMMA.16816.F32 R92, R124, R98.reuse, RZ ;  /* 0x000000627c5c723c */ /* 0x080fe400000018ff */
[----:B------:R-:W-:Y:S01]  /*11e80*/  LOP3.LUT R252, R227, UR9, RZ, 0x3c, !PT ;  /* 0x00000009e3fc7c12 */ /* 0x000fe2000f8e3cff */
[----:B------:R-:W-:Y:S01]  /*11e90*/  IMAD.WIDE.U32 R110, R102, -0x326172a9, RZ ;  /* 0xcd9e8d57666e7825 */ /* 0x000fe200078e00ff */
[----:B------:R-:W-:Y:S01]  /*11ea0*/  LOP3.LUT R251, R235, UR9, RZ, 0x3c, !PT ;  /* 0x00000009ebfb7c12 */ /* 0x000fe2000f8e3cff */
[----:B------:R-:W-:Y:S03]  /*11eb0*/  UIADD3 UR9, UPT, UPT, UR26, 0x1715609d, URZ ;  /* 0x1715609d1a097890 */ /* 0x000fe6000fffe0ff */
[C---:B---3--:R-:W-:Y:S01]  /*11ec0*/  LOP3.LUT R105, R111.reuse, R250, RZ, 0x3c, !PT ;  /* 0x000000fa6f697212 */ /* 0x048fe200078e3cff */
[C---:B------:R-:W-:Y:S02]  /*11ed0*/  HMMA.16816.F32 R96, R128.reuse, R98, RZ ;  /* 0x000000628060723c */ /* 0x040fe400000018ff */
[CC--:B------:R-:W-:Y:S02]  /*11ee0*/  LOP3.LUT R104, R110.reuse, R251.reuse, RZ, 0x3c, !PT ;  /* 0x000000fb6e687212 */ /* 0x0c0fe400078e3cff */
[----:B------:R-:W-:Y:S02]  /*11ef0*/  LOP3.LUT R108, R111, R244, RZ, 0x3c, !PT ;  /* 0x000000f46f6c7212 */ /* 0x000fe400078e3cff */
[----:B------:R-:W-:Y:S01]  /*11f00*/  LOP3.LUT R117, R110, R252, RZ, 0x3c, !PT ;  /* 0x000000fc6e757212 */ /* 0x000fe200078e3cff */
[----:B------:R-:W-:Y:S01]  /*11f10*/  IMAD.WIDE.U32 R110, R105, -0x2daee0ad, RZ ;  /* 0xd2511f53696e7825 */ /* 0x000fe200078e00ff */
[-C--:B------:R-:W-:Y:S03]  /*11f20*/  HMMA.16816.F32 R100, R128, R112.reuse, RZ ;  /* 0x000000708064723c */ /* 0x080fe600000018ff */
[----:B------:R-:W-:Y:S01]  /*11f30*/  IMAD.WIDE.U32 R198, R104, -0x2daee0ad, RZ ;  /* 0xd2511f5368c67825 */ /* 0x000fe200078e00ff */
[----:B------:R-:W-:Y:S03]  /*11f40*/  LOP3.LUT R122, R182, UR19, R111, 0x96, !PT ;  /* 0x00000013b67a7c12 */ /* 0x000fe6000f8e966f */
[----:B------:R-:W-:Y:S01]  /*11f50*/  IMAD.WIDE.U32 R196, R117, -0x2daee0ad, RZ ;  /* 0xd2511f5375c47825 */ /* 0x000fe200078e00ff */
[----:B------:R-:W-:Y:S01]  /*11f60*/  LOP3.LUT R121, R110, UR17, R199, 0x96, !PT ;  /* 0x000000116e797c12 */ /* 0x000fe2000f8e96c7 */
[C---:B------:R-:W-:Y:S02]  /*11f70*/  HMMA.16816.F32 R104, R124.reuse, R112, RZ ;  /* 0x000000707c68723c */ /* 0x040fe400000018ff */
[C---:B------:R-:W-:Y:S01]  /*11f80*/  LOP3.LUT R113, R119.reuse, R250, RZ, 0x3c, !PT ;  /* 0x000000fa77717212 */ /* 0x040fe200078e3cff */
[----:B------:R-:W-:Y:S01]  /*11f90*/  IMAD.WIDE.U32 R134, R108, -0x2daee0ad, RZ ;  /* 0xd2511f536c867825 */ /* 0x000fe200078e00ff */
[C---:B------:R-:W-:Y:S02]  /*11fa0*/  LOP3.LUT R112, R118.reuse, R251, RZ, 0x3c, !PT ;  /* 0x000000fb76707212 */ /* 0x040fe400078e3cff */
[----:B------:R-:W-:Y:S01]  /*11fb0*/  LOP3.LUT R119, R119, R244, RZ, 0x3c, !PT ;  /* 0x000000f477777212 */ /* 0x000fe200078e3cff */
[----:B------:R-:W-:Y:S01]  /*11fc0*/  IMAD.WIDE.U32 R186, R113, -0x2daee0ad, RZ ;  /* 0xd2511f5371ba7825 */ /* 0x000fe200078e00ff */
[----:B------:R-:W-:Y:S01]  /*11fd0*/  LOP3.LUT R118, R118, R252, RZ, 0x3c, !PT ;  /* 0x000000fc76767212 */ /* 0x000fe200078e3cff */
[-C--:B------:R-:W-:Y:S01]  /*11fe0*/  HMMA.16816.F32 R108, R124, R114.reuse, RZ ;  /* 0x000000727c6c723c */ /* 0x080fe200000018ff */
[----:B------:R-:W-:Y:S01]  /*11ff0*/  LOP3.LUT R120, R248, UR19, R135, 0x96, !PT ;  /* 0x00000013f8787c12 */ /* 0x000fe2000f8e9687 */
[----:B------:R-:W-:Y:S01]  /*12000*/  IMAD.WIDE.U32 R212, R112, -0x2daee0ad, RZ ;  /* 0xd2511f5370d47825 */ /* 0x000fe200078e00ff */
[----:B------:R-:W-:Y:S02]  /*12010*/  LOP3.LUT R184, R182, UR19, R187, 0x96, !PT ;  /* 0x00000013b6b87c12 */ /* 0x000fe4000f8e96bb */
[----:B------:R-:W-:Y:S01]  /*12020*/  LOP3.LUT R185, R134, UR17, R197, 0x96, !PT ;  /* 0x0000001186b97c12 */ /* 0x000fe2000f8e96c5 */
[----:B------:R-:W-:Y:S01]  /*12030*/  IMAD.WIDE.U32 R188, R119, -0x2daee0ad, RZ ;  /* 0xd2511f5377bc7825 */ /* 0x000fe200078e00ff */
[----:B------:R-:W-:Y:S01]  /*12040*/  LOP3.LUT R186, R186, UR17, R213, 0x96, !PT ;  /* 0x00000011baba7c12 */ /* 0x000fe2000f8e96d5 */
[C---:B------:R-:W-:Y:S01]  /*12050*/  HMMA.16816.F32 R112, R128.reuse, R114, RZ ;  /* 0x000000728070723c */ /* 0x040fe200000018ff */
[----:B------:R-:W1:Y:S01]  /*12060*/  LDSM.16.M88.4 R180, [R180+0x1000] ;  /* 0x00100000b4b4783b */ /* 0x000e620000000200 */
[----:B------:R-:W-:Y:S01]  /*12070*/  IMAD.WIDE.U32 R200, R118, -0x2daee0ad, RZ ;  /* 0xd2511f5376c87825 */ /* 0x000fe200078e00ff */
[----:B------:R-:W-:Y:S03]  /*12080*/  LOP3.LUT R189, R248, UR19, R189, 0x96, !PT ;  /* 0x00000013f8bd7c12 */ /* 0x000fe6000f8e96bd */
[----:B------:R-:W-:Y:S01]  /*12090*/  IMAD.WIDE.U32 R216, R120, -0x326172a9, RZ ;  /* 0xcd9e8d5778d87825 */ /* 0x000fe200078e00ff */
[----:B------:R-:W-:Y:S01]  /*120a0*/  LOP3.LUT R188, R188, UR17, R201, 0x96, !PT ;  /* 0x00000011bcbc7c12 */ /* 0x000fe2000f8e96c9 */
[-C--:B------:R-:W-:Y:S02]  /*120b0*/  HMMA.16816.F32 R116, R128, R136.reuse, RZ ;  /* 0x000000888074723c */ /* 0x080fe400000018ff */
[----:B------:R-:W-:Y:S01]  /*120c0*/  IMAD.WIDE.U32 R192, R122, -0x326172a9, RZ ;  /* 0xcd9e8d577ac07825 */ /* 0x000fe200078e00ff */
[----:B------:R-:W-:Y:S03]  /*120d0*/  LOP3.LUT R135, R226, UR13, R217, 0x96, !PT ;  /* 0x0000000de2877c12 */ /* 0x000fe6000f8e96d9 */
[----:B------:R-:W-:Y:S01]  /*120e0*/  IMAD.WIDE.U32 R190, R121, -0x326172a9, RZ ;  /* 0xcd9e8d5779be7825 */ /* 0x000fe200078e00ff */
[----:B------:R-:W-:Y:S01]  /*120f0*/  LOP3.LUT R134, R234, UR13, R193, 0x96, !PT ;  /* 0x0000000dea867c12 */ /* 0x000fe2000f8e96c1 */
[C---:B------:R-:W-:Y:S02]  /*12100*/  HMMA.16816.F32 R120, R124.reuse, R136, RZ ;  /* 0x000000887c78723c */ /* 0x040fe400000018ff */
[----:B------:R-:W-:Y:S01]  /*12110*/  IMAD.WIDE.U32 R228, R188, -0x326172a9, RZ ;  /* 0xcd9e8d57bce47825 */ /* 0x000fe200078e00ff */
[----:B------:R-:W-:Y:S03]  /*12120*/  LOP3.LUT R187, R192, UR10, R191, 0x96, !PT ;  /* 0x0000000ac0bb7c12 */ /* 0x000fe6000f8e96bf */
[----:B------:R-:W-:Y:S02]  /*12130*/  IMAD.WIDE.U32 R192, R185, -0x326172a9, RZ ;  /* 0xcd9e8d57b9c07825 */ /* 0x000fe400078e00ff */
[-C--:B------:R-:W-:Y:S02]  /*12140*/  HMMA.16816.F32 R124, R124, R138.reuse, RZ ;  /* 0x0000008a7c7c723c */ /* 0x080fe400000018ff */
[----:B------:R-:W-:Y:S01]  /*12150*/  IMAD.WIDE.U32 R214, R184, -0x326172a9, RZ ;  /* 0xcd9e8d57b8d67825 */ /* 0x000fe200078e00ff */
[----:B------:R-:W-:Y:S03]  /*12160*/  LOP3.LUT R136, R216, UR10, R193, 0x96, !PT ;  /* 0x0000000ad8887c12 */ /* 0x000fe6000f8e96c1 */
[----:B------:R-:W-:Y:S01]  /*12170*/  IMAD.WIDE.U32 R218, R134, -0x2daee0ad, RZ ;  /* 0xd2511f5386da7825 */ /* 0x000fe200078e00ff */
[----:B------:R-:W-:Y:S01]  /*12180*/  LOP3.LUT R137, R234, UR13, R215, 0x96, !PT ;  /* 0x0000000dea897c12 */ /* 0x000fe2000f8e96d7 */
[----:B------:R-:W-:Y:S02]  /*12190*/  HMMA.16816.F32 R128, R128, R138, RZ ;  /* 0x0000008a8080723c */ /* 0x000fe400000018ff */
[----:B------:R-:W-:Y:S01]  /*121a0*/  IMAD.WIDE.U32 R134, R135, -0x2daee0ad, RZ ;  /* 0xd2511f5387867825 */ /* 0x000fe200078e00ff */
[----:B------:R-:W-:Y:S03]  /*121b0*/  LOP3.LUT R185, R198, UR16, R219, 0x96, !PT ;  /* 0x00000010c6b97c12 */ /* 0x000fe6000f8e96db */
[----:B------:R-:W-:Y:S02]  /*121c0*/  IMAD.WIDE.U32 R138, R189, -0x326172a9, RZ ;  /* 0xcd9e8d57bd8a7825 */ /* 0x000fe400078e00ff */
[-C--:B----4-:R-:W-:Y:S05]  /*121d0*/  HMMA.16816.F32 R4, R172, R176.reuse, R4 ;  /* 0x000000b0ac04723c */ /* 0x090fea0000001804 */
[----:B------:R-:W-:Y:S03]  /*121e0*/  IMAD.WIDE.U32 R224, R187, -0x2daee0ad, RZ ;  /* 0xd2511f53bbe07825 */ /* 0x000fe600078e00ff */
[C---:B-1----:R-:W-:Y:S04]  /*121f0*/  HMMA.16816.F32 R8, R180.reuse, R176, R8 ;  /* 0x000000b0b408723c */ /* 0x042fe80000001808 */
[----:B------:R-:W-:Y:S01]  /*12200*/  IMAD.WIDE.U32 R230, R186, -0x326172a9, RZ ;  /* 0xcd9e8d57bae67825 */ /* 0x000fe200078e00ff */
[----:B------:R-:W-:Y:S02]  /*12210*/  LOP3.LUT R186, R196, UR16, R135, 0x96, !PT ;  /* 0x00000010c4ba7c12 */ /* 0x000fe4000f8e9687 */
[----:B------:R-:W-:Y:S01]  /*12220*/  LOP3.LUT R135, R226, UR13, R139, 0x96, !PT ;  /* 0x0000000de2877c12 */ /* 0x000fe2000f8e968b */
[----:B------:R-:W-:Y:S01]  /*12230*/  IMAD.WIDE.U32 R232, R136, -0x2daee0ad, RZ ;  /* 0xd2511f5388e87825 */ /* 0x000fe200078e00ff */
[----:B------:R-:W-:Y:S01]  /*12240*/  LOP3.LUT R136, R218, UR15, R225, 0x96, !PT ;  /* 0x0000000fda887c12 */ /* 0x000fe2000f8e96e1 */
[-C--:B------:R-:W-:Y:S03]  /*12250*/  HMMA.16816.F32 R12, R180, R178.reuse, R12 ;  /* 0x000000b2b40c723c */ /* 0x080fe6000000180c */
[----:B------:R-:W-:Y:S01]  /*12260*/  LOP3.LUT R215, R134, UR15, R233, 0x96, !PT ;  /* 0x0000000f86d77c12 */ /* 0x000fe2000f8e96e9 */
[----:B------:R-:W-:Y:S01]  /*12270*/  IMAD.WIDE.U32 R196, R137, -0x2daee0ad, RZ ;  /* 0xd2511f5389c47825 */ /* 0x000fe200078e00ff */
[----:B------:R-:W-:Y:S02]  /*12280*/  LOP3.LUT R137, R138, UR10, R229, 0x96, !PT ;  /* 0x0000000a8a897c12 */ /* 0x000fe4000f8e96e5 */
[----:B------:R-:W-:Y:S01]  /*12290*/  LOP3.LUT R184, R214, UR10, R231, 0x96, !PT ;  /* 0x0000000ad6b87c12 */ /* 0x000fe2000f8e96e7 */
[C---:B------:R-:W-:Y:S01]  /*122a0*/  HMMA.16816.F32 R16, R172.reuse, R178, R16 ;  /* 0x000000b2ac10723c */ /* 0x040fe20000001810 */
[----:B------:R-:W-:Y:S03]  /*122b0*/  IMAD.U32 R134, RZ, RZ, UR22 ;  /* 0x00000016ff867e24 */ /* 0x000fe6000f8e00ff */
[----:B------:R-:W-:Y:S01]  /*122c0*/  LOP3.LUT R239, R212, UR16, R197, 0x96, !PT ;  /* 0x00000010d4ef7c12 */ /* 0x000fe2000f8e96c5 */
[----:B------:R-:W-:Y:S04]  /*122d0*/  IMAD.WIDE.U32 R218, R137, -0x2daee0ad, RZ ;  /* 0xd2511f5389da7825 */ /* 0x000fe800078e00ff */
[----:B------:R-:W-:Y:S02]  /*122e0*/  IMAD.WIDE.U32 R212, R136, -0x326172a9, RZ ;  /* 0xcd9e8d5788d47825 */ /* 0x000fe400078e00ff */
[----:B------:R-:W1:Y:S02]  /*122f0*/  LDSM.16.M88.4 R136, [R2+0x2400] ;  /* 0x002400000288783b */ /* 0x000e640000000200 */
[----:B------:R-:W-:Y:S02]  /*12300*/  IMAD R134, R134, 0x80, R202 ;  /* 0x0000008086867824 */ /* 0x000fe400078e02ca */
[----:B------:R-:W-:Y:S04]  /*12310*/  IMAD.WIDE.U32 R198, R135, -0x2daee0ad, RZ ;  /* 0xd2511f5387c67825 */ /* 0x000fe800078e00ff */
[----:B------:R-:W-:Y:S01]  /*12320*/  IMAD.IADD R210, R195, 0x1, -R134 ;  /* 0x00000001c3d27824 */ /* 0x000fe200078e0a86 */
[----:B------:R-:W-:Y:S01]  /*12330*/  LOP3.LUT R238, R200, UR16, R199, 0x96, !PT ;  /* 0x00000010c8ee7c12 */ /* 0x000fe2000f8e96c7 */
[----:B------:R-:W-:Y:S01]  /*12340*/  IMAD.WIDE.U32 R188, R185, -0x326172a9, RZ ;  /* 0xcd9e8d57b9bc7825 */ /* 0x000fe200078e00ff */
[----:B------:R-:W-:Y:S02]  /*12350*/  LOP3.LUT R241, R198, UR15, R219, 0x96, !PT ;  /* 0x0000000fc6f17c12 */ /* 0x000fe4000f8e96db */
[----:B------:R-:W-:Y:S01]  /*12360*/  IABS R185, R210 ;  /* 0x000000d200b97213 */ /* 0x000fe20000000000 */
[----:B------:R-:W-:Y:S01]  /*12370*/  VIADD R176, R210, 0xffffffff ;  /* 0xffffffffd2b07836 */ /* 0x000fe20000000000 */
[----:B------:R-:W-:Y:S01]  /*12380*/  LOP3.LUT R222, R190, UR9, R189, 0x96, !PT ;  /* 0x00000009bede7c12 */ /* 0x000fe2000f8e96bd */
[C---:B------:R-:W-:Y:S01]  /*12390*/  VIADD R178, R210.reuse, 0x47 ;  /* 0x00000047d2b27836 */ /* 0x040fe20000000000 */
[----:B------:R-:W-:Y:S01]  /*123a0*/  I2FP.F32.S32 R201, R185 ;  /* 0x000000b900c97245 */ /* 0x000fe20000201400 */
[C---:B------:R-:W-:Y:S01]  /*123b0*/  VIADD R177, R210.reuse, 0x48 ;  /* 0x00000048d2b17836 */ /* 0x040fe20000000000 */
[----:B------:R-:W-:Y:S01]  /*123c0*/  IABS R176, R176 ;  /* 0x000000b000b07213 */ /* 0x000fe20000000000 */
[C---:B------:R-:W-:Y:S01]  /*123d0*/  VIADD R135, R210.reuse, 0x8 ;  /* 0x00000008d2877836 */ /* 0x040fe20000000000 */
[----:B------:R-:W-:Y:S01]  /*123e0*/  IABS R178, R178 ;  /* 0x000000b200b27213 */ /* 0x000fe20000000000 */
[C---:B------:R-:W-:Y:S01]  /*123f0*/  VIADD R179, R210.reuse, 0x40 ;  /* 0x00000040d2b37836 */ /* 0x040fe20000000000 */
[----:B------:R-:W-:Y:S01]  /*12400*/  IABS R177, R177 ;  /* 0x000000b100b17213 */ /* 0x000fe20000000000 */
[----:B------:R-:W-:Y:S01]  /*12410*/  VIADD R189, R210, 0xf ;  /* 0x0000000fd2bd7836 */ /* 0x000fe20000000000 */
[----:B------:R-:W-:Y:S01]  /*12420*/  I2FP.F32.S32 R199, R176 ;  /* 0x000000b000c77245 */ /* 0x000fe20000201400 */
[----:B------:R-:W-:Y:S01]  /*12430*/  IMAD.WIDE.U32 R216, R186, -0x326172a9, RZ ;  /* 0xcd9e8d57bad87825 */ /* 0x000fe200078e00ff */
[----:B------:R-:W-:Y:S02]  /*12440*/  IABS R135, R135 ;  /* 0x0000008700877213 */ /* 0x000fe40000000000 */
[----:B------:R-:W-:Y:S01]  /*12450*/  I2FP.F32.S32 R177, R177 ;  /* 0x000000b100b17245 */ /* 0x000fe20000201400 */
[C---:B------:R-:W-:Y:S01]  /*12460*/  VIADD R186, R210.reuse, 0xffffffdf ;  /* 0xffffffdfd2ba7836 */ /* 0x040fe20000000000 */
[----:B------:R-:W-:Y:S01]  /*12470*/  I2FP.F32.S32 R176, R178 ;  /* 0x000000b200b07245 */ /* 0x000fe20000201400 */
[----:B------:R-:W-:Y:S01]  /*12480*/  VIADD R187, R210, 0x1f ;  /* 0x0000001fd2bb7836 */ /* 0x000fe20000000000 */
[----:B------:R-:W-:Y:S01]  /*12490*/  IABS R179, R179 ;  /* 0x000000b300b37213 */ /* 0x000fe20000000000 */
[----:B------:R-:W-:Y:S01]  /*124a0*/  FFMA.FTZ R10, R177, -UR6, R10 ;  /* 0x80000006b10a7c23 */ /* 0x000fe2000801000a */
[----:B------:R-:W-:Y:S01]  /*124b0*/  I2FP.F32.S32 R200, R135 ;  /* 0x0000008700c87245 */ /* 0x000fe20000201400 */
[----:B------:R-:W-:Y:S01]  /*124c0*/  FFMA.FTZ R11, R176, -UR6, R11 ;  /* 0x80000006b00b7c23 */ /* 0x000fe2000801000b */
[----:B------:R-:W-:Y:S01]  /*124d0*/  I2FP.F32.S32 R135, R179 ;  /* 0x000000b300877245 */ /* 0x000fe20000201400 */
[----:B------:R-:W-:Y:S01]  /*124e0*/  VIADD R134, R210, 0x7 ;  /* 0x00000007d2867836 */ /* 0x000fe20000000000 */
[----:B------:R-:W-:Y:S01]  /*124f0*/  LOP3.LUT R240, R192, UR9, R217, 0x96, !PT ;  /* 0x00000009c0f07c12 */ /* 0x000fe2000f8e96d9 */
[----:B------:R-:W2:Y:S01]  /*12500*/  LDSM.16.M88.4 R176, [R2+0x2800] ;  /* 0x0028000002b0783b */ /* 0x000ea20000000200 */
[----:B------:R-:W-:Y:S01]  /*12510*/  IABS R186, R186 ;  /* 0x000000ba00ba7213 */ /* 0x000fe20000000000 */
[-C--:B-1----:R-:W-:Y:S03]  /*12520*/  HMMA.16816.F32 R20, R172, R136.reuse, R20 ;  /* 0x00000088ac14723c */ /* 0x082fe60000001814 */
[----:B------:R-:W-:Y:S01]  /*12530*/  IABS R134, R134 ;  /* 0x0000008600867213 */ /* 0x000fe20000000000 */
[----:B------:R-:W-:Y:S01]  /*12540*/  IMAD.WIDE.U32 R236, R184, -0x2daee0ad, RZ ;  /* 0xd2511f53b8ec7825 */ /* 0x000fe200078e00ff */
[----:B------:R-:W-:Y:S02]  /*12550*/  I2FP.F32.S32 R190, R186 ;  /* 0x000000ba00be7245 */ /* 0x000fe40000201400 */
[----:B------:R-:W-:Y:S01]  /*12560*/  I2FP.F32.S32 R202, R134 ;  /* 0x0000008600ca7245 */ /* 0x000fe20000201400 */
[C---:B------:R-:W-:Y:S01]  /*12570*/  VIADD R184, R210.reuse, 0x3f ;  /* 0x0000003fd2b87836 */ /* 0x040fe20000000000 */
[----:B------:R-:W-:Y:S01]  /*12580*/  IABS R187, R187 ;  /* 0x000000bb00bb7213 */ /* 0x000fe20000000000 */
[C---:B------:R-:W-:Y:S04]  /*12590*/  HMMA.16816.F32 R24, R180.reuse, R136, R24 ;  /* 0x00000088b418723c */ /* 0x040fe80000001818 */
[----:B------:R-:W-:Y:S01]  /*125a0*/  IABS R184, R184 ;  /* 0x000000b800b87213 */ /* 0x000fe20000000000 */
[C---:B------:R-:W-:Y:S01]  /*125b0*/  VIADD R137, R210.reuse, 0xfffffff7 ;  /* 0xfffffff7d2897836 */ /* 0x040fe20000000000 */
[----:B------:R-:W-:Y:S01]  /*125c0*/  IABS R189, R189 ;  /* 0x000000bd00bd7213 */ /* 0x000fe20000000000 */
[----:B------:R-:W-:Y:S01]  /*125d0*/  VIADD R136, R210, 0xffffffef ;  /* 0xffffffefd2887836 */ /* 0x000fe20000000000 */
[----:B------:R-:W-:Y:S01]  /*125e0*/  I2FP.F32.S32 R134, R184 ;  /* 0x000000b800867245 */ /* 0x000fe20000201400 */
[-C--:B------:R-:W-:Y:S03]  /*125f0*/  HMMA.16816.F32 R28, R180, R138.reuse, R28 ;  /* 0x0000008ab41c723c */ /* 0x080fe6000000181c */
[----:B------:R-:W-:Y:S01]  /*12600*/  IABS R137, R137 ;  /* 0x0000008900897213 */ /* 0x000fe20000000000 */
[C---:B------:R-:W-:Y:S01]  /*12610*/  FFMA.FTZ R9, R134.reuse, -UR6, R9 ;  /* 0x8000000686097c23 */ /* 0x040fe20008010009 */
[----:B------:R-:W-:Y:S01]  /*12620*/  IABS R136, R136 ;  /* 0x0000008800887213 */ /* 0x000fe20000000000 */
[----:B------:R-:W-:Y:S01]  /*12630*/  FFMA.FTZ R15, R134, -UR6, R15 ;  /* 0x80000006860f7c23 */ /* 0x000fe2000801000f */
[----:B------:R-:W-:Y:S01]  /*12640*/  I2FP.F32.S32 R195, R137 ;  /* 0x0000008900c37245 */ /* 0x000fe20000201400 */
[C---:B------:R-:W-:Y:S01]  /*12650*/  VIADD R134, R210.reuse, 0x37 ;  /* 0x00000037d2867836 */ /* 0x040fe20000000000 */
[----:B------:R-:W-:Y:S01]  /*12660*/  I2FP.F32.S32 R197, R136 ;  /* 0x0000008800c57245 */ /* 0x000fe20000201400 */
[C---:B------:R-:W-:Y:S01]  /*12670*/  HMMA.16816.F32 R32, R172.reuse, R138, R32 ;  /* 0x0000008aac20723c */ /* 0x040fe20000001820 */
[----:B------:R-:W1:Y:S03]  /*12680*/  LDSM.16.M88.4 R136, [R2+0x2c00] ;  /* 0x002c00000288783b */ /* 0x000e660000000200 */
[----:B------:R-:W-:Y:S01]  /*12690*/  IABS R134, R134 ;  /* 0x0000008600867213 */ /* 0x000fe20000000000 */
[----:B------:R-:W-:Y:S01]  /*126a0*/  VIADD R186, R210, 0xffffffd7 ;  /* 0xffffffd7d2ba7836 */ /* 0x000fe20000000000 */
[----:B------:R-:W-:Y:S01]  /*126b0*/  LOP3.LUT R214, R188, UR11, R213, 0x96, !PT ;  /* 0x0000000bbcd67c12 */ /* 0x000fe2000f8e96d5 */
[----:B------:R-:W-:Y:S01]  /*126c0*/  VIADD R185, R210, 0xfffffff0 ;  /* 0xfffffff0d2b97836 */ /* 0x000fe20000000000 */
[----:B------:R-:W-:Y:S01]  /*126d0*/  I2FP.F32.S32 R134, R134 ;  /* 0x0000008600867245 */ /* 0x000fe20000201400 */
[-C--:B--2---:R-:W-:Y:S03]  /*126e0*/  HMMA.16816.F32 R36, R172, R176.reuse, R36 ;  /* 0x000000b0ac24723c */ /* 0x084fe60000001824 */
[----:B------:R-:W-:Y:S01]  /*126f0*/  IABS R185, R185 ;  /* 0x000000b900b97213 */ /* 0x000fe20000000000 */
[C---:B------:R-:W-:Y:S01]  /*12700*/  FFMA.FTZ R13, R134.reuse, -UR6, R13 ;  /* 0x80000006860d7c23 */ /* 0x040fe2000801000d */
[----:B------:R-:W-:Y:S01]  /*12710*/  IABS R186, R186 ;  /* 0x000000ba00ba7213 */ /* 0x000fe20000000000 */
[----:B------:R-:W-:Y:S01]  /*12720*/  FFMA.FTZ R27, R134, -UR6, R27 ;  /* 0x80000006861b7c23 */ /* 0x000fe2000801001b */
[----:B------:R-:W-:Y:S01]  /*12730*/  I2FP.F32.S32 R198, R185 ;  /* 0x000000b900c67245 */ /* 0x000fe20000201400 */
[----:B------:R-:W-:Y:S01]  /*12740*/  VIADD R134, R210, 0x2f ;  /* 0x0000002fd2867836 */ /* 0x000fe20000000000 */
[----:B------:R-:W-:Y:S01]  /*12750*/  LOP3.LUT R221, R196, UR15, R237, 0x96, !PT ;  /* 0x0000000fc4dd7c12 */ /* 0x000fe2000f8e96ed */
[C---:B------:R-:W-:Y:S04]  /*12760*/  HMMA.16816.F32 R40, R180.reuse, R176, R40 ;  /* 0x000000b0b428723c */ /* 0x040fe80000001828 */
[----:B------:R-:W-:Y:S01]  /*12770*/  IABS R134, R134 ;  /* 0x0000008600867213 */ /* 0x000fe20000000000 */
[C---:B------:R-:W-:Y:S02]  /*12780*/  VIADD R177, R210.reuse, 0x20 ;  /* 0x00000020d2b17836 */ /* 0x040fe40000000000 */
[C---:B------:R-:W-:Y:S01]  /*12790*/  FFMA.FTZ R8, R135.reuse, -UR6, R8 ;  /* 0x8000000687087c23 */ /* 0x040fe20008010008 */
        /* <DEDUP_REMOVED lines=8> */
[C---:B------:R-:W-:Y:S02]  /*12820*/  VIADD R134, R210.reuse, 0xffffffe0 ;  /* 0xffffffe0d2867836 */ /* 0x040fe40000000000 */
[----:B------:R-:W-:Y:S01]  /*12830*/  FFMA.FTZ R14, R135, -UR6, R14 ;  /* 0x80000006870e7c23 */ /* 0x000fe2000801000e */
[C---:B------:R-:W-:Y:S01]  /*12840*/  VIADD R135, R210.reuse, 0x38 ;  /* 0x00000038d2877836 */ /* 0x040fe20000000000 */
[C---:B------:R-:W-:Y:S04]  /*12850*/  HMMA.16816.F32 R48, R172.reuse, R178, R48 ;  /* 0x000000b2ac30723c */ /* 0x040fe80000001830 */
[----:B------:R-:W-:Y:S01]  /*12860*/  IABS R134, R134 ;  /* 0x0000008600867213 */ /* 0x000fe20000000000 */
[C---:B------:R-:W-:Y:S01]  /*12870*/  VIADD R176, R210.reuse, 0x18 ;  /* 0x00000018d2b07836 */ /* 0x040fe20000000000 */
[----:B------:R-:W-:Y:S01]  /*12880*/  IABS R135, R135 ;  /* 0x0000008700877213 */ /* 0x000fe20000000000 */
[C---:B------:R-:W-:Y:S01]  /*12890*/  VIADD R185, R210.reuse, 0x28 ;  /* 0x00000028d2b97836 */ /* 0x040fe20000000000 */
[----:B------:R-:W-:Y:S01]  /*128a0*/  I2FP.F32.S32 R193, R134 ;  /* 0x0000008600c17245 */ /* 0x000fe20000201400 */
[-C--:B-1----:R-:W-:Y:S03]  /*128b0*/  HMMA.16816.F32 R52, R172, R136.reuse, R52 ;  /* 0x00000088ac34723c */ /* 0x082fe60000001834 */
[----:B------:R-:W-:Y:S01]  /*128c0*/  I2FP.F32.S32 R135, R135 ;  /* 0x0000008700877245 */ /* 0x000fe20000201400 */
[----:B------:R-:W-:Y:S01]  /*128d0*/  VIADD R184, R210, 0xfffffff8 ;  /* 0xfffffff8d2b87836 */ /* 0x000fe20000000000 */
[----:B------:R-:W-:Y:S01]  /*128e0*/  I2FP.F32.S32 R134, R177 ;  /* 0x000000b100867245 */ /* 0x000fe20000201400 */
[----:B------:R-:W-:Y:S01]  /*128f0*/  FFMA.FTZ R4, R201, -UR6, R4 ;  /* 0x80000006c9047c23 */ /* 0x000fe20008010004 */
[----:B------:R-:W-:Y:S01]  /*12900*/  IABS R185, R185 ;  /* 0x000000b900b97213 */ /* 0x000fe20000000000 */
[C---:B------:R-:W-:Y:S01]  /*12910*/  FFMA.FTZ R12, R135.reuse, -UR6, R12 ;  /* 0x80000006870c7c23 */ /* 0x040fe2000801000c */
[----:B------:R-:W-:Y:S01]  /*12920*/  IABS R184, R184 ;  /* 0x000000b800b87213 */ /* 0x000fe20000000000 */
[C---:B------:R-:W-:Y:S01]  /*12930*/  FFMA.FTZ R40, R134.reuse, -UR6, R40 ;  /* 0x8000000686287c23 */ /* 0x040fe20008010028 */
[----:B------:R-:W-:Y:S01]  /*12940*/  I2FP.F32.S32 R185, R185 ;  /* 0x000000b900b97245 */ /* 0x000fe20000201400 */
[----:B------:R-:W-:Y:S01]  /*12950*/  FFMA.FTZ R46, R134, -UR6, R46 ;  /* 0x80000006862e7c23 */ /* 0x000fe2000801002e */
[----:B------:R-:W-:Y:S01]  /*12960*/  IABS R134, R176 ;  /* 0x000000b000867213 */ /* 0x000fe20000000000 */
[----:B------:R-:W-:Y:S01]  /*12970*/  FFMA.FTZ R26, R135, -UR6, R26 ;  /* 0x80000006871a7c23 */ /* 0x000fe2000801001a */
[----:B------:R-:W-:Y:S01]  /*12980*/  I2FP.F32.S32 R196, R184 ;  /* 0x000000b800c47245 */ /* 0x000fe20000201400 */
[C---:B------:R-:W-:Y:S01]  /*12990*/  VIADD R135, R210.reuse, 0x30 ;  /* 0x00000030d2877836 */ /* 0x040fe20000000000 */
[----:B------:R-:W-:Y:S01]  /*129a0*/  I2FP.F32.S32 R134, R134 ;  /* 0x0000008600867245 */ /* 0x000fe20000201400 */
[----:B------:R-:W1:Y:S01]  /*129b0*/  LDSM.16.M88.4 R176, [R2+0x3000] ;  /* 0x0030000002b0783b */ /* 0x000e620000000200 */
[C---:B------:R-:W-:Y:S04]  /*129c0*/  HMMA.16816.F32 R56, R180.reuse, R136, R56 ;  /* 0x00000088b438723c */ /* 0x040fe80000001838 */
[----:B------:R-:W-:Y:S01]  /*129d0*/  IABS R135, R135 ;  /* 0x0000008700877213 */ /* 0x000fe20000000000 */
[----:B------:R-:W-:Y:S02]  /*129e0*/  VIADD R137, R210, 0xffffffd0 ;  /* 0xffffffd0d2897836 */ /* 0x000fe40000000000 */
[----:B------:R-:W-:Y:S01]  /*129f0*/  FFMA.FTZ R44, R134, -UR6, R44 ;  /* 0x80000006862c7c23 */ /* 0x000fe2000801002c */
[C---:B------:R-:W-:Y:S01]  /*12a00*/  VIADD R136, R210.reuse, 0xffffffcf ;  /* 0xffffffcfd2887836 */ /* 0x040fe20000000000 */
[----:B------:R-:W-:Y:S01]  /*12a10*/  I2FP.F32.S32 R135, R135 ;  /* 0x0000008700877245 */ /* 0x000fe20000201400 */
[C---:B------:R-:W-:Y:S01]  /*12a20*/  FFMA.FTZ R28, R185.reuse, -UR6, R28 ;  /* 0x80000006b91c7c23 */ /* 0x040fe2000801001c */
[----:B------:R-:W-:Y:S01]  /*12a30*/  IABS R137, R137 ;  /* 0x0000008900897213 */ /* 0x000fe20000000000 */
[----:B------:R-:W-:Y:S01]  /*12a40*/  FFMA.FTZ R42, R185, -UR6, R42 ;  /* 0x80000006b92a7c23 */ /* 0x000fe2000801002a */
[----:B------:R-:W-:Y:S01]  /*12a50*/  IABS R136, R136 ;  /* 0x0000008800887213 */ /* 0x000fe20000000000 */
[C---:B------:R-:W-:Y:S01]  /*12a60*/  FFMA.FTZ R24, R135.reuse, -UR6, R24 ;  /* 0x8000000687187c23 */ /* 0x040fe20008010018 */
[----:B------:R-:W-:Y:S01]  /*12a70*/  FFMA.FTZ R30, R135, -UR6, R30 ;  /* 0x80000006871e7c23 */ /* 0x000fe2000801001e */
[C---:B------:R-:W-:Y:S01]  /*12a80*/  VIADD R135, R210.reuse, 0xffffffe7 ;  /* 0xffffffe7d2877836 */ /* 0x040fe20000000000 */
[-C--:B------:R-:W-:Y:S03]  /*12a90*/  HMMA.16816.F32 R60, R180, R138.reuse, R60 ;  /* 0x0000008ab43c723c */ /* 0x080fe6000000183c */
[----:B------:R-:W-:Y:S01]  /*12aa0*/  VIADD R185, R210, 0xffffffd8 ;  /* 0xffffffd8d2b97836 */ /* 0x000fe20000000000 */
[----:B------:R-:W-:Y:S01]  /*12ab0*/  IABS R135, R135 ;  /* 0x0000008700877213 */ /* 0x000fe20000000000 */
[----:B------:R-:W-:Y:S01]  /*12ac0*/  FFMA.FTZ R58, R134, -UR6, R58 ;  /* 0x80000006863a7c23 */ /* 0x000fe2000801003a */
[----:B------:R-:W-:Y:S02]  /*12ad0*/  VIADD R184, R210, 0x27 ;  /* 0x00000027d2b87836 */ /* 0x000fe40000000000 */
[----:B------:R-:W-:Y:S01]  /*12ae0*/  FFMA.FTZ R5, R199, -UR6, R5 ;  /* 0x80000006c7057c23 */ /* 0x000fe20008010005 */
[----:B------:R-:W-:Y:S01]  /*12af0*/  IABS R185, R185 ;  /* 0x000000b900b97213 */ /* 0x000fe20000000000 */
[C---:B------:R-:W-:Y:S04]  /*12b00*/  HMMA.16816.F32 R64, R172.reuse, R138, R64 ;  /* 0x0000008aac40723c */ /* 0x040fe80000001840 */
[----:B------:R-:W-:Y:S01]  /*12b10*/  I2FP.F32.S32 R191, R135 ;  /* 0x0000008700bf7245 */ /* 0x000fe20000201400 */
[----:B------:R-:W-:Y:S01]  /*12b20*/  FFMA.FTZ R6, R200, -UR6, R6 ;  /* 0x80000006c8067c23 */ /* 0x000fe20008010006 */
[----:B------:R-:W-:Y:S01]  /*12b30*/  I2FP.F32.S32 R135, R187 ;  /* 0x000000bb00877245 */ /* 0x000fe20000201400 */
[----:B------:R-:W-:Y:S01]  /*12b40*/  FFMA.FTZ R7, R202, -UR6, R7 ;  /* 0x80000006ca077c23 */ /* 0x000fe20008010007 */
[----:B------:R-:W-:Y:S01]  /*12b50*/  I2FP.F32.S32 R188, R185 ;  /* 0x000000b900bc7245 */ /* 0x000fe20000201400 */
[----:B------:R-:W-:Y:S01]  /*12b60*/  FFMA.FTZ R16, R196, -UR6, R16 ;  /* 0x80000006c4107c23 */ /* 0x000fe20008010010 */
[----:B------:R-:W-:Y:S01]  /*12b70*/  I2FP.F32.S32 R185, R136 ;  /* 0x0000008800b97245 */ /* 0x000fe20000201400 */
[----:B------:R-:W-:Y:S01]  /*12b80*/  IMAD.MOV.U32 R136, RZ, RZ, R189 ;  /* 0x000000ffff887224 */ /* 0x000fe200078e00bd */
[----:B------:R-:W-:Y:S01]  /*12b90*/  IABS R184, R184 ;  /* 0x000000b800b87213 */ /* 0x000fe20000000000 */
[C---:B------:R-:W-:Y:S01]  /*12ba0*/  FFMA.FTZ R41, R135.reuse, -UR6, R41 ;  /* 0x8000000687297c23 */ /* 0x040fe20008010029 */
[----:B------:R-:W-:Y:S01]  /*12bb0*/  FFMA.FTZ R47, R135, -UR6, R47 ;  /* 0x80000006872f7c23 */ /* 0x000fe2000801002f */
[----:B------:R-:W-:Y:S01]  /*12bc0*/  IMAD.MOV.U32 R135, RZ, RZ, R186 ;  /* 0x000000ffff877224 */ /* 0x000fe200078e00ba */
[----:B------:R-:W-:Y:S01]  /*12bd0*/  I2FP.F32.S32 R186, R137 ;  /* 0x0000008900ba7245 */ /* 0x000fe20000201400 */
[-C--:B-1----:R-:W-:Y:S03]  /*12be0*/  HMMA.16816.F32 R68, R172, R176.reuse, R68 ;  /* 0x000000b0ac44723c */ /* 0x082fe60000001844 */
[----:B------:R-:W-:Y:S01]  /*12bf0*/  I2FP.F32.S32 R134, R136 ;  /* 0x0000008800867245 */ /* 0x000fe20000201400 */
[----:B------:R-:W-:Y:S01]  /*12c00*/  FFMA.FTZ R17, R195, -UR6, R17 ;  /* 0x80000006c3117c23 */ /* 0x000fe20008010011 */
[----:B------:R-:W-:Y:S01]  /*12c10*/  I2FP.F32.S32 R187, R135 ;  /* 0x0000008700bb7245 */ /* 0x000fe20000201400 */
[----:B------:R-:W1:Y:S01]  /*12c20*/  LDSM.16.M88.4 R136, [R2+0x3400] ;  /* 0x003400000288783b */ /* 0x000e620000000200 */
[----:B------:R-:W-:Y:S01]  /*12c30*/  I2FP.F32.S32 R184, R184 ;  /* 0x000000b800b87245 */ /* 0x000fe20000201400 */
[C---:B------:R-:W-:Y:S04]  /*12c40*/  HMMA.16816.F32 R72, R180.reuse, R176, R72 ;  /* 0x000000b0b448723c */ /* 0x040fe80000001848 */
[----:B------:R-:W-:Y:S02]  /*12c50*/  VIADD R135, R210, 0x10 ;  /* 0x00000010d2877836 */ /* 0x000fe40000000000 */
[C---:B------:R-:W-:Y:S01]  /*12c60*/  FFMA.FTZ R57, R134.reuse, -UR6, R57 ;  /* 0x8000000686397c23 */ /* 0x040fe20008010039 */
[----:B------:R-:W-:Y:S01]  /*12c70*/  FFMA.FTZ R63, R134, -UR6, R63 ;  /* 0x80000006863f7c23 */ /* 0x000fe2000801003f */
[----:B------:R-:W-:Y:S01]  /*12c80*/  VIADD R134, R210, 0xffffffc7 ;  /* 0xffffffc7d2867836 */ /* 0x000fe20000000000 */
[-C--:B------:R-:W-:Y:S03]  /*12c90*/  HMMA.16816.F32 R76, R180, R178.reuse, R76 ;  /* 0x000000b2b44c723c */ /* 0x080fe6000000184c */
[----:B------:R-:W-:Y:S01]  /*12ca0*/  IABS R135, R135 ;  /* 0x0000008700877213 */ /* 0x000fe20000000000 */
[C---:B------:R-:W-:Y:S01]  /*12cb0*/  FFMA.FTZ R29, R184.reuse, -UR6, R29 ;  /* 0x80000006b81d7c23 */ /* 0x040fe2000801001d */
[----:B------:R-:W-:Y:S01]  /*12cc0*/  IABS R134, R134 ;  /* 0x0000008600867213 */ /* 0x000fe20000000000 */
[----:B------:R-:W-:Y:S01]  /*12cd0*/  FFMA.FTZ R43, R184, -UR6, R43 ;  /* 0x80000006b82b7c23 */ /* 0x000fe2000801002b */
[----:B------:R-:W-:Y:S01]  /*12ce0*/  I2FP.F32.S32 R135, R135 ;  /* 0x0000008700877245 */ /* 0x000fe20000201400 */
[C---:B------:R-:W-:Y:S01]  /*12cf0*/  HMMA.16816.F32 R80, R172.reuse, R178, R80 ;  /* 0x000000b2ac50723c */ /* 0x040fe20000001850 */
[----:B------:R-:W2:Y:S03]  /*12d00*/  LDSM.16.M88.4 R176, [R2+0x3800] ;  /* 0x0038000002b0783b */ /* 0x000ea60000000200 */
[----:B------:R-:W-:Y:S01]  /*12d10*/  I2FP.F32.S32 R134, R134 ;  /* 0x0000008600867245 */ /* 0x000fe20000201400 */
[C---:B------:R-:W-:Y:S01]  /*12d20*/  FFMA.FTZ R56, R135.reuse, -UR6, R56 ;  /* 0x8000000687387c23 */ /* 0x040fe20008010038 */
[----:B------:R-:W-:Y:S01]  /*12d30*/  FFMA.FTZ R62, R135, -UR6, R62 ;  /* 0x80000006873e7c23 */ /* 0x000fe2000801003e */
[C---:B------:R-:W-:Y:S02]  /*12d40*/  VIADD R135, R210.reuse, 0xffffffc8 ;  /* 0xffffffc8d2877836 */ /* 0x040fe40000000000 */
[----:B------:R-:W-:Y:S01]  /*12d50*/  FFMA.FTZ R18, R201, -UR6, R18 ;  /* 0x80000006c9127c23 */ /* 0x000fe20008010012 */
[----:B------:R-:W-:Y:S02]  /*12d60*/  VIADD R184, R210, 0x17 ;  /* 0x00000017d2b87836 */ /* 0x000fe40000000000 */
[C---:B------:R-:W-:Y:S01]  /*12d70*/  FFMA.FTZ R65, R134.reuse, -UR6, R65 ;  /* 0x8000000686417c23 */ /* 0x040fe20008010041 */
[----:B------:R-:W-:Y:S01]  /*12d80*/  FFMA.FTZ R71, R134, -UR6, R71 ;  /* 0x8000000686477c23 */ /* 0x000fe20008010047 */
[----:B------:R-:W-:Y:S01]  /*12d90*/  IABS R135, R135 ;  /* 0x0000008700877213 */ /* 0x000fe20000000000 */
[----:B------:R-:W-:Y:S01]  /*12da0*/  FFMA.FTZ R19, R199, -UR6, R19 ;  /* 0x80000006c7137c23 */ /* 0x000fe20008010013 */
[----:B------:R-:W-:Y:S01]  /*12db0*/  IABS R184, R184 ;  /* 0x000000b800b87213 */ /* 0x000fe20000000000 */
[----:B------:R-:W-:Y:S01]  /*12dc0*/  FFMA.FTZ R20, R198, -UR6, R20 ;  /* 0x80000006c6147c23 */ /* 0x000fe20008010014 */
[----:B------:R-:W-:Y:S01]  /*12dd0*/  I2FP.F32.S32 R135, R135 ;  /* 0x0000008700877245 */ /* 0x000fe20000201400 */
[----:B------:R-:W-:Y:S01]  /*12de0*/  FFMA.FTZ R21, R197, -UR6, R21 ;  /* 0x80000006c5157c23 */ /* 0x000fe20008010015 */
[----:B------:R-:W-:Y:S01]  /*12df0*/  I2FP.F32.S32 R184, R184 ;  /* 0x000000b800b87245 */ /* 0x000fe20000201400 */
[----:B------:R-:W-:Y:S01]  /*12e00*/  FFMA.FTZ R22, R196, -UR6, R22 ;  /* 0x80000006c4167c23 */ /* 0x000fe20008010016 */
[----:B------:R-:W-:Y:S01]  /*12e10*/  FFMA.FTZ R23, R195, -UR6, R23 ;  /* 0x80000006c3177c23 */ /* 0x000fe20008010017 */
[C---:B------:R-:W-:Y:S01]  /*12e20*/  FFMA.FTZ R64, R135.reuse, -UR6, R64 ;  /* 0x8000000687407c23 */ /* 0x040fe20008010040 */
[-C--:B-1----:R-:W-:Y:S03]  /*12e30*/  HMMA.16816.F32 R84, R172, R136.reuse, R84 ;  /* 0x00000088ac54723c */ /* 0x082fe60000001854 */
[----:B------:R-:W-:Y:S01]  /*12e40*/  FFMA.FTZ R70, R135, -UR6, R70 ;  /* 0x8000000687467c23 */ /* 0x000fe20008010046 */
[C---:B------:R-:W-:Y:S01]  /*12e50*/  FFMA.FTZ R45, R184.reuse, -UR6, R45 ;  /* 0x80000006b82d7c23 */ /* 0x040fe2000801002d */
[----:B------:R-:W-:Y:S01]  /*12e60*/  FFMA.FTZ R59, R184, -UR6, R59 ;  /* 0x80000006b83b7c23 */ /* 0x000fe2000801003b */
[----:B------:R-:W-:Y:S02]  /*12e70*/  VIADD R184, R210, 0xffffffbf ;  /* 0xffffffbfd2b87836 */ /* 0x000fe40000000000 */
[----:B------:R-:W-:Y:S01]  /*12e80*/  FFMA.FTZ R32, R192, -UR6, R32 ;  /* 0x80000006c0207c23 */ /* 0x000fe20008010020 */
[C---:B------:R-:W-:Y:S04]  /*12e90*/  HMMA.16816.F32 R88, R180.reuse, R136, R88 ;  /* 0x00000088b458723c */ /* 0x040fe80000001858 */
[----:B------:R-:W-:Y:S01]  /*12ea0*/  IABS R184, R184 ;  /* 0x000000b800b87213 */ /* 0x000fe20000000000 */
[C---:B------:R-:W-:Y:S02]  /*12eb0*/  VIADD R137, R210.reuse, 0xffffffb8 ;  /* 0xffffffb8d2897836 */ /* 0x040fe40000000000 */
[----:B------:R-:W-:Y:S01]  /*12ec0*/  FFMA.FTZ R33, R191, -UR6, R33 ;  /* 0x80000006bf217c23 */ /* 0x000fe20008010021 */
[C---:B------:R-:W-:Y:S01]  /*12ed0*/  VIADD R136, R210.reuse, 0xffffffb7 ;  /* 0xffffffb7d2887836 */ /* 0x040fe20000000000 */
[----:B------:R-:W-:Y:S01]  /*12ee0*/  I2FP.F32.S32 R184, R184 ;  /* 0x000000b800b87245 */ /* 0x000fe20000201400 */
[-C--:B------:R-:W-:Y:S03]  /*12ef0*/  HMMA.16816.F32 R92, R180, R138.reuse, R92 ;  /* 0x0000008ab45c723c */ /* 0x080fe6000000185c */
[----:B------:R-:W-:Y:S01]  /*12f00*/  IABS R137, R137 ;  /* 0x0000008900897213 */ /* 0x000fe20000000000 */
[----:B------:R-:W-:Y:S01]  /*12f10*/  VIADD R189, R210, 0xffffffc0 ;  /* 0xffffffc0d2bd7836 */ /* 0x000fe20000000000 */
[----:B------:R-:W-:Y:S01]  /*12f20*/  IABS R136, R136 ;  /* 0x0000008800887213 */ /* 0x000fe20000000000 */
[----:B------:R-:W-:Y:S01]  /*12f30*/  FFMA.FTZ R34, R198, -UR6, R34 ;  /* 0x80000006c6227c23 */ /* 0x000fe20008010022 */
[----:B------:R-:W-:Y:S01]  /*12f40*/  I2FP.F32.S32 R137, R137 ;  /* 0x0000008900897245 */ /* 0x000fe20000201400 */
[C---:B------:R-:W-:Y:S04]  /*12f50*/  HMMA.16816.F32 R96, R172.reuse, R138, R96 ;  /* 0x0000008aac60723c */ /* 0x040fe80000001860 */
[----:B------:R-:W-:Y:S01]  /*12f60*/  I2FP.F32.S32 R136, R136 ;  /* 0x0000008800887245 */ /* 0x000fe20000201400 */
[C---:B------:R-:W-:Y:S01]  /*12f70*/  FFMA.FTZ R80, R137.reuse, -UR6, R80 ;  /* 0x8000000689507c23 */ /* 0x040fe20008010050 */
[----:B------:R-:W-:Y:S01]  /*12f80*/  IABS R189, R189 ;  /* 0x000000bd00bd7213 */ /* 0x000fe20000000000 */
[----:B------:R-:W-:Y:S01]  /*12f90*/  FFMA.FTZ R86, R137, -UR6, R86 ;  /* 0x8000000689567c23 */ /* 0x000fe20008010056 */
[-C--:B--2---:R-:W-:Y:S03]  /*12fa0*/  HMMA.16816.F32 R100, R172, R176.reuse, R100 ;  /* 0x000000b0ac64723c */ /* 0x084fe60000001864 */
[----:B------:R-:W-:Y:S01]  /*12fb0*/  I2FP.F32.S32 R189, R189 ;  /* 0x000000bd00bd7245 */ /* 0x000fe20000201400 */
[C---:B------:R-:W-:Y:S01]  /*12fc0*/  FFMA.FTZ R81, R136.reuse, -UR6, R81 ;  /* 0x8000000688517c23 */ /* 0x040fe20008010051 */
[----:B------:R-:W-:Y:S01]  /*12fd0*/  FFMA.FTZ R87, R136, -UR6, R87 ;  /* 0x8000000688577c23 */ /* 0x000fe20008010057 */
[----:B------:R-:W-:Y:S01]  /*12fe0*/  FFMA.FTZ R35, R197, -UR6, R35 ;  /* 0x80000006c5237c23 */ /* 0x000fe20008010023 */
[----:B------:R1:W2:Y:S01]  /*12ff0*/  LDSM.16.M88.4 R136, [R2+0x3c00] ;  /* 0x003c00000288783b */ /* 0x0002a20000000200 */
[----:B------:R-:W-:Y:S04]  /*13000*/  DEPBAR.LE SB0, 0x0 ;  /* 0x000080000000791a */ /* 0x000fe80000000000 */
[C---:B------:R-:W-:Y:S01]  /*13010*/  HMMA.16816.F32 R104, R180.reuse, R176, R104 ;  /* 0x000000b0b468723c */ /* 0x040fe20000001868 */
[----:B------:R-:W-:Y:S04]  /*13020*/  BAR.SYNC.DEFER_BLOCKING 0x0 ;  /* 0x0000000000007b1d */ /* 0x000fe80000010000 */
[----:B------:R-:W-:Y:S02]  /*13030*/  VIADD R176, R210, 0xffffffa8 ;  /* 0xffffffa8d2b07836 */ /* 0x000fe40000000000 */
[----:B------:R-:W-:Y:S01]  /*13040*/  FFMA.FTZ R36, R193, -UR6, R36 ;  /* 0x80000006c1247c23 */ /* 0x000fe20008010024 */
[----:B------:R-:W-:Y:S01]  /*13050*/  FFMA.FTZ R37, R190, -UR6, R37 ;  /* 0x80000006be257c23 */ /* 0x000fe20008010025 */
[-C--:B------:R-:W-:Y:S03]  /*13060*/  HMMA.16816.F32 R108, R180, R178.reuse, R108 ;  /* 0x000000b2b46c723c */ /* 0x080fe6000000186c */
[----:B------:R-:W-:Y:S01]  /*13070*/  IABS R176, R176 ;  /* 0x000000b000b07213 */ /* 0x000fe20000000000 */
[----:B------:R-:W-:Y:S01]  /*13080*/  FFMA.FTZ R38, R192, -UR6, R38 ;  /* 0x80000006c0267c23 */ /* 0x000fe20008010026 */
[----:B------:R-:W-:Y:S01]  /*13090*/  FFMA.FTZ R39, R191, -UR6, R39 ;  /* 0x80000006bf277c23 */ /* 0x000fe20008010027 */
[----:B------:R-:W-:Y:S01]  /*130a0*/  FFMA.FTZ R69, R184, -UR6, R69 ;  /* 0x80000006b8457c23 */ /* 0x000fe20008010045 */
[----:B------:R-:W-:Y:S01]  /*130b0*/  I2FP.F32.S32 R176, R176 ;  /* 0x000000b000b07245 */ /* 0x000fe20000201400 */
[C---:B------:R-:W-:Y:S04]  /*130c0*/  HMMA.16816.F32 R112, R172.reuse, R178, R112 ;  /* 0x000000b2ac70723c */ /* 0x040fe80000001870 */
[----:B-1----:R-:W-:Y:S02]  /*130d0*/  VIADD R2, R210, 0xffffffa7 ;  /* 0xffffffa7d2027836 */ /* 0x002fe40000000000 */
[C---:B------:R-:W-:Y:S01]  /*130e0*/  FFMA.FTZ R96, R176.reuse, -UR6, R96 ;  /* 0x80000006b0607c23 */ /* 0x040fe20008010060 */
[----:B------:R-:W-:Y:S01]  /*130f0*/  FFMA.FTZ R102, R176, -UR6, R102 ;  /* 0x80000006b0667c23 */ /* 0x000fe20008010066 */
[----:B------:R-:W-:Y:S02]  /*13100*/  VIADD R176, R210, 0xffffff98 ;  /* 0xffffff98d2b07836 */ /* 0x000fe40000000000 */
[----:B------:R-:W-:Y:S01]  /*13110*/  FFMA.FTZ R83, R184, -UR6, R83 ;  /* 0x80000006b8537c23 */ /* 0x000fe20008010053 */
[----:B------:R-:W-:Y:S01]  /*13120*/  IABS R2, R2 ;  /* 0x0000000200027213 */ /* 0x000fe20000000000 */
[----:B------:R-:W-:Y:S02]  /*13130*/  VIADD R184, R210, 0xffffffaf ;  /* 0xffffffafd2b87836 */ /* 0x000fe40000000000 */
[----:B------:R-:W-:Y:S01]  /*13140*/  FFMA.FTZ R48, R188, -UR6, R48 ;  /* 0x80000006bc307c23 */ /* 0x000fe20008010030 */
[----:B------:R-:W-:Y:S01]  /*13150*/  IABS R176, R176 ;  /* 0x000000b000b07213 */ /* 0x000fe20000000000 */
[----:B------:R-:W-:Y:S01]  /*13160*/  FFMA.FTZ R49, R187, -UR6, R49 ;  /* 0x80000006bb317c23 */ /* 0x000fe20008010031 */
[----:B------:R-:W-:Y:S01]  /*13170*/  I2FP.F32.S32 R2, R2 ;  /* 0x0000000200027245 */ /* 0x000fe20000201400 */
[----:B------:R-:W-:Y:S01]  /*13180*/  FFMA.FTZ R50, R193, -UR6, R50 ;  /* 0x80000006c1327c23 */ /* 0x000fe20008010032 */
[----:B------:R-:W-:Y:S01]  /*13190*/  IABS R184, R184 ;  /* 0x000000b800b87213 */ /* 0x000fe20000000000 */
[----:B------:R-:W-:Y:S01]  /*131a0*/  FFMA.FTZ R51, R190, -UR6, R51 ;  /* 0x80000006be337c23 */ /* 0x000fe20008010033 */
[----:B------:R-:W-:Y:S01]  /*131b0*/  FFMA.FTZ R52, R186, -UR6, R52 ;  /* 0x80000006ba347c23 */ /* 0x000fe20008010034 */
[-C--:B--2---:R-:W-:Y:S03]  /*131c0*/  HMMA.16816.F32 R116, R172, R136.reuse, R116 ;  /* 0x00000088ac74723c */ /* 0x084fe60000001874 */
[----:B------:R-:W-:Y:S01]  /*131d0*/  I2FP.F32.S32 R184, R184 ;  /* 0x000000b800b87245 */ /* 0x000fe20000201400 */
[C---:B------:R-:W-:Y:S01]  /*131e0*/  FFMA.FTZ R97, R2.reuse, -UR6, R97 ;  /* 0x8000000602617c23 */ /* 0x040fe20008010061 */
[----:B------:R-:W-:Y:S01]  /*131f0*/  FFMA.FTZ R103, R2, -UR6, R103 ;  /* 0x8000000602677c23 */ /* 0x000fe20008010067 */
[----:B------:R-:W-:Y:S02]  /*13200*/  VIADD R2, R210, 0xffffff97 ;  /* 0xffffff97d2027836 */ /* 0x000fe40000000000 */
[----:B------:R-:W-:Y:S01]  /*13210*/  FFMA.FTZ R53, R185, -UR6, R53 ;  /* 0x80000006b9357c23 */ /* 0x000fe20008010035 */
[C---:B------:R-:W-:Y:S04]  /*13220*/  HMMA.16816.F32 R120, R180.reuse, R136, R120 ;  /* 0x00000088b478723c */ /* 0x040fe80000001878 */
[----:B------:R-:W-:Y:S01]  /*13230*/  IABS R2, R2 ;  /* 0x0000000200027213 */ /* 0x000fe20000000000 */
[----:B------:R-:W-:Y:S02]  /*13240*/  IMAD.MOV.U32 R136, RZ, RZ, R176 ;  /* 0x000000ffff887224 */ /* 0x000fe400078e00b0 */
[----:B------:R-:W-:Y:S01]  /*13250*/  FFMA.FTZ R54, R188, -UR6, R54 ;  /* 0x80000006bc367c23 */ /* 0x000fe20008010036 */
[C---:B------:R-:W-:Y:S01]  /*13260*/  VIADD R176, R210.reuse, 0xffffff8f ;  /* 0xffffff8fd2b07836 */ /* 0x040fe20000000000 */
[----:B------:R-:W-:Y:S01]  /*13270*/  I2FP.F32.S32 R2, R2 ;  /* 0x0000000200027245 */ /* 0x000fe20000201400 */
[-C--:B------:R-:W-:Y:S03]  /*13280*/  HMMA.16816.F32 R124, R180, R138.reuse, R124 ;  /* 0x0000008ab47c723c */ /* 0x080fe6000000187c */
[----:B------:R-:W-:Y:S01]  /*13290*/  IABS R176, R176 ;  /* 0x000000b000b07213 */ /* 0x000fe20000000000 */
[----:B------:R-:W-:Y:S01]  /*132a0*/  VIADD R137, R210, 0xffffff90 ;  /* 0xffffff90d2897836 */ /* 0x000fe20000000000 */
[----:B------:R-:W-:Y:S01]  /*132b0*/  I2FP.F32.S32 R136, R136 ;  /* 0x0000008800887245 */ /* 0x000fe20000201400 */
[C---:B------:R-:W-:Y:S01]  /*132c0*/  FFMA.FTZ R113, R2.reuse, -UR6, R113 ;  /* 0x8000000602717c23 */ /* 0x040fe20008010071 */
[----:B------:R-:W-:Y:S01]  /*132d0*/  FFMA.FTZ R119, R2, -UR6, R119 ;  /* 0x8000000602777c23 */ /* 0x000fe20008010077 */
[----:B------:R-:W-:Y:S01]  /*132e0*/  I2FP.F32.S32 R2, R176 ;  /* 0x000000b000027245 */ /* 0x000fe20000201400 */
[----:B------:R-:W-:Y:S04]  /*132f0*/  HMMA.16816.F32 R128, R172, R138, R128 ;  /* 0x0000008aac80723c */ /* 0x000fe80000001880 */
[----:B------:R-:W-:Y:S01]  /*13300*/  IABS R137, R137 ;  /* 0x0000008900897213 */ /* 0x000fe20000000000 */
[----:B------:R-:W-:Y:S02]  /*13310*/  VIADD R138, R210, 0xffffff87 ;  /* 0xffffff87d28a7836 */ /* 0x000fe40000000000 */
[C---:B------:R-:W-:Y:S01]  /*13320*/  FFMA.FTZ R112, R136.reuse, -UR6, R112 ;  /* 0x8000000688707c23 */ /* 0x040fe20008010070 */
[----:B------:R-:W-:Y:S01]  /*13330*/  FFMA.FTZ R118, R136, -UR6, R118 ;  /* 0x8000000688767c23 */ /* 0x000fe20008010076 */
[----:B------:R-:W-:Y:S01]  /*13340*/  I2FP.F32.S32 R136, R137 ;  /* 0x0000008900887245 */ /* 0x000fe20000201400 */
[----:B------:R-:W-:Y:S01]  /*13350*/  FFMA.FTZ R117, R2, -UR6, R117 ;  /* 0x8000000602757c23 */ /* 0x000fe20008010075 */
[----:B------:R-:W-:Y:S01]  /*13360*/  IABS R138, R138 ;  /* 0x0000008a008a7213 */ /* 0x000fe20000000000 */
[----:B------:R-:W-:Y:S01]  /*13370*/  FFMA.FTZ R124, R135, -UR6, R124 ;  /* 0x80000006877c7c23 */ /* 0x000fe2000801007c */
[----:B------:R-:W-:Y:S01]  /*13380*/  FFMA.FTZ R125, R134, -UR6, R125 ;  /* 0x80000006867d7c23 */ /* 0x000fe2000801007d */
[----:B------:R-:W-:Y:S01]  /*13390*/  FMNMX3.FTZ R134, R0, R8, R9, !PT ;  /* 0x0000000800867276 */ /* 0x000fe20007810009 */
[----:B------:R-:W-:Y:S01]  /*133a0*/  FFMA.FTZ R116, R136, -UR6, R116 ;  /* 0x8000000688747c23 */ /* 0x000fe20008010074 */
[----:B------:R-:W-:Y:S01]  /*133b0*/  I2FP.F32.S32 R135, R138 ;  /* 0x0000008a00877245 */ /* 0x000fe20000201400 */
[----:B------:R-:W-:Y:S01]  /*133c0*/  FFMA.FTZ R55, R187, -UR6, R55 ;  /* 0x80000006bb377c23 */ /* 0x000fe20008010037 */
[----:B------:R-:W-:Y:S01]  /*133d0*/  FMNMX3.FTZ R134, R134, R12, R13, !PT ;  /* 0x0000000c86867276 */ /* 0x000fe2000781000d */
[----:B------:R-:W-:Y:S01]  /*133e0*/  FFMA.FTZ R60, R200, -UR6, R60 ;  /* 0x80000006c83c7c23 */ /* 0x000fe2000801003c */
[----:B------:R-:W-:Y:S01]  /*133f0*/  FFMA.FTZ R131, R2, -UR6, R131 ;  /* 0x8000000602837c23 */ /* 0x000fe20008010083 */
[----:B------:R-:W-:Y:S01]  /*13400*/  FMNMX3.FTZ R2, R3, R10, R11, !PT ;  /* 0x0000000a03027276 */ /* 0x000fe2000781000b */
[----:B------:R-:W-:Y:S01]  /*13410*/  FFMA.FTZ R129, R135, -UR6, R129 ;  /* 0x8000000687817c23 */ /* 0x000fe20008010081 */
[----:B------:R-:W-:Y:S01]  /*13420*/  FMNMX3.FTZ R135, R133, R6, R7, !PT ;  /* 0x0000000685877276 */ /* 0x000fe20007810007 */
[----:B------:R-:W-:Y:S01]  /*13430*/  FFMA.FTZ R130, R136, -UR6, R130 ;  /* 0x8000000688827c23 */ /* 0x000fe20008010082 */
[----:B------:R-:W-:Y:S01]  /*13440*/  FMNMX3.FTZ R136, R132, R4, R5, !PT ;  /* 0x0000000484887276 */ /* 0x000fe20007810005 */
[----:B------:R-:W-:Y:S01]  /*13450*/  FFMA.FTZ R61, R202, -UR6, R61 ;  /* 0x80000006ca3d7c23 */ /* 0x000fe2000801003d */
[----:B------:R-:W-:Y:S01]  /*13460*/  FMNMX3.FTZ R2, R2, R14, R15, !PT ;  /* 0x0000000e02027276 */ /* 0x000fe2000781000f */
[C---:B------:R-:W-:Y:S01]  /*13470*/  FFMA.FTZ R68, R189.reuse, -UR6, R68 ;  /* 0x80000006bd447c23 */ /* 0x040fe20008010044 */
[----:B------:R-:W-:Y:S01]  /*13480*/  FMNMX3.FTZ R136, R136, R16, R17, !PT ;  /* 0x0000001088887276 */ /* 0x000fe20007810011 */
[----:B------:R-:W-:Y:S01]  /*13490*/  FFMA.FTZ R82, R189, -UR6, R82 ;  /* 0x80000006bd527c23 */ /* 0x000fe20008010052 */
[----:B------:R-:W-:Y:S01]  /*134a0*/  FMNMX3.FTZ R135, R135, R18, R19, !PT ;  /* 0x0000001287877276 */ /* 0x000fe20007810013 */
[----:B------:R-:W-:Y:S01]  /*134b0*/  VIADD R189, R210, 0xffffffb0 ;  /* 0xffffffb0d2bd7836 */ /* 0x000fe20000000000 */
[----:B------:R-:W-:Y:S01]  /*134c0*/  FMNMX3.FTZ R173, R134, R24, R25, !PT ;  /* 0x0000001886ad7276 */ /* 0x000fe20007810019 */
        /* <DEDUP_REMOVED lines=24> */
[----:B------:R-:W-:Y:S01]  /*13650*/  VIADD R177, R210, 0xffffffa0 ;  /* 0xffffffa0d2b17836 */ /* 0x000fe20000000000 */
        /* <DEDUP_REMOVED lines=18> */
[----:B------:R-:W-:Y:S01]  /*13780*/  IABS R189, R189 ;  /* 0x000000bd00bd7213 */ /* 0x000fe20000000000 */
        /* <DEDUP_REMOVED lines=9> */
[----:B------:R-:W-:Y:S01]  /*13820*/  I2FP.F32.S32 R189, R189 ;  /* 0x000000bd00bd7245 */ /* 0x000fe20000201400 */
        /* <DEDUP_REMOVED lines=9> */
[----:B------:R-:W-:Y:S01]  /*138c0*/  IABS R177, R177 ;  /* 0x000000b100b17213 */ /* 0x000fe20000000000 */
        /* <DEDUP_REMOVED lines=11> */
[----:B------:R-:W-:Y:S01]  /*13980*/  I2FP.F32.S32 R177, R177 ;  /* 0x000000b100b17245 */ /* 0x000fe20000201400 */
[----:B------:R-:W-:Y:S01]  /*13990*/  FFMA.FTZ R127, R185, -UR6, R127 ;  /* 0x80000006b97f7c23 */ /* 0x000fe2000801007f */
[----:B------:R-:W-:Y:S01]  /*139a0*/  I2FP.F32.S32 R178, R184 ;  /* 0x000000b800b27245 */ /* 0x000fe20000201400 */
[----:B------:R-:W-:Y:S01]  /*139b0*/  IMAD.WIDE.U32 R196, R215, -0x326172a9, RZ ;  /* 0xcd9e8d57d7c47825 */ /* 0x000fe200078e00ff */
[----:B------:R-:W-:Y:S02]  /*139c0*/  FMNMX3.FTZ R135, R135, R84, R85, !PT ;  /* 0x0000005487877276 */ /* 0x000fe40007810055 */
        /* <DEDUP_REMOVED lines=25> */
[----:B------:R-:W-:Y:S01]  /*13b60*/  FMNMX3.FTZ R176, R2, R126, R127, !PT ;  /* 0x0000007e02b07276 */ /* 0x000fe2000781007f */
[----:B------:R-:W-:Y:S06]  /*13b70*/  BRA.U.ANY UP0, `(.L_x_838) ;  /* 0xffffffd900047547 */ /* 0x000fec000b93ffff */
.L_x_837:
[----:B------:R-:W-:Y:S01]  /*13b80*/  LOP3.LUT R223, R223, 0xfffffdff, RZ, 0xc0, !PT ;  /* 0xfffffdffdfdf7812 */ /* 0x000fe200078ec0ff */
[----:B------:R1:W-:Y:S01]  /*13b90*/  STL [R1+0x398], R234 ;  /* 0x000398ea01007387 */ /* 0x0003e20000100800 */
[C---:B------:R-:W-:Y:S01]  /*13ba0*/  PRMT R182, R212.reuse, 0x7772, RZ ;  /* 0x00007772d4b67816 */ /* 0x040fe200000000ff */
[----:B------:R-:W-:Y:S01]  /*13bb0*/  IMAD.WIDE.U32 R134, R221, -0x326172a9, RZ ;  /* 0xcd9e8d57dd867825 */ /* 0x000fe200078e00ff */
[----:B------:R-:W-:Y:S01]  /*13bc0*/  @P0 LOP3.LUT R223, R223, 0x200, RZ, 0xfc, !PT ;  /* 0x00000200dfdf0812 */ /* 0x000fe200078efcff */
[----:B------:R-:W-:Y:S01]  /*13bd0*/  STL [R1+0x360], R194 ;  /* 0x000360c201007387 */ /* 0x000fe20000100800 */
[C---:B------:R-:W-:Y:S01]  /*13be0*/  PRMT R195, R212.reuse, 0x7771, RZ ;  /* 0x00007771d4c37816 */ /* 0x040fe200000000ff */
[----:B------:R-:W-:Y:S01]  /*13bf0*/  IMAD.MOV.U32 R184, RZ, RZ, R243 ;  /* 0x000000ffffb87224 */ /* 0x000fe200078e00f3 */
[----:B------:R-:W-:Y:S01]  /*13c00*/  LOP3.LUT R223, R223, 0xfffffeff, RZ, 0xc0, !PT ;  /* 0xfffffeffdfdf7812 */ /* 0x000fe200078ec0ff */
[----:B------:R-:W-:Y:S01]  /*13c10*/  STL [R1+0x35c], R211 ;  /* 0x00035cd301007387 */ /* 0x000fe20000100800 */
[----:B------:R-:W-:Y:S01]  /*13c20*/  PRMT R181, R212, 0x7773, RZ ;  /* 0x00007773d4b57816 */ /* 0x000fe200000000ff */
[----:B------:R-:W-:Y:S01]  /*13c30*/  IMAD.MOV.U32 R185, RZ, RZ, R242 ;  /* 0x000000ffffb97224 */ /* 0x000fe200078e00f2 */
[----:B------:R-:W-:Y:S01]  /*13c40*/  @P2 LOP3.LUT R223, R223, 0x100, RZ, 0xfc, !PT ;  /* 0x00000100dfdf2812 */ /* 0x000fe200078efcff */
[----:B------:R-:W-:Y:S01]  /*13c50*/  STL [R1+0x328], R220 ;  /* 0x000328dc01007387 */ /* 0x000fe20000100800 */
[----:B------:R-:W-:Y:S01]  /*13c60*/  LOP3.LUT R183, R216, UR11, R197, 0x96, !PT ;  /* 0x0000000bd8b77c12 */ /* 0x000fe2000f8e96c5 */
[----:B--2---:R-:W-:Y:S01]  /*13c70*/  IMAD.WIDE.U32 R138, R239, -0x326172a9, RZ ;  /* 0xcd9e8d57ef8a7825 */ /* 0x004fe200078e00ff */
[----:B------:R-:W-:Y:S01]  /*13c80*/  FMNMX3.FTZ R172, R172, R128, R129, !PT ;  /* 0x00000080acac7276 */ /* 0x000fe20007810081 */
[----:B------:R-:W-:Y:S01]  /*13c90*/  STL [R1+0x324], R207 ;  /* 0x000324cf01007387 */ /* 0x000fe20000100800 */
[----:B------:R-:W-:Y:S01]  /*13ca0*/  FMNMX3.FTZ R2, R174, R130, R131, !PT ;  /* 0x00000082ae027276 */ /* 0x000fe20007810083 */
[----:B------:R-:W-:Y:S01]  /*13cb0*/  IMAD.WIDE.U32 R136, R222, -0x2daee0ad, RZ ;  /* 0xd2511f53de887825 */ /* 0x000fe200078e00ff */
[----:B------:R-:W-:Y:S01]  /*13cc0*/  LOP3.LUT R190, R230, UR9, R139, 0x96, !PT ;  /* 0x00000009e6be7c12 */ /* 0x000fe2000f8e968b */
[----:B------:R2:W-:Y:S01]  /*13cd0*/  STL [R1+0x320], R206 ;  /* 0x000320ce01007387 */ /* 0x0005e20000100800 */
[----:B------:R-:W-:Y:S01]  /*13ce0*/  LOP3.LUT R197, R138, UR11, R135, 0x96, !PT ;  /* 0x0000000b8ac57c12 */ /* 0x000fe2000f8e9687 */
[----:B------:R-:W-:Y:S01]  /*13cf0*/  UIADD3 UR14, UPT, UPT, UR27, 0x646e171e, URZ ;  /* 0x646e171e1b0e7890 */ /* 0x000fe2000fffe0ff */
[C---:B------:R-:W-:Y:S01]  /*13d00*/  PRMT R139, R136.reuse, 0x7771, RZ ;  /* 0x00007771888b7816 */ /* 0x040fe200000000ff */
[----:B------:R3:W-:Y:S01]  /*13d10*/  STL [R1+0x31c], R205 ;  /* 0x00031ccd01007387 */ /* 0x0007e20000100800 */
[C---:B------:R-:W-:Y:S01]  /*13d20*/  PRMT R138, R136.reuse, 0x7772, RZ ;  /* 0x00007772888a7816 */ /* 0x040fe200000000ff */
[----:B-1----:R-:W-:Y:S01]  /*13d30*/  IMAD.MOV.U32 R234, RZ, RZ, R136 ;  /* 0x000000ffffea7224 */ /* 0x002fe200078e0088 */
[----:B------:R-:W-:Y:S01]  /*13d40*/  PRMT R136, R136, 0x7773, RZ ;  /* 0x0000777388887816 */ /* 0x000fe200000000ff */
[----:B------:R-:W-:Y:S01]  /*13d50*/  STL [R1+0x318], R204 ;  /* 0x000318cc01007387 */ /* 0x000fe20000100800 */
[----:B------:R-:W-:Y:S01]  /*13d60*/  LOP3.LUT R192, R224, UR14, R137, 0x96, !PT ;  /* 0x0000000ee0c07c12 */ /* 0x000fe2000f8e9689 */
[----:B------:R-:W-:Y:S01]  /*13d70*/  IMAD.U32 R188, RZ, RZ, UR23 ;  /* 0x00000017ffbc7e24 */ /* 0x000fe2000f8e00ff */
[----:B------:R-:W-:Y:S01]  /*13d80*/  SHF.R.U32.HI R198, RZ, 0x18, R214 ;  /* 0x00000018ffc67819 */ /* 0x000fe200000116d6 */
[----:B------:R-:W-:Y:S01]  /*13d90*/  STL [R1+0x314], R203 ;  /* 0x000314cb01007387 */ /* 0x000fe20000100800 */
[----:B------:R-:W-:Y:S01]  /*13da0*/  IMAD.MOV.U32 R193, RZ, RZ, R212 ;  /* 0x000000ffffc17224 */ /* 0x000fe200078e00d4 */
[----:B------:R-:W-:Y:S01]  /*13db0*/  UIADD3 UR25, UPT, UPT, UR24, 0x2, URZ ;  /* 0x0000000218197890 */ /* 0x000fe2000fffe0ff */
[----:B------:R-:W-:Y:S01]  /*13dc0*/  LEA R188, P1, R188, R184, 0x1 ;  /* 0x000000b8bcbc7211 */ /* 0x000fe200078208ff */
[----:B------:R-:W-:Y:S01]  /*13dd0*/  STL [R1+0x370], R223 ;  /* 0x000370df01007387 */ /* 0x000fe20000100800 */
[----:B------:R-:W-:Y:S01]  /*13de0*/  IMAD.WIDE.U32 R174, R238, -0x326172a9, RZ ;  /* 0xcd9e8d57eeae7825 */ /* 0x000fe200078e00ff */
[----:B------:R-:W-:Y:S02]  /*13df0*/  UIADD3 UR24, UPT, UPT, UR24, 0x3, URZ ;  /* 0x0000000318187890 */ /* 0x000fe4000fffe0ff */
[----:B------:R1:W-:Y:S01]  /*13e00*/  STL [R1+0x378], R223 ;  /* 0x000378df01007387 */ /* 0x0003e20000100800 */
[----:B------:R-:W-:Y:S01]  /*13e10*/  IMAD.U32 R186, RZ, RZ, UR23 ;  /* 0x00000017ffba7e24 */ /* 0x000fe2000f8e00ff */
[----:B------:R-:W-:Y:S01]  /*13e20*/  LOP3.LUT R191, R228, UR9, R175, 0x96, !PT ;  /* 0x00000009e4bf7c12 */ /* 0x000fe2000f8e96af */
[----:B------:R-:W-:Y:S01]  /*13e30*/  IMAD.MOV.U32 R222, RZ, RZ, R248 ;  /* 0x000000ffffde7224 */ /* 0x000fe200078e00f8 */
[----:B------:R-:W-:Y:S01]  /*13e40*/  STL [R1+0x2c], R182 ;  /* 0x00002cb601007387 */ /* 0x000fe20000100800 */
[----:B--2---:R-:W-:Y:S01]  /*13e50*/  IMAD.MOV.U32 R206, RZ, RZ, R251 ;  /* 0x000000ffffce7224 */ /* 0x004fe200078e00fb */
[----:B------:R-:W-:Y:S01]  /*13e60*/  UISETP.GT.AND UP0, UPT, UR22, URZ, UPT ;  /* 0x000000ff1600728c */ /* 0x000fe2000bf04270 */
[----:B------:R-:W-:Y:S01]  /*13e70*/  IMAD.WIDE.U32 R200, R191, -0x2daee0ad, RZ ;  /* 0xd2511f53bfc87825 */ /* 0x000fe200078e00ff */
[----:B------:R-:W-:Y:S03]  /*13e80*/  STL [R1+0x30], R195 ;  /* 0x000030c301007387 */ /* 0x000fe60000100800 */
[----:B------:R-:W-:Y:S01]  /*13e90*/  IMAD.MOV.U32 R208, RZ, RZ, R244 ;  /* 0x000000ffffd07224 */ /* 0x000fe200078e00f4 */
[----:B------:R-:W-:Y:S01]  /*13ea0*/  LOP3.LUT R216, R218, UR14, R201, 0x96, !PT ;  /* 0x0000000edad87c12 */ /* 0x000fe2000f8e96c9 */
[----:B------:R2:W-:Y:S01]  /*13eb0*/  STL [R1+0x28], R181 ;  /* 0x000028b501007387 */ /* 0x0005e20000100800 */
[----:B------:R-:W-:Y:S02]  /*13ec0*/  IMAD.MOV.U32 R207, RZ, RZ, R252 ;  /* 0x000000ffffcf7224 */ /* 0x000fe400078e00fc */
[----:B---3--:R-:W-:Y:S01]  /*13ed0*/  IMAD.MOV.U32 R205, RZ, RZ, R206 ;  /* 0x000000ffffcd7224 */ /* 0x008fe200078e00ce */
[----:B------:R-:W-:Y:S01]  /*13ee0*/  STL [R1+0x2f0], R139 ;  /* 0x0002f08b01007387 */ /* 0x000fe20000100800 */
[----:B------:R-:W-:Y:S02]  /*13ef0*/  IMAD.MOV.U32 R206, RZ, RZ, R207 ;  /* 0x000000ffffce7224 */ /* 0x000fe400078e00cf */
[----:B------:R-:W-:Y:S01]  /*13f00*/  IMAD.MOV.U32 R207, RZ, RZ, R208 ;  /* 0x000000ffffcf7224 */ /* 0x000fe200078e00d0 */
[----:B------:R3:W-:Y:S01]  /*13f10*/  STL [R1+0x2d8], R138 ;  /* 0x0002d88a01007387 */ /* 0x0007e20000100800 */
[----:B------:R-:W-:Y:S03]  /*13f20*/  IMAD.MOV.U32 R209, RZ, RZ, R250 ;  /* 0x000000ffffd17224 */ /* 0x000fe600078e00fa */
[----:B------:R4:W-:Y:S01]  /*13f30*/  STL [R1+0x2d4], R136 ;  /* 0x0002d48801007387 */ /* 0x0009e20000100800 */
[----:B-1----:R-:W-:Y:S03]  /*13f40*/  IMAD.MOV.U32 R223, RZ, RZ, R249 ;  /* 0x000000ffffdf7224 */ /* 0x002fe600078e00f9 */
[----:B------:R1:W-:Y:S04]  /*13f50*/  STL [R1+0x80], R134 ;  /* 0x0000808601007387 */ /* 0x0003e80000100800 */
[----:B------:R-:W-:Y:S04]  /*13f60*/  SHFL.BFLY PT, R178, R176, 0x2, 0x1f ;  /* 0x0c401f00b0b27f89 */ /* 0x000fe800000e0000 */
[----:B------:R-:W1:Y:S01]  /*13f70*/  SHFL.BFLY PT, R179, R2, 0x2, 0x1f ;  /* 0x0c401f0002b37f89 */ /* 0x000e6200000e0000 */
[----:B--2---:R-:W2:Y:S03]  /*13f80*/  LDC R181, c[0x0][0x448] ;  /* 0x00011200ffb57b82 */ /* 0x004ea60000000800 */
[----:B------:R-:W1:Y:S04]  /*13f90*/  SHFL.BFLY PT, R180, R172, 0x2, 0x1f ;  /* 0x0c401f00acb47f89 */ /* 0x000e6800000e0000 */
[----:B------:R-:W1:Y:S01]  /*13fa0*/  SHFL.BFLY PT, R177, R173, 0x2, 0x1f ;  /* 0x0c401f00adb17f89 */ /* 0x000e6200000e0000 */
[C---:B---3--:R-:W-:Y:S02]  /*13fb0*/  PRMT R138, R134.reuse, 0x7772, RZ ;  /* 0x00007772868a7816 */ /* 0x048fe400000000ff */
[C---:B----4-:R-:W-:Y:S05]  /*13fc0*/  PRMT R136, R134.reuse, 0x7771, RZ ;  /* 0x0000777186887816 */ /* 0x050fea00000000ff */
[----:B------:R3:W-:Y:S01]  /*13fd0*/  STL [R1+0x2f8], R136 ;  /* 0x0002f88801007387 */ /* 0x0007e20000100800 */
[----:B-1----:R-:W-:Y:S03]  /*13fe0*/  PRMT R134, R134, 0x7773, RZ ;  /* 0x0000777386867816 */ /* 0x002fe600000000ff */
[----:B------:R-:W-:Y:S01]  /*13ff0*/  STL [R1+0x2ec], R138 ;  /* 0x0002ec8a01007387 */ /* 0x000fe20000100800 */
[----:B------:R-:W-:Y:S02]  /*14000*/  FMNMX.FTZ R179, R2, R179, !PT ;  /* 0x000000b302b37209 */ /* 0x000fe40007810000 */
[----:B------:R-:W-:Y:S01]  /*14010*/  PRMT R2, R196, 0x7770, RZ ;  /* 0x00007770c4027816 */ /* 0x000fe200000000ff */
[----:B------:R1:W-:Y:S01]  /*14020*/  STL [R1+0x2e0], R134 ;  /* 0x0002e08601007387 */ /* 0x0003e20000100800 */
[----:B------:R-:W-:Y:S01]  /*14030*/  FMNMX.FTZ R180, R172, R180, !PT ;  /* 0x000000b4acb47209 */ /* 0x000fe20007810000 */
[----:B------:R-:W-:Y:S01]  /*14040*/  IMAD.U32 R172, RZ, RZ, UR23 ;  /* 0x00000017ffac7e24 */ /* 0x000fe2000f8e00ff */
[----:B------:R-:W-:Y:S01]  /*14050*/  ISETP.LE.U32.AND P3, PT, R2, UR8, PT ;  /* 0x0000000802007c0c */ /* 0x000fe2000bf63070 */
[----:B------:R-:W-:Y:S01]  /*14060*/  STL [R1+0x37c], R196 ;  /* 0x00037cc401007387 */ /* 0x000fe20000100800 */
[----:B------:R-:W-:Y:S02]  /*14070*/  FMNMX.FTZ R137, R173, R177, !PT ;  /* 0x000000b1ad897209 */ /* 0x000fe40007810000 */
[----:B------:R-:W-:Y:S01]  /*14080*/  LEA.HI.X.SX32 R189, R172, R185, 0x1, P1 ;  /* 0x000000b9acbd7211 */ /* 0x000fe200008f0eff */
[----:B------:R-:W-:Y:S01]  /*14090*/  IMAD.WIDE.U32 R172, R241, -0x326172a9, RZ ;  /* 0xcd9e8d57f1ac7825 */ /* 0x000fe200078e00ff */
[----:B------:R-:W-:Y:S01]  /*140a0*/  LOP3.LUT R2, R214, 0xffff, RZ, 0xc0, !PT ;  /* 0x0000ffffd6027812 */ /* 0x000fe200078ec0ff */
[----:B------:R-:W4:Y:S02]  /*140b0*/  SHFL.BFLY PT, R139, R137, 0x1, 0x1f ;  /* 0x0c201f00898b7f89 */ /* 0x000f2400000e0000 */
[----:B--2---:R-:W-:Y:S01]  /*140c0*/  IMAD.WIDE R242, R181, 0x70, R188 ;  /* 0x00000070b5f27825 */ /* 0x004fe200078e02bc */
[--C-:B------:R-:W-:Y:S01]  /*140d0*/  LOP3.LUT R241, R174, UR11, R173.reuse, 0x96, !PT ;  /* 0x0000000baef17c12 */ /* 0x100fe2000f8e96ad */
[----:B------:R-:W2:Y:S01]  /*140e0*/  SHFL.BFLY PT, R175, R180, 0x1, 0x1f ;  /* 0x0c201f00b4af7f89 */ /* 0x000ea200000e0000 */
[----:B------:R-:W-:Y:S01]  /*140f0*/  SHF.R.U32.HI R2, RZ, 0x8, R2 ;  /* 0x00000008ff027819 */ /* 0x000fe20000011602 */
[----:B------:R-:W-:Y:S01]  /*14100*/  IMAD.MOV.U32 R203, RZ, RZ, R172 ;  /* 0x000000ffffcb7224 */ /* 0x000fe200078e00ac */
[----:B---3--:R-:W-:Y:S02]  /*14110*/  FMNMX.FTZ R136, R176, R178, !PT ;  /* 0x000000b2b0887209 */ /* 0x008fe40007810000 */
[----:B------:R-:W-:Y:S01]  /*14120*/  LEA R186, P5, R186, R242, 0x1 ;  /* 0x000000f2baba7211 */ /* 0x000fe200078a08ff */
[----:B------:R-:W-:Y:S01]  /*14130*/  SHFL.BFLY PT, R176, R179, 0x1, 0x1f ;  /* 0x0c201f00b3b07f89 */ /* 0x000fe200000e0000 */
[----:B------:R-:W-:Y:S03]  /*14140*/  PRMT R173, R214, 0x7632, R173 ;  /* 0x00007632d6ad7816 */ /* 0x000fe600000000ad */
[----:B------:R-:W3:Y:S01]  /*14150*/  SHFL.BFLY PT, R138, R136, 0x1, 0x1f ;  /* 0x0c201f00888a7f89 */ /* 0x000ee200000e0000 */
[----:B------:R-:W-:Y:S01]  /*14160*/  LOP3.LUT R194, R173, 0xff, RZ, 0xc0, !PT ;  /* 0x000000ffadc27812 */ /* 0x000fe200078ec0ff */
[----:B-1----:R-:W-:Y:S04]  /*14170*/  IMAD.WIDE.U32 R134, R240, -0x2daee0ad, RZ ;  /* 0xd2511f53f0867825 */ /* 0x002fe800078e00ff */
[----:B------:R-:W-:Y:S01]  /*14180*/  IMAD.MOV.U32 R204, RZ, RZ, R134 ;  /* 0x000000ffffcc7224 */ /* 0x000fe200078e0086 */
[----:B------:R-:W-:Y:S02]  /*14190*/  LOP3.LUT R212, R232, UR14, R135, 0x96, !PT ;  /* 0x0000000ee8d47c12 */ /* 0x000fe4000f8e9687 */
[C---:B------:R-:W-:Y:S02]  /*141a0*/  PRMT R182, R134.reuse, 0x7771, RZ ;  /* 0x0000777186b67816 */ /* 0x040fe400000000ff */
[C---:B------:R-:W-:Y:S01]  /*141b0*/  PRMT R178, R134.reuse, 0x7772, RZ ;  /* 0x0000777286b27816 */ /* 0x040fe200000000ff */
[----:B------:R-:W-:Y:S01]  /*141c0*/  STL [R1+0x380], R212 ;  /* 0x000380d401007387 */ /* 0x000fe20000100800 */
[----:B------:R-:W-:Y:S02]  /*141d0*/  PRMT R134, R134, 0x7773, RZ ;  /* 0x0000777386867816 */ /* 0x000fe400000000ff */
[----:B----4-:R-:W-:Y:S01]  /*141e0*/  FMNMX.FTZ R135, R137, R139, !PT ;  /* 0x0000008b89877209 */ /* 0x010fe20007810000 */
[----:B------:R1:W-:Y:S01]  /*141f0*/  STL [R1+0x2dc], R182 ;  /* 0x0002dcb601007387 */ /* 0x0003e20000100800 */
[----:B--2---:R-:W-:Y:S02]  /*14200*/  FMNMX.FTZ R137, R180, R175, !PT ;  /* 0x000000afb4897209 */ /* 0x004fe40007810000 */
[C---:B------:R-:W-:Y:S01]  /*14210*/  FSETP.NEU.FTZ.AND P1, PT, R135.reuse, -INF , PT ;  /* 0xff8000008700780b */ /* 0x040fe20003f3d000 */
[----:B------:R2:W-:Y:S01]  /*14220*/  STL [R1+0x2d0], R178 ;  /* 0x0002d0b201007387 */ /* 0x0005e20000100800 */
[----:B------:R-:W-:Y:S01]  /*14230*/  PRMT R175, R172, 0x7771, RZ ;  /* 0x00007771acaf7816 */ /* 0x000fe200000000ff */
[----:B------:R-:W-:Y:S02]  /*14240*/  FADD.FTZ R0, -R135, R0 ;  /* 0x0000000087007221 */ /* 0x000fe40000010100 */
[----:B------:R-:W-:Y:S04]  /*14250*/  STL [R1+0x374], R241 ;  /* 0x000374f101007387 */ /* 0x000fe80000100800 */
[----:B------:R3:W-:Y:S04]  /*14260*/  STL [R1+0x2cc], R134 ;  /* 0x0002cc8601007387 */ /* 0x0007e80000100800 */
[----:B------:R4:W-:Y:S04]  /*14270*/  STL [R1+0x18], R2 ;  /* 0x0000180201007387 */ /* 0x0009e80000100800 */
[----:B------:R4:W-:Y:S01]  /*14280*/  STL [R1+0x390], R186 ;  /* 0x000390ba01007387 */ /* 0x0009e20000100800 */
[----:B-1----:R-:W-:Y:S01]  /*14290*/  FMUL.FTZ R182, R137, UR4 ;  /* 0x0000000489b67c20 */ /* 0x002fe20008410000 */
[----:B--2---:R-:W-:Y:S02]  /*142a0*/  LOP3.LUT R178, R214, 0xff, RZ, 0xc0, !PT ;  /* 0x000000ffd6b27812 */ /* 0x004fe400078ec0ff */
[----:B---3--:R-:W-:Y:S01]  /*142b0*/  FMNMX.FTZ R134, R136, R138, !PT ;  /* 0x0000008a88867209 */ /* 0x008fe20007810000 */
[----:B------:R-:W-:Y:S01]  /*142c0*/  IMAD.U32 R138, RZ, RZ, UR23 ;  /* 0x00000017ff8a7e24 */ /* 0x000fe2000f8e00ff */
[----:B------:R-:W-:Y:S02]  /*142d0*/  FMNMX.FTZ R136, R179, R176, !PT ;  /* 0x000000b0b3887209 */ /* 0x000fe40007810000 */
[----:B----4-:R-:W-:Y:S02]  /*142e0*/  LOP3.LUT R2, R2, 0xffff, RZ, 0xc0, !PT ;  /* 0x0000ffff02027812 */ /* 0x010fe400078ec0ff */
[----:B------:R-:W-:Y:S01]  /*142f0*/  LEA.HI.X.SX32 R187, R138, R243, 0x1, P5 ;  /* 0x000000f38abb7211 */ /* 0x000fe200028f0eff */
[----:B------:R-:W-:Y:S01]  /*14300*/  FMUL.FTZ R138, R134, UR4 ;  /* 0x00000004868a7c20 */ /* 0x000fe20008410000 */
[----:B------:R-:W-:Y:S01]  /*14310*/  ISETP.LE.U32.AND P4, PT, R2, UR8, PT ;  /* 0x0000000802007c0c */ /* 0x000fe2000bf83070 */
[----:B------:R-:W-:Y:S01]  /*14320*/  FMUL.FTZ R2, R135, UR4 ;  /* 0x0000000487027c20 */ /* 0x000fe20008410000 */
[----:B------:R-:W-:Y:S01]  /*14330*/  PRMT R186, R172, 0x7772, RZ ;  /* 0x00007772acba7816 */ /* 0x000fe200000000ff */
[----:B------:R-:W-:Y:S01]  /*14340*/  STL [R1+0x38c], R187 ;  /* 0x00038cbb01007387 */ /* 0x000fe20000100800 */
[----:B------:R-:W-:Y:S02]  /*14350*/  FSETP.NEU.FTZ.AND P6, PT, R136, -INF , PT ;  /* 0xff8000008800780b */ /* 0x000fe40003fdd000 */
[----:B------:R-:W-:Y:S01]  /*14360*/  FSEL R2, R2, RZ, P1 ;  /* 0x000000ff02027208 */ /* 0x000fe20000800000 */
[----:B------:R1:W-:Y:S01]  /*14370*/  STL [R1+0x388], R242 ;  /* 0x000388f201007387 */ /* 0x0003e20000100800 */
[----:B------:R-:W-:Y:S02]  /*14380*/  FSETP.NEU.FTZ.AND P1, PT, R134, -INF , PT ;  /* 0xff8000008600780b */ /* 0x000fe40003f3d000 */
[----:B------:R-:W-:Y:S01]  /*14390*/  FSETP.NEU.FTZ.AND P5, PT, R137, -INF , PT ;  /* 0xff8000008900780b */ /* 0x000fe20003fbd000 */
[----:B------:R2:W-:Y:S01]  /*143a0*/  STL [R1+0x384], R243 ;  /* 0x000384f301007387 */ /* 0x0005e20000100800 */
[--C-:B------:R-:W-:Y:S01]  /*143b0*/  FFMA.FTZ R139, R8, UR4, -R2.reuse ;  /* 0x00000004088b7c23 */ /* 0x100fe20008010802 */
[----:B------:R-:W-:Y:S01]  /*143c0*/  FSEL R8, R138, RZ, P1 ;  /* 0x000000ff8a087208 */ /* 0x000fe20000800000 */
[----:B------:R-:W-:Y:S01]  /*143d0*/  FFMA.FTZ R124, R124, UR4, -R2 ;  /* 0x000000047c7c7c23 */ /* 0x000fe20008010802 */
[----:B------:R-:W-:Y:S01]  /*143e0*/  ISETP.LE.U32.AND P1, PT, R178, UR8, PT ;  /* 0x00000008b2007c0c */ /* 0x000fe2000bf23070 */
[----:B------:R3:W-:Y:S01]  /*143f0*/  STL [R1+0x14], R178 ;  /* 0x000014b201007387 */ /* 0x0007e20000100800 */
[----:B------:R-:W-:Y:S01]  /*14400*/  FSEL R182, R182, RZ, P5 ;  /* 0x000000ffb6b67208 */ /* 0x000fe20002800000 */
[--C-:B------:R-:W-:Y:S01]  /*14410*/  FFMA.FTZ R11, R11, UR4, -R8.reuse ;  /* 0x000000040b0b7c23 */ /* 0x100fe20008010808 */
[----:B------:R-:W-:Y:S01]  /*14420*/  ISETP.LE.U32.AND P5, PT, R198, UR8, PT ;  /* 0x00000008c6007c0c */ /* 0x000fe2000bfa3070 */
[----:B------:R4:W-:Y:S01]  /*14430*/  STL [R1+0x10], R198 ;  /* 0x000010c601007387 */ /* 0x0009e20000100800 */
[----:B------:R-:W-:Y:S01]  /*14440*/  FFMA.FTZ R10, R10, UR4, -R8 ;  /* 0x000000040a0a7c23 */ /* 0x000fe20008010808 */
[----:B------:R-:W-:Y:S01]  /*14450*/  MUFU.EX2 R180, R11 ;  /* 0x0000000b00b47308 */ /* 0x000fe20000000800 */
[--C-:B------:R-:W-:Y:S01]  /*14460*/  FFMA.FTZ R9, R9, UR4, -R2.reuse ;  /* 0x0000000409097c23 */ /* 0x100fe20008010802 */
[----:B------:R1:W4:Y:S01]  /*14470*/  LDL.S16 R202, [R1+0x15c] ;  /* 0x00015c0001ca7983 */ /* 0x0003220000100600 */
[--C-:B------:R-:W-:Y:S07]  /*14480*/  FFMA.FTZ R12, R12, UR4, -R2.reuse ;  /* 0x000000040c0c7c23 */ /* 0x100fee0008010802 */
[----:B------:R-:W-:Y:S01]  /*14490*/  MUFU.EX2 R174, R139 ;  /* 0x0000008b00ae7308 */ /* 0x000fe20000000800 */
[----:B------:R-:W-:Y:S01]  /*144a0*/  FFMA.FTZ R13, R13, UR4, -R2 ;  /* 0x000000040d0d7c23 */ /* 0x000fe20008010802 */
[----:B------:R4:W4:Y:S01]  /*144b0*/  LDL.S16 R179, [R1+0x158] ;  /* 0x0001580001b37983 */ /* 0x0009220000100600 */
[----:B------:R-:W-:Y:S07]  /*144c0*/  FFMA.FTZ R14, R14, UR4, -R8 ;  /* 0x000000040e0e7c23 */ /* 0x000fee0008010808 */
[----:B------:R-:W3:Y:S01]  /*144d0*/  MUFU.EX2 R181, R9 ;  /* 0x0000000900b57308 */ /* 0x000ee20000000800 */
[----:B------:R-:W-:Y:S01]  /*144e0*/  FFMA.FTZ R125, R125, UR4, -R2 ;  /* 0x000000047d7d7c23 */ /* 0x000fe20008010802 */
[----:B------:R4:W-:Y:S01]  /*144f0*/  STL [R1+0x2f4], R175 ;  /* 0x0002f4af01007387 */ /* 0x0009e20000100800 */
[--C-:B------:R-:W-:Y:S01]  /*14500*/  FFMA.FTZ R126, R126, UR4, -R8.reuse ;  /* 0x000000047e7e7c23 */ /* 0x100fe20008010808 */
[----:B------:R-:W-:Y:S01]  /*14510*/  FFMA.FTZ R127, R127, UR4, -R8 ;  /* 0x000000047f7f7c23 */ /* 0x000fe20008010808 */
[--C-:B-1----:R-:W-:Y:S01]  /*14520*/  FFMA.FTZ R242, R96, UR4, -R182.reuse ;  /* 0x0000000460f27c23 */ /* 0x102fe200080108b6 */
[----:B------:R1:W4:Y:S01]  /*14530*/  LDL.S16 R196, [R1+0x154] ;  /* 0x0001540001c47983 */ /* 0x0003220000100600 */
[----:B------:R-:W-:Y:S01]  /*14540*/  FFMA.FTZ R245, R69, UR4, -R182 ;  /* 0x0000000445f57c23 */ /* 0x000fe200080108b6 */
[----:B------:R-:W-:Y:S01]  /*14550*/  FFMA.FTZ R108, R108, UR4, -R2 ;  /* 0x000000046c6c7c23 */ /* 0x000fe20008010802 */
[--C-:B--2---:R-:W-:Y:S01]  /*14560*/  FFMA.FTZ R243, R97, UR4, -R182.reuse ;  /* 0x0000000461f37c23 */ /* 0x104fe200080108b6 */
[----:B------:R-:W-:Y:S01]  /*14570*/  FFMA.FTZ R212, R100, UR4, -R182 ;  /* 0x0000000464d47c23 */ /* 0x000fe200080108b6 */
[----:B---3--:R1:W2:Y:S01]  /*14580*/  LDL.S16 R178, [R1+0x150] ;  /* 0x0001500001b27983 */ /* 0x0082a20000100600 */
[----:B------:R-:W-:Y:S01]  /*14590*/  FFMA.FTZ R111, R111, UR4, -R8 ;  /* 0x000000046f6f7c23 */ /* 0x000fe20008010808 */
[----:B------:R-:W-:Y:S01]  /*145a0*/  FFMA.FTZ R248, R80, UR4, -R182 ;  /* 0x0000000450f87c23 */ /* 0x000fe200080108b6 */
[----:B------:R-:W-:Y:S01]  /*145b0*/  F2FP.F16.F32.PACK_AB R173, R181, R174 ;  /* 0x000000aeb5ad723e */ /* 0x000fe200000000ff */
[----:B------:R-:W-:Y:S01]  /*145c0*/  STL [R1+0x36c], R194 ;  /* 0x00036cc201007387 */ /* 0x000fe20000100800 */
[----:B------:R-:W-:Y:S01]  /*145d0*/  FMUL.FTZ R9, R136, UR4 ;  /* 0x0000000488097c20 */ /* 0x000fe20008410000 */
[----:B----4-:R-:W-:Y:S01]  /*145e0*/  IMAD.WIDE.U32 R198, R190, -0x2daee0ad, RZ ;  /* 0xd2511f53bec67825 */ /* 0x010fe200078e00ff */
[C---:B------:R-:W-:Y:S01]  /*145f0*/  PRMT R224, R173.reuse, 0x7610, R224 ;  /* 0x00007610ade07816 */ /* 0x040fe200000000e0 */
[----:B------:R1:W3:Y:S01]  /*14600*/  LDL.S16 R11, [R1+0x164] ;  /* 0x00016400010b7983 */ /* 0x0002e20000100600 */
[----:B------:R-:W-:Y:S01]  /*14610*/  PRMT R228, R173, 0x7632, R228 ;  /* 0x00007632ade47816 */ /* 0x000fe200000000e4 */
[----:B------:R-:W-:Y:S01]  /*14620*/  FFMA.FTZ R24, R24, UR4, -R2 ;  /* 0x0000000418187c23 */ /* 0x000fe20008010802 */
[----:B------:R-:W-:Y:S01]  /*14630*/  FSEL R9, R9, RZ, P6 ;  /* 0x000000ff09097208 */ /* 0x000fe20003000000 */
[----:B------:R4:W-:Y:S01]  /*14640*/  STL [R1+0x2c8], R186 ;  /* 0x0002c8ba01007387 */ /* 0x0009e20000100800 */
[----:B------:R-:W-:Y:S01]  /*14650*/  ISETP.LE.U32.AND P6, PT, R194, UR8, PT ;  /* 0x00000008c2007c0c */ /* 0x000fe2000bfc3070 */
[----:B------:R-:W-:Y:S01]  /*14660*/  FFMA.FTZ R15, R15, UR4, -R8 ;  /* 0x000000040f0f7c23 */ /* 0x000fe20008010808 */
[----:B------:R-:W-:Y:S01]  /*14670*/  LOP3.LUT R190, R236, UR14, R199, 0x96, !PT ;  /* 0x0000000eecbe7c12 */ /* 0x000fe2000f8e96c7 */
[----:B------:R1:W1:Y:S01]  /*14680*/  MUFU.EX2 R175, R10 ;  /* 0x0000000a00af7308 */ /* 0x0002620000000800 */
[--C-:B------:R-:W-:Y:S01]  /*14690*/  FFMA.FTZ R251, R86, UR4, -R9.reuse ;  /* 0x0000000456fb7c23 */ /* 0x100fe20008010809 */
        /* <DEDUP_REMOVED lines=12> */
[----:B-1----:R-:W-:Y:S01]  /*14760*/  PRMT R10, R172, 0x7773, RZ ;  /* 0x00007773ac0a7816 */ /* 0x002fe200000000ff */
[--C-:B------:R-:W-:Y:S01]  /*14770*/  FFMA.FTZ R68, R19, UR4, -R9.reuse ;  /* 0x0000000413447c23 */ /* 0x100fe20008010809 */
[----:B------:R-:W-:Y:S01]  /*14780*/  F2FP.F16.F32.PACK_AB R172, R180, R175 ;  /* 0x000000afb4ac723e */ /* 0x000fe200000000ff */
[--C-:B------:R-:W-:Y:S01]  /*14790*/  FFMA.FTZ R238, R65, UR4, -R182.reuse ;  /* 0x0000000441ee7c23 */ /* 0x100fe200080108b6 */
[----:B------:R-:W-:Y:S01]  /*147a0*/  FFMA.FTZ R65, R18, UR4, -R9 ;  /* 0x0000000412417c23 */ /* 0x000fe20008010809 */
[--C-:B------:R-:W-:Y:S01]  /*147b0*/  FFMA.FTZ R84, R84, UR4, -R182.reuse ;  /* 0x0000000454547c23 */ /* 0x100fe200080108b6 */
[C---:B------:R-:W-:Y:S01]  /*147c0*/  PRMT R225, R172.reuse, 0x7610, R225 ;  /* 0x00007610ace17816 */ /* 0x040fe200000000e1 */
[----:B----4-:R1:W4:Y:S01]  /*147d0*/  LDL.S16 R186, [R1+0x170] ;  /* 0x0001700001ba7983 */ /* 0x0103220000100600 */
[----:B------:R-:W-:Y:S01]  /*147e0*/  PRMT R227, R172, 0x7632, R227 ;  /* 0x00007632ace37816 */ /* 0x000fe200000000e3 */
[----:B------:R-:W-:Y:S01]  /*147f0*/  FFMA.FTZ R80, R128, UR4, -R182 ;  /* 0x0000000480507c23 */ /* 0x000fe200080108b6 */
[--C-:B------:R-:W-:Y:S01]  /*14800*/  FFMA.FTZ R128, R50, UR4, -R9.reuse ;  /* 0x0000000432807c23 */ /* 0x100fe20008010809 */
[----:B------:R1:W-:Y:S01]  /*14810*/  STL [R1+0x2c4], R10 ;  /* 0x0002c40a01007387 */ /* 0x0003e20000100800 */
[----:B------:R-:W-:Y:S01]  /*14820*/  FFMA.FTZ R233, R67, UR4, -R9 ;  /* 0x0000000443e97c23 */ /* 0x000fe20008010809 */
[----:B------:R-:W-:Y:S01]  /*14830*/  IMAD.MOV.U32 R67, RZ, RZ, R207 ;  /* 0x000000ffff437224 */ /* 0x000fe200078e00cf */
[----:B------:R-:W-:Y:S01]  /*14840*/  PRMT R207, R200, 0x7773, RZ ;  /* 0x00007773c8cf7816 */ /* 0x000fe200000000ff */
[----:B------:R1:W-:Y:S01]  /*14850*/  STL [R1+0x394], R216 ;  /* 0x000394d801007387 */ /* 0x0003e20000100800 */
[----:B------:R-:W-:Y:S01]  /*14860*/  FFMA.FTZ R75, R75, UR4, -R8 ;  /* 0x000000044b4b7c23 */ /* 0x000fe20008010808 */
[--C-:B------:R-:W-:Y:S01]  /*14870*/  FFMA.FTZ R250, R87, UR4, -R9.reuse ;  /* 0x0000000457fa7c23 */ /* 0x100fe20008010809 */
[--C-:B------:R-:W-:Y:S01]  /*14880*/  FFMA.FTZ R220, R98, UR4, -R9.reuse ;  /* 0x0000000462dc7c23 */ /* 0x100fe20008010809 */
[--C-:B------:R-:W-:Y:S01]  /*14890*/  FFMA.FTZ R252, R99, UR4, -R9.reuse ;  /* 0x0000000463fc7c23 */ /* 0x100fe20008010809 */
[----:B------:R-:W-:Y:S01]  /*148a0*/  FFMA.FTZ R217, R48, UR4, -R182 ;  /* 0x0000000430d97c23 */ /* 0x000fe200080108b6 */
[----:B------:R-:W-:Y:S01]  /*148b0*/  FFMA.FTZ R48, R40, UR4, -R2 ;  /* 0x0000000428307c23 */ /* 0x000fe20008010802 */
[----:B------:R-:W-:Y:S01]  /*148c0*/  FFMA.FTZ R50, R46, UR4, -R8 ;  /* 0x000000042e327c23 */ /* 0x000fe20008010808 */
[----:B------:R-:W-:Y:S01]  /*148d0*/  MUFU.EX2 R40, R25 ;  /* 0x0000001900287308 */ /* 0x000fe20000000800 */
[--C-:B------:R-:W-:Y:S01]  /*148e0*/  FFMA.FTZ R229, R66, UR4, -R9.reuse ;  /* 0x0000000442e57c23 */ /* 0x100fe20008010809 */
[--C-:B------:R-:W-:Y:S01]  /*148f0*/  FFMA.FTZ R81, R85, UR4, -R182.reuse ;  /* 0x0000000455517c23 */ /* 0x100fe200080108b6 */
[----:B------:R-:W-:Y:S07]  /*14900*/  FFMA.FTZ R85, R116, UR4, -R182 ;  /* 0x0000000474557c23 */ /* 0x000fee00080108b6 */
[----:B------:R-:W1:Y:S01]  /*14910*/  MUFU.EX2 R46, R24 ;  /* 0x00000018002e7308 */ /* 0x000e620000000800 */
[--C-:B------:R-:W-:Y:S01]  /*14920*/  FFMA.FTZ R116, R38, UR4, -R9.reuse ;  /* 0x0000000426747c23 */ /* 0x100fe20008010809 */
[----:B------:R-:W-:Y:S01]  /*14930*/  FFMA.FTZ R38, R28, UR4, -R2 ;  /* 0x000000041c267c23 */ /* 0x000fe20008010802 */
[--C-:B------:R-:W-:Y:S01]  /*14940*/  FFMA.FTZ R96, R117, UR4, -R182.reuse ;  /* 0x0000000475607c23 */ /* 0x100fe200080108b6 */
[--C-:B------:R-:W-:Y:S01]  /*14950*/  FFMA.FTZ R117, R39, UR4, -R9.reuse ;  /* 0x0000000427757c23 */ /* 0x100fe20008010809 */
[----:B------:R-:W-:Y:S01]  /*14960*/  FFMA.FTZ R237, R64, UR4, -R182 ;  /* 0x0000000440ed7c23 */ /* 0x000fe200080108b6 */
[--C-:B------:R-:W-:Y:S01]  /*14970*/  FFMA.FTZ R39, R29, UR4, -R2.reuse ;  /* 0x000000041d277c23 */ /* 0x100fe20008010802 */
[--C-:B------:R-:W-:Y:S01]  /*14980*/  FFMA.FTZ R53, R41, UR4, -R2.reuse ;  /* 0x0000000429357c23 */ /* 0x100fe20008010802 */
[--C-:B------:R-:W-:Y:S01]  /*14990*/  FFMA.FTZ R64, R45, UR4, -R2.reuse ;  /* 0x000000042d407c23 */ /* 0x100fe20008010802 */
[----:B-1----:R-:W-:Y:S01]  /*149a0*/  LOP3.LUT R10, R183, 0xffff, RZ, 0xc0, !PT ;  /* 0x0000ffffb70a7812 */ /* 0x002fe200078ec0ff */
[--C-:B------:R-:W-:Y:S01]  /*149b0*/  FFMA.FTZ R57, R57, UR4, -R2.reuse ;  /* 0x0000000439397c23 */ /* 0x100fe20008010802 */
[--C-:B------:R-:W-:Y:S01]  /*149c0*/  FFMA.FTZ R72, R72, UR4, -R2.reuse ;  /* 0x0000000448487c23 */ /* 0x100fe20008010802 */
[----:B------:R-:W-:Y:S01]  /*149d0*/  FFMA.FTZ R73, R73, UR4, -R2 ;  /* 0x0000000449497c23 */ /* 0x000fe20008010802 */
[----:B------:R-:W-:Y:S01]  /*149e0*/  SHF.R.U32.HI R211, RZ, 0x8, R10 ;  /* 0x00000008ffd37819 */ /* 0x000fe2000001160a */
[----:B------:R-:W-:Y:S01]  /*149f0*/  FFMA.FTZ R216, R119, UR4, -R9 ;  /* 0x0000000477d87c23 */ /* 0x000fe20008010809 */
[----:B------:R-:W-:Y:S01]  /*14a00*/  F2FP.F16.F32.PACK_AB R66, R40, R46 ;  /* 0x0000002e2842723e */ /* 0x000fe200000000ff */
[--C-:B------:R-:W-:Y:S01]  /*14a10*/  FFMA.FTZ R76, R76, UR4, -R2.reuse ;  /* 0x000000044c4c7c23 */ /* 0x100fe20008010802 */
[----:B------:R-:W-:Y:S01]  /*14a20*/  LOP3.LUT R10, R211, 0xffff, RZ, 0xc0, !PT ;  /* 0x0000ffffd30a7812 */ /* 0x000fe200078ec0ff */
[--C-:B------:R-:W-:Y:S01]  /*14a30*/  FFMA.FTZ R77, R77, UR4, -R2.reuse ;  /* 0x000000044d4d7c23 */ /* 0x100fe20008010802 */
[----:B------:R-:W-:Y:S01]  /*14a40*/  PRMT R215, R66, 0x7610, R215 ;  /* 0x0000761042d77816 */ /* 0x000fe200000000d7 */
        /* <DEDUP_REMOVED lines=51> */
[----:B------:R-:W-:Y:S01]  /*14d80*/  MUFU.EX2 R42, R6 ;  /* 0x00000006002a7308 */ /* 0x000fe20000000800 */
[----:B------:R-:W-:Y:S02]  /*14d90*/  IMAD.MOV.U32 R70, RZ, RZ, R81 ;  /* 0x000000ffff467224 */ /* 0x000fe400078e0051 */
[----:B------:R-:W-:Y:S01]  /*14da0*/  IMAD.MOV.U32 R81, RZ, RZ, R203 ;  /* 0x000000ffff517224 */ /* 0x000fe200078e00cb */
[----:B------:R-:W-:Y:S06]  /*14db0*/  PRMT R203, R200, 0x7771, RZ ;  /* 0x00007771c8cb7816 */ /* 0x000fec00000000ff */
[----:B------:R-:W-:Y:S01]  /*14dc0*/  MUFU.EX2 R59, R7 ;  /* 0x00000007003b7308 */ /* 0x000fe20000000800 */
[----:B------:R-:W-:Y:S09]  /*14dd0*/  IMAD.MOV.U32 R114, RZ, RZ, R198 ;  /* 0x000000ffff727224 */ /* 0x000ff200078e00c6 */
[----:B------:R-:W-:Y:S10]  /*14de0*/  MUFU.EX2 R37, R37 ;  /* 0x0000002500257308 */ /* 0x000ff40000000800 */
[----:B------:R-:W-:Y:S10]  /*14df0*/  MUFU.EX2 R36, R36 ;  /* 0x0000002400247308 */ /* 0x000ff40000000800 */
[----:B------:R-:W-:Y:S10]  /*14e00*/  MUFU.EX2 R63, R65 ;  /* 0x00000041003f7308 */ /* 0x000ff40000000800 */
[----:B------:R-:W-:Y:S10]  /*14e10*/  MUFU.EX2 R65, R68 ;  /* 0x0000004400417308 */ /* 0x000ff40000000800 */
[----:B------:R-:W-:Y:S01]  /*14e20*/  MUFU.EX2 R39, R39 ;  /* 0x0000002700277308 */ /* 0x000fe20000000800 */
[C---:B------:R-:W-:Y:S02]  /*14e30*/  @!P1 HADD2 R202, -R173.reuse.H0_H0, -RZ.H0_H0 ;  /* 0xa00000ffadca9230 */ /* 0x040fe40000000900 */
[----:B------:R-:W-:Y:S03]  /*14e40*/  @!P4 HADD2 R179, -R173.H1_H1, -RZ.H0_H0 ;  /* 0xa00000ffadb3c230 */ /* 0x000fe60000000d00 */
[----:B------:R-:W-:Y:S01]  /*14e50*/  PRMT R177, R202, 0x7610, R177 ;  /* 0x00007610cab17816 */ /* 0x000fe200000000b1 */
[----:B------:R1:W-:Y:S01]  /*14e60*/  @!P1 STL.S16 [R1+0x15c], R202 ;  /* 0x00015cca01009387 */ /* 0x0003e20000100600 */
[----:B------:R-:W-:Y:S03]  /*14e70*/  PRMT R176, R179, 0x7610, R176 ;  /* 0x00007610b3b07816 */ /* 0x000fe600000000b0 */
[----:B------:R3:W-:Y:S01]  /*14e80*/  @!P4 STL.S16 [R1+0x158], R179 ;  /* 0x000158b30100c387 */ /* 0x0007e20000100600 */
[----:B------:R-:W-:Y:S01]  /*14e90*/  @!P1 PRMT R224, R177, 0x5410, RZ ;  /* 0x00005410b1e09816 */ /* 0x000fe200000000ff */
[C---:B------:R-:W-:Y:S01]  /*14ea0*/  @!P6 HADD2 R196, -R172.reuse.H0_H0, -RZ.H0_H0 ;  /* 0xa00000ffacc4e230 */ /* 0x040fe20000000900 */
[----:B------:R-:W-:Y:S01]  /*14eb0*/  @!P4 PRMT R228, R176, 0x5410, RZ ;  /* 0x00005410b0e4c816 */ /* 0x000fe200000000ff */
[----:B------:R-:W-:Y:S01]  /*14ec0*/  MUFU.EX2 R177, R14 ;  /* 0x0000000e00b17308 */ /* 0x000fe20000000800 */
[----:B------:R-:W-:Y:S01]  /*14ed0*/  ISETP.GT.U32.AND P4, PT, R195, UR8, PT ;  /* 0x00000008c3007c0c */ /* 0x000fe2000bf84070 */
[----:B------:R-:W-:Y:S01]  /*14ee0*/  FFMA.FTZ R195, R17, UR4, -R182 ;  /* 0x0000000411c37c23 */ /* 0x000fe200080108b6 */
[----:B------:R-:W-:Y:S01]  /*14ef0*/  PRMT R194, R196, 0x7610, R194 ;  /* 0x00007610c4c27816 */ /* 0x000fe200000000c2 */
[----:B--2---:R-:W-:Y:S01]  /*14f00*/  @!P5 HADD2 R178, -R172.H1_H1, -RZ.H0_H0 ;  /* 0xa00000ffacb2d230 */ /* 0x004fe20000000d00 */
[----:B------:R2:W-:Y:S05]  /*14f10*/  @!P6 STL.S16 [R1+0x154], R196 ;  /* 0x000154c40100e387 */ /* 0x0005ea0000100600 */
[----:B------:R-:W3:Y:S01]  /*14f20*/  MUFU.EX2 R176, R15 ;  /* 0x0000000f00b07308 */ /* 0x000ee20000000800 */
[----:B------:R-:W-:Y:S01]  /*14f30*/  @!P6 PRMT R225, R194, 0x5410, RZ ;  /* 0x00005410c2e1e816 */ /* 0x000fe200000000ff */
[----:B------:R-:W-:Y:S01]  /*14f40*/  IMAD.MOV.U32 R194, RZ, RZ, R205 ;  /* 0x000000ffffc27224 */ /* 0x000fe200078e00cd */
[----:B------:R-:W-:Y:S01]  /*14f50*/  PRMT R191, R178, 0x7610, R191 ;  /* 0x00007610b2bf7816 */ /* 0x000fe200000000bf */
[----:B------:R4:W-:Y:S01]  /*14f60*/  @!P5 STL.S16 [R1+0x150], R178 ;  /* 0x000150b20100d387 */ /* 0x0009e20000100600 */
[----:B------:R-:W-:Y:S01]  /*14f70*/  ISETP.LE.U32.AND P6, PT, R10, UR8, PT ;  /* 0x000000080a007c0c */ /* 0x000fe2000bfc3070 */
[----:B------:R-:W-:Y:S01]  /*14f80*/  IMAD.MOV.U32 R87, RZ, RZ, R194 ;  /* 0x000000ffff577224 */ /* 0x000fe200078e00c2 */
[----:B------:R-:W-:Y:S01]  /*14f90*/  LOP3.LUT R10, R192, 0xffff, RZ, 0xc0, !PT ;  /* 0x0000ffffc00a7812 */ /* 0x000fe200078ec0ff */
[----:B------:R4:W-:Y:S01]  /*14fa0*/  STL [R1+0x364], R173 ;  /* 0x000364ad01007387 */ /* 0x0009e20000100800 */
[----:B------:R-:W-:Y:S01]  /*14fb0*/  @!P5 PRMT R227, R191, 0x5410, RZ ;  /* 0x00005410bfe3d816 */ /* 0x000fe200000000ff */
[----:B------:R-:W-:Y:S01]  /*14fc0*/  IMAD.MOV.U32 R194, RZ, RZ, R200 ;  /* 0x000000ffffc27224 */ /* 0x000fe200078e00c8 */
[----:B------:R-:W-:Y:S01]  /*14fd0*/  SHF.R.U32.HI R10, RZ, 0x8, R10 ;  /* 0x00000008ff0a7819 */ /* 0x000fe2000001160a */
[--C-:B------:R-:W-:Y:S01]  /*14fe0*/  FFMA.FTZ R191, R5, UR4, -R182.reuse ;  /* 0x0000000405bf7c23 */ /* 0x100fe200080108b6 */
[----:B------:R-:W-:Y:S01]  /*14ff0*/  PRMT R205, R198, 0x7773, RZ ;  /* 0x00007773c6cd7816 */ /* 0x000fe200000000ff */
[----:B-1----:R-:W-:Y:S01]  /*15000*/  FFMA.FTZ R202, R32, UR4, -R182 ;  /* 0x0000000420ca7c23 */ /* 0x002fe200080108b6 */
[----:B---3--:R-:W-:Y:S01]  /*15010*/  F2FP.F16.F32.PACK_AB R138, R176, R177 ;  /* 0x000000b1b08a723e */ /* 0x008fe200000000ff */
[----:B------:R1:W-:Y:S01]  /*15020*/  MUFU.EX2 R179, R12 ;  /* 0x0000000c00b37308 */ /* 0x0003e20000000800 */
[----:B------:R-:W-:Y:S02]  /*15030*/  IMAD.MOV.U32 R15, RZ, RZ, R223 ;  /* 0x000000ffff0f7224 */ /* 0x000fe400078e00df */
[----:B------:R-:W-:Y:S01]  /*15040*/  FFMA.FTZ R223, R103, UR4, -R9 ;  /* 0x0000000467df7c23 */ /* 0x000fe20008010809 */
[C---:B------:R-:W-:Y:S06]  /*15050*/  PRMT R232, R138.reuse, 0x7610, R232 ;  /* 0x000076108ae87816 */ /* 0x040fec00000000e8 */
[----:B------:R-:W-:Y:S01]  /*15060*/  MUFU.EX2 R191, R191 ;  /* 0x000000bf00bf7308 */ /* 0x000fe20000000800 */
[----:B------:R-:W-:Y:S01]  /*15070*/  PRMT R219, R138, 0x7632, R219 ;  /* 0x000076328adb7816 */ /* 0x000fe200000000db */
[----:B------:R-:W-:Y:S02]  /*15080*/  IMAD.MOV.U32 R17, RZ, RZ, R15 ;  /* 0x000000ffff117224 */ /* 0x000fe400078e000f */
[--C-:B--2---:R-:W-:Y:S01]  /*15090*/  FFMA.FTZ R196, R101, UR4, -R182.reuse ;  /* 0x0000000465c47c23 */ /* 0x104fe200080108b6 */
[----:B------:R-:W-:Y:S05]  /*150a0*/  FFMA.FTZ R101, R23, UR4, -R9 ;  /* 0x0000000417657c23 */ /* 0x000fea0008010809 */
[----:B----4-:R-:W2:Y:S01]  /*150b0*/  MUFU.EX2 R178, R13 ;  /* 0x0000000d00b27308 */ /* 0x010ea20000000800 */
[----:B-1----:R-:W-:Y:S01]  /*150c0*/  LOP3.LUT R12, R193, 0xff, RZ, 0xc0, !PT ;  /* 0x000000ffc10c7812 */ /* 0x002fe200078ec0ff */
[----:B------:R-:W-:Y:S01]  /*150d0*/  FFMA.FTZ R193, R16, UR4, -R182 ;  /* 0x0000000410c17c23 */ /* 0x000fe200080108b6 */
[----:B------:R-:W3:Y:S02]  /*150e0*/  LDL.LU R173, [R1+0x2c] ;  /* 0x00002c0001ad7983 */ /* 0x000ee40000300800 */
[----:B------:R-:W-:Y:S02]  /*150f0*/  ISETP.LE.U32.AND P1, PT, R12, UR8, PT ;  /* 0x000000080c007c0c */ /* 0x000fe4000bf23070 */
[----:B------:R1:W-:Y:S01]  /*15100*/  STL [R1+0xb8], R12 ;  /* 0x0000b80c01007387 */ /* 0x0003e20000100800 */
[----:B--2---:R-:W-:Y:S04]  /*15110*/  F2FP.F16.F32.PACK_AB R139, R178, R179 ;  /* 0x000000b3b28b723e */ /* 0x004fe800000000ff */
[C---:B------:R-:W-:Y:S06]  /*15120*/  PRMT R235, R139.reuse, 0x7610, R235 ;  /* 0x000076108beb7816 */ /* 0x040fec00000000eb */
[C---:B------:R-:W-:Y:S01]  /*15130*/  @!P1 HADD2 R11, -R139.reuse.H0_H0, -RZ.H0_H0 ;  /* 0xa00000ff8b0b9230 */ /* 0x040fe20000000900 */
[----:B------:R-:W-:Y:S01]  /*15140*/  PRMT R236, R139, 0x7632, R236 ;  /* 0x000076328bec7816 */ /* 0x000fe200000000ec */
[----:B------:R-:W-:Y:S03]  /*15150*/  @P4 HADD2 R186, -R139.H1_H1, -RZ.H0_H0 ;  /* 0xa00000ff8bba4230 */ /* 0x000fe60000000d00 */
[----:B------:R-:W-:Y:S02]  /*15160*/  PRMT R14, R11, 0x7610, R14 ;  /* 0x000076100b0e7816 */ /* 0x000fe4000000000e */
[----:B------:R-:W-:Y:S02]  /*15170*/  PRMT R13, R186, 0x7610, R13 ;  /* 0x00007610ba0d7816 */ /* 0x000fe4000000000d */
[----:B------:R-:W-:Y:S01]  /*15180*/  @!P1 PRMT R235, R14, 0x5410, RZ ;  /* 0x000054100eeb9816 */ /* 0x000fe200000000ff */
[----:B------:R-:W-:Y:S01]  /*15190*/  IMAD.MOV.U32 R14, RZ, RZ, R222 ;  /* 0x000000ffff0e7224 */ /* 0x000fe200078e00de */
[----:B------:R-:W-:Y:S01]  /*151a0*/  @P4 PRMT R236, R13, 0x5410, RZ ;  /* 0x000054100dec4816 */ /* 0x000fe200000000ff */
[----:B------:R-:W-:Y:S01]  /*151b0*/  FFMA.FTZ R222, R55, UR4, -R9 ;  /* 0x0000000437de7c23 */ /* 0x000fe20008010809 */
[----:B------:R-:W-:Y:S01]  /*151c0*/  FFMA.FTZ R55, R44, UR4, -R2 ;  /* 0x000000042c377c23 */ /* 0x000fe20008010802 */
[----:B-1----:R1:W2:Y:S01]  /*151d0*/  LDL.S16 R12, [R1+0x17c] ;  /* 0x00017c00010c7983 */ /* 0x0022a20000100600 */
[----:B------:R-:W-:Y:S01]  /*151e0*/  FMUL.FTZ R2, R0, UR4 ;  /* 0x0000000400027c20 */ /* 0x000fe20008410000 */
[----:B------:R-:W-:Y:S01]  /*151f0*/  FADD.FTZ R0, -R134, R3 ;  /* 0x0000000386007221 */ /* 0x000fe20000010100 */
[----:B------:R-:W-:Y:S01]  /*15200*/  IMAD.MOV.U32 R13, RZ, RZ, R247 ;  /* 0x000000ffff0d7224 */ /* 0x000fe200078e00f7 */
[----:B------:R-:W-:Y:S01]  /*15210*/  STL [R1+0x368], R211 ;  /* 0x000368d301007387 */ /* 0x000fe20000100800 */
[----:B------:R-:W4:Y:S01]  /*15220*/  MUFU.EX2 R3, R2 ;  /* 0x0000000200037308 */ /* 0x000f220000000800 */
[----:B------:R-:W-:Y:S01]  /*15230*/  FFMA.FTZ R247, R83, UR4, -R9 ;  /* 0x0000000453f77c23 */ /* 0x000fe20008010809 */
[----:B------:R-:W-:Y:S01]  /*15240*/  IMAD.MOV.U32 R83, RZ, RZ, R84 ;  /* 0x000000ffff537224 */ /* 0x000fe200078e0054 */
[----:B------:R1:W-:Y:S01]  /*15250*/  @!P1 STL.S16 [R1+0x164], R11 ;  /* 0x0001640b01009387 */ /* 0x0003e20000100600 */
[----:B------:R-:W-:Y:S01]  /*15260*/  IMAD.MOV.U32 R84, RZ, RZ, R206 ;  /* 0x000000ffff547224 */ /* 0x000fe200078e00ce */
[----:B------:R-:W-:Y:S01]  /*15270*/  PRMT R206, R200, 0x7772, RZ ;  /* 0x00007772c8ce7816 */ /* 0x000fe200000000ff */
[----:B------:R-:W-:Y:S01]  /*15280*/  IMAD.MOV.U32 R33, RZ, RZ, R13 ;  /* 0x000000ffff217224 */ /* 0x000fe200078e000d */
[----:B------:R1:W-:Y:S01]  /*15290*/  @P4 STL.S16 [R1+0x170], R186 ;  /* 0x000170ba01004387 */ /* 0x0003e20000100600 */
[----:B------:R-:W-:Y:S02]  /*152a0*/  IMAD.MOV.U32 R16, RZ, RZ, R14 ;  /* 0x000000ffff107224 */ /* 0x000fe400078e000e */
[----:B------:R-:W-:Y:S01]  /*152b0*/  IMAD.MOV.U32 R23, RZ, RZ, R33 ;  /* 0x000000ffff177224 */ /* 0x000fe200078e0021 */
[----:B------:R1:W-:Y:S01]  /*152c0*/  STL [R1+0x64], R10 ;  /* 0x0000640a01007387 */ /* 0x0003e20000100800 */
[C---:B----4-:R-:W-:Y:S01]  /*152d0*/  FMUL.FTZ R24, R3.reuse, R144 ;  /* 0x0000009003187220 */ /* 0x050fe20000410000 */
[C---:B------:R-:W-:Y:S01]  /*152e0*/  FMUL.FTZ R25, R3.reuse, R145 ;  /* 0x0000009103197220 */ /* 0x040fe20000410000 */
[C---:B------:R-:W-:Y:S01]  /*152f0*/  FMUL.FTZ R28, R3.reuse, R140 ;  /* 0x0000008c031c7220 */ /* 0x040fe20000410000 */
[C---:B------:R-:W-:Y:S01]  /*15300*/  FMUL.FTZ R13, R3.reuse, R149 ;  /* 0x00000095030d7220 */ /* 0x040fe20000410000 */
[----:B------:R-:W-:Y:S01]  /*15310*/  FMUL.FTZ R29, R3, R141 ;  /* 0x0000008d031d7220 */ /* 0x000fe20000410000 */
[----:B------:R-:W-:Y:S04]  /*15320*/  FADD.FTZ R2, -R137, R132 ;  /* 0x0000008489027221 */ /* 0x000fe80000010100 */
[----:B------:R-:W-:Y:S01]  /*15330*/  FMUL.FTZ R2, R2, UR4 ;  /* 0x0000000402027c20 */ /* 0x000fe20008410000 */
[----:B-1----:R-:W-:Y:S05]  /*15340*/  LOP3.LUT R11, R197, 0xffff, RZ, 0xc0, !PT ;  /* 0x0000ffffc50b7812 */ /* 0x002fea00078ec0ff */
[----:B------:R-:W1:Y:S01]  /*15350*/  MUFU.EX2 R2, R2 ;  /* 0x0000000200027308 */ /* 0x000e620000000800 */
[----:B------:R-:W-:Y:S01]  /*15360*/  SHF.R.U32.HI R11, RZ, 0x8, R11 ;  /* 0x00000008ff0b7819 */ /* 0x000fe2000001160b */
[----:B------:R-:W-:Y:S01]  /*15370*/  IMAD.MOV.U32 R186, RZ, RZ, R204 ;  /* 0x000000ffffba7224 */ /* 0x000fe200078e00cc */
[----:B------:R-:W-:Y:S01]  /*15380*/  PRMT R204, R198, 0x7772, RZ ;  /* 0x00007772c6cc7816 */ /* 0x000fe200000000ff */
[----:B------:R-:W-:Y:S01]  /*15390*/  IMAD.MOV.U32 R198, RZ, RZ, R81 ;  /* 0x000000ffffc67224 */ /* 0x000fe200078e0051 */
[----:B------:R-:W-:Y:S01]  /*153a0*/  LOP3.LUT R10, R10, 0xffff, RZ, 0xc0, !PT ;  /* 0x0000ffff0a0a7812 */ /* 0x000fe200078ec0ff */
[----:B------:R4:W-:Y:S03]  /*153b0*/  STL [R1+0x68], R11 ;  /* 0x0000680b01007387 */ /* 0x0009e60000100800 */
[----:B------:R-:W-:Y:S01]  /*153c0*/  ISETP.LE.U32.AND P1, PT, R10, UR8, PT ;  /* 0x000000080a007c0c */ /* 0x000fe2000bf23070 */
[----:B------:R-:W2:Y:S01]  /*153d0*/  LDL.LU R211, [R1+0x28] ;  /* 0x0000280001d37983 */ /* 0x000ea20000300800 */
[--C-:B------:R-:W-:Y:S01]  /*153e0*/  FFMA.FTZ R10, R4, UR4, -R182.reuse ;  /* 0x00000004040a7c23 */ /* 0x100fe200080108b6 */
[C---:B-1----:R-:W-:Y:S01]  /*153f0*/  FMUL.FTZ R21, R2.reuse, R161 ;  /* 0x000000a102157220 */ /* 0x042fe20000410000 */
[----:B------:R-:W-:Y:S01]  /*15400*/  FMUL.FTZ R33, R2, R153 ;  /* 0x0000009902217220 */ /* 0x000fe20000410000 */
[----:B------:R-:W-:Y:S01]  /*15410*/  FFMA.FTZ R182, R129, UR4, -R182 ;  /* 0x0000000481b67c23 */ /* 0x000fe200080108b6 */
[----:B------:R-:W-:Y:S01]  /*15420*/  FFMA.FTZ R129, R51, UR4, -R9 ;  /* 0x0000000433817c23 */ /* 0x000fe20008010809 */
[----:B------:R-:W-:Y:S04]  /*15430*/  FFMA.FTZ R51, R58, UR4, -R8 ;  /* 0x000000043a337c23 */ /* 0x000fe80008010808 */
[----:B------:R-:W-:Y:S01]  /*15440*/  MUFU.EX2 R182, R182 ;  /* 0x000000b600b67308 */ /* 0x000fe20000000800 */
[----:B----4-:R-:W-:Y:S04]  /*15450*/  LOP3.LUT R11, R11, 0xffff, RZ, 0xc0, !PT ;  /* 0x0000ffff0b0b7812 */ /* 0x010fe800078ec0ff */
[----:B------:R-:W-:Y:S02]  /*15460*/  ISETP.LE.U32.AND P4, PT, R11, UR8, PT ;  /* 0x000000080b007c0c */ /* 0x000fe4000bf83070 */
[----:B---3--:R-:W-:Y:S11]  /*15470*/  ISETP.GT.U32.AND P5, PT, R173, UR8, PT ;  /* 0x00000008ad007c0c */ /* 0x008ff6000bfa4070 */
[----:B------:R-:W-:Y:S02]  /*15480*/  @!UPT UIADD3 URZ, UPT, UPT, URZ, URZ, URZ ;  /* 0x000000fffffff290 */ /* 0x000fe4000fffe0ff */
[C---:B--2---:R-:W-:Y:S05]  /*15490*/  @P5 HADD2 R12, -R138.reuse.H0_H0, -RZ.H0_H0 ;  /* 0xa00000ff8a0c5230 */ /* 0x044fea0000000900 */
[----:B------:R-:W-:Y:S01]  /*154a0*/  PRMT R11, R12, 0x7610, R11 ;  /* 0x000076100c0b7816 */ /* 0x000fe2000000000b */
[----:B------:R1:W-:Y:S03]  /*154b0*/  @P5 STL.S16 [R1+0x17c], R12 ;  /* 0x00017c0c01005387 */ /* 0x0003e60000100600 */
[----:B------:R-:W-:Y:S01]  /*154c0*/  @P5 PRMT R232, R11, 0x5410, RZ ;  /* 0x000054100be85816 */ /* 0x000fe200000000ff */
[----:B------:R2:W3:Y:S01]  /*154d0*/  LDL.S16 R4, [R1+0x178] ;  /* 0x0001780001047983 */ /* 0x0004e20000100600 */
[----:B-1----:R-:W-:Y:S02]  /*154e0*/  IMAD.MOV.U32 R12, RZ, RZ, R246 ;  /* 0x000000ffff0c7224 */ /* 0x002fe400078e00f6 */
[--C-:B------:R-:W-:Y:S01]  /*154f0*/  FFMA.FTZ R246, R82, UR4, -R9.reuse ;  /* 0x0000000452f67c23 */ /* 0x100fe20008010809 */
[----:B------:R-:W-:Y:S01]  /*15500*/  FFMA.FTZ R82, R102, UR4, -R9 ;  /* 0x0000000466527c23 */ /* 0x000fe20008010809 */
[C---:B------:R-:W-:Y:S01]  /*15510*/  FMUL.FTZ R9, R3.reuse, R157 ;  /* 0x0000009d03097220 */ /* 0x040fe20000410000 */
[----:B------:R-:W-:Y:S02]  /*15520*/  IMAD.MOV.U32 R157, RZ, RZ, R85 ;  /* 0x000000ffff9d7224 */ /* 0x000fe400078e0055 */
[----:B------:R-:W-:Y:S02]  /*15530*/  IMAD.MOV.U32 R32, RZ, RZ, R12 ;  /* 0x000000ffff207224 */ /* 0x000fe400078e000c */
[----:B------:R-:W-:Y:S02]  /*15540*/  FMUL.FTZ R12, R3, R148 ;  /* 0x00000094030c7220 */ /* 0x000fe40000410000 */
[----:B------:R-:W-:Y:S02]  /*15550*/  IMAD.MOV.U32 R22, RZ, RZ, R32 ;  /* 0x000000ffff167224 */ /* 0x000fe400078e0020 */
[----:B------:R-:W-:Y:S01]  /*15560*/  FMUL.FTZ R32, R2, R152 ;  /* 0x0000009802207220 */ /* 0x000fe20000410000 */
[----:B------:R-:W-:Y:S02]  /*15570*/  IMAD.MOV.U32 R152, RZ, RZ, R198 ;  /* 0x000000ffff987224 */ /* 0x000fe400078e00c6 */
[----:B------:R-:W-:Y:S01]  /*15580*/  IMAD.MOV.U32 R198, RZ, RZ, R157 ;  /* 0x000000ffffc67224 */ /* 0x000fe200078e009d */
[----:B------:R-:W-:Y:S11]  /*15590*/  ISETP.GT.U32.AND P5, PT, R211, UR8, PT ;  /* 0x00000008d3007c0c */ /* 0x000ff6000bfa4070 */
[----:B------:R-:W-:Y:S02]  /*155a0*/  @!UPT UIADD3 URZ, UPT, UPT, URZ, URZ, URZ ;  /* 0x000000fffffff290 */ /* 0x000fe4000fffe0ff */
[----:B---3--:R-:W-:Y:S05]  /*155b0*/  @P5 HADD2 R4, -R138.H1_H1, -RZ.H0_H0 ;  /* 0xa00000ff8a045230 */ /* 0x008fea0000000d00 */
[----:B------:R-:W-:Y:S01]  /*155c0*/  PRMT R5, R4, 0x7610, R5 ;  /* 0x0000761004057816 */ /* 0x000fe20000000005 */
[----:B------:R1:W-:Y:S03]  /*155d0*/  @P5 STL.S16 [R1+0x178], R4 ;  /* 0x0001780401005387 */ /* 0x0003e60000100600 */
[----:B------:R-:W-:Y:S01]  /*155e0*/  @P5 PRMT R219, R5, 0x5410, RZ ;  /* 0x0000541005db5816 */ /* 0x000fe200000000ff */
[----:B------:R3:W-:Y:S01]  /*155f0*/  STL [R1+0x32c], R135 ;  /* 0x00032c8701007387 */ /* 0x0007e20000100800 */
[----:B-1----:R-:W-:Y:S04]  /*15600*/  LOP3.LUT R4, R192, 0xff, RZ, 0xc0, !PT ;  /* 0x000000ffc0047812 */ /* 0x002fe800078ec0ff */
[----:B------:R-:W-:Y:S01]  /*15610*/  ISETP.LE.U32.AND P5, PT, R4, UR8, PT ;  /* 0x0000000804007c0c */ /* 0x000fe2000bfa3070 */
[----:B------:R1:W-:Y:S01]  /*15620*/  STL [R1+0x5c], R4 ;  /* 0x00005c0401007387 */ /* 0x0003e20000100800 */
[----:B---3--:R-:W-:Y:S02]  /*15630*/  IMAD.MOV.U32 R135, RZ, RZ, R20 ;  /* 0x000000ffff877224 */ /* 0x008fe400078e0014 */
[----:B------:R-:W-:Y:S01]  /*15640*/  FMUL.FTZ R20, R2, R160 ;  /* 0x000000a002147220 */ /* 0x000fe20000410000 */
[----:B------:R-:W-:Y:S01]  /*15650*/  PRMT R160, R66, 0x7632, R160 ;  /* 0x0000763242a07816 */ /* 0x000fe200000000a0 */
[----:B------:R3:W-:Y:S04]  /*15660*/  STL [R1+0x330], R124 ;  /* 0x0003307c01007387 */ /* 0x0007e80000100800 */
[----:B------:R4:W-:Y:S04]  /*15670*/  STL [R1+0x334], R125 ;  /* 0x0003347d01007387 */ /* 0x0009e80000100800 */
[----:B------:R2:W2:Y:S04]  /*15680*/  LDL.S16 R5, [R1+0x180] ;  /* 0x0001800001057983 */ /* 0x0004a80000100600 */
[----:B------:R-:W2:Y:S04]  /*15690*/  LDL.LU R11, [R1+0x34] ;  /* 0x00003400010b7983 */ /* 0x000ea80000300800 */
[----:B------:R-:W-:Y:S04]  /*156a0*/  STL [R1+0x338], R126 ;  /* 0x0003387e01007387 */ /* 0x000fe80000100800 */
[----:B------:R-:W-:Y:S01]  /*156b0*/  STL [R1+0x33c], R127 ;  /* 0x00033c7f01007387 */ /* 0x000fe20000100800 */
[----:B-1----:R-:W-:Y:S03]  /*156c0*/  LOP3.LUT R4, R190, 0xffff, RZ, 0xc0, !PT ;  /* 0x0000ffffbe047812 */ /* 0x002fe600078ec0ff */
[----:B------:R1:W-:Y:S01]  /*156d0*/  STL [R1+0x340], R134 ;  /* 0x0003408601007387 */ /* 0x0003e20000100800 */
[----:B------:R-:W-:Y:S01]  /*156e0*/  SHF.R.U32.HI R208, RZ, 0x8, R4 ;  /* 0x00000008ffd07819 */ /* 0x000fe20000011604 */
[----:B------:R-:W-:Y:S01]  /*156f0*/  FMUL.FTZ R4, R0, UR4 ;  /* 0x0000000400047c20 */ /* 0x000fe20008410000 */
[----:B------:R-:W-:Y:S01]  /*15700*/  FADD.FTZ R0, -R136, R133 ;  /* 0x0000008588007221 */ /* 0x000fe20000010100 */
[----:B---3--:R-:W-:Y:S02]  /*15710*/  IMAD.MOV.U32 R124, RZ, RZ, R16 ;  /* 0x000000ffff7c7224 */ /* 0x008fe400078e0010 */
[----:B------:R-:W-:Y:S01]  /*15720*/  FMUL.FTZ R16, R2, R164 ;  /* 0x000000a402107220 */ /* 0x000fe20000410000 */
[----:B----4-:R-:W-:Y:S02]  /*15730*/  IMAD.MOV.U32 R125, RZ, RZ, R17 ;  /* 0x000000ffff7d7224 */ /* 0x010fe400078e0011 */
[----:B------:R-:W-:Y:S01]  /*15740*/  FMUL.FTZ R0, R0, UR4 ;  /* 0x0000000400007c20 */ /* 0x000fe20008410000 */
[----:B------:R-:W3:Y:S01]  /*15750*/  MUFU.EX2 R4, R4 ;  /* 0x0000000400047308 */ /* 0x000ee20000000800 */
[----:B------:R-:W-:Y:S01]  /*15760*/  FMUL.FTZ R17, R2, R165 ;  /* 0x000000a502117220 */ /* 0x000fe20000410000 */
[----:B------:R-:W-:Y:S02]  /*15770*/  IMAD.MOV.U32 R165, RZ, RZ, R125 ;  /* 0x000000ffffa57224 */ /* 0x000fe400078e007d */
[----:B------:R-:W-:Y:S06]  /*15780*/  IMAD.MOV.U32 R125, RZ, RZ, R135 ;  /* 0x000000ffff7d7224 */ /* 0x000fec00078e0087 */
[----:B------:R-:W4:Y:S01]  /*15790*/  MUFU.EX2 R0, R0 ;  /* 0x0000000000007308 */ /* 0x000f220000000800 */
[----:B------:R-:W-:Y:S02]  /*157a0*/  IMAD.MOV.U32 R135, RZ, RZ, R119 ;  /* 0x000000ffff877224 */ /* 0x000fe400078e0077 */
[----:B------:R-:W-:Y:S02]  /*157b0*/  IMAD.MOV.U32 R119, RZ, RZ, R96 ;  /* 0x000000ffff777224 */ /* 0x000fe400078e0060 */
[----:B------:R-:W-:Y:S02]  /*157c0*/  IMAD.MOV.U32 R164, RZ, RZ, R124 ;  /* 0x000000ffffa47224 */ /* 0x000fe400078e007c */
[----:B------:R-:W-:Y:S02]  /*157d0*/  IMAD.MOV.U32 R124, RZ, RZ, R83 ;  /* 0x000000ffff7c7224 */ /* 0x000fe400078e0053 */
[C---:B---3--:R-:W-:Y:S01]  /*157e0*/  FMUL.FTZ R14, R4.reuse, R150 ;  /* 0x00000096040e7220 */ /* 0x048fe20000410000 */
[C---:B------:R-:W-:Y:S01]  /*157f0*/  FMUL.FTZ R15, R4.reuse, R151 ;  /* 0x00000097040f7220 */ /* 0x040fe20000410000 */
[C---:B------:R-:W-:Y:S01]  /*15800*/  FMUL.FTZ R26, R4.reuse, R146 ;  /* 0x00000092041a7220 */ /* 0x040fe20000410000 */
[----:B-1----:R-:W-:Y:S01]  /*15810*/  SHF.R.U32.HI R134, RZ, 0x18, R192 ;  /* 0x00000018ff867819 */ /* 0x002fe200000116c0 */
[C---:B------:R-:W-:Y:S01]  /*15820*/  FMUL.FTZ R27, R4.reuse, R147 ;  /* 0x00000093041b7220 */ /* 0x040fe20000410000 */
[C---:B------:R-:W-:Y:S01]  /*15830*/  FMUL.FTZ R30, R4.reuse, R142 ;  /* 0x0000008e041e7220 */ /* 0x040fe20000410000 */
[----:B------:R-:W-:Y:S01]  /*15840*/  FMUL.FTZ R31, R4, R143 ;  /* 0x0000008f041f7220 */ /* 0x000fe20000410000 */
[C---:B----4-:R-:W-:Y:S01]  /*15850*/  FMUL.FTZ R34, R0.reuse, R154 ;  /* 0x0000009a00227220 */ /* 0x050fe20000410000 */
[C---:B------:R-:W-:Y:S01]  /*15860*/  FMUL.FTZ R35, R0.reuse, R155 ;  /* 0x0000009b00237220 */ /* 0x040fe20000410000 */
[C---:B------:R-:W-:Y:S01]  /*15870*/  FMUL.FTZ R6, R0.reuse, R170 ;  /* 0x000000aa00067220 */ /* 0x040fe20000410000 */
[----:B------:R-:W-:Y:S01]  /*15880*/  FMUL.FTZ R7, R0, R171 ;  /* 0x000000ab00077220 */ /* 0x000fe20000410000 */
[----:B------:R-:W-:Y:S02]  /*15890*/  IMAD.MOV.U32 R126, RZ, RZ, R70 ;  /* 0x000000ffff7e7224 */ /* 0x000fe400078e0046 */
[----:B------:R-:W-:Y:S02]  /*158a0*/  IMAD.MOV.U32 R70, RZ, RZ, R80 ;  /* 0x000000ffff467224 */ /* 0x000fe400078e0050 */
[C---:B--2---:R-:W-:Y:S02]  /*158b0*/  @!P5 HADD2 R5, -R66.reuse.H0_H0, -RZ.H0_H0 ;  /* 0xa00000ff4205d230 */ /* 0x044fe40000000900 */
[----:B------:R-:W-:Y:S03]  /*158c0*/  FFMA.FTZ R174, R3, R11, R174 ;  /* 0x0000000b03ae7223 */ /* 0x000fe600000100ae */
[----:B------:R-:W-:Y:S01]  /*158d0*/  PRMT R8, R5, 0x7610, R8 ;  /* 0x0000761005087816 */ /* 0x000fe20000000008 */
[----:B------:R1:W-:Y:S01]  /*158e0*/  @!P5 STL.S16 [R1+0x180], R5 ;  /* 0x000180050100d387 */ /* 0x0003e20000100600 */
[----:B------:R-:W-:Y:S01]  /*158f0*/  FMUL.FTZ R11, R4, R159 ;  /* 0x0000009f040b7220 */ /* 0x000fe20000410000 */
[----:B------:R-:W-:Y:S01]  /*15900*/  FADD.FTZ R174, R181, R174 ;  /* 0x000000aeb5ae7221 */ /* 0x000fe20000010000 */
[----:B------:R-:W-:Y:S01]  /*15910*/  @!P5 PRMT R215, R8, 0x5410, RZ ;  /* 0x0000541008d7d816 */ /* 0x000fe200000000ff */
[----:B------:R2:W-:Y:S01]  /*15920*/  STL [R1+0x344], R137 ;  /* 0x0003448901007387 */ /* 0x0005e20000100800 */
[----:B------:R-:W-:Y:S01]  /*15930*/  LOP3.LUT R181, R183, 0xff, RZ, 0xc0, !PT ;  /* 0x000000ffb7b57812 */ /* 0x000fe200078ec0ff */
[----:B------:R-:W-:Y:S01]  /*15940*/  FMUL.FTZ R8, R3, R156 ;  /* 0x0000009c03087220 */ /* 0x000fe20000410000 */
[----:B------:R-:W-:Y:S01]  /*15950*/  FADD.FTZ R179, R179, R174 ;  /* 0x000000aeb3b37221 */ /* 0x000fe20000010000 */
[----:B------:R-:W-:Y:S01]  /*15960*/  STL [R1+0x348], R208 ;  /* 0x000348d001007387 */ /* 0x000fe20000100800 */
[----:B------:R3:W4:Y:S02]  /*15970*/  MUFU.EX2 R3, R10 ;  /* 0x0000000a00037308 */ /* 0x0007240000000800 */
[----:B------:R-:W-:Y:S01]  /*15980*/  FADD.FTZ R178, R178, R179 ;  /* 0x000000b3b2b27221 */ /* 0x000fe20000010000 */
[----:B------:R4:W-:Y:S03]  /*15990*/  STL [R1+0x34c], R136 ;  /* 0x00034c8801007387 */ /* 0x0009e60000100800 */
[----:B------:R-:W-:Y:S01]  /*159a0*/  FADD.FTZ R46, R46, R178 ;  /* 0x000000b22e2e7221 */ /* 0x000fe20000010000 */
[----:B------:R-:W4:Y:S04]  /*159b0*/  LDL.LU R19, [R1+0xc] ;  /* 0x00000c0001137983 */ /* 0x000f280000300800 */
[----:B------:R-:W-:Y:S01]  /*159c0*/  STL [R1+0x350], R24 ;  /* 0x0003501801007387 */ /* 0x000fe20000100800 */
[----:B---3--:R-:W-:Y:S03]  /*159d0*/  FMUL.FTZ R10, R4, R158 ;  /* 0x0000009e040a7220 */ /* 0x008fe60000410000 */
[----:B------:R-:W-:Y:S01]  /*159e0*/  STL [R1+0x354], R25 ;  /* 0x0003541901007387 */ /* 0x000fe20000100800 */
[----:B-1----:R-:W-:Y:S03]  /*159f0*/  LOP3.LUT R5, R208, 0xffff, RZ, 0xc0, !PT ;  /* 0x0000ffffd0057812 */ /* 0x002fe600078ec0ff */
[----:B------:R1:W-:Y:S01]  /*15a00*/  STL [R1+0x358], R28 ;  /* 0x0003581c01007387 */ /* 0x0003e20000100800 */
[----:B------:R-:W-:Y:S01]  /*15a10*/  ISETP.LE.U32.AND P5, PT, R5, UR8, PT ;  /* 0x0000000805007c0c */ /* 0x000fe2000bfa3070 */
[----:B------:R-:W-:Y:S01]  /*15a20*/  FMUL.FTZ R5, R2, R169 ;  /* 0x000000a902057220 */ /* 0x000fe20000410000 */
[----:B--2---:R-:W-:Y:S01]  /*15a30*/  IMAD.MOV.U32 R137, RZ, RZ, R97 ;  /* 0x000000ffff897224 */ /* 0x004fe200078e0061 */
[----:B------:R-:W2:Y:S04]  /*15a40*/  LDL.LU R18, [R1+0x308] ;  /* 0x0003080001127983 */ /* 0x000ea80000300800 */
[----:B------:R-:W3:Y:S01]  /*15a50*/  LDL.LU R58, [R1+0x304] ;  /* 0x00030400013a7983 */ /* 0x000ee20000300800 */
[----:B----4-:R-:W-:Y:S02]  /*15a60*/  IMAD.MOV.U32 R136, RZ, RZ, R126 ;  /* 0x000000ffff887224 */ /* 0x010fe400078e007e */
[----:B------:R-:W-:Y:S04]  /*15a70*/  IMAD.MOV.U32 R126, RZ, RZ, R71 ;  /* 0x000000ffff7e7224 */ /* 0x000fe800078e0047 */
[----:B------:R-:W-:Y:S04]  /*15a80*/  IMAD.MOV.U32 R158, RZ, RZ, R126 ;  /* 0x000000ffff9e7224 */ /* 0x000fe800078e007e */
[----:B------:R-:W-:Y:S02]  /*15a90*/  IMAD.MOV.U32 R174, RZ, RZ, R158 ;  /* 0x000000ffffae7224 */ /* 0x000fe400078e009e */
[----:B------:R-:W-:Y:S01]  /*15aa0*/  IMAD.MOV.U32 R158, RZ, RZ, R135 ;  /* 0x000000ffff9e7224 */ /* 0x000fe200078e0087 */
[----:B-1----:R1:W4:Y:S01]  /*15ab0*/  LDL.S16 R28, [R1+0x190] ;  /* 0x00019000011c7983 */ /* 0x0023220000100600 */
[----:B------:R-:W-:Y:S01]  /*15ac0*/  FFMA.FTZ R175, R4, R19, R175 ;  /* 0x0000001304af7223 */ /* 0x000fe200000100af */
[----:B------:R-:W-:Y:S01]  /*15ad0*/  FMUL.FTZ R4, R2, R168 ;  /* 0x000000a802047220 */ /* 0x000fe20000410000 */
[----:B------:R-:W-:Y:S01]  /*15ae0*/  FMUL.FTZ R19, R0, R167 ;  /* 0x000000a700137220 */ /* 0x000fe20000410000 */
[----:B------:R-:W-:Y:S02]  /*15af0*/  IMAD.MOV.U32 R167, RZ, RZ, R23 ;  /* 0x000000ffffa77224 */ /* 0x000fe400078e0017 */
[----:B------:R-:W-:Y:S01]  /*15b00*/  FADD.FTZ R175, R180, R175 ;  /* 0x000000afb4af7221 */ /* 0x000fe20000010000 */
[----:B------:R-:W-:Y:S02]  /*15b10*/  IMAD.MOV.U32 R180, RZ, RZ, R67 ;  /* 0x000000ffffb47224 */ /* 0x000fe400078e0043 */
[----:B------:R-:W-:Y:S01]  /*15b20*/  FMUL.FTZ R23, R0, R163 ;  /* 0x000000a300177220 */ /* 0x000fe20000410000 */
[----:B------:R-:W-:Y:S01]  /*15b30*/  FADD.FTZ R177, R177, R175 ;  /* 0x000000afb1b17221 */ /* 0x000fe20000010000 */
[----:B------:R-:W-:Y:S03]  /*15b40*/  IMAD.MOV.U32 R175, RZ, RZ, R84 ;  /* 0x000000ffffaf7224 */ /* 0x000fe600078e0054 */
[----:B------:R-:W-:Y:S01]  /*15b50*/  FADD.FTZ R176, R176, R177 ;  /* 0x000000b1b0b07221 */ /* 0x000fe20000010000 */
[----:B--2---:R-:W-:Y:S01]  /*15b60*/  FFMA.FTZ R2, R2, R18, R3 ;  /* 0x0000001202027223 */ /* 0x004fe20000010003 */
[C---:B------:R-:W-:Y:S01]  /*15b70*/  F2FP.F16.F32.PACK_AB R3, R191.reuse, R3 ;  /* 0x00000003bf03723e */ /* 0x040fe200000000ff */
[C---:B------:R-:W-:Y:S01]  /*15b80*/  FMUL.FTZ R18, R0.reuse, R166 ;  /* 0x000000a600127220 */ /* 0x040fe20000410000 */
[----:B------:R-:W-:Y:S02]  /*15b90*/  IMAD.MOV.U32 R166, RZ, RZ, R22 ;  /* 0x000000ffffa67224 */ /* 0x000fe400078e0016 */
[C---:B------:R-:W-:Y:S01]  /*15ba0*/  FMUL.FTZ R22, R0.reuse, R162 ;  /* 0x000000a200167220 */ /* 0x040fe20000410000 */
[----:B---3--:R-:W-:Y:S01]  /*15bb0*/  FFMA.FTZ R0, R0, R58, R42 ;  /* 0x0000003a00007223 */ /* 0x008fe2000001002a */
[----:B------:R-:W-:Y:S01]  /*15bc0*/  FADD.FTZ R60, R191, R2 ;  /* 0x00000002bf3c7221 */ /* 0x000fe20000010000 */
[C---:B------:R-:W-:Y:S01]  /*15bd0*/  F2FP.F16.F32.PACK_AB R2, R59.reuse, R42 ;  /* 0x0000002a3b02723e */ /* 0x040fe200000000ff */
[----:B------:R-:W-:Y:S02]  /*15be0*/  IMAD.U32 R42, RZ, RZ, UR25 ;  /* 0x00000019ff2a7e24 */ /* 0x000fe4000f8e00ff */
[--C-:B------:R-:W-:Y:S01]  /*15bf0*/  FADD.FTZ R59, R59, R0.reuse ;  /* 0x000000003b3b7221 */ /* 0x100fe20000010000 */
[----:B------:R-:W-:Y:S01]  /*15c00*/  PRMT R0, R3, 0x7632, R0 ;  /* 0x0000763203007816 */ /* 0x000fe20000000000 */
[----:B------:R-:W-:Y:S01]  /*15c10*/  FADD.FTZ R176, R36, R176 ;  /* 0x000000b024b07221 */ /* 0x000fe20000010000 */
[----:B------:R-:W-:Y:S01]  /*15c20*/  MUFU.EX2 R58, R195 ;  /* 0x000000c3003a7308 */ /* 0x000fe20000000800 */
[----:B------:R-:W-:Y:S01]  /*15c30*/  LOP3.LUT R42, R167, UR27, R42, 0x96, !PT ;  /* 0x0000001ba72a7c12 */ /* 0x000fe2000f8e962a */
[----:B------:R-:W-:Y:S01]  /*15c40*/  FADD.FTZ R59, R63, R59 ;  /* 0x0000003b3f3b7221 */ /* 0x000fe20000010000 */
[----:B------:R-:W-:Y:S01]  /*15c50*/  PRMT R83, R3, 0x5410, R0 ;  /* 0x0000541003537816 */ /* 0x000fe20000000000 */
[----:B------:R-:W-:Y:S02]  /*15c60*/  FADD.FTZ R176, R37, R176 ;  /* 0x000000b025b07221 */ /* 0x000fe40000010000 */
[----:B------:R-:W-:Y:S01]  /*15c70*/  IMAD.WIDE.U32 R96, R42, -0x326172a9, RZ ;  /* 0xcd9e8d572a607825 */ /* 0x000fe200078e00ff */
[----:B------:R-:W-:Y:S03]  /*15c80*/  PRMT R42, R192, 0x7632, R42 ;  /* 0x00007632c02a7816 */ /* 0x000fe6000000002a */
[----:B----4-:R-:W-:Y:S01]  /*15c90*/  @!P1 HADD2 R28, -R66.H1_H1, -RZ.H0_H0 ;  /* 0xa00000ff421c9230 */ /* 0x010fe20000000d00 */
[----:B------:R-:W-:Y:S02]  /*15ca0*/  LOP3.LUT R127, R42, 0xff, RZ, 0xc0, !PT ;  /* 0x000000ff2a7f7812 */ /* 0x000fe400078ec0ff */
[----:B------:R-:W-:Y:S02]  /*15cb0*/  LOP3.LUT R80, R97, R180, RZ, 0x3c, !PT ;  /* 0x000000b461507212 */ /* 0x000fe400078e3cff */
[----:B------:R2:W-:Y:S01]  /*15cc0*/  @!P1 STL.S16 [R1+0x190], R28 ;  /* 0x0001901c01009387 */ /* 0x0005e20000100600 */
[----:B------:R-:W-:Y:S02]  /*15cd0*/  PRMT R44, R28, 0x7610, R44 ;  /* 0x000076101c2c7816 */ /* 0x000fe4000000002c */
[----:B------:R-:W-:Y:S01]  /*15ce0*/  F2FP.F16.F32.PACK_AB R42, R65, R63 ;  /* 0x0000003f412a723e */ /* 0x000fe200000000ff */
[----:B------:R1:W3:Y:S01]  /*15cf0*/  LDL.S16 R67, [R1+0x188] ;  /* 0x0001880001437983 */ /* 0x0002e20000100600 */
[----:B------:R-:W-:Y:S01]  /*15d00*/  @!P1 PRMT R160, R44, 0x5410, RZ ;  /* 0x000054102ca09816 */ /* 0x000fe200000000ff */
[----:B------:R-:W-:Y:S01]  /*15d10*/  FADD.FTZ R63, R40, R46 ;  /* 0x0000002e283f7221 */ /* 0x000fe20000010000 */
[----:B------:R-:W-:Y:S01]  /*15d20*/  ISETP.LE.U32.AND P1, PT, R181, UR8, PT ;  /* 0x00000008b5007c0c */ /* 0x000fe2000bf23070 */
[----:B------:R-:W4:Y:S01]  /*15d30*/  MUFU.EX2 R44, R193 ;  /* 0x000000c1002c7308 */ /* 0x000f220000000800 */
[----:B------:R-:W-:Y:S04]  /*15d40*/  IMAD.WIDE.U32 R80, R80, -0x2daee0ad, RZ ;  /* 0xd2511f5350507825 */ /* 0x000fe800078e00ff */
[----:B------:R-:W-:Y:S01]  /*15d50*/  FADD.FTZ R65, R65, R59 ;  /* 0x0000003b41417221 */ /* 0x000fe20000010000 */
[----:B------:R-:W-:Y:S01]  /*15d60*/  LOP3.LUT R59, R164, UR19, R81, 0x96, !PT ;  /* 0x00000013a43b7c12 */ /* 0x000fe2000f8e9651 */
[----:B----4-:R-:W-:Y:S01]  /*15d70*/  FADD.FTZ R60, R44, R60 ;  /* 0x0000003c2c3c7221 */ /* 0x010fe20000010000 */
[C---:B------:R-:W-:Y:S01]  /*15d80*/  F2FP.F16.F32.PACK_AB R44, R58.reuse, R44 ;  /* 0x0000002c3a2c723e */ /* 0x040fe200000000ff */
[----:B--2---:R1:W2:Y:S02]  /*15d90*/  LDL.S16 R28, [R1+0x184] ;  /* 0x00018400011c7983 */ /* 0x0042a40000100600 */
[----:B------:R-:W-:Y:S01]  /*15da0*/  FADD.FTZ R60, R58, R60 ;  /* 0x0000003c3a3c7221 */ /* 0x000fe20000010000 */
[----:B------:R-:W-:Y:S02]  /*15db0*/  F2FP.F16.F32.PACK_AB R58, R37, R36 ;  /* 0x00000024253a723e */ /* 0x000fe400000000ff */
[----:B------:R-:W-:Y:S02]  /*15dc0*/  MUFU.EX2 R36, R38 ;  /* 0x0000002600247308 */ /* 0x000fe40000000800 */
[C---:B------:R-:W-:Y:S02]  /*15dd0*/  PRMT R154, R58.reuse, 0x7632, R154 ;  /* 0x000076323a9a7816 */ /* 0x040fe4000000009a */
[----:B------:R-:W-:Y:S06]  /*15de0*/  PRMT R153, R58, 0x7610, R153 ;  /* 0x000076103a997816 */ /* 0x000fec0000000099 */
[----:B------:R-:W-:Y:S01]  /*15df0*/  MUFU.EX2 R37, R45 ;  /* 0x0000002d00257308 */ /* 0x000fe20000000800 */
[----:B---3--:R-:W-:Y:S05]  /*15e00*/  @!P1 HADD2 R67, -R3.H0_H0, -RZ.H0_H0 ;  /* 0xa00000ff03439230 */ /* 0x008fea0000000900 */
[----:B------:R-:W-:Y:S01]  /*15e10*/  PRMT R25, R67, 0x7610, R25 ;  /* 0x0000761043197816 */ /* 0x000fe20000000019 */
[----:B------:R3:W-:Y:S03]  /*15e20*/  @!P1 STL.S16 [R1+0x188], R67 ;  /* 0x0001884301009387 */ /* 0x0007e60000100600 */
[----:B------:R-:W-:Y:S01]  /*15e30*/  @!P1 PRMT R3, R25, 0x5410, RZ ;  /* 0x0000541019039816 */ /* 0x000fe200000000ff */
[----:B------:R-:W-:Y:S01]  /*15e40*/  IMAD.MOV.U32 R25, RZ, RZ, R125 ;  /* 0x000000ffff197224 */ /* 0x000fe200078e007d */
[----:B------:R-:W-:Y:S01]  /*15e50*/  ISETP.LE.U32.AND P1, PT, R127, UR8, PT ;  /* 0x000000087f007c0c */ /* 0x000fe2000bf23070 */
[----:B------:R-:W-:Y:S02]  /*15e60*/  IMAD.MOV.U32 R125, RZ, RZ, R86 ;  /* 0x000000ffff7d7224 */ /* 0x000fe400078e0056 */
[----:B------:R4:W-:Y:S01]  /*15e70*/  STG.E.U16 desc[UR20][R184.64+-0x100], R3 ;  /* 0xffff0003b8007986 */ /* 0x0009e2000c101514 */
[----:B------:R-:W-:Y:S02]  /*15e80*/  IMAD.MOV.U32 R200, RZ, RZ, R25 ;  /* 0x000000ffffc87224 */ /* 0x000fe400078e0019 */
[----:B------:R-:W-:Y:S02]  /*15e90*/  IMAD.MOV.U32 R126, RZ, RZ, R125 ;  /* 0x000000ffff7e7224 */ /* 0x000fe400078e007d */
[----:B------:R-:W-:Y:S02]  /*15ea0*/  IMAD.MOV.U32 R125, RZ, RZ, R82 ;  /* 0x000000ffff7d7224 */ /* 0x000fe400078e0052 */
[----:B--2---:R-:W-:Y:S02]  /*15eb0*/  @!P6 HADD2 R28, -R0.H0_H0, -RZ.H0_H0 ;  /* 0xa00000ff001ce230 */ /* 0x004fe40000000900 */
[----:B------:R-:W-:Y:S02]  /*15ec0*/  IMAD.MOV.U32 R193, RZ, RZ, R200 ;  /* 0x000000ffffc17224 */ /* 0x000fe400078e00c8 */
[----:B------:R-:W-:Y:S01]  /*15ed0*/  IMAD.MOV.U32 R200, RZ, RZ, R166 ;  /* 0x000000ffffc87224 */ /* 0x000fe200078e00a6 */
[----:B------:R-:W-:Y:S01]  /*15ee0*/  PRMT R24, R28, 0x7610, R24 ;  /* 0x000076101c187816 */ /* 0x000fe20000000018 */
[----:B------:R2:W-:Y:S01]  /*15ef0*/  @!P6 STL.S16 [R1+0x184], R28 ;  /* 0x0001841c0100e387 */ /* 0x0005e20000100600 */
[----:B------:R-:W-:Y:S02]  /*15f00*/  IMAD.MOV.U32 R166, RZ, RZ, R136 ;  /* 0x000000ffffa67224 */ /* 0x000fe400078e0088 */
[----:B------:R-:W-:Y:S01]  /*15f10*/  @!P6 PRMT R0, R24, 0x5410, RZ ;  /* 0x000054101800e816 */ /* 0x000fe200000000ff */
[----:B------:R1:W2:Y:S01]  /*15f20*/  LDL.S16 R84, [R1+0x1a0] ;  /* 0x0001a00001547983 */ /* 0x0002a20000100600 */
[----:B------:R-:W-:Y:S01]  /*15f30*/  ISETP.LE.U32.AND P6, PT, R134, UR8, PT ;  /* 0x0000000886007c0c */ /* 0x000fe2000bfc3070 */
[----:B------:R-:W-:Y:S02]  /*15f40*/  IMAD.MOV.U32 R24, RZ, RZ, R137 ;  /* 0x000000ffff187224 */ /* 0x000fe400078e0089 */
[----:B---3--:R1:W3:Y:S01]  /*15f50*/  LDL.S16 R67, [R1+0x19c] ;  /* 0x00019c0001437983 */ /* 0x0082e20000100600 */
[----:B------:R-:W-:Y:S01]  /*15f60*/  IMAD.MOV.U32 R137, RZ, RZ, R70 ;  /* 0x000000ffff897224 */ /* 0x000fe200078e0046 */
[----:B------:R-:W-:Y:S01]  /*15f70*/  LOP3.LUT R70, R96, R175, RZ, 0x3c, !PT ;  /* 0x000000af60467212 */ /* 0x000fe200078e3cff */
[----:B------:R-:W-:Y:S01]  /*15f80*/  IMAD.MOV.U32 R171, RZ, RZ, R24 ;  /* 0x000000ffffab7224 */ /* 0x000fe200078e0018 */
[----:B------:R-:W3:Y:S01]  /*15f90*/  LDL.LU R208, [R1+0x2f0] ;  /* 0x0002f00001d07983 */ /* 0x000ee20000300800 */
[----:B------:R-:W-:Y:S01]  /*15fa0*/  IMAD.MOV.U32 R157, RZ, RZ, R137 ;  /* 0x000000ffff9d7224 */ /* 0x000fe200078e0089 */
[----:B----4-:R4:W1:Y:S01]  /*15fb0*/  MUFU.EX2 R3, R199 ;  /* 0x000000c700037308 */ /* 0x0108620000000800 */
[----:B------:R-:W-:Y:S01]  /*15fc0*/  IMAD.WIDE.U32 R70, R70, -0x2daee0ad, RZ ;  /* 0xd2511f5346467825 */ /* 0x000fe200078e00ff */
[----:B------:R1:W-:Y:S03]  /*15fd0*/  STG.E.U16 desc[UR20][R184.64+-0xfe], R0 ;  /* 0xffff0200b8007986 */ /* 0x0003e6000c101514 */
[----:B------:R-:W-:Y:S01]  /*15fe0*/  IMAD.MOV.U32 R24, RZ, RZ, R124 ;  /* 0x000000ffff187224 */ /* 0x000fe200078e007c */
[----:B------:R-:W-:Y:S01]  /*15ff0*/  LOP3.LUT R80, R80, UR17, R71, 0x96, !PT ;  /* 0x0000001150507c12 */ /* 0x000fe2000f8e9647 */
[----:B------:R-:W-:Y:S01]  /*16000*/  IMAD.MOV.U32 R136, RZ, RZ, R220 ;  /* 0x000000ffff887224 */ /* 0x000fe200078e00dc */
[----:B------:R-:W-:Y:S01]  /*16010*/  LOP3.LUT R124, R197, 0xff, RZ, 0xc0, !PT ;  /* 0x000000ffc57c7812 */ /* 0x000fe200078ec0ff */
[----:B--2---:R-:W-:Y:S02]  /*16020*/  IMAD.MOV.U32 R28, RZ, RZ, R87 ;  /* 0x000000ffff1c7224 */ /* 0x004fe400078e0057 */
[----:B------:R-:W-:Y:S02]  /*16030*/  IMAD.WIDE.U32 R86, R59, -0x326172a9, RZ ;  /* 0xcd9e8d573b567825 */ /* 0x000fe400078e00ff */
[----:B------:R-:W-:Y:S02]  /*16040*/  MUFU.EX2 R59, R100 ;  /* 0x00000064003b7308 */ /* 0x000fe40000000800 */
[----:B------:R-:W-:Y:S02]  /*16050*/  IMAD.MOV.U32 R169, RZ, RZ, R28 ;  /* 0x000000ffffa97224 */ /* 0x000fe400078e001c */
[----:B----4-:R-:W-:Y:S02]  /*16060*/  IMAD.MOV.U32 R199, RZ, RZ, R171 ;  /* 0x000000ffffc77224 */ /* 0x010fe400078e00ab */
[----:B------:R-:W-:Y:S02]  /*16070*/  IMAD.MOV.U32 R171, RZ, RZ, R152 ;  /* 0x000000ffffab7224 */ /* 0x000fe400078e0098 */
[----:B------:R-:W-:Y:S01]  /*16080*/  IMAD.MOV.U32 R152, RZ, RZ, R125 ;  /* 0x000000ffff987224 */ /* 0x000fe200078e007d */
[----:B-1----:R-:W-:Y:S02]  /*16090*/  PRMT R0, R183, 0x7632, R0 ;  /* 0x00007632b7007816 */ /* 0x002fe40000000000 */
[----:B------:R-:W-:Y:S02]  /*160a0*/  SHF.R.U32.HI R183, RZ, 0x18, R183 ;  /* 0x00000018ffb77819 */ /* 0x000fe400000116b7 */
[----:B------:R-:W-:Y:S01]  /*160b0*/  LOP3.LUT R168, R0, 0xff, RZ, 0xc0, !PT ;  /* 0x000000ff00a87812 */ /* 0x000fe200078ec0ff */
[----:B------:R-:W-:Y:S01]  /*160c0*/  FADD.FTZ R0, R3, R60 ;  /* 0x0000003c03007221 */ /* 0x000fe20000010000 */
[C---:B------:R-:W-:Y:S02]  /*160d0*/  @!P1 HADD2 R84, -R58.reuse.H0_H0, -RZ.H0_H0 ;  /* 0xa00000ff3a549230 */ /* 0x040fe40000000900 */
[----:B---3--:R-:W-:Y:S03]  /*160e0*/  @!P6 HADD2 R67, -R58.H1_H1, -RZ.H0_H0 ;  /* 0xa00000ff3a43e230 */ /* 0x008fe60000000d00 */
[----:B------:R-:W-:Y:S01]  /*160f0*/  PRMT R81, R84, 0x7610, R81 ;  /* 0x0000761054517816 */ /* 0x000fe20000000051 */
[----:B------:R1:W-:Y:S01]  /*16100*/  @!P1 STL.S16 [R1+0x1a0], R84 ;  /* 0x0001a05401009387 */ /* 0x0003e20000100600 */
[----:B------:R-:W-:Y:S03]  /*16110*/  PRMT R68, R67, 0x7610, R68 ;  /* 0x0000761043447816 */ /* 0x000fe60000000044 */
[----:B------:R2:W-:Y:S01]  /*16120*/  @!P6 STL.S16 [R1+0x19c], R67 ;  /* 0x00019c430100e387 */ /* 0x0005e20000100600 */
[----:B------:R-:W-:Y:S01]  /*16130*/  @!P1 PRMT R153, R81, 0x5410, RZ ;  /* 0x0000541051999816 */ /* 0x000fe200000000ff */
[----:B------:R-:W-:Y:S01]  /*16140*/  IMAD.WIDE.U32 R80, R80, -0x326172a9, RZ ;  /* 0xcd9e8d5750507825 */ /* 0x000fe200078e00ff */
[----:B------:R-:W-:Y:S01]  /*16150*/  @!P6 PRMT R154, R68, 0x5410, RZ ;  /* 0x00005410449ae816 */ /* 0x000fe200000000ff */
[----:B------:R3:W4:Y:S01]  /*16160*/  LDL.S16 R137, [R1+0x1a8] ;  /* 0x0001a80001897983 */ /* 0x0007220000100600 */
[----:B------:R-:W-:Y:S01]  /*16170*/  ISETP.LE.U32.AND P6, PT, R168, UR8, PT ;  /* 0x00000008a8007c0c */ /* 0x000fe2000bfc3070 */
[----:B------:R-:W1:Y:S01]  /*16180*/  MUFU.EX2 R68, R101 ;  /* 0x0000006500447308 */ /* 0x000e620000000800 */
[----:B------:R-:W-:Y:S01]  /*16190*/  ISETP.LE.U32.AND P1, PT, R183, UR8, PT ;  /* 0x00000008b7007c0c */ /* 0x000fe2000bf23070 */
[----:B------:R3:W3:Y:S01]  /*161a0*/  LDL.S16 R82, [R1+0x1a4] ;  /* 0x0001a40001527983 */ /* 0x0006e20000100600 */
[----:B------:R-:W-:Y:S03]  /*161b0*/  LOP3.LUT R46, R86, UR10, R81, 0x96, !PT ;  /* 0x0000000a562e7c12 */ /* 0x000fe6000f8e9651 */
[----:B------:R-:W3:Y:S02]  /*161c0*/  LDL.LU R28, [R1+0x2d4] ;  /* 0x0002d400011c7983 */ /* 0x000ee40000300800 */
[----:B------:R-:W-:Y:S02]  /*161d0*/  IMAD.WIDE.U32 R178, R46, -0x2daee0ad, RZ ;  /* 0xd2511f532eb27825 */ /* 0x000fe400078e00ff */
[----:B------:R-:W3:Y:S01]  /*161e0*/  LDL.LU R25, [R1+0x2d8] ;  /* 0x0002d80001197983 */ /* 0x000ee20000300800 */
[----:B------:R-:W-:Y:S01]  /*161f0*/  MUFU.EX2 R46, R202 ;  /* 0x000000ca002e7308 */ /* 0x000fe20000000800 */
[----:B-1----:R-:W-:Y:S02]  /*16200*/  F2FP.F16.F32.PACK_AB R38, R68, R59 ;  /* 0x0000003b4426723e */ /* 0x002fe400000000ff */
[----:B------:R-:W-:Y:S07]  /*16210*/  LOP3.LUT R84, R226, UR13, R87, 0x96, !PT ;  /* 0x0000000de2547c12 */ /* 0x000fee000f8e9657 */
[----:B--2---:R-:W1:Y:S01]  /*16220*/  MUFU.EX2 R67, R201 ;  /* 0x000000c900437308 */ /* 0x004e620000000800 */
[----:B------:R-:W-:Y:S03]  /*16230*/  IMAD.WIDE.U32 R84, R84, -0x2daee0ad, RZ ;  /* 0xd2511f5354547825 */ /* 0x000fe600078e00ff */
[----:B------:R-:W-:Y:S02]  /*16240*/  LOP3.LUT R86, R84, UR15, R179, 0x96, !PT ;  /* 0x0000000f54567c12 */ /* 0x000fe4000f8e96b3 */
[----:B------:R-:W-:Y:S03]  /*16250*/  LOP3.LUT R70, R70, UR16, R85, 0x96, !PT ;  /* 0x0000001046467c12 */ /* 0x000fe6000f8e9655 */
[----:B------:R-:W-:Y:S01]  /*16260*/  IMAD.WIDE.U32 R86, R86, -0x326172a9, RZ ;  /* 0xcd9e8d5756567825 */ /* 0x000fe200078e00ff */
[C---:B-1----:R-:W-:Y:S03]  /*16270*/  F2FP.F16.F32.PACK_AB R40, R67.reuse, R3 ;  /* 0x000000034328723e */ /* 0x042fe600000000ff */
[--C-:B------:R-:W-:Y:S01]  /*16280*/  FADD.FTZ R67, R67, R0.reuse ;  /* 0x0000000043437221 */ /* 0x100fe20000010000 */
[----:B------:R-:W-:Y:S01]  /*16290*/  PRMT R0, R2, 0x7632, R0 ;  /* 0x0000763202007816 */ /* 0x000fe20000000000 */
[----:B------:R-:W-:Y:S02]  /*162a0*/  IMAD.MOV.U32 R201, RZ, RZ, R167 ;  /* 0x000000ffffc97224 */ /* 0x000fe400078e00a7 */
[----:B----4-:R-:W-:Y:S02]  /*162b0*/  @!P6 HADD2 R137, -R2.H0_H0, -RZ.H0_H0 ;  /* 0xa00000ff0289e230 */ /* 0x010fe40000000900 */
[----:B---3--:R-:W-:Y:S03]  /*162c0*/  @!P1 HADD2 R82, -R0.H0_H0, -RZ.H0_H0 ;  /* 0xa00000ff00529230 */ /* 0x008fe60000000900 */
[----:B------:R-:W-:Y:S01]  /*162d0*/  PRMT R71, R137, 0x7610, R71 ;  /* 0x0000761089477816 */ /* 0x000fe20000000047 */
[----:B------:R1:W-:Y:S01]  /*162e0*/  @!P6 STL.S16 [R1+0x1a8], R137 ;  /* 0x0001a8890100e387 */ /* 0x0003e20000100600 */
[----:B------:R-:W-:Y:S03]  /*162f0*/  PRMT R3, R82, 0x7610, R3 ;  /* 0x0000761052037816 */ /* 0x000fe60000000003 */
[----:B------:R2:W-:Y:S01]  /*16300*/  @!P1 STL.S16 [R1+0x1a4], R82 ;  /* 0x0001a45201009387 */ /* 0x0005e20000100600 */
[----:B-1----:R-:W-:Y:S03]  /*16310*/  LOP3.LUT R137, R234, 0xff, RZ, 0xc0, !PT ;  /* 0x000000ffea897812 */ /* 0x002fe600078ec0ff */
[----:B------:R-:W3:Y:S01]  /*16320*/  LDL.LU R234, [R1+0x398] ;  /* 0x0003980001ea7983 */ /* 0x000ee20000300800 */
[----:B--2---:R-:W-:Y:S02]  /*16330*/  PRMT R82, R2, 0x5410, R0 ;  /* 0x0000541002527816 */ /* 0x004fe40000000000 */
[----:B------:R-:W-:Y:S01]  /*16340*/  @!P6 PRMT R2, R71, 0x5410, RZ ;  /* 0x000054104702e816 */ /* 0x000fe200000000ff */
[----:B------:R1:W2:Y:S01]  /*16350*/  LDL.S16 R81, [R1+0x1b0] ;  /* 0x0001b00001517983 */ /* 0x0002a20000100600 */
[----:B------:R-:W-:Y:S01]  /*16360*/  @!P1 PRMT R0, R3, 0x5410, RZ ;  /* 0x0000541003009816 */ /* 0x000fe200000000ff */
[----:B------:R-:W-:Y:S01]  /*16370*/  FADD.FTZ R3, R59, R65 ;  /* 0x000000413b037221 */ /* 0x000fe20000010000 */
[----:B------:R-:W-:Y:S01]  /*16380*/  ISETP.LE.U32.AND P1, PT, R137, UR8, PT ;  /* 0x0000000889007c0c */ /* 0x000fe2000bf23070 */
[----:B------:R1:W4:Y:S01]  /*16390*/  LDL.S16 R71, [R1+0x1ac] ;  /* 0x0001ac0001477983 */ /* 0x0003220000100600 */
[----:B------:R-:W-:Y:S01]  /*163a0*/  ISETP.GT.U32.AND P6, PT, R208, UR8, PT ;  /* 0x00000008d0007c0c */ /* 0x000fe2000bfc4070 */
[----:B------:R-:W-:Y:S01]  /*163b0*/  FADD.FTZ R68, R68, R3 ;  /* 0x0000000344447221 */ /* 0x000fe20000010000 */
[----:B------:R-:W-:Y:S01]  /*163c0*/  F2FP.F16.F32.PACK_AB R59, R39, R36 ;  /* 0x00000024273b723e */ /* 0x000fe200000000ff */
[----:B------:R1:W-:Y:S01]  /*163d0*/  STG.E.U16 desc[UR20][R188.64+-0x100], R2 ;  /* 0xffff0002bc007986 */ /* 0x0003e2000c101514 */
[----:B------:R-:W1:Y:S02]  /*163e0*/  MUFU.EX2 R3, R41 ;  /* 0x0000002900037308 */ /* 0x000e640000000800 */
[C---:B------:R-:W-:Y:S01]  /*163f0*/  PRMT R149, R59.reuse, 0x7610, R149 ;  /* 0x000076103b957816 */ /* 0x040fe20000000095 */
[----:B------:R4:W-:Y:S01]  /*16400*/  STG.E.U16 desc[UR20][R188.64+-0xfe], R0 ;  /* 0xffff0200bc007986 */ /* 0x0009e2000c101514 */
[----:B------:R-:W-:Y:S06]  /*16410*/  PRMT R150, R59, 0x7632, R150 ;  /* 0x000076323b967816 */ /* 0x000fec0000000096 */
[----:B------:R-:W4:Y:S01]  /*16420*/  MUFU.EX2 R41, R210 ;  /* 0x000000d200297308 */ /* 0x000f220000000800 */
[----:B-1----:R-:W-:Y:S04]  /*16430*/  F2FP.F16.F32.PACK_AB R60, R37, R3 ;  /* 0x00000003253c723e */ /* 0x002fe800000000ff */
[C---:B------:R-:W-:Y:S02]  /*16440*/  PRMT R144, R60.reuse, 0x7610, R144 ;  /* 0x000076103c907816 */ /* 0x040fe40000000090 */
[----:B------:R-:W-:Y:S01]  /*16450*/  PRMT R143, R60, 0x7632, R143 ;  /* 0x000076323c8f7816 */ /* 0x000fe2000000008f */
[C---:B--2---:R-:W-:Y:S02]  /*16460*/  @!P1 HADD2 R81, -R59.reuse.H0_H0, -RZ.H0_H0 ;  /* 0xa00000ff3b519230 */ /* 0x044fe40000000900 */
[----:B----4-:R-:W-:Y:S03]  /*16470*/  @P6 HADD2 R71, -R59.H1_H1, -RZ.H0_H0 ;  /* 0xa00000ff3b476230 */ /* 0x010fe60000000d00 */
[----:B------:R-:W-:Y:S01]  /*16480*/  PRMT R65, R81, 0x7610, R65 ;  /* 0x0000761051417816 */ /* 0x000fe20000000041 */
[----:B------:R1:W-:Y:S01]  /*16490*/  @!P1 STL.S16 [R1+0x1b0], R81 ;  /* 0x0001b05101009387 */ /* 0x0003e20000100600 */
[----:B------:R-:W-:Y:S03]  /*164a0*/  PRMT R45, R71, 0x7610, R45 ;  /* 0x00007610472d7816 */ /* 0x000fe6000000002d */
[----:B------:R2:W-:Y:S01]  /*164b0*/  @P6 STL.S16 [R1+0x1ac], R71 ;  /* 0x0001ac4701006387 */ /* 0x0005e20000100600 */
[----:B------:R-:W-:Y:S02]  /*164c0*/  @!P1 PRMT R149, R65, 0x5410, RZ ;  /* 0x0000541041959816 */ /* 0x000fe400000000ff */
[----:B------:R-:W-:Y:S01]  /*164d0*/  ISETP.GT.U32.AND P1, PT, R25, UR8, PT ;  /* 0x0000000819007c0c */ /* 0x000fe2000bf24070 */
[----:B------:R4:W3:Y:S01]  /*164e0*/  LDL.S16 R2, [R1+0x1b8] ;  /* 0x0001b80001027983 */ /* 0x0008e20000100600 */
[----:B------:R-:W-:Y:S01]  /*164f0*/  @P6 PRMT R150, R45, 0x5410, RZ ;  /* 0x000054102d966816 */ /* 0x000fe200000000ff */
[----:B------:R-:W-:Y:S01]  /*16500*/  FADD.FTZ R45, R36, R63 ;  /* 0x0000003f242d7221 */ /* 0x000fe20000010000 */
[----:B------:R-:W-:Y:S01]  /*16510*/  ISETP.GT.U32.AND P6, PT, R28, UR8, PT ;  /* 0x000000081c007c0c */ /* 0x000fe2000bfc4070 */
[----:B------:R4:W4:Y:S01]  /*16520*/  LDL.S16 R0, [R1+0x1b4] ;  /* 0x0001b40001007983 */ /* 0x0009220000100600 */
[----:B------:R-:W-:Y:S01]  /*16530*/  LOP3.LUT R63, R96, R169, RZ, 0x3c, !PT ;  /* 0x000000a9603f7212 */ /* 0x000fe200078e3cff */
[----:B------:R2:W2:Y:S01]  /*16540*/  MUFU.EX2 R36, R48 ;  /* 0x0000003000247308 */ /* 0x0004a20000000800 */
[----:B------:R-:W-:Y:S01]  /*16550*/  LOP3.LUT R65, R97, R193, RZ, 0x3c, !PT ;  /* 0x000000c161417212 */ /* 0x000fe200078e3cff */
[----:B------:R-:W-:Y:S08]  /*16560*/  FADD.FTZ R39, R39, R45 ;  /* 0x0000002d27277221 */ /* 0x000ff00000010000 */
[----:B-1----:R1:W-:Y:S01]  /*16570*/  MUFU.EX2 R81, R112 ;  /* 0x0000007000517308 */ /* 0x0023e20000000800 */
[----:B--2---:R-:W-:Y:S01]  /*16580*/  F2FP.F16.F32.PACK_AB R48, R41, R46 ;  /* 0x0000002e2930723e */ /* 0x004fe200000000ff */
[----:B------:R-:W-:Y:S04]  /*16590*/  IMAD.WIDE.U32 R70, R70, -0x326172a9, RZ ;  /* 0xcd9e8d5746467825 */ /* 0x000fe800078e00ff */
[----:B------:R-:W-:Y:S01]  /*165a0*/  FADD.FTZ R39, R36, R39 ;  /* 0x0000002724277221 */ /* 0x000fe20000010000 */
[----:B------:R-:W-:Y:S03]  /*165b0*/  LOP3.LUT R167, R80, UR9, R71, 0x96, !PT ;  /* 0x0000000950a77c12 */ /* 0x000fe6000f8e9647 */
[----:B------:R-:W-:Y:S01]  /*165c0*/  MUFU.EX2 R71, R213 ;  /* 0x000000d500477308 */ /* 0x000fe20000000800 */
[----:B-1----:R-:W-:Y:S09]  /*165d0*/  LOP3.LUT R112, R70, UR11, R87, 0x96, !PT ;  /* 0x0000000b46707c12 */ /* 0x002ff2000f8e9657 */
[----:B------:R-:W-:Y:S10]  /*165e0*/  MUFU.EX2 R80, R113 ;  /* 0x0000007100507308 */ /* 0x000ff40000000800 */
[----:B------:R-:W1:Y:S10]  /*165f0*/  MUFU.EX2 R70, R214 ;  /* 0x000000d600467308 */ /* 0x000e740000000800 */
[----:B------:R2:W-:Y:S01]  /*16600*/  MUFU.EX2 R87, R217 ;  /* 0x000000d900577308 */ /* 0x0005e20000000800 */
[----:B-1----:R-:W-:Y:S02]  /*16610*/  F2FP.F16.F32.PACK_AB R163, R70, R71 ;  /* 0x0000004746a3723e */ /* 0x002fe400000000ff */
[----:B--2---:R-:W-:Y:S01]  /*16620*/  LOP3.LUT R217, R190, 0xff, RZ, 0xc0, !PT ;  /* 0x000000ffbed97812 */ /* 0x004fe200078ec0ff */
[C---:B---3--:R-:W-:Y:S02]  /*16630*/  @P1 HADD2 R2, -R60.reuse.H0_H0, -RZ.H0_H0 ;  /* 0xa00000ff3c021230 */ /* 0x048fe40000000900 */
[----:B----4-:R-:W-:Y:S03]  /*16640*/  @P6 HADD2 R0, -R60.H1_H1, -RZ.H0_H0 ;  /* 0xa00000ff3c006230 */ /* 0x010fe60000000d00 */
[----:B------:R-:W-:Y:S01]  /*16650*/  PRMT R85, R2, 0x7610, R85 ;  /* 0x0000761002557816 */ /* 0x000fe20000000055 */
[----:B------:R1:W-:Y:S01]  /*16660*/  @P1 STL.S16 [R1+0x1b8], R2 ;  /* 0x0001b80201001387 */ /* 0x0003e20000100600 */
[----:B------:R-:W-:Y:S03]  /*16670*/  PRMT R84, R0, 0x7610, R84 ;  /* 0x0000761000547816 */ /* 0x000fe60000000054 */
[----:B------:R2:W-:Y:S01]  /*16680*/  @P6 STL.S16 [R1+0x1b4], R0 ;  /* 0x0001b40001006387 */ /* 0x0005e20000100600 */
[----:B------:R-:W-:Y:S02]  /*16690*/  @P1 PRMT R144, R85, 0x5410, RZ ;  /* 0x0000541055901816 */ /* 0x000fe400000000ff */
[----:B------:R-:W-:Y:S01]  /*166a0*/  @P6 PRMT R143, R84, 0x5410, RZ ;  /* 0x00005410548f6816 */ /* 0x000fe200000000ff */
[----:B------:R3:W4:Y:S01]  /*166b0*/  LDL.S16 R135, [R1+0x1c4] ;  /* 0x0001c40001877983 */ /* 0x0007220000100600 */
[----:B------:R-:W-:Y:S03]  /*166c0*/  ISETP.LE.U32.AND P1, PT, R124, UR8, PT ;  /* 0x000000087c007c0c */ /* 0x000fe6000bf23070 */
[----:B------:R3:W3:Y:S04]  /*166d0*/  LDL.S16 R85, [R1+0x1c0] ;  /* 0x0001c00001557983 */ /* 0x0006e80000100600 */
[----:B------:R3:W3:Y:S01]  /*166e0*/  LDL.S16 R84, [R1+0x1bc] ;  /* 0x0001bc0001547983 */ /* 0x0006e20000100600 */
[----:B-1----:R-:W-:Y:S01]  /*166f0*/  FADD.FTZ R2, R46, R67 ;  /* 0x000000432e027221 */ /* 0x002fe20000010000 */
[C---:B------:R-:W-:Y:S01]  /*16700*/  F2FP.F16.F32.PACK_AB R46, R80.reuse, R81 ;  /* 0x00000051502e723e */ /* 0x040fe200000000ff */
[----:B--2---:R-:W-:Y:S02]  /*16710*/  FADD.FTZ R0, R3, R176 ;  /* 0x000000b003007221 */ /* 0x004fe40000010000 */
[----:B------:R-:W-:Y:S01]  /*16720*/  FADD.FTZ R41, R41, R2 ;  /* 0x0000000229297221 */ /* 0x000fe20000010000 */
[----:B------:R-:W2:Y:S01]  /*16730*/  LDL.64 R176, [R1+0x88] ;  /* 0x0000880001b07983 */ /* 0x000ea20000100a00 */
[----:B------:R1:W-:Y:S01]  /*16740*/  MUFU.EX2 R2, R49 ;  /* 0x0000003100027308 */ /* 0x0003e20000000800 */
[----:B------:R-:W-:Y:S01]  /*16750*/  FADD.FTZ R45, R37, R0 ;  /* 0x00000000252d7221 */ /* 0x000fe20000010000 */
[----:B------:R-:W-:Y:S01]  /*16760*/  FADD.FTZ R0, R81, R68 ;  /* 0x0000004451007221 */ /* 0x000fe20000010000 */
[----:B------:R-:W-:Y:S07]  /*16770*/  FADD.FTZ R37, R71, R41 ;  /* 0x0000002947257221 */ /* 0x000fee0000010000 */
[----:B------:R-:W1:Y:S01]  /*16780*/  MUFU.EX2 R3, R53 ;  /* 0x0000003500037308 */ /* 0x000e620000000800 */
[----:B------:R-:W2:Y:S01]  /*16790*/  LDL.LU R125, [R1+0x80] ;  /* 0x00008000017d7983 */ /* 0x000ea20000300800 */
[----:B------:R-:W-:Y:S01]  /*167a0*/  FADD.FTZ R41, R80, R0 ;  /* 0x0000000050297221 */ /* 0x000fe20000010000 */
[----:B------:R-:W-:Y:S07]  /*167b0*/  IMAD.WIDE.U32 R80, R63, -0x2daee0ad, RZ ;  /* 0xd2511f533f507825 */ /* 0x000fee00078e00ff */
[----:B------:R-:W1:Y:S10]  /*167c0*/  MUFU.EX2 R0, R43 ;  /* 0x0000002b00007308 */ /* 0x000e740000000800 */
[----:B------:R-:W-:Y:S01]  /*167d0*/  MUFU.EX2 R43, R117 ;  /* 0x00000075002b7308 */ /* 0x000fe20000000800 */
[--C-:B-1----:R-:W-:Y:S01]  /*167e0*/  FADD.FTZ R49, R70, R37.reuse ;  /* 0x0000002546317221 */ /* 0x102fe20000010000 */
[----:B------:R-:W-:Y:S08]  /*167f0*/  PRMT R37, R197, 0x7632, R37 ;  /* 0x00007632c5257816 */ /* 0x000ff00000000025 */
[----:B------:R-:W-:Y:S01]  /*16800*/  MUFU.EX2 R68, R128 ;  /* 0x0000008000447308 */ /* 0x000fe20000000800 */
[----:B------:R-:W-:Y:S01]  /*16810*/  IMAD.WIDE.U32 R70, R65, -0x2daee0ad, RZ ;  /* 0xd2511f5341467825 */ /* 0x000fe200078e00ff */
[----:B------:R-:W-:Y:S02]  /*16820*/  F2FP.F16.F32.PACK_AB R63, R3, R36 ;  /* 0x00000024033f723e */ /* 0x000fe400000000ff */
[----:B------:R-:W-:Y:S06]  /*16830*/  LOP3.LUT R220, R37, 0xff, RZ, 0xc0, !PT ;  /* 0x000000ff25dc7812 */ /* 0x000fec00078ec0ff */
[----:B------:R-:W1:Y:S01]  /*16840*/  MUFU.EX2 R53, R116 ;  /* 0x0000007400357308 */ /* 0x000e620000000800 */
[----:B------:R-:W-:Y:S01]  /*16850*/  F2FP.F16.F32.PACK_AB R65, R0, R2 ;  /* 0x000000020041723e */ /* 0x000fe200000000ff */
[----:B------:R-:W-:Y:S01]  /*16860*/  FADD.FTZ R36, R2, R45 ;  /* 0x0000002d02247221 */ /* 0x000fe20000010000 */
[----:B------:R-:W-:Y:S07]  /*16870*/  ISETP.LE.U32.AND P6, PT, R220, UR8, PT ;  /* 0x00000008dc007c0c */ /* 0x000fee000bfc3070 */
[----:B------:R-:W-:Y:S01]  /*16880*/  MUFU.EX2 R45, R129 ;  /* 0x00000081002d7308 */ /* 0x000fe20000000800 */
[C---:B------:R-:W-:Y:S02]  /*16890*/  PRMT R102, R63.reuse, 0x7610, R102 ;  /* 0x000076103f667816 */ /* 0x040fe40000000066 */
[----:B------:R-:W-:Y:S02]  /*168a0*/  PRMT R132, R63, 0x7632, R132 ;  /* 0x000076323f847816 */ /* 0x000fe40000000084 */
[C---:B------:R-:W-:Y:S02]  /*168b0*/  PRMT R142, R65.reuse, 0x7610, R142 ;  /* 0x00007610418e7816 */ /* 0x040fe4000000008e */
[----:B------:R-:W-:Y:S02]  /*168c0*/  LOP3.LUT R67, R70, UR17, R81, 0x96, !PT ;  /* 0x0000001146437c12 */ /* 0x000fe4000f8e9651 */
[----:B------:R-:W-:Y:S01]  /*168d0*/  PRMT R99, R65, 0x7632, R99 ;  /* 0x0000763241637816 */ /* 0x000fe20000000063 */
[----:B-1----:R-:W-:Y:S04]  /*168e0*/  FADD.FTZ R2, R53, R41 ;  /* 0x0000002935027221 */ /* 0x002fe80000010000 */
[----:B------:R-:W-:Y:S01]  /*168f0*/  FADD.FTZ R41, R43, R2 ;  /* 0x000000022b297221 */ /* 0x000fe20000010000 */
[----:B------:R-:W-:Y:S01]  /*16900*/  FADD.FTZ R2, R87, R49 ;  /* 0x0000003157027221 */ /* 0x000fe20000010000 */
[C---:B----4-:R-:W-:Y:S02]  /*16910*/  @!P1 HADD2 R135, -R63.reuse.H0_H0, -RZ.H0_H0 ;  /* 0xa00000ff3f879230 */ /* 0x050fe40000000900 */
[----:B---3--:R-:W-:Y:S03]  /*16920*/  @!P4 HADD2 R85, -R63.H1_H1, -RZ.H0_H0 ;  /* 0xa00000ff3f55c230 */ /* 0x008fe60000000d00 */
[----:B------:R-:W-:Y:S01]  /*16930*/  PRMT R113, R135, 0x7610, R113 ;  /* 0x0000761087717816 */ /* 0x000fe20000000071 */
[C---:B------:R-:W-:Y:S01]  /*16940*/  @!P6 HADD2 R84, -R65.reuse.H0_H0, -RZ.H0_H0 ;  /* 0xa00000ff4154e230 */ /* 0x040fe20000000900 */
[----:B------:R-:W-:Y:S02]  /*16950*/  PRMT R100, R85, 0x7610, R100 ;  /* 0x0000761055647816 */ /* 0x000fe40000000064 */
[----:B------:R-:W-:Y:S02]  /*16960*/  @!P1 PRMT R102, R113, 0x5410, RZ ;  /* 0x0000541071669816 */ /* 0x000fe400000000ff */
[----:B------:R-:W-:Y:S02]  /*16970*/  PRMT R97, R84, 0x7610, R97 ;  /* 0x0000761054617816 */ /* 0x000fe40000000061 */
[----:B------:R-:W-:Y:S01]  /*16980*/  @!P4 PRMT R132, R100, 0x5410, RZ ;  /* 0x000054106484c816 */ /* 0x000fe200000000ff */
[----:B------:R-:W-:Y:S01]  /*16990*/  IMAD.MOV.U32 R100, RZ, RZ, R199 ;  /* 0x000000ffff647224 */ /* 0x000fe200078e00c7 */
[----:B------:R-:W-:Y:S01]  /*169a0*/  @!P6 PRMT R142, R97, 0x5410, RZ ;  /* 0x00005410618ee816 */ /* 0x000fe200000000ff */
[----:B------:R-:W-:Y:S02]  /*169b0*/  IMAD.MOV.U32 R97, RZ, RZ, R24 ;  /* 0x000000ffff617224 */ /* 0x000fe400078e0018 */
[----:B------:R-:W-:Y:S02]  /*169c0*/  IMAD.MOV.U32 R199, RZ, RZ, R136 ;  /* 0x000000ffffc77224 */ /* 0x000fe400078e0088 */
[----:B--2---:R-:W-:Y:S02]  /*169d0*/  IMAD.MOV.U32 R117, RZ, RZ, R177 ;  /* 0x000000ffff757224 */ /* 0x004fe400078e00b1 */
[----:B------:R-:W-:Y:S02]  /*169e0*/  IMAD.MOV.U32 R177, RZ, RZ, R166 ;  /* 0x000000ffffb17224 */ /* 0x000fe400078e00a6 */
[----:B------:R-:W-:Y:S01]  /*169f0*/  IMAD.MOV.U32 R166, RZ, RZ, R126 ;  /* 0x000000ffffa67224 */ /* 0x000fe200078e007e */
[----:B------:R-:W-:Y:S01]  /*16a00*/  LOP3.LUT R125, R125, 0xff, RZ, 0xc0, !PT ;  /* 0x000000ff7d7d7812 */ /* 0x000fe200078ec0ff */
[----:B------:R-:W2:Y:S01]  /*16a10*/  LDL.LU R126, [R1+0x2f8] ;  /* 0x0002f800017e7983 */ /* 0x000ea20000300800 */
[----:B------:R-:W-:Y:S02]  /*16a20*/  IMAD.MOV.U32 R116, RZ, RZ, R176 ;  /* 0x000000ffff747224 */ /* 0x000fe400078e00b0 */
[----:B------:R-:W-:Y:S01]  /*16a30*/  IMAD.MOV.U32 R113, RZ, RZ, R177 ;  /* 0x000000ffff717224 */ /* 0x000fe200078e00b1 */
[----:B------:R1:W-:Y:S02]  /*16a40*/  @!P1 STL.S16 [R1+0x1c4], R135 ;  /* 0x0001c48701009387 */ /* 0x0003e40000100600 */
[----:B------:R-:W-:Y:S02]  /*16a50*/  LOP3.LUT R37, R116, UR19, R71, 0x96, !PT ;  /* 0x0000001374257c12 */ /* 0x000fe4000f8e9647 */
[----:B------:R-:W-:Y:S01]  /*16a60*/  @!P4 STL.S16 [R1+0x1c0], R85 ;  /* 0x0001c0550100c387 */ /* 0x000fe20000100600 */
[----:B------:R-:W-:Y:S01]  /*16a70*/  ISETP.LE.U32.AND P4, PT, R125, UR8, PT ;  /* 0x000000087d007c0c */ /* 0x000fe2000bf83070 */
[----:B------:R-:W3:Y:S02]  /*16a80*/  MUFU.EX2 R71, R218 ;  /* 0x000000da00477308 */ /* 0x000ee40000000800 */
[----:B------:R4:W-:Y:S04]  /*16a90*/  @!P6 STL.S16 [R1+0x1bc], R84 ;  /* 0x0001bc540100e387 */ /* 0x0009e80000100600 */
[----:B------:R2:W2:Y:S04]  /*16aa0*/  LDL.S16 R177, [R1+0x1cc] ;  /* 0x0001cc0001b17983 */ /* 0x0004a80000100600 */
[----:B------:R2:W2:Y:S01]  /*16ab0*/  LDL.S16 R176, [R1+0x1c8] ;  /* 0x0001c80001b07983 */ /* 0x0004a20000100600 */
[C---:B---3--:R-:W-:Y:S01]  /*16ac0*/  F2FP.F16.F32.PACK_AB R195, R71.reuse, R87 ;  /* 0x0000005747c3723e */ /* 0x048fe200000000ff */
[----:B------:R-:W-:Y:S02]  /*16ad0*/  FADD.FTZ R49, R71, R2 ;  /* 0x0000000247317221 */ /* 0x000fe40000010000 */
[----:B------:R-:W-:Y:S01]  /*16ae0*/  MUFU.EX2 R2, R50 ;  /* 0x0000003200027308 */ /* 0x000fe20000000800 */
[----:B-1----:R-:W-:Y:S09]  /*16af0*/  SHF.R.U32.HI R135, RZ, 0x18, R197 ;  /* 0x00000018ff877819 */ /* 0x002ff200000116c5 */
[----:B------:R-:W-:Y:S01]  /*16b00*/  MUFU.EX2 R50, R230 ;  /* 0x000000e600327308 */ /* 0x000fe20000000800 */
[----:B------:R-:W-:Y:S01]  /*16b10*/  ISETP.LE.U32.AND P1, PT, R135, UR8, PT ;  /* 0x0000000887007c0c */ /* 0x000fe2000bf23070 */
[----:B----4-:R-:W-:Y:S01]  /*16b20*/  IMAD.WIDE.U32 R84, R37, -0x326172a9, RZ ;  /* 0xcd9e8d5725547825 */ /* 0x010fe200078e00ff */
[----:B------:R-:W-:Y:S03]  /*16b30*/  F2FP.F16.F32.PACK_AB R37, R43, R53 ;  /* 0x000000352b25723e */ /* 0x000fe600000000ff */
[----:B------:R-:W-:Y:S01]  /*16b40*/  FADD.FTZ R53, R0, R36 ;  /* 0x0000002400357221 */ /* 0x000fe20000010000 */
[----:B------:R-:W-:Y:S01]  /*16b50*/  F2FP.F16.F32.PACK_AB R36, R45, R68 ;  /* 0x000000442d24723e */ /* 0x000fe200000000ff */
[----:B------:R-:W-:Y:S01]  /*16b60*/  FADD.FTZ R0, R68, R41 ;  /* 0x0000002944007221 */ /* 0x000fe20000010000 */
[----:B------:R-:W-:Y:S01]  /*16b70*/  LOP3.LUT R70, R234, UR13, R85, 0x96, !PT ;  /* 0x0000000dea467c12 */ /* 0x000fe2000f8e9655 */
[----:B------:R1:W3:Y:S01]  /*16b80*/  LDL.S16 R68, [R1+0x1d0] ;  /* 0x0001d00001447983 */ /* 0x0002e20000100600 */
[----:B------:R-:W-:Y:S01]  /*16b90*/  FADD.FTZ R43, R3, R39 ;  /* 0x00000027032b7221 */ /* 0x000fe20000010000 */
[----:B------:R-:W4:Y:S02]  /*16ba0*/  MUFU.EX2 R85, R231 ;  /* 0x000000e700557308 */ /* 0x000f240000000800 */
[----:B------:R-:W3:Y:S01]  /*16bb0*/  LDL.LU R24, [R1+0x2e0] ;  /* 0x0002e00001187983 */ /* 0x000ee20000300800 */
[----:B------:R-:W-:Y:S07]  /*16bc0*/  IMAD.WIDE.U32 R70, R70, -0x2daee0ad, RZ ;  /* 0xd2511f5346467825 */ /* 0x000fee00078e00ff */
[----:B------:R1:W1:Y:S01]  /*16bd0*/  MUFU.EX2 R39, R55 ;  /* 0x0000003700277308 */ /* 0x0002620000000800 */
[----:B------:R-:W3:Y:S09]  /*16be0*/  LDL.LU R136, [R1+0x2ec] ;  /* 0x0002ec0001887983 */ /* 0x000ef20000300800 */
[----:B------:R-:W1:Y:S01]  /*16bf0*/  MUFU.EX2 R3, R64 ;  /* 0x0000004000037308 */ /* 0x000e620000000800 */
[----:B----4-:R-:W-:Y:S01]  /*16c00*/  F2FP.F16.F32.PACK_AB R191, R50, R85 ;  /* 0x0000005532bf723e */ /* 0x010fe200000000ff */
[----:B-1----:R-:W-:Y:S01]  /*16c10*/  FADD.FTZ R55, R45, R0 ;  /* 0x000000002d377221 */ /* 0x002fe20000010000 */
[----:B------:R-:W-:Y:S07]  /*16c20*/  FADD.FTZ R41, R39, R43 ;  /* 0x0000002b27297221 */ /* 0x000fee0000010000 */
[----:B------:R1:W4:Y:S01]  /*16c30*/  MUFU.EX2 R0, R47 ;  /* 0x0000002f00007308 */ /* 0x0003220000000800 */
[C---:B------:R-:W-:Y:S01]  /*16c40*/  F2FP.F16.F32.PACK_AB R64, R3.reuse, R39 ;  /* 0x000000270340723e */ /* 0x040fe200000000ff */
[----:B------:R-:W-:Y:S08]  /*16c50*/  FADD.FTZ R41, R3, R41 ;  /* 0x0000002903297221 */ /* 0x000ff00000010000 */
[----:B------:R-:W-:Y:S01]  /*16c60*/  MUFU.EX2 R39, R56 ;  /* 0x0000003800277308 */ /* 0x000fe20000000800 */
[----:B------:R-:W-:Y:S01]  /*16c70*/  FADD.FTZ R3, R2, R53 ;  /* 0x0000003502037221 */ /* 0x000fe20000010000 */
[C---:B------:R-:W-:Y:S02]  /*16c80*/  PRMT R103, R64.reuse, 0x7632, R103 ;  /* 0x0000763240677816 */ /* 0x040fe40000000067 */
[----:B------:R-:W-:Y:S06]  /*16c90*/  PRMT R140, R64, 0x7610, R140 ;  /* 0x00007610408c7816 */ /* 0x000fec000000008c */
[----:B------:R-:W-:Y:S10]  /*16ca0*/  MUFU.EX2 R43, R57 ;  /* 0x00000039002b7308 */ /* 0x000ff40000000800 */
[----:B------:R-:W-:Y:S01]  /*16cb0*/  MUFU.EX2 R53, R238 ;  /* 0x000000ee00357308 */ /* 0x000fe20000000800 */
[----:B-1----:R-:W-:Y:S01]  /*16cc0*/  LOP3.LUT R47, R80, UR16, R71, 0x96, !PT ;  /* 0x00000010502f7c12 */ /* 0x002fe2000f8e9647 */
[----:B------:R-:W-:Y:S01]  /*16cd0*/  IMAD.WIDE.U32 R80, R67, -0x326172a9, RZ ;  /* 0xcd9e8d5743507825 */ /* 0x000fe200078e00ff */
[C---:B----4-:R-:W-:Y:S07]  /*16ce0*/  F2FP.F16.F32.PACK_AB R67, R0.reuse, R2 ;  /* 0x000000020043723e */ /* 0x050fee00000000ff */
[----:B------:R-:W1:Y:S01]  /*16cf0*/  MUFU.EX2 R71, R221 ;  /* 0x000000dd00477308 */ /* 0x000e620000000800 */
[----:B------:R-:W-:Y:S01]  /*16d00*/  FADD.FTZ R2, R85, R49 ;  /* 0x0000003155027221 */ /* 0x000fe20000010000 */
[----:B------:R-:W-:Y:S01]  /*16d10*/  FADD.FTZ R49, R0, R3 ;  /* 0x0000000300317221 */ /* 0x000fe20000010000 */
[----:B------:R-:W-:Y:S07]  /*16d20*/  LOP3.LUT R45, R84, UR10, R81, 0x96, !PT ;  /* 0x0000000a542d7c12 */ /* 0x000fee000f8e9651 */
[----:B------:R-:W-:Y:S01]  /*16d30*/  MUFU.EX2 R57, R229 ;  /* 0x000000e500397308 */ /* 0x000fe20000000800 */
[C---:B------:R-:W-:Y:S01]  /*16d40*/  PRMT R101, R67.reuse, 0x7632, R101 ;  /* 0x0000763243657816 */ /* 0x040fe20000000065 */
[----:B------:R-:W-:Y:S01]  /*16d50*/  FADD.FTZ R50, R50, R2 ;  /* 0x0000000232327221 */ /* 0x000fe20000010000 */
[----:B------:R-:W-:Y:S07]  /*16d60*/  PRMT R98, R67, 0x7610, R98 ;  /* 0x0000761043627816 */ /* 0x000fee0000000062 */
[----:B------:R-:W-:Y:S01]  /*16d70*/  MUFU.EX2 R2, R51 ;  /* 0x0000003300027308 */ /* 0x000fe20000000800 */
[----:B-1----:R-:W-:Y:S09]  /*16d80*/  FADD.FTZ R0, R71, R55 ;  /* 0x0000003747007221 */ /* 0x002ff20000010000 */
[----:B------:R-:W1:Y:S02]  /*16d90*/  MUFU.EX2 R55, R237 ;  /* 0x000000ed00377308 */ /* 0x000e640000000800 */
[----:B-1----:R-:W-:Y:S02]  /*16da0*/  F2FP.F16.F32.PACK_AB R192, R53, R55 ;  /* 0x0000003735c0723e */ /* 0x002fe400000000ff */
[----:B--2---:R-:W-:Y:S01]  /*16db0*/  ISETP.GT.U32.AND P6, PT, R126, UR8, PT ;  /* 0x000000087e007c0c */ /* 0x004fe2000bfc4070 */
[C---:B------:R-:W-:Y:S11]  /*16dc0*/  @!P4 HADD2 R177, -R64.reuse.H0_H0, -RZ.H0_H0 ;  /* 0xa00000ff40b1c230 */ /* 0x040ff60000000900 */
[----:B------:R-:W-:Y:S01]  /*16dd0*/  @!UPT UIADD3 URZ, UPT, UPT, URZ, URZ, URZ ;  /* 0x000000fffffff290 */ /* 0x000fe2000fffe0ff */
[----:B------:R-:W-:Y:S01]  /*16de0*/  @P6 HADD2 R176, -R64.H1_H1, -RZ.H0_H0 ;  /* 0xa00000ff40b06230 */ /* 0x000fe20000000d00 */
[----:B------:R-:W-:Y:S04]  /*16df0*/  PRMT R87, R177, 0x7610, R87 ;  /* 0x00007610b1577816 */ /* 0x000fe80000000057 */
[----:B------:R-:W-:Y:S02]  /*16e00*/  PRMT R84, R176, 0x7610, R84 ;  /* 0x00007610b0547816 */ /* 0x000fe40000000054 */
[----:B------:R-:W-:Y:S01]  /*16e10*/  @!P4 PRMT R140, R87, 0x5410, RZ ;  /* 0x00005410578cc816 */ /* 0x000fe200000000ff */
[----:B------:R-:W-:Y:S01]  /*16e20*/  IMAD.MOV.U32 R87, RZ, RZ, R113 ;  /* 0x000000ffff577224 */ /* 0x000fe200078e0071 */
[----:B------:R-:W-:Y:S01]  /*16e30*/  @P6 PRMT R103, R84, 0x5410, RZ ;  /* 0x0000541054676816 */ /* 0x000fe200000000ff */
[----:B------:R-:W-:Y:S04]  /*16e40*/  IMAD.WIDE.U32 R84, R47, -0x326172a9, RZ ;  /* 0xcd9e8d572f547825 */ /* 0x000fe800078e00ff */
[----:B------:R-:W-:Y:S01]  /*16e50*/  FADD.FTZ R47, R39, R41 ;  /* 0x00000029272f7221 */ /* 0x000fe20000010000 */
[----:B------:R-:W-:Y:S02]  /*16e60*/  IMAD.MOV.U32 R113, RZ, RZ, R166 ;  /* 0x000000ffff717224 */ /* 0x000fe400078e00a6 */
[----:B------:R-:W-:Y:S02]  /*16e70*/  IMAD.MOV.U32 R166, RZ, RZ, R186 ;  /* 0x000000ffffa67224 */ /* 0x000fe400078e00ba */
[----:B---3--:R-:W-:Y:S05]  /*16e80*/  @!P1 HADD2 R68, -R65.H1_H1, -RZ.H0_H0 ;  /* 0xa00000ff41449230 */ /* 0x008fea0000000d00 */
[----:B------:R-:W-:Y:S01]  /*16e90*/  PRMT R214, R68, 0x7610, R214 ;  /* 0x0000761044d67816 */ /* 0x000fe200000000d6 */
[----:B------:R1:W-:Y:S03]  /*16ea0*/  @!P1 STL.S16 [R1+0x1d0], R68 ;  /* 0x0001d04401009387 */ /* 0x0003e60000100600 */
[----:B------:R-:W-:Y:S01]  /*16eb0*/  @!P1 PRMT R99, R214, 0x5410, RZ ;  /* 0x00005410d6639816 */ /* 0x000fe200000000ff */
[----:B------:R-:W-:Y:S01]  /*16ec0*/  @!P4 STL.S16 [R1+0x1cc], R177 ;  /* 0x0001ccb10100c387 */ /* 0x000fe20000100600 */
[----:B------:R-:W-:Y:S01]  /*16ed0*/  ISETP.GT.U32.AND P1, PT, R136, UR8, PT ;  /* 0x0000000888007c0c */ /* 0x000fe2000bf24070 */
[----:B------:R-:W-:Y:S01]  /*16ee0*/  IMAD.MOV.U32 R214, RZ, RZ, R152 ;  /* 0x000000ffffd67224 */ /* 0x000fe200078e0098 */
[----:B------:R-:W-:Y:S01]  /*16ef0*/  ISETP.GT.U32.AND P4, PT, R24, UR8, PT ;  /* 0x0000000818007c0c */ /* 0x000fe2000bf84070 */
[----:B------:R2:W-:Y:S01]  /*16f00*/  @P6 STL.S16 [R1+0x1c8], R176 ;  /* 0x0001c8b001006387 */ /* 0x0005e20000100600 */
[----:B------:R-:W-:Y:S01]  /*16f10*/  ISETP.LE.U32.AND P6, PT, R217, UR8, PT ;  /* 0x00000008d9007c0c */ /* 0x000fe2000bfc3070 */
[----:B------:R-:W-:Y:S02]  /*16f20*/  IMAD.MOV.U32 R152, RZ, RZ, R216 ;  /* 0x000000ffff987224 */ /* 0x000fe400078e00d8 */
[----:B------:R3:W4:Y:S04]  /*16f30*/  LDL.S16 R41, [R1+0x1e0] ;  /* 0x0001e00001297983 */ /* 0x0007280000100600 */
[----:B------:R3:W3:Y:S04]  /*16f40*/  LDL.S16 R216, [R1+0x1dc] ;  /* 0x0001dc0001d87983 */ /* 0x0006e80000100600 */
[----:B------:R3:W3:Y:S01]  /*16f50*/  LDL.S16 R186, [R1+0x1d8] ;  /* 0x0001d80001ba7983 */ /* 0x0006e20000100600 */
[----:B-1----:R-:W1:Y:S01]  /*16f60*/  MUFU.EX2 R68, R222 ;  /* 0x000000de00447308 */ /* 0x002e620000000800 */
[----:B--2---:R-:W-:Y:S04]  /*16f70*/  IMAD.WIDE.U32 R176, R45, -0x2daee0ad, RZ ;  /* 0xd2511f532db07825 */ /* 0x004fe800078e00ff */
[----:B------:R-:W-:Y:S01]  /*16f80*/  IMAD.MOV.U32 R45, RZ, RZ, R97 ;  /* 0x000000ffff2d7224 */ /* 0x000fe200078e0061 */
[----:B------:R-:W-:Y:S01]  /*16f90*/  LOP3.LUT R56, R70, UR15, R177, 0x96, !PT ;  /* 0x0000000f46387c12 */ /* 0x000fe2000f8e96b1 */
[C---:B-1----:R-:W-:Y:S01]  /*16fa0*/  FADD.FTZ R51, R68.reuse, R0 ;  /* 0x0000000044337221 */ /* 0x042fe20000010000 */
[----:B------:R-:W-:Y:S02]  /*16fb0*/  F2FP.F16.F32.PACK_AB R3, R68, R71 ;  /* 0x000000474403723e */ /* 0x000fe400000000ff */
[----:B------:R-:W1:Y:S01]  /*16fc0*/  MUFU.EX2 R0, R52 ;  /* 0x0000003400007308 */ /* 0x000e620000000800 */
[----:B------:R-:W-:Y:S01]  /*16fd0*/  F2FP.F16.F32.PACK_AB R68, R43, R39 ;  /* 0x000000272b44723e */ /* 0x000fe200000000ff */
[----:B------:R-:W-:Y:S01]  /*16fe0*/  IMAD.MOV.U32 R97, RZ, RZ, R174 ;  /* 0x000000ffff617224 */ /* 0x000fe200078e00ae */
[----:B------:R2:W2:Y:S01]  /*16ff0*/  LDL.S16 R39, [R1+0x1d4] ;  /* 0x0001d40001277983 */ /* 0x0004a20000100600 */
[----:B------:R-:W-:Y:S01]  /*17000*/  IMAD.MOV.U32 R174, RZ, RZ, R158 ;  /* 0x000000ffffae7224 */ /* 0x000fe200078e009e */
[----:B------:R-:W-:Y:S05]  /*17010*/  LOP3.LUT R158, R80, UR9, R85, 0x96, !PT ;  /* 0x00000009509e7c12 */ /* 0x000fea000f8e9655 */
[----:B------:R-:W-:Y:S01]  /*17020*/  MUFU.EX2 R52, R233 ;  /* 0x000000e900347308 */ /* 0x000fe20000000800 */
[C---:B------:R-:W-:Y:S02]  /*17030*/  PRMT R146, R68.reuse, 0x7632, R146 ;  /* 0x0000763244927816 */ /* 0x040fe40000000092 */
[----:B------:R-:W-:Y:S02]  /*17040*/  PRMT R133, R68, 0x7610, R133 ;  /* 0x0000761044857816 */ /* 0x000fe40000000085 */
[----:B-1----:R-:W-:Y:S04]  /*17050*/  F2FP.F16.F32.PACK_AB R71, R0, R2 ;  /* 0x000000020047723e */ /* 0x002fe800000000ff */
[C---:B------:R-:W-:Y:S02]  /*17060*/  PRMT R130, R71.reuse, 0x7610, R130 ;  /* 0x0000761047827816 */ /* 0x040fe40000000082 */
[----:B------:R-:W-:Y:S01]  /*17070*/  PRMT R129, R71, 0x7632, R129 ;  /* 0x0000763247817816 */ /* 0x000fe20000000081 */
[C---:B----4-:R-:W-:Y:S02]  /*17080*/  @P1 HADD2 R41, -R67.reuse.H0_H0, -RZ.H0_H0 ;  /* 0xa00000ff43291230 */ /* 0x050fe40000000900 */
[----:B---3--:R-:W-:Y:S03]  /*17090*/  @P4 HADD2 R216, -R67.H1_H1, -RZ.H0_H0 ;  /* 0xa00000ff43d84230 */ /* 0x008fe60000000d00 */
[----:B------:R-:W-:Y:S01]  /*170a0*/  PRMT R187, R41, 0x7610, R187 ;  /* 0x0000761029bb7816 */ /* 0x000fe200000000bb */
[----:B------:R1:W-:Y:S01]  /*170b0*/  @P1 STL.S16 [R1+0x1e0], R41 ;  /* 0x0001e02901001387 */ /* 0x0003e20000100600 */
[C---:B------:R-:W-:Y:S01]  /*170c0*/  @!P6 HADD2 R186, -R68.reuse.H0_H0, -RZ.H0_H0 ;  /* 0xa00000ff44bae230 */ /* 0x040fe20000000900 */
[----:B------:R-:W-:Y:S02]  /*170d0*/  PRMT R80, R216, 0x7610, R80 ;  /* 0x00007610d8507816 */ /* 0x000fe40000000050 */
[----:B------:R3:W-:Y:S02]  /*170e0*/  @P4 STL.S16 [R1+0x1dc], R216 ;  /* 0x0001dcd801004387 */ /* 0x0007e40000100600 */
[----:B------:R-:W-:Y:S02]  /*170f0*/  PRMT R202, R186, 0x7610, R202 ;  /* 0x00007610baca7816 */ /* 0x000fe400000000ca */
[----:B------:R-:W-:Y:S02]  /*17100*/  @P4 PRMT R101, R80, 0x5410, RZ ;  /* 0x0000541050654816 */ /* 0x000fe400000000ff */
[----:B------:R-:W-:Y:S10]  /*17110*/  MUFU.EX2 R80, R240 ;  /* 0x000000f000507308 */ /* 0x000ff40000000800 */
[----:B-1----:R-:W-:Y:S01]  /*17120*/  MUFU.EX2 R41, R69 ;  /* 0x0000004500297308 */ /* 0x002fe20000000800 */
[----:B--2---:R-:W-:Y:S01]  /*17130*/  @!P5 HADD2 R39, -R68.H1_H1, -RZ.H0_H0 ;  /* 0xa00000ff4427d230 */ /* 0x004fe20000000d00 */
[----:B---3--:R-:W2:Y:S04]  /*17140*/  LDL.LU R216, [R1+0x394] ;  /* 0x0003940001d87983 */ /* 0x008ea80000300800 */
[----:B------:R-:W-:Y:S01]  /*17150*/  PRMT R213, R39, 0x7610, R213 ;  /* 0x0000761027d57816 */ /* 0x000fe200000000d5 */
[----:B------:R1:W-:Y:S04]  /*17160*/  @!P6 STL.S16 [R1+0x1d8], R186 ;  /* 0x0001d8ba0100e387 */ /* 0x0003e80000100600 */
[----:B-1----:R-:W3:Y:S04]  /*17170*/  LDL.LU R186, [R1+0x390] ;  /* 0x0003900001ba7983 */ /* 0x002ee80000300800 */
[----:B------:R1:W-:Y:S02]  /*17180*/  @!P5 STL.S16 [R1+0x1d4], R39 ;  /* 0x0001d4270100d387 */ /* 0x0003e40000100600 */
[----:B-1----:R-:W1:Y:S02]  /*17190*/  MUFU.EX2 R39, R61 ;  /* 0x0000003d00277308 */ /* 0x002e640000000800 */
[----:B-1----:R-:W-:Y:S01]  /*171a0*/  F2FP.F16.F32.PACK_AB R70, R39, R41 ;  /* 0x000000292746723e */ /* 0x002fe200000000ff */
[----:B------:R-:W-:Y:S02]  /*171b0*/  IMAD.MOV.U32 R61, RZ, RZ, R45 ;  /* 0x000000ffff3d7224 */ /* 0x000fe400078e002d */
[----:B------:R-:W-:Y:S01]  /*171c0*/  FADD.FTZ R45, R2, R49 ;  /* 0x00000031022d7221 */ /* 0x000fe20000010000 */
[----:B------:R-:W-:Y:S01]  /*171d0*/  F2FP.F16.F32.PACK_AB R2, R52, R57 ;  /* 0x000000393402723e */ /* 0x000fe200000000ff */
[--C-:B------:R-:W-:Y:S01]  /*171e0*/  FADD.FTZ R49, R43, R47.reuse ;  /* 0x0000002f2b317221 */ /* 0x100fe20000010000 */
[----:B------:R-:W-:Y:S01]  /*171f0*/  PRMT R47, R187, 0x7610, R47 ;  /* 0x00007610bb2f7816 */ /* 0x000fe2000000002f */
[----:B------:R-:W-:Y:S01]  /*17200*/  FADD.FTZ R43, R55, R50 ;  /* 0x00000032372b7221 */ /* 0x000fe20000010000 */
[----:B------:R-:W-:Y:S01]  /*17210*/  PRMT R147, R70, 0x7632, R147 ;  /* 0x0000763246937816 */ /* 0x000fe20000000093 */
[--C-:B------:R-:W-:Y:S01]  /*17220*/  FADD.FTZ R50, R0, R45.reuse ;  /* 0x0000002d00327221 */ /* 0x100fe20000010000 */
[----:B------:R-:W-:Y:S01]  /*17230*/  PRMT R45, R47, 0x7610, R45 ;  /* 0x000076102f2d7816 */ /* 0x000fe2000000002d */
[----:B------:R-:W-:Y:S01]  /*17240*/  FADD.FTZ R0, R57, R51 ;  /* 0x0000003339007221 */ /* 0x000fe20000010000 */
[----:B------:R-:W-:Y:S01]  /*17250*/  PRMT R57, R213, 0x7610, R57 ;  /* 0x00007610d5397816 */ /* 0x000fe20000000039 */
[----:B------:R1:W4:Y:S01]  /*17260*/  MUFU.EX2 R47, R62 ;  /* 0x0000003e002f7308 */ /* 0x0003220000000800 */
[----:B------:R-:W-:Y:S01]  /*17270*/  SHF.R.U32.HI R213, RZ, 0x18, R190 ;  /* 0x00000018ffd57819 */ /* 0x000fe200000116be */
[----:B------:R-:W3:Y:S01]  /*17280*/  LDL.LU R187, [R1+0x38c] ;  /* 0x00038c0001bb7983 */ /* 0x000ee20000300800 */
[----:B------:R-:W-:Y:S01]  /*17290*/  @!P5 PRMT R146, R57, 0x5410, RZ ;  /* 0x000054103992d816 */ /* 0x000fe200000000ff */
[----:B------:R-:W-:Y:S01]  /*172a0*/  FADD.FTZ R53, R53, R43 ;  /* 0x0000002b35357221 */ /* 0x000fe20000010000 */
[----:B------:R-:W-:Y:S01]  /*172b0*/  ISETP.GT.U32.AND P5, PT, R209, UR8, PT ;  /* 0x00000008d1007c0c */ /* 0x000fe2000bfa4070 */
[----:B------:R-:W-:Y:S01]  /*172c0*/  IMAD.WIDE.U32 R56, R56, -0x326172a9, RZ ;  /* 0xcd9e8d5738387825 */ /* 0x000fe200078e00ff */
[----:B------:R-:W-:Y:S03]  /*172d0*/  PRMT R131, R70, 0x7610, R131 ;  /* 0x0000761046837816 */ /* 0x000fe60000000083 */
[----:B------:R4:W-:Y:S01]  /*172e0*/  MUFU.EX2 R55, R244 ;  /* 0x000000f400377308 */ /* 0x0009e20000000800 */
[--C-:B------:R-:W-:Y:S01]  /*172f0*/  FADD.FTZ R51, R52, R0.reuse ;  /* 0x0000000034337221 */ /* 0x100fe20000010000 */
[----:B------:R-:W-:Y:S01]  /*17300*/  PRMT R0, R190, 0x7632, R0 ;  /* 0x00007632be007816 */ /* 0x000fe20000000000 */
[--C-:B------:R-:W-:Y:S01]  /*17310*/  FADD.FTZ R43, R41, R49.reuse ;  /* 0x00000031292b7221 */ /* 0x100fe20000010000 */
[----:B------:R-:W-:Y:S06]  /*17320*/  PRMT R49, R202, 0x7610, R49 ;  /* 0x00007610ca317816 */ /* 0x000fec0000000031 */
[----:B------:R-:W-:Y:S01]  /*17330*/  MUFU.EX2 R41, R73 ;  /* 0x0000004900297308 */ /* 0x000fe20000000800 */
[----:B-1----:R-:W-:Y:S01]  /*17340*/  PRMT R62, R45, 0x7610, R62 ;  /* 0x000076102d3e7816 */ /* 0x002fe2000000003e */
[----:B----4-:R-:W-:Y:S01]  /*17350*/  FADD.FTZ R50, R47, R50 ;  /* 0x000000322f327221 */ /* 0x010fe20000010000 */
[----:B------:R-:W-:Y:S07]  /*17360*/  @!P6 PRMT R133, R49, 0x5410, RZ ;  /* 0x000054103185e816 */ /* 0x000fee00000000ff */
[----:B------:R-:W1:Y:S01]  /*17370*/  MUFU.EX2 R45, R54 ;  /* 0x00000036002d7308 */ /* 0x000e620000000800 */
[----:B------:R-:W-:Y:S01]  /*17380*/  LOP3.LUT R49, R84, UR11, R57, 0x96, !PT ;  /* 0x0000000b54317c12 */ /* 0x000fe2000f8e9639 */
[----:B------:R-:W-:Y:S01]  /*17390*/  FADD.FTZ R52, R39, R43 ;  /* 0x0000002b27347221 */ /* 0x000fe20000010000 */
[----:B------:R-:W-:Y:S07]  /*173a0*/  LOP3.LUT R202, R0, 0xff, RZ, 0xc0, !PT ;  /* 0x000000ff00ca7812 */ /* 0x000fee00078ec0ff */
[----:B------:R-:W4:Y:S01]  /*173b0*/  MUFU.EX2 R54, R245 ;  /* 0x000000f500367308 */ /* 0x000f220000000800 */
[----:B------:R-:W-:Y:S01]  /*173c0*/  LOP3.LUT R244, R114, 0xff, RZ, 0xc0, !PT ;  /* 0x000000ff72f47812 */ /* 0x000fe200078ec0ff */
[----:B------:R2:W2:Y:S01]  /*173d0*/  LDL.S16 R57, [R1+0x1f4] ;  /* 0x0001f40001397983 */ /* 0x0004a20000100600 */
[----:B------:R-:W-:Y:S01]  /*173e0*/  ISETP.LE.U32.AND P4, PT, R202, UR8, PT ;  /* 0x00000008ca007c0c */ /* 0x000fe2000bf83070 */
[----:B------:R-:W-:Y:S01]  /*173f0*/  IMAD.MOV.U32 R114, RZ, RZ, R61 ;  /* 0x000000ffff727224 */ /* 0x000fe200078e003d */
[----:B------:R-:W-:Y:S01]  /*17400*/  @P1 PRMT R98, R62, 0x5410, RZ ;  /* 0x000054103e621816 */ /* 0x000fe200000000ff */
[----:B------:R2:W3:Y:S01]  /*17410*/  LDL.S16 R0, [R1+0x1f0] ;  /* 0x0001f00001007983 */ /* 0x0004e20000100600 */
[----:B------:R-:W-:Y:S03]  /*17420*/  ISETP.LE.U32.AND P1, PT, R213, UR8, PT ;  /* 0x00000008d5007c0c */ /* 0x000fe6000bf23070 */
[----:B------:R-:W-:Y:S01]  /*17430*/  MUFU.EX2 R39, R74 ;  /* 0x0000004a00277308 */ /* 0x000fe20000000800 */
[----:B------:R-:W-:Y:S01]  /*17440*/  ISETP.LE.U32.AND P6, PT, R244, UR8, PT ;  /* 0x00000008f4007c0c */ /* 0x000fe2000bfc3070 */
[----:B------:R2:W3:Y:S01]  /*17450*/  LDL.S16 R61, [R1+0x1e8] ;  /* 0x0001e800013d7983 */ /* 0x0004e20000100600 */
[----:B-1----:R-:W-:Y:S01]  /*17460*/  F2FP.F16.F32.PACK_AB R69, R45, R47 ;  /* 0x0000002f2d45723e */ /* 0x002fe200000000ff */
[----:B------:R-:W-:Y:S06]  /*17470*/  FADD.FTZ R47, R55, R53 ;  /* 0x00000035372f7221 */ /* 0x000fec0000010000 */
[----:B------:R-:W1:Y:S01]  /*17480*/  MUFU.EX2 R62, R239 ;  /* 0x000000ef003e7308 */ /* 0x000e620000000800 */
[----:B----4-:R-:W-:Y:S01]  /*17490*/  F2FP.F16.F32.PACK_AB R190, R54, R55 ;  /* 0x0000003736be723e */ /* 0x010fe200000000ff */
[----:B------:R4:W4:Y:S01]  /*174a0*/  LDL.S16 R245, [R1+0x1ec] ;  /* 0x0001ec0001f57983 */ /* 0x0009220000100600 */
[C---:B------:R-:W-:Y:S07]  /*174b0*/  PRMT R141, R69.reuse, 0x7610, R141 ;  /* 0x00007610458d7816 */ /* 0x040fee000000008d */
[----:B------:R-:W1:Y:S01]  /*174c0*/  MUFU.EX2 R43, R72 ;  /* 0x00000048002b7308 */ /* 0x000e620000000800 */
[----:B------:R-:W-:Y:S01]  /*174d0*/  PRMT R145, R69, 0x7632, R145 ;  /* 0x0000763245917816 */ /* 0x000fe20000000091 */
[----:B------:R-:W-:Y:S08]  /*174e0*/  FADD.FTZ R50, R45, R50 ;  /* 0x000000322d327221 */ /* 0x000ff00000010000 */
[----:B------:R-:W-:Y:S01]  /*174f0*/  MUFU.EX2 R55, R246 ;  /* 0x000000f600377308 */ /* 0x000fe20000000800 */
[----:B-1----:R-:W-:Y:S01]  /*17500*/  F2FP.F16.F32.PACK_AB R197, R80, R62 ;  /* 0x0000003e50c5723e */ /* 0x002fe200000000ff */
[----:B------:R-:W-:Y:S01]  /*17510*/  FADD.FTZ R45, R62, R51 ;  /* 0x000000333e2d7221 */ /* 0x000fe20000010000 */
[----:B------:R-:W-:Y:S07]  /*17520*/  FADD.FTZ R51, R54, R47 ;  /* 0x0000002f36337221 */ /* 0x000fee0000010000 */
[----:B------:R1:W-:Y:S01]  /*17530*/  MUFU.EX2 R62, R87 ;  /* 0x00000057003e7308 */ /* 0x0003e20000000800 */
[----:B------:R-:W-:Y:S01]  /*17540*/  F2FP.F16.F32.PACK_AB R81, R41, R43 ;  /* 0x0000002b2951723e */ /* 0x000fe200000000ff */
[----:B------:R-:W-:Y:S01]  /*17550*/  FADD.FTZ R47, R43, R52 ;  /* 0x000000342b2f7221 */ /* 0x000fe20000010000 */
[----:B------:R-:W-:Y:S01]  /*17560*/  FADD.FTZ R43, R39, R50 ;  /* 0x00000032272b7221 */ /* 0x000fe20000010000 */
[----:B------:R-:W-:Y:S01]  /*17570*/  FADD.FTZ R52, R80, R45 ;  /* 0x0000002d50347221 */ /* 0x000fe20000010000 */
[----:B------:R-:W-:Y:S01]  /*17580*/  PRMT R128, R81, 0x7610, R128 ;  /* 0x0000761051807816 */ /* 0x000fe20000000080 */
[----:B------:R-:W-:Y:S01]  /*17590*/  FADD.FTZ R47, R41, R47 ;  /* 0x0000002f292f7221 */ /* 0x000fe20000010000 */
[----:B------:R-:W-:Y:S03]  /*175a0*/  PRMT R151, R81, 0x7632, R151 ;  /* 0x0000763251977816 */ /* 0x000fe60000000097 */
[----:B------:R-:W-:Y:S01]  /*175b0*/  MUFU.EX2 R41, R77 ;  /* 0x0000004d00297308 */ /* 0x000fe20000000800 */
[----:B-1----:R-:W-:Y:S02]  /*175c0*/  IMAD.MOV.U32 R87, RZ, RZ, R199 ;  /* 0x000000ffff577224 */ /* 0x002fe400078e00c7 */
[C---:B--2---:R-:W-:Y:S02]  /*175d0*/  @!P4 HADD2 R57, -R71.reuse.H0_H0, -RZ.H0_H0 ;  /* 0xa00000ff4739c230 */ /* 0x044fe40000000900 */
[----:B---3--:R-:W-:Y:S03]  /*175e0*/  @!P1 HADD2 R0, -R71.H1_H1, -RZ.H0_H0 ;  /* 0xa00000ff47009230 */ /* 0x008fe60000000d00 */
[----:B------:R-:W-:Y:S01]  /*175f0*/  PRMT R84, R57, 0x7610, R84 ;  /* 0x0000761039547816 */ /* 0x000fe20000000054 */
[----:B------:R1:W-:Y:S01]  /*17600*/  @!P4 STL.S16 [R1+0x1f4], R57 ;  /* 0x0001f4390100c387 */ /* 0x0003e20000100600 */
[C---:B------:R-:W-:Y:S01]  /*17610*/  @P5 HADD2 R61, -R70.reuse.H1_H1, -RZ.H0_H0 ;  /* 0xa00000ff463d5230 */ /* 0x040fe20000000d00 */
[----:B------:R-:W-:Y:S02]  /*17620*/  PRMT R74, R0, 0x7610, R74 ;  /* 0x00007610004a7816 */ /* 0x000fe4000000004a */
[----:B------:R2:W-:Y:S01]  /*17630*/  @!P1 STL.S16 [R1+0x1f0], R0 ;  /* 0x0001f00001009387 */ /* 0x0005e20000100600 */
[----:B------:R-:W-:Y:S02]  /*17640*/  @!P4 PRMT R130, R84, 0x5410, RZ ;  /* 0x000054105482c816 */ /* 0x000fe400000000ff */
[----:B------:R-:W-:Y:S01]  /*17650*/  ISETP.GT.U32.AND P4, PT, R204, UR8, PT ;  /* 0x00000008cc007c0c */ /* 0x000fe2000bf84070 */
[----:B----4-:R-:W-:Y:S01]  /*17660*/  @!P6 HADD2 R245, -R70.H0_H0, -RZ.H0_H0 ;  /* 0xa00000ff46f5e230 */ /* 0x010fe20000000900 */
[----:B------:R-:W-:Y:S01]  /*17670*/  PRMT R72, R61, 0x7610, R72 ;  /* 0x000076103d487816 */ /* 0x000fe20000000048 */
[----:B------:R-:W-:Y:S01]  /*17680*/  MUFU.EX2 R84, R242 ;  /* 0x000000f200547308 */ /* 0x000fe20000000800 */
[----:B------:R-:W-:Y:S02]  /*17690*/  @!P1 PRMT R129, R74, 0x5410, RZ ;  /* 0x000054104a819816 */ /* 0x000fe400000000ff */
[----:B------:R-:W-:Y:S01]  /*176a0*/  @P5 PRMT R147, R72, 0x5410, RZ ;  /* 0x0000541048935816 */ /* 0x000fe200000000ff */
[----:B------:R3:W-:Y:S01]  /*176b0*/  @!P6 STL.S16 [R1+0x1ec], R245 ;  /* 0x0001ecf50100e387 */ /* 0x0007e20000100600 */
[----:B------:R-:W-:Y:S05]  /*176c0*/  PRMT R73, R245, 0x7610, R73 ;  /* 0x00007610f5497816 */ /* 0x000fea0000000049 */
[----:B------:R-:W-:Y:S01]  /*176d0*/  MUFU.EX2 R74, R251 ;  /* 0x000000fb004a7308 */ /* 0x000fe20000000800 */
[----:B------:R-:W-:Y:S01]  /*176e0*/  ISETP.GT.U32.AND P1, PT, R205, UR8, PT ;  /* 0x00000008cd007c0c */ /* 0x000fe2000bf24070 */
[----:B------:R4:W-:Y:S01]  /*176f0*/  @P5 STL.S16 [R1+0x1e8], R61 ;  /* 0x0001e83d01005387 */ /* 0x0009e20000100600 */
[----:B------:R-:W-:Y:S07]  /*17700*/  @!P6 PRMT R131, R73, 0x5410, RZ ;  /* 0x000054104983e816 */ /* 0x000fee00000000ff */
[----:B------:R-:W3:Y:S01]  /*17710*/  MUFU.EX2 R72, R114 ;  /* 0x0000007200487308 */ /* 0x000ee20000000800 */
[----:B------:R2:W4:Y:S09]  /*17720*/  LDL.S16 R53, [R1+0x21c] ;  /* 0x00021c0001357983 */ /* 0x0005320000100600 */
[----:B------:R-:W3:Y:S01]  /*17730*/  MUFU.EX2 R73, R250 ;  /* 0x000000fa00497308 */ /* 0x000ee20000000800 */
[----:B------:R4:W4:Y:S09]  /*17740*/  LDL.S16 R50, [R1+0x218] ;  /* 0x0002180001327983 */ /* 0x0009320000100600 */
[----:B-1----:R1:W-:Y:S10]  /*17750*/  MUFU.EX2 R57, R248 ;  /* 0x000000f800397308 */ /* 0x0023f40000000800 */
[----:B--2---:R-:W2:Y:S01]  /*17760*/  MUFU.EX2 R0, R75 ;  /* 0x0000004b00007308 */ /* 0x004ea20000000800 */
[----:B---3--:R-:W-:Y:S01]  /*17770*/  F2FP.F16.F32.PACK_AB R221, R62, R72 ;  /* 0x000000483edd723e */ /* 0x008fe200000000ff */
[----:B------:R-:W-:Y:S02]  /*17780*/  IMAD.MOV.U32 R114, RZ, RZ, R214 ;  /* 0x000000ffff727224 */ /* 0x000fe400078e00d6 */
[----:B------:R-:W-:Y:S01]  /*17790*/  IMAD.MOV.U32 R214, RZ, RZ, R174 ;  /* 0x000000ffffd67224 */ /* 0x000fe200078e00ae */
[----:B------:R-:W-:Y:S01]  /*177a0*/  F2FP.F16.F32.PACK_AB R222, R73, R74 ;  /* 0x0000004a49de723e */ /* 0x000fe200000000ff */
[----:B------:R-:W-:Y:S02]  /*177b0*/  IMAD.MOV.U32 R245, RZ, RZ, R100 ;  /* 0x000000fffff57224 */ /* 0x000fe400078e0064 */
[----:B------:R-:W-:Y:S02]  /*177c0*/  IMAD.MOV.U32 R174, RZ, RZ, R166 ;  /* 0x000000ffffae7224 */ /* 0x000fe400078e00a6 */
[----:B-1----:R-:W-:Y:S01]  /*177d0*/  IMAD.MOV.U32 R248, RZ, RZ, R200 ;  /* 0x000000fffff87224 */ /* 0x002fe200078e00c8 */
[----:B----4-:R-:W1:Y:S01]  /*177e0*/  MUFU.EX2 R61, R249 ;  /* 0x000000f9003d7308 */ /* 0x010e620000000800 */
[----:B------:R-:W-:Y:S01]  /*177f0*/  IMAD.MOV.U32 R166, RZ, RZ, R171 ;  /* 0x000000ffffa67224 */ /* 0x000fe200078e00ab */
[C---:B--2---:R-:W-:Y:S01]  /*17800*/  F2FP.F16.F32.PACK_AB R80, R0.reuse, R39 ;  /* 0x000000270050723e */ /* 0x044fe200000000ff */
[----:B------:R-:W-:Y:S01]  /*17810*/  FADD.FTZ R54, R0, R43 ;  /* 0x0000002b00367221 */ /* 0x000fe20000010000 */
[----:B------:R-:W-:Y:S06]  /*17820*/  LOP3.LUT R0, R49, 0xffff, RZ, 0xc0, !PT ;  /* 0x0000ffff31007812 */ /* 0x000fec00078ec0ff */
[----:B------:R-:W2:Y:S01]  /*17830*/  MUFU.EX2 R43, R76 ;  /* 0x0000004c002b7308 */ /* 0x000ea20000000800 */
[C---:B------:R-:W-:Y:S01]  /*17840*/  PRMT R155, R80.reuse, 0x7610, R155 ;  /* 0x00007610509b7816 */ /* 0x040fe2000000009b */
[----:B------:R-:W-:Y:S01]  /*17850*/  FADD.FTZ R39, R57, R51 ;  /* 0x0000003339277221 */ /* 0x000fe20000010000 */
[----:B------:R-:W-:Y:S07]  /*17860*/  SHF.R.U32.HI R200, RZ, 0x8, R0 ;  /* 0x00000008ffc87819 */ /* 0x000fee0000011600 */
[----:B------:R-:W-:Y:S01]  /*17870*/  MUFU.EX2 R51, R88 ;  /* 0x0000005800337308 */ /* 0x000fe20000000800 */
[----:B------:R-:W-:Y:S01]  /*17880*/  PRMT R148, R80, 0x7632, R148 ;  /* 0x0000763250947816 */ /* 0x000fe20000000094 */
[----:B------:R-:W-:Y:S01]  /*17890*/  IMAD.MOV.U32 R171, RZ, RZ, R198 ;  /* 0x000000ffffab7224 */ /* 0x000fe200078e00c6 */
[----:B------:R-:W-:Y:S07]  /*178a0*/  LOP3.LUT R45, R200, 0xffff, RZ, 0xc0, !PT ;  /* 0x0000ffffc82d7812 */ /* 0x000fee00078ec0ff */
[----:B------:R-:W-:Y:S01]  /*178b0*/  MUFU.EX2 R0, R79 ;  /* 0x0000004f00007308 */ /* 0x000fe20000000800 */
[----:B-1----:R-:W-:Y:S01]  /*178c0*/  F2FP.F16.F32.PACK_AB R210, R61, R57 ;  /* 0x000000393dd2723e */ /* 0x002fe200000000ff */
[----:B------:R-:W-:Y:S01]  /*178d0*/  IMAD.MOV.U32 R249, RZ, RZ, R201 ;  /* 0x000000fffff97224 */ /* 0x000fe200078e00c9 */
[----:B------:R-:W-:Y:S07]  /*178e0*/  ISETP.LE.U32.AND P5, PT, R45, UR8, PT ;  /* 0x000000082d007c0c */ /* 0x000fee000bfa3070 */
[----:B------:R1:W3:Y:S01]  /*178f0*/  MUFU.EX2 R57, R247 ;  /* 0x000000f700397308 */ /* 0x0002e20000000800 */
[----:B------:R-:W-:Y:S01]  /*17900*/  LOP3.LUT R201, R49, 0xff, RZ, 0xc0, !PT ;  /* 0x000000ff31c97812 */ /* 0x000fe200078ec0ff */
[----:B--2---:R-:W-:Y:S01]  /*17910*/  FADD.FTZ R47, R43, R47 ;  /* 0x0000002f2b2f7221 */ /* 0x004fe20000010000 */
[----:B------:R-:W-:Y:S01]  /*17920*/  SHF.R.U32.HI R198, RZ, 0x18, R49 ;  /* 0x00000018ffc67819 */ /* 0x000fe20000011631 */
[----:B------:R-:W-:Y:S01]  /*17930*/  FADD.FTZ R61, R61, R39 ;  /* 0x000000273d3d7221 */ /* 0x000fe20000010000 */
[----:B------:R-:W-:Y:S05]  /*17940*/  ISETP.LE.U32.AND P6, PT, R201, UR8, PT ;  /* 0x00000008c9007c0c */ /* 0x000fea000bfc3070 */
[----:B------:R-:W2:Y:S01]  /*17950*/  MUFU.EX2 R39, R78 ;  /* 0x0000004e00277308 */ /* 0x000ea20000000800 */
[----:B------:R-:W-:Y:S02]  /*17960*/  F2FP.F16.F32.PACK_AB R77, R41, R43 ;  /* 0x0000002b294d723e */ /* 0x000fe400000000ff */
[----:B------:R-:W-:Y:S02]  /*17970*/  PRMT R43, R44, 0x7632, R43 ;  /* 0x000076322c2b7816 */ /* 0x000fe4000000002b */
[C---:B------:R-:W-:Y:S02]  /*17980*/  PRMT R156, R77.reuse, 0x7610, R156 ;  /* 0x000076104d9c7816 */ /* 0x040fe4000000009c */
[----:B------:R-:W-:Y:S01]  /*17990*/  PRMT R159, R77, 0x7632, R159 ;  /* 0x000076324d9f7816 */ /* 0x000fe2000000009f */
[----:B-1----:R-:W-:Y:S01]  /*179a0*/  IMAD.MOV.U32 R247, RZ, RZ, R214 ;  /* 0x000000fffff77224 */ /* 0x002fe200078e00d6 */
[----:B---3--:R-:W-:Y:S01]  /*179b0*/  F2FP.F16.F32.PACK_AB R218, R57, R55 ;  /* 0x0000003739da723e */ /* 0x008fe200000000ff */
[----:B------:R-:W-:Y:S01]  /*179c0*/  IMAD.MOV.U32 R214, RZ, RZ, R97 ;  /* 0x000000ffffd67224 */ /* 0x000fe200078e0061 */
[----:B--2---:R-:W-:Y:S04]  /*179d0*/  F2FP.F16.F32.PACK_AB R76, R0, R39 ;  /* 0x00000027004c723e */ /* 0x004fe800000000ff */
[C---:B------:R-:W-:Y:S02]  /*179e0*/  PRMT R161, R76.reuse, 0x7610, R161 ;  /* 0x000076104ca17816 */ /* 0x040fe400000000a1 */
[----:B------:R-:W-:Y:S01]  /*179f0*/  PRMT R162, R76, 0x7632, R162 ;  /* 0x000076324ca27816 */ /* 0x000fe200000000a2 */
[C---:B------:R-:W-:Y:S02]  /*17a00*/  @P4 HADD2 R53, -R69.reuse.H0_H0, -RZ.H0_H0 ;  /* 0xa00000ff45354230 */ /* 0x040fe40000000900 */
[----:B------:R-:W-:Y:S03]  /*17a10*/  @P1 HADD2 R50, -R69.H1_H1, -RZ.H0_H0 ;  /* 0xa00000ff45321230 */ /* 0x000fe60000000d00 */
[----:B------:R-:W-:Y:S01]  /*17a20*/  PRMT R75, R53, 0x7610, R75 ;  /* 0x00007610354b7816 */ /* 0x000fe2000000004b */
[----:B------:R1:W-:Y:S03]  /*17a30*/  @P4 STL.S16 [R1+0x21c], R53 ;  /* 0x00021c3501004387 */ /* 0x0003e60000100600 */
[----:B------:R-:W-:Y:S01]  /*17a40*/  @P4 PRMT R141, R75, 0x5410, RZ ;  /* 0x000054104b8d4816 */ /* 0x000fe200000000ff */
[----:B------:R2:W3:Y:S01]  /*17a50*/  LDL.S16 R45, [R1+0x214] ;  /* 0x00021400012d7983 */ /* 0x0004e20000100600 */
[----:B------:R-:W-:Y:S01]  /*17a60*/  PRMT R85, R50, 0x7610, R85 ;  /* 0x0000761032557816 */ /* 0x000fe20000000055 */
[----:B------:R-:W4:Y:S03]  /*17a70*/  MUFU.EX2 R75, R243 ;  /* 0x000000f3004b7308 */ /* 0x000f260000000800 */
[----:B------:R-:W-:Y:S07]  /*17a80*/  @P1 PRMT R145, R85, 0x5410, RZ ;  /* 0x0000541055911816 */ /* 0x000fee00000000ff */
[----:B------:R-:W-:Y:S10]  /*17a90*/  MUFU.EX2 R85, R87 ;  /* 0x0000005700557308 */ /* 0x000ff40000000800 */
[----:B------:R-:W2:Y:S01]  /*17aa0*/  MUFU.EX2 R87, R252 ;  /* 0x000000fc00577308 */ /* 0x000ea20000000800 */
[----:B----4-:R-:W-:Y:S01]  /*17ab0*/  F2FP.F16.F32.PACK_AB R229, R75, R84 ;  /* 0x000000544be5723e */ /* 0x010fe200000000ff */
[----:B-1----:R1:W4:Y:S01]  /*17ac0*/  LDL.S16 R53, [R1+0x210] ;  /* 0x0002100001357983 */ /* 0x0023220000100600 */
[----:B--2---:R-:W-:Y:S03]  /*17ad0*/  F2FP.F16.F32.PACK_AB R231, R87, R85 ;  /* 0x0000005557e7723e */ /* 0x004fe600000000ff */
[----:B------:R2:W-:Y:S01]  /*17ae0*/  @P1 STL.S16 [R1+0x218], R50 ;  /* 0x0002183201001387 */ /* 0x0005e20000100600 */
[----:B------:R-:W-:Y:S03]  /*17af0*/  ISETP.LE.U32.AND P1, PT, R198, UR8, PT ;  /* 0x00000008c6007c0c */ /* 0x000fe6000bf23070 */
[----:B--2---:R-:W2:Y:S02]  /*17b00*/  MUFU.EX2 R50, R89 ;  /* 0x0000005900327308 */ /* 0x004ea40000000800 */
[----:B--2---:R-:W-:Y:S01]  /*17b10*/  F2FP.F16.F32.PACK_AB R79, R50, R51 ;  /* 0x00000033324f723e */ /* 0x004fe200000000ff */
[C---:B---3--:R-:W-:Y:S05]  /*17b20*/  @!P6 HADD2 R45, -R81.reuse.H0_H0, -RZ.H0_H0 ;  /* 0xa00000ff512de230 */ /* 0x048fea0000000900 */
[----:B------:R-:W-:Y:S01]  /*17b30*/  PRMT R250, R45, 0x7610, R250 ;  /* 0x000076102dfa7816 */ /* 0x000fe200000000fa */
[----:B------:R2:W-:Y:S03]  /*17b40*/  @!P6 STL.S16 [R1+0x214], R45 ;  /* 0x0002142d0100e387 */ /* 0x0005e60000100600 */
[----:B------:R-:W-:Y:S01]  /*17b50*/  @!P6 PRMT R128, R250, 0x5410, RZ ;  /* 0x00005410fa80e816 */ /* 0x000fe200000000ff */
[----:B----4-:R-:W-:Y:S05]  /*17b60*/  @!P5 HADD2 R53, -R81.H1_H1, -RZ.H0_H0 ;  /* 0xa00000ff5135d230 */ /* 0x010fea0000000d00 */
[----:B------:R-:W-:Y:S01]  /*17b70*/  PRMT R246, R53, 0x7610, R246 ;  /* 0x0000761035f67816 */ /* 0x000fe200000000f6 */
[----:B------:R3:W-:Y:S03]  /*17b80*/  @!P5 STL.S16 [R1+0x210], R53 ;  /* 0x000210350100d387 */ /* 0x0007e60000100600 */
[----:B------:R-:W-:Y:S01]  /*17b90*/  @!P5 PRMT R151, R246, 0x5410, RZ ;  /* 0x00005410f697d816 */ /* 0x000fe200000000ff */
[----:B--2---:R-:W-:Y:S01]  /*17ba0*/  FADD.FTZ R45, R55, R52 ;  /* 0x00000034372d7221 */ /* 0x004fe20000010000 */
[----:B------:R-:W2:Y:S01]  /*17bb0*/  LDL.LU R242, [R1+0x388] ;  /* 0x0003880001f27983 */ /* 0x000ea20000300800 */
[----:B------:R-:W-:Y:S01]  /*17bc0*/  FADD.FTZ R55, R41, R47 ;  /* 0x0000002f29377221 */ /* 0x000fe20000010000 */
[----:B------:R-:W-:Y:S01]  /*17bd0*/  FADD.FTZ R41, R39, R54 ;  /* 0x0000003627297221 */ /* 0x000fe20000010000 */
[--C-:B------:R-:W-:Y:S01]  /*17be0*/  FADD.FTZ R57, R57, R45.reuse ;  /* 0x0000002d39397221 */ /* 0x100fe20000010000 */
[----:B------:R-:W-:Y:S01]  /*17bf0*/  PRMT R45, R49, 0x7632, R45 ;  /* 0x00007632312d7816 */ /* 0x000fe2000000002d */
[----:B------:R1:W4:Y:S01]  /*17c00*/  LDL.S16 R47, [R1+0x22c] ;  /* 0x00022c00012f7983 */ /* 0x0003220000100600 */
[----:B------:R-:W-:Y:S01]  /*17c10*/  IMAD.MOV.U32 R246, RZ, RZ, R248 ;  /* 0x000000fffff67224 */ /* 0x000fe200078e00f8 */
[----:B------:R-:W1:Y:S01]  /*17c20*/  MUFU.EX2 R54, R92 ;  /* 0x0000005c00367308 */ /* 0x000e620000000800 */
[----:B------:R-:W-:Y:S01]  /*17c30*/  LOP3.LUT R199, R45, 0xff, RZ, 0xc0, !PT ;  /* 0x000000ff2dc77812 */ /* 0x000fe200078ec0ff */
[--C-:B------:R-:W-:Y:S01]  /*17c40*/  FADD.FTZ R39, R0, R41.reuse ;  /* 0x0000002900277221 */ /* 0x100fe20000010000 */
[----:B------:R-:W-:Y:S01]  /*17c50*/  PRMT R41, R42, 0x7632, R41 ;  /* 0x000076322a297816 */ /* 0x000fe20000000029 */
[----:B------:R1:W2:Y:S01]  /*17c60*/  LDL.S16 R45, [R1+0x228] ;  /* 0x00022800012d7983 */ /* 0x0002a20000100600 */
[----:B------:R-:W-:Y:S01]  /*17c70*/  ISETP.LE.U32.AND P4, PT, R199, UR8, PT ;  /* 0x00000008c7007c0c */ /* 0x000fe2000bf83070 */
[----:B------:R-:W-:Y:S04]  /*17c80*/  FADD.FTZ R0, R72, R61 ;  /* 0x0000003d48007221 */ /* 0x000fe80000010000 */
[----:B------:R-:W-:Y:S01]  /*17c90*/  MUFU.EX2 R52, R91 ;  /* 0x0000005b00347308 */ /* 0x000fe20000000800 */
[----:B------:R-:W2:Y:S01]  /*17ca0*/  LDL.LU R243, [R1+0x384] ;  /* 0x0003840001f37983 */ /* 0x000ea20000300800 */
[----:B------:R-:W-:Y:S01]  /*17cb0*/  FADD.FTZ R61, R62, R0 ;  /* 0x000000003e3d7221 */ /* 0x000fe20000010000 */
[----:B------:R-:W-:Y:S07]  /*17cc0*/  FADD.FTZ R0, R74, R57 ;  /* 0x000000394a007221 */ /* 0x000fee0000010000 */
[----:B------:R-:W1:Y:S01]  /*17cd0*/  MUFU.EX2 R49, R93 ;  /* 0x0000005d00317308 */ /* 0x000e620000000800 */
[----:B------:R-:W-:Y:S09]  /*17ce0*/  FADD.FTZ R57, R73, R0 ;  /* 0x0000000049397221 */ /* 0x000ff20000010000 */
[----:B---3--:R-:W3:Y:S01]  /*17cf0*/  MUFU.EX2 R53, R90 ;  /* 0x0000005a00357308 */ /* 0x008ee20000000800 */
[----:B------:R-:W-:Y:S09]  /*17d00*/  FADD.FTZ R0, R51, R55 ;  /* 0x0000003733007221 */ /* 0x000ff20000010000 */
[----:B------:R-:W-:Y:S01]  /*17d10*/  MUFU.EX2 R74, R212 ;  /* 0x000000d4004a7308 */ /* 0x000fe20000000800 */
[----:B------:R-:W-:Y:S01]  /*17d20*/  FADD.FTZ R51, R50, R0 ;  /* 0x0000000032337221 */ /* 0x000fe20000010000 */
[----:B------:R-:W-:Y:S08]  /*17d30*/  FADD.FTZ R50, R84, R61 ;  /* 0x0000003d54327221 */ /* 0x000ff00000010000 */
[----:B------:R-:W3:Y:S01]  /*17d40*/  MUFU.EX2 R72, R196 ;  /* 0x000000c400487308 */ /* 0x000ee20000000800 */
[----:B-1----:R-:W-:Y:S01]  /*17d50*/  FADD.FTZ R51, R54, R51 ;  /* 0x0000003336337221 */ /* 0x002fe20000010000 */
[----:B------:R-:W-:Y:S01]  /*17d60*/  FADD.FTZ R55, R75, R50 ;  /* 0x000000324b377221 */ /* 0x000fe20000010000 */
[----:B------:R-:W-:Y:S01]  /*17d70*/  FADD.FTZ R50, R85, R57 ;  /* 0x0000003955327221 */ /* 0x000fe20000010000 */
[----:B------:R-:W-:Y:S06]  /*17d80*/  F2FP.F16.F32.PACK_AB R85, R49, R54 ;  /* 0x000000363155723e */ /* 0x000fec00000000ff */
[----:B------:R-:W-:Y:S01]  /*17d90*/  MUFU.EX2 R62, R223 ;  /* 0x000000df003e7308 */ /* 0x000fe20000000800 */
[----:B---3--:R-:W-:Y:S01]  /*17da0*/  F2FP.F16.F32.PACK_AB R78, R52, R53 ;  /* 0x00000035344e723e */ /* 0x008fe200000000ff */
[--C-:B------:R-:W-:Y:S01]  /*17db0*/  FADD.FTZ R0, R53, R39.reuse ;  /* 0x0000002735007221 */ /* 0x100fe20000010000 */
[----:B------:R-:W-:Y:S07]  /*17dc0*/  PRMT R39, R40, 0x7632, R39 ;  /* 0x0000763228277816 */ /* 0x000fee0000000027 */
[----:B------:R-:W1:Y:S01]  /*17dd0*/  MUFU.EX2 R73, R114 ;  /* 0x0000007200497308 */ /* 0x000e620000000800 */
[----:B------:R-:W-:Y:S01]  /*17de0*/  FADD.FTZ R50, R87, R50 ;  /* 0x0000003257327221 */ /* 0x000fe20000010000 */
[--C-:B------:R-:W-:Y:S01]  /*17df0*/  FADD.FTZ R52, R52, R0.reuse ;  /* 0x0000000034347221 */ /* 0x100fe20000010000 */
[----:B------:R-:W-:Y:S01]  /*17e00*/  PRMT R0, R38, 0x7632, R0 ;  /* 0x0000763226007816 */ /* 0x000fe20000000000 */
[----:B------:R-:W-:Y:S01]  /*17e10*/  FADD.FTZ R53, R49, R51 ;  /* 0x0000003331357221 */ /* 0x000fe20000010000 */
[----:B------:R-:W-:Y:S05]  /*17e20*/  F2FP.F16.F32.PACK_AB R230, R72, R74 ;  /* 0x0000004a48e6723e */ /* 0x000fea00000000ff */
[----:B------:R-:W-:Y:S01]  /*17e30*/  MUFU.EX2 R51, R106 ;  /* 0x0000006a00337308 */ /* 0x000fe20000000800 */
[----:B-1----:R-:W-:Y:S01]  /*17e40*/  F2FP.F16.F32.PACK_AB R57, R62, R73 ;  /* 0x000000493e39723e */ /* 0x002fe200000000ff */
[----:B------:R-:W-:Y:S08]  /*17e50*/  FADD.FTZ R49, R73, R50 ;  /* 0x0000003249317221 */ /* 0x000ff00000010000 */
[----:B------:R1:W-:Y:S10]  /*17e60*/  MUFU.EX2 R73, R247 ;  /* 0x000000f700497308 */ /* 0x0003f40000000800 */
[----:B------:R-:W3:Y:S01]  /*17e70*/  MUFU.EX2 R50, R107 ;  /* 0x0000006b00327308 */ /* 0x000ee20000000800 */
[----:B-1----:R-:W-:Y:S01]  /*17e80*/  IMAD.MOV.U32 R247, RZ, RZ, R249 ;  /* 0x000000fffff77224 */ /* 0x002fe200078e00f9 */
[----:B---3--:R-:W-:Y:S01]  /*17e90*/  F2FP.F16.F32.PACK_AB R91, R50, R51 ;  /* 0x00000033325b723e */ /* 0x008fe200000000ff */
[C---:B----4-:R-:W-:Y:S05]  /*17ea0*/  @!P4 HADD2 R47, -R80.reuse.H0_H0, -RZ.H0_H0 ;  /* 0xa00000ff502fc230 */ /* 0x050fea0000000900 */
[----:B------:R-:W-:Y:S01]  /*17eb0*/  PRMT R239, R47, 0x7610, R239 ;  /* 0x000076102fef7816 */ /* 0x000fe200000000ef */
[----:B--2---:R-:W-:Y:S01]  /*17ec0*/  @!P1 HADD2 R45, -R80.H1_H1, -RZ.H0_H0 ;  /* 0xa00000ff502d9230 */ /* 0x004fe20000000d00 */
[----:B------:R1:W-:Y:S02]  /*17ed0*/  @!P4 STL.S16 [R1+0x22c], R47 ;  /* 0x00022c2f0100c387 */ /* 0x0003e40000100600 */
[----:B------:R-:W-:Y:S01]  /*17ee0*/  @!P4 PRMT R155, R239, 0x5410, RZ ;  /* 0x00005410ef9bc816 */ /* 0x000fe200000000ff */
[----:B------:R-:W-:Y:S01]  /*17ef0*/  IMAD.MOV.U32 R239, RZ, RZ, R157 ;  /* 0x000000ffffef7224 */ /* 0x000fe200078e009d */
[----:B------:R-:W-:Y:S01]  /*17f00*/  PRMT R240, R45, 0x7610, R240 ;  /* 0x000076102df07816 */ /* 0x000fe200000000f0 */
[----:B------:R2:W-:Y:S03]  /*17f10*/  @!P1 STL.S16 [R1+0x228], R45 ;  /* 0x0002282d01009387 */ /* 0x0005e60000100600 */
[----:B------:R-:W-:Y:S01]  /*17f20*/  @!P1 PRMT R148, R240, 0x5410, RZ ;  /* 0x00005410f0949816 */ /* 0x000fe200000000ff */
[----:B------:R-:W3:Y:S01]  /*17f30*/  LDL.LU R212, [R1+0x380] ;  /* 0x0003800001d47983 */ /* 0x000ee20000300800 */
[----:B------:R-:W-:Y:S02]  /*17f40*/  IMAD.MOV.U32 R240, RZ, RZ, R239 ;  /* 0x000000fffff07224 */ /* 0x000fe400078e00ef */
[----:B------:R-:W-:Y:S01]  /*17f50*/  IMAD.MOV.U32 R239, RZ, RZ, R180 ;  /* 0x000000ffffef7224 */ /* 0x000fe200078e00b4 */
[----:B------:R-:W4:Y:S01]  /*17f60*/  LDL.LU R196, [R1+0x37c] ;  /* 0x00037c0001c47983 */ /* 0x000f220000300800 */
[----:B------:R-:W-:Y:S02]  /*17f70*/  IMAD.MOV.U32 R180, RZ, RZ, R166 ;  /* 0x000000ffffb47224 */ /* 0x000fe400078e00a6 */
[----:B------:R-:W-:Y:S01]  /*17f80*/  IMAD.MOV.U32 R166, RZ, RZ, R86 ;  /* 0x000000ffffa67224 */ /* 0x000fe200078e0056 */
[----:B------:R-:W4:Y:S04]  /*17f90*/  LDL.LU R223, [R1+0x378] ;  /* 0x0003780001df7983 */ /* 0x000f280000300800 */
[----:B------:R-:W-:Y:S01]  /*17fa0*/  STG.E.U16 desc[UR20][R242.64+-0x100], R224 ;  /* 0xffff00e0f2007986 */ /* 0x000fe2000c101514 */
[----:B-1----:R-:W1:Y:S03]  /*17fb0*/  MUFU.EX2 R47, R94 ;  /* 0x0000005e002f7308 */ /* 0x002e660000000800 */
[----:B------:R-:W-:Y:S07]  /*17fc0*/  STG.E.U16 desc[UR20][R242.64+-0xfe], R228 ;  /* 0xffff02e4f2007986 */ /* 0x000fee000c101514 */
[----:B--2---:R-:W2:Y:S01]  /*17fd0*/  MUFU.EX2 R45, R95 ;  /* 0x0000005f002d7308 */ /* 0x004ea20000000800 */
[----:B------:R2:W-:Y:S04]  /*17fe0*/  STG.E.U16 desc[UR20][R186.64+-0x100], R225 ;  /* 0xffff00e1ba007986 */ /* 0x0005e8000c101514 */
[----:B------:R-:W-:Y:S01]  /*17ff0*/  STG.E.U16 desc[UR20][R186.64+-0xfe], R227 ;  /* 0xffff02e3ba007986 */ /* 0x000fe2000c101514 */
[----:B-1----:R-:W-:Y:S01]  /*18000*/  FADD.FTZ R52, R47, R52 ;  /* 0x000000342f347221 */ /* 0x002fe20000010000 */
[C---:B--2---:R-:W-:Y:S03]  /*18010*/  F2FP.F16.F32.PACK_AB R84, R45.reuse, R47 ;  /* 0x0000002f2d54723e */ /* 0x044fe600000000ff */
[----:B------:R-:W-:Y:S01]  /*18020*/  FADD.FTZ R54, R45, R52 ;  /* 0x000000342d367221 */ /* 0x000fe20000010000 */
[----:B------:R-:W-:Y:S01]  /*18030*/  FADD.FTZ R45, R74, R55 ;  /* 0x000000374a2d7221 */ /* 0x000fe20000010000 */
[----:B------:R-:W1:Y:S01]  /*18040*/  MUFU.EX2 R47, R104 ;  /* 0x00000068002f7308 */ /* 0x000e620000000800 */
[----:B------:R-:W-:Y:S02]  /*18050*/  FADD.FTZ R55, R62, R49 ;  /* 0x000000313e377221 */ /* 0x000fe40000010000 */
[----:B------:R-:W-:Y:S07]  /*18060*/  FADD.FTZ R61, R72, R45 ;  /* 0x0000002d483d7221 */ /* 0x000fee0000010000 */
[----:B------:R2:W-:Y:S01]  /*18070*/  MUFU.EX2 R62, R245 ;  /* 0x000000f5003e7308 */ /* 0x0005e20000000800 */
[----:B------:R3:W4:Y:S09]  /*18080*/  LDL.S16 R72, [R1+0x23c] ;  /* 0x00023c0001487983 */ /* 0x0007320000100600 */
[----:B------:R-:W2:Y:S01]  /*18090*/  MUFU.EX2 R45, R105 ;  /* 0x00000069002d7308 */ /* 0x000ea20000000800 */
[----:B------:R-:W-:Y:S02]  /*180a0*/  IMAD.MOV.U32 R225, RZ, RZ, R247 ;  /* 0x000000ffffe17224 */ /* 0x000fe400078e00f7 */
[----:B------:R-:W-:Y:S02]  /*180b0*/  IMAD.MOV.U32 R247, RZ, RZ, R239 ;  /* 0x000000fffff77224 */ /* 0x000fe400078e00ef */
[----:B-1----:R-:W-:Y:S01]  /*180c0*/  FADD.FTZ R49, R47, R53 ;  /* 0x000000352f317221 */ /* 0x002fe20000010000 */
[----:B------:R-:W-:Y:S04]  /*180d0*/  IMAD.MOV.U32 R239, RZ, RZ, R169 ;  /* 0x000000ffffef7224 */ /* 0x000fe800078e00a9 */
[----:B------:R1:W-:Y:S01]  /*180e0*/  MUFU.EX2 R53, R113 ;  /* 0x0000007100357308 */ /* 0x0003e20000000800 */
[----:B------:R-:W-:Y:S02]  /*180f0*/  IMAD.MOV.U32 R104, RZ, RZ, R116 ;  /* 0x000000ffff687224 */ /* 0x000fe400078e0074 */
[----:B--2---:R-:W-:Y:S01]  /*18100*/  IMAD.MOV.U32 R245, RZ, RZ, R241 ;  /* 0x000000fffff57224 */ /* 0x004fe200078e00f1 */
[C---:B------:R-:W-:Y:S01]  /*18110*/  F2FP.F16.F32.PACK_AB R92, R45.reuse, R47 ;  /* 0x0000002f2d5c723e */ /* 0x040fe200000000ff */
[----:B------:R-:W-:Y:S01]  /*18120*/  FADD.FTZ R52, R45, R49 ;  /* 0x000000312d347221 */ /* 0x000fe20000010000 */
[----:B------:R-:W-:Y:S01]  /*18130*/  PRMT R47, R48, 0x7632, R47 ;  /* 0x00007632302f7816 */ /* 0x000fe2000000002f */
[----:B------:R2:W2:Y:S01]  /*18140*/  LDL.S16 R45, [R1+0x238] ;  /* 0x00023800012d7983 */ /* 0x0004a20000100600 */
[----:B------:R-:W-:Y:S03]  /*18150*/  IMAD.MOV.U32 R105, RZ, RZ, R117 ;  /* 0x000000ffff697224 */ /* 0x000fe600078e0075 */
[----:B------:R1:W2:Y:S04]  /*18160*/  LDL.S16 R49, [R1+0x234] ;  /* 0x0002340001317983 */ /* 0x0002a80000100600 */
[----:B------:R1:W2:Y:S04]  /*18170*/  LDL.S16 R117, [R1+0x248] ;  /* 0x0002480001757983 */ /* 0x0002a80000100600 */
[----:B------:R-:W2:Y:S04]  /*18180*/  LDL.LU R250, [R1+0x2cc] ;  /* 0x0002cc0001fa7983 */ /* 0x000ea80000300800 */
[----:B------:R-:W2:Y:S04]  /*18190*/  LDL.LU R251, [R1+0x2d0] ;  /* 0x0002d00001fb7983 */ /* 0x000ea80000300800 */
[----:B------:R-:W2:Y:S01]  /*181a0*/  LDL.LU R249, [R1+0x2dc] ;  /* 0x0002dc0001f97983 */ /* 0x000ea20000300800 */
[----:B---3--:R-:W-:Y:S02]  /*181b0*/  LOP3.LUT R116, R212, 0xff, RZ, 0xc0, !PT ;  /* 0x000000ffd4747812 */ /* 0x008fe400078ec0ff */
[----:B------:R-:W-:Y:S02]  /*181c0*/  SHF.R.U32.HI R157, RZ, 0x18, R212 ;  /* 0x00000018ff9d7819 */ /* 0x000fe400000116d4 */
[C---:B----4-:R-:W-:Y:S02]  /*181d0*/  PRMT R114, R196.reuse, 0x7771, RZ ;  /* 0x00007771c4727816 */ /* 0x050fe400000000ff */
[----:B------:R-:W-:Y:S02]  /*181e0*/  PRMT R97, R196, 0x7772, RZ ;  /* 0x00007772c4617816 */ /* 0x000fe400000000ff */
[----:B------:R-:W-:Y:S02]  /*181f0*/  ISETP.GT.U32.AND P6, PT, R114, UR8, PT ;  /* 0x0000000872007c0c */ /* 0x000fe4000bfc4070 */
[----:B------:R-:W-:Y:S02]  /*18200*/  ISETP.GT.U32.AND P2, PT, R97, UR8, PT ;  /* 0x0000000861007c0c */ /* 0x000fe4000bf44070 */
[----:B------:R-:W-:Y:S04]  /*18210*/  PRMT R100, R196, 0x7773, RZ ;  /* 0x00007773c4647816 */ /* 0x000fe800000000ff */
[----:B------:R-:W-:Y:S01]  /*18220*/  ISETP.GT.U32.AND P0, PT, R100, UR8, PT ;  /* 0x0000000864007c0c */ /* 0x000fe2000bf04070 */
[----:B------:R-:W-:Y:S05]  /*18230*/  @!P3 HADD2 R72, -R44.H0_H0, -RZ.H0_H0 ;  /* 0xa00000ff2c48b230 */ /* 0x000fea0000000900 */
[----:B------:R-:W-:Y:S01]  /*18240*/  PRMT R223, R72, 0x7610, R223 ;  /* 0x0000761048df7816 */ /* 0x000fe200000000df */
[----:B------:R3:W-:Y:S01]  /*18250*/  @!P3 STL.S16 [R1+0x23c], R72 ;  /* 0x00023c480100b387 */ /* 0x0007e20000100600 */
[----:B--2---:R-:W-:Y:S02]  /*18260*/  @P6 HADD2 R45, -R43.H0_H0, -RZ.H0_H0 ;  /* 0xa00000ff2b2d6230 */ /* 0x004fe40000000900 */
[----:B------:R-:W-:Y:S03]  /*18270*/  @P2 HADD2 R49, -R42.H0_H0, -RZ.H0_H0 ;  /* 0xa00000ff2a312230 */ /* 0x000fe60000000900 */
[----:B------:R-:W-:Y:S01]  /*18280*/  PRMT R170, R45, 0x7610, R170 ;  /* 0x000076102daa7816 */ /* 0x000fe200000000aa */
[----:B------:R2:W-:Y:S01]  /*18290*/  @P6 STL.S16 [R1+0x238], R45 ;  /* 0x0002382d01006387 */ /* 0x0005e20000100600 */
[----:B------:R-:W-:Y:S02]  /*182a0*/  @P0 HADD2 R117, -R41.H0_H0, -RZ.H0_H0 ;  /* 0xa00000ff29750230 */ /* 0x000fe40000000900 */
[----:B------:R-:W-:Y:S01]  /*182b0*/  PRMT R224, R170, 0x7610, R224 ;  /* 0x00007610aae07816 */ /* 0x000fe200000000e0 */
[----:B-1----:R1:W4:Y:S01]  /*182c0*/  LDL.S16 R113, [R1+0x244] ;  /* 0x0002440001717983 */ /* 0x0023220000100600 */
[----:B------:R-:W-:Y:S01]  /*182d0*/  PRMT R170, R56, 0x7771, RZ ;  /* 0x0000777138aa7816 */ /* 0x000fe200000000ff */
[----:B---3--:R3:W3:Y:S01]  /*182e0*/  MUFU.EX2 R72, R115 ;  /* 0x0000007300487308 */ /* 0x0086e20000000800 */
[----:B------:R-:W-:Y:S01]  /*182f0*/  PRMT R106, R117, 0x7610, R106 ;  /* 0x00007610756a7816 */ /* 0x000fe2000000006a */
[----:B------:R1:W-:Y:S01]  /*18300*/  @P2 STL.S16 [R1+0x234], R49 ;  /* 0x0002343101002387 */ /* 0x0003e20000100600 */
[----:B------:R-:W-:Y:S03]  /*18310*/  ISETP.GT.U32.AND P5, PT, R251, UR8, PT ;  /* 0x00000008fb007c0c */ /* 0x000fe6000bfa4070 */
[----:B------:R1:W-:Y:S01]  /*18320*/  @P0 STL.S16 [R1+0x248], R117 ;  /* 0x0002487501000387 */ /* 0x0003e20000100600 */
[----:B------:R-:W-:Y:S02]  /*18330*/  ISETP.LE.U32.AND P0, PT, R116, UR8, PT ;  /* 0x0000000874007c0c */ /* 0x000fe4000bf03070 */
[----:B------:R-:W-:Y:S02]  /*18340*/  ISETP.GT.U32.AND P6, PT, R249, UR8, PT ;  /* 0x00000008f9007c0c */ /* 0x000fe4000bfc4070 */
[----:B---3--:R-:W-:Y:S02]  /*18350*/  PRMT R115, R49, 0x7610, R115 ;  /* 0x0000761031737816 */ /* 0x008fe40000000073 */
[----:B------:R-:W-:Y:S01]  /*18360*/  F2FP.F16.F32.PACK_AB R233, R72, R53 ;  /* 0x0000003548e9723e */ /* 0x000fe200000000ff */
[----:B--2---:R-:W-:Y:S04]  /*18370*/  FADD.FTZ R45, R51, R54 ;  /* 0x00000036332d7221 */ /* 0x004fe80000010000 */
[----:B------:R-:W-:Y:S01]  /*18380*/  FADD.FTZ R54, R50, R45 ;  /* 0x0000002d32367221 */ /* 0x000fe20000010000 */
[----:B------:R-:W-:Y:S01]  /*18390*/  FADD.FTZ R50, R73, R61 ;  /* 0x0000003d49327221 */ /* 0x000fe20000010000 */
[C---:B------:R-:W-:Y:S01]  /*183a0*/  F2FP.F16.F32.PACK_AB R61, R62.reuse, R73 ;  /* 0x000000493e3d723e */ /* 0x040fe200000000ff */
[----:B------:R2:W-:Y:S01]  /*183b0*/  MUFU.EX2 R45, R109 ;  /* 0x0000006d002d7308 */ /* 0x0005e20000000800 */
[----:B------:R-:W-:Y:S01]  /*183c0*/  PRMT R73, R223, 0x7610, R73 ;  /* 0x00007610df497816 */ /* 0x000fe20000000049 */
[----:B------:R-:W-:Y:S01]  /*183d0*/  FADD.FTZ R62, R62, R50 ;  /* 0x000000323e3e7221 */ /* 0x000fe20000010000 */
[----:B------:R-:W-:Y:S01]  /*183e0*/  FADD.FTZ R50, R53, R55 ;  /* 0x0000003735327221 */ /* 0x000fe20000010000 */
[----:B------:R-:W-:Y:S06]  /*183f0*/  LOP3.LUT R55, R212, 0xffff, RZ, 0xc0, !PT ;  /* 0x0000ffffd4377812 */ /* 0x000fec00078ec0ff */
[----:B-1----:R-:W1:Y:S01]  /*18400*/  MUFU.EX2 R49, R108 ;  /* 0x0000006c00317308 */ /* 0x002e620000000800 */
[----:B------:R-:W-:Y:S02]  /*18410*/  IMAD.MOV.U32 R117, RZ, RZ, R214 ;  /* 0x000000ffff757224 */ /* 0x000fe400078e00d6 */
[--C-:B------:R-:W-:Y:S01]  /*18420*/  FADD.FTZ R53, R72, R50.reuse ;  /* 0x0000003248357221 */ /* 0x100fe20000010000 */
[----:B------:R-:W-:Y:S01]  /*18430*/  PRMT R50, R212, 0x7632, R50 ;  /* 0x00007632d4327816 */ /* 0x000fe20000000032 */
[----:B------:R-:W-:Y:S02]  /*18440*/  IMAD.MOV.U32 R214, RZ, RZ, R174 ;  /* 0x000000ffffd67224 */ /* 0x000fe400078e00ae */
[----:B------:R-:W-:Y:S01]  /*18450*/  IMAD.MOV.U32 R174, RZ, RZ, R152 ;  /* 0x000000ffffae7224 */ /* 0x000fe200078e0098 */
[----:B------:R-:W-:Y:S02]  /*18460*/  SHF.R.U32.HI R152, RZ, 0x8, R55 ;  /* 0x00000008ff987819 */ /* 0x000fe40000011637 */
[----:B------:R-:W-:Y:S02]  /*18470*/  LOP3.LUT R214, R214, 0xff, RZ, 0xc0, !PT ;  /* 0x000000ffd6d67812 */ /* 0x000fe400078ec0ff */
[----:B--2---:R-:W-:Y:S01]  /*18480*/  PRMT R109, R106, 0x7610, R109 ;  /* 0x000076106a6d7816 */ /* 0x004fe2000000006d */
[----:B------:R-:W-:Y:S01]  /*18490*/  IMAD.MOV.U32 R106, RZ, RZ, R118 ;  /* 0x000000ffff6a7224 */ /* 0x000fe200078e0076 */
[----:B------:R-:W-:Y:S01]  /*184a0*/  ISETP.LE.U32.AND P4, PT, R214, UR8, PT ;  /* 0x00000008d6007c0c */ /* 0x000fe2000bf83070 */
[----:B-1----:R-:W-:Y:S01]  /*184b0*/  FADD.FTZ R51, R49, R52 ;  /* 0x0000003431337221 */ /* 0x002fe20000010000 */
[C---:B------:R-:W-:Y:S02]  /*184c0*/  F2FP.F16.F32.PACK_AB R93, R45.reuse, R49 ;  /* 0x000000312d5d723e */ /* 0x040fe400000000ff */
[----:B------:R-:W-:Y:S01]  /*184d0*/  LOP3.LUT R49, R152, 0xffff, RZ, 0xc0, !PT ;  /* 0x0000ffff98317812 */ /* 0x000fe200078ec0ff */
[----:B------:R-:W-:Y:S01]  /*184e0*/  FADD.FTZ R52, R45, R51 ;  /* 0x000000332d347221 */ /* 0x000fe20000010000 */
[----:B------:R-:W-:Y:S02]  /*184f0*/  PRMT R45, R46, 0x7632, R45 ;  /* 0x000076322e2d7816 */ /* 0x000fe4000000002d */
[----:B------:R-:W-:Y:S01]  /*18500*/  PRMT R51, R115, 0x7610, R51 ;  /* 0x0000761073337816 */ /* 0x000fe20000000033 */
[----:B------:R-:W-:Y:S01]  /*18510*/  IMAD.MOV.U32 R115, RZ, RZ, R119 ;  /* 0x000000ffff737224 */ /* 0x000fe200078e0077 */
[C---:B------:R-:W-:Y:S02]  /*18520*/  PRMT R119, R86.reuse, 0x7772, RZ ;  /* 0x0000777256777816 */ /* 0x040fe400000000ff */
[----:B------:R-:W-:Y:S02]  /*18530*/  PRMT R118, R86, 0x7773, RZ ;  /* 0x0000777356767816 */ /* 0x000fe400000000ff */
[----:B------:R-:W-:Y:S02]  /*18540*/  PRMT R55, R51, 0x7610, R55 ;  /* 0x0000761033377816 */ /* 0x000fe40000000037 */
[----:B------:R-:W-:Y:S01]  /*18550*/  PRMT R72, R109, 0x7610, R72 ;  /* 0x000076106d487816 */ /* 0x000fe20000000048 */
[----:B------:R-:W-:Y:S01]  /*18560*/  IMAD.MOV.U32 R109, RZ, RZ, R115 ;  /* 0x000000ffff6d7224 */ /* 0x000fe200078e0073 */
[----:B------:R-:W-:Y:S01]  /*18570*/  PRMT R115, R56, 0x7773, RZ ;  /* 0x0000777338737816 */ /* 0x000fe200000000ff */
[----:B----4-:R-:W-:Y:S05]  /*18580*/  @!P0 HADD2 R113, -R40.H0_H0, -RZ.H0_H0 ;  /* 0xa00000ff28718230 */ /* 0x010fea0000000900 */
[----:B------:R-:W-:Y:S01]  /*18590*/  PRMT R96, R113, 0x7610, R96 ;  /* 0x0000761071607816 */ /* 0x000fe20000000060 */
[----:B------:R1:W-:Y:S01]  /*185a0*/  @!P0 STL.S16 [R1+0x244], R113 ;  /* 0x0002447101008387 */ /* 0x0003e20000100600 */
[----:B------:R-:W-:Y:S03]  /*185b0*/  ISETP.LE.U32.AND P0, PT, R49, UR8, PT ;  /* 0x0000000831007c0c */ /* 0x000fe6000bf03070 */
[----:B------:R2:W3:Y:S01]  /*185c0*/  LDL.S16 R108, [R1+0x27c] ;  /* 0x00027c00016c7983 */ /* 0x0004e20000100600 */
[----:B-1----:R-:W-:Y:S03]  /*185d0*/  LOP3.LUT R113, R50, 0xff, RZ, 0xc0, !PT ;  /* 0x000000ff32717812 */ /* 0x002fe600078ec0ff */
[----:B------:R2:W4:Y:S01]  /*185e0*/  LDL.S16 R50, [R1+0x278] ;  /* 0x0002780001327983 */ /* 0x0005220000100600 */
[----:B------:R-:W-:Y:S05]  /*185f0*/  ISETP.LE.U32.AND P2, PT, R113, UR8, PT ;  /* 0x0000000871007c0c */ /* 0x000fea000bf43070 */
[----:B---3--:R-:W-:Y:S05]  /*18600*/  @!P0 HADD2 R108, -R39.H0_H0, -RZ.H0_H0 ;  /* 0xa00000ff276c8230 */ /* 0x008fea0000000900 */
[----:B------:R-:W-:Y:S01]  /*18610*/  PRMT R252, R108, 0x7610, R252 ;  /* 0x000076106cfc7816 */ /* 0x000fe200000000fc */
[----:B------:R1:W-:Y:S04]  /*18620*/  @!P0 STL.S16 [R1+0x27c], R108 ;  /* 0x00027c6c01008387 */ /* 0x0003e80000100600 */
[----:B------:R2:W3:Y:S04]  /*18630*/  LDL.S16 R241, [R1+0x274] ;  /* 0x0002740001f17983 */ /* 0x0004e80000100600 */
[----:B------:R2:W2:Y:S01]  /*18640*/  LDL.S16 R248, [R1+0x270] ;  /* 0x0002700001f87983 */ /* 0x0004a20000100600 */
[----:B----4-:R-:W-:Y:S05]  /*18650*/  @!P2 HADD2 R50, -R38.H0_H0, -RZ.H0_H0 ;  /* 0xa00000ff2632a230 */ /* 0x010fea0000000900 */
[----:B------:R-:W-:Y:S01]  /*18660*/  PRMT R212, R50, 0x7610, R212 ;  /* 0x0000761032d47816 */ /* 0x000fe200000000d4 */
[----:B-1----:R1:W4:Y:S04]  /*18670*/  LDL.S16 R108, [R1+0x26c] ;  /* 0x00026c00016c7983 */ /* 0x0023280000100600 */
[----:B------:R1:W-:Y:S01]  /*18680*/  @!P2 STL.S16 [R1+0x278], R50 ;  /* 0x000278320100a387 */ /* 0x0003e20000100600 */
[----:B------:R-:W-:Y:S03]  /*18690*/  ISETP.LE.U32.AND P2, PT, R157, UR8, PT ;  /* 0x000000089d007c0c */ /* 0x000fe6000bf43070 */
[----:B------:R2:W4:Y:S04]  /*186a0*/  LDL.S16 R49, [R1+0x264] ;  /* 0x0002640001317983 */ /* 0x0005280000100600 */
[----:B-1----:R1:W4:Y:S06]  /*186b0*/  LDL.S16 R50, [R1+0x268] ;  /* 0x0002680001327983 */ /* 0x00232c0000100600 */
[----:B---3--:R-:W-:Y:S02]  /*186c0*/  @!P2 HADD2 R241, -R0.H0_H0, -RZ.H0_H0 ;  /* 0xa00000ff00f1a230 */ /* 0x008fe40000000900 */
[----:B--2---:R-:W-:Y:S03]  /*186d0*/  @!P4 HADD2 R248, -R48.H0_H0, -RZ.H0_H0 ;  /* 0xa00000ff30f8c230 */ /* 0x004fe60000000900 */
[----:B------:R-:W-:Y:S01]  /*186e0*/  PRMT R74, R241, 0x7610, R74 ;  /* 0x00007610f14a7816 */ /* 0x000fe2000000004a */
[----:B------:R2:W-:Y:S01]  /*186f0*/  @!P2 STL.S16 [R1+0x274], R241 ;  /* 0x000274f10100a387 */ /* 0x0005e20000100600 */
[----:B------:R-:W-:Y:S01]  /*18700*/  PRMT R107, R248, 0x7610, R107 ;  /* 0x00007610f86b7816 */ /* 0x000fe2000000006b */
[----:B----4-:R-:W-:Y:S05]  /*18710*/  @P6 HADD2 R108, -R47.H0_H0, -RZ.H0_H0 ;  /* 0xa00000ff2f6c6230 */ /* 0x010fea0000000900 */
[----:B------:R-:W-:Y:S01]  /*18720*/  PRMT R75, R108, 0x7610, R75 ;  /* 0x000076106c4b7816 */ /* 0x000fe2000000004b */
[----:B--2---:R-:W2:Y:S04]  /*18730*/  LDL.LU R241, [R1+0x374] ;  /* 0x0003740001f17983 */ /* 0x004ea80000300800 */
[----:B------:R3:W-:Y:S01]  /*18740*/  @!P4 STL.S16 [R1+0x270], R248 ;  /* 0x000270f80100c387 */ /* 0x0007e20000100600 */
[----:B------:R-:W-:Y:S03]  /*18750*/  ISETP.GT.U32.AND P4, PT, R250, UR8, PT ;  /* 0x00000008fa007c0c */ /* 0x000fe6000bf84070 */
[----:B------:R4:W-:Y:S10]  /*18760*/  @P6 STL.S16 [R1+0x26c], R108 ;  /* 0x00026c6c01006387 */ /* 0x0009f40000100600 */
[----:B------:R-:W-:Y:S02]  /*18770*/  @P4 HADD2 R49, -R45.H0_H0, -RZ.H0_H0 ;  /* 0xa00000ff2d314230 */ /* 0x000fe40000000900 */
[----:B------:R-:W-:Y:S03]  /*18780*/  @P5 HADD2 R50, -R46.H0_H0, -RZ.H0_H0 ;  /* 0xa00000ff2e325230 */ /* 0x000fe60000000900 */
[----:B------:R-:W-:Y:S02]  /*18790*/  PRMT R88, R49, 0x7610, R88 ;  /* 0x0000761031587816 */ /* 0x000fe40000000058 */
[----:B------:R-:W-:Y:S01]  /*187a0*/  PRMT R89, R50, 0x7610, R89 ;  /* 0x0000761032597816 */ /* 0x000fe20000000059 */
[----:B------:R1:W-:Y:S01]  /*187b0*/  @P5 STL.S16 [R1+0x268], R50 ;  /* 0x0002683201005387 */ /* 0x0003e20000100600 */
[----:B---3--:R-:W-:Y:S01]  /*187c0*/  IMAD.MOV.U32 R248, RZ, RZ, R174 ;  /* 0x000000fffff87224 */ /* 0x008fe200078e00ae */
[----:B------:R-:W-:Y:S02]  /*187d0*/  PRMT R174, R86, 0x7771, RZ ;  /* 0x0000777156ae7816 */ /* 0x000fe400000000ff */
[----:B------:R3:W-:Y:S01]  /*187e0*/  @P4 STL.S16 [R1+0x264], R49 ;  /* 0x0002643101004387 */ /* 0x0007e20000100600 */
[----:B----4-:R-:W-:Y:S03]  /*187f0*/  IMAD.MOV.U32 R108, RZ, RZ, R171 ;  /* 0x000000ffff6c7224 */ /* 0x010fe600078e00ab */
[----:B------:R4:W4:Y:S04]  /*18800*/  LDL.S16 R223, [R1+0x28c] ;  /* 0x00028c0001df7983 */ /* 0x0009280000100600 */
[----:B-1----:R1:W2:Y:S01]  /*18810*/  LDL.S16 R50, [R1+0x288] ;  /* 0x0002880001327983 */ /* 0x0022a20000100600 */
[----:B---3--:R-:W-:Y:S05]  /*18820*/  IMAD.MOV.U32 R49, RZ, RZ, R56 ;  /* 0x000000ffff317224 */ /* 0x008fea00078e0038 */
[----:B------:R-:W-:Y:S04]  /*18830*/  LOP3.LUT R171, R49, 0xff, RZ, 0xc0, !PT ;  /* 0x000000ff31ab7812 */ /* 0x000fe800078ec0ff */
[----:B------:R-:W-:Y:S11]  /*18840*/  ISETP.LE.U32.AND P1, PT, R171, UR8, PT ;  /* 0x00000008ab007c0c */ /* 0x000ff6000bf23070 */
[----:B------:R-:W-:Y:S02]  /*18850*/  @!UPT UIADD3 URZ, UPT, UPT, URZ, URZ, URZ ;  /* 0x000000fffffff290 */ /* 0x000fe4000fffe0ff */
[C---:B----4-:R-:W-:Y:S05]  /*18860*/  @!P1 HADD2 R223, -R77.reuse.H0_H0, -RZ.H0_H0 ;  /* 0xa00000ff4ddf9230 */ /* 0x050fea0000000900 */
        /* <DEDUP_REMOVED lines=15> */
[----:B------:R-:W-:Y:S01]  /*18960*/  ISETP.GT.U32.AND P3, PT, R97, UR8, PT ;  /* 0x0000000861007c0c */ /* 0x000fe2000bf64070 */
[----:B------:R-:W-:Y:S02]  /*18970*/  IMAD.MOV.U32 R108, RZ, RZ, R106 ;  /* 0x000000ffff6c7224 */ /* 0x000fe400078e006a */
[----:B------:R-:W-:Y:S01]  /*18980*/  IMAD.MOV.U32 R106, RZ, RZ, R248 ;  /* 0x000000ffff6a7224 */ /* 0x000fe200078e00f8 */
[----:B------:R3:W-:Y:S01]  /*18990*/  STG.E.U16 desc[UR20][R184.64+-0xf0], R44 ;  /* 0xffff102cb8007986 */ /* 0x0007e2000c101514 */
[----:B------:R-:W-:Y:S01]  /*189a0*/  IMAD.MOV.U32 R248, RZ, RZ, R117 ;  /* 0x000000fffff87224 */ /* 0x000fe200078e0075 */
[----:B------:R-:W-:Y:S01]  /*189b0*/  PRMT R117, R56, 0x7772, RZ ;  /* 0x0000777238757816 */ /* 0x000fe200000000ff */
[----:B------:R-:W-:Y:S03]  /*189c0*/  MUFU.EX2 R86, R106 ;  /* 0x0000006a00567308 */ /* 0x000fe60000000800 */
[----:B------:R-:W-:Y:S11]  /*189d0*/  ISETP.GT.U32.AND P1, PT, R117, UR8, PT ;  /* 0x0000000875007c0c */ /* 0x000ff6000bf24070 */
[----:B------:R-:W-:Y:S02]  /*189e0*/  @!UPT UIADD3 URZ, UPT, UPT, URZ, URZ, URZ ;  /* 0x000000fffffff290 */ /* 0x000fe4000fffe0ff */
[C---:B----4-:R-:W-:Y:S05]  /*189f0*/  @P1 HADD2 R49, -R76.reuse.H0_H0, -RZ.H0_H0 ;  /* 0xa00000ff4c311230 */ /* 0x050fea0000000900 */
[----:B---3--:R-:W-:Y:S01]  /*18a00*/  PRMT R44, R49, 0x7610, R44 ;  /* 0x00007610312c7816 */ /* 0x008fe2000000002c */
[----:B------:R3:W-:Y:S03]  /*18a10*/  @P1 STL.S16 [R1+0x284], R49 ;  /* 0x0002843101001387 */ /* 0x0007e60000100600 */
[----:B------:R-:W-:Y:S02]  /*18a20*/  @P1 PRMT R161, R44, 0x5410, RZ ;  /* 0x000054102ca11816 */ /* 0x000fe400000000ff */
[----:B------:R-:W-:Y:S01]  /*18a30*/  ISETP.GT.U32.AND P1, PT, R114, UR8, PT ;  /* 0x0000000872007c0c */ /* 0x000fe2000bf24070 */
[----:B------:R4:W-:Y:S11]  /*18a40*/  MUFU.EX2 R44, R120 ;  /* 0x00000078002c7308 */ /* 0x0009f60000000800 */
[----:B------:R-:W-:Y:S01]  /*18a50*/  @!UPT UIADD3 URZ, UPT, UPT, URZ, URZ, URZ ;  /* 0x000000fffffff290 */ /* 0x000fe2000fffe0ff */
[----:B------:R-:W-:Y:S01]  /*18a60*/  @P1 PRMT R43, R224, 0x5410, RZ ;  /* 0x00005410e02b1816 */ /* 0x000fe200000000ff */
[----:B------:R-:W-:Y:S01]  /*18a70*/  IMAD.MOV.U32 R224, RZ, RZ, R246 ;  /* 0x000000ffffe07224 */ /* 0x000fe200078e00f6 */
[----:B------:R-:W-:Y:S01]  /*18a80*/  ISETP.GT.U32.AND P1, PT, R115, UR8, PT ;  /* 0x0000000873007c0c */ /* 0x000fe2000bf24070 */
[----:B------:R-:W-:Y:S02]  /*18a90*/  IMAD.MOV.U32 R246, RZ, RZ, R248 ;  /* 0x000000fffff67224 */ /* 0x000fe400078e00f8 */
[----:B------:R1:W-:Y:S01]  /*18aa0*/  STG.E.U16 desc[UR20][R184.64+-0xee], R43 ;  /* 0xffff122bb8007986 */ /* 0x0003e2000c101514 */
[----:B------:R-:W-:Y:S01]  /*18ab0*/  IMAD.MOV.U32 R248, RZ, RZ, R193 ;  /* 0x000000fffff87224 */ /* 0x000fe200078e00c1 */
[----:B---3--:R-:W-:Y:S01]  /*18ac0*/  PRMT R49, R42, 0x5410, R41 ;  /* 0x000054102a317816 */ /* 0x008fe20000000029 */
[----:B----4-:R-:W-:Y:S01]  /*18ad0*/  IMAD.MOV.U32 R120, RZ, RZ, R224 ;  /* 0x000000ffff787224 */ /* 0x010fe200078e00e0 */
[----:B------:R-:W-:Y:S01]  /*18ae0*/  @P3 PRMT R42, R55, 0x5410, RZ ;  /* 0x00005410372a3816 */ /* 0x000fe200000000ff */
[----:B------:R-:W-:Y:S01]  /*18af0*/  IMAD.MOV.U32 R120, RZ, RZ, R104 ;  /* 0x000000ffff787224 */ /* 0x000fe200078e0068 */
[----:B------:R-:W-:Y:S01]  /*18b00*/  ISETP.GT.U32.AND P3, PT, R100, UR8, PT ;  /* 0x0000000864007c0c */ /* 0x000fe2000bf64070 */
[----:B------:R3:W-:Y:S02]  /*18b10*/  MUFU.EX2 R55, R109 ;  /* 0x0000006d00377308 */ /* 0x0007e40000000800 */
[----:B------:R4:W-:Y:S01]  /*18b20*/  STG.E.U16 desc[UR20][R188.64+-0xf0], R42 ;  /* 0xffff102abc007986 */ /* 0x0009e2000c101514 */
[----:B--2---:R-:W-:Y:S05]  /*18b30*/  @P1 HADD2 R51, -R76.H1_H1, -RZ.H0_H0 ;  /* 0xa00000ff4c331230 */ /* 0x004fea0000000d00 */
[----:B------:R-:W-:Y:S04]  /*18b40*/  @P1 STL.S16 [R1+0x280], R51 ;  /* 0x0002803301001387 */ /* 0x000fe80000100600 */
[----:B------:R-:W-:Y:S01]  /*18b50*/  @P3 PRMT R41, R72, 0x5410, RZ ;  /* 0x0000541048293816 */ /* 0x000fe200000000ff */
[----:B---3--:R-:W-:Y:S01]  /*18b60*/  IMAD.MOV.U32 R109, RZ, RZ, R165 ;  /* 0x000000ffff6d7224 */ /* 0x008fe200078e00a5 */
[----:B------:R-:W2:Y:S03]  /*18b70*/  MUFU.EX2 R72, R73 ;  /* 0x0000004900487308 */ /* 0x000ea60000000800 */
[----:B------:R3:W-:Y:S07]  /*18b80*/  STG.E.U16 desc[UR20][R188.64+-0xee], R41 ;  /* 0xffff1229bc007986 */ /* 0x0007ee000c101514 */
[----:B------:R-:W2:Y:S01]  /*18b90*/  MUFU.EX2 R73, R108 ;  /* 0x0000006c00497308 */ /* 0x000ea20000000800 */
[----:B------:R-:W-:Y:S09]  /*18ba0*/  STG.E.U16 desc[UR20][R242.64+-0xf0], R235 ;  /* 0xffff10ebf2007986 */ /* 0x000ff2000c101514 */
[----:B-1----:R-:W1:Y:S01]  /*18bb0*/  MUFU.EX2 R43, R121 ;  /* 0x00000079002b7308 */ /* 0x002e620000000800 */
[----:B------:R-:W-:Y:S01]  /*18bc0*/  STG.E.U16 desc[UR20][R242.64+-0xee], R236 ;  /* 0xffff12ecf2007986 */ /* 0x000fe2000c101514 */
[----:B----4-:R-:W-:Y:S03]  /*18bd0*/  PRMT R42, R51, 0x7610, R42 ;  /* 0x00007610332a7816 */ /* 0x010fe6000000002a */
[----:B------:R-:W-:Y:S01]  /*18be0*/  STG.E.U16 desc[UR20][R186.64+-0xf0], R232 ;  /* 0xffff10e8ba007986 */ /* 0x000fe2000c101514 */
[----:B--2---:R-:W-:Y:S02]  /*18bf0*/  F2FP.F16.F32.PACK_AB R238, R55, R72 ;  /* 0x0000004837ee723e */ /* 0x004fe400000000ff */
[----:B------:R-:W-:Y:S01]  /*18c00*/  @P1 PRMT R162, R42, 0x5410, RZ ;  /* 0x000054102aa21816 */ /* 0x000fe200000000ff */
[----:B------:R2:W-:Y:S01]  /*18c10*/  STG.E.U16 desc[UR20][R186.64+-0xee], R219 ;  /* 0xffff12dbba007986 */ /* 0x0005e2000c101514 */
[----:B------:R-:W-:Y:S01]  /*18c20*/  F2FP.F16.F32.PACK_AB R237, R86, R73 ;  /* 0x0000004956ed723e */ /* 0x000fe200000000ff */
[----:B------:R-:W4:Y:S01]  /*18c30*/  MUFU.EX2 R42, R110 ;  /* 0x0000006e002a7308 */ /* 0x000f220000000800 */
[----:B-1----:R-:W-:Y:S01]  /*18c40*/  F2FP.F16.F32.PACK_AB R95, R43, R44 ;  /* 0x0000002c2b5f723e */ /* 0x002fe200000000ff */
[----:B------:R-:W-:Y:S02]  /*18c50*/  IMAD.MOV.U32 R108, RZ, RZ, R164 ;  /* 0x000000ffff6c7224 */ /* 0x000fe400078e00a4 */
[----:B------:R-:W-:Y:S01]  /*18c60*/  IMAD.MOV.U32 R121, RZ, RZ, R225 ;  /* 0x000000ffff797224 */ /* 0x000fe200078e00e1 */
[----:B---3--:R-:W-:Y:S05]  /*18c70*/  PRMT R188, R96, 0x7610, R188 ;  /* 0x0000761060bc7816 */ /* 0x008fea00000000bc */
[----:B------:R-:W1:Y:S01]  /*18c80*/  MUFU.EX2 R41, R111 ;  /* 0x0000006f00297308 */ /* 0x000e620000000800 */
[----:B----4-:R-:W-:Y:S01]  /*18c90*/  FADD.FTZ R51, R42, R54 ;  /* 0x000000362a337221 */ /* 0x010fe20000010000 */
[C---:B-1----:R-:W-:Y:S01]  /*18ca0*/  F2FP.F16.F32.PACK_AB R90, R41.reuse, R42 ;  /* 0x0000002a295a723e */ /* 0x042fe200000000ff */
[----:B------:R1:W3:Y:S02]  /*18cb0*/  LDL.S16 R111, [R1+0x2c0] ;  /* 0x0002c000016f7983 */ /* 0x0002e40000100600 */
[----:B------:R-:W-:Y:S01]  /*18cc0*/  FADD.FTZ R56, R41, R51 ;  /* 0x0000003329387221 */ /* 0x000fe20000010000 */
[----:B------:R-:W-:Y:S01]  /*18cd0*/  LOP3.LUT R51, R241, 0xffff, RZ, 0xc0, !PT ;  /* 0x0000fffff1337812 */ /* 0x000fe200078ec0ff */
[----:B------:R-:W-:Y:S01]  /*18ce0*/  FADD.FTZ R41, R73, R53 ;  /* 0x0000003549297221 */ /* 0x000fe20000010000 */
[----:B------:R-:W-:Y:S01]  /*18cf0*/  PRMT R73, R38, 0x5410, R0 ;  /* 0x0000541026497816 */ /* 0x000fe20000000000 */
[----:B------:R-:W-:Y:S01]  /*18d00*/  FADD.FTZ R42, R72, R62 ;  /* 0x0000003e482a7221 */ /* 0x000fe20000010000 */
[----:B------:R-:W-:Y:S01]  /*18d10*/  @!P2 PRMT R0, R74, 0x5410, RZ ;  /* 0x000054104a00a816 */ /* 0x000fe200000000ff */
        /* <DEDUP_REMOVED lines=12> */
[----:B------:R-:W-:Y:S02]  /*18de0*/  PRMT R158, R79, 0x7610, R158 ;  /* 0x000076104f9e7816 */ /* 0x000fe4000000009e */
[----:B------:R-:W-:Y:S02]  /*18df0*/  PRMT R72, R40, 0x5410, R39 ;  /* 0x0000541028487816 */ /* 0x000fe40000000027 */
[----:B------:R-:W-:Y:S02]  /*18e00*/  LOP3.LUT R106, R178, UR14, R43, 0x96, !PT ;  /* 0x0000000eb26a7c12 */ /* 0x000fe4000f8e962b */
[----:B------:R-:W-:Y:S02]  /*18e10*/  LOP3.LUT R43, R176, UR14, R53, 0x96, !PT ;  /* 0x0000000eb02b7c12 */ /* 0x000fe4000f8e9635 */
[----:B------:R-:W-:Y:S01]  /*18e20*/  @!P0 PRMT R39, R252, 0x5410, RZ ;  /* 0x00005410fc278816 */ /* 0x000fe200000000ff */
[----:B------:R-:W-:Y:S01]  /*18e30*/  IMAD.MOV.U32 R252, RZ, RZ, R240 ;  /* 0x000000fffffc7224 */ /* 0x000fe200078e00f0 */
[----:B------:R-:W-:Y:S01]  /*18e40*/  LOP3.LUT R189, R43, 0xff, RZ, 0xc0, !PT ;  /* 0x000000ff2bbd7812 */ /* 0x000fe200078ec0ff */
[----:B------:R-:W-:Y:S01]  /*18e50*/  IMAD.MOV.U32 R240, RZ, RZ, R245 ;  /* 0x000000fffff07224 */ /* 0x000fe200078e00f5 */
[----:B------:R-:W-:Y:S01]  /*18e60*/  LOP3.LUT R167, R241, 0xff, RZ, 0xc0, !PT ;  /* 0x000000fff1a77812 */ /* 0x000fe200078ec0ff */
[----:B------:R-:W4:Y:S01]  /*18e70*/  LDC R245, c[0x0][0x448] ;  /* 0x00011200fff57b82 */ /* 0x000f220000000800 */
[----:B------:R-:W-:Y:S01]  /*18e80*/  ISETP.LE.U32.AND P1, PT, R189, UR8, PT ;  /* 0x00000008bd007c0c */ /* 0x000fe2000bf23070 */
[----:B------:R1:W-:Y:S01]  /*18e90*/  STG.E.U16 desc[UR20][R184.64+-0xde], R39 ;  /* 0xffff2227b8007986 */ /* 0x0003e2000c101514 */
[----:B------:R-:W-:Y:S02]  /*18ea0*/  @P4 PRMT R45, R88, 0x5410, RZ ;  /* 0x00005410582d4816 */ /* 0x000fe400000000ff */
[----:B------:R-:W-:Y:S02]  /*18eb0*/  SHF.R.U32.HI R164, RZ, 0x8, R51 ;  /* 0x00000008ffa47819 */ /* 0x000fe40000011633 */
[----:B------:R-:W-:Y:S02]  /*18ec0*/  PRMT R225, R52, 0x7771, RZ ;  /* 0x0000777134e17816 */ /* 0x000fe400000000ff */
[----:B------:R-:W-:Y:S02]  /*18ed0*/  LOP3.LUT R51, R164, 0xffff, RZ, 0xc0, !PT ;  /* 0x0000ffffa4337812 */ /* 0x000fe400078ec0ff */
[C---:B------:R-:W-:Y:S02]  /*18ee0*/  PRMT R224, R52.reuse, 0x7772, RZ ;  /* 0x0000777234e07816 */ /* 0x040fe400000000ff */
[----:B------:R-:W-:Y:S02]  /*18ef0*/  ISETP.LE.U32.AND P6, PT, R51, UR8, PT ;  /* 0x0000000833007c0c */ /* 0x000fe4000bfc3070 */
[----:B--2---:R-:W-:Y:S02]  /*18f00*/  PRMT R219, R52, 0x7773, RZ ;  /* 0x0000777334db7816 */ /* 0x004fe400000000ff */
[----:B------:R-:W-:Y:S02]  /*18f10*/  LOP3.LUT R41, R112, 0xffff, RZ, 0xc0, !PT ;  /* 0x0000ffff70297812 */ /* 0x000fe400078ec0ff */
[----:B------:R-:W-:Y:S02]  /*18f20*/  PRMT R44, R43, 0x7632, R44 ;  /* 0x000076322b2c7816 */ /* 0x000fe4000000002c */
[----:B------:R-:W-:Y:S02]  /*18f30*/  SHF.R.U32.HI R169, RZ, 0x8, R41 ;  /* 0x00000008ffa97819 */ /* 0x000fe40000011629 */
[----:B------:R-:W-:Y:S02]  /*18f40*/  LOP3.LUT R41, R106, 0xffff, RZ, 0xc0, !PT ;  /* 0x0000ffff6a297812 */ /* 0x000fe400078ec0ff */
[----:B------:R-:W-:Y:S02]  /*18f50*/  LOP3.LUT R179, R44, 0xff, RZ, 0xc0, !PT ;  /* 0x000000ff2cb37812 */ /* 0x000fe400078ec0ff */
[----:B------:R-:W-:Y:S02]  /*18f60*/  SHF.R.U32.HI R193, RZ, 0x8, R41 ;  /* 0x00000008ffc17819 */ /* 0x000fe40000011629 */
[----:B-1----:R-:W-:Y:S02]  /*18f70*/  PRMT R39, R163, 0x7610, R39 ;  /* 0x00007610a3277816 */ /* 0x002fe40000000027 */
[----:B------:R-:W-:Y:S02]  /*18f80*/  LOP3.LUT R41, R193, 0xffff, RZ, 0xc0, !PT ;  /* 0x0000ffffc1297812 */ /* 0x000fe400078ec0ff */
[C---:B------:R-:W-:Y:S02]  /*18f90*/  PRMT R178, R42.reuse, 0x7771, RZ ;  /* 0x000077712ab27816 */ /* 0x040fe400000000ff */
[----:B------:R-:W-:Y:S02]  /*18fa0*/  ISETP.LE.U32.AND P3, PT, R41, UR8, PT ;  /* 0x0000000829007c0c */ /* 0x000fe4000bf63070 */
[----:B------:R-:W-:Y:S02]  /*18fb0*/  PRMT R176, R42, 0x7772, RZ ;  /* 0x000077722ab07816 */ /* 0x000fe400000000ff */
[----:B------:R-:W-:Y:S02]  /*18fc0*/  SHF.R.U32.HI R177, RZ, 0x18, R43 ;  /* 0x00000018ffb17819 */ /* 0x000fe4000001162b */
[----:B------:R-:W-:Y:S02]  /*18fd0*/  LOP3.LUT R96, R165, 0xffff, RZ, 0xc0, !PT ;  /* 0x0000ffffa5607812 */ /* 0x000fe400078ec0ff */
[----:B------:R-:W-:Y:S02]  /*18fe0*/  LOP3.LUT R110, R169, 0xffff, RZ, 0xc0, !PT ;  /* 0x0000ffffa96e7812 */ /* 0x000fe400078ec0ff */
[C---:B------:R-:W-:Y:S02]  /*18ff0*/  LOP3.LUT P0, RZ, R223.reuse, 0x200, RZ, 0xc0, !PT ;  /* 0x00000200dfff7812 */ /* 0x040fe4000780c0ff */
[----:B------:R-:W-:Y:S01]  /*19000*/  LOP3.LUT P2, RZ, R223, 0x100, RZ, 0xc0, !PT ;  /* 0x00000100dfff7812 */ /* 0x000fe2000784c0ff */
[----:B---3--:R-:W-:Y:S05]  /*19010*/  @!P1 HADD2 R111, -R79.H0_H0, -RZ.H0_H0 ;  /* 0xa00000ff4f6f9230 */ /* 0x008fea0000000900 */
[----:B------:R-:W-:Y:S01]  /*19020*/  @!P1 STL.S16 [R1+0x2c0], R111 ;  /* 0x0002c06f01009387 */ /* 0x000fe20000100600 */
[----:B------:R-:W-:Y:S03]  /*19030*/  PRMT R54, R111, 0x7610, R54 ;  /* 0x000076106f367816 */ /* 0x000fe60000000036 */
[----:B------:R1:W2:Y:S01]  /*19040*/  LDL.S16 R89, [R1+0x2bc] ;  /* 0x0002bc0001597983 */ /* 0x0002a20000100600 */
[----:B------:R-:W-:Y:S01]  /*19050*/  @!P1 PRMT R158, R54, 0x5410, RZ ;  /* 0x00005410369e9816 */ /* 0x000fe200000000ff */
[----:B----4-:R-:W-:Y:S01]  /*19060*/  IMAD.WIDE R54, R245, -0x70, R242 ;  /* 0xffffff90f5367825 */ /* 0x010fe200078e02f2 */
[----:B------:R-:W-:Y:S01]  /*19070*/  ISETP.LE.U32.AND P1, PT, R116, UR8, PT ;  /* 0x0000000874007c0c */ /* 0x000fe2000bf23070 */
[----:B------:R1:W3:Y:S11]  /*19080*/  LDL.S16 R88, [R1+0x2b8] ;  /* 0x0002b80001587983 */ /* 0x0002f60000100600 */
[----:B------:R-:W-:Y:S01]  /*19090*/  @!UPT UIADD3 URZ, UPT, UPT, URZ, URZ, URZ ;  /* 0x000000fffffff290 */ /* 0x000fe2000fffe0ff */
[----:B------:R-:W-:Y:S02]  /*190a0*/  @!P1 PRMT R40, R188, 0x5410, RZ ;  /* 0x00005410bc289816 */ /* 0x000fe400000000ff */
[----:B------:R-:W-:Y:S03]  /*190b0*/  ISETP.LE.U32.AND P1, PT, R113, UR8, PT ;  /* 0x0000000871007c0c */ /* 0x000fe6000bf23070 */
[----:B------:R4:W-:Y:S04]  /*190c0*/  STG.E.U16 desc[UR20][R184.64+-0xe0], R40 ;  /* 0xffff2028b8007986 */ /* 0x0009e8000c101514 */
[----:B------:R1:W-:Y:S06]  /*190d0*/  STG.E.U16 desc[UR20][R54.64+-0xde], R0 ;  /* 0xffff220036007986 */ /* 0x0003ec000c101514 */
[----:B------:R-:W-:Y:S02]  /*190e0*/  @!P1 PRMT R38, R212, 0x5410, RZ ;  /* 0x00005410d4269816 */ /* 0x000fe400000000ff */
[----:B------:R-:W-:Y:S03]  /*190f0*/  ISETP.LE.U32.AND P1, PT, R214, UR8, PT ;  /* 0x00000008d6007c0c */ /* 0x000fe6000bf23070 */
[----:B------:R1:W-:Y:S10]  /*19100*/  STG.E.U16 desc[UR20][R54.64+-0xe0], R38 ;  /* 0xffff202636007986 */ /* 0x0003f4000c101514 */
[----:B------:R-:W-:Y:S01]  /*19110*/  @!P1 PRMT R48, R107, 0x5410, RZ ;  /* 0x000054106b309816 */ /* 0x000fe200000000ff */
[----:B------:R-:W-:Y:S01]  /*19120*/  IMAD.MOV.U32 R107, RZ, RZ, R247 ;  /* 0x000000ffff6b7224 */ /* 0x000fe200078e00f7 */
[----:B----4-:R4:W4:Y:S01]  /*19130*/  LDL.S16 R40, [R1+0x2b4] ;  /* 0x0002b40001287983 */ /* 0x0109220000100600 */
[----:B------:R-:W-:Y:S01]  /*19140*/  ISETP.LE.U32.AND P1, PT, R167, UR8, PT ;  /* 0x00000008a7007c0c */ /* 0x000fe2000bf23070 */
[----:B------:R-:W-:Y:S01]  /*19150*/  IMAD.MOV.U32 R247, RZ, RZ, R240 ;  /* 0x000000fffff77224 */ /* 0x000fe200078e00f0 */
[----:B-1----:R-:W-:Y:S01]  /*19160*/  PRMT R0, R241, 0x7632, R0 ;  /* 0x00007632f1007816 */ /* 0x002fe20000000000 */
[----:B------:R-:W-:Y:S02]  /*19170*/  IMAD.MOV.U32 R240, RZ, RZ, R180 ;  /* 0x000000fffff07224 */ /* 0x000fe400078e00b4 */
[----:B------:R-:W-:Y:S01]  /*19180*/  IMAD.MOV.U32 R180, RZ, RZ, R42 ;  /* 0x000000ffffb47224 */ /* 0x000fe200078e002a */
[----:B------:R-:W-:Y:S01]  /*19190*/  PRMT R38, R163, 0x7632, R38 ;  /* 0x00007632a3267816 */ /* 0x000fe20000000026 */
[----:B------:R-:W-:Y:S01]  /*191a0*/  IMAD.WIDE R54, R245, 0x70, R54 ;  /* 0x00000070f5367825 */ /* 0x000fe200078e0236 */
[----:B------:R-:W-:Y:S02]  /*191b0*/  LOP3.LUT R163, R0, 0xff, RZ, 0xc0, !PT ;  /* 0x000000ff00a37812 */ /* 0x000fe400078ec0ff */
[----:B------:R-:W-:Y:S02]  /*191c0*/  PRMT R0, R37, 0x7632, R0 ;  /* 0x0000763225007816 */ /* 0x000fe40000000000 */
[----:B------:R-:W-:Y:S04]  /*191d0*/  STG.E.U16 desc[UR20][R54.64+-0xe0], R215 ;  /* 0xffff20d736007986 */ /* 0x000fe8000c101514 */
[----:B------:R1:W-:Y:S04]  /*191e0*/  STG.E.U16 desc[UR20][R54.64+-0xde], R160 ;  /* 0xffff22a036007986 */ /* 0x0003e8000c101514 */
[----:B------:R1:W-:Y:S04]  /*191f0*/  STG.E.U16 desc[UR20][R186.64+-0xde], R154 ;  /* 0xffff229aba007986 */ /* 0x0003e8000c101514 */
[----:B------:R1:W-:Y:S04]  /*19200*/  STG.E.U16 desc[UR20][R186.64+-0xe0], R153 ;  /* 0xffff2099ba007986 */ /* 0x0003e8000c101514 */
[----:B------:R1:W-:Y:S04]  /*19210*/  STG.E.U16 desc[UR20][R184.64+-0xd0], R48 ;  /* 0xffff3030b8007986 */ /* 0x0003e8000c101514 */
[----:B------:R-:W-:Y:S01]  /*19220*/  STG.E.U16 desc[UR20][R184.64+-0xce], R47 ;  /* 0xffff322fb8007986 */ /* 0x000fe2000c101514 */
[----:B-1----:R-:W-:Y:S01]  /*19230*/  IMAD.WIDE R54, R245, -0x70, R54 ;  /* 0xffffff90f5367825 */ /* 0x002fe200078e0236 */
[----:B------:R-:W-:Y:S04]  /*19240*/  SHF.R.U32.HI R154, RZ, 0x18, R241 ;  /* 0x00000018ff9a7819 */ /* 0x000fe800000116f1 */
[----:B------:R-:W-:Y:S01]  /*19250*/  STG.E.U16 desc[UR20][R54.64+-0xd0], R46 ;  /* 0xffff302e36007986 */ /* 0x000fe2000c101514 */
[----:B------:R-:W-:Y:S03]  /*19260*/  ISETP.LE.U32.AND P4, PT, R154, UR8, PT ;  /* 0x000000089a007c0c */ /* 0x000fe6000bf83070 */
[----:B------:R1:W-:Y:S01]  /*19270*/  STG.E.U16 desc[UR20][R54.64+-0xce], R45 ;  /* 0xffff322d36007986 */ /* 0x0003e2000c101514 */
[----:B------:R-:W-:Y:S01]  /*19280*/  PRMT R153, R85, 0x7610, R153 ;  /* 0x0000761055997816 */ /* 0x000fe20000000099 */
[----:B------:R-:W-:Y:S05]  /*19290*/  IMAD.MOV.U32 R48, RZ, RZ, R52 ;  /* 0x000000ffff307224 */ /* 0x000fea00078e0034 */
[----:B------:R-:W-:Y:S01]  /*192a0*/  LOP3.LUT R215, R48, 0xff, RZ, 0xc0, !PT ;  /* 0x000000ff30d77812 */ /* 0x000fe200078ec0ff */
[----:B-1----:R-:W-:Y:S05]  /*192b0*/  IMAD.WIDE R44, R245, 0x70, R54 ;  /* 0x00000070f52c7825 */ /* 0x002fea00078e0236 */
[----:B------:R1:W-:Y:S04]  /*192c0*/  STG.E.U16 desc[UR20][R44.64+-0xd0], R149 ;  /* 0xffff30952c007986 */ /* 0x0003e8000c101514 */
[----:B------:R1:W-:Y:S04]  /*192d0*/  STG.E.U16 desc[UR20][R44.64+-0xce], R150 ;  /* 0xffff32962c007986 */ /* 0x0003e8000c101514 */
[----:B------:R1:W-:Y:S04]  /*192e0*/  STG.E.U16 desc[UR20][R186.64+-0xd0], R144 ;  /* 0xffff3090ba007986 */ /* 0x0003e8000c101514 */
[----:B------:R1:W-:Y:S02]  /*192f0*/  STG.E.U16 desc[UR20][R186.64+-0xce], R143 ;  /* 0xffff328fba007986 */ /* 0x0003e4000c101514 */
[----:B-1----:R-:W-:Y:S02]  /*19300*/  LOP3.LUT R149, R216, 0xff, RZ, 0xc0, !PT ;  /* 0x000000ffd8957812 */ /* 0x002fe400078ec0ff */
[C---:B------:R-:W-:Y:S02]  /*19310*/  PRMT R150, R78.reuse, 0x7632, R150 ;  /* 0x000076324e967816 */ /* 0x040fe40000000096 */
[----:B------:R-:W-:Y:S02]  /*19320*/  PRMT R144, R78, 0x7610, R144 ;  /* 0x000076104e907816 */ /* 0x000fe40000000090 */
[----:B------:R-:W-:Y:S01]  /*19330*/  PRMT R143, R79, 0x7632, R143 ;  /* 0x000076324f8f7816 */ /* 0x000fe2000000008f */
[----:B--2---:R-:W-:Y:S02]  /*19340*/  @!P1 HADD2 R89, -R39.H0_H0, -RZ.H0_H0 ;  /* 0xa00000ff27599230 */ /* 0x004fe40000000900 */
[----:B---3--:R-:W-:Y:S03]  /*19350*/  @!P6 HADD2 R88, -R38.H0_H0, -RZ.H0_H0 ;  /* 0xa00000ff2658e230 */ /* 0x008fe60000000900 */
[----:B------:R-:W-:Y:S01]  /*19360*/  PRMT R87, R89, 0x7610, R87 ;  /* 0x0000761059577816 */ /* 0x000fe20000000057 */
[----:B------:R1:W-:Y:S01]  /*19370*/  @!P1 STL.S16 [R1+0x2bc], R89 ;  /* 0x0002bc5901009387 */ /* 0x0003e20000100600 */
[----:B------:R-:W-:Y:S02]  /*19380*/  PRMT R41, R88, 0x7610, R41 ;  /* 0x0000761058297816 */ /* 0x000fe40000000029 */
[----:B-1----:R-:W-:Y:S02]  /*19390*/  PRMT R89, R39, 0x5410, R38 ;  /* 0x0000541027597816 */ /* 0x002fe40000000026 */
[----:B------:R-:W-:Y:S02]  /*193a0*/  @!P1 PRMT R39, R87, 0x5410, RZ ;  /* 0x0000541057279816 */ /* 0x000fe400000000ff */
[----:B------:R-:W-:Y:S01]  /*193b0*/  ISETP.LE.U32.AND P1, PT, R163, UR8, PT ;  /* 0x00000008a3007c0c */ /* 0x000fe2000bf23070 */
[----:B------:R1:W2:Y:S01]  /*193c0*/  LDL.S16 R87, [R1+0x2a0] ;  /* 0x0002a00001577983 */ /* 0x0002a20000100600 */
[----:B------:R-:W-:Y:S02]  /*193d0*/  @!P6 PRMT R38, R41, 0x5410, RZ ;  /* 0x000054102926e816 */ /* 0x000fe400000000ff */
[----:B------:R-:W-:Y:S01]  /*193e0*/  MUFU.EX2 R41, R122 ;  /* 0x0000007a00297308 */ /* 0x000fe20000000800 */
[----:B------:R3:W-:Y:S01]  /*193f0*/  @!P6 STL.S16 [R1+0x2b8], R88 ;  /* 0x0002b8580100e387 */ /* 0x0007e20000100600 */
[----:B------:R-:W-:Y:S03]  /*19400*/  ISETP.LE.U32.AND P6, PT, R96, UR8, PT ;  /* 0x0000000860007c0c */ /* 0x000fe6000bfc3070 */
[----:B------:R-:W-:Y:S04]  /*19410*/  STG.E.U16 desc[UR20][R184.64+-0xc0], R39 ;  /* 0xffff4027b8007986 */ /* 0x000fe8000c101514 */
[----:B----4-:R-:W-:Y:S01]  /*19420*/  @!P1 HADD2 R40, -R37.H0_H0, -RZ.H0_H0 ;  /* 0xa00000ff25289230 */ /* 0x010fe20000000900 */
[----:B------:R-:W-:Y:S04]  /*19430*/  STG.E.U16 desc[UR20][R184.64+-0xbe], R38 ;  /* 0xffff4226b8007986 */ /* 0x000fe8000c101514 */
[----:B------:R-:W-:Y:S01]  /*19440*/  PRMT R51, R40, 0x7610, R51 ;  /* 0x0000761028337816 */ /* 0x000fe20000000033 */
[----:B------:R4:W-:Y:S01]  /*19450*/  @!P1 STL.S16 [R1+0x2b4], R40 ;  /* 0x0002b42801009387 */ /* 0x0009e20000100600 */
[----:B---3--:R-:W-:Y:S02]  /*19460*/  PRMT R88, R37, 0x5410, R0 ;  /* 0x0000541025587816 */ /* 0x008fe40000000000 */
[----:B------:R-:W-:Y:S02]  /*19470*/  @!P1 PRMT R37, R51, 0x5410, RZ ;  /* 0x0000541033259816 */ /* 0x000fe400000000ff */
[----:B------:R-:W3:Y:S01]  /*19480*/  MUFU.EX2 R51, R252 ;  /* 0x000000fc00337308 */ /* 0x000ee20000000800 */
[----:B----4-:R-:W-:Y:S09]  /*19490*/  LOP3.LUT R40, R43, 0xffff, RZ, 0xc0, !PT ;  /* 0x0000ffff2b287812 */ /* 0x010ff200078ec0ff */
[----:B------:R-:W-:Y:S01]  /*194a0*/  MUFU.EX2 R43, R246 ;  /* 0x000000f6002b7308 */ /* 0x000fe20000000800 */
[----:B------:R-:W-:Y:S01]  /*194b0*/  SHF.R.U32.HI R188, RZ, 0x8, R40 ;  /* 0x00000008ffbc7819 */ /* 0x000fe20000011628 */
[----:B---3--:R-:W-:Y:S01]  /*194c0*/  FADD.FTZ R47, R51, R62 ;  /* 0x0000003e332f7221 */ /* 0x008fe20000010000 */
[----:B------:R-:W-:Y:S01]  /*194d0*/  F2FP.F16.F32.PACK_AB R236, R182, R51 ;  /* 0x00000033b6ec723e */ /* 0x000fe200000000ff */
[----:B------:R-:W-:Y:S01]  /*194e0*/  IMAD.MOV.U32 R252, RZ, RZ, R175 ;  /* 0x000000fffffc7224 */ /* 0x000fe200078e00af */
[----:B------:R-:W-:Y:S02]  /*194f0*/  LOP3.LUT R40, R188, 0xffff, RZ, 0xc0, !PT ;  /* 0x0000ffffbc287812 */ /* 0x000fe400078ec0ff */
[----:B------:R-:W-:Y:S02]  /*19500*/  PRMT R175, R42, 0x7773, RZ ;  /* 0x000077732aaf7816 */ /* 0x000fe400000000ff */
[----:B------:R-:W-:Y:S02]  /*19510*/  ISETP.LE.U32.AND P1, PT, R40, UR8, PT ;  /* 0x0000000828007c0c */ /* 0x000fe4000bf23070 */
[----:B------:R-:W3:Y:S02]  /*19520*/  MUFU.EX2 R40, R123 ;  /* 0x0000007b00287308 */ /* 0x000ee40000000800 */
[----:B---3--:R-:W-:Y:S01]  /*19530*/  F2FP.F16.F32.PACK_AB R94, R40, R41 ;  /* 0x00000029285e723e */ /* 0x008fe200000000ff */
[----:B--2---:R-:W-:Y:S05]  /*19540*/  @!P4 HADD2 R87, -R0.H0_H0, -RZ.H0_H0 ;  /* 0xa00000ff0057c230 */ /* 0x004fea0000000900 */
[----:B------:R-:W-:Y:S01]  /*19550*/  PRMT R46, R87, 0x7610, R46 ;  /* 0x00007610572e7816 */ /* 0x000fe2000000002e */
[----:B------:R-:W-:Y:S03]  /*19560*/  @!P4 STL.S16 [R1+0x2a0], R87 ;  /* 0x0002a0570100c387 */ /* 0x000fe60000100600 */
[----:B------:R-:W-:Y:S01]  /*19570*/  @!P4 PRMT R0, R46, 0x5410, RZ ;  /* 0x000054102e00c816 */ /* 0x000fe200000000ff */
[----:B------:R1:W2:Y:S01]  /*19580*/  LDL.S16 R53, [R1+0x2b0] ;  /* 0x0002b00001357983 */ /* 0x0002a20000100600 */
[----:B------:R-:W-:Y:S01]  /*19590*/  ISETP.LE.U32.AND P4, PT, R179, UR8, PT ;  /* 0x00000008b3007c0c */ /* 0x000fe2000bf83070 */
[--C-:B------:R-:W-:Y:S01]  /*195a0*/  FADD.FTZ R46, R41, R56.reuse ;  /* 0x00000038292e7221 */ /* 0x100fe20000010000 */
[----:B------:R-:W-:Y:S01]  /*195b0*/  PRMT R56, R210, 0x7632, R56 ;  /* 0x00007632d2387816 */ /* 0x000fe20000000038 */
[----:B------:R1:W3:Y:S02]  /*195c0*/  LDL.S16 R52, [R1+0x2ac] ;  /* 0x0002ac0001347983 */ /* 0x0002e40000100600 */
[----:B------:R-:W-:Y:S01]  /*195d0*/  FADD.FTZ R235, R40, R46 ;  /* 0x0000002e28eb7221 */ /* 0x000fe20000010000 */
[----:B------:R-:W-:Y:S05]  /*195e0*/  FADD.FTZ R40, R182, R47 ;  /* 0x0000002fb6287221 */ /* 0x000fea0000010000 */
[----:B------:R4:W-:Y:S02]  /*195f0*/  STL [R1+0x308], R40 ;  /* 0x0003082801007387 */ /* 0x0009e40000100800 */
[----:B----4-:R-:W-:Y:S05]  /*19600*/  IMAD.U32 R40, RZ, RZ, UR24 ;  /* 0x00000018ff287e24 */ /* 0x010fea000f8e00ff */
[----:B------:R-:W-:Y:S01]  /*19610*/  LOP3.LUT R40, R121, UR27, R40, 0x96, !PT ;  /* 0x0000001b79287c12 */ /* 0x000fe2000f8e9628 */
[----:B------:R-:W-:Y:S02]  /*19620*/  IMAD.MOV.U32 R121, RZ, RZ, R105 ;  /* 0x000000ffff797224 */ /* 0x000fe400078e0069 */
[----:B--2---:R-:W-:Y:S02]  /*19630*/  @!P1 HADD2 R53, -R79.H1_H1, -RZ.H0_H0 ;  /* 0xa00000ff4f359230 */ /* 0x004fe40000000d00 */
[C---:B---3--:R-:W-:Y:S03]  /*19640*/  @!P4 HADD2 R52, -R78.reuse.H0_H0, -RZ.H0_H0 ;  /* 0xa00000ff4e34c230 */ /* 0x048fe60000000900 */
[----:B------:R-:W-:Y:S01]  /*19650*/  PRMT R55, R53, 0x7610, R55 ;  /* 0x0000761035377816 */ /* 0x000fe20000000037 */
[----:B------:R-:W-:Y:S01]  /*19660*/  @!P1 STL.S16 [R1+0x2b0], R53 ;  /* 0x0002b03501009387 */ /* 0x000fe20000100600 */
[----:B------:R-:W-:Y:S03]  /*19670*/  PRMT R42, R52, 0x7610, R42 ;  /* 0x00007610342a7816 */ /* 0x000fe6000000002a */
[----:B------:R2:W-:Y:S01]  /*19680*/  @!P4 STL.S16 [R1+0x2ac], R52 ;  /* 0x0002ac340100c387 */ /* 0x0005e20000100600 */
[----:B------:R-:W-:Y:S02]  /*19690*/  @!P1 PRMT R143, R55, 0x5410, RZ ;  /* 0x00005410378f9816 */ /* 0x000fe400000000ff */
[----:B------:R-:W-:Y:S02]  /*196a0*/  ISETP.LE.U32.AND P1, PT, R177, UR8, PT ;  /* 0x00000008b1007c0c */ /* 0x000fe4000bf23070 */
[----:B------:R-:W-:Y:S02]  /*196b0*/  @!P4 PRMT R144, R42, 0x5410, RZ ;  /* 0x000054102a90c816 */ /* 0x000fe400000000ff */
[----:B------:R-:W-:Y:S01]  /*196c0*/  ISETP.LE.U32.AND P4, PT, R215, UR8, PT ;  /* 0x00000008d7007c0c */ /* 0x000fe2000bf83070 */
[----:B--2---:R-:W-:Y:S04]  /*196d0*/  IMAD.WIDE.U32 R52, R40, -0x326172a9, RZ ;  /* 0xcd9e8d5728347825 */ /* 0x004fe800078e00ff */
[----:B------:R-:W-:Y:S01]  /*196e0*/  IMAD.WIDE R40, R245, -0x70, R44 ;  /* 0xffffff90f5287825 */ /* 0x000fe200078e022c */
[----:B------:R-:W-:Y:S02]  /*196f0*/  LOP3.LUT R46, R53, R107, RZ, 0x3c, !PT ;  /* 0x0000006b352e7212 */ /* 0x000fe400078e3cff */
[----:B------:R1:W2:Y:S03]  /*19700*/  LDL.S16 R107, [R1+0x2a4] ;  /* 0x0002a400016b7983 */ /* 0x0002a60000100600 */
[----:B------:R-:W-:Y:S01]  /*19710*/  IMAD.WIDE.U32 R46, R46, -0x2daee0ad, RZ ;  /* 0xd2511f532e2e7825 */ /* 0x000fe200078e00ff */
[----:B------:R3:W-:Y:S04]  /*19720*/  STG.E.U16 desc[UR20][R40.64+-0xbe], R0 ;  /* 0xffff420028007986 */ /* 0x0007e8000c101514 */
[----:B------:R-:W-:Y:S01]  /*19730*/  LOP3.LUT R44, R108, UR19, R47, 0x96, !PT ;  /* 0x000000136c2c7c12 */ /* 0x000fe2000f8e962f */
[----:B------:R4:W-:Y:S01]  /*19740*/  STG.E.U16 desc[UR20][R40.64+-0xc0], R37 ;  /* 0xffff402528007986 */ /* 0x0009e2000c101514 */
[----:B------:R-:W1:Y:S03]  /*19750*/  MUFU.EX2 R47, R247 ;  /* 0x000000f7002f7308 */ /* 0x000e660000000800 */
[----:B------:R2:W2:Y:S01]  /*19760*/  LDL.S16 R108, [R1+0x2a8] ;  /* 0x0002a800016c7983 */ /* 0x0004a20000100600 */
[----:B------:R-:W-:Y:S01]  /*19770*/  IMAD.WIDE.U32 R44, R44, -0x326172a9, RZ ;  /* 0xcd9e8d572c2c7825 */ /* 0x000fe200078e00ff */
[----:B-1----:R-:W-:Y:S02]  /*19780*/  F2FP.F16.F32.PACK_AB R232, R43, R47 ;  /* 0x0000002f2be8723e */ /* 0x002fe400000000ff */
[----:B---3--:R-:W-:Y:S01]  /*19790*/  LOP3.LUT R0, R52, R252, RZ, 0x3c, !PT ;  /* 0x000000fc34007212 */ /* 0x008fe200078e3cff */
[----:B------:R-:W-:Y:S02]  /*197a0*/  IMAD.MOV.U32 R252, RZ, RZ, R240 ;  /* 0x000000fffffc7224 */ /* 0x000fe400078e00f0 */
[----:B------:R-:W3:Y:S01]  /*197b0*/  LDL.LU R240, [R1+0x2f4] ;  /* 0x0002f40001f07983 */ /* 0x000ee20000300800 */
[----:B----4-:R-:W-:Y:S01]  /*197c0*/  LOP3.LUT R37, R226, UR13, R45, 0x96, !PT ;  /* 0x0000000de2257c12 */ /* 0x010fe2000f8e962d */
[----:B------:R-:W-:Y:S01]  /*197d0*/  IMAD.WIDE.U32 R38, R0, -0x2daee0ad, RZ ;  /* 0xd2511f5300267825 */ /* 0x000fe200078e00ff */
[----:B------:R-:W-:Y:S01]  /*197e0*/  LOP3.LUT R212, R252, 0xff, RZ, 0xc0, !PT ;  /* 0x000000fffcd47812 */ /* 0x000fe200078ec0ff */
[----:B------:R1:W4:Y:S02]  /*197f0*/  LDL.S16 R87, [R1+0x29c] ;  /* 0x00029c0001577983 */ /* 0x0003240000100600 */
[----:B------:R-:W-:Y:S01]  /*19800*/  FADD.FTZ R0, R47, R86 ;  /* 0x000000562f007221 */ /* 0x000fe20000010000 */
[----:B------:R-:W-:Y:S01]  /*19810*/  IMAD.WIDE R40, R245, 0x70, R40 ;  /* 0x00000070f5287825 */ /* 0x000fe200078e0228 */
[----:B------:R-:W-:Y:S01]  /*19820*/  LOP3.LUT R42, R46, UR17, R39, 0x96, !PT ;  /* 0x000000112e2a7c12 */ /* 0x000fe2000f8e9627 */
[----:B------:R1:W4:Y:S02]  /*19830*/  LDL.S16 R55, [R1+0x298] ;  /* 0x0002980001377983 */ /* 0x0003240000100600 */
[----:B------:R-:W-:Y:S01]  /*19840*/  FADD.FTZ R43, R43, R0 ;  /* 0x000000002b2b7221 */ /* 0x000fe20000010000 */
[----:B------:R-:W-:Y:S01]  /*19850*/  IMAD.WIDE.U32 R46, R37, -0x2daee0ad, RZ ;  /* 0xd2511f53252e7825 */ /* 0x000fe200078e00ff */
[C---:B------:R-:W-:Y:S01]  /*19860*/  PRMT R37, R195.reuse, 0x7632, R37 ;  /* 0x00007632c3257816 */ /* 0x040fe20000000025 */
[----:B------:R-:W4:Y:S03]  /*19870*/  LDL.LU R247, [R1+0x2c4] ;  /* 0x0002c40001f77983 */ /* 0x000f260000300800 */
[----:B------:R-:W-:Y:S01]  /*19880*/  LOP3.LUT R39, R38, UR16, R47, 0x96, !PT ;  /* 0x0000001026277c12 */ /* 0x000fe2000f8e962f */
[----:B------:R-:W4:Y:S01]  /*19890*/  LDL.LU R246, [R1+0x2c8] ;  /* 0x0002c80001f67983 */ /* 0x000f220000300800 */
[----:B------:R-:W-:Y:S03]  /*198a0*/  PRMT R38, R195, 0x7610, R38 ;  /* 0x00007610c3267816 */ /* 0x000fe60000000026 */
[----:B------:R-:W-:Y:S04]  /*198b0*/  STG.E.U16 desc[UR20][R40.64+-0xc0], R102 ;  /* 0xffff406628007986 */ /* 0x000fe8000c101514 */
[----:B------:R1:W-:Y:S04]  /*198c0*/  STG.E.U16 desc[UR20][R40.64+-0xbe], R132 ;  /* 0xffff428428007986 */ /* 0x0003e8000c101514 */
[----:B------:R1:W-:Y:S04]  /*198d0*/  STG.E.U16 desc[UR20][R186.64+-0xc0], R142 ;  /* 0xffff408eba007986 */ /* 0x0003e8000c101514 */
[----:B------:R-:W-:Y:S01]  /*198e0*/  STG.E.U16 desc[UR20][R186.64+-0xbe], R99 ;  /* 0xffff4263ba007986 */ /* 0x000fe2000c101514 */
[----:B-1----:R-:W-:Y:S01]  /*198f0*/  SHF.R.U32.HI R132, RZ, 0x18, R216 ;  /* 0x00000018ff847819 */ /* 0x002fe200000116d8 */
[----:B------:R-:W-:Y:S01]  /*19900*/  IMAD.WIDE R40, R245, -0x70, R40 ;  /* 0xffffff90f5287825 */ /* 0x000fe200078e0228 */
[----:B------:R-:W-:Y:S03]  /*19910*/  PRMT R142, R85, 0x7632, R142 ;  /* 0x00007632558e7816 */ /* 0x000fe6000000008e */
[----:B--2---:R-:W-:Y:S05]  /*19920*/  @!P4 HADD2 R107, -R85.H0_H0, -RZ.H0_H0 ;  /* 0xa00000ff556bc230 */ /* 0x004fea0000000900 */
[----:B------:R-:W-:Y:S04]  /*19930*/  PRMT R0, R107, 0x7610, R0 ;  /* 0x000076106b007816 */ /* 0x000fe80000000000 */
[----:B------:R-:W-:Y:S01]  /*19940*/  @!P4 PRMT R153, R0, 0x5410, RZ ;  /* 0x000054100099c816 */ /* 0x000fe200000000ff */
[----:B------:R-:W-:Y:S05]  /*19950*/  @!P1 HADD2 R108, -R78.H1_H1, -RZ.H0_H0 ;  /* 0xa00000ff4e6c9230 */ /* 0x000fea0000000d00 */
[----:B------:R-:W-:Y:S01]  /*19960*/  PRMT R62, R108, 0x7610, R62 ;  /* 0x000076106c3e7816 */ /* 0x000fe2000000003e */
[----:B------:R-:W-:Y:S03]  /*19970*/  @!P1 STL.S16 [R1+0x2a8], R108 ;  /* 0x0002a86c01009387 */ /* 0x000fe60000100600 */
[----:B------:R-:W-:Y:S01]  /*19980*/  @!P1 PRMT R150, R62, 0x5410, RZ ;  /* 0x000054103e969816 */ /* 0x000fe200000000ff */
[----:B------:R1:W-:Y:S01]  /*19990*/  STL [R1+0x304], R43 ;  /* 0x0003042b01007387 */ /* 0x0003e20000100800 */
[----:B------:R-:W-:Y:S03]  /*199a0*/  ISETP.LE.U32.AND P1, PT, R212, UR8, PT ;  /* 0x00000008d4007c0c */ /* 0x000fe6000bf23070 */
[----:B------:R-:W-:Y:S04]  /*199b0*/  @!P4 STL.S16 [R1+0x2a4], R107 ;  /* 0x0002a46b0100c387 */ /* 0x000fe80000100600 */
[----:B------:R2:W2:Y:S01]  /*199c0*/  LDL.S16 R86, [R1+0x294] ;  /* 0x0002940001567983 */ /* 0x0004a20000100600 */
[----:B---3--:R-:W-:Y:S03]  /*199d0*/  ISETP.GT.U32.AND P4, PT, R240, UR8, PT ;  /* 0x00000008f0007c0c */ /* 0x008fe6000bf84070 */
[----:B------:R3:W3:Y:S02]  /*199e0*/  LDL.S16 R62, [R1+0x290] ;  /* 0x00029000013e7983 */ /* 0x0006e40000100600 */
[----:B----4-:R-:W-:Y:S05]  /*199f0*/  @!P1 HADD2 R87, -R38.H0_H0, -RZ.H0_H0 ;  /* 0xa00000ff26579230 */ /* 0x010fea0000000900 */
[----:B------:R-:W-:Y:S01]  /*19a00*/  PRMT R51, R87, 0x7610, R51 ;  /* 0x0000761057337816 */ /* 0x000fe20000000033 */
[----:B------:R4:W-:Y:S02]  /*19a10*/  @!P1 STL.S16 [R1+0x29c], R87 ;  /* 0x00029c5701009387 */ /* 0x0009e40000100600 */
[----:B------:R-:W-:Y:S02]  /*19a20*/  @P4 HADD2 R55, -R37.H0_H0, -RZ.H0_H0 ;  /* 0xa00000ff25374230 */ /* 0x000fe40000000900 */
[----:B-1----:R-:W-:Y:S03]  /*19a30*/  IMAD.WIDE.U32 R42, R42, -0x326172a9, RZ ;  /* 0xcd9e8d572a2a7825 */ /* 0x002fe600078e00ff */
[----:B------:R1:W-:Y:S02]  /*19a40*/  @P4 STL.S16 [R1+0x298], R55 ;  /* 0x0002983701004387 */ /* 0x0003e40000100600 */
[----:B------:R-:W-:Y:S05]  /*19a50*/  LOP3.LUT R44, R44, UR10, R43, 0x96, !PT ;  /* 0x0000000a2c2c7c12 */ /* 0x000fea000f8e962b */
[----:B------:R-:W-:Y:S04]  /*19a60*/  IMAD.WIDE.U32 R108, R44, -0x2daee0ad, RZ ;  /* 0xd2511f532c6c7825 */ /* 0x000fe800078e00ff */
[----:B------:R-:W-:Y:S01]  /*19a70*/  IMAD.WIDE.U32 R44, R39, -0x326172a9, RZ ;  /* 0xcd9e8d57272c7825 */ /* 0x000fe200078e00ff */
[----:B------:R-:W-:Y:S02]  /*19a80*/  LOP3.LUT R0, R46, UR15, R109, 0x96, !PT ;  /* 0x0000000f2e007c12 */ /* 0x000fe4000f8e966d */
[----:B------:R-:W-:Y:S02]  /*19a90*/  PRMT R46, R55, 0x7610, R46 ;  /* 0x00007610372e7816 */ /* 0x000fe4000000002e */
[----:B------:R-:W-:Y:S01]  /*19aa0*/  LOP3.LUT R111, R42, UR9, R45, 0x96, !PT ;  /* 0x000000092a6f7c12 */ /* 0x000fe2000f8e962d */
[----:B------:R-:W-:Y:S01]  /*19ab0*/  IMAD.WIDE.U32 R104, R0, -0x326172a9, RZ ;  /* 0xcd9e8d5700687825 */ /* 0x000fe200078e00ff */
[----:B------:R-:W-:Y:S02]  /*19ac0*/  PRMT R0, R36, 0x7632, R0 ;  /* 0x0000763224007816 */ /* 0x000fe40000000000 */
[----:B----4-:R-:W-:Y:S02]  /*19ad0*/  PRMT R87, R38, 0x5410, R37 ;  /* 0x0000541026577816 */ /* 0x010fe40000000025 */
[----:B------:R-:W-:Y:S02]  /*19ae0*/  @!P1 PRMT R38, R51, 0x5410, RZ ;  /* 0x0000541033269816 */ /* 0x000fe400000000ff */
[----:B------:R-:W-:Y:S01]  /*19af0*/  ISETP.GT.U32.AND P1, PT, R246, UR8, PT ;  /* 0x00000008f6007c0c */ /* 0x000fe2000bf24070 */
[----:B------:R4:W4:Y:S01]  /*19b00*/  LDL.S16 R51, [R1+0x25c] ;  /* 0x00025c0001337983 */ /* 0x0009220000100600 */
[----:B------:R-:W-:Y:S02]  /*19b10*/  @P4 PRMT R37, R46, 0x5410, RZ ;  /* 0x000054102e254816 */ /* 0x000fe400000000ff */
[----:B------:R-:W-:Y:S01]  /*19b20*/  ISETP.GT.U32.AND P4, PT, R247, UR8, PT ;  /* 0x00000008f7007c0c */ /* 0x000fe2000bf84070 */
[----:B-1----:R1:W4:Y:S01]  /*19b30*/  LDL.S16 R55, [R1+0x260] ;  /* 0x0002600001377983 */ /* 0x0023220000100600 */
[----:B------:R-:W-:Y:S02]  /*19b40*/  LOP3.LUT R107, R44, UR11, R105, 0x96, !PT ;  /* 0x0000000b2c6b7c12 */ /* 0x000fe4000f8e9669 */
[----:B------:R-:W-:Y:S01]  /*19b50*/  PRMT R105, R251, 0x5410, R250 ;  /* 0x00005410fb697816 */ /* 0x000fe200000000fa */
[----:B------:R1:W-:Y:S04]  /*19b60*/  STG.E.U16 desc[UR20][R184.64+-0xae], R37 ;  /* 0xffff5225b8007986 */ /* 0x0003e8000c101514 */
[----:B------:R1:W-:Y:S02]  /*19b70*/  STG.E.U16 desc[UR20][R184.64+-0xb0], R38 ;  /* 0xffff5026b8007986 */ /* 0x0003e4000c101514 */
[----:B-1----:R-:W-:Y:S02]  /*19b80*/  PRMT R37, R191, 0x7610, R37 ;  /* 0x00007610bf257816 */ /* 0x002fe40000000025 */
[----:B------:R-:W-:Y:S04]  /*19b90*/  LOP3.LUT R38, R107, 0xffff, RZ, 0xc0, !PT ;  /* 0x0000ffff6b267812 */ /* 0x000fe800078ec0ff */
[----:B------:R-:W-:Y:S02]  /*19ba0*/  SHF.R.U32.HI R160, RZ, 0x8, R38 ;  /* 0x00000008ffa07819 */ /* 0x000fe40000011626 */
[----:B------:R-:W-:Y:S01]  /*19bb0*/  LOP3.LUT R38, R53, R248, RZ, 0x3c, !PT ;  /* 0x000000f835267212 */ /* 0x000fe200078e3cff */
[----:B--2---:R-:W-:Y:S02]  /*19bc0*/  @P1 HADD2 R86, -R36.H0_H0, -RZ.H0_H0 ;  /* 0xa00000ff24561230 */ /* 0x004fe40000000900 */
[----:B---3--:R-:W-:Y:S03]  /*19bd0*/  @P4 HADD2 R62, -R0.H0_H0, -RZ.H0_H0 ;  /* 0xa00000ff003e4230 */ /* 0x008fe60000000900 */
[----:B------:R-:W-:Y:S01]  /*19be0*/  PRMT R43, R86, 0x7610, R43 ;  /* 0x00007610562b7816 */ /* 0x000fe2000000002b */
[----:B------:R1:W-:Y:S01]  /*19bf0*/  @P1 STL.S16 [R1+0x294], R86 ;  /* 0x0002945601001387 */ /* 0x0003e20000100600 */
[----:B------:R-:W-:Y:S03]  /*19c00*/  PRMT R42, R62, 0x7610, R42 ;  /* 0x000076103e2a7816 */ /* 0x000fe6000000002a */
[----:B------:R-:W-:Y:S04]  /*19c10*/  @P4 STL.S16 [R1+0x290], R62 ;  /* 0x0002903e01004387 */ /* 0x000fe80000100600 */
[----:B------:R2:W3:Y:S04]  /*19c20*/  LDL.S16 R47, [R1+0x250] ;  /* 0x00025000012f7983 */ /* 0x0004e80000100600 */
[----:B------:R2:W2:Y:S01]  /*19c30*/  LDL.S16 R46, [R1+0x258] ;  /* 0x00025800012e7983 */ /* 0x0004a20000100600 */
[----:B-1----:R-:W-:Y:S02]  /*19c40*/  PRMT R86, R36, 0x5410, R0 ;  /* 0x0000541024567816 */ /* 0x002fe40000000000 */
[----:B------:R-:W-:Y:S02]  /*19c50*/  @P1 PRMT R36, R43, 0x5410, RZ ;  /* 0x000054102b241816 */ /* 0x000fe400000000ff */
[----:B------:R-:W-:Y:S02]  /*19c60*/  ISETP.LE.U32.AND P1, PT, R149, UR8, PT ;  /* 0x0000000895007c0c */ /* 0x000fe4000bf23070 */
[----:B------:R-:W-:Y:S01]  /*19c70*/  @P4 PRMT R0, R42, 0x5410, RZ ;  /* 0x000054102a004816 */ /* 0x000fe200000000ff */
[----:B------:R1:W-:Y:S01]  /*19c80*/  STG.E.U16 desc[UR20][R40.64+-0xb0], R36 ;  /* 0xffff502428007986 */ /* 0x0003e2000c101514 */
[----:B------:R-:W-:Y:S01]  /*19c90*/  IMAD.WIDE.U32 R42, R38, -0x2daee0ad, RZ ;  /* 0xd2511f53262a7825 */ /* 0x000fe200078e00ff */
[----:B------:R-:W-:Y:S02]  /*19ca0*/  PRMT R38, R216, 0x7632, R38 ;  /* 0x00007632d8267816 */ /* 0x000fe40000000026 */
[----:B------:R1:W-:Y:S02]  /*19cb0*/  STG.E.U16 desc[UR20][R40.64+-0xae], R0 ;  /* 0xffff520028007986 */ /* 0x0003e4000c101514 */
[----:B------:R-:W-:Y:S04]  /*19cc0*/  LOP3.LUT R122, R38, 0xff, RZ, 0xc0, !PT ;  /* 0x000000ff267a7812 */ /* 0x000fe800078ec0ff */
[----:B------:R-:W-:Y:S01]  /*19cd0*/  ISETP.LE.U32.AND P5, PT, R122, UR8, PT ;  /* 0x000000087a007c0c */ /* 0x000fe2000bfa3070 */
[----:B----4-:R-:W-:Y:S05]  /*19ce0*/  @!P1 HADD2 R55, -R37.H0_H0, -RZ.H0_H0 ;  /* 0xa00000ff25379230 */ /* 0x010fea0000000900 */
[----:B------:R-:W-:Y:S01]  /*19cf0*/  PRMT R39, R55, 0x7610, R39 ;  /* 0x0000761037277816 */ /* 0x000fe20000000027 */
[----:B------:R4:W-:Y:S01]  /*19d00*/  @!P1 STL.S16 [R1+0x260], R55 ;  /* 0x0002603701009387 */ /* 0x0009e20000100600 */
[----:B-1----:R-:W-:Y:S04]  /*19d10*/  LOP3.LUT R36, R160, 0xffff, RZ, 0xc0, !PT ;  /* 0x0000ffffa0247812 */ /* 0x002fe800078ec0ff */
[----:B------:R-:W-:Y:S01]  /*19d20*/  ISETP.LE.U32.AND P4, PT, R36, UR8, PT ;  /* 0x0000000824007c0c */ /* 0x000fe2000bf83070 */
[----:B------:R-:W-:Y:S01]  /*19d30*/  IMAD.WIDE R40, R245, 0x70, R40 ;  /* 0x00000070f5287825 */ /* 0x000fe200078e0228 */
[----:B------:R-:W-:Y:S02]  /*19d40*/  PRMT R36, R191, 0x7632, R36 ;  /* 0x00007632bf247816 */ /* 0x000fe40000000024 */
[----:B------:R-:W-:Y:S02]  /*19d50*/  LOP3.LUT R0, R52, R239, RZ, 0x3c, !PT ;  /* 0x000000ef34007212 */ /* 0x000fe400078e3cff */
[----:B------:R-:W-:Y:S01]  /*19d60*/  PRMT R99, R37, 0x5410, R36 ;  /* 0x0000541025637816 */ /* 0x000fe20000000024 */
[----:B------:R-:W-:Y:S01]  /*19d70*/  @!P6 HADD2 R51, -R36.H0_H0, -RZ.H0_H0 ;  /* 0xa00000ff2433e230 */ /* 0x000fe20000000900 */
[----:B------:R-:W-:Y:S01]  /*19d80*/  @!P1 PRMT R37, R39, 0x5410, RZ ;  /* 0x0000541027259816 */ /* 0x000fe200000000ff */
[----:B------:R1:W-:Y:S01]  /*19d90*/  STG.E.U16 desc[UR20][R40.64+-0xb0], R140 ;  /* 0xffff508c28007986 */ /* 0x0003e2000c101514 */
[----:B------:R-:W-:Y:S01]  /*19da0*/  ISETP.GT.U32.AND P1, PT, R225, UR8, PT ;  /* 0x00000008e1007c0c */ /* 0x000fe2000bf24070 */
[----:B------:R-:W-:Y:S01]  /*19db0*/  IMAD.WIDE.U32 R44, R0, -0x2daee0ad, RZ ;  /* 0xd2511f53002c7825 */ /* 0x000fe200078e00ff */
[----:B------:R-:W-:Y:S01]  /*19dc0*/  PRMT R48, R51, 0x7610, R48 ;  /* 0x0000761033307816 */ /* 0x000fe20000000030 */
[----:B------:R-:W-:Y:S01]  /*19dd0*/  @!P6 STL.S16 [R1+0x25c], R51 ;  /* 0x00025c330100e387 */ /* 0x000fe20000100600 */
[----:B------:R-:W-:Y:S02]  /*19de0*/  LOP3.LUT R0, R120, UR19, R43, 0x96, !PT ;  /* 0x0000001378007c12 */ /* 0x000fe4000f8e962b */
[----:B------:R-:W-:Y:S01]  /*19df0*/  @!P6 PRMT R36, R48, 0x5410, RZ ;  /* 0x000054103024e816 */ /* 0x000fe200000000ff */
[----:B------:R2:W2:Y:S01]  /*19e00*/  LDL.S16 R62, [R1+0x24c] ;  /* 0x00024c00013e7983 */ /* 0x0004a20000100600 */
[----:B------:R-:W-:Y:S01]  /*19e10*/  LOP3.LUT R39, R42, UR17, R45, 0x96, !PT ;  /* 0x000000112a277c12 */ /* 0x000fe2000f8e962d */
[----:B------:R-:W-:Y:S01]  /*19e20*/  IMAD.WIDE.U32 R52, R0, -0x326172a9, RZ ;  /* 0xcd9e8d5700347825 */ /* 0x000fe200078e00ff */
[----:B------:R-:W-:Y:S01]  /*19e30*/  PRMT R0, R3, 0x7632, R0 ;  /* 0x0000763203007816 */ /* 0x000fe20000000000 */
[----:B----4-:R4:W4:Y:S01]  /*19e40*/  LDL.S16 R55, [R1+0x254] ;  /* 0x0002540001377983 */ /* 0x0109220000100600 */
[----:B------:R-:W-:Y:S02]  /*19e50*/  LOP3.LUT R191, R194, 0xff, RZ, 0xc0, !PT ;  /* 0x000000ffc2bf7812 */ /* 0x000fe400078ec0ff */
[----:B------:R-:W-:Y:S01]  /*19e60*/  LOP3.LUT R38, R234, UR13, R53, 0x96, !PT ;  /* 0x0000000dea267c12 */ /* 0x000fe2000f8e9635 */
[----:B------:R1:W-:Y:S01]  /*19e70*/  STG.E.U16 desc[UR20][R40.64+-0xae], R103 ;  /* 0xffff526728007986 */ /* 0x0003e2000c101514 */
[----:B------:R-:W-:Y:S03]  /*19e80*/  ISETP.LE.U32.AND P6, PT, R110, UR8, PT ;  /* 0x000000086e007c0c */ /* 0x000fe6000bfc3070 */
[----:B------:R1:W-:Y:S04]  /*19e90*/  STG.E.U16 desc[UR20][R186.64+-0xb0], R98 ;  /* 0xffff5062ba007986 */ /* 0x0003e8000c101514 */
[----:B------:R-:W-:Y:S01]  /*19ea0*/  STG.E.U16 desc[UR20][R186.64+-0xae], R101 ;  /* 0xffff5265ba007986 */ /* 0x000fe2000c101514 */
[----:B-1----:R-:W-:Y:S03]  /*19eb0*/  PRMT R140, R84, 0x7610, R140 ;  /* 0x00007610548c7816 */ /* 0x002fe6000000008c */
[----:B------:R1:W-:Y:S04]  /*19ec0*/  STG.E.U16 desc[UR20][R184.64+-0xa0], R37 ;  /* 0xffff6025b8007986 */ /* 0x0003e8000c101514 */
[----:B------:R1:W-:Y:S01]  /*19ed0*/  STG.E.U16 desc[UR20][R184.64+-0x9e], R36 ;  /* 0xffff6224b8007986 */ /* 0x0003e2000c101514 */
[----:B------:R-:W-:Y:S01]  /*19ee0*/  IMAD.WIDE R40, R245, -0x70, R40 ;  /* 0xffffff90f5287825 */ /* 0x000fe200078e0228 */
[----:B------:R-:W-:Y:S03]  /*19ef0*/  PRMT R98, R3, 0x5410, R0 ;  /* 0x0000541003627816 */ /* 0x000fe60000000000 */
[----:B---3--:R-:W-:Y:S02]  /*19f00*/  @P1 HADD2 R47, -R85.H1_H1, -RZ.H0_H0 ;  /* 0xa00000ff552f1230 */ /* 0x008fe40000000d00 */
[----:B--2---:R-:W-:Y:S03]  /*19f10*/  @!P5 HADD2 R46, -R3.H0_H0, -RZ.H0_H0 ;  /* 0xa00000ff032ed230 */ /* 0x004fe60000000900 */
[----:B------:R-:W-:Y:S01]  /*19f20*/  PRMT R42, R47, 0x7610, R42 ;  /* 0x000076102f2a7816 */ /* 0x000fe2000000002a */
[----:B------:R-:W-:Y:S01]  /*19f30*/  @P1 STL.S16 [R1+0x250], R47 ;  /* 0x0002502f01001387 */ /* 0x000fe20000100600 */
[----:B-1----:R-:W-:Y:S03]  /*19f40*/  PRMT R37, R46, 0x7610, R37 ;  /* 0x000076102e257816 */ /* 0x002fe60000000025 */
[----:B------:R1:W-:Y:S01]  /*19f50*/  @!P5 STL.S16 [R1+0x258], R46 ;  /* 0x0002582e0100d387 */ /* 0x0003e20000100600 */
[----:B------:R-:W-:Y:S01]  /*19f60*/  @P1 PRMT R142, R42, 0x5410, RZ ;  /* 0x000054102a8e1816 */ /* 0x000fe200000000ff */
[----:B------:R-:W-:Y:S01]  /*19f70*/  IMAD.WIDE.U32 R42, R39, -0x326172a9, RZ ;  /* 0xcd9e8d57272a7825 */ /* 0x000fe200078e00ff */
[----:B------:R-:W-:Y:S01]  /*19f80*/  ISETP.GT.U32.AND P1, PT, R224, UR8, PT ;  /* 0x00000008e0007c0c */ /* 0x000fe2000bf24070 */
[----:B------:R2:W3:Y:S01]  /*19f90*/  LDL.S16 R51, [R1+0x240] ;  /* 0x0002400001337983 */ /* 0x0004e20000100600 */
[----:B------:R-:W-:Y:S02]  /*19fa0*/  @!P5 PRMT R3, R37, 0x5410, RZ ;  /* 0x000054102503d816 */ /* 0x000fe400000000ff */
[----:B------:R-:W-:Y:S01]  /*19fb0*/  ISETP.LE.U32.AND P5, PT, R132, UR8, PT ;  /* 0x0000000884007c0c */ /* 0x000fe2000bfa3070 */
[----:B------:R2:W2:Y:S01]  /*19fc0*/  LDL.S16 R48, [R1+0x230] ;  /* 0x0002300001307983 */ /* 0x0004a20000100600 */
[----:B------:R-:W-:Y:S02]  /*19fd0*/  LOP3.LUT R36, R52, UR10, R43, 0x96, !PT ;  /* 0x0000000a34247c12 */ /* 0x000fe4000f8e962b */
[----:B------:R-:W-:Y:S01]  /*19fe0*/  PRMT R52, R197, 0x7632, R52 ;  /* 0x00007632c5347816 */ /* 0x000fe20000000034 */
[----:B------:R1:W-:Y:S02]  /*19ff0*/  STG.E.U16 desc[UR20][R40.64+-0xa0], R3 ;  /* 0xffff600328007986 */ /* 0x0003e4000c101514 */
[----:B------:R-:W-:Y:S01]  /*1a000*/  IMAD.WIDE.U32 R226, R36, -0x2daee0ad, RZ ;  /* 0xd2511f5324e27825 */ /* 0x000fe200078e00ff */
[----:B------:R-:W-:Y:S03]  /*1a010*/  PRMT R36, R192, 0x7610, R36 ;  /* 0x00007610c0247816 */ /* 0x000fe60000000024 */
[----:B-1----:R-:W-:Y:S05]  /*1a020*/  IMAD.WIDE.U32 R46, R38, -0x2daee0ad, RZ ;  /* 0xd2511f53262e7825 */ /* 0x002fea00078e00ff */
[----:B------:R-:W-:Y:S02]  /*1a030*/  LOP3.LUT R37, R44, UR16, R47, 0x96, !PT ;  /* 0x000000102c257c12 */ /* 0x000fe4000f8e962f */
[----:B------:R-:W-:Y:S01]  /*1a040*/  PRMT R47, R168, 0x5410, R183 ;  /* 0x00005410a82f7816 */ /* 0x000fe200000000b7 */
[----:B------:R-:W-:Y:S02]  /*1a050*/  IMAD.MOV.U32 R168, RZ, RZ, R104 ;  /* 0x000000ffffa87224 */ /* 0x000fe400078e0068 */
[----:B------:R-:W-:Y:S01]  /*1a060*/  IMAD.WIDE.U32 R38, R37, -0x326172a9, RZ ;  /* 0xcd9e8d5725267825 */ /* 0x000fe200078e00ff */
[----:B------:R-:W-:Y:S04]  /*1a070*/  LOP3.LUT R3, R46, UR15, R227, 0x96, !PT ;  /* 0x0000000f2e037c12 */ /* 0x000fe8000f8e96e3 */
[----:B------:R-:W-:Y:S01]  /*1a080*/  LOP3.LUT R182, R42, UR9, R39, 0x96, !PT ;  /* 0x000000092ab67c12 */ /* 0x000fe2000f8e9627 */
[----:B------:R-:W-:Y:S01]  /*1a090*/  UIADD3 UR9, UPT, UPT, UR22, -0x1, URZ ;  /* 0xffffffff16097890 */ /* 0x000fe2000fffe0ff */
[----:B------:R-:W-:Y:S01]  /*1a0a0*/  PRMT R39, R97, 0x5410, R100 ;  /* 0x0000541061277816 */ /* 0x000fe20000000064 */
[----:B------:R-:W-:Y:S01]  /*1a0b0*/  IMAD.WIDE.U32 R102, R3, -0x326172a9, RZ ;  /* 0xcd9e8d5703667825 */ /* 0x000fe200078e00ff */
[----:B------:R-:W-:Y:S02]  /*1a0c0*/  PRMT R3, R192, 0x7632, R3 ;  /* 0x00007632c0037816 */ /* 0x000fe40000000003 */
[----:B------:R-:W-:Y:S02]  /*1a0d0*/  LOP3.LUT R39, R39, 0xff00ff, RZ, 0xc0, !PT ;  /* 0x00ff00ff27277812 */ /* 0x000fe400078ec0ff */
[----:B------:R-:W-:Y:S01]  /*1a0e0*/  PRMT R97, R36, 0x5410, R3 ;  /* 0x0000541024617816 */ /* 0x000fe20000000003 */
[----:B------:R-:W-:Y:S01]  /*1a0f0*/  UMOV UR22, UR9 ;  /* 0x0000000900167c82 */ /* 0x000fe20008000000 */
[----:B------:R-:W-:Y:S02]  /*1a100*/  LOP3.LUT R101, R38, UR11, R103, 0x96, !PT ;  /* 0x0000000b26657c12 */ /* 0x000fe4000f8e9667 */
[----:B------:R-:W-:Y:S04]  /*1a110*/  PRMT R38, R112, 0x7632, R38 ;  /* 0x0000763270267816 */ /* 0x000fe80000000026 */
[----:B------:R-:W-:Y:S01]  /*1a120*/  LOP3.LUT R123, R38, 0xff, RZ, 0xc0, !PT ;  /* 0x000000ff267b7812 */ /* 0x000fe200078ec0ff */
[----:B------:R-:W-:Y:S02]  /*1a130*/  @P1 HADD2 R62, -R84.H0_H0, -RZ.H0_H0 ;  /* 0xa00000ff543e1230 */ /* 0x000fe40000000900 */
[----:B----4-:R-:W-:Y:S03]  /*1a140*/  @!P5 HADD2 R55, -R0.H0_H0, -RZ.H0_H0 ;  /* 0xa00000ff0037d230 */ /* 0x010fe60000000900 */
[----:B------:R-:W-:Y:S01]  /*1a150*/  PRMT R45, R62, 0x7610, R45 ;  /* 0x000076103e2d7816 */ /* 0x000fe2000000002d */
[----:B------:R1:W-:Y:S01]  /*1a160*/  @P1 STL.S16 [R1+0x24c], R62 ;  /* 0x00024c3e01001387 */ /* 0x0003e20000100600 */
[----:B------:R-:W-:Y:S03]  /*1a170*/  PRMT R44, R55, 0x7610, R44 ;  /* 0x00007610372c7816 */ /* 0x000fe6000000002c */
[----:B------:R4:W-:Y:S01]  /*1a180*/  @!P5 STL.S16 [R1+0x254], R55 ;  /* 0x000254370100d387 */ /* 0x0009e20000100600 */
[----:B------:R-:W-:Y:S02]  /*1a190*/  @P1 PRMT R140, R45, 0x5410, RZ ;  /* 0x000054102d8c1816 */ /* 0x000fe400000000ff */
[----:B------:R-:W-:Y:S01]  /*1a1a0*/  ISETP.LE.U32.AND P1, PT, R191, UR8, PT ;  /* 0x00000008bf007c0c */ /* 0x000fe2000bf23070 */
[----:B------:R-:W2:Y:S01]  /*1a1b0*/  LDL.LU R194, [R1+0x36c] ;  /* 0x00036c0001c27983 */ /* 0x000ea20000300800 */
[----:B------:R-:W-:Y:S02]  /*1a1c0*/  @!P5 PRMT R0, R44, 0x5410, RZ ;  /* 0x000054102c00d816 */ /* 0x000fe400000000ff */
[----:B------:R-:W-:Y:S01]  /*1a1d0*/  ISETP.GT.U32.AND P5, PT, R203, UR8, PT ;  /* 0x00000008cb007c0c */ /* 0x000fe2000bfa4070 */
[----:B------:R-:W2:Y:S04]  /*1a1e0*/  LDL.LU R121, [R1+0x30] ;  /* 0x0000300001797983 */ /* 0x000ea80000300800 */
[----:B------:R-:W2:Y:S04]  /*1a1f0*/  LDL.LU R120, [R1+0xb8] ;  /* 0x0000b80001787983 */ /* 0x000ea80000300800 */
[----:B------:R-:W2:Y:S04]  /*1a200*/  LDL.LU R252, [R1+0x18] ;  /* 0x0000180001fc7983 */ /* 0x000ea80000300800 */
[----:B------:R-:W2:Y:S04]  /*1a210*/  LDL.LU R248, [R1+0x14] ;  /* 0x0000140001f87983 */ /* 0x000ea80000300800 */
[----:B------:R-:W2:Y:S04]  /*1a220*/  LDL.LU R239, [R1+0x10] ;  /* 0x0000100001ef7983 */ /* 0x000ea80000300800 */
[----:B-1----:R1:W2:Y:S04]  /*1a230*/  LDL.S16 R62, [R1+0x224] ;  /* 0x00022400013e7983 */ /* 0x0022a80000100600 */
[----:B----4-:R1:W4:Y:S04]  /*1a240*/  LDL.S16 R55, [R1+0x220] ;  /* 0x0002200001377983 */ /* 0x0103280000100600 */
[----:B------:R1:W-:Y:S02]  /*1a250*/  STG.E.U16 desc[UR20][R40.64+-0x9e], R0 ;  /* 0xffff620028007986 */ /* 0x0003e4000c101514 */
[----:B-1----:R-:W-:Y:S04]  /*1a260*/  IMAD.WIDE R40, R245, 0x70, R40 ;  /* 0x00000070f5287825 */ /* 0x002fe800078e0228 */
[----:B------:R-:W-:Y:S01]  /*1a270*/  IMAD.MOV.U32 R0, RZ, RZ, R196 ;  /* 0x000000ffff007224 */ /* 0x000fe200078e00c4 */
[----:B------:R1:W-:Y:S04]  /*1a280*/  STG.E.U16 desc[UR20][R40.64+-0xa0], R133 ;  /* 0xffff608528007986 */ /* 0x0003e8000c101514 */
[----:B------:R-:W-:Y:S01]  /*1a290*/  LOP3.LUT R0, R0, 0xff, RZ, 0xc0, !PT ;  /* 0x000000ff00007812 */ /* 0x000fe200078ec0ff */
[----:B------:R1:W-:Y:S03]  /*1a2a0*/  STG.E.U16 desc[UR20][R40.64+-0x9e], R146 ;  /* 0xffff629228007986 */ /* 0x0003e6000c101514 */
[----:B------:R-:W-:Y:S01]  /*1a2b0*/  PRMT R53, R0, 0x5410, R114 ;  /* 0x0000541000357816 */ /* 0x000fe20000000072 */
[----:B------:R-:W-:Y:S01]  /*1a2c0*/  STG.E.U16 desc[UR20][R186.64+-0xa0], R130 ;  /* 0xffff6082ba007986 */ /* 0x000fe2000c101514 */
[C---:B------:R-:W-:Y:S03]  /*1a2d0*/  PRMT R0, R2.reuse, 0x7632, R0 ;  /* 0x0000763202007816 */ /* 0x040fe60000000000 */
[----:B------:R1:W-:Y:S01]  /*1a2e0*/  STG.E.U16 desc[UR20][R186.64+-0x9e], R129 ;  /* 0xffff6281ba007986 */ /* 0x0003e2000c101514 */
[----:B------:R-:W-:Y:S02]  /*1a2f0*/  PRMT R96, R2, 0x5410, R0 ;  /* 0x0000541002607816 */ /* 0x000fe40000000000 */
[----:B-1----:R-:W-:Y:S02]  /*1a300*/  PRMT R133, R104, 0x7773, RZ ;  /* 0x0000777368857816 */ /* 0x002fe400000000ff */
[----:B------:R-:W-:Y:S02]  /*1a310*/  PRMT R146, R102, 0x7772, RZ ;  /* 0x0000777266927816 */ /* 0x000fe400000000ff */
[----:B------:R-:W-:Y:S01]  /*1a320*/  LOP3.LUT R129, R112, 0xff, RZ, 0xc0, !PT ;  /* 0x000000ff70817812 */ /* 0x000fe200078ec0ff */
[----:B---3--:R-:W-:Y:S02]  /*1a330*/  @!P1 HADD2 R51, -R36.H0_H0, -RZ.H0_H0 ;  /* 0xa00000ff24339230 */ /* 0x008fe40000000900 */
[----:B--2---:R-:W-:Y:S03]  /*1a340*/  @P5 HADD2 R48, -R3.H0_H0, -RZ.H0_H0 ;  /* 0xa00000ff03305230 */ /* 0x004fe60000000900 */
[----:B------:R-:W-:Y:S01]  /*1a350*/  PRMT R42, R51, 0x7610, R42 ;  /* 0x00007610332a7816 */ /* 0x000fe2000000002a */
[----:B------:R-:W-:Y:S01]  /*1a360*/  @!P1 STL.S16 [R1+0x240], R51 ;  /* 0x0002403301009387 */ /* 0x000fe20000100600 */
[----:B------:R-:W-:Y:S03]  /*1a370*/  PRMT R37, R48, 0x7610, R37 ;  /* 0x0000761030257816 */ /* 0x000fe60000000025 */
[----:B------:R1:W-:Y:S01]  /*1a380*/  @P5 STL.S16 [R1+0x230], R48 ;  /* 0x0002303001005387 */ /* 0x0003e20000100600 */
[----:B------:R-:W-:Y:S02]  /*1a390*/  @!P1 PRMT R36, R42, 0x5410, RZ ;  /* 0x000054102a249816 */ /* 0x000fe400000000ff */
[----:B------:R-:W-:Y:S02]  /*1a3a0*/  ISETP.GT.U32.AND P1, PT, R206, UR8, PT ;  /* 0x00000008ce007c0c */ /* 0x000fe4000bf24070 */
[----:B------:R-:W-:Y:S01]  /*1a3b0*/  @P5 PRMT R3, R37, 0x5410, RZ ;  /* 0x0000541025035816 */ /* 0x000fe200000000ff */
[----:B------:R2:W-:Y:S01]  /*1a3c0*/  STG.E.U16 desc[UR20][R184.64+-0x90], R36 ;  /* 0xffff7024b8007986 */ /* 0x0005e2000c101514 */
[----:B------:R-:W-:Y:S02]  /*1a3d0*/  ISETP.GT.U32.AND P5, PT, R207, UR8, PT ;  /* 0x00000008cf007c0c */ /* 0x000fe4000bfa4070 */
[----:B------:R-:W-:Y:S01]  /*1a3e0*/  LOP3.LUT R37, R101, 0xffff, RZ, 0xc0, !PT ;  /* 0x0000ffff65257812 */ /* 0x000fe200078ec0ff */
[----:B------:R3:W-:Y:S03]  /*1a3f0*/  STG.E.U16 desc[UR20][R184.64+-0x8e], R3 ;  /* 0xffff7203b8007986 */ /* 0x0007e6000c101514 */
[----:B------:R-:W-:Y:S02]  /*1a400*/  SHF.R.U32.HI R130, RZ, 0x8, R37 ;  /* 0x00000008ff827819 */ /* 0x000fe40000011625 */
[----:B-1----:R-:W-:Y:S02]  /*1a410*/  PRMT R48, R173, 0x5410, R211 ;  /* 0x00005410ad307816 */ /* 0x002fe400000000d3 */
[----:B------:R-:W4:Y:S04]  /*1a420*/  LDL.LU R211, [R1+0x368] ;  /* 0x0003680001d37983 */ /* 0x000f280000300800 */
[----:B------:R-:W4:Y:S01]  /*1a430*/  LDL.LU R173, [R1+0x364] ;  /* 0x0003640001ad7983 */ /* 0x000f220000300800 */
[----:B--2---:R-:W-:Y:S02]  /*1a440*/  LOP3.LUT R36, R130, 0xffff, RZ, 0xc0, !PT ;  /* 0x0000ffff82247812 */ /* 0x004fe400078ec0ff */
[----:B---3--:R-:W-:Y:S02]  /*1a450*/  PRMT R3, R190, 0x7610, R3 ;  /* 0x00007610be037816 */ /* 0x008fe40000000003 */
[----:B------:R-:W-:Y:S02]  /*1a460*/  PRMT R51, R120, 0x5410, R121 ;  /* 0x0000541078337816 */ /* 0x000fe40000000079 */
[--C-:B------:R-:W-:Y:S02]  /*1a470*/  SHF.R.U32.HI R121, RZ, 0x18, R112.reuse ;  /* 0x00000018ff797819 */ /* 0x100fe40000011670 */
[----:B------:R-:W-:Y:S02]  /*1a480*/  PRMT R112, R84, 0x7632, R112 ;  /* 0x0000763254707816 */ /* 0x000fe40000000070 */
[----:B------:R-:W-:Y:S02]  /*1a490*/  PRMT R44, R248, 0x5410, R252 ;  /* 0x00005410f82c7816 */ /* 0x000fe400000000fc */
[----:B------:R-:W-:Y:S02]  /*1a4a0*/  PRMT R45, R194, 0x5410, R239 ;  /* 0x00005410c22d7816 */ /* 0x000fe400000000ef */
[----:B------:R-:W2:Y:S01]  /*1a4b0*/  LDL.LU R194, [R1+0x360] ;  /* 0x0003600001c27983 */ /* 0x000ea20000300800 */
[----:B------:R-:W-:Y:S03]  /*1a4c0*/  @P1 HADD2 R62, -R2.H0_H0, -RZ.H0_H0 ;  /* 0xa00000ff023e1230 */ /* 0x000fe60000000900 */
[----:B------:R1:W3:Y:S01]  /*1a4d0*/  LDL.S16 R42, [R1+0x20c] ;  /* 0x00020c00012a7983 */ /* 0x0002e20000100600 */
[----:B----4-:R-:W-:Y:S01]  /*1a4e0*/  @P5 HADD2 R55, -R0.H0_H0, -RZ.H0_H0 ;  /* 0xa00000ff00375230 */ /* 0x010fe20000000900 */
[----:B------:R-:W-:Y:S04]  /*1a4f0*/  PRMT R54, R62, 0x7610, R54 ;  /* 0x000076103e367816 */ /* 0x000fe80000000036 */
[----:B------:R-:W-:Y:S02]  /*1a500*/  PRMT R43, R55, 0x7610, R43 ;  /* 0x00007610372b7816 */ /* 0x000fe4000000002b */
[----:B------:R-:W-:Y:S02]  /*1a510*/  @P1 PRMT R2, R54, 0x5410, RZ ;  /* 0x0000541036021816 */ /* 0x000fe400000000ff */
[----:B------:R-:W-:Y:S02]  /*1a520*/  @P5 PRMT R0, R43, 0x5410, RZ ;  /* 0x000054102b005816 */ /* 0x000fe400000000ff */
[----:B------:R-:W-:Y:S02]  /*1a530*/  PRMT R46, R181, 0x5410, R211 ;  /* 0x00005410b52e7816 */ /* 0x000fe400000000d3 */
[----:B------:R-:W4:Y:S04]  /*1a540*/  LDL.LU R211, [R1+0x35c] ;  /* 0x00035c0001d37983 */ /* 0x000f280000300800 */
[----:B------:R1:W-:Y:S01]  /*1a550*/  @P1 STL.S16 [R1+0x224], R62 ;  /* 0x0002243e01001387 */ /* 0x0003e20000100600 */
[----:B------:R-:W-:Y:S03]  /*1a560*/  ISETP.LE.U32.AND P1, PT, R129, UR8, PT ;  /* 0x0000000881007c0c */ /* 0x000fe6000bf23070 */
[----:B------:R1:W-:Y:S01]  /*1a570*/  @P5 STL.S16 [R1+0x220], R55 ;  /* 0x0002203701005387 */ /* 0x0003e20000100600 */
[----:B------:R-:W-:Y:S01]  /*1a580*/  ISETP.LE.U32.AND P5, PT, R36, UR8, PT ;  /* 0x0000000824007c0c */ /* 0x000fe2000bfa3070 */
[C---:B------:R-:W-:Y:S02]  /*1a590*/  IMAD.WIDE R36, R245.reuse, -0x70, R40 ;  /* 0xffffff90f5247825 */ /* 0x040fe400078e0228 */
[----:B------:R2:W4:Y:S04]  /*1a5a0*/  LDL.S16 R120, [R1+0x208] ;  /* 0x0002080001787983 */ /* 0x0005280000100600 */
[----:B------:R2:W-:Y:S04]  /*1a5b0*/  STG.E.U16 desc[UR20][R36.64+-0x90], R2 ;  /* 0xffff700224007986 */ /* 0x0005e8000c101514 */
[----:B------:R2:W-:Y:S04]  /*1a5c0*/  STG.E.U16 desc[UR20][R36.64+-0x8e], R0 ;  /* 0xffff720024007986 */ /* 0x0005e8000c101514 */
[----:B-1----:R1:W4:Y:S01]  /*1a5d0*/  LDL.S16 R62, [R1+0x204] ;  /* 0x00020400013e7983 */ /* 0x0023220000100600 */
[----:B------:R-:W-:Y:S05]  /*1a5e0*/  IMAD.WIDE R54, R245, 0x70, R36 ;  /* 0x00000070f5367825 */ /* 0x000fea00078e0224 */
[----:B------:R1:W-:Y:S04]  /*1a5f0*/  STG.E.U16 desc[UR20][R54.64+-0x90], R131 ;  /* 0xffff708336007986 */ /* 0x0003e8000c101514 */
[----:B------:R1:W-:Y:S01]  /*1a600*/  STG.E.U16 desc[UR20][R54.64+-0x8e], R147 ;  /* 0xffff729336007986 */ /* 0x0003e2000c101514 */
[----:B--2---:R-:W-:Y:S03]  /*1a610*/  PRMT R2, R190, 0x7632, R2 ;  /* 0x00007632be027816 */ /* 0x004fe60000000002 */
[----:B------:R2:W-:Y:S01]  /*1a620*/  STG.E.U16 desc[UR20][R186.64+-0x90], R141 ;  /* 0xffff708dba007986 */ /* 0x0005e2000c101514 */
[----:B------:R-:W-:Y:S02]  /*1a630*/  PRMT R100, R3, 0x5410, R2 ;  /* 0x0000541003647816 */ /* 0x000fe40000000002 */
[----:B------:R-:W-:Y:S01]  /*1a640*/  PRMT R0, R197, 0x7610, R0 ;  /* 0x00007610c5007816 */ /* 0x000fe20000000000 */
[----:B------:R2:W-:Y:S01]  /*1a650*/  STG.E.U16 desc[UR20][R186.64+-0x8e], R145 ;  /* 0xffff7291ba007986 */ /* 0x0005e2000c101514 */
[----:B---3--:R-:W-:Y:S05]  /*1a660*/  @!P1 HADD2 R42, -R3.H0_H0, -RZ.H0_H0 ;  /* 0xa00000ff032a9230 */ /* 0x008fea0000000900 */
[----:B------:R-:W-:Y:S01]  /*1a670*/  PRMT R109, R42, 0x7610, R109 ;  /* 0x000076102a6d7816 */ /* 0x000fe2000000006d */
[----:B------:R-:W-:Y:S01]  /*1a680*/  @!P1 STL.S16 [R1+0x20c], R42 ;  /* 0x00020c2a01009387 */ /* 0x000fe20000100600 */
[----:B-1----:R-:W-:Y:S02]  /*1a690*/  PRMT R131, R136, 0x5410, R24 ;  /* 0x0000541088837816 */ /* 0x002fe40000000018 */
[----:B------:R-:W-:Y:S01]  /*1a6a0*/  @!P1 PRMT R3, R109, 0x5410, RZ ;  /* 0x000054106d039816 */ /* 0x000fe200000000ff */
[----:B------:R1:W3:Y:S01]  /*1a6b0*/  LDL.S16 R114, [R1+0x1fc] ;  /* 0x0001fc0001727983 */ /* 0x0002e20000100600 */
[----:B------:R-:W-:Y:S01]  /*1a6c0*/  ISETP.LE.U32.AND P1, PT, R123, UR8, PT ;  /* 0x000000087b007c0c */ /* 0x000fe2000bf23070 */
[----:B------:R-:W-:Y:S01]  /*1a6d0*/  IMAD.WIDE R54, R245, -0x70, R54 ;  /* 0xffffff90f5367825 */ /* 0x000fe200078e0236 */
[----:B------:R-:W-:Y:S01]  /*1a6e0*/  PRMT R147, R102, 0x7771, RZ ;  /* 0x0000777166937816 */ /* 0x000fe200000000ff */
[----:B------:R1:W3:Y:S01]  /*1a6f0*/  LDL.S16 R109, [R1+0x200] ;  /* 0x00020000016d7983 */ /* 0x0002e20000100600 */
[----:B--2---:R-:W-:Y:S02]  /*1a700*/  PRMT R141, R104, 0x7771, RZ ;  /* 0x00007771688d7816 */ /* 0x004fe400000000ff */
[----:B------:R-:W-:Y:S01]  /*1a710*/  PRMT R145, R102, 0x7773, RZ ;  /* 0x0000777366917816 */ /* 0x000fe200000000ff */
[----:B------:R-:W2:Y:S04]  /*1a720*/  LDSM.16.MT88.4 R40, [R194+0x4000] ;  /* 0x00400000c228783b */ /* 0x000ea80000004200 */
[----:B------:R1:W-:Y:S02]  /*1a730*/  STG.E.U16 desc[UR20][R184.64+-0x80], R3 ;  /* 0xffff8003b8007986 */ /* 0x0003e4000c101514 */
[----:B-1----:R-:W-:Y:S02]  /*1a740*/  PRMT R3, R210, 0x7610, R3 ;  /* 0x00007610d2037816 */ /* 0x002fe40000000003 */
[--C-:B----4-:R-:W-:Y:S02]  /*1a750*/  HSET2.LE.AND R37, R47, R211.reuse, PT ;  /* 0x000000d32f257233 */ /* 0x110fe40003803000 */
[--C-:B------:R-:W-:Y:S02]  /*1a760*/  HSET2.LE.AND R36, R46, R211.reuse, PT ;  /* 0x000000d32e247233 */ /* 0x100fe40003803000 */
[--C-:B------:R-:W-:Y:S02]  /*1a770*/  HSET2.LE.AND R38, R53, R211.reuse, PT ;  /* 0x000000d335267233 */ /* 0x100fe40003803000 */
[----:B------:R-:W-:Y:S02]  /*1a780*/  LOP3.LUT R37, R82, R37, RZ, 0xc0, !PT ;  /* 0x0000002552257212 */ /* 0x000fe400078ec0ff */
[----:B------:R-:W-:Y:S02]  /*1a790*/  LOP3.LUT R36, R83, R36, RZ, 0xc0, !PT ;  /* 0x0000002453247212 */ /* 0x000fe400078ec0ff */
[----:B------:R-:W-:Y:S02]  /*1a7a0*/  PRMT R83, R0, 0x5410, R52 ;  /* 0x0000541000537816 */ /* 0x000fe40000000034 */
[--C-:B------:R-:W-:Y:S01]  /*1a7b0*/  HSET2.LE.AND R46, R51, R211.reuse, PT ;  /* 0x000000d3332e7233 */ /* 0x100fe20003803000 */
[----:B------:R-:W-:Y:S01]  /*1a7c0*/  @!P6 HADD2 R120, -R2.H0_H0, -RZ.H0_H0 ;  /* 0xa00000ff0278e230 */ /* 0x000fe20000000900 */
[----:B------:R-:W-:Y:S02]  /*1a7d0*/  LOP3.LUT R47, R48, 0xff00ff, RZ, 0xc0, !PT ;  /* 0x00ff00ff302f7812 */ /* 0x000fe400078ec0ff */
[--C-:B------:R-:W-:Y:S02]  /*1a7e0*/  HSET2.LE.AND R39, R39, R211.reuse, PT ;  /* 0x000000d327277233 */ /* 0x100fe40003803000 */
[----:B------:R-:W-:Y:S01]  /*1a7f0*/  PRMT R110, R120, 0x7610, R110 ;  /* 0x00007610786e7816 */ /* 0x000fe2000000006e */
[----:B------:R1:W-:Y:S01]  /*1a800*/  @!P6 STL.S16 [R1+0x208], R120 ;  /* 0x000208780100e387 */ /* 0x0003e20000100600 */
[----:B------:R-:W-:Y:S01]  /*1a810*/  LOP3.LUT R46, R139, R46, RZ, 0xc0, !PT ;  /* 0x0000002e8b2e7212 */ /* 0x000fe200078ec0ff */
[----:B------:R-:W-:Y:S01]  /*1a820*/  IMAD.MOV.U32 R139, RZ, RZ, R102 ;  /* 0x000000ffff8b7224 */ /* 0x000fe200078e0066 */
[----:B------:R-:W-:Y:S02]  /*1a830*/  @!P6 PRMT R2, R110, 0x5410, RZ ;  /* 0x000054106e02e816 */ /* 0x000fe400000000ff */
[----:B------:R-:W-:Y:S02]  /*1a840*/  ISETP.GT.U32.AND P6, PT, R219, UR8, PT ;  /* 0x00000008db007c0c */ /* 0x000fe4000bfc4070 */
[--C-:B------:R-:W-:Y:S01]  /*1a850*/  HSET2.LE.AND R47, R47, R211.reuse, PT ;  /* 0x000000d32f2f7233 */ /* 0x100fe20003803000 */
[----:B------:R-:W-:Y:S01]  /*1a860*/  STG.E.U16 desc[UR20][R184.64+-0x7e], R2 ;  /* 0xffff8202b8007986 */ /* 0x000fe2000c101514 */
[----:B------:R-:W-:Y:S01]  /*1a870*/  LOP3.LUT R38, R50, R38, RZ, 0xc0, !PT ;  /* 0x0000002632267212 */ /* 0x000fe200078ec0ff */
[----:B------:R-:W-:Y:S01]  /*1a880*/  @!P1 HADD2 R62, -R0.H0_H0, -RZ.H0_H0 ;  /* 0xa00000ff003e9230 */ /* 0x000fe20000000900 */
[----:B------:R-:W-:Y:S02]  /*1a890*/  LOP3.LUT R39, R49, R39, RZ, 0xc0, !PT ;  /* 0x0000002731277212 */ /* 0x000fe400078ec0ff */
[----:B------:R-:W-:Y:S02]  /*1a8a0*/  LOP3.LUT R47, R138, R47, RZ, 0xc0, !PT ;  /* 0x0000002f8a2f7212 */ /* 0x000fe400078ec0ff */
[----:B------:R-:W-:Y:S01]  /*1a8b0*/  PRMT R53, R62, 0x7610, R53 ;  /* 0x000076103e357816 */ /* 0x000fe20000000035 */
[----:B------:R4:W-:Y:S01]  /*1a8c0*/  @!P1 STL.S16 [R1+0x204], R62 ;  /* 0x0002043e01009387 */ /* 0x0009e20000100600 */
[----:B------:R-:W-:Y:S01]  /*1a8d0*/  PRMT R138, R104, 0x7772, RZ ;  /* 0x00007772688a7816 */ /* 0x000fe200000000ff */
[-C--:B--2---:R-:W-:Y:S02]  /*1a8e0*/  HMMA.16816.F32 R4, R36, R40.reuse, R4 ;  /* 0x000000282404723c */ /* 0x084fe40000001804 */
[----:B------:R2:W2:Y:S03]  /*1a8f0*/  LDL.S16 R82, [R1+0x1e4] ;  /* 0x0001e40001527983 */ /* 0x0004a60000100600 */
[----:B------:R-:W-:Y:S02]  /*1a900*/  @!P1 PRMT R0, R53, 0x5410, RZ ;  /* 0x0000541035009816 */ /* 0x000fe400000000ff */
[----:B------:R-:W-:Y:S01]  /*1a910*/  ISETP.LE.U32.AND P1, PT, R121, UR8, PT ;  /* 0x0000000879007c0c */ /* 0x000fe2000bf23070 */
[----:B------:R2:W2:Y:S01]  /*1a920*/  LDL.S16 R53, [R1+0x1f8] ;  /* 0x0001f80001357983 */ /* 0x0004a20000100600 */
[----:B------:R-:W-:Y:S01]  /*1a930*/  PRMT R104, R137, 0x5410, R208 ;  /* 0x0000541089687816 */ /* 0x000fe200000000d0 */
[----:B-1----:R-:W-:Y:S01]  /*1a940*/  VIADD R120, R194, 0x4000 ;  /* 0x00004000c2787836 */ /* 0x002fe20000000000 */
[--C-:B------:R-:W-:Y:S01]  /*1a950*/  HSET2.LE.AND R44, R44, R211.reuse, PT ;  /* 0x000000d32c2c7233 */ /* 0x100fe20003803000 */
[----:B------:R-:W-:Y:S01]  /*1a960*/  STG.E.U16 desc[UR20][R54.64+-0x80], R0 ;  /* 0xffff800036007986 */ /* 0x000fe2000c101514 */
[--C-:B------:R-:W-:Y:S02]  /*1a970*/  HSET2.LE.AND R45, R45, R211.reuse, PT ;  /* 0x000000d32d2d7233 */ /* 0x100fe40003803000 */
[----:B------:R-:W-:Y:S02]  /*1a980*/  PRMT R110, R246, 0x5410, R247 ;  /* 0x00005410f66e7816 */ /* 0x000fe400000000f7 */
[----:B------:R-:W-:Y:S02]  /*1a990*/  LOP3.LUT R44, R173, R44, RZ, 0xc0, !PT ;  /* 0x0000002cad2c7212 */ /* 0x000fe400078ec0ff */
[----:B------:R-:W-:Y:S01]  /*1a9a0*/  LOP3.LUT R45, R172, R45, RZ, 0xc0, !PT ;  /* 0x0000002dac2d7212 */ /* 0x000fe200078ec0ff */
[----:B----4-:R-:W-:Y:S02]  /*1a9b0*/  VIADD R62, R194, 0x4020 ;  /* 0x00004020c23e7836 */ /* 0x010fe40000000000 */
[----:B------:R-:W-:Y:S01]  /*1a9c0*/  @P0 VIADD R62, R120, 0xffffffe0 ;  /* 0xffffffe0783e0836 */ /* 0x000fe20000000000 */
[----:B------:R-:W-:Y:S03]  /*1a9d0*/  LOP3.LUT R120, R166, 0xff, RZ, 0xc0, !PT ;  /* 0x000000ffa6787812 */ /* 0x000fe600078ec0ff */
[C---:B------:R-:W-:Y:S01]  /*1a9e0*/  HMMA.16816.F32 R8, R44.reuse, R40, R8 ;  /* 0x000000282c08723c */ /* 0x040fe20000001808 */
[----:B------:R-:W1:Y:S03]  /*1a9f0*/  LDSM.16.MT88.4 R48, [R62] ;  /* 0x000000003e30783b */ /* 0x000e660000004200 */
[----:B------:R-:W-:Y:S01]  /*1aa00*/  PRMT R41, R113, 0x5410, R157 ;  /* 0x0000541071297816 */ /* 0x000fe2000000009d */
[----:B---3--:R-:W-:Y:S01]  /*1aa10*/  @P6 HADD2 R114, -R84.H1_H1, -RZ.H0_H0 ;  /* 0xa00000ff54726230 */ /* 0x008fe20000000d00 */
[----:B------:R-:W-:Y:S02]  /*1aa20*/  PRMT R40, R116, 0x5410, R152 ;  /* 0x0000541074287816 */ /* 0x000fe40000000098 */
[----:B------:R-:W-:Y:S01]  /*1aa30*/  PRMT R116, R206, 0x5410, R207 ;  /* 0x00005410ce747816 */ /* 0x000fe200000000cf */
[----:B------:R-:W-:Y:S01]  /*1aa40*/  @!P1 HADD2 R109, -R52.H0_H0, -RZ.H0_H0 ;  /* 0xa00000ff346d9230 */ /* 0x000fe20000000900 */
[----:B------:R-:W-:Y:S01]  /*1aa50*/  PRMT R103, R114, 0x7610, R103 ;  /* 0x0000761072677816 */ /* 0x000fe20000000067 */
[----:B------:R-:W-:Y:S01]  /*1aa60*/  @P6 STL.S16 [R1+0x1fc], R114 ;  /* 0x0001fc7201006387 */ /* 0x000fe20000100600 */
[--C-:B------:R-:W-:Y:S01]  /*1aa70*/  HSET2.LE.AND R40, R40, R211.reuse, PT ;  /* 0x000000d328287233 */ /* 0x100fe20003803000 */
[-C--:B------:R-:W-:Y:S02]  /*1aa80*/  HMMA.16816.F32 R12, R44, R42.reuse, R12 ;  /* 0x0000002a2c0c723c */ /* 0x080fe4000000180c */
[----:B------:R3:W-:Y:S01]  /*1aa90*/  @!P1 STL.S16 [R1+0x200], R109 ;  /* 0x0002006d01009387 */ /* 0x0007e20000100600 */
[----:B------:R-:W-:Y:S02]  /*1aaa0*/  @P6 PRMT R112, R103, 0x5410, RZ ;  /* 0x0000541067706816 */ /* 0x000fe400000000ff */
[----:B------:R-:W-:Y:S01]  /*1aab0*/  ISETP.LE.U32.AND P6, PT, R120, UR8, PT ;  /* 0x0000000878007c0c */ /* 0x000fe2000bfc3070 */
[----:B------:R-:W4:Y:S01]  /*1aac0*/  LDL.LU R248, [R1+0x64] ;  /* 0x0000640001f87983 */ /* 0x000f220000300800 */
[----:B------:R-:W-:Y:S01]  /*1aad0*/  PRMT R102, R109, 0x7610, R102 ;  /* 0x000076106d667816 */ /* 0x000fe20000000066 */
[C---:B------:R-:W-:Y:S02]  /*1aae0*/  HMMA.16816.F32 R16, R36.reuse, R42, R16 ;  /* 0x0000002a2410723c */ /* 0x040fe40000001810 */
[----:B------:R-:W4:Y:S02]  /*1aaf0*/  LDL.LU R239, [R1+0x5c] ;  /* 0x00005c0001ef7983 */ /* 0x000f240000300800 */
[----:B------:R-:W-:Y:S01]  /*1ab00*/  @!P1 PRMT R52, R102, 0x5410, RZ ;  /* 0x0000541066349816 */ /* 0x000fe200000000ff */
[----:B------:R-:W-:Y:S01]  /*1ab10*/  IMAD.WIDE R102, R245, 0x70, R54 ;  /* 0x00000070f5667825 */ /* 0x000fe200078e0236 */
[----:B------:R-:W-:Y:S02]  /*1ab20*/  ISETP.GT.U32.AND P1, PT, R174, UR8, PT ;  /* 0x00000008ae007c0c */ /* 0x000fe4000bf24070 */
[----:B------:R-:W-:Y:S01]  /*1ab30*/  PRMT R42, R214, 0x5410, R249 ;  /* 0x00005410d62a7816 */ /* 0x000fe200000000f9 */
[----:B------:R-:W-:Y:S01]  /*1ab40*/  STG.E.U16 desc[UR20][R54.64+-0x7e], R52 ;  /* 0xffff823436007986 */ /* 0x000fe2000c101514 */
[----:B------:R-:W-:Y:S02]  /*1ab50*/  LOP3.LUT R43, R105, 0xff00ff, RZ, 0xc0, !PT ;  /* 0x00ff00ff692b7812 */ /* 0x000fe400078ec0ff */
[--C-:B------:R-:W-:Y:S01]  /*1ab60*/  HSET2.LE.AND R41, R41, R211.reuse, PT ;  /* 0x000000d329297233 */ /* 0x100fe20003803000 */
[----:B------:R-:W-:Y:S01]  /*1ab70*/  STG.E.U16 desc[UR20][R102.64+-0x80], R128 ;  /* 0xffff808066007986 */ /* 0x000fe2000c101514 */
[--C-:B------:R-:W-:Y:S02]  /*1ab80*/  HSET2.LE.AND R42, R42, R211.reuse, PT ;  /* 0x000000d32a2a7233 */ /* 0x100fe40003803000 */
[--C-:B------:R-:W-:Y:S01]  /*1ab90*/  HSET2.LE.AND R43, R43, R211.reuse, PT ;  /* 0x000000d32b2b7233 */ /* 0x100fe20003803000 */
[----:B------:R-:W-:Y:S01]  /*1aba0*/  STG.E.U16 desc[UR20][R102.64+-0x7e], R151 ;  /* 0xffff829766007986 */ /* 0x000fe2000c101514 */
[----:B------:R-:W-:Y:S02]  /*1abb0*/  LOP3.LUT R40, R72, R40, RZ, 0xc0, !PT ;  /* 0x0000002848287212 */ /* 0x000fe400078ec0ff */
[----:B---3--:R-:W-:Y:S01]  /*1abc0*/  PRMT R109, R25, 0x5410, R28 ;  /* 0x00005410196d7816 */ /* 0x008fe2000000001c */
[----:B------:R-:W-:Y:S01]  /*1abd0*/  STG.E.U16 desc[UR20][R186.64+-0x80], R155 ;  /* 0xffff809bba007986 */ /* 0x000fe2000c101514 */
[----:B------:R-:W-:Y:S01]  /*1abe0*/  LOP3.LUT R41, R73, R41, RZ, 0xc0, !PT ;  /* 0x0000002949297212 */ /* 0x000fe200078ec0ff */
[-C--:B-1----:R-:W-:Y:S02]  /*1abf0*/  HMMA.16816.F32 R20, R36, R48.reuse, R20 ;  /* 0x000000302414723c */ /* 0x082fe40000001814 */
[----:B------:R-:W3:Y:S01]  /*1ac00*/  LDL.LU R28, [R1+0x358] ;  /* 0x00035800011c7983 */ /* 0x000ee20000300800 */
[----:B------:R-:W-:Y:S02]  /*1ac10*/  LOP3.LUT R42, R74, R42, RZ, 0xc0, !PT ;  /* 0x0000002a4a2a7212 */ /* 0x000fe400078ec0ff */
[----:B------:R-:W-:Y:S01]  /*1ac20*/  LOP3.LUT R43, R75, R43, RZ, 0xc0, !PT ;  /* 0x0000002b4b2b7212 */ /* 0x000fe200078ec0ff */
[----:B------:R-:W3:Y:S01]  /*1ac30*/  LDL.LU R25, [R1+0x354] ;  /* 0x0003540001197983 */ /* 0x000ee20000300800 */
[----:B------:R-:W-:Y:S02]  /*1ac40*/  PRMT R73, R125, 0x5410, R126 ;  /* 0x000054107d497816 */ /* 0x000fe4000000007e */
[----:B------:R-:W-:Y:S01]  /*1ac50*/  PRMT R72, R212, 0x5410, R240 ;  /* 0x00005410d4487816 */ /* 0x000fe200000000f0 */
[----:B------:R-:W-:Y:S01]  /*1ac60*/  STG.E.U16 desc[UR20][R186.64+-0x7e], R148 ;  /* 0xffff8294ba007986 */ /* 0x000fe2000c101514 */
[----:B--2---:R-:W-:Y:S05]  /*1ac70*/  @!P6 HADD2 R82, -R3.H0_H0, -RZ.H0_H0 ;  /* 0xa00000ff0352e230 */ /* 0x004fea0000000900 */
[----:B------:R-:W-:Y:S01]  /*1ac80*/  PRMT R2, R82, 0x7610, R2 ;  /* 0x0000761052027816 */ /* 0x000fe20000000002 */
[----:B------:R1:W-:Y:S01]  /*1ac90*/  @!P6 STL.S16 [R1+0x1e4], R82 ;  /* 0x0001e4520100e387 */ /* 0x0003e20000100600 */
[----:B------:R-:W-:Y:S03]  /*1aca0*/  @P1 HADD2 R53, -R56.H0_H0, -RZ.H0_H0 ;  /* 0xa00000ff38351230 */ /* 0x000fe60000000900 */
[----:B------:R-:W3:Y:S02]  /*1acb0*/  LDL.LU R24, [R1+0x350] ;  /* 0x0003500001187983 */ /* 0x000ee40000300800 */
[----:B------:R-:W-:Y:S02]  /*1acc0*/  PRMT R0, R53, 0x7610, R0 ;  /* 0x0000761035007816 */ /* 0x000fe40000000000 */
[----:B------:R-:W2:Y:S04]  /*1acd0*/  LDL.LU R136, [R1+0x34c] ;  /* 0x00034c0001887983 */ /* 0x000ea80000300800 */
[----:B------:R-:W-:Y:S04]  /*1ace0*/  @P1 STL.S16 [R1+0x1f8], R53 ;  /* 0x0001f83501001387 */ /* 0x000fe80000100600 */
[----:B------:R-:W2:Y:S04]  /*1acf0*/  LDL.LU R208, [R1+0x348] ;  /* 0x0003480001d07983 */ /* 0x000ea80000300800 */
[----:B------:R-:W2:Y:S04]  /*1ad00*/  LDL.LU R137, [R1+0x344] ;  /* 0x0003440001897983 */ /* 0x000ea80000300800 */
[----:B------:R-:W3:Y:S01]  /*1ad10*/  LDSM.16.MT88.4 R52, [R194+0x4400] ;  /* 0x00440000c234783b */ /* 0x000ee20000004200 */
[----:B-1----:R-:W-:Y:S02]  /*1ad20*/  PRMT R82, R3, 0x5410, R56 ;  /* 0x0000541003527816 */ /* 0x002fe40000000038 */
[----:B------:R-:W-:Y:S02]  /*1ad30*/  @!P6 PRMT R3, R2, 0x5410, RZ ;  /* 0x000054100203e816 */ /* 0x000fe400000000ff */
[----:B------:R-:W-:Y:S02]  /*1ad40*/  PRMT R2, R127, 0x5410, R134 ;  /* 0x000054107f027816 */ /* 0x000fe40000000086 */
[----:B------:R-:W-:Y:S01]  /*1ad50*/  @P1 PRMT R56, R0, 0x5410, RZ ;  /* 0x0000541000381816 */ /* 0x000fe200000000ff */
[----:B------:R-:W2:Y:S01]  /*1ad60*/  LDL.LU R134, [R1+0x340] ;  /* 0x0003400001867983 */ /* 0x000ea20000300800 */
[C---:B------:R-:W-:Y:S02]  /*1ad70*/  ISETP.GT.U32.AND P6, PT, R119.reuse, UR8, PT ;  /* 0x0000000877007c0c */ /* 0x040fe4000bfc4070 */
[----:B------:R-:W-:Y:S01]  /*1ad80*/  ISETP.GT.U32.AND P1, PT, R118, UR8, PT ;  /* 0x0000000876007c0c */ /* 0x000fe2000bf24070 */
[----:B------:R-:W2:Y:S01]  /*1ad90*/  LDL.LU R127, [R1+0x33c] ;  /* 0x00033c00017f7983 */ /* 0x000ea20000300800 */
[----:B------:R-:W-:Y:S02]  /*1ada0*/  PRMT R119, R119, 0x5410, R118 ;  /* 0x0000541077777816 */ /* 0x000fe40000000076 */
[----:B------:R-:W-:Y:S01]  /*1adb0*/  PRMT R118, R117, 0x5410, R115 ;  /* 0x0000541075767816 */ /* 0x000fe20000000073 */
[----:B------:R1:W2:Y:S01]  /*1adc0*/  LDL.S16 R113, [R1+0x198] ;  /* 0x0001980001717983 */ /* 0x0002a20000100600 */
[----:B------:R-:W-:Y:S02]  /*1add0*/  PRMT R117, R204, 0x5410, R205 ;  /* 0x00005410cc757816 */ /* 0x000fe400000000cd */
[----:B----4-:R-:W-:Y:S01]  /*1ade0*/  PRMT R0, R239, 0x5410, R248 ;  /* 0x00005410ef007816 */ /* 0x010fe200000000f8 */
[----:B------:R1:W4:Y:S04]  /*1adf0*/  LDL.S16 R114, [R1+0x194] ;  /* 0x0001940001727983 */ /* 0x0003280000100600 */
[----:B------:R-:W4:Y:S04]  /*1ae00*/  LDL.LU R239, [R1+0x68] ;  /* 0x0000680001ef7983 */ /* 0x000f280000300800 */
[----:B------:R1:W-:Y:S04]  /*1ae10*/  STG.E.U16 desc[UR20][R184.64+-0x70], R3 ;  /* 0xffff9003b8007986 */ /* 0x0003e8000c101514 */
[----:B------:R1:W-:Y:S02]  /*1ae20*/  STG.E.U16 desc[UR20][R184.64+-0x6e], R56 ;  /* 0xffff9238b8007986 */ /* 0x0003e4000c101514 */
[----:B-1----:R-:W-:Y:S02]  /*1ae30*/  PRMT R3, R221, 0x7632, R3 ;  /* 0x00007632dd037816 */ /* 0x002fe40000000003 */
[----:B------:R-:W-:Y:S01]  /*1ae40*/  PRMT R56, R57, 0x7632, R56 ;  /* 0x0000763239387816 */ /* 0x000fe20000000038 */
[C---:B---3--:R-:W-:Y:S01]  /*1ae50*/  HMMA.16816.F32 R24, R44.reuse, R48, R24 ;  /* 0x000000302c18723c */ /* 0x048fe20000001818 */
[----:B------:R1:W3:Y:S04]  /*1ae60*/  LDL.S16 R48, [R1+0x174] ;  /* 0x0001740001307983 */ /* 0x0002e80000100600 */
[----:B------:R-:W3:Y:S03]  /*1ae70*/  LDL.LU R126, [R1+0x338] ;  /* 0x00033800017e7983 */ /* 0x000ee60000300800 */
[-C--:B------:R-:W-:Y:S01]  /*1ae80*/  HMMA.16816.F32 R28, R44, R50.reuse, R28 ;  /* 0x000000322c1c723c */ /* 0x080fe2000000181c */
[----:B------:R-:W3:Y:S04]  /*1ae90*/  LDL.LU R125, [R1+0x334] ;  /* 0x00033400017d7983 */ /* 0x000ee80000300800 */
[----:B------:R-:W1:Y:S03]  /*1aea0*/  LDSM.16.MT88.4 R44, [R62+0x400] ;  /* 0x000400003e2c783b */ /* 0x000e660000004200 */
[----:B------:R-:W-:Y:S01]  /*1aeb0*/  HMMA.16816.F32 R32, R36, R50, R32 ;  /* 0x000000322420723c */ /* 0x000fe20000001820 */
[----:B------:R1:W3:Y:S03]  /*1aec0*/  LDL.S16 R50, [R1+0x16c] ;  /* 0x00016c0001327983 */ /* 0x0002e60000100600 */
[----:B------:R-:W-:Y:S02]  /*1aed0*/  LOP3.LUT R39, R109, 0xff00ff, RZ, 0xc0, !PT ;  /* 0x00ff00ff6d277812 */ /* 0x000fe400078ec0ff */
[--C-:B------:R-:W-:Y:S02]  /*1aee0*/  HSET2.LE.AND R36, R0, R211.reuse, PT ;  /* 0x000000d300247233 */ /* 0x100fe40003803000 */
[--C-:B------:R-:W-:Y:S01]  /*1aef0*/  HSET2.LE.AND R37, R2, R211.reuse, PT ;  /* 0x000000d302257233 */ /* 0x100fe20003803000 */
[-C--:B------:R-:W-:Y:S05]  /*1af00*/  HMMA.16816.F32 R4, R40, R52.reuse, R4 ;  /* 0x000000342804723c */ /* 0x080fea0000001804 */
[--C-:B------:R-:W-:Y:S01]  /*1af10*/  HSET2.LE.AND R38, R104, R211.reuse, PT ;  /* 0x000000d368267233 */ /* 0x100fe20003803000 */
[----:B------:R-:W-:Y:S01]  /*1af20*/  IMAD.WIDE.U32 R104, R111, -0x2daee0ad, RZ ;  /* 0xd2511f536f687825 */ /* 0x000fe200078e00ff */
[--C-:B------:R-:W-:Y:S02]  /*1af30*/  HSET2.LE.AND R39, R39, R211.reuse, PT ;  /* 0x000000d327277233 */ /* 0x100fe40003803000 */
[----:B------:R-:W-:Y:S02]  /*1af40*/  PRMT R0, R218, 0x7610, R0 ;  /* 0x00007610da007816 */ /* 0x000fe40000000000 */
[----:B------:R-:W-:Y:S02]  /*1af50*/  LOP3.LUT R36, R66, R36, RZ, 0xc0, !PT ;  /* 0x0000002442247212 */ /* 0x000fe400078ec0ff */
[----:B------:R-:W-:Y:S01]  /*1af60*/  LOP3.LUT R37, R58, R37, RZ, 0xc0, !PT ;  /* 0x000000253a257212 */ /* 0x000fe200078ec0ff */
[----:B--2---:R-:W-:Y:S01]  /*1af70*/  @P6 HADD2 R113, -R0.H0_H0, -RZ.H0_H0 ;  /* 0xa00000ff00716230 */ /* 0x004fe20000000900 */
[----:B------:R-:W-:Y:S02]  /*1af80*/  LOP3.LUT R38, R59, R38, RZ, 0xc0, !PT ;  /* 0x000000263b267212 */ /* 0x000fe400078ec0ff */
[----:B------:R-:W-:Y:S02]  /*1af90*/  LOP3.LUT R39, R60, R39, RZ, 0xc0, !PT ;  /* 0x000000273c277212 */ /* 0x000fe400078ec0ff */
[----:B------:R-:W-:Y:S01]  /*1afa0*/  PRMT R2, R218, 0x7632, R2 ;  /* 0x00007632da027816 */ /* 0x000fe20000000002 */
[----:B------:R2:W-:Y:S01]  /*1afb0*/  @P6 STL.S16 [R1+0x198], R113 ;  /* 0x0001987101006387 */ /* 0x0005e20000100600 */
[----:B----4-:R-:W-:Y:S02]  /*1afc0*/  PRMT R66, R124, 0x5410, R239 ;  /* 0x000054107c427816 */ /* 0x010fe400000000ef */
[----:B------:R-:W-:Y:S01]  /*1afd0*/  PRMT R51, R113, 0x7610, R51 ;  /* 0x0000761071337816 */ /* 0x000fe20000000033 */
[C---:B------:R-:W-:Y:S04]  /*1afe0*/  HMMA.16816.F32 R8, R36.reuse, R52, R8 ;  /* 0x000000342408723c */ /* 0x040fe80000001808 */
[----:B------:R-:W-:Y:S01]  /*1aff0*/  PRMT R74, R0, 0x5410, R2 ;  /* 0x00005410004a7816 */ /* 0x000fe20000000002 */
[----:B------:R-:W-:Y:S01]  /*1b000*/  @P1 HADD2 R114, -R2.H0_H0, -RZ.H0_H0 ;  /* 0xa00000ff02721230 */ /* 0x000fe20000000900 */
[----:B------:R-:W-:Y:S02]  /*1b010*/  @P6 PRMT R0, R51, 0x5410, RZ ;  /* 0x0000541033006816 */ /* 0x000fe400000000ff */
[----:B------:R-:W-:Y:S01]  /*1b020*/  LOP3.LUT R105, R108, UR14, R105, 0x96, !PT ;  /* 0x0000000e6c697c12 */ /* 0x000fe2000f8e9669 */
[-C--:B------:R-:W-:Y:S01]  /*1b030*/  HMMA.16816.F32 R12, R36, R54.reuse, R12 ;  /* 0x00000036240c723c */ /* 0x080fe2000000180c */
[----:B------:R4:W-:Y:S02]  /*1b040*/  @P1 STL.S16 [R1+0x194], R114 ;  /* 0x0001947201001387 */ /* 0x0009e40000100600 */
[----:B------:R-:W-:Y:S02]  /*1b050*/  PRMT R49, R114, 0x7610, R49 ;  /* 0x0000761072317816 */ /* 0x000fe40000000031 */
[----:B------:R-:W-:Y:S01]  /*1b060*/  PRMT R52, R221, 0x7610, R52 ;  /* 0x00007610dd347816 */ /* 0x000fe20000000034 */
[----:B------:R-:W3:Y:S01]  /*1b070*/  LDL.LU R124, [R1+0x330] ;  /* 0x00033000017c7983 */ /* 0x000ee20000300800 */
[----:B------:R-:W-:Y:S01]  /*1b080*/  @P1 PRMT R2, R49, 0x5410, RZ ;  /* 0x0000541031021816 */ /* 0x000fe200000000ff */
[C---:B------:R-:W-:Y:S04]  /*1b090*/  HMMA.16816.F32 R16, R40.reuse, R54, R16 ;  /* 0x000000362810723c */ /* 0x040fe80000001810 */
[----:B------:R-:W-:Y:S02]  /*1b0a0*/  PRMT R54, R220, 0x5410, R135 ;  /* 0x00005410dc367816 */ /* 0x000fe40000000087 */
[----:B--2---:R-:W-:Y:S01]  /*1b0b0*/  LOP3.LUT R113, R101, 0xff, RZ, 0xc0, !PT ;  /* 0x000000ff65717812 */ /* 0x004fe200078ec0ff */
[----:B------:R-:W2:Y:S01]  /*1b0c0*/  LDL.LU R135, [R1+0x32c] ;  /* 0x00032c0001877983 */ /* 0x000ea20000300800 */
[----:B------:R-:W-:Y:S01]  /*1b0d0*/  PRMT R75, R52, 0x5410, R3 ;  /* 0x00005410344b7816 */ /* 0x000fe20000000003 */
[-C--:B-1----:R-:W-:Y:S02]  /*1b0e0*/  HMMA.16816.F32 R20, R40, R44.reuse, R20 ;  /* 0x0000002c2814723c */ /* 0x082fe40000001814 */
[----:B------:R1:W5:Y:S01]  /*1b0f0*/  LDL.LU R220, [R1+0x328] ;  /* 0x0003280001dc7983 */ /* 0x0003620000300800 */
[----:B------:R-:W-:Y:S02]  /*1b100*/  ISETP.LE.U32.AND P6, PT, R113, UR8, PT ;  /* 0x0000000871007c0c */ /* 0x000fe4000bfc3070 */
[----:B------:R-:W-:Y:S01]  /*1b110*/  PRMT R60, R163, 0x5410, R154 ;  /* 0x00005410a33c7816 */ /* 0x000fe2000000009a */
[----:B------:R1:W5:Y:S01]  /*1b120*/  LDL.LU R207, [R1+0x324] ;  /* 0x0003240001cf7983 */ /* 0x0003620000300800 */
[----:B------:R-:W-:Y:S01]  /*1b130*/  PRMT R53, R167, 0x5410, R164 ;  /* 0x00005410a7357816 */ /* 0x000fe200000000a4 */
[C---:B------:R-:W-:Y:S02]  /*1b140*/  HMMA.16816.F32 R24, R36.reuse, R44, R24 ;  /* 0x0000002c2418723c */ /* 0x040fe40000001818 */
[----:B------:R1:W5:Y:S02]  /*1b150*/  LDL.LU R206, [R1+0x320] ;  /* 0x0003200001ce7983 */ /* 0x0003640000300800 */
[----:B----4-:R-:W-:Y:S02]  /*1b160*/  LOP3.LUT R114, R106, 0xff, RZ, 0xc0, !PT ;  /* 0x000000ff6a727812 */ /* 0x010fe400078ec0ff */
[----:B------:R-:W-:Y:S01]  /*1b170*/  LOP3.LUT R44, R110, 0xff00ff, RZ, 0xc0, !PT ;  /* 0x00ff00ff6e2c7812 */ /* 0x000fe200078ec0ff */
[----:B------:R1:W4:Y:S01]  /*1b180*/  LDL.S16 R109, [R1+0x168] ;  /* 0x00016800016d7983 */ /* 0x0003220000100600 */
[----:B------:R-:W-:Y:S01]  /*1b190*/  ISETP.LE.U32.AND P1, PT, R114, UR8, PT ;  /* 0x0000000872007c0c */ /* 0x000fe2000bf23070 */
[-C--:B------:R-:W-:Y:S02]  /*1b1a0*/  HMMA.16816.F32 R28, R36, R46.reuse, R28 ;  /* 0x0000002e241c723c */ /* 0x080fe4000000181c */
[----:B------:R1:W5:Y:S01]  /*1b1b0*/  LDL.LU R205, [R1+0x31c] ;  /* 0x00031c0001cd7983 */ /* 0x0003620000300800 */
[--C-:B------:R-:W-:Y:S02]  /*1b1c0*/  HSET2.LE.AND R37, R60, R211.reuse, PT ;  /* 0x000000d33c257233 */ /* 0x100fe40003803000 */
[--C-:B------:R-:W-:Y:S01]  /*1b1d0*/  HSET2.LE.AND R36, R53, R211.reuse, PT ;  /* 0x000000d335247233 */ /* 0x100fe20003803000 */
[----:B------:R1:W5:Y:S01]  /*1b1e0*/  LDL.LU R204, [R1+0x318] ;  /* 0x0003180001cc7983 */ /* 0x0003620000300800 */
        /* <DEDUP_REMOVED lines=11> */
[--C-:B------:R-:W-:Y:S02]  /*1b2a0*/  HSET2.LE.AND R41, R54, R211.reuse, PT ;  /* 0x000000d336297233 */ /* 0x100fe40003803000 */
[----:B------:R-:W-:Y:S02]  /*1b2b0*/  LOP3.LUT R42, R64, R42, RZ, 0xc0, !PT ;  /* 0x0000002a402a7212 */ /* 0x000fe400078ec0ff */
[----:B------:R-:W-:Y:S02]  /*1b2c0*/  LOP3.LUT R40, R63, R40, RZ, 0xc0, !PT ;  /* 0x000000283f287212 */ /* 0x000fe400078ec0ff */
[----:B------:R-:W-:Y:S02]  /*1b2d0*/  LOP3.LUT R41, R65, R41, RZ, 0xc0, !PT ;  /* 0x0000002941297212 */ /* 0x000fe400078ec0ff */
[C---:B------:R-:W-:Y:S02]  /*1b2e0*/  PRMT R54, R229.reuse, 0x7610, R54 ;  /* 0x00007610e5367816 */ /* 0x040fe40000000036 */
[----:B------:R-:W-:Y:S02]  /*1b2f0*/  PRMT R53, R229, 0x7632, R53 ;  /* 0x00007632e5357816 */ /* 0x000fe40000000035 */
[----:B------:R-:W-:Y:S02]  /*1b300*/  PRMT R87, R191, 0x5410, R203 ;  /* 0x00005410bf577816 */ /* 0x000fe400000000cb */
[----:B------:R-:W-:Y:S02]  /*1b310*/  PRMT R72, R54, 0x5410, R53 ;  /* 0x0000541036487816 */ /* 0x000fe40000000035 */
[----:B------:R-:W-:Y:S02]  /*1b320*/  PRMT R66, R122, 0x5410, R132 ;  /* 0x000054107a427816 */ /* 0x000fe40000000084 */
[----:B------:R-:W-:Y:S02]  /*1b330*/  PRMT R88, R91, 0x7610, R88 ;  /* 0x000076105b587816 */ /* 0x000fe40000000058 */
[----:B------:R-:W-:Y:S02]  /*1b340*/  PRMT R86, R217, 0x5410, R208 ;  /* 0x00005410d9567816 */ /* 0x000fe400000000d0 */
[----:B------:R-:W-:Y:S02]  /*1b350*/  PRMT R110, R244, 0x5410, R209 ;  /* 0x00005410f46e7816 */ /* 0x000fe400000000d1 */
[----:B------:R-:W-:Y:S01]  /*1b360*/  PRMT R155, R104, 0x7772, RZ ;  /* 0x00007772689b7816 */ /* 0x000fe200000000ff */
[----:B------:R-:W1:Y:S01]  /*1b370*/  S2R R209, SR_TID.X ;  /* 0x0000000000d17919 */ /* 0x000e620000002100 */
[----:B------:R-:W-:Y:S01]  /*1b380*/  LOP3.LUT R152, R105, 0xff, RZ, 0xc0, !PT ;  /* 0x000000ff69987812 */ /* 0x000fe200078ec0ff */
[----:B-1----:R-:W-:Y:S02]  /*1b390*/  IMAD.SHL.U32 R208, R209, 0x20, RZ ;  /* 0x00000020d1d07824 */ /* 0x002fe400078e00ff */
[----:B---3--:R-:W-:Y:S05]  /*1b3a0*/  @!P6 HADD2 R48, -R92.H0_H0, -RZ.H0_H0 ;  /* 0xa00000ff5c30e230 */ /* 0x008fea0000000900 */
[----:B------:R-:W-:Y:S01]  /*1b3b0*/  PRMT R115, R48, 0x7610, R115 ;  /* 0x0000761030737816 */ /* 0x000fe20000000073 */
[----:B------:R1:W-:Y:S04]  /*1b3c0*/  @!P6 STL.S16 [R1+0x174], R48 ;  /* 0x000174300100e387 */ /* 0x0003e80000100600 */
[----:B------:R3:W3:Y:S01]  /*1b3d0*/  LDL.S16 R108, [R1+0x160] ;  /* 0x00016000016c7983 */ /* 0x0006e20000100600 */
[----:B------:R-:W-:Y:S05]  /*1b3e0*/  @!P1 HADD2 R50, -R52.H0_H0, -RZ.H0_H0 ;  /* 0xa00000ff34329230 */ /* 0x000fea0000000900 */
[----:B------:R-:W-:Y:S01]  /*1b3f0*/  PRMT R128, R50, 0x7610, R128 ;  /* 0x0000761032807816 */ /* 0x000fe20000000080 */
[----:B------:R-:W-:Y:S03]  /*1b400*/  @!P1 STL.S16 [R1+0x16c], R50 ;  /* 0x00016c3201009387 */ /* 0x000fe60000100600 */
[----:B------:R-:W-:Y:S01]  /*1b410*/  @!P1 PRMT R52, R128, 0x5410, RZ ;  /* 0x0000541080349816 */ /* 0x000fe200000000ff */
[----:B------:R2:W2:Y:S04]  /*1b420*/  LDL.S16 R45, [R1+0x140] ;  /* 0x00014000012d7983 */ /* 0x0004a80000100600 */
[----:B------:R2:W2:Y:S01]  /*1b430*/  LDL.S16 R151, [R1+0x14c] ;  /* 0x00014c0001977983 */ /* 0x0004a20000100600 */
[----:B-1----:R-:W-:Y:S01]  /*1b440*/  IMAD.WIDE R48, R245, -0x70, R102 ;  /* 0xffffff90f5307825 */ /* 0x002fe200078e0266 */
[----:B------:R-:W-:Y:S02]  /*1b450*/  PRMT R103, R92, 0x7610, R103 ;  /* 0x000076105c677816 */ /* 0x000fe40000000067 */
[----:B------:R-:W-:Y:S01]  /*1b460*/  @!P6 PRMT R103, R115, 0x5410, RZ ;  /* 0x000054107367e816 */ /* 0x000fe200000000ff */
[----:B------:R1:W2:Y:S01]  /*1b470*/  LDL.S16 R148, [R1+0x148] ;  /* 0x0001480001947983 */ /* 0x0002a20000100600 */
[----:B------:R-:W-:Y:S01]  /*1b480*/  ISETP.GT.U32.AND P6, PT, R178, UR8, PT ;  /* 0x00000008b2007c0c */ /* 0x000fe2000bfc4070 */
[----:B------:R-:W-:Y:S01]  /*1b490*/  IMAD.WIDE R58, R245, 0x70, R48 ;  /* 0x00000070f53a7825 */ /* 0x000fe200078e0230 */
[----:B------:R-:W-:Y:S01]  /*1b4a0*/  PRMT R102, R92, 0x7632, R102 ;  /* 0x000076325c667816 */ /* 0x000fe20000000066 */
[----:B------:R1:W-:Y:S01]  /*1b4b0*/  STG.E.U16 desc[UR20][R48.64+-0x70], R0 ;  /* 0xffff900030007986 */ /* 0x0003e2000c101514 */
[----:B------:R-:W-:Y:S03]  /*1b4c0*/  LOP3.LUT R115, R139, 0xff, RZ, 0xc0, !PT ;  /* 0x000000ff8b737812 */ /* 0x000fe600078ec0ff */
[----:B------:R1:W-:Y:S04]  /*1b4d0*/  STG.E.U16 desc[UR20][R48.64+-0x6e], R2 ;  /* 0xffff920230007986 */ /* 0x0003e8000c101514 */
[----:B------:R-:W4:Y:S04]  /*1b4e0*/  LDSM.16.MT88.4 R48, [R194+0x4800] ;  /* 0x00480000c230783b */ /* 0x000f280000004200 */
[----:B------:R-:W-:Y:S04]  /*1b4f0*/  STG.E.U16 desc[UR20][R58.64+-0x70], R156 ;  /* 0xffff909c3a007986 */ /* 0x000fe8000c101514 */
[----:B------:R-:W-:Y:S04]  /*1b500*/  STG.E.U16 desc[UR20][R58.64+-0x6e], R159 ;  /* 0xffff929f3a007986 */ /* 0x000fe8000c101514 */
[----:B------:R-:W-:Y:S04]  /*1b510*/  STG.E.U16 desc[UR20][R186.64+-0x70], R161 ;  /* 0xffff90a1ba007986 */ /* 0x000fe8000c101514 */
[----:B------:R-:W-:Y:S01]  /*1b520*/  STG.E.U16 desc[UR20][R186.64+-0x6e], R162 ;  /* 0xffff92a2ba007986 */ /* 0x000fe2000c101514 */
[----:B-1----:R-:W-:Y:S03]  /*1b530*/  PRMT R0, R106, 0x7632, R0 ;  /* 0x000076326a007816 */ /* 0x002fe60000000000 */
[----:B------:R1:W-:Y:S01]  /*1b540*/  STG.E.U16 desc[UR20][R184.64+-0x60], R52 ;  /* 0xffffa034b8007986 */ /* 0x0003e2000c101514 */
[----:B------:R-:W-:Y:S02]  /*1b550*/  LOP3.LUT R111, R0, 0xff, RZ, 0xc0, !PT ;  /* 0x000000ff006f7812 */ /* 0x000fe400078ec0ff */
[C---:B------:R-:W-:Y:S02]  /*1b560*/  PRMT R0, R222.reuse, 0x7610, R0 ;  /* 0x00007610de007816 */ /* 0x040fe40000000000 */
[----:B------:R-:W-:Y:S02]  /*1b570*/  ISETP.LE.U32.AND P1, PT, R111, UR8, PT ;  /* 0x000000086f007c0c */ /* 0x000fe4000bf23070 */
[----:B------:R-:W-:Y:S04]  /*1b580*/  PRMT R2, R222, 0x7632, R2 ;  /* 0x00007632de027816 */ /* 0x000fe80000000002 */
[----:B------:R-:W-:Y:S01]  /*1b590*/  PRMT R73, R0, 0x5410, R2 ;  /* 0x0000541000497816 */ /* 0x000fe20000000002 */
[-C--:B----4-:R-:W-:Y:S05]  /*1b5a0*/  HMMA.16816.F32 R4, R36, R48.reuse, R4 ;  /* 0x000000302404723c */ /* 0x090fea0000001804 */
[----:B------:R-:W-:Y:S01]  /*1b5b0*/  @!P3 HADD2 R109, -R3.H0_H0, -RZ.H0_H0 ;  /* 0xa00000ff036db230 */ /* 0x000fe20000000900 */
[C---:B-1----:R-:W-:Y:S04]  /*1b5c0*/  PRMT R52, R230.reuse, 0x7632, R52 ;  /* 0x00007632e6347816 */ /* 0x042fe80000000034 */
[----:B------:R-:W-:Y:S01]  /*1b5d0*/  PRMT R55, R109, 0x7610, R55 ;  /* 0x000076106d377816 */ /* 0x000fe20000000037 */
[----:B------:R1:W-:Y:S03]  /*1b5e0*/  @!P3 STL.S16 [R1+0x168], R109 ;  /* 0x0001686d0100b387 */ /* 0x0003e60000100600 */
[----:B------:R-:W-:Y:S05]  /*1b5f0*/  @!P3 PRMT R3, R55, 0x5410, RZ ;  /* 0x000054103703b816 */ /* 0x000fea00000000ff */
[----:B------:R4:W-:Y:S01]  /*1b600*/  STG.E.U16 desc[UR20][R184.64+-0x5e], R3 ;  /* 0xffffa203b8007986 */ /* 0x0009e2000c101514 */
[----:B-1----:R-:W-:Y:S02]  /*1b610*/  SHF.R.U32.HI R109, RZ, 0x18, R106 ;  /* 0x00000018ff6d7819 */ /* 0x002fe4000001166a */
[----:B------:R-:W-:Y:S02]  /*1b620*/  SHF.R.U32.HI R106, RZ, 0x18, R101 ;  /* 0x00000018ff6a7819 */ /* 0x000fe40000011665 */
[----:B------:R-:W-:Y:S02]  /*1b630*/  ISETP.LE.U32.AND P3, PT, R109, UR8, PT ;  /* 0x000000086d007c0c */ /* 0x000fe4000bf63070 */
[----:B----4-:R-:W-:Y:S01]  /*1b640*/  PRMT R3, R230, 0x7610, R3 ;  /* 0x00007610e6037816 */ /* 0x010fe20000000003 */
[----:B---3--:R-:W-:Y:S05]  /*1b650*/  @!P1 HADD2 R108, -R0.H0_H0, -RZ.H0_H0 ;  /* 0xa00000ff006c9230 */ /* 0x008fea0000000900 */
[----:B------:R-:W-:Y:S01]  /*1b660*/  PRMT R44, R108, 0x7610, R44 ;  /* 0x000076106c2c7816 */ /* 0x000fe2000000002c */
[----:B------:R1:W-:Y:S03]  /*1b670*/  @!P1 STL.S16 [R1+0x160], R108 ;  /* 0x0001606c01009387 */ /* 0x0003e60000100600 */
[----:B------:R-:W-:Y:S01]  /*1b680*/  @!P1 PRMT R0, R44, 0x5410, RZ ;  /* 0x000054102c009816 */ /* 0x000fe200000000ff */
[----:B------:R3:W4:Y:S01]  /*1b690*/  LDL.S16 R60, [R1+0x144] ;  /* 0x00014400013c7983 */ /* 0x0007220000100600 */
[----:B------:R-:W-:Y:S01]  /*1b6a0*/  IMAD.MOV.U32 R44, RZ, RZ, R67 ;  /* 0x000000ffff2c7224 */ /* 0x000fe200078e0043 */
[----:B------:R-:W-:Y:S02]  /*1b6b0*/  PRMT R67, R202, 0x5410, R213 ;  /* 0x00005410ca437816 */ /* 0x000fe400000000d5 */
[----:B------:R3:W3:Y:S02]  /*1b6c0*/  LDL.S16 R128, [R1+0x13c] ;  /* 0x00013c0001807983 */ /* 0x0006e40000100600 */
[----:B------:R-:W-:Y:S01]  /*1b6d0*/  LOP3.LUT R43, R44, R43, RZ, 0xc0, !PT ;  /* 0x0000002b2c2b7212 */ /* 0x000fe200078ec0ff */
[----:B--2---:R-:W-:Y:S01]  /*1b6e0*/  @!P5 HADD2 R45, -R92.H1_H1, -RZ.H0_H0 ;  /* 0xa00000ff5c2dd230 */ /* 0x004fe20000000d00 */
[----:B------:R2:W2:Y:S01]  /*1b6f0*/  LDL.S16 R89, [R1+0x138] ;  /* 0x0001380001597983 */ /* 0x0004a20000100600 */
[----:B------:R-:W-:Y:S03]  /*1b700*/  @!P3 HADD2 R151, -R2.H0_H0, -RZ.H0_H0 ;  /* 0xa00000ff0297b230 */ /* 0x000fe60000000900 */
[----:B------:R-:W-:Y:S01]  /*1b710*/  PRMT R65, R45, 0x7610, R65 ;  /* 0x000076102d417816 */ /* 0x000fe20000000041 */
[----:B------:R2:W2:Y:S01]  /*1b720*/  LDL.S16 R55, [R1+0x134] ;  /* 0x0001340001377983 */ /* 0x0004a20000100600 */
[C---:B------:R-:W-:Y:S03]  /*1b730*/  HMMA.16816.F32 R8, R40.reuse, R48, R8 ;  /* 0x000000302808723c */ /* 0x040fe60000001808 */
[----:B------:R-:W-:Y:S01]  /*1b740*/  @!P5 STL.S16 [R1+0x140], R45 ;  /* 0x0001402d0100d387 */ /* 0x000fe20000100600 */
[----:B------:R-:W-:Y:S01]  /*1b750*/  PRMT R64, R151, 0x7610, R64 ;  /* 0x0000761097407816 */ /* 0x000fe20000000040 */
[----:B------:R-:W-:Y:S01]  /*1b760*/  IMAD.WIDE R48, R245, -0x70, R58 ;  /* 0xffffff90f5307825 */ /* 0x000fe200078e023a */
[----:B------:R-:W-:Y:S01]  /*1b770*/  @!P5 PRMT R102, R65, 0x5410, RZ ;  /* 0x000054104166d816 */ /* 0x000fe200000000ff */
[----:B------:R-:W1:Y:S02]  /*1b780*/  LDSM.16.MT88.4 R44, [R62+0x800] ;  /* 0x000800003e2c783b */ /* 0x000e640000004200 */
[----:B-1----:R-:W-:Y:S01]  /*1b790*/  LOP3.LUT R108, R180, 0xff, RZ, 0xc0, !PT ;  /* 0x000000ffb46c7812 */ /* 0x002fe200078ec0ff */
[-C--:B------:R-:W-:Y:S01]  /*1b7a0*/  HMMA.16816.F32 R12, R40, R50.reuse, R12 ;  /* 0x00000032280c723c */ /* 0x080fe2000000180c */
[----:B------:R1:W-:Y:S02]  /*1b7b0*/  STG.E.U16 desc[UR20][R48.64+-0x60], R0 ;  /* 0xffffa00030007986 */ /* 0x0003e4000c101514 */
[----:B------:R-:W-:Y:S02]  /*1b7c0*/  ISETP.LE.U32.AND P1, PT, R108, UR8, PT ;  /* 0x000000086c007c0c */ /* 0x000fe4000bf23070 */
[----:B------:R-:W-:Y:S01]  /*1b7d0*/  @!P3 PRMT R2, R64, 0x5410, RZ ;  /* 0x000054104002b816 */ /* 0x000fe200000000ff */
[----:B------:R-:W-:Y:S01]  /*1b7e0*/  @!P3 STL.S16 [R1+0x14c], R151 ;  /* 0x00014c970100b387 */ /* 0x000fe20000100600 */
[----:B------:R-:W-:Y:S01]  /*1b7f0*/  ISETP.LE.U32.AND P5, PT, R106, UR8, PT ;  /* 0x000000086a007c0c */ /* 0x000fe2000bfa3070 */
[----:B------:R-:W-:Y:S01]  /*1b800*/  IMAD.WIDE R64, R245, 0x70, R48 ;  /* 0x00000070f5407825 */ /* 0x000fe200078e0230 */
[C---:B------:R-:W-:Y:S01]  /*1b810*/  HMMA.16816.F32 R16, R36.reuse, R50, R16 ;  /* 0x000000322410723c */ /* 0x040fe20000001810 */
[----:B------:R1:W-:Y:S04]  /*1b820*/  STG.E.U16 desc[UR20][R48.64+-0x5e], R2 ;  /* 0xffffa20230007986 */ /* 0x0003e8000c101514 */
[----:B------:R-:W-:Y:S02]  /*1b830*/  STG.E.U16 desc[UR20][R64.64+-0x60], R158 ;  /* 0xffffa09e40007986 */ /* 0x000fe4000c101514 */
[----:B------:R-:W-:Y:S02]  /*1b840*/  @!P1 HADD2 R148, -R54.H0_H0, -RZ.H0_H0 ;  /* 0xa00000ff36949230 */ /* 0x000fe40000000900 */
[----:B------:R-:W-:Y:S03]  /*1b850*/  STG.E.U16 desc[UR20][R64.64+-0x5e], R143 ;  /* 0xffffa28f40007986 */ /* 0x000fe6000c101514 */
[----:B------:R-:W-:Y:S01]  /*1b860*/  PRMT R63, R148, 0x7610, R63 ;  /* 0x00007610943f7816 */ /* 0x000fe2000000003f */
[----:B------:R-:W-:Y:S03]  /*1b870*/  @!P1 STL.S16 [R1+0x148], R148 ;  /* 0x0001489401009387 */ /* 0x000fe60000100600 */
[----:B------:R-:W-:Y:S01]  /*1b880*/  @!P1 PRMT R54, R63, 0x5410, RZ ;  /* 0x000054103f369816 */ /* 0x000fe200000000ff */
[----:B------:R2:W2:Y:S01]  /*1b890*/  LDL.S16 R58, [R1+0x130] ;  /* 0x00013000013a7983 */ /* 0x0004a20000100600 */
[----:B------:R-:W-:Y:S02]  /*1b8a0*/  ISETP.LE.U32.AND P1, PT, R115, UR8, PT ;  /* 0x0000000873007c0c */ /* 0x000fe4000bf23070 */
[----:B-1----:R-:W-:Y:S01]  /*1b8b0*/  PRMT R0, R101, 0x7632, R0 ;  /* 0x0000763265007816 */ /* 0x002fe20000000000 */
[----:B------:R1:W5:Y:S03]  /*1b8c0*/  LDL.LU R203, [R1+0x314] ;  /* 0x0003140001cb7983 */ /* 0x0003660000300800 */
[----:B------:R-:W-:Y:S01]  /*1b8d0*/  LOP3.LUT R101, R0, 0xff, RZ, 0xc0, !PT ;  /* 0x000000ff00657812 */ /* 0x000fe200078ec0ff */
[----:B------:R-:W-:Y:S01]  /*1b8e0*/  STG.E.U16 desc[UR20][R186.64+-0x60], R144 ;  /* 0xffffa090ba007986 */ /* 0x000fe2000c101514 */
[----:B------:R-:W-:Y:S02]  /*1b8f0*/  PRMT R0, R231, 0x7610, R0 ;  /* 0x00007610e7007816 */ /* 0x000fe40000000000 */
[----:B------:R-:W-:Y:S01]  /*1b900*/  ISETP.LE.U32.AND P3, PT, R101, UR8, PT ;  /* 0x0000000865007c0c */ /* 0x000fe2000bf63070 */
[----:B------:R-:W-:Y:S01]  /*1b910*/  STG.E.U16 desc[UR20][R186.64+-0x5e], R150 ;  /* 0xffffa296ba007986 */ /* 0x000fe2000c101514 */
[----:B------:R-:W-:Y:S01]  /*1b920*/  PRMT R2, R231, 0x7632, R2 ;  /* 0x00007632e7027816 */ /* 0x000fe20000000002 */
[-C--:B------:R-:W-:Y:S02]  /*1b930*/  HMMA.16816.F32 R20, R36, R44.reuse, R20 ;  /* 0x0000002c2414723c */ /* 0x080fe40000001814 */
[----:B------:R-:W-:Y:S01]  /*1b940*/  STG.E.U16 desc[UR20][R184.64+-0x50], R54 ;  /* 0xffffb036b8007986 */ /* 0x000fe2000c101514 */
[----:B------:R-:W-:Y:S02]  /*1b950*/  PRMT R63, R0, 0x5410, R2 ;  /* 0x00005410003f7816 */ /* 0x000fe40000000002 */
[----:B------:R-:W-:Y:S03]  /*1b960*/  PRMT R101, R101, 0x5410, R106 ;  /* 0x0000541065657816 */ /* 0x000fe6000000006a */
[C---:B------:R-:W-:Y:S04]  /*1b970*/  HMMA.16816.F32 R24, R40.reuse, R44, R24 ;  /* 0x0000002c2818723c */ /* 0x040fe80000001818 */
[----:B------:R-:W-:Y:S02]  /*1b980*/  LOP3.LUT R44, R116, 0xff00ff, RZ, 0xc0, !PT ;  /* 0x00ff00ff742c7812 */ /* 0x000fe400078ec0ff */
[----:B------:R-:W-:Y:S02]  /*1b990*/  PRMT R116, R146, 0x5410, R145 ;  /* 0x0000541092747816 */ /* 0x000fe40000000091 */
[-C--:B------:R-:W-:Y:S03]  /*1b9a0*/  HMMA.16816.F32 R28, R40, R46.reuse, R28 ;  /* 0x0000002e281c723c */ /* 0x080fe6000000181c */
[--C-:B------:R-:W-:Y:S01]  /*1b9b0*/  HSET2.LE.AND R43, R44, R211.reuse, PT ;  /* 0x000000d32c2b7233 */ /* 0x100fe20003803000 */
[----:B------:R-:W-:Y:S01]  /*1b9c0*/  IMAD.WIDE R44, R245, -0x70, R64 ;  /* 0xffffff90f52c7825 */ /* 0x000fe200078e0240 */
[--C-:B------:R-:W-:Y:S02]  /*1b9d0*/  HSET2.LE.AND R41, R66, R211.reuse, PT ;  /* 0x000000d342297233 */ /* 0x100fe40003803000 */
[--C-:B------:R-:W-:Y:S01]  /*1b9e0*/  HSET2.LE.AND R42, R87, R211.reuse, PT ;  /* 0x000000d3572a7233 */ /* 0x100fe20003803000 */
[----:B------:R-:W-:Y:S04]  /*1b9f0*/  HMMA.16816.F32 R32, R36, R46, R32 ;  /* 0x0000002e2420723c */ /* 0x000fe80000001820 */
[----:B------:R-:W-:Y:S02]  /*1ba00*/  LOP3.LUT R43, R96, R43, RZ, 0xc0, !PT ;  /* 0x0000002b602b7212 */ /* 0x000fe400078ec0ff */
[----:B------:R-:W-:Y:S02]  /*1ba10*/  PRMT R87, R91, 0x7632, R87 ;  /* 0x000076325b577816 */ /* 0x000fe40000000057 */
[----:B------:R-:W-:Y:S02]  /*1ba20*/  LOP3.LUT R42, R97, R42, RZ, 0xc0, !PT ;  /* 0x0000002a612a7212 */ /* 0x000fe400078ec0ff */
[----:B------:R-:W-:Y:S02]  /*1ba30*/  SHF.R.U32.HI R97, RZ, 0x18, R107 ;  /* 0x00000018ff617819 */ /* 0x000fe4000001166b */
[--C-:B------:R-:W-:Y:S02]  /*1ba40*/  HSET2.LE.AND R37, R67, R211.reuse, PT ;  /* 0x000000d343257233 */ /* 0x100fe40003803000 */
[----:B------:R-:W-:Y:S02]  /*1ba50*/  LOP3.LUT R39, R117, 0xff00ff, RZ, 0xc0, !PT ;  /* 0x00ff00ff75277812 */ /* 0x000fe400078ec0ff */
[--C-:B------:R-:W-:Y:S02]  /*1ba60*/  HSET2.LE.AND R36, R86, R211.reuse, PT ;  /* 0x000000d356247233 */ /* 0x100fe40003803000 */
[----:B------:R-:W-:Y:S02]  /*1ba70*/  LOP3.LUT R41, R98, R41, RZ, 0xc0, !PT ;  /* 0x0000002962297212 */ /* 0x000fe400078ec0ff */
[--C-:B------:R-:W-:Y:S02]  /*1ba80*/  HSET2.LE.AND R39, R39, R211.reuse, PT ;  /* 0x000000d327277233 */ /* 0x100fe40003803000 */
[----:B------:R-:W-:Y:S02]  /*1ba90*/  LOP3.LUT R36, R68, R36, RZ, 0xc0, !PT ;  /* 0x0000002444247212 */ /* 0x000fe400078ec0ff */
[--C-:B------:R-:W-:Y:S02]  /*1baa0*/  HSET2.LE.AND R38, R110, R211.reuse, PT ;  /* 0x000000d36e267233 */ /* 0x100fe40003803000 */
[----:B------:R-:W-:Y:S02]  /*1bab0*/  PRMT R67, R57, 0x5410, R56 ;  /* 0x0000541039437816 */ /* 0x000fe40000000038 */
[----:B------:R-:W-:Y:S01]  /*1bac0*/  PRMT R98, R120, 0x5410, R174 ;  /* 0x0000541078627816 */ /* 0x000fe200000000ae */
[----:B----4-:R-:W-:Y:S02]  /*1bad0*/  @P6 HADD2 R60, -R53.H0_H0, -RZ.H0_H0 ;  /* 0xa00000ff353c6230 */ /* 0x010fe40000000900 */
[C---:B---3--:R-:W-:Y:S03]  /*1bae0*/  @!P3 HADD2 R128, -R91.reuse.H0_H0, -RZ.H0_H0 ;  /* 0xa00000ff5b80b230 */ /* 0x048fe60000000900 */
[----:B------:R-:W-:Y:S01]  /*1baf0*/  PRMT R59, R60, 0x7610, R59 ;  /* 0x000076103c3b7816 */ /* 0x000fe2000000003b */
[----:B------:R3:W-:Y:S01]  /*1bb00*/  @P6 STL.S16 [R1+0x144], R60 ;  /* 0x0001443c01006387 */ /* 0x0007e20000100600 */
[----:B--2---:R-:W-:Y:S02]  /*1bb10*/  @!P5 HADD2 R89, -R91.H1_H1, -RZ.H0_H0 ;  /* 0xa00000ff5b59d230 */ /* 0x004fe40000000d00 */
[----:B------:R-:W-:Y:S01]  /*1bb20*/  @P6 PRMT R53, R59, 0x5410, RZ ;  /* 0x000054103b356816 */ /* 0x000fe200000000ff */
[----:B------:R-:W-:Y:S01]  /*1bb30*/  @!P3 STL.S16 [R1+0x13c], R128 ;  /* 0x00013c800100b387 */ /* 0x000fe20000100600 */
[----:B------:R-:W-:Y:S01]  /*1bb40*/  ISETP.GT.U32.AND P6, PT, R176, UR8, PT ;  /* 0x00000008b0007c0c */ /* 0x000fe2000bfc4070 */
[----:B------:R-:W-:Y:S01]  /*1bb50*/  IMAD.MOV.U32 R59, RZ, RZ, R71 ;  /* 0x000000ffff3b7224 */ /* 0x000fe200078e0047 */
[----:B------:R-:W-:Y:S01]  /*1bb60*/  PRMT R131, R89, 0x7610, R131 ;  /* 0x0000761059837816 */ /* 0x000fe20000000083 */
[----:B------:R2:W-:Y:S01]  /*1bb70*/  @!P5 STL.S16 [R1+0x138], R89 ;  /* 0x000138590100d387 */ /* 0x0005e20000100600 */
[----:B------:R-:W-:Y:S01]  /*1bb80*/  PRMT R132, R128, 0x7610, R132 ;  /* 0x0000761080847816 */ /* 0x000fe20000000084 */
[----:B------:R-:W-:Y:S01]  /*1bb90*/  @!P1 HADD2 R55, -R93.H0_H0, -RZ.H0_H0 ;  /* 0xa00000ff5d379230 */ /* 0x000fe20000000900 */
[----:B------:R-:W-:Y:S01]  /*1bba0*/  @!P5 PRMT R87, R131, 0x5410, RZ ;  /* 0x000054108357d816 */ /* 0x000fe200000000ff */
[----:B------:R-:W-:Y:S01]  /*1bbb0*/  STG.E.U16 desc[UR20][R184.64+-0x4e], R53 ;  /* 0xffffb235b8007986 */ /* 0x000fe2000c101514 */
[----:B------:R-:W-:Y:S01]  /*1bbc0*/  @!P3 PRMT R88, R132, 0x5410, RZ ;  /* 0x000054108458b816 */ /* 0x000fe200000000ff */
[----:B------:R-:W-:Y:S01]  /*1bbd0*/  IMAD.MOV.U32 R132, RZ, RZ, R137 ;  /* 0x000000ffff847224 */ /* 0x000fe200078e0089 */
[----:B------:R-:W-:Y:S01]  /*1bbe0*/  PRMT R122, R55, 0x7610, R122 ;  /* 0x00007610377a7816 */ /* 0x000fe2000000007a */
[----:B------:R4:W-:Y:S01]  /*1bbf0*/  @!P1 STL.S16 [R1+0x134], R55 ;  /* 0x0001343701009387 */ /* 0x0009e20000100600 */
[----:B------:R-:W-:Y:S02]  /*1bc00*/  LOP3.LUT R37, R59, R37, RZ, 0xc0, !PT ;  /* 0x000000253b257212 */ /* 0x000fe400078ec0ff */
[----:B---3--:R-:W-:Y:S02]  /*1bc10*/  PRMT R60, R149, 0x5410, R165 ;  /* 0x00005410953c7816 */ /* 0x008fe400000000a5 */
[----:B------:R-:W-:Y:S03]  /*1bc20*/  LDSM.16.MT88.4 R164, [R194+0x5c00] ;  /* 0x005c0000c2a4783b */ /* 0x000fe60000004200 */
[--C-:B------:R-:W-:Y:S02]  /*1bc30*/  HSET2.LE.AND R40, R60, R211.reuse, PT ;  /* 0x000000d33c287233 */ /* 0x100fe40003803000 */
[----:B------:R-:W-:Y:S01]  /*1bc40*/  PRMT R60, R61, 0x7632, R60 ;  /* 0x000076323d3c7816 */ /* 0x000fe2000000003c */
[----:B--2---:R1:W2:Y:S02]  /*1bc50*/  LDL.S16 R89, [R1+0x12c] ;  /* 0x00012c0001597983 */ /* 0x0042a40000100600 */
[----:B------:R-:W-:Y:S02]  /*1bc60*/  LOP3.LUT R40, R99, R40, RZ, 0xc0, !PT ;  /* 0x0000002863287212 */ /* 0x000fe400078ec0ff */
[----:B------:R-:W-:Y:S02]  /*1bc70*/  PRMT R99, R93, 0x7610, R99 ;  /* 0x000076105d637816 */ /* 0x000fe40000000063 */
[----:B------:R-:W-:Y:S02]  /*1bc80*/  @!P1 PRMT R99, R122, 0x5410, RZ ;  /* 0x000054107a639816 */ /* 0x000fe400000000ff */
[----:B------:R-:W-:Y:S01]  /*1bc90*/  PRMT R65, R61, 0x5410, R60 ;  /* 0x000054103d417816 */ /* 0x000fe2000000003c */
[----:B----4-:R-:W-:Y:S02]  /*1bca0*/  IMAD.MOV.U32 R55, RZ, RZ, R70 ;  /* 0x000000ffff377224 */ /* 0x010fe400078e0046 */
[----:B------:R-:W-:Y:S03]  /*1bcb0*/  @P6 HADD2 R58, -R0.H0_H0, -RZ.H0_H0 ;  /* 0xa00000ff003a6230 */ /* 0x000fe60000000900 */
[----:B------:R-:W-:Y:S02]  /*1bcc0*/  LOP3.LUT R38, R55, R38, RZ, 0xc0, !PT ;  /* 0x0000002637267212 */ /* 0x000fe400078ec0ff */
[----:B------:R3:W-:Y:S01]  /*1bcd0*/  @P6 STL.S16 [R1+0x130], R58 ;  /* 0x0001303a01006387 */ /* 0x0007e20000100600 */
[----:B------:R-:W-:Y:S03]  /*1bce0*/  PRMT R48, R58, 0x7610, R48 ;  /* 0x000076103a307816 */ /* 0x000fe60000000030 */
[----:B------:R1:W4:Y:S01]  /*1bcf0*/  LDL.S16 R128, [R1+0x11c] ;  /* 0x00011c0001807983 */ /* 0x0003220000100600 */
[----:B------:R-:W-:Y:S02]  /*1bd00*/  @P6 PRMT R0, R48, 0x5410, RZ ;  /* 0x0000541030006816 */ /* 0x000fe400000000ff */
[----:B------:R-:W-:Y:S01]  /*1bd10*/  ISETP.GT.U32.AND P6, PT, R175, UR8, PT ;  /* 0x00000008af007c0c */ /* 0x000fe2000bfc4070 */
[----:B------:R1:W4:Y:S04]  /*1bd20*/  LDL.S16 R71, [R1+0x118] ;  /* 0x0001180001477983 */ /* 0x0003280000100600 */
[----:B------:R1:W4:Y:S04]  /*1bd30*/  LDL.S16 R70, [R1+0x114] ;  /* 0x0001140001467983 */ /* 0x0003280000100600 */
[----:B------:R1:W-:Y:S04]  /*1bd40*/  STG.E.U16 desc[UR20][R44.64+-0x50], R0 ;  /* 0xffffb0002c007986 */ /* 0x0003e8000c101514 */
[----:B------:R-:W1:Y:S01]  /*1bd50*/  LDSM.16.MT88.4 R48, [R194+0x4c00] ;  /* 0x004c0000c230783b */ /* 0x000e620000004200 */
[----:B---3--:R-:W-:Y:S03]  /*1bd60*/  IMAD.MOV.U32 R58, RZ, RZ, R69 ;  /* 0x000000ffff3a7224 */ /* 0x008fe600078e0045 */
[----:B------:R3:W3:Y:S02]  /*1bd70*/  LDL.S16 R69, [R1+0x120] ;  /* 0x0001200001457983 */ /* 0x0006e40000100600 */
[----:B------:R-:W-:Y:S02]  /*1bd80*/  LOP3.LUT R39, R58, R39, RZ, 0xc0, !PT ;  /* 0x000000273a277212 */ /* 0x000fe400078ec0ff */
[----:B-1----:R-:W-:Y:S04]  /*1bd90*/  PRMT R0, R107, 0x7632, R0 ;  /* 0x000076326b007816 */ /* 0x002fe80000000000 */
[----:B------:R-:W-:Y:S02]  /*1bda0*/  LOP3.LUT R96, R0, 0xff, RZ, 0xc0, !PT ;  /* 0x000000ff00607812 */ /* 0x000fe400078ec0ff */
[----:B------:R-:W-:Y:S02]  /*1bdb0*/  LOP3.LUT R0, R105, 0xffff, RZ, 0xc0, !PT ;  /* 0x0000ffff69007812 */ /* 0x000fe400078ec0ff */
[C---:B------:R-:W-:Y:S02]  /*1bdc0*/  ISETP.LE.U32.AND P5, PT, R96.reuse, UR8, PT ;  /* 0x0000000860007c0c */ /* 0x040fe4000bfa3070 */
[----:B------:R-:W-:Y:S01]  /*1bdd0*/  PRMT R96, R96, 0x5410, R97 ;  /* 0x0000541060607816 */ /* 0x000fe20000000061 */
[-C--:B------:R-:W-:Y:S08]  /*1bde0*/  HMMA.16816.F32 R4, R40, R48.reuse, R4 ;  /* 0x000000302804723c */ /* 0x080ff00000001804 */
[C---:B------:R-:W-:Y:S08]  /*1bdf0*/  HMMA.16816.F32 R8, R36.reuse, R48, R8 ;  /* 0x000000302408723c */ /* 0x040ff00000001808 */
[-C--:B------:R-:W-:Y:S08]  /*1be00*/  HMMA.16816.F32 R12, R36, R50.reuse, R12 ;  /* 0x00000032240c723c */ /* 0x080ff0000000180c */
[C---:B------:R-:W-:Y:S04]  /*1be10*/  HMMA.16816.F32 R16, R40.reuse, R50, R16 ;  /* 0x000000322810723c */ /* 0x040fe80000001810 */
[----:B--2---:R-:W-:Y:S05]  /*1be20*/  @P6 HADD2 R89, -R2.H0_H0, -RZ.H0_H0 ;  /* 0xa00000ff02596230 */ /* 0x004fea0000000900 */
[----:B------:R-:W-:Y:S01]  /*1be30*/  PRMT R66, R89, 0x7610, R66 ;  /* 0x0000761059427816 */ /* 0x000fe20000000042 */
[----:B------:R1:W-:Y:S03]  /*1be40*/  @P6 STL.S16 [R1+0x12c], R89 ;  /* 0x00012c5901006387 */ /* 0x0003e60000100600 */
[----:B------:R-:W-:Y:S01]  /*1be50*/  @P6 PRMT R2, R66, 0x5410, RZ ;  /* 0x0000541042026816 */ /* 0x000fe200000000ff */
[----:B------:R2:W2:Y:S01]  /*1be60*/  LDL.S16 R64, [R1+0x128] ;  /* 0x0001280001407983 */ /* 0x0004a20000100600 */
[----:B------:R-:W-:Y:S02]  /*1be70*/  ISETP.LE.U32.AND P6, PT, R97, UR8, PT ;  /* 0x0000000861007c0c */ /* 0x000fe4000bfc3070 */
[----:B------:R-:W-:Y:S01]  /*1be80*/  PRMT R66, R3, 0x5410, R52 ;  /* 0x0000541003427816 */ /* 0x000fe20000000034 */
[----:B------:R2:W2:Y:S04]  /*1be90*/  LDL.S16 R53, [R1+0x124] ;  /* 0x0001240001357983 */ /* 0x0004a80000100600 */
[----:B------:R3:W-:Y:S01]  /*1bea0*/  STG.E.U16 desc[UR20][R44.64+-0x4e], R2 ;  /* 0xffffb2022c007986 */ /* 0x0007e2000c101514 */
[----:B----4-:R-:W-:Y:S02]  /*1beb0*/  @!P4 HADD2 R128, -R52.H0_H0, -RZ.H0_H0 ;  /* 0xa00000ff3480c230 */ /* 0x010fe40000000900 */
[----:B------:R-:W-:Y:S03]  /*1bec0*/  @!P5 HADD2 R71, -R57.H0_H0, -RZ.H0_H0 ;  /* 0xa00000ff3947d230 */ /* 0x000fe60000000900 */
[----:B------:R-:W-:Y:S01]  /*1bed0*/  PRMT R58, R128, 0x7610, R58 ;  /* 0x00007610803a7816 */ /* 0x000fe2000000003a */
[----:B------:R-:W-:Y:S03]  /*1bee0*/  @!P6 HADD2 R70, -R56.H0_H0, -RZ.H0_H0 ;  /* 0xa00000ff3846e230 */ /* 0x000fe60000000900 */
[----:B------:R-:W-:Y:S01]  /*1bef0*/  @!P4 PRMT R52, R58, 0x5410, RZ ;  /* 0x000054103a34c816 */ /* 0x000fe200000000ff */
[----:B------:R-:W-:Y:S01]  /*1bf00*/  IMAD.MOV.U32 R58, RZ, RZ, R77 ;  /* 0x000000ffff3a7224 */ /* 0x000fe200078e004d */
[----:B------:R-:W-:Y:S01]  /*1bf10*/  PRMT R55, R71, 0x7610, R55 ;  /* 0x0000761047377816 */ /* 0x000fe20000000037 */
[----:B------:R-:W-:Y:S01]  /*1bf20*/  IMAD.MOV.U32 R77, RZ, RZ, R104 ;  /* 0x000000ffff4d7224 */ /* 0x000fe200078e0068 */
[----:B-1----:R-:W-:Y:S02]  /*1bf30*/  LOP3.LUT R89, R107, 0xff, RZ, 0xc0, !PT ;  /* 0x000000ff6b597812 */ /* 0x002fe400078ec0ff */
[----:B------:R-:W-:Y:S02]  /*1bf40*/  PRMT R54, R70, 0x7610, R54 ;  /* 0x0000761046367816 */ /* 0x000fe40000000036 */
[----:B------:R-:W-:Y:S02]  /*1bf50*/  ISETP.LE.U32.AND P3, PT, R89, UR8, PT ;  /* 0x0000000859007c0c */ /* 0x000fe4000bf63070 */
[----:B------:R-:W-:Y:S01]  /*1bf60*/  @!P5 PRMT R57, R55, 0x5410, RZ ;  /* 0x000054103739d816 */ /* 0x000fe200000000ff */
[----:B------:R-:W-:Y:S01]  /*1bf70*/  IMAD.MOV.U32 R55, RZ, RZ, R80 ;  /* 0x000000ffff377224 */ /* 0x000fe200078e0050 */
[----:B------:R-:W-:Y:S02]  /*1bf80*/  @!P6 PRMT R56, R54, 0x5410, RZ ;  /* 0x000054103638e816 */ /* 0x000fe400000000ff */
[----:B------:R-:W-:Y:S02]  /*1bf90*/  SHF.R.U32.HI R107, RZ, 0x8, R0 ;  /* 0x00000008ff6b7819 */ /* 0x000fe40000011600 */
[----:B------:R-:W-:Y:S02]  /*1bfa0*/  PRMT R54, R171, 0x5410, R170 ;  /* 0x00005410ab367816 */ /* 0x000fe400000000aa */
[----:B---3--:R-:W-:Y:S02]  /*1bfb0*/  LOP3.LUT R2, R168, 0xff, RZ, 0xc0, !PT ;  /* 0x000000ffa8027812 */ /* 0x008fe400078ec0ff */
[----:B------:R-:W-:Y:S01]  /*1bfc0*/  LOP3.LUT R0, R107, 0xffff, RZ, 0xc0, !PT ;  /* 0x0000ffff6b007812 */ /* 0x000fe200078ec0ff */
[----:B------:R-:W-:Y:S01]  /*1bfd0*/  @!P3 HADD2 R69, -R3.H0_H0, -RZ.H0_H0 ;  /* 0xa00000ff0345b230 */ /* 0x000fe20000000900 */
[C---:B------:R-:W-:Y:S02]  /*1bfe0*/  ISETP.LE.U32.AND P1, PT, R2.reuse, UR8, PT ;  /* 0x0000000802007c0c */ /* 0x040fe4000bf23070 */
[----:B------:R-:W-:Y:S02]  /*1bff0*/  PRMT R110, R2, 0x5410, R141 ;  /* 0x00005410026e7816 */ /* 0x000fe4000000008d */
[----:B------:R-:W-:Y:S01]  /*1c000*/  PRMT R59, R69, 0x7610, R59 ;  /* 0x00007610453b7816 */ /* 0x000fe2000000003b */
[----:B------:R1:W-:Y:S01]  /*1c010*/  @!P3 STL.S16 [R1+0x120], R69 ;  /* 0x000120450100b387 */ /* 0x0003e20000100600 */
[----:B------:R-:W-:Y:S02]  /*1c020*/  PRMT R2, R201, 0x5410, R200 ;  /* 0x00005410c9027816 */ /* 0x000fe400000000c8 */
[----:B------:R-:W-:Y:S01]  /*1c030*/  @!P3 PRMT R3, R59, 0x5410, RZ ;  /* 0x000054103b03b816 */ /* 0x000fe200000000ff */
[----:B------:R-:W-:Y:S01]  /*1c040*/  @!P4 STL.S16 [R1+0x11c], R128 ;  /* 0x00011c800100c387 */ /* 0x000fe20000100600 */
[----:B------:R-:W-:Y:S01]  /*1c050*/  ISETP.GT.U32.AND P3, PT, R141, UR8, PT ;  /* 0x000000088d007c0c */ /* 0x000fe2000bf64070 */
[----:B------:R-:W-:Y:S01]  /*1c060*/  IMAD.MOV.U32 R59, RZ, RZ, R76 ;  /* 0x000000ffff3b7224 */ /* 0x000fe200078e004c */
[----:B------:R-:W-:Y:S01]  /*1c070*/  ISETP.GT.U32.AND P4, PT, R138, UR8, PT ;  /* 0x000000088a007c0c */ /* 0x000fe2000bf84070 */
[----:B------:R-:W-:Y:S01]  /*1c080*/  @!P5 STL.S16 [R1+0x118], R71 ;  /* 0x000118470100d387 */ /* 0x000fe20000100600 */
[----:B------:R-:W-:Y:S02]  /*1c090*/  ISETP.GT.U32.AND P5, PT, R133, UR8, PT ;  /* 0x0000000885007c0c */ /* 0x000fe4000bfa4070 */
[--C-:B------:R-:W-:Y:S01]  /*1c0a0*/  HSET2.LE.AND R54, R54, R211.reuse, PT ;  /* 0x000000d336367233 */ /* 0x100fe20003803000 */
[----:B------:R3:W-:Y:S01]  /*1c0b0*/  @!P6 STL.S16 [R1+0x114], R70 ;  /* 0x000114460100e387 */ /* 0x0007e20000100600 */
[----:B------:R-:W-:Y:S02]  /*1c0c0*/  ISETP.LE.U32.AND P6, PT, R0, UR8, PT ;  /* 0x0000000800007c0c */ /* 0x000fe4000bfc3070 */
[----:B------:R-:W-:Y:S02]  /*1c0d0*/  PRMT R80, R113, 0x5410, R130 ;  /* 0x0000541071507816 */ /* 0x000fe40000000082 */
[----:B------:R-:W-:Y:S02]  /*1c0e0*/  LOP3.LUT R54, R58, R54, RZ, 0xc0, !PT ;  /* 0x000000363a367212 */ /* 0x000fe400078ec0ff */
[----:B------:R-:W-:Y:S02]  /*1c0f0*/  PRMT R58, R215, 0x5410, R225 ;  /* 0x00005410d73a7816 */ /* 0x000fe400000000e1 */
[----:B------:R-:W-:Y:S03]  /*1c100*/  PRMT R89, R89, 0x5410, R160 ;  /* 0x0000541059597816 */ /* 0x000fe600000000a0 */
[--C-:B------:R-:W-:Y:S01]  /*1c110*/  HSET2.LE.AND R58, R58, R211.reuse, PT ;  /* 0x000000d33a3a7233 */ /* 0x100fe20003803000 */
[----:B-1----:R-:W-:Y:S02]  /*1c120*/  IMAD.WIDE R68, R245, 0x70, R44 ;  /* 0x00000070f5447825 */ /* 0x002fe400078e022c */
[----:B------:R-:W1:Y:S04]  /*1c130*/  LDSM.16.MT88.4 R44, [R62+0xc00] ;  /* 0x000c00003e2c783b */ /* 0x000e680000004200 */
[----:B------:R-:W-:Y:S04]  /*1c140*/  STG.E.U16 desc[UR20][R68.64+-0x50], R153 ;  /* 0xffffb09944007986 */ /* 0x000fe8000c101514 */
[----:B------:R-:W-:Y:S01]  /*1c150*/  STG.E.U16 desc[UR20][R68.64+-0x4e], R142 ;  /* 0xffffb28e44007986 */ /* 0x000fe2000c101514 */
[----:B---3--:R-:W-:Y:S03]  /*1c160*/  IMAD.WIDE.U32 R70, R182, -0x2daee0ad, RZ ;  /* 0xd2511f53b6467825 */ /* 0x008fe600078e00ff */
[----:B------:R-:W-:Y:S01]  /*1c170*/  STG.E.U16 desc[UR20][R186.64+-0x50], R140 ;  /* 0xffffb08cba007986 */ /* 0x000fe2000c101514 */
[----:B------:R-:W-:Y:S01]  /*1c180*/  IMAD.MOV.U32 R117, RZ, RZ, R70 ;  /* 0x000000ffff757224 */ /* 0x000fe200078e0046 */
[----:B------:R-:W-:Y:S02]  /*1c190*/  LOP3.LUT R86, R226, UR14, R71, 0x96, !PT ;  /* 0x0000000ee2567c12 */ /* 0x000fe4000f8e9647 */
[----:B------:R3:W-:Y:S01]  /*1c1a0*/  STG.E.U16 desc[UR20][R186.64+-0x4e], R112 ;  /* 0xffffb270ba007986 */ /* 0x0007e2000c101514 */
[----:B------:R-:W-:Y:S03]  /*1c1b0*/  PRMT R71, R123, 0x5410, R121 ;  /* 0x000054107b477816 */ /* 0x000fe60000000079 */
[----:B------:R4:W-:Y:S04]  /*1c1c0*/  STG.E.U16 desc[UR20][R184.64+-0x3e], R52 ;  /* 0xffffc234b8007986 */ /* 0x0009e8000c101514 */
[----:B------:R4:W-:Y:S01]  /*1c1d0*/  STG.E.U16 desc[UR20][R184.64+-0x40], R3 ;  /* 0xffffc003b8007986 */ /* 0x0009e2000c101514 */
[-C--:B-1----:R-:W-:Y:S03]  /*1c1e0*/  HMMA.16816.F32 R20, R40, R44.reuse, R20 ;  /* 0x0000002c2814723c */ /* 0x082fe60000001814 */
[----:B---3--:R-:W-:Y:S01]  /*1c1f0*/  PRMT R112, R138, 0x5410, R133 ;  /* 0x000054108a707816 */ /* 0x008fe20000000085 */
[----:B------:R-:W-:Y:S01]  /*1c200*/  IMAD.MOV.U32 R133, RZ, RZ, R136 ;  /* 0x000000ffff857224 */ /* 0x000fe200078e0088 */
[--C-:B----4-:R-:W-:Y:S03]  /*1c210*/  HSET2.LE.AND R52, R2, R211.reuse, PT ;  /* 0x000000d302347233 */ /* 0x110fe60003803000 */
[C---:B------:R-:W-:Y:S04]  /*1c220*/  HMMA.16816.F32 R24, R36.reuse, R44, R24 ;  /* 0x0000002c2418723c */ /* 0x040fe80000001818 */
[----:B------:R-:W-:Y:S01]  /*1c230*/  PRMT R2, R233, 0x7610, R2 ;  /* 0x00007610e9027816 */ /* 0x000fe20000000002 */
[----:B------:R-:W-:Y:S01]  /*1c240*/  IMAD.WIDE R44, R245, -0x70, R68 ;  /* 0xffffff90f52c7825 */ /* 0x000fe200078e0244 */
[----:B------:R-:W-:Y:S02]  /*1c250*/  PRMT R3, R233, 0x7632, R3 ;  /* 0x00007632e9037816 */ /* 0x000fe40000000003 */
[-C--:B------:R-:W-:Y:S02]  /*1c260*/  HMMA.16816.F32 R28, R36, R46.reuse, R28 ;  /* 0x0000002e241c723c */ /* 0x080fe4000000181c */
[----:B------:R1:W-:Y:S01]  /*1c270*/  STG.E.U16 desc[UR20][R44.64+-0x40], R57 ;  /* 0xffffc0392c007986 */ /* 0x0003e2000c101514 */
[----:B------:R-:W-:Y:S01]  /*1c280*/  LOP3.LUT R39, R119, 0xff00ff, RZ, 0xc0, !PT ;  /* 0x00ff00ff77277812 */ /* 0x000fe200078ec0ff */
[----:B------:R-:W-:Y:S01]  /*1c290*/  IMAD.WIDE R68, R245, 0x70, R44 ;  /* 0x00000070f5447825 */ /* 0x000fe200078e022c */
[--C-:B------:R-:W-:Y:S01]  /*1c2a0*/  HSET2.LE.AND R37, R71, R211.reuse, PT ;  /* 0x000000d347257233 */ /* 0x100fe20003803000 */
[----:B------:R3:W-:Y:S01]  /*1c2b0*/  STG.E.U16 desc[UR20][R44.64+-0x3e], R56 ;  /* 0xffffc2382c007986 */ /* 0x0007e2000c101514 */
[--C-:B------:R-:W-:Y:S01]  /*1c2c0*/  HSET2.LE.AND R38, R98, R211.reuse, PT ;  /* 0x000000d362267233 */ /* 0x100fe20003803000 */
[----:B------:R-:W-:Y:S02]  /*1c2d0*/  HMMA.16816.F32 R32, R40, R46, R32 ;  /* 0x0000002e2820723c */ /* 0x000fe40000001820 */
[----:B------:R-:W-:Y:S02]  /*1c2e0*/  STG.E.U16 desc[UR20][R68.64+-0x3e], R102 ;  /* 0xffffc26644007986 */ /* 0x000fe4000c101514 */
[--C-:B------:R-:W-:Y:S02]  /*1c2f0*/  HSET2.LE.AND R39, R39, R211.reuse, PT ;  /* 0x000000d327277233 */ /* 0x100fe40003803000 */
[----:B------:R-:W-:Y:S01]  /*1c300*/  LOP3.LUT R37, R83, R37, RZ, 0xc0, !PT ;  /* 0x0000002553257212 */ /* 0x000fe200078ec0ff */
[----:B------:R-:W-:Y:S01]  /*1c310*/  STG.E.U16 desc[UR20][R68.64+-0x40], R103 ;  /* 0xffffc06744007986 */ /* 0x000fe2000c101514 */
[----:B------:R-:W-:Y:S02]  /*1c320*/  LOP3.LUT R38, R82, R38, RZ, 0xc0, !PT ;  /* 0x0000002652267212 */ /* 0x000fe400078ec0ff */
[----:B------:R-:W-:Y:S01]  /*1c330*/  LOP3.LUT R39, R74, R39, RZ, 0xc0, !PT ;  /* 0x000000274a277212 */ /* 0x000fe200078ec0ff */
[----:B------:R-:W-:Y:S01]  /*1c340*/  STG.E.U16 desc[UR20][R186.64+-0x40], R88 ;  /* 0xffffc058ba007986 */ /* 0x000fe2000c101514 */
[----:B------:R-:W-:Y:S02]  /*1c350*/  PRMT R71, R224, 0x5410, R219 ;  /* 0x00005410e0477816 */ /* 0x000fe400000000db */
[----:B------:R-:W-:Y:S01]  /*1c360*/  PRMT R74, R104, 0x7771, RZ ;  /* 0x00007771684a7816 */ /* 0x000fe200000000ff */
[----:B------:R-:W-:Y:S01]  /*1c370*/  LDSM.16.MT88.4 R40, [R62+0x1000] ;  /* 0x001000003e28783b */ /* 0x000fe20000004200 */
[C---:B------:R-:W-:Y:S02]  /*1c380*/  PRMT R98, R70.reuse, 0x7773, RZ ;  /* 0x0000777346627816 */ /* 0x040fe400000000ff */
[----:B------:R-:W-:Y:S01]  /*1c390*/  PRMT R83, R70, 0x7771, RZ ;  /* 0x0000777146537816 */ /* 0x000fe200000000ff */
[----:B------:R-:W-:Y:S01]  /*1c3a0*/  STG.E.U16 desc[UR20][R186.64+-0x3e], R87 ;  /* 0xffffc257ba007986 */ /* 0x000fe2000c101514 */
[----:B------:R-:W-:Y:S02]  /*1c3b0*/  PRMT R47, R176, 0x5410, R175 ;  /* 0x00005410b02f7816 */ /* 0x000fe400000000af */
[----:B-1----:R-:W-:Y:S02]  /*1c3c0*/  PRMT R57, R179, 0x5410, R177 ;  /* 0x00005410b3397816 */ /* 0x002fe400000000b1 */
[----:B------:R-:W-:Y:S02]  /*1c3d0*/  LOP3.LUT R47, R47, 0xff00ff, RZ, 0xc0, !PT ;  /* 0x00ff00ff2f2f7812 */ /* 0x000fe400078ec0ff */
[----:B---3--:R-:W-:Y:S02]  /*1c3e0*/  PRMT R56, R189, 0x5410, R188 ;  /* 0x00005410bd387816 */ /* 0x008fe400000000bc */
[--C-:B------:R-:W-:Y:S02]  /*1c3f0*/  HSET2.LE.AND R57, R57, R211.reuse, PT ;  /* 0x000000d339397233 */ /* 0x100fe40003803000 */
[--C-:B------:R-:W-:Y:S02]  /*1c400*/  HSET2.LE.AND R47, R47, R211.reuse, PT ;  /* 0x000000d32f2f7233 */ /* 0x100fe40003803000 */
[--C-:B------:R-:W-:Y:S02]  /*1c410*/  HSET2.LE.AND R56, R56, R211.reuse, PT ;  /* 0x000000d338387233 */ /* 0x100fe40003803000 */
[----:B------:R-:W-:Y:S02]  /*1c420*/  PRMT R82, R115, 0x5410, R147 ;  /* 0x0000541073527816 */ /* 0x000fe40000000093 */
[----:B------:R-:W-:Y:S01]  /*1c430*/  LOP3.LUT R47, R63, R47, RZ, 0xc0, !PT ;  /* 0x0000002f3f2f7212 */ /* 0x000fe200078ec0ff */
[----:B------:R-:W-:Y:S02]  /*1c440*/  IMAD.MOV.U32 R63, RZ, RZ, R90 ;  /* 0x000000ffff3f7224 */ /* 0x000fe400078e005a */
[----:B--2---:R-:W-:Y:S02]  /*1c450*/  @!P1 HADD2 R64, -R61.H0_H0, -RZ.H0_H0 ;  /* 0xa00000ff3d409230 */ /* 0x004fe40000000900 */
[----:B------:R-:W-:Y:S03]  /*1c460*/  @P3 HADD2 R53, -R60.H0_H0, -RZ.H0_H0 ;  /* 0xa00000ff3c353230 */ /* 0x000fe60000000900 */
        /* <DEDUP_REMOVED lines=13> */
[----:B------:R3:W3:Y:S04]  /*1c540*/  LDL.S16 R122, [R1+0x108] ;  /* 0x00010800017a7983 */ /* 0x0006e80000100600 */
[----:B------:R-:W2:Y:S04]  /*1c550*/  LDSM.16.MT88.4 R48, [R194+0x5000] ;  /* 0x00500000c230783b */ /* 0x000ea80000004200 */
[----:B------:R2:W-:Y:S01]  /*1c560*/  STG.E.U16 desc[UR20][R184.64+-0x30], R61 ;  /* 0xffffd03db8007986 */ /* 0x0005e2000c101514 */
[----:B-1----:R-:W-:Y:S03]  /*1c570*/  PRMT R64, R129, 0x5410, R169 ;  /* 0x0000541081407816 */ /* 0x002fe600000000a9 */
[----:B------:R-:W-:Y:S01]  /*1c580*/  STG.E.U16 desc[UR20][R184.64+-0x2e], R60 ;  /* 0xffffd23cb8007986 */ /* 0x000fe2000c101514 */
[----:B--2---:R-:W-:Y:S02]  /*1c590*/  PRMT R53, R199, 0x5410, R198 ;  /* 0x00005410c7357816 */ /* 0x004fe400000000c6 */
[--C-:B------:R-:W-:Y:S02]  /*1c5a0*/  HSET2.LE.AND R0, R64, R211.reuse, PT ;  /* 0x000000d340007233 */ /* 0x100fe40003803000 */
[----:B------:R-:W-:Y:S02]  /*1c5b0*/  PRMT R64, R2, 0x5410, R3 ;  /* 0x0000541002407816 */ /* 0x000fe40000000003 */
[--C-:B------:R-:W-:Y:S02]  /*1c5c0*/  HSET2.LE.AND R53, R53, R211.reuse, PT ;  /* 0x000000d335357233 */ /* 0x100fe40003803000 */
[----:B------:R-:W-:Y:S02]  /*1c5d0*/  LOP3.LUT R36, R100, R0, RZ, 0xc0, !PT ;  /* 0x0000000064247212 */ /* 0x000fe400078ec0ff */
[----:B------:R-:W-:Y:S02]  /*1c5e0*/  LOP3.LUT R0, R86, 0xffff, RZ, 0xc0, !PT ;  /* 0x0000ffff56007812 */ /* 0x000fe400078ec0ff */
[----:B------:R-:W-:Y:S02]  /*1c5f0*/  LOP3.LUT R53, R55, R53, RZ, 0xc0, !PT ;  /* 0x0000003537357212 */ /* 0x000fe400078ec0ff */
[----:B------:R-:W-:Y:S02]  /*1c600*/  LOP3.LUT R55, R118, 0xff00ff, RZ, 0xc0, !PT ;  /* 0x00ff00ff76377812 */ /* 0x000fe400078ec0ff */
[----:B------:R-:W-:Y:S02]  /*1c610*/  SHF.R.U32.HI R76, RZ, 0x8, R0 ;  /* 0x00000008ff4c7819 */ /* 0x000fe40000011600 */
[----:B------:R-:W-:Y:S02]  /*1c620*/  PRMT R100, R70, 0x7772, RZ ;  /* 0x0000777246647816 */ /* 0x000fe400000000ff */
[--C-:B------:R-:W-:Y:S02]  /*1c630*/  HSET2.LE.AND R55, R55, R211.reuse, PT ;  /* 0x000000d337377233 */ /* 0x100fe40003803000 */
[----:B------:R-:W-:Y:S01]  /*1c640*/  LOP3.LUT R0, R76, 0xffff, RZ, 0xc0, !PT ;  /* 0x0000ffff4c007812 */ /* 0x000fe200078ec0ff */
[----:B------:R-:W-:Y:S01]  /*1c650*/  IMAD.MOV.U32 R61, RZ, RZ, R91 ;  /* 0x000000ffff3d7224 */ /* 0x000fe200078e005b */
[----:B------:R-:W-:Y:S02]  /*1c660*/  PRMT R70, R108, 0x5410, R178 ;  /* 0x000054106c467816 */ /* 0x000fe400000000b2 */
[----:B------:R-:W-:Y:S02]  /*1c670*/  LOP3.LUT R55, R59, R55, RZ, 0xc0, !PT ;  /* 0x000000373b377212 */ /* 0x000fe400078ec0ff */
[----:B------:R-:W-:Y:S02]  /*1c680*/  PRMT R59, R111, 0x5410, R109 ;  /* 0x000054106f3b7816 */ /* 0x000fe4000000006d */
[----:B------:R-:W-:Y:S01]  /*1c690*/  PRMT R143, R100, 0x5410, R98 ;  /* 0x00005410648f7816 */ /* 0x000fe20000000062 */
[-C--:B------:R-:W-:Y:S05]  /*1c6a0*/  HMMA.16816.F32 R4, R36, R48.reuse, R4 ;  /* 0x000000302404723c */ /* 0x080fea0000001804 */
[----:B------:R-:W-:Y:S03]  /*1c6b0*/  LOP3.LUT R143, R143, 0xff00ff, RZ, 0xc0, !PT ;  /* 0x00ff00ff8f8f7812 */ /* 0x000fe600078ec0ff */
[C---:B------:R-:W-:Y:S04]  /*1c6c0*/  HMMA.16816.F32 R8, R52.reuse, R48, R8 ;  /* 0x000000303408723c */ /* 0x040fe80000001808 */
[--C-:B------:R-:W-:Y:S04]  /*1c6d0*/  HSET2.LE.AND R143, R143, R211.reuse, PT ;  /* 0x000000d38f8f7233 */ /* 0x100fe80003803000 */
        /* <DEDUP_REMOVED lines=12> */
[C---:B------:R-:W-:Y:S04]  /*1c7a0*/  IMAD.WIDE R42, R245.reuse, -0x70, R68 ;  /* 0xffffff90f52a7825 */ /* 0x040fe800078e0244 */
[----:B------:R-:W-:Y:S04]  /*1c7b0*/  IMAD.WIDE R68, R245, 0x70, R42 ;  /* 0x00000070f5447825 */ /* 0x000fe800078e022a */
        /* <DEDUP_REMOVED lines=10> */
[----:B------:R3:W2:Y:S01]  /*1c860*/  LDL.S16 R44, [R1+0x100] ;  /* 0x00010000012c7983 */ /* 0x0006a20000100600 */
        /* <DEDUP_REMOVED lines=10> */
[----:B------:R-:W-:Y:S01]  /*1c910*/  STG.E.U16 desc[UR20][R68.64+-0x30], R99 ;  /* 0xffffd06344007986 */ /* 0x000fe2000c101514 */
[----:B-1----:R-:W-:Y:S02]  /*1c920*/  PRMT R2, R105, 0x7632, R2 ;  /* 0x0000763269027816 */ /* 0x002fe40000000002 */
[----:B---3--:R-:W-:Y:S01]  /*1c930*/  PRMT R3, R238, 0x7632, R3 ;  /* 0x00007632ee037816 */ /* 0x008fe20000000003 */
[C---:B----4-:R-:W-:Y:S02]  /*1c940*/  @P1 HADD2 R45, -R90.reuse.H0_H0, -RZ.H0_H0 ;  /* 0xa00000ff5a2d1230 */ /* 0x050fe40000000900 */
[----:B--2---:R-:W-:Y:S03]  /*1c950*/  @P3 HADD2 R44, -R90.H1_H1, -RZ.H0_H0 ;  /* 0xa00000ff5a2c3230 */ /* 0x004fe60000000d00 */
[----:B------:R-:W-:Y:S01]  /*1c960*/  PRMT R103, R45, 0x7610, R103 ;  /* 0x000076102d677816 */ /* 0x000fe20000000067 */
[----:B------:R1:W-:Y:S03]  /*1c970*/  @P1 STL.S16 [R1+0x104], R45 ;  /* 0x0001042d01001387 */ /* 0x0003e60000100600 */
[----:B------:R-:W-:Y:S01]  /*1c980*/  @P1 PRMT R41, R103, 0x5410, RZ ;  /* 0x0000541067291816 */ /* 0x000fe200000000ff */
[----:B------:R2:W-:Y:S01]  /*1c990*/  @P3 STL.S16 [R1+0x100], R44 ;  /* 0x0001002c01003387 */ /* 0x0005e20000100600 */
[----:B------:R-:W-:Y:S03]  /*1c9a0*/  PRMT R87, R44, 0x7610, R87 ;  /* 0x000076102c577816 */ /* 0x000fe60000000057 */
[----:B------:R3:W4:Y:S04]  /*1c9b0*/  LDL.S16 R102, [R1+0xfc] ;  /* 0x0000fc0001667983 */ /* 0x0007280000100600 */
[----:B------:R3:W3:Y:S04]  /*1c9c0*/  LDL.S16 R97, [R1+0xf8] ;  /* 0x0000f80001617983 */ /* 0x0006e80000100600 */
[----:B------:R3:W3:Y:S04]  /*1c9d0*/  LDL.S16 R88, [R1+0xf4] ;  /* 0x0000f40001587983 */ /* 0x0006e80000100600 */
[----:B------:R3:W3:Y:S01]  /*1c9e0*/  LDL.S16 R43, [R1+0xf0] ;  /* 0x0000f000012b7983 */ /* 0x0006e20000100600 */
[----:B-1----:R-:W-:Y:S02]  /*1c9f0*/  IMAD.MOV.U32 R45, RZ, RZ, R78 ;  /* 0x000000ffff2d7224 */ /* 0x002fe400078e004e */
[----:B--2---:R-:W-:Y:S03]  /*1ca00*/  IMAD.MOV.U32 R44, RZ, RZ, R79 ;  /* 0x000000ffff2c7224 */ /* 0x004fe600078e004f */
[----:B------:R-:W-:Y:S02]  /*1ca10*/  LOP3.LUT R57, R45, R57, RZ, 0xc0, !PT ;  /* 0x000000392d397212 */ /* 0x000fe400078ec0ff */
[--C-:B------:R-:W-:Y:S02]  /*1ca20*/  HSET2.LE.AND R45, R59, R211.reuse, PT ;  /* 0x000000d33b2d7233 */ /* 0x100fe40003803000 */
[----:B------:R-:W-:Y:S02]  /*1ca30*/  LOP3.LUT R59, R71, 0xff00ff, RZ, 0xc0, !PT ;  /* 0x00ff00ff473b7812 */ /* 0x000fe400078ec0ff */
[----:B------:R-:W-:Y:S01]  /*1ca40*/  LOP3.LUT R71, R2, 0xff, RZ, 0xc0, !PT ;  /* 0x000000ff02477812 */ /* 0x000fe200078ec0ff */
[----:B------:R-:W-:Y:S01]  /*1ca50*/  FADD.FTZ R2, R53, R228 ;  /* 0x000000e435027221 */ /* 0x000fe20000010000 */
[C---:B------:R-:W-:Y:S02]  /*1ca60*/  F2FP.F16.F32.PACK_AB R53, R0.reuse, R53 ;  /* 0x000000350035723e */ /* 0x040fe400000000ff */
[--C-:B------:R-:W-:Y:S01]  /*1ca70*/  HSET2.LE.AND R59, R59, R211.reuse, PT ;  /* 0x000000d33b3b7233 */ /* 0x100fe20003803000 */
[----:B------:R-:W-:Y:S01]  /*1ca80*/  FADD.FTZ R42, R0, R2 ;  /* 0x00000002002a7221 */ /* 0x000fe20000010000 */
[----:B------:R-:W-:Y:S02]  /*1ca90*/  ISETP.LE.U32.AND P1, PT, R71, UR8, PT ;  /* 0x0000000847007c0c */ /* 0x000fe4000bf23070 */
[----:B------:R-:W-:Y:S02]  /*1caa0*/  PRMT R0, R238, 0x7610, R0 ;  /* 0x00007610ee007816 */ /* 0x000fe40000000000 */
[----:B------:R-:W-:Y:S01]  /*1cab0*/  LOP3.LUT R59, R40, R59, RZ, 0xc0, !PT ;  /* 0x0000003b283b7212 */ /* 0x000fe200078ec0ff */
[----:B------:R-:W-:Y:S01]  /*1cac0*/  STL [R1+0x34], R42 ;  /* 0x0000342a01007387 */ /* 0x000fe20000100800 */
[----:B------:R-:W-:Y:S02]  /*1cad0*/  PRMT R40, R93, 0x7632, R40 ;  /* 0x000076325d287816 */ /* 0x000fe40000000028 */
[----:B------:R-:W-:Y:S02]  /*1cae0*/  @P4 PRMT R40, R104, 0x5410, RZ ;  /* 0x0000541068284816 */ /* 0x000fe400000000ff */
[----:B------:R-:W-:Y:S02]  /*1caf0*/  ISETP.LE.U32.AND P4, PT, R152, UR8, PT ;  /* 0x0000000898007c0c */ /* 0x000fe4000bf83070 */
[----:B------:R-:W-:Y:S01]  /*1cb00*/  PRMT R2, R237, 0x7610, R2 ;  /* 0x00007610ed027816 */ /* 0x000fe20000000002 */
[----:B------:R1:W-:Y:S01]  /*1cb10*/  STG.E.U16 desc[UR20][R68.64+-0x2e], R40 ;  /* 0xffffd22844007986 */ /* 0x0003e2000c101514 */
[----:B------:R-:W-:Y:S02]  /*1cb20*/  LOP3.LUT R56, R44, R56, RZ, 0xc0, !PT ;  /* 0x000000382c387212 */ /* 0x000fe400078ec0ff */
[--C-:B------:R-:W-:Y:S01]  /*1cb30*/  HSET2.LE.AND R44, R46, R211.reuse, PT ;  /* 0x000000d32e2c7233 */ /* 0x100fe20003803000 */
[----:B------:R2:W-:Y:S01]  /*1cb40*/  STG.E.U16 desc[UR20][R186.64+-0x30], R41 ;  /* 0xffffd029ba007986 */ /* 0x0005e2000c101514 */
[----:B------:R-:W-:Y:S02]  /*1cb50*/  LOP3.LUT R45, R73, R45, RZ, 0xc0, !PT ;  /* 0x0000002d492d7212 */ /* 0x000fe400078ec0ff */
[--C-:B------:R-:W-:Y:S02]  /*1cb60*/  HSET2.LE.AND R46, R70, R211.reuse, PT ;  /* 0x000000d3462e7233 */ /* 0x100fe40003803000 */
[----:B------:R-:W-:Y:S02]  /*1cb70*/  LOP3.LUT R44, R75, R44, RZ, 0xc0, !PT ;  /* 0x0000002c4b2c7212 */ /* 0x000fe400078ec0ff */
[----:B------:R-:W-:Y:S02]  /*1cb80*/  PRMT R55, R0, 0x5410, R3 ;  /* 0x0000541000377816 */ /* 0x000fe40000000003 */
[----:B------:R-:W-:Y:S02]  /*1cb90*/  LOP3.LUT R46, R72, R46, RZ, 0xc0, !PT ;  /* 0x0000002e482e7212 */ /* 0x000fe400078ec0ff */
[----:B------:R-:W-:Y:S02]  /*1cba0*/  SHF.R.U32.HI R70, RZ, 0x18, R105 ;  /* 0x00000018ff467819 */ /* 0x000fe40000011669 */
[----:B------:R-:W-:Y:S02]  /*1cbb0*/  PRMT R60, R2, 0x5410, R52 ;  /* 0x00005410023c7816 */ /* 0x000fe40000000034 */
[----:B------:R-:W-:Y:S01]  /*1cbc0*/  PRMT R152, R152, 0x5410, R107 ;  /* 0x0000541098987816 */ /* 0x000fe2000000006b */
[-C--:B------:R-:W-:Y:S05]  /*1cbd0*/  HMMA.16816.F32 R4, R44, R48.reuse, R4 ;  /* 0x000000302c04723c */ /* 0x080fea0000001804 */
[----:B------:R-:W-:Y:S02]  /*1cbe0*/  PRMT R153, R71, 0x5410, R70 ;  /* 0x0000541047997816 */ /* 0x000fe40000000046 */
[----:B-1----:R-:W-:Y:S01]  /*1cbf0*/  PRMT R40, R90, 0x7632, R40 ;  /* 0x000076325a287816 */ /* 0x002fe20000000028 */
[C---:B------:R-:W-:Y:S04]  /*1cc00*/  HMMA.16816.F32 R8, R56.reuse, R48, R8 ;  /* 0x000000303808723c */ /* 0x040fe80000001808 */
[----:B------:R-:W-:Y:S02]  /*1cc10*/  @P3 PRMT R40, R87, 0x5410, RZ ;  /* 0x0000541057283816 */ /* 0x000fe400000000ff */
[----:B--2---:R-:W-:Y:S02]  /*1cc20*/  LOP3.LUT R41, R86, 0xff, RZ, 0xc0, !PT ;  /* 0x000000ff56297812 */ /* 0x004fe400078ec0ff */
[--C-:B------:R-:W-:Y:S01]  /*1cc30*/  HSET2.LE.AND R152, R152, R211.reuse, PT ;  /* 0x000000d398987233 */ /* 0x100fe20003803000 */
[----:B------:R1:W-:Y:S01]  /*1cc40*/  STG.E.U16 desc[UR20][R186.64+-0x2e], R40 ;  /* 0xffffd228ba007986 */ /* 0x0003e2000c101514 */
[C---:B------:R-:W-:Y:S01]  /*1cc50*/  ISETP.LE.U32.AND P3, PT, R41.reuse, UR8, PT ;  /* 0x0000000829007c0c */ /* 0x040fe2000bf63070 */
[-C--:B------:R-:W-:Y:S03]  /*1cc60*/  HMMA.16816.F32 R12, R56, R50.reuse, R12 ;  /* 0x00000032380c723c */ /* 0x080fe6000000180c */
[----:B------:R-:W-:Y:S02]  /*1cc70*/  PRMT R140, R41, 0x5410, R76 ;  /* 0x00005410298c7816 */ /* 0x000fe4000000004c */
[--C-:B------:R-:W-:Y:S02]  /*1cc80*/  HSET2.LE.AND R41, R96, R211.reuse, PT ;  /* 0x000000d360297233 */ /* 0x100fe40003803000 */
[--C-:B------:R-:W-:Y:S01]  /*1cc90*/  HSET2.LE.AND R153, R153, R211.reuse, PT ;  /* 0x000000d399997233 */ /* 0x100fe20003803000 */
[C---:B------:R-:W-:Y:S04]  /*1cca0*/  HMMA.16816.F32 R16, R44.reuse, R50, R16 ;  /* 0x000000322c10723c */ /* 0x040fe80000001810 */
[----:B------:R-:W-:Y:S02]  /*1ccb0*/  LOP3.LUT R41, R67, R41, RZ, 0xc0, !PT ;  /* 0x0000002943297212 */ /* 0x000fe400078ec0ff */
[--C-:B------:R-:W-:Y:S02]  /*1ccc0*/  HSET2.LE.AND R140, R140, R211.reuse, PT ;  /* 0x000000d38c8c7233 */ /* 0x100fe40003803000 */
[-C--:B------:R-:W-:Y:S03]  /*1ccd0*/  HMMA.16816.F32 R20, R44, R36.reuse, R20 ;  /* 0x000000242c14723c */ /* 0x080fe60000001814 */
[----:B------:R-:W-:Y:S02]  /*1cce0*/  LOP3.LUT R152, R55, R152, RZ, 0xc0, !PT ;  /* 0x0000009837987212 */ /* 0x000fe400078ec0ff */
[----:B------:R-:W-:Y:S03]  /*1ccf0*/  LOP3.LUT R153, R60, R153, RZ, 0xc0, !PT ;  /* 0x000000993c997212 */ /* 0x000fe600078ec0ff */
[C---:B------:R-:W-:Y:S04]  /*1cd00*/  HMMA.16816.F32 R24, R56.reuse, R36, R24 ;  /* 0x000000243818723c */ /* 0x040fe80000001818 */
[----:B-1----:R-:W-:Y:S01]  /*1cd10*/  IMAD.MOV.U32 R40, RZ, RZ, R92 ;  /* 0x000000ffff287224 */ /* 0x002fe200078e005c */
[--C-:B------:R-:W-:Y:S03]  /*1cd20*/  HSET2.LE.AND R37, R101, R211.reuse, PT ;  /* 0x000000d365257233 */ /* 0x100fe60003803000 */
[-C--:B------:R-:W-:Y:S03]  /*1cd30*/  HMMA.16816.F32 R28, R56, R38.reuse, R28 ;  /* 0x00000026381c723c */ /* 0x080fe6000000181c */
[----:B------:R-:W-:Y:S01]  /*1cd40*/  PRMT R58, R86, 0x7632, R58 ;  /* 0x00007632563a7816 */ /* 0x000fe2000000003a */
[----:B------:R-:W-:Y:S01]  /*1cd50*/  IMAD.WIDE R56, R245, -0x70, R68 ;  /* 0xffffff90f5387825 */ /* 0x000fe200078e0244 */
[----:B------:R-:W-:Y:S02]  /*1cd60*/  PRMT R59, R95, 0x7610, R59 ;  /* 0x000076105f3b7816 */ /* 0x000fe4000000003b */
[----:B------:R-:W-:Y:S01]  /*1cd70*/  LOP3.LUT R58, R58, 0xff, RZ, 0xc0, !PT ;  /* 0x000000ff3a3a7812 */ /* 0x000fe200078ec0ff */
[----:B------:R-:W-:Y:S01]  /*1cd80*/  HMMA.16816.F32 R32, R44, R38, R32 ;  /* 0x000000262c20723c */ /* 0x000fe20000001820 */
[----:B------:R-:W-:Y:S03]  /*1cd90*/  LDSM.16.MT88.4 R44, [R62+0x1800] ;  /* 0x001800003e2c783b */ /* 0x000fe60000004200 */
        /* <DEDUP_REMOVED lines=11> */
[----:B------:R-:W-:Y:S01]  /*1ce50*/  @!P4 PRMT R0, R54, 0x5410, RZ ;  /* 0x000054103600c816 */ /* 0x000fe200000000ff */
[----:B------:R-:W-:Y:S01]  /*1ce60*/  IMAD.MOV.U32 R54, RZ, RZ, R93 ;  /* 0x000000ffff367224 */ /* 0x000fe200078e005d */
[----:B------:R-:W-:Y:S01]  /*1ce70*/  PRMT R49, R97, 0x7610, R49 ;  /* 0x0000761061317816 */ /* 0x000fe20000000031 */
[----:B------:R-:W-:Y:S01]  /*1ce80*/  @!P1 STL.S16 [R1+0xf4], R88 ;  /* 0x0000f45801009387 */ /* 0x000fe20000100600 */
[----:B------:R-:W-:Y:S01]  /*1ce90*/  @!P3 HADD2 R43, -R95.H0_H0, -RZ.H0_H0 ;  /* 0xa00000ff5f2bb230 */ /* 0x000fe20000000900 */
[----:B------:R-:W-:Y:S02]  /*1cea0*/  PRMT R48, R88, 0x7610, R48 ;  /* 0x0000761058307816 */ /* 0x000fe40000000030 */
[----:B------:R1:W2:Y:S01]  /*1ceb0*/  LDL.S16 R42, [R1+0xec] ;  /* 0x0000ec00012a7983 */ /* 0x0002a20000100600 */
[----:B------:R-:W-:Y:S02]  /*1cec0*/  @!P6 PRMT R3, R49, 0x5410, RZ ;  /* 0x000054103103e816 */ /* 0x000fe400000000ff */
[----:B------:R-:W-:Y:S01]  /*1ced0*/  ISETP.LE.U32.AND P6, PT, R70, UR8, PT ;  /* 0x0000000846007c0c */ /* 0x000fe2000bfc3070 */
[----:B------:R1:W3:Y:S01]  /*1cee0*/  LDL.S16 R75, [R1+0xe8] ;  /* 0x0000e800014b7983 */ /* 0x0002e20000100600 */
[----:B------:R-:W-:Y:S02]  /*1cef0*/  ISETP.GT.U32.AND P4, PT, R74, UR8, PT ;  /* 0x000000084a007c0c */ /* 0x000fe4000bf84070 */
[----:B------:R-:W-:Y:S01]  /*1cf00*/  @!P1 PRMT R2, R48, 0x5410, RZ ;  /* 0x0000541030029816 */ /* 0x000fe200000000ff */
[----:B------:R1:W4:Y:S01]  /*1cf10*/  LDL.S16 R73, [R1+0xe4] ;  /* 0x0000e40001497983 */ /* 0x0003220000100600 */
[----:B------:R-:W-:Y:S01]  /*1cf20*/  LOP3.LUT R38, R54, R38, RZ, 0xc0, !PT ;  /* 0x0000002636267212 */ /* 0x000fe200078ec0ff */
[----:B------:R-:W-:Y:S02]  /*1cf30*/  IMAD.MOV.U32 R54, RZ, RZ, R95 ;  /* 0x000000ffff367224 */ /* 0x000fe400078e005f */
[----:B------:R1:W4:Y:S03]  /*1cf40*/  LDL.S16 R72, [R1+0xe0] ;  /* 0x0000e00001487983 */ /* 0x0003260000100600 */
[----:B------:R-:W-:Y:S01]  /*1cf50*/  LOP3.LUT R140, R54, R140, RZ, 0xc0, !PT ;  /* 0x0000008c368c7212 */ /* 0x000fe200078ec0ff */
[----:B------:R-:W1:Y:S04]  /*1cf60*/  LDSM.16.MT88.4 R48, [R194+0x5800] ;  /* 0x00580000c230783b */ /* 0x000e680000004200 */
[----:B------:R1:W-:Y:S04]  /*1cf70*/  STG.E.U16 desc[UR20][R184.64+-0x1e], R3 ;  /* 0xffffe203b8007986 */ /* 0x0003e8000c101514 */
[----:B------:R1:W-:Y:S04]  /*1cf80*/  STG.E.U16 desc[UR20][R184.64+-0x20], R0 ;  /* 0xffffe000b8007986 */ /* 0x0003e8000c101514 */
[----:B------:R1:W-:Y:S04]  /*1cf90*/  STG.E.U16 desc[UR20][R56.64+-0x20], R2 ;  /* 0xffffe00238007986 */ /* 0x0003e8000c101514 */
[----:B------:R1:W-:Y:S02]  /*1cfa0*/  @!P3 STL.S16 [R1+0xf0], R43 ;  /* 0x0000f02b0100b387 */ /* 0x0003e40000100600 */
[----:B-1----:R-:W-:Y:S02]  /*1cfb0*/  SHF.R.U32.HI R3, RZ, 0x18, R86 ;  /* 0x00000018ff037819 */ /* 0x002fe40000011656 */
[----:B------:R-:W-:Y:S02]  /*1cfc0*/  LOP3.LUT R0, R77, 0xff, RZ, 0xc0, !PT ;  /* 0x000000ff4d007812 */ /* 0x000fe400078ec0ff */
[----:B------:R-:W-:Y:S02]  /*1cfd0*/  PRMT R141, R58, 0x5410, R3 ;  /* 0x000054103a8d7816 */ /* 0x000fe40000000003 */
[C-C-:B------:R-:W-:Y:S01]  /*1cfe0*/  PRMT R154, R0.reuse, 0x5410, R74.reuse ;  /* 0x00005410009a7816 */ /* 0x140fe2000000004a */
[----:B------:R-:W1:Y:S01]  /*1cff0*/  MUFU.EX2 R2, R126 ;  /* 0x0000007e00027308 */ /* 0x000e620000000800 */
[----:B------:R-:W-:Y:S02]  /*1d000*/  PRMT R74, R43, 0x7610, R74 ;  /* 0x000076102b4a7816 */ /* 0x000fe4000000004a */
        /* <DEDUP_REMOVED lines=13> */
[----:B--2---:R-:W-:Y:S02]  /*1d0e0*/  @!P6 HADD2 R42, -R52.H0_H0, -RZ.H0_H0 ;  /* 0xa00000ff342ae230 */ /* 0x004fe40000000900 */
[----:B---3--:R-:W-:Y:S03]  /*1d0f0*/  @!P5 HADD2 R75, -R95.H1_H1, -RZ.H0_H0 ;  /* 0xa00000ff5f4bd230 */ /* 0x008fe60000000d00 */
[----:B------:R2:W-:Y:S01]  /*1d100*/  @!P6 STL.S16 [R1+0xec], R42 ;  /* 0x0000ec2a0100e387 */ /* 0x0005e20000100600 */
[----:B------:R-:W-:Y:S01]  /*1d110*/  PRMT R0, R42, 0x7610, R0 ;  /* 0x000076102a007816 */ /* 0x000fe20000000000 */
[C---:B----4-:R-:W-:Y:S02]  /*1d120*/  @!P3 HADD2 R73, -R94.reuse.H0_H0, -RZ.H0_H0 ;  /* 0xa00000ff5e49b230 */ /* 0x050fe40000000900 */
[----:B------:R-:W-:Y:S01]  /*1d130*/  @!P5 STL.S16 [R1+0xe8], R75 ;  /* 0x0000e84b0100d387 */ /* 0x000fe20000100600 */
[----:B------:R-:W-:Y:S02]  /*1d140*/  @!P6 PRMT R52, R0, 0x5410, RZ ;  /* 0x000054100034e816 */ /* 0x000fe400000000ff */
[----:B------:R-:W-:Y:S01]  /*1d150*/  ISETP.LE.U32.AND P6, PT, R3, UR8, PT ;  /* 0x0000000803007c0c */ /* 0x000fe2000bfc3070 */
[----:B------:R-:W-:Y:S01]  /*1d160*/  @!P3 STL.S16 [R1+0xe4], R73 ;  /* 0x0000e4490100b387 */ /* 0x000fe20000100600 */
[----:B------:R-:W3:Y:S01]  /*1d170*/  MUFU.EX2 R0, R127 ;  /* 0x0000007f00007308 */ /* 0x000ee20000000800 */
[----:B-1----:R-:W-:Y:S01]  /*1d180*/  FADD.FTZ R3, R2, R235 ;  /* 0x000000eb02037221 */ /* 0x002fe20000010000 */
[----:B------:R-:W-:Y:S01]  /*1d190*/  PRMT R67, R75, 0x7610, R67 ;  /* 0x000076104b437816 */ /* 0x000fe20000000043 */
[----:B------:R1:W4:Y:S01]  /*1d1a0*/  LDL.S16 R66, [R1+0xdc] ;  /* 0x0000dc0001427983 */ /* 0x0003220000100600 */
[----:B------:R-:W-:Y:S02]  /*1d1b0*/  PRMT R95, R95, 0x7632, R95 ;  /* 0x000076325f5f7816 */ /* 0x000fe4000000005f */
[----:B------:R-:W-:Y:S01]  /*1d1c0*/  @!P5 PRMT R95, R67, 0x5410, RZ ;  /* 0x00005410435fd816 */ /* 0x000fe200000000ff */
[----:B------:R3:W-:Y:S01]  /*1d1d0*/  STG.E.U16 desc[UR20][R56.64+-0x1e], R52 ;  /* 0xffffe23438007986 */ /* 0x0007e2000c101514 */
[----:B------:R-:W-:Y:S02]  /*1d1e0*/  ISETP.GT.U32.AND P5, PT, R155, UR8, PT ;  /* 0x000000089b007c0c */ /* 0x000fe4000bfa4070 */
[----:B------:R-:W-:Y:S01]  /*1d1f0*/  PRMT R64, R73, 0x7610, R64 ;  /* 0x0000761049407816 */ /* 0x000fe20000000040 */
[----:B------:R-:W-:Y:S01]  /*1d200*/  @!P6 HADD2 R72, -R94.H1_H1, -RZ.H0_H0 ;  /* 0xa00000ff5e48e230 */ /* 0x000fe20000000d00 */
[----:B------:R-:W-:Y:S02]  /*1d210*/  PRMT R155, R155, 0x5410, R81 ;  /* 0x000054109b9b7816 */ /* 0x000fe40000000051 */
[--C-:B--2---:R-:W-:Y:S02]  /*1d220*/  HSET2.LE.AND R42, R110, R211.reuse, PT ;  /* 0x000000d36e2a7233 */ /* 0x104fe40003803000 */
[----:B------:R-:W-:Y:S01]  /*1d230*/  @!P6 STL.S16 [R1+0xe0], R72 ;  /* 0x0000e0480100e387 */ /* 0x000fe20000100600 */
[----:B------:R-:W-:Y:S02]  /*1d240*/  PRMT R63, R72, 0x7610, R63 ;  /* 0x00007610483f7816 */ /* 0x000fe4000000003f */
[----:B------:R-:W-:Y:S02]  /*1d250*/  LOP3.LUT R155, R155, 0xff00ff, RZ, 0xc0, !PT ;  /* 0x00ff00ff9b9b7812 */ /* 0x000fe400078ec0ff */
[----:B------:R-:W-:Y:S02]  /*1d260*/  LOP3.LUT R42, R65, R42, RZ, 0xc0, !PT ;  /* 0x0000002a412a7212 */ /* 0x000fe400078ec0ff */
[----:B------:R1:W2:Y:S01]  /*1d270*/  LDL.S16 R65, [R1+0xd8] ;  /* 0x0000d80001417983 */ /* 0x0002a20000100600 */
[----:B------:R-:W-:Y:S02]  /*1d280*/  @!P6 PRMT R58, R63, 0x5410, RZ ;  /* 0x000054103f3ae816 */ /* 0x000fe400000000ff */
[----:B------:R-:W-:Y:S02]  /*1d290*/  ISETP.GT.U32.AND P6, PT, R81, UR8, PT ;  /* 0x0000000851007c0c */ /* 0x000fe4000bfc4070 */
[-C--:B------:R-:W-:Y:S05]  /*1d2a0*/  HMMA.16816.F32 R4, R40, R48.reuse, R4 ;  /* 0x000000302804723c */ /* 0x080fea0000001804 */
[----:B---3--:R-:W-:Y:S01]  /*1d2b0*/  FADD.FTZ R52, R0, R3 ;  /* 0x0000000300347221 */ /* 0x008fe20000010000 */
[----:B------:R-:W-:Y:S01]  /*1d2c0*/  IMAD.WIDE R56, R245, 0x70, R56 ;  /* 0x00000070f5387825 */ /* 0x000fe200078e0238 */
[----:B------:R-:W-:Y:S01]  /*1d2d0*/  PRMT R3, R232, 0x7610, R3 ;  /* 0x00007610e8037816 */ /* 0x000fe20000000003 */
[C---:B------:R-:W-:Y:S02]  /*1d2e0*/  HMMA.16816.F32 R8, R36.reuse, R48, R8 ;  /* 0x000000302408723c */ /* 0x040fe40000001808 */
[----:B------:R3:W-:Y:S02]  /*1d2f0*/  STL [R1+0xc], R52 ;  /* 0x00000c3401007387 */ /* 0x0007e40000100800 */
[----:B------:R-:W-:Y:S02]  /*1d300*/  F2FP.F16.F32.PACK_AB R49, R0, R2 ;  /* 0x000000020031723e */ /* 0x000fe400000000ff */
[C---:B------:R-:W-:Y:S01]  /*1d310*/  PRMT R2, R236.reuse, 0x7610, R2 ;  /* 0x00007610ec027816 */ /* 0x040fe20000000002 */
[----:B------:R-:W-:Y:S01]  /*1d320*/  STG.E.U16 desc[UR20][R56.64+-0x20], R59 ;  /* 0xffffe03b38007986 */ /* 0x000fe2000c101514 */
[-C--:B------:R-:W-:Y:S03]  /*1d330*/  HMMA.16816.F32 R12, R36, R50.reuse, R12 ;  /* 0x00000032240c723c */ /* 0x080fe6000000180c */
[----:B------:R-:W-:Y:S01]  /*1d340*/  PRMT R0, R236, 0x7632, R0 ;  /* 0x00007632ec007816 */ /* 0x000fe20000000000 */
[----:B------:R-:W-:Y:S01]  /*1d350*/  STG.E.U16 desc[UR20][R56.64+-0x1e], R95 ;  /* 0xffffe25f38007986 */ /* 0x000fe2000c101514 */
[----:B------:R-:W-:Y:S02]  /*1d360*/  PRMT R48, R232, 0x7632, R48 ;  /* 0x00007632e8307816 */ /* 0x000fe40000000030 */
[----:B------:R-:W-:Y:S01]  /*1d370*/  LOP3.LUT R143, R49, R143, RZ, 0xc0, !PT ;  /* 0x0000008f318f7212 */ /* 0x000fe200078ec0ff */
[C---:B------:R-:W-:Y:S01]  /*1d380*/  HMMA.16816.F32 R16, R40.reuse, R50, R16 ;  /* 0x000000322810723c */ /* 0x040fe20000001810 */
[----:B------:R-:W-:Y:S03]  /*1d390*/  STG.E.U16 desc[UR20][R186.64+-0x1e], R58 ;  /* 0xffffe23aba007986 */ /* 0x000fe6000c101514 */
[--C-:B------:R-:W-:Y:S04]  /*1d3a0*/  HSET2.LE.AND R155, R155, R211.reuse, PT ;  /* 0x000000d39b9b7233 */ /* 0x100fe80003803000 */
[-C--:B------:R-:W-:Y:S03]  /*1d3b0*/  HMMA.16816.F32 R20, R40, R44.reuse, R20 ;  /* 0x0000002c2814723c */ /* 0x080fe60000001814 */
[----:B---3--:R-:W-:Y:S01]  /*1d3c0*/  IMAD.MOV.U32 R52, RZ, RZ, R94 ;  /* 0x000000ffff347224 */ /* 0x008fe200078e005e */
[----:B------:R-:W-:Y:S02]  /*1d3d0*/  @!P3 PRMT R94, R64, 0x5410, RZ ;  /* 0x00005410405eb816 */ /* 0x000fe400000000ff */
[----:B------:R-:W-:Y:S02]  /*1d3e0*/  ISETP.GT.U32.AND P3, PT, R83, UR8, PT ;  /* 0x0000000853007c0c */ /* 0x000fe4000bf64070 */
[C---:B------:R-:W-:Y:S01]  /*1d3f0*/  HMMA.16816.F32 R24, R36.reuse, R44, R24 ;  /* 0x0000002c2418723c */ /* 0x040fe20000001818 */
[----:B------:R-:W-:Y:S03]  /*1d400*/  STG.E.U16 desc[UR20][R186.64+-0x20], R94 ;  /* 0xffffe05eba007986 */ /* 0x000fe6000c101514 */
[----:B------:R-:W-:Y:S02]  /*1d410*/  LOP3.LUT R141, R52, R141, RZ, 0xc0, !PT ;  /* 0x0000008d348d7212 */ /* 0x000fe400078ec0ff */
[----:B------:R-:W-:Y:S02]  /*1d420*/  PRMT R44, R2, 0x5410, R0 ;  /* 0x00005410022c7816 */ /* 0x000fe40000000000 */
[-C--:B------:R-:W-:Y:S01]  /*1d430*/  HMMA.16816.F32 R28, R36, R46.reuse, R28 ;  /* 0x0000002e241c723c */ /* 0x080fe2000000181c */
[----:B------:R-:W3:Y:S02]  /*1d440*/  LDSM.16.MT88.4 R36, [R62+0x1c00] ;  /* 0x001c00003e24783b */ /* 0x000ee40000004200 */
[----:B------:R-:W-:Y:S02]  /*1d450*/  LOP3.LUT R45, R117, 0xff, RZ, 0xc0, !PT ;  /* 0x000000ff752d7812 */ /* 0x000fe400078ec0ff */
[----:B------:R-:W-:Y:S02]  /*1d460*/  LOP3.LUT R154, R44, R154, RZ, 0xc0, !PT ;  /* 0x0000009a2c9a7212 */ /* 0x000fe400078ec0ff */
[----:B------:R-:W-:Y:S01]  /*1d470*/  PRMT R44, R3, 0x5410, R48 ;  /* 0x00005410032c7816 */ /* 0x000fe20000000030 */
[----:B------:R-:W-:Y:S04]  /*1d480*/  HMMA.16816.F32 R32, R40, R46, R32 ;  /* 0x0000002e2820723c */ /* 0x000fe80000001820 */
[----:B------:R-:W-:Y:S02]  /*1d490*/  PRMT R142, R45, 0x5410, R83 ;  /* 0x000054102d8e7816 */ /* 0x000fe40000000053 */
[----:B------:R-:W-:Y:S03]  /*1d4a0*/  LOP3.LUT R155, R44, R155, RZ, 0xc0, !PT ;  /* 0x0000009b2c9b7212 */ /* 0x000fe600078ec0ff */
[----:B------:R-:W-:Y:S04]  /*1d4b0*/  HSET2.LE.AND R142, R142, R211, PT ;  /* 0x000000d38e8e7233 */ /* 0x000fe80003803000 */
[-C--:B------:R-:W-:Y:S05]  /*1d4c0*/  HMMA.16816.F32 R168, R152, R164.reuse, R4 ;  /* 0x000000a498a8723c */ /* 0x080fea0000001804 */
[----:B------:R-:W-:Y:S07]  /*1d4d0*/  LOP3.LUT R142, R53, R142, RZ, 0xc0, !PT ;  /* 0x0000008e358e7212 */ /* 0x000fee00078ec0ff */
[C---:B------:R-:W-:Y:S08]  /*1d4e0*/  HMMA.16816.F32 R156, R140.reuse, R164, R8 ;  /* 0x000000a48c9c723c */ /* 0x040ff00000001808 */
[-C--:B------:R-:W-:Y:S08]  /*1d4f0*/  HMMA.16816.F32 R148, R140, R166.reuse, R12 ;  /* 0x000000a68c94723c */ /* 0x080ff0000000180c */
[C---:B------:R-:W-:Y:S08]  /*1d500*/  HMMA.16816.F32 R164, R152.reuse, R166, R16 ;  /* 0x000000a698a4723c */ /* 0x040ff00000001810 */
[-C--:B---3--:R-:W-:Y:S08]  /*1d510*/  HMMA.16816.F32 R160, R152, R36.reuse, R20 ;  /* 0x0000002498a0723c */ /* 0x088ff00000001814 */
        /* <DEDUP_REMOVED lines=14> */
[----:B------:R-:W-:Y:S01]  /*1d600*/  ISETP.LE.U32.AND P4, PT, R45, UR8, PT ;  /* 0x000000082d007c0c */ /* 0x000fe2000bf83070 */
[----:B------:R1:W4:Y:S04]  /*1d610*/  LDL.S16 R50, [R1+0xc8] ;  /* 0x0000c80001327983 */ /* 0x0003280000100600 */
[----:B------:R1:W4:Y:S04]  /*1d620*/  LDL.S16 R52, [R1+0xd0] ;  /* 0x0000d00001347983 */ /* 0x0003280000100600 */
[----:B------:R1:W4:Y:S01]  /*1d630*/  LDL.S16 R51, [R1+0xcc] ;  /* 0x0000cc0001337983 */ /* 0x0003220000100600 */
[----:B---3--:R-:W-:Y:S03]  /*1d640*/  PRMT R2, R53, 0x7632, R2 ;  /* 0x0000763235027816 */ /* 0x008fe60000000002 */
        /* <DEDUP_REMOVED lines=8> */
[C---:B------:R-:W-:Y:S01]  /*1d6d0*/  @!P4 HADD2 R52, -R53.reuse.H0_H0, -RZ.H0_H0 ;  /* 0xa00000ff3534c230 */ /* 0x040fe20000000900 */
        /* <DEDUP_REMOVED lines=9> */
[C---:B---3--:R-:W-:Y:S02]  /*1d770*/  @P1 HADD2 R41, -R49.reuse.H0_H0, -RZ.H0_H0 ;  /* 0xa00000ff31291230 */ /* 0x048fe40000000900 */
        /* <DEDUP_REMOVED lines=23> */
.L_x_835:
[----:B------:R-:W3:Y:S01]  /*1d8f0*/  LDL.LU R4, [R1+0x34] ;  /* 0x0000340001047983 */ /* 0x000ee20000300800 */
[----:B------:R-:W1:Y:S03]  /*1d900*/  LDCU UR4, c[0x0][0x4fc] ;  /* 0x00009f80ff0477ac */ /* 0x000e660008000800 */
[----:B------:R-:W4:Y:S01]  /*1d910*/  LDL.LU R2, [R1+0xc] ;  /* 0x00000c0001027983 */ /* 0x000f220000300800 */
[----:B------:R-:W2:Y:S01]  /*1d920*/  S2R R25, SR_TID.X ;  /* 0x0000000000197919 */ /* 0x000ea20000002100 */
[----:B------:R-:W-:Y:S01]  /*1d930*/  UISETP.NE.AND UP3, UPT, UR18, -0x1, UPT ;  /* 0xffffffff1200788c */ /* 0x000fe2000bf65270 */
[----:B------:R-:W1:Y:S08]  /*1d940*/  S2UR UR8, SR_CgaCtaId ;  /* 0x00000000000879c3 */ /* 0x000e700000008800 */
[----:B------:R-:W4:Y:S01]  /*1d950*/  S2UR UR9, SR_CTAID.Y ;  /* 0x00000000000979c3 */ /* 0x000f220000002600 */
[----:B------:R-:W4:Y:S01]  /*1d960*/  LDL.LU R8, [R1+0x308] ;  /* 0x0003080001087983 */ /* 0x000f220000300800 */
[----:B------:R-:W-:Y:S01]  /*1d970*/  UMOV UR6, 0x400 ;  /* 0x0000040000067882 */ /* 0x000fe20000000000 */
[----:B------:R-:W2:Y:S02]  /*1d980*/  LDCU.U8 UR11, c[0x0][0x549] ;  /* 0x0000a920ff0b77ac */ /* 0x000ea40008000000 */
[----:B------:R-:W4:Y:S01]  /*1d990*/  LDL.LU R5, [R1+0x304] ;  /* 0x0003040001057983 */ /* 0x000f220000300800 */
[----:B------:R-:W2:Y:S02]  /*1d9a0*/  LDCU.U8 UR7, c[0x0][0x548] ;  /* 0x0000a900ff0777ac */ /* 0x000ea40008000000 */
[----:B------:R-:W3:Y:S01]  /*1d9b0*/  S2UR UR14, SR_CTAID.Z ;  /* 0x00000000000e79c3 */ /* 0x000ee20000002700 */
[----:B------:R-:W3:Y:S01]  /*1d9c0*/  S2R R26, SR_CTAID.X ;  /* 0x00000000001a7919 */ /* 0x000ee20000002500 */
[----:B------:R-:W-:-:S02]  /*1d9d0*/  UISETP.NE.AND UP2, UPT, UR18, -0x1, UPT ;  /* 0xffffffff1200788c */ /* 0x000fc4000bf45270 */
[----:B-1----:R-:W-:Y:S01]  /*1d9e0*/  ULEA UR8, UR8, UR6, 0x18 ;  /* 0x0000000608087291 */ /* 0x002fe2000f8ec0ff */
[----:B------:R-:W1:Y:S01]  /*1d9f0*/  LDCU UR6, c[0x0][0x434] ;  /* 0x00008680ff0677ac */ /* 0x000e620008000800 */
[----:B--2---:R-:W-:Y:S01]  /*1da00*/  SHF.L.U32 R24, R25, 0x3, RZ ;  /* 0x0000000319187819 */ /* 0x004fe200000006ff */
[----:B------:R-:W-:Y:S01]  /*1da10*/  UISETP.NE.AND UP1, UPT, UR11, URZ, UPT ;  /* 0x000000ff0b00728c */ /* 0x000fe2000bf25270 */
[----:B------:R-:W1:Y:S03]  /*1da20*/  LDCU UR11, c[0x0][0x434] ;  /* 0x00008680ff0b77ac */ /* 0x000e660008000800 */
[----:B------:R-:W-:-:S07]  /*1da30*/  UISETP.NE.AND UP0, UPT, UR7, URZ, !UP1 ;  /* 0x000000ff0700728c */ /* 0x000fce000cf05270 */
[----:B------:R-:W1:Y:S01]  /*1da40*/  @UP1 LDCU UR13, c[0x0][0x430] ;  /* 0x00008600ff0d17ac */ /* 0x000e620008000800 */
[----:B------:R-:W2:Y:S01]  /*1da50*/  @UP1 LDCU UR15, c[0x0][0x430] ;  /* 0x00008600ff0f17ac */ /* 0x000ea20008000800 */
[----:B-1----:R-:W-:Y:S01]  /*1da60*/  @UP1 UIMAD UR11, UR13, UR6, URZ ;  /* 0x000000060d0b12a4 */ /* 0x002fe2000f8e02ff */
[----:B---3--:R-:W-:Y:S02]  /*1da70*/  MOV R7, R4 ;  /* 0x0000000400077202 */ /* 0x008fe40000000f00 */
[----:B----4-:R-:W-:-:S03]  /*1da80*/  MOV R6, R2 ;  /* 0x0000000200067202 */ /* 0x010fc60000000f00 */
[----:B------:R-:W1:Y:S04]  /*1da90*/  SHFL.BFLY PT, R2, R7, 0x2, 0x1f ;  /* 0x0c401f0007027f89 */ /* 0x000e6800000e0000 */
[----:B------:R-:W3:Y:S04]  /*1daa0*/  SHFL.BFLY PT, R0, R6, 0x2, 0x1f ;  /* 0x0c401f0006007f89 */ /* 0x000ee800000e0000 */
[----:B------:R-:W4:Y:S04]  /*1dab0*/  SHFL.BFLY PT, R4, R8, 0x2, 0x1f ;  /* 0x0c401f0008047f89 */ /* 0x000f2800000e0000 */
[----:B------:R-:W2:Y:S01]  /*1dac0*/  SHFL.BFLY PT, R3, R5, 0x2, 0x1f ;  /* 0x0c401f0005037f89 */ /* 0x000ea200000e0000 */
[----:B-1----:R-:W-:Y:S01]  /*1dad0*/  FADD.FTZ R2, R2, R7 ;  /* 0x0000000702027221 */ /* 0x002fe20000010000 */
[----:B---3--:R-:W-:-:S04]  /*1dae0*/  FADD.FTZ R0, R0, R6 ;  /* 0x0000000600007221 */ /* 0x008fc80000010000 */
[----:B------:R-:W1:Y:S04]  /*1daf0*/  SHFL.BFLY PT, R22, R2, 0x1, 0x1f ;  /* 0x0c201f0002167f89 */ /* 0x000e6800000e0000 */
[----:B------:R-:W3:Y:S01]  /*1db00*/  SHFL.BFLY PT, R23, R0, 0x1, 0x1f ;  /* 0x0c201f0000177f89 */ /* 0x000ee200000e0000 */
[----:B----4-:R-:W-:Y:S01]  /*1db10*/  FADD.FTZ R4, R4, R8 ;  /* 0x0000000804047221 */ /* 0x010fe20000010000 */
[C---:B-----5:R-:W-:Y:S02]  /*1db20*/  LOP3.LUT R8, R204.reuse, 0x20, RZ, 0xc0, !PT ;  /* 0x00000020cc087812 */ /* 0x060fe400078ec0ff */
[----:B------:R-:W-:Y:S01]  /*1db30*/  LOP3.LUT R204, R204, 0x40, RZ, 0xc0, !PT ;  /* 0x00000040cccc7812 */ /* 0x000fe200078ec0ff */
[----:B--2---:R-:W-:Y:S02]  /*1db40*/  FADD.FTZ R3, R3, R5 ;  /* 0x0000000503037221 */ /* 0x004fe40000010000 */
[----:B------:R-:W2:Y:S04]  /*1db50*/  SHFL.BFLY PT, R5, R4, 0x1, 0x1f ;  /* 0x0c201f0004057f89 */ /* 0x000ea800000e0000 */
[----:B------:R-:W4:Y:S01]  /*1db60*/  SHFL.BFLY PT, R20, R3, 0x1, 0x1f ;  /* 0x0c201f0003147f89 */ /* 0x000f2200000e0000 */
[----:B-1----:R-:W-:Y:S01]  /*1db70*/  FADD.FTZ R22, R2, R22 ;  /* 0x0000001602167221 */ /* 0x002fe20000010000 */
[----:B---3--:R-:W-:-:S04]  /*1db80*/  FADD.FTZ R23, R0, R23 ;  /* 0x0000001700177221 */ /* 0x008fc80000010000 */
[----:B------:R-:W-:Y:S02]  /*1db90*/  FSETP.NE.FTZ.AND P1, PT, R22, RZ, PT ;  /* 0x000000ff1600720b */ /* 0x000fe40003f35000 */
[----:B------:R-:W-:Y:S01]  /*1dba0*/  FSETP.NE.FTZ.AND P0, PT, R23, RZ, PT ;  /* 0x000000ff1700720b */ /* 0x000fe20003f15000 */
[----:B--2---:R-:W-:Y:S02]  /*1dbb0*/  FADD.FTZ R21, R4, R5 ;  /* 0x0000000504157221 */ /* 0x004fe40000010000 */
[----:B------:R-:W1:Y:S01]  /*1dbc0*/  MUFU.RCP R5, R22 ;  /* 0x0000001600057308 */ /* 0x000e620000001000 */
[----:B----4-:R-:W-:Y:S01]  /*1dbd0*/  FADD.FTZ R20, R3, R20 ;  /* 0x0000001403147221 */ /* 0x010fe20000010000 */
[----:B------:R-:W-:Y:S02]  /*1dbe0*/  SHF.L.U32 R3, R25, 0x1, RZ ;  /* 0x0000000119037819 */ /* 0x000fe400000006ff */
[----:B------:R-:W-:Y:S02]  /*1dbf0*/  FSETP.NE.FTZ.AND P3, PT, R21, RZ, PT ;  /* 0x000000ff1500720b */ /* 0x000fe40003f75000 */
[----:B------:R-:W-:-:S02]  /*1dc00*/  FSETP.NE.FTZ.AND P2, PT, R20, RZ, PT ;  /* 0x000000ff1400720b */ /* 0x000fc40003f55000 */
[----:B------:R-:W2:Y:S01]  /*1dc10*/  MUFU.RCP R4, R20 ;  /* 0x0000001400047308 */ /* 0x000ea20000001000 */
[----:B------:R-:W-:Y:S02]  /*1dc20*/  LOP3.LUT R205, R205, 0x6, R3, 0xf8, !PT ;  /* 0x00000006cdcd7812 */ /* 0x000fe400078ef803 */
[----:B------:R-:W-:Y:S02]  /*1dc30*/  LOP3.LUT R3, R24, 0xc0, RZ, 0xc0, !PT ;  /* 0x000000c018037812 */ /* 0x000fe400078ec0ff */
[----:B------:R-:W-:Y:S02]  /*1dc40*/  LOP3.LUT R205, R205, 0x20, R24, 0xf8, !PT ;  /* 0x00000020cdcd7812 */ /* 0x000fe400078ef818 */
[----:B------:R-:W-:Y:S01]  /*1dc50*/  LOP3.LUT R3, R3, 0x18, R25, 0xf8, !PT ;  /* 0x0000001803037812 */ /* 0x000fe200078ef819 */
[----:B------:R-:W3:Y:S03]  /*1dc60*/  MUFU.RCP R6, R21 ;  /* 0x0000001500067308 */ /* 0x000ee60000001000 */
[----:B------:R-:W-:-:S02]  /*1dc70*/  LOP3.LUT R205, R205, R3, RZ, 0xfc, !PT ;  /* 0x00000003cdcd7212 */ /* 0x000fc400078efcff */
[----:B-1----:R-:W-:Y:S02]  /*1dc80*/  FSEL R3, R5, 1, P1 ;  /* 0x3f80000005037808 */ /* 0x002fe40000800000 */
        /* <DEDUP_REMOVED lines=110> */
.L_x_839:
        /* <DEDUP_REMOVED lines=62> */
.L_x_841:
[----:B------:R-:W-:Y:S05]  /*1e750*/  BSYNC.RECONVERGENT B0 ;  /* 0x0000000000007941 */ /* 0x000fea0003800200 */
.L_x_840:
        /* <DEDUP_REMOVED lines=34> */
.L_x_843:
[----:B------:R-:W-:Y:S05]  /*1e980*/  BSYNC.RECONVERGENT B0 ;  /* 0x0000000000007941 */ /* 0x000fea0003800200 */
.L_x_842:
        /* <DEDUP_REMOVED lines=16> */
.L_x_845:
[----:B------:R-:W-:Y:S05]  /*1ea90*/  BSYNC.RECONVERGENT B0 ;  /* 0x0000000000007941 */ /* 0x000fea0003800200 */
.L_x_844:
        /* <DEDUP_REMOVED lines=16> */
.L_x_847:
[----:B------:R-:W-:Y:S05]  /*1eba0*/  BSYNC.RECONVERGENT B0 ;  /* 0x0000000000007941 */ /* 0x000fea0003800200 */
.L_x_846:
        /* <DEDUP_REMOVED lines=15> */
.L_x_848:
        /* <DEDUP_REMOVED lines=14> */
.L_x_1364:


//--------------------- .text._ZN5flash16flash_fwd_kernelI23Flash_fwd_kernel_traitsILi32ELi128ELi128ELi4ELb0ELb0EN7cutlass6half_tE19Flash_kernel_traitsILi32ELi128ELi128ELi4ES3_EELb0ELb0ELb0ELb1ELb0ELb0ELb1ELb0EEEvNS_16Flash_fwd_paramsE --------------------------
	.section	.text._ZN5flash16flash_fwd_kernelI23Flash_fwd_kernel_traitsILi32ELi128ELi128ELi4ELb0ELb0EN7cutlass6half_tE19Flash_kernel_traitsILi32ELi128ELi128ELi4ES3_EELb0ELb0ELb0ELb1ELb0ELb0ELb1ELb0EEEvNS_16Flash_fwd_paramsE,"ax",@progbits
	.align	128
        .global         _ZN5flash16flash_fwd_kernelI23Flash_fwd_kernel_traitsILi32ELi128ELi128ELi4ELb0ELb0EN7cutlass6half_tE19Flash_kernel_traitsILi32ELi128ELi128ELi4ES3_EELb0ELb0ELb0ELb1ELb0ELb0ELb1ELb0EEEvNS_16Flash_fwd_paramsE
        .type           _ZN5flash16flash_fwd_kernelI23Flash_fwd_kernel_traitsILi32ELi128ELi128ELi4ELb0ELb0EN7cutlass6half_tE19Flash_kernel_traitsILi32ELi128ELi128ELi4ES3_EELb0ELb0ELb0ELb1ELb0ELb0ELb1ELb0EEEvNS_16Flash_fwd_paramsE,@function
        .size           _ZN5flash16flash_fwd_kernelI23Flash_fwd_kernel_traitsILi32ELi128ELi128ELi4ELb0ELb0EN7cutlass6half_tE19Flash_kernel_traitsILi32ELi128ELi128ELi4ES3_EELb0ELb0ELb0ELb1ELb0ELb0ELb1ELb0EEEvNS_16Flash_fwd_paramsE,(.L_x_1365 - _ZN5flash16flash_fwd_kernelI23Flash_fwd_kernel_traitsILi32ELi128ELi128ELi4ELb0ELb0EN7cutlass6half_tE19Flash_kernel_traitsILi32ELi128ELi128ELi4ES3_EELb0ELb0ELb0ELb1ELb0ELb0ELb1ELb0EEEvNS_16Flash_fwd_paramsE)
        .other          _ZN5flash16flash_fwd_kernelI23Flash_fwd_kernel_traitsILi32ELi128ELi128ELi4ELb0ELb0EN7cutlass6half_tE19Flash_kernel_traitsILi32ELi128ELi128ELi4ES3_EELb0ELb0ELb0ELb1ELb0ELb0ELb1ELb0EEEvNS_16Flash_fwd_paramsE,@"STO_CUDA_ENTRY STV_DEFAULT"
_ZN5flash16flash_fwd_kernelI23Flash_fwd_kernel_traitsILi32ELi128ELi128ELi4ELb0ELb0EN7cutlass6half_tE19Flash_kernel_traitsILi32ELi128ELi128ELi4ES3_EELb0ELb0ELb0ELb1ELb0ELb0ELb1ELb0EEEvNS_16Flash_fwd_paramsE:
.text._ZN5flash16flash_fwd_kernelI23Flash_fwd_kernel_traitsILi32ELi128ELi128ELi4ELb0ELb0EN7cutlass6half_tE19Flash_kernel_traitsILi32ELi128ELi128ELi4ES3_EELb0ELb0ELb0ELb1ELb0ELb0ELb1ELb0EEEvNS_16Flash_fwd_paramsE:
[----:B------:R-:W-:Y:S01]  /*0000*/  LDC R1, c[0x0][0x37c] ;  /* 0x0000df00ff017b82 */ /* 0x000fe20000000800 */
[----:B------:R-:W1:Y:S01]  /*0010*/  S2R R230, SR_CTAID.Y ;  /* 0x0000000000e67919 */ /* 0x000e620000002600 */
[----:B------:R-:W2:Y:S06]  /*0020*/  LDCU.64 UR8, c[0x0][0x460] ;  /* 0x00008c00ff0877ac */ /* 0x000eac0008000a00 */
[----:B------:R-:W1:Y:S01]  /*0030*/  LDC.64 R6, c[0x0][0x460] ;  /* 0x00011800ff067b82 */ /* 0x000e620000000a00 */
[----:B------:R-:W-:Y:S01]  /*0040*/  IMAD.MOV.U32 R228, RZ, RZ, -0x1 ;  /* 0xffffffffffe47424 */ /* 0x000fe200078e00ff */
[----:B------:R-:W3:Y:S01]  /*0050*/  LDCU.64 UR14, c[0x0][0x358] ;  /* 0x00006b00ff0e77ac */ /* 0x000ee20008000a00 */
[----:B------:R-:W4:Y:S05]  /*0060*/  LDCU.64 UR4, c[0x0][0x478] ;  /* 0x00008f00ff0477ac */ /* 0x000f2a0008000a00 */
[----:B------:R-:W3:Y:S01]  /*0070*/  LDC.64 R8, c[0x0][0x468] ;  /* 0x00011a00ff087b82 */ /* 0x000ee20000000a00 */
[----:B------:R-:W4:Y:S01]  /*0080*/  LDCU.64 UR6, c[0x0][0x470] ;  /* 0x00008e00ff0677ac */ /* 0x000f220008000a00 */
[----:B--2---:R-:W-:-:S02]  /*0090*/  ISETP.NE.U32.AND P1, PT, RZ, UR8, PT ;  /* 0x00000008ff007c0c */ /* 0x004fc4000bf25070 */
[----:B------:R-:W-:Y:S02]  /*00a0*/  ISETP.NE.U32.AND P0, PT, RZ, UR8, PT ;  /* 0x00000008ff007c0c */ /* 0x000fe4000bf05070 */
[----:B------:R-:W-:Y:S02]  /*00b0*/  ISETP.NE.AND.EX P1, PT, RZ, UR9, PT, P1 ;  /* 0x00000009ff007c0c */ /* 0x000fe4000bf25310 */
[----:B------:R-:W-:Y:S02]  /*00c0*/  ISETP.NE.AND.EX P0, PT, RZ, UR9, PT, P0 ;  /* 0x00000009ff007c0c */ /* 0x000fe4000bf05300 */
[----:B----4-:R-:W-:Y:S02]  /*00d0*/  ISETP.NE.U32.AND P2, PT, RZ, UR4, PT ;  /* 0x00000004ff007c0c */ /* 0x010fe4000bf45070 */
[----:B------:R-:W-:Y:S01]  /*00e0*/  ISETP.NE.U32.AND P4, PT, RZ, UR6, PT ;  /* 0x00000006ff007c0c */ /* 0x000fe2000bf85070 */
[----:B-1----:R-:W-:Y:S01]  /*00f0*/  IMAD.WIDE.U32 R6, R230, 0x4, R6 ;  /* 0x00000004e6067825 */ /* 0x002fe200078e0006 */
[----:B------:R-:W-:-:S02]  /*0100*/  ISETP.NE.AND.EX P2, PT, RZ, UR5, PT, P2 ;  /* 0x00000005ff007c0c */ /* 0x000fc4000bf45320 */
[----:B------:R-:W-:Y:S01]  /*0110*/  ISETP.NE.AND.EX P4, PT, RZ, UR7, PT, P4 ;  /* 0x00000007ff007c0c */ /* 0x000fe2000bf85340 */
[----:B------:R-:W-:Y:S02]  /*0120*/  IMAD.SHL.U32 R15, R230, 0x4, RZ ;  /* 0x00000004e60f7824 */ /* 0x000fe400078e00ff */
[----:B---3--:R1:W2:Y:S01]  /*0130*/  @P1 LDG.E R228, desc[UR14][R6.64] ;  /* 0x0000000e06e41981 */ /* 0x0082a2000c1e1900 */
[----:B------:R-:W-:-:S03]  /*0140*/  SHF.R.U32.HI R0, RZ, 0x1e, R230 ;  /* 0x0000001eff007819 */ /* 0x000fc600000116e6 */
[----:B------:R-:W2:Y:S01]  /*0150*/  @P0 LDG.E R17, desc[UR14][R6.64+0x4] ;  /* 0x0000040e06110981 */ /* 0x000ea2000c1e1900 */
[----:B------:R-:W-:-:S03]  /*0160*/  IMAD.MOV.U32 R4, RZ, RZ, RZ ;  /* 0x000000ffff047224 */ /* 0x000fc600078e00ff */
[C---:B------:R-:W-:Y:S02]  /*0170*/  @P2 IADD3 R12, P1, PT, R15.reuse, UR4, RZ ;  /* 0x000000040f0c2c10 */ /* 0x040fe4000ff3e0ff */
[----:B------:R-:W-:Y:S02]  /*0180*/  @P4 IADD3 R2, P3, PT, R15, UR6, RZ ;  /* 0x000000060f024c10 */ /* 0x000fe4000ff7e0ff */
[C---:B------:R-:W-:Y:S02]  /*0190*/  @P2 IADD3.X R13, PT, PT, R0.reuse, UR5, RZ, P1, !PT ;  /* 0x00000005000d2c10 */ /* 0x040fe40008ffe4ff */
[----:B------:R-:W-:-:S04]  /*01a0*/  @P4 IADD3.X R3, PT, PT, R0, UR7, RZ, P3, !PT ;  /* 0x0000000700034c10 */ /* 0x000fc80009ffe4ff */
[----:B------:R-:W3:Y:S04]  /*01b0*/  @P2 LDG.E R13, desc[UR14][R12.64] ;  /* 0x0000000e0c0d2981 */ /* 0x000ee8000c1e1900 */
[----:B------:R4:W3:Y:S01]  /*01c0*/  @P4 LDG.E R4, desc[UR14][R2.64] ;  /* 0x0000000e02044981 */ /* 0x0008e2000c1e1900 */
[----:B------:R-:W4:Y:S01]  /*01d0*/  LDCU.U8 UR4, c[0x0][0x532] ;  /* 0x0000a640ff0477ac */ /* 0x000f220008000000 */
[----:B------:R-:W-:Y:S01]  /*01e0*/  ISETP.EQ.U32.AND P3, PT, R8, RZ, PT ;  /* 0x000000ff0800720c */ /* 0x000fe20003f62070 */
[----:B-1----:R-:W1:Y:S01]  /*01f0*/  @!P0 LDC R7, c[0x0][0x434] ;  /* 0x00010d00ff078b82 */ /* 0x002e620000000800 */
[----:B------:R-:W-:Y:S01]  /*0200*/  IADD3 R14, P1, PT, R15, R8, RZ ;  /* 0x000000080f0e7210 */ /* 0x000fe20007f3e0ff */
[----:B------:R-:W-:Y:S01]  /*0210*/  IMAD.MOV.U32 R11, RZ, RZ, -0x1 ;  /* 0xffffffffff0b7424 */ /* 0x000fe200078e00ff */
[----:B----4-:R-:W-:-:S04]  /*0220*/  ISETP.NE.AND P4, PT, RZ, UR4, PT ;  /* 0x00000004ff007c0c */ /* 0x010fc8000bf85270 */
[----:B------:R-:W-:Y:S01]  /*0230*/  ISETP.EQ.OR.EX P3, PT, R9, RZ, !P4, P3 ;  /* 0x000000ff0900720c */ /* 0x000fe20006762730 */
[----:B------:R-:W4:Y:S01]  /*0240*/  @!P2 LDC.64 R2, c[0x0][0x488] ;  /* 0x00012200ff02ab82 */ /* 0x000f220000000a00 */
[----:B------:R-:W-:-:S07]  /*0250*/  IMAD.X R15, R0, 0x1, R9, P1 ;  /* 0x00000001000f7824 */ /* 0x000fce00008e0609 */
[----:B------:R-:W1:Y:S01]  /*0260*/  @!P2 LDC R0, c[0x0][0x43c] ;  /* 0x00010f00ff00ab82 */ /* 0x000e620000000800 */
[----:B------:R-:W4:Y:S03]  /*0270*/  S2R R5, SR_CTAID.X ;  /* 0x0000000000057919 */ /* 0x000f260000002500 */
[----:B------:R1:W5:Y:S01]  /*0280*/  @!P3 LDG.E R11, desc[UR14][R14.64] ;  /* 0x0000000e0e0bb981 */ /* 0x000362000c1e1900 */
[----:B------:R-:W-:-:S04]  /*0290*/  ISETP.NE.U32.AND P3, PT, R8, RZ, PT ;  /* 0x000000ff0800720c */ /* 0x000fc80003f65070 */
[----:B------:R-:W-:Y:S01]  /*02a0*/  ISETP.NE.AND.EX P3, PT, R9, RZ, PT, P3 ;  /* 0x000000ff0900720c */ /* 0x000fe20003f65330 */
[----:B------:R-:W1:Y:S01]  /*02b0*/  S2R R229, SR_TID.X ;  /* 0x0000000000e57919 */ /* 0x000e620000002100 */
[----:B------:R-:W1:Y:S01]  /*02c0*/  S2R R234, SR_CTAID.Z ;  /* 0x0000000000ea7919 */ /* 0x000e620000002700 */
[----:B----4-:R-:W-:Y:S02]  /*02d0*/  IMAD.SHL.U32 R232, R5, 0x80, RZ ;  /* 0x0000008005e87824 */ /* 0x010fe400078e00ff */
[----:B--2---:R-:W-:Y:S01]  /*02e0*/  @P0 IMAD.IADD R7, R17, 0x1, -R228 ;  /* 0x0000000111070824 */ /* 0x004fe200078e0ae4 */
[----:B------:R-:W-:-:S04]  /*02f0*/  @!P2 ISETP.NE.U32.AND P0, PT, R2, RZ, PT ;  /* 0x000000ff0200a20c */ /* 0x000fc80003f05070 */
[----:B------:R-:W-:-:S04]  /*0300*/  @!P2 ISETP.NE.AND.EX P0, PT, R3, RZ, PT, P0 ;  /* 0x000000ff0300a20c */ /* 0x000fc80003f05300 */
[----:B-1----:R-:W-:Y:S02]  /*0310*/  @!P2 SEL R3, R0, RZ, P0 ;  /* 0x000000ff0003a207 */ /* 0x002fe40000000000 */
[----:B------:R-:W1:Y:S01]  /*0320*/  @!P3 LDC R0, c[0x0][0x438] ;  /* 0x00010e00ff00bb82 */ /* 0x000e620000000800 */
[----:B------:R-:W-:Y:S01]  /*0330*/  ISETP.GT.AND P1, PT, R7, R232, PT ;  /* 0x000000e80700720c */ /* 0x000fe20003f24270 */
[----:B---3--:R-:W-:Y:S01]  /*0340*/  @P2 IMAD.IADD R6, R13, 0x1, -R4 ;  /* 0x000000010d062824 */ /* 0x008fe200078e0a04 */
[----:B------:R-:W-:Y:S11]  /*0350*/  @!P3 BRA `(.L_x_849) ;  /* 0x00000000000cb947 */ /* 0x000ff60003800000 */
[----:B-1----:R-:W2:Y:S02]  /*0360*/  @P4 LDG.E R0, desc[UR14][R14.64+0x4] ;  /* 0x0000040e0e004981 */ /* 0x002ea4000c1e1900 */
[----:B--2--5:R-:W-:-:S06]  /*0370*/  @P4 IADD3 R0, PT, PT, R0, -R11, RZ ;  /* 0x8000000b00004210 */ /* 0x024fcc0007ffe0ff */
[----:B------:R2:W5:Y:S02]  /*0380*/  @!P4 LDG.E R0, desc[UR14][R14.64] ;  /* 0x0000000e0e00c981 */ /* 0x000564000c1e1900 */
.L_x_849:
[----:B-1---5:R-:W-:Y:S01]  /*0390*/  @!P2 IADD3 R6, PT, PT, R3, R0, -R4 ;  /* 0x000000000306a210 */ /* 0x022fe20007ffe804 */
[----:B------:R-:W-:Y:S06]  /*03a0*/  @!P1 EXIT ;  /* 0x000000000000994d */ /* 0x000fec0003800000 */
[----:B------:R-:W-:-:S13]  /*03b0*/  ISETP.GT.AND P0, PT, R6, RZ, PT ;  /* 0x000000ff0600720c */ /* 0x000fda0003f04270 */
[----:B------:R-:W-:Y:S05]  /*03c0*/  @P0 BRA `(.L_x_850) ;  /* 0x0000000800a80947 */ /* 0x000fea0003800000 */
[----:B------:R-:W1:Y:S01]  /*03d0*/  LDC.U8 R0, c[0x0][0x549] ;  /* 0x00015240ff007b82 */ /* 0x000e620000000000 */
[----:B------:R-:W-:-:S07]  /*03e0*/  ISETP.NE.AND P1, PT, R228, -0x1, PT ;  /* 0xffffffffe400780c */ /* 0x000fce0003f25270 */
[----:B------:R-:W3:Y:S08]  /*03f0*/  LDC R13, c[0x0][0x434] ;  /* 0x00010d00ff0d7b82 */ /* 0x000ef00000000800 */
[----:B------:R-:W4:Y:S01]  /*0400*/  @!P1 LDC.64 R10, c[0x0][0x400] ;  /* 0x00010000ff0a9b82 */ /* 0x000f220000000a00 */
[----:B-1----:R-:W-:-:S07]  /*0410*/  ISETP.NE.AND P0, PT, R0, RZ, PT ;  /* 0x000000ff0000720c */ /* 0x002fce0003f05270 */
[----:B------:R-:W1:Y:S08]  /*0420*/  @P1 LDC.64 R8, c[0x0][0x408] ;  /* 0x00010200ff081b82 */ /* 0x000e700000000a00 */
[----:B------:R-:W5:Y:S08]  /*0430*/  LDC.U8 R0, c[0x0][0x548] ;  /* 0x00015200ff007b82 */ /* 0x000f700000000000 */
[----:B------:R-:W2:Y:S08]  /*0440*/  @P0 LDC.64 R2, c[0x0][0x430] ;  /* 0x00010c00ff020b82 */ /* 0x000eb00000000a00 */
[----:B------:R-:W1:Y:S01]  /*0450*/  @P0 LDC R17, c[0x0][0x430] ;  /* 0x00010c00ff110b82 */ /* 0x000e620000000800 */
[----:B-----5:R-:W-:Y:S01]  /*0460*/  ISETP.NE.AND P2, PT, R0, RZ, !P0 ;  /* 0x000000ff0000720c */ /* 0x020fe20004745270 */
[----:B--2---:R-:W-:-:S02]  /*0470*/  @P0 IMAD R15, R2, R3, RZ ;  /* 0x00000003020f0224 */ /* 0x004fc400078e02ff */
[----:B------:R-:W-:Y:S01]  /*0480*/  @P0 IMAD.MOV.U32 R3, RZ, RZ, 0x1 ;  /* 0x00000001ff030424 */ /* 0x000fe200078e00ff */
[----:B---34-:R-:W-:Y:S09]  /*0490*/  @P0 BRA `(.L_x_851) ;  /* 0x0000000000280947 */ /* 0x018ff20003800000 */
        /* <DEDUP_REMOVED lines=10> */
.L_x_851:
[----:B------:R-:W2:Y:S01]  /*0540*/  LDCU UR4, c[0x0][0x440] ;  /* 0x00008800ff0477ac */ /* 0x000ea20008000800 */
[----:B------:R-:W-:Y:S01]  /*0550*/  @!P1 IMAD.WIDE.U32 R20, R230, R10, RZ ;  /* 0x0000000ae6149225 */ /* 0x000fe200078e00ff */
[----:B------:R-:W-:Y:S01]  /*0560*/  ISETP.NE.AND P4, PT, R228, -0x1, PT ;  /* 0xffffffffe400780c */ /* 0x000fe20003f85270 */
[----:B------:R-:W-:Y:S01]  /*0570*/  BSSY.RECONVERGENT B0, `(.L_x_852) ;  /* 0x000002e000007945 */ /* 0x000fe20003800200 */
[----:B------:R-:W-:Y:S01]  /*0580*/  IADD3 R7, PT, PT, -R232, R7, RZ ;  /* 0x00000007e8077210 */ /* 0x000fe20007ffe1ff */
[----:B-1----:R-:W-:Y:S01]  /*0590*/  @P1 IMAD.WIDE.U32 R18, R228, R8, RZ ;  /* 0x00000008e4121225 */ /* 0x002fe200078e00ff */
[----:B------:R-:W-:-:S03]  /*05a0*/  SHF.R.U32.HI R8, RZ, 0x2, R229 ;  /* 0x00000002ff087819 */ /* 0x000fc600000116e5 */
[----:B------:R-:W-:Y:S01]  /*05b0*/  IMAD.SHL.U32 R0, R229, 0x8, RZ ;  /* 0x00000008e5007824 */ /* 0x000fe200078e00ff */
[----:B------:R-:W-:Y:S01]  /*05c0*/  IADD3 R2, PT, PT, R8, 0x60, RZ ;  /* 0x0000006008027810 */ /* 0x000fe20007ffe0ff */
[----:B------:R-:W-:Y:S02]  /*05d0*/  @!P1 IMAD R11, R230, R11, R21 ;  /* 0x0000000be60b9224 */ /* 0x000fe400078e0215 */
[----:B------:R-:W-:Y:S01]  /*05e0*/  @P1 IMAD R11, R228, R9, R19 ;  /* 0x00000009e40b1224 */ /* 0x000fe200078e0213 */
[----:B------:R-:W-:Y:S01]  /*05f0*/  LOP3.LUT R9, R0, 0x18, RZ, 0xc0, !PT ;  /* 0x0000001800097812 */ /* 0x000fe200078ec0ff */
[----:B------:R-:W-:Y:S02]  /*0600*/  IMAD R13, R230, R13, RZ ;  /* 0x0000000de60d7224 */ /* 0x000fe400078e02ff */
[----:B----4-:R-:W-:Y:S01]  /*0610*/  IMAD R15, R234, R15, RZ ;  /* 0x0000000fea0f7224 */ /* 0x010fe200078e02ff */
[----:B--2---:R-:W-:Y:S01]  /*0620*/  ISETP.GE.AND P0, PT, R9, UR4, PT ;  /* 0x0000000409007c0c */ /* 0x004fe2000bf06270 */
[----:B------:R-:W1:Y:S01]  /*0630*/  LDCU.64 UR4, c[0x0][0x410] ;  /* 0x00008200ff0477ac */ /* 0x000e620008000a00 */
[----:B------:R-:W-:Y:S01]  /*0640*/  SEL R0, R13, R228, !P4 ;  /* 0x000000e40d007207 */ /* 0x000fe20006000000 */
[----:B------:R-:W-:Y:S01]  /*0650*/  @!P1 IMAD.MOV.U32 R10, RZ, RZ, R20 ;  /* 0x000000ffff0a9224 */ /* 0x000fe200078e0014 */
[----:B------:R-:W-:Y:S01]  /*0660*/  ISETP.NE.AND P3, PT, R9, RZ, PT ;  /* 0x000000ff0900720c */ /* 0x000fe20003f65270 */
[----:B------:R-:W-:-:S02]  /*0670*/  @P1 IMAD.MOV.U32 R10, RZ, RZ, R18 ;  /* 0x000000ffff0a1224 */ /* 0x000fc400078e0012 */
[----:B------:R-:W-:Y:S01]  /*0680*/  @!P2 IMAD R15, R230, R3, R15 ;  /* 0x00000003e60fa224 */ /* 0x000fe200078e020f */
[----:B------:R-:W-:Y:S01]  /*0690*/  SHF.R.S32.HI R3, RZ, 0x1f, R0 ;  /* 0x0000001fff037819 */ /* 0x000fe20000011400 */
[C---:B------:R-:W-:Y:S01]  /*06a0*/  VIADD R6, R8.reuse, 0x20 ;  /* 0x0000002008067836 */ /* 0x040fe20000000000 */
[----:B------:R-:W-:Y:S01]  /*06b0*/  IADD3 R10, P1, PT, R9, R10, RZ ;  /* 0x0000000a090a7210 */ /* 0x000fe20007f3e0ff */
[----:B------:R-:W-:Y:S01]  /*06c0*/  VIADD R4, R8, 0x40 ;  /* 0x0000004008047836 */ /* 0x000fe20000000000 */
[----:B------:R-:W-:Y:S02]  /*06d0*/  SEL R0, R0, RZ, P2 ;  /* 0x000000ff00007207 */ /* 0x000fe40001000000 */
[----:B------:R-:W-:Y:S01]  /*06e0*/  SEL R3, R3, RZ, P2 ;  /* 0x000000ff03037207 */ /* 0x000fe20001000000 */
[----:B------:R-:W-:Y:S01]  /*06f0*/  IMAD.X R11, RZ, RZ, R11, P1 ;  /* 0x000000ffff0b7224 */ /* 0x000fe200008e060b */
[-C--:B------:R-:W-:Y:S02]  /*0700*/  ISETP.GE.OR P2, PT, R8, R7.reuse, P0 ;  /* 0x000000070800720c */ /* 0x080fe40000746670 */
[----:B------:R-:W-:Y:S01]  /*0710*/  MOV R9, RZ ;  /* 0x000000ff00097202 */ /* 0x000fe20000000f00 */
        /* <DEDUP_REMOVED lines=19> */
.L_x_853:
[----:B------:R-:W-:Y:S05]  /*0850*/  BSYNC.RECONVERGENT B0 ;  /* 0x0000000000007941 */ /* 0x000fea0003800200 */
.L_x_852:
[----:B------:R-:W-:Y:S01]  /*0860*/  BSSY.RECONVERGENT B0, `(.L_x_854) ;  /* 0x0000012000007945 */ /* 0x000fe20003800200 */
[----:B------:R-:W-:Y:S01]  /*0870*/  ISETP.GE.OR P2, PT, R4, R7, P0 ;  /* 0x000000070400720c */ /* 0x000fe20000746670 */
        /* <DEDUP_REMOVED lines=16> */
.L_x_855:
[----:B------:R-:W-:Y:S05]  /*0980*/  BSYNC.RECONVERGENT B0 ;  /* 0x0000000000007941 */ /* 0x000fea0003800200 */
.L_x_854:
        /* <DEDUP_REMOVED lines=15> */
.L_x_857:
[----:B------:R-:W-:Y:S05]  /*0a80*/  BSYNC.RECONVERGENT B0 ;  /* 0x0000000000007941 */ /* 0x000fea0003800200 */
.L_x_856:
        /* <DEDUP_REMOVED lines=17> */
.L_x_859:
[----:B------:R-:W-:Y:S05]  /*0ba0*/  BSYNC.RECONVERGENT B0 ;  /* 0x0000000000007941 */ /* 0x000fea0003800200 */
.L_x_858:
[----:B------:R-:W-:Y:S01]  /*0bb0*/  BSSY.RECONVERGENT B0, `(.L_x_860) ;  /* 0x000000b000007945 */ /* 0x000fe20003800200 */
[----:B------:R-:W-:-:S03]  /*0bc0*/  IADD3.X R3, PT, PT, R232, R3, R15, P2, P1 ;  /* 0x00000003e8037210 */ /* 0x000fc600017e240f */
[----:B------:R-:W-:Y:S05]  /*0bd0*/  @P6 BRA `(.L_x_861) ;  /* 0x0000000000206947 */ /* 0x000fea0003800000 */
[----:B------:R-:W5:Y:S01]  /*0be0*/  LDCU.64 UR4, c[0x0][0x420] ;  /* 0x00008400ff0477ac */ /* 0x000f620008000a00 */
[----:B------:R-:W-:-:S05]  /*0bf0*/  IMAD R5, R8, R17, RZ ;  /* 0x0000001108057224 */ /* 0x000fca00078e02ff */
[----:B------:R-:W-:-:S04]  /*0c00*/  IADD3 R8, P0, PT, R5, R0, RZ ;  /* 0x0000000005087210 */ /* 0x000fc80007f1e0ff */
[----:B------:R-:W-:Y:S02]  /*0c10*/  LEA.HI.X.SX32 R5, R5, R3, 0x1, P0 ;  /* 0x0000000305057211 */ /* 0x000fe400000f0eff */
[----:B-----5:R-:W-:-:S04]  /*0c20*/  LEA R10, P0, R8, UR4, 0x2 ;  /* 0x00000004080a7c11 */ /* 0x020fc8000f8010ff */
[----:B------:R-:W-:Y:S01]  /*0c30*/  LEA.HI.X R11, R8, UR5, R5, 0x2, P0 ;  /* 0x00000005080b7c11 */ /* 0x000fe200080f1405 */
[----:B------:R-:W-:-:S05]  /*0c40*/  IMAD.MOV.U32 R5, RZ, RZ, 0x7f800000 ;  /* 0x7f800000ff057424 */ /* 0x000fca00078e00ff */
[----:B------:R1:W-:Y:S03]  /*0c50*/  STG.E desc[UR14][R10.64], R5 ;  /* 0x000000050a007986 */ /* 0x0003e6000c10190e */
.L_x_861:
[----:B------:R-:W-:Y:S05]  /*0c60*/  BSYNC.RECONVERGENT B0 ;  /* 0x0000000000007941 */ /* 0x000fea0003800200 */
.L_x_860:
[----:B------:R-:W-:Y:S04]  /*0c70*/  BSSY.RECONVERGENT B0, `(.L_x_862) ;  /* 0x000000a000007945 */ /* 0x000fe80003800200 */
[----:B------:R-:W-:Y:S05]  /*0c80*/  @P5 BRA `(.L_x_863) ;  /* 0x0000000000205947 */ /* 0x000fea0003800000 */
[----:B------:R-:W5:Y:S01]  /*0c90*/  LDCU.64 UR4, c[0x0][0x420] ;  /* 0x00008400ff0477ac */ /* 0x000f620008000a00 */
[----:B-1----:R-:W-:-:S05]  /*0ca0*/  IMAD R5, R6, R17, RZ ;  /* 0x0000001106057224 */ /* 0x002fca00078e02ff */
[----:B------:R-:W-:-:S04]  /*0cb0*/  IADD3 R6, P0, PT, R5, R0, RZ ;  /* 0x0000000005067210 */ /* 0x000fc80007f1e0ff */
[----:B------:R-:W-:Y:S02]  /*0cc0*/  LEA.HI.X.SX32 R5, R5, R3, 0x1, P0 ;  /* 0x0000000305057211 */ /* 0x000fe400000f0eff */
[----:B-----5:R-:W-:-:S04]  /*0cd0*/  LEA R8, P0, R6, UR4, 0x2 ;  /* 0x0000000406087c11 */ /* 0x020fc8000f8010ff */
[----:B------:R-:W-:Y:S01]  /*0ce0*/  LEA.HI.X R9, R6, UR5, R5, 0x2, P0 ;  /* 0x0000000506097c11 */ /* 0x000fe200080f1405 */
[----:B------:R-:W-:-:S05]  /*0cf0*/  IMAD.MOV.U32 R5, RZ, RZ, 0x7f800000 ;  /* 0x7f800000ff057424 */ /* 0x000fca00078e00ff */
[----:B------:R1:W-:Y:S03]  /*0d00*/  STG.E desc[UR14][R8.64], R5 ;  /* 0x0000000508007986 */ /* 0x0003e6000c10190e */
.L_x_863:
[----:B------:R-:W-:Y:S05]  /*0d10*/  BSYNC.RECONVERGENT B0 ;  /* 0x0000000000007941 */ /* 0x000fea0003800200 */
.L_x_862:
[----:B------:R-:W-:Y:S04]  /*0d20*/  BSSY.RECONVERGENT B0, `(.L_x_864) ;  /* 0x000000a000007945 */ /* 0x000fe80003800200 */
[----:B------:R-:W-:Y:S05]  /*0d30*/  @P4 BRA `(.L_x_865) ;  /* 0x0000000000204947 */ /* 0x000fea0003800000 */
[----:B------:R-:W5:Y:S01]  /*0d40*/  LDCU.64 UR4, c[0x0][0x420] ;  /* 0x00008400ff0477ac */ /* 0x000f620008000a00 */
[----:B------:R-:W-:-:S05]  /*0d50*/  IMAD R4, R4, R17, RZ ;  /* 0x0000001104047224 */ /* 0x000fca00078e02ff */
[----:B-1----:R-:W-:-:S04]  /*0d60*/  IADD3 R5, P0, PT, R4, R0, RZ ;  /* 0x0000000004057210 */ /* 0x002fc80007f1e0ff */
[----:B------:R-:W-:Y:S02]  /*0d70*/  LEA.HI.X.SX32 R4, R4, R3, 0x1, P0 ;  /* 0x0000000304047211 */ /* 0x000fe400000f0eff */
[----:B-----5:R-:W-:-:S04]  /*0d80*/  LEA R6, P0, R5, UR4, 0x2 ;  /* 0x0000000405067c11 */ /* 0x020fc8000f8010ff */
[----:B------:R-:W-:Y:S01]  /*0d90*/  LEA.HI.X R7, R5, UR5, R4, 0x2, P0 ;  /* 0x0000000505077c11 */ /* 0x000fe200080f1404 */
[----:B------:R-:W-:-:S05]  /*0da0*/  IMAD.MOV.U32 R5, RZ, RZ, 0x7f800000 ;  /* 0x7f800000ff057424 */ /* 0x000fca00078e00ff */
[----:B------:R1:W-:Y:S03]  /*0db0*/  STG.E desc[UR14][R6.64], R5 ;  /* 0x0000000506007986 */ /* 0x0003e6000c10190e */
.L_x_865:
[----:B------:R-:W-:Y:S05]  /*0dc0*/  BSYNC.RECONVERGENT B0 ;  /* 0x0000000000007941 */ /* 0x000fea0003800200 */
.L_x_864:
[----:B------:R-:W-:Y:S05]  /*0dd0*/  @P3 EXIT ;  /* 0x000000000000394d */ /* 0x000fea0003800000 */
[----:B------:R-:W5:Y:S01]  /*0de0*/  LDCU.64 UR4, c[0x0][0x420] ;  /* 0x00008400ff0477ac */ /* 0x000f620008000a00 */
[----:B------:R-:W-:Y:S02]  /*0df0*/  IMAD R2, R2, R17, RZ ;  /* 0x0000001102027224 */ /* 0x000fe400078e02ff */
[----:B-1----:R-:W-:-:S03]  /*0e00*/  IMAD.MOV.U32 R5, RZ, RZ, 0x7f800000 ;  /* 0x7f800000ff057424 */ /* 0x002fc600078e00ff */
[----:B------:R-:W-:-:S04]  /*0e10*/  IADD3 R0, P0, PT, R2, R0, RZ ;  /* 0x0000000002007210 */ /* 0x000fc80007f1e0ff */
[----:B------:R-:W-:Y:S02]  /*0e20*/  LEA.HI.X.SX32 R3, R2, R3, 0x1, P0 ;  /* 0x0000000302037211 */ /* 0x000fe400000f0eff */
[----:B-----5:R-:W-:-:S04]  /*0e30*/  LEA R2, P0, R0, UR4, 0x2 ;  /* 0x0000000400027c11 */ /* 0x020fc8000f8010ff */
[----:B------:R-:W-:-:S05]  /*0e40*/  LEA.HI.X R3, R0, UR5, R3, 0x2, P0 ;  /* 0x0000000500037c11 */ /* 0x000fca00080f1403 */
[----:B------:R-:W-:Y:S01]  /*0e50*/  STG.E desc[UR14][R2.64], R5 ;  /* 0x0000000502007986 */ /* 0x000fe2000c10190e */
[----:B------:R-:W-:Y:S05]  /*0e60*/  EXIT ;  /* 0x000000000000794d */ /* 0x000fea0003800000 */
.L_x_850:
[----:B------:R-:W-:Y:S02]  /*0e70*/  ISETP.NE.AND P0, PT, R228, -0x1, PT ;  /* 0xffffffffe400780c */ /* 0x000fe40003f05270 */
[----:B------:R-:W-:-:S11]  /*0e80*/  ISETP.NE.AND P2, PT, R11, -0x1, PT ;  /* 0xffffffff0b00780c */ /* 0x000fd60003f45270 */
[----:B------:R-:W1:Y:S08]  /*0e90*/  @!P0 LDC.64 R8, c[0x0][0x398] ;  /* 0x0000e600ff088b82 */ /* 0x000e700000000a00 */
[----:B------:R-:W3:Y:S01]  /*0ea0*/  @P0 LDC.64 R2, c[0x0][0x3b0] ;  /* 0x0000ec00ff020b82 */ /* 0x000ee20000000a00 */
[----:B-1----:R-:W-:-:S04]  /*0eb0*/  @!P0 IMAD.WIDE.U32 R18, R230, R8, RZ ;  /* 0x00000008e6128225 */ /* 0x002fc800078e00ff */
[----:B------:R-:W-:Y:S02]  /*0ec0*/  @!P0 IMAD R0, R230, R9, R19 ;  /* 0x00000009e6008224 */ /* 0x000fe400078e0213 */
[----:B---3--:R-:W-:-:S04]  /*0ed0*/  @P0 IMAD.WIDE.U32 R12, R228, R2, RZ ;  /* 0x00000002e40c0225 */ /* 0x008fc800078e00ff */
[----:B------:R-:W-:Y:S01]  /*0ee0*/  @P0 IMAD R0, R228, R3, R13 ;  /* 0x00000003e4000224 */ /* 0x000fe200078e020d */
[----:B------:R-:W-:Y:S01]  /*0ef0*/  @P0 MOV R18, R12 ;  /* 0x0000000c00120202 */ /* 0x000fe20000000f00 */
[----:B------:R-:W-:Y:S06]  /*0f00*/  @P2 BRA `(.L_x_866) ;  /* 0x0000000000302947 */ /* 0x000fec0003800000 */
[----:B------:R-:W1:Y:S01]  /*0f10*/  LDCU.64 UR4, c[0x0][0x3b8] ;  /* 0x00007700ff0477ac */ /* 0x000e620008000a00 */
[----:B------:R-:W-:Y:S01]  /*0f20*/  SHF.R.S32.HI R9, RZ, 0x1f, R4 ;  /* 0x0000001fff097819 */ /* 0x000fe20000011404 */
[----:B------:R-:W3:Y:S01]  /*0f30*/  LDCU.64 UR6, c[0x0][0x3a0] ;  /* 0x00007400ff0677ac */ /* 0x000ee20008000a00 */
[----:B-1----:R-:W-:Y:S02]  /*0f40*/  MOV R2, UR4 ;  /* 0x0000000400027c02 */ /* 0x002fe40008000f00 */
[----:B------:R-:W-:-:S03]  /*0f50*/  MOV R3, UR5 ;  /* 0x0000000500037c02 */ /* 0x000fc60008000f00 */
[-C--:B------:R-:W-:Y:S02]  /*0f60*/  IMAD R8, R9, R2.reuse, RZ ;  /* 0x0000000209087224 */ /* 0x080fe400078e02ff */
[----:B------:R-:W-:-:S04]  /*0f70*/  IMAD.WIDE.U32 R12, R4, R2, RZ ;  /* 0x00000002040c7225 */ /* 0x000fc800078e00ff */
[----:B------:R-:W-:-:S05]  /*0f80*/  IMAD R8, R4, R3, R8 ;  /* 0x0000000304087224 */ /* 0x000fca00078e0208 */
[----:B------:R-:W-:-:S03]  /*0f90*/  IADD3 R13, PT, PT, R13, R8, RZ ;  /* 0x000000080d0d7210 */ /* 0x000fc60007ffe0ff */
[----:B---3--:R-:W-:-:S04]  /*0fa0*/  IMAD.WIDE.U32 R20, R230, UR6, R12 ;  /* 0x00000006e6147c25 */ /* 0x008fc8000f8e000c */
[----:B--2---:R-:W-:Y:S01]  /*0fb0*/  IMAD R15, R230, UR7, R21 ;  /* 0x00000007e60f7c24 */ /* 0x004fe2000f8e0215 */
[----:B------:R-:W-:Y:S06]  /*0fc0*/  BRA `(.L_x_867) ;  /* 0x0000000000147947 */ /* 0x000fec0003800000 */
.L_x_866:
[----:B------:R-:W2:Y:S01]  /*0fd0*/  LDC.64 R2, c[0x0][0x3b8] ;  /* 0x0000ee00ff027b82 */ /* 0x000ea20000000a00 */
[----:B------:R-:W-:-:S05]  /*0fe0*/  IADD3 R20, PT, PT, R4, R11, RZ ;  /* 0x0000000b04147210 */ /* 0x000fca0007ffe0ff */
[C---:B--2---:R-:W-:Y:S02]  /*0ff0*/  IMAD R15, R20.reuse, R3, RZ ;  /* 0x00000003140f7224 */ /* 0x044fe400078e02ff */
[----:B------:R-:W-:-:S05]  /*1000*/  IMAD.WIDE.U32 R20, R20, R2, RZ ;  /* 0x0000000214147225 */ /* 0x000fca00078e00ff */
[----:B------:R-:W-:Y:S02]  /*1010*/  IADD3 R15, PT, PT, R21, R15, RZ ;  /* 0x0000000f150f7210 */ /* 0x000fe40007ffe0ff */
.L_x_867:
        /* <DEDUP_REMOVED lines=37> */
.L_x_868:
[----:B------:R-:W1:Y:S01]  /*1270*/  LDC.64 R8, c[0x0][0x3c0] ;  /* 0x0000f000ff087b82 */ /* 0x000e620000000a00 */
[----:B------:R-:W-:-:S05]  /*1280*/  IADD3 R4, PT, PT, R4, R11, RZ ;  /* 0x0000000b04047210 */ /* 0x000fca0007ffe0ff */
[C---:B-1----:R-:W-:Y:S02]  /*1290*/  IMAD R11, R4.reuse, R9, RZ ;  /* 0x00000009040b7224 */ /* 0x042fe400078e02ff */
[----:B------:R-:W-:-:S05]  /*12a0*/  IMAD.WIDE.U32 R16, R4, R8, RZ ;  /* 0x0000000804107225 */ /* 0x000fca00078e00ff */
[----:B------:R-:W-:-:S07]  /*12b0*/  IADD3 R4, PT, PT, R17, R11, RZ ;  /* 0x0000000b11047210 */ /* 0x000fce0007ffe0ff */
.L_x_869:
[C---:B------:R-:W-:Y:S01]  /*12c0*/  IMAD.SHL.U32 R231, R229.reuse, 0x8, RZ ;  /* 0x00000008e5e77824 */ /* 0x040fe200078e00ff */
[----:B------:R-:W1:Y:S01]  /*12d0*/  LDCU.128 UR4, c[0x0][0x3d0] ;  /* 0x00007a00ff0477ac */ /* 0x000e620008000c00 */
[----:B------:R-:W-:Y:S01]  /*12e0*/  IMAD.SHL.U32 R13, R229, 0x20, RZ ;  /* 0x00000020e50d7824 */ /* 0x000fe200078e00ff */
[--C-:B------:R-:W-:Y:S01]  /*12f0*/  SHF.R.U32.HI R222, RZ, 0x2, R229.reuse ;  /* 0x00000002ffde7819 */ /* 0x100fe200000116e5 */
        /* <DEDUP_REMOVED lines=13> */
[----:B------:R-:W-:Y:S01]  /*13d0*/  LOP3.LUT R231, R14, 0x1f20, R231, 0xf8, !PT ;  /* 0x00001f200ee77812 */ /* 0x000fe200078ef8e7 */
[----:B------:R-:W-:Y:S01]  /*13e0*/  IMAD.WIDE.U32 R14, R222, R2, R20 ;  /* 0x00000002de0e7225 */ /* 0x000fe200078e0014 */
[----:B------:R-:W-:Y:S01]  /*13f0*/  SHF.R.S32.HI R221, RZ, 0x1f, R10 ;  /* 0x0000001fffdd7819 */ /* 0x000fe2000001140a */
[----:B------:R-:W-:Y:S01]  /*1400*/  BSSY.RECONVERGENT B0, `(.L_x_870) ;  /* 0x0000031000007945 */ /* 0x000fe20003800200 */
[----:B------:R-:W-:Y:S01]  /*1410*/  LOP3.LUT R12, R11, 0x18, R12, 0xf8, !PT ;  /* 0x000000180b0c7812 */ /* 0x000fe200078ef80c */
[----:B------:R-:W-:Y:S01]  /*1420*/  IMAD.X R17, RZ, RZ, R4, P0 ;  /* 0x000000ffff117224 */ /* 0x000fe200000e0604 */
[----:B------:R-:W-:Y:S01]  /*1430*/  IADD3 R18, P0, PT, R220, R18, RZ ;  /* 0x00000012dc127210 */ /* 0x000fe20007f1e0ff */
[C---:B------:R-:W-:Y:S01]  /*1440*/  IMAD R15, R222.reuse, R3, R15 ;  /* 0x00000003de0f7224 */ /* 0x040fe200078e020f */
[C---:B------:R-:W-:Y:S01]  /*1450*/  ISETP.GE.AND P2, PT, R222.reuse, R219, PT ;  /* 0x000000dbde00720c */ /* 0x040fe20003f46270 */
[----:B-1----:R-:W-:Y:S01]  /*1460*/  IMAD R11, R221, UR4, RZ ;  /* 0x00000004dd0b7c24 */ /* 0x002fe2000f8e02ff */
[----:B------:R-:W-:Y:S01]  /*1470*/  SHF.R.U32.HI R184, RZ, 0x1, R229 ;  /* 0x00000001ffb87819 */ /* 0x000fe200000116e5 */
[----:B------:R-:W-:-:S03]  /*1480*/  IMAD.WIDE.U32 R16, R222, R8, R16 ;  /* 0x00000008de107225 */ /* 0x000fc600078e0010 */
[----:B------:R-:W-:Y:S01]  /*1490*/  LOP3.LUT R181, R12, 0x8, R184, 0x78, !PT ;  /* 0x000000080cb57812 */ /* 0x000fe200078e78b8 */
[----:B------:R-:W-:Y:S02]  /*14a0*/  IMAD R221, R221, UR6, RZ ;  /* 0x00000006dddd7c24 */ /* 0x000fe4000f8e02ff */
[C---:B------:R-:W-:Y:S02]  /*14b0*/  IMAD R224, R10.reuse, UR5, R11 ;  /* 0x000000050ae07c24 */ /* 0x040fe4000f8e020b */
[----:B------:R-:W-:Y:S01]  /*14c0*/  IMAD.WIDE.U32 R14, R10, UR4, R14 ;  /* 0x000000040a0e7c25 */ /* 0x000fe2000f8e000e */
[----:B------:R-:W-:Y:S02]  /*14d0*/  UMOV UR4, 0x400 ;  /* 0x0000040000047882 */ /* 0x000fe40000000000 */
        /* <DEDUP_REMOVED lines=8> */
[----:B------:R-:W-:Y:S01]  /*1560*/  IMAD.X R19, RZ, RZ, R0, P0 ;  /* 0x000000ffff137224 */ /* 0x000fe200000e0600 */
[----:B----4-:R-:W-:Y:S01]  /*1570*/  LEA R223, P1, R10, UR10, 0x1 ;  /* 0x0000000a0adf7c11 */ /* 0x010fe2000f8208ff */
[----:B------:R-:W-:Y:S01]  /*1580*/  IMAD.IADD R221, R11, 0x1, R221 ;  /* 0x000000010bdd7824 */ /* 0x000fe200078e02dd */
[----:B------:R-:W-:Y:S01]  /*1590*/  LEA R227, P0, R5, R222, 0x7 ;  /* 0x000000de05e37211 */ /* 0x000fe200078038ff */
[----:B-----5:R-:W-:-:S03]  /*15a0*/  IMAD.WIDE.U32 R18, R234, UR8, R18 ;  /* 0x00000008ea127c25 */ /* 0x020fc6000f8e0012 */
        /* <DEDUP_REMOVED lines=21> */
.L_x_872:
[----:B------:R1:W-:Y:S02]  /*1700*/  STS.128 [R231], RZ ;  /* 0x000000ffe7007388 */ /* 0x0003e40000000c00 */
.L_x_871:
[----:B------:R-:W-:Y:S05]  /*1710*/  BSYNC.RECONVERGENT B0 ;  /* 0x0000000000007941 */ /* 0x000fea0003800200 */
.L_x_870:
        /* <DEDUP_REMOVED lines=40> */
.L_x_874:
[----:B------:R-:W-:Y:S05]  /*19a0*/  BSYNC.RECONVERGENT B0 ;  /* 0x0000000000007941 */ /* 0x000fea0003800200 */
.L_x_873:
        /* <DEDUP_REMOVED lines=22> */
.L_x_876:
[----:B------:R-:W-:Y:S05]  /*1b10*/  BSYNC.RECONVERGENT B0 ;  /* 0x0000000000007941 */ /* 0x000fea0003800200 */
.L_x_875:
        /* <DEDUP_REMOVED lines=21> */
.L_x_878:
[----:B------:R-:W-:Y:S05]  /*1c70*/  BSYNC.RECONVERGENT B0 ;  /* 0x0000000000007941 */ /* 0x000fea0003800200 */
.L_x_877:
        /* <DEDUP_REMOVED lines=13> */
.L_x_881:
[----:B------:R3:W-:Y:S02]  /*1d50*/  STS.128 [R231+0x2000], RZ ;  /* 0x002000ffe7007388 */ /* 0x0007e40000000c00 */
.L_x_880:
[----:B------:R-:W-:Y:S05]  /*1d60*/  BSYNC.RECONVERGENT B0 ;  /* 0x0000000000007941 */ /* 0x000fea0003800200 */
.L_x_879:
        /* <DEDUP_REMOVED lines=19> */
.L_x_883:
[----:B------:R-:W-:Y:S05]  /*1ea0*/  BSYNC.RECONVERGENT B0 ;  /* 0x0000000000007941 */ /* 0x000fea0003800200 */
.L_x_882:
        /* <DEDUP_REMOVED lines=14> */
.L_x_885:
[----:B------:R-:W-:Y:S05]  /*1f90*/  BSYNC.RECONVERGENT B0 ;  /* 0x0000000000007941 */ /* 0x000fea0003800200 */
.L_x_884:
        /* <DEDUP_REMOVED lines=16> */
.L_x_887:
[----:B------:R-:W-:Y:S05]  /*20a0*/  BSYNC.RECONVERGENT B0 ;  /* 0x0000000000007941 */ /* 0x000fea0003800200 */
.L_x_886:
[----:B------:R-:W5:Y:S01]  /*20b0*/  LDCU.64 UR6, c[0x0][0x538] ;  /* 0x0000a700ff0677ac */ /* 0x000f620008000a00 */
[----:B------:R-:W0:Y:S01]  /*20c0*/  LDGDEPBAR ;  /* 0x00000000000079af */ /* 0x000e220000000000 */
[----:B-----5:R-:W-:-:S04]  /*20d0*/  ISETP.NE.U32.AND P1, PT, RZ, UR6, PT ;  /* 0x00000006ff007c0c */ /* 0x020fc8000bf25070 */
[----:B------:R-:W-:Y:S02]  /*20e0*/  ISETP.NE.AND.EX P1, PT, RZ, UR7, PT, P1 ;  /* 0x00000007ff007c0c */ /* 0x000fe4000bf25310 */
[----:B------:R-:W-:Y:S01]  /*20f0*/  SHF.L.U64.HI R16, R8, 0x7, R9 ;  /* 0x0000000708107819 */ /* 0x000fe20000010209 */
[----:B------:R-:W-:-:S10]  /*2100*/  DEPBAR.LE SB0, 0x0 ;  /* 0x000080000000791a */ /* 0x000fd40000000000 */
[----:B-1----:R-:W1:Y:S01]  /*2110*/  @P1 LDC.64 R10, c[0x0][0x540] ;  /* 0x00015000ff0a1b82 */ /* 0x002e620000000a00 */
[----:B------:R-:W-:-:S07]  /*2120*/  @P1 MOV R235, RZ ;  /* 0x000000ff00eb1202 */ /* 0x000fce0000000f00 */
[----:B---3--:R-:W3:Y:S01]  /*2130*/  @P1 LDC R18, c[0x0][0x458] ;  /* 0x00011600ff121b82 */ /* 0x008ee20000000800 */
[----:B-1----:R-:W-:-:S04]  /*2140*/  @P1 IMAD.WIDE.U32 R14, R230, R10, R234 ;  /* 0x0000000ae60e1225 */ /* 0x002fc800078e00ea */
[----:B------:R-:W-:Y:S01]  /*2150*/  @P1 IMAD R11, R230, R11, R15 ;  /* 0x0000000be60b1224 */ /* 0x000fe200078e020f */
[----:B------:R-:W-:-:S04]  /*2160*/  @P1 LEA R20, P0, R14, UR6, 0x2 ;  /* 0x000000060e141c11 */ /* 0x000fc8000f8010ff */
[----:B------:R-:W-:-:S05]  /*2170*/  @P1 LEA.HI.X R21, R14, UR7, R11, 0x2, P0 ;  /* 0x000000070e151c11 */ /* 0x000fca00080f140b */
[----:B------:R-:W5:Y:S01]  /*2180*/  @P1 LDG.E R17, desc[UR14][R20.64] ;  /* 0x0000000e14111981 */ /* 0x000f62000c1e1900 */
[----:B---3--:R-:W5:Y:S01]  /*2190*/  @P1 MUFU.RCP R14, R18 ;  /* 0x00000012000e1308 */ /* 0x008f620000001000 */
[----:B------:R-:W-:Y:S01]  /*21a0*/  SHF.L.U32 R10, R8, 0x7, RZ ;  /* 0x00000007080a7819 */ /* 0x000fe200000006ff */
[-C--:B------:R-:W-:Y:S01]  /*21b0*/  IMAD R15, R16, R185.reuse, RZ ;  /* 0x000000b9100f7224 */ /* 0x080fe200078e02ff */
[----:B------:R-:W-:Y:S03]  /*21c0*/  BSSY.RECONVERGENT B0, `(.L_x_888) ;  /* 0x0000015000007945 */ /* 0x000fe60003800200 */
[----:B------:R-:W-:Y:S01]  /*21d0*/  IMAD R15, R0, R10, R15 ;  /* 0x0000000a000f7224 */ /* 0x000fe200078e020f */
[----:B------:R-:W-:Y:S01]  /*21e0*/  MOV R0, RZ ;  /* 0x000000ff00007202 */ /* 0x000fe20000000f00 */
[----:B------:R-:W-:-:S05]  /*21f0*/  IMAD.WIDE.U32 R10, R10, R185, RZ ;  /* 0x000000b90a0a7225 */ /* 0x000fca00078e00ff */
[----:B------:R-:W-:Y:S01]  /*2200*/  IADD3 R15, PT, PT, R11, R15, RZ ;  /* 0x0000000f0b0f7210 */ /* 0x000fe20007ffe0ff */
[----:B------:R-:W-:Y:S01]  /*2210*/  BAR.SYNC.DEFER_BLOCKING 0x0 ;  /* 0x0000000000007b1d */ /* 0x000fe20000010000 */
[----:B-----5:R-:W-:-:S05]  /*2220*/  @P1 FMUL.FTZ R0, R17, R14 ;  /* 0x0000000e11001220 */ /* 0x020fca0000410000 */
        /* <DEDUP_REMOVED lines=11> */
.L_x_890:
[----:B------:R3:W-:Y:S01]  /*22e0*/  STS.128 [R231+0x4000], RZ ;  /* 0x004000ffe7007388 */ /* 0x0007e20000000c00 */
[----:B------:R-:W-:Y:S05]  /*22f0*/  BRA `(.L_x_891) ;  /* 0x0000000000047947 */ /* 0x000fea0003800000 */
.L_x_889:
[----:B------:R1:W-:Y:S02]  /*2300*/  STS.128 [R231+0x4000], RZ ;  /* 0x004000ffe7007388 */ /* 0x0003e40000000c00 */
.L_x_891:
[----:B------:R-:W-:Y:S05]  /*2310*/  BSYNC.RECONVERGENT B0 ;  /* 0x0000000000007941 */ /* 0x000fea0003800200 */
.L_x_888:
        /* <DEDUP_REMOVED lines=28> */
.L_x_893:
[----:B------:R-:W-:Y:S05]  /*24e0*/  BSYNC.RECONVERGENT B0 ;  /* 0x0000000000007941 */ /* 0x000fea0003800200 */
.L_x_892:
        /* <DEDUP_REMOVED lines=17> */
.L_x_895:
[----:B------:R-:W-:Y:S05]  /*2600*/  BSYNC.RECONVERGENT B0 ;  /* 0x0000000000007941 */ /* 0x000fea0003800200 */
.L_x_894:
        /* <DEDUP_REMOVED lines=17> */
.L_x_897:
[----:B------:R-:W-:Y:S05]  /*2720*/  BSYNC.RECONVERGENT B0 ;  /* 0x0000000000007941 */ /* 0x000fea0003800200 */
.L_x_896:
[----:B------:R-:W-:Y:S01]  /*2730*/  LDSM.16.M88.4 R172, [R213] ;  /* 0x00000000d5ac783b */ /* 0x000fe20000000200 */
[----:B------:R-:W-:Y:S01]  /*2740*/  IMAD.MOV.U32 R5, RZ, RZ, 0x20 ;  /* 0x00000020ff057424 */ /* 0x000fe200078e00ff */
[----:B------:R-:W-:Y:S01]  /*2750*/  LOP3.LUT P0, RZ, R229, 0x4, RZ, 0xc0, !PT ;  /* 0x00000004e5ff7812 */ /* 0x000fe2000780c0ff */
[----:B------:R-:W5:Y:S01]  /*2760*/  LDCU UR5, c[0x0][0x50c] ;  /* 0x0000a180ff0577ac */ /* 0x000f620008000800 */
[----:B------:R-:W2:Y:S01]  /*2770*/  LDSM.16.M88.4 R68, [R212+0x2c00] ;  /* 0x002c0000d444783b */ /* 0x000ea20000000200 */
[----:B------:R-:W-:Y:S02]  /*2780*/  LOP3.LUT R184, R184, 0x1f0, RZ, 0xc0, !PT ;  /* 0x000001f0b8b87812 */ /* 0x000fe400078ec0ff */
[----:B------:R-:W-:Y:S01]  /*2790*/  SEL R5, R5, 0xffffffe0, !P0 ;  /* 0xffffffe005057807 */ /* 0x000fe20004000000 */
[----:B-1----:R-:W-:Y:S04]  /*27a0*/  LDSM.16.M88.4 R8, [R213+0x1000] ;  /* 0x00100000d508783b */ /* 0x002fe80000000200 */
[----:B------:R-:W1:Y:S01]  /*27b0*/  LDSM.16.M88.4 R20, [R212+0x3800] ;  /* 0x00380000d414783b */ /* 0x000e620000000200 */
[----:B------:R-:W-:-:S02]  /*27c0*/  IMAD.IADD R209, R212, 0x1, R5 ;  /* 0x00000001d4d17824 */ /* 0x000fc400078e0205 */
[----:B------:R-:W-:Y:S01]  /*27d0*/  IMAD.IADD R211, R213, 0x1, R5 ;  /* 0x00000001d5d37824 */ /* 0x000fe200078e0205 */
[----:B------:R-:W3:Y:S04]  /*27e0*/  LDSM.16.M88.4 R116, [R212+0x2000] ;  /* 0x00200000d474783b */ /* 0x000ee80000000200 */
[----:B------:R-:W4:Y:S04]  /*27f0*/  LDSM.16.M88.4 R52, [R212+0x3000] ;  /* 0x00300000d434783b */ /* 0x000f280000000200 */
[----:B------:R-:W5:Y:S04]  /*2800*/  LDSM.16.M88.4 R100, [R212+0x2400] ;  /* 0x00240000d464783b */ /* 0x000f680000000200 */
[----:B------:R-:W5:Y:S04]  /*2810*/  LDSM.16.M88.4 R84, [R212+0x2800] ;  /* 0x00280000d454783b */ /* 0x000f680000000200 */
[----:B------:R-:W5:Y:S04]  /*2820*/  LDSM.16.M88.4 R36, [R212+0x3400] ;  /* 0x00340000d424783b */ /* 0x000f680000000200 */
[----:B------:R-:W5:Y:S04]  /*2830*/  LDSM.16.M88.4 R176, [R212+0x3c00] ;  /* 0x003c0000d4b0783b */ /* 0x000f680000000200 */
[----:B------:R-:W-:Y:S04]  /*2840*/  LDSM.16.M88.4 R148, [R209+0x2c00] ;  /* 0x002c0000d194783b */ /* 0x000fe80000000200 */
[----:B------:R-:W5:Y:S01]  /*2850*/  LDSM.16.M88.4 R168, [R211] ;  /* 0x00000000d3a8783b */ /* 0x000f620000000200 */
[----:B--2---:R-:W-:Y:S03]  /*2860*/  HMMA.16816.F32 R80, R172, R68, RZ ;  /* 0x00000044ac50723c */ /* 0x004fe600000018ff */
[----:B------:R-:W-:Y:S04]  /*2870*/  LDSM.16.M88.4 R164, [R211+0x1000] ;  /* 0x00100000d3a4783b */ /* 0x000fe80000000200 */
[----:B------:R-:W2:Y:S01]  /*2880*/  LDSM.16.M88.4 R136, [R209+0x3800] ;  /* 0x00380000d188783b */ /* 0x000ea20000000200 */
[----:B-1----:R-:W-:Y:S03]  /*2890*/  HMMA.16816.F32 R28, R8, R20, RZ ;  /* 0x00000014081c723c */ /* 0x002fe600000018ff */
[----:B------:R-:W1:Y:S04]  /*28a0*/  LDSM.16.M88.4 R160, [R209+0x2000] ;  /* 0x00200000d1a0783b */ /* 0x000e680000000200 */
[----:B------:R-:W1:Y:S01]  /*28b0*/  LDSM.16.M88.4 R144, [R209+0x3000] ;  /* 0x00300000d190783b */ /* 0x000e620000000200 */
[C---:B---3--:R-:W-:Y:S03]  /*28c0*/  HMMA.16816.F32 R128, R172.reuse, R116, RZ ;  /* 0x00000074ac80723c */ /* 0x048fe600000018ff */
[----:B------:R-:W3:Y:S04]  /*28d0*/  LDSM.16.M88.4 R152, [R209+0x2800] ;  /* 0x00280000d198783b */ /* 0x000ee80000000200 */
[----:B------:R-:W3:Y:S01]  /*28e0*/  LDSM.16.M88.4 R156, [R209+0x2400] ;  /* 0x00240000d19c783b */ /* 0x000ee20000000200 */
[----:B----4-:R-:W-:Y:S03]  /*28f0*/  HMMA.16816.F32 R64, R172, R52, RZ ;  /* 0x00000034ac40723c */ /* 0x010fe600000018ff */
[----:B------:R-:W4:Y:S04]  /*2900*/  LDSM.16.M88.4 R140, [R209+0x3400] ;  /* 0x00340000d18c783b */ /* 0x000f280000000200 */
[----:B------:R-:W4:Y:S01]  /*2910*/  LDSM.16.M88.4 R132, [R209+0x3c00] ;  /* 0x003c0000d184783b */ /* 0x000f220000000200 */
[C---:B-----5:R-:W-:Y:S03]  /*2920*/  HMMA.16816.F32 R108, R8.reuse, R100, RZ ;  /* 0x00000064086c723c */ /* 0x060fe600000018ff */
[----:B------:R-:W0:Y:S05]  /*2930*/  LDGDEPBAR ;  /* 0x00000000000079af */ /* 0x000e2a0000000000 */
[----:B------:R-:W-:Y:S08]  /*2940*/  HMMA.16816.F32 R104, R8, R102, RZ ;  /* 0x000000660868723c */ /* 0x000ff000000018ff */
[C---:B------:R-:W-:Y:S08]  /*2950*/  HMMA.16816.F32 R112, R172.reuse, R100, RZ ;  /* 0x00000064ac70723c */ /* 0x040ff000000018ff */
[----:B------:R-:W-:Y:S01]  /*2960*/  HMMA.16816.F32 R96, R172, R84, RZ ;  /* 0x00000054ac60723c */ /* 0x000fe200000018ff */
[----:B------:R-:W-:-:S07]  /*2970*/  DEPBAR.LE SB0, 0x0 ;  /* 0x000080000000791a */ /* 0x000fce0000000000 */
[----:B------:R-:W-:Y:S08]  /*2980*/  HMMA.16816.F32 R32, R172, R20, RZ ;  /* 0x00000014ac20723c */ /* 0x000ff000000018ff */
[C---:B------:R-:W-:Y:S08]  /*2990*/  HMMA.16816.F32 R124, R8.reuse, R116, RZ ;  /* 0x00000074087c723c */ /* 0x040ff000000018ff */
[C---:B------:R-:W-:Y:S08]  /*29a0*/  HMMA.16816.F32 R120, R8.reuse, R118, RZ ;  /* 0x000000760878723c */ /* 0x040ff000000018ff */
[C---:B------:R-:W-:Y:S08]  /*29b0*/  HMMA.16816.F32 R92, R8.reuse, R84, RZ ;  /* 0x00000054085c723c */ /* 0x040ff000000018ff */
[C---:B------:R-:W-:Y:S08]  /*29c0*/  HMMA.16816.F32 R76, R8.reuse, R68, RZ ;  /* 0x00000044084c723c */ /* 0x040ff000000018ff */
[C---:B------:R-:W-:Y:S08]  /*29d0*/  HMMA.16816.F32 R88, R8.reuse, R86, RZ ;  /* 0x000000560858723c */ /* 0x040ff000000018ff */
[----:B------:R-:W-:Y:S08]  /*29e0*/  HMMA.16816.F32 R56, R8, R54, RZ ;  /* 0x000000360838723c */ /* 0x000ff000000018ff */
[C---:B------:R-:W-:Y:S08]  /*29f0*/  HMMA.16816.F32 R100, R172.reuse, R102, RZ ;  /* 0x00000066ac64723c */ /* 0x040ff000000018ff */
[----:B------:R-:W-:Y:S08]  /*2a00*/  HMMA.16816.F32 R116, R172, R118, RZ ;  /* 0x00000076ac74723c */ /* 0x000ff000000018ff */
[C---:B------:R-:W-:Y:S08]  /*2a10*/  HMMA.16816.F32 R60, R8.reuse, R52, RZ ;  /* 0x00000034083c723c */ /* 0x040ff000000018ff */
[C---:B------:R-:W-:Y:S08]  /*2a20*/  HMMA.16816.F32 R44, R8.reuse, R36, RZ ;  /* 0x00000024082c723c */ /* 0x040ff000000018ff */
[----:B------:R-:W-:Y:S08]  /*2a30*/  HMMA.16816.F32 R72, R8, R70, RZ ;  /* 0x000000460848723c */ /* 0x000ff000000018ff */
[----:B------:R-:W-:Y:S08]  /*2a40*/  HMMA.16816.F32 R84, R172, R86, RZ ;  /* 0x00000056ac54723c */ /* 0x000ff000000018ff */
[C---:B------:R-:W-:Y:S08]  /*2a50*/  HMMA.16816.F32 R12, R8.reuse, R176, RZ ;  /* 0x000000b0080c723c */ /* 0x040ff000000018ff */
[----:B------:R-:W-:Y:S08]  /*2a60*/  HMMA.16816.F32 R40, R8, R38, RZ ;  /* 0x000000260828723c */ /* 0x000ff000000018ff */
[C---:B------:R-:W-:Y:S08]  /*2a70*/  HMMA.16816.F32 R68, R172.reuse, R70, RZ ;  /* 0x00000046ac44723c */ /* 0x040ff000000018ff */
[C---:B------:R-:W-:Y:S08]  /*2a80*/  HMMA.16816.F32 R48, R172.reuse, R36, RZ ;  /* 0x00000024ac30723c */ /* 0x040ff000000018ff */
[C---:B------:R-:W-:Y:S08]  /*2a90*/  HMMA.16816.F32 R36, R172.reuse, R38, RZ ;  /* 0x00000026ac24723c */ /* 0x040ff000000018ff */
[C---:B------:R-:W-:Y:S08]  /*2aa0*/  HMMA.16816.F32 R16, R172.reuse, R176, RZ ;  /* 0x000000b0ac10723c */ /* 0x040ff000000018ff */
[----:B------:R-:W-:Y:S08]  /*2ab0*/  HMMA.16816.F32 R52, R172, R54, RZ ;  /* 0x00000036ac34723c */ /* 0x000ff000000018ff */
[----:B------:R-:W-:Y:S08]  /*2ac0*/  HMMA.16816.F32 R80, R168, R148, R80 ;  /* 0x00000094a850723c */ /* 0x000ff00000001850 */
[----:B--2---:R-:W-:Y:S08]  /*2ad0*/  HMMA.16816.F32 R28, R164, R136, R28 ;  /* 0x00000088a41c723c */ /* 0x004ff0000000181c */
[----:B------:R-:W-:Y:S03]  /*2ae0*/  HMMA.16816.F32 R24, R8, R22, RZ ;  /* 0x000000160818723c */ /* 0x000fe600000018ff */
[----:B------:R-:W-:-:S05]  /*2af0*/  FMUL.FTZ R81, R81, UR5 ;  /* 0x0000000551517c20 */ /* 0x000fca0008410000 */
[----:B------:R-:W-:Y:S08]  /*2b00*/  HMMA.16816.F32 R8, R8, R178, RZ ;  /* 0x000000b20808723c */ /* 0x000ff000000018ff */
[C---:B------:R-:W-:Y:S08]  /*2b10*/  HMMA.16816.F32 R20, R172.reuse, R22, RZ ;  /* 0x00000016ac14723c */ /* 0x040ff000000018ff */
[----:B------:R-:W-:Y:S08]  /*2b20*/  HMMA.16816.F32 R172, R172, R178, RZ ;  /* 0x000000b2acac723c */ /* 0x000ff000000018ff */
[C---:B-1----:R-:W-:Y:S08]  /*2b30*/  HMMA.16816.F32 R128, R168.reuse, R160, R128 ;  /* 0x000000a0a880723c */ /* 0x042ff00000001880 */
[C---:B------:R-:W-:Y:S08]  /*2b40*/  HMMA.16816.F32 R64, R168.reuse, R144, R64 ;  /* 0x00000090a840723c */ /* 0x040ff00000001840 */
[----:B---3--:R-:W-:Y:S03]  /*2b50*/  HMMA.16816.F32 R96, R168, R152, R96 ;  /* 0x00000098a860723c */ /* 0x008fe60000001860 */
[----:B------:R-:W-:-:S05]  /*2b60*/  FMUL.FTZ R129, R129, UR5 ;  /* 0x0000000581817c20 */ /* 0x000fca0008410000 */
[----:B------:R-:W-:Y:S01]  /*2b70*/  HMMA.16816.F32 R32, R168, R136, R32 ;  /* 0x00000088a820723c */ /* 0x000fe20000001820 */
[----:B------:R-:W-:Y:S01]  /*2b80*/  FMUL.FTZ R136, R83, UR5 ;  /* 0x0000000553887c20 */ /* 0x000fe20008410000 */
[----:B------:R-:W-:Y:S01]  /*2b90*/  FMUL.FTZ R83, R30, UR5 ;  /* 0x000000051e537c20 */ /* 0x000fe20008410000 */
[----:B------:R-:W-:Y:S05]  /*2ba0*/  MUFU.TANH R129, R129 ;  /* 0x0000008100817308 */ /* 0x000fea0000002400 */
[C---:B------:R-:W-:Y:S03]  /*2bb0*/  HMMA.16816.F32 R124, R164.reuse, R160, R124 ;  /* 0x000000a0a47c723c */ /* 0x040fe6000000187c */
[----:B------:R-:W-:Y:S05]  /*2bc0*/  MUFU.TANH R83, R83 ;  /* 0x0000005300537308 */ /* 0x000fea0000002400 */
[----:B------:R-:W-:Y:S03]  /*2bd0*/  HMMA.16816.F32 R76, R164, R148, R76 ;  /* 0x00000094a44c723c */ /* 0x000fe6000000184c */
[----:B------:R-:W-:-:S05]  /*2be0*/  FMUL.FTZ R32, R32, UR5 ;  /* 0x0000000520207c20 */ /* 0x000fca0008410000 */
[----:B------:R-:W-:Y:S03]  /*2bf0*/  HMMA.16816.F32 R56, R164, R146, R56 ;  /* 0x00000092a438723c */ /* 0x000fe60000001838 */
[----:B------:R-:W-:-:S05]  /*2c00*/  FMUL.FTZ R149, R126, UR5 ;  /* 0x000000057e957c20 */ /* 0x000fca0008410000 */
[----:B------:R-:W-:Y:S03]  /*2c10*/  HMMA.16816.F32 R100, R168, R158, R100 ;  /* 0x0000009ea864723c */ /* 0x000fe60000001864 */
[----:B------:R-:W-:-:S05]  /*2c20*/  FMUL.FTZ R77, R77, UR5 ;  /* 0x000000054d4d7c20 */ /* 0x000fca0008410000 */
[----:B------:R-:W-:Y:S01]  /*2c30*/  HMMA.16816.F32 R60, R164, R144, R60 ;  /* 0x00000090a43c723c */ /* 0x000fe2000000183c */
[----:B------:R-:W-:Y:S01]  /*2c40*/  FMUL.FTZ R145, R131, UR5 ;  /* 0x0000000583917c20 */ /* 0x000fe20008410000 */
[----:B------:R-:W-:Y:S01]  /*2c50*/  FMUL.FTZ R131, R127, UR5 ;  /* 0x000000057f837c20 */ /* 0x000fe20008410000 */
[----:B------:R-:W-:-:S04]  /*2c60*/  FMUL.FTZ R144, R64, UR5 ;  /* 0x0000000540907c20 */ /* 0x000fc80008410000 */
[----:B------:R-:W-:Y:S01]  /*2c70*/  MUFU.TANH R243, R144 ;  /* 0x0000009000f37308 */ /* 0x000fe20000002400 */
[----:B----4-:R-:W-:Y:S03]  /*2c80*/  HMMA.16816.F32 R44, R164, R140, R44 ;  /* 0x0000008ca42c723c */ /* 0x010fe6000000182c */
[----:B------:R-:W-:-:S04]  /*2c90*/  FMUL.FTZ R30, R102, UR5 ;  /* 0x00000005661e7c20 */ /* 0x000fc80008410000 */
[----:B------:R-:W-:Y:S01]  /*2ca0*/  MUFU.TANH R131, R131 ;  /* 0x0000008300837308 */ /* 0x000fe20000002400 */
[----:B------:R-:W-:Y:S03]  /*2cb0*/  HMMA.16816.F32 R116, R168, R162, R116 ;  /* 0x000000a2a874723c */ /* 0x000fe60000001874 */
[----:B------:R-:W-:-:S04]  /*2cc0*/  FMUL.FTZ R148, R60, UR5 ;  /* 0x000000053c947c20 */ /* 0x000fc80008410000 */
[----:B------:R-:W-:Y:S01]  /*2cd0*/  MUFU.TANH R189, R148 ;  /* 0x0000009400bd7308 */ /* 0x000fe20000002400 */
[----:B------:R-:W-:Y:S07]  /*2ce0*/  HMMA.16816.F32 R84, R168, R154, R84 ;  /* 0x0000009aa854723c */ /* 0x000fee0000001854 */
[----:B------:R-:W-:Y:S01]  /*2cf0*/  MUFU.TANH R145, R145 ;  /* 0x0000009100917308 */ /* 0x000fe20000002400 */
[----:B------:R-:W-:Y:S03]  /*2d00*/  HMMA.16816.F32 R12, R164, R132, R12 ;  /* 0x00000084a40c723c */ /* 0x000fe6000000180c */
[----:B------:R-:W-:Y:S01]  /*2d10*/  FMUL.FTZ R118, R118, UR5 ;  /* 0x0000000576767c20 */ /* 0x000fe20008410000 */
[----:B------:R-:W-:Y:S01]  /*2d20*/  FMUL.FTZ R117, R117, UR5 ;  /* 0x0000000575757c20 */ /* 0x000fe20008410000 */
[----:B------:R-:W-:-:S03]  /*2d30*/  FMUL.FTZ R116, R116, UR5 ;  /* 0x0000000574747c20 */ /* 0x000fc60008410000 */
[----:B------:R-:W-:Y:S03]  /*2d40*/  HMMA.16816.F32 R40, R164, R142, R40 ;  /* 0x0000008ea428723c */ /* 0x000fe60000001828 */
[----:B------:R-:W-:-:S05]  /*2d50*/  FMUL.FTZ R102, R85, UR5 ;  /* 0x0000000555667c20 */ /* 0x000fca0008410000 */
[C---:B------:R-:W-:Y:S08]  /*2d60*/  HMMA.16816.F32 R68, R168.reuse, R150, R68 ;  /* 0x00000096a844723c */ /* 0x040ff00000001844 */
[C---:B------:R-:W-:Y:S08]  /*2d70*/  HMMA.16816.F32 R112, R168.reuse, R156, R112 ;  /* 0x0000009ca870723c */ /* 0x040ff00000001870 */
[----:B------:R-:W-:Y:S01]  /*2d80*/  HMMA.16816.F32 R16, R168, R132, R16 ;  /* 0x00000084a810723c */ /* 0x000fe20000001810 */
[----:B------:R-:W-:Y:S01]  /*2d90*/  FMUL.FTZ R132, R128, UR5 ;  /* 0x0000000580847c20 */ /* 0x000fe20008410000 */
[----:B------:R-:W-:Y:S01]  /*2da0*/  FMUL.FTZ R133, R82, UR5 ;  /* 0x0000000552857c20 */ /* 0x000fe20008410000 */
[----:B------:R-:W-:-:S03]  /*2db0*/  FMUL.FTZ R85, R69, UR5 ;  /* 0x0000000545557c20 */ /* 0x000fc60008410000 */
[----:B------:R-:W-:Y:S02]  /*2dc0*/  MUFU.TANH R247, R133 ;  /* 0x0000008500f77308 */ /* 0x000fe40000002400 */
[C---:B------:R-:W-:Y:S01]  /*2dd0*/  HMMA.16816.F32 R36, R168.reuse, R142, R36 ;  /* 0x0000008ea824723c */ /* 0x040fe20000001824 */
[----:B------:R-:W-:Y:S01]  /*2de0*/  FMUL.FTZ R143, R80, UR5 ;  /* 0x00000005508f7c20 */ /* 0x000fe20008410000 */
[----:B------:R-:W-:Y:S01]  /*2df0*/  FMUL.FTZ R80, R28, UR5 ;  /* 0x000000051c507c20 */ /* 0x000fe20008410000 */
[----:B------:R-:W-:Y:S02]  /*2e00*/  IMAD.SHL.U32 R28, R229, 0x2, RZ ;  /* 0x00000002e51c7824 */ /* 0x000fe400078e00ff */
[----:B------:R-:W-:Y:S01]  /*2e10*/  FMUL.FTZ R114, R114, UR5 ;  /* 0x0000000572727c20 */ /* 0x000fe20008410000 */
[----:B------:R-:W-:Y:S01]  /*2e20*/  FMUL.FTZ R112, R112, UR5 ;  /* 0x0000000570707c20 */ /* 0x000fe20008410000 */
[----:B------:R-:W-:Y:S01]  /*2e30*/  FMUL.FTZ R113, R113, UR5 ;  /* 0x0000000571717c20 */ /* 0x000fe20008410000 */
[----:B------:R-:W-:Y:S01]  /*2e40*/  MUFU.TANH R143, R143 ;  /* 0x0000008f008f7308 */ /* 0x000fe20000002400 */
[----:B------:R-:W-:Y:S01]  /*2e50*/  HMMA.16816.F32 R52, R168, R146, R52 ;  /* 0x00000092a834723c */ /* 0x000fe20000001834 */
[----:B------:R-:W-:Y:S01]  /*2e60*/  FMUL.FTZ R146, R65, UR5 ;  /* 0x0000000541927c20 */ /* 0x000fe20008410000 */
[----:B------:R-:W-:Y:S01]  /*2e70*/  LOP3.LUT R28, R28, 0x6, RZ, 0xc0, !PT ;  /* 0x000000061c1c7812 */ /* 0x000fe200078ec0ff */
[----:B------:R-:W-:Y:S01]  /*2e80*/  FMUL.FTZ R65, R35, UR5 ;  /* 0x0000000523417c20 */ /* 0x000fe20008410000 */
[----:B------:R-:W-:Y:S01]  /*2e90*/  FMUL.FTZ R35, R58, UR5 ;  /* 0x000000053a237c20 */ /* 0x000fe20008410000 */
[----:B------:R-:W-:Y:S01]  /*2ea0*/  FMUL.FTZ R58, R41, UR5 ;  /* 0x00000005293a7c20 */ /* 0x000fe20008410000 */
[----:B------:R-:W-:Y:S01]  /*2eb0*/  FMUL.FTZ R41, R70, UR5 ;  /* 0x0000000546297c20 */ /* 0x000fe20008410000 */
[----:B------:R-:W-:Y:S01]  /*2ec0*/  IMAD R69, R185, 0x80, R28 ;  /* 0x00000080b9457824 */ /* 0x000fe200078e021c */
[C---:B------:R-:W-:Y:S01]  /*2ed0*/  HMMA.16816.F32 R108, R164.reuse, R156, R108 ;  /* 0x0000009ca46c723c */ /* 0x040fe2000000186c */
[----:B------:R-:W-:Y:S01]  /*2ee0*/  FMUL.FTZ R60, R19, UR5 ;  /* 0x00000005133c7c20 */ /* 0x000fe20008410000 */
[----:B------:R-:W-:Y:S01]  /*2ef0*/  MUFU.TANH R35, R35 ;  /* 0x0000002300237308 */ /* 0x000fe20000002400 */
[----:B------:R-:W-:Y:S01]  /*2f00*/  FMUL.FTZ R70, R39, UR5 ;  /* 0x0000000527467c20 */ /* 0x000fe20008410000 */
[----:B------:R-:W-:Y:S01]  /*2f10*/  FMUL.FTZ R147, R124, UR5 ;  /* 0x000000057c937c20 */ /* 0x000fe20008410000 */
[----:B------:R-:W-:Y:S01]  /*2f20*/  FMUL.FTZ R124, R76, UR5 ;  /* 0x000000054c7c7c20 */ /* 0x000fe20008410000 */
[----:B------:R-:W-:Y:S01]  /*2f30*/  FMUL.FTZ R76, R31, UR5 ;  /* 0x000000051f4c7c20 */ /* 0x000fe20008410000 */
[----:B------:R-:W-:Y:S01]  /*2f40*/  FMUL.FTZ R31, R87, UR5 ;  /* 0x00000005571f7c20 */ /* 0x000fe20008410000 */
[----:B------:R-:W-:Y:S01]  /*2f50*/  HMMA.16816.F32 R92, R164, R152, R92 ;  /* 0x00000098a45c723c */ /* 0x000fe2000000185c */
[----:B------:R-:W-:Y:S01]  /*2f60*/  FMUL.FTZ R64, R18, UR5 ;  /* 0x0000000512407c20 */ /* 0x000fe20008410000 */
[----:B------:R-:W-:Y:S01]  /*2f70*/  MUFU.TANH R39, R118 ;  /* 0x0000007600277308 */ /* 0x000fe20000002400 */
[----:B------:R-:W-:Y:S01]  /*2f80*/  FMUL.FTZ R87, R52, UR5 ;  /* 0x0000000534577c20 */ /* 0x000fe20008410000 */
[----:B------:R-:W-:Y:S01]  /*2f90*/  FMUL.FTZ R52, R36, UR5 ;  /* 0x0000000524347c20 */ /* 0x000fe20008410000 */
[----:B------:R-:W-:Y:S01]  /*2fa0*/  FMUL.FTZ R18, R119, UR5 ;  /* 0x0000000577127c20 */ /* 0x000fe20008410000 */
[----:B------:R-:W-:-:S02]  /*2fb0*/  VIADD R157, R69, 0x19 ;  /* 0x00000019459d7836 */ /* 0x000fc40000000000 */
[----:B------:R-:W-:Y:S01]  /*2fc0*/  FMUL.FTZ R37, R37, UR5 ;  /* 0x0000000525257c20 */ /* 0x000fe20008410000 */
[C---:B------:R-:W-:Y:S01]  /*2fd0*/  HMMA.16816.F32 R120, R164.reuse, R162, R120 ;  /* 0x000000a2a478723c */ /* 0x040fe20000001878 */
[----:B------:R-:W-:Y:S01]  /*2fe0*/  VIADD R153, R69, 0x28 ;  /* 0x0000002845997836 */ /* 0x000fe20000000000 */
[----:B------:R1:W-:Y:S01]  /*2ff0*/  MUFU.TANH R19, R114 ;  /* 0x0000007200137308 */ /* 0x0003e20000002400 */
[----:B------:R-:W-:Y:S01]  /*3000*/  FMUL.FTZ R126, R108, UR5 ;  /* 0x000000056c7e7c20 */ /* 0x000fe20008410000 */
[----:B------:R-:W-:Y:S01]  /*3010*/  FMUL.FTZ R108, R47, UR5 ;  /* 0x000000052f6c7c20 */ /* 0x000fe20008410000 */
[----:B------:R-:W-:Y:S01]  /*3020*/  FMUL.FTZ R127, R109, UR5 ;  /* 0x000000056d7f7c20 */ /* 0x000fe20008410000 */
[----:B------:R-:W-:Y:S01]  /*3030*/  FMUL.FTZ R109, R44, UR5 ;  /* 0x000000052c6d7c20 */ /* 0x000fe20008410000 */
[----:B------:R-:W-:Y:S01]  /*3040*/  FMUL.FTZ R44, R15, UR5 ;  /* 0x000000050f2c7c20 */ /* 0x000fe20008410000 */
[C---:B------:R-:W-:Y:S01]  /*3050*/  HMMA.16816.F32 R104, R164.reuse, R158, R104 ;  /* 0x0000009ea468723c */ /* 0x040fe20000001868 */
[----:B------:R-:W-:Y:S01]  /*3060*/  VIADD R159, R69, 0x11 ;  /* 0x00000011459f7836 */ /* 0x000fe20000000000 */
[----:B------:R-:W-:Y:S01]  /*3070*/  MUFU.TANH R113, R113 ;  /* 0x0000007100717308 */ /* 0x000fe20000002400 */
        /* <DEDUP_REMOVED lines=9> */
[----:B-1----:R-:W-:Y:S01]  /*3110*/  FMUL.FTZ R114, R100, UR5 ;  /* 0x0000000564727c20 */ /* 0x002fe20008410000 */
[----:B------:R-:W-:Y:S01]  /*3120*/  FMUL.FTZ R100, R54, UR5 ;  /* 0x0000000536647c20 */ /* 0x000fe20008410000 */
[----:B------:R-:W-:Y:S01]  /*3130*/  FMUL.FTZ R110, R45, UR5 ;  /* 0x000000052d6e7c20 */ /* 0x000fe20008410000 */
[----:B------:R-:W-:Y:S01]  /*3140*/  FMUL.FTZ R120, R120, UR5 ;  /* 0x0000000578787c20 */ /* 0x000fe20008410000 */
[C---:B------:R-:W-:Y:S01]  /*3150*/  HMMA.16816.F32 R72, R164.reuse, R150, R72 ;  /* 0x00000096a448723c */ /* 0x040fe20000001848 */
[----:B------:R-:W-:Y:S01]  /*3160*/  FMUL.FTZ R150, R125, UR5 ;  /* 0x000000057d967c20 */ /* 0x000fe20008410000 */
[----:B------:R-:W-:Y:S01]  /*3170*/  VIADD R151, R69, 0x29 ;  /* 0x0000002945977836 */ /* 0x000fe20000000000 */
[----:B------:R1:W2:Y:S01]  /*3180*/  MUFU.TANH R125, R132 ;  /* 0x00000084007d7308 */ /* 0x0002a20000002400 */
[----:B------:R-:W-:Y:S01]  /*3190*/  FMUL.FTZ R122, R122, UR5 ;  /* 0x000000057a7a7c20 */ /* 0x000fe20008410000 */
[----:B------:R-:W-:Y:S01]  /*31a0*/  FMUL.FTZ R123, R123, UR5 ;  /* 0x000000057b7b7c20 */ /* 0x000fe20008410000 */
[----:B------:R-:W-:Y:S01]  /*31b0*/  FMUL.FTZ R121, R121, UR5 ;  /* 0x0000000579797c20 */ /* 0x000fe20008410000 */
[----:B------:R-:W-:Y:S01]  /*31c0*/  FMUL.FTZ R115, R115, UR5 ;  /* 0x0000000573737c20 */ /* 0x000fe20008410000 */
[C---:B------:R-:W-:Y:S01]  /*31d0*/  HMMA.16816.F32 R24, R164.reuse, R138, R24 ;  /* 0x0000008aa418723c */ /* 0x040fe20000001818 */
[----:B------:R-:W-:Y:S01]  /*31e0*/  FMUL.FTZ R104, R104, UR5 ;  /* 0x0000000568687c20 */ /* 0x000fe20008410000 */
[-C--:B------:R-:W-:Y:S01]  /*31f0*/  ISETP.GE.AND P6, PT, R159, R6.reuse, PT ;  /* 0x000000069f00720c */ /* 0x080fe20003fc6270 */
[----:B------:R-:W-:Y:S01]  /*3200*/  MUFU.TANH R119, R102 ;  /* 0x0000006600777308 */ /* 0x000fe20000002400 */
[----:B------:R-:W-:Y:S01]  /*3210*/  FMUL.FTZ R106, R106, UR5 ;  /* 0x000000056a6a7c20 */ /* 0x000fe20008410000 */
[----:B------:R-:W-:Y:S01]  /*3220*/  FMUL.FTZ R107, R107, UR5 ;  /* 0x000000056b6b7c20 */ /* 0x000fe20008410000 */
[----:B------:R-:W-:Y:S01]  /*3230*/  ISETP.GE.AND P4, PT, R69, R6, PT ;  /* 0x000000064500720c */ /* 0x000fe20003f86270 */
[----:B------:R-:W-:Y:S01]  /*3240*/  FMUL.FTZ R90, R90, UR5 ;  /* 0x000000055a5a7c20 */ /* 0x000fe20008410000 */
[-C--:B------:R-:W-:Y:S01]  /*3250*/  HMMA.16816.F32 R8, R164, R134.reuse, R8 ;  /* 0x00000086a408723c */ /* 0x080fe20000001808 */
[----:B------:R-:W-:Y:S01]  /*3260*/  LOP3.LUT R165, R222, 0x7, RZ, 0xc0, !PT ;  /* 0x00000007dea57812 */ /* 0x000fe200078ec0ff */
[----:B------:R-:W-:Y:S01]  /*3270*/  FMUL.FTZ R89, R89, UR5 ;  /* 0x0000000559597c20 */ /* 0x000fe20008410000 */
[----:B------:R-:W-:Y:S01]  /*3280*/  FMUL.FTZ R15, R75, UR5 ;  /* 0x000000054b0f7c20 */ /* 0x000fe20008410000 */
[----:B------:R-:W-:Y:S01]  /*3290*/  FMUL.FTZ R75, R57, UR5 ;  /* 0x00000005394b7c20 */ /* 0x000fe20008410000 */
[----:B------:R-:W-:Y:S01]  /*32a0*/  IADD3 R165, PT, PT, R165, R184, R232 ;  /* 0x000000b8a5a57210 */ /* 0x000fe20007ffe0e8 */
[----:B-1----:R-:W-:Y:S01]  /*32b0*/  FMUL.FTZ R132, R96, UR5 ;  /* 0x0000000560847c20 */ /* 0x002fe20008410000 */
[----:B------:R-:W-:Y:S01]  /*32c0*/  FMUL.FTZ R96, R78, UR5 ;  /* 0x000000054e607c20 */ /* 0x000fe20008410000 */
[C---:B------:R-:W-:Y:S01]  /*32d0*/  HMMA.16816.F32 R172, R168.reuse, R134, R172 ;  /* 0x00000086a8ac723c */ /* 0x040fe200000018ac */
[----:B------:R-:W-:Y:S01]  /*32e0*/  FMUL.FTZ R134, R98, UR5 ;  /* 0x0000000562867c20 */ /* 0x000fe20008410000 */
        /* <DEDUP_REMOVED lines=10> */
[----:B------:R-:W-:Y:S01]  /*3390*/  IADD3 R68, PT, PT, R6, R165, -R7 ;  /* 0x000000a506447210 */ /* 0x000fe20007ffe807 */
[----:B------:R-:W-:Y:S01]  /*33a0*/  FMUL.FTZ R43, R101, UR5 ;  /* 0x00000005652b7c20 */ /* 0x000fe20008410000 */
[----:B------:R-:W-:Y:S01]  /*33b0*/  FMUL.FTZ R16, R86, UR5 ;  /* 0x0000000556107c20 */ /* 0x000fe20008410000 */
[----:B------:R-:W-:Y:S01]  /*33c0*/  FMUL.FTZ R101, R71, UR5 ;  /* 0x0000000547657c20 */ /* 0x000fe20008410000 */
[----:B------:R-:W-:Y:S01]  /*33d0*/  FMUL.FTZ R86, R55, UR5 ;  /* 0x0000000537567c20 */ /* 0x000fe20008410000 */
[----:B------:R-:W1:Y:S01]  /*33e0*/  MUFU.TANH R71, R117 ;  /* 0x0000007500477308 */ /* 0x000e620000002400 */
[----:B------:R-:W-:Y:S01]  /*33f0*/  VIADD R55, R69, 0x9 ;  /* 0x0000000945377836 */ /* 0x000fe20000000000 */
[----:B------:R-:W-:Y:S01]  /*3400*/  HMMA.16816.F32 R48, R168, R140, R48 ;  /* 0x0000008ca830723c */ /* 0x000fe20000001830 */
[----:B------:R-:W-:Y:S01]  /*3410*/  FMUL.FTZ R141, R130, UR5 ;  /* 0x00000005828d7c20 */ /* 0x000fe20008410000 */
[----:B------:R-:W-:Y:S01]  /*3420*/  FMUL.FTZ R130, R111, UR5 ;  /* 0x000000056f827c20 */ /* 0x000fe20008410000 */
[----:B------:R-:W-:-:S02]  /*3430*/  IMAD.IADD R54, R68, 0x1, -R55 ;  /* 0x0000000144367824 */ /* 0x000fc400078e0a37 */
[----:B------:R-:W-:Y:S01]  /*3440*/  FMUL.FTZ R111, R62, UR5 ;  /* 0x000000053e6f7c20 */ /* 0x000fe20008410000 */
[----:B------:R-:W-:Y:S01]  /*3450*/  FMUL.FTZ R140, R93, UR5 ;  /* 0x000000055d8c7c20 */ /* 0x000fe20008410000 */
[----:B------:R3:W-:Y:S01]  /*3460*/  MUFU.TANH R117, R81 ;  /* 0x0000005100757308 */ /* 0x0007e20000002400 */
[----:B------:R-:W-:Y:S01]  /*3470*/  FMUL.FTZ R62, R33, UR5 ;  /* 0x00000005213e7c20 */ /* 0x000fe20008410000 */
[----:B------:R-:W-:Y:S01]  /*3480*/  HMMA.16816.F32 R20, R168, R138, R20 ;  /* 0x0000008aa814723c */ /* 0x000fe20000001814 */
[----:B------:R-:W-:Y:S01]  /*3490*/  IMAD.IADD R170, R68, 0x1, -R69 ;  /* 0x0000000144aa7824 */ /* 0x000fe200078e0a45 */
[----:B------:R-:W-:Y:S01]  /*34a0*/  IABS R54, R54 ;  /* 0x0000003600367213 */ /* 0x000fe20000000000 */
[----:B------:R-:W-:Y:S01]  /*34b0*/  FMUL.FTZ R138, R99, UR5 ;  /* 0x00000005638a7c20 */ /* 0x000fe20008410000 */
[----:B------:R-:W-:Y:S01]  /*34c0*/  FMUL.FTZ R93, R67, UR5 ;  /* 0x00000005435d7c20 */ /* 0x000fe20008410000 */
[----:B------:R-:W-:Y:S01]  /*34d0*/  VIADD R57, R69, 0x8 ;  /* 0x0000000845397836 */ /* 0x000fe20000000000 */
[----:B------:R-:W-:Y:S01]  /*34e0*/  IABS R170, R170 ;  /* 0x000000aa00aa7213 */ /* 0x000fe20000000000 */
[----:B------:R4:W-:Y:S01]  /*34f0*/  MUFU.TANH R47, R132 ;  /* 0x00000084002f7308 */ /* 0x0009e20000002400 */
[----:B------:R-:W-:Y:S01]  /*3500*/  I2FP.F32.S32 R54, R54 ;  /* 0x0000003600367245 */ /* 0x000fe20000201400 */
[----:B------:R-:W-:Y:S01]  /*3510*/  FMUL.FTZ R67, R29, UR5 ;  /* 0x000000051d437c20 */ /* 0x000fe20008410000 */
[----:B------:R-:W-:Y:S01]  /*3520*/  I2FP.F32.S32 R170, R170 ;  /* 0x000000aa00aa7245 */ /* 0x000fe20000201400 */
[----:B------:R-:W-:Y:S01]  /*3530*/  FMUL.FTZ R99, R51, UR5 ;  /* 0x0000000533637c20 */ /* 0x000fe20008410000 */
[----:B------:R-:W-:Y:S01]  /*3540*/  FMUL.FTZ R61, R48, UR5 ;  /* 0x00000005303d7c20 */ /* 0x000fe20008410000 */
[----:B------:R-:W-:Y:S01]  /*3550*/  FMUL.FTZ R82, R50, UR5 ;  /* 0x0000000532527c20 */ /* 0x000fe20008410000 */
[----:B------:R-:W-:Y:S01]  /*3560*/  FMUL.FTZ R50, R12, UR5 ;  /* 0x000000050c327c20 */ /* 0x000fe20008410000 */
[CC--:B--2---:R-:W-:Y:S01]  /*3570*/  FFMA.FTZ R36, R170.reuse, -R0.reuse, R125 ;  /* 0x80000000aa247223 */ /* 0x0c4fe2000001007d */
[CC--:B------:R-:W-:Y:S01]  /*3580*/  FFMA.FTZ R39, R170.reuse, -R0.reuse, R39 ;  /* 0x80000000aa277223 */ /* 0x0c0fe20000010027 */
[CC--:B------:R-:W-:Y:S01]  /*3590*/  FFMA.FTZ R189, R170.reuse, -R0.reuse, R189 ;  /* 0x80000000aabd7223 */ /* 0x0c0fe200000100bd */
[-C--:B------:R-:W-:Y:S01]  /*35a0*/  FFMA.FTZ R170, R170, -R0.reuse, R35 ;  /* 0x80000000aaaa7223 */ /* 0x080fe20000010023 */
[----:B-1----:R-:W-:Y:S01]  /*35b0*/  FFMA.FTZ R35, R54, -R0, R71 ;  /* 0x8000000036237223 */ /* 0x002fe20000010047 */
[----:B---3--:R-:W-:Y:S01]  /*35c0*/  VIADD R81, R69, 0x18 ;  /* 0x0000001845517836 */ /* 0x008fe20000000000 */
[----:B------:R-:W-:Y:S01]  /*35d0*/  MUFU.TANH R71, R114 ;  /* 0x0000007200477308 */ /* 0x000fe20000002400 */
[----:B------:R-:W-:-:S02]  /*35e0*/  IMAD.IADD R54, R68, 0x1, -R155 ;  /* 0x0000000144367824 */ /* 0x000fc400078e0a9b */
[----:B------:R-:W-:Y:S01]  /*35f0*/  FMUL.FTZ R48, R14, UR5 ;  /* 0x000000050e307c20 */ /* 0x000fe20008410000 */
[----:B------:R-:W-:Y:S01]  /*3600*/  FMUL.FTZ R14, R105, UR5 ;  /* 0x00000005690e7c20 */ /* 0x000fe20008410000 */
[----:B------:R-:W-:Y:S01]  /*3610*/  FMUL.FTZ R12, R88, UR5 ;  /* 0x00000005580c7c20 */ /* 0x000fe20008410000 */
[----:B------:R-:W-:Y:S01]  /*3620*/  FMUL.FTZ R88, R59, UR5 ;  /* 0x000000053b587c20 */ /* 0x000fe20008410000 */
[----:B------:R-:W-:Y:S01]  /*3630*/  IABS R54, R54 ;  /* 0x0000003600367213 */ /* 0x000fe20000000000 */
[----:B------:R-:W-:Y:S01]  /*3640*/  FMUL.FTZ R105, R53, UR5 ;  /* 0x0000000535697c20 */ /* 0x000fe20008410000 */
[----:B------:R1:W2:Y:S01]  /*3650*/  MUFU.TANH R51, R116 ;  /* 0x0000007400337308 */ /* 0x0002a20000002400 */
[C---:B------:R-:W-:Y:S01]  /*3660*/  VIADD R59, R69.reuse, 0x1 ;  /* 0x00000001453b7836 */ /* 0x040fe20000000000 */
[----:B------:R-:W-:Y:S01]  /*3670*/  I2FP.F32.S32 R54, R54 ;  /* 0x0000003600367245 */ /* 0x000fe20000201400 */
[----:B------:R-:W-:Y:S02]  /*3680*/  VIADD R53, R69, 0x10 ;  /* 0x0000001045357836 */ /* 0x000fe40000000000 */
[----:B------:R-:W-:Y:S01]  /*3690*/  FMUL.FTZ R17, R73, UR5 ;  /* 0x0000000549117c20 */ /* 0x000fe20008410000 */
[----:B------:R-:W-:Y:S01]  /*36a0*/  FMUL.FTZ R29, R74, UR5 ;  /* 0x000000054a1d7c20 */ /* 0x000fe20008410000 */
[----:B------:R-:W-:Y:S01]  /*36b0*/  FMUL.FTZ R73, R40, UR5 ;  /* 0x0000000528497c20 */ /* 0x000fe20008410000 */
[----:B------:R-:W-:Y:S01]  /*36c0*/  FMUL.FTZ R74, R42, UR5 ;  /* 0x000000052a4a7c20 */ /* 0x000fe20008410000 */
[----:B------:R3:W5:Y:S01]  /*36d0*/  MUFU.TANH R33, R112 ;  /* 0x0000007000217308 */ /* 0x0007620000002400 */
[----:B------:R-:W-:-:S02]  /*36e0*/  IMAD.IADD R42, R68, 0x1, -R59 ;  /* 0x00000001442a7824 */ /* 0x000fc400078e0a3b */
[----:B------:R-:W-:Y:S01]  /*36f0*/  FMUL.FTZ R139, R92, UR5 ;  /* 0x000000055c8b7c20 */ /* 0x000fe20008410000 */
[C---:B------:R-:W-:Y:S02]  /*3700*/  IMAD.IADD R40, R68.reuse, 0x1, -R57 ;  /* 0x0000000144287824 */ /* 0x040fe400078e0a39 */
[----:B------:R-:W-:Y:S01]  /*3710*/  FMUL.FTZ R92, R63, UR5 ;  /* 0x000000053f5c7c20 */ /* 0x000fe20008410000 */
[----:B------:R-:W-:Y:S01]  /*3720*/  FMUL.FTZ R63, R49, UR5 ;  /* 0x00000005313f7c20 */ /* 0x000fe20008410000 */
[----:B------:R-:W-:Y:S01]  /*3730*/  IABS R42, R42 ;  /* 0x0000002a002a7213 */ /* 0x000fe20000000000 */
[C---:B----4-:R-:W-:Y:S01]  /*3740*/  IMAD.IADD R132, R68.reuse, 0x1, -R157 ;  /* 0x0000000144847824 */ /* 0x050fe200078e0a9d */
[----:B------:R-:W-:Y:S01]  /*3750*/  IABS R40, R40 ;  /* 0x0000002800287213 */ /* 0x000fe20000000000 */
[----:B------:R-:W4:Y:S01]  /*3760*/  MUFU.TANH R135, R135 ;  /* 0x0000008700877308 */ /* 0x000f220000002400 */
[C---:B-1----:R-:W-:Y:S01]  /*3770*/  IMAD.IADD R116, R68.reuse, 0x1, -R81 ;  /* 0x0000000144747824 */ /* 0x042fe200078e0a51 */
[----:B------:R-:W-:Y:S01]  /*3780*/  I2FP.F32.S32 R42, R42 ;  /* 0x0000002a002a7245 */ /* 0x000fe20000201400 */
[----:B------:R-:W-:Y:S01]  /*3790*/  IMAD.IADD R125, R68, 0x1, -R153 ;  /* 0x00000001447d7824 */ /* 0x000fe200078e0a99 */
[----:B------:R-:W-:Y:S01]  /*37a0*/  I2FP.F32.S32 R40, R40 ;  /* 0x0000002800287245 */ /* 0x000fe20000201400 */
[----:B------:R-:W-:Y:S01]  /*37b0*/  FMUL.FTZ R91, R91, UR5 ;  /* 0x000000055b5b7c20 */ /* 0x000fe20008410000 */
[----:B------:R-:W-:Y:S01]  /*37c0*/  IABS R114, R116 ;  /* 0x0000007400727213 */ /* 0x000fe20000000000 */
[----:B------:R-:W-:Y:S01]  /*37d0*/  FFMA.FTZ R42, R42, -R0, R129 ;  /* 0x800000002a2a7223 */ /* 0x000fe20000010081 */
[----:B------:R-:W-:-:S02]  /*37e0*/  VIADD R129, R69, 0x48 ;  /* 0x0000004845817836 */ /* 0x000fc40000000000 */
[----:B---3--:R-:W-:Y:S01]  /*37f0*/  FMUL.FTZ R112, R84, UR5 ;  /* 0x0000000554707c20 */ /* 0x008fe20008410000 */
[----:B------:R-:W-:Y:S01]  /*3800*/  I2FP.F32.S32 R114, R114 ;  /* 0x0000007200727245 */ /* 0x000fe20000201400 */
[----:B------:R-:W-:Y:S01]  /*3810*/  FMUL.FTZ R84, R38, UR5 ;  /* 0x0000000526547c20 */ /* 0x000fe20008410000 */
[----:B------:R-:W-:Y:S02]  /*3820*/  IMAD.IADD R38, R68, 0x1, -R53 ;  /* 0x0000000144267824 */ /* 0x000fe400078e0a35 */
[-C--:B--2---:R-:W-:Y:S01]  /*3830*/  FFMA.FTZ R40, R40, -R0.reuse, R51 ;  /* 0x8000000028287223 */ /* 0x084fe20000010033 */
[C---:B------:R-:W-:Y:S02]  /*3840*/  VIADD R51, R69.reuse, 0x21 ;  /* 0x0000002145337836 */ /* 0x040fe40000000000 */
[-C--:B------:R-:W-:Y:S01]  /*3850*/  FFMA.FTZ R144, R114, -R0.reuse, R71 ;  /* 0x8000000072907223 */ /* 0x080fe20000010047 */
[----:B------:R-:W-:Y:S01]  /*3860*/  FFMA.FTZ R71, R54, -R0, R47 ;  /* 0x8000000036477223 */ /* 0x000fe2000001002f */
[----:B------:R-:W-:Y:S01]  /*3870*/  VIADD R47, R69, 0x30 ;  /* 0x00000030452f7836 */ /* 0x000fe20000000000 */
[----:B------:R-:W-:Y:S01]  /*3880*/  IABS R38, R38 ;  /* 0x0000002600267213 */ /* 0x000fe20000000000 */
[C---:B------:R-:W-:Y:S01]  /*3890*/  IMAD.IADD R54, R68.reuse, 0x1, -R151 ;  /* 0x0000000144367824 */ /* 0x040fe200078e0a97 */
[----:B------:R-:W1:Y:S01]  /*38a0*/  MUFU.TANH R43, R43 ;  /* 0x0000002b002b7308 */ /* 0x000e620000002400 */
[C---:B------:R-:W-:Y:S01]  /*38b0*/  IMAD.IADD R116, R68.reuse, 0x1, -R47 ;  /* 0x0000000144747824 */ /* 0x040fe200078e0a2f */
[----:B------:R-:W-:Y:S01]  /*38c0*/  I2FP.F32.S32 R38, R38 ;  /* 0x0000002600267245 */ /* 0x000fe20000201400 */
[----:B------:R-:W-:Y:S01]  /*38d0*/  IMAD.IADD R118, R68, 0x1, -R51 ;  /* 0x0000000144767824 */ /* 0x000fe200078e0a33 */
[----:B------:R-:W-:Y:S01]  /*38e0*/  IABS R54, R54 ;  /* 0x0000003600367213 */ /* 0x000fe20000000000 */
[----:B------:R-:W-:Y:S01]  /*38f0*/  FMUL.FTZ R72, R72, UR5 ;  /* 0x0000000548487c20 */ /* 0x000fe20008410000 */
[----:B------:R-:W-:Y:S01]  /*3900*/  IABS R116, R116 ;  /* 0x0000007400747213 */ /* 0x000fe20000000000 */
[----:B-----5:R-:W-:Y:S01]  /*3910*/  FFMA.FTZ R33, R38, -R0, R33 ;  /* 0x8000000026217223 */ /* 0x020fe20000010021 */
[----:B------:R-:W-:Y:S01]  /*3920*/  IMAD.IADD R38, R68, 0x1, -R159 ;  /* 0x0000000144267824 */ /* 0x000fe200078e0a9f */
[----:B------:R-:W-:Y:S01]  /*3930*/  I2FP.F32.S32 R102, R54 ;  /* 0x0000003600667245 */ /* 0x000fe20000201400 */
[----:B------:R-:W2:Y:S01]  /*3940*/  MUFU.TANH R85, R85 ;  /* 0x0000005500557308 */ /* 0x000ea20000002400 */
[----:B------:R-:W-:Y:S01]  /*3950*/  I2FP.F32.S32 R116, R116 ;  /* 0x0000007400747245 */ /* 0x000fe20000201400 */
[----:B------:R-:W-:Y:S01]  /*3960*/  FMUL.FTZ R23, R23, UR5 ;  /* 0x0000000517177c20 */ /* 0x000fe20008410000 */
[----:B------:R-:W-:Y:S01]  /*3970*/  IABS R38, R38 ;  /* 0x0000002600267213 */ /* 0x000fe20000000000 */
[-C--:B------:R-:W-:Y:S01]  /*3980*/  FFMA.FTZ R102, R102, -R0.reuse, R119 ;  /* 0x8000000066667223 */ /* 0x080fe20000010077 */
[----:B------:R-:W-:Y:S01]  /*3990*/  IADD3 R54, PT, PT, R68, -R129, RZ ;  /* 0x8000008144367210 */ /* 0x000fe20007ffe0ff */
[----:B------:R-:W-:Y:S01]  /*39a0*/  FFMA.FTZ R116, R116, -R0, R143 ;  /* 0x8000000074747223 */ /* 0x000fe2000001008f */
[C---:B------:R-:W-:Y:S01]  /*39b0*/  VIADD R143, R69.reuse, 0x39 ;  /* 0x00000039458f7836 */ /* 0x040fe20000000000 */
[----:B------:R3:W-:Y:S01]  /*39c0*/  MUFU.TANH R49, R150 ;  /* 0x0000009600317308 */ /* 0x0007e20000002400 */
[----:B------:R-:W-:Y:S01]  /*39d0*/  IABS R118, R118 ;  /* 0x0000007600767213 */ /* 0x000fe20000000000 */
[----:B------:R-:W-:Y:S01]  /*39e0*/  VIADD R119, R69, 0x49 ;  /* 0x0000004945777836 */ /* 0x000fe20000000000 */
[----:B------:R-:W-:Y:S01]  /*39f0*/  I2FP.F32.S32 R38, R38 ;  /* 0x0000002600267245 */ /* 0x000fe20000201400 */
[----:B------:R-:W-:Y:S01]  /*3a00*/  FMUL.FTZ R25, R25, UR5 ;  /* 0x0000000519197c20 */ /* 0x000fe20008410000 */
[----:B------:R-:W-:Y:S01]  /*3a10*/  IABS R54, R54 ;  /* 0x0000003600367213 */ /* 0x000fe20000000000 */
[----:B------:R-:W-:Y:S01]  /*3a20*/  FMUL.FTZ R27, R27, UR5 ;  /* 0x000000051b1b7c20 */ /* 0x000fe20008410000 */
[----:B------:R-:W-:Y:S01]  /*3a30*/  IABS R132, R132 ;  /* 0x0000008400847213 */ /* 0x000fe20000000000 */
[----:B------:R-:W-:Y:S01]  /*3a40*/  FFMA.FTZ R38, R38, -R0, R113 ;  /* 0x8000000026267223 */ /* 0x000fe20000010071 */
[----:B------:R-:W-:Y:S01]  /*3a50*/  I2FP.F32.S32 R118, R118 ;  /* 0x0000007600767245 */ /* 0x000fe20000201400 */
[----:B------:R5:W2:Y:S01]  /*3a60*/  MUFU.TANH R113, R112 ;  /* 0x0000007000717308 */ /* 0x000aa20000002400 */
[----:B------:R-:W-:Y:S01]  /*3a70*/  I2FP.F32.S32 R54, R54 ;  /* 0x0000003600367245 */ /* 0x000fe20000201400 */
[----:B------:R-:W-:Y:S01]  /*3a80*/  FMUL.FTZ R21, R21, UR5 ;  /* 0x0000000515157c20 */ /* 0x000fe20008410000 */
[----:B------:R-:W-:Y:S01]  /*3a90*/  I2FP.F32.S32 R132, R132 ;  /* 0x0000008400847245 */ /* 0x000fe20000201400 */
[----:B----4-:R-:W-:Y:S01]  /*3aa0*/  FFMA.FTZ R118, R118, -R0, R135 ;  /* 0x8000000076767223 */ /* 0x010fe20000010087 */
[----:B------:R-:W-:-:S02]  /*3ab0*/  VIADD R135, R69, 0x40 ;  /* 0x0000004045877836 */ /* 0x000fc40000000000 */
[-C--:B------:R-:W-:Y:S01]  /*3ac0*/  FFMA.FTZ R239, R54, -R0.reuse, R87 ;  /* 0x8000000036ef7223 */ /* 0x080fe20000010057 */
[C---:B------:R-:W-:Y:S01]  /*3ad0*/  VIADD R87, R69.reuse, 0x59 ;  /* 0x0000005945577836 */ /* 0x040fe20000000000 */
[----:B------:R-:W4:Y:S01]  /*3ae0*/  MUFU.TANH R37, R37 ;  /* 0x0000002500257308 */ /* 0x000f220000002400 */
[----:B---3--:R-:W-:Y:S02]  /*3af0*/  IMAD.IADD R150, R68, 0x1, -R143 ;  /* 0x0000000144967824 */ /* 0x008fe400078e0a8f */
[----:B-1----:R-:W-:Y:S01]  /*3b00*/  FFMA.FTZ R132, R132, -R0, R43 ;  /* 0x8000000084847223 */ /* 0x002fe2000001002b */
[----:B------:R-:W-:Y:S01]  /*3b10*/  VIADD R43, R69, 0x31 ;  /* 0x00000031452b7836 */ /* 0x000fe20000000000 */
[----:B------:R-:W-:Y:S01]  /*3b20*/  ISETP.GE.AND P3, PT, R59, R6, PT ;  /* 0x000000063b00720c */ /* 0x000fe20003f66270 */
[C---:B------:R-:W-:Y:S01]  /*3b30*/  IMAD.IADD R148, R68.reuse, 0x1, -R135 ;  /* 0x0000000144947824 */ /* 0x040fe200078e0a87 */
[----:B------:R-:W-:Y:S01]  /*3b40*/  IABS R150, R150 ;  /* 0x0000009600967213 */ /* 0x000fe20000000000 */
[----:B------:R-:W-:Y:S01]  /*3b50*/  IMAD.IADD R114, R68, 0x1, -R43 ;  /* 0x0000000144727824 */ /* 0x000fe200078e0a2b */
[----:B------:R1:W-:Y:S01]  /*3b60*/  MUFU.TANH R169, R52 ;  /* 0x0000003400a97308 */ /* 0x0003e20000002400 */
[----:B------:R-:W-:Y:S01]  /*3b70*/  ISETP.GE.AND P2, PT, R57, R6, PT ;  /* 0x000000063900720c */ /* 0x000fe20003f46270 */
[----:B------:R-:W-:Y:S01]  /*3b80*/  FMUL.FTZ R174, R174, UR5 ;  /* 0x00000005aeae7c20 */ /* 0x000fe20008410000 */
[----:B------:R-:W-:Y:S01]  /*3b90*/  I2FP.F32.S32 R150, R150 ;  /* 0x0000009600967245 */ /* 0x000fe20000201400 */
[----:B------:R-:W-:Y:S01]  /*3ba0*/  FMUL.FTZ R22, R22, UR5 ;  /* 0x0000000516167c20 */ /* 0x000fe20008410000 */
[----:B-----5:R-:W-:Y:S01]  /*3bb0*/  IABS R112, R125 ;  /* 0x0000007d00707213 */ /* 0x020fe20000000000 */
[----:B------:R-:W-:Y:S01]  /*3bc0*/  FMUL.FTZ R8, R8, UR5 ;  /* 0x0000000508087c20 */ /* 0x000fe20008410000 */
[----:B------:R-:W-:Y:S01]  /*3bd0*/  IABS R148, R148 ;  /* 0x0000009400947213 */ /* 0x000fe20000000000 */
[----:B--2---:R-:W-:Y:S01]  /*3be0*/  FFMA.FTZ R249, R150, -R0, R85 ;  /* 0x8000000096f97223 */ /* 0x004fe20000010055 */
[C---:B------:R-:W-:Y:S01]  /*3bf0*/  IMAD.IADD R85, R68.reuse, 0x1, -R87 ;  /* 0x0000000144557824 */ /* 0x040fe200078e0a57 */
[----:B------:R-:W-:Y:S01]  /*3c00*/  I2FP.F32.S32 R112, R112 ;  /* 0x0000007000707245 */ /* 0x000fe20000201400 */
[----:B------:R-:W2:Y:S01]  /*3c10*/  MUFU.TANH R61, R61 ;  /* 0x0000003d003d7308 */ /* 0x000ea20000002400 */
[----:B------:R-:W-:Y:S01]  /*3c20*/  IABS R114, R114 ;  /* 0x0000007200727213 */ /* 0x000fe20000000000 */
[----:B------:R-:W-:Y:S01]  /*3c30*/  IMAD.IADD R150, R68, 0x1, -R119 ;  /* 0x0000000144967824 */ /* 0x000fe200078e0a77 */
[----:B------:R-:W-:Y:S01]  /*3c40*/  I2FP.F32.S32 R148, R148 ;  /* 0x0000009400947245 */ /* 0x000fe20000201400 */
[----:B------:R-:W-:Y:S01]  /*3c50*/  FFMA.FTZ R112, R112, -R0, R113 ;  /* 0x8000000070707223 */ /* 0x000fe20000010071 */
[C---:B------:R-:W-:Y:S01]  /*3c60*/  VIADD R113, R69.reuse, 0x50 ;  /* 0x0000005045717836 */ /* 0x040fe20000000000 */
[----:B------:R-:W-:Y:S01]  /*3c70*/  I2FP.F32.S32 R114, R114 ;  /* 0x0000007200727245 */ /* 0x000fe20000201400 */
[----:B------:R-:W-:Y:S01]  /*3c80*/  FMUL.FTZ R24, R24, UR5 ;  /* 0x0000000518187c20 */ /* 0x000fe20008410000 */
[----:B-1----:R-:W-:Y:S01]  /*3c90*/  IABS R52, R85 ;  /* 0x0000005500347213 */ /* 0x002fe20000000000 */
[----:B------:R1:W-:Y:S01]  /*3ca0*/  MUFU.TANH R237, R105 ;  /* 0x0000006900ed7308 */ /* 0x0003e20000002400 */
[----:B------:R-:W-:Y:S01]  /*3cb0*/  FFMA.FTZ R243, R148, -R0, R243 ;  /* 0x8000000094f37223 */ /* 0x000fe200000100f3 */
[----:B------:R-:W-:Y:S01]  /*3cc0*/  IMAD.IADD R148, R68, 0x1, -R113 ;  /* 0x0000000144947824 */ /* 0x000fe200078e0a71 */
[----:B------:R-:W-:Y:S01]  /*3cd0*/  I2FP.F32.S32 R52, R52 ;  /* 0x0000003400347245 */ /* 0x000fe20000201400 */
[----:B------:R-:W-:Y:S01]  /*3ce0*/  FFMA.FTZ R114, R114, -R0, R117 ;  /* 0x8000000072727223 */ /* 0x000fe20000010075 */
[----:B------:R-:W-:Y:S01]  /*3cf0*/  VIADD R117, R69, 0x41 ;  /* 0x0000004145757836 */ /* 0x000fe20000000000 */
[----:B------:R-:W-:Y:S01]  /*3d00*/  ISETP.GE.AND P1, PT, R55, R6, PT ;  /* 0x000000063700720c */ /* 0x000fe20003f26270 */
[----:B------:R-:W-:Y:S01]  /*3d10*/  VIADD R85, R69, 0x60 ;  /* 0x0000006045557836 */ /* 0x000fe20000000000 */
[----:B------:R3:W-:Y:S01]  /*3d20*/  MUFU.TANH R45, R149 ;  /* 0x00000095002d7308 */ /* 0x0007e20000002400 */
[----:B----4-:R-:W-:Y:S01]  /*3d30*/  FFMA.FTZ R167, R52, -R0, R37 ;  /* 0x8000000034a77223 */ /* 0x010fe20000010025 */
[C---:B------:R-:W-:Y:S01]  /*3d40*/  VIADD R52, R68.reuse, 0x40 ;  /* 0x0000004044347836 */ /* 0x040fe20000000000 */
[----:B------:R-:W-:Y:S01]  /*3d50*/  IABS R148, R148 ;  /* 0x0000009400947213 */ /* 0x000fe20000000000 */
[----:B------:R-:W-:Y:S01]  /*3d60*/  VIADD R37, R68, 0x48 ;  /* 0x0000004844257836 */ /* 0x000fe20000000000 */
[----:B------:R-:W-:Y:S01]  /*3d70*/  ISETP.GE.AND P0, PT, R53, R6, PT ;  /* 0x000000063500720c */ /* 0x000fe20003f06270 */
[----:B------:R-:W-:Y:S01]  /*3d80*/  FMUL.FTZ R9, R9, UR5 ;  /* 0x0000000509097c20 */ /* 0x000fe20008410000 */
[----:B------:R-:W-:Y:S01]  /*3d90*/  I2FP.F32.S32 R148, R148 ;  /* 0x0000009400947245 */ /* 0x000fe20000201400 */
[----:B------:R-:W-:Y:S01]  /*3da0*/  MUFU.TANH R147, R147 ;  /* 0x0000009300937308 */ /* 0x000fe20000002400 */
[----:B------:R-:W-:Y:S01]  /*3db0*/  ISETP.GE.AND P5, PT, R81, R6, PT ;  /* 0x000000065100720c */ /* 0x000fe20003fa6270 */
[----:B-1----:R-:W-:Y:S01]  /*3dc0*/  VIADD R105, R69, 0x58 ;  /* 0x0000005845697836 */ /* 0x002fe20000000000 */
[----:B------:R-:W-:Y:S01]  /*3dd0*/  FSEL R133, R40, -INF , !P2 ;  /* 0xff80000028857808 */ /* 0x000fe20005000000 */
[----:B--2---:R-:W-:Y:S01]  /*3de0*/  FFMA.FTZ R179, R148, -R0, R61 ;  /* 0x8000000094b37223 */ /* 0x004fe2000001003d */
[----:B------:R-:W-:Y:S01]  /*3df0*/  IMAD.IADD R61, R37, 0x1, -R69 ;  /* 0x00000001253d7824 */ /* 0x000fe200078e0a45 */
[----:B------:R-:W-:Y:S01]  /*3e00*/  FSEL R39, R39, -INF , !P2 ;  /* 0xff80000027277808 */ /* 0x000fe20005000000 */
[C---:B------:R-:W-:Y:S01]  /*3e10*/  IMAD.IADD R54, R68.reuse, 0x1, -R105 ;  /* 0x0000000144367824 */ /* 0x040fe200078e0a69 */
[----:B------:R-:W1:Y:S01]  /*3e20*/  MUFU.TANH R103, R103 ;  /* 0x0000006700677308 */ /* 0x000e620000002400 */
[----:B------:R-:W-:Y:S01]  /*3e30*/  IMAD.IADD R164, R37, 0x1, -R117 ;  /* 0x0000000125a47824 */ /* 0x000fe200078e0a75 */
[----:B------:R-:W-:Y:S01]  /*3e40*/  IABS R150, R150 ;  /* 0x0000009600967213 */ /* 0x000fe20000000000 */
[----:B---3--:R-:W-:Y:S01]  /*3e50*/  VIADD R149, R69, 0x38 ;  /* 0x0000003845957836 */ /* 0x008fe20000000000 */
[----:B------:R-:W-:Y:S01]  /*3e60*/  IABS R54, R54 ;  /* 0x0000003600367213 */ /* 0x000fe20000000000 */
[----:B------:R-:W-:Y:S01]  /*3e70*/  IMAD.IADD R168, R37, 0x1, -R119 ;  /* 0x0000000125a87824 */ /* 0x000fe200078e0a77 */
[----:B------:R-:W-:Y:S01]  /*3e80*/  IABS R164, R164 ;  /* 0x000000a400a47213 */ /* 0x000fe20000000000 */
[C---:B------:R-:W-:Y:S01]  /*3e90*/  IMAD.IADD R152, R68.reuse, 0x1, -R149 ;  /* 0x0000000144987824 */ /* 0x040fe200078e0a95 */
[----:B------:R2:W-:Y:S01]  /*3ea0*/  MUFU.TANH R163, R126 ;  /* 0x0000007e00a37308 */ /* 0x0005e20000002400 */
[----:B------:R-:W-:Y:S01]  /*3eb0*/  I2FP.F32.S32 R54, R54 ;  /* 0x0000003600367245 */ /* 0x000fe20000201400 */
[----:B------:R-:W-:Y:S01]  /*3ec0*/  IMAD.IADD R148, R68, 0x1, -R85 ;  /* 0x0000000144947824 */ /* 0x000fe200078e0a55 */
[----:B------:R-:W-:Y:S01]  /*3ed0*/  IABS R168, R168 ;  /* 0x000000a800a87213 */ /* 0x000fe20000000000 */
[----:B------:R-:W-:Y:S01]  /*3ee0*/  FMUL.FTZ R10, R10, UR5 ;  /* 0x000000050a0a7c20 */ /* 0x000fe20008410000 */
[----:B------:R-:W-:Y:S01]  /*3ef0*/  IABS R152, R152 ;  /* 0x0000009800987213 */ /* 0x000fe20000000000 */
[----:B------:R-:W-:Y:S01]  /*3f00*/  FFMA.FTZ R169, R54, -R0, R169 ;  /* 0x8000000036a97223 */ /* 0x000fe200000100a9 */
[----:B------:R-:W-:Y:S01]  /*3f10*/  VIADD R54, R68, 0x8 ;  /* 0x0000000844367836 */ /* 0x000fe20000000000 */
[----:B------:R3:W4:Y:S01]  /*3f20*/  MUFU.TANH R241, R146 ;  /* 0x0000009200f17308 */ /* 0x0007220000002400 */
[----:B------:R-:W-:Y:S01]  /*3f30*/  I2FP.F32.S32 R152, R152 ;  /* 0x0000009800987245 */ /* 0x000fe20000201400 */
[----:B------:R-:W-:Y:S01]  /*3f40*/  FMUL.FTZ R175, R175, UR5 ;  /* 0x00000005afaf7c20 */ /* 0x000fe20008410000 */
[----:B------:R-:W-:Y:S01]  /*3f50*/  I2FP.F32.S32 R168, R168 ;  /* 0x000000a800a87245 */ /* 0x000fe20000201400 */
[----:B------:R-:W-:Y:S01]  /*3f60*/  FMUL.FTZ R26, R26, UR5 ;  /* 0x000000051a1a7c20 */ /* 0x000fe20008410000 */
[----:B------:R-:W-:Y:S01]  /*3f70*/  I2FP.F32.S32 R164, R164 ;  /* 0x000000a400a47245 */ /* 0x000fe20000201400 */
[----:B-1----:R-:W-:Y:S01]  /*3f80*/  FFMA.FTZ R251, R152, -R0, R103 ;  /* 0x8000000098fb7223 */ /* 0x002fe20000010067 */
[----:B------:R-:W-:Y:S01]  /*3f90*/  VIADD R103, R69, 0x51 ;  /* 0x0000005145677836 */ /* 0x000fe20000000000 */
[----:B------:R-:W-:Y:S01]  /*3fa0*/  MUFU.TANH R63, R63 ;  /* 0x0000003f003f7308 */ /* 0x000fe20000002400 */
[----:B------:R-:W-:Y:S01]  /*3fb0*/  I2FP.F32.S32 R150, R150 ;  /* 0x0000009600967245 */ /* 0x000fe20000201400 */
[----:B--2---:R-:W-:Y:S01]  /*3fc0*/  IMAD.IADD R126, R52, 0x1, -R69 ;  /* 0x00000001347e7824 */ /* 0x004fe200078e0a45 */
[----:B------:R-:W-:Y:S01]  /*3fd0*/  IABS R148, R148 ;  /* 0x0000009400947213 */ /* 0x000fe20000000000 */
[----:B------:R-:W-:Y:S01]  /*3fe0*/  FMUL.FTZ R11, R11, UR5 ;  /* 0x000000050b0b7c20 */ /* 0x000fe20008410000 */
[----:B------:R-:W-:Y:S01]  /*3ff0*/  FMUL.FTZ R172, R172, UR5 ;  /* 0x00000005acac7c20 */ /* 0x000fe20008410000 */
[----:B------:R-:W-:Y:S01]  /*4000*/  FFMA.FTZ R237, R150, -R0, R237 ;  /* 0x8000000096ed7223 */ /* 0x000fe200000100ed */
[----:B------:R-:W-:Y:S01]  /*4010*/  IABS R126, R126 ;  /* 0x0000007e007e7213 */ /* 0x000fe20000000000 */
[----:B------:R1:W2:Y:S01]  /*4020*/  MUFU.TANH R125, R32 ;  /* 0x00000020007d7308 */ /* 0x0002a20000002400 */
[----:B------:R-:W-:Y:S01]  /*4030*/  I2FP.F32.S32 R148, R148 ;  /* 0x0000009400947245 */ /* 0x000fe20000201400 */
[----:B---3--:R-:W-:Y:S01]  /*4040*/  IMAD.IADD R146, R68, 0x1, -R117 ;  /* 0x0000000144927824 */ /* 0x008fe200078e0a75 */
[----:B------:R-:W-:-:S04]  /*4050*/  I2FP.F32.S32 R126, R126 ;  /* 0x0000007e007e7245 */ /* 0x000fc80000201400 */
[----:B------:R-:W-:Y:S01]  /*4060*/  IABS R146, R146 ;  /* 0x0000009200927213 */ /* 0x000fe20000000000 */
[----:B------:R-:W-:Y:S01]  /*4070*/  FFMA.FTZ R147, R126, -R0, R147 ;  /* 0x800000007e937223 */ /* 0x000fe20000010093 */
[----:B------:R-:W-:Y:S01]  /*4080*/  IMAD.IADD R126, R52, 0x1, -R59 ;  /* 0x00000001347e7824 */ /* 0x000fe200078e0a3b */
[----:B------:R3:W-:Y:S01]  /*4090*/  MUFU.TANH R187, R128 ;  /* 0x0000008000bb7308 */ /* 0x0007e20000002400 */
[----:B------:R-:W-:-:S03]  /*40a0*/  I2FP.F32.S32 R146, R146 ;  /* 0x0000009200927245 */ /* 0x000fc60000201400 */
[----:B------:R-:W-:Y:S02]  /*40b0*/  IABS R126, R126 ;  /* 0x0000007e007e7213 */ /* 0x000fe40000000000 */
[----:B----4-:R-:W-:Y:S01]  /*40c0*/  FFMA.FTZ R241, R146, -R0, R241 ;  /* 0x8000000092f17223 */ /* 0x010fe200000100f1 */
[----:B------:R-:W-:Y:S01]  /*40d0*/  IMAD.IADD R146, R68, 0x1, -R103 ;  /* 0x0000000144927824 */ /* 0x000fe200078e0a67 */
[----:B-1----:R-:W-:Y:S01]  /*40e0*/  IABS R32, R61 ;  /* 0x0000003d00207213 */ /* 0x002fe20000000000 */
[----:B------:R-:W-:Y:S01]  /*40f0*/  MUFU.TANH R121, R121 ;  /* 0x0000007900797308 */ /* 0x000fe20000002400 */
[----:B------:R-:W-:Y:S01]  /*4100*/  I2FP.F32.S32 R126, R126 ;  /* 0x0000007e007e7245 */ /* 0x000fe20000201400 */
[----:B--2---:R-:W-:Y:S01]  /*4110*/  FFMA.FTZ R125, R148, -R0, R125 ;  /* 0x80000000947d7223 */ /* 0x004fe2000001007d */
[----:B------:R-:W-:Y:S02]  /*4120*/  I2FP.F32.S32 R32, R32 ;  /* 0x0000002000207245 */ /* 0x000fe40000201400 */
[----:B------:R-:W-:-:S03]  /*4130*/  IABS R146, R146 ;  /* 0x0000009200927213 */ /* 0x000fc60000000000 */
[----:B------:R1:W2:Y:S01]  /*4140*/  MUFU.TANH R61, R120 ;  /* 0x00000078003d7308 */ /* 0x0002a20000002400 */
[----:B---3--:R-:W-:Y:S02]  /*4150*/  IMAD.IADD R128, R54, 0x1, -R59 ;  /* 0x0000000136807824 */ /* 0x008fe400078e0a3b */
[----:B------:R-:W-:Y:S01]  /*4160*/  FFMA.FTZ R45, R32, -R0, R45 ;  /* 0x80000000202d7223 */ /* 0x000fe2000001002d */
[----:B------:R-:W-:Y:S01]  /*4170*/  IMAD.IADD R59, R37, 0x1, -R59 ;  /* 0x00000001253b7824 */ /* 0x000fe200078e0a3b */
[----:B------:R-:W-:Y:S01]  /*4180*/  I2FP.F32.S32 R146, R146 ;  /* 0x0000009200927245 */ /* 0x000fe20000201400 */
[----:B------:R-:W-:Y:S01]  /*4190*/  IMAD.IADD R32, R52, 0x1, -R57 ;  /* 0x0000000134207824 */ /* 0x000fe200078e0a39 */
[----:B------:R-:W-:Y:S02]  /*41a0*/  IABS R128, R128 ;  /* 0x0000008000807213 */ /* 0x000fe40000000000 */
[----:B------:R-:W-:Y:S01]  /*41b0*/  IABS R59, R59 ;  /* 0x0000003b003b7213 */ /* 0x000fe20000000000 */
[----:B------:R-:W-:Y:S01]  /*41c0*/  FFMA.FTZ R171, R146, -R0, R63 ;  /* 0x8000000092ab7223 */ /* 0x000fe2000001003f */
[----:B------:R-:W-:Y:S01]  /*41d0*/  IABS R32, R32 ;  /* 0x0000002000207213 */ /* 0x000fe20000000000 */
[----:B------:R3:W-:Y:S01]  /*41e0*/  MUFU.TANH R63, R122 ;  /* 0x0000007a003f7308 */ /* 0x0007e20000002400 */
[----:B------:R-:W-:Y:S01]  /*41f0*/  IMAD.IADD R146, R54, 0x1, -R69 ;  /* 0x0000000136927824 */ /* 0x000fe200078e0a45 */
[----:B------:R-:W-:-:S02]  /*4200*/  I2FP.F32.S32 R128, R128 ;  /* 0x0000008000807245 */ /* 0x000fc40000201400 */
[----:B------:R-:W-:Y:S02]  /*4210*/  I2FP.F32.S32 R32, R32 ;  /* 0x0000002000207245 */ /* 0x000fe40000201400 */
[----:B------:R-:W-:Y:S01]  /*4220*/  IABS R146, R146 ;  /* 0x0000009200927213 */ /* 0x000fe20000000000 */
[-C--:B------:R-:W-:Y:S01]  /*4230*/  FFMA.FTZ R145, R128, -R0.reuse, R145 ;  /* 0x8000000080917223 */ /* 0x080fe20000010091 */
[----:B-1----:R-:W-:Y:S01]  /*4240*/  I2FP.F32.S32 R120, R59 ;  /* 0x0000003b00787245 */ /* 0x002fe20000201400 */
[-C--:B------:R-:W-:Y:S01]  /*4250*/  FFMA.FTZ R59, R126, -R0.reuse, R49 ;  /* 0x800000007e3b7223 */ /* 0x080fe20000010031 */
[----:B------:R-:W-:Y:S02]  /*4260*/  IMAD.IADD R49, R54, 0x1, -R55 ;  /* 0x0000000136317824 */ /* 0x000fe400078e0a37 */
[-C--:B--2---:R-:W-:Y:S01]  /*4270*/  FFMA.FTZ R61, R32, -R0.reuse, R61 ;  /* 0x80000000203d7223 */ /* 0x084fe2000001003d */
[C---:B------:R-:W-:Y:S02]  /*4280*/  IMAD.IADD R126, R37.reuse, 0x1, -R57 ;  /* 0x00000001257e7824 */ /* 0x040fe400078e0a39 */
[----:B------:R-:W-:Y:S01]  /*4290*/  FFMA.FTZ R131, R120, -R0, R131 ;  /* 0x8000000078837223 */ /* 0x000fe20000010083 */
[----:B------:R1:W2:Y:S01]  /*42a0*/  MUFU.TANH R57, R18 ;  /* 0x0000001200397308 */ /* 0x0002a20000002400 */
[--C-:B------:R-:W-:Y:S01]  /*42b0*/  IMAD.IADD R120, R52, 0x1, -R55.reuse ;  /* 0x0000000134787824 */ /* 0x100fe200078e0a37 */
[----:B------:R-:W-:Y:S01]  /*42c0*/  I2FP.F32.S32 R146, R146 ;  /* 0x0000009200927245 */ /* 0x000fe20000201400 */
[----:B------:R-:W-:Y:S01]  /*42d0*/  IMAD.IADD R55, R37, 0x1, -R55 ;  /* 0x0000000125377824 */ /* 0x000fe200078e0a37 */
[----:B---3--:R-:W-:Y:S01]  /*42e0*/  IABS R122, R49 ;  /* 0x00000031007a7213 */ /* 0x008fe20000000000 */
[----:B------:R-:W-:Y:S01]  /*42f0*/  IMAD.IADD R32, R54, 0x1, -R53 ;  /* 0x0000000136207824 */ /* 0x000fe200078e0a35 */
[----:B------:R-:W-:-:S02]  /*4300*/  IABS R120, R120 ;  /* 0x0000007800787213 */ /* 0x000fc40000000000 */
[----:B------:R2:W3:Y:S01]  /*4310*/  MUFU.TANH R49, R123 ;  /* 0x0000007b00317308 */ /* 0x0004e20000002400 */
[----:B------:R-:W-:Y:S02]  /*4320*/  I2FP.F32.S32 R122, R122 ;  /* 0x0000007a007a7245 */ /* 0x000fe40000201400 */
[----:B------:R-:W-:Y:S02]  /*4330*/  IABS R32, R32 ;  /* 0x0000002000207213 */ /* 0x000fe40000000000 */
[----:B------:R-:W-:Y:S02]  /*4340*/  I2FP.F32.S32 R120, R120 ;  /* 0x0000007800787245 */ /* 0x000fe40000201400 */
[----:B------:R-:W-:Y:S01]  /*4350*/  I2FP.F32.S32 R32, R32 ;  /* 0x0000002000207245 */ /* 0x000fe20000201400 */
[----:B------:R-:W-:Y:S01]  /*4360*/  MUFU.TANH R115, R115 ;  /* 0x0000007300737308 */ /* 0x000fe20000002400 */
[----:B------:R-:W-:Y:S01]  /*4370*/  IABS R126, R126 ;  /* 0x0000007e007e7213 */ /* 0x000fe20000000000 */
[----:B------:R-:W-:Y:S01]  /*4380*/  FFMA.FTZ R121, R120, -R0, R121 ;  /* 0x8000000078797223 */ /* 0x000fe20000010079 */
[----:B-1----:R-:W-:-:S02]  /*4390*/  IABS R18, R55 ;  /* 0x0000003700127213 */ /* 0x002fc40000000000 */
[----:B------:R-:W-:Y:S02]  /*43a0*/  I2FP.F32.S32 R126, R126 ;  /* 0x0000007e007e7245 */ /* 0x000fe40000201400 */
[----:B------:R-:W-:Y:S01]  /*43b0*/  I2FP.F32.S32 R18, R18 ;  /* 0x0000001200127245 */ /* 0x000fe20000201400 */
[----:B------:R-:W-:Y:S01]  /*43c0*/  MUFU.TANH R127, R127 ;  /* 0x0000007f007f7308 */ /* 0x000fe20000002400 */
[----:B------:R-:W-:Y:S01]  /*43d0*/  FSEL R61, R61, -INF , !P2 ;  /* 0xff8000003d3d7808 */ /* 0x000fe20005000000 */
[-C--:B--2---:R-:W-:Y:S01]  /*43e0*/  FFMA.FTZ R123, R122, -R0.reuse, R57 ;  /* 0x800000007a7b7223 */ /* 0x084fe20000010039 */
[----:B------:R-:W-:Y:S02]  /*43f0*/  IMAD.IADD R57, R54, 0x1, -R159 ;  /* 0x0000000136397824 */ /* 0x000fe400078e0a9f */
[-C--:B---3--:R-:W-:Y:S01]  /*4400*/  FFMA.FTZ R18, R18, -R0.reuse, R49 ;  /* 0x8000000012127223 */ /* 0x088fe20000010031 */
[----:B------:R-:W-:Y:S01]  /*4410*/  FFMA.FTZ R49, R32, -R0, R19 ;  /* 0x8000000020317223 */ /* 0x000fe20000010013 */
[----:B------:R-:W-:-:S02]  /*4420*/  IMAD.IADD R19, R52, 0x1, -R53 ;  /* 0x0000000134137824 */ /* 0x000fc400078e0a35 */
[----:B------:R-:W-:Y:S01]  /*4430*/  FFMA.FTZ R63, R126, -R0, R63 ;  /* 0x800000007e3f7223 */ /* 0x000fe2000001003f */
[----:B------:R-:W-:Y:S01]  /*4440*/  IMAD.IADD R53, R37, 0x1, -R53 ;  /* 0x0000000125357824 */ /* 0x000fe200078e0a35 */
[----:B------:R-:W-:Y:S01]  /*4450*/  IABS R57, R57 ;  /* 0x0000003900397213 */ /* 0x000fe20000000000 */
[----:B------:R-:W-:Y:S01]  /*4460*/  IMAD.IADD R32, R52, 0x1, -R159 ;  /* 0x0000000134207824 */ /* 0x000fe200078e0a9f */
[----:B------:R1:W2:Y:S01]  /*4470*/  MUFU.TANH R161, R130 ;  /* 0x0000008200a17308 */ /* 0x0002a20000002400 */
[----:B------:R-:W-:Y:S02]  /*4480*/  IADD3 R159, PT, PT, -R159, R37, RZ ;  /* 0x000000259f9f7210 */ /* 0x000fe40007ffe1ff */
[----:B------:R-:W-:Y:S02]  /*4490*/  IABS R120, R53 ;  /* 0x0000003500787213 */ /* 0x000fe40000000000 */
[----:B------:R-:W-:Y:S02]  /*44a0*/  IABS R32, R32 ;  /* 0x0000002000207213 */ /* 0x000fe40000000000 */
[----:B------:R-:W-:Y:S01]  /*44b0*/  I2FP.F32.S32 R120, R120 ;  /* 0x0000007800787245 */ /* 0x000fe20000201400 */
[----:B------:R3:W-:Y:S01]  /*44c0*/  MUFU.TANH R55, R104 ;  /* 0x0000006800377308 */ /* 0x0007e20000002400 */
[----:B------:R-:W-:-:S02]  /*44d0*/  I2FP.F32.S32 R122, R32 ;  /* 0x00000020007a7245 */ /* 0x000fc40000201400 */
[----:B------:R-:W-:Y:S02]  /*44e0*/  IABS R159, R159 ;  /* 0x0000009f009f7213 */ /* 0x000fe40000000000 */
[----:B------:R-:W-:Y:S02]  /*44f0*/  IABS R19, R19 ;  /* 0x0000001300137213 */ /* 0x000fe40000000000 */
[----:B------:R-:W-:Y:S01]  /*4500*/  I2FP.F32.S32 R32, R159 ;  /* 0x0000009f00207245 */ /* 0x000fe20000201400 */
[----:B------:R4:W-:Y:S01]  /*4510*/  MUFU.TANH R53, R14 ;  /* 0x0000000e00357308 */ /* 0x0009e20000002400 */
[----:B------:R-:W-:Y:S01]  /*4520*/  I2FP.F32.S32 R126, R19 ;  /* 0x00000013007e7245 */ /* 0x000fe20000201400 */
[----:B-1----:R-:W-:Y:S01]  /*4530*/  IMAD.IADD R130, R37, 0x1, -R155 ;  /* 0x0000000125827824 */ /* 0x002fe200078e0a9b */
[----:B------:R-:W-:Y:S01]  /*4540*/  FSEL R40, R63, -INF , !P2 ;  /* 0xff8000003f287808 */ /* 0x000fe20005000000 */
[----:B--2---:R-:W-:Y:S01]  /*4550*/  FFMA.FTZ R19, R32, -R0, R161 ;  /* 0x8000000020137223 */ /* 0x004fe200000100a1 */
[----:B------:R-:W-:-:S02]  /*4560*/  IMAD.IADD R32, R54, 0x1, -R157 ;  /* 0x0000000136207824 */ /* 0x000fc400078e0a9d */
[----:B------:R-:W-:Y:S01]  /*4570*/  FFMA.FTZ R126, R126, -R0, R163 ;  /* 0x800000007e7e7223 */ /* 0x000fe200000100a3 */
[----:B------:R-:W-:Y:S01]  /*4580*/  IABS R130, R130 ;  /* 0x0000008200827213 */ /* 0x000fe20000000000 */
[----:B------:R-:W1:Y:S01]  /*4590*/  MUFU.TANH R141, R141 ;  /* 0x0000008d008d7308 */ /* 0x000e620000002400 */
[----:B------:R-:W-:Y:S01]  /*45a0*/  FSEL R63, R35, -INF , !P1 ;  /* 0xff800000233f7808 */ /* 0x000fe20004800000 */
[----:B---3--:R-:W-:Y:S01]  /*45b0*/  IMAD.MOV.U32 R104, RZ, RZ, R57 ;  /* 0x000000ffff687224 */ /* 0x008fe200078e0039 */
[----:B------:R-:W-:Y:S02]  /*45c0*/  IABS R32, R32 ;  /* 0x0000002000207213 */ /* 0x000fe40000000000 */
[----:B------:R-:W-:Y:S02]  /*45d0*/  I2FP.F32.S32 R130, R130 ;  /* 0x0000008200827245 */ /* 0x000fe40000201400 */
[----:B------:R-:W-:Y:S01]  /*45e0*/  I2FP.F32.S32 R104, R104 ;  /* 0x0000006800687245 */ /* 0x000fe20000201400 */
[----:B------:R2:W-:Y:S01]  /*45f0*/  MUFU.TANH R57, R106 ;  /* 0x0000006a00397308 */ /* 0x0005e20000002400 */
[----:B------:R-:W-:Y:S01]  /*4600*/  I2FP.F32.S32 R32, R32 ;  /* 0x0000002000207245 */ /* 0x000fe20000201400 */
[-C--:B----4-:R-:W-:Y:S01]  /*4610*/  FFMA.FTZ R14, R120, -R0.reuse, R187 ;  /* 0x80000000780e7223 */ /* 0x090fe200000100bb */
[----:B------:R-:W-:Y:S01]  /*4620*/  FSEL R35, R123, -INF , !P1 ;  /* 0xff8000007b237808 */ /* 0x000fe20004800000 */
[-C--:B------:R-:W-:Y:S01]  /*4630*/  FFMA.FTZ R120, R104, -R0.reuse, R115 ;  /* 0x8000000068787223 */ /* 0x080fe20000010073 */
[----:B------:R-:W-:Y:S01]  /*4640*/  FFMA.FTZ R115, R122, -R0, R127 ;  /* 0x800000007a737223 */ /* 0x000fe2000001007f */
[--C-:B------:R-:W-:Y:S01]  /*4650*/  IMAD.IADD R122, R54, 0x1, -R81.reuse ;  /* 0x00000001367a7824 */ /* 0x100fe200078e0a51 */
[----:B------:R-:W-:Y:S01]  /*4660*/  ISETP.GE.AND P2, PT, R51, R6, PT ;  /* 0x000000063300720c */ /* 0x000fe20003f46270 */
[----:B------:R-:W-:Y:S01]  /*4670*/  IMAD.IADD R104, R37, 0x1, -R81 ;  /* 0x0000000125687824 */ /* 0x000fe200078e0a51 */
[----:B------:R3:W4:Y:S01]  /*4680*/  MUFU.TANH R163, R30 ;  /* 0x0000001e00a37308 */ /* 0x0007220000002400 */
[----:B------:R-:W-:-:S02]  /*4690*/  IMAD.IADD R127, R52, 0x1, -R157 ;  /* 0x00000001347f7824 */ /* 0x000fc400078e0a9d */
[----:B-1----:R-:W-:Y:S01]  /*46a0*/  FFMA.FTZ R141, R146, -R0, R141 ;  /* 0x80000000928d7223 */ /* 0x002fe2000001008d */
[----:B------:R-:W-:Y:S02]  /*46b0*/  FSEL R18, R18, -INF , !P1 ;  /* 0xff80000012127808 */ /* 0x000fe40004800000 */
[----:B------:R-:W-:Y:S02]  /*46c0*/  IABS R104, R104 ;  /* 0x0000006800687213 */ /* 0x000fe40000000000 */
[----:B------:R-:W-:Y:S01]  /*46d0*/  IABS R122, R122 ;  /* 0x0000007a007a7213 */ /* 0x000fe20000000000 */
[----:B------:R1:W-:Y:S01]  /*46e0*/  MUFU.TANH R185, R138 ;  /* 0x0000008a00b97308 */ /* 0x0003e20000002400 */
[----:B--2---:R-:W-:Y:S01]  /*46f0*/  IMAD.IADD R106, R52, 0x1, -R81 ;  /* 0x00000001346a7824 */ /* 0x004fe200078e0a51 */
[----:B------:R-:W-:Y:S02]  /*4700*/  FSEL R59, R59, -INF , !P3 ;  /* 0xff8000003b3b7808 */ /* 0x000fe40005800000 */
[----:B------:R-:W-:-:S02]  /*4710*/  I2FP.F32.S32 R122, R122 ;  /* 0x0000007a007a7245 */ /* 0x000fc40000201400 */
[----:B------:R-:W-:Y:S02]  /*4720*/  IABS R106, R106 ;  /* 0x0000006a006a7213 */ /* 0x000fe40000000000 */
[----:B------:R2:W5:Y:S01]  /*4730*/  MUFU.TANH R81, R34 ;  /* 0x0000002200517308 */ /* 0x0005620000002400 */
[----:B---3--:R-:W-:Y:S01]  /*4740*/  IABS R30, R127 ;  /* 0x0000007f001e7213 */ /* 0x008fe20000000000 */
[----:B----4-:R-:W-:Y:S01]  /*4750*/  FFMA.FTZ R122, R122, -R0, R163 ;  /* 0x800000007a7a7223 */ /* 0x010fe200000100a3 */
[----:B------:R-:W-:Y:S02]  /*4760*/  I2FP.F32.S32 R106, R106 ;  /* 0x0000006a006a7245 */ /* 0x000fe40000201400 */
[----:B------:R-:W-:-:S03]  /*4770*/  I2FP.F32.S32 R30, R30 ;  /* 0x0000001e001e7245 */ /* 0x000fc60000201400 */
[----:B------:R-:W-:Y:S01]  /*4780*/  MUFU.TANH R127, R139 ;  /* 0x0000008b007f7308 */ /* 0x000fe20000002400 */
[----:B------:R-:W-:Y:S01]  /*4790*/  FFMA.FTZ R106, R106, -R0, R55 ;  /* 0x800000006a6a7223 */ /* 0x000fe20000010037 */
[----:B------:R-:W-:Y:S01]  /*47a0*/  FSEL R55, R141, -INF , !P4 ;  /* 0xff8000008d377808 */ /* 0x000fe20006000000 */
[----:B-1----:R-:W-:-:S05]  /*47b0*/  IMAD.IADD R138, R54, 0x1, -R155 ;  /* 0x00000001368a7824 */ /* 0x002fca00078e0a9b */
[----:B------:R-:W1:Y:S01]  /*47c0*/  MUFU.TANH R107, R107 ;  /* 0x0000006b006b7308 */ /* 0x000e620000002400 */
[----:B------:R-:W-:Y:S02]  /*47d0*/  IABS R138, R138 ;  /* 0x0000008a008a7213 */ /* 0x000fe40000000000 */
[----:B--2---:R-:W-:Y:S01]  /*47e0*/  I2FP.F32.S32 R34, R104 ;  /* 0x0000006800227245 */ /* 0x004fe20000201400 */
[-C--:B-----5:R-:W-:Y:S01]  /*47f0*/  FFMA.FTZ R104, R32, -R0.reuse, R81 ;  /* 0x8000000020687223 */ /* 0x0a0fe20000010051 */
[----:B------:R-:W-:Y:S01]  /*4800*/  FSEL R81, R36, -INF , !P4 ;  /* 0xff80000024517808 */ /* 0x000fe20006000000 */
[-C--:B------:R-:W-:Y:S01]  /*4810*/  FFMA.FTZ R32, R30, -R0.reuse, R53 ;  /* 0x800000001e207223 */ /* 0x080fe20000010035 */
[----:B------:R-:W-:Y:S01]  /*4820*/  FSEL R36, R45, -INF , !P4 ;  /* 0xff8000002d247808 */ /* 0x000fe20006000000 */
[----:B------:R-:W-:Y:S01]  /*4830*/  FFMA.FTZ R34, R34, -R0, R57 ;  /* 0x8000000022227223 */ /* 0x000fe20000010039 */
[----:B------:R-:W2:Y:S01]  /*4840*/  MUFU.TANH R139, R142 ;  /* 0x0000008e008b7308 */ /* 0x000ea20000002400 */
[----:B------:R-:W-:Y:S01]  /*4850*/  FSEL R57, R147, -INF , !P4 ;  /* 0xff80000093397808 */ /* 0x000fe20006000000 */
[----:B------:R-:W-:Y:S01]  /*4860*/  IMAD.IADD R30, R54, 0x1, -R51 ;  /* 0x00000001361e7824 */ /* 0x000fe200078e0a33 */
[----:B------:R-:W-:Y:S01]  /*4870*/  ISETP.GE.AND P4, PT, R157, R6, PT ;  /* 0x000000069d00720c */ /* 0x000fe20003f86270 */
[----:B------:R-:W-:Y:S01]  /*4880*/  IMAD.IADD R157, R37, 0x1, -R157 ;  /* 0x00000001259d7824 */ /* 0x000fe200078e0a9d */
[----:B------:R-:W-:-:S02]  /*4890*/  FSEL R53, R145, -INF , !P3 ;  /* 0xff80000091357808 */ /* 0x000fc40005800000 */
[----:B------:R-:W-:Y:S01]  /*48a0*/  IABS R30, R30 ;  /* 0x0000001e001e7213 */ /* 0x000fe20000000000 */
[----:B------:R3:W4:Y:S01]  /*48b0*/  MUFU.TANH R177, R134 ;  /* 0x0000008600b17308 */ /* 0x0007220000002400 */
[----:B------:R-:W-:Y:S02]  /*48c0*/  IABS R128, R157 ;  /* 0x0000009d00807213 */ /* 0x000fe40000000000 */
[----:B------:R-:W-:Y:S02]  /*48d0*/  I2FP.F32.S32 R30, R30 ;  /* 0x0000001e001e7245 */ /* 0x000fe40000201400 */
[----:B------:R-:W-:Y:S02]  /*48e0*/  I2FP.F32.S32 R128, R128 ;  /* 0x0000008000807245 */ /* 0x000fe40000201400 */
[----:B------:R-:W-:Y:S01]  /*48f0*/  FSEL R45, R42, -INF , !P3 ;  /* 0xff8000002a2d7808 */ /* 0x000fe20005800000 */
[----:B------:R-:W-:Y:S01]  /*4900*/  FFMA.FTZ R185, R30, -R0, R185 ;  /* 0x800000001eb97223 */ /* 0x000fe200000100b9 */
[----:B------:R-:W-:-:S02]  /*4910*/  IMAD.IADD R30, R52, 0x1, -R51 ;  /* 0x00000001341e7824 */ /* 0x000fc400078e0a33 */
[-C--:B-1----:R-:W-:Y:S01]  /*4920*/  FFMA.FTZ R128, R128, -R0.reuse, R107 ;  /* 0x8000000080807223 */ /* 0x082fe2000001006b */
[----:B--2---:R-:W-:Y:S01]  /*4930*/  FFMA.FTZ R107, R130, -R0, R139 ;  /* 0x80000000826b7223 */ /* 0x004fe2000001008b */
[----:B------:R-:W-:Y:S01]  /*4940*/  MUFU.TANH R159, R140 ;  /* 0x0000008c009f7308 */ /* 0x000fe20000002400 */
[----:B------:R-:W-:Y:S01]  /*4950*/  IMAD.IADD R130, R37, 0x1, -R51 ;  /* 0x0000000125827824 */ /* 0x000fe200078e0a33 */
[----:B------:R-:W-:Y:S02]  /*4960*/  IABS R123, R30 ;  /* 0x0000001e007b7213 */ /* 0x000fe40000000000 */
[----:B------:R-:W-:Y:S01]  /*4970*/  FSEL R51, R121, -INF , !P1 ;  /* 0xff80000079337808 */ /* 0x000fe20004800000 */
[----:B---3--:R-:W-:Y:S01]  /*4980*/  IMAD.IADD R134, R52, 0x1, -R155 ;  /* 0x0000000134867824 */ /* 0x008fe200078e0a9b */
[----:B------:R-:W-:Y:S02]  /*4990*/  ISETP.GE.AND P1, PT, R153, R6, PT ;  /* 0x000000069900720c */ /* 0x000fe40003f26270 */
[----:B------:R1:W-:Y:S01]  /*49a0*/  MUFU.TANH R139, R12 ;  /* 0x0000000c008b7308 */ /* 0x0003e20000002400 */
[----:B------:R-:W-:-:S02]  /*49b0*/  FSEL R42, R131, -INF , !P3 ;  /* 0xff800000832a7808 */ /* 0x000fc40005800000 */
[----:B------:R-:W-:Y:S02]  /*49c0*/  IABS R134, R134 ;  /* 0x0000008600867213 */ /* 0x000fe40000000000 */
[----:B------:R-:W-:Y:S02]  /*49d0*/  FSEL R34, R34, -INF , !P5 ;  /* 0xff80000022227808 */ /* 0x000fe40006800000 */
[----:B------:R-:W-:Y:S01]  /*49e0*/  I2FP.F32.S32 R134, R134 ;  /* 0x0000008600867245 */ /* 0x000fe20000201400 */
[----:B------:R-:W2:Y:S01]  /*49f0*/  MUFU.TANH R137, R137 ;  /* 0x0000008900897308 */ /* 0x000ea20000002400 */
[----:B------:R-:W-:Y:S02]  /*4a00*/  I2FP.F32.S32 R138, R138 ;  /* 0x0000008a008a7245 */ /* 0x000fe40000201400 */
[----:B------:R-:W-:Y:S01]  /*4a10*/  ISETP.GE.AND P3, PT, R155, R6, PT ;  /* 0x000000069b00720c */ /* 0x000fe20003f66270 */
[----:B------:R-:W-:Y:S01]  /*4a20*/  FFMA.FTZ R127, R134, -R0, R127 ;  /* 0x80000000867f7223 */ /* 0x000fe2000001007f */
[----:B------:R-:W-:-:S02]  /*4a30*/  IMAD.IADD R134, R54, 0x1, -R153 ;  /* 0x0000000136867824 */ /* 0x000fc400078e0a99 */
[----:B----4-:R-:W-:Y:S01]  /*4a40*/  FFMA.FTZ R177, R138, -R0, R177 ;  /* 0x800000008ab17223 */ /* 0x010fe200000100b1 */
[----:B------:R3:W-:Y:S01]  /*4a50*/  MUFU.TANH R145, R90 ;  /* 0x0000005a00917308 */ /* 0x0007e20000002400 */
[--C-:B-1----:R-:W-:Y:S01]  /*4a60*/  IMAD.IADD R12, R52, 0x1, -R153.reuse ;  /* 0x00000001340c7824 */ /* 0x102fe200078e0a99 */
[----:B------:R-:W-:Y:S01]  /*4a70*/  IABS R30, R134 ;  /* 0x00000086001e7213 */ /* 0x000fe20000000000 */
[----:B------:R-:W-:Y:S02]  /*4a80*/  IMAD.IADD R153, R37, 0x1, -R153 ;  /* 0x0000000125997824 */ /* 0x000fe400078e0a99 */
[----:B------:R-:W-:Y:S01]  /*4a90*/  IMAD.IADD R134, R54, 0x1, -R151 ;  /* 0x0000000136867824 */ /* 0x000fe200078e0a97 */
[----:B------:R-:W-:Y:S02]  /*4aa0*/  I2FP.F32.S32 R30, R30 ;  /* 0x0000001e001e7245 */ /* 0x000fe40000201400 */
[----:B------:R1:W4:Y:S02]  /*4ab0*/  MUFU.TANH R121, R16 ;  /* 0x0000001000797308 */ /* 0x0003240000002400 */
[----:B------:R-:W-:-:S04]  /*4ac0*/  IABS R134, R134 ;  /* 0x0000008600867213 */ /* 0x000fc80000000000 */
[----:B------:R-:W-:Y:S02]  /*4ad0*/  I2FP.F32.S32 R134, R134 ;  /* 0x0000008600867245 */ /* 0x000fe40000201400 */
[----:B------:R-:W-:Y:S01]  /*4ae0*/  MUFU.TANH R89, R89 ;  /* 0x0000005900597308 */ /* 0x000fe20000002400 */
[----:B---3--:R-:W-:Y:S01]  /*4af0*/  IABS R90, R130 ;  /* 0x00000082005a7213 */ /* 0x008fe20000000000 */
[----:B------:R-:W-:-:S03]  /*4b00*/  IMAD.MOV.U32 R130, RZ, RZ, R123 ;  /* 0x000000ffff827224 */ /* 0x000fc600078e007b */
[----:B------:R-:W-:Y:S02]  /*4b10*/  I2FP.F32.S32 R90, R90 ;  /* 0x0000005a005a7245 */ /* 0x000fe40000201400 */
[----:B------:R-:W-:Y:S01]  /*4b20*/  I2FP.F32.S32 R130, R130 ;  /* 0x0000008200827245 */ /* 0x000fe20000201400 */
[----:B------:R4:W-:Y:S01]  /*4b30*/  MUFU.TANH R141, R124 ;  /* 0x0000007c008d7308 */ /* 0x0009e20000002400 */
[----:B-1----:R-:W-:Y:S01]  /*4b40*/  IABS R16, R12 ;  /* 0x0000000c00107213 */ /* 0x002fe20000000000 */
[-C--:B--2---:R-:W-:Y:S01]  /*4b50*/  FFMA.FTZ R90, R90, -R0.reuse, R137 ;  /* 0x800000005a5a7223 */ /* 0x084fe20000010089 */
[----:B------:R-:W-:Y:S01]  /*4b60*/  IABS R12, R153 ;  /* 0x00000099000c7213 */ /* 0x000fe20000000000 */
[----:B------:R-:W-:Y:S01]  /*4b70*/  FFMA.FTZ R159, R130, -R0, R159 ;  /* 0x80000000829f7223 */ /* 0x000fe2000001009f */
[----:B------:R-:W-:Y:S01]  /*4b80*/  I2FP.F32.S32 R16, R16 ;  /* 0x0000001000107245 */ /* 0x000fe20000201400 */
[----:B------:R-:W-:Y:S01]  /*4b90*/  IMAD.IADD R130, R52, 0x1, -R151 ;  /* 0x0000000134827824 */ /* 0x000fe200078e0a97 */
[----:B------:R-:W-:Y:S01]  /*4ba0*/  I2FP.F32.S32 R12, R12 ;  /* 0x0000000c000c7245 */ /* 0x000fe20000201400 */
[----:B------:R-:W1:Y:S02]  /*4bb0*/  MUFU.TANH R31, R31 ;  /* 0x0000001f001f7308 */ /* 0x000e640000002400 */
[----:B------:R-:W-:Y:S01]  /*4bc0*/  FFMA.FTZ R123, R16, -R0, R139 ;  /* 0x80000000107b7223 */ /* 0x000fe2000001008b */
[----:B------:R-:W-:Y:S01]  /*4bd0*/  FSEL R16, R14, -INF , !P0 ;  /* 0xff8000000e107808 */ /* 0x000fe20004000000 */
[----:B------:R-:W-:Y:S01]  /*4be0*/  IMAD.IADD R14, R52, 0x1, -R47 ;  /* 0x00000001340e7824 */ /* 0x000fe200078e0a2f */
[----:B------:R-:W-:-:S03]  /*4bf0*/  IABS R130, R130 ;  /* 0x0000008200827213 */ /* 0x000fc60000000000 */
[----:B------:R-:W2:Y:S01]  /*4c00*/  MUFU.TANH R137, R91 ;  /* 0x0000005b00897308 */ /* 0x000ea20000002400 */
[----:B------:R-:W-:Y:S01]  /*4c10*/  IABS R14, R14 ;  /* 0x0000000e000e7213 */ /* 0x000fe20000000000 */
[-C--:B----4-:R-:W-:Y:S01]  /*4c20*/  FFMA.FTZ R124, R30, -R0.reuse, R121 ;  /* 0x800000001e7c7223 */ /* 0x090fe20000010079 */
[----:B------:R-:W-:Y:S01]  /*4c30*/  FSEL R30, R33, -INF , !P0 ;  /* 0xff800000211e7808 */ /* 0x000fe20004000000 */
[----:B------:R-:W-:Y:S01]  /*4c40*/  FFMA.FTZ R121, R12, -R0, R145 ;  /* 0x800000000c797223 */ /* 0x000fe20000010091 */
[----:B------:R-:W-:Y:S01]  /*4c50*/  FSEL R33, R126, -INF , !P0 ;  /* 0xff8000007e217808 */ /* 0x000fe20004000000 */
[----:B------:R-:W-:Y:S01]  /*4c60*/  IMAD.IADD R126, R37, 0x1, -R151 ;  /* 0x00000001257e7824 */ /* 0x000fe200078e0a97 */
[----:B------:R-:W-:Y:S01]  /*4c70*/  I2FP.F32.S32 R130, R130 ;  /* 0x0000008200827245 */ /* 0x000fe20000201400 */
[----:B------:R3:W-:Y:S01]  /*4c80*/  MUFU.TANH R131, R136 ;  /* 0x0000008800837308 */ /* 0x0007e20000002400 */
[----:B------:R-:W-:Y:S01]  /*4c90*/  I2FP.F32.S32 R14, R14 ;  /* 0x0000000e000e7245 */ /* 0x000fe20000201400 */
[----:B-1----:R-:W-:Y:S01]  /*4ca0*/  FFMA.FTZ R134, R134, -R0, R31 ;  /* 0x8000000086867223 */ /* 0x002fe2000001001f */
[----:B------:R-:W-:Y:S01]  /*4cb0*/  IABS R126, R126 ;  /* 0x0000007e007e7213 */ /* 0x000fe20000000000 */
[-C--:B------:R-:W-:Y:S01]  /*4cc0*/  FFMA.FTZ R130, R130, -R0.reuse, R89 ;  /* 0x8000000082827223 */ /* 0x080fe20000010059 */
[----:B------:R-:W-:Y:S01]  /*4cd0*/  FSEL R31, R115, -INF , !P6 ;  /* 0xff800000731f7808 */ /* 0x000fe20007000000 */
[----:B------:R-:W-:Y:S01]  /*4ce0*/  FFMA.FTZ R89, R14, -R0, R141 ;  /* 0x800000000e597223 */ /* 0x000fe2000001008d */
[----:B------:R-:W-:Y:S01]  /*4cf0*/  FSEL R14, R38, -INF , !P6 ;  /* 0xff800000260e7808 */ /* 0x000fe20007000000 */
[----:B------:R-:W1:Y:S01]  /*4d00*/  MUFU.TANH R41, R41 ;  /* 0x0000002900297308 */ /* 0x000e620000002400 */
[----:B------:R-:W-:-:S02]  /*4d10*/  FSEL R38, R19, -INF , !P6 ;  /* 0xff80000013267808 */ /* 0x000fc40007000000 */
[----:B------:R-:W-:Y:S02]  /*4d20*/  FSEL R12, R49, -INF , !P0 ;  /* 0xff800000310c7808 */ /* 0x000fe40004000000 */
[----:B------:R-:W-:Y:S01]  /*4d30*/  FSEL R19, R106, -INF , !P5 ;  /* 0xff8000006a137808 */ /* 0x000fe20006800000 */
[----:B------:R-:W-:Y:S01]  /*4d40*/  IMAD.IADD R106, R54, 0x1, -R149 ;  /* 0x00000001366a7824 */ /* 0x000fe200078e0a95 */
[----:B------:R-:W-:Y:S01]  /*4d50*/  I2FP.F32.S32 R126, R126 ;  /* 0x0000007e007e7245 */ /* 0x000fe20000201400 */
[----:B------:R4:W5:Y:S01]  /*4d60*/  MUFU.TANH R91, R77 ;  /* 0x0000004d005b7308 */ /* 0x0009620000002400 */
[----:B------:R-:W-:Y:S01]  /*4d70*/  FSEL R49, R144, -INF , !P5 ;  /* 0xff80000090317808 */ /* 0x000fe20006800000 */
[----:B---3--:R-:W-:Y:S01]  /*4d80*/  IMAD.IADD R136, R54, 0x1, -R47 ;  /* 0x0000000136887824 */ /* 0x008fe200078e0a2f */
[----:B------:R-:W-:Y:S01]  /*4d90*/  IABS R106, R106 ;  /* 0x0000006a006a7213 */ /* 0x000fe20000000000 */
[----:B--2---:R-:W-:Y:S01]  /*4da0*/  FFMA.FTZ R126, R126, -R0, R137 ;  /* 0x800000007e7e7223 */ /* 0x004fe20000010089 */
[----:B------:R-:W-:-:S02]  /*4db0*/  ISETP.GE.AND P0, PT, R151, R6, PT ;  /* 0x000000069700720c */ /* 0x000fc40003f06270 */
[----:B------:R-:W-:Y:S01]  /*4dc0*/  I2FP.F32.S32 R106, R106 ;  /* 0x0000006a006a7245 */ /* 0x000fe20000201400 */
[----:B------:R2:W-:Y:S01]  /*4dd0*/  MUFU.TANH R145, R96 ;  /* 0x0000006000917308 */ /* 0x0005e20000002400 */
[----:B------:R-:W-:-:S03]  /*4de0*/  IABS R136, R136 ;  /* 0x0000008800887213 */ /* 0x000fc60000000000 */
[----:B-1----:R-:W-:Y:S01]  /*4df0*/  FFMA.FTZ R106, R106, -R0, R41 ;  /* 0x800000006a6a7223 */ /* 0x002fe20000010029 */
[----:B------:R-:W-:Y:S02]  /*4e00*/  FSEL R41, R104, -INF , !P4 ;  /* 0xff80000068297808 */ /* 0x000fe40006000000 */
[----:B------:R-:W-:Y:S01]  /*4e10*/  FSEL R104, R107, -INF , !P3 ;  /* 0xff8000006b687808 */ /* 0x000fe20005800000 */
[----:B------:R1:W3:Y:S01]  /*4e20*/  MUFU.TANH R139, R98 ;  /* 0x00000062008b7308 */ /* 0x0002e20000002400 */
[----:B------:R-:W-:Y:S02]  /*4e30*/  I2FP.F32.S32 R136, R136 ;  /* 0x0000008800887245 */ /* 0x000fe40000201400 */
[----:B----4-:R-:W-:Y:S02]  /*4e40*/  FSEL R77, R120, -INF , !P6 ;  /* 0xff800000784d7808 */ /* 0x010fe40007000000 */
[----:B------:R-:W-:Y:S01]  /*4e50*/  ISETP.GE.AND P6, PT, R47, R6, PT ;  /* 0x000000062f00720c */ /* 0x000fe20003fc6270 */
[----:B------:R-:W-:Y:S01]  /*4e60*/  FFMA.FTZ R247, R136, -R0, R247 ;  /* 0x8000000088f77223 */ /* 0x000fe200000100f7 */
[C---:B------:R-:W-:Y:S01]  /*4e70*/  IMAD.IADD R136, R37.reuse, 0x1, -R135 ;  /* 0x0000000125887824 */ /* 0x040fe200078e0a87 */
[----:B------:R4:W-:Y:S01]  /*4e80*/  MUFU.TANH R137, R94 ;  /* 0x0000005e00897308 */ /* 0x0009e20000002400 */
[----:B------:R-:W-:Y:S01]  /*4e90*/  FSEL R116, R116, -INF , !P6 ;  /* 0xff80000074747808 */ /* 0x000fe20007000000 */
[----:B--2---:R-:W-:Y:S01]  /*4ea0*/  IMAD.IADD R96, R37, 0x1, -R47 ;  /* 0x0000000125607824 */ /* 0x004fe200078e0a2f */
[----:B------:R-:W-:Y:S01]  /*4eb0*/  FSEL R47, R122, -INF , !P5 ;  /* 0xff8000007a2f7808 */ /* 0x000fe20006800000 */
[----:B------:R-:W-:Y:S01]  /*4ec0*/  IMAD.IADD R122, R52, 0x1, -R43 ;  /* 0x00000001347a7824 */ /* 0x000fe200078e0a2b */
[----:B------:R-:W-:-:S02]  /*4ed0*/  ISETP.GE.AND P5, PT, R43, R6, PT ;  /* 0x000000062b00720c */ /* 0x000fc40003fa6270 */
[----:B------:R-:W-:Y:S01]  /*4ee0*/  IABS R120, R96 ;  /* 0x0000006000787213 */ /* 0x000fe20000000000 */
[----:B------:R-:W2:Y:S01]  /*4ef0*/  MUFU.TANH R101, R101 ;  /* 0x0000006500657308 */ /* 0x000ea20000002400 */
[----:B------:R-:W-:Y:S01]  /*4f00*/  IABS R122, R122 ;  /* 0x0000007a007a7213 */ /* 0x000fe20000000000 */
[C-C-:B-1----:R-:W-:Y:S01]  /*4f10*/  IMAD.IADD R98, R54.reuse, 0x1, -R43.reuse ;  /* 0x0000000136627824 */ /* 0x142fe200078e0a2b */
[----:B------:R-:W-:Y:S01]  /*4f20*/  IABS R166, R136 ;  /* 0x0000008800a67213 */ /* 0x000fe20000000000 */
[----:B------:R-:W-:Y:S01]  /*4f30*/  IMAD.IADD R43, R37, 0x1, -R43 ;  /* 0x00000001252b7824 */ /* 0x000fe200078e0a2b */
[----:B------:R-:W-:Y:S02]  /*4f40*/  I2FP.F32.S32 R122, R122 ;  /* 0x0000007a007a7245 */ /* 0x000fe40000201400 */
[----:B------:R-:W-:Y:S01]  /*4f50*/  IABS R96, R98 ;  /* 0x0000006200607213 */ /* 0x000fe20000000000 */
[----:B------:R-:W-:Y:S01]  /*4f60*/  IMAD.IADD R98, R54, 0x1, -R143 ;  /* 0x0000000136627824 */ /* 0x000fe200078e0a8f */
[----:B------:R-:W-:Y:S01]  /*4f70*/  MUFU.TANH R15, R15 ;  /* 0x0000000f000f7308 */ /* 0x000fe20000002400 */
[----:B----4-:R-:W-:Y:S01]  /*4f80*/  IABS R94, R43 ;  /* 0x0000002b005e7213 */ /* 0x010fe20000000000 */
[----:B-----5:R-:W-:Y:S01]  /*4f90*/  FFMA.FTZ R122, R122, -R0, R91 ;  /* 0x800000007a7a7223 */ /* 0x020fe2000001005b */
[----:B------:R-:W-:-:S02]  /*4fa0*/  I2FP.F32.S32 R96, R96 ;  /* 0x0000006000607245 */ /* 0x000fc40000201400 */
[----:B------:R-:W-:Y:S02]  /*4fb0*/  I2FP.F32.S32 R94, R94 ;  /* 0x0000005e005e7245 */ /* 0x000fe40000201400 */
[----:B------:R-:W-:Y:S01]  /*4fc0*/  FSEL R91, R177, -INF , !P3 ;  /* 0xff800000b15b7808 */ /* 0x000fe20005800000 */
[-C--:B------:R-:W-:Y:S01]  /*4fd0*/  FFMA.FTZ R131, R96, -R0.reuse, R131 ;  /* 0x8000000060837223 */ /* 0x080fe20000010083 */
[----:B------:R1:W-:Y:S01]  /*4fe0*/  MUFU.TANH R147, R72 ;  /* 0x0000004800937308 */ /* 0x0003e20000002400 */
[----:B------:R-:W-:Y:S01]  /*4ff0*/  FSEL R96, R71, -INF , !P3 ;  /* 0xff80000047607808 */ /* 0x000fe20005800000 */
[----:B---3--:R-:W-:Y:S01]  /*5000*/  FFMA.FTZ R115, R94, -R0, R139 ;  /* 0x800000005e737223 */ /* 0x008fe2000001008b */
[----:B------:R-:W-:Y:S01]  /*5010*/  FSEL R71, R127, -INF , !P3 ;  /* 0xff8000007f477808 */ /* 0x000fe20005800000 */
[----:B------:R-:W-:Y:S01]  /*5020*/  IMAD.IADD R94, R52, 0x1, -R143 ;  /* 0x00000001345e7824 */ /* 0x000fe200078e0a8f */
[----:B------:R-:W-:Y:S02]  /*5030*/  ISETP.GE.AND P3, PT, R143, R6, PT ;  /* 0x000000068f00720c */ /* 0x000fe40003f66270 */
[----:B------:R-:W-:Y:S01]  /*5040*/  IABS R98, R98 ;  /* 0x0000006200627213 */ /* 0x000fe20000000000 */
[----:B------:R3:W4:Y:S01]  /*5050*/  MUFU.TANH R141, R17 ;  /* 0x00000011008d7308 */ /* 0x0007220000002400 */
[----:B------:R-:W-:-:S02]  /*5060*/  FSEL R43, R132, -INF , !P4 ;  /* 0xff800000842b7808 */ /* 0x000fc40006000000 */
[----:B------:R-:W-:Y:S02]  /*5070*/  IADD3 R143, PT, PT, -R143, R37, RZ ;  /* 0x000000258f8f7210 */ /* 0x000fe40007ffe1ff */
[----:B------:R-:W-:Y:S02]  /*5080*/  I2FP.F32.S32 R98, R98 ;  /* 0x0000006200627245 */ /* 0x000fe40000201400 */
[----:B------:R-:W-:Y:S01]  /*5090*/  IABS R94, R94 ;  /* 0x0000005e005e7213 */ /* 0x000fe20000000000 */
[----:B------:R-:W5:Y:S01]  /*50a0*/  MUFU.TANH R29, R29 ;  /* 0x0000001d001d7308 */ /* 0x000f620000002400 */
[----:B------:R-:W-:Y:S01]  /*50b0*/  I2FP.F32.S32 R166, R166 ;  /* 0x000000a600a67245 */ /* 0x000fe20000201400 */
[----:B-1----:R-:W-:Y:S02]  /*50c0*/  IMAD.IADD R72, R52, 0x1, -R149 ;  /* 0x0000000134487824 */ /* 0x002fe400078e0a95 */
[----:B--2---:R-:W-:Y:S01]  /*50d0*/  FFMA.FTZ R201, R98, -R0, R101 ;  /* 0x8000000062c97223 */ /* 0x004fe20000010065 */
[----:B------:R-:W-:-:S02]  /*50e0*/  I2FP.F32.S32 R94, R94 ;  /* 0x0000005e005e7245 */ /* 0x000fc40000201400 */
[----:B------:R-:W-:Y:S02]  /*50f0*/  FSEL R98, R90, -INF , !P2 ;  /* 0xff8000005a627808 */ /* 0x000fe40005000000 */
[----:B------:R-:W-:Y:S01]  /*5100*/  IABS R132, R72 ;  /* 0x0000004800847213 */ /* 0x000fe20000000000 */
[----:B------:R-:W1:Y:S01]  /*5110*/  MUFU.TANH R101, R111 ;  /* 0x0000006f00657308 */ /* 0x000e620000002400 */
[----:B---3--:R-:W-:Y:S01]  /*5120*/  FSEL R17, R32, -INF , !P4 ;  /* 0xff80000020117808 */ /* 0x008fe20006000000 */
[----:B----4-:R-:W-:Y:S01]  /*5130*/  FFMA.FTZ R127, R94, -R0, R141 ;  /* 0x800000005e7f7223 */ /* 0x010fe2000001008d */
[----:B------:R-:W-:Y:S02]  /*5140*/  FSEL R32, R128, -INF , !P4 ;  /* 0xff80000080207808 */ /* 0x000fe40006000000 */
[----:B------:R-:W-:Y:S01]  /*5150*/  ISETP.GE.AND P4, PT, R149, R6, PT ;  /* 0x000000069500720c */ /* 0x000fe20003f86270 */
[----:B------:R-:W-:Y:S01]  /*5160*/  IMAD.IADD R149, R37, 0x1, -R149 ;  /* 0x0000000125957824 */ /* 0x000fe200078e0a95 */
[----:B------:R-:W-:Y:S01]  /*5170*/  IABS R72, R143 ;  /* 0x0000008f00487213 */ /* 0x000fe20000000000 */
[----:B------:R2:W-:Y:S01]  /*5180*/  MUFU.TANH R215, R93 ;  /* 0x0000005d00d77308 */ /* 0x0005e20000002400 */
[----:B------:R-:W-:Y:S01]  /*5190*/  FSEL R90, R112, -INF , !P1 ;  /* 0xff800000705a7808 */ /* 0x000fe20004800000 */
[----:B------:R-:W-:Y:S01]  /*51a0*/  IMAD.IADD R112, R52, 0x1, -R117 ;  /* 0x0000000134707824 */ /* 0x000fe200078e0a75 */
[----:B------:R-:W-:-:S02]  /*51b0*/  IABS R128, R149 ;  /* 0x0000009500807213 */ /* 0x000fc40000000000 */
[----:B------:R-:W-:Y:S02]  /*51c0*/  I2FP.F32.S32 R72, R72 ;  /* 0x0000004800487245 */ /* 0x000fe40000201400 */
[----:B------:R-:W-:Y:S01]  /*51d0*/  I2FP.F32.S32 R128, R128 ;  /* 0x0000008000807245 */ /* 0x000fe20000201400 */
[----:B------:R3:W-:Y:S01]  /*51e0*/  MUFU.TANH R187, R95 ;  /* 0x0000005f00bb7308 */ /* 0x0007e20000002400 */
[----:B------:R-:W-:Y:S01]  /*51f0*/  FSEL R94, R185, -INF , !P2 ;  /* 0xff800000b95e7808 */ /* 0x000fe20005000000 */
[-C--:B------:R-:W-:Y:S01]  /*5200*/  FFMA.FTZ R107, R72, -R0.reuse, R15 ;  /* 0x80000000486b7223 */ /* 0x080fe2000001000f */
[----:B------:R-:W-:Y:S01]  /*5210*/  FSEL R72, R121, -INF , !P1 ;  /* 0xff80000079487808 */ /* 0x000fe20004800000 */
[----:B------:R-:W-:Y:S02]  /*5220*/  IMAD.IADD R121, R54, 0x1, -R117 ;  /* 0x0000000136797824 */ /* 0x000fe400078e0a75 */
[-C--:B-----5:R-:W-:Y:S01]  /*5230*/  FFMA.FTZ R128, R128, -R0.reuse, R29 ;  /* 0x8000000080807223 */ /* 0x0a0fe2000001001d */
[----:B------:R-:W-:Y:S01]  /*5240*/  FSEL R29, R159, -INF , !P2 ;  /* 0xff8000009f1d7808 */ /* 0x000fe20005000000 */
[----:B-1----:R-:W-:Y:S01]  /*5250*/  FFMA.FTZ R166, R166, -R0, R101 ;  /* 0x80000000a6a67223 */ /* 0x002fe20000010065 */
[----:B------:R1:W-:Y:S01]  /*5260*/  MUFU.TANH R111, R82 ;  /* 0x00000052006f7308 */ /* 0x0003e20000002400 */
[----:B------:R-:W-:-:S02]  /*5270*/  FSEL R15, R123, -INF , !P1 ;  /* 0xff8000007b0f7808 */ /* 0x000fc40004800000 */
[----:B--2---:R-:W-:Y:S01]  /*5280*/  FSEL R93, R118, -INF , !P2 ;  /* 0xff800000765d7808 */ /* 0x004fe20005000000 */
[----:B------:R-:W-:Y:S01]  /*5290*/  IMAD.IADD R118, R54, 0x1, -R135 ;  /* 0x0000000136767824 */ /* 0x000fe200078e0a87 */
[-C--:B------:R-:W-:Y:S02]  /*52a0*/  ISETP.GE.AND P2, PT, R135, R6.reuse, PT ;  /* 0x000000068700720c */ /* 0x080fe40003f46270 */
[----:B------:R-:W-:Y:S01]  /*52b0*/  FSEL R101, R89, -INF , !P6 ;  /* 0xff80000059657808 */ /* 0x000fe20007000000 */
[----:B------:R-:W2:Y:S01]  /*52c0*/  MUFU.TANH R135, R92 ;  /* 0x0000005c00877308 */ /* 0x000ea20000002400 */
[----:B------:R-:W-:Y:S01]  /*52d0*/  IMAD.IADD R89, R52, 0x1, -R119 ;  /* 0x0000000134597824 */ /* 0x000fe200078e0a77 */
[----:B---3--:R-:W-:Y:S02]  /*52e0*/  FSEL R95, R124, -INF , !P1 ;  /* 0xff8000007c5f7808 */ /* 0x008fe40004800000 */
[----:B------:R-:W-:Y:S02]  /*52f0*/  ISETP.GE.AND P1, PT, R117, R6, PT ;  /* 0x000000067500720c */ /* 0x000fe40003f26270 */
[----:B------:R-:W-:-:S02]  /*5300*/  FSEL R117, R134, -INF , !P0 ;  /* 0xff80000086757808 */ /* 0x000fc40004000000 */
[----:B------:R3:W-:Y:S01]  /*5310*/  MUFU.TANH R205, R86 ;  /* 0x0000005600cd7308 */ /* 0x0007e20000002400 */
[----:B------:R-:W-:Y:S02]  /*5320*/  IABS R118, R118 ;  /* 0x0000007600767213 */ /* 0x000fe40000000000 */
[----:B-1----:R-:W-:Y:S02]  /*5330*/  IABS R82, R112 ;  /* 0x0000007000527213 */ /* 0x002fe40000000000 */
[----:B------:R-:W-:Y:S01]  /*5340*/  FSEL R243, R243, -INF , !P2 ;  /* 0xff800000f3f37808 */ /* 0x000fe20005000000 */
[----:B------:R-:W-:Y:S01]  /*5350*/  IMAD.MOV.U32 R112, RZ, RZ, R118 ;  /* 0x000000ffff707224 */ /* 0x000fe200078e0076 */
[----:B------:R-:W-:Y:S01]  /*5360*/  I2FP.F32.S32 R82, R82 ;  /* 0x0000005200527245 */ /* 0x000fe20000201400 */
[----:B------:R-:W1:Y:S01]  /*5370*/  MUFU.TANH R75, R75 ;  /* 0x0000004b004b7308 */ /* 0x000e620000002400 */
[----:B------:R-:W-:Y:S01]  /*5380*/  FSEL R189, R189, -INF , !P2 ;  /* 0xff800000bdbd7808 */ /* 0x000fe20005000000 */
[-C--:B--2---:R-:W-:Y:S01]  /*5390*/  FFMA.FTZ R164, R164, -R0.reuse, R135 ;  /* 0x80000000a4a47223 */ /* 0x084fe20000010087 */
[----:B------:R-:W-:Y:S01]  /*53a0*/  IABS R92, R121 ;  /* 0x00000079005c7213 */ /* 0x000fe20000000000 */
[----:B------:R-:W-:Y:S01]  /*53b0*/  FFMA.FTZ R187, R82, -R0, R187 ;  /* 0x8000000052bb7223 */ /* 0x000fe200000100bb */
[----:B------:R-:W-:Y:S01]  /*53c0*/  FSEL R82, R126, -INF , !P0 ;  /* 0xff8000007e527808 */ /* 0x000fe20004000000 */
[----:B------:R-:W-:Y:S01]  /*53d0*/  IMAD.IADD R126, R37, 0x1, -R105 ;  /* 0x00000001257e7824 */ /* 0x000fe200078e0a69 */
[----:B------:R-:W-:Y:S01]  /*53e0*/  I2FP.F32.S32 R92, R92 ;  /* 0x0000005c005c7245 */ /* 0x000fe20000201400 */
[----:B------:R2:W4:Y:S01]  /*53f0*/  MUFU.TANH R121, R88 ;  /* 0x0000005800797308 */ /* 0x0005220000002400 */
[----:B------:R-:W-:-:S02]  /*5400*/  I2FP.F32.S32 R112, R112 ;  /* 0x0000007000707245 */ /* 0x000fc40000201400 */
[----:B---3--:R-:W-:Y:S01]  /*5410*/  IABS R86, R89 ;  /* 0x0000005900567213 */ /* 0x008fe20000000000 */
[----:B------:R-:W-:Y:S01]  /*5420*/  FFMA.FTZ R215, R92, -R0, R215 ;  /* 0x800000005cd77223 */ /* 0x000fe200000100d7 */
[----:B------:R-:W-:Y:S01]  /*5430*/  FSEL R92, R102, -INF , !P0 ;  /* 0xff800000665c7808 */ /* 0x000fe20004000000 */
[----:B------:R-:W-:Y:S01]  /*5440*/  IMAD.IADD R102, R54, 0x1, -R129 ;  /* 0x0000000136667824 */ /* 0x000fe200078e0a81 */
[----:B------:R-:W-:Y:S01]  /*5450*/  I2FP.F32.S32 R86, R86 ;  /* 0x0000005600567245 */ /* 0x000fe20000201400 */
[----:B------:R3:W-:Y:S01]  /*5460*/  MUFU.TANH R195, R13 ;  /* 0x0000000d00c37308 */ /* 0x0007e20000002400 */
[----:B------:R-:W-:Y:S01]  /*5470*/  IABS R126, R126 ;  /* 0x0000007e007e7213 */ /* 0x000fe20000000000 */
[----:B------:R-:W-:Y:S01]  /*5480*/  FFMA.FTZ R137, R112, -R0, R137 ;  /* 0x8000000070897223 */ /* 0x000fe20000010089 */
[----:B------:R-:W-:Y:S01]  /*5490*/  IABS R102, R102 ;  /* 0x0000006600667213 */ /* 0x000fe20000000000 */
[----:B-1----:R-:W-:Y:S01]  /*54a0*/  FFMA.FTZ R191, R86, -R0, R75 ;  /* 0x8000000056bf7223 */ /* 0x002fe2000001004b */
[----:B------:R-:W-:Y:S01]  /*54b0*/  IMAD.IADD R75, R54, 0x1, -R113 ;  /* 0x00000001364b7824 */ /* 0x000fe200078e0a71 */
[----:B------:R-:W-:Y:S01]  /*54c0*/  I2FP.F32.S32 R126, R126 ;  /* 0x0000007e007e7245 */ /* 0x000fe20000201400 */
[----:B------:R-:W-:Y:S01]  /*54d0*/  IMAD.IADD R86, R52, 0x1, -R103 ;  /* 0x0000000134567824 */ /* 0x000fe200078e0a67 */
[----:B------:R1:W5:Y:S01]  /*54e0*/  MUFU.TANH R207, R100 ;  /* 0x0000006400cf7308 */ /* 0x0003620000002400 */
[----:B------:R-:W-:Y:S01]  /*54f0*/  I2FP.F32.S32 R102, R102 ;  /* 0x0000006600667245 */ /* 0x000fe20000201400 */
[----:B--2---:R-:W-:-:S02]  /*5500*/  IMAD.IADD R88, R54, 0x1, -R119 ;  /* 0x0000000136587824 */ /* 0x004fc400078e0a77 */
[----:B----4-:R-:W-:Y:S01]  /*5510*/  FFMA.FTZ R168, R168, -R0, R121 ;  /* 0x80000000a8a87223 */ /* 0x010fe20000010079 */
[----:B------:R-:W-:Y:S02]  /*5520*/  IABS R86, R86 ;  /* 0x0000005600567213 */ /* 0x000fe40000000000 */
[----:B------:R-:W-:Y:S02]  /*5530*/  FSEL R233, R137, -INF , !P2 ;  /* 0xff80000089e97808 */ /* 0x000fe40005000000 */
[----:B------:R-:W-:Y:S01]  /*5540*/  IABS R88, R88 ;  /* 0x0000005800587213 */ /* 0x000fe20000000000 */
[----:B------:R-:W2:Y:S01]  /*5550*/  MUFU.TANH R199, R110 ;  /* 0x0000006e00c77308 */ /* 0x000ea20000002400 */
[----:B---3--:R-:W-:Y:S01]  /*5560*/  FSEL R13, R130, -INF , !P0 ;  /* 0xff800000820d7808 */ /* 0x008fe20004000000 */
[----:B------:R-:W-:Y:S01]  /*5570*/  IMAD.IADD R130, R37, 0x1, -R113 ;  /* 0x0000000125827824 */ /* 0x000fe200078e0a71 */
[----:B------:R-:W-:Y:S01]  /*5580*/  ISETP.GE.AND P0, PT, R129, R6, PT ;  /* 0x000000068100720c */ /* 0x000fe20003f06270 */
[----:B------:R-:W-:Y:S01]  /*5590*/  IMAD.IADD R129, R52, 0x1, -R129 ;  /* 0x0000000134817824 */ /* 0x000fe200078e0a81 */
[----:B------:R-:W-:-:S02]  /*55a0*/  I2FP.F32.S32 R88, R88 ;  /* 0x0000005800587245 */ /* 0x000fc40000201400 */
[----:B------:R-:W-:Y:S01]  /*55b0*/  I2FP.F32.S32 R86, R86 ;  /* 0x0000005600567245 */ /* 0x000fe20000201400 */
[----:B------:R-:W-:Y:S01]  /*55c0*/  MUFU.TANH R121, R70 ;  /* 0x0000004600797308 */ /* 0x000fe20000002400 */
[----:B-1----:R-:W-:Y:S01]  /*55d0*/  IABS R100, R129 ;  /* 0x0000008100647213 */ /* 0x002fe20000000000 */
[----:B------:R-:W-:Y:S01]  /*55e0*/  FFMA.FTZ R205, R88, -R0, R205 ;  /* 0x8000000058cd7223 */ /* 0x000fe200000100cd */
[----:B------:R-:W-:Y:S01]  /*55f0*/  IMAD.IADD R88, R54, 0x1, -R103 ;  /* 0x0000000136587824 */ /* 0x000fe200078e0a67 */
[----:B------:R-:W-:Y:S01]  /*5600*/  IABS R130, R130 ;  /* 0x0000008200827213 */ /* 0x000fe20000000000 */
[----:B-----5:R-:W-:Y:S01]  /*5610*/  FFMA.FTZ R207, R102, -R0, R207 ;  /* 0x8000000066cf7223 */ /* 0x020fe200000100cf */
[----:B------:R-:W-:Y:S02]  /*5620*/  I2FP.F32.S32 R100, R100 ;  /* 0x0000006400647245 */ /* 0x000fe40000201400 */
[----:B------:R-:W1:Y:S01]  /*5630*/  MUFU.TANH R129, R99 ;  /* 0x0000006300817308 */ /* 0x000e620000002400 */
[----:B------:R-:W-:Y:S01]  /*5640*/  IABS R88, R88 ;  /* 0x0000005800587213 */ /* 0x000fe20000000000 */
[-C--:B--2---:R-:W-:Y:S01]  /*5650*/  FFMA.FTZ R199, R86, -R0.reuse, R199 ;  /* 0x8000000056c77223 */ /* 0x084fe200000100c7 */
[----:B------:R-:W-:Y:S01]  /*5660*/  IABS R110, R75 ;  /* 0x0000004b006e7213 */ /* 0x000fe20000000000 */
[----:B------:R-:W-:Y:S01]  /*5670*/  FFMA.FTZ R195, R100, -R0, R195 ;  /* 0x8000000064c37223 */ /* 0x000fe200000100c3 */
[----:B------:R-:W-:Y:S01]  /*5680*/  I2FP.F32.S32 R88, R88 ;  /* 0x0000005800587245 */ /* 0x000fe20000201400 */
[----:B------:R-:W-:Y:S01]  /*5690*/  IMAD.IADD R100, R52, 0x1, -R113 ;  /* 0x0000000134647824 */ /* 0x000fe200078e0a71 */
[----:B------:R-:W-:Y:S01]  /*56a0*/  I2FP.F32.S32 R130, R130 ;  /* 0x0000008200827245 */ /* 0x000fe20000201400 */
[----:B------:R2:W3:Y:S01]  /*56b0*/  MUFU.TANH R75, R74 ;  /* 0x0000004a004b7308 */ /* 0x0004e20000002400 */
[----:B------:R-:W-:Y:S01]  /*56c0*/  IMAD.IADD R86, R37, 0x1, -R103 ;  /* 0x0000000125567824 */ /* 0x000fe200078e0a67 */
[----:B------:R-:W-:-:S02]  /*56d0*/  FSEL R166, R166, -INF , !P2 ;  /* 0xff800000a6a67808 */ /* 0x000fc40005000000 */
[----:B------:R-:W-:Y:S02]  /*56e0*/  IABS R100, R100 ;  /* 0x0000006400647213 */ /* 0x000fe40000000000 */
[----:B------:R-:W-:Y:S02]  /*56f0*/  FSEL R102, R115, -INF , !P5 ;  /* 0xff80000073667808 */ /* 0x000fe40006800000 */
[----:B------:R-:W4:Y:S01]  /*5700*/  MUFU.TANH R109, R109 ;  /* 0x0000006d006d7308 */ /* 0x000f220000002400 */
[----:B------:R-:W-:Y:S01]  /*5710*/  I2FP.F32.S32 R100, R100 ;  /* 0x0000006400647245 */ /* 0x000fe20000201400 */
[----:B-1----:R-:W-:Y:S01]  /*5720*/  FFMA.FTZ R129, R88, -R0, R129 ;  /* 0x8000000058817223 */ /* 0x002fe20000010081 */
[----:B------:R-:W-:Y:S01]  /*5730*/  IMAD.IADD R88, R54, 0x1, -R87 ;  /* 0x0000000136587824 */ /* 0x000fe200078e0a57 */
[----:B------:R-:W-:Y:S02]  /*5740*/  ISETP.GE.AND P2, PT, R87, R6, PT ;  /* 0x000000065700720c */ /* 0x000fe40003f46270 */
[----:B------:R-:W-:-:S02]  /*5750*/  FSEL R118, R128, -INF , !P4 ;  /* 0xff80000080767808 */ /* 0x000fc40006000000 */
[----:B------:R-:W1:Y:S01]  /*5760*/  MUFU.TANH R97, R97 ;  /* 0x0000006100617308 */ /* 0x000e620000002400 */
[----:B------:R-:W-:Y:S01]  /*5770*/  IABS R70, R88 ;  /* 0x0000005800467213 */ /* 0x000fe20000000000 */
[----:B--2---:R-:W-:Y:S02]  /*5780*/  IMAD.IADD R74, R52, 0x1, -R105 ;  /* 0x00000001344a7824 */ /* 0x004fe400078e0a69 */
[----:B---3--:R-:W-:Y:S01]  /*5790*/  FFMA.FTZ R126, R126, -R0, R75 ;  /* 0x800000007e7e7223 */ /* 0x008fe2000001004b */
[----:B------:R-:W-:Y:S02]  /*57a0*/  IABS R128, R86 ;  /* 0x0000005600807213 */ /* 0x000fe40000000000 */
[----:B------:R-:W-:Y:S01]  /*57b0*/  I2FP.F32.S32 R70, R70 ;  /* 0x0000004600467245 */ /* 0x000fe20000201400 */
[----:B------:R-:W2:Y:S01]  /*57c0*/  MUFU.TANH R73, R73 ;  /* 0x0000004900497308 */ /* 0x000ea20000002400 */
[----:B------:R-:W-:Y:S01]  /*57d0*/  IABS R74, R74 ;  /* 0x0000004a004a7213 */ /* 0x000fe20000000000 */
[----:B----4-:R-:W-:-:S02]  /*57e0*/  FFMA.FTZ R203, R100, -R0, R109 ;  /* 0x8000000064cb7223 */ /* 0x010fc4000001006d */
[----:B------:R-:W-:Y:S01]  /*57f0*/  FFMA.FTZ R121, R70, -R0, R121 ;  /* 0x8000000046797223 */ /* 0x000fe20000010079 */
[--C-:B------:R-:W-:Y:S01]  /*5800*/  IMAD.IADD R70, R52, 0x1, -R87.reuse ;  /* 0x0000000134467824 */ /* 0x100fe200078e0a57 */
[----:B------:R-:W-:Y:S01]  /*5810*/  I2FP.F32.S32 R74, R74 ;  /* 0x0000004a004a7245 */ /* 0x000fe20000201400 */
[C---:B------:R-:W-:Y:S01]  /*5820*/  IMAD.IADD R87, R37.reuse, 0x1, -R87 ;  /* 0x0000000125577824 */ /* 0x040fe200078e0a57 */
[----:B------:R-:W-:Y:S01]  /*5830*/  I2FP.F32.S32 R132, R132 ;  /* 0x0000008400847245 */ /* 0x000fe20000201400 */
[----:B------:R-:W3:Y:S01]  /*5840*/  MUFU.TANH R89, R108 ;  /* 0x0000006c00597308 */ /* 0x000ee20000002400 */
[----:B------:R-:W-:Y:S02]  /*5850*/  IMAD.IADD R100, R37, 0x1, -R85 ;  /* 0x0000000125647824 */ /* 0x000fe400078e0a55 */
[----:B-1----:R-:W-:Y:S01]  /*5860*/  FFMA.FTZ R130, R130, -R0, R97 ;  /* 0x8000000082827223 */ /* 0x002fe20000010061 */
[----:B------:R-:W-:Y:S01]  /*5870*/  IMAD.IADD R97, R54, 0x1, -R105 ;  /* 0x0000000136617824 */ /* 0x000fe200078e0a69 */
[----:B------:R-:W-:Y:S01]  /*5880*/  I2FP.F32.S32 R120, R120 ;  /* 0x0000007800787245 */ /* 0x000fe20000201400 */
[----:B------:R-:W-:Y:S01]  /*5890*/  FFMA.FTZ R132, R132, -R0, R147 ;  /* 0x8000000084847223 */ /* 0x000fe20000010093 */
[----:B------:R-:W-:Y:S01]  /*58a0*/  I2FP.F32.S32 R128, R128 ;  /* 0x0000008000807245 */ /* 0x000fe20000201400 */
[C---:B------:R-:W-:Y:S01]  /*58b0*/  VIADD R109, R69.reuse, 0x69 ;  /* 0x00000069456d7836 */ /* 0x040fe20000000000 */
[----:B------:R-:W1:Y:S01]  /*58c0*/  MUFU.TANH R75, R56 ;  /* 0x00000038004b7308 */ /* 0x000e620000002400 */
[----:B------:R-:W-:Y:S01]  /*58d0*/  IABS R124, R87 ;  /* 0x00000057007c7213 */ /* 0x000fe20000000000 */
[----:B--2---:R-:W-:Y:S01]  /*58e0*/  FFMA.FTZ R197, R74, -R0, R73 ;  /* 0x800000004ac57223 */ /* 0x004fe20000010049 */
[--C-:B------:R-:W-:Y:S01]  /*58f0*/  IMAD.IADD R74, R54, 0x1, -R85.reuse ;  /* 0x00000001364a7824 */ /* 0x100fe200078e0a55 */
[----:B------:R-:W-:Y:S01]  /*5900*/  I2FP.F32.S32 R110, R110 ;  /* 0x0000006e006e7245 */ /* 0x000fe20000201400 */
[----:B------:R-:W-:Y:S01]  /*5910*/  IMAD.IADD R73, R52, 0x1, -R85 ;  /* 0x0000000134497824 */ /* 0x000fe200078e0a55 */
[----:B------:R-:W-:Y:S01]  /*5920*/  IABS R100, R100 ;  /* 0x0000006400647213 */ /* 0x000fe20000000000 */
[----:B------:R-:W-:Y:S01]  /*5930*/  FFMA.FTZ R120, R120, -R0, R145 ;  /* 0x8000000078787223 */ /* 0x000fe20000010091 */
[----:B------:R2:W-:Y:S01]  /*5940*/  MUFU.TANH R123, R84 ;  /* 0x00000054007b7308 */ /* 0x0005e20000002400 */
[----:B------:R-:W-:Y:S01]  /*5950*/  IABS R70, R70 ;  /* 0x0000004600467213 */ /* 0x000fe20000000000 */
[----:B---3--:R-:W-:Y:S01]  /*5960*/  FFMA.FTZ R128, R128, -R0, R89 ;  /* 0x8000000080807223 */ /* 0x008fe20000010059 */
[----:B------:R-:W-:Y:S01]  /*5970*/  I2FP.F32.S32 R124, R124 ;  /* 0x0000007c007c7245 */ /* 0x000fe20000201400 */
[----:B------:R-:W-:Y:S01]  /*5980*/  VIADD R89, R69, 0x61 ;  /* 0x0000006145597836 */ /* 0x000fe20000000000 */
[----:B------:R-:W-:Y:S01]  /*5990*/  FSEL R245, R131, -INF , !P5 ;  /* 0xff80000083f57808 */ /* 0x000fe20006800000 */
[----:B------:R-:W-:Y:S01]  /*59a0*/  FFMA.FTZ R131, R110, -R0, R111 ;  /* 0x800000006e837223 */ /* 0x000fe2000001006f */
[----:B------:R-:W-:Y:S01]  /*59b0*/  I2FP.F32.S32 R100, R100 ;  /* 0x0000006400647245 */ /* 0x000fe20000201400 */
[----:B------:R-:W3:Y:S01]  /*59c0*/  MUFU.TANH R193, R58 ;  /* 0x0000003a00c17308 */ /* 0x000ee20000002400 */
[----:B------:R-:W-:Y:S01]  /*59d0*/  I2FP.F32.S32 R70, R70 ;  /* 0x0000004600467245 */ /* 0x000fe20000201400 */
[-C--:B-1----:R-:W-:Y:S01]  /*59e0*/  FFMA.FTZ R124, R124, -R0.reuse, R75 ;  /* 0x800000007c7c7223 */ /* 0x082fe2000001004b */
[----:B------:R-:W-:Y:S01]  /*59f0*/  IABS R56, R73 ;  /* 0x0000004900387213 */ /* 0x000fe20000000000 */
[----:B------:R-:W-:Y:S01]  /*5a00*/  FFMA.FTZ R100, R100, -R0, R83 ;  /* 0x8000000064647223 */ /* 0x000fe20000010053 */
[----:B------:R-:W-:Y:S01]  /*5a10*/  FSEL R251, R251, -INF , !P4 ;  /* 0xff800000fbfb7808 */ /* 0x000fe20006000000 */
[----:B------:R-:W-:Y:S01]  /*5a20*/  IMAD.IADD R75, R68, 0x1, -R89 ;  /* 0x00000001444b7824 */ /* 0x000fe200078e0a59 */
[----:B------:R-:W-:Y:S01]  /*5a30*/  FSEL R185, R106, -INF , !P4 ;  /* 0xff8000006ab97808 */ /* 0x000fe20006000000 */
[----:B------:R-:W1:Y:S01]  /*5a40*/  MUFU.TANH R79, R79 ;  /* 0x0000004f004f7308 */ /* 0x000e620000002400 */
[----:B------:R-:W-:Y:S01]  /*5a50*/  FSEL R111, R132, -INF , !P4 ;  /* 0xff800000846f7808 */ /* 0x000fe20006000000 */
[----:B------:R-:W-:Y:S01]  /*5a60*/  VIADD R87, R69, 0x71 ;  /* 0x0000007145577836 */ /* 0x000fe20000000000 */
[----:B--2---:R-:W-:Y:S01]  /*5a70*/  IABS R84, R97 ;  /* 0x0000006100547213 */ /* 0x004fe20000000000 */
[C---:B------:R-:W-:Y:S01]  /*5a80*/  IMAD.IADD R108, R54.reuse, 0x1, -R109 ;  /* 0x00000001366c7824 */ /* 0x040fe200078e0a6d */
[----:B------:R-:W-:Y:S01]  /*5a90*/  FSEL R247, R247, -INF , !P6 ;  /* 0xff800000f7f77808 */ /* 0x000fe20007000000 */
[----:B------:R-:W-:Y:S01]  /*5aa0*/  IMAD.IADD R112, R54, 0x1, -R87 ;  /* 0x0000000136707824 */ /* 0x000fe200078e0a57 */
[----:B------:R-:W-:Y:S01]  /*5ab0*/  I2FP.F32.S32 R84, R84 ;  /* 0x0000005400547245 */ /* 0x000fe20000201400 */
[----:B------:R-:W2:Y:S01]  /*5ac0*/  MUFU.TANH R115, R80 ;  /* 0x0000005000737308 */ /* 0x000ea20000002400 */
[----:B------:R-:W-:Y:S01]  /*5ad0*/  FSEL R120, R120, -INF , !P6 ;  /* 0xff80000078787808 */ /* 0x000fe20007000000 */
[----:B---3--:R-:W-:Y:S01]  /*5ae0*/  FFMA.FTZ R193, R70, -R0, R193 ;  /* 0x8000000046c17223 */ /* 0x008fe200000100c1 */
[----:B------:R-:W-:Y:S01]  /*5af0*/  IABS R58, R74 ;  /* 0x0000004a003a7213 */ /* 0x000fe20000000000 */
[----:B------:R-:W-:Y:S01]  /*5b00*/  FFMA.FTZ R123, R84, -R0, R123 ;  /* 0x80000000547b7223 */ /* 0x000fe2000001007b */
[----:B------:R-:W-:Y:S01]  /*5b10*/  ISETP.GE.AND P4, PT, R103, R6, PT ;  /* 0x000000066700720c */ /* 0x000fe20003f86270 */
[----:B------:R-:W-:Y:S01]  /*5b20*/  IMAD.IADD R84, R54, 0x1, -R89 ;  /* 0x0000000136547824 */ /* 0x000fe200078e0a59 */
[----:B------:R-:W-:Y:S01]  /*5b30*/  FSEL R106, R107, -INF , !P3 ;  /* 0xff8000006b6a7808 */ /* 0x000fe20005800000 */
[----:B------:R3:W4:Y:S01]  /*5b40*/  MUFU.TANH R73, R62 ;  /* 0x0000003e00497308 */ /* 0x0007220000002400 */
[----:B------:R-:W-:Y:S01]  /*5b50*/  I2FP.F32.S32 R58, R58 ;  /* 0x0000003a003a7245 */ /* 0x000fe20000201400 */
[----:B------:R-:W-:Y:S01]  /*5b60*/  VIADD R107, R69, 0x68 ;  /* 0x00000068456b7836 */ /* 0x000fe20000000000 */
[----:B------:R-:W-:Y:S01]  /*5b70*/  I2FP.F32.S32 R56, R56 ;  /* 0x0000003800387245 */ /* 0x000fe20000201400 */
[----:B------:R-:W-:Y:S01]  /*5b80*/  IMAD.IADD R70, R68, 0x1, -R109 ;  /* 0x0000000144467824 */ /* 0x000fe200078e0a6d */
[----:B------:R-:W-:Y:S01]  /*5b90*/  ISETP.GE.AND P6, PT, R119, R6, PT ;  /* 0x000000067700720c */ /* 0x000fe20003fc6270 */
[-C--:B-1----:R-:W-:Y:S01]  /*5ba0*/  FFMA.FTZ R97, R58, -R0.reuse, R79 ;  /* 0x800000003a617223 */ /* 0x082fe2000001004f */
[----:B------:R-:W-:Y:S01]  /*5bb0*/  FSEL R249, R249, -INF , !P3 ;  /* 0xff800000f9f97808 */ /* 0x000fe20005800000 */
[----:B------:R-:W-:Y:S01]  /*5bc0*/  MUFU.TANH R23, R23 ;  /* 0x0000001700177308 */ /* 0x000fe20000002400 */
[----:B------:R-:W-:Y:S01]  /*5bd0*/  FSEL R201, R201, -INF , !P3 ;  /* 0xff800000c9c97808 */ /* 0x000fe20005800000 */
[----:B--2---:R-:W-:Y:S01]  /*5be0*/  FFMA.FTZ R115, R56, -R0, R115 ;  /* 0x8000000038737223 */ /* 0x004fe20000010073 */
[----:B------:R-:W-:Y:S01]  /*5bf0*/  FSEL R103, R127, -INF , !P3 ;  /* 0xff8000007f677808 */ /* 0x000fe20005800000 */
[--C-:B------:R-:W-:Y:S01]  /*5c00*/  IMAD.IADD R74, R68, 0x1, -R107.reuse ;  /* 0x00000001444a7824 */ /* 0x100fe200078e0a6b */
[-C--:B------:R-:W-:Y:S01]  /*5c10*/  ISETP.GE.AND P3, PT, R105, R6.reuse, PT ;  /* 0x000000066900720c */ /* 0x080fe20003f66270 */
[----:B------:R-:W-:Y:S01]  /*5c20*/  VIADD R105, R69, 0x70 ;  /* 0x0000007045697836 */ /* 0x000fe20000000000 */
[----:B------:R-:W-:Y:S01]  /*5c30*/  FSEL R114, R114, -INF , !P5 ;  /* 0xff80000072727808 */ /* 0x000fe20006800000 */
[----:B------:R1:W-:Y:S01]  /*5c40*/  MUFU.TANH R79, R76 ;  /* 0x0000004c004f7308 */ /* 0x0003e20000002400 */
[----:B------:R-:W-:Y:S01]  /*5c50*/  FSEL R99, R122, -INF , !P5 ;  /* 0xff8000007a637808 */ /* 0x000fe20006800000 */
[--C-:B------:R-:W-:Y:S01]  /*5c60*/  IMAD.IADD R88, R54, 0x1, -R107.reuse ;  /* 0x0000000136587824 */ /* 0x100fe200078e0a6b */
[----:B------:R-:W-:Y:S01]  /*5c70*/  FSEL R241, R241, -INF , !P1 ;  /* 0xff800000f1f17808 */ /* 0x000fe20004800000 */
[C---:B------:R-:W-:Y:S01]  /*5c80*/  IMAD.IADD R86, R52.reuse, 0x1, -R107 ;  /* 0x0000000134567824 */ /* 0x040fe200078e0a6b */
[----:B------:R-:W-:Y:S01]  /*5c90*/  FSEL R215, R215, -INF , !P1 ;  /* 0xff800000d7d77808 */ /* 0x000fe20004800000 */
[----:B------:R-:W-:Y:S01]  /*5ca0*/  IMAD.IADD R80, R52, 0x1, -R89 ;  /* 0x0000000134507824 */ /* 0x000fe200078e0a59 */
[----:B------:R-:W-:Y:S01]  /*5cb0*/  FSEL R187, R187, -INF , !P1 ;  /* 0xff800000bbbb7808 */ /* 0x000fe20004800000 */
[----:B------:R-:W-:Y:S01]  /*5cc0*/  MUFU.TANH R25, R25 ;  /* 0x0000001900197308 */ /* 0x000fe20000002400 */
[----:B------:R-:W-:Y:S01]  /*5cd0*/  FSEL R164, R164, -INF , !P1 ;  /* 0xff800000a4a47808 */ /* 0x000fe20004800000 */
[C---:B---3--:R-:W-:Y:S01]  /*5ce0*/  IMAD.IADD R62, R68.reuse, 0x1, -R105 ;  /* 0x00000001443e7824 */ /* 0x048fe200078e0a69 */
[C---:B------:R-:W-:Y:S01]  /*5cf0*/  IADD3 R83, PT, PT, R69.reuse, 0x78, RZ ;  /* 0x0000007845537810 */ /* 0x040fe20007ffe0ff */
[----:B------:R-:W-:Y:S01]  /*5d00*/  VIADD R69, R69, 0x79 ;  /* 0x0000007945457836 */ /* 0x000fe20000000000 */
[-C--:B------:R-:W-:Y:S01]  /*5d10*/  ISETP.GE.AND P5, PT, R113, R6.reuse, PT ;  /* 0x000000067100720c */ /* 0x080fe20003fa6270 */
[----:B------:R-:W-:Y:S01]  /*5d20*/  IMAD.IADD R58, R68, 0x1, -R87 ;  /* 0x00000001443a7824 */ /* 0x000fe200078e0a57 */
[----:B------:R-:W-:Y:S01]  /*5d30*/  ISETP.GE.AND P1, PT, R85, R6, PT ;  /* 0x000000065500720c */ /* 0x000fe20003f26270 */
[----:B------:R2:W-:Y:S01]  /*5d40*/  MUFU.TANH R119, R50 ;  /* 0x0000003200777308 */ /* 0x0005e20000002400 */
[----:B------:R-:W-:Y:S01]  /*5d50*/  FSEL R237, R237, -INF , !P6 ;  /* 0xff800000eded7808 */ /* 0x000fe20007000000 */
[----:B-1----:R-:W-:Y:S01]  /*5d60*/  IMAD.IADD R76, R37, 0x1, -R89 ;  /* 0x00000001254c7824 */ /* 0x002fe200078e0a59 */
[----:B------:R-:W-:Y:S01]  /*5d70*/  FSEL R205, R205, -INF , !P6 ;  /* 0xff800000cdcd7808 */ /* 0x000fe20007000000 */
[----:B------:R-:W-:Y:S01]  /*5d80*/  IMAD.IADD R122, R54, 0x1, -R69 ;  /* 0x00000001367a7824 */ /* 0x000fe200078e0a45 */
[----:B------:R-:W-:Y:S01]  /*5d90*/  FSEL R191, R191, -INF , !P6 ;  /* 0xff800000bfbf7808 */ /* 0x000fe20007000000 */
[----:B------:R-:W-:Y:S01]  /*5da0*/  IMAD.IADD R56, R68, 0x1, -R83 ;  /* 0x0000000144387824 */ /* 0x000fe200078e0a53 */
[----:B------:R-:W-:Y:S01]  /*5db0*/  FSEL R168, R168, -INF , !P6 ;  /* 0xff800000a8a87808 */ /* 0x000fe20007000000 */
[----:B------:R1:W-:Y:S01]  /*5dc0*/  MUFU.TANH R85, R78 ;  /* 0x0000004e00557308 */ /* 0x0003e20000002400 */
[----:B------:R-:W-:Y:S01]  /*5dd0*/  FSEL R239, R239, -INF , !P0 ;  /* 0xff800000efef7808 */ /* 0x000fe20004000000 */
[----:B------:R-:W-:Y:S01]  /*5de0*/  IMAD.IADD R110, R52, 0x1, -R105 ;  /* 0x00000001346e7824 */ /* 0x000fe200078e0a69 */
[----:B------:R-:W-:Y:S01]  /*5df0*/  FSEL R207, R207, -INF , !P0 ;  /* 0xff800000cfcf7808 */ /* 0x000fe20004000000 */
[----:B------:R-:W-:Y:S01]  /*5e00*/  IMAD.IADD R68, R68, 0x1, -R69 ;  /* 0x0000000144447824 */ /* 0x000fe200078e0a45 */
[----:B------:R-:W-:-:S02]  /*5e10*/  FSEL R195, R195, -INF , !P0 ;  /* 0xff800000c3c37808 */ /* 0x000fc40004000000 */
[----:B------:R-:W-:Y:S01]  /*5e20*/  FSEL R170, R170, -INF , !P0 ;  /* 0xff800000aaaa7808 */ /* 0x000fe20004000000 */
[----:B------:R3:W-:Y:S01]  /*5e30*/  MUFU.TANH R113, R60 ;  /* 0x0000003c00717308 */ /* 0x0007e20000002400 */
[-C--:B------:R-:W-:Y:S01]  /*5e40*/  ISETP.GE.AND P6, PT, R107, R6.reuse, PT ;  /* 0x000000066b00720c */ /* 0x080fe20003fc6270 */
[----:B--2---:R-:W-:Y:S01]  /*5e50*/  IMAD.IADD R50, R54, 0x1, -R83 ;  /* 0x0000000136327824 */ /* 0x004fe200078e0a53 */
[----:B------:R-:W-:Y:S02]  /*5e60*/  ISETP.GE.AND P0, PT, R89, R6, PT ;  /* 0x000000065900720c */ /* 0x000fe40003f06270 */
[----:B------:R-:W-:Y:S02]  /*5e70*/  IABS R75, R75 ;  /* 0x0000004b004b7213 */ /* 0x000fe40000000000 */
[----:B------:R-:W-:Y:S01]  /*5e80*/  FSEL R179, R179, -INF , !P5 ;  /* 0xff800000b3b37808 */ /* 0x000fe20006800000 */
[----:B------:R2:W5:Y:S01]  /*5e90*/  MUFU.TANH R89, R66 ;  /* 0x0000004200597308 */ /* 0x0005620000002400 */
[----:B------:R-:W-:Y:S01]  /*5ea0*/  FSEL R131, R131, -INF , !P5 ;  /* 0xff80000083837808 */ /* 0x000fe20006800000 */
[----:B-1----:R-:W-:Y:S01]  /*5eb0*/  IMAD.IADD R78, R37, 0x1, -R107 ;  /* 0x00000001254e7824 */ /* 0x002fe200078e0a6b */
[----:B------:R-:W-:-:S02]  /*5ec0*/  FSEL R203, R203, -INF , !P5 ;  /* 0xff800000cbcb7808 */ /* 0x000fc40006800000 */
[----:B------:R-:W-:Y:S02]  /*5ed0*/  FSEL R130, R130, -INF , !P5 ;  /* 0xff80000082827808 */ /* 0x000fe40006800000 */
[----:B------:R-:W-:Y:S01]  /*5ee0*/  FSEL R171, R171, -INF , !P4 ;  /* 0xff800000abab7808 */ /* 0x000fe20006000000 */
[----:B------:R1:W-:Y:S01]  /*5ef0*/  MUFU.TANH R107, R64 ;  /* 0x00000040006b7308 */ /* 0x0003e20000002400 */
[----:B------:R-:W-:Y:S01]  /*5f00*/  FSEL R129, R129, -INF , !P4 ;  /* 0xff80000081817808 */ /* 0x000fe20006000000 */
[----:B---3--:R-:W-:Y:S01]  /*5f10*/  IMAD.IADD R60, R52, 0x1, -R87 ;  /* 0x00000001343c7824 */ /* 0x008fe200078e0a57 */
[----:B------:R-:W-:Y:S02]  /*5f20*/  FSEL R199, R199, -INF , !P4 ;  /* 0xff800000c7c77808 */ /* 0x000fe40006000000 */
[----:B------:R-:W-:Y:S02]  /*5f30*/  FSEL R128, R128, -INF , !P4 ;  /* 0xff80000080807808 */ /* 0x000fe40006000000 */
[----:B------:R-:W-:Y:S01]  /*5f40*/  FSEL R169, R169, -INF , !P3 ;  /* 0xff800000a9a97808 */ /* 0x000fe20005800000 */
[----:B------:R3:W-:Y:S01]  /*5f50*/  MUFU.TANH R137, R44 ;  /* 0x0000002c00897308 */ /* 0x0007e20000002400 */
[----:B------:R-:W-:Y:S01]  /*5f60*/  FSEL R123, R123, -INF , !P3 ;  /* 0xff8000007b7b7808 */ /* 0x000fe20005800000 */
[----:B--2---:R-:W-:Y:S01]  /*5f70*/  IMAD.IADD R66, R52, 0x1, -R109 ;  /* 0x0000000134427824 */ /* 0x004fe200078e0a6d */
[----:B------:R-:W-:-:S02]  /*5f80*/  FSEL R197, R197, -INF , !P3 ;  /* 0xff800000c5c57808 */ /* 0x000fc40005800000 */
[----:B------:R-:W-:Y:S02]  /*5f90*/  FSEL R126, R126, -INF , !P3 ;  /* 0xff8000007e7e7808 */ /* 0x000fe40005800000 */
[----:B------:R-:W-:Y:S01]  /*5fa0*/  FSEL R167, R167, -INF , !P2 ;  /* 0xff800000a7a77808 */ /* 0x000fe20005000000 */
[----:B------:R-:W-:Y:S01]  /*5fb0*/  MUFU.TANH R27, R27 ;  /* 0x0000001b001b7308 */ /* 0x000fe20000002400 */
[----:B------:R-:W-:Y:S01]  /*5fc0*/  FSEL R121, R121, -INF , !P2 ;  /* 0xff80000079797808 */ /* 0x000fe20005000000 */
[----:B-1----:R-:W-:Y:S01]  /*5fd0*/  IMAD.IADD R64, R54, 0x1, -R105 ;  /* 0x0000000136407824 */ /* 0x002fe200078e0a69 */
[----:B------:R-:W-:Y:S01]  /*5fe0*/  FSEL R193, R193, -INF , !P2 ;  /* 0xff800000c1c17808 */ /* 0x000fe20005000000 */
[----:B------:R-:W-:Y:S01]  /*5ff0*/  IMAD.IADD R54, R52, 0x1, -R83 ;  /* 0x0000000134367824 */ /* 0x000fe200078e0a53 */
[----:B------:R-:W-:Y:S01]  /*6000*/  FSEL R124, R124, -INF , !P2 ;  /* 0xff8000007c7c7808 */ /* 0x000fe20005000000 */
[----:B------:R-:W-:Y:S01]  /*6010*/  IMAD.IADD R52, R52, 0x1, -R69 ;  /* 0x0000000134347824 */ /* 0x000fe200078e0a45 */
[-C--:B------:R-:W-:Y:S01]  /*6020*/  ISETP.GE.AND P5, PT, R109, R6.reuse, PT ;  /* 0x000000066d00720c */ /* 0x080fe20003fa6270 */
[----:B------:R-:W-:Y:S01]  /*6030*/  IMAD.IADD R109, R37, 0x1, -R109 ;  /* 0x00000001256d7824 */ /* 0x000fe200078e0a6d */
[-C--:B------:R-:W-:Y:S01]  /*6040*/  ISETP.GE.AND P4, PT, R105, R6.reuse, PT ;  /* 0x000000066900720c */ /* 0x080fe20003f86270 */
[----:B------:R-:W-:Y:S01]  /*6050*/  IMAD.IADD R105, R37, 0x1, -R105 ;  /* 0x0000000125697824 */ /* 0x000fe200078e0a69 */
[-C--:B------:R-:W-:Y:S01]  /*6060*/  ISETP.GE.AND P3, PT, R87, R6.reuse, PT ;  /* 0x000000065700720c */ /* 0x080fe20003f66270 */
[----:B------:R-:W-:Y:S01]  /*6070*/  IMAD.IADD R87, R37, 0x1, -R87 ;  /* 0x0000000125577824 */ /* 0x000fe200078e0a57 */
[----:B------:R-:W-:Y:S01]  /*6080*/  ISETP.GE.AND P2, PT, R83, R6, PT ;  /* 0x000000065300720c */ /* 0x000fe20003f46270 */
[----:B------:R-:W-:Y:S01]  /*6090*/  IMAD.IADD R83, R37, 0x1, -R83 ;  /* 0x0000000125537824 */ /* 0x000fe200078e0a53 */
[----:B------:R-:W-:Y:S01]  /*60a0*/  FSEL R125, R125, -INF , !P1 ;  /* 0xff8000007d7d7808 */ /* 0x000fe20004800000 */
[----:B------:R-:W-:Y:S01]  /*60b0*/  IMAD.IADD R37, R37, 0x1, -R69 ;  /* 0x0000000125257824 */ /* 0x000fe200078e0a45 */
[----:B------:R-:W-:Y:S01]  /*60c0*/  FSEL R97, R97, -INF , !P1 ;  /* 0xff80000061617808 */ /* 0x000fe20004800000 */
[----:B------:R-:W1:Y:S01]  /*60d0*/  MUFU.TANH R21, R21 ;  /* 0x0000001500157308 */ /* 0x000e620000002400 */
[----:B------:R-:W-:-:S02]  /*60e0*/  FSEL R115, R115, -INF , !P1 ;  /* 0xff80000073737808 */ /* 0x000fc40004800000 */
[----:B------:R-:W-:Y:S02]  /*60f0*/  FSEL R100, R100, -INF , !P1 ;  /* 0xff80000064647808 */ /* 0x000fe40004800000 */
[----:B------:R-:W-:Y:S01]  /*6100*/  ISETP.GE.AND P1, PT, R69, R6, PT ;  /* 0x000000064500720c */ /* 0x000fe20003f26270 */
[----:B------:R-:W-:Y:S01]  /*6110*/  FMUL.FTZ R69, R20, UR5 ;  /* 0x0000000514457c20 */ /* 0x000fe20008410000 */
[----:B---3--:R-:W-:Y:S01]  /*6120*/  I2FP.F32.S32 R44, R75 ;  /* 0x0000004b002c7245 */ /* 0x008fe20000201400 */
[----:B------:R-:W-:Y:S01]  /*6130*/  FMUL.FTZ R20, R173, UR5 ;  /* 0x00000005ad147c20 */ /* 0x000fe20008410000 */
[----:B------:R-:W-:Y:S01]  /*6140*/  IABS R108, R108 ;  /* 0x0000006c006c7213 */ /* 0x000fe20000000000 */
[----:B------:R-:W2:Y:S01]  /*6150*/  MUFU.TANH R65, R65 ;  /* 0x0000004100417308 */ /* 0x000ea20000002400 */
[----:B------:R-:W-:Y:S01]  /*6160*/  IABS R66, R66 ;  /* 0x0000004200427213 */ /* 0x000fe20000000000 */
[----:B----4-:R-:W-:Y:S01]  /*6170*/  FFMA.FTZ R177, R44, -R0, R73 ;  /* 0x800000002cb17223 */ /* 0x010fe20000010049 */
[----:B------:R-:W-:-:S02]  /*6180*/  IABS R58, R58 ;  /* 0x0000003a003a7213 */ /* 0x000fc40000000000 */
[----:B------:R-:W-:Y:S02]  /*6190*/  I2FP.F32.S32 R66, R66 ;  /* 0x0000004200427245 */ /* 0x000fe40000201400 */
[----:B------:R-:W-:Y:S01]  /*61a0*/  I2FP.F32.S32 R58, R58 ;  /* 0x0000003a003a7245 */ /* 0x000fe20000201400 */
[----:B------:R3:W-:Y:S01]  /*61b0*/  MUFU.TANH R73, R20 ;  /* 0x0000001400497308 */ /* 0x0007e20000002400 */
[----:B------:R-:W-:Y:S02]  /*61c0*/  IABS R70, R70 ;  /* 0x0000004600467213 */ /* 0x000fe40000000000 */
[----:B------:R-:W-:Y:S01]  /*61d0*/  IABS R50, R50 ;  /* 0x0000003200327213 */ /* 0x000fe20000000000 */
[----:B-----5:R-:W-:Y:S01]  /*61e0*/  FFMA.FTZ R75, R58, -R0, R89 ;  /* 0x800000003a4b7223 */ /* 0x020fe20000010059 */
[----:B------:R-:W-:Y:S02]  /*61f0*/  IABS R84, R84 ;  /* 0x0000005400547213 */ /* 0x000fe40000000000 */
[----:B------:R-:W-:Y:S01]  /*6200*/  IABS R80, R80 ;  /* 0x0000005000507213 */ /* 0x000fe20000000000 */
[----:B------:R-:W4:Y:S01]  /*6210*/  MUFU.TANH R67, R67 ;  /* 0x0000004300437308 */ /* 0x000f220000002400 */
[----:B------:R-:W-:-:S02]  /*6220*/  IABS R76, R76 ;  /* 0x0000004c004c7213 */ /* 0x000fc40000000000 */
[----:B------:R-:W-:Y:S02]  /*6230*/  I2FP.F32.S32 R70, R70 ;  /* 0x0000004600467245 */ /* 0x000fe40000201400 */
[----:B------:R-:W-:Y:S02]  /*6240*/  IABS R68, R68 ;  /* 0x0000004400447213 */ /* 0x000fe40000000000 */
[----:B------:R-:W-:Y:S01]  /*6250*/  I2FP.F32.S32 R84, R84 ;  /* 0x0000005400547245 */ /* 0x000fe20000201400 */
[----:B------:R5:W-:Y:S01]  /*6260*/  MUFU.TANH R89, R22 ;  /* 0x0000001600597308 */ /* 0x000be20000002400 */
[----:B------:R-:W-:Y:S01]  /*6270*/  I2FP.F32.S32 R80, R80 ;  /* 0x0000005000507245 */ /* 0x000fe20000201400 */
[----:B-1----:R-:W-:Y:S01]  /*6280*/  FFMA.FTZ R173, R70, -R0, R21 ;  /* 0x8000000046ad7223 */ /* 0x002fe20000010015 */
[----:B---3--:R-:W-:Y:S01]  /*6290*/  I2FP.F32.S32 R20, R108 ;  /* 0x0000006c00147245 */ /* 0x008fe20000201400 */
[----:B--2---:R-:W-:Y:S01]  /*62a0*/  FFMA.FTZ R65, R84, -R0, R65 ;  /* 0x8000000054417223 */ /* 0x004fe20000010041 */
[----:B------:R-:W-:-:S02]  /*62b0*/  I2FP.F32.S32 R76, R76 ;  /* 0x0000004c004c7245 */ /* 0x000fc40000201400 */
[----:B------:R-:W-:Y:S01]  /*62c0*/  IABS R60, R60 ;  /* 0x0000003c003c7213 */ /* 0x000fe20000000000 */
[-C--:B------:R-:W-:Y:S01]  /*62d0*/  FFMA.FTZ R20, R20, -R0.reuse, R23 ;  /* 0x8000000014147223 */ /* 0x080fe20000010017 */
[----:B------:R-:W-:Y:S01]  /*62e0*/  FFMA.FTZ R23, R66, -R0, R25 ;  /* 0x8000000042177223 */ /* 0x000fe20000010019 */
[----:B------:R-:W-:Y:S01]  /*62f0*/  MUFU.TANH R127, R46 ;  /* 0x0000002e007f7308 */ /* 0x000fe20000002400 */
[----:B------:R-:W-:Y:S01]  /*6300*/  IABS R54, R54 ;  /* 0x0000003600367213 */ /* 0x000fe20000000000 */
[----:B----4-:R-:W-:Y:S01]  /*6310*/  FFMA.FTZ R67, R80, -R0, R67 ;  /* 0x8000000050437223 */ /* 0x010fe20000010043 */
[----:B------:R-:W-:Y:S01]  /*6320*/  I2FP.F32.S32 R68, R68 ;  /* 0x0000004400447245 */ /* 0x000fe20000201400 */
[----:B------:R-:W-:Y:S01]  /*6330*/  FFMA.FTZ R79, R76, -R0, R79 ;  /* 0x800000004c4f7223 */ /* 0x000fe2000001004f */
[----:B------:R-:W-:Y:S02]  /*6340*/  IABS R87, R87 ;  /* 0x0000005700577213 */ /* 0x000fe40000000000 */
[----:B------:R-:W-:Y:S01]  /*6350*/  IABS R112, R112 ;  /* 0x0000007000707213 */ /* 0x000fe20000000000 */
[----:B------:R-:W-:Y:S01]  /*6360*/  MUFU.TANH R25, R174 ;  /* 0x000000ae00197308 */ /* 0x000fe20000002400 */
[----:B-----5:R-:W-:Y:S01]  /*6370*/  IABS R22, R109 ;  /* 0x0000006d00167213 */ /* 0x020fe20000000000 */
[----:B------:R-:W-:Y:S01]  /*6380*/  FFMA.FTZ R73, R68, -R0, R73 ;  /* 0x8000000044497223 */ /* 0x000fe20000010049 */
[----:B------:R-:W-:-:S02]  /*6390*/  IABS R86, R86 ;  /* 0x0000005600567213 */ /* 0x000fc40000000000 */
[----:B------:R-:W-:Y:S02]  /*63a0*/  I2FP.F32.S32 R22, R22 ;  /* 0x0000001600167245 */ /* 0x000fe40000201400 */
[----:B------:R-:W-:Y:S01]  /*63b0*/  I2FP.F32.S32 R84, R87 ;  /* 0x0000005700547245 */ /* 0x000fe20000201400 */
[----:B------:R-:W-:Y:S01]  /*63c0*/  MUFU.TANH R109, R8 ;  /* 0x00000008006d7308 */ /* 0x000fe20000002400 */
[----:B------:R-:W-:Y:S01]  /*63d0*/  I2FP.F32.S32 R68, R112 ;  /* 0x0000007000447245 */ /* 0x000fe20000201400 */
[----:B------:R-:W-:Y:S01]  /*63e0*/  FFMA.FTZ R108, R22, -R0, R27 ;  /* 0x80000000166c7223 */ /* 0x000fe2000001001b */
[----:B------:R-:W-:Y:S01]  /*63f0*/  I2FP.F32.S32 R86, R86 ;  /* 0x0000005600567245 */ /* 0x000fe20000201400 */
[-C--:B------:R-:W-:Y:S01]  /*6400*/  FFMA.FTZ R84, R84, -R0.reuse, R137 ;  /* 0x8000000054547223 */ /* 0x080fe20000010089 */
[----:B------:R-:W-:Y:S01]  /*6410*/  FSEL R177, R177, -INF , !P0 ;  /* 0xff800000b1b17808 */ /* 0x000fe20004000000 */
[----:B------:R-:W-:Y:S01]  /*6420*/  FFMA.FTZ R68, R68, -R0, R113 ;  /* 0x8000000044447223 */ /* 0x000fe20000010071 */
[----:B------:R-:W-:Y:S01]  /*6430*/  FSEL R112, R79, -INF , !P0 ;  /* 0xff8000004f707808 */ /* 0x000fe20004000000 */
[----:B------:R-:W1:Y:S01]  /*6440*/  MUFU.TANH R139, R24 ;  /* 0x00000018008b7308 */ /* 0x000e620000002400 */
[----:B------:R-:W-:-:S02]  /*6450*/  IABS R74, R74 ;  /* 0x0000004a004a7213 */ /* 0x000fc40000000000 */
[----:B------:R-:W-:Y:S02]  /*6460*/  IABS R62, R62 ;  /* 0x0000003e003e7213 */ /* 0x000fe40000000000 */
[----:B------:R-:W-:Y:S02]  /*6470*/  IABS R88, R88 ;  /* 0x0000005800587213 */ /* 0x000fe40000000000 */
[----:B------:R-:W-:Y:S01]  /*6480*/  IABS R52, R52 ;  /* 0x0000003400347213 */ /* 0x000fe20000000000 */
[----:B------:R2:W-:Y:S01]  /*6490*/  MUFU.TANH R27, R10 ;  /* 0x0000000a001b7308 */ /* 0x0005e20000002400 */
[----:B------:R-:W-:Y:S02]  /*64a0*/  IABS R56, R56 ;  /* 0x0000003800387213 */ /* 0x000fe40000000000 */
[----:B------:R-:W-:Y:S02]  /*64b0*/  IABS R78, R78 ;  /* 0x0000004e004e7213 */ /* 0x000fe40000000000 */
[----:B------:R-:W-:-:S02]  /*64c0*/  IABS R64, R64 ;  /* 0x0000004000407213 */ /* 0x000fc40000000000 */
[----:B------:R-:W-:Y:S01]  /*64d0*/  IABS R110, R110 ;  /* 0x0000006e006e7213 */ /* 0x000fe20000000000 */
[----:B------:R-:W3:Y:S01]  /*64e0*/  MUFU.TANH R69, R69 ;  /* 0x0000004500457308 */ /* 0x000ee20000002400 */
[----:B------:R-:W-:Y:S01]  /*64f0*/  IABS R105, R105 ;  /* 0x0000006900697213 */ /* 0x000fe20000000000 */
[----:B-1----:R-:W-:Y:S01]  /*6500*/  FFMA.FTZ R139, R86, -R0, R139 ;  /* 0x80000000568b7223 */ /* 0x002fe2000001008b */
[----:B------:R-:W-:Y:S02]  /*6510*/  I2FP.F32.S32 R24, R50 ;  /* 0x0000003200187245 */ /* 0x000fe40000201400 */
[----:B------:R-:W-:Y:S02]  /*6520*/  IABS R122, R122 ;  /* 0x0000007a007a7213 */ /* 0x000fe40000000000 */
[----:B------:R-:W-:Y:S01]  /*6530*/  IABS R83, R83 ;  /* 0x0000005300537213 */ /* 0x000fe20000000000 */
[----:B------:R-:W1:Y:S01]  /*6540*/  MUFU.TANH R9, R9 ;  /* 0x0000000900097308 */ /* 0x000e620000002400 */
[----:B------:R-:W-:Y:S01]  /*6550*/  IABS R37, R37 ;  /* 0x0000002500257213 */ /* 0x000fe20000000000 */
[----:B--2---:R-:W-:Y:S01]  /*6560*/  FFMA.FTZ R10, R24, -R0, R25 ;  /* 0x80000000180a7223 */ /* 0x004fe20000010019 */
[----:B------:R-:W-:-:S02]  /*6570*/  I2FP.F32.S32 R24, R54 ;  /* 0x0000003600187245 */ /* 0x000fc40000201400 */
[----:B------:R-:W-:Y:S02]  /*6580*/  I2FP.F32.S32 R74, R74 ;  /* 0x0000004a004a7245 */ /* 0x000fe40000201400 */
[----:B------:R-:W-:Y:S01]  /*6590*/  I2FP.F32.S32 R62, R62 ;  /* 0x0000003e003e7245 */ /* 0x000fe20000201400 */
[----:B------:R-:W2:Y:S01]  /*65a0*/  MUFU.TANH R135, R48 ;  /* 0x0000003000877308 */ /* 0x000ea20000002400 */
[-C--:B------:R-:W-:Y:S01]  /*65b0*/  FFMA.FTZ R24, R24, -R0.reuse, R109 ;  /* 0x8000000018187223 */ /* 0x080fe2000001006d */
[----:B------:R-:W-:Y:S01]  /*65c0*/  FSEL R109, R65, -INF , !P0 ;  /* 0xff800000416d7808 */ /* 0x000fe20004000000 */
[----:B---3--:R-:W-:Y:S01]  /*65d0*/  FFMA.FTZ R69, R74, -R0, R69 ;  /* 0x800000004a457223 */ /* 0x008fe20000010045 */
[----:B------:R-:W-:Y:S01]  /*65e0*/  I2FP.F32.S32 R88, R88 ;  /* 0x0000005800587245 */ /* 0x000fe20000201400 */
[----:B------:R-:W-:Y:S01]  /*65f0*/  FFMA.FTZ R85, R62, -R0, R85 ;  /* 0x800000003e557223 */ /* 0x000fe20000010055 */
[----:B------:R-:W-:Y:S02]  /*6600*/  I2FP.F32.S32 R52, R52 ;  /* 0x0000003400347245 */ /* 0x000fe40000201400 */
[----:B------:R-:W3:Y:S01]  /*6610*/  MUFU.TANH R141, R172 ;  /* 0x000000ac008d7308 */ /* 0x000ee20000002400 */
[----:B------:R-:W-:Y:S01]  /*6620*/  I2FP.F32.S32 R56, R56 ;  /* 0x0000003800387245 */ /* 0x000fe20000201400 */
[----:B------:R-:W-:Y:S01]  /*6630*/  FFMA.FTZ R89, R88, -R0, R89 ;  /* 0x8000000058597223 */ /* 0x000fe20000010059 */
[----:B------:R-:W-:-:S02]  /*6640*/  I2FP.F32.S32 R78, R78 ;  /* 0x0000004e004e7245 */ /* 0x000fc40000201400 */
[----:B------:R-:W-:Y:S02]  /*6650*/  I2FP.F32.S32 R64, R64 ;  /* 0x0000004000407245 */ /* 0x000fe40000201400 */
[----:B------:R-:W-:Y:S01]  /*6660*/  I2FP.F32.S32 R110, R110 ;  /* 0x0000006e006e7245 */ /* 0x000fe20000201400 */
[----:B------:R-:W4:Y:S01]  /*6670*/  MUFU.TANH R21, R26 ;  /* 0x0000001a00157308 */ /* 0x000f220000002400 */
[----:B------:R-:W-:Y:S01]  /*6680*/  I2FP.F32.S32 R86, R105 ;  /* 0x0000006900567245 */ /* 0x000fe20000201400 */
[----:B------:R-:W-:Y:S01]  /*6690*/  FFMA.FTZ R8, R64, -R0, R107 ;  /* 0x8000000040087223 */ /* 0x000fe2000001006b */
[----:B------:R-:W-:Y:S01]  /*66a0*/  I2FP.F32.S32 R122, R122 ;  /* 0x0000007a007a7245 */ /* 0x000fe20000201400 */
[-C--:B------:R-:W-:Y:S01]  /*66b0*/  FFMA.FTZ R22, R110, -R0.reuse, R119 ;  /* 0x800000006e167223 */ /* 0x080fe20000010077 */
[----:B------:R-:W-:Y:S01]  /*66c0*/  I2FP.F32.S32 R80, R83 ;  /* 0x0000005300507245 */ /* 0x000fe20000201400 */
[-C--:B-1----:R-:W-:Y:S01]  /*66d0*/  FFMA.FTZ R83, R52, -R0.reuse, R9 ;  /* 0x8000000034537223 */ /* 0x082fe20000010009 */
[-C--:B--2---:R-:W-:Y:S01]  /*66e0*/  FFMA.FTZ R86, R86, -R0.reuse, R135 ;  /* 0x8000000056567223 */ /* 0x084fe20000010087 */
[----:B------:R-:W1:Y:S01]  /*66f0*/  MUFU.TANH R175, R175 ;  /* 0x000000af00af7308 */ /* 0x000e620000002400 */
[----:B------:R-:W-:Y:S01]  /*6700*/  FSEL R107, R89, -INF , !P6 ;  /* 0xff800000596b7808 */ /* 0x000fe20007000000 */
[-C--:B---3--:R-:W-:Y:S01]  /*6710*/  FFMA.FTZ R74, R56, -R0.reuse, R141 ;  /* 0x80000000384a7223 */ /* 0x088fe2000001008d */
[----:B------:R-:W-:Y:S01]  /*6720*/  FFMA.FTZ R80, R80, -R0, R27 ;  /* 0x8000000050507223 */ /* 0x000fe2000001001b */
[----:B------:R-:W-:-:S02]  /*6730*/  FSEL R76, R85, -INF , !P4 ;  /* 0xff800000554c7808 */ /* 0x000fc40006000000 */
[----:B------:R-:W-:Y:S02]  /*6740*/  FSEL R119, R139, -INF , !P6 ;  /* 0xff8000008b777808 */ /* 0x000fe40007000000 */
[----:B------:R1:W2:Y:S01]  /*6750*/  MUFU.TANH R25, R11 ;  /* 0x0000000b00197308 */ /* 0x0002a20000002400 */
[----:B------:R-:W-:Y:S01]  /*6760*/  FSEL R173, R173, -INF , !P5 ;  /* 0xff800000adad7808 */ /* 0x000fe20006800000 */
[----:B----4-:R-:W-:Y:S01]  /*6770*/  FFMA.FTZ R21, R78, -R0, R21 ;  /* 0x800000004e157223 */ /* 0x010fe20000010015 */
[----:B------:R-:W-:Y:S02]  /*6780*/  I2FP.F32.S32 R26, R60 ;  /* 0x0000003c001a7245 */ /* 0x000fe40000201400 */
[----:B------:R-:W-:Y:S02]  /*6790*/  FSEL R105, R20, -INF , !P5 ;  /* 0xff80000014697808 */ /* 0x000fe40006800000 */
[----:B------:R-:W-:Y:S01]  /*67a0*/  FSEL R110, R21, -INF , !P6 ;  /* 0xff800000156e7808 */ /* 0x000fe20007000000 */
[----:B------:R-:W-:Y:S01]  /*67b0*/  FFMA.FTZ R87, R26, -R0, R127 ;  /* 0x800000001a577223 */ /* 0x000fe2000001007f */
[----:B------:R-:W-:-:S02]  /*67c0*/  FSEL R127, R67, -INF , !P0 ;  /* 0xff800000437f7808 */ /* 0x000fc40004000000 */
[----:B------:R-:W-:Y:S02]  /*67d0*/  ISETP.GE.U32.AND P0, PT, R6, 0x81, PT ;  /* 0x000000810600780c */ /* 0x000fe40003f06070 */
[----:B------:R-:W-:Y:S02]  /*67e0*/  I2FP.F32.S32 R26, R37 ;  /* 0x00000025001a7245 */ /* 0x000fe40000201400 */
[----:B------:R-:W-:Y:S02]  /*67f0*/  FSEL R113, R23, -INF , !P5 ;  /* 0xff80000017717808 */ /* 0x000fe40006800000 */
[----:B------:R-:W-:Y:S01]  /*6800*/  FSEL R108, R108, -INF , !P5 ;  /* 0xff8000006c6c7808 */ /* 0x000fe20006800000 */
[-C--:B-1----:R-:W-:Y:S01]  /*6810*/  FFMA.FTZ R11, R122, -R0.reuse, R175 ;  /* 0x800000007a0b7223 */ /* 0x082fe200000100af */
[----:B--2---:R-:W-:Y:S01]  /*6820*/  FFMA.FTZ R9, R26, -R0, R25 ;  /* 0x800000001a097223 */ /* 0x004fe20000010019 */
        /* <DEDUP_REMOVED lines=63> */
.L_x_900:
[----:B------:R-:W-:Y:S05]  /*6c20*/  BSYNC.RECONVERGENT B0 ;  /* 0x0000000000007941 */ /* 0x000fea0003800200 */
.L_x_899:
[----:B------:R-:W0:Y:S02]  /*6c30*/  LDGDEPBAR ;  /* 0x00000000000079af */ /* 0x000e240000000000 */
.L_x_898:
        /* <DEDUP_REMOVED lines=55> */
[----:B-1----:R-:W1:Y:S01]  /*6fb0*/  SHFL.BFLY PT, R20, R9, 0x2, 0x1f ;  /* 0x0c401f0009147f89 */ /* 0x002e6200000e0000 */
[----:B------:R-:W-:-:S02]  /*6fc0*/  FMNMX3.FTZ R8, R8, R205, R131, !PT ;  /* 0x000000cd08087276 */ /* 0x000fc40007810083 */
[----:B------:R-:W-:Y:S02]  /*6fd0*/  FMNMX.FTZ R3, R83, R2, !PT ;  /* 0x0000000253037209 */ /* 0x000fe40007810000 */
[----:B------:R-:W-:Y:S02]  /*6fe0*/  FMNMX3.FTZ R2, R11, R84, R80, !PT ;  /* 0x000000540b027276 */ /* 0x000fe40007810050 */
[----:B------:R-:W-:Y:S01]  /*6ff0*/  FMNMX3.FTZ R8, R8, R129, R123, !PT ;  /* 0x0000008108087276 */ /* 0x000fe2000781007b */
[----:B------:R-:W3:Y:S01]  /*7000*/  SHFL.BFLY PT, R10, R3, 0x2, 0x1f ;  /* 0x0c401f00030a7f89 */ /* 0x000ee200000e0000 */
[----:B------:R-:W-:Y:S02]  /*7010*/  FMNMX.FTZ R2, R79, R2, !PT ;  /* 0x000000024f027209 */ /* 0x000fe40007810000 */
[----:B------:R-:W-:Y:S02]  /*7020*/  FMNMX3.FTZ R8, R8, R121, R97, !PT ;  /* 0x0000007908087276 */ /* 0x000fe40007810061 */
[----:B------:R-:W-:Y:S01]  /*7030*/  IADD3 R210, PT, PT, R181, R180, RZ ;  /* 0x000000b4b5d27210 */ /* 0x000fe20007ffe0ff */
[----:B------:R-:W4:Y:S01]  /*7040*/  SHFL.BFLY PT, R11, R2, 0x2, 0x1f ;  /* 0x0c401f00020b7f89 */ /* 0x000f2200000e0000 */
[----:B------:R-:W-:-:S02]  /*7050*/  FMNMX3.FTZ R8, R8, R109, R107, !PT ;  /* 0x0000006d08087276 */ /* 0x000fc4000781006b */
[----:B------:R-:W-:Y:S02]  /*7060*/  LEA R210, R210, UR4, 0x1 ;  /* 0x00000004d2d27c11 */ /* 0x000fe4000f8e08ff */
[----:B------:R-:W-:Y:S02]  /*7070*/  FMNMX3.FTZ R8, R8, R105, R69, !PT ;  /* 0x0000006908087276 */ /* 0x000fe40007810045 */
[----:B------:R-:W-:Y:S01]  /*7080*/  IADD3 R208, PT, PT, R5, R210, RZ ;  /* 0x000000d205d07210 */ /* 0x000fe20007ffe0ff */
[----:B------:R-:W-:Y:S01]  /*7090*/  LDSM.16.MT88.4 R148, [R210+0x4000] ;  /* 0x00400000d294783b */ /* 0x000fe20000004200 */
[----:B------:R-:W-:Y:S02]  /*70a0*/  FMNMX3.FTZ R8, R8, R68, R67, !PT ;  /* 0x0000004408087276 */ /* 0x000fe40007810043 */
[----:B-1----:R-:W-:Y:S01]  /*70b0*/  FMNMX.FTZ R20, R9, R20, !PT ;  /* 0x0000001409147209 */ /* 0x002fe20007810000 */
[----:B------:R-:W-:Y:S01]  /*70c0*/  LDSM.16.MT88.4 R24, [R210+0x4400] ;  /* 0x00440000d218783b */ /* 0x000fe20000004200 */
[----:B------:R-:W-:-:S03]  /*70d0*/  FMNMX.FTZ R8, R65, R8, !PT ;  /* 0x0000000841087209 */ /* 0x000fc60007810000 */
[----:B------:R-:W1:Y:S01]  /*70e0*/  SHFL.BFLY PT, R37, R20, 0x1, 0x1f ;  /* 0x0c201f0014257f89 */ /* 0x000e6200000e0000 */
[----:B---3--:R-:W-:-:S03]  /*70f0*/  FMNMX.FTZ R10, R3, R10, !PT ;  /* 0x0000000a030a7209 */ /* 0x008fc60007810000 */
[----:B------:R-:W3:Y:S04]  /*7100*/  SHFL.BFLY PT, R9, R8, 0x2, 0x1f ;  /* 0x0c401f0008097f89 */ /* 0x000ee800000e0000 */
[----:B------:R-:W5:Y:S01]  /*7110*/  SHFL.BFLY PT, R3, R10, 0x1, 0x1f ;  /* 0x0c201f000a037f89 */ /* 0x000f6200000e0000 */
[----:B----4-:R-:W-:-:S05]  /*7120*/  FMNMX.FTZ R11, R2, R11, !PT ;  /* 0x0000000b020b7209 */ /* 0x010fca0007810000 */
[----:B------:R-:W4:Y:S01]  /*7130*/  SHFL.BFLY PT, R2, R11, 0x1, 0x1f ;  /* 0x0c201f000b027f89 */ /* 0x000f2200000e0000 */
        /* <DEDUP_REMOVED lines=8> */
[----:B------:R-:W-:Y:S01]  /*71c0*/  FMUL.FTZ R88, R3, UR5 ;  /* 0x0000000503587c20 */ /* 0x000fe20008410000 */
[----:B----4-:R-:W-:Y:S01]  /*71d0*/  FMNMX.FTZ R2, R11, R2, !PT ;  /* 0x000000020b027209 */ /* 0x010fe20007810000 */
[--C-:B------:R-:W-:Y:S01]  /*71e0*/  FFMA.FTZ R21, R81, UR5, -R78.reuse ;  /* 0x0000000551157c23 */ /* 0x100fe2000801084e */
[--C-:B------:R-:W-:Y:S01]  /*71f0*/  FFMA.FTZ R66, R45, UR5, -R78.reuse ;  /* 0x000000052d427c23 */ /* 0x100fe2000801084e */
[--C-:B------:R-:W-:Y:S01]  /*7200*/  FFMA.FTZ R5, R63, UR5, -R78.reuse ;  /* 0x000000053f057c23 */ /* 0x100fe2000801084e */
[----:B------:R-:W-:Y:S01]  /*7210*/  FSEL R88, R88, RZ, P1 ;  /* 0x000000ff58587208 */ /* 0x000fe20000800000 */
[C---:B------:R-:W-:Y:S01]  /*7220*/  FMUL.FTZ R81, R2.reuse, UR5 ;  /* 0x0000000502517c20 */ /* 0x040fe20008410000 */
[----:B------:R-:W-:Y:S01]  /*7230*/  FSETP.NEU.FTZ.AND P1, PT, R2, -INF , PT ;  /* 0xff8000000200780b */ /* 0x000fe20003f3d000 */
[----:B------:R-:W-:Y:S01]  /*7240*/  FFMA.FTZ R64, R133, UR5, -R78 ;  /* 0x0000000585407c23 */ /* 0x000fe2000801084e */
[----:B------:R-:W-:Y:S01]  /*7250*/  MUFU.EX2 R66, R66 ;  /* 0x0000004200427308 */ /* 0x000fe20000000800 */
[--C-:B------:R-:W-:Y:S01]  /*7260*/  FFMA.FTZ R10, R57, UR5, -R88.reuse ;  /* 0x00000005390a7c23 */ /* 0x100fe20008010858 */
[----:B------:R-:W-:Y:S01]  /*7270*/  FSEL R81, R81, RZ, P1 ;  /* 0x000000ff51517208 */ /* 0x000fe20000800000 */
        /* <DEDUP_REMOVED lines=8> */
[----:B-1----:R-:W-:Y:S01]  /*7300*/  FMNMX.FTZ R36, R9, R8, !PT ;  /* 0x0000000809247209 */ /* 0x002fe20007810000 */
[----:B------:R-:W1:Y:S01]  /*7310*/  MUFU.EX2 R58, R58 ;  /* 0x0000003a003a7308 */ /* 0x000e620000000800 */
[--C-:B------:R-:W-:Y:S01]  /*7320*/  FFMA.FTZ R46, R33, UR5, -R88.reuse ;  /* 0x00000005212e7c23 */ /* 0x100fe20008010858 */
[--C-:B------:R-:W-:Y:S01]  /*7330*/  FFMA.FTZ R40, R19, UR5, -R88.reuse ;  /* 0x0000000513287c23 */ /* 0x100fe20008010858 */
[C---:B------:R-:W-:Y:S01]  /*7340*/  FSETP.NEU.FTZ.AND P1, PT, R36.reuse, -INF , PT ;  /* 0xff8000002400780b */ /* 0x040fe20003f3d000 */
[----:B------:R-:W-:Y:S01]  /*7350*/  FMUL.FTZ R70, R36, UR5 ;  /* 0x0000000524467c20 */ /* 0x000fe20008410000 */
[----:B------:R-:W-:Y:S01]  /*7360*/  MUFU.EX2 R51, R20 ;  /* 0x0000001400337308 */ /* 0x000fe20000000800 */
[----:B------:R-:W-:Y:S01]  /*7370*/  FFMA.FTZ R33, R17, UR5, -R88 ;  /* 0x0000000511217c23 */ /* 0x000fe20008010858 */
[--C-:B------:R-:W-:Y:S01]  /*7380*/  FFMA.FTZ R44, R16, UR5, -R81.reuse ;  /* 0x00000005102c7c23 */ /* 0x100fe20008010851 */
[----:B--2---:R-:W2:Y:S01]  /*7390*/  LDSM.16.MT88.4 R8, [R208+0x4000] ;  /* 0x00400000d008783b */ /* 0x004ea20000004200 */
        /* <DEDUP_REMOVED lines=11> */
[----:B-1----:R-:W-:Y:S01]  /*7450*/  F2FP.F16.F32.PACK_AB R136, R58, R59 ;  /* 0x0000003b3a88723e */ /* 0x002fe200000000ff */
[----:B------:R-:W-:Y:S01]  /*7460*/  FFMA.FTZ R39, R31, UR5, -R88 ;  /* 0x000000051f277c23 */ /* 0x000fe20008010858 */
[----:B------:R-:W-:Y:S01]  /*7470*/  MUFU.EX2 R52, R52 ;  /* 0x0000003400347308 */ /* 0x000fe20000000800 */
[--C-:B------:R-:W-:Y:S01]  /*7480*/  FFMA.FTZ R35, R38, UR5, -R81.reuse ;  /* 0x0000000526237c23 */ /* 0x100fe20008010851 */
[----:B---3--:R-:W-:Y:S01]  /*7490*/  F2FP.F16.F32.PACK_AB R138, R54, R51 ;  /* 0x00000033368a723e */ /* 0x008fe200000000ff */
[--C-:B------:R-:W-:Y:S01]  /*74a0*/  FFMA.FTZ R38, R34, UR5, -R81.reuse ;  /* 0x0000000522267c23 */ /* 0x100fe20008010851 */
[----:B------:R1:W3:Y:S01]  /*74b0*/  MUFU.EX2 R45, R18 ;  /* 0x00000012002d7308 */ /* 0x0002e20000000800 */
[--C-:B------:R-:W-:Y:S01]  /*74c0*/  FFMA.FTZ R31, R32, UR5, -R81.reuse ;  /* 0x00000005201f7c23 */ /* 0x100fe20008010851 */
[--C-:B------:R-:W-:Y:S01]  /*74d0*/  FFMA.FTZ R48, R12, UR5, -R70.reuse ;  /* 0x000000050c307c23 */ /* 0x100fe20008010846 */
[--C-:B------:R-:W-:Y:S01]  /*74e0*/  FFMA.FTZ R34, R41, UR5, -R70.reuse ;  /* 0x0000000529227c23 */ /* 0x100fe20008010846 */
[----:B------:R-:W5:Y:S01]  /*74f0*/  MUFU.EX2 R57, R21 ;  /* 0x0000001500397308 */ /* 0x000f620000000800 */
[--C-:B------:R-:W-:Y:S01]  /*7500*/  FFMA.FTZ R77, R77, UR5, -R70.reuse ;  /* 0x000000054d4d7c23 */ /* 0x100fe20008010846 */
[----:B----4-:R-:W-:Y:S01]  /*7510*/  F2FP.F16.F32.PACK_AB R137, R60, R61 ;  /* 0x0000003d3c89723e */ /* 0x010fe200000000ff */
[----:B------:R-:W-:Y:S01]  /*7520*/  FFMA.FTZ R12, R47, UR5, -R70 ;  /* 0x000000052f0c7c23 */ /* 0x000fe20008010846 */
[----:B------:R-:W-:Y:S01]  /*7530*/  MUFU.EX2 R64, R64 ;  /* 0x0000004000407308 */ /* 0x000fe20000000800 */
[--C-:B------:R-:W-:Y:S01]  /*7540*/  FFMA.FTZ R30, R15, UR5, -R88.reuse ;  /* 0x000000050f1e7c23 */ /* 0x100fe20008010858 */
[--C-:B------:R-:W-:Y:S01]  /*7550*/  FFMA.FTZ R32, R71, UR5, -R88.reuse ;  /* 0x0000000547207c23 */ /* 0x100fe20008010858 */
[----:B------:R-:W-:Y:S01]  /*7560*/  FFMA.FTZ R29, R29, UR5, -R88 ;  /* 0x000000051d1d7c23 */ /* 0x000fe20008010858 */
[----:B------:R-:W4:Y:S01]  /*7570*/  MUFU.EX2 R55, R5 ;  /* 0x0000000500377308 */ /* 0x000f220000000800 */
[--C-:B------:R-:W-:Y:S01]  /*7580*/  FFMA.FTZ R71, R72, UR5, -R81.reuse ;  /* 0x0000000548477c23 */ /* 0x100fe20008010851 */
[----:B-1----:R-:W1:Y:S01]  /*7590*/  LDSM.16.MT88.4 R16, [R208+0x4400] ;  /* 0x00440000d010783b */ /* 0x002e620000004200 */
[----:B---3--:R-:W-:Y:S01]  /*75a0*/  F2FP.F16.F32.PACK_AB R139, R45, R52 ;  /* 0x000000342d8b723e */ /* 0x008fe200000000ff */
[----:B------:R-:W-:Y:S01]  /*75b0*/  MUFU.EX2 R63, R63 ;  /* 0x0000003f003f7308 */ /* 0x000fe20000000800 */
[--C-:B------:R-:W-:Y:S01]  /*75c0*/  FFMA.FTZ R82, R82, UR5, -R81.reuse ;  /* 0x0000000552527c23 */ /* 0x100fe20008010851 */
[----:B-----5:R-:W-:Y:S01]  /*75d0*/  F2FP.F16.F32.PACK_AB R132, R66, R57 ;  /* 0x000000394284723e */ /* 0x020fe200000000ff */
[----:B------:R-:W3:Y:S01]  /*75e0*/  LDSM.16.MT88.4 R20, [R210+0x4800] ;  /* 0x00480000d214783b */ /* 0x000ee20000004200 */
[----:B------:R-:W5:Y:S01]  /*75f0*/  MUFU.EX2 R62, R62 ;  /* 0x0000003e003e7308 */ /* 0x000f620000000800 */
[--C-:B------:R-:W-:Y:S01]  /*7600*/  FFMA.FTZ R98, R98, UR5, -R81.reuse ;  /* 0x0000000562627c23 */ /* 0x100fe20008010851 */
[C---:B------:R-:W-:Y:S01]  /*7610*/  HMMA.16816.F32 R160, R136.reuse, R148, RZ ;  /* 0x0000009488a0723c */ /* 0x040fe200000018ff */
[----:B------:R-:W-:Y:S01]  /*7620*/  FFMA.FTZ R117, R117, UR5, -R70 ;  /* 0x0000000575757c23 */ /* 0x000fe20008010846 */
[----:B------:R-:W-:Y:S01]  /*7630*/  MUFU.EX2 R56, R56 ;  /* 0x0000003800387308 */ /* 0x000fe20000000800 */
[----:B------:R-:W-:Y:S01]  /*7640*/  FFMA.FTZ R103, R103, UR5, -R88 ;  /* 0x0000000567677c23 */ /* 0x000fe20008010858 */
[----:B----4-:R-:W-:Y:S01]  /*7650*/  F2FP.F16.F32.PACK_AB R134, R55, R64 ;  /* 0x000000403786723e */ /* 0x010fe200000000ff */
[--C-:B------:R-:W-:Y:S01]  /*7660*/  FFMA.FTZ R5, R49, UR5, -R78.reuse ;  /* 0x0000000531057c23 */ /* 0x100fe2000801084e */
[----:B------:R-:W4:Y:S01]  /*7670*/  MUFU.EX2 R53, R53 ;  /* 0x0000003500357308 */ /* 0x000f220000000800 */
[--C-:B------:R-:W-:Y:S01]  /*7680*/  FFMA.FTZ R120, R120, UR5, -R81.reuse ;  /* 0x0000000578787c23 */ /* 0x100fe20008010851 */
[C---:B--2---:R-:W-:Y:S01]  /*7690*/  HMMA.16816.F32 R140, R136.reuse, R8, RZ ;  /* 0x00000008888c723c */ /* 0x044fe200000018ff */
[--C-:B------:R-:W-:Y:S01]  /*76a0*/  FFMA.FTZ R118, R118, UR5, -R81.reuse ;  /* 0x0000000576767c23 */ /* 0x100fe20008010851 */
[----:B------:R-:W-:Y:S01]  /*76b0*/  MUFU.EX2 R46, R46 ;  /* 0x0000002e002e7308 */ /* 0x000fe20000000800 */
[--C-:B------:R-:W-:Y:S01]  /*76c0*/  FFMA.FTZ R181, R116, UR5, -R78.reuse ;  /* 0x0000000574b57c23 */ /* 0x100fe2000801084e */
[----:B-----5:R-:W-:Y:S01]  /*76d0*/  F2FP.F16.F32.PACK_AB R133, R62, R63 ;  /* 0x0000003f3e85723e */ /* 0x020fe200000000ff */
[--C-:B------:R-:W-:Y:S01]  /*76e0*/  FFMA.FTZ R114, R114, UR5, -R78.reuse ;  /* 0x0000000572727c23 */ /* 0x100fe2000801084e */
[----:B------:R-:W2:Y:S01]  /*76f0*/  MUFU.EX2 R39, R39 ;  /* 0x0000002700277308 */ /* 0x000ea20000000800 */
[----:B------:R-:W-:Y:S01]  /*7700*/  FFMA.FTZ R183, R251, UR5, -R78 ;  /* 0x00000005fbb77c23 */ /* 0x000fe2000801084e */
[C---:B------:R-:W-:Y:S01]  /*7710*/  HMMA.16816.F32 R152, R136.reuse, R150, RZ ;  /* 0x000000968898723c */ /* 0x040fe200000018ff */
[----:B------:R-:W-:Y:S01]  /*7720*/  FFMA.FTZ R116, R247, UR5, -R70 ;  /* 0x00000005f7747c23 */ /* 0x000fe20008010846 */
[----:B------:R-:W-:Y:S01]  /*7730*/  MUFU.EX2 R40, R40 ;  /* 0x0000002800287308 */ /* 0x000fe20000000800 */
[--C-:B------:R-:W-:Y:S01]  /*7740*/  FFMA.FTZ R122, R187, UR5, -R88.reuse ;  /* 0x00000005bb7a7c23 */ /* 0x100fe20008010858 */
[----:B----4-:R-:W-:Y:S01]  /*7750*/  F2FP.F16.F32.PACK_AB R135, R53, R56 ;  /* 0x000000383587723e */ /* 0x010fe200000000ff */
[----:B------:R-:W-:Y:S01]  /*7760*/  FFMA.FTZ R174, R191, UR5, -R88 ;  /* 0x00000005bfae7c23 */ /* 0x000fe20008010858 */
[----:B------:R-:W-:Y:S01]  /*7770*/  MUFU.EX2 R33, R33 ;  /* 0x0000002100217308 */ /* 0x000fe20000000800 */
[--C-:B------:R-:W-:Y:S01]  /*7780*/  FFMA.FTZ R245, R245, UR5, -R70.reuse ;  /* 0x00000005f5f57c23 */ /* 0x100fe20008010846 */
[----:B------:R-:W-:Y:S01]  /*7790*/  HMMA.16816.F32 R136, R136, R10, RZ ;  /* 0x0000000a8888723c */ /* 0x000fe200000018ff */
[--C-:B------:R-:W-:Y:S01]  /*77a0*/  FFMA.FTZ R201, R201, UR5, -R70.reuse ;  /* 0x00000005c9c97c23 */ /* 0x100fe20008010846 */
[----:B------:R-:W-:Y:S01]  /*77b0*/  MUFU.EX2 R44, R44 ;  /* 0x0000002c002c7308 */ /* 0x000fe20000000800 */
[--C-:B------:R-:W-:Y:S01]  /*77c0*/  FFMA.FTZ R172, R166, UR5, -R81.reuse ;  /* 0x00000005a6ac7c23 */ /* 0x100fe20008010851 */
[--C-:B------:R-:W-:Y:S01]  /*77d0*/  FFMA.FTZ R170, R170, UR5, -R81.reuse ;  /* 0x00000005aaaa7c23 */ /* 0x100fe20008010851 */
[----:B------:R-:W-:Y:S01]  /*77e0*/  FFMA.FTZ R176, R207, UR5, -R70 ;  /* 0x00000005cfb07c23 */ /* 0x000fe20008010846 */
[----:B------:R-:W4:Y:S01]  /*77f0*/  MUFU.EX2 R35, R35 ;  /* 0x0000002300237308 */ /* 0x000f220000000800 */
[--C-:B------:R-:W-:Y:S01]  /*7800*/  FFMA.FTZ R243, R243, UR5, -R78.reuse ;  /* 0x00000005f3f37c23 */ /* 0x100fe2000801084e */
[C---:B------:R-:W-:Y:S01]  /*7810*/  HMMA.16816.F32 R156, R132.reuse, R148, RZ ;  /* 0x00000094849c723c */ /* 0x040fe200000018ff */
[--C-:B------:R-:W-:Y:S01]  /*7820*/  FFMA.FTZ R241, R241, UR5, -R78.reuse ;  /* 0x00000005f1f17c23 */ /* 0x100fe2000801084e */
[----:B------:R-:W-:Y:S01]  /*7830*/  MUFU.EX2 R38, R38 ;  /* 0x0000002600267308 */ /* 0x000fe20000000800 */
[----:B------:R-:W-:Y:S01]  /*7840*/  FFMA.FTZ R237, R237, UR5, -R78 ;  /* 0x00000005eded7c23 */ /* 0x000fe2000801084e */
[--C-:B------:R-:W-:Y:S01]  /*7850*/  FFMA.FTZ R215, R215, UR5, -R70.reuse ;  /* 0x00000005d7d77c23 */ /* 0x100fe20008010846 */
[----:B------:R-:W-:Y:S01]  /*7860*/  FFMA.FTZ R205, R205, UR5, -R70 ;  /* 0x00000005cdcd7c23 */ /* 0x000fe20008010846 */
[----:B------:R-:W5:Y:S01]  /*7870*/  MUFU.EX2 R31, R31 ;  /* 0x0000001f001f7308 */ /* 0x000f620000000800 */
[--C-:B------:R-:W-:Y:S01]  /*7880*/  FFMA.FTZ R178, R203, UR5, -R88.reuse ;  /* 0x00000005cbb27c23 */ /* 0x100fe20008010858 */
[C---:B------:R-:W-:Y:S01]  /*7890*/  HMMA.16816.F32 R144, R132.reuse, R8, RZ ;  /* 0x000000088490723c */ /* 0x040fe200000018ff */
[----:B--2---:R-:W-:Y:S01]  /*78a0*/  F2FP.F16.F32.PACK_AB R8, R39, R46 ;  /* 0x0000002e2708723e */ /* 0x004fe200000000ff */
[----:B------:R-:W-:Y:S01]  /*78b0*/  MUFU.EX2 R50, R50 ;  /* 0x0000003200327308 */ /* 0x000fe20000000800 */
[--C-:B------:R-:W-:Y:S01]  /*78c0*/  FFMA.FTZ R199, R199, UR5, -R88.reuse ;  /* 0x00000005c7c77c23 */ /* 0x100fe20008010858 */
[----:B----4-:R-:W-:Y:S01]  /*78d0*/  F2FP.F16.F32.PACK_AB R9, R35, R44 ;  /* 0x0000002c2309723e */ /* 0x010fe200000000ff */
[--C-:B------:R-:W-:Y:S01]  /*78e0*/  FFMA.FTZ R180, R197, UR5, -R88.reuse ;  /* 0x00000005c5b47c23 */ /* 0x100fe20008010858 */
[----:B------:R-:W2:Y:S01]  /*78f0*/  MUFU.EX2 R49, R14 ;  /* 0x0000000e00317308 */ /* 0x000ea20000000800 */
[----:B------:R-:W-:Y:S01]  /*7900*/  FFMA.FTZ R193, R193, UR5, -R88 ;  /* 0x00000005c1c17c23 */ /* 0x000fe20008010858 */
[C---:B------:R-:W-:Y:S01]  /*7910*/  HMMA.16816.F32 R148, R132.reuse, R150, RZ ;  /* 0x000000968494723c */ /* 0x040fe200000018ff */
[--C-:B------:R-:W-:Y:S01]  /*7920*/  FFMA.FTZ R130, R130, UR5, -R81.reuse ;  /* 0x0000000582827c23 */ /* 0x100fe20008010851 */
[----:B------:R4:W-:Y:S01]  /*7930*/  MUFU.EX2 R43, R5 ;  /* 0x00000005002b7308 */ /* 0x0009e20000000800 */
[----:B------:R-:W-:Y:S01]  /*7940*/  FFMA.FTZ R126, R126, UR5, -R81 ;  /* 0x000000057e7e7c23 */ /* 0x000fe20008010851 */
[----:B------:R-:W-:Y:S01]  /*7950*/  FADD.FTZ R57, R57, R66 ;  /* 0x0000004239397221 */ /* 0x000fe20000010000 */
[----:B------:R-:W-:Y:S01]  /*7960*/  FADD.FTZ R63, R63, R62 ;  /* 0x0000003e3f3f7221 */ /* 0x000fe20000010000 */
[----:B------:R-:W-:Y:S01]  /*7970*/  MUFU.EX2 R42, R42 ;  /* 0x0000002a002a7308 */ /* 0x000fe20000000800 */
[----:B------:R-:W-:Y:S01]  /*7980*/  FADD.FTZ R58, R59, R58 ;  /* 0x0000003a3b3a7221 */ /* 0x000fe20000010000 */
[----:B------:R-:W-:Y:S01]  /*7990*/  HMMA.16816.F32 R132, R132, R10, RZ ;  /* 0x0000000a8484723c */ /* 0x000fe200000018ff */
[----:B------:R-:W-:Y:S01]  /*79a0*/  F2FP.F16.F32.PACK_AB R10, R33, R40 ;  /* 0x00000028210a723e */ /* 0x000fe200000000ff */
[----:B------:R-:W-:Y:S01]  /*79b0*/  MUFU.EX2 R48, R48 ;  /* 0x0000003000307308 */ /* 0x000fe20000000800 */
[----:B-----5:R-:W-:Y:S01]  /*79c0*/  F2FP.F16.F32.PACK_AB R11, R31, R38 ;  /* 0x000000261f0b723e */ /* 0x020fe200000000ff */
[----:B------:R-:W-:Y:S01]  /*79d0*/  FADD.FTZ R61, R61, R60 ;  /* 0x0000003c3d3d7221 */ /* 0x000fe20000010000 */
[--C-:B------:R-:W-:Y:S01]  /*79e0*/  FFMA.FTZ R182, R129, UR5, -R70.reuse ;  /* 0x0000000581b67c23 */ /* 0x100fe20008010846 */
[----:B------:R5:W3:Y:S01]  /*79f0*/  MUFU.EX2 R47, R77 ;  /* 0x0000004d002f7308 */ /* 0x000ae20000000800 */
[----:B------:R-:W-:Y:S01]  /*7a00*/  FFMA.FTZ R184, R121, UR5, -R70 ;  /* 0x0000000579b87c23 */ /* 0x000fe20008010846 */
[----:B----4-:R-:W-:Y:S01]  /*7a10*/  FFMA.FTZ R5, R13, UR5, -R88 ;  /* 0x000000050d057c23 */ /* 0x010fe20008010858 */
[--C-:B------:R-:W-:Y:S01]  /*7a20*/  FFMA.FTZ R179, R179, UR5, -R78.reuse ;  /* 0x00000005b3b37c23 */ /* 0x100fe2000801084e */
[----:B------:R4:W-:Y:S01]  /*7a30*/  MUFU.EX2 R41, R12 ;  /* 0x0000000c00297308 */ /* 0x0009e20000000800 */
[C---:B------:R-:W-:Y:S01]  /*7a40*/  HMMA.16816.F32 R160, R8.reuse, R24, R160 ;  /* 0x0000001808a0723c */ /* 0x040fe200000018a0 */
[--C-:B------:R-:W-:Y:S01]  /*7a50*/  FFMA.FTZ R171, R171, UR5, -R78.reuse ;  /* 0x00000005abab7c23 */ /* 0x100fe2000801084e */
[----:B------:R-:W-:Y:S01]  /*7a60*/  FFMA.FTZ R167, R167, UR5, -R78 ;  /* 0x00000005a7a77c23 */ /* 0x000fe2000801084e */
[----:B------:R-:W3:Y:S01]  /*7a70*/  MUFU.EX2 R34, R34 ;  /* 0x0000002200227308 */ /* 0x000ee20000000800 */
[----:B------:R-:W-:Y:S01]  /*7a80*/  FADD.FTZ R64, R64, R57 ;  /* 0x0000003940407221 */ /* 0x000fe20000010000 */
[----:B------:R-:W-:Y:S01]  /*7a90*/  FADD.FTZ R56, R56, R63 ;  /* 0x0000003f38387221 */ /* 0x000fe20000010000 */
[----:B------:R-:W-:Y:S01]  /*7aa0*/  FADD.FTZ R51, R51, R58 ;  /* 0x0000003a33337221 */ /* 0x000fe20000010000 */
[----:B------:R-:W-:Y:S01]  /*7ab0*/  MUFU.EX2 R32, R32 ;  /* 0x0000002000207308 */ /* 0x000fe20000000800 */
[C---:B-1----:R-:W-:Y:S01]  /*7ac0*/  HMMA.16816.F32 R140, R8.reuse, R16, R140 ;  /* 0x00000010088c723c */ /* 0x042fe2000000188c */
[--C-:B-----5:R-:W-:Y:S01]  /*7ad0*/  FFMA.FTZ R77, R104, UR5, -R81.reuse ;  /* 0x00000005684d7c23 */ /* 0x120fe20008010851 */
[----:B------:R-:W-:Y:S01]  /*7ae0*/  FFMA.FTZ R104, R111, UR5, -R88 ;  /* 0x000000056f687c23 */ /* 0x000fe20008010858 */
[----:B------:R-:W1:Y:S01]  /*7af0*/  MUFU.EX2 R29, R29 ;  /* 0x0000001d001d7308 */ /* 0x000e620000000800 */
[----:B------:R-:W-:Y:S01]  /*7b00*/  FFMA.FTZ R111, R102, UR5, -R81 ;  /* 0x00000005666f7c23 */ /* 0x000fe20008010851 */
[----:B----4-:R-:W4:Y:S01]  /*7b10*/  LDSM.16.MT88.4 R12, [R208+0x4800] ;  /* 0x00480000d00c783b */ /* 0x010f220000004200 */
[----:B------:R-:W-:Y:S01]  /*7b20*/  FADD.FTZ R52, R52, R61 ;  /* 0x0000003d34347221 */ /* 0x000fe20000010000 */
[----:B------:R-:W-:Y:S01]  /*7b30*/  MUFU.EX2 R30, R30 ;  /* 0x0000001e001e7308 */ /* 0x000fe20000000800 */
[C---:B------:R-:W-:Y:S01]  /*7b40*/  HMMA.16816.F32 R152, R8.reuse, R26, R152 ;  /* 0x0000001a0898723c */ /* 0x040fe20000001898 */
[----:B------:R-:W-:Y:S01]  /*7b50*/  FADD.FTZ R55, R55, R64 ;  /* 0x0000004037377221 */ /* 0x000fe20000010000 */
[----:B------:R-:W-:Y:S01]  /*7b60*/  FADD.FTZ R53, R53, R56 ;  /* 0x0000003835357221 */ /* 0x000fe20000010000 */
[----:B------:R-:W-:Y:S01]  /*7b70*/  MUFU.EX2 R5, R5 ;  /* 0x0000000500057308 */ /* 0x000fe20000000800 */
[----:B------:R-:W-:Y:S01]  /*7b80*/  FADD.FTZ R51, R54, R51 ;  /* 0x0000003336337221 */ /* 0x000fe20000010000 */
[----:B------:R-:W-:Y:S01]  /*7b90*/  FADD.FTZ R45, R45, R52 ;  /* 0x000000342d2d7221 */ /* 0x000fe20000010000 */
[----:B------:R-:W-:Y:S01]  /*7ba0*/  FFMA.FTZ R115, R115, UR5, -R88 ;  /* 0x0000000573737c23 */ /* 0x000fe20008010858 */
[----:B------:R-:W-:Y:S01]  /*7bb0*/  MUFU.EX2 R77, R77 ;  /* 0x0000004d004d7308 */ /* 0x000fe20000000800 */
[----:B------:R-:W-:Y:S01]  /*7bc0*/  HMMA.16816.F32 R136, R8, R18, R136 ;  /* 0x000000120888723c */ /* 0x000fe20000001888 */
[----:B--2---:R-:W-:Y:S01]  /*7bd0*/  F2FP.F16.F32.PACK_AB R8, R49, R50 ;  /* 0x000000323108723e */ /* 0x004fe200000000ff */
[----:B------:R-:W-:Y:S01]  /*7be0*/  FADD.FTZ R50, R50, R55 ;  /* 0x0000003732327221 */ /* 0x000fe20000010000 */
[----:B---3--:R-:W-:Y:S01]  /*7bf0*/  F2FP.F16.F32.PACK_AB R9, R47, R48 ;  /* 0x000000302f09723e */ /* 0x008fe200000000ff */
[----:B------:R2:W3:Y:S01]  /*7c00*/  MUFU.EX2 R72, R98 ;  /* 0x0000006200487308 */ /* 0x0004e20000000800 */
[----:B------:R-:W-:Y:S01]  /*7c10*/  F2FP.F16.F32.PACK_AB R10, R42, R43 ;  /* 0x0000002b2a0a723e */ /* 0x000fe200000000ff */
[----:B------:R-:W-:Y:S01]  /*7c20*/  FADD.FTZ R48, R48, R53 ;  /* 0x0000003530307221 */ /* 0x000fe20000010000 */
[----:B------:R-:W-:Y:S01]  /*7c30*/  F2FP.F16.F32.PACK_AB R11, R34, R41 ;  /* 0x00000029220b723e */ /* 0x000fe200000000ff */
[----:B------:R-:W-:Y:S01]  /*7c40*/  MUFU.EX2 R71, R71 ;  /* 0x0000004700477308 */ /* 0x000fe20000000800 */
[----:B------:R-:W-:Y:S01]  /*7c50*/  FADD.FTZ R46, R46, R51 ;  /* 0x000000332e2e7221 */ /* 0x000fe20000010000 */
[----:B------:R-:W-:Y:S01]  /*7c60*/  FADD.FTZ R44, R44, R45 ;  /* 0x0000002d2c2c7221 */ /* 0x000fe20000010000 */
[----:B------:R-:W-:Y:S01]  /*7c70*/  FADD.FTZ R50, R49, R50 ;  /* 0x0000003231327221 */ /* 0x000fe20000010000 */
[----:B------:R-:W5:Y:S01]  /*7c80*/  MUFU.EX2 R82, R82 ;  /* 0x0000005200527308 */ /* 0x000f620000000800 */
[----:B------:R-:W-:Y:S01]  /*7c90*/  FADD.FTZ R48, R47, R48 ;  /* 0x000000302f307221 */ /* 0x000fe20000010000 */
[C---:B------:R-:W-:Y:S01]  /*7ca0*/  HMMA.16816.F32 R156, R8.reuse, R24, R156 ;  /* 0x00000018089c723c */ /* 0x040fe2000000189c */
[----:B------:R-:W-:Y:S01]  /*7cb0*/  FFMA.FTZ R24, R96, UR5, -R78 ;  /* 0x0000000560187c23 */ /* 0x000fe2000801084e */
[----:B------:R-:W-:Y:S01]  /*7cc0*/  FFMA.FTZ R96, R91, UR5, -R70 ;  /* 0x000000055b607c23 */ /* 0x000fe20008010846 */
[----:B------:R-:W-:Y:S01]  /*7cd0*/  MUFU.EX2 R104, R104 ;  /* 0x0000006800687308 */ /* 0x000fe20000000800 */
[----:B--2---:R-:W-:Y:S01]  /*7ce0*/  FFMA.FTZ R98, R99, UR5, -R88 ;  /* 0x0000000563627c23 */ /* 0x004fe20008010858 */
[----:B------:R-:W-:Y:S01]  /*7cf0*/  FADD.FTZ R39, R39, R46 ;  /* 0x0000002e27277221 */ /* 0x000fe20000010000 */
[----:B------:R-:W-:Y:S01]  /*7d00*/  FADD.FTZ R35, R35, R44 ;  /* 0x0000002c23237221 */ /* 0x000fe20000010000 */
[----:B------:R-:W-:Y:S01]  /*7d10*/  MUFU.EX2 R103, R103 ;  /* 0x0000006700677308 */ /* 0x000fe20000000800 */
[C---:B------:R-:W-:Y:S01]  /*7d20*/  HMMA.16816.F32 R144, R8.reuse, R16, R144 ;  /* 0x000000100890723c */ /* 0x040fe20000001890 */
[----:B------:R-:W-:Y:S01]  /*7d30*/  FFMA.FTZ R17, R94, UR5, -R70 ;  /* 0x000000055e117c23 */ /* 0x000fe20008010846 */
[----:B------:R-:W-:Y:S01]  /*7d40*/  FFMA.FTZ R16, R93, UR5, -R78 ;  /* 0x000000055d107c23 */ /* 0x000fe2000801084e */
[----:B------:R-:W-:Y:S01]  /*7d50*/  FFMA.FTZ R94, R95, UR5, -R70 ;  /* 0x000000055f5e7c23 */ /* 0x000fe20008010846 */
[----:B------:R2:W-:Y:S01]  /*7d60*/  MUFU.EX2 R93, R24 ;  /* 0x00000018005d7308 */ /* 0x0005e20000000800 */
[----:B------:R-:W-:Y:S01]  /*7d70*/  FADD.FTZ R43, R43, R50 ;  /* 0x000000322b2b7221 */ /* 0x000fe20000010000 */
[----:B------:R-:W-:Y:S01]  /*7d80*/  FADD.FTZ R41, R41, R48 ;  /* 0x0000003029297221 */ /* 0x000fe20000010000 */
[----:B------:R-:W-:Y:S01]  /*7d90*/  FADD.FTZ R40, R40, R39 ;  /* 0x0000002728287221 */ /* 0x000fe20000010000 */
[C---:B------:R-:W-:Y:S01]  /*7da0*/  HMMA.16816.F32 R132, R8.reuse, R18, R132 ;  /* 0x000000120884723c */ /* 0x040fe20000001884 */
[--C-:B------:R-:W-:Y:S01]  /*7db0*/  FFMA.FTZ R18, R90, UR5, -R78.reuse ;  /* 0x000000055a127c23 */ /* 0x100fe2000801084e */
[----:B------:R-:W-:Y:S01]  /*7dc0*/  FFMA.FTZ R19, R92, UR5, -R78 ;  /* 0x000000055c137c23 */ /* 0x000fe2000801084e */
[----:B------:R4:W4:Y:S01]  /*7dd0*/  MUFU.EX2 R90, R16 ;  /* 0x00000010005a7308 */ /* 0x0009220000000800 */
[----:B------:R-:W-:Y:S01]  /*7de0*/  FADD.FTZ R38, R38, R35 ;  /* 0x0000002326267221 */ /* 0x000fe20000010000 */
[----:B------:R-:W-:Y:S01]  /*7df0*/  FADD.FTZ R42, R42, R43 ;  /* 0x0000002b2a2a7221 */ /* 0x000fe20000010000 */
[----:B------:R-:W-:Y:S01]  /*7e00*/  FADD.FTZ R41, R34, R41 ;  /* 0x0000002922297221 */ /* 0x000fe20000010000 */
[----:B------:R-:W-:Y:S01]  /*7e10*/  MUFU.EX2 R92, R18 ;  /* 0x00000012005c7308 */ /* 0x000fe20000000800 */
[----:B------:R-:W-:Y:S01]  /*7e20*/  HMMA.16816.F32 R148, R8, R26, R148 ;  /* 0x0000001a0894723c */ /* 0x000fe20000001894 */
[----:B-1----:R-:W-:Y:S01]  /*7e30*/  F2FP.F16.F32.PACK_AB R8, R29, R32 ;  /* 0x000000201d08723e */ /* 0x002fe200000000ff */
[----:B--2---:R-:W1:Y:S01]  /*7e40*/  LDSM.16.MT88.4 R24, [R210+0x4c00] ;  /* 0x004c0000d218783b */ /* 0x004e620000004200 */
[----:B------:R-:W-:Y:S01]  /*7e50*/  MUFU.EX2 R91, R19 ;  /* 0x00000013005b7308 */ /* 0x000fe20000000800 */
[----:B---3--:R-:W-:Y:S01]  /*7e60*/  F2FP.F16.F32.PACK_AB R9, R72, R77 ;  /* 0x0000004d4809723e */ /* 0x008fe200000000ff */
[----:B------:R-:W-:Y:S01]  /*7e70*/  FADD.FTZ R33, R33, R40 ;  /* 0x0000002821217221 */ /* 0x000fe20000010000 */
[----:B------:R-:W-:Y:S01]  /*7e80*/  F2FP.F16.F32.PACK_AB R10, R5, R30 ;  /* 0x0000001e050a723e */ /* 0x000fe200000000ff */
[----:B------:R-:W-:Y:S01]  /*7e90*/  MUFU.EX2 R96, R96 ;  /* 0x0000006000607308 */ /* 0x000fe20000000800 */
[----:B-----5:R-:W-:Y:S01]  /*7ea0*/  F2FP.F16.F32.PACK_AB R11, R82, R71 ;  /* 0x00000047520b723e */ /* 0x020fe200000000ff */
[----:B----4-:R-:W-:Y:S01]  /*7eb0*/  FFMA.FTZ R16, R101, UR5, -R88 ;  /* 0x0000000565107c23 */ /* 0x010fe20008010858 */
[----:B------:R-:W-:Y:S01]  /*7ec0*/  FADD.FTZ R38, R31, R38 ;  /* 0x000000261f267221 */ /* 0x000fe20000010000 */
[----:B------:R-:W2:Y:S01]  /*7ed0*/  MUFU.EX2 R95, R17 ;  /* 0x00000011005f7308 */ /* 0x000ea20000000800 */
[----:B------:R-:W-:Y:S01]  /*7ee0*/  FADD.FTZ R32, R32, R33 ;  /* 0x0000002120207221 */ /* 0x000fe20000010000 */
[----:B------:R-:W-:Y:S01]  /*7ef0*/  FFMA.FTZ R190, R127, UR5, -R88 ;  /* 0x000000057fbe7c23 */ /* 0x000fe20008010858 */
[----:B------:R-:W-:Y:S01]  /*7f00*/  FADD.FTZ R77, R77, R38 ;  /* 0x000000264d4d7221 */ /* 0x000fe20000010000 */
[----:B------:R-:W-:Y:S01]  /*7f10*/  MUFU.EX2 R94, R94 ;  /* 0x0000005e005e7308 */ /* 0x000fe20000000800 */
[C---:B------:R-:W-:Y:S01]  /*7f20*/  HMMA.16816.F32 R160, R8.reuse, R20, R160 ;  /* 0x0000001408a0723c */ /* 0x040fe200000018a0 */
[--C-:B------:R-:W-:Y:S01]  /*7f30*/  FFMA.FTZ R100, R100, UR5, -R81.reuse ;  /* 0x0000000564647c23 */ /* 0x100fe20008010851 */
[----:B------:R-:W-:Y:S01]  /*7f40*/  FFMA.FTZ R119, R119, UR5, -R88 ;  /* 0x0000000577777c23 */ /* 0x000fe20008010858 */
[----:B------:R3:W4:Y:S01]  /*7f50*/  MUFU.EX2 R101, R117 ;  /* 0x0000007500657308 */ /* 0x0007220000000800 */
[----:B------:R-:W-:Y:S01]  /*7f60*/  FFMA.FTZ R112, R112, UR5, -R81 ;  /* 0x0000000570707c23 */ /* 0x000fe20008010851 */
[----:B------:R-:W-:Y:S01]  /*7f70*/  FADD.FTZ R29, R29, R32 ;  /* 0x000000201d1d7221 */ /* 0x000fe20000010000 */
[----:B------:R-:W-:Y:S01]  /*7f80*/  FADD.FTZ R72, R72, R77 ;  /* 0x0000004d48487221 */ /* 0x000fe20000010000 */
[----:B------:R5:W-:Y:S01]  /*7f90*/  MUFU.EX2 R99, R16 ;  /* 0x0000001000637308 */ /* 0x000be20000000800 */
[C---:B------:R-:W-:Y:S01]  /*7fa0*/  HMMA.16816.F32 R140, R8.reuse, R12, R140 ;  /* 0x0000000c088c723c */ /* 0x040fe2000000188c */
[----:B------:R-:W-:Y:S01]  /*7fb0*/  FADD.FTZ R30, R30, R29 ;  /* 0x0000001d1e1e7221 */ /* 0x000fe20000010000 */
[----:B------:R-:W-:Y:S01]  /*7fc0*/  FADD.FTZ R71, R71, R72 ;  /* 0x0000004847477221 */ /* 0x000fe20000010000 */
[----:B------:R-:W1:Y:S01]  /*7fd0*/  MUFU.EX2 R98, R98 ;  /* 0x0000006200627308 */ /* 0x000e620000000800 */
[--C-:B------:R-:W-:Y:S01]  /*7fe0*/  FFMA.FTZ R186, R177, UR5, -R78.reuse ;  /* 0x00000005b1ba7c23 */ /* 0x100fe2000801084e */
[----:B------:R-:W-:Y:S01]  /*7ff0*/  FFMA.FTZ R188, R173, UR5, -R78 ;  /* 0x00000005adbc7c23 */ /* 0x000fe2000801084e */
[----:B------:R-:W-:Y:S01]  /*8000*/  FFMA.FTZ R109, R109, UR5, -R70 ;  /* 0x000000056d6d7c23 */ /* 0x000fe20008010846 */
[----:B------:R4:W-:Y:S01]  /*8010*/  MUFU.EX2 R102, R120 ;  /* 0x0000007800667308 */ /* 0x0009e20000000800 */
[C---:B------:R-:W-:Y:S01]  /*8020*/  HMMA.16816.F32 R152, R8.reuse, R22, R152 ;  /* 0x000000160898723c */ /* 0x040fe20000001898 */
[----:B---3--:R-:W-:Y:S01]  /*8030*/  FFMA.FTZ R117, R106, UR5, -R81 ;  /* 0x000000056a757c23 */ /* 0x008fe20008010851 */
[----:B------:R-:W-:Y:S01]  /*8040*/  FADD.FTZ R30, R5, R30 ;  /* 0x0000001e051e7221 */ /* 0x000fe20000010000 */
[----:B------:R-:W3:Y:S01]  /*8050*/  MUFU.EX2 R111, R111 ;  /* 0x0000006f006f7308 */ /* 0x000ee20000000800 */
[----:B------:R-:W-:Y:S01]  /*8060*/  FADD.FTZ R71, R82, R71 ;  /* 0x0000004752477221 */ /* 0x000fe20000010000 */
[----:B-----5:R-:W5:Y:S01]  /*8070*/  LDSM.16.MT88.4 R16, [R208+0x4c00] ;  /* 0x004c0000d010783b */ /* 0x020f620000004200 */
[----:B------:R-:W-:Y:S01]  /*8080*/  FFMA.FTZ R240, R83, UR5, -R88 ;  /* 0x0000000553f07c23 */ /* 0x000fe20008010858 */
[----:B------:R1:W-:Y:S01]  /*8090*/  MUFU.EX2 R106, R118 ;  /* 0x00000076006a7308 */ /* 0x0003e20000000800 */
[----:B------:R-:W-:Y:S01]  /*80a0*/  HMMA.16816.F32 R136, R8, R14, R136 ;  /* 0x0000000e0888723c */ /* 0x000fe20000001888 */
[----:B------:R-:W-:Y:S01]  /*80b0*/  F2FP.F16.F32.PACK_AB R8, R90, R93 ;  /* 0x0000005d5a08723e */ /* 0x000fe200000000ff */
[----:B------:R-:W-:Y:S01]  /*80c0*/  FADD.FTZ R93, R93, R42 ;  /* 0x0000002a5d5d7221 */ /* 0x000fe20000010000 */
[----:B--2---:R-:W-:Y:S01]  /*80d0*/  F2FP.F16.F32.PACK_AB R9, R95, R96 ;  /* 0x000000605f09723e */ /* 0x004fe200000000ff */
[----:B------:R-:W2:Y:S01]  /*80e0*/  MUFU.EX2 R117, R117 ;  /* 0x0000007500757308 */ /* 0x000ea20000000800 */
[----:B------:R-:W-:Y:S01]  /*80f0*/  F2FP.F16.F32.PACK_AB R10, R91, R92 ;  /* 0x0000005c5b0a723e */ /* 0x000fe200000000ff */
[----:B----4-:R-:W-:Y:S01]  /*8100*/  FFMA.FTZ R120, R185, UR5, -R70 ;  /* 0x00000005b9787c23 */ /* 0x010fe20008010846 */
[----:B------:R-:W-:Y:S01]  /*8110*/  F2FP.F16.F32.PACK_AB R11, R101, R94 ;  /* 0x0000005e650b723e */ /* 0x000fe200000000ff */
[----:B------:R-:W-:Y:S01]  /*8120*/  MUFU.EX2 R181, R181 ;  /* 0x000000b500b57308 */ /* 0x000fe20000000800 */
[----:B------:R-:W-:Y:S01]  /*8130*/  FADD.FTZ R96, R96, R41 ;  /* 0x0000002960607221 */ /* 0x000fe20000010000 */
[----:B------:R-:W-:Y:S01]  /*8140*/  FADD.FTZ R93, R90, R93 ;  /* 0x0000005d5a5d7221 */ /* 0x000fe20000010000 */
[--C-:B------:R-:W-:Y:S01]  /*8150*/  FFMA.FTZ R86, R86, UR5, -R81.reuse ;  /* 0x0000000556567c23 */ /* 0x100fe20008010851 */
[----:B------:R-:W4:Y:S01]  /*8160*/  MUFU.EX2 R114, R114 ;  /* 0x0000007200727308 */ /* 0x000f220000000800 */
[----:B-1----:R-:W-:Y:S01]  /*8170*/  FFMA.FTZ R118, R249, UR5, -R78 ;  /* 0x00000005f9767c23 */ /* 0x002fe2000801084e */
[C---:B------:R-:W-:Y:S01]  /*8180*/  HMMA.16816.F32 R144, R8.reuse, R12, R144 ;  /* 0x0000000c0890723c */ /* 0x040fe20000001890 */
[--C-:B------:R-:W-:Y:S01]  /*8190*/  FFMA.FTZ R13, R189, UR5, -R88.reuse ;  /* 0x00000005bd0d7c23 */ /* 0x100fe20008010858 */
[----:B------:R-:W-:Y:S01]  /*81a0*/  FFMA.FTZ R12, R195, UR5, -R88 ;  /* 0x00000005c30c7c23 */ /* 0x000fe20008010858 */
[----:B------:R-:W-:Y:S01]  /*81b0*/  MUFU.EX2 R183, R183 ;  /* 0x000000b700b77308 */ /* 0x000fe20000000800 */
[----:B------:R-:W-:Y:S01]  /*81c0*/  FFMA.FTZ R195, R164, UR5, -R81 ;  /* 0x00000005a4c37c23 */ /* 0x000fe20008010851 */
[----:B------:R-:W-:Y:S01]  /*81d0*/  FADD.FTZ R95, R95, R96 ;  /* 0x000000605f5f7221 */ /* 0x000fe20000010000 */
[----:B------:R-:W-:Y:S01]  /*81e0*/  FADD.FTZ R92, R92, R93 ;  /* 0x0000005d5c5c7221 */ /* 0x000fe20000010000 */
[----:B------:R-:W-:Y:S01]  /*81f0*/  MUFU.EX2 R187, R13 ;  /* 0x0000000d00bb7308 */ /* 0x000fe20000000800 */
[C---:B------:R-:W-:Y:S01]  /*8200*/  HMMA.16816.F32 R156, R8.reuse, R20, R156 ;  /* 0x00000014089c723c */ /* 0x040fe2000000189c */
[----:B------:R-:W-:Y:S01]  /*8210*/  FADD.FTZ R94, R94, R95 ;  /* 0x0000005f5e5e7221 */ /* 0x000fe20000010000 */
[----:B------:R-:W-:Y:S01]  /*8220*/  FADD.FTZ R92, R91, R92 ;  /* 0x0000005c5b5c7221 */ /* 0x000fe20000010000 */
[----:B------:R1:W-:Y:S01]  /*8230*/  MUFU.EX2 R191, R12 ;  /* 0x0000000c00bf7308 */ /* 0x0003e20000000800 */
[----:B------:R-:W-:Y:S01]  /*8240*/  FFMA.FTZ R80, R80, UR5, -R81 ;  /* 0x0000000550507c23 */ /* 0x000fe20008010851 */
[----:B------:R-:W-:Y:S01]  /*8250*/  FADD.FTZ R101, R101, R94 ;  /* 0x0000005e65657221 */ /* 0x000fe20000010000 */
[----:B------:R-:W-:Y:S01]  /*8260*/  FFMA.FTZ R73, R73, UR5, -R78 ;  /* 0x0000000549497c23 */ /* 0x000fe2000801084e */
[----:B------:R-:W-:Y:S01]  /*8270*/  MUFU.EX2 R118, R118 ;  /* 0x0000007600767308 */ /* 0x000fe20000000800 */
[C---:B------:R-:W-:Y:S01]  /*8280*/  HMMA.16816.F32 R148, R8.reuse, R22, R148 ;  /* 0x000000160894723c */ /* 0x040fe20000001894 */
[----:B------:R-:W4:Y:S02]  /*8290*/  LDSM.16.MT88.4 R20, [R210+0x5000] ;  /* 0x00500000d214783b */ /* 0x000f240000004200 */
[----:B------:R-:W-:Y:S04]  /*82a0*/  MUFU.EX2 R116, R116 ;  /* 0x0000007400747308 */ /* 0x000fe80000000800 */
[----:B------:R-:W4:Y:S01]  /*82b0*/  MUFU.EX2 R185, R245 ;  /* 0x000000f500b97308 */ /* 0x000f220000000800 */
[----:B------:R-:W-:Y:S01]  /*82c0*/  HMMA.16816.F32 R132, R8, R14, R132 ;  /* 0x0000000e0884723c */ /* 0x000fe20000001884 */
[----:B-1----:R-:W1:Y:S01]  /*82d0*/  LDSM.16.MT88.4 R12, [R208+0x5000] ;  /* 0x00500000d00c783b */ /* 0x002e620000004200 */
[----:B------:R-:W-:Y:S01]  /*82e0*/  F2FP.F16.F32.PACK_AB R8, R98, R99 ;  /* 0x000000636208723e */ /* 0x000fe200000000ff */
[----:B------:R-:W-:Y:S01]  /*82f0*/  MUFU.EX2 R120, R120 ;  /* 0x0000007800787308 */ /* 0x000fe20000000800 */
[----:B---3--:R-:W-:Y:S01]  /*8300*/  F2FP.F16.F32.PACK_AB R9, R111, R102 ;  /* 0x000000666f09723e */ /* 0x008fe200000000ff */
[----:B------:R-:W-:Y:S01]  /*8310*/  FADD.FTZ R99, R99, R30 ;  /* 0x0000001e63637221 */ /* 0x000fe20000010000 */
[----:B------:R-:W-:Y:S01]  /*8320*/  F2FP.F16.F32.PACK_AB R10, R103, R104 ;  /* 0x00000068670a723e */ /* 0x000fe200000000ff */
[----:B------:R3:W4:Y:S01]  /*8330*/  MUFU.EX2 R189, R201 ;  /* 0x000000c900bd7308 */ /* 0x0007220000000800 */
[----:B--2---:R-:W-:Y:S01]  /*8340*/  F2FP.F16.F32.PACK_AB R11, R117, R106 ;  /* 0x0000006a750b723e */ /* 0x004fe200000000ff */
[----:B------:R-:W-:Y:S01]  /*8350*/  FADD.FTZ R102, R102, R71 ;  /* 0x0000004766667221 */ /* 0x000fe20000010000 */
[----:B------:R-:W-:Y:S01]  /*8360*/  FADD.FTZ R99, R98, R99 ;  /* 0x0000006362637221 */ /* 0x000fe20000010000 */
[----:B------:R-:W2:Y:S02]  /*8370*/  MUFU.EX2 R122, R122 ;  /* 0x0000007a007a7308 */ /* 0x000ea40000000800 */
[----:B------:R-:W-:Y:S01]  /*8380*/  FADD.FTZ R111, R111, R102 ;  /* 0x000000666f6f7221 */ /* 0x000fe20000010000 */
[----:B------:R-:W-:Y:S01]  /*8390*/  FADD.FTZ R104, R104, R99 ;  /* 0x0000006368687221 */ /* 0x000fe20000010000 */
[----:B------:R-:W-:Y:S01]  /*83a0*/  HMMA.16816.F32 R160, R8, R24, R160 ;  /* 0x0000001808a0723c */ /* 0x000fe200000018a0 */
[----:B------:R5:W-:Y:S01]  /*83b0*/  MUFU.EX2 R166, R174 ;  /* 0x000000ae00a67308 */ /* 0x000be20000000800 */
[----:B------:R-:W-:Y:S01]  /*83c0*/  FADD.FTZ R106, R106, R111 ;  /* 0x0000006f6a6a7221 */ /* 0x000fe20000010000 */
[----:B------:R-:W-:-:S02]  /*83d0*/  FADD.FTZ R104, R103, R104 ;  /* 0x0000006867687221 */ /* 0x000fc40000010000 */
[----:B------:R2:W-:Y:S01]  /*83e0*/  MUFU.EX2 R164, R172 ;  /* 0x000000ac00a47308 */ /* 0x0005e20000000800 */
[----:B---3--:R-:W-:Y:S01]  /*83f0*/  FFMA.FTZ R201, R168, UR5, -R81 ;  /* 0x00000005a8c97c23 */ /* 0x008fe20008010851 */
[----:B------:R-:W-:Y:S01]  /*8400*/  FADD.FTZ R117, R117, R106 ;  /* 0x0000006a75757221 */ /* 0x000fe20000010000 */
[C---:B------:R-:W-:Y:S01]  /*8410*/  HMMA.16816.F32 R152, R8.reuse, R26, R152 ;  /* 0x0000001a0898723c */ /* 0x040fe20000001898 */
[----:B------:R-:W3:Y:S04]  /*8420*/  MUFU.EX2 R195, R195 ;  /* 0x000000c300c37308 */ /* 0x000ee80000000800 */
[----:B------:R-:W-:Y:S01]  /*8430*/  MUFU.EX2 R168, R170 ;  /* 0x000000aa00a87308 */ /* 0x000fe20000000800 */
[----:B-----5:R-:W-:Y:S02]  /*8440*/  FFMA.FTZ R174, R233, UR5, -R70 ;  /* 0x00000005e9ae7c23 */ /* 0x020fe40008010846 */
[----:B------:R-:W-:Y:S01]  /*8450*/  HMMA.16816.F32 R140, R8, R16, R140 ;  /* 0x00000010088c723c */ /* 0x000fe2000000188c */
[----:B------:R-:W5:Y:S01]  /*8460*/  MUFU.EX2 R201, R201 ;  /* 0x000000c900c97308 */ /* 0x000f620000000800 */
[----:B--2---:R-:W-:-:S03]  /*8470*/  FFMA.FTZ R172, R239, UR5, -R78 ;  /* 0x00000005efac7c23 */ /* 0x004fc6000801084e */
[----:B------:R-:W-:Y:S03]  /*8480*/  MUFU.EX2 R170, R243 ;  /* 0x000000f300aa7308 */ /* 0x000fe60000000800 */
[----:B------:R-:W-:Y:S01]  /*8490*/  HMMA.16816.F32 R136, R8, R18, R136 ;  /* 0x000000120888723c */ /* 0x000fe20000001888 */
[----:B----4-:R-:W-:Y:S01]  /*84a0*/  F2FP.F16.F32.PACK_AB R8, R114, R181 ;  /* 0x000000b57208723e */ /* 0x010fe200000000ff */
        /* <DEDUP_REMOVED lines=15> */
[----:B------:R-:W4:Y:S01]  /*85a0*/  MUFU.EX2 R207, R215 ;  /* 0x000000d700cf7308 */ /* 0x000f220000000800 */
[----:B------:R-:W-:Y:S02]  /*85b0*/  FADD.FTZ R189, R189, R120 ;  /* 0x00000078bdbd7221 */ /* 0x000fe40000010000 */
[C---:B------:R-:W-:Y:S01]  /*85c0*/  HMMA.16816.F32 R148, R8.reuse, R26, R148 ;  /* 0x0000001a0894723c */ /* 0x040fe20000001894 */
[----:B------:R-:W4:Y:S01]  /*85d0*/  LDSM.16.MT88.4 R24, [R210+0x5400] ;  /* 0x00540000d218783b */ /* 0x000f220000004200 */
[----:B------:R-:W-:Y:S04]  /*85e0*/  MUFU.EX2 R176, R176 ;  /* 0x000000b000b07308 */ /* 0x000fe80000000800 */
[----:B------:R1:W4:Y:S02]  /*85f0*/  MUFU.EX2 R203, R205 ;  /* 0x000000cd00cb7308 */ /* 0x0003240000000800 */
[C---:B------:R-:W-:Y:S02]  /*8600*/  HMMA.16816.F32 R144, R8.reuse, R16, R144 ;  /* 0x000000100890723c */ /* 0x040fe40000001890 */
[----:B------:R2:W-:Y:S04]  /*8610*/  MUFU.EX2 R197, R199 ;  /* 0x000000c700c57308 */ /* 0x0005e80000000800 */
[----:B------:R-:W4:Y:S02]  /*8620*/  MUFU.EX2 R178, R178 ;  /* 0x000000b200b27308 */ /* 0x000f240000000800 */
[----:B------:R-:W-:Y:S01]  /*8630*/  HMMA.16816.F32 R132, R8, R18, R132 ;  /* 0x000000120884723c */ /* 0x000fe20000001884 */
[----:B------:R-:W4:Y:S01]  /*8640*/  LDSM.16.MT88.4 R16, [R208+0x5400] ;  /* 0x00540000d010783b */ /* 0x000f220000004200 */
[----:B------:R-:W-:Y:S01]  /*8650*/  F2FP.F16.F32.PACK_AB R8, R122, R187 ;  /* 0x000000bb7a08723e */ /* 0x000fe200000000ff */
[----:B------:R-:W-:Y:S01]  /*8660*/  MUFU.EX2 R180, R180 ;  /* 0x000000b400b47308 */ /* 0x000fe20000000800 */
[----:B---3--:R-:W-:Y:S01]  /*8670*/  F2FP.F16.F32.PACK_AB R9, R195, R164 ;  /* 0x000000a4c309723e */ /* 0x008fe200000000ff */
[--C-:B-1----:R-:W-:Y:S01]  /*8680*/  FFMA.FTZ R205, R124, UR5, -R81.reuse ;  /* 0x000000057ccd7c23 */ /* 0x102fe20008010851 */
[----:B------:R-:W-:Y:S01]  /*8690*/  F2FP.F16.F32.PACK_AB R10, R166, R191 ;  /* 0x000000bfa60a723e */ /* 0x000fe200000000ff */
[----:B------:R-:W-:Y:S01]  /*86a0*/  MUFU.EX2 R193, R193 ;  /* 0x000000c100c17308 */ /* 0x000fe20000000800 */
[----:B-----5:R-:W-:Y:S01]  /*86b0*/  F2FP.F16.F32.PACK_AB R11, R201, R168 ;  /* 0x000000a8c90b723e */ /* 0x020fe200000000ff */
[----:B--2---:R-:W-:Y:S01]  /*86c0*/  FFMA.FTZ R199, R128, UR5, -R81 ;  /* 0x0000000580c77c23 */ /* 0x004fe20008010851 */
[----:B------:R-:W-:Y:S01]  /*86d0*/  FADD.FTZ R187, R187, R104 ;  /* 0x00000068bbbb7221 */ /* 0x000fe20000010000 */
[----:B------:R1:W-:Y:S01]  /*86e0*/  MUFU.EX2 R128, R130 ;  /* 0x0000008200807308 */ /* 0x0003e20000000800 */
[----:B------:R-:W-:-:S02]  /*86f0*/  FADD.FTZ R164, R164, R117 ;  /* 0x00000075a4a47221 */ /* 0x000fc40000010000 */
[----:B------:R-:W-:Y:S01]  /*8700*/  FADD.FTZ R122, R122, R187 ;  /* 0x000000bb7a7a7221 */ /* 0x000fe20000010000 */
[C---:B------:R-:W-:Y:S01]  /*8710*/  HMMA.16816.F32 R160, R8.reuse, R20, R160 ;  /* 0x0000001408a0723c */ /* 0x040fe200000018a0 */
[----:B------:R-:W2:Y:S01]  /*8720*/  MUFU.EX2 R199, R199 ;  /* 0x000000c700c77308 */ /* 0x000ea20000000800 */
[----:B------:R-:W-:Y:S01]  /*8730*/  FADD.FTZ R195, R195, R164 ;  /* 0x000000a4c3c37221 */ /* 0x000fe20000010000 */
[----:B------:R-:W-:Y:S02]  /*8740*/  FADD.FTZ R191, R191, R122 ;  /* 0x0000007abfbf7221 */ /* 0x000fe40000010000 */
[----:B------:R-:W-:Y:S01]  /*8750*/  MUFU.EX2 R124, R126 ;  /* 0x0000007e007c7308 */ /* 0x000fe20000000800 */
[----:B------:R-:W-:Y:S01]  /*8760*/  FADD.FTZ R168, R168, R195 ;  /* 0x000000c3a8a87221 */ /* 0x000fe20000010000 */
[----:B------:R-:W-:Y:S01]  /*8770*/  FADD.FTZ R191, R166, R191 ;  /* 0x000000bfa6bf7221 */ /* 0x000fe20000010000 */
[----:B------:R-:W-:Y:S01]  /*8780*/  HMMA.16816.F32 R152, R8, R22, R152 ;  /* 0x000000160898723c */ /* 0x000fe20000001898 */
[----:B------:R-:W3:Y:S01]  /*8790*/  MUFU.EX2 R205, R205 ;  /* 0x000000cd00cd7308 */ /* 0x000ee20000000800 */
[----:B-1----:R-:W-:Y:S01]  /*87a0*/  FFMA.FTZ R130, R169, UR5, -R78 ;  /* 0x00000005a9827c23 */ /* 0x002fe2000801084e */
[----:B------:R-:W-:-:S02]  /*87b0*/  FADD.FTZ R201, R201, R168 ;  /* 0x000000a8c9c97221 */ /* 0x000fc40000010000 */
[----:B------:R-:W-:Y:S03]  /*87c0*/  MUFU.EX2 R126, R179 ;  /* 0x000000b3007e7308 */ /* 0x000fe60000000800 */
[C---:B------:R-:W-:Y:S01]  /*87d0*/  HMMA.16816.F32 R140, R8.reuse, R12, R140 ;  /* 0x0000000c088c723c */ /* 0x040fe2000000188c */
[----:B------:R-:W1:Y:S04]  /*87e0*/  MUFU.EX2 R169, R171 ;  /* 0x000000ab00a97308 */ /* 0x000e680000000800 */
[----:B------:R-:W-:Y:S03]  /*87f0*/  MUFU.EX2 R130, R130 ;  /* 0x0000008200827308 */ /* 0x000fe60000000800 */
[----:B------:R-:W-:Y:S01]  /*8800*/  HMMA.16816.F32 R136, R8, R14, R136 ;  /* 0x0000000e0888723c */ /* 0x000fe20000001888 */
[----:B------:R-:W-:Y:S01]  /*8810*/  F2FP.F16.F32.PACK_AB R8, R239, R170 ;  /* 0x000000aaef08723e */ /* 0x000fe200000000ff */
[----:B------:R-:W-:Y:S01]  /*8820*/  MUFU.EX2 R182, R182 ;  /* 0x000000b600b67308 */ /* 0x000fe20000000800 */
[----:B----4-:R-:W-:Y:S01]  /*8830*/  F2FP.F16.F32.PACK_AB R9, R207, R174 ;  /* 0x000000aecf09723e */ /* 0x010fe200000000ff */
        /* <DEDUP_REMOVED lines=12> */
[----:B------:R-:W-:Y:S01]  /*8900*/  MUFU.EX2 R131, R167 ;  /* 0x000000a700837308 */ /* 0x000fe20000000800 */
[--C-:B------:R-:W-:Y:S01]  /*8910*/  FFMA.FTZ R123, R125, UR5, -R78.reuse ;  /* 0x000000057d7b7c23 */ /* 0x100fe2000801084e */
[----:B------:R-:W-:Y:S01]  /*8920*/  FFMA.FTZ R125, R175, UR5, -R78 ;  /* 0x00000005af7d7c23 */ /* 0x000fe2000801084e */
[----:B------:R-:W-:Y:S01]  /*8930*/  FADD.FTZ R176, R176, R207 ;  /* 0x000000cfb0b07221 */ /* 0x000fe20000010000 */
[----:B------:R-:W4:Y:S01]  /*8940*/  MUFU.EX2 R129, R13 ;  /* 0x0000000d00817308 */ /* 0x000f220000000800 */
[C---:B------:R-:W-:Y:S01]  /*8950*/  HMMA.16816.F32 R156, R8.reuse, R20, R156 ;  /* 0x00000014089c723c */ /* 0x040fe2000000189c */
[----:B------:R-:W-:Y:S01]  /*8960*/  FADD.FTZ R233, R233, R172 ;  /* 0x000000ace9e97221 */ /* 0x000fe20000010000 */
[----:B------:R-:W-:Y:S01]  /*8970*/  FADD.FTZ R176, R203, R176 ;  /* 0x000000b0cbb07221 */ /* 0x000fe20000010000 */
[----:B------:R5:W4:Y:S04]  /*8980*/  MUFU.EX2 R121, R12 ;  /* 0x0000000c00797308 */ /* 0x000b280000000800 */
[----:B------:R-:W4:Y:S01]  /*8990*/  MUFU.EX2 R190, R190 ;  /* 0x000000be00be7308 */ /* 0x000f220000000800 */
[C---:B------:R-:W-:Y:S01]  /*89a0*/  HMMA.16816.F32 R148, R8.reuse, R22, R148 ;  /* 0x000000160894723c */ /* 0x040fe20000001894 */
[----:B------:R-:W-:Y:S02]  /*89b0*/  LDSM.16.MT88.4 R20, [R208+0x5800] ;  /* 0x00580000d014783b */ /* 0x000fe40000004200 */
[----:B------:R-:W-:Y:S04]  /*89c0*/  MUFU.EX2 R100, R100 ;  /* 0x0000006400647308 */ /* 0x000fe80000000800 */
[----:B------:R-:W-:Y:S01]  /*89d0*/  MUFU.EX2 R123, R123 ;  /* 0x0000007b007b7308 */ /* 0x000fe20000000800 */
[----:B------:R-:W-:Y:S01]  /*89e0*/  HMMA.16816.F32 R132, R8, R14, R132 ;  /* 0x0000000e0884723c */ /* 0x000fe20000001884 */
[----:B------:R-:W-:Y:S01]  /*89f0*/  F2FP.F16.F32.PACK_AB R8, R197, R178 ;  /* 0x000000b2c508723e */ /* 0x000fe200000000ff */
[----:B-----5:R-:W5:Y:S01]  /*8a00*/  LDSM.16.MT88.4 R12, [R210+0x5800] ;  /* 0x00580000d20c783b */ /* 0x020f620000004200 */
[----:B--2---:R-:W-:Y:S01]  /*8a10*/  F2FP.F16.F32.PACK_AB R9, R199, R128 ;  /* 0x00000080c709723e */ /* 0x004fe200000000ff */
[----:B------:R-:W-:Y:S01]  /*8a20*/  MUFU.EX2 R186, R186 ;  /* 0x000000ba00ba7308 */ /* 0x000fe20000000800 */
[----:B------:R-:W-:Y:S01]  /*8a30*/  F2FP.F16.F32.PACK_AB R10, R193, R180 ;  /* 0x000000b4c10a723e */ /* 0x000fe200000000ff */
[----:B------:R-:W-:Y:S01]  /*8a40*/  FADD.FTZ R178, R178, R191 ;  /* 0x000000bfb2b27221 */ /* 0x000fe20000010000 */
[----:B---3--:R-:W-:Y:S01]  /*8a50*/  F2FP.F16.F32.PACK_AB R11, R205, R124 ;  /* 0x0000007ccd0b723e */ /* 0x008fe200000000ff */
[----:B------:R-:W-:Y:S01]  /*8a60*/  MUFU.EX2 R125, R125 ;  /* 0x0000007d007d7308 */ /* 0x000fe20000000800 */
[----:B------:R-:W-:Y:S01]  /*8a70*/  FADD.FTZ R128, R128, R201 ;  /* 0x000000c980807221 */ /* 0x000fe20000010000 */
[----:B------:R-:W-:-:S02]  /*8a80*/  FADD.FTZ R197, R197, R178 ;  /* 0x000000b2c5c57221 */ /* 0x000fc40000010000 */
[----:B------:R-:W-:Y:S01]  /*8a90*/  MUFU.EX2 R188, R188 ;  /* 0x000000bc00bc7308 */ /* 0x000fe20000000800 */
[----:B------:R-:W-:Y:S01]  /*8aa0*/  FADD.FTZ R199, R199, R128 ;  /* 0x00000080c7c77221 */ /* 0x000fe20000010000 */
[C---:B------:R-:W-:Y:S01]  /*8ab0*/  HMMA.16816.F32 R160, R8.reuse, R24, R160 ;  /* 0x0000001808a0723c */ /* 0x040fe200000018a0 */
[----:B------:R-:W-:Y:S01]  /*8ac0*/  FADD.FTZ R180, R180, R197 ;  /* 0x000000c5b4b47221 */ /* 0x000fe20000010000 */
[----:B------:R-:W-:Y:S01]  /*8ad0*/  MUFU.EX2 R240, R240 ;  /* 0x000000f000f07308 */ /* 0x000fe20000000800 */
[----:B------:R-:W-:Y:S02]  /*8ae0*/  FADD.FTZ R124, R124, R199 ;  /* 0x000000c77c7c7221 */ /* 0x000fe40000010000 */
[----:B------:R-:W-:Y:S02]  /*8af0*/  FADD.FTZ R180, R193, R180 ;  /* 0x000000b4c1b47221 */ /* 0x000fe40000010000 */
[----:B------:R-:W-:Y:S01]  /*8b00*/  FADD.FTZ R205, R205, R124 ;  /* 0x0000007ccdcd7221 */ /* 0x000fe20000010000 */
[C---:B------:R-:W-:Y:S08]  /*8b10*/  HMMA.16816.F32 R152, R8.reuse, R26, R152 ;  /* 0x0000001a0898723c */ /* 0x040ff00000001898 */
[C---:B------:R-:W-:Y:S08]  /*8b20*/  HMMA.16816.F32 R140, R8.reuse, R16, R140 ;  /* 0x00000010088c723c */ /* 0x040ff0000000188c */
[----:B------:R-:W-:Y:S01]  /*8b30*/  HMMA.16816.F32 R136, R8, R18, R136 ;  /* 0x000000120888723c */ /* 0x000fe20000001888 */
[----:B-1----:R-:W-:Y:S01]  /*8b40*/  F2FP.F16.F32.PACK_AB R8, R169, R126 ;  /* 0x0000007ea908723e */ /* 0x002fe200000000ff */
[----:B------:R-:W-:Y:S01]  /*8b50*/  FADD.FTZ R126, R126, R233 ;  /* 0x000000e97e7e7221 */ /* 0x000fe20000010000 */
[----:B----4-:R-:W-:Y:S01]  /*8b60*/  F2FP.F16.F32.PACK_AB R9, R182, R129 ;  /* 0x00000081b609723e */ /* 0x010fe200000000ff */
        /* <DEDUP_REMOVED lines=8> */
[----:B------:R-:W-:Y:S01]  /*8bf0*/  FFMA.FTZ R25, R113, UR5, -R88 ;  /* 0x0000000571197c23 */ /* 0x000fe20008010858 */
[----:B------:R-:W-:Y:S01]  /*8c00*/  FFMA.FTZ R113, R108, UR5, -R81 ;  /* 0x000000056c717c23 */ /* 0x000fe20008010851 */
[----:B------:R-:W-:Y:S01]  /*8c10*/  FFMA.FTZ R108, R97, UR5, -R70 ;  /* 0x00000005616c7c23 */ /* 0x000fe20008010846 */
[----:B------:R-:W-:Y:S01]  /*8c20*/  MUFU.EX2 R24, R119 ;  /* 0x0000007700187308 */ /* 0x000fe20000000800 */
[----:B------:R-:W-:Y:S01]  /*8c30*/  FADD.FTZ R130, R131, R130 ;  /* 0x0000008283827221 */ /* 0x000fe20000010000 */
[----:B------:R-:W-:-:S02]  /*8c40*/  FADD.FTZ R121, R184, R121 ;  /* 0x00000079b8797221 */ /* 0x000fc40000010000 */
[----:B------:R-:W-:Y:S01]  /*8c50*/  HMMA.16816.F32 R148, R8, R26, R148 ;  /* 0x0000001a0894723c */ /* 0x000fe20000001894 */
[----:B------:R-:W-:Y:S01]  /*8c60*/  FFMA.FTZ R26, R110, UR5, -R81 ;  /* 0x000000056e1a7c23 */ /* 0x000fe20008010851 */
[----:B------:R-:W1:Y:S01]  /*8c70*/  MUFU.EX2 R25, R25 ;  /* 0x0000001900197308 */ /* 0x000e620000000800 */
[----:B------:R-:W-:-:S03]  /*8c80*/  FFMA.FTZ R110, R105, UR5, -R70 ;  /* 0x00000005696e7c23 */ /* 0x000fc60008010846 */
[----:B------:R2:W3:Y:S02]  /*8c90*/  MUFU.EX2 R27, R112 ;  /* 0x00000070001b7308 */ /* 0x0004e40000000800 */
[C---:B------:R-:W-:Y:S01]  /*8ca0*/  HMMA.16816.F32 R144, R8.reuse, R16, R144 ;  /* 0x000000100890723c */ /* 0x040fe20000001890 */
[----:B------:R-:W-:Y:S01]  /*8cb0*/  FFMA.FTZ R16, R107, UR5, -R70 ;  /* 0x000000056b107c23 */ /* 0x000fe20008010846 */
[----:B------:R-:W-:Y:S04]  /*8cc0*/  MUFU.EX2 R26, R26 ;  /* 0x0000001a001a7308 */ /* 0x000fe80000000800 */
[----:B------:R-:W4:Y:S02]  /*8cd0*/  MUFU.EX2 R97, R113 ;  /* 0x0000007100617308 */ /* 0x000f240000000800 */
[----:B------:R-:W-:Y:S01]  /*8ce0*/  HMMA.16816.F32 R132, R8, R18, R132 ;  /* 0x000000120884723c */ /* 0x000fe20000001884 */
[----:B------:R-:W-:Y:S01]  /*8cf0*/  F2FP.F16.F32.PACK_AB R8, R190, R115 ;  /* 0x00000073be08723e */ /* 0x000fe200000000ff */
[----:B------:R-:W-:Y:S01]  /*8d00*/  MUFU.EX2 R108, R108 ;  /* 0x0000006c006c7308 */ /* 0x000fe20000000800 */
[----:B-1----:R-:W-:Y:S01]  /*8d10*/  F2FP.F16.F32.PACK_AB R10, R25, R24 ;  /* 0x00000018190a723e */ /* 0x002fe200000000ff */
[----:B--2---:R-:W-:Y:S01]  /*8d20*/  FFMA.FTZ R112, R87, UR5, -R88 ;  /* 0x0000000557707c23 */ /* 0x004fe20008010858 */
[----:B---3--:R-:W-:Y:S01]  /*8d30*/  F2FP.F16.F32.PACK_AB R9, R27, R100 ;  /* 0x000000641b09723e */ /* 0x008fe200000000ff */
[----:B------:R1:W2:Y:S01]  /*8d40*/  MUFU.EX2 R107, R109 ;  /* 0x0000006d006b7308 */ /* 0x0002a20000000800 */
[----:B------:R-:W-:Y:S01]  /*8d50*/  FADD.FTZ R115, R115, R180 ;  /* 0x000000b473737221 */ /* 0x000fe20000010000 */
[----:B------:R-:W-:-:S02]  /*8d60*/  FADD.FTZ R100, R100, R205 ;  /* 0x000000cd64647221 */ /* 0x000fc40000010000 */
[----:B------:R3:W-:Y:S01]  /*8d70*/  MUFU.EX2 R105, R16 ;  /* 0x0000001000697308 */ /* 0x0007e20000000800 */
[----:B------:R-:W-:Y:S01]  /*8d80*/  FADD.FTZ R115, R190, R115 ;  /* 0x00000073be737221 */ /* 0x000fe20000010000 */
[----:B----4-:R-:W-:Y:S01]  /*8d90*/  F2FP.F16.F32.PACK_AB R11, R97, R26 ;  /* 0x0000001a610b723e */ /* 0x010fe200000000ff */
[----:B------:R-:W-:Y:S01]  /*8da0*/  FADD.FTZ R27, R27, R100 ;  /* 0x000000641b1b7221 */ /* 0x000fe20000010000 */
[----:B------:R-:W4:Y:S01]  /*8db0*/  MUFU.EX2 R110, R110 ;  /* 0x0000006e006e7308 */ /* 0x000f220000000800 */
[----:B------:R-:W-:Y:S02]  /*8dc0*/  FADD.FTZ R24, R24, R115 ;  /* 0x0000007318187221 */ /* 0x000fe40000010000 */
[----:B------:R-:W-:Y:S01]  /*8dd0*/  FADD.FTZ R26, R26, R27 ;  /* 0x0000001b1a1a7221 */ /* 0x000fe20000010000 */
[----:B------:R-:W-:Y:S01]  /*8de0*/  MUFU.EX2 R112, R112 ;  /* 0x0000007000707308 */ /* 0x000fe20000000800 */
[C---:B-----5:R-:W-:Y:S01]  /*8df0*/  HMMA.16816.F32 R160, R8.reuse, R12, R160 ;  /* 0x0000000c08a0723c */ /* 0x060fe200000018a0 */
[--C-:B-1----:R-:W-:Y:S01]  /*8e00*/  FFMA.FTZ R109, R89, UR5, -R88.reuse ;  /* 0x00000005596d7c23 */ /* 0x102fe20008010858 */
[----:B------:R-:W-:Y:S01]  /*8e10*/  FFMA.FTZ R89, R85, UR5, -R88 ;  /* 0x0000000555597c23 */ /* 0x000fe20008010858 */
[--C-:B------:R-:W-:Y:S01]  /*8e20*/  FFMA.FTZ R85, R84, UR5, -R81.reuse ;  /* 0x0000000554557c23 */ /* 0x100fe20008010851 */
[----:B------:R-:W-:Y:S01]  /*8e30*/  FFMA.FTZ R81, R79, UR5, -R81 ;  /* 0x000000054f517c23 */ /* 0x000fe20008010851 */
[----:B---3--:R-:W1:Y:S01]  /*8e40*/  LDSM.16.MT88.4 R16, [R210+0x5c00] ;  /* 0x005c0000d210783b */ /* 0x008e620000004200 */
[----:B------:R-:W3:Y:S01]  /*8e50*/  MUFU.EX2 R87, R109 ;  /* 0x0000006d00577308 */ /* 0x000ee20000000800 */
[----:B------:R-:W-:Y:S01]  /*8e60*/  FADD.FTZ R24, R25, R24 ;  /* 0x0000001819187221 */ /* 0x000fe20000010000 */
[C---:B------:R-:W-:Y:S01]  /*8e70*/  HMMA.16816.F32 R152, R8.reuse, R14, R152 ;  /* 0x0000000e0898723c */ /* 0x040fe20000001898 */
[----:B------:R-:W-:Y:S01]  /*8e80*/  FADD.FTZ R97, R97, R26 ;  /* 0x0000001a61617221 */ /* 0x000fe20000010000 */
[----:B------:R-:W-:Y:S04]  /*8e90*/  MUFU.EX2 R83, R89 ;  /* 0x0000005900537308 */ /* 0x000fe80000000800 */
[----:B------:R-:W-:Y:S02]  /*8ea0*/  MUFU.EX2 R84, R86 ;  /* 0x0000005600547308 */ /* 0x000fe40000000800 */
[C---:B------:R-:W-:Y:S02]  /*8eb0*/  HMMA.16816.F32 R140, R8.reuse, R20, R140 ;  /* 0x00000014088c723c */ /* 0x040fe4000000188c */
[----:B------:R-:W5:Y:S04]  /*8ec0*/  MUFU.EX2 R85, R85 ;  /* 0x0000005500557308 */ /* 0x000f680000000800 */
[----:B------:R-:W-:Y:S02]  /*8ed0*/  MUFU.EX2 R79, R80 ;  /* 0x00000050004f7308 */ /* 0x000fe40000000800 */
[----:B------:R-:W-:Y:S01]  /*8ee0*/  HMMA.16816.F32 R136, R8, R22, R136 ;  /* 0x000000160888723c */ /* 0x000fe20000001888 */
[----:B------:R-:W-:Y:S01]  /*8ef0*/  F2FP.F16.F32.PACK_AB R8, R186, R123 ;  /* 0x0000007bba08723e */ /* 0x000fe200000000ff */
[----:B------:R-:W-:Y:S01]  /*8f00*/  FADD.FTZ R123, R123, R130 ;  /* 0x000000827b7b7221 */ /* 0x000fe20000010000 */
[C---:B--2---:R-:W-:Y:S01]  /*8f10*/  F2FP.F16.F32.PACK_AB R9, R107.reuse, R108 ;  /* 0x0000006c6b09723e */ /* 0x044fe200000000ff */
[----:B------:R-:W-:Y:S01]  /*8f20*/  FADD.FTZ R108, R108, R121 ;  /* 0x000000796c6c7221 */ /* 0x000fe20000010000 */
[----:B------:R-:W-:Y:S01]  /*8f30*/  F2FP.F16.F32.PACK_AB R10, R188, R125 ;  /* 0x0000007dbc0a723e */ /* 0x000fe200000000ff */
[----:B------:R-:W-:Y:S01]  /*8f40*/  FADD.FTZ R186, R186, R123 ;  /* 0x0000007bbaba7221 */ /* 0x000fe20000010000 */
[----:B----4-:R-:W-:Y:S01]  /*8f50*/  F2FP.F16.F32.PACK_AB R11, R110, R105 ;  /* 0x000000696e0b723e */ /* 0x010fe200000000ff */
        /* <DEDUP_REMOVED lines=8> */
[C---:B------:R-:W-:Y:S01]  /*8fe0*/  HMMA.16816.F32 R144, R8.reuse, R20, R144 ;  /* 0x000000140890723c */ /* 0x040fe20000001890 */
[--C-:B------:R-:W-:Y:S01]  /*8ff0*/  FFMA.FTZ R21, R76, UR5, -R78.reuse ;  /* 0x000000054c157c23 */ /* 0x100fe2000801084e */
[--C-:B------:R-:W-:Y:S01]  /*9000*/  FFMA.FTZ R76, R75, UR5, -R78.reuse ;  /* 0x000000054b4c7c23 */ /* 0x100fe2000801084e */
[----:B------:R-:W4:Y:S01]  /*9010*/  MUFU.EX2 R20, R81 ;  /* 0x0000005100147308 */ /* 0x000f220000000800 */
[----:B------:R-:W-:Y:S01]  /*9020*/  FFMA.FTZ R75, R74, UR5, -R78 ;  /* 0x000000054a4b7c23 */ /* 0x000fe2000801084e */
[--C-:B------:R-:W-:Y:S01]  /*9030*/  FFMA.FTZ R78, R69, UR5, -R70.reuse ;  /* 0x00000005454e7c23 */ /* 0x100fe20008010846 */
[----:B------:R-:W-:Y:S01]  /*9040*/  FFMA.FTZ R69, R68, UR5, -R70 ;  /* 0x0000000544457c23 */ /* 0x000fe20008010846 */
[----:B------:R1:W-:Y:S01]  /*9050*/  MUFU.EX2 R74, R76 ;  /* 0x0000004c004a7308 */ /* 0x0003e20000000800 */
[----:B------:R-:W-:Y:S01]  /*9060*/  HMMA.16816.F32 R132, R8, R22, R132 ;  /* 0x000000160884723c */ /* 0x000fe20000001884 */
[----:B---3--:R-:W-:Y:S01]  /*9070*/  F2FP.F16.F32.PACK_AB R8, R112, R87 ;  /* 0x000000577008723e */ /* 0x008fe200000000ff */
[----:B------:R-:W-:Y:S01]  /*9080*/  FADD.FTZ R87, R87, R24 ;  /* 0x0000001857577221 */ /* 0x000fe20000010000 */
[----:B------:R-:W3:Y:S01]  /*9090*/  MUFU.EX2 R21, R21 ;  /* 0x0000001500157308 */ /* 0x000ee20000000800 */
[C---:B-----5:R-:W-:Y:S01]  /*90a0*/  F2FP.F16.F32.PACK_AB R9, R85.reuse, R84 ;  /* 0x000000545509723e */ /* 0x060fe200000000ff */
[----:B------:R-:W-:Y:S01]  /*90b0*/  FADD.FTZ R84, R84, R97 ;  /* 0x0000006154547221 */ /* 0x000fe20000010000 */
[----:B------:R-:W-:Y:S01]  /*90c0*/  F2FP.F16.F32.PACK_AB R10, R240, R83 ;  /* 0x00000053f00a723e */ /* 0x000fe200000000ff */
[----:B------:R-:W-:Y:S01]  /*90d0*/  MUFU.EX2 R68, R78 ;  /* 0x0000004e00447308 */ /* 0x000fe20000000800 */
[----:B------:R-:W-:Y:S01]  /*90e0*/  FADD.FTZ R112, R112, R87 ;  /* 0x0000005770707221 */ /* 0x000fe20000010000 */
[----:B----4-:R-:W-:Y:S01]  /*90f0*/  F2FP.F16.F32.PACK_AB R11, R20, R79 ;  /* 0x0000004f140b723e */ /* 0x010fe200000000ff */
[----:B------:R-:W-:Y:S01]  /*9100*/  FADD.FTZ R84, R85, R84 ;  /* 0x0000005455547221 */ /* 0x000fe20000010000 */
[----:B------:R-:W-:Y:S01]  /*9110*/  MUFU.EX2 R22, R75 ;  /* 0x0000004b00167308 */ /* 0x000fe20000000800 */
[----:B------:R-:W-:Y:S01]  /*9120*/  FADD.FTZ R83, R83, R112 ;  /* 0x0000007053537221 */ /* 0x000fe20000010000 */
[--C-:B-1----:R-:W-:Y:S01]  /*9130*/  FFMA.FTZ R76, R67, UR5, -R70.reuse ;  /* 0x00000005434c7c23 */ /* 0x102fe20008010846 */
[----:B------:R-:W-:Y:S01]  /*9140*/  FFMA.FTZ R70, R65, UR5, -R70 ;  /* 0x0000000541467c23 */ /* 0x000fe20008010846 */
[----:B------:R-:W1:Y:S01]  /*9150*/  MUFU.EX2 R67, R69 ;  /* 0x0000004500437308 */ /* 0x000e620000000800 */
[----:B------:R-:W-:Y:S01]  /*9160*/  HMMA.16816.F32 R160, R8, R16, R160 ;  /* 0x0000001008a0723c */ /* 0x000fe200000018a0 */
[----:B------:R-:W-:Y:S01]  /*9170*/  FADD.FTZ R79, R79, R84 ;  /* 0x000000544f4f7221 */ /* 0x000fe20000010000 */
[----:B------:R-:W-:Y:S01]  /*9180*/  FADD.FTZ R240, R240, R83 ;  /* 0x00000053f0f07221 */ /* 0x000fe20000010000 */
[----:B------:R-:W4:Y:S02]  /*9190*/  MUFU.EX2 R23, R73 ;  /* 0x0000004900177308 */ /* 0x000f240000000800 */
[----:B------:R-:W-:-:S02]  /*91a0*/  FADD.FTZ R241, R20, R79 ;  /* 0x0000004f14f17221 */ /* 0x000fc40000010000 */
[----:B------:R-:W-:Y:S01]  /*91b0*/  MUFU.EX2 R65, R76 ;  /* 0x0000004c00417308 */ /* 0x000fe20000000800 */
[C---:B------:R-:W-:Y:S03]  /*91c0*/  HMMA.16816.F32 R152, R8.reuse, R18, R152 ;  /* 0x000000120898723c */ /* 0x040fe60000001898 */
[----:B------:R-:W5:Y:S05]  /*91d0*/  MUFU.EX2 R70, R70 ;  /* 0x0000004600467308 */ /* 0x000f6a0000000800 */
[C---:B--2---:R-:W-:Y:S08]  /*91e0*/  HMMA.16816.F32 R140, R8.reuse, R12, R140 ;  /* 0x0000000c088c723c */ /* 0x044ff0000000188c */
[----:B------:R-:W-:Y:S01]  /*91f0*/  HMMA.16816.F32 R136, R8, R14, R136 ;  /* 0x0000000e0888723c */ /* 0x000fe20000001888 */
[----:B---3--:R-:W-:Y:S01]  /*9200*/  F2FP.F16.F32.PACK_AB R8, R74, R21 ;  /* 0x000000154a08723e */ /* 0x008fe200000000ff */
[----:B------:R-:W-:Y:S01]  /*9210*/  FADD.FTZ R21, R21, R188 ;  /* 0x000000bc15157221 */ /* 0x000fe20000010000 */
[----:B-1----:R-:W-:Y:S01]  /*9220*/  F2FP.F16.F32.PACK_AB R9, R67, R68 ;  /* 0x000000444309723e */ /* 0x002fe200000000ff */
        /* <DEDUP_REMOVED lines=26> */
[----:B------:R-:W1:Y:S01]  /*93d0*/  LDCU UR4, c[0x0][0x45c] ;  /* 0x00008b80ff0477ac */ /* 0x000e620008000800 */
[----:B--2---:R-:W-:Y:S01]  /*93e0*/  ISETP.GE.AND P1, PT, R220, UR7, PT ;  /* 0x00000007dc007c0c */ /* 0x004fe2000bf26270 */
[----:B------:R-:W-:-:S12]  /*93f0*/  BRA `(.L_x_902) ;  /* 0x0000000000ec7947 */ /* 0x000fd80003800000 */
.L_x_904:
[C---:B------:R-:W-:Y:S01]  /*9400*/  @!P0 VIADD R15, R237.reuse, 0xffffffff ;  /* 0xffffffffed0f8836 */ /* 0x040fe20000000000 */
[----:B------:R-:W-:Y:S01]  /*9410*/  ISETP.GE.AND P1, PT, R220, UR6, PT ;  /* 0x00000006dc007c0c */ /* 0x000fe2000bf26270 */
[C---:B------:R-:W-:Y:S01]  /*9420*/  @!P0 VIADD R12, R237.reuse, 0xffffffff ;  /* 0xffffffffed0c8836 */ /* 0x040fe20000000000 */
[----:B------:R-:W1:Y:S08]  /*9430*/  @!P0 LDC.64 R8, c[0x0][0x3b8] ;  /* 0x0000ee00ff088b82 */ /* 0x000e700000000a00 */
[----:B------:R-:W2:Y:S03]  /*9440*/  @!P0 LDC.64 R6, c[0x0][0x3b8] ;  /* 0x0000ee00ff068b82 */ /* 0x000ea60000000a00 */
[----:B------:R-:W-:Y:S05]  /*9450*/  @!P1 VIADD R20, R237, 0xffffffff ;  /* 0xffffffffed149836 */ /* 0x000fea0000000000 */
[----:B------:R-:W3:Y:S08]  /*9460*/  @!P1 LDC.64 R10, c[0x0][0x3b8] ;  /* 0x0000ee00ff0a9b82 */ /* 0x000ef00000000a00 */
[----:B------:R-:W4:Y:S01]  /*9470*/  @!P0 LDC.64 R4, c[0x0][0x3b8] ;  /* 0x0000ee00ff048b82 */ /* 0x000f220000000a00 */
[C---:B-1----:R-:W-:Y:S04]  /*9480*/  @!P0 IMAD.WIDE.U32 R26, R15.reuse, R8, RZ ;  /* 0x000000080f1a8225 */ /* 0x042fe800078e00ff */
[C---:B------:R-:W-:Y:S01]  /*9490*/  @!P0 IMAD R16, R15.reuse, R9, R27 ;  /* 0x000000090f108224 */ /* 0x040fe200078e021b */
[----:B------:R-:W-:Y:S01]  /*94a0*/  @!P0 SHF.L.U32 R17, R26, 0x7, RZ ;  /* 0x000000071a118819 */ /* 0x000fe200000006ff */
[C---:B--2---:R-:W-:Y:S03]  /*94b0*/  @!P0 IMAD.WIDE.U32 R36, R15.reuse, R6, RZ ;  /* 0x000000060f248225 */ /* 0x044fe600078e00ff */
[----:B------:R-:W-:Y:S01]  /*94c0*/  @!P0 LEA R17, P2, R8, R17, 0x5 ;  /* 0x0000001108118211 */ /* 0x000fe200078428ff */
[----:B------:R-:W-:Y:S01]  /*94d0*/  @!P0 IMAD R37, R15, R7, R37 ;  /* 0x000000070f258224 */ /* 0x000fe200078e0225 */
[----:B------:R-:W-:Y:S01]  /*94e0*/  @!P0 SHF.L.U64.HI R16, R26, 0x7, R16 ;  /* 0x000000071a108819 */ /* 0x000fe20000010210 */
[----:B---3--:R-:W-:Y:S03]  /*94f0*/  @!P1 IMAD.WIDE.U32 R38, R20, R10, RZ ;  /* 0x0000000a14269225 */ /* 0x008fe600078e00ff */
[----:B------:R-:W-:Y:S02]  /*9500*/  @!P0 LEA.HI.X R16, R8, R16, R9, 0x5, P2 ;  /* 0x0000001008108211 */ /* 0x000fe400010f2c09 */
[C---:B------:R-:W-:Y:S01]  /*9510*/  @!P0 SHF.L.U64.HI R37, R36.reuse, 0x7, R37 ;  /* 0x0000000724258819 */ /* 0x040fe20000010225 */
[----:B------:R-:W-:Y:S01]  /*9520*/  @!P0 IMAD.SHL.U32 R9, R36, 0x80, RZ ;  /* 0x0000008024098824 */ /* 0x000fe200078e00ff */
[----:B------:R-:W-:Y:S01]  /*9530*/  @!P1 LEA R8, P4, R38, R225, 0x8 ;  /* 0x000000e126089211 */ /* 0x000fe200078840ff */
[----:B------:R-:W-:Y:S01]  /*9540*/  @!P1 IMAD R39, R20, R11, R39 ;  /* 0x0000000b14279224 */ /* 0x000fe200078e0227 */
[C---:B------:R-:W-:Y:S01]  /*9550*/  @!P0 LEA R20, P3, R17.reuse, R225, 0x1 ;  /* 0x000000e111148211 */ /* 0x040fe200078608ff */
[C---:B----4-:R-:W-:Y:S03]  /*9560*/  @!P0 IMAD.WIDE.U32 R26, R12.reuse, R4, RZ ;  /* 0x000000040c1a8225 */ /* 0x050fe600078e00ff */
[-C--:B------:R-:W-:Y:S01]  /*9570*/  @!P0 LEA.HI.X R21, R17, R224.reuse, R16, 0x1, P3 ;  /* 0x000000e011158211 */ /* 0x080fe200018f0c10 */
[----:B------:R-:W-:Y:S01]  /*9580*/  @!P0 IMAD R27, R12, R5, R27 ;  /* 0x000000050c1b8224 */ /* 0x000fe200078e021b */
[----:B------:R-:W-:Y:S01]  /*9590*/  @!P0 LEA R12, P2, R6, R9, 0x6 ;  /* 0x00000009060c8211 */ /* 0x000fe200078430ff */
[----:B------:R-:W-:Y:S01]  /*95a0*/  @!P0 IMAD.SHL.U32 R10, R26, 0x80, RZ ;  /* 0x000000801a0a8824 */ /* 0x000fe200078e00ff */
[-C--:B------:R-:W-:Y:S01]  /*95b0*/  @!P1 LEA.HI.X R9, R38, R224.reuse, R39, 0x8, P4 ;  /* 0x000000e026099211 */ /* 0x080fe200020f4427 */
[----:B------:R-:W-:Y:S01]  /*95c0*/  @!P0 IMAD R5, R5, 0x60, RZ ;  /* 0x0000006005058824 */ /* 0x000fe200078e02ff */
[----:B------:R-:W-:Y:S02]  /*95d0*/  @!P0 LEA.HI.X R37, R6, R37, R7, 0x6, P2 ;  /* 0x0000002506258211 */ /* 0x000fe400010f3407 */
[-C--:B------:R-:W-:Y:S01]  /*95e0*/  @!P0 LEA R6, P2, R12, R225.reuse, 0x1 ;  /* 0x000000e10c068211 */ /* 0x080fe200078408ff */
[----:B------:R-:W-:Y:S01]  /*95f0*/  @!PT LDS RZ, [RZ] ;  /* 0x00000000fffff984 */ /* 0x000fe20000000800 */
[----:B------:R-:W-:Y:S01]  /*9600*/  @!PT LDS RZ, [RZ] ;  /* 0x00000000fffff984 */ /* 0x000fe20000000800 */
[----:B------:R-:W-:Y:S01]  /*9610*/  @!PT LDS RZ, [RZ] ;  /* 0x00000000fffff984 */ /* 0x000fe20000000800 */
[----:B------:R1:W-:Y:S01]  /*9620*/  @!P1 LDGSTS.E.BYPASS.LTC128B.128 [R231+0x2000], desc[UR14][R8.64] ;  /* 0x0200000008e79fae */ /* 0x0003e2000b981a0e */
[----:B------:R-:W-:Y:S02]  /*9630*/  @!P0 SHF.L.U64.HI R11, R26, 0x7, R27 ;  /* 0x000000071a0b8819 */ /* 0x000fe4000001021b */
[-C--:B------:R-:W-:Y:S02]  /*9640*/  @!P0 LEA.HI.X R7, R12, R224.reuse, R37, 0x1, P2 ;  /* 0x000000e00c078211 */ /* 0x080fe400010f0c25 */
[----:B------:R1:W-:Y:S01]  /*9650*/  @P1 STS.128 [R231+0x2000], RZ ;  /* 0x002000ffe7001388 */ /* 0x0003e20000000c00 */
[----:B------:R-:W-:Y:S04]  /*9660*/  @!P0 IMAD.WIDE.U32 R10, R4, 0x60, R10 ;  /* 0x00000060040a8825 */ /* 0x000fe800078e000a */
[----:B------:R1:W-:Y:S01]  /*9670*/  @P0 STS.128 [R231+0x2800], RZ ;  /* 0x002800ffe7000388 */ /* 0x0003e20000000c00 */
[C---:B------:R-:W-:Y:S04]  /*9680*/  @!P0 LEA R4, P3, R10.reuse, R225, 0x1 ;  /* 0x000000e10a048211 */ /* 0x040fe800078608ff */
[----:B------:R-:W-:Y:S01]  /*9690*/  @!PT LDS RZ, [RZ] ;  /* 0x00000000fffff984 */ /* 0x000fe20000000800 */
[----:B------:R-:W-:Y:S01]  /*96a0*/  @!PT LDS RZ, [RZ] ;  /* 0x00000000fffff984 */ /* 0x000fe20000000800 */
[----:B------:R-:W-:Y:S01]  /*96b0*/  @!PT LDS RZ, [RZ] ;  /* 0x00000000fffff984 */ /* 0x000fe20000000800 */
[----:B------:R1:W-:Y:S01]  /*96c0*/  @!P0 LDGSTS.E.BYPASS.LTC128B.128 [R231+0x2800], desc[UR14][R20.64] ;  /* 0x0280000014e78fae */ /* 0x0003e2000b981a0e */
[----:B------:R-:W-:Y:S04]  /*96d0*/  @!P0 IADD3 R5, PT, PT, R5, R11, RZ ;  /* 0x0000000b05058210 */ /* 0x000fe80007ffe0ff */
[----:B------:R1:W-:Y:S01]  /*96e0*/  @P0 STS.128 [R231+0x3000], RZ ;  /* 0x003000ffe7000388 */ /* 0x0003e20000000c00 */
[----:B------:R-:W-:Y:S04]  /*96f0*/  @!P0 LEA.HI.X R5, R10, R224, R5, 0x1, P3 ;  /* 0x000000e00a058211 */ /* 0x000fe800018f0c05 */
        /* <DEDUP_REMOVED lines=11> */
.L_x_902:
[----:B------:R-:W-:Y:S04]  /*97b0*/  DEPBAR.LE SB0, 0x0 ;  /* 0x000080000000791a */ /* 0x000fe80000000000 */
[----:B------:R-:W-:Y:S01]  /*97c0*/  BAR.SYNC.DEFER_BLOCKING 0x0 ;  /* 0x0000000000007b1d */ /* 0x000fe20000010000 */
[----:B---3--:R-:W-:Y:S01]  /*97d0*/  ISETP.GE.AND P0, PT, R220, UR6, PT ;  /* 0x00000006dc007c0c */ /* 0x008fe2000bf06270 */
[C---:B-1----:R-:W-:Y:S04]  /*97e0*/  IMAD.WIDE.U32 R24, R237.reuse, R214, RZ ;  /* 0x000000d6ed187225 */ /* 0x042fe800078e00ff */
[----:B------:R-:W-:Y:S01]  /*97f0*/  IMAD R2, R237, R215, R25 ;  /* 0x000000d7ed027224 */ /* 0x000fe200078e0219 */
[C---:B------:R-:W-:Y:S04]  /*9800*/  SHF.L.U32 R32, R24.reuse, 0x7, RZ ;  /* 0x0000000718207819 */ /* 0x040fe800000006ff */
[----:B------:R-:W-:Y:S02]  /*9810*/  SHF.L.U64.HI R33, R24, 0x7, R2 ;  /* 0x0000000718217819 */ /* 0x000fe40000010202 */
[----:B------:R-:W-:Y:S01]  /*9820*/  @!P1 LEA R2, P4, R32, R223, 0x1 ;  /* 0x000000df20029211 */ /* 0x000fe200078808ff */
[----:B------:R-:W-:Y:S01]  /*9830*/  @!P0 IMAD R25, R215, 0x60, RZ ;  /* 0x00000060d7198824 */ /* 0x000fe200078e02ff */
[-C--:B------:R-:W-:Y:S02]  /*9840*/  @!P0 LEA R26, P3, R214, R32.reuse, 0x5 ;  /* 0x00000020d61a8211 */ /* 0x080fe400078628ff */
[----:B------:R-:W-:Y:S02]  /*9850*/  @!P1 LEA.HI.X R3, R32, R221, R33, 0x1, P4 ;  /* 0x000000dd20039211 */ /* 0x000fe400020f0c21 */
[--C-:B------:R-:W-:Y:S02]  /*9860*/  @!P0 LEA.HI.X R24, R214, R33, R215.reuse, 0x5, P3 ;  /* 0x00000021d6188211 */ /* 0x100fe400018f2cd7 */
[----:B------:R-:W-:Y:S02]  /*9870*/  @!P0 LEA R36, P3, R26, R223, 0x1 ;  /* 0x000000df1a248211 */ /* 0x000fe400078608ff */
[----:B------:R-:W-:Y:S01]  /*9880*/  @!P0 LEA R30, P2, R214, R32, 0x6 ;  /* 0x00000020d61e8211 */ /* 0x000fe200078430ff */
[----:B------:R-:W-:Y:S01]  /*9890*/  @!PT LDS RZ, [RZ] ;  /* 0x00000000fffff984 */ /* 0x000fe20000000800 */
[----:B------:R-:W-:Y:S01]  /*98a0*/  @!PT LDS RZ, [RZ] ;  /* 0x00000000fffff984 */ /* 0x000fe20000000800 */
[----:B------:R-:W-:Y:S01]  /*98b0*/  @!PT LDS RZ, [RZ] ;  /* 0x00000000fffff984 */ /* 0x000fe20000000800 */
[----:B------:R-:W-:Y:S01]  /*98c0*/  @!P1 LDGSTS.E.BYPASS.LTC128B.128 [R231+0x4000], desc[UR14][R2.64] ;  /* 0x0400000002e79fae */ /* 0x000fe2000b981a0e */
[----:B------:R-:W-:Y:S02]  /*98d0*/  @!P0 LEA.HI.X R37, R26, R221, R24, 0x1, P3 ;  /* 0x000000dd1a258211 */ /* 0x000fe400018f0c18 */
[C---:B------:R-:W-:Y:S01]  /*98e0*/  @!P0 LEA.HI.X R28, R214.reuse, R33, R215, 0x6, P2 ;  /* 0x00000021d61c8211 */ /* 0x040fe200010f34d7 */
[----:B------:R-:W-:Y:S01]  /*98f0*/  @!P0 IMAD.WIDE.U32 R32, R214, 0x60, R32 ;  /* 0x00000060d6208825 */ /* 0x000fe200078e0020 */
[C---:B------:R-:W-:Y:S03]  /*9900*/  @!P0 LEA R34, P2, R30.reuse, R223, 0x1 ;  /* 0x000000df1e228211 */ /* 0x040fe600078408ff */
[----:B------:R-:W-:Y:S01]  /*9910*/  @P1 STS.128 [R231+0x4000], RZ ;  /* 0x004000ffe7001388 */ /* 0x000fe20000000c00 */
[----:B------:R-:W-:Y:S02]  /*9920*/  @!P0 LEA.HI.X R35, R30, R221, R28, 0x1, P2 ;  /* 0x000000dd1e238211 */ /* 0x000fe400010f0c1c */
[C---:B------:R-:W-:Y:S02]  /*9930*/  @!P0 LEA R24, P2, R32.reuse, R223, 0x1 ;  /* 0x000000df20188211 */ /* 0x040fe400078408ff */
[----:B------:R-:W-:Y:S03]  /*9940*/  @!P0 IADD3 R25, PT, PT, R25, R33, RZ ;  /* 0x0000002119198210 */ /* 0x000fe60007ffe0ff */
[----:B------:R-:W-:Y:S01]  /*9950*/  @P0 STS.128 [R231+0x4800], RZ ;  /* 0x004800ffe7000388 */ /* 0x000fe20000000c00 */
[----:B------:R-:W-:Y:S02]  /*9960*/  @!P0 LEA.HI.X R25, R32, R221, R25, 0x1, P2 ;  /* 0x000000dd20198211 */ /* 0x000fe400010f0c19 */
[----:B------:R-:W-:Y:S05]  /*9970*/  ISETP.NE.AND P2, PT, R237, RZ, PT ;  /* 0x000000ffed00720c */ /* 0x000fea0003f45270 */
        /* <DEDUP_REMOVED lines=18> */
[----:B------:R-:W5:Y:S08]  /*9aa0*/  LDSM.16.M88.4 R180, [R212+0x2400] ;  /* 0x00240000d4b4783b */ /* 0x000f700000000200 */
[----:B------:R-:W4:Y:S08]  /*9ab0*/  LDSM.16.M88.4 R184, [R212+0x2800] ;  /* 0x00280000d4b8783b */ /* 0x000f300000000200 */
[----:B------:R-:W4:Y:S08]  /*9ac0*/  LDSM.16.M88.4 R188, [R212+0x2c00] ;  /* 0x002c0000d4bc783b */ /* 0x000f300000000200 */
[----:B------:R-:W4:Y:S08]  /*9ad0*/  LDSM.16.M88.4 R192, [R212+0x3000] ;  /* 0x00300000d4c0783b */ /* 0x000f300000000200 */
[----:B------:R-:W4:Y:S08]  /*9ae0*/  LDSM.16.M88.4 R196, [R212+0x3400] ;  /* 0x00340000d4c4783b */ /* 0x000f300000000200 */
[----:B------:R-:W-:Y:S08]  /*9af0*/  LDSM.16.M88.4 R128, [R212+0x3c00] ;  /* 0x003c0000d480783b */ /* 0x000ff00000000200 */
[----:B------:R-:W-:Y:S08]  /*9b00*/  LDSM.16.M88.4 R200, [R211] ;  /* 0x00000000d3c8783b */ /* 0x000ff00000000200 */
[----:B------:R-:W-:Y:S01]  /*9b10*/  LDSM.16.M88.4 R204, [R209+0x2000] ;  /* 0x00200000d1cc783b */ /* 0x000fe20000000200 */
[-C--:B--2---:R-:W-:Y:S08]  /*9b20*/  HMMA.16816.F32 R4, R168, R172.reuse, RZ ;  /* 0x000000aca804723c */ /* 0x084ff000000018ff */
[C---:B---3--:R-:W-:Y:S08]  /*9b30*/  HMMA.16816.F32 R8, R176.reuse, R172, RZ ;  /* 0x000000acb008723c */ /* 0x048ff000000018ff */
[-C--:B------:R-:W-:Y:S08]  /*9b40*/  HMMA.16816.F32 R12, R176, R174.reuse, RZ ;  /* 0x000000aeb00c723c */ /* 0x080ff000000018ff */
[C---:B------:R-:W-:Y:S01]  /*9b50*/  HMMA.16816.F32 R16, R168.reuse, R174, RZ ;  /* 0x000000aea810723c */ /* 0x040fe200000018ff */
[----:B------:R-:W2:Y:S07]  /*9b60*/  LDSM.16.M88.4 R172, [R212+0x3800] ;  /* 0x00380000d4ac783b */ /* 0x000eae0000000200 */
[-C--:B-----5:R-:W-:Y:S08]  /*9b70*/  HMMA.16816.F32 R20, R168, R180.reuse, RZ ;  /* 0x000000b4a814723c */ /* 0x0a0ff000000018ff */
[C---:B-1----:R-:W-:Y:S08]  /*9b80*/  HMMA.16816.F32 R24, R176.reuse, R180, RZ ;  /* 0x000000b4b018723c */ /* 0x042ff000000018ff */
[-C--:B------:R-:W-:Y:S08]  /*9b90*/  HMMA.16816.F32 R28, R176, R182.reuse, RZ ;  /* 0x000000b6b01c723c */ /* 0x080ff000000018ff */
[C---:B------:R-:W-:Y:S01]  /*9ba0*/  HMMA.16816.F32 R32, R168.reuse, R182, RZ ;  /* 0x000000b6a820723c */ /* 0x040fe200000018ff */
[----:B------:R-:W1:Y:S07]  /*9bb0*/  LDSM.16.M88.4 R180, [R211+0x1000] ;  /* 0x00100000d3b4783b */ /* 0x000e6e0000000200 */
[-C--:B----4-:R-:W-:Y:S08]  /*9bc0*/  HMMA.16816.F32 R36, R168, R184.reuse, RZ ;  /* 0x000000b8a824723c */ /* 0x090ff000000018ff */
        /* <DEDUP_REMOVED lines=18> */
[C---:B------:R-:W-:Y:S01]  /*9cf0*/  HMMA.16816.F32 R112, R168.reuse, R174, RZ ;  /* 0x000000aea870723c */ /* 0x040fe200000018ff */
[----:B------:R-:W-:Y:S07]  /*9d00*/  LDSM.16.M88.4 R172, [R209+0x2800] ;  /* 0x00280000d1ac783b */ /* 0x000fee0000000200 */
[-C--:B------:R-:W-:Y:S08]  /*9d10*/  HMMA.16816.F32 R116, R168, R128.reuse, RZ ;  /* 0x00000080a874723c */ /* 0x080ff000000018ff */
[C---:B------:R-:W-:Y:S08]  /*9d20*/  HMMA.16816.F32 R120, R176.reuse, R128, RZ ;  /* 0x00000080b078723c */ /* 0x040ff000000018ff */
[-C--:B------:R-:W-:Y:S08]  /*9d30*/  HMMA.16816.F32 R124, R176, R130.reuse, RZ ;  /* 0x00000082b07c723c */ /* 0x080ff000000018ff */
[----:B------:R-:W-:Y:S01]  /*9d40*/  HMMA.16816.F32 R128, R168, R130, RZ ;  /* 0x00000082a880723c */ /* 0x000fe200000018ff */
[----:B------:R-:W2:Y:S07]  /*9d50*/  LDSM.16.M88.4 R168, [R209+0x2400] ;  /* 0x00240000d1a8783b */ /* 0x000eae0000000200 */
[-C--:B------:R-:W-:Y:S08]  /*9d60*/  HMMA.16816.F32 R4, R200, R204.reuse, R4 ;  /* 0x000000ccc804723c */ /* 0x080ff00000001804 */
[C---:B-1----:R-:W-:Y:S08]  /*9d70*/  HMMA.16816.F32 R8, R180.reuse, R204, R8 ;  /* 0x000000ccb408723c */ /* 0x042ff00000001808 */
[-C--:B------:R-:W-:Y:S03]  /*9d80*/  HMMA.16816.F32 R12, R180, R206.reuse, R12 ;  /* 0x000000ceb40c723c */ /* 0x080fe6000000180c */
[----:B------:R-:W-:Y:S01]  /*9d90*/  FMUL.FTZ R204, R7, UR5 ;  /* 0x0000000507cc7c20 */ /* 0x000fe20008410000 */
[----:B------:R-:W-:Y:S01]  /*9da0*/  FMUL.FTZ R242, R4, UR5 ;  /* 0x0000000504f27c20 */ /* 0x000fe20008410000 */
[----:B------:R-:W-:Y:S01]  /*9db0*/  FMUL.FTZ R2, R6, UR5 ;  /* 0x0000000506027c20 */ /* 0x000fe20008410000 */
[----:B------:R-:W-:Y:S01]  /*9dc0*/  FMUL.FTZ R3, R5, UR5 ;  /* 0x0000000505037c20 */ /* 0x000fe20008410000 */
[----:B------:R1:W-:Y:S01]  /*9dd0*/  MUFU.TANH R6, R204 ;  /* 0x000000cc00067308 */ /* 0x0003e20000002400 */
[C---:B------:R-:W-:Y:S04]  /*9de0*/  HMMA.16816.F32 R16, R200.reuse, R206, R16 ;  /* 0x000000cec810723c */ /* 0x040fe80000001810 */
[----:B------:R-:W-:Y:S01]  /*9df0*/  FMUL.FTZ R205, R10, UR5 ;  /* 0x000000050acd7c20 */ /* 0x000fe20008410000 */
[----:B------:R-:W-:Y:S01]  /*9e00*/  FMUL.FTZ R244, R8, UR5 ;  /* 0x0000000508f47c20 */ /* 0x000fe20008410000 */
[----:B------:R-:W-:Y:S03]  /*9e10*/  FMUL.FTZ R243, R11, UR5 ;  /* 0x000000050bf37c20 */ /* 0x000fe60008410000 */
[----:B------:R3:W-:Y:S01]  /*9e20*/  MUFU.TANH R7, R242 ;  /* 0x000000f200077308 */ /* 0x0007e20000002400 */
[-C--:B--2---:R-:W-:Y:S03]  /*9e30*/  HMMA.16816.F32 R20, R200, R168.reuse, R20 ;  /* 0x000000a8c814723c */ /* 0x084fe60000001814 */
[----:B------:R-:W-:Y:S01]  /*9e40*/  FMUL.FTZ R207, R13, UR5 ;  /* 0x000000050dcf7c20 */ /* 0x000fe20008410000 */
[----:B------:R-:W-:Y:S01]  /*9e50*/  FMUL.FTZ R206, R15, UR5 ;  /* 0x000000050fce7c20 */ /* 0x000fe20008410000 */
[----:B------:R-:W-:Y:S04]  /*9e60*/  FMUL.FTZ R245, R12, UR5 ;  /* 0x000000050cf57c20 */ /* 0x000fe80008410000 */
[----:B------:R2:W-:Y:S01]  /*9e70*/  MUFU.TANH R192, R205 ;  /* 0x000000cd00c07308 */ /* 0x0005e20000002400 */
[C---:B------:R-:W-:Y:S04]  /*9e80*/  HMMA.16816.F32 R24, R180.reuse, R168, R24 ;  /* 0x000000a8b418723c */ /* 0x040fe80000001818 */
[----:B-1----:R-:W-:Y:S05]  /*9e90*/  FMUL.FTZ R204, R14, UR5 ;  /* 0x000000050ecc7c20 */ /* 0x002fea0008410000 */
[----:B------:R1:W-:Y:S01]  /*9ea0*/  MUFU.TANH R14, R207 ;  /* 0x000000cf000e7308 */ /* 0x0003e20000002400 */
[-C--:B------:R-:W-:Y:S03]  /*9eb0*/  HMMA.16816.F32 R28, R180, R170.reuse, R28 ;  /* 0x000000aab41c723c */ /* 0x080fe6000000181c */
[----:B---3--:R-:W-:Y:S06]  /*9ec0*/  FMUL.FTZ R242, R9, UR5 ;  /* 0x0000000509f27c20 */ /* 0x008fec0008410000 */
[----:B------:R3:W-:Y:S01]  /*9ed0*/  MUFU.TANH R176, R204 ;  /* 0x000000cc00b07308 */ /* 0x0007e20000002400 */
[C---:B------:R-:W-:Y:S04]  /*9ee0*/  HMMA.16816.F32 R32, R200.reuse, R170, R32 ;  /* 0x000000aac820723c */ /* 0x040fe80000001820 */
[----:B------:R-:W-:Y:S01]  /*9ef0*/  FMUL.FTZ R27, R27, UR5 ;  /* 0x000000051b1b7c20 */ /* 0x000fe20008410000 */
[----:B--2---:R-:W-:Y:S04]  /*9f00*/  FMUL.FTZ R205, R18, UR5 ;  /* 0x0000000512cd7c20 */ /* 0x004fe80008410000 */
[----:B------:R2:W-:Y:S01]  /*9f10*/  MUFU.TANH R4, R242 ;  /* 0x000000f200047308 */ /* 0x0005e20000002400 */
[----:B-1----:R-:W-:Y:S01]  /*9f20*/  FMUL.FTZ R207, R23, UR5 ;  /* 0x0000000517cf7c20 */ /* 0x002fe20008410000 */
[-C--:B------:R-:W-:Y:S03]  /*9f30*/  HMMA.16816.F32 R36, R200, R172.reuse, R36 ;  /* 0x000000acc824723c */ /* 0x080fe60000001824 */
[----:B------:R-:W-:Y:S01]  /*9f40*/  FMUL.FTZ R31, R31, UR5 ;  /* 0x000000051f1f7c20 */ /* 0x000fe20008410000 */
[----:B------:R-:W-:Y:S04]  /*9f50*/  FMUL.FTZ R28, R28, UR5 ;  /* 0x000000051c1c7c20 */ /* 0x000fe80008410000 */
[----:B------:R1:W-:Y:S01]  /*9f60*/  MUFU.TANH R10, R205 ;  /* 0x000000cd000a7308 */ /* 0x0003e20000002400 */
[----:B------:R-:W-:Y:S01]  /*9f70*/  FMUL.FTZ R29, R29, UR5 ;  /* 0x000000051d1d7c20 */ /* 0x000fe20008410000 */
[----:B---3--:R-:W-:Y:S01]  /*9f80*/  FMUL.FTZ R204, R17, UR5 ;  /* 0x0000000511cc7c20 */ /* 0x008fe20008410000 */
[C---:B------:R-:W-:Y:S04]  /*9f90*/  HMMA.16816.F32 R40, R180.reuse, R172, R40 ;  /* 0x000000acb428723c */ /* 0x040fe80000001828 */
[----:B------:R-:W-:Y:S03]  /*9fa0*/  FMUL.FTZ R33, R33, UR5 ;  /* 0x0000000521217c20 */ /* 0x000fe60008410000 */
[----:B------:R3:W-:Y:S01]  /*9fb0*/  MUFU.TANH R9, R204 ;  /* 0x000000cc00097308 */ /* 0x0007e20000002400 */
[----:B------:R-:W-:Y:S01]  /*9fc0*/  FMUL.FTZ R32, R32, UR5 ;  /* 0x0000000520207c20 */ /* 0x000fe20008410000 */
[----:B--2---:R-:W-:Y:S01]  /*9fd0*/  FMUL.FTZ R242, R19, UR5 ;  /* 0x0000000513f27c20 */ /* 0x004fe20008410000 */
[-C--:B------:R-:W-:Y:S03]  /*9fe0*/  HMMA.16816.F32 R44, R180, R174.reuse, R44 ;  /* 0x000000aeb42c723c */ /* 0x080fe6000000182c */
[----:B------:R-:W-:Y:S01]  /*9ff0*/  FMUL.FTZ R36, R36, UR5 ;  /* 0x0000000524247c20 */ /* 0x000fe20008410000 */
[----:B------:R-:W-:Y:S03]  /*a000*/  FMUL.FTZ R37, R37, UR5 ;  /* 0x0000000525257c20 */ /* 0x000fe60008410000 */
[----:B------:R2:W-:Y:S01]  /*a010*/  MUFU.TANH R196, R206 ;  /* 0x000000ce00c47308 */ /* 0x0005e20000002400 */
[----:B------:R-:W-:Y:S01]  /*a020*/  FMUL.FTZ R39, R39, UR5 ;  /* 0x0000000527277c20 */ /* 0x000fe20008410000 */
[----:B-1----:R-:W-:Y:S01]  /*a030*/  FMUL.FTZ R205, R24, UR5 ;  /* 0x0000000518cd7c20 */ /* 0x002fe20008410000 */
[----:B------:R-:W-:Y:S01]  /*a040*/  FMUL.FTZ R24, R30, UR5 ;  /* 0x000000051e187c20 */ /* 0x000fe20008410000 */
[C---:B------:R-:W-:Y:S06]  /*a050*/  HMMA.16816.F32 R48, R200.reuse, R174, R48 ;  /* 0x000000aec830723c */ /* 0x040fec0000001830 */
[----:B------:R1:W-:Y:S01]  /*a060*/  MUFU.TANH R19, R242 ;  /* 0x000000f200137308 */ /* 0x0003e20000002400 */
[----:B------:R-:W-:Y:S01]  /*a070*/  FMUL.FTZ R40, R40, UR5 ;  /* 0x0000000528287c20 */ /* 0x000fe20008410000 */
[----:B---3--:R-:W-:Y:S01]  /*a080*/  FMUL.FTZ R204, R26, UR5 ;  /* 0x000000051acc7c20 */ /* 0x008fe20008410000 */
[----:B------:R-:W-:Y:S01]  /*a090*/  FMUL.FTZ R26, R25, UR5 ;  /* 0x00000005191a7c20 */ /* 0x000fe20008410000 */
[----:B------:R-:W-:Y:S01]  /*a0a0*/  FMUL.FTZ R25, R34, UR5 ;  /* 0x0000000522197c20 */ /* 0x000fe20008410000 */
[----:B------:R-:W-:Y:S01]  /*a0b0*/  FMUL.FTZ R41, R41, UR5 ;  /* 0x0000000529297c20 */ /* 0x000fe20008410000 */
[----:B------:R-:W-:Y:S01]  /*a0c0*/  FMUL.FTZ R47, R47, UR5 ;  /* 0x000000052f2f7c20 */ /* 0x000fe20008410000 */
[----:B------:R-:W-:Y:S03]  /*a0d0*/  FMUL.FTZ R45, R45, UR5 ;  /* 0x000000052d2d7c20 */ /* 0x000fe60008410000 */
[----:B------:R3:W-:Y:S01]  /*a0e0*/  MUFU.TANH R23, R26 ;  /* 0x0000001a00177308 */ /* 0x0007e20000002400 */
[----:B------:R-:W-:Y:S01]  /*a0f0*/  FMUL.FTZ R43, R43, UR5 ;  /* 0x000000052b2b7c20 */ /* 0x000fe20008410000 */
[----:B--2---:R-:W-:Y:S01]  /*a100*/  FMUL.FTZ R206, R22, UR5 ;  /* 0x0000000516ce7c20 */ /* 0x004fe20008410000 */
[----:B------:R-:W-:Y:S01]  /*a110*/  FMUL.FTZ R44, R44, UR5 ;  /* 0x000000052c2c7c20 */ /* 0x000fe20008410000 */
[----:B------:R-:W-:Y:S06]  /*a120*/  FMUL.FTZ R48, R48, UR5 ;  /* 0x0000000530307c20 */ /* 0x000fec0008410000 */
[----:B------:R2:W-:Y:S01]  /*a130*/  MUFU.TANH R8, R244 ;  /* 0x000000f400087308 */ /* 0x0005e20000002400 */
[----:B------:R-:W-:Y:S01]  /*a140*/  FMUL.FTZ R51, R51, UR5 ;  /* 0x0000000533337c20 */ /* 0x000fe20008410000 */
[----:B-1----:R-:W-:Y:S08]  /*a150*/  FMUL.FTZ R242, R21, UR5 ;  /* 0x0000000515f27c20 */ /* 0x002ff00008410000 */
[----:B------:R-:W-:Y:S01]  /*a160*/  MUFU.TANH R22, R27 ;  /* 0x0000001b00167308 */ /* 0x000fe20000002400 */
[----:B---3--:R-:W-:Y:S09]  /*a170*/  FMUL.FTZ R26, R35, UR5 ;  /* 0x00000005231a7c20 */ /* 0x008ff20008410000 */
[----:B------:R-:W1:Y:S01]  /*a180*/  MUFU.TANH R246, R24 ;  /* 0x0000001800f67308 */ /* 0x000e620000002400 */
[----:B--2---:R-:W-:Y:S09]  /*a190*/  FMUL.FTZ R244, R16, UR5 ;  /* 0x0000000510f47c20 */ /* 0x004ff20008410000 */
[----:B------:R-:W-:Y:S10]  /*a1a0*/  MUFU.TANH R184, R25 ;  /* 0x0000001900b87308 */ /* 0x000ff40000002400 */
[----:B------:R2:W-:Y:S01]  /*a1b0*/  MUFU.TANH R21, R26 ;  /* 0x0000001a00157308 */ /* 0x0005e20000002400 */
[----:B-1----:R-:W-:Y:S09]  /*a1c0*/  MOV R172, R246 ;  /* 0x000000f600ac7202 */ /* 0x002ff20000000f00 */
[----:B------:R1:W3:Y:S10]  /*a1d0*/  MUFU.TANH R247, R28 ;  /* 0x0000001c00f77308 */ /* 0x0002f40000002400 */
[----:B------:R4:W-:Y:S01]  /*a1e0*/  MUFU.TANH R16, R29 ;  /* 0x0000001d00107308 */ /* 0x0009e20000002400 */
[----:B--2---:R-:W2:Y:S09]  /*a1f0*/  LDSM.16.M88.4 R24, [R209+0x2c00] ;  /* 0x002c0000d118783b */ /* 0x004eb20000000200 */
[----:B------:R-:W-:Y:S01]  /*a200*/  MUFU.TANH R168, R31 ;  /* 0x0000001f00a87308 */ /* 0x000fe20000002400 */
[----:B-1----:R-:W-:Y:S01]  /*a210*/  FMUL.FTZ R28, R38, UR5 ;  /* 0x00000005261c7c20 */ /* 0x002fe20008410000 */
[----:B---3--:R-:W-:Y:S02]  /*a220*/  MOV R173, R247 ;  /* 0x000000f700ad7202 */ /* 0x008fe40000000f00 */
[----:B------:R-:W-:Y:S06]  /*a230*/  LEA R38, R237, R236, 0x7 ;  /* 0x000000eced267211 */ /* 0x000fec00078e38ff */
[----:B------:R1:W-:Y:S01]  /*a240*/  MUFU.TANH R170, R28 ;  /* 0x0000001c00aa7308 */ /* 0x0003e20000002400 */
[----:B------:R-:W-:Y:S01]  /*a250*/  IADD3 R38, PT, PT, R233, -R38, RZ ;  /* 0x80000026e9267210 */ /* 0x000fe20007ffe0ff */
[----:B----4-:R-:W-:Y:S03]  /*a260*/  FMUL.FTZ R29, R42, UR5 ;  /* 0x000000052a1d7c20 */ /* 0x010fe60008410000 */
[----:B------:R-:W-:Y:S05]  /*a270*/  IADD3 R42, PT, PT, R38, 0xf, RZ ;  /* 0x0000000f262a7810 */ /* 0x000fea0007ffe0ff */
[----:B------:R3:W-:Y:S01]  /*a280*/  MUFU.TANH R190, R29 ;  /* 0x0000001d00be7308 */ /* 0x0007e20000002400 */
[----:B------:R-:W-:Y:S04]  /*a290*/  IABS R42, R42 ;  /* 0x0000002a002a7213 */ /* 0x000fe80000000000 */
[----:B------:R-:W-:Y:S05]  /*a2a0*/  I2FP.F32.S32 R42, R42 ;  /* 0x0000002a002a7245 */ /* 0x000fea0000201400 */
[----:B------:R4:W-:Y:S01]  /*a2b0*/  MUFU.TANH R35, R32 ;  /* 0x0000002000237308 */ /* 0x0009e20000002400 */
[----:B-1----:R-:W-:Y:S09]  /*a2c0*/  FMUL.FTZ R28, R46, UR5 ;  /* 0x000000052e1c7c20 */ /* 0x002ff20008410000 */
[----:B------:R-:W-:Y:S01]  /*a2d0*/  MUFU.TANH R186, R28 ;  /* 0x0000001c00ba7308 */ /* 0x000fe20000002400 */
[----:B---3--:R-:W-:Y:S01]  /*a2e0*/  FMUL.FTZ R29, R50, UR5 ;  /* 0x00000005321d7c20 */ /* 0x008fe20008410000 */
[-C--:B--2---:R-:W-:Y:S08]  /*a2f0*/  HMMA.16816.F32 R52, R200, R24.reuse, R52 ;  /* 0x00000018c834723c */ /* 0x084ff00000001834 */
[----:B------:R1:W-:Y:S01]  /*a300*/  MUFU.TANH R178, R29 ;  /* 0x0000001d00b27308 */ /* 0x0003e20000002400 */
[C---:B------:R-:W-:Y:S09]  /*a310*/  HMMA.16816.F32 R56, R180.reuse, R24, R56 ;  /* 0x00000018b438723c */ /* 0x040ff20000001838 */
[----:B------:R-:W-:Y:S01]  /*a320*/  MUFU.TANH R171, R48 ;  /* 0x0000003000ab7308 */ /* 0x000fe20000002400 */
[-C--:B------:R-:W-:Y:S03]  /*a330*/  HMMA.16816.F32 R60, R180, R26.reuse, R60 ;  /* 0x0000001ab43c723c */ /* 0x080fe6000000183c */
[----:B----4-:R-:W-:Y:S01]  /*a340*/  FMUL.FTZ R32, R54, UR5 ;  /* 0x0000000536207c20 */ /* 0x010fe20008410000 */
[----:B------:R-:W-:Y:S05]  /*a350*/  FMUL.FTZ R53, R53, UR5 ;  /* 0x0000000535357c20 */ /* 0x000fea0008410000 */
[----:B------:R2:W-:Y:S01]  /*a360*/  MUFU.TANH R12, R245 ;  /* 0x000000f5000c7308 */ /* 0x0005e20000002400 */
[----:B------:R-:W-:Y:S01]  /*a370*/  FMUL.FTZ R52, R52, UR5 ;  /* 0x0000000534347c20 */ /* 0x000fe20008410000 */
[----:B-1----:R-:W1:Y:S01]  /*a380*/  LDSM.16.M88.4 R28, [R209+0x3000] ;  /* 0x00300000d11c783b */ /* 0x002e620000000200 */
[C---:B------:R-:W-:Y:S04]  /*a390*/  HMMA.16816.F32 R64, R200.reuse, R26, R64 ;  /* 0x0000001ac840723c */ /* 0x040fe80000001840 */
[----:B------:R-:W-:Y:S03]  /*a3a0*/  FMUL.FTZ R59, R59, UR5 ;  /* 0x000000053b3b7c20 */ /* 0x000fe60008410000 */
[----:B------:R-:W-:Y:S01]  /*a3b0*/  MUFU.TANH R198, R32 ;  /* 0x0000002000c67308 */ /* 0x000fe20000002400 */
[----:B------:R-:W-:Y:S01]  /*a3c0*/  FMUL.FTZ R57, R57, UR5 ;  /* 0x0000000539397c20 */ /* 0x000fe20008410000 */
[----:B------:R-:W-:Y:S01]  /*a3d0*/  FMUL.FTZ R56, R56, UR5 ;  /* 0x0000000538387c20 */ /* 0x000fe20008410000 */
[----:B------:R-:W-:Y:S01]  /*a3e0*/  FMUL.FTZ R246, R58, UR5 ;  /* 0x000000053af67c20 */ /* 0x000fe20008410000 */
[----:B------:R-:W-:Y:S01]  /*a3f0*/  FMUL.FTZ R63, R63, UR5 ;  /* 0x000000053f3f7c20 */ /* 0x000fe20008410000 */
[----:B------:R-:W-:Y:S05]  /*a400*/  FMUL.FTZ R60, R60, UR5 ;  /* 0x000000053c3c7c20 */ /* 0x000fea0008410000 */
[----:B------:R-:W-:Y:S01]  /*a410*/  MUFU.TANH R195, R53 ;  /* 0x0000003500c37308 */ /* 0x000fe20000002400 */
[----:B------:R-:W-:Y:S01]  /*a420*/  FMUL.FTZ R61, R61, UR5 ;  /* 0x000000053d3d7c20 */ /* 0x000fe20008410000 */
[----:B--2---:R-:W-:Y:S01]  /*a430*/  FMUL.FTZ R245, R20, UR5 ;  /* 0x0000000514f57c20 */ /* 0x004fe20008410000 */
[----:B------:R-:W-:Y:S01]  /*a440*/  FMUL.FTZ R24, R64, UR5 ;  /* 0x0000000540187c20 */ /* 0x000fe20008410000 */
[----:B------:R-:W-:Y:S06]  /*a450*/  FMUL.FTZ R67, R67, UR5 ;  /* 0x0000000543437c20 */ /* 0x000fec0008410000 */
[----:B------:R2:W-:Y:S10]  /*a460*/  MUFU.TANH R179, R37 ;  /* 0x0000002500b37308 */ /* 0x0005f40000002400 */
[----:B------:R3:W-:Y:S10]  /*a470*/  MUFU.TANH R193, R24 ;  /* 0x0000001800c17308 */ /* 0x0007f40000002400 */
[----:B------:R-:W-:Y:S01]  /*a480*/  MUFU.TANH R15, R207 ;  /* 0x000000cf000f7308 */ /* 0x000fe20000002400 */
[----:B--2---:R-:W-:Y:S01]  /*a490*/  FMUL.FTZ R37, R55, UR5 ;  /* 0x0000000537257c20 */ /* 0x004fe20008410000 */
[-C--:B-1----:R-:W-:Y:S08]  /*a4a0*/  HMMA.16816.F32 R68, R200, R28.reuse, R68 ;  /* 0x0000001cc844723c */ /* 0x082ff00000001844 */
[----:B------:R1:W-:Y:S01]  /*a4b0*/  MUFU.TANH R188, R33 ;  /* 0x0000002100bc7308 */ /* 0x0003e20000002400 */
[----:B---3--:R-:W2:Y:S01]  /*a4c0*/  LDSM.16.M88.4 R24, [R209+0x3400] ;  /* 0x00340000d118783b */ /* 0x008ea20000000200 */
[C---:B------:R-:W-:Y:S04]  /*a4d0*/  HMMA.16816.F32 R72, R180.reuse, R28, R72 ;  /* 0x0000001cb448723c */ /* 0x040fe80000001848 */
[C---:B------:R-:W-:Y:S04]  /*a4e0*/  IADD3 R29, PT, PT, R38.reuse, 0x47, RZ ;  /* 0x00000047261d7810 */ /* 0x040fe80007ffe0ff */
[----:B------:R3:W-:Y:S01]  /*a4f0*/  MUFU.TANH R252, R43 ;  /* 0x0000002b00fc7308 */ /* 0x0007e20000002400 */
[----:B------:R-:W-:Y:S01]  /*a500*/  IADD3 R28, PT, PT, R38, 0x48, RZ ;  /* 0x00000048261c7810 */ /* 0x000fe20007ffe0ff */
[-C--:B------:R-:W-:Y:S03]  /*a510*/  HMMA.16816.F32 R76, R180, R30.reuse, R76 ;  /* 0x0000001eb44c723c */ /* 0x080fe6000000184c */
[----:B------:R-:W-:Y:S05]  /*a520*/  IABS R29, R29 ;  /* 0x0000001d001d7213 */ /* 0x000fea0000000000 */
[----:B------:R4:W-:Y:S01]  /*a530*/  MUFU.TANH R251, R47 ;  /* 0x0000002f00fb7308 */ /* 0x0009e20000002400 */
[----:B------:R-:W-:Y:S01]  /*a540*/  IABS R28, R28 ;  /* 0x0000001c001c7213 */ /* 0x000fe20000000000 */
[----:B-1----:R-:W-:Y:S01]  /*a550*/  FMUL.FTZ R33, R49, UR5 ;  /* 0x0000000531217c20 */ /* 0x002fe20008410000 */
[----:B------:R-:W-:Y:S01]  /*a560*/  I2FP.F32.S32 R48, R29 ;  /* 0x0000001d00307245 */ /* 0x000fe20000201400 */
[C---:B------:R-:W-:Y:S06]  /*a570*/  HMMA.16816.F32 R80, R200.reuse, R30, R80 ;  /* 0x0000001ec850723c */ /* 0x040fec0000001850 */
[----:B------:R-:W-:Y:S01]  /*a580*/  MUFU.TANH R207, R59 ;  /* 0x0000003b00cf7308 */ /* 0x000fe20000002400 */
[----:B------:R-:W-:Y:S01]  /*a590*/  FMUL.FTZ R72, R72, UR5 ;  /* 0x0000000548487c20 */ /* 0x000fe20008410000 */
[----:B------:R-:W-:Y:S01]  /*a5a0*/  FMUL.FTZ R73, R73, UR5 ;  /* 0x0000000549497c20 */ /* 0x000fe20008410000 */
[----:B------:R-:W-:Y:S01]  /*a5b0*/  IADD3 R30, PT, PT, R38, 0x37, RZ ;  /* 0x00000037261e7810 */ /* 0x000fe20007ffe0ff */
[----:B---3--:R-:W-:Y:S01]  /*a5c0*/  FMUL.FTZ R43, R68, UR5 ;  /* 0x00000005442b7c20 */ /* 0x008fe20008410000 */
[----:B------:R-:W-:Y:S01]  /*a5d0*/  I2FP.F32.S32 R31, R28 ;  /* 0x0000001c001f7245 */ /* 0x000fe20000201400 */
[----:B------:R-:W-:Y:S01]  /*a5e0*/  FMUL.FTZ R77, R77, UR5 ;  /* 0x000000054d4d7c20 */ /* 0x000fe20008410000 */
[----:B------:R-:W-:Y:S03]  /*a5f0*/  FMUL.FTZ R78, R78, UR5 ;  /* 0x000000054e4e7c20 */ /* 0x000fe60008410000 */
[----:B------:R-:W-:Y:S01]  /*a600*/  MUFU.TANH R250, R60 ;  /* 0x0000003c00fa7308 */ /* 0x000fe20000002400 */
[----:B------:R-:W-:Y:S01]  /*a610*/  IABS R30, R30 ;  /* 0x0000001e001e7213 */ /* 0x000fe20000000000 */
[----:B------:R-:W-:Y:S01]  /*a620*/  FMUL.FTZ R76, R76, UR5 ;  /* 0x000000054c4c7c20 */ /* 0x000fe20008410000 */
[C---:B------:R-:W-:Y:S01]  /*a630*/  IADD3 R28, PT, PT, R38.reuse, 0x38, RZ ;  /* 0x00000038261c7810 */ /* 0x040fe20007ffe0ff */
[----:B------:R-:W-:Y:S01]  /*a640*/  FFMA.FTZ R50, R31, -R0, R192 ;  /* 0x800000001f327223 */ /* 0x000fe200000100c0 */
[----:B------:R-:W-:Y:S01]  /*a650*/  IADD3 R31, PT, PT, R38, 0x40, RZ ;  /* 0x00000040261f7810 */ /* 0x000fe20007ffe0ff */
[----:B------:R-:W-:Y:S01]  /*a660*/  FMUL.FTZ R79, R79, UR5 ;  /* 0x000000054f4f7c20 */ /* 0x000fe20008410000 */
[----:B------:R-:W-:Y:S03]  /*a670*/  FMUL.FTZ R81, R81, UR5 ;  /* 0x0000000551517c20 */ /* 0x000fe60008410000 */
[----:B------:R-:W1:Y:S01]  /*a680*/  MUFU.TANH R243, R243 ;  /* 0x000000f300f37308 */ /* 0x000e620000002400 */
[----:B------:R-:W-:Y:S01]  /*a690*/  IABS R28, R28 ;  /* 0x0000001c001c7213 */ /* 0x000fe20000000000 */
[-C--:B--2---:R-:W-:Y:S03]  /*a6a0*/  HMMA.16816.F32 R84, R200, R24.reuse, R84 ;  /* 0x00000018c854723c */ /* 0x084fe60000001854 */
[----:B----4-:R-:W-:Y:S01]  /*a6b0*/  I2FP.F32.S32 R47, R28 ;  /* 0x0000001c002f7245 */ /* 0x010fe20000201400 */
[----:B------:R-:W-:Y:S01]  /*a6c0*/  FMUL.FTZ R80, R80, UR5 ;  /* 0x0000000550507c20 */ /* 0x000fe20008410000 */
[----:B------:R-:W-:Y:S03]  /*a6d0*/  IADD3 R28, PT, PT, R38, 0x17, RZ ;  /* 0x00000017261c7810 */ /* 0x000fe60007ffe0ff */
[----:B------:R-:W-:Y:S01]  /*a6e0*/  MUFU.TANH R13, R244 ;  /* 0x000000f4000d7308 */ /* 0x000fe20000002400 */
[----:B------:R-:W-:Y:S01]  /*a6f0*/  IABS R31, R31 ;  /* 0x0000001f001f7213 */ /* 0x000fe20000000000 */
[C---:B------:R-:W-:Y:S04]  /*a700*/  HMMA.16816.F32 R88, R180.reuse, R24, R88 ;  /* 0x00000018b458723c */ /* 0x040fe80000001858 */
[----:B------:R-:W-:Y:S01]  /*a710*/  IABS R28, R28 ;  /* 0x0000001c001c7213 */ /* 0x000fe20000000000 */
[----:B------:R-:W-:Y:S03]  /*a720*/  FMUL.FTZ R82, R82, UR5 ;  /* 0x0000000552527c20 */ /* 0x000fe60008410000 */
[----:B------:R2:W-:Y:S01]  /*a730*/  MUFU.TANH R11, R245 ;  /* 0x000000f5000b7308 */ /* 0x0005e20000002400 */
[----:B------:R-:W-:Y:S01]  /*a740*/  I2FP.F32.S32 R31, R31 ;  /* 0x0000001f001f7245 */ /* 0x000fe20000201400 */
[----:B-1----:R-:W-:Y:S01]  /*a750*/  FFMA.FTZ R48, R48, -R0, R243 ;  /* 0x8000000030307223 */ /* 0x002fe200000100f3 */
[----:B------:R-:W-:Y:S01]  /*a760*/  I2FP.F32.S32 R28, R28 ;  /* 0x0000001c001c7245 */ /* 0x000fe20000201400 */
[-C--:B------:R-:W-:Y:S03]  /*a770*/  HMMA.16816.F32 R92, R180, R26.reuse, R92 ;  /* 0x0000001ab45c723c */ /* 0x080fe6000000185c */
[CC--:B------:R-:W-:Y:S03]  /*a780*/  FFMA.FTZ R55, R31.reuse, -R0.reuse, R8 ;  /* 0x800000001f377223 */ /* 0x0c0fe60000010008 */
[----:B------:R1:W-:Y:S01]  /*a790*/  MUFU.TANH R191, R40 ;  /* 0x0000002800bf7308 */ /* 0x0003e20000002400 */
[-C--:B------:R-:W-:Y:S01]  /*a7a0*/  FFMA.FTZ R207, R28, -R0.reuse, R207 ;  /* 0x800000001ccf7223 */ /* 0x080fe200000100cf */
[----:B------:R-:W-:Y:S01]  /*a7b0*/  FFMA.FTZ R34, R31, -R0, R176 ;  /* 0x800000001f227223 */ /* 0x000fe200000100b0 */
[----:B------:R-:W-:Y:S01]  /*a7c0*/  I2FP.F32.S32 R31, R30 ;  /* 0x0000001e001f7245 */ /* 0x000fe20000201400 */
[C---:B------:R-:W-:Y:S06]  /*a7d0*/  HMMA.16816.F32 R96, R200.reuse, R26, R96 ;  /* 0x0000001ac860723c */ /* 0x040fec0000001860 */
[----:B------:R3:W-:Y:S01]  /*a7e0*/  MUFU.TANH R189, R41 ;  /* 0x0000002900bd7308 */ /* 0x0007e20000002400 */
[C---:B------:R-:W-:Y:S01]  /*a7f0*/  FFMA.FTZ R49, R31.reuse, -R0, R14 ;  /* 0x800000001f317223 */ /* 0x040fe2000001000e */
[----:B------:R-:W-:Y:S01]  /*a800*/  IABS R27, R38 ;  /* 0x00000026001b7213 */ /* 0x000fe20000000000 */
[-C--:B------:R-:W-:Y:S01]  /*a810*/  FFMA.FTZ R60, R31, -R0.reuse, R22 ;  /* 0x800000001f3c7223 */ /* 0x080fe20000010016 */
[----:B------:R-:W-:Y:S01]  /*a820*/  IADD3 R31, PT, PT, R38, 0x28, RZ ;  /* 0x00000028261f7810 */ /* 0x000fe20007ffe0ff */
[----:B------:R-:W-:Y:S01]  /*a830*/  FMUL.FTZ R64, R87, UR5 ;  /* 0x0000000557407c20 */ /* 0x000fe20008410000 */
[----:B------:R-:W-:Y:S01]  /*a840*/  I2FP.F32.S32 R27, R27 ;  /* 0x0000001b001b7245 */ /* 0x000fe20000201400 */
[----:B------:R-:W-:Y:S03]  /*a850*/  FMUL.FTZ R46, R90, UR5 ;  /* 0x000000055a2e7c20 */ /* 0x000fe60008410000 */
[----:B------:R-:W4:Y:S01]  /*a860*/  MUFU.TANH R185, R45 ;  /* 0x0000002d00b97308 */ /* 0x000f220000002400 */
[----:B------:R-:W-:Y:S01]  /*a870*/  IABS R31, R31 ;  /* 0x0000001f001f7213 */ /* 0x000fe20000000000 */
[----:B--2---:R-:W-:Y:S01]  /*a880*/  FMUL.FTZ R245, R62, UR5 ;  /* 0x000000053ef57c20 */ /* 0x004fe20008410000 */
[----:B------:R-:W-:Y:S01]  /*a890*/  FFMA.FTZ R14, R27, -R0, R10 ;  /* 0x800000001b0e7223 */ /* 0x000fe2000001000a */
[----:B------:R-:W-:Y:S01]  /*a8a0*/  IADD3 R30, PT, PT, R38, 0x1f, RZ ;  /* 0x0000001f261e7810 */ /* 0x000fe20007ffe0ff */
[----:B-1----:R-:W-:Y:S01]  /*a8b0*/  FMUL.FTZ R40, R70, UR5 ;  /* 0x0000000546287c20 */ /* 0x002fe20008410000 */
[----:B------:R-:W-:Y:S01]  /*a8c0*/  I2FP.F32.S32 R31, R31 ;  /* 0x0000001f001f7245 */ /* 0x000fe20000201400 */
[----:B------:R-:W-:Y:S03]  /*a8d0*/  FMUL.FTZ R68, R99, UR5 ;  /* 0x0000000563447c20 */ /* 0x000fe60008410000 */
[----:B------:R1:W2:Y:S01]  /*a8e0*/  MUFU.TANH R244, R63 ;  /* 0x0000003f00f47308 */ /* 0x0002a20000002400 */
[----:B------:R-:W-:Y:S01]  /*a8f0*/  IABS R30, R30 ;  /* 0x0000001e001e7213 */ /* 0x000fe20000000000 */
[----:B---3--:R-:W-:Y:S01]  /*a900*/  FMUL.FTZ R41, R71, UR5 ;  /* 0x0000000547297c20 */ /* 0x008fe20008410000 */
[----:B------:R-:W-:Y:S01]  /*a910*/  FFMA.FTZ R190, R31, -R0, R190 ;  /* 0x800000001fbe7223 */ /* 0x000fe200000100be */
[C---:B------:R-:W-:Y:S01]  /*a920*/  IADD3 R26, PT, PT, R38.reuse, -0x1, RZ ;  /* 0xffffffff261a7810 */ /* 0x040fe20007ffe0ff */
[----:B------:R-:W-:Y:S01]  /*a930*/  FMUL.FTZ R70, R97, UR5 ;  /* 0x0000000561467c20 */ /* 0x000fe20008410000 */
[----:B------:R-:W-:Y:S04]  /*a940*/  I2FP.F32.S32 R30, R30 ;  /* 0x0000001e001e7245 */ /* 0x000fe80000201400 */
[----:B------:R-:W3:Y:S01]  /*a950*/  MUFU.TANH R187, R44 ;  /* 0x0000002c00bb7308 */ /* 0x000ee20000002400 */
[----:B------:R-:W-:Y:S01]  /*a960*/  IADD3 R62, PT, PT, R38, 0x2f, RZ ;  /* 0x0000002f263e7810 */ /* 0x000fe20007ffe0ff */
[-C--:B----4-:R-:W-:Y:S01]  /*a970*/  FFMA.FTZ R185, R28, -R0.reuse, R185 ;  /* 0x800000001cb97223 */ /* 0x090fe200000100b9 */
[CC--:B------:R-:W-:Y:S01]  /*a980*/  FFMA.FTZ R189, R30.reuse, -R0.reuse, R189 ;  /* 0x800000001ebd7223 */ /* 0x0c0fe200000100bd */
[----:B------:R-:W-:Y:S01]  /*a990*/  FFMA.FTZ R251, R30, -R0, R251 ;  /* 0x800000001efb7223 */ /* 0x000fe200000100fb */
[----:B------:R-:W-:Y:S01]  /*a9a0*/  IABS R62, R62 ;  /* 0x0000003e003e7213 */ /* 0x000fe20000000000 */
[----:B------:R-:W-:Y:S01]  /*a9b0*/  FMUL.FTZ R45, R83, UR5 ;  /* 0x00000005532d7c20 */ /* 0x000fe20008410000 */
[----:B------:R-:W-:Y:S03]  /*a9c0*/  IADD3 R71, PT, PT, R38, 0x10, RZ ;  /* 0x0000001026477810 */ /* 0x000fe60007ffe0ff */
[----:B------:R-:W4:Y:S01]  /*a9d0*/  MUFU.TANH R246, R246 ;  /* 0x000000f600f67308 */ /* 0x000f220000002400 */
[----:B------:R-:W-:Y:S01]  /*a9e0*/  I2FP.F32.S32 R62, R62 ;  /* 0x0000003e003e7245 */ /* 0x000fe20000201400 */
[-C--:B-1----:R-:W-:Y:S01]  /*a9f0*/  FFMA.FTZ R63, R31, -R0.reuse, R173 ;  /* 0x800000001f3f7223 */ /* 0x082fe200000100ad */
[----:B------:R-:W-:Y:S01]  /*aa00*/  IABS R71, R71 ;  /* 0x0000004700477213 */ /* 0x000fe20000000000 */
[----:B--2---:R-:W-:Y:S01]  /*aa10*/  FFMA.FTZ R244, R42, -R0, R244 ;  /* 0x800000002af47223 */ /* 0x004fe200000100f4 */
[C---:B------:R-:W-:Y:S02]  /*aa20*/  IADD3 R29, PT, PT, R38.reuse, 0x3f, RZ ;  /* 0x0000003f261d7810 */ /* 0x040fe40007ffe0ff */
[----:B------:R-:W-:Y:S03]  /*aa30*/  I2FP.F32.S32 R71, R71 ;  /* 0x0000004700477245 */ /* 0x000fe60000201400 */
[----:B------:R1:W-:Y:S01]  /*aa40*/  MUFU.TANH R243, R77 ;  /* 0x0000004d00f37308 */ /* 0x0003e20000002400 */
[----:B------:R-:W-:Y:S02]  /*aa50*/  IABS R29, R29 ;  /* 0x0000001d001d7213 */ /* 0x000fe40000000000 */
[C---:B------:R-:W-:Y:S02]  /*aa60*/  IADD3 R24, PT, PT, R38.reuse, 0x18, RZ ;  /* 0x0000001826187810 */ /* 0x040fe40007ffe0ff */
[----:B------:R-:W-:Y:S02]  /*aa70*/  I2FP.F32.S32 R29, R29 ;  /* 0x0000001d001d7245 */ /* 0x000fe40000201400 */
[----:B------:R-:W-:Y:S03]  /*aa80*/  IABS R24, R24 ;  /* 0x0000001800187213 */ /* 0x000fe60000000000 */
[----:B------:R-:W2:Y:S01]  /*aa90*/  MUFU.TANH R2, R2 ;  /* 0x0000000200027308 */ /* 0x000ea20000002400 */
[CC--:B------:R-:W-:Y:S01]  /*aaa0*/  FFMA.FTZ R53, R29.reuse, -R0.reuse, R4 ;  /* 0x800000001d357223 */ /* 0x0c0fe20000010004 */
[----:B------:R-:W-:Y:S01]  /*aab0*/  FFMA.FTZ R32, R29, -R0, R196 ;  /* 0x800000001d207223 */ /* 0x000fe200000100c4 */
[----:B------:R-:W-:Y:S02]  /*aac0*/  IADD3 R29, PT, PT, R38, 0x27, RZ ;  /* 0x00000027261d7810 */ /* 0x000fe40007ffe0ff */
[----:B------:R-:W-:Y:S05]  /*aad0*/  I2FP.F32.S32 R24, R24 ;  /* 0x0000001800187245 */ /* 0x000fea0000201400 */
[----:B------:R2:W-:Y:S01]  /*aae0*/  MUFU.TANH R197, R52 ;  /* 0x0000003400c57308 */ /* 0x0005e20000002400 */
[----:B------:R-:W-:Y:S01]  /*aaf0*/  IABS R29, R29 ;  /* 0x0000001d001d7213 */ /* 0x000fe20000000000 */
[----:B-1----:R-:W-:Y:S01]  /*ab00*/  FMUL.FTZ R77, R89, UR5 ;  /* 0x00000005594d7c20 */ /* 0x002fe20008410000 */
[CC--:B---3--:R-:W-:Y:S01]  /*ab10*/  FFMA.FTZ R187, R24.reuse, -R0.reuse, R187 ;  /* 0x8000000018bb7223 */ /* 0x0c8fe200000100bb */
[-C--:B----4-:R-:W-:Y:S01]  /*ab20*/  FFMA.FTZ R246, R24, -R0.reuse, R246 ;  /* 0x8000000018f67223 */ /* 0x090fe200000100f6 */
[----:B------:R-:W-:Y:S02]  /*ab30*/  I2FP.F32.S32 R29, R29 ;  /* 0x0000001d001d7245 */ /* 0x000fe40000201400 */
[C---:B------:R-:W-:Y:S03]  /*ab40*/  IADD3 R24, PT, PT, R38.reuse, 0x8, RZ ;  /* 0x0000000826187810 */ /* 0x040fe60007ffe0ff */
[----:B------:R1:W-:Y:S01]  /*ab50*/  MUFU.TANH R247, R61 ;  /* 0x0000003d00f77308 */ /* 0x0003e20000002400 */
[CC--:B------:R-:W-:Y:S01]  /*ab60*/  FFMA.FTZ R59, R29.reuse, -R0.reuse, R16 ;  /* 0x800000001d3b7223 */ /* 0x0c0fe20000010010 */
[----:B------:R-:W-:Y:S01]  /*ab70*/  FFMA.FTZ R252, R29, -R0, R252 ;  /* 0x800000001dfc7223 */ /* 0x000fe200000100fc */
[C---:B------:R-:W-:Y:S02]  /*ab80*/  IADD3 R29, PT, PT, R38.reuse, 0x20, RZ ;  /* 0x00000020261d7810 */ /* 0x040fe40007ffe0ff */
[----:B------:R-:W-:Y:S05]  /*ab90*/  IABS R24, R24 ;  /* 0x0000001800187213 */ /* 0x000fea0000000000 */
[----:B------:R-:W3:Y:S01]  /*aba0*/  MUFU.TANH R248, R56 ;  /* 0x0000003800f87308 */ /* 0x000ee20000002400 */
[----:B------:R-:W-:Y:S02]  /*abb0*/  IABS R29, R29 ;  /* 0x0000001d001d7213 */ /* 0x000fe40000000000 */
[----:B------:R-:W-:Y:S02]  /*abc0*/  I2FP.F32.S32 R89, R24 ;  /* 0x0000001800597245 */ /* 0x000fe40000201400 */
[----:B------:R-:W-:Y:S02]  /*abd0*/  I2FP.F32.S32 R29, R29 ;  /* 0x0000001d001d7245 */ /* 0x000fe40000201400 */
[C---:B------:R-:W-:Y:S03]  /*abe0*/  IADD3 R24, PT, PT, R38.reuse, 0x7, RZ ;  /* 0x0000000726187810 */ /* 0x040fe60007ffe0ff */
[----:B------:R-:W4:Y:S01]  /*abf0*/  MUFU.TANH R245, R245 ;  /* 0x000000f500f57308 */ /* 0x000f220000002400 */
[-C--:B--2---:R-:W-:Y:S01]  /*ac00*/  FFMA.FTZ R52, R89, -R0.reuse, R2 ;  /* 0x8000000059347223 */ /* 0x084fe20000010002 */
[CC--:B------:R-:W-:Y:S01]  /*ac10*/  FFMA.FTZ R191, R29.reuse, -R0.reuse, R191 ;  /* 0x800000001dbf7223 */ /* 0x0c0fe200000100bf */
[-C--:B------:R-:W-:Y:S01]  /*ac20*/  FFMA.FTZ R186, R29, -R0.reuse, R186 ;  /* 0x800000001dba7223 */ /* 0x080fe200000100ba */
[C---:B------:R-:W-:Y:S01]  /*ac30*/  IADD3 R2, PT, PT, R38.reuse, -0x40, RZ ;  /* 0xffffffc026027810 */ /* 0x040fe20007ffe0ff */
[----:B------:R-:W2:Y:S01]  /*ac40*/  LDSM.16.M88.4 R28, [R209+0x3800] ;  /* 0x00380000d11c783b */ /* 0x000ea20000000200 */
[----:B-1----:R-:W-:Y:S01]  /*ac50*/  IADD3 R61, PT, PT, R38, 0x30, RZ ;  /* 0x00000030263d7810 */ /* 0x002fe20007ffe0ff */
[----:B------:R-:W-:Y:S03]  /*ac60*/  FFMA.FTZ R250, R89, -R0, R250 ;  /* 0x8000000059fa7223 */ /* 0x000fe600000100fa */
[----:B------:R1:W-:Y:S01]  /*ac70*/  MUFU.TANH R177, R39 ;  /* 0x0000002700b17308 */ /* 0x0003e20000002400 */
[----:B------:R-:W-:Y:S01]  /*ac80*/  IABS R2, R2 ;  /* 0x0000000200027213 */ /* 0x000fe20000000000 */
[C---:B---3--:R-:W-:Y:S01]  /*ac90*/  FFMA.FTZ R248, R71.reuse, -R0, R248 ;  /* 0x8000000047f87223 */ /* 0x048fe200000100f8 */
[----:B------:R-:W-:Y:S02]  /*aca0*/  IABS R61, R61 ;  /* 0x0000003d003d7213 */ /* 0x000fe40000000000 */
[----:B------:R-:W-:Y:S02]  /*acb0*/  I2FP.F32.S32 R2, R2 ;  /* 0x0000000200027245 */ /* 0x000fe40000201400 */
[----:B------:R-:W-:Y:S03]  /*acc0*/  I2FP.F32.S32 R61, R61 ;  /* 0x0000003d003d7245 */ /* 0x000fe60000201400 */
[----:B------:R-:W3:Y:S01]  /*acd0*/  MUFU.TANH R18, R205 ;  /* 0x000000cd00127308 */ /* 0x000ee20000002400 */
[----:B----4-:R-:W-:Y:S01]  /*ace0*/  FFMA.FTZ R245, R71, -R0, R245 ;  /* 0x8000000047f57223 */ /* 0x010fe200000100f5 */
[----:B------:R-:W-:Y:S02]  /*acf0*/  IABS R71, R24 ;  /* 0x0000001800477213 */ /* 0x000fe40000000000 */
[----:B------:R-:W-:Y:S02]  /*ad00*/  IABS R24, R26 ;  /* 0x0000001a00187213 */ /* 0x000fe40000000000 */
[----:B------:R-:W-:Y:S04]  /*ad10*/  I2FP.F32.S32 R71, R71 ;  /* 0x0000004700477245 */ /* 0x000fe80000201400 */
[----:B------:R-:W4:Y:S01]  /*ad20*/  MUFU.TANH R43, R43 ;  /* 0x0000002b002b7308 */ /* 0x000f220000002400 */
[----:B------:R-:W-:Y:S01]  /*ad30*/  I2FP.F32.S32 R24, R24 ;  /* 0x0000001800187245 */ /* 0x000fe20000201400 */
[----:B-1----:R-:W-:Y:S01]  /*ad40*/  FMUL.FTZ R39, R65, UR5 ;  /* 0x0000000541277c20 */ /* 0x002fe20008410000 */
[----:B------:R-:W-:Y:S01]  /*ad50*/  FMUL.FTZ R65, R86, UR5 ;  /* 0x0000000556417c20 */ /* 0x000fe20008410000 */
[CC--:B------:R-:W-:Y:S01]  /*ad60*/  FFMA.FTZ R54, R71.reuse, -R0.reuse, R6 ;  /* 0x8000000047367223 */ /* 0x0c0fe20000010006 */
[-C--:B------:R-:W-:Y:S01]  /*ad70*/  FFMA.FTZ R247, R71, -R0.reuse, R247 ;  /* 0x8000000047f77223 */ /* 0x080fe200000100f7 */
[-C--:B------:R-:W-:Y:S04]  /*ad80*/  FFMA.FTZ R19, R24, -R0.reuse, R19 ;  /* 0x8000000018137223 */ /* 0x080fe80000010013 */
[----:B------:R-:W1:Y:S01]  /*ad90*/  MUFU.TANH R82, R82 ;  /* 0x0000005200527308 */ /* 0x000e620000002400 */
[CC--:B---3--:R-:W-:Y:S01]  /*ada0*/  FFMA.FTZ R58, R61.reuse, -R0.reuse, R18 ;  /* 0x800000003d3a7223 */ /* 0x0c8fe20000010012 */
[-C--:B------:R-:W-:Y:S08]  /*adb0*/  FFMA.FTZ R61, R61, -R0.reuse, R172 ;  /* 0x800000003d3d7223 */ /* 0x080ff000000100ac */
[----:B------:R-:W3:Y:S01]  /*adc0*/  MUFU.TANH R3, R3 ;  /* 0x0000000300037308 */ /* 0x000ee20000002400 */
[CC--:B----4-:R-:W-:Y:S01]  /*add0*/  FFMA.FTZ R99, R2.reuse, -R0.reuse, R43 ;  /* 0x8000000002637223 */ /* 0x0d0fe2000001002b */
[-C--:B--2---:R-:W-:Y:S08]  /*ade0*/  HMMA.16816.F32 R100, R200, R28.reuse, R100 ;  /* 0x0000001cc864723c */ /* 0x084ff00000001864 */
[----:B------:R2:W4:Y:S01]  /*adf0*/  MUFU.TANH R205, R73 ;  /* 0x0000004900cd7308 */ /* 0x0005220000002400 */
[----:B-1----:R-:W-:Y:S01]  /*ae00*/  FFMA.FTZ R82, R2, -R0, R82 ;  /* 0x8000000002527223 */ /* 0x002fe20000010052 */
[----:B------:R-:W-:Y:S01]  /*ae10*/  IADD3 R2, PT, PT, R38, -0x8, RZ ;  /* 0xfffffff826027810 */ /* 0x000fe20007ffe0ff */
[C---:B------:R-:W-:Y:S07]  /*ae20*/  HMMA.16816.F32 R104, R180.reuse, R28, R104 ;  /* 0x0000001cb468723c */ /* 0x040fee0000001868 */
[----:B------:R-:W1:Y:S01]  /*ae30*/  MUFU.TANH R79, R79 ;  /* 0x0000004f004f7308 */ /* 0x000e620000002400 */
[----:B------:R-:W-:Y:S01]  /*ae40*/  IABS R2, R2 ;  /* 0x0000000200027213 */ /* 0x000fe20000000000 */
[----:B---3--:R-:W-:Y:S01]  /*ae50*/  FFMA.FTZ R18, R24, -R0, R3 ;  /* 0x8000000018127223 */ /* 0x008fe20000010003 */
[----:B------:R-:W-:Y:S02]  /*ae60*/  IADD3 R3, PT, PT, R38, -0x49, RZ ;  /* 0xffffffb726037810 */ /* 0x000fe40007ffe0ff */
[----:B------:R-:W-:Y:S01]  /*ae70*/  MOV R26, R2 ;  /* 0x00000002001a7202 */ /* 0x000fe20000000f00 */
[-C--:B------:R-:W-:Y:S04]  /*ae80*/  HMMA.16816.F32 R108, R180, R30.reuse, R108 ;  /* 0x0000001eb46c723c */ /* 0x080fe8000000186c */
[----:B------:R-:W3:Y:S01]  /*ae90*/  MUFU.TANH R20, R204 ;  /* 0x000000cc00147308 */ /* 0x000ee20000002400 */
[----:B------:R-:W-:Y:S01]  /*aea0*/  IABS R3, R3 ;  /* 0x0000000300037213 */ /* 0x000fe20000000000 */
[----:B--2---:R-:W-:Y:S01]  /*aeb0*/  FMUL.FTZ R73, R91, UR5 ;  /* 0x000000055b497c20 */ /* 0x004fe20008410000 */
[C---:B----4-:R-:W-:Y:S01]  /*aec0*/  FFMA.FTZ R205, R24.reuse, -R0, R205 ;  /* 0x8000000018cd7223 */ /* 0x050fe200000100cd */
[----:B------:R-:W-:Y:S01]  /*aed0*/  FMUL.FTZ R91, R93, UR5 ;  /* 0x000000055d5b7c20 */ /* 0x000fe20008410000 */
[----:B------:R-:W-:Y:S01]  /*aee0*/  I2FP.F32.S32 R2, R3 ;  /* 0x0000000300027245 */ /* 0x000fe20000201400 */
[C---:B------:R-:W-:Y:S04]  /*aef0*/  HMMA.16816.F32 R112, R200.reuse, R30, R112 ;  /* 0x0000001ec870723c */ /* 0x040fe80000001870 */
[----:B------:R2:W-:Y:S01]  /*af00*/  MUFU.TANH R199, R51 ;  /* 0x0000003300c77308 */ /* 0x0005e20000002400 */
[----:B------:R-:W-:Y:S01]  /*af10*/  I2FP.F32.S32 R3, R26 ;  /* 0x0000001a00037245 */ /* 0x000fe20000201400 */
[-C--:B-1----:R-:W-:Y:S01]  /*af20*/  FFMA.FTZ R79, R24, -R0.reuse, R79 ;  /* 0x80000000184f7223 */ /* 0x082fe2000001004f */
[C---:B------:R-:W-:Y:S01]  /*af30*/  IADD3 R24, PT, PT, R38.reuse, -0x48, RZ ;  /* 0xffffffb826187810 */ /* 0x040fe20007ffe0ff */
[----:B------:R-:W-:Y:S01]  /*af40*/  FMUL.FTZ R90, R101, UR5 ;  /* 0x00000005655a7c20 */ /* 0x000fe20008410000 */
[----:B------:R-:W-:Y:S01]  /*af50*/  IADD3 R93, PT, PT, R38, -0x41, RZ ;  /* 0xffffffbf265d7810 */ /* 0x000fe20007ffe0ff */
[----:B------:R-:W-:Y:S04]  /*af60*/  FFMA.FTZ R13, R3, -R0, R13 ;  /* 0x80000000030d7223 */ /* 0x000fe8000001000d */
[----:B------:R-:W1:Y:S01]  /*af70*/  MUFU.TANH R25, R81 ;  /* 0x0000005100197308 */ /* 0x000e620000002400 */
[----:B------:R-:W-:Y:S01]  /*af80*/  IABS R24, R24 ;  /* 0x0000001800187213 */ /* 0x000fe20000000000 */
[----:B---3--:R-:W-:Y:S01]  /*af90*/  FFMA.FTZ R56, R47, -R0, R20 ;  /* 0x800000002f387223 */ /* 0x008fe20000010014 */
[----:B------:R-:W-:Y:S01]  /*afa0*/  IABS R93, R93 ;  /* 0x0000005d005d7213 */ /* 0x000fe20000000000 */
[----:B------:R-:W-:Y:S01]  /*afb0*/  FMUL.FTZ R101, R105, UR5 ;  /* 0x0000000569657c20 */ /* 0x000fe20008410000 */
[----:B------:R-:W-:Y:S01]  /*afc0*/  I2FP.F32.S32 R24, R24 ;  /* 0x0000001800187245 */ /* 0x000fe20000201400 */
[----:B------:R-:W-:Y:S01]  /*afd0*/  FMUL.FTZ R87, R110, UR5 ;  /* 0x000000056e577c20 */ /* 0x000fe20008410000 */
[----:B------:R-:W-:Y:S03]  /*afe0*/  IADD3 R31, PT, PT, R38, -0x59, RZ ;  /* 0xffffffa7261f7810 */ /* 0x000fe60007ffe0ff */
[----:B------:R-:W3:Y:S01]  /*aff0*/  MUFU.TANH R64, R64 ;  /* 0x0000004000407308 */ /* 0x000ee20000002400 */
[----:B------:R-:W-:Y:S01]  /*b000*/  I2FP.F32.S32 R93, R93 ;  /* 0x0000005d005d7245 */ /* 0x000fe20000201400 */
[-C--:B--2---:R-:W-:Y:S01]  /*b010*/  FFMA.FTZ R51, R47, -R0.reuse, R12 ;  /* 0x800000002f337223 */ /* 0x084fe2000001000c */
[----:B------:R-:W-:Y:S01]  /*b020*/  FMUL.FTZ R47, R94, UR5 ;  /* 0x000000055e2f7c20 */ /* 0x000fe20008410000 */
[----:B------:R-:W-:Y:S01]  /*b030*/  FMUL.FTZ R43, R108, UR5 ;  /* 0x000000056c2b7c20 */ /* 0x000fe20008410000 */
[----:B------:R-:W-:Y:S01]  /*b040*/  IABS R31, R31 ;  /* 0x0000001f001f7213 */ /* 0x000fe20000000000 */
[----:B------:R-:W-:Y:S01]  /*b050*/  FMUL.FTZ R86, R115, UR5 ;  /* 0x0000000573567c20 */ /* 0x000fe20008410000 */
[----:B------:R-:W-:Y:S03]  /*b060*/  IADD3 R30, PT, PT, R38, -0x51, RZ ;  /* 0xffffffaf261e7810 */ /* 0x000fe60007ffe0ff */
[----:B------:R-:W-:Y:S01]  /*b070*/  MUFU.TANH R5, R242 ;  /* 0x000000f200057308 */ /* 0x000fe20000002400 */
[----:B------:R-:W-:Y:S01]  /*b080*/  I2FP.F32.S32 R31, R31 ;  /* 0x0000001f001f7245 */ /* 0x000fe20000201400 */
[----:B-1----:R-:W-:Y:S01]  /*b090*/  FFMA.FTZ R94, R2, -R0, R25 ;  /* 0x80000000025e7223 */ /* 0x002fe20000010019 */
[----:B------:R-:W-:Y:S01]  /*b0a0*/  IADD3 R25, PT, PT, R38, -0x10, RZ ;  /* 0xfffffff026197810 */ /* 0x000fe20007ffe0ff */
[----:B------:R-:W-:Y:S01]  /*b0b0*/  FMUL.FTZ R81, R106, UR5 ;  /* 0x000000056a517c20 */ /* 0x000fe20008410000 */
[----:B------:R-:W-:Y:S01]  /*b0c0*/  IABS R30, R30 ;  /* 0x0000001e001e7213 */ /* 0x000fe20000000000 */
[----:B------:R-:W-:Y:S04]  /*b0d0*/  FMUL.FTZ R105, R112, UR5 ;  /* 0x0000000570697c20 */ /* 0x000fe80008410000 */
[----:B------:R-:W1:Y:S01]  /*b0e0*/  MUFU.TANH R17, R206 ;  /* 0x000000ce00117308 */ /* 0x000e620000002400 */
[----:B------:R-:W-:Y:S01]  /*b0f0*/  I2FP.F32.S32 R30, R30 ;  /* 0x0000001e001e7245 */ /* 0x000fe20000201400 */
[-C--:B---3--:R-:W-:Y:S01]  /*b100*/  FFMA.FTZ R64, R2, -R0.reuse, R64 ;  /* 0x8000000002407223 */ /* 0x088fe20000010040 */
[----:B------:R-:W-:Y:S07]  /*b110*/  IADD3 R2, PT, PT, R38, -0x9, RZ ;  /* 0xfffffff726027810 */ /* 0x000fee0007ffe0ff */
[----:B------:R-:W2:Y:S10]  /*b120*/  MUFU.TANH R204, R72 ;  /* 0x0000004800cc7308 */ /* 0x000eb40000002400 */
[----:B------:R-:W3:Y:S01]  /*b130*/  MUFU.TANH R242, R76 ;  /* 0x0000004c00f27308 */ /* 0x000ee20000002400 */
[-C--:B-1----:R-:W-:Y:S01]  /*b140*/  FFMA.FTZ R28, R3, -R0.reuse, R17 ;  /* 0x80000000031c7223 */ /* 0x082fe20000010011 */
[----:B------:R-:W-:Y:S01]  /*b150*/  FMUL.FTZ R206, R69, UR5 ;  /* 0x0000000545ce7c20 */ /* 0x000fe20008410000 */
[----:B------:R-:W-:Y:S01]  /*b160*/  FMUL.FTZ R69, R74, UR5 ;  /* 0x000000054a457c20 */ /* 0x000fe20008410000 */
[----:B------:R-:W-:Y:S01]  /*b170*/  FMUL.FTZ R74, R84, UR5 ;  /* 0x00000005544a7c20 */ /* 0x000fe20008410000 */
[----:B------:R-:W-:Y:S05]  /*b180*/  FMUL.FTZ R84, R107, UR5 ;  /* 0x000000056b547c20 */ /* 0x000fea0008410000 */
[----:B------:R-:W1:Y:S01]  /*b190*/  MUFU.TANH R46, R46 ;  /* 0x0000002e002e7308 */ /* 0x000e620000002400 */
[-C--:B--2---:R-:W-:Y:S01]  /*b1a0*/  FFMA.FTZ R204, R27, -R0.reuse, R204 ;  /* 0x800000001bcc7223 */ /* 0x084fe200000100cc */
[----:B------:R-:W-:Y:S08]  /*b1b0*/  FMUL.FTZ R72, R95, UR5 ;  /* 0x000000055f487c20 */ /* 0x000ff00008410000 */
[----:B------:R-:W2:Y:S01]  /*b1c0*/  MUFU.TANH R83, R80 ;  /* 0x0000005000537308 */ /* 0x000ea20000002400 */
[-C--:B---3--:R-:W-:Y:S01]  /*b1d0*/  FFMA.FTZ R242, R3, -R0.reuse, R242 ;  /* 0x8000000003f27223 */ /* 0x088fe200000100f2 */
[----:B------:R-:W-:Y:S01]  /*b1e0*/  FMUL.FTZ R76, R88, UR5 ;  /* 0x00000005584c7c20 */ /* 0x000fe20008410000 */
[----:B------:R-:W-:Y:S01]  /*b1f0*/  FMUL.FTZ R88, R92, UR5 ;  /* 0x000000055c587c20 */ /* 0x000fe20008410000 */
[----:B------:R-:W-:Y:S06]  /*b200*/  FMUL.FTZ R92, R111, UR5 ;  /* 0x000000056f5c7c20 */ /* 0x000fec0008410000 */
[----:B------:R-:W3:Y:S01]  /*b210*/  MUFU.TANH R65, R65 ;  /* 0x0000004100417308 */ /* 0x000ee20000002400 */
[----:B-1----:R-:W-:Y:S01]  /*b220*/  FFMA.FTZ R46, R3, -R0, R46 ;  /* 0x80000000032e7223 */ /* 0x002fe2000001002e */
[----:B------:R-:W-:Y:S02]  /*b230*/  IABS R3, R2 ;  /* 0x0000000200037213 */ /* 0x000fe40000000000 */
[----:B------:R-:W-:Y:S02]  /*b240*/  IABS R2, R25 ;  /* 0x0000001900027213 */ /* 0x000fe40000000000 */
[----:B------:R-:W-:Y:S04]  /*b250*/  I2FP.F32.S32 R26, R3 ;  /* 0x00000003001a7245 */ /* 0x000fe80000201400 */
[----:B------:R1:W-:Y:S01]  /*b260*/  MUFU.TANH R169, R36 ;  /* 0x0000002400a97308 */ /* 0x0003e20000002400 */
[----:B------:R-:W-:Y:S01]  /*b270*/  I2FP.F32.S32 R3, R2 ;  /* 0x0000000200037245 */ /* 0x000fe20000201400 */
[-C--:B--2---:R-:W-:Y:S01]  /*b280*/  FFMA.FTZ R95, R24, -R0.reuse, R83 ;  /* 0x80000000185f7223 */ /* 0x084fe20000010053 */
[----:B------:R-:W-:Y:S01]  /*b290*/  FMUL.FTZ R83, R114, UR5 ;  /* 0x0000000572537c20 */ /* 0x000fe20008410000 */
[CC--:B------:R-:W-:Y:S01]  /*b2a0*/  FFMA.FTZ R29, R26.reuse, -R0.reuse, R15 ;  /* 0x800000001a1d7223 */ /* 0x0c0fe2000001000f */
[-C--:B------:R-:W-:Y:S01]  /*b2b0*/  FFMA.FTZ R243, R26, -R0.reuse, R243 ;  /* 0x800000001af37223 */ /* 0x080fe200000100f3 */
[CC--:B------:R-:W-:Y:S01]  /*b2c0*/  FFMA.FTZ R175, R3.reuse, -R0.reuse, R11 ;  /* 0x8000000003af7223 */ /* 0x0c0fe2000001000b */
[-C--:B------:R-:W-:Y:S03]  /*b2d0*/  FFMA.FTZ R184, R3, -R0.reuse, R184 ;  /* 0x8000000003b87223 */ /* 0x080fe600000100b8 */
[----:B------:R2:W4:Y:S01]  /*b2e0*/  MUFU.TANH R249, R57 ;  /* 0x0000003900f97308 */ /* 0x0005220000002400 */
[----:B---3--:R-:W-:Y:S01]  /*b2f0*/  FFMA.FTZ R65, R24, -R0, R65 ;  /* 0x8000000018417223 */ /* 0x008fe20000010041 */
[----:B------:R-:W-:Y:S04]  /*b300*/  IADD3 R24, PT, PT, R38, -0x11, RZ ;  /* 0xffffffef26187810 */ /* 0x000fe80007ffe0ff */
[----:B------:R-:W-:Y:S04]  /*b310*/  IABS R24, R24 ;  /* 0x0000001800187213 */ /* 0x000fe80000000000 */
[----:B------:R-:W3:Y:S01]  /*b320*/  MUFU.TANH R78, R78 ;  /* 0x0000004e004e7308 */ /* 0x000ee20000002400 */
[----:B-1----:R-:W-:Y:S01]  /*b330*/  FMUL.FTZ R36, R66, UR5 ;  /* 0x0000000542247c20 */ /* 0x002fe20008410000 */
[----:B------:R-:W-:Y:S01]  /*b340*/  I2FP.F32.S32 R2, R24 ;  /* 0x0000001800027245 */ /* 0x000fe20000201400 */
[----:B------:R-:W-:Y:S01]  /*b350*/  FMUL.FTZ R66, R103, UR5 ;  /* 0x0000000567427c20 */ /* 0x000fe20008410000 */
[-C--:B------:R-:W-:Y:S06]  /*b360*/  FFMA.FTZ R103, R26, -R0.reuse, R9 ;  /* 0x800000001a677223 */ /* 0x080fec0000010009 */
[----:B------:R-:W1:Y:S01]  /*b370*/  MUFU.TANH R73, R73 ;  /* 0x0000004900497308 */ /* 0x000e620000002400 */
[-C--:B------:R-:W-:Y:S01]  /*b380*/  FFMA.FTZ R173, R2, -R0.reuse, R5 ;  /* 0x8000000002ad7223 */ /* 0x080fe20000010005 */
[-C--:B--2---:R-:W-:Y:S01]  /*b390*/  FFMA.FTZ R57, R62, -R0.reuse, R23 ;  /* 0x800000003e397223 */ /* 0x084fe20000010017 */
[CC--:B------:R-:W-:Y:S01]  /*b3a0*/  FFMA.FTZ R23, R27.reuse, -R0.reuse, R7 ;  /* 0x800000001b177223 */ /* 0x0c0fe20000010007 */
[-C--:B------:R-:W-:Y:S01]  /*b3b0*/  FFMA.FTZ R174, R2, -R0.reuse, R21 ;  /* 0x8000000002ae7223 */ /* 0x080fe20000010015 */
[-C--:B----4-:R-:W-:Y:S01]  /*b3c0*/  FFMA.FTZ R249, R42, -R0.reuse, R249 ;  /* 0x800000002af97223 */ /* 0x090fe200000100f9 */
[-C--:B------:R-:W-:Y:S04]  /*b3d0*/  FFMA.FTZ R62, R62, -R0.reuse, R168 ;  /* 0x800000003e3e7223 */ /* 0x080fe800000100a8 */
[----:B------:R2:W-:Y:S01]  /*b3e0*/  MUFU.TANH R194, R67 ;  /* 0x0000004300c27308 */ /* 0x0005e20000002400 */
[-C--:B---3--:R-:W-:Y:S09]  /*b3f0*/  FFMA.FTZ R78, R27, -R0.reuse, R78 ;  /* 0x800000001b4e7223 */ /* 0x088ff2000001004e */
[----:B------:R-:W3:Y:S01]  /*b400*/  MUFU.TANH R69, R69 ;  /* 0x0000004500457308 */ /* 0x000ee20000002400 */
[-C--:B-1----:R-:W-:Y:S02]  /*b410*/  FFMA.FTZ R73, R26, -R0.reuse, R73 ;  /* 0x800000001a497223 */ /* 0x082fe40000010049 */
[----:B------:R-:W1:Y:S01]  /*b420*/  LDSM.16.M88.4 R24, [R209+0x3c00] ;  /* 0x003c0000d118783b */ /* 0x000e620000000200 */
[----:B------:R-:W-:Y:S06]  /*b430*/  DEPBAR.LE SB0, 0x0 ;  /* 0x000080000000791a */ /* 0x000fec0000000000 */
[----:B------:R-:W4:Y:S01]  /*b440*/  MUFU.TANH R77, R77 ;  /* 0x0000004d004d7308 */ /* 0x000f220000002400 */
[----:B--2---:R-:W-:Y:S01]  /*b450*/  FMUL.FTZ R67, R75, UR5 ;  /* 0x000000054b437c20 */ /* 0x004fe20008410000 */
[----:B------:R-:W-:Y:S08]  /*b460*/  FMUL.FTZ R75, R85, UR5 ;  /* 0x00000005554b7c20 */ /* 0x000ff00008410000 */
[----:B------:R-:W2:Y:S01]  /*b470*/  MUFU.TANH R72, R72 ;  /* 0x0000004800487308 */ /* 0x000ea20000002400 */
[----:B------:R-:W-:Y:S01]  /*b480*/  BAR.SYNC.DEFER_BLOCKING 0x0 ;  /* 0x0000000000007b1d */ /* 0x000fe20000010000 */
[-C--:B---3--:R-:W-:Y:S01]  /*b490*/  FFMA.FTZ R89, R89, -R0.reuse, R69 ;  /* 0x8000000059597223 */ /* 0x088fe20000010045 */
[----:B------:R-:W-:Y:S01]  /*b4a0*/  FMUL.FTZ R69, R98, UR5 ;  /* 0x0000000562457c20 */ /* 0x000fe20008410000 */
[----:B------:R-:W-:Y:S06]  /*b4b0*/  FMUL.FTZ R85, R100, UR5 ;  /* 0x0000000564557c20 */ /* 0x000fec0008410000 */
[----:B------:R-:W3:Y:S01]  /*b4c0*/  MUFU.TANH R67, R67 ;  /* 0x0000004300437308 */ /* 0x000ee20000002400 */
[CC--:B----4-:R-:W-:Y:S09]  /*b4d0*/  FFMA.FTZ R77, R2.reuse, -R0.reuse, R77 ;  /* 0x80000000024d7223 */ /* 0x0d0ff2000001004d */
[----:B------:R-:W4:Y:S01]  /*b4e0*/  MUFU.TANH R206, R206 ;  /* 0x000000ce00ce7308 */ /* 0x000f220000002400 */
[----:B--2---:R-:W-:Y:S01]  /*b4f0*/  FFMA.FTZ R72, R2, -R0, R72 ;  /* 0x8000000002487223 */ /* 0x004fe20000010048 */
[----:B------:R-:W-:Y:S04]  /*b500*/  IADD3 R2, PT, PT, R38, -0x58, RZ ;  /* 0xffffffa826027810 */ /* 0x000fe80007ffe0ff */
[----:B------:R-:W-:Y:S04]  /*b510*/  IABS R2, R2 ;  /* 0x0000000200027213 */ /* 0x000fe80000000000 */
[----:B------:R-:W2:Y:S01]  /*b520*/  MUFU.TANH R45, R45 ;  /* 0x0000002d002d7308 */ /* 0x000ea20000002400 */
[-C--:B---3--:R-:W-:Y:S01]  /*b530*/  FFMA.FTZ R80, R71, -R0.reuse, R67 ;  /* 0x8000000047507223 */ /* 0x088fe20000010043 */
[----:B------:R-:W-:Y:S01]  /*b540*/  FMUL.FTZ R71, R96, UR5 ;  /* 0x0000000560477c20 */ /* 0x000fe20008410000 */
[----:B------:R-:W-:Y:S01]  /*b550*/  FMUL.FTZ R67, R102, UR5 ;  /* 0x0000000566437c20 */ /* 0x000fe20008410000 */
[-C--:B-1----:R-:W-:Y:S06]  /*b560*/  HMMA.16816.F32 R116, R200, R24.reuse, R116 ;  /* 0x00000018c874723c */ /* 0x082fec0000001874 */
[----:B------:R-:W1:Y:S01]  /*b570*/  MUFU.TANH R70, R70 ;  /* 0x0000004600467308 */ /* 0x000e620000002400 */
[----:B----4-:R-:W-:Y:S01]  /*b580*/  FFMA.FTZ R206, R93, -R0, R206 ;  /* 0x800000005dce7223 */ /* 0x010fe200000100ce */
[----:B------:R-:W-:Y:S01]  /*b590*/  FMUL.FTZ R96, R104, UR5 ;  /* 0x0000000568607c20 */ /* 0x000fe20008410000 */
[----:B------:R-:W-:Y:S01]  /*b5a0*/  I2FP.F32.S32 R2, R2 ;  /* 0x0000000200027245 */ /* 0x000fe20000201400 */
[C---:B------:R-:W-:Y:S06]  /*b5b0*/  HMMA.16816.F32 R120, R180.reuse, R24, R120 ;  /* 0x00000018b478723c */ /* 0x040fec0000001878 */
[----:B------:R-:W3:Y:S01]  /*b5c0*/  MUFU.TANH R66, R66 ;  /* 0x0000004200427308 */ /* 0x000ee20000002400 */
[----:B------:R-:W-:Y:S01]  /*b5d0*/  FMUL.FTZ R104, R113, UR5 ;  /* 0x0000000571687c20 */ /* 0x000fe20008410000 */
[-C--:B--2---:R-:W-:Y:S01]  /*b5e0*/  FFMA.FTZ R93, R93, -R0.reuse, R45 ;  /* 0x800000005d5d7223 */ /* 0x084fe2000001002d */
[C---:B------:R-:W-:Y:S02]  /*b5f0*/  IADD3 R45, PT, PT, R38.reuse, -0x50, RZ ;  /* 0xffffffb0262d7810 */ /* 0x040fe40007ffe0ff */
[----:B------:R-:W-:Y:S01]  /*b600*/  IADD3 R24, PT, PT, R38, -0x60, RZ ;  /* 0xffffffa026187810 */ /* 0x000fe20007ffe0ff */
[-C--:B------:R-:W-:Y:S04]  /*b610*/  HMMA.16816.F32 R124, R180, R26.reuse, R124 ;  /* 0x0000001ab47c723c */ /* 0x080fe8000000187c */
[----:B------:R-:W2:Y:S01]  /*b620*/  MUFU.TANH R71, R71 ;  /* 0x0000004700477308 */ /* 0x000ea20000002400 */
[----:B------:R-:W-:Y:S01]  /*b630*/  IABS R45, R45 ;  /* 0x0000002d002d7213 */ /* 0x000fe20000000000 */
[C---:B-1----:R-:W-:Y:S01]  /*b640*/  FFMA.FTZ R70, R31.reuse, -R0, R70 ;  /* 0x800000001f467223 */ /* 0x042fe20000010046 */
[----:B------:R-:W-:Y:S01]  /*b650*/  IABS R24, R24 ;  /* 0x0000001800187213 */ /* 0x000fe20000000000 */
[----:B------:R-:W-:Y:S01]  /*b660*/  FMUL.FTZ R98, R118, UR5 ;  /* 0x0000000576627c20 */ /* 0x000fe20008410000 */
[----:B------:R-:W-:Y:S01]  /*b670*/  I2FP.F32.S32 R45, R45 ;  /* 0x0000002d002d7245 */ /* 0x000fe20000201400 */
[----:B------:R-:W-:Y:S04]  /*b680*/  HMMA.16816.F32 R128, R200, R26, R128 ;  /* 0x0000001ac880723c */ /* 0x000fe80000001880 */
[----:B------:R-:W1:Y:S01]  /*b690*/  MUFU.TANH R67, R67 ;  /* 0x0000004300437308 */ /* 0x000e620000002400 */
[-C--:B---3--:R-:W-:Y:S01]  /*b6a0*/  FFMA.FTZ R66, R31, -R0.reuse, R66 ;  /* 0x800000001f427223 */ /* 0x088fe20000010042 */
[C---:B------:R-:W-:Y:S01]  /*b6b0*/  IADD3 R31, PT, PT, R38.reuse, -0x18, RZ ;  /* 0xffffffe8261f7810 */ /* 0x040fe20007ffe0ff */
[----:B------:R-:W-:Y:S01]  /*b6c0*/  FMUL.FTZ R117, R117, UR5 ;  /* 0x0000000575757c20 */ /* 0x000fe20008410000 */
[C---:B------:R-:W-:Y:S01]  /*b6d0*/  IADD3 R26, PT, PT, R38.reuse, -0x28, RZ ;  /* 0xffffffd8261a7810 */ /* 0x040fe20007ffe0ff */
[----:B------:R-:W-:Y:S01]  /*b6e0*/  FMUL.FTZ R44, R123, UR5 ;  /* 0x000000057b2c7c20 */ /* 0x000fe20008410000 */
[----:B------:R-:W-:Y:S04]  /*b6f0*/  IABS R97, R31 ;  /* 0x0000001f00617213 */ /* 0x000fe80000000000 */
[----:B------:R-:W3:Y:S01]  /*b700*/  MUFU.TANH R74, R74 ;  /* 0x0000004a004a7308 */ /* 0x000ee20000002400 */
[----:B------:R-:W-:Y:S01]  /*b710*/  IADD3 R31, PT, PT, R38, -0x21, RZ ;  /* 0xffffffdf261f7810 */ /* 0x000fe20007ffe0ff */
[----:B--2---:R-:W-:Y:S01]  /*b720*/  FFMA.FTZ R71, R2, -R0, R71 ;  /* 0x8000000002477223 */ /* 0x004fe20000010047 */
[----:B------:R-:W-:Y:S01]  /*b730*/  I2FP.F32.S32 R97, R97 ;  /* 0x0000006100617245 */ /* 0x000fe20000201400 */
[----:B------:R-:W-:Y:S01]  /*b740*/  FMUL.FTZ R120, R120, UR5 ;  /* 0x0000000578787c20 */ /* 0x000fe20008410000 */
[----:B------:R-:W-:Y:S01]  /*b750*/  IABS R26, R26 ;  /* 0x0000001a001a7213 */ /* 0x000fe20000000000 */
[----:B------:R-:W-:Y:S01]  /*b760*/  FMUL.FTZ R126, R126, UR5 ;  /* 0x000000057e7e7c20 */ /* 0x000fe20008410000 */
[----:B------:R-:W-:Y:S03]  /*b770*/  FMUL.FTZ R106, R124, UR5 ;  /* 0x000000057c6a7c20 */ /* 0x000fe60008410000 */
[----:B------:R-:W2:Y:S01]  /*b780*/  MUFU.TANH R69, R69 ;  /* 0x0000004500457308 */ /* 0x000ea20000002400 */
[-C--:B------:R-:W-:Y:S01]  /*b790*/  FFMA.FTZ R170, R97, -R0.reuse, R170 ;  /* 0x8000000061aa7223 */ /* 0x080fe200000100aa */
[----:B-1----:R-:W-:Y:S01]  /*b7a0*/  FFMA.FTZ R67, R2, -R0, R67 ;  /* 0x8000000002437223 */ /* 0x002fe20000010043 */
[----:B------:R-:W-:Y:S01]  /*b7b0*/  IADD3 R2, PT, PT, R38, -0x19, RZ ;  /* 0xffffffe726027810 */ /* 0x000fe20007ffe0ff */
[----:B------:R-:W-:Y:S01]  /*b7c0*/  FMUL.FTZ R124, R125, UR5 ;  /* 0x000000057d7c7c20 */ /* 0x000fe20008410000 */
[----:B------:R-:W-:Y:S01]  /*b7d0*/  I2FP.F32.S32 R100, R26 ;  /* 0x0000001a00647245 */ /* 0x000fe20000201400 */
[----:B------:R-:W-:Y:S01]  /*b7e0*/  FMUL.FTZ R25, R116, UR5 ;  /* 0x0000000574197c20 */ /* 0x000fe20008410000 */
[----:B------:R-:W-:Y:S03]  /*b7f0*/  FMUL.FTZ R42, R127, UR5 ;  /* 0x000000057f2a7c20 */ /* 0x000fe60008410000 */
[----:B------:R-:W1:Y:S01]  /*b800*/  MUFU.TANH R75, R75 ;  /* 0x0000004b004b7308 */ /* 0x000e620000002400 */
[----:B------:R-:W-:Y:S01]  /*b810*/  FMUL.FTZ R116, R130, UR5 ;  /* 0x0000000582747c20 */ /* 0x000fe20008410000 */
[-C--:B---3--:R-:W-:Y:S01]  /*b820*/  FFMA.FTZ R74, R45, -R0.reuse, R74 ;  /* 0x800000002d4a7223 */ /* 0x088fe2000001004a */
[----:B------:R-:W-:Y:S01]  /*b830*/  FMUL.FTZ R115, R131, UR5 ;  /* 0x0000000583737c20 */ /* 0x000fe20008410000 */
[CC--:B------:R-:W-:Y:S01]  /*b840*/  FFMA.FTZ R171, R100.reuse, -R0.reuse, R171 ;  /* 0x8000000064ab7223 */ /* 0x0c0fe200000100ab */
[-C--:B------:R-:W-:Y:S01]  /*b850*/  FFMA.FTZ R198, R100, -R0.reuse, R198 ;  /* 0x8000000064c67223 */ /* 0x080fe200000100c6 */
[----:B------:R-:W-:Y:S04]  /*b860*/  FMUL.FTZ R118, R128, UR5 ;  /* 0x0000000580767c20 */ /* 0x000fe80008410000 */
[----:B------:R-:W3:Y:S01]  /*b870*/  MUFU.TANH R68, R68 ;  /* 0x0000004400447308 */ /* 0x000ee20000002400 */
[----:B--2---:R-:W-:Y:S01]  /*b880*/  FFMA.FTZ R69, R45, -R0, R69 ;  /* 0x800000002d457223 */ /* 0x004fe20000010045 */
[----:B------:R-:W-:Y:S02]  /*b890*/  IABS R45, R2 ;  /* 0x00000002002d7213 */ /* 0x000fe40000000000 */
[----:B------:R-:W-:Y:S01]  /*b8a0*/  IABS R2, R31 ;  /* 0x0000001f00027213 */ /* 0x000fe20000000000 */
[----:B------:R-:W-:Y:S01]  /*b8b0*/  FFMA.FTZ R31, R97, -R0, R35 ;  /* 0x80000000611f7223 */ /* 0x000fe20000010023 */
[----:B------:R-:W-:Y:S04]  /*b8c0*/  I2FP.F32.S32 R45, R45 ;  /* 0x0000002d002d7245 */ /* 0x000fe80000201400 */
[----:B------:R-:W2:Y:S01]  /*b8d0*/  MUFU.TANH R88, R88 ;  /* 0x0000005800587308 */ /* 0x000ea20000002400 */
[----:B------:R-:W-:Y:S01]  /*b8e0*/  I2FP.F32.S32 R2, R2 ;  /* 0x0000000200027245 */ /* 0x000fe20000201400 */
[-C--:B-1----:R-:W-:Y:S01]  /*b8f0*/  FFMA.FTZ R75, R30, -R0.reuse, R75 ;  /* 0x800000001e4b7223 */ /* 0x082fe2000001004b */
[CC--:B------:R-:W-:Y:S01]  /*b900*/  FFMA.FTZ R188, R45.reuse, -R0.reuse, R188 ;  /* 0x800000002dbc7223 */ /* 0x0c0fe200000100bc */
[-C--:B------:R-:W-:Y:S02]  /*b910*/  FFMA.FTZ R177, R45, -R0.reuse, R177 ;  /* 0x800000002db17223 */ /* 0x080fe400000100b1 */
[CC--:B------:R-:W-:Y:S01]  /*b920*/  FFMA.FTZ R179, R2.reuse, -R0.reuse, R179 ;  /* 0x8000000002b37223 */ /* 0x0c0fe200000100b3 */
[-C--:B------:R-:W-:Y:S03]  /*b930*/  FFMA.FTZ R199, R2, -R0.reuse, R199 ;  /* 0x8000000002c77223 */ /* 0x080fe600000100c7 */
[----:B------:R-:W1:Y:S01]  /*b940*/  MUFU.TANH R81, R81 ;  /* 0x0000005100517308 */ /* 0x000e620000002400 */
[----:B---3--:R-:W-:Y:S01]  /*b950*/  FFMA.FTZ R68, R30, -R0, R68 ;  /* 0x800000001e447223 */ /* 0x008fe20000010044 */
[C---:B------:R-:W-:Y:S04]  /*b960*/  IADD3 R30, PT, PT, R38.reuse, -0x20, RZ ;  /* 0xffffffe0261e7810 */ /* 0x040fe80007ffe0ff */
[----:B------:R-:W-:Y:S04]  /*b970*/  IABS R30, R30 ;  /* 0x0000001e001e7213 */ /* 0x000fe80000000000 */
[----:B------:R-:W3:Y:S01]  /*b980*/  MUFU.TANH R101, R101 ;  /* 0x0000006500657308 */ /* 0x000ee20000002400 */
[----:B--2---:R-:W-:Y:S01]  /*b990*/  FFMA.FTZ R88, R97, -R0, R88 ;  /* 0x8000000061587223 */ /* 0x004fe20000010058 */
[----:B------:R-:W-:Y:S02]  /*b9a0*/  I2FP.F32.S32 R35, R30 ;  /* 0x0000001e00237245 */ /* 0x000fe40000201400 */
[----:B------:R-:W-:Y:S06]  /*b9b0*/  IADD3 R30, PT, PT, R38, -0x68, RZ ;  /* 0xffffff98261e7810 */ /* 0x000fec0007ffe0ff */
[----:B------:R-:W2:Y:S01]  /*b9c0*/  MUFU.TANH R92, R92 ;  /* 0x0000005c005c7308 */ /* 0x000ea20000002400 */
[-C--:B------:R-:W-:Y:S01]  /*b9d0*/  FFMA.FTZ R169, R35, -R0.reuse, R169 ;  /* 0x8000000023a97223 */ /* 0x080fe200000100a9 */
[-C--:B-1----:R-:W-:Y:S01]  /*b9e0*/  FFMA.FTZ R81, R97, -R0.reuse, R81 ;  /* 0x8000000061517223 */ /* 0x082fe20000010051 */
[----:B------:R-:W-:Y:S01]  /*b9f0*/  FMUL.FTZ R97, R119, UR5 ;  /* 0x0000000577617c20 */ /* 0x000fe20008410000 */
[C---:B------:R-:W-:Y:S01]  /*ba00*/  FFMA.FTZ R178, R35.reuse, -R0, R178 ;  /* 0x8000000023b27223 */ /* 0x040fe200000100b2 */
[----:B------:R-:W-:Y:S05]  /*ba10*/  IABS R30, R30 ;  /* 0x0000001e001e7213 */ /* 0x000fea0000000000 */
[----:B------:R-:W1:Y:S01]  /*ba20*/  MUFU.TANH R96, R96 ;  /* 0x0000006000607308 */ /* 0x000e620000002400 */
[----:B------:R-:W-:Y:S01]  /*ba30*/  I2FP.F32.S32 R30, R30 ;  /* 0x0000001e001e7245 */ /* 0x000fe20000201400 */
[CC--:B---3--:R-:W-:Y:S08]  /*ba40*/  FFMA.FTZ R101, R2.reuse, -R0.reuse, R101 ;  /* 0x8000000002657223 */ /* 0x0c8ff00000010065 */
[----:B------:R-:W3:Y:S01]  /*ba50*/  MUFU.TANH R87, R87 ;  /* 0x0000005700577308 */ /* 0x000ee20000002400 */
[-C--:B--2---:R-:W-:Y:S01]  /*ba60*/  FFMA.FTZ R92, R2, -R0.reuse, R92 ;  /* 0x80000000025c7223 */ /* 0x084fe2000001005c */
[C---:B------:R-:W-:Y:S08]  /*ba70*/  IADD3 R2, PT, PT, R38.reuse, -0x61, RZ ;  /* 0xffffff9f26027810 */ /* 0x040ff00007ffe0ff */
[----:B------:R-:W2:Y:S01]  /*ba80*/  MUFU.TANH R76, R76 ;  /* 0x0000004c004c7308 */ /* 0x000ea20000002400 */
[CC--:B-1----:R-:W-:Y:S09]  /*ba90*/  FFMA.FTZ R96, R35.reuse, -R0.reuse, R96 ;  /* 0x8000000023607223 */ /* 0x0c2ff20000010060 */
[----:B------:R-:W1:Y:S01]  /*baa0*/  MUFU.TANH R47, R47 ;  /* 0x0000002f002f7308 */ /* 0x000e620000002400 */
[----:B---3--:R-:W-:Y:S01]  /*bab0*/  FFMA.FTZ R87, R35, -R0, R87 ;  /* 0x8000000023577223 */ /* 0x008fe20000010057 */
[----:B------:R-:W-:Y:S02]  /*bac0*/  IABS R35, R2 ;  /* 0x0000000200237213 */ /* 0x000fe40000000000 */
[----:B------:R-:W-:Y:S02]  /*bad0*/  I2FP.F32.S32 R2, R24 ;  /* 0x0000001800027245 */ /* 0x000fe40000201400 */
[C---:B------:R-:W-:Y:S04]  /*bae0*/  IADD3 R24, PT, PT, R38.reuse, -0x69, RZ ;  /* 0xffffff9726187810 */ /* 0x040fe80007ffe0ff */
[----:B------:R-:W3:Y:S01]  /*baf0*/  MUFU.TANH R104, R104 ;  /* 0x0000006800687308 */ /* 0x000ee20000002400 */
[----:B------:R-:W-:Y:S01]  /*bb00*/  I2FP.F32.S32 R35, R35 ;  /* 0x0000002300237245 */ /* 0x000fe20000201400 */
[C---:B--2---:R-:W-:Y:S01]  /*bb10*/  FFMA.FTZ R76, R3.reuse, -R0, R76 ;  /* 0x80000000034c7223 */ /* 0x044fe2000001004c */
[----:B------:R-:W-:Y:S04]  /*bb20*/  IABS R24, R24 ;  /* 0x0000001800187213 */ /* 0x000fe80000000000 */
[----:B------:R-:W-:Y:S03]  /*bb30*/  I2FP.F32.S32 R27, R24 ;  /* 0x00000018001b7245 */ /* 0x000fe60000201400 */
[----:B------:R-:W2:Y:S01]  /*bb40*/  MUFU.TANH R97, R97 ;  /* 0x0000006100617308 */ /* 0x000ea20000002400 */
[-C--:B-1----:R-:W-:Y:S01]  /*bb50*/  FFMA.FTZ R47, R3, -R0.reuse, R47 ;  /* 0x80000000032f7223 */ /* 0x082fe2000001002f */
[----:B------:R-:W-:Y:S08]  /*bb60*/  FMUL.FTZ R3, R109, UR5 ;  /* 0x000000056d037c20 */ /* 0x000ff00008410000 */
[----:B------:R-:W1:Y:S01]  /*bb70*/  MUFU.TANH R43, R43 ;  /* 0x0000002b002b7308 */ /* 0x000e620000002400 */
[CC--:B---3--:R-:W-:Y:S09]  /*bb80*/  FFMA.FTZ R104, R27.reuse, -R0.reuse, R104 ;  /* 0x800000001b687223 */ /* 0x0c8ff20000010068 */
[----:B------:R-:W3:Y:S01]  /*bb90*/  MUFU.TANH R90, R90 ;  /* 0x0000005a005a7308 */ /* 0x000ee20000002400 */
[-C--:B--2---:R-:W-:Y:S01]  /*bba0*/  FFMA.FTZ R97, R27, -R0.reuse, R97 ;  /* 0x800000001b617223 */ /* 0x084fe20000010061 */
[C---:B------:R-:W-:Y:S04]  /*bbb0*/  IADD3 R27, PT, PT, R38.reuse, -0x29, RZ ;  /* 0xffffffd7261b7810 */ /* 0x040fe80007ffe0ff */
[----:B------:R-:W-:Y:S04]  /*bbc0*/  IABS R102, R27 ;  /* 0x0000001b00667213 */ /* 0x000fe80000000000 */
[----:B------:R-:W2:Y:S01]  /*bbd0*/  MUFU.TANH R86, R86 ;  /* 0x0000005600567308 */ /* 0x000ea20000002400 */
[----:B------:R-:W-:Y:S01]  /*bbe0*/  IADD3 R27, PT, PT, R38, -0x39, RZ ;  /* 0xffffffc7261b7810 */ /* 0x000fe20007ffe0ff */
[----:B-1----:R-:W-:Y:S01]  /*bbf0*/  FFMA.FTZ R200, R100, -R0, R43 ;  /* 0x8000000064c87223 */ /* 0x002fe2000001002b */
[----:B------:R-:W-:Y:S02]  /*bc00*/  I2FP.F32.S32 R26, R102 ;  /* 0x00000066001a7245 */ /* 0x000fe40000201400 */
[----:B------:R-:W-:Y:S05]  /*bc10*/  IABS R27, R27 ;  /* 0x0000001b001b7213 */ /* 0x000fea0000000000 */
[----:B------:R-:W1:Y:S01]  /*bc20*/  MUFU.TANH R85, R85 ;  /* 0x0000005500557308 */ /* 0x000e620000002400 */
[----:B------:R-:W-:Y:S01]  /*bc30*/  I2FP.F32.S32 R27, R27 ;  /* 0x0000001b001b7245 */ /* 0x000fe20000201400 */
[CC--:B---3--:R-:W-:Y:S08]  /*bc40*/  FFMA.FTZ R90, R35.reuse, -R0.reuse, R90 ;  /* 0x80000000235a7223 */ /* 0x0c8ff0000001005a */
[----:B------:R-:W3:Y:S01]  /*bc50*/  MUFU.TANH R83, R83 ;  /* 0x0000005300537308 */ /* 0x000ee20000002400 */
[-C--:B--2---:R-:W-:Y:S01]  /*bc60*/  FFMA.FTZ R86, R35, -R0.reuse, R86 ;  /* 0x8000000023567223 */ /* 0x084fe20000010056 */
[----:B------:R-:W-:Y:S04]  /*bc70*/  IADD3 R35, PT, PT, R38, -0x30, RZ ;  /* 0xffffffd026237810 */ /* 0x000fe80007ffe0ff */
[----:B------:R-:W-:Y:S04]  /*bc80*/  IABS R35, R35 ;  /* 0x0000002300237213 */ /* 0x000fe80000000000 */
[----:B------:R-:W2:Y:S01]  /*bc90*/  MUFU.TANH R3, R3 ;  /* 0x0000000300037308 */ /* 0x000ea20000002400 */
[CC--:B-1----:R-:W-:Y:S09]  /*bca0*/  FFMA.FTZ R85, R2.reuse, -R0.reuse, R85 ;  /* 0x8000000002557223 */ /* 0x0c2ff20000010055 */
[----:B------:R-:W1:Y:S01]  /*bcb0*/  MUFU.TANH R105, R105 ;  /* 0x0000006900697308 */ /* 0x000e620000002400 */
[-C--:B---3--:R-:W-:Y:S01]  /*bcc0*/  FFMA.FTZ R83, R2, -R0.reuse, R83 ;  /* 0x8000000002537223 */ /* 0x088fe20000010053 */
[----:B------:R-:W-:Y:S08]  /*bcd0*/  FMUL.FTZ R2, R121, UR5 ;  /* 0x0000000579027c20 */ /* 0x000ff00008410000 */
[----:B------:R-:W3:Y:S01]  /*bce0*/  MUFU.TANH R98, R98 ;  /* 0x0000006200627308 */ /* 0x000ee20000002400 */
[-C--:B--2---:R-:W-:Y:S01]  /*bcf0*/  FFMA.FTZ R123, R26, -R0.reuse, R3 ;  /* 0x800000001a7b7223 */ /* 0x084fe20000010003 */
[----:B------:R-:W-:Y:S04]  /*bd00*/  MOV R3, R35 ;  /* 0x0000002300037202 */ /* 0x000fe80000000f00 */
[----:B------:R-:W-:Y:S04]  /*bd10*/  I2FP.F32.S32 R3, R3 ;  /* 0x0000000300037245 */ /* 0x000fe80000201400 */
[----:B------:R2:W-:Y:S01]  /*bd20*/  MUFU.TANH R119, R117 ;  /* 0x0000007500777308 */ /* 0x0005e20000002400 */
[CC--:B-1----:R-:W-:Y:S01]  /*bd30*/  FFMA.FTZ R105, R30.reuse, -R0.reuse, R105 ;  /* 0x800000001e697223 */ /* 0x0c2fe20000010069 */
[-C--:B------:R-:W-:Y:S08]  /*bd40*/  FFMA.FTZ R197, R3, -R0.reuse, R197 ;  /* 0x8000000003c57223 */ /* 0x080ff000000100c5 */
[----:B------:R-:W1:Y:S01]  /*bd50*/  MUFU.TANH R33, R33 ;  /* 0x0000002100217308 */ /* 0x000e620000002400 */
[----:B---3--:R-:W-:Y:S01]  /*bd60*/  FFMA.FTZ R98, R30, -R0, R98 ;  /* 0x800000001e627223 */ /* 0x008fe20000010062 */
[----:B------:R-:W-:Y:S04]  /*bd70*/  IADD3 R30, PT, PT, R38, -0x38, RZ ;  /* 0xffffffc8261e7810 */ /* 0x000fe80007ffe0ff */
[----:B------:R-:W-:Y:S04]  /*bd80*/  IABS R30, R30 ;  /* 0x0000001e001e7213 */ /* 0x000fe80000000000 */
[----:B------:R-:W3:Y:S01]  /*bd90*/  MUFU.TANH R37, R37 ;  /* 0x0000002500257308 */ /* 0x000ee20000002400 */
[----:B--2---:R-:W-:Y:S09]  /*bda0*/  FMUL.FTZ R117, R129, UR5 ;  /* 0x0000000581757c20 */ /* 0x004ff20008410000 */
[----:B------:R-:W2:Y:S01]  /*bdb0*/  MUFU.TANH R44, R44 ;  /* 0x0000002c002c7308 */ /* 0x000ea20000002400 */
[-C--:B-1----:R-:W-:Y:S01]  /*bdc0*/  FFMA.FTZ R181, R26, -R0.reuse, R33 ;  /* 0x800000001ab57223 */ /* 0x082fe20000010021 */
[----:B------:R-:W-:Y:S04]  /*bdd0*/  IADD3 R33, PT, PT, R38, -0x78, RZ ;  /* 0xffffff8826217810 */ /* 0x000fe80007ffe0ff */
[----:B------:R-:W-:Y:S04]  /*bde0*/  IABS R33, R33 ;  /* 0x0000002100217213 */ /* 0x000fe80000000000 */
[----:B------:R-:W1:Y:S01]  /*bdf0*/  MUFU.TANH R36, R36 ;  /* 0x0000002400247308 */ /* 0x000e620000002400 */
[CC--:B---3--:R-:W-:Y:S01]  /*be00*/  FFMA.FTZ R182, R26.reuse, -R0.reuse, R37 ;  /* 0x800000001ab67223 */ /* 0x0c8fe20000010025 */
[----:B------:R-:W-:Y:S08]  /*be10*/  I2FP.F32.S32 R33, R33 ;  /* 0x0000002100217245 */ /* 0x000ff00000201400 */
[----:B------:R-:W3:Y:S01]  /*be20*/  MUFU.TANH R24, R120 ;  /* 0x0000007800187308 */ /* 0x000ee20000002400 */
[----:B--2---:R-:W-:Y:S01]  /*be30*/  FFMA.FTZ R44, R26, -R0, R44 ;  /* 0x800000001a2c7223 */ /* 0x004fe2000001002c */
[----:B------:R-:W-:Y:S08]  /*be40*/  I2FP.F32.S32 R26, R30 ;  /* 0x0000001e001a7245 */ /* 0x000ff00000201400 */
[----:B------:R3:W2:Y:S01]  /*be50*/  MUFU.TANH R43, R126 ;  /* 0x0000007e002b7308 */ /* 0x0006a20000002400 */
[-C--:B------:R-:W-:Y:S01]  /*be60*/  FFMA.FTZ R193, R26, -R0.reuse, R193 ;  /* 0x800000001ac17223 */ /* 0x080fe200000100c1 */
[CC--:B-1----:R-:W-:Y:S08]  /*be70*/  FFMA.FTZ R203, R3.reuse, -R0.reuse, R36 ;  /* 0x8000000003cb7223 */ /* 0x0c2ff00000010024 */
[----:B------:R-:W1:Y:S10]  /*be80*/  MUFU.TANH R40, R40 ;  /* 0x0000002800287308 */ /* 0x000e740000002400 */
[----:B------:R-:W4:Y:S01]  /*be90*/  MUFU.TANH R125, R106 ;  /* 0x0000006a007d7308 */ /* 0x000f220000002400 */
[CC--:B---3--:R-:W-:Y:S01]  /*bea0*/  FFMA.FTZ R126, R3.reuse, -R0.reuse, R24 ;  /* 0x80000000037e7223 */ /* 0x0c8fe20000010018 */
[C---:B------:R-:W-:Y:S01]  /*beb0*/  IADD3 R24, PT, PT, R38.reuse, -0x70, RZ ;  /* 0xffffff9026187810 */ /* 0x040fe20007ffe0ff */
[----:B--2---:R-:W-:Y:S01]  /*bec0*/  FFMA.FTZ R43, R3, -R0, R43 ;  /* 0x80000000032b7223 */ /* 0x004fe2000001002b */
[----:B------:R-:W-:Y:S02]  /*bed0*/  IADD3 R3, PT, PT, R38, -0x31, RZ ;  /* 0xffffffcf26037810 */ /* 0x000fe40007ffe0ff */
[----:B------:R-:W-:Y:S04]  /*bee0*/  IABS R24, R24 ;  /* 0x0000001800187213 */ /* 0x000fe80000000000 */
[----:B------:R-:W2:Y:S01]  /*bef0*/  MUFU.TANH R25, R25 ;  /* 0x0000001900197308 */ /* 0x000ea20000002400 */
[----:B------:R-:W-:Y:S01]  /*bf00*/  IABS R3, R3 ;  /* 0x0000000300037213 */ /* 0x000fe20000000000 */
[C---:B-1----:R-:W-:Y:S01]  /*bf10*/  FFMA.FTZ R201, R26.reuse, -R0, R40 ;  /* 0x800000001ac97223 */ /* 0x042fe20000010028 */
[----:B------:R-:W-:Y:S02]  /*bf20*/  I2FP.F32.S32 R24, R24 ;  /* 0x0000001800187245 */ /* 0x000fe40000201400 */
[----:B------:R-:W-:Y:S05]  /*bf30*/  I2FP.F32.S32 R3, R3 ;  /* 0x0000000300037245 */ /* 0x000fea0000201400 */
[----:B------:R-:W1:Y:S01]  /*bf40*/  MUFU.TANH R2, R2 ;  /* 0x0000000200027308 */ /* 0x000e620000002400 */
[-C--:B----4-:R-:W-:Y:S01]  /*bf50*/  FFMA.FTZ R125, R26, -R0.reuse, R125 ;  /* 0x800000001a7d7223 */ /* 0x090fe2000001007d */
[----:B------:R-:W-:Y:S01]  /*bf60*/  IADD3 R26, PT, PT, R38, -0x79, RZ ;  /* 0xffffff87261a7810 */ /* 0x000fe20007ffe0ff */
[CC--:B------:R-:W-:Y:S01]  /*bf70*/  FFMA.FTZ R195, R3.reuse, -R0.reuse, R195 ;  /* 0x8000000003c37223 */ /* 0x0c0fe200000100c3 */
[----:B------:R-:W-:Y:S02]  /*bf80*/  FFMA.FTZ R194, R3, -R0, R194 ;  /* 0x8000000003c27223 */ /* 0x000fe400000100c2 */
[----:B------:R-:W-:Y:S04]  /*bf90*/  IABS R26, R26 ;  /* 0x0000001a001a7213 */ /* 0x000fe80000000000 */
[----:B------:R-:W3:Y:S01]  /*bfa0*/  MUFU.TANH R42, R42 ;  /* 0x0000002a002a7308 */ /* 0x000ee20000002400 */
[C---:B--2---:R-:W-:Y:S01]  /*bfb0*/  FFMA.FTZ R120, R24.reuse, -R0, R25 ;  /* 0x8000000018787223 */ /* 0x044fe20000010019 */
[----:B------:R-:W-:Y:S02]  /*bfc0*/  I2FP.F32.S32 R26, R26 ;  /* 0x0000001a001a7245 */ /* 0x000fe40000201400 */
[----:B------:R-:W-:Y:S06]  /*bfd0*/  FMNMX3.FTZ R25, R165, R52, R54, !PT ;  /* 0x00000034a5197276 */ /* 0x000fec0007810036 */
[----:B------:R-:W2:Y:S01]  /*bfe0*/  MUFU.TANH R116, R116 ;  /* 0x0000007400747308 */ /* 0x000ea20000002400 */
[----:B------:R-:W-:Y:S01]  /*bff0*/  FMNMX3.FTZ R25, R25, R14, R19, !PT ;  /* 0x0000000e19197276 */ /* 0x000fe20007810013 */
[----:B-1----:R-:W-:Y:S03]  /*c000*/  FFMA.FTZ R131, R3, -R0, R2 ;  /* 0x8000000003837223 */ /* 0x002fe60000010002 */
[----:B------:R-:W-:Y:S05]  /*c010*/  FMNMX3.FTZ R25, R25, R28, R29, !PT ;  /* 0x0000001c19197276 */ /* 0x000fea000781001d */
[----:B------:R-:W1:Y:S01]  /*c020*/  MUFU.TANH R117, R117 ;  /* 0x0000007500757308 */ /* 0x000e620000002400 */
[----:B------:R-:W-:Y:S01]  /*c030*/  FMNMX3.FTZ R25, R25, R184, R174, !PT ;  /* 0x000000b819197276 */ /* 0x000fe200078100ae */
[----:B---3--:R-:W-:Y:S01]  /*c040*/  FFMA.FTZ R42, R3, -R0, R42 ;  /* 0x80000000032a7223 */ /* 0x008fe2000001002a */
[----:B------:R-:W-:Y:S02]  /*c050*/  FMNMX3.FTZ R3, R167, R50, R48, !PT ;  /* 0x00000032a7037276 */ /* 0x000fe40007810030 */
[----:B------:R-:W-:Y:S02]  /*c060*/  FMNMX3.FTZ R25, R25, R170, R177, !PT ;  /* 0x000000aa19197276 */ /* 0x000fe400078100b1 */
[----:B------:R-:W-:Y:S03]  /*c070*/  FMNMX3.FTZ R3, R3, R34, R32, !PT ;  /* 0x0000002203037276 */ /* 0x000fe60007810020 */
[----:B------:R-:W3:Y:S01]  /*c080*/  MUFU.TANH R39, R39 ;  /* 0x0000002700277308 */ /* 0x000ee20000002400 */
[----:B------:R-:W-:Y:S01]  /*c090*/  FMNMX3.FTZ R25, R25, R178, R199, !PT ;  /* 0x000000b219197276 */ /* 0x000fe200078100c7 */
[----:B--2---:R-:W-:Y:S01]  /*c0a0*/  FFMA.FTZ R116, R24, -R0, R116 ;  /* 0x8000000018747223 */ /* 0x004fe20000010074 */
[----:B------:R-:W-:Y:S02]  /*c0b0*/  FMNMX3.FTZ R24, R166, R55, R53, !PT ;  /* 0x00000037a6187276 */ /* 0x000fe40007810035 */
[----:B------:R-:W-:Y:S02]  /*c0c0*/  FMNMX3.FTZ R3, R3, R56, R60, !PT ;  /* 0x0000003803037276 */ /* 0x000fe4000781003c */
[----:B------:R-:W-:Y:S03]  /*c0d0*/  FMNMX3.FTZ R24, R24, R51, R49, !PT ;  /* 0x0000003318187276 */ /* 0x000fe60007810031 */
[----:B------:R-:W2:Y:S01]  /*c0e0*/  MUFU.TANH R41, R41 ;  /* 0x0000002900297308 */ /* 0x000ea20000002400 */
[----:B------:R-:W-:Y:S01]  /*c0f0*/  FMNMX3.FTZ R3, R3, R61, R62, !PT ;  /* 0x0000003d03037276 */ /* 0x000fe2000781003e */
[----:B-1----:R-:W-:Y:S01]  /*c100*/  FFMA.FTZ R117, R26, -R0, R117 ;  /* 0x800000001a757223 */ /* 0x002fe20000010075 */
[----:B------:R-:W-:Y:S02]  /*c110*/  FMNMX3.FTZ R26, R164, R23, R18, !PT ;  /* 0x00000017a41a7276 */ /* 0x000fe40007810012 */
[----:B------:R-:W-:Y:S02]  /*c120*/  FMNMX3.FTZ R24, R24, R58, R57, !PT ;  /* 0x0000003a18187276 */ /* 0x000fe40007810039 */
[----:B------:R-:W-:Y:S03]  /*c130*/  FMNMX3.FTZ R26, R26, R13, R103, !PT ;  /* 0x0000000d1a1a7276 */ /* 0x000fe60007810067 */
        /* <DEDUP_REMOVED lines=15> */
[----:B------:R-:W-:Y:S02]  /*c230*/  IADD3 R27, PT, PT, R38, -0x71, RZ ;  /* 0xffffff8f261b7810 */ /* 0x000fe40007ffe0ff */
[----:B------:R-:W-:Y:S02]  /*c240*/  FMNMX3.FTZ R24, R24, R248, R249, !PT ;  /* 0x000000f818187276 */ /* 0x000fe400078100f9 */
[----:B------:R-:W-:Y:S03]  /*c250*/  IABS R27, R27 ;  /* 0x0000001b001b7213 */ /* 0x000fe60000000000 */
[----:B------:R-:W1:Y:S01]  /*c260*/  MUFU.TANH R115, R115 ;  /* 0x0000007300737308 */ /* 0x000e620000002400 */
[----:B------:R-:W-:Y:S01]  /*c270*/  FMNMX3.FTZ R3, R3, R246, R207, !PT ;  /* 0x000000f603037276 */ /* 0x000fe200078100cf */
[----:B---3--:R-:W-:Y:S01]  /*c280*/  FFMA.FTZ R91, R45, -R0, R91 ;  /* 0x800000002d5b7223 */ /* 0x008fe2000001005b */
[----:B------:R-:W-:Y:S02]  /*c290*/  I2FP.F32.S32 R2, R27 ;  /* 0x0000001b00027245 */ /* 0x000fe40000201400 */
[----:B------:R-:W-:Y:S02]  /*c2a0*/  FMNMX3.FTZ R26, R26, R197, R195, !PT ;  /* 0x000000c51a1a7276 */ /* 0x000fe400078100c3 */
[----:B------:R-:W-:Y:S01]  /*c2b0*/  FMNMX3.FTZ R24, R24, R250, R247, !PT ;  /* 0x000000fa18187276 */ /* 0x000fe200078100f7 */
[-C--:B------:R-:W-:Y:S01]  /*c2c0*/  FFMA.FTZ R119, R2, -R0.reuse, R119 ;  /* 0x8000000002777223 */ /* 0x080fe20000010077 */
[----:B------:R-:W-:Y:S01]  /*c2d0*/  FMNMX3.FTZ R3, R3, R245, R244, !PT ;  /* 0x000000f503037276 */ /* 0x000fe200078100f4 */
[----:B--2---:R-:W-:Y:S01]  /*c2e0*/  FFMA.FTZ R84, R45, -R0, R84 ;  /* 0x800000002d547223 */ /* 0x004fe20000010054 */
[----:B------:R-:W-:Y:S01]  /*c2f0*/  FMNMX3.FTZ R24, R24, R204, R205, !PT ;  /* 0x000000cc18187276 */ /* 0x000fe200078100cd */
[----:B------:R-:W-:Y:S01]  /*c300*/  FMUL.FTZ R45, R122, UR5 ;  /* 0x000000057a2d7c20 */ /* 0x000fe20008410000 */
[----:B------:R-:W-:Y:S01]  /*c310*/  FMNMX3.FTZ R3, R3, R89, R80, !PT ;  /* 0x0000005903037276 */ /* 0x000fe20007810050 */
[----:B------:R-:W2:Y:S01]  /*c320*/  MUFU.TANH R118, R118 ;  /* 0x0000007600767308 */ /* 0x000ea20000002400 */
[----:B------:R-:W-:Y:S02]  /*c330*/  FMNMX3.FTZ R24, R24, R242, R243, !PT ;  /* 0x000000f218187276 */ /* 0x000fe400078100f3 */
[----:B------:R-:W-:Y:S01]  /*c340*/  FMNMX3.FTZ R3, R3, R78, R79, !PT ;  /* 0x0000004e03037276 */ /* 0x000fe2000781004f */
[----:B-1----:R-:W-:Y:S01]  /*c350*/  FFMA.FTZ R115, R2, -R0, R115 ;  /* 0x8000000002737223 */ /* 0x002fe20000010073 */
[----:B------:R-:W-:Y:S02]  /*c360*/  FMNMX3.FTZ R2, R25, R198, R182, !PT ;  /* 0x000000c619027276 */ /* 0x000fe400078100b6 */
[----:B------:R-:W-:Y:S03]  /*c370*/  FMNMX3.FTZ R25, R26, R193, R183, !PT ;  /* 0x000000c11a197276 */ /* 0x000fe600078100b7 */
[----:B------:R-:W1:Y:S01]  /*c380*/  MUFU.TANH R45, R45 ;  /* 0x0000002d002d7308 */ /* 0x000e620000002400 */
[----:B------:R-:W-:Y:S02]  /*c390*/  FMNMX3.FTZ R2, R2, R203, R194, !PT ;  /* 0x000000cb02027276 */ /* 0x000fe400078100c2 */
[----:B------:R-:W-:Y:S02]  /*c3a0*/  FMNMX3.FTZ R25, R25, R99, R206, !PT ;  /* 0x0000006319197276 */ /* 0x000fe400078100ce */
[----:B------:R-:W-:Y:S02]  /*c3b0*/  FMNMX3.FTZ R2, R2, R201, R202, !PT ;  /* 0x000000c902027276 */ /* 0x000fe400078100ca */
[----:B------:R-:W-:Y:S02]  /*c3c0*/  FMNMX3.FTZ R25, R25, R95, R94, !PT ;  /* 0x0000005f19197276 */ /* 0x000fe4000781005e */
[----:B------:R-:W-:Y:S01]  /*c3d0*/  FMNMX3.FTZ R2, R2, R82, R93, !PT ;  /* 0x0000005202027276 */ /* 0x000fe2000781005d */
[----:B--2---:R-:W-:Y:S01]  /*c3e0*/  FFMA.FTZ R118, R33, -R0, R118 ;  /* 0x8000000021767223 */ /* 0x004fe20000010076 */
[----:B------:R-:W-:Y:S02]  /*c3f0*/  FMNMX3.FTZ R24, R24, R76, R77, !PT ;  /* 0x0000004c18187276 */ /* 0x000fe4000781004d */
[----:B------:R-:W-:Y:S02]  /*c400*/  FMNMX3.FTZ R3, R3, R46, R73, !PT ;  /* 0x0000002e03037276 */ /* 0x000fe40007810049 */
[----:B------:R-:W-:Y:S02]  /*c410*/  FMNMX3.FTZ R25, R25, R74, R75, !PT ;  /* 0x0000004a19197276 */ /* 0x000fe4000781004b */
[----:B------:R-:W-:Y:S01]  /*c420*/  FMNMX3.FTZ R2, R2, R65, R64, !PT ;  /* 0x0000004102027276 */ /* 0x000fe20007810040 */
[----:B-1----:R-:W-:Y:S01]  /*c430*/  FFMA.FTZ R45, R100, -R0, R45 ;  /* 0x80000000642d7223 */ /* 0x002fe2000001002d */
        /* <DEDUP_REMOVED lines=19> */
.L_x_903:
[----:B-1----:R-:W-:Y:S01]  /*c570*/  SHFL.BFLY PT, R7, R24, 0x2, 0x1f ;  /* 0x0c401f0018077f89 */ /* 0x002fe200000e0000 */
[----:B------:R-:W-:Y:S02]  /*c580*/  FMNMX3.FTZ R25, R25, R118, R117, !PT ;  /* 0x0000007619197276 */ /* 0x000fe40007810075 */
[----:B------:R-:W-:Y:S05]  /*c590*/  FMNMX3.FTZ R11, R2, R116, R115, !PT ;  /* 0x00000074020b7276 */ /* 0x000fea0007810073 */
        /* <DEDUP_REMOVED lines=13> */
[----:B------:R-:W-:Y:S01]  /*c670*/  FMUL.FTZ R129, R36, UR4 ;  /* 0x0000000424817c20 */ /* 0x000fe20008410000 */
[----:B---3--:R-:W-:Y:S01]  /*c680*/  FMNMX.FTZ R37, R6, R37, !PT ;  /* 0x0000002506257209 */ /* 0x008fe20007810000 */
[C---:B------:R-:W-:Y:S01]  /*c690*/  FADD.FTZ R4, -R3.reuse, R166 ;  /* 0x000000a603047221 */ /* 0x040fe20000010100 */
[C---:B------:R-:W-:Y:S01]  /*c6a0*/  FMUL.FTZ R166, R3.reuse, UR4 ;  /* 0x0000000403a67c20 */ /* 0x040fe20008410000 */
[----:B------:R-:W-:Y:S02]  /*c6b0*/  FSETP.NEU.FTZ.AND P0, PT, R3, -INF , PT ;  /* 0xff8000000300780b */ /* 0x000fe40003f1d000 */
[----:B------:R-:W-:Y:S01]  /*c6c0*/  FMUL.FTZ R41, R4, UR4 ;  /* 0x0000000404297c20 */ /* 0x000fe20008410000 */
[----:B----4-:R-:W-:Y:S01]  /*c6d0*/  FMNMX.FTZ R2, R7, R2, !PT ;  /* 0x0000000207027209 */ /* 0x010fe20007810000 */
[C---:B------:R-:W-:Y:S01]  /*c6e0*/  FADD.FTZ R4, -R37.reuse, R164 ;  /* 0x000000a425047221 */ /* 0x040fe20000010100 */
[C---:B------:R-:W-:Y:S01]  /*c6f0*/  FMUL.FTZ R164, R37.reuse, UR4 ;  /* 0x0000000425a47c20 */ /* 0x040fe20008410000 */
[----:B------:R-:W-:Y:S02]  /*c700*/  FSETP.NEU.FTZ.AND P2, PT, R37, -INF , PT ;  /* 0xff8000002500780b */ /* 0x000fe40003f5d000 */
[----:B------:R-:W-:Y:S01]  /*c710*/  MUFU.EX2 R41, R41 ;  /* 0x0000002900297308 */ /* 0x000fe20000000800 */
[----:B------:R-:W-:Y:S01]  /*c720*/  FADD.FTZ R5, -R2, R167 ;  /* 0x000000a702057221 */ /* 0x000fe20000010100 */
[----:B------:R-:W-:Y:S01]  /*c730*/  FSEL R164, R164, RZ, P2 ;  /* 0x000000ffa4a47208 */ /* 0x000fe20001000000 */
[----:B------:R-:W-:Y:S01]  /*c740*/  FMUL.FTZ R39, R4, UR4 ;  /* 0x0000000404277c20 */ /* 0x000fe20008410000 */
[----:B------:R-:W-:Y:S01]  /*c750*/  FSEL R166, R166, RZ, P0 ;  /* 0x000000ffa6a67208 */ /* 0x000fe20000000000 */
[----:B------:R-:W-:Y:S01]  /*c760*/  FMUL.FTZ R40, R5, UR4 ;  /* 0x0000000405287c20 */ /* 0x000fe20008410000 */
[----:B------:R-:W-:Y:S01]  /*c770*/  FADD.FTZ R5, -R36, R165 ;  /* 0x000000a524057221 */ /* 0x000fe20000010100 */
[--C-:B------:R-:W-:Y:S01]  /*c780*/  FFMA.FTZ R122, R23, UR4, -R164.reuse ;  /* 0x00000004177a7c23 */ /* 0x100fe200080108a4 */
[C---:B------:R-:W-:Y:S02]  /*c790*/  FMUL.FTZ R165, R2.reuse, UR4 ;  /* 0x0000000402a57c20 */ /* 0x040fe40008410000 */
[----:B------:R-:W1:Y:S01]  /*c7a0*/  MUFU.EX2 R39, R39 ;  /* 0x0000002700277308 */ /* 0x000e620000000800 */
[----:B------:R-:W-:Y:S01]  /*c7b0*/  FSETP.NEU.FTZ.AND P0, PT, R2, -INF , PT ;  /* 0xff8000000200780b */ /* 0x000fe20003f1d000 */
[----:B------:R-:W2:Y:S01]  /*c7c0*/  LDSM.16.MT88.4 R20, [R210+0x4000] ;  /* 0x00400000d214783b */ /* 0x000ea20000004200 */
[----:B------:R-:W-:Y:S07]  /*c7d0*/  FMUL.FTZ R38, R5, UR4 ;  /* 0x0000000405267c20 */ /* 0x000fee0008410000 */
[----:B------:R-:W-:Y:S01]  /*c7e0*/  MUFU.EX2 R122, R122 ;  /* 0x0000007a007a7308 */ /* 0x000fe20000000800 */
[----:B------:R-:W-:Y:S01]  /*c7f0*/  FSEL R165, R165, RZ, P0 ;  /* 0x000000ffa5a57208 */ /* 0x000fe20000000000 */
[--C-:B------:R-:W-:Y:S01]  /*c800*/  FFMA.FTZ R114, R18, UR4, -R164.reuse ;  /* 0x0000000412727c23 */ /* 0x100fe200080108a4 */
[----:B------:R-:W-:Y:S07]  /*c810*/  FSETP.NEU.FTZ.AND P0, PT, R36, -INF , PT ;  /* 0xff8000002400780b */ /* 0x000fee0003f1d000 */
[----:B------:R-:W-:Y:S01]  /*c820*/  MUFU.EX2 R40, R40 ;  /* 0x0000002800287308 */ /* 0x000fe20000000800 */
[--C-:B------:R-:W-:Y:S01]  /*c830*/  FFMA.FTZ R108, R13, UR4, -R164.reuse ;  /* 0x000000040d6c7c23 */ /* 0x100fe200080108a4 */
[----:B------:R-:W-:Y:S01]  /*c840*/  FFMA.FTZ R103, R103, UR4, -R164 ;  /* 0x0000000467677c23 */ /* 0x000fe200080108a4 */
[----:B------:R-:W-:Y:S07]  /*c850*/  FSEL R129, R129, RZ, P0 ;  /* 0x000000ff81817208 */ /* 0x000fee0000000000 */
[----:B------:R-:W3:Y:S01]  /*c860*/  MUFU.EX2 R38, R38 ;  /* 0x0000002600267308 */ /* 0x000ee20000000800 */
[--C-:B------:R-:W-:Y:S01]  /*c870*/  FFMA.FTZ R128, R55, UR4, -R166.reuse ;  /* 0x0000000437807c23 */ /* 0x100fe200080108a6 */
[--C-:B------:R-:W-:Y:S01]  /*c880*/  FFMA.FTZ R112, R53, UR4, -R166.reuse ;  /* 0x0000000435707c23 */ /* 0x100fe200080108a6 */
[--C-:B------:R-:W-:Y:S01]  /*c890*/  FFMA.FTZ R109, R51, UR4, -R166.reuse ;  /* 0x00000004336d7c23 */ /* 0x100fe200080108a6 */
[--C-:B------:R-:W-:Y:S01]  /*c8a0*/  FFMA.FTZ R121, R52, UR4, -R129.reuse ;  /* 0x0000000434797c23 */ /* 0x100fe20008010881 */
[--C-:B------:R-:W-:Y:S01]  /*c8b0*/  FFMA.FTZ R113, R54, UR4, -R129.reuse ;  /* 0x0000000436717c23 */ /* 0x100fe20008010881 */
[--C-:B------:R-:W-:Y:S01]  /*c8c0*/  FFMA.FTZ R111, R14, UR4, -R129.reuse ;  /* 0x000000040e6f7c23 */ /* 0x100fe20008010881 */
[----:B------:R-:W-:Y:S03]  /*c8d0*/  FFMA.FTZ R102, R19, UR4, -R129 ;  /* 0x0000000413667c23 */ /* 0x000fe60008010881 */
[----:B------:R-:W4:Y:S01]  /*c8e0*/  MUFU.EX2 R114, R114 ;  /* 0x0000007200727308 */ /* 0x000f220000000800 */
[--C-:B------:R-:W-:Y:S01]  /*c8f0*/  FFMA.FTZ R106, R49, UR4, -R166.reuse ;  /* 0x00000004316a7c23 */ /* 0x100fe200080108a6 */
[--C-:B------:R-:W-:Y:S01]  /*c900*/  FFMA.FTZ R127, R50, UR4, -R165.reuse ;  /* 0x00000004327f7c23 */ /* 0x100fe200080108a5 */
[--C-:B------:R-:W-:Y:S07]  /*c910*/  FFMA.FTZ R110, R48, UR4, -R165.reuse ;  /* 0x00000004306e7c23 */ /* 0x100fee00080108a5 */
[----:B------:R-:W-:Y:S01]  /*c920*/  MUFU.EX2 R121, R121 ;  /* 0x0000007900797308 */ /* 0x000fe20000000800 */
[--C-:B------:R-:W-:Y:S01]  /*c930*/  FFMA.FTZ R107, R34, UR4, -R165.reuse ;  /* 0x00000004226b7c23 */ /* 0x100fe200080108a5 */
[--C-:B------:R-:W-:Y:S01]  /*c940*/  FFMA.FTZ R100, R32, UR4, -R165.reuse ;  /* 0x0000000420647c23 */ /* 0x100fe200080108a5 */
[----:B------:R-:W5:Y:S07]  /*c950*/  LDSM.16.MT88.4 R52, [R208+0x4000] ;  /* 0x00400000d034783b */ /* 0x000f6e0000004200 */
[----:B------:R-:W2:Y:S01]  /*c960*/  MUFU.EX2 R113, R113 ;  /* 0x0000007100717308 */ /* 0x000ea20000000800 */
[C---:B-1----:R-:W-:Y:S01]  /*c970*/  FMUL.FTZ R4, R39.reuse, R156 ;  /* 0x0000009c27047220 */ /* 0x042fe20000410000 */
[----:B------:R-:W-:Y:S01]  /*c980*/  FMUL.FTZ R5, R39, R157 ;  /* 0x0000009d27057220 */ /* 0x000fe20000410000 */
[C---:B---3--:R-:W-:Y:S07]  /*c990*/  FMUL.FTZ R6, R38.reuse, R158 ;  /* 0x0000009e26067220 */ /* 0x048fee0000410000 */
[----:B------:R-:W-:Y:S01]  /*c9a0*/  MUFU.EX2 R108, R108 ;  /* 0x0000006c006c7308 */ /* 0x000fe20000000800 */
[----:B------:R-:W-:Y:S01]  /*c9b0*/  FMUL.FTZ R7, R38, R159 ;  /* 0x0000009f26077220 */ /* 0x000fe20000410000 */
[----:B----4-:R-:W-:Y:S01]  /*c9c0*/  F2FP.F16.F32.PACK_AB R48, R114, R122 ;  /* 0x0000007a7230723e */ /* 0x010fe200000000ff */
[C---:B------:R-:W-:Y:S07]  /*c9d0*/  FMUL.FTZ R8, R41.reuse, R160 ;  /* 0x000000a029087220 */ /* 0x040fee0000410000 */
[----:B------:R-:W1:Y:S01]  /*c9e0*/  MUFU.EX2 R103, R103 ;  /* 0x0000006700677308 */ /* 0x000e620000000800 */
[C---:B------:R-:W-:Y:S01]  /*c9f0*/  FMUL.FTZ R9, R41.reuse, R161 ;  /* 0x000000a129097220 */ /* 0x040fe20000410000 */
[C---:B------:R-:W-:Y:S01]  /*ca00*/  FMUL.FTZ R10, R40.reuse, R162 ;  /* 0x000000a2280a7220 */ /* 0x040fe20000410000 */
[C---:B------:R-:W-:Y:S07]  /*ca10*/  FMUL.FTZ R11, R40.reuse, R163 ;  /* 0x000000a3280b7220 */ /* 0x040fee0000410000 */
[----:B------:R-:W-:Y:S01]  /*ca20*/  MUFU.EX2 R111, R111 ;  /* 0x0000006f006f7308 */ /* 0x000fe20000000800 */
[----:B------:R-:W-:Y:S01]  /*ca30*/  FMUL.FTZ R12, R41, R152 ;  /* 0x00000098290c7220 */ /* 0x000fe20000410000 */
[----:B--2---:R-:W-:Y:S01]  /*ca40*/  F2FP.F16.F32.PACK_AB R49, R113, R121 ;  /* 0x000000797131723e */ /* 0x004fe200000000ff */
[----:B------:R-:W-:Y:S07]  /*ca50*/  FMUL.FTZ R13, R41, R153 ;  /* 0x00000099290d7220 */ /* 0x000fee0000410000 */
[----:B------:R-:W2:Y:S01]  /*ca60*/  MUFU.EX2 R102, R102 ;  /* 0x0000006600667308 */ /* 0x000ea20000000800 */
[C---:B------:R-:W-:Y:S01]  /*ca70*/  FMUL.FTZ R14, R40.reuse, R154 ;  /* 0x0000009a280e7220 */ /* 0x040fe20000410000 */
[----:B------:R-:W-:Y:S01]  /*ca80*/  FMUL.FTZ R15, R40, R155 ;  /* 0x0000009b280f7220 */ /* 0x000fe20000410000 */
[--C-:B------:R-:W-:Y:S07]  /*ca90*/  FFMA.FTZ R57, R57, UR4, -R166.reuse ;  /* 0x0000000439397c23 */ /* 0x100fee00080108a6 */
[----:B------:R-:W-:Y:S01]  /*caa0*/  MUFU.EX2 R128, R128 ;  /* 0x0000008000807308 */ /* 0x000fe20000000800 */
[----:B------:R-:W-:Y:S01]  /*cab0*/  FMUL.FTZ R16, R39, R148 ;  /* 0x0000009427107220 */ /* 0x000fe20000410000 */
[----:B-1----:R-:W-:Y:S01]  /*cac0*/  F2FP.F16.F32.PACK_AB R50, R103, R108 ;  /* 0x0000006c6732723e */ /* 0x002fe200000000ff */
[----:B------:R-:W-:Y:S07]  /*cad0*/  FMUL.FTZ R17, R39, R149 ;  /* 0x0000009527117220 */ /* 0x000fee0000410000 */
[----:B------:R-:W1:Y:S01]  /*cae0*/  MUFU.EX2 R112, R112 ;  /* 0x0000007000707308 */ /* 0x000e620000000800 */
[C---:B------:R-:W-:Y:S01]  /*caf0*/  FMUL.FTZ R18, R38.reuse, R150 ;  /* 0x0000009626127220 */ /* 0x040fe20000410000 */
[----:B------:R-:W-:Y:S01]  /*cb00*/  FMUL.FTZ R19, R38, R151 ;  /* 0x0000009726137220 */ /* 0x000fe20000410000 */
        /* <DEDUP_REMOVED lines=8> */
[----:B------:R-:W-:Y:S07]  /*cb90*/  FFMA.FTZ R130, R63, UR4, -R166 ;  /* 0x000000043f827c23 */ /* 0x000fee00080108a6 */
[----:B------:R-:W-:Y:S01]  /*cba0*/  MUFU.EX2 R127, R127 ;  /* 0x0000007f007f7308 */ /* 0x000fe20000000800 */
[-C--:B------:R-:W-:Y:S09]  /*cbb0*/  HMMA.16816.F32 R4, R48, R20.reuse, R4 ;  /* 0x000000143004723c */ /* 0x080ff20000001804 */
[----:B------:R-:W3:Y:S01]  /*cbc0*/  MUFU.EX2 R110, R110 ;  /* 0x0000006e006e7308 */ /* 0x000ee20000000800 */
[----:B-1----:R-:W-:Y:S01]  /*cbd0*/  F2FP.F16.F32.PACK_AB R32, R112, R128 ;  /* 0x000000807020723e */ /* 0x002fe200000000ff */
[----:B------:R-:W-:Y:S08]  /*cbe0*/  FFMA.FTZ R63, R56, UR4, -R165 ;  /* 0x00000004383f7c23 */ /* 0x000ff000080108a5 */
[----:B------:R-:W-:Y:S01]  /*cbf0*/  MUFU.EX2 R107, R107 ;  /* 0x0000006b006b7308 */ /* 0x000fe20000000800 */
[----:B------:R-:W-:Y:S01]  /*cc00*/  FMUL.FTZ R26, R40, R142 ;  /* 0x0000008e281a7220 */ /* 0x000fe20000410000 */
[----:B--2---:R-:W-:Y:S01]  /*cc10*/  F2FP.F16.F32.PACK_AB R34, R106, R109 ;  /* 0x0000006d6a22723e */ /* 0x004fe200000000ff */
[----:B------:R-:W-:Y:S07]  /*cc20*/  FMUL.FTZ R24, R41, R140 ;  /* 0x0000008c29187220 */ /* 0x000fee0000410000 */
[----:B------:R-:W1:Y:S01]  /*cc30*/  MUFU.EX2 R100, R100 ;  /* 0x0000006400647308 */ /* 0x000e620000000800 */
[----:B------:R-:W-:Y:S01]  /*cc40*/  FMUL.FTZ R27, R40, R143 ;  /* 0x0000008f281b7220 */ /* 0x000fe20000410000 */
[--C-:B------:R-:W-:Y:S01]  /*cc50*/  FFMA.FTZ R143, R175, UR4, -R164.reuse ;  /* 0x00000004af8f7c23 */ /* 0x100fe200080108a4 */
[--C-:B------:R-:W-:Y:S07]  /*cc60*/  FFMA.FTZ R140, R173, UR4, -R164.reuse ;  /* 0x00000004ad8c7c23 */ /* 0x100fee00080108a4 */
[----:B------:R2:W-:Y:S01]  /*cc70*/  MUFU.EX2 R141, R30 ;  /* 0x0000001e008d7308 */ /* 0x0005e20000000800 */
[----:B------:R-:W-:Y:S01]  /*cc80*/  FFMA.FTZ R153, R181, UR4, -R164 ;  /* 0x00000004b5997c23 */ /* 0x000fe200080108a4 */
[----:B---3--:R-:W-:Y:S01]  /*cc90*/  F2FP.F16.F32.PACK_AB R33, R110, R127 ;  /* 0x0000007f6e21723e */ /* 0x008fe200000000ff */
[--C-:B------:R-:W-:Y:S07]  /*cca0*/  FFMA.FTZ R151, R178, UR4, -R129.reuse ;  /* 0x00000004b2977c23 */ /* 0x100fee0008010881 */
[----:B------:R-:W-:Y:S01]  /*ccb0*/  MUFU.EX2 R142, R63 ;  /* 0x0000003f008e7308 */ /* 0x000fe20000000800 */
[----:B------:R-:W-:Y:S01]  /*ccc0*/  FFMA.FTZ R152, R199, UR4, -R129 ;  /* 0x00000004c7987c23 */ /* 0x000fe20008010881 */
[--C-:B------:R-:W-:Y:S01]  /*ccd0*/  FFMA.FTZ R156, R191, UR4, -R166.reuse ;  /* 0x00000004bf9c7c23 */ /* 0x100fe200080108a6 */
[--C-:B------:R-:W-:Y:S07]  /*cce0*/  FFMA.FTZ R155, R189, UR4, -R166.reuse ;  /* 0x00000004bd9b7c23 */ /* 0x100fee00080108a6 */
[----:B------:R-:W-:Y:S01]  /*ccf0*/  MUFU.EX2 R143, R143 ;  /* 0x0000008f008f7308 */ /* 0x000fe20000000800 */
[--C-:B------:R-:W-:Y:S01]  /*cd00*/  FFMA.FTZ R168, R248, UR4, -R166.reuse ;  /* 0x00000004f8a87c23 */ /* 0x100fe200080108a6 */
[----:B-1----:R-:W-:Y:S01]  /*cd10*/  F2FP.F16.F32.PACK_AB R35, R100, R107 ;  /* 0x0000006b6423723e */ /* 0x002fe200000000ff */
[--C-:B------:R-:W-:Y:S07]  /*cd20*/  FFMA.FTZ R167, R250, UR4, -R166.reuse ;  /* 0x00000004faa77c23 */ /* 0x100fee00080108a6 */
        /* <DEDUP_REMOVED lines=9> */
[--C-:B------:R-:W-:Y:S07]  /*cdc0*/  FFMA.FTZ R243, R243, UR4, -R166.reuse ;  /* 0x00000004f3f37c23 */ /* 0x100fee00080108a6 */
[----:B------:R1:W-:Y:S01]  /*cdd0*/  MUFU.EX2 R144, R57 ;  /* 0x0000003900907308 */ /* 0x0003e20000000800 */
[-C--:B------:R-:W-:Y:S09]  /*cde0*/  HMMA.16816.F32 R12, R32, R22.reuse, R12 ;  /* 0x00000016200c723c */ /* 0x080ff2000000180c */
[----:B------:R-:W-:Y:S01]  /*cdf0*/  MUFU.EX2 R152, R152 ;  /* 0x0000009800987308 */ /* 0x000fe20000000800 */
[--C-:B------:R-:W-:Y:S01]  /*ce00*/  FFMA.FTZ R96, R96, UR4, -R166.reuse ;  /* 0x0000000460607c23 */ /* 0x100fe200080108a6 */
[--C-:B------:R-:W-:Y:S01]  /*ce10*/  FFMA.FTZ R101, R101, UR4, -R166.reuse ;  /* 0x0000000465657c23 */ /* 0x100fe200080108a6 */
[--C-:B------:R-:W-:Y:S07]  /*ce20*/  FFMA.FTZ R200, R200, UR4, -R166.reuse ;  /* 0x00000004c8c87c23 */ /* 0x100fee00080108a6 */
[----:B------:R-:W-:Y:S01]  /*ce30*/  MUFU.EX2 R89, R243 ;  /* 0x000000f300597308 */ /* 0x000fe20000000800 */
[C---:B------:R-:W-:Y:S09]  /*ce40*/  HMMA.16816.F32 R16, R48.reuse, R22, R16 ;  /* 0x000000163010723c */ /* 0x040ff20000001810 */
[----:B------:R-:W2:Y:S01]  /*ce50*/  MUFU.EX2 R140, R140 ;  /* 0x0000008c008c7308 */ /* 0x000ea20000000800 */
[C---:B------:R-:W-:Y:S01]  /*ce60*/  FMUL.FTZ R23, R38.reuse, R147 ;  /* 0x0000009326177220 */ /* 0x040fe20000410000 */
[----:B------:R-:W-:Y:S01]  /*ce70*/  FMUL.FTZ R22, R38, R146 ;  /* 0x0000009226167220 */ /* 0x000fe20000410000 */
[----:B-1----:R-:W1:Y:S01]  /*ce80*/  LDSM.16.MT88.4 R56, [R210+0x4400] ;  /* 0x00440000d238783b */ /* 0x002e620000004200 */
[----:B------:R-:W-:Y:S06]  /*ce90*/  FFMA.FTZ R147, R60, UR4, -R165 ;  /* 0x000000043c937c23 */ /* 0x000fec00080108a5 */
[----:B------:R-:W-:Y:S01]  /*cea0*/  MUFU.EX2 R149, R149 ;  /* 0x0000009500957308 */ /* 0x000fe20000000800 */
[--C-:B------:R-:W-:Y:S01]  /*ceb0*/  FFMA.FTZ R123, R123, UR4, -R166.reuse ;  /* 0x000000047b7b7c23 */ /* 0x100fe200080108a6 */
[--C-:B------:R-:W-:Y:S01]  /*cec0*/  FFMA.FTZ R126, R126, UR4, -R166.reuse ;  /* 0x000000047e7e7c23 */ /* 0x100fe200080108a6 */
[--C-:B------:R-:W-:Y:S01]  /*ced0*/  FFMA.FTZ R131, R131, UR4, -R166.reuse ;  /* 0x0000000483837c23 */ /* 0x100fe200080108a6 */
[-C--:B-----5:R-:W-:Y:S06]  /*cee0*/  HMMA.16816.F32 R20, R48, R52.reuse, R20 ;  /* 0x000000343014723c */ /* 0x0a0fec0000001814 */
[----:B------:R-:W-:Y:S01]  /*cef0*/  MUFU.EX2 R147, R147 ;  /* 0x0000009300937308 */ /* 0x000fe20000000800 */
[----:B------:R-:W-:Y:S01]  /*cf00*/  FFMA.FTZ R125, R125, UR4, -R166 ;  /* 0x000000047d7d7c23 */ /* 0x000fe200080108a6 */
[----:B------:R-:W-:Y:S08]  /*cf10*/  FFMA.FTZ R128, R41, R240, R128 ;  /* 0x000000f029807223 */ /* 0x000ff00000010080 */
[----:B------:R-:W-:Y:S01]  /*cf20*/  MUFU.EX2 R156, R156 ;  /* 0x0000009c009c7308 */ /* 0x000fe20000000800 */
[----:B------:R-:W-:Y:S01]  /*cf30*/  FFMA.FTZ R127, R40, R241, R127 ;  /* 0x000000f1287f7223 */ /* 0x000fe2000001007f */
[--C-:B------:R-:W-:Y:S01]  /*cf40*/  FFMA.FTZ R105, R105, UR4, -R164.reuse ;  /* 0x0000000469697c23 */ /* 0x100fe200080108a4 */
[C---:B------:R-:W-:Y:S07]  /*cf50*/  HMMA.16816.F32 R24, R32.reuse, R52, R24 ;  /* 0x000000342018723c */ /* 0x040fee0000001818 */
[----:B------:R-:W-:Y:S01]  /*cf60*/  MUFU.EX2 R155, R155 ;  /* 0x0000009b009b7308 */ /* 0x000fe20000000800 */
[--C-:B------:R-:W-:Y:S01]  /*cf70*/  FFMA.FTZ R52, R29, UR4, -R129.reuse ;  /* 0x000000041d347c23 */ /* 0x100fe20008010881 */
[--C-:B------:R-:W-:Y:S01]  /*cf80*/  FFMA.FTZ R53, R31, UR4, -R164.reuse ;  /* 0x000000041f357c23 */ /* 0x100fe200080108a4 */
[--C-:B------:R-:W-:Y:S01]  /*cf90*/  FFMA.FTZ R146, R28, UR4, -R129.reuse ;  /* 0x000000041c927c23 */ /* 0x100fe20008010881 */
[C---:B------:R-:W-:Y:S01]  /*cfa0*/  FMUL.FTZ R28, R41.reuse, R136 ;  /* 0x00000088291c7220 */ /* 0x040fe20000410000 */
[----:B------:R-:W-:Y:S01]  /*cfb0*/  FMUL.FTZ R29, R41, R137 ;  /* 0x00000089291d7220 */ /* 0x000fe20000410000 */
[----:B------:R-:W-:Y:S01]  /*cfc0*/  FMUL.FTZ R31, R40, R139 ;  /* 0x0000008b281f7220 */ /* 0x000fe20000410000 */
[----:B------:R-:W-:Y:S01]  /*cfd0*/  FFMA.FTZ R136, R188, UR4, -R164 ;  /* 0x00000004bc887c23 */ /* 0x000fe200080108a4 */
[--C-:B------:R-:W-:Y:S01]  /*cfe0*/  FFMA.FTZ R138, R184, UR4, -R129.reuse ;  /* 0x00000004b88a7c23 */ /* 0x100fe20008010881 */
[----:B------:R-:W-:Y:S01]  /*cff0*/  FFMA.FTZ R145, R174, UR4, -R129 ;  /* 0x00000004ae917c23 */ /* 0x000fe20008010881 */
[----:B------:R-:W-:Y:S01]  /*d000*/  MUFU.EX2 R105, R105 ;  /* 0x0000006900697308 */ /* 0x000fe20000000800 */
[----:B------:R-:W-:Y:S01]  /*d010*/  FFMA.FTZ R184, R204, UR4, -R166 ;  /* 0x00000004ccb87c23 */ /* 0x000fe200080108a6 */
[----:B------:R-:W-:Y:S01]  /*d020*/  FFMA.FTZ R104, R104, UR4, -R164 ;  /* 0x0000000468687c23 */ /* 0x000fe200080108a4 */
[-C--:B------:R-:W-:Y:S07]  /*d030*/  HMMA.16816.F32 R28, R32, R54.reuse, R28 ;  /* 0x00000036201c723c */ /* 0x080fee000000181c */
[----:B------:R-:W-:Y:S01]  /*d040*/  MUFU.EX2 R146, R146 ;  /* 0x0000009200927308 */ /* 0x000fe20000000800 */
[C---:B------:R-:W-:Y:S01]  /*d050*/  FMUL.FTZ R33, R39.reuse, R133 ;  /* 0x0000008527217220 */ /* 0x040fe20000410000 */
[----:B------:R-:W-:Y:S08]  /*d060*/  FFMA.FTZ R133, R62, UR4, -R165 ;  /* 0x000000043e857c23 */ /* 0x000ff000080108a5 */
[----:B------:R-:W3:Y:S01]  /*d070*/  MUFU.EX2 R137, R52 ;  /* 0x0000003400897308 */ /* 0x000ee20000000800 */
[----:B------:R-:W-:Y:S01]  /*d080*/  FMUL.FTZ R32, R39, R132 ;  /* 0x0000008427207220 */ /* 0x000fe20000410000 */
[C---:B------:R-:W-:Y:S01]  /*d090*/  FMUL.FTZ R34, R38.reuse, R134 ;  /* 0x0000008626227220 */ /* 0x040fe20000410000 */
[----:B------:R-:W-:Y:S07]  /*d0a0*/  FMUL.FTZ R35, R38, R135 ;  /* 0x0000008726237220 */ /* 0x000fee0000410000 */
[----:B------:R-:W-:Y:S01]  /*d0b0*/  MUFU.EX2 R139, R53 ;  /* 0x00000035008b7308 */ /* 0x000fe20000000800 */
[----:B------:R-:W4:Y:S01]  /*d0c0*/  LDSM.16.MT88.4 R60, [R208+0x4400] ;  /* 0x00440000d03c783b */ /* 0x000f220000004200 */
[--C-:B------:R-:W-:Y:S01]  /*d0d0*/  FFMA.FTZ R135, R187, UR4, -R166.reuse ;  /* 0x00000004bb877c23 */ /* 0x100fe200080108a6 */
[----:B------:R-:W-:Y:S07]  /*d0e0*/  FFMA.FTZ R132, R185, UR4, -R166 ;  /* 0x00000004b9847c23 */ /* 0x000fee00080108a6 */
[----:B------:R-:W5:Y:S01]  /*d0f0*/  MUFU.EX2 R136, R136 ;  /* 0x0000008800887308 */ /* 0x000f620000000800 */
[--C-:B------:R-:W-:Y:S01]  /*d100*/  FFMA.FTZ R159, R169, UR4, -R164.reuse ;  /* 0x00000004a99f7c23 */ /* 0x100fe200080108a4 */
[----:B------:R-:W-:Y:S08]  /*d110*/  HMMA.16816.F32 R32, R48, R54, R32 ;  /* 0x000000363020723c */ /* 0x000ff00000001820 */
[----:B------:R-:W-:Y:S01]  /*d120*/  MUFU.EX2 R138, R138 ;  /* 0x0000008a008a7308 */ /* 0x000fe20000000800 */
[----:B--2---:R-:W-:Y:S01]  /*d130*/  F2FP.F16.F32.PACK_AB R48, R140, R143 ;  /* 0x0000008f8c30723e */ /* 0x004fe200000000ff */
[--C-:B------:R-:W-:Y:S08]  /*d140*/  FFMA.FTZ R154, R179, UR4, -R164.reuse ;  /* 0x00000004b39a7c23 */ /* 0x100ff000080108a4 */
[----:B------:R-:W2:Y:S01]  /*d150*/  MUFU.EX2 R145, R145 ;  /* 0x0000009100917308 */ /* 0x000ea20000000800 */
[----:B---3--:R-:W-:Y:S01]  /*d160*/  F2FP.F16.F32.PACK_AB R49, R137, R146 ;  /* 0x000000928931723e */ /* 0x008fe200000000ff */
[----:B------:R-:W-:Y:S01]  /*d170*/  FFMA.FTZ R163, R170, UR4, -R129 ;  /* 0x00000004aaa37c23 */ /* 0x000fe20008010881 */
[----:B------:R-:W-:Y:S07]  /*d180*/  F2FP.F16.F32.PACK_AB R52, R144, R149 ;  /* 0x000000959034723e */ /* 0x000fee00000000ff */
[----:B------:R3:W-:Y:S01]  /*d190*/  MUFU.EX2 R134, R148 ;  /* 0x0000009400867308 */ /* 0x0007e20000000800 */
[----:B------:R-:W-:Y:S01]  /*d1a0*/  F2FP.F16.F32.PACK_AB R54, R141, R130 ;  /* 0x000000828d36723e */ /* 0x000fe200000000ff */
[----:B------:R-:W-:Y:S01]  /*d1b0*/  FFMA.FTZ R150, R171, UR4, -R164 ;  /* 0x00000004ab967c23 */ /* 0x000fe200080108a4 */
[----:B-----5:R-:W-:Y:S07]  /*d1c0*/  F2FP.F16.F32.PACK_AB R50, R136, R139 ;  /* 0x0000008b8832723e */ /* 0x020fee00000000ff */
[----:B------:R-:W5:Y:S01]  /*d1d0*/  MUFU.EX2 R133, R133 ;  /* 0x0000008500857308 */ /* 0x000f620000000800 */
[----:B------:R-:W-:Y:S01]  /*d1e0*/  F2FP.F16.F32.PACK_AB R53, R147, R142 ;  /* 0x0000008e9335723e */ /* 0x000fe200000000ff */
[----:B------:R-:W-:Y:S01]  /*d1f0*/  FFMA.FTZ R169, R249, UR4, -R166 ;  /* 0x00000004f9a97c23 */ /* 0x000fe200080108a6 */
[--C-:B------:R-:W-:Y:S07]  /*d200*/  FFMA.FTZ R157, R190, UR4, -R165.reuse ;  /* 0x00000004be9d7c23 */ /* 0x100fee00080108a5 */
[----:B------:R-:W-:Y:S01]  /*d210*/  MUFU.EX2 R184, R184 ;  /* 0x000000b800b87308 */ /* 0x000fe20000000800 */
[--C-:B------:R-:W-:Y:S01]  /*d220*/  FFMA.FTZ R160, R252, UR4, -R165.reuse ;  /* 0x00000004fca07c23 */ /* 0x100fe200080108a5 */
[----:B--2---:R-:W-:Y:S01]  /*d230*/  F2FP.F16.F32.PACK_AB R51, R145, R138 ;  /* 0x0000008a9133723e */ /* 0x004fe200000000ff */
[----:B------:R-:W-:Y:S07]  /*d240*/  FFMA.FTZ R161, R186, UR4, -R165 ;  /* 0x00000004baa17c23 */ /* 0x000fee00080108a5 */
[----:B------:R-:W-:Y:S01]  /*d250*/  MUFU.EX2 R104, R104 ;  /* 0x0000006800687308 */ /* 0x000fe20000000800 */
[--C-:B------:R-:W-:Y:S01]  /*d260*/  FFMA.FTZ R186, R99, UR4, -R164.reuse ;  /* 0x0000000463ba7c23 */ /* 0x100fe200080108a4 */
[----:B---3--:R-:W-:Y:S01]  /*d270*/  FFMA.FTZ R148, R177, UR4, -R129 ;  /* 0x00000004b1947c23 */ /* 0x008fe20008010881 */
[--C-:B------:R-:W-:Y:S07]  /*d280*/  FFMA.FTZ R177, R197, UR4, -R164.reuse ;  /* 0x00000004c5b17c23 */ /* 0x100fee00080108a4 */
[----:B------:R2:W-:Y:S01]  /*d290*/  MUFU.EX2 R99, R189 ;  /* 0x000000bd00637308 */ /* 0x0005e20000000800 */
[-C--:B-1----:R-:W-:Y:S03]  /*d2a0*/  HMMA.16816.F32 R4, R48, R56.reuse, R4 ;  /* 0x000000383004723c */ /* 0x082fe60000001804 */
[----:B-----5:R-:W-:Y:S06]  /*d2b0*/  F2FP.F16.F32.PACK_AB R55, R133, R134 ;  /* 0x000000868537723e */ /* 0x020fec00000000ff */
[----:B------:R-:W-:Y:S01]  /*d2c0*/  MUFU.EX2 R148, R148 ;  /* 0x0000009400947308 */ /* 0x000fe20000000800 */
[----:B------:R-:W-:Y:S01]  /*d2d0*/  FFMA.FTZ R158, R251, UR4, -R165 ;  /* 0x00000004fb9e7c23 */ /* 0x000fe200080108a5 */
[--C-:B------:R-:W-:Y:S01]  /*d2e0*/  FFMA.FTZ R172, R195, UR4, -R164.reuse ;  /* 0x00000004c3ac7c23 */ /* 0x100fe200080108a4 */
[--C-:B------:R-:W-:Y:S07]  /*d2f0*/  FFMA.FTZ R179, R198, UR4, -R129.reuse ;  /* 0x00000004c6b37c23 */ /* 0x100fee0008010881 */
[----:B------:R-:W-:Y:S01]  /*d300*/  MUFU.EX2 R177, R177 ;  /* 0x000000b100b17308 */ /* 0x000fe20000000800 */
[----:B------:R-:W-:Y:S01]  /*d310*/  FFMA.FTZ R174, R182, UR4, -R129 ;  /* 0x00000004b6ae7c23 */ /* 0x000fe20008010881 */
[C---:B------:R-:W-:Y:S08]  /*d320*/  HMMA.16816.F32 R8, R52.reuse, R56, R8 ;  /* 0x000000383408723c */ /* 0x040ff00000001808 */
[----:B------:R-:W-:Y:S01]  /*d330*/  MUFU.EX2 R159, R159 ;  /* 0x0000009f009f7308 */ /* 0x000fe20000000800 */
[----:B--2---:R-:W-:Y:S01]  /*d340*/  FFMA.FTZ R189, R94, UR4, -R164 ;  /* 0x000000045ebd7c23 */ /* 0x004fe200080108a4 */
[----:B------:R-:W-:Y:S08]  /*d350*/  FFMA.FTZ R94, R80, UR4, -R165 ;  /* 0x00000004505e7c23 */ /* 0x000ff000080108a5 */
[----:B------:R-:W1:Y:S01]  /*d360*/  MUFU.EX2 R154, R154 ;  /* 0x0000009a009a7308 */ /* 0x000e620000000800 */
[----:B------:R-:W-:Y:S01]  /*d370*/  FFMA.FTZ R182, R242, UR4, -R166 ;  /* 0x00000004f2b67c23 */ /* 0x000fe200080108a6 */
[-C--:B------:R-:W-:Y:S08]  /*d380*/  HMMA.16816.F32 R12, R52, R58.reuse, R12 ;  /* 0x0000003a340c723c */ /* 0x080ff0000000180c */
[----:B------:R-:W2:Y:S01]  /*d390*/  MUFU.EX2 R163, R163 ;  /* 0x000000a300a37308 */ /* 0x000ea20000000800 */
[--C-:B------:R-:W-:Y:S01]  /*d3a0*/  FFMA.FTZ R170, R193, UR4, -R164.reuse ;  /* 0x00000004c1aa7c23 */ /* 0x100fe200080108a4 */
[----:B------:R-:W-:Y:S01]  /*d3b0*/  FFMA.FTZ R173, R183, UR4, -R164 ;  /* 0x00000004b7ad7c23 */ /* 0x000fe200080108a4 */
[----:B------:R-:W-:Y:S07]  /*d3c0*/  FFMA.FTZ R183, R205, UR4, -R166 ;  /* 0x00000004cdb77c23 */ /* 0x000fee00080108a6 */
[----:B------:R-:W-:Y:S01]  /*d3d0*/  MUFU.EX2 R182, R182 ;  /* 0x000000b600b67308 */ /* 0x000fe20000000800 */
[--C-:B------:R-:W-:Y:S01]  /*d3e0*/  FFMA.FTZ R176, R203, UR4, -R129.reuse ;  /* 0x00000004cbb07c23 */ /* 0x100fe20008010881 */
[C---:B------:R-:W-:Y:S01]  /*d3f0*/  HMMA.16816.F32 R16, R48.reuse, R58, R16 ;  /* 0x0000003a3010723c */ /* 0x040fe20000001810 */
[----:B------:R-:W3:Y:S07]  /*d400*/  LDSM.16.MT88.4 R56, [R210+0x4800] ;  /* 0x00480000d238783b */ /* 0x000eee0000004200 */
[----:B------:R-:W-:Y:S01]  /*d410*/  MUFU.EX2 R94, R94 ;  /* 0x0000005e005e7308 */ /* 0x000fe20000000800 */
[----:B------:R-:W-:Y:S01]  /*d420*/  FFMA.FTZ R175, R194, UR4, -R129 ;  /* 0x00000004c2af7c23 */ /* 0x000fe20008010881 */
[--C-:B------:R-:W-:Y:S08]  /*d430*/  FFMA.FTZ R171, R246, UR4, -R165.reuse ;  /* 0x00000004f6ab7c23 */ /* 0x100ff000080108a5 */
[----:B------:R-:W-:Y:S01]  /*d440*/  MUFU.EX2 R183, R183 ;  /* 0x000000b700b77308 */ /* 0x000fe20000000800 */
[--C-:B------:R-:W-:Y:S01]  /*d450*/  FFMA.FTZ R180, R207, UR4, -R165.reuse ;  /* 0x00000004cfb47c23 */ /* 0x100fe200080108a5 */
[-C--:B----4-:R-:W-:Y:S08]  /*d460*/  HMMA.16816.F32 R20, R48, R60.reuse, R20 ;  /* 0x0000003c3014723c */ /* 0x090ff00000001814 */
[----:B------:R-:W4:Y:S01]  /*d470*/  MUFU.EX2 R150, R150 ;  /* 0x0000009600967308 */ /* 0x000f220000000800 */
[--C-:B------:R-:W-:Y:S01]  /*d480*/  FFMA.FTZ R181, R245, UR4, -R165.reuse ;  /* 0x00000004f5b57c23 */ /* 0x100fe200080108a5 */
[--C-:B------:R-:W-:Y:S01]  /*d490*/  FFMA.FTZ R178, R244, UR4, -R165.reuse ;  /* 0x00000004f4b27c23 */ /* 0x100fe200080108a5 */
[----:B------:R-:W-:Y:S07]  /*d4a0*/  FFMA.FTZ R73, R73, UR4, -R165 ;  /* 0x0000000449497c23 */ /* 0x000fee00080108a5 */
[----:B------:R-:W-:Y:S01]  /*d4b0*/  MUFU.EX2 R135, R135 ;  /* 0x0000008700877308 */ /* 0x000fe20000000800 */
[--C-:B------:R-:W-:Y:S01]  /*d4c0*/  FFMA.FTZ R190, R74, UR4, -R164.reuse ;  /* 0x000000044abe7c23 */ /* 0x100fe200080108a4 */
[C---:B------:R-:W-:Y:S08]  /*d4d0*/  HMMA.16816.F32 R24, R52.reuse, R60, R24 ;  /* 0x0000003c3418723c */ /* 0x040ff00000001818 */
[----:B------:R-:W5:Y:S01]  /*d4e0*/  MUFU.EX2 R132, R132 ;  /* 0x0000008400847308 */ /* 0x000f620000000800 */
[----:B------:R-:W-:Y:S01]  /*d4f0*/  FFMA.FTZ R68, R68, UR4, -R129 ;  /* 0x0000000444447c23 */ /* 0x000fe20008010881 */
[----:B------:R-:W-:Y:S08]  /*d500*/  FFMA.FTZ R121, R38, R239, R121 ;  /* 0x000000ef26797223 */ /* 0x000ff00000010079 */
[----:B------:R-:W-:Y:S01]  /*d510*/  MUFU.EX2 R157, R157 ;  /* 0x0000009d009d7308 */ /* 0x000fe20000000800 */
[--C-:B------:R-:W-:Y:S01]  /*d520*/  FFMA.FTZ R185, R206, UR4, -R164.reuse ;  /* 0x00000004ceb97c23 */ /* 0x100fe200080108a4 */
[-C--:B------:R-:W-:Y:S08]  /*d530*/  HMMA.16816.F32 R28, R52, R62.reuse, R28 ;  /* 0x0000003e341c723c */ /* 0x080ff0000000181c */
[----:B------:R-:W3:Y:S01]  /*d540*/  MUFU.EX2 R160, R160 ;  /* 0x000000a000a07308 */ /* 0x000ee20000000800 */
[----:B------:R-:W-:Y:S01]  /*d550*/  F2FP.F16.F32.PACK_AB R52, R155, R156 ;  /* 0x0000009c9b34723e */ /* 0x000fe200000000ff */
[--C-:B------:R-:W-:Y:S01]  /*d560*/  FFMA.FTZ R187, R201, UR4, -R129.reuse ;  /* 0x00000004c9bb7c23 */ /* 0x100fe20008010881 */
[----:B------:R-:W-:Y:S07]  /*d570*/  FFMA.FTZ R188, R202, UR4, -R129 ;  /* 0x00000004cabc7c23 */ /* 0x000fee0008010881 */
[----:B------:R-:W-:Y:S01]  /*d580*/  MUFU.EX2 R161, R161 ;  /* 0x000000a100a17308 */ /* 0x000fe20000000800 */
[--C-:B------:R-:W-:Y:S01]  /*d590*/  FFMA.FTZ R95, R95, UR4, -R164.reuse ;  /* 0x000000045f5f7c23 */ /* 0x100fe200080108a4 */
[----:B------:R-:W-:Y:S01]  /*d5a0*/  HMMA.16816.F32 R32, R48, R62, R32 ;  /* 0x0000003e3020723c */ /* 0x000fe20000001820 */
[----:B------:R-:W3:Y:S07]  /*d5b0*/  LDSM.16.MT88.4 R60, [R208+0x4800] ;  /* 0x00480000d03c783b */ /* 0x000eee0000004200 */
[----:B------:R-:W3:Y:S01]  /*d5c0*/  MUFU.EX2 R158, R158 ;  /* 0x0000009e009e7308 */ /* 0x000ee20000000800 */
[----:B-1----:R-:W-:Y:S01]  /*d5d0*/  F2FP.F16.F32.PACK_AB R48, R154, R159 ;  /* 0x0000009f9a30723e */ /* 0x002fe200000000ff */
[--C-:B------:R-:W-:Y:S01]  /*d5e0*/  FFMA.FTZ R87, R87, UR4, -R165.reuse ;  /* 0x0000000457577c23 */ /* 0x100fe200080108a5 */
[----:B--2---:R-:W-:Y:S07]  /*d5f0*/  F2FP.F16.F32.PACK_AB R49, R148, R163 ;  /* 0x000000a39431723e */ /* 0x004fee00000000ff */
[----:B------:R-:W-:Y:S01]  /*d600*/  MUFU.EX2 R172, R172 ;  /* 0x000000ac00ac7308 */ /* 0x000fe20000000800 */
[----:B----4-:R-:W-:Y:S01]  /*d610*/  F2FP.F16.F32.PACK_AB R50, R153, R150 ;  /* 0x000000969932723e */ /* 0x010fe200000000ff */
[----:B------:R-:W-:Y:S01]  /*d620*/  FFMA.FTZ R92, R92, UR4, -R165 ;  /* 0x000000045c5c7c23 */ /* 0x000fe200080108a5 */
[----:B------:R-:W-:Y:S07]  /*d630*/  F2FP.F16.F32.PACK_AB R51, R152, R151 ;  /* 0x000000979833723e */ /* 0x000fee00000000ff */
[----:B------:R-:W-:Y:S01]  /*d640*/  MUFU.EX2 R179, R179 ;  /* 0x000000b300b37308 */ /* 0x000fe20000000800 */
[----:B-----5:R-:W-:Y:S01]  /*d650*/  F2FP.F16.F32.PACK_AB R54, R132, R135 ;  /* 0x000000878436723e */ /* 0x020fe200000000ff */
[--C-:B------:R-:W-:Y:S01]  /*d660*/  FFMA.FTZ R120, R120, UR4, -R164.reuse ;  /* 0x0000000478787c23 */ /* 0x100fe200080108a4 */
[----:B---3--:R-:W-:Y:S07]  /*d670*/  F2FP.F16.F32.PACK_AB R53, R160, R157 ;  /* 0x0000009da035723e */ /* 0x008fee00000000ff */
[----:B------:R-:W-:Y:S01]  /*d680*/  MUFU.EX2 R174, R174 ;  /* 0x000000ae00ae7308 */ /* 0x000fe20000000800 */
[----:B------:R-:W-:Y:S01]  /*d690*/  F2FP.F16.F32.PACK_AB R55, R158, R161 ;  /* 0x000000a19e37723e */ /* 0x000fe200000000ff */
[-C--:B------:R-:W-:Y:S08]  /*d6a0*/  HMMA.16816.F32 R4, R48, R56.reuse, R4 ;  /* 0x000000383004723c */ /* 0x080ff00000001804 */
[----:B------:R-:W-:Y:S01]  /*d6b0*/  MUFU.EX2 R170, R170 ;  /* 0x000000aa00aa7308 */ /* 0x000fe20000000800 */
[--C-:B------:R-:W-:Y:S01]  /*d6c0*/  FFMA.FTZ R119, R119, UR4, -R164.reuse ;  /* 0x0000000477777c23 */ /* 0x100fe200080108a4 */
[----:B------:R-:W-:Y:S01]  /*d6d0*/  FFMA.FTZ R118, R118, UR4, -R164 ;  /* 0x0000000476767c23 */ /* 0x000fe200080108a4 */
[----:B------:R-:W-:Y:S07]  /*d6e0*/  FFMA.FTZ R122, R39, R238, R122 ;  /* 0x000000ee277a7223 */ /* 0x000fee000001007a */
[----:B------:R-:W-:Y:S01]  /*d6f0*/  MUFU.EX2 R173, R173 ;  /* 0x000000ad00ad7308 */ /* 0x000fe20000000800 */
[----:B------:R-:W-:Y:S01]  /*d700*/  FADD.FTZ R128, R112, R128 ;  /* 0x0000008070807221 */ /* 0x000fe20000010000 */
[C---:B------:R-:W-:Y:S08]  /*d710*/  HMMA.16816.F32 R8, R52.reuse, R56, R8 ;  /* 0x000000383408723c */ /* 0x040ff00000001808 */
[----:B------:R-:W-:Y:S01]  /*d720*/  MUFU.EX2 R176, R176 ;  /* 0x000000b000b07308 */ /* 0x000fe20000000800 */
[----:B------:R-:W-:Y:S01]  /*d730*/  FADD.FTZ R109, R109, R128 ;  /* 0x000000806d6d7221 */ /* 0x000fe20000010000 */
[----:B------:R-:W-:Y:S08]  /*d740*/  FADD.FTZ R110, R110, R127 ;  /* 0x0000007f6e6e7221 */ /* 0x000ff00000010000 */
[----:B------:R-:W-:Y:S01]  /*d750*/  MUFU.EX2 R175, R175 ;  /* 0x000000af00af7308 */ /* 0x000fe20000000800 */
[----:B------:R-:W-:Y:S01]  /*d760*/  ISETP.GT.AND P0, PT, R237, RZ, PT ;  /* 0x000000ffed00720c */ /* 0x000fe20003f04270 */
[-C--:B------:R-:W-:Y:S08]  /*d770*/  HMMA.16816.F32 R12, R52, R58.reuse, R12 ;  /* 0x0000003a340c723c */ /* 0x080ff0000000180c */
[----:B------:R-:W-:Y:S01]  /*d780*/  MUFU.EX2 R168, R168 ;  /* 0x000000a800a87308 */ /* 0x000fe20000000800 */
[----:B------:R-:W-:Y:S01]  /*d790*/  FADD.FTZ R106, R106, R109 ;  /* 0x0000006d6a6a7221 */ /* 0x000fe20000010000 */
[----:B------:R-:W-:Y:S01]  /*d7a0*/  FADD.FTZ R107, R107, R110 ;  /* 0x0000006e6b6b7221 */ /* 0x000fe20000010000 */
[----:B------:R-:W-:Y:S07]  /*d7b0*/  FFMA.FTZ R98, R98, UR4, -R129 ;  /* 0x0000000462627c23 */ /* 0x000fee0008010881 */
[----:B------:R-:W1:Y:S01]  /*d7c0*/  MUFU.EX2 R169, R169 ;  /* 0x000000a900a97308 */ /* 0x000e620000000800 */
[----:B------:R-:W-:Y:S01]  /*d7d0*/  FADD.FTZ R149, R149, R106 ;  /* 0x0000006a95957221 */ /* 0x000fe20000010000 */
[C---:B------:R-:W-:Y:S01]  /*d7e0*/  HMMA.16816.F32 R16, R48.reuse, R58, R16 ;  /* 0x0000003a3010723c */ /* 0x040fe20000001810 */
[----:B------:R-:W2:Y:S07]  /*d7f0*/  LDSM.16.MT88.4 R56, [R210+0x4c00] ;  /* 0x004c0000d238783b */ /* 0x000eae0000004200 */
[----:B------:R-:W-:Y:S01]  /*d800*/  MUFU.EX2 R167, R167 ;  /* 0x000000a700a77308 */ /* 0x000fe20000000800 */
[----:B------:R-:W-:Y:S01]  /*d810*/  FADD.FTZ R149, R144, R149 ;  /* 0x0000009590957221 */ /* 0x000fe20000010000 */
[----:B------:R-:W-:Y:S08]  /*d820*/  FADD.FTZ R107, R100, R107 ;  /* 0x0000006b646b7221 */ /* 0x000ff00000010000 */
[----:B------:R-:W3:Y:S01]  /*d830*/  MUFU.EX2 R162, R162 ;  /* 0x000000a200a27308 */ /* 0x000ee20000000800 */
[----:B------:R-:W-:Y:S01]  /*d840*/  FFMA.FTZ R97, R97, UR4, -R129 ;  /* 0x0000000461617c23 */ /* 0x000fe20008010881 */
[-C--:B------:R-:W-:Y:S08]  /*d850*/  HMMA.16816.F32 R20, R48, R60.reuse, R20 ;  /* 0x0000003c3014723c */ /* 0x080ff00000001814 */
[----:B------:R-:W-:Y:S01]  /*d860*/  MUFU.EX2 R171, R171 ;  /* 0x000000ab00ab7308 */ /* 0x000fe20000000800 */
[----:B------:R-:W-:Y:S01]  /*d870*/  FADD.FTZ R130, R130, R149 ;  /* 0x0000009582827221 */ /* 0x000fe20000010000 */
[----:B------:R-:W-:Y:S01]  /*d880*/  FADD.FTZ R142, R142, R107 ;  /* 0x0000006b8e8e7221 */ /* 0x000fe20000010000 */
[----:B------:R-:W-:Y:S07]  /*d890*/  FFMA.FTZ R116, R116, UR4, -R129 ;  /* 0x0000000474747c23 */ /* 0x000fee0008010881 */
[----:B------:R-:W4:Y:S01]  /*d8a0*/  MUFU.EX2 R180, R180 ;  /* 0x000000b400b47308 */ /* 0x000f220000000800 */
[----:B------:R-:W-:Y:S01]  /*d8b0*/  FADD.FTZ R141, R141, R130 ;  /* 0x000000828d8d7221 */ /* 0x000fe20000010000 */
[C---:B------:R-:W-:Y:S08]  /*d8c0*/  HMMA.16816.F32 R24, R52.reuse, R60, R24 ;  /* 0x0000003c3418723c */ /* 0x040ff00000001818 */
[----:B------:R-:W-:Y:S01]  /*d8d0*/  MUFU.EX2 R181, R181 ;  /* 0x000000b500b57308 */ /* 0x000fe20000000800 */
[----:B------:R-:W-:Y:S01]  /*d8e0*/  FADD.FTZ R147, R147, R142 ;  /* 0x0000008e93937221 */ /* 0x000fe20000010000 */
[----:B------:R-:W-:Y:S08]  /*d8f0*/  IADD3 R237, PT, PT, R237, -0x1, RZ ;  /* 0xffffffffeded7810 */ /* 0x000ff00007ffe0ff */
[----:B------:R-:W5:Y:S01]  /*d900*/  MUFU.EX2 R178, R178 ;  /* 0x000000b200b27308 */ /* 0x000f620000000800 */
[-C--:B------:R-:W-:Y:S09]  /*d910*/  HMMA.16816.F32 R28, R52, R62.reuse, R28 ;  /* 0x0000003e341c723c */ /* 0x080ff2000000181c */
[----:B------:R-:W-:Y:S01]  /*d920*/  MUFU.EX2 R73, R73 ;  /* 0x0000004900497308 */ /* 0x000fe20000000800 */
[----:B-1----:R-:W-:Y:S01]  /*d930*/  F2FP.F16.F32.PACK_AB R52, R169, R168 ;  /* 0x000000a8a934723e */ /* 0x002fe200000000ff */
[----:B------:R-:W-:Y:S01]  /*d940*/  FADD.FTZ R134, R134, R147 ;  /* 0x0000009386867221 */ /* 0x000fe20000010000 */
[----:B---3--:R-:W-:Y:S07]  /*d950*/  F2FP.F16.F32.PACK_AB R54, R162, R167 ;  /* 0x000000a7a236723e */ /* 0x008fee00000000ff */
[----:B------:R-:W-:Y:S01]  /*d960*/  MUFU.EX2 R186, R186 ;  /* 0x000000ba00ba7308 */ /* 0x000fe20000000800 */
[----:B----4-:R-:W-:Y:S01]  /*d970*/  F2FP.F16.F32.PACK_AB R53, R180, R171 ;  /* 0x000000abb435723e */ /* 0x010fe200000000ff */
        /* <DEDUP_REMOVED lines=11> */
[----:B-----5:R-:W-:Y:S01]  /*da30*/  F2FP.F16.F32.PACK_AB R55, R178, R181 ;  /* 0x000000b5b237723e */ /* 0x020fe200000000ff */
[----:B------:R-:W-:Y:S08]  /*da40*/  FADD.FTZ R160, R160, R157 ;  /* 0x0000009da0a07221 */ /* 0x000ff00000010000 */
[----:B------:R-:W-:Y:S01]  /*da50*/  MUFU.EX2 R95, R95 ;  /* 0x0000005f005f7308 */ /* 0x000fe20000000800 */
[-C--:B--2---:R-:W-:Y:S09]  /*da60*/  HMMA.16816.F32 R4, R48, R56.reuse, R4 ;  /* 0x000000383004723c */ /* 0x084ff20000001804 */
[----:B------:R-:W-:Y:S01]  /*da70*/  MUFU.EX2 R39, R101 ;  /* 0x0000006500277308 */ /* 0x000fe20000000800 */
[----:B------:R-:W-:Y:S09]  /*da80*/  FADD.FTZ R161, R161, R160 ;  /* 0x000000a0a1a17221 */ /* 0x000ff20000010000 */
[----:B------:R-:W-:Y:S01]  /*da90*/  MUFU.EX2 R38, R200 ;  /* 0x000000c800267308 */ /* 0x000fe20000000800 */
[----:B------:R-:W-:Y:S01]  /*daa0*/  FADD.FTZ R158, R158, R161 ;  /* 0x000000a19e9e7221 */ /* 0x000fe20000010000 */
[C---:B------:R-:W-:Y:S08]  /*dab0*/  HMMA.16816.F32 R8, R52.reuse, R56, R8 ;  /* 0x000000383408723c */ /* 0x040ff00000001808 */
[----:B------:R-:W-:Y:S01]  /*dac0*/  MUFU.EX2 R87, R87 ;  /* 0x0000005700577308 */ /* 0x000fe20000000800 */
[----:B------:R-:W-:Y:S09]  /*dad0*/  FADD.FTZ R171, R171, R158 ;  /* 0x0000009eabab7221 */ /* 0x000ff20000010000 */
[----:B------:R-:W-:Y:S01]  /*dae0*/  MUFU.EX2 R92, R92 ;  /* 0x0000005c005c7308 */ /* 0x000fe20000000800 */
[-C--:B------:R-:W-:Y:S09]  /*daf0*/  HMMA.16816.F32 R12, R52, R58.reuse, R12 ;  /* 0x0000003a340c723c */ /* 0x080ff2000000180c */
[----:B------:R-:W-:Y:S01]  /*db00*/  MUFU.EX2 R120, R120 ;  /* 0x0000007800787308 */ /* 0x000fe20000000800 */
[----:B------:R-:W-:Y:S09]  /*db10*/  FADD.FTZ R180, R180, R171 ;  /* 0x000000abb4b47221 */ /* 0x000ff20000010000 */
[----:B------:R-:W-:Y:S01]  /*db20*/  MUFU.EX2 R119, R119 ;  /* 0x0000007700777308 */ /* 0x000fe20000000800 */
[----:B------:R-:W-:Y:S01]  /*db30*/  FADD.FTZ R181, R181, R180 ;  /* 0x000000b4b5b57221 */ /* 0x000fe20000010000 */
[C---:B------:R-:W-:Y:S01]  /*db40*/  HMMA.16816.F32 R16, R48.reuse, R58, R16 ;  /* 0x0000003a3010723c */ /* 0x040fe20000001810 */
[----:B------:R-:W2:Y:S07]  /*db50*/  LDSM.16.MT88.4 R56, [R210+0x5000] ;  /* 0x00500000d238783b */ /* 0x000eae0000004200 */
[----:B------:R-:W-:Y:S01]  /*db60*/  MUFU.EX2 R98, R98 ;  /* 0x0000006200627308 */ /* 0x000fe20000000800 */
[----:B------:R-:W-:Y:S09]  /*db70*/  FADD.FTZ R178, R178, R181 ;  /* 0x000000b5b2b27221 */ /* 0x000ff20000010000 */
[----:B------:R-:W3:Y:S01]  /*db80*/  MUFU.EX2 R97, R97 ;  /* 0x0000006100617308 */ /* 0x000ee20000000800 */
[-C--:B-1----:R-:W-:Y:S09]  /*db90*/  HMMA.16816.F32 R20, R48, R60.reuse, R20 ;  /* 0x0000003c3014723c */ /* 0x082ff20000001814 */
[----:B------:R-:W-:Y:S10]  /*dba0*/  MUFU.EX2 R116, R116 ;  /* 0x0000007400747308 */ /* 0x000ff40000000800 */
[----:B------:R-:W-:Y:S01]  /*dbb0*/  MUFU.EX2 R126, R126 ;  /* 0x0000007e007e7308 */ /* 0x000fe20000000800 */
[C---:B------:R-:W-:Y:S09]  /*dbc0*/  HMMA.16816.F32 R24, R52.reuse, R60, R24 ;  /* 0x0000003c3418723c */ /* 0x040ff20000001818 */
[----:B------:R-:W-:Y:S01]  /*dbd0*/  MUFU.EX2 R131, R131 ;  /* 0x0000008300837308 */ /* 0x000fe20000000800 */
[--C-:B------:R-:W-:Y:S01]  /*dbe0*/  FFMA.FTZ R61, R82, UR4, -R129.reuse ;  /* 0x00000004523d7c23 */ /* 0x100fe20008010881 */
[----:B------:R-:W-:Y:S08]  /*dbf0*/  FFMA.FTZ R60, R93, UR4, -R129 ;  /* 0x000000045d3c7c23 */ /* 0x000ff00008010881 */
[----:B------:R1:W4:Y:S01]  /*dc00*/  MUFU.EX2 R82, R189 ;  /* 0x000000bd00527308 */ /* 0x0003220000000800 */
[----:B---3--:R-:W-:Y:S01]  /*dc10*/  F2FP.F16.F32.PACK_AB R133, R97, R98 ;  /* 0x000000626185723e */ /* 0x008fe200000000ff */
[-C--:B------:R-:W-:Y:S08]  /*dc20*/  HMMA.16816.F32 R28, R52, R62.reuse, R28 ;  /* 0x0000003e341c723c */ /* 0x080ff0000000181c */
[----:B------:R-:W-:Y:S01]  /*dc30*/  MUFU.EX2 R93, R61 ;  /* 0x0000003d005d7308 */ /* 0x000fe20000000800 */
[--C-:B------:R-:W-:Y:S01]  /*dc40*/  FFMA.FTZ R55, R78, UR4, -R165.reuse ;  /* 0x000000044e377c23 */ /* 0x100fe200080108a5 */
[--C-:B------:R-:W-:Y:S01]  /*dc50*/  FFMA.FTZ R78, R79, UR4, -R165.reuse ;  /* 0x000000044f4e7c23 */ /* 0x100fe200080108a5 */
[----:B------:R-:W-:Y:S07]  /*dc60*/  F2FP.F16.F32.PACK_AB R52, R183, R184 ;  /* 0x000000b8b734723e */ /* 0x000fee00000000ff */
[----:B------:R3:W5:Y:S01]  /*dc70*/  MUFU.EX2 R80, R60 ;  /* 0x0000003c00507308 */ /* 0x0007620000000800 */
[----:B------:R-:W-:Y:S01]  /*dc80*/  F2FP.F16.F32.PACK_AB R54, R89, R182 ;  /* 0x000000b65936723e */ /* 0x000fe200000000ff */
[----:B------:R-:W-:Y:S08]  /*dc90*/  HMMA.16816.F32 R32, R48, R62, R32 ;  /* 0x0000003e3020723c */ /* 0x000ff00000001820 */
[----:B------:R-:W-:Y:S01]  /*dca0*/  MUFU.EX2 R79, R55 ;  /* 0x00000037004f7308 */ /* 0x000fe20000000800 */
[----:B------:R-:W-:Y:S01]  /*dcb0*/  F2FP.F16.F32.PACK_AB R48, R185, R186 ;  /* 0x000000bab930723e */ /* 0x000fe200000000ff */
[----:B-1----:R-:W-:Y:S08]  /*dcc0*/  FFMA.FTZ R189, R72, UR4, -R165 ;  /* 0x0000000448bd7c23 */ /* 0x002ff000080108a5 */
[----:B------:R-:W1:Y:S01]  /*dcd0*/  MUFU.EX2 R78, R78 ;  /* 0x0000004e004e7308 */ /* 0x000e620000000800 */
[----:B------:R-:W-:Y:S02]  /*dce0*/  F2FP.F16.F32.PACK_AB R49, R188, R187 ;  /* 0x000000bbbc31723e */ /* 0x000fe400000000ff */
[----:B----4-:R-:W-:Y:S07]  /*dcf0*/  F2FP.F16.F32.PACK_AB R50, R82, R95 ;  /* 0x0000005f5232723e */ /* 0x010fee00000000ff */
[----:B------:R-:W-:Y:S01]  /*dd00*/  MUFU.EX2 R72, R46 ;  /* 0x0000002e00487308 */ /* 0x000fe20000000800 */
[----:B------:R-:W-:Y:S01]  /*dd10*/  F2FP.F16.F32.PACK_AB R53, R94, R99 ;  /* 0x000000635e35723e */ /* 0x000fe200000000ff */
[----:B---3--:R-:W3:Y:S01]  /*dd20*/  LDSM.16.MT88.4 R60, [R208+0x5000] ;  /* 0x00500000d03c783b */ /* 0x008ee20000004200 */
[----:B-----5:R-:W-:Y:S07]  /*dd30*/  F2FP.F16.F32.PACK_AB R51, R80, R93 ;  /* 0x0000005d5033723e */ /* 0x020fee00000000ff */
[----:B------:R-:W-:Y:S01]  /*dd40*/  MUFU.EX2 R125, R125 ;  /* 0x0000007d007d7308 */ /* 0x000fe20000000800 */
[----:B------:R-:W-:Y:S04]  /*dd50*/  FADD.FTZ R99, R99, R178 ;  /* 0x000000b263637221 */ /* 0x000fe80000010000 */
[----:B------:R-:W-:Y:S01]  /*dd60*/  FADD.FTZ R94, R94, R99 ;  /* 0x000000635e5e7221 */ /* 0x000fe20000010000 */
[-C--:B--2---:R-:W-:Y:S03]  /*dd70*/  HMMA.16816.F32 R4, R48, R56.reuse, R4 ;  /* 0x000000383004723c */ /* 0x084fe60000001804 */
[C---:B-1----:R-:W-:Y:S01]  /*dd80*/  F2FP.F16.F32.PACK_AB R55, R78.reuse, R79 ;  /* 0x0000004f4e37723e */ /* 0x042fe200000000ff */
[----:B------:R-:W-:Y:S04]  /*dd90*/  FADD.FTZ R79, R79, R94 ;  /* 0x0000005e4f4f7221 */ /* 0x000fe80000010000 */
[----:B------:R-:W-:Y:S02]  /*dda0*/  FADD.FTZ R79, R78, R79 ;  /* 0x0000004f4e4f7221 */ /* 0x000fe40000010000 */
[C---:B------:R-:W-:Y:S04]  /*ddb0*/  HMMA.16816.F32 R8, R52.reuse, R56, R8 ;  /* 0x000000383408723c */ /* 0x040fe80000001808 */
[--C-:B------:R-:W-:Y:S01]  /*ddc0*/  FFMA.FTZ R57, R76, UR4, -R166.reuse ;  /* 0x000000044c397c23 */ /* 0x100fe200080108a6 */
[--C-:B------:R-:W-:Y:S01]  /*ddd0*/  FFMA.FTZ R56, R77, UR4, -R166.reuse ;  /* 0x000000044d387c23 */ /* 0x100fe200080108a6 */
[--C-:B------:R-:W-:Y:S01]  /*dde0*/  FFMA.FTZ R77, R88, UR4, -R166.reuse ;  /* 0x00000004584d7c23 */ /* 0x100fe200080108a6 */
[--C-:B------:R-:W-:Y:S01]  /*ddf0*/  FFMA.FTZ R76, R91, UR4, -R166.reuse ;  /* 0x000000045b4c7c23 */ /* 0x100fe200080108a6 */
[-C--:B------:R-:W-:Y:S02]  /*de00*/  HMMA.16816.F32 R12, R52, R58.reuse, R12 ;  /* 0x0000003a340c723c */ /* 0x080fe4000000180c */
[----:B------:R-:W-:Y:S01]  /*de10*/  MUFU.EX2 R57, R57 ;  /* 0x0000003900397308 */ /* 0x000fe20000000800 */
[----:B------:R-:W-:Y:S01]  /*de20*/  FFMA.FTZ R166, R124, UR4, -R166 ;  /* 0x000000047ca67c23 */ /* 0x000fe200080108a6 */
[--C-:B------:R-:W-:Y:S01]  /*de30*/  FFMA.FTZ R124, R47, UR4, -R165.reuse ;  /* 0x000000042f7c7c23 */ /* 0x100fe200080108a5 */
[--C-:B------:R-:W-:Y:S01]  /*de40*/  FFMA.FTZ R91, R81, UR4, -R165.reuse ;  /* 0x00000004515b7c23 */ /* 0x100fe200080108a5 */
[--C-:B------:R-:W-:Y:S06]  /*de50*/  FFMA.FTZ R81, R44, UR4, -R165.reuse ;  /* 0x000000042c517c23 */ /* 0x100fec00080108a5 */
[----:B------:R-:W1:Y:S01]  /*de60*/  MUFU.EX2 R56, R56 ;  /* 0x0000003800387308 */ /* 0x000e620000000800 */
[C---:B------:R-:W-:Y:S09]  /*de70*/  HMMA.16816.F32 R16, R48.reuse, R58, R16 ;  /* 0x0000003a3010723c */ /* 0x040ff20000001810 */
[----:B------:R2:W-:Y:S01]  /*de80*/  MUFU.EX2 R58, R77 ;  /* 0x0000004d003a7308 */ /* 0x0005e20000000800 */
[----:B------:R-:W-:Y:S01]  /*de90*/  FFMA.FTZ R88, R84, UR4, -R165 ;  /* 0x0000000454587c23 */ /* 0x000fe200080108a5 */
[--C-:B------:R-:W-:Y:S01]  /*dea0*/  FFMA.FTZ R84, R85, UR4, -R164.reuse ;  /* 0x0000000455547c23 */ /* 0x100fe200080108a4 */
[----:B------:R-:W-:Y:S07]  /*deb0*/  FFMA.FTZ R85, R66, UR4, -R129 ;  /* 0x0000000442557c23 */ /* 0x000fee0008010881 */
[----:B------:R4:W5:Y:S01]  /*dec0*/  MUFU.EX2 R59, R76 ;  /* 0x0000004c003b7308 */ /* 0x0009620000000800 */
[-C--:B---3--:R-:W-:Y:S09]  /*ded0*/  HMMA.16816.F32 R20, R48, R60.reuse, R20 ;  /* 0x0000003c3014723c */ /* 0x088ff20000001814 */
[----:B------:R-:W-:Y:S10]  /*dee0*/  MUFU.EX2 R84, R84 ;  /* 0x0000005400547308 */ /* 0x000ff40000000800 */
[----:B------:R-:W-:Y:S01]  /*def0*/  MUFU.EX2 R85, R85 ;  /* 0x0000005500557308 */ /* 0x000fe20000000800 */
[C---:B------:R-:W-:Y:S09]  /*df00*/  HMMA.16816.F32 R24, R52.reuse, R60, R24 ;  /* 0x0000003c3418723c */ /* 0x040ff20000001818 */
[----:B------:R-:W-:Y:S01]  /*df10*/  MUFU.EX2 R66, R68 ;  /* 0x0000004400427308 */ /* 0x000fe20000000800 */
[--C-:B--2---:R-:W-:Y:S01]  /*df20*/  FFMA.FTZ R77, R45, UR4, -R165.reuse ;  /* 0x000000042d4d7c23 */ /* 0x104fe200080108a5 */
[--C-:B----4-:R-:W-:Y:S01]  /*df30*/  FFMA.FTZ R76, R43, UR4, -R165.reuse ;  /* 0x000000042b4c7c23 */ /* 0x110fe200080108a5 */
[----:B------:R-:W-:Y:S01]  /*df40*/  FFMA.FTZ R165, R42, UR4, -R165 ;  /* 0x000000042aa57c23 */ /* 0x000fe200080108a5 */
[--C-:B------:R-:W-:Y:S01]  /*df50*/  FFMA.FTZ R42, R75, UR4, -R164.reuse ;  /* 0x000000044b2a7c23 */ /* 0x100fe200080108a4 */
[-C--:B------:R-:W-:Y:S01]  /*df60*/  HMMA.16816.F32 R28, R52, R62.reuse, R28 ;  /* 0x0000003e341c723c */ /* 0x080fe2000000181c */
[----:B------:R-:W2:Y:S04]  /*df70*/  LDSM.16.MT88.4 R44, [R210+0x5400] ;  /* 0x00540000d22c783b */ /* 0x000ea80000004200 */
[----:B------:R3:W-:Y:S01]  /*df80*/  MUFU.EX2 R75, R190 ;  /* 0x000000be004b7308 */ /* 0x0007e20000000800 */
[--C-:B------:R-:W-:Y:S01]  /*df90*/  FFMA.FTZ R43, R64, UR4, -R129.reuse ;  /* 0x00000004402b7c23 */ /* 0x100fe20008010881 */
[--C-:B------:R-:W-:Y:S01]  /*dfa0*/  FFMA.FTZ R61, R65, UR4, -R129.reuse ;  /* 0x00000004413d7c23 */ /* 0x100fe20008010881 */
[--C-:B------:R-:W-:Y:S07]  /*dfb0*/  FFMA.FTZ R64, R71, UR4, -R164.reuse ;  /* 0x0000000447407c23 */ /* 0x100fee00080108a4 */
[----:B------:R4:W4:Y:S01]  /*dfc0*/  MUFU.EX2 R60, R42 ;  /* 0x0000002a003c7308 */ /* 0x0009220000000800 */
[----:B------:R-:W-:Y:S01]  /*dfd0*/  FFMA.FTZ R65, R70, UR4, -R164 ;  /* 0x0000000446417c23 */ /* 0x000fe200080108a4 */
[----:B------:R-:W-:Y:S01]  /*dfe0*/  HMMA.16816.F32 R32, R48, R62, R32 ;  /* 0x0000003e3020723c */ /* 0x000fe20000001820 */
[----:B------:R-:W2:Y:S07]  /*dff0*/  LDSM.16.MT88.4 R52, [R208+0x5400] ;  /* 0x00540000d034783b */ /* 0x000eae0000004200 */
[----:B------:R-:W-:Y:S01]  /*e000*/  MUFU.EX2 R61, R61 ;  /* 0x0000003d003d7308 */ /* 0x000fe20000000800 */
[----:B-1----:R-:W-:Y:S01]  /*e010*/  F2FP.F16.F32.PACK_AB R48, R56, R57 ;  /* 0x000000393830723e */ /* 0x002fe200000000ff */
[----:B------:R-:W-:Y:S08]  /*e020*/  FADD.FTZ R71, R114, R122 ;  /* 0x0000007a72477221 */ /* 0x000ff00000010000 */
[----:B------:R-:W1:Y:S01]  /*e030*/  MUFU.EX2 R70, R43 ;  /* 0x0000002b00467308 */ /* 0x000e620000000800 */
[----:B-----5:R-:W-:Y:S01]  /*e040*/  F2FP.F16.F32.PACK_AB R50, R59, R58 ;  /* 0x0000003a3b32723e */ /* 0x020fe200000000ff */
[----:B---3--:R-:W-:Y:S01]  /*e050*/  FFMA.FTZ R190, R67, UR4, -R129 ;  /* 0x0000000443be7c23 */ /* 0x008fe20008010881 */
[----:B------:R-:W-:Y:S07]  /*e060*/  F2FP.F16.F32.PACK_AB R49, R73, R72 ;  /* 0x000000484931723e */ /* 0x000fee00000000ff */
[----:B------:R-:W-:Y:S01]  /*e070*/  MUFU.EX2 R64, R64 ;  /* 0x0000004000407308 */ /* 0x000fe20000000800 */
[----:B------:R-:W-:Y:S01]  /*e080*/  FADD.FTZ R108, R108, R71 ;  /* 0x000000476c6c7221 */ /* 0x000fe20000010000 */
[----:B----4-:R-:W-:Y:S01]  /*e090*/  FFMA.FTZ R42, R69, UR4, -R129 ;  /* 0x00000004452a7c23 */ /* 0x010fe20008010881 */
[----:B------:R-:W-:Y:S07]  /*e0a0*/  F2FP.F16.F32.PACK_AB R40, R60, R75 ;  /* 0x0000004b3c28723e */ /* 0x000fee00000000ff */
[----:B------:R-:W3:Y:S01]  /*e0b0*/  MUFU.EX2 R65, R65 ;  /* 0x0000004100417308 */ /* 0x000ee20000000800 */
[----:B------:R-:W-:Y:S01]  /*e0c0*/  FADD.FTZ R108, R103, R108 ;  /* 0x0000006c676c7221 */ /* 0x000fe20000010000 */
[----:B------:R-:W-:Y:S08]  /*e0d0*/  FADD.FTZ R72, R72, R79 ;  /* 0x0000004f48487221 */ /* 0x000ff00000010000 */
[----:B------:R3:W4:Y:S01]  /*e0e0*/  MUFU.EX2 R67, R42 ;  /* 0x0000002a00437308 */ /* 0x0007220000000800 */
[----:B------:R-:W-:Y:S01]  /*e0f0*/  FADD.FTZ R143, R143, R108 ;  /* 0x0000006c8f8f7221 */ /* 0x000fe20000010000 */
[----:B-1----:R-:W-:Y:S01]  /*e100*/  F2FP.F16.F32.PACK_AB R41, R70, R61 ;  /* 0x0000003d4629723e */ /* 0x002fe200000000ff */
[----:B------:R-:W-:Y:S07]  /*e110*/  FADD.FTZ R73, R73, R72 ;  /* 0x0000004849497221 */ /* 0x000fee0000010000 */
[----:B------:R1:W-:Y:S01]  /*e120*/  MUFU.EX2 R74, R124 ;  /* 0x0000007c004a7308 */ /* 0x0003e20000000800 */
[----:B------:R-:W-:Y:S09]  /*e130*/  FADD.FTZ R140, R140, R143 ;  /* 0x0000008f8c8c7221 */ /* 0x000ff20000010000 */
[----:B------:R-:W5:Y:S01]  /*e140*/  MUFU.EX2 R69, R189 ;  /* 0x000000bd00457308 */ /* 0x000f620000000800 */
[----:B------:R-:W-:Y:S09]  /*e150*/  FADD.FTZ R139, R139, R140 ;  /* 0x0000008c8b8b7221 */ /* 0x000ff20000010000 */
[----:B------:R-:W2:Y:S01]  /*e160*/  MUFU.EX2 R62, R96 ;  /* 0x00000060003e7308 */ /* 0x000ea20000000800 */
[----:B------:R-:W-:Y:S01]  /*e170*/  FADD.FTZ R136, R136, R139 ;  /* 0x0000008b88887221 */ /* 0x000fe20000010000 */
[----:B---3--:R-:W-:Y:S02]  /*e180*/  F2FP.F16.F32.PACK_AB R42, R65, R64 ;  /* 0x00000040412a723e */ /* 0x008fe400000000ff */
[----:B----4-:R-:W-:Y:S06]  /*e190*/  F2FP.F16.F32.PACK_AB R43, R66, R67 ;  /* 0x00000043422b723e */ /* 0x010fec00000000ff */
[----:B------:R-:W3:Y:S01]  /*e1a0*/  MUFU.EX2 R63, R123 ;  /* 0x0000007b003f7308 */ /* 0x000ee20000000800 */
[--C-:B-1----:R-:W-:Y:S01]  /*e1b0*/  FFMA.FTZ R124, R90, UR4, -R164.reuse ;  /* 0x000000045a7c7c23 */ /* 0x102fe200080108a4 */
[--C-:B------:R-:W-:Y:S01]  /*e1c0*/  FFMA.FTZ R90, R83, UR4, -R129.reuse ;  /* 0x00000004535a7c23 */ /* 0x100fe20008010881 */
[----:B------:R-:W-:Y:S01]  /*e1d0*/  FFMA.FTZ R164, R117, UR4, -R164 ;  /* 0x0000000475a47c23 */ /* 0x000fe200080108a4 */
[----:B------:R-:W-:Y:S01]  /*e1e0*/  FFMA.FTZ R117, R86, UR4, -R129 ;  /* 0x0000000456757c23 */ /* 0x000fe20008010881 */
[----:B-----5:R-:W-:Y:S01]  /*e1f0*/  F2FP.F16.F32.PACK_AB R51, R69, R74 ;  /* 0x0000004a4533723e */ /* 0x020fe200000000ff */
[-C--:B--2---:R-:W-:Y:S04]  /*e200*/  HMMA.16816.F32 R4, R40, R44.reuse, R4 ;  /* 0x0000002c2804723c */ /* 0x084fe80000001804 */
[----:B------:R-:W1:Y:S10]  /*e210*/  MUFU.EX2 R83, R124 ;  /* 0x0000007c00537308 */ /* 0x000e740000000800 */
[----:B------:R-:W-:Y:S01]  /*e220*/  MUFU.EX2 R90, R90 ;  /* 0x0000005a005a7308 */ /* 0x000fe20000000800 */
[----:B------:R-:W-:Y:S01]  /*e230*/  FADD.FTZ R86, R113, R121 ;  /* 0x0000007971567221 */ /* 0x000fe20000010000 */
[----:B------:R-:W-:Y:S01]  /*e240*/  FADD.FTZ R159, R159, R136 ;  /* 0x000000889f9f7221 */ /* 0x000fe20000010000 */
[C---:B------:R-:W-:Y:S07]  /*e250*/  HMMA.16816.F32 R8, R48.reuse, R44, R8 ;  /* 0x0000002c3008723c */ /* 0x040fee0000001808 */
[----:B------:R-:W-:Y:S01]  /*e260*/  MUFU.EX2 R117, R117 ;  /* 0x0000007500757308 */ /* 0x000fe20000000800 */
[----:B------:R-:W-:Y:S01]  /*e270*/  FADD.FTZ R111, R111, R86 ;  /* 0x000000566f6f7221 */ /* 0x000fe20000010000 */
[----:B------:R-:W-:Y:S08]  /*e280*/  FADD.FTZ R159, R154, R159 ;  /* 0x0000009f9a9f7221 */ /* 0x000ff00000010000 */
[----:B------:R-:W2:Y:S01]  /*e290*/  MUFU.EX2 R86, R190 ;  /* 0x000000be00567308 */ /* 0x000ea20000000800 */
[----:B------:R-:W-:Y:S01]  /*e2a0*/  FFMA.FTZ R129, R115, UR4, -R129 ;  /* 0x0000000473817c23 */ /* 0x000fe20008010881 */
[-C--:B------:R-:W-:Y:S08]  /*e2b0*/  HMMA.16816.F32 R12, R48, R46.reuse, R12 ;  /* 0x0000002e300c723c */ /* 0x080ff0000000180c */
[----:B------:R-:W-:Y:S01]  /*e2c0*/  MUFU.EX2 R68, R91 ;  /* 0x0000005b00447308 */ /* 0x000fe20000000800 */
[----:B------:R-:W-:Y:S01]  /*e2d0*/  FADD.FTZ R150, R150, R159 ;  /* 0x0000009f96967221 */ /* 0x000fe20000010000 */
[----:B------:R-:W-:Y:S01]  /*e2e0*/  FADD.FTZ R111, R102, R111 ;  /* 0x0000006f666f7221 */ /* 0x000fe20000010000 */
[----:B------:R-:W-:Y:S07]  /*e2f0*/  F2FP.F16.F32.PACK_AB R136, R131, R126 ;  /* 0x0000007e8388723e */ /* 0x000fee00000000ff */
[----:B------:R4:W5:Y:S01]  /*e300*/  MUFU.EX2 R71, R88 ;  /* 0x0000005800477308 */ /* 0x0009620000000800 */
[----:B------:R-:W-:Y:S01]  /*e310*/  FADD.FTZ R150, R153, R150 ;  /* 0x0000009699967221 */ /* 0x000fe20000010000 */
[C---:B------:R-:W-:Y:S01]  /*e320*/  HMMA.16816.F32 R16, R40.reuse, R46, R16 ;  /* 0x0000002e2810723c */ /* 0x040fe20000001810 */
[----:B------:R-:W5:Y:S07]  /*e330*/  LDSM.16.MT88.4 R44, [R210+0x5800] ;  /* 0x00580000d22c783b */ /* 0x000f6e0000004200 */
[----:B------:R-:W-:Y:S01]  /*e340*/  MUFU.EX2 R164, R164 ;  /* 0x000000a400a47308 */ /* 0x000fe20000000800 */
[----:B------:R-:W-:Y:S01]  /*e350*/  FADD.FTZ R177, R177, R150 ;  /* 0x00000096b1b17221 */ /* 0x000fe20000010000 */
[----:B------:R-:W-:Y:S01]  /*e360*/  FADD.FTZ R146, R146, R111 ;  /* 0x0000006f92927221 */ /* 0x000fe20000010000 */
[----:B------:R-:W-:Y:S07]  /*e370*/  FADD.FTZ R74, R74, R73 ;  /* 0x000000494a4a7221 */ /* 0x000fee0000010000 */
[----:B------:R-:W5:Y:S01]  /*e380*/  MUFU.EX2 R129, R129 ;  /* 0x0000008100817308 */ /* 0x000f620000000800 */
[-C--:B------:R-:W-:Y:S03]  /*e390*/  HMMA.16816.F32 R20, R40, R52.reuse, R20 ;  /* 0x000000342814723c */ /* 0x080fe60000001814 */
[----:B------:R-:W-:Y:S01]  /*e3a0*/  FADD.FTZ R137, R137, R146 ;  /* 0x0000009289897221 */ /* 0x000fe20000010000 */
[----:B----4-:R-:W-:Y:S05]  /*e3b0*/  FADD.FTZ R88, R156, R141 ;  /* 0x0000008d9c587221 */ /* 0x010fea0000010000 */
[----:B------:R-:W4:Y:S01]  /*e3c0*/  MUFU.EX2 R166, R166 ;  /* 0x000000a600a67308 */ /* 0x000f220000000800 */
[----:B------:R-:W-:Y:S01]  /*e3d0*/  FADD.FTZ R177, R172, R177 ;  /* 0x000000b1acb17221 */ /* 0x000fe20000010000 */
[----:B------:R-:W-:Y:S01]  /*e3e0*/  FADD.FTZ R138, R138, R137 ;  /* 0x000000898a8a7221 */ /* 0x000fe20000010000 */
[C---:B------:R-:W-:Y:S07]  /*e3f0*/  HMMA.16816.F32 R24, R48.reuse, R52, R24 ;  /* 0x000000343018723c */ /* 0x040fee0000001818 */
[----:B------:R-:W-:Y:S01]  /*e400*/  MUFU.EX2 R81, R81 ;  /* 0x0000005100517308 */ /* 0x000fe20000000800 */
[----:B------:R-:W-:Y:S01]  /*e410*/  FADD.FTZ R138, R145, R138 ;  /* 0x0000008a918a7221 */ /* 0x000fe20000010000 */
[----:B------:R-:W-:Y:S08]  /*e420*/  FADD.FTZ R88, R155, R88 ;  /* 0x000000589b587221 */ /* 0x000ff00000010000 */
[----:B------:R-:W-:Y:S01]  /*e430*/  MUFU.EX2 R76, R76 ;  /* 0x0000004c004c7308 */ /* 0x000fe20000000800 */
[----:B------:R-:W-:Y:S01]  /*e440*/  FADD.FTZ R170, R170, R177 ;  /* 0x000000b1aaaa7221 */ /* 0x000fe20000010000 */
[-C--:B------:R-:W-:Y:S08]  /*e450*/  HMMA.16816.F32 R28, R48, R54.reuse, R28 ;  /* 0x00000036301c723c */ /* 0x080ff0000000181c */
[----:B------:R-:W4:Y:S01]  /*e460*/  MUFU.EX2 R165, R165 ;  /* 0x000000a500a57308 */ /* 0x000f220000000800 */
[----:B------:R-:W-:Y:S01]  /*e470*/  FADD.FTZ R163, R163, R138 ;  /* 0x0000008aa3a37221 */ /* 0x000fe20000010000 */
[----:B------:R-:W-:Y:S01]  /*e480*/  F2FP.F16.F32.PACK_AB R48, R39, R62 ;  /* 0x0000003e2730723e */ /* 0x000fe200000000ff */
[----:B------:R-:W-:Y:S01]  /*e490*/  FADD.FTZ R135, R135, R88 ;  /* 0x0000005887877221 */ /* 0x000fe20000010000 */
[----:B---3--:R-:W-:Y:S01]  /*e4a0*/  F2FP.F16.F32.PACK_AB R50, R63, R38 ;  /* 0x000000263f32723e */ /* 0x008fe200000000ff */
[----:B------:R-:W-:Y:S01]  /*e4b0*/  FADD.FTZ R148, R148, R163 ;  /* 0x000000a394947221 */ /* 0x000fe20000010000 */
[----:B------:R-:W-:Y:S01]  /*e4c0*/  HMMA.16816.F32 R32, R40, R54, R32 ;  /* 0x000000362820723c */ /* 0x000fe20000001820 */
[----:B------:R-:W3:Y:S03]  /*e4d0*/  LDSM.16.MT88.4 R52, [R208+0x5800] ;  /* 0x00580000d034783b */ /* 0x000ee60000004200 */
[----:B-1----:R-:W-:Y:S01]  /*e4e0*/  F2FP.F16.F32.PACK_AB R40, R83, R84 ;  /* 0x000000545328723e */ /* 0x002fe200000000ff */
[----:B------:R-:W-:Y:S01]  /*e4f0*/  FADD.FTZ R151, R151, R148 ;  /* 0x0000009497977221 */ /* 0x000fe20000010000 */
[----:B--2---:R-:W-:Y:S01]  /*e500*/  F2FP.F16.F32.PACK_AB R41, R85, R86 ;  /* 0x000000565529723e */ /* 0x004fe200000000ff */
[----:B------:R-:W-:Y:S01]  /*e510*/  FADD.FTZ R135, R132, R135 ;  /* 0x0000008784877221 */ /* 0x000fe20000010000 */
[----:B------:R-:W-:Y:S01]  /*e520*/  F2FP.F16.F32.PACK_AB R42, R104, R105 ;  /* 0x00000069682a723e */ /* 0x000fe200000000ff */
[----:B------:R-:W-:Y:S01]  /*e530*/  FADD.FTZ R152, R152, R151 ;  /* 0x0000009798987221 */ /* 0x000fe20000010000 */
[----:B------:R-:W-:Y:S01]  /*e540*/  F2FP.F16.F32.PACK_AB R43, R117, R90 ;  /* 0x0000005a752b723e */ /* 0x000fe200000000ff */
[----:B------:R-:W1:Y:S01]  /*e550*/  LDSM.16.MT88.4 R148, [R210+0x5c00] ;  /* 0x005c0000d294783b */ /* 0x000e620000004200 */
[----:B-----5:R-:W-:Y:S01]  /*e560*/  F2FP.F16.F32.PACK_AB R49, R71, R68 ;  /* 0x000000444731723e */ /* 0x020fe200000000ff */
[----:B------:R-:W-:Y:S01]  /*e570*/  FADD.FTZ R88, R168, R135 ;  /* 0x00000087a8587221 */ /* 0x000fe20000010000 */
[----:B------:R-:W-:Y:S01]  /*e580*/  F2FP.F16.F32.PACK_AB R51, R92, R87 ;  /* 0x000000575c33723e */ /* 0x000fe200000000ff */
[----:B------:R-:W-:Y:S01]  /*e590*/  FADD.FTZ R179, R179, R152 ;  /* 0x00000098b3b37221 */ /* 0x000fe20000010000 */
[----:B------:R-:W-:Y:S01]  /*e5a0*/  F2FP.F16.F32.PACK_AB R132, R119, R120 ;  /* 0x000000787784723e */ /* 0x000fe200000000ff */
[-C--:B------:R-:W-:Y:S03]  /*e5b0*/  HMMA.16816.F32 R4, R40, R44.reuse, R4 ;  /* 0x0000002c2804723c */ /* 0x080fe60000001804 */
[----:B------:R-:W-:Y:S01]  /*e5c0*/  F2FP.F16.F32.PACK_AB R135, R129, R116 ;  /* 0x000000748187723e */ /* 0x000fe200000000ff */
[----:B------:R-:W-:Y:S01]  /*e5d0*/  FADD.FTZ R88, R169, R88 ;  /* 0x00000058a9587221 */ /* 0x000fe20000010000 */
[----:B----4-:R-:W-:Y:S01]  /*e5e0*/  F2FP.F16.F32.PACK_AB R138, R166, R125 ;  /* 0x0000007da68a723e */ /* 0x010fe200000000ff */
[----:B------:R-:W-:Y:S01]  /*e5f0*/  FADD.FTZ R179, R174, R179 ;  /* 0x000000b3aeb37221 */ /* 0x000fe20000010000 */
[----:B------:R-:W-:Y:S01]  /*e600*/  F2FP.F16.F32.PACK_AB R139, R165, R76 ;  /* 0x0000004ca58b723e */ /* 0x000fe200000000ff */
[C---:B------:R-:W-:Y:S01]  /*e610*/  HMMA.16816.F32 R8, R48.reuse, R44, R8 ;  /* 0x0000002c3008723c */ /* 0x040fe20000001808 */
[----:B------:R-:W2:Y:S03]  /*e620*/  MUFU.EX2 R45, R118 ;  /* 0x00000076002d7308 */ /* 0x000ea60000000800 */
[----:B------:R-:W-:Y:S07]  /*e630*/  FADD.FTZ R167, R167, R88 ;  /* 0x00000058a7a77221 */ /* 0x000fee0000010000 */
[----:B------:R-:W4:Y:S01]  /*e640*/  MUFU.EX2 R44, R77 ;  /* 0x0000004d002c7308 */ /* 0x000f220000000800 */
        /* <DEDUP_REMOVED lines=9> */
[----:B----4-:R-:W-:Y:S01]  /*e6e0*/  F2FP.F16.F32.PACK_AB R137, R81, R44 ;  /* 0x0000002c5189723e */ /* 0x010fe200000000ff */
        /* <DEDUP_REMOVED lines=62> */
[----:B------:R-:W-:Y:S01]  /*ead0*/  MOV R165, R36 ;  /* 0x0000002400a57202 */ /* 0x000fe20000000f00 */
[----:B------:R-:W-:Y:S01]  /*eae0*/  FADD.FTZ R125, R125, R126 ;  /* 0x0000007e7d7d7221 */ /* 0x000fe20000010000 */
[----:B------:R-:W-:Y:S04]  /*eaf0*/  HMMA.16816.F32 R132, R132, R42, R32 ;  /* 0x0000002a8484723c */ /* 0x000fe80000001820 */
[----:B------:R-:W-:Y:S01]  /*eb00*/  FADD.FTZ R45, R45, R120 ;  /* 0x000000782d2d7221 */ /* 0x000fe20000010000 */
[----:B------:R-:W-:Y:S01]  /*eb10*/  FADD.FTZ R116, R116, R97 ;  /* 0x0000006174747221 */ /* 0x000fe20000010000 */
[----:B------:R-:W-:Y:S01]  /*eb20*/  FADD.FTZ R240, R166, R125 ;  /* 0x0000007da6f07221 */ /* 0x000fe20000010000 */
[----:B------:R-:W-:Y:S01]  /*eb30*/  MOV R166, R3 ;  /* 0x0000000300a67202 */ /* 0x000fe20000000f00 */
[----:B------:R-:W-:Y:S01]  /*eb40*/  FADD.FTZ R238, R164, R45 ;  /* 0x0000002da4ee7221 */ /* 0x000fe20000010000 */
[----:B------:R-:W-:Y:S01]  /*eb50*/  MOV R164, R37 ;  /* 0x0000002500a47202 */ /* 0x000fe20000000f00 */
[----:B------:R-:W-:Y:S01]  /*eb60*/  FADD.FTZ R239, R129, R116 ;  /* 0x0000007481ef7221 */ /* 0x000fe20000010000 */
[----:B------:R-:W-:Y:S09]  /*eb70*/  @P0 BRA `(.L_x_902) ;  /* 0xffffffac000c0947 */ /* 0x000ff2000383ffff */
.L_x_901:
        /* <DEDUP_REMOVED lines=8> */
[----:B------:R-:W5:Y:S01]  /*ec00*/  LDC R23, c[0x0][0x434] ;  /* 0x00010d00ff177b82 */ /* 0x000f620000000800 */
        /* <DEDUP_REMOVED lines=10> */
[----:B------:R-:W-:Y:S01]  /*ecb0*/  SHF.L.U32 R0, R229, 0x1, RZ ;  /* 0x00000001e5007819 */ /* 0x000fe200000006ff */
[----:B--2---:R-:W-:-:S03]  /*ecc0*/  FADD.FTZ R13, R7, R4 ;  /* 0x00000004070d7221 */ /* 0x004fc60000010000 */
[----:B------:R-:W-:Y:S01]  /*ecd0*/  LOP3.LUT R5, R0, 0x6, RZ, 0xc0, !PT ;  /* 0x0000000600057812 */ /* 0x000fe200078ec0ff */
[----:B------:R-:W1:Y:S01]  /*ece0*/  MUFU.RCP R12, R10 ;  /* 0x0000000a000c7308 */ /* 0x000e620000001000 */
[----:B------:R-:W-:Y:S01]  /*ecf0*/  SHF.L.U32 R4, R229, 0x4, RZ ;  /* 0x00000004e5047819 */ /* 0x000fe200000006ff */
[----:B---3--:R-:W-:Y:S01]  /*ed00*/  FADD.FTZ R11, R6, R11 ;  /* 0x0000000b060b7221 */ /* 0x008fe20000010000 */
[----:B------:R-:W-:Y:S02]  /*ed10*/  FSETP.NE.FTZ.AND P5, PT, R13, RZ, PT ;  /* 0x000000ff0d00720b */ /* 0x000fe40003fb5000 */
[----:B------:R-:W-:Y:S01]  /*ed20*/  LOP3.LUT R5, R5, 0x3e00, R4, 0xf8, !PT ;  /* 0x00003e0005057812 */ /* 0x000fe200078ef804 */
[----:B----4-:R-:W-:Y:S01]  /*ed30*/  FADD.FTZ R6, R9, R8 ;  /* 0x0000000809067221 */ /* 0x010fe20000010000 */
[----:B------:R-:W-:Y:S01]  /*ed40*/  SHF.L.U32 R4, R229, 0x3, RZ ;  /* 0x00000003e5047819 */ /* 0x000fe200000006ff */
[----:B------:R-:W2:Y:S01]  /*ed50*/  MUFU.RCP R0, R13 ;  /* 0x0000000d00007308 */ /* 0x000ea20000001000 */
[----:B------:R-:W-:-:S02]  /*ed60*/  SHF.L.U32 R8, R222, 0x5, RZ ;  /* 0x00000005de087819 */ /* 0x000fc400000006ff */
[----:B------:R-:W-:Y:S02]  /*ed70*/  LOP3.LUT R4, R4, 0xc0, RZ, 0xc0, !PT ;  /* 0x000000c004047812 */ /* 0x000fe400078ec0ff */
[----:B------:R-:W-:Y:S02]  /*ed80*/  LOP3.LUT R5, R5, 0x20, R8, 0xf8, !PT ;  /* 0x0000002005057812 */ /* 0x000fe400078ef808 */
[----:B------:R-:W-:Y:S01]  /*ed90*/  LOP3.LUT R4, R4, 0x18, R229, 0xf8, !PT ;  /* 0x0000001804047812 */ /* 0x000fe200078ef8e5 */
[----:B------:R-:W3:Y:S01]  /*eda0*/  MUFU.RCP R7, R11 ;  /* 0x0000000b00077308 */ /* 0x000ee20000001000 */
[----:B------:R-:W-:Y:S01]  /*edb0*/  FSETP.NE.FTZ.AND P6, PT, R10, RZ, PT ;  /* 0x000000ff0a00720b */ /* 0x000fe20003fd5000 */
[----:B------:R-:W4:Y:S01]  /*edc0*/  @P5 LDC R27, c[0x0][0x458] ;  /* 0x00011600ff1b5b82 */ /* 0x000f220000000800 */
[----:B------:R-:W-:Y:S02]  /*edd0*/  LOP3.LUT R4, R5, R4, RZ, 0xfc, !PT ;  /* 0x0000000405047212 */ /* 0x000fe400078efcff */
[----:B------:R-:W-:-:S02]  /*ede0*/  FSETP.NE.FTZ.AND P4, PT, R11, RZ, PT ;  /* 0x000000ff0b00720b */ /* 0x000fc40003f95000 */
[----:B------:R-:W-:Y:S01]  /*edf0*/  FSETP.NE.FTZ.AND P3, PT, R6, RZ, PT ;  /* 0x000000ff0600720b */ /* 0x000fe20003f75000 */
[----:B------:R-:W5:Y:S01]  /*ee00*/  MUFU.RCP R5, R6 ;  /* 0x0000000600057308 */ /* 0x000f620000001000 */
[----:B-1----:R-:W-:Y:S02]  /*ee10*/  FSEL R12, R12, 1, P6 ;  /* 0x3f8000000c0c7808 */ /* 0x002fe40003000000 */
[----:B--2---:R-:W-:Y:S02]  /*ee20*/  FSEL R0, R0, 1, P5 ;  /* 0x3f80000000007808 */ /* 0x004fe40002800000 */
[----:B------:R-:W-:Y:S01]  /*ee30*/  SHF.L.U32 R8, R229, 0x2, RZ ;  /* 0x00000002e5087819 */ /* 0x000fe200000006ff */
        /* <DEDUP_REMOVED lines=10> */
[----:B---3--:R-:W-:Y:S01]  /*eee0*/  FSEL R7, R7, 1, P4 ;  /* 0x3f80000007077808 */ /* 0x008fe20002000000 */
[----:B------:R-:W1:Y:S01]  /*eef0*/  LDC.U8 R0, c[0x0][0x549] ;  /* 0x00015240ff007b82 */ /* 0x000e620000000000 */
[----:B-----5:R-:W-:Y:S01]  /*ef00*/  FSEL R5, R5, 1, P3 ;  /* 0x3f80000005057808 */ /* 0x020fe20001800000 */
[C---:B------:R-:W-:Y:S01]  /*ef10*/  FMUL.FTZ R148, R12.reuse, R148 ;  /* 0x000000940c947220 */ /* 0x040fe20000410000 */
[----:B------:R-:W-:Y:S01]  /*ef20*/  FMUL.FTZ R149, R12, R149 ;  /* 0x000000950c957220 */ /* 0x000fe20000410000 */
[----:B------:R-:W-:Y:S01]  /*ef30*/  LOP3.LUT R9, R8, 0x20, RZ, 0xc0, !PT ;  /* 0x0000002008097812 */ /* 0x000fe200078ec0ff */
[C---:B------:R-:W-:Y:S01]  /*ef40*/  FMUL.FTZ R160, R7.reuse, R160 ;  /* 0x000000a007a07220 */ /* 0x040fe20000410000 */
[----:B------:R-:W-:Y:S01]  /*ef50*/  FMUL.FTZ R161, R7, R161 ;  /* 0x000000a107a17220 */ /* 0x000fe20000410000 */
[C---:B------:R-:W-:Y:S01]  /*ef60*/  FMUL.FTZ R162, R5.reuse, R162 ;  /* 0x000000a205a27220 */ /* 0x040fe20000410000 */
[----:B------:R-:W-:Y:S01]  /*ef70*/  FMUL.FTZ R163, R5, R163 ;  /* 0x000000a305a37220 */ /* 0x000fe20000410000 */
[----:B------:R-:W-:Y:S01]  /*ef80*/  LEA R15, R4, UR4, 0x1 ;  /* 0x00000004040f7c11 */ /* 0x000fe2000f8e08ff */
[C---:B------:R-:W-:Y:S01]  /*ef90*/  FMUL.FTZ R152, R7.reuse, R152 ;  /* 0x0000009807987220 */ /* 0x040fe20000410000 */
[----:B------:R-:W-:Y:S01]  /*efa0*/  LOP3.LUT R8, R8, 0x40, RZ, 0xc0, !PT ;  /* 0x0000004008087812 */ /* 0x000fe200078ec0ff */
[----:B------:R-:W-:Y:S01]  /*efb0*/  FMUL.FTZ R153, R7, R153 ;  /* 0x0000009907997220 */ /* 0x000fe20000410000 */
[C---:B------:R-:W-:Y:S01]  /*efc0*/  FMUL.FTZ R154, R5.reuse, R154 ;  /* 0x0000009a059a7220 */ /* 0x040fe20000410000 */
[----:B------:R-:W-:Y:S01]  /*efd0*/  FMUL.FTZ R155, R5, R155 ;  /* 0x0000009b059b7220 */ /* 0x000fe20000410000 */
[C---:B------:R-:W-:Y:S01]  /*efe0*/  FMUL.FTZ R144, R12.reuse, R144 ;  /* 0x000000900c907220 */ /* 0x040fe20000410000 */
[C---:B------:R-:W-:Y:S01]  /*eff0*/  FMUL.FTZ R145, R12.reuse, R145 ;  /* 0x000000910c917220 */ /* 0x040fe20000410000 */
[C---:B------:R-:W-:Y:S01]  /*f000*/  FMUL.FTZ R132, R12.reuse, R132 ;  /* 0x000000840c847220 */ /* 0x040fe20000410000 */
[----:B------:R-:W-:Y:S01]  /*f010*/  FMUL.FTZ R133, R12, R133 ;  /* 0x000000850c857220 */ /* 0x000fe20000410000 */
[----:B------:R-:W-:Y:S01]  /*f020*/  F2FP.F16.F32.PACK_AB R156, R157, R156 ;  /* 0x0000009c9d9c723e */ /* 0x000fe200000000ff */
[----:B------:R-:W-:Y:S01]  /*f030*/  FMUL.FTZ R140, R7, R140 ;  /* 0x0000008c078c7220 */ /* 0x000fe20000410000 */
[----:B------:R-:W-:Y:S01]  /*f040*/  F2FP.F16.F32.PACK_AB R158, R159, R158 ;  /* 0x0000009e9f9e723e */ /* 0x000fe200000000ff */
[----:B------:R-:W-:Y:S01]  /*f050*/  FMUL.FTZ R141, R7, R141 ;  /* 0x0000008d078d7220 */ /* 0x000fe20000410000 */
[C---:B------:R-:W-:Y:S01]  /*f060*/  FMUL.FTZ R142, R5.reuse, R142 ;  /* 0x0000008e058e7220 */ /* 0x040fe20000410000 */
[----:B-1----:R-:W-:Y:S01]  /*f070*/  ISETP.NE.AND P1, PT, R0, RZ, PT ;  /* 0x000000ff0000720c */ /* 0x002fe20003f25270 */
[C---:B------:R-:W-:Y:S01]  /*f080*/  FMUL.FTZ R143, R5.reuse, R143 ;  /* 0x0000008f058f7220 */ /* 0x040fe20000410000 */
[----:B------:R-:W-:Y:S01]  /*f090*/  FMUL.FTZ R138, R5, R138 ;  /* 0x0000008a058a7220 */ /* 0x000fe20000410000 */
[----:B------:R-:W-:Y:S01]  /*f0a0*/  F2FP.F16.F32.PACK_AB R148, R149, R148 ;  /* 0x000000949594723e */ /* 0x000fe200000000ff */
[----:B------:R-:W-:Y:S01]  /*f0b0*/  FMUL.FTZ R5, R5, R139 ;  /* 0x0000008b05057220 */ /* 0x000fe20000410000 */
[----:B------:R-:W-:Y:S01]  /*f0c0*/  F2FP.F16.F32.PACK_AB R150, R151, R150 ;  /* 0x000000969796723e */ /* 0x000fe200000000ff */
[----:B------:R-:W-:Y:S01]  /*f0d0*/  STS [R15], R156 ;  /* 0x0000009c0f007388 */ /* 0x000fe20000000800 */
[C---:B------:R-:W-:Y:S01]  /*f0e0*/  IADD3 R17, PT, PT, R15.reuse, -R9, RZ ;  /* 0x800000090f117210 */ /* 0x040fe20007ffe0ff */
[----:B------:R-:W1:Y:S01]  /*f0f0*/  @P6 LDC R16, c[0x0][0x458] ;  /* 0x00011600ff106b82 */ /* 0x000e620000000800 */
[----:B------:R-:W-:Y:S01]  /*f100*/  IADD3 R19, PT, PT, R15, -R8, RZ ;  /* 0x800000080f137210 */ /* 0x000fe20007ffe0ff */
[----:B------:R-:W-:Y:S01]  /*f110*/  STS [R15+0x200], R158 ;  /* 0x0002009e0f007388 */ /* 0x000fe20000000800 */
[----:B------:R-:W-:Y:S01]  /*f120*/  F2FP.F16.F32.PACK_AB R160, R161, R160 ;  /* 0x000000a0a1a0723e */ /* 0x000fe200000000ff */
[----:B------:R-:W-:Y:S01]  /*f130*/  FMUL.FTZ R136, R7, R136 ;  /* 0x0000008807887220 */ /* 0x000fe20000410000 */
[----:B------:R-:W-:Y:S01]  /*f140*/  F2FP.F16.F32.PACK_AB R162, R163, R162 ;  /* 0x000000a2a3a2723e */ /* 0x000fe200000000ff */
[----:B------:R-:W-:Y:S01]  /*f150*/  STS [R17+0x10], R148 ;  /* 0x0000109411007388 */ /* 0x000fe20000000800 */
[----:B------:R-:W-:Y:S01]  /*f160*/  F2FP.F16.F32.PACK_AB R152, R153, R152 ;  /* 0x000000989998723e */ /* 0x000fe200000000ff */
[----:B------:R-:W2:Y:S01]  /*f170*/  @P1 LDC R12, c[0x0][0x430] ;  /* 0x00010c00ff0c1b82 */ /* 0x000ea20000000800 */
[----:B------:R-:W-:Y:S01]  /*f180*/  F2FP.F16.F32.PACK_AB R154, R155, R154 ;  /* 0x0000009a9b9a723e */ /* 0x000fe200000000ff */
[----:B------:R-:W-:Y:S01]  /*f190*/  STS [R17+0x210], R150 ;  /* 0x0002109611007388 */ /* 0x000fe20000000800 */
[----:B------:R-:W-:Y:S01]  /*f1a0*/  F2FP.F16.F32.PACK_AB R144, R145, R144 ;  /* 0x000000909190723e */ /* 0x000fe200000000ff */
[----:B------:R-:W3:Y:S01]  /*f1b0*/  @P6 MUFU.LG2 R10, R10 ;  /* 0x0000000a000a6308 */ /* 0x000ee20000000c00 */
[----:B------:R-:W-:Y:S01]  /*f1c0*/  F2FP.F16.F32.PACK_AB R146, R147, R146 ;  /* 0x000000929392723e */ /* 0x000fe200000000ff */
[----:B------:R-:W-:Y:S01]  /*f1d0*/  STS [R15+0x1000], R160 ;  /* 0x001000a00f007388 */ /* 0x000fe20000000800 */
[----:B------:R-:W-:Y:S01]  /*f1e0*/  F2FP.F16.F32.PACK_AB R132, R133, R132 ;  /* 0x000000848584723e */ /* 0x000fe200000000ff */
[----:B------:R-:W1:Y:S01]  /*f1f0*/  LDC.U8 R0, c[0x0][0x548] ;  /* 0x00015200ff007b82 */ /* 0x000e620000000000 */
[----:B------:R-:W-:Y:S01]  /*f200*/  F2FP.F16.F32.PACK_AB R134, R135, R134 ;  /* 0x000000868786723e */ /* 0x000fe200000000ff */
[----:B------:R-:W-:Y:S01]  /*f210*/  STS [R15+0x1200], R162 ;  /* 0x001200a20f007388 */ /* 0x000fe20000000800 */
[----:B------:R-:W-:Y:S01]  /*f220*/  IADD3 R29, PT, PT, -R9, R19, RZ ;  /* 0x00000013091d7210 */ /* 0x000fe20007ffe1ff */
[----:B------:R1:W1:Y:S01]  /*f230*/  @P5 MUFU.LG2 R18, R13 ;  /* 0x0000000d00125308 */ /* 0x0002620000000c00 */
[----:B------:R-:W-:Y:S01]  /*f240*/  F2FP.F16.F32.PACK_AB R140, R141, R140 ;  /* 0x0000008c8d8c723e */ /* 0x000fe200000000ff */
[----:B------:R-:W-:Y:S01]  /*f250*/  STS [R17+0x1010], R152 ;  /* 0x0010109811007388 */ /* 0x000fe20000000800 */
[----:B------:R-:W-:Y:S01]  /*f260*/  F2FP.F16.F32.PACK_AB R142, R143, R142 ;  /* 0x0000008e8f8e723e */ /* 0x000fe200000000ff */
[----:B------:R-:W5:Y:S01]  /*f270*/  @!P2 LDC.64 R8, c[0x0][0x400] ;  /* 0x00010000ff08ab82 */ /* 0x000f620000000a00 */
[----:B------:R-:W-:Y:S01]  /*f280*/  F2FP.F16.F32.PACK_AB R138, R5, R138 ;  /* 0x0000008a058a723e */ /* 0x000fe200000000ff */
[----:B------:R4:W-:Y:S01]  /*f290*/  STS [R17+0x1210], R154 ;  /* 0x0012109a11007388 */ /* 0x0009e20000000800 */
[----:B------:R-:W-:Y:S01]  /*f2a0*/  FMUL.FTZ R7, R7, R137 ;  /* 0x0000008907077220 */ /* 0x000fe20000410000 */
[----:B------:R1:W1:Y:S02]  /*f2b0*/  @P4 MUFU.LG2 R20, R11 ;  /* 0x0000000b00144308 */ /* 0x0002640000000c00 */
[----:B------:R-:W-:Y:S02]  /*f2c0*/  STS [R19+0x20], R144 ;  /* 0x0000209013007388 */ /* 0x000fe40000000800 */
[----:B------:R-:W1:Y:S01]  /*f2d0*/  @P2 LDC.64 R4, c[0x0][0x408] ;  /* 0x00010200ff042b82 */ /* 0x000e620000000a00 */
[----:B------:R-:W-:Y:S01]  /*f2e0*/  F2FP.F16.F32.PACK_AB R7, R7, R136 ;  /* 0x000000880707723e */ /* 0x000fe200000000ff */
[----:B------:R-:W-:Y:S01]  /*f2f0*/  STS [R19+0x220], R146 ;  /* 0x0002209213007388 */ /* 0x000fe20000000800 */
[----:B--2---:R-:W-:-:S03]  /*f300*/  @P1 IMAD R23, R12, R21, RZ ;  /* 0x000000150c171224 */ /* 0x004fc600078e02ff */
[----:B------:R-:W-:Y:S04]  /*f310*/  STS [R29+0x30], R132 ;  /* 0x000030841d007388 */ /* 0x000fe80000000800 */
[----:B------:R-:W-:Y:S04]  /*f320*/  STS [R29+0x230], R134 ;  /* 0x000230861d007388 */ /* 0x000fe80000000800 */
[----:B------:R-:W-:Y:S01]  /*f330*/  STS [R19+0x1020], R140 ;  /* 0x0010208c13007388 */ /* 0x000fe20000000800 */
[----:B-----5:R-:W-:-:S03]  /*f340*/  @!P2 IMAD.WIDE.U32 R24, R230, R8, RZ ;  /* 0x00000008e618a225 */ /* 0x020fc600078e00ff */
[----:B------:R-:W-:Y:S01]  /*f350*/  STS [R19+0x1220], R142 ;  /* 0x0012208e13007388 */ /* 0x000fe20000000800 */
[----:B----4-:R-:W2:Y:S03]  /*f360*/  @P1 LDC R17, c[0x0][0x430] ;  /* 0x00010c00ff111b82 */ /* 0x010ea60000000800 */
[----:B------:R-:W-:Y:S04]  /*f370*/  STS [R29+0x1230], R138 ;  /* 0x0012308a1d007388 */ /* 0x000fe80000000800 */
[----:B------:R4:W-:Y:S02]  /*f380*/  STS [R29+0x1030], R7 ;  /* 0x001030071d007388 */ /* 0x0009e40000000800 */
[----:B----4-:R-:W-:Y:S01]  /*f390*/  @P1 MOV R7, 0x1 ;  /* 0x0000000100071802 */ /* 0x010fe20000000f00 */
[----:B-1-3--:R-:W-:Y:S06]  /*f3a0*/  @P1 BRA `(.L_x_905) ;  /* 0x0000000000201947 */ /* 0x00afec0003800000 */
[----:B------:R-:W-:Y:S01]  /*f3b0*/  ISETP.NE.AND P0, PT, R0, RZ, PT ;  /* 0x000000ff0000720c */ /* 0x000fe20003f05270 */
[----:B------:R-:W1:-:S12]  /*f3c0*/  LDC R8, c[0x0][0x3e0] ;  /* 0x0000f800ff087b82 */ /* 0x000e580000000800 */
[----:B------:R-:W1:Y:S01]  /*f3d0*/  @P0 LDC R7, c[0x0][0x454] ;  /* 0x00011500ff070b82 */ /* 0x000e620000000800 */
[----:B--2---:R-:W-:Y:S02]  /*f3e0*/  @P0 MOV R17, 0x1 ;  /* 0x0000000100110802 */ /* 0x004fe40000000f00 */
[----:B------:R-:W-:-:S05]  /*f3f0*/  @!P0 MOV R17, 0x1 ;  /* 0x0000000100118802 */ /* 0x000fca0000000f00 */
[----:B------:R-:W3:Y:S01]  /*f400*/  @P0 LDC R23, c[0x0][0x454] ;  /* 0x00011500ff170b82 */ /* 0x000ee20000000800 */
[-C--:B-1----:R-:W-:Y:S02]  /*f410*/  @P0 IMAD R7, R7, R8.reuse, RZ ;  /* 0x0000000807070224 */ /* 0x082fe400078e02ff */
[----:B------:R-:W-:-:S07]  /*f420*/  @!P0 IMAD R7, R21, R8, RZ ;  /* 0x0000000815078224 */ /* 0x000fce00078e02ff */
.L_x_905:
[----:B------:R-:W-:Y:S01]  /*f430*/  BAR.SYNC.DEFER_BLOCKING 0x0 ;  /* 0x0000000000007b1d */ /* 0x000fe20000010000 */
[----:B------:R-:W-:Y:S01]  /*f440*/  ISETP.NE.AND P0, PT, R228, -0x1, PT ;  /* 0xffffffffe400780c */ /* 0x000fe20003f05270 */
[----:B------:R-:W-:Y:S01]  /*f450*/  @P5 FMUL.FTZ R29, R18, 0.69314718246459960938 ;  /* 0x3f317218121d5820 */ /* 0x000fe20000410000 */
[----:B------:R-:W-:Y:S01]  /*f460*/  ISETP.NE.AND P1, PT, R0, RZ, !P1 ;  /* 0x000000ff0000720c */ /* 0x000fe20004f25270 */
[----:B------:R-:W-:Y:S02]  /*f470*/  @!P2 IMAD R0, R230, R9, R25 ;  /* 0x00000009e600a224 */ /* 0x000fe400078e0219 */
[----:B------:R-:W-:Y:S02]  /*f480*/  @P6 FMUL.FTZ R22, R10, 0.69314718246459960938 ;  /* 0x3f3172180a166820 */ /* 0x000fe40000410000 */
[----:B------:R-:W1:Y:S01]  /*f490*/  @P4 LDC R8, c[0x0][0x458] ;  /* 0x00011600ff084b82 */ /* 0x000e620000000800 */
[----:B------:R-:W4:Y:S01]  /*f4a0*/  @P3 MUFU.LG2 R6, R6 ;  /* 0x0000000600063308 */ /* 0x000f220000000c00 */
[----:B------:R-:W-:Y:S01]  /*f4b0*/  @P2 IMAD.WIDE.U32 R18, R228, R4, RZ ;  /* 0x00000004e4122225 */ /* 0x000fe200078e00ff */
[----:B------:R-:W-:-:S03]  /*f4c0*/  MOV R11, 0x7f800000 ;  /* 0x7f800000000b7802 */ /* 0x000fc60000000f00 */
[----:B------:R-:W-:Y:S01]  /*f4d0*/  @P6 FFMA.FTZ R11, R37, R16, R22 ;  /* 0x00000010250b6223 */ /* 0x000fe20000010016 */
[----:B------:R-:W-:Y:S01]  /*f4e0*/  MOV R10, 0x7f800000 ;  /* 0x7f800000000a7802 */ /* 0x000fe20000000f00 */
[----:B------:R-:W-:Y:S02]  /*f4f0*/  @P2 IMAD R0, R228, R5, R19 ;  /* 0x00000005e4002224 */ /* 0x000fe400078e0213 */
[----:B------:R-:W-:Y:S01]  /*f500*/  @P5 FFMA.FTZ R10, R36, R27, R29 ;  /* 0x0000001b240a5223 */ /* 0x000fe2000001001d */
[----:B------:R-:W5:Y:S01]  /*f510*/  @P3 LDC R9, c[0x0][0x458] ;  /* 0x00011600ff093b82 */ /* 0x000f620000000800 */
[----:B------:R-:W-:Y:S01]  /*f520*/  @!P0 IMAD R228, R230, R21, RZ ;  /* 0x00000015e6e48224 */ /* 0x000fe200078e02ff */
[----:B------:R-:W-:Y:S01]  /*f530*/  LOP3.LUT P0, RZ, R229, 0x3, RZ, 0xc0, !PT ;  /* 0x00000003e5ff7812 */ /* 0x000fe2000780c0ff */
[----:B---3--:R-:W-:Y:S02]  /*f540*/  IMAD R23, R234, R23, RZ ;  /* 0x00000017ea177224 */ /* 0x008fe400078e02ff */
[----:B------:R-:W-:Y:S01]  /*f550*/  @P4 FMUL.FTZ R22, R20, 0.69314718246459960938 ;  /* 0x3f31721814164820 */ /* 0x000fe20000410000 */
[----:B--2---:R-:W-:Y:S01]  /*f560*/  IMAD R232, R232, R17, RZ ;  /* 0x00000011e8e87224 */ /* 0x004fe200078e02ff */
[----:B------:R-:W-:Y:S01]  /*f570*/  SHF.R.S32.HI R4, RZ, 0x1f, R228 ;  /* 0x0000001fff047819 */ /* 0x000fe200000114e4 */
[----:B------:R-:W-:Y:S01]  /*f580*/  @!P1 IMAD R23, R230, R7, R23 ;  /* 0x00000007e6179224 */ /* 0x000fe200078e0217 */
[----:B------:R-:W-:Y:S01]  /*f590*/  SEL R228, R228, RZ, P1 ;  /* 0x000000ffe4e47207 */ /* 0x000fe20000800000 */
[----:B------:R-:W-:Y:S01]  /*f5a0*/  BSSY.RECONVERGENT B0, `(.L_x_906) ;  /* 0x0000033000007945 */ /* 0x000fe20003800200 */
[----:B------:R2:W3:Y:S01]  /*f5b0*/  LDS.128 R12, [R231+0x1800] ;  /* 0x00180000e70c7984 */ /* 0x0004e20000000c00 */
[----:B------:R-:W-:Y:S01]  /*f5c0*/  SEL R4, R4, RZ, P1 ;  /* 0x000000ff04047207 */ /* 0x000fe20000800000 */
[----:B----4-:R-:W-:Y:S01]  /*f5d0*/  @P3 FMUL.FTZ R5, R6, 0.69314718246459960938 ;  /* 0x3f31721806053820 */ /* 0x010fe20000410000 */
[----:B------:R-:W-:-:S02]  /*f5e0*/  IADD3 R20, P5, P1, R232, R228, R23 ;  /* 0x000000e4e8147210 */ /* 0x000fc400079be017 */
[----:B------:R-:W-:Y:S02]  /*f5f0*/  SHF.R.S32.HI R7, RZ, 0x1f, R232 ;  /* 0x0000001fff077819 */ /* 0x000fe400000114e8 */
[----:B------:R-:W-:Y:S02]  /*f600*/  SHF.R.S32.HI R23, RZ, 0x1f, R23 ;  /* 0x0000001fff177819 */ /* 0x000fe40000011417 */
[----:B------:R-:W-:Y:S01]  /*f610*/  MOV R21, 0x7f800000 ;  /* 0x7f80000000157802 */ /* 0x000fe20000000f00 */
[----:B-1----:R-:W-:Y:S01]  /*f620*/  @P4 FFMA.FTZ R21, R3, R8, R22 ;  /* 0x0000000803154223 */ /* 0x002fe20000010016 */
[----:B------:R-:W-:Y:S02]  /*f630*/  MOV R16, 0x7f800000 ;  /* 0x7f80000000107802 */ /* 0x000fe40000000f00 */
[----:B------:R-:W-:Y:S01]  /*f640*/  IADD3.X R22, PT, PT, R7, R4, R23, P5, P1 ;  /* 0x0000000407167210 */ /* 0x000fe20002fe2417 */
[----:B-----5:R-:W-:Y:S01]  /*f650*/  @P3 FFMA.FTZ R16, R2, R9, R5 ;  /* 0x0000000902103223 */ /* 0x020fe20000010005 */
[----:B--2---:R-:W-:Y:S06]  /*f660*/  @P0 BRA `(.L_x_907) ;  /* 0x0000000000980947 */ /* 0x004fec0003800000 */
        /* <DEDUP_REMOVED lines=14> */
[----:B------:R-:W2:Y:S02]  /*f750*/  @!P5 LDC.64 R6, c[0x0][0x420] ;  /* 0x00010800ff06db82 */ /* 0x000ea40000000a00 */
[----:B------:R-:W-:Y:S01]  /*f760*/  @!P6 LEA.HI.X.SX32 R26, R29, R22, 0x1, P0 ;  /* 0x000000161d1ae211 */ /* 0x000fe200000f0eff */
[-C--:B------:R-:W-:Y:S02]  /*f770*/  @!P4 IMAD R29, R30, R17.reuse, RZ ;  /* 0x000000111e1dc224 */ /* 0x080fe400078e02ff */
[----:B------:R-:W-:-:S03]  /*f780*/  @!P3 IMAD R17, R28, R17, RZ ;  /* 0x000000111c11b224 */ /* 0x000fc600078e02ff */
[----:B------:R-:W4:Y:S08]  /*f790*/  @!P4 LDC.64 R4, c[0x0][0x420] ;  /* 0x00010800ff04cb82 */ /* 0x000f300000000a00 */
[----:B------:R-:W5:Y:S01]  /*f7a0*/  @!P3 LDC.64 R2, c[0x0][0x420] ;  /* 0x00010800ff02bb82 */ /* 0x000f620000000a00 */
[----:B-1----:R-:W-:Y:S02]  /*f7b0*/  @!P6 LEA R32, P1, R23, R8, 0x2 ;  /* 0x000000081720e211 */ /* 0x002fe400078210ff */
[----:B------:R-:W-:-:S02]  /*f7c0*/  @!P5 IADD3 R8, P0, PT, R27, R20, RZ ;  /* 0x000000141b08d210 */ /* 0x000fc40007f1e0ff */
[----:B------:R-:W-:Y:S02]  /*f7d0*/  @!P6 LEA.HI.X R33, R23, R9, R26, 0x2, P1 ;  /* 0x000000091721e211 */ /* 0x000fe400008f141a */
[----:B------:R-:W-:Y:S02]  /*f7e0*/  @!P5 LEA.HI.X.SX32 R27, R27, R22, 0x1, P0 ;  /* 0x000000161b1bd211 */ /* 0x000fe400000f0eff */
[C---:B--2---:R-:W-:Y:S01]  /*f7f0*/  @!P5 LEA R26, P0, R8.reuse, R6, 0x2 ;  /* 0x00000006081ad211 */ /* 0x044fe200078010ff */
[----:B------:R1:W-:Y:S01]  /*f800*/  @!P6 STG.E desc[UR14][R32.64], R11 ;  /* 0x0000000b2000e986 */ /* 0x0003e2000c10190e */
[-C--:B------:R-:W-:Y:S02]  /*f810*/  @!P4 IADD3 R6, P1, PT, R29, R20.reuse, RZ ;  /* 0x000000141d06c210 */ /* 0x080fe40007f3e0ff */
[----:B------:R-:W-:Y:S02]  /*f820*/  @!P5 LEA.HI.X R27, R8, R7, R27, 0x2, P0 ;  /* 0x00000007081bd211 */ /* 0x000fe400000f141b */
[----:B------:R-:W-:-:S02]  /*f830*/  @!P3 IADD3 R20, P0, PT, R17, R20, RZ ;  /* 0x000000141114b210 */ /* 0x000fc40007f1e0ff */
[----:B------:R-:W-:Y:S01]  /*f840*/  @!P4 LEA.HI.X.SX32 R29, R29, R22, 0x1, P1 ;  /* 0x000000161d1dc211 */ /* 0x000fe200008f0eff */
[----:B------:R1:W-:Y:S01]  /*f850*/  @!P5 STG.E desc[UR14][R26.64], R10 ;  /* 0x0000000a1a00d986 */ /* 0x0003e2000c10190e */
[C---:B----4-:R-:W-:Y:S02]  /*f860*/  @!P4 LEA R4, P1, R6.reuse, R4, 0x2 ;  /* 0x000000040604c211 */ /* 0x050fe400078210ff */
[----:B------:R-:W-:Y:S02]  /*f870*/  @!P3 LEA.HI.X.SX32 R17, R17, R22, 0x1, P0 ;  /* 0x000000161111b211 */ /* 0x000fe400000f0eff */
[----:B------:R-:W-:Y:S02]  /*f880*/  @!P4 LEA.HI.X R5, R6, R5, R29, 0x2, P1 ;  /* 0x000000050605c211 */ /* 0x000fe400008f141d */
[----:B-----5:R-:W-:-:S03]  /*f890*/  @!P3 LEA R2, P0, R20, R2, 0x2 ;  /* 0x000000021402b211 */ /* 0x020fc600078010ff */
[----:B------:R1:W-:Y:S01]  /*f8a0*/  @!P4 STG.E desc[UR14][R4.64], R21 ;  /* 0x000000150400c986 */ /* 0x0003e2000c10190e */
[----:B------:R-:W-:-:S05]  /*f8b0*/  @!P3 LEA.HI.X R3, R20, R3, R17, 0x2, P0 ;  /* 0x000000031403b211 */ /* 0x000fca00000f1411 */
[----:B------:R1:W-:Y:S04]  /*f8c0*/  @!P3 STG.E desc[UR14][R2.64], R16 ;  /* 0x000000100200b986 */ /* 0x0003e8000c10190e */
.L_x_907:
[----:B------:R-:W-:Y:S05]  /*f8d0*/  BSYNC.RECONVERGENT B0 ;  /* 0x0000000000007941 */ /* 0x000fea0003800200 */
.L_x_906:
[----:B------:R-:W2:Y:S01]  /*f8e0*/  LDCU UR6, c[0x0][0x440] ;  /* 0x00008800ff0677ac */ /* 0x000ea20008000800 */
[----:B-1----:R1:W4:Y:S01]  /*f8f0*/  LDS.128 R4, [R231] ;  /* 0x00000000e7047984 */ /* 0x0023220000000c00 */
[----:B------:R-:W-:Y:S01]  /*f900*/  @P2 IMAD.MOV.U32 R24, RZ, RZ, R18 ;  /* 0x000000ffff182224 */ /* 0x000fe200078e0012 */
[----:B------:R-:W-:Y:S01]  /*f910*/  BSSY.RECONVERGENT B0, `(.L_x_908) ;  /* 0x0000016000007945 */ /* 0x000fe20003800200 */
[----:B------:R-:W5:Y:S03]  /*f920*/  LDCU.64 UR4, c[0x0][0x410] ;  /* 0x00008200ff0477ac */ /* 0x000f660008000a00 */
[----:B------:R-:W-:-:S05]  /*f930*/  IADD3 R8, P1, PT, R220, R24, RZ ;  /* 0x00000018dc087210 */ /* 0x000fca0007f3e0ff */
[----:B------:R-:W-:Y:S01]  /*f940*/  IMAD.X R9, RZ, RZ, R0, P1 ;  /* 0x000000ffff097224 */ /* 0x000fe200008e0600 */
[----:B--2---:R-:W-:-:S04]  /*f950*/  ISETP.GE.AND P0, PT, R220, UR6, PT ;  /* 0x00000006dc007c0c */ /* 0x004fc8000bf06270 */
[-C--:B------:R-:W-:Y:S01]  /*f960*/  ISETP.GE.OR P3, PT, R222, R219.reuse, P0 ;  /* 0x000000dbde00720c */ /* 0x080fe20000766670 */
[----:B-----5:R-:W-:Y:S01]  /*f970*/  IMAD.WIDE.U32 R8, R234, UR4, R8 ;  /* 0x00000004ea087c25 */ /* 0x020fe2000f8e0008 */
        /* <DEDUP_REMOVED lines=15> */
.L_x_909:
[----:B------:R-:W-:Y:S05]  /*fa70*/  BSYNC.RECONVERGENT B0 ;  /* 0x0000000000007941 */ /* 0x000fea0003800200 */
.L_x_908:
[----:B-1--4-:R1:W2:Y:S01]  /*fa80*/  LDS.128 R4, [R231+0x800] ;  /* 0x00080000e7047984 */ /* 0x0122a20000000c00 */
        /* <DEDUP_REMOVED lines=14> */
[----:B--2---:R4:W-:Y:S02]  /*fb70*/  STG.E.128 desc[UR14][R2.64], R4 ;  /* 0x0000000402007986 */ /* 0x0049e4000c101d0e */
.L_x_911:
[----:B------:R-:W-:Y:S05]  /*fb80*/  BSYNC.RECONVERGENT B0 ;  /* 0x0000000000007941 */ /* 0x000fea0003800200 */
.L_x_910:
[----:B--2-4-:R2:W4:Y:S01]  /*fb90*/  LDS.128 R4, [R231+0x1000] ;  /* 0x00100000e7047984 */ /* 0x0145220000000c00 */
[----:B------:R-:W-:Y:S04]  /*fba0*/  BSSY.RECONVERGENT B0, `(.L_x_912) ;  /* 0x000000f000007945 */ /* 0x000fe80003800200 */
[----:B------:R-:W-:Y:S05]  /*fbb0*/  @P1 BRA `(.L_x_913) ;  /* 0x0000000000341947 */ /* 0x000fea0003800000 */
[----:B------:R-:W5:Y:S01]  /*fbc0*/  LDCU.64 UR6, c[0x0][0x408] ;  /* 0x00008100ff0677ac */ /* 0x000f620008000a00 */
[----:B------:R-:W-:Y:S01]  /*fbd0*/  IADD3 R2, P1, PT, R227, 0x40, RZ ;  /* 0x00000040e3027810 */ /* 0x000fe20007f3e0ff */
        /* <DEDUP_REMOVED lines=10> */
[----:B----4-:R3:W-:Y:S02]  /*fc80*/  STG.E.128 desc[UR14][R2.64], R4 ;  /* 0x0000000402007986 */ /* 0x0107e4000c101d0e */
.L_x_913:
[----:B------:R-:W-:Y:S05]  /*fc90*/  BSYNC.RECONVERGENT B0 ;  /* 0x0000000000007941 */ /* 0x000fea0003800200 */
.L_x_912:
        /* <DEDUP_REMOVED lines=13> */
[----:B------:R-:W-:Y:S01]  /*fd70*/  STG.E.128 desc[UR14][R4.64], R12 ;  /* 0x0000000c04007986 */ /* 0x000fe2000c101d0e */
[----:B------:R-:W-:Y:S05]  /*fd80*/  EXIT ;  /* 0x000000000000794d */ /* 0x000fea0003800000 */
.L_x_914:
        /* <DEDUP_REMOVED lines=15> */
.L_x_1365:


//--------------------- .text._ZN5flash16flash_fwd_kernelI23Flash_fwd_kernel_traitsILi32ELi128ELi128ELi4ELb0ELb0EN7cutlass6half_tE19Flash_kernel_traitsILi32ELi128ELi128ELi4ES3_EELb1ELb0ELb1ELb0ELb0ELb1ELb0ELb0EEEvNS_16Flash_fwd_paramsE --------------------------
	.section	.text._ZN5flash16flash_fwd_kernelI23Flash_fwd_kernel_traitsILi32ELi128ELi128ELi4ELb0ELb0EN7cutlass6half_tE19Flash_kernel_traitsILi32ELi128ELi128ELi4ES3_EELb1ELb0ELb1ELb0ELb0ELb1ELb0ELb0EEEvNS_16Flash_fwd_paramsE,"ax",@progbits
	.align	128
        .global         _ZN5flash16flash_fwd_kernelI23Flash_fwd_kernel_traitsILi32ELi128ELi128ELi4ELb0ELb0EN7cutlass6half_tE19Flash_kernel_traitsILi32ELi128ELi128ELi4ES3_EELb1ELb0ELb1ELb0ELb0ELb1ELb0ELb0EEEvNS_16Flash_fwd_paramsE
        .type           _ZN5flash16flash_fwd_kernelI23Flash_fwd_kernel_traitsILi32ELi128ELi128ELi4ELb0ELb0EN7cutlass6half_tE19Flash_kernel_traitsILi32ELi128ELi128ELi4ES3_EELb1ELb0ELb1ELb0ELb0ELb1ELb0ELb0EEEvNS_16Flash_fwd_paramsE,@function
        .size           _ZN5flash16flash_fwd_kernelI23Flash_fwd_kernel_traitsILi32ELi128ELi128ELi4ELb0ELb0EN7cutlass6half_tE19Flash_kernel_traitsILi32ELi128ELi128ELi4ES3_EELb1ELb0ELb1ELb0ELb0ELb1ELb0ELb0EEEvNS_16Flash_fwd_paramsE,(.L_x_1366 - _ZN5flash16flash_fwd_kernelI23Flash_fwd_kernel_traitsILi32ELi128ELi128ELi4ELb0ELb0EN7cutlass6half_tE19Flash_kernel_traitsILi32ELi128ELi128ELi4ES3_EELb1ELb0ELb1ELb0ELb0ELb1ELb0ELb0EEEvNS_16Flash_fwd_paramsE)
        .other          _ZN5flash16flash_fwd_kernelI23Flash_fwd_kernel_traitsILi32ELi128ELi128ELi4ELb0ELb0EN7cutlass6half_tE19Flash_kernel_traitsILi32ELi128ELi128ELi4ES3_EELb1ELb0ELb1ELb0ELb0ELb1ELb0ELb0EEEvNS_16Flash_fwd_paramsE,@"STO_CUDA_ENTRY STV_DEFAULT"
_ZN5flash16flash_fwd_kernelI23Flash_fwd_kernel_traitsILi32ELi128ELi128ELi4ELb0ELb0EN7cutlass6half_tE19Flash_kernel_traitsILi32ELi128ELi128ELi4ES3_EELb1ELb0ELb1ELb0ELb0ELb1ELb0ELb0EEEvNS_16Flash_fwd_paramsE:
.text._ZN5flash16flash_fwd_kernelI23Flash_fwd_kernel_traitsILi32ELi128ELi128ELi4ELb0ELb0EN7cutlass6half_tE19Flash_kernel_traitsILi32ELi128ELi128ELi4ES3_EELb1ELb0ELb1ELb0ELb0ELb1ELb0ELb0EEEvNS_16Flash_fwd_paramsE:
        /* <DEDUP_REMOVED lines=13> */
[----:B------:R-:W3:Y:S01]  /*00d0*/  LDCU.64 UR4, c[0x0][0x460] ;  /* 0x00008c00ff0477ac */ /* 0x000ee20008000a00 */
[----:B-1----:R-:W-:Y:S02]  /*00e0*/  IMAD.U32 R10, RZ, RZ, UR18 ;  /* 0x00000012ff0a7e24 */ /* 0x002fe4000f8e00ff */
[----:B------:R-:W-:-:S04]  /*00f0*/  IMAD.U32 R11, RZ, RZ, UR19 ;  /* 0x00000013ff0b7e24 */ /* 0x000fc8000f8e00ff */
[----:B------:R-:W1:Y:S02]  /*0100*/  LDC.64 R2, c[0x0][0x460] ;  /* 0x00011800ff027b82 */ /* 0x000e640000000a00 */
[----:B----4-:R-:W4:Y:S04]  /*0110*/  @P2 LDG.E.64 R10, desc[UR20][R10.64] ;  /* 0x000000140a0a2981 */ /* 0x010f28000c1e1b00 */
[----:B---3--:R-:W3:Y:S01]  /*0120*/  @P2 LDG.E.64 R4, desc[UR20][R6.64] ;  /* 0x0000001406042981 */ /* 0x008ee2000c1e1b00 */
[----:B------:R-:W-:Y:S01]  /*0130*/  UISETP.NE.U32.AND UP0, UPT, UR4, URZ, UPT ;  /* 0x000000ff0400728c */ /* 0x000fe2000bf05070 */
[----:B------:R-:W-:-:S03]  /*0140*/  ISETP.NE.U32.AND P5, PT, RZ, UR4, PT ;  /* 0x00000004ff007c0c */ /* 0x000fc6000bfa5070 */
[----:B------:R-:W-:Y:S01]  /*0150*/  UISETP.NE.AND.EX UP0, UPT, UR5, URZ, UPT, UP0 ;  /* 0x000000ff0500728c */ /* 0x000fe2000bf05300 */
[----:B------:R-:W-:Y:S01]  /*0160*/  ISETP.NE.AND.EX P5, PT, RZ, UR5, PT, P5 ;  /* 0x00000005ff007c0c */ /* 0x000fe2000bfa5350 */
[----:B------:R-:W3:Y:S01]  /*0170*/  LDCU.64 UR4, c[0x0][0x478] ;  /* 0x00008f00ff0477ac */ /* 0x000ee20008000a00 */
[----:B--2---:R-:W-:-:S03]  /*0180*/  LOP3.LUT R0, R36, UR13, R187, 0xfe, !PT ;  /* 0x0000000d24007c12 */ /* 0x004fc6000f8efebb */
[----:B------:R-:W-:Y:S02]  /*0190*/  PLOP3.LUT P0, PT, PT, PT, UP0, 0x80, 0x8 ;  /* 0x000000000008781c */ /* 0x000fe40003f0f008 */
[----:B------:R-:W-:Y:S01]  /*01a0*/  LOP3.LUT P3, RZ, R0, R227, RZ, 0xfc, !PT ;  /* 0x000000e300ff7212 */ /* 0x000fe2000786fcff */
[C---:B-1----:R-:W-:Y:S01]  /*01b0*/  IMAD.WIDE.U32 R18, R187.reuse, 0x4, R2 ;  /* 0x00000004bb127825 */ /* 0x042fe200078e0002 */
[----:B------:R-:W3:Y:S11]  /*01c0*/  @P2 LDC R0, c[0x0][0x520] ;  /* 0x00014800ff002b82 */ /* 0x000ef60000000800 */
[----:B------:R-:W1:Y:S01]  /*01d0*/  @!P3 LDC.64 R8, c[0x0][0x528] ;  /* 0x00014a00ff08bb82 */ /* 0x000e620000000a00 */
[----:B------:R-:W-:Y:S01]  /*01e0*/  IMAD.SHL.U32 R13, R187, 0x4, RZ ;  /* 0x00000004bb0d7824 */ /* 0x000fe200078e00ff */
[----:B----4-:R-:W-:-:S02]  /*01f0*/  @P2 R2UR UR18, R10 ;  /* 0x000000000a1222ca */ /* 0x010fc400000e0000 */
[----:B------:R-:W-:Y:S02]  /*0200*/  @P2 R2UR UR19, R11 ;  /* 0x000000000b1322ca */ /* 0x000fe400000e0000 */
[----:B---3--:R-:W-:-:S05]  /*0210*/  @P2 IADD3 R6, P1, PT, R4, R0, RZ ;  /* 0x0000000004062210 */ /* 0x008fca0007f3e0ff */
[----:B------:R-:W-:-:S04]  /*0220*/  @P2 IMAD.X R7, RZ, RZ, R5, P1 ;  /* 0x000000ffff072224 */ /* 0x000fc800008e0605 */
[----:B------:R-:W-:Y:S01]  /*0230*/  IMAD.U32 R14, RZ, RZ, UR18 ;  /* 0x00000012ff0e7e24 */ /* 0x000fe2000f8e00ff */
[----:B-1----:R-:W-:Y:S01]  /*0240*/  @!P3 STG.E.64 desc[UR20][R8.64+0x8], R6 ;  /* 0x000008060800b986 */ /* 0x002fe2000c101b14 */
[----:B------:R-:W-:-:S05]  /*0250*/  IMAD.U32 R15, RZ, RZ, UR19 ;  /* 0x00000013ff0f7e24 */ /* 0x000fca000f8e00ff */
[----:B------:R1:W-:Y:S04]  /*0260*/  @!P3 STG.E.64 desc[UR20][R8.64], R14 ;  /* 0x0000000e0800b986 */ /* 0x0003e8000c101b14 */
[----:B------:R-:W2:Y:S04]  /*0270*/  @P0 LDG.E R2, desc[UR20][R18.64+0x4] ;  /* 0x0000041412020981 */ /* 0x000ea8000c1e1900 */
[----:B------:R-:W3:Y:S01]  /*0280*/  @P5 LDG.E R10, desc[UR20][R18.64] ;  /* 0x00000014120a5981 */ /* 0x000ee2000c1e1900 */
[----:B------:R-:W-:-:S04]  /*0290*/  ISETP.NE.U32.AND P3, PT, RZ, UR4, PT ;  /* 0x00000004ff007c0c */ /* 0x000fc8000bf65070 */
[----:B------:R-:W-:Y:S02]  /*02a0*/  ISETP.NE.AND.EX P3, PT, RZ, UR5, PT, P3 ;  /* 0x00000005ff007c0c */ /* 0x000fe4000bf65330 */
[----:B------:R-:W-:-:S11]  /*02b0*/  SHF.R.U32.HI R4, RZ, 0x1e, R187 ;  /* 0x0000001eff047819 */ /* 0x000fd600000116bb */
[----:B-1----:R-:W-:Y:S01]  /*02c0*/  @P3 IADD3 R14, P1, PT, R13, UR4, RZ ;  /* 0x000000040d0e3c10 */ /* 0x002fe2000ff3e0ff */
[----:B------:R-:W1:Y:S03]  /*02d0*/  LDC.64 R8, c[0x0][0x468] ;  /* 0x00011a00ff087b82 */ /* 0x000e660000000a00 */
[----:B------:R-:W-:-:S05]  /*02e0*/  @P3 IADD3.X R15, PT, PT, R4, UR5, RZ, P1, !PT ;  /* 0x00000005040f3c10 */ /* 0x000fca0008ffe4ff */
[----:B------:R4:W5:Y:S01]  /*02f0*/  @P3 LDG.E R11, desc[UR20][R14.64] ;  /* 0x000000140e0b3981 */ /* 0x000962000c1e1900 */
[----:B------:R-:W-:-:S04]  /*0300*/  ISETP.NE.U32.AND P4, PT, RZ, UR6, PT ;  /* 0x00000006ff007c0c */ /* 0x000fc8000bf85070 */
[----:B------:R-:W-:Y:S01]  /*0310*/  ISETP.NE.AND.EX P4, PT, RZ, UR7, PT, P4 ;  /* 0x00000007ff007c0c */ /* 0x000fe2000bf85340 */
[----:B------:R-:W4:Y:S01]  /*0320*/  LDCU.U8 UR4, c[0x0][0x532] ;  /* 0x0000a640ff0477ac */ /* 0x000f220008000000 */
[----:B------:R-:W-:-:S11]  /*0330*/  IMAD.MOV.U32 R0, RZ, RZ, RZ ;  /* 0x000000ffff007224 */ /* 0x000fd600078e00ff */
[C---:B------:R-:W-:Y:S02]  /*0340*/  @P4 IADD3 R16, P2, PT, R13.reuse, UR6, RZ ;  /* 0x000000060d104c10 */ /* 0x040fe4000ff5e0ff */
[----:B-1----:R-:W-:Y:S02]  /*0350*/  IADD3 R12, P1, PT, R13, R8, RZ ;  /* 0x000000080d0c7210 */ /* 0x002fe40007f3e0ff */
[C---:B------:R-:W-:Y:S02]  /*0360*/  @P4 IADD3.X R17, PT, PT, R4.reuse, UR7, RZ, P2, !PT ;  /* 0x0000000704114c10 */ /* 0x040fe400097fe4ff */
[----:B----4-:R-:W-:Y:S01]  /*0370*/  ISETP.NE.AND P2, PT, RZ, UR4, PT ;  /* 0x00000004ff007c0c */ /* 0x010fe2000bf45270 */
[----:B------:R-:W-:Y:S02]  /*0380*/  IMAD.X R13, R4, 0x1, R9, P1 ;  /* 0x00000001040d7824 */ /* 0x000fe400008e0609 */
[----:B------:R1:W5:Y:S01]  /*0390*/  @P4 LDG.E R0, desc[UR20][R16.64] ;  /* 0x0000001410004981 */ /* 0x000362000c1e1900 */
[C---:B------:R-:W-:Y:S01]  /*03a0*/  ISETP.EQ.U32.AND P4, PT, R8.reuse, RZ, PT ;  /* 0x000000ff0800720c */ /* 0x040fe20003f82070 */
[----:B------:R-:W4:Y:S03]  /*03b0*/  @!P3 LDC.64 R4, c[0x0][0x488] ;  /* 0x00012200ff04bb82 */ /* 0x000f260000000a00 */
[----:B------:R-:W-:Y:S01]  /*03c0*/  ISETP.EQ.OR.EX P4, PT, R9, RZ, !P2, P4 ;  /* 0x000000ff0900720c */ /* 0x000fe20005782740 */
[----:B------:R-:W-:Y:S01]  /*03d0*/  IMAD.MOV.U32 R3, RZ, RZ, -0x1 ;  /* 0xffffffffff037424 */ /* 0x000fe200078e00ff */
[----:B------:R-:W1:Y:S11]  /*03e0*/  @!UP0 LDCU UR16, c[0x0][0x434] ;  /* 0x00008680ff1087ac */ /* 0x000e760008000800 */
[----:B------:R1:W5:Y:S01]  /*03f0*/  @!P4 LDG.E R3, desc[UR20][R12.64] ;  /* 0x000000140c03c981 */ /* 0x000362000c1e1900 */
[----:B------:R-:W-:-:S04]  /*0400*/  ISETP.NE.U32.AND P4, PT, R8, RZ, PT ;  /* 0x000000ff0800720c */ /* 0x000fc80003f85070 */
[----:B------:R-:W-:Y:S01]  /*0410*/  ISETP.NE.AND.EX P4, PT, R9, RZ, PT, P4 ;  /* 0x000000ff0900720c */ /* 0x000fe20003f85340 */
[----:B------:R-:W-:Y:S01]  /*0420*/  UMOV UR12, 0xffffffff ;  /* 0xffffffff000c7882 */ /* 0x000fe20000000000 */
[----:B----4-:R-:W-:-:S04]  /*0430*/  @!P3 ISETP.NE.U32.AND P1, PT, R4, RZ, PT ;  /* 0x000000ff0400b20c */ /* 0x010fc80003f25070 */
[----:B------:R-:W-:Y:S01]  /*0440*/  @!P3 ISETP.NE.AND.EX P1, PT, R5, RZ, PT, P1 ;  /* 0x000000ff0500b20c */ /* 0x000fe20003f25310 */
[----:B------:R-:W-:Y:S01]  /*0450*/  USHF.L.U32 UR13, UR13, 0x7, URZ ;  /* 0x000000070d0d7899 */ /* 0x000fe200080006ff */
[----:B--2---:R-:W-:Y:S02]  /*0460*/  @P0 R2UR UR4, R2 ;  /* 0x00000000020402ca */ /* 0x004fe400000e0000 */
[----:B------:R-:W2:Y:S01]  /*0470*/  @!P3 LDC R2, c[0x0][0x43c] ;  /* 0x00010f00ff02bb82 */ /* 0x000ea20000000800 */
[----:B---3--:R-:W-:-:S13]  /*0480*/  @P5 R2UR UR12, R10 ;  /* 0x000000000a0c52ca */ /* 0x008fda00000e0000 */
[----:B-1----:R-:W-:Y:S01]  /*0490*/  @UP0 UIADD3 UR16, UPT, UPT, UR4, -UR12, URZ ;  /* 0x8000000c04100290 */ /* 0x002fe2000fffe0ff */
[----:B--2---:R-:W-:Y:S02]  /*04a0*/  @!P3 SEL R5, R2, RZ, P1 ;  /* 0x000000ff0205b207 */ /* 0x004fe40000800000 */
[----:B------:R-:W1:Y:S01]  /*04b0*/  @!P4 LDC R2, c[0x0][0x438] ;  /* 0x00010e00ff02cb82 */ /* 0x000e620000000800 */
[----:B------:R-:W-:-:S06]  /*04c0*/  UISETP.GT.AND UP0, UPT, UR16, UR13, UPT ;  /* 0x0000000d1000728c */ /* 0x000fcc000bf04270 */
[----:B------:R-:W-:Y:S01]  /*04d0*/  PLOP3.LUT P0, PT, PT, PT, UP0, 0x80, 0x8 ;  /* 0x000000000008781c */ /* 0x000fe20003f0f008 */
[----:B------:R-:W-:-:S12]  /*04e0*/  @!P4 BRA `(.L_x_915) ;  /* 0x00000000000cc947 */ /* 0x000fd80003800000 */
[----:B-1----:R-:W2:Y:S02]  /*04f0*/  @P2 LDG.E R2, desc[UR20][R12.64+0x4] ;  /* 0x000004140c022981 */ /* 0x002ea4000c1e1900 */
[----:B--2--5:R-:W-:-:S06]  /*0500*/  @P2 IADD3 R2, PT, PT, R2, -R3, RZ ;  /* 0x8000000302022210 */ /* 0x024fcc0007ffe0ff */
[----:B------:R2:W5:Y:S02]  /*0510*/  @!P2 LDG.E R2, desc[UR20][R12.64] ;  /* 0x000000140c02a981 */ /* 0x000564000c1e1900 */
.L_x_915:
[----:B-----5:R-:W-:Y:S02]  /*0520*/  @P3 IADD3 R11, PT, PT, R11, -R0, RZ ;  /* 0x800000000b0b3210 */ /* 0x020fe40007ffe0ff */
[----:B-1----:R-:W-:Y:S01]  /*0530*/  @!P3 IADD3 R5, PT, PT, R5, R2, -R0 ;  /* 0x000000020505b210 */ /* 0x002fe20007ffe800 */
[----:B------:R-:W-:Y:S06]  /*0540*/  @!P0 EXIT ;  /* 0x000000000000894d */ /* 0x000fec0003800000 */
[----:B------:R-:W1:Y:S01]  /*0550*/  LDC R2, c[0x0][0x504] ;  /* 0x00014100ff027b82 */ /* 0x000e620000000800 */
[----:B------:R-:W-:Y:S01]  /*0560*/  @P3 R2UR UR15, R11 ;  /* 0x000000000b0f32ca */ /* 0x000fe200000e0000 */
[----:B------:R-:W3:Y:S01]  /*0570*/  LDCU UR14, c[0x0][0x508] ;  /* 0x0000a100ff0e77ac */ /* 0x000ee20008000800 */
[----:B------:R-:W-:-:S13]  /*0580*/  @!P3 R2UR UR15, R5 ;  /* 0x00000000050fb2ca */ /* 0x000fda00000e0000 */
[----:B------:R-:W-:Y:S01]  /*0590*/  UIADD3 UR7, UPT, UPT, UR15, 0x7f, URZ ;  /* 0x0000007f0f077890 */ /* 0x000fe2000fffe0ff */
[----:B------:R-:W-:-:S03]  /*05a0*/  IMAD.U32 R9, RZ, RZ, UR15 ;  /* 0x0000000fff097e24 */ /* 0x000fc6000f8e00ff */
[----:B------:R-:W-:Y:S02]  /*05b0*/  UIADD3 UR5, UPT, UPT, UR7, UR13, -UR16 ;  /* 0x0000000d07057290 */ /* 0x000fe4000fffe810 */
[----:B------:R-:W-:Y:S02]  /*05c0*/  USHF.R.S32.HI UR6, URZ, 0x1f, UR7 ;  /* 0x0000001fff067899 */ /* 0x000fe40008011407 */
[----:B---3--:R-:W-:Y:S01]  /*05d0*/  UIADD3 UR5, UPT, UPT, UR5, 0x80, UR14 ;  /* 0x0000008005057890 */ /* 0x008fe2000fffe00e */
[----:B-1----:R-:W-:-:S03]  /*05e0*/  VIADD R2, R2, UR16 ;  /* 0x0000001002027c36 */ /* 0x002fc60008000000 */
[----:B------:R-:W-:Y:S01]  /*05f0*/  USHF.R.S32.HI UR4, URZ, 0x1f, UR5 ;  /* 0x0000001fff047899 */ /* 0x000fe20008011405 */
[----:B------:R-:W-:Y:S01]  /*0600*/  IMAD.U32 R5, RZ, RZ, UR6 ;  /* 0x00000006ff057e24 */ /* 0x000fe2000f8e00ff */
[----:B------:R-:W-:-:S04]  /*0610*/  IADD3 R9, PT, PT, -R2, UR13, R9 ;  /* 0x0000000d02097c10 */ /* 0x000fc8000fffe109 */
[----:B------:R-:W-:Y:S01]  /*0620*/  IMAD.U32 R4, RZ, RZ, UR4 ;  /* 0x00000004ff047e24 */ /* 0x000fe2000f8e00ff */
[----:B------:R-:W-:Y:S02]  /*0630*/  SHF.R.S32.HI R8, RZ, 0x1f, R9 ;  /* 0x0000001fff087819 */ /* 0x000fe40000011409 */
[----:B------:R-:W-:Y:S02]  /*0640*/  LEA.HI R5, R5, UR7, RZ, 0x7 ;  /* 0x0000000705057c11 */ /* 0x000fe4000f8f38ff */
[----:B------:R-:W-:Y:S02]  /*0650*/  LEA.HI R8, R8, R9, RZ, 0x7 ;  /* 0x0000000908087211 */ /* 0x000fe400078f38ff */
[----:B------:R-:W-:Y:S02]  /*0660*/  LEA.HI R4, R4, UR5, RZ, 0x7 ;  /* 0x0000000504047c11 */ /* 0x000fe4000f8f38ff */
[----:B------:R-:W-:Y:S02]  /*0670*/  SHF.R.S32.HI R5, RZ, 0x7, R5 ;  /* 0x00000007ff057819 */ /* 0x000fe40000011405 */
[----:B------:R-:W-:-:S02]  /*0680*/  SHF.R.S32.HI R8, RZ, 0x7, R8 ;  /* 0x00000007ff087819 */ /* 0x000fc40000011408 */
[----:B------:R-:W-:Y:S02]  /*0690*/  SHF.R.S32.HI R4, RZ, 0x7, R4 ;  /* 0x00000007ff047819 */ /* 0x000fe40000011404 */
[----:B------:R-:W-:Y:S02]  /*06a0*/  VIMNMX R226, PT, PT, RZ, R8, !PT ;  /* 0x00000008ffe27248 */ /* 0x000fe40007fe0100 */
[----:B------:R-:W-:-:S04]  /*06b0*/  VIMNMX R37, PT, PT, R5, R4, PT ;  /* 0x0000000405257248 */ /* 0x000fc80003fe0100 */
[----:B------:R-:W-:-:S13]  /*06c0*/  ISETP.GT.AND P0, PT, R37, R226, PT ;  /* 0x000000e22500720c */ /* 0x000fda0003f04270 */
[----:B------:R-:W-:Y:S05]  /*06d0*/  @P0 BRA `(.L_x_916) ;  /* 0x0000000800ac0947 */ /* 0x000fea0003800000 */
[----:B------:R-:W1:Y:S01]  /*06e0*/  LDC.U8 R0, c[0x0][0x549] ;  /* 0x00015240ff007b82 */ /* 0x000e620000000000 */
[----:B------:R-:W-:-:S06]  /*06f0*/  UISETP.NE.AND UP0, UPT, UR12, -0x1, UPT ;  /* 0xffffffff0c00788c */ /* 0x000fcc000bf05270 */
[----:B------:R-:W-:Y:S01]  /*0700*/  PLOP3.LUT P2, PT, PT, PT, UP0, 0x80, 0x8 ;  /* 0x000000000008781c */ /* 0x000fe20003f4f008 */
[----:B------:R-:W3:Y:S08]  /*0710*/  LDC.U8 R9, c[0x0][0x548] ;  /* 0x00015200ff097b82 */ /* 0x000ef00000000000 */
[----:B------:R-:W4:Y:S01]  /*0720*/  LDC R8, c[0x0][0x434] ;  /* 0x00010d00ff087b82 */ /* 0x000f220000000800 */
[----:B-1----:R-:W-:-:S07]  /*0730*/  ISETP.NE.AND P1, PT, R0, RZ, PT ;  /* 0x000000ff0000720c */ /* 0x002fce0003f25270 */
[----:B------:R-:W1:Y:S01]  /*0740*/  @!P2 LDC.64 R6, c[0x0][0x400] ;  /* 0x00010000ff06ab82 */ /* 0x000e620000000a00 */
[----:B---3--:R-:W-:-:S07]  /*0750*/  ISETP.NE.AND P0, PT, R9, RZ, !P1 ;  /* 0x000000ff0900720c */ /* 0x008fce0004f05270 */
[----:B------:R-:W2:Y:S08]  /*0760*/  @P2 LDC.64 R4, c[0x0][0x408] ;  /* 0x00010200ff042b82 */ /* 0x000eb00000000a00 */
[----:B------:R-:W3:Y:S08]  /*0770*/  @P1 LDC.64 R2, c[0x0][0x430] ;  /* 0x00010c00ff021b82 */ /* 0x000ef00000000a00 */
[----:B------:R-:W4:Y:S01]  /*0780*/  @P1 LDC R0, c[0x0][0x430] ;  /* 0x00010c00ff001b82 */ /* 0x000f220000000800 */
[----:B-1----:R-:W-:-:S04]  /*0790*/  @!P2 IMAD.WIDE.U32 R10, R187, R6, RZ ;  /* 0x00000006bb0aa225 */ /* 0x002fc800078e00ff */
[----:B------:R-:W-:Y:S02]  /*07a0*/  @!P2 IMAD R7, R187, R7, R11 ;  /* 0x00000007bb07a224 */ /* 0x000fe400078e020b */
[----:B--2---:R-:W-:-:S04]  /*07b0*/  @P2 IMAD.WIDE.U32 R12, R4, UR12, RZ ;  /* 0x0000000c040c2c25 */ /* 0x004fc8000f8e00ff */
[----:B------:R-:W-:Y:S02]  /*07c0*/  @P2 IMAD R7, R5, UR12, R13 ;  /* 0x0000000c05072c24 */ /* 0x000fe4000f8e020d */
[----:B---3--:R-:W-:Y:S01]  /*07d0*/  @P1 IMAD R3, R2, R3, RZ ;  /* 0x0000000302031224 */ /* 0x008fe200078e02ff */
[----:B------:R-:W-:Y:S01]  /*07e0*/  @P1 MOV R2, 0x1 ;  /* 0x0000000100021802 */ /* 0x000fe20000000f00 */
[----:B------:R-:W-:Y:S06]  /*07f0*/  @P1 BRA `(.L_x_917) ;  /* 0x0000000000281947 */ /* 0x000fec0003800000 */
        /* <DEDUP_REMOVED lines=10> */
.L_x_917:
[----:B------:R-:W-:Y:S01]  /*08a0*/  UISETP.NE.AND UP0, UPT, UR12, -0x1, UPT ;  /* 0xffffffff0c00788c */ /* 0x000fe2000bf05270 */
[----:B------:R-:W1:Y:S01]  /*08b0*/  S2R R15, SR_CTAID.X ;  /* 0x00000000000f7919 */ /* 0x000e620000002500 */
[----:B----4-:R-:W-:Y:S01]  /*08c0*/  IMAD R8, R187, R8, RZ ;  /* 0x00000008bb087224 */ /* 0x010fe200078e02ff */
[----:B------:R-:W2:Y:S01]  /*08d0*/  LDCU.64 UR4, c[0x0][0x410] ;  /* 0x00008200ff0477ac */ /* 0x000ea20008000a00 */
[----:B------:R-:W-:Y:S01]  /*08e0*/  IMAD.SHL.U32 R13, R227, 0x8, RZ ;  /* 0x00000008e30d7824 */ /* 0x000fe200078e00ff */
[----:B------:R-:W-:Y:S01]  /*08f0*/  SHF.R.U32.HI R6, RZ, 0x2, R227 ;  /* 0x00000002ff067819 */ /* 0x000fe200000116e3 */
[----:B------:R-:W-:Y:S01]  /*0900*/  IMAD R9, R0, UR13, RZ ;  /* 0x0000000d00097c24 */ /* 0x000fe2000f8e02ff */
[----:B------:R-:W-:Y:S01]  /*0910*/  PLOP3.LUT P1, PT, PT, PT, UP0, 0x80, 0x8 ;  /* 0x000000000008781c */ /* 0x000fe20003f2f008 */
[----:B------:R-:W-:Y:S01]  /*0920*/  IMAD R4, R36, R3, RZ ;  /* 0x0000000324047224 */ /* 0x000fe200078e02ff */
[----:B------:R-:W-:Y:S01]  /*0930*/  UIADD3 UR13, UPT, UPT, -UR13, UR16, URZ ;  /* 0x000000100d0d7290 */ /* 0x000fe2000fffe1ff */
[----:B------:R-:W-:Y:S01]  /*0940*/  @P2 IMAD.MOV.U32 R10, RZ, RZ, R12 ;  /* 0x000000ffff0a2224 */ /* 0x000fe200078e000c */
[----:B------:R-:W-:Y:S01]  /*0950*/  SEL R8, R8, UR12, !P1 ;  /* 0x0000000c08087c07 */ /* 0x000fe2000c800000 */
[----:B------:R-:W-:Y:S01]  /*0960*/  @!P0 IMAD R4, R187, R2, R4 ;  /* 0x00000002bb048224 */ /* 0x000fe200078e0204 */
[----:B------:R-:W-:Y:S01]  /*0970*/  LOP3.LUT R13, R13, 0x18, RZ, 0xc0, !PT ;  /* 0x000000180d0d7812 */ /* 0x000fe200078ec0ff */
[----:B------:R-:W-:Y:S01]  /*0980*/  VIADD R11, R6, 0x20 ;  /* 0x00000020060b7836 */ /* 0x000fe20000000000 */
[----:B------:R-:W-:Y:S01]  /*0990*/  SHF.R.S32.HI R5, RZ, 0x1f, R8 ;  /* 0x0000001fff057819 */ /* 0x000fe20000011408 */
[----:B------:R-:W-:Y:S01]  /*09a0*/  BSSY.RECONVERGENT B0, `(.L_x_918) ;  /* 0x0000021000007945 */ /* 0x000fe20003800200 */
[----:B------:R-:W-:-:S02]  /*09b0*/  SEL R3, R8, RZ, P0 ;  /* 0x000000ff08037207 */ /* 0x000fc40000000000 */
[----:B------:R-:W-:Y:S02]  /*09c0*/  SEL R5, R5, RZ, P0 ;  /* 0x000000ff05057207 */ /* 0x000fe40000000000 */
[----:B------:R-:W-:Y:S02]  /*09d0*/  IADD3 R12, P0, PT, R13, R10, RZ ;  /* 0x0000000a0d0c7210 */ /* 0x000fe40007f1e0ff */
[C---:B------:R-:W-:Y:S02]  /*09e0*/  ISETP.GE.AND P3, PT, R6.reuse, UR13, PT ;  /* 0x0000000d06007c0c */ /* 0x040fe4000bf66270 */
[--C-:B------:R-:W-:Y:S01]  /*09f0*/  IADD3 R3, P2, P1, R9, R3, R4.reuse ;  /* 0x0000000309037210 */ /* 0x100fe2000795e004 */
[----:B------:R-:W-:Y:S01]  /*0a00*/  IMAD.X R13, RZ, RZ, R7, P0 ;  /* 0x000000ffff0d7224 */ /* 0x000fe200000e0607 */
[----:B------:R-:W-:Y:S01]  /*0a10*/  SHF.R.S32.HI R2, RZ, 0x1f, R9 ;  /* 0x0000001fff027819 */ /* 0x000fe20000011409 */
[----:B------:R-:W-:Y:S01]  /*0a20*/  VIADD R9, R6, 0x40 ;  /* 0x0000004006097836 */ /* 0x000fe20000000000 */
[----:B------:R-:W-:Y:S01]  /*0a30*/  SHF.R.S32.HI R4, RZ, 0x1f, R4 ;  /* 0x0000001fff047819 */ /* 0x000fe20000011404 */
[----:B--2---:R-:W-:Y:S01]  /*0a40*/  IMAD.WIDE.U32 R12, R36, UR4, R12 ;  /* 0x00000004240c7c25 */ /* 0x004fe2000f8e000c */
[----:B------:R-:W-:-:S02]  /*0a50*/  LOP3.LUT P6, R227, R227, 0x3, RZ, 0xc0, !PT ;  /* 0x00000003e3e37812 */ /* 0x000fc400078cc0ff */
[----:B------:R-:W-:Y:S01]  /*0a60*/  IADD3.X R2, PT, PT, R2, R5, R4, P2, P1 ;  /* 0x0000000502027210 */ /* 0x000fe200017e2404 */
[----:B------:R-:W-:Y:S01]  /*0a70*/  VIADD R5, R6, 0x60 ;  /* 0x0000006006057836 */ /* 0x000fe20000000000 */
[----:B------:R-:W-:Y:S01]  /*0a80*/  ISETP.GE.AND P0, PT, R11, UR13, PT ;  /* 0x0000000d0b007c0c */ /* 0x000fe2000bf06270 */
[----:B------:R-:W-:Y:S01]  /*0a90*/  IMAD.MOV.U32 R7, RZ, RZ, RZ ;  /* 0x000000ffff077224 */ /* 0x000fe200078e00ff */
[----:B------:R-:W-:Y:S01]  /*0aa0*/  ISETP.GE.AND P2, PT, R9, UR13, PT ;  /* 0x0000000d09007c0c */ /* 0x000fe2000bf46270 */
[----:B------:R-:W-:Y:S01]  /*0ab0*/  IMAD R37, R36, UR5, R13 ;  /* 0x0000000524257c24 */ /* 0x000fe2000f8e020d */
[----:B------:R-:W-:Y:S01]  /*0ac0*/  ISETP.GE.AND P1, PT, R5, UR13, PT ;  /* 0x0000000d05007c0c */ /* 0x000fe2000bf26270 */
[----:B-1----:R-:W-:Y:S01]  /*0ad0*/  IMAD.WIDE.U32 R14, R15, 0x80, R6 ;  /* 0x000000800f0e7825 */ /* 0x002fe200078e0006 */
        /* <DEDUP_REMOVED lines=13> */
.L_x_919:
[----:B------:R-:W-:Y:S05]  /*0bb0*/  BSYNC.RECONVERGENT B0 ;  /* 0x0000000000007941 */ /* 0x000fea0003800200 */
.L_x_918:
[----:B------:R-:W-:Y:S01]  /*0bc0*/  BSSY.RECONVERGENT B0, `(.L_x_920) ;  /* 0x0000011000007945 */ /* 0x000fe20003800200 */
[----:B------:R-:W-:Y:S02]  /*0bd0*/  ISETP.NE.OR P3, PT, R227, RZ, P1 ;  /* 0x000000ffe300720c */ /* 0x000fe40000f65670 */
[----:B------:R-:W-:Y:S01]  /*0be0*/  ISETP.GE.OR P6, PT, R6, UR13, P6 ;  /* 0x0000000d06007c0c */ /* 0x000fe2000b7c6670 */
        /* <DEDUP_REMOVED lines=14> */
.L_x_921:
[----:B------:R-:W-:Y:S05]  /*0cd0*/  BSYNC.RECONVERGENT B0 ;  /* 0x0000000000007941 */ /* 0x000fea0003800200 */
.L_x_920:
        /* <DEDUP_REMOVED lines=15> */
.L_x_923:
[----:B------:R-:W-:Y:S05]  /*0dd0*/  BSYNC.RECONVERGENT B0 ;  /* 0x0000000000007941 */ /* 0x000fea0003800200 */
.L_x_922:
[----:B------:R-:W-:Y:S04]  /*0de0*/  BSSY.RECONVERGENT B0, `(.L_x_924) ;  /* 0x000000f000007945 */ /* 0x000fe80003800200 */
[----:B------:R-:W-:Y:S05]  /*0df0*/  @P1 BRA `(.L_x_925) ;  /* 0x0000000000341947 */ /* 0x000fea0003800000 */
        /* <DEDUP_REMOVED lines=13> */
.L_x_925:
[----:B------:R-:W-:Y:S05]  /*0ed0*/  BSYNC.RECONVERGENT B0 ;  /* 0x0000000000007941 */ /* 0x000fea0003800200 */
.L_x_924:
[----:B------:R-:W-:Y:S04]  /*0ee0*/  BSSY.RECONVERGENT B0, `(.L_x_926) ;  /* 0x000000a000007945 */ /* 0x000fe80003800200 */
[----:B------:R-:W-:Y:S05]  /*0ef0*/  @P6 BRA `(.L_x_927) ;  /* 0x0000000000206947 */ /* 0x000fea0003800000 */
[----:B------:R-:W5:Y:S01]  /*0f00*/  LDCU.64 UR4, c[0x0][0x420] ;  /* 0x00008400ff0477ac */ /* 0x000f620008000a00 */
[----:B------:R-:W-:Y:S02]  /*0f10*/  IMAD R4, R6, R0, RZ ;  /* 0x0000000006047224 */ /* 0x000fe400078e02ff */
[----:B----4-:R-:W-:-:S03]  /*0f20*/  IMAD.MOV.U32 R13, RZ, RZ, 0x7f800000 ;  /* 0x7f800000ff0d7424 */ /* 0x010fc600078e00ff */
[----:B------:R-:W-:-:S04]  /*0f30*/  IADD3 R7, P0, PT, R4, R3, RZ ;  /* 0x0000000304077210 */ /* 0x000fc80007f1e0ff */
[----:B------:R-:W-:Y:S02]  /*0f40*/  LEA.HI.X.SX32 R4, R4, R2, 0x1, P0 ;  /* 0x0000000204047211 */ /* 0x000fe400000f0eff */
[----:B-----5:R-:W-:-:S04]  /*0f50*/  LEA R6, P0, R7, UR4, 0x2 ;  /* 0x0000000407067c11 */ /* 0x020fc8000f8010ff */
[----:B------:R-:W-:-:S05]  /*0f60*/  LEA.HI.X R7, R7, UR5, R4, 0x2, P0 ;  /* 0x0000000507077c11 */ /* 0x000fca00080f1404 */
[----:B------:R4:W-:Y:S04]  /*0f70*/  STG.E desc[UR20][R6.64], R13 ;  /* 0x0000000d06007986 */ /* 0x0009e8000c101914 */
.L_x_927:
[----:B------:R-:W-:Y:S05]  /*0f80*/  BSYNC.RECONVERGENT B0 ;  /* 0x0000000000007941 */ /* 0x000fea0003800200 */
.L_x_926:
[----:B------:R-:W-:Y:S04]  /*0f90*/  BSSY.RECONVERGENT B0, `(.L_x_928) ;  /* 0x000000a000007945 */ /* 0x000fe80003800200 */
[----:B------:R-:W-:Y:S05]  /*0fa0*/  @P5 BRA `(.L_x_929) ;  /* 0x0000000000205947 */ /* 0x000fea0003800000 */
[----:B------:R-:W5:Y:S01]  /*0fb0*/  LDCU.64 UR4, c[0x0][0x420] ;  /* 0x00008400ff0477ac */ /* 0x000f620008000a00 */
[----:B------:R-:W-:Y:S02]  /*0fc0*/  IMAD R4, R11, R0, RZ ;  /* 0x000000000b047224 */ /* 0x000fe400078e02ff */
[----:B------:R-:W-:-:S03]  /*0fd0*/  IMAD.MOV.U32 R11, RZ, RZ, 0x7f800000 ;  /* 0x7f800000ff0b7424 */ /* 0x000fc600078e00ff */
[----:B----4-:R-:W-:-:S04]  /*0fe0*/  IADD3 R7, P0, PT, R4, R3, RZ ;  /* 0x0000000304077210 */ /* 0x010fc80007f1e0ff */
[----:B------:R-:W-:Y:S02]  /*0ff0*/  LEA.HI.X.SX32 R4, R4, R2, 0x1, P0 ;  /* 0x0000000204047211 */ /* 0x000fe400000f0eff */
[----:B-----5:R-:W-:-:S04]  /*1000*/  LEA R6, P0, R7, UR4, 0x2 ;  /* 0x0000000407067c11 */ /* 0x020fc8000f8010ff */
[----:B------:R-:W-:-:S05]  /*1010*/  LEA.HI.X R7, R7, UR5, R4, 0x2, P0 ;  /* 0x0000000507077c11 */ /* 0x000fca00080f1404 */
[----:B------:R4:W-:Y:S04]  /*1020*/  STG.E desc[UR20][R6.64], R11 ;  /* 0x0000000b06007986 */ /* 0x0009e8000c101914 */
.L_x_929:
[----:B------:R-:W-:Y:S05]  /*1030*/  BSYNC.RECONVERGENT B0 ;  /* 0x0000000000007941 */ /* 0x000fea0003800200 */
.L_x_928:
        /* <DEDUP_REMOVED lines=10> */
.L_x_931:
[----:B------:R-:W-:Y:S05]  /*10e0*/  BSYNC.RECONVERGENT B0 ;  /* 0x0000000000007941 */ /* 0x000fea0003800200 */
.L_x_930:
        /* <DEDUP_REMOVED lines=10> */
.L_x_916:
[----:B------:R-:W-:Y:S01]  /*1190*/  UISETP.NE.AND UP0, UPT, UR12, -0x1, UPT ;  /* 0xffffffff0c00788c */ /* 0x000fe2000bf05270 */
[----:B------:R-:W-:-:S05]  /*11a0*/  ISETP.NE.AND P2, PT, R3, -0x1, PT ;  /* 0xffffffff0300780c */ /* 0x000fca0003f45270 */
[----:B------:R-:W-:-:S13]  /*11b0*/  PLOP3.LUT P0, PT, PT, PT, UP0, 0x80, 0x8 ;  /* 0x000000000008781c */ /* 0x000fda0003f0f008 */
[----:B------:R-:W1:Y:S08]  /*11c0*/  @!P0 LDC.64 R8, c[0x0][0x398] ;  /* 0x0000e600ff088b82 */ /* 0x000e700000000a00 */
[----:B------:R-:W2:Y:S01]  /*11d0*/  @P0 LDC.64 R4, c[0x0][0x3b0] ;  /* 0x0000ec00ff040b82 */ /* 0x000ea20000000a00 */
[----:B-1----:R-:W-:-:S04]  /*11e0*/  @!P0 IMAD.WIDE.U32 R10, R187, R8, RZ ;  /* 0x00000008bb0a8225 */ /* 0x002fc800078e00ff */
[----:B--2---:R-:W-:-:S04]  /*11f0*/  @P0 IMAD.WIDE.U32 R12, R4, UR12, RZ ;  /* 0x0000000c040c0c25 */ /* 0x004fc8000f8e00ff */
[----:B------:R-:W-:Y:S01]  /*1200*/  @!P0 IMAD R4, R187, R9, R11 ;  /* 0x00000009bb048224 */ /* 0x000fe200078e020b */
[----:B------:R-:W-:Y:S01]  /*1210*/  @!P0 MOV R11, R10 ;  /* 0x0000000a000b8202 */ /* 0x000fe20000000f00 */
        /* <DEDUP_REMOVED lines=15> */
.L_x_932:
[----:B------:R-:W1:Y:S01]  /*1310*/  LDC.64 R208, c[0x0][0x3b8] ;  /* 0x0000ee00ffd07b82 */ /* 0x000e620000000a00 */
[----:B------:R-:W-:-:S05]  /*1320*/  IADD3 R18, PT, PT, R0, R3, RZ ;  /* 0x0000000300127210 */ /* 0x000fca0007ffe0ff */
[C---:B-1----:R-:W-:Y:S02]  /*1330*/  IMAD R8, R18.reuse, R209, RZ ;  /* 0x000000d112087224 */ /* 0x042fe400078e02ff */
[----:B------:R-:W-:-:S05]  /*1340*/  IMAD.WIDE.U32 R18, R18, R208, RZ ;  /* 0x000000d012127225 */ /* 0x000fca00078e00ff */
[----:B------:R-:W-:Y:S02]  /*1350*/  IADD3 R8, PT, PT, R19, R8, RZ ;  /* 0x0000000813087210 */ /* 0x000fe40007ffe0ff */
.L_x_933:
        /* <DEDUP_REMOVED lines=18> */
[----:B------:R-:W-:Y:S02]  /*1480*/  ISETP.NE.AND P1, PT, R5, RZ, PT ;  /* 0x000000ff0500720c */ /* 0x000fe40003f25270 */
[----:B------:R-:W-:Y:S02]  /*1490*/  ISETP.GE.U32.AND P3, PT, R9, R12, PT ;  /* 0x0000000c0900720c */ /* 0x000fe40003f66070 */
[----:B------:R-:W-:-:S04]  /*14a0*/  LOP3.LUT R9, R36, R5, RZ, 0x3c, !PT ;  /* 0x0000000524097212 */ /* 0x000fc800078e3cff */
[----:B------:R-:W-:-:S07]  /*14b0*/  ISETP.GE.AND P0, PT, R9, RZ, PT ;  /* 0x000000ff0900720c */ /* 0x000fce0003f06270 */
[----:B------:R-:W-:-:S06]  /*14c0*/  @P3 VIADD R40, R40, 0x1 ;  /* 0x0000000128283836 */ /* 0x000fcc0000000000 */
        /* <DEDUP_REMOVED lines=15> */
.L_x_934:
[----:B------:R-:W1:Y:S01]  /*15c0*/  LDC.64 R38, c[0x0][0x3c0] ;  /* 0x0000f000ff267b82 */ /* 0x000e620000000a00 */
[----:B------:R-:W-:-:S05]  /*15d0*/  IADD3 R0, PT, PT, R0, R3, RZ ;  /* 0x0000000300007210 */ /* 0x000fca0007ffe0ff */
[C---:B-1----:R-:W-:Y:S02]  /*15e0*/  IMAD R9, R0.reuse, R39, RZ ;  /* 0x0000002700097224 */ /* 0x042fe400078e02ff */
[----:B------:R-:W-:-:S05]  /*15f0*/  IMAD.WIDE.U32 R14, R0, R38, RZ ;  /* 0x00000026000e7225 */ /* 0x000fca00078e00ff */
[----:B------:R-:W-:-:S07]  /*1600*/  IADD3 R9, PT, PT, R15, R9, RZ ;  /* 0x000000090f097210 */ /* 0x000fce0007ffe0ff */
.L_x_935:
[----:B------:R-:W-:Y:S01]  /*1610*/  UIADD3 UR17, UPT, UPT, -UR13, UR16, URZ ;  /* 0x000000100d117290 */ /* 0x000fe2000fffe1ff */
[----:B------:R-:W-:Y:S01]  /*1620*/  SHF.R.U32.HI R230, RZ, 0x2, R227 ;  /* 0x00000002ffe67819 */ /* 0x000fe200000116e3 */
[----:B------:R-:W-:Y:S01]  /*1630*/  IMAD.SHL.U32 R228, R227, 0x8, RZ ;  /* 0x00000008e3e47824 */ /* 0x000fe200078e00ff */
[----:B------:R-:W1:Y:S01]  /*1640*/  S2R R35, SR_CTAID.X ;  /* 0x0000000000237919 */ /* 0x000e620000002500 */
[----:B------:R-:W2:Y:S01]  /*1650*/  LDCU.128 UR4, c[0x0][0x3d0] ;  /* 0x00007a00ff0477ac */ /* 0x000ea20008000c00 */
[----:B------:R-:W-:Y:S01]  /*1660*/  SHF.R.S32.HI R3, RZ, 0x1f, R40 ;  /* 0x0000001fff037819 */ /* 0x000fe20000011428 */
[C---:B------:R-:W-:Y:S01]  /*1670*/  VIADD R17, R230.reuse, 0x20 ;  /* 0x00000020e6117836 */ /* 0x040fe20000000000 */
[----:B------:R-:W-:Y:S01]  /*1680*/  ISETP.GE.AND P6, PT, R230, UR17, PT ;  /* 0x00000011e6007c0c */ /* 0x000fe2000bfc6270 */
[----:B------:R-:W3:Y:S01]  /*1690*/  LDCU.64 UR8, c[0x0][0x3c8] ;  /* 0x00007900ff0877ac */ /* 0x000ee20008000a00 */
[----:B------:R-:W-:Y:S01]  /*16a0*/  LOP3.LUT R10, R228, 0x18, RZ, 0xc0, !PT ;  /* 0x00000018e40a7812 */ /* 0x000fe200078ec0ff */
[----:B------:R-:W-:Y:S01]  /*16b0*/  VIADD R16, R230, 0x40 ;  /* 0x00000040e6107836 */ /* 0x000fe20000000000 */
[----:B------:R-:W-:Y:S01]  /*16c0*/  LOP3.LUT R12, R228, 0xd8, RZ, 0xc0, !PT ;  /* 0x000000d8e40c7812 */ /* 0x000fe200078ec0ff */
[----:B------:R-:W4:Y:S01]  /*16d0*/  LDCU.64 UR10, c[0x0][0x388] ;  /* 0x00007100ff0a77ac */ /* 0x000f220008000a00 */
[----:B------:R-:W-:Y:S01]  /*16e0*/  IADD3 R18, P3, PT, R10, R18, RZ ;  /* 0x000000120a127210 */ /* 0x000fe20007f7e0ff */
[----:B------:R-:W-:Y:S01]  /*16f0*/  VIADD R0, R230, 0x60 ;  /* 0x00000060e6007836 */ /* 0x000fe20000000000 */
[C---:B------:R-:W-:Y:S01]  /*1700*/  IADD3 R14, P1, PT, R10.reuse, R14, RZ ;  /* 0x0000000e0a0e7210 */ /* 0x040fe20007f3e0ff */
[----:B------:R-:W-:Y:S01]  /*1710*/  IMAD.MOV.U32 R231, RZ, RZ, RZ ;  /* 0x000000ffffe77224 */ /* 0x000fe200078e00ff */
[----:B------:R-:W-:Y:S01]  /*1720*/  ISETP.GE.AND P2, PT, R17, UR17, PT ;  /* 0x0000001111007c0c */ /* 0x000fe2000bf46270 */
[----:B------:R-:W-:Y:S01]  /*1730*/  IMAD.X R19, RZ, RZ, R8, P3 ;  /* 0x000000ffff137224 */ /* 0x000fe200018e0608 */
[----:B------:R-:W-:Y:S01]  /*1740*/  IADD3 R10, P0, PT, R10, R11, RZ ;  /* 0x0000000b0a0a7210 */ /* 0x000fe20007f1e0ff */
[----:B------:R-:W-:Y:S01]  /*1750*/  IMAD.X R15, RZ, RZ, R9, P1 ;  /* 0x000000ffff0f7224 */ /* 0x000fe200008e0609 */
[----:B------:R-:W-:Y:S01]  /*1760*/  LOP3.LUT R5, R12, 0x18, R227, 0x78, !PT ;  /* 0x000000180c057812 */ /* 0x000fe200078e78e3 */
[----:B------:R-:W5:Y:S01]  /*1770*/  @!P6 LDC.64 R8, c[0x0][0x3b0] ;  /* 0x0000ec00ff08eb82 */ /* 0x000f620000000a00 */
[----:B------:R-:W-:Y:S01]  /*1780*/  IMAD.WIDE.U32 R12, R230, R208, R18 ;  /* 0x000000d0e60c7225 */ /* 0x000fe200078e0012 */
[----:B------:R-:W-:Y:S01]  /*1790*/  ISETP.GE.AND P5, PT, R16, UR17, PT ;  /* 0x0000001110007c0c */ /* 0x000fe2000bfa6270 */
[----:B------:R-:W5:Y:S01]  /*17a0*/  S2R R214, SR_CTAID.X ;  /* 0x0000000000d67919 */ /* 0x000f620000002500 */
[----:B------:R-:W-:Y:S01]  /*17b0*/  LOP3.LUT R228, R5, 0x1f20, R228, 0xf8, !PT ;  /* 0x00001f2005e47812 */ /* 0x000fe200078ef8e4 */
[----:B------:R-:W-:Y:S01]  /*17c0*/  IMAD.X R11, RZ, RZ, R4, P0 ;  /* 0x000000ffff0b7224 */ /* 0x000fe200000e0604 */
[----:B------:R-:W-:Y:S01]  /*17d0*/  ISETP.GE.AND P4, PT, R0, UR17, PT ;  /* 0x0000001100007c0c */ /* 0x000fe2000bf86270 */
[----:B--2---:R-:W-:Y:S01]  /*17e0*/  IMAD R5, R3, UR4, RZ ;  /* 0x0000000403057c24 */ /* 0x004fe2000f8e02ff */
[----:B------:R-:W2:Y:S01]  /*17f0*/  S2UR UR22, SR_CgaCtaId ;  /* 0x00000000001679c3 */ /* 0x000ea20000008800 */
[----:B------:R-:W-:Y:S01]  /*1800*/  IMAD R13, R230, R209, R13 ;  /* 0x000000d1e60d7224 */ /* 0x000fe200078e020d */
[----:B------:R-:W-:Y:S01]  /*1810*/  SHF.L.U64.HI R210, R208, 0x5, R209 ;  /* 0x00000005d0d27819 */ /* 0x000fe200000102d1 */
[----:B---3--:R-:W-:Y:S01]  /*1820*/  IMAD.WIDE.U32 R28, R36, UR8, R10 ;  /* 0x00000008241c7c25 */ /* 0x008fe2000f8e000a */
[----:B------:R-:W-:-:S03]  /*1830*/  UIADD3 UR14, UPT, UPT, UR15, UR14, -UR16 ;  /* 0x0000000e0f0e7290 */ /* 0x000fc6000fffe810 */
[----:B------:R-:W-:Y:S01]  /*1840*/  IMAD.WIDE.U32 R14, R230, R38, R14 ;  /* 0x00000026e60e7225 */ /* 0x000fe200078e000e */
[----:B------:R-:W3:Y:S03]  /*1850*/  @!P6 LDC.64 R10, c[0x0][0x380] ;  /* 0x0000e000ff0aeb82 */ /* 0x000ee60000000a00 */
[C---:B------:R-:W-:Y:S01]  /*1860*/  IMAD R224, R40.reuse, UR5, R5 ;  /* 0x0000000528e07c24 */ /* 0x040fe2000f8e0205 */
[----:B------:R-:W3:Y:S01]  /*1870*/  LDCU UR5, c[0x0][0x3e0] ;  /* 0x00007c00ff0577ac */ /* 0x000ee20008000800 */
[----:B------:R-:W-:-:S03]  /*1880*/  IMAD.WIDE.U32 R12, R40, UR4, R12 ;  /* 0x00000004280c7c25 */ /* 0x000fc6000f8e000c */
[----:B------:R-:W3:Y:S01]  /*1890*/  @!P2 LDC.64 R4, c[0x0][0x3b0] ;  /* 0x0000ec00ff04ab82 */ /* 0x000ee20000000a00 */
[----:B------:R-:W-:Y:S01]  /*18a0*/  IMAD R15, R230, R39, R15 ;  /* 0x00000027e60f7224 */ /* 0x000fe200078e020f */
[C---:B----4-:R-:W-:Y:S01]  /*18b0*/  LEA R225, P0, R12.reuse, UR10, 0x1 ;  /* 0x0000000a0ce17c11 */ /* 0x050fe2000f8008ff */
[----:B------:R-:W-:Y:S01]  /*18c0*/  IMAD R3, R3, UR6, RZ ;  /* 0x0000000603037c24 */ /* 0x000fe2000f8e02ff */
[----:B------:R-:W-:Y:S01]  /*18d0*/  UMOV UR4, 0x400 ;  /* 0x0000040000047882 */ /* 0x000fe20000000000 */
[----:B------:R-:W-:Y:S02]  /*18e0*/  IMAD.IADD R224, R13, 0x1, R224 ;  /* 0x000000010de07824 */ /* 0x000fe400078e02e0 */
[----:B-1----:R-:W-:Y:S01]  /*18f0*/  IMAD.WIDE.U32 R34, R35, 0x80, R230 ;  /* 0x0000008023227825 */ /* 0x002fe200078e00e6 */
[----:B--2---:R-:W-:Y:S02]  /*1900*/  ULEA UR4, UR22, UR4, 0x18 ;  /* 0x0000000416047291 */ /* 0x004fe4000f8ec0ff */
[----:B------:R-:W-:Y:S01]  /*1910*/  LEA.HI.X R224, R12, UR11, R224, 0x1, P0 ;  /* 0x0000000b0ce07c11 */ /* 0x000fe200080f0ce0 */
[C---:B------:R-:W-:Y:S01]  /*1920*/  IMAD R222, R40.reuse, UR7, R3 ;  /* 0x0000000728de7c24 */ /* 0x040fe2000f8e0203 */
[----:B------:R-:W1:Y:S01]  /*1930*/  @!P5 LDC.64 R12, c[0x0][0x3b0] ;  /* 0x0000ec00ff0cdb82 */ /* 0x000e620000000a00 */
[----:B------:R-:W-:Y:S01]  /*1940*/  IMAD.WIDE.U32 R40, R40, UR6, R14 ;  /* 0x0000000628287c25 */ /* 0x000fe2000f8e000e */
[C---:B------:R-:W-:Y:S01]  /*1950*/  @!P2 IADD3 R26, P3, PT, R34.reuse, 0x20, RZ ;  /* 0x00000020221aa810 */ /* 0x040fe20007f7e0ff */
[----:B------:R-:W-:Y:S01]  /*1960*/  UIADD3 UR6, UPT, UPT, UR18, -0x61c88647, URZ ;  /* 0x9e3779b912067890 */ /* 0x000fe2000fffe0ff */
[C---:B------:R-:W-:Y:S01]  /*1970*/  @!P5 IADD3 R20, P1, PT, R34.reuse, 0x40, RZ ;  /* 0x000000402214d810 */ /* 0x040fe20007f3e0ff */
[----:B-----5:R-:W-:Y:S01]  /*1980*/  @!P6 IMAD R30, R35, R8, RZ ;  /* 0x00000008231ee224 */ /* 0x020fe200078e02ff */
[----:B------:R-:W-:Y:S01]  /*1990*/  @!P4 IADD3 R18, P0, PT, R34, 0x60, RZ ;  /* 0x000000602212c810 */ /* 0x000fe20007f1e0ff */
[----:B------:R-:W-:Y:S01]  /*19a0*/  IMAD R29, R36, UR9, R29 ;  /* 0x00000009241d7c24 */ /* 0x000fe2000f8e021d */
[----:B------:R-:W2:Y:S01]  /*19b0*/  @!P2 LDC.64 R14, c[0x0][0x380] ;  /* 0x0000e000ff0eab82 */ /* 0x000ea20000000a00 */
[----:B------:R-:W-:Y:S01]  /*19c0*/  @!P6 IMAD R30, R34, R9, R30 ;  /* 0x00000009221ee224 */ /* 0x000fe200078e021e */
[----:B------:R-:W4:Y:S01]  /*19d0*/  LDCU.64 UR8, c[0x0][0x390] ;  /* 0x00007200ff0877ac */ /* 0x000f220008000a00 */
[--C-:B------:R-:W-:Y:S01]  /*19e0*/  @!P2 IMAD.X R21, RZ, RZ, R35.reuse, P3 ;  /* 0x000000ffff15a224 */ /* 0x100fe200018e0623 */
[----:B------:R-:W-:Y:S01]  /*19f0*/  LEA R228, R228, UR4, 0x1 ;  /* 0x00000004e4e47c11 */ /* 0x000fe2000f8e08ff */
[----:B------:R-:W-:-:S02]  /*1a00*/  @!P5 IMAD.X R3, RZ, RZ, R35, P1 ;  /* 0x000000ffff03d224 */ /* 0x000fc400008e0623 */
[----:B------:R-:W-:Y:S02]  /*1a10*/  @!P4 IMAD.X R19, RZ, RZ, R35, P0 ;  /* 0x000000ffff13c224 */ /* 0x000fe400000e0623 */
[--C-:B------:R-:W-:Y:S02]  /*1a20*/  @!P6 IMAD.WIDE.U32 R34, R34, R8, R28.reuse ;  /* 0x000000082222e225 */ /* 0x100fe400078e001c */
[----:B------:R-:W5:Y:S02]  /*1a30*/  @!P4 LDC.64 R8, c[0x0][0x3b0] ;  /* 0x0000ec00ff08cb82 */ /* 0x000f640000000a00 */
[--C-:B------:R-:W-:Y:S02]  /*1a40*/  @!P2 IMAD.MOV.U32 R32, RZ, RZ, R28.reuse ;  /* 0x000000ffff20a224 */ /* 0x100fe400078e001c */
[--C-:B------:R-:W-:Y:S02]  /*1a50*/  @!P5 IMAD.MOV.U32 R24, RZ, RZ, R28.reuse ;  /* 0x000000ffff18d224 */ /* 0x100fe400078e001c */
[----:B------:R-:W-:Y:S01]  /*1a60*/  @!P4 IMAD.MOV.U32 R22, RZ, RZ, R28 ;  /* 0x000000ffff16c224 */ /* 0x000fe200078e001c */
[----:B---3--:R-:W-:Y:S01]  /*1a70*/  @!P6 LEA R28, P0, R34, R10, 0x1 ;  /* 0x0000000a221ce211 */ /* 0x008fe200078008ff */
[----:B------:R-:W-:Y:S01]  /*1a80*/  @!P6 IMAD.IADD R30, R35, 0x1, R30 ;  /* 0x00000001231ee824 */ /* 0x000fe200078e021e */
[----:B----4-:R-:W-:Y:S01]  /*1a90*/  LEA R223, P1, R40, UR8, 0x1 ;  /* 0x0000000828df7c11 */ /* 0x010fe2000f8208ff */
[----:B------:R-:W-:-:S02]  /*1aa0*/  @!P2 IMAD.MOV.U32 R33, RZ, RZ, R29 ;  /* 0x000000ffff21a224 */ /* 0x000fc400078e001d */
[-C--:B------:R-:W-:Y:S02]  /*1ab0*/  @!P2 IMAD R21, R21, R4.reuse, RZ ;  /* 0x000000041515a224 */ /* 0x080fe400078e02ff */
[--C-:B------:R-:W-:Y:S02]  /*1ac0*/  @!P5 IMAD.MOV.U32 R25, RZ, RZ, R29.reuse ;  /* 0x000000ffff19d224 */ /* 0x100fe400078e001d */
[----:B------:R-:W-:Y:S01]  /*1ad0*/  @!P4 IMAD.MOV.U32 R23, RZ, RZ, R29 ;  /* 0x000000ffff17c224 */ /* 0x000fe200078e001d */
[----:B------:R-:W-:Y:S01]  /*1ae0*/  @!P6 LEA.HI.X R29, R34, R11, R30, 0x1, P0 ;  /* 0x0000000b221de211 */ /* 0x000fe200000f0c1e */
[C---:B------:R-:W-:Y:S01]  /*1af0*/  @!P2 IMAD R21, R26.reuse, R5, R21 ;  /* 0x000000051a15a224 */ /* 0x040fe200078e0215 */
[----:B------:R-:W3:Y:S01]  /*1b00*/  @!P5 LDC.64 R10, c[0x0][0x380] ;  /* 0x0000e000ff0adb82 */ /* 0x000ee20000000a00 */
[----:B------:R-:W-:Y:S02]  /*1b10*/  @!P2 IMAD.WIDE.U32 R32, R26, R4, R32 ;  /* 0x000000041a20a225 */ /* 0x000fe400078e0020 */
[----:B------:R-:W-:Y:S01]  /*1b20*/  @!PT LDS RZ, [RZ] ;  /* 0x00000000fffff984 */ /* 0x000fe20000000800 */
[----:B------:R-:W-:Y:S01]  /*1b30*/  @!PT LDS RZ, [RZ] ;  /* 0x00000000fffff984 */ /* 0x000fe20000000800 */
[----:B------:R-:W-:Y:S01]  /*1b40*/  @!PT LDS RZ, [RZ] ;  /* 0x00000000fffff984 */ /* 0x000fe20000000800 */
[----:B------:R-:W-:Y:S02]  /*1b50*/  @!P6 LDGSTS.E.BYPASS.LTC128B.128 [R228], desc[UR20][R28.64] ;  /* 0x000000001ce4efae */ /* 0x000fe4000b981a14 */
[----:B------:R-:W-:Y:S01]  /*1b60*/  @!P2 IMAD.IADD R21, R33, 0x1, R21 ;  /* 0x000000012115a824 */ /* 0x000fe200078e0215 */
[C---:B--2---:R-:W-:Y:S01]  /*1b70*/  @!P2 LEA R26, P0, R32.reuse, R14, 0x1 ;  /* 0x0000000e201aa211 */ /* 0x044fe200078008ff */
[----:B-1----:R-:W-:Y:S01]  /*1b80*/  @!P5 IMAD R14, R3, R12, RZ ;  /* 0x0000000c030ed224 */ /* 0x002fe200078e02ff */
[----:B------:R-:W1:Y:S01]  /*1b90*/  @!P4 LDC.64 R4, c[0x0][0x380] ;  /* 0x0000e000ff04cb82 */ /* 0x000e620000000a00 */
[----:B------:R-:W-:Y:S01]  /*1ba0*/  VIADD R3, R37, 0xffffffff ;  /* 0xffffffff25037836 */ /* 0x000fe20000000000 */
[----:B------:R-:W-:Y:S01]  /*1bb0*/  @!P2 LEA.HI.X R27, R32, R15, R21, 0x1, P0 ;  /* 0x0000000f201ba211 */ /* 0x000fe200000f0c15 */
[----:B------:R-:W-:-:S02]  /*1bc0*/  IMAD.MOV.U32 R30, RZ, RZ, -0x80 ;  /* 0xffffff80ff1e7424 */ /* 0x000fc400078e00ff */
[----:B-----5:R-:W-:Y:S02]  /*1bd0*/  @!P4 IMAD R19, R19, R8, RZ ;  /* 0x000000081313c224 */ /* 0x020fe400078e02ff */
[----:B------:R-:W-:Y:S01]  /*1be0*/  IMAD R15, R3, R30, UR15 ;  /* 0x0000000f030f7e24 */ /* 0x000fe2000f8e021e */
[----:B------:R-:W-:Y:S01]  /*1bf0*/  @!P2 LDGSTS.E.BYPASS.LTC128B.128 [R228+0x800], desc[UR20][R26.64] ;  /* 0x008000001ae4afae */ /* 0x000fe2000b981a14 */
[----:B------:R-:W-:Y:S02]  /*1c00*/  IMAD.IADD R222, R41, 0x1, R222 ;  /* 0x0000000129de7824 */ /* 0x000fe400078e02de */
[----:B------:R-:W-:Y:S01]  /*1c10*/  @!P5 IMAD.WIDE.U32 R24, R20, R12, R24 ;  /* 0x0000000c1418d225 */ /* 0x000fe200078e0018 */
[-C--:B------:R-:W-:Y:S02]  /*1c20*/  ISETP.GE.AND P6, PT, R230, R15.reuse, PT ;  /* 0x0000000fe600720c */ /* 0x080fe40003fc6270 */
[----:B------:R-:W-:Y:S01]  /*1c30*/  ISETP.GE.AND P3, PT, R17, R15, PT ;  /* 0x0000000f1100720c */ /* 0x000fe20003f66270 */
[----:B------:R-:W-:Y:S01]  /*1c40*/  @!P5 IMAD R13, R20, R13, R14 ;  /* 0x0000000d140dd224 */ /* 0x000fe200078e020e */
[C---:B------:R-:W-:Y:S01]  /*1c50*/  SHF.L.U64.HI R12, R208.reuse, 0x7, R209 ;  /* 0x00000007d00c7819 */ /* 0x040fe200000102d1 */
[----:B------:R-:W-:Y:S01]  /*1c60*/  IMAD.SHL.U32 R14, R208, 0x80, RZ ;  /* 0x00000080d00e7824 */ /* 0x000fe200078e00ff */
[----:B------:R-:W-:Y:S01]  /*1c70*/  LEA.HI.X R222, R40, UR9, R222, 0x1, P1 ;  /* 0x0000000928de7c11 */ /* 0x000fe200088f0cde */
[----:B------:R-:W-:Y:S01]  /*1c80*/  @!P4 IMAD R9, R18, R9, R19 ;  /* 0x000000091209c224 */ /* 0x000fe200078e0213 */
[----:B---3--:R-:W-:Y:S01]  /*1c90*/  @!P5 LEA R10, P1, R24, R10, 0x1 ;  /* 0x0000000a180ad211 */ /* 0x008fe200078208ff */
[----:B------:R-:W-:Y:S01]  /*1ca0*/  @!P4 IMAD.WIDE.U32 R22, R18, R8, R22 ;  /* 0x000000081216c225 */ /* 0x000fe200078e0016 */
[----:B------:R-:W-:-:S03]  /*1cb0*/  ISETP.GE.AND P2, PT, R16, R15, PT ;  /* 0x0000000f1000720c */ /* 0x000fc60003f46270 */
[----:B------:R-:W-:Y:S01]  /*1cc0*/  @!P5 IMAD.IADD R13, R25, 0x1, R13 ;  /* 0x00000001190dd824 */ /* 0x000fe200078e020d */
[----:B-1----:R-:W-:Y:S01]  /*1cd0*/  @!P4 LEA R4, P0, R22, R4, 0x1 ;  /* 0x000000041604c211 */ /* 0x002fe200078008ff */
[-C--:B------:R-:W-:Y:S02]  /*1ce0*/  IMAD R12, R12, R3.reuse, RZ ;  /* 0x000000030c0c7224 */ /* 0x080fe400078e02ff */
[----:B------:R-:W-:Y:S01]  /*1cf0*/  IMAD.WIDE.U32 R18, R14, R3, RZ ;  /* 0x000000030e127225 */ /* 0x000fe200078e00ff */
[----:B------:R-:W-:-:S03]  /*1d00*/  @!P5 LEA.HI.X R11, R24, R11, R13, 0x1, P1 ;  /* 0x0000000b180bd211 */ /* 0x000fc600008f0c0d */
[----:B------:R-:W-:Y:S01]  /*1d10*/  @!P4 IMAD.IADD R9, R23, 0x1, R9 ;  /* 0x000000011709c824 */ /* 0x000fe200078e0209 */
[----:B------:R-:W-:Y:S01]  /*1d20*/  @!P6 LEA R20, P1, R18, R225, 0x1 ;  /* 0x000000e11214e211 */ /* 0x000fe200078208ff */
[----:B------:R-:W-:Y:S01]  /*1d30*/  IMAD.SHL.U32 R211, R208, 0x20, RZ ;  /* 0x00000020d0d37824 */ /* 0x000fe200078e00ff */
[----:B------:R1:W-:Y:S01]  /*1d40*/  @!P5 LDGSTS.E.BYPASS.LTC128B.128 [R228+0x1000], desc[UR20][R10.64] ;  /* 0x010000000ae4dfae */ /* 0x0003e2000b981a14 */
[----:B------:R-:W-:Y:S01]  /*1d50*/  IMAD.IADD R19, R19, 0x1, R12 ;  /* 0x0000000113137824 */ /* 0x000fe200078e020c */
[----:B------:R-:W-:Y:S01]  /*1d60*/  @!P4 LEA.HI.X R5, R22, R5, R9, 0x1, P0 ;  /* 0x000000051605c211 */ /* 0x000fe200000f0c09 */
[----:B------:R-:W-:Y:S01]  /*1d70*/  IMAD.WIDE.U32 R22, R208, 0x40, RZ ;  /* 0x00000040d0167825 */ /* 0x000fe200078e00ff */
[----:B------:R-:W-:Y:S02]  /*1d80*/  @!P3 IADD3 R8, P0, PT, R211, R18, RZ ;  /* 0x00000012d308b210 */ /* 0x000fe40007f1e0ff */
[-CC-:B------:R-:W-:Y:S01]  /*1d90*/  @!P6 LEA.HI.X R21, R18, R224.reuse, R19.reuse, 0x1, P1 ;  /* 0x000000e01215e211 */ /* 0x180fe200008f0c13 */
[----:B------:R2:W-:Y:S01]  /*1da0*/  @!P4 LDGSTS.E.BYPASS.LTC128B.128 [R228+0x1800], desc[UR20][R4.64] ;  /* 0x0180000004e4cfae */ /* 0x0005e2000b981a14 */
[----:B------:R-:W-:Y:S01]  /*1db0*/  ISETP.GE.AND P1, PT, R0, R15, PT ;  /* 0x0000000f0000720c */ /* 0x000fe20003f26270 */
[----:B------:R-:W-:Y:S01]  /*1dc0*/  @!P3 IMAD.X R9, R210, 0x1, R19, P0 ;  /* 0x00000001d209b824 */ /* 0x000fe200000e0613 */
[C---:B------:R-:W-:Y:S01]  /*1dd0*/  @!P3 LEA R12, P0, R8.reuse, R225, 0x1 ;  /* 0x000000e1080cb211 */ /* 0x040fe200078008ff */
[----:B------:R-:W-:Y:S01]  /*1de0*/  @!P6 LDGSTS.E.BYPASS.LTC128B.128 [R228+0x2000], desc[UR20][R20.64] ;  /* 0x0200000014e4efae */ /* 0x000fe2000b981a14 */
[----:B------:R-:W-:Y:S01]  /*1df0*/  ISETP.GE.AND P5, PT, R17, R15, PT ;  /* 0x0000000f1100720c */ /* 0x000fe20003fa6270 */
[----:B------:R-:W-:Y:S01]  /*1e00*/  IMAD.SHL.U32 R185, R227, 0x20, RZ ;  /* 0x00000020e3b97824 */ /* 0x000fe200078e00ff */
[----:B------:R-:W-:Y:S01]  /*1e10*/  @!P3 LEA.HI.X R13, R8, R224, R9, 0x1, P0 ;  /* 0x000000e0080db211 */ /* 0x000fe200000f0c09 */
[----:B------:R-:W-:Y:S01]  /*1e20*/  IMAD.SHL.U32 R8, R209, 0x40, RZ ;  /* 0x00000040d1087824 */ /* 0x000fe200078e00ff */
[----:B------:R-:W-:Y:S01]  /*1e30*/  @!P2 IADD3 R9, P0, PT, R18, R22, RZ ;  /* 0x000000161209a210 */ /* 0x000fe20007f1e0ff */
[----:B------:R-:W-:-:S02]  /*1e40*/  IMAD.SHL.U32 R250, R227, 0x2, RZ ;  /* 0x00000002e3fa7824 */ /* 0x000fc400078e00ff */
[----:B------:R3:W-:Y:S01]  /*1e50*/  @!P3 LDGSTS.E.BYPASS.LTC128B.128 [R228+0x2800], desc[UR20][R12.64] ;  /* 0x028000000ce4bfae */ /* 0x0007e2000b981a14 */
[----:B------:R-:W-:Y:S01]  /*1e60*/  @!P2 IADD3.X R14, PT, PT, R19, R23, R8, P0, !PT ;  /* 0x00000017130ea210 */ /* 0x000fe200007fe408 */
[----:B------:R-:W-:Y:S01]  /*1e70*/  @!P1 IMAD R8, R209, 0x60, RZ ;  /* 0x00000060d1089824 */ /* 0x000fe200078e02ff */
[C---:B------:R-:W-:Y:S01]  /*1e80*/  @!P2 LEA R22, P4, R9.reuse, R225, 0x1 ;  /* 0x000000e10916a211 */ /* 0x040fe200078808ff */
[----:B------:R-:W-:Y:S01]  /*1e90*/  @!P1 IMAD.WIDE.U32 R18, R208, 0x60, R18 ;  /* 0x00000060d0129825 */ /* 0x000fe200078e0012 */
[----:B------:R-:W-:Y:S02]  /*1ea0*/  ISETP.GE.AND P3, PT, R0, R15, PT ;  /* 0x0000000f0000720c */ /* 0x000fe40003f66270 */
[-C--:B------:R-:W-:Y:S01]  /*1eb0*/  @!P2 LEA.HI.X R23, R9, R224.reuse, R14, 0x1, P4 ;  /* 0x000000e00917a211 */ /* 0x080fe200020f0c0e */
[----:B------:R-:W-:Y:S01]  /*1ec0*/  @!P1 IMAD.IADD R19, R19, 0x1, R8 ;  /* 0x0000000113139824 */ /* 0x000fe200078e0208 */
[----:B------:R-:W-:Y:S01]  /*1ed0*/  @!P1 LEA R24, P0, R18, R225, 0x1 ;  /* 0x000000e112189211 */ /* 0x000fe200078008ff */
[----:B-1----:R-:W-:Y:S01]  /*1ee0*/  IMAD.SHL.U32 R10, R38, 0x80, RZ ;  /* 0x00000080260a7824 */ /* 0x002fe200078e00ff */
[----:B------:R-:W-:Y:S01]  /*1ef0*/  ISETP.GE.AND P4, PT, R16, R15, PT ;  /* 0x0000000f1000720c */ /* 0x000fe20003f86270 */
[----:B------:R1:W-:Y:S01]  /*1f00*/  @!P2 LDGSTS.E.BYPASS.LTC128B.128 [R228+0x3000], desc[UR20][R22.64] ;  /* 0x0300000016e4afae */ /* 0x0003e2000b981a14 */
[----:B------:R-:W-:Y:S01]  /*1f10*/  @!P1 LEA.HI.X R25, R18, R224, R19, 0x1, P0 ;  /* 0x000000e012199211 */ /* 0x000fe200000f0c13 */
[----:B------:R-:W-:Y:S01]  /*1f20*/  IMAD.WIDE.U32 R10, R10, R3, RZ ;  /* 0x000000030a0a7225 */ /* 0x000fe200078e00ff */
[----:B------:R-:W-:-:S02]  /*1f30*/  SHF.L.U64.HI R8, R38, 0x7, R39 ;  /* 0x0000000726087819 */ /* 0x000fc40000010227 */
[----:B------:R-:W-:Y:S01]  /*1f40*/  LOP3.LUT R250, R250, 0x6, RZ, 0xc0, !PT ;  /* 0x00000006fafa7812 */ /* 0x000fe200078ec0ff */
[----:B------:R4:W-:Y:S01]  /*1f50*/  @!P1 LDGSTS.E.BYPASS.LTC128B.128 [R228+0x3800], desc[UR20][R24.64] ;  /* 0x0380000018e49fae */ /* 0x0009e2000b981a14 */
[----:B------:R-:W-:Y:S01]  /*1f60*/  IMAD.WIDE.U32 R18, R38, 0x40, RZ ;  /* 0x0000004026127825 */ /* 0x000fe200078e00ff */
[----:B------:R-:W-:Y:S02]  /*1f70*/  @!P6 LEA R16, P1, R10, R223, 0x1 ;  /* 0x000000df0a10e211 */ /* 0x000fe400078208ff */
[----:B------:R-:W0:Y:S01]  /*1f80*/  LDGDEPBAR ;  /* 0x00000000000079af */ /* 0x000e220000000000 */
[----:B------:R-:W-:Y:S01]  /*1f90*/  IMAD R17, R8, R3, RZ ;  /* 0x0000000308117224 */ /* 0x000fe200078e02ff */
[----:B------:R-:W-:Y:S01]  /*1fa0*/  LOP3.LUT R8, R185, 0xc0, RZ, 0xc0, !PT ;  /* 0x000000c0b9087812 */ /* 0x000fe200078ec0ff */
[C---:B--2---:R-:W-:Y:S01]  /*1fb0*/  IMAD.SHL.U32 R5, R227.reuse, 0x4, RZ ;  /* 0x00000004e3057824 */ /* 0x044fe200078e00ff */
[----:B------:R-:W-:Y:S01]  /*1fc0*/  @!P4 IADD3 R4, P0, PT, R10, R18, RZ ;  /* 0x000000120a04c210 */ /* 0x000fe20007f1e0ff */
[----:B------:R-:W-:-:S02]  /*1fd0*/  IMAD.SHL.U32 R0, R227, 0x10, RZ ;  /* 0x00000010e3007824 */ /* 0x000fc400078e00ff */
[----:B------:R-:W-:Y:S01]  /*1fe0*/  IMAD.SHL.U32 R9, R39, 0x40, RZ ;  /* 0x0000004027097824 */ /* 0x000fe200078e00ff */
[----:B------:R-:W-:Y:S01]  /*1ff0*/  LOP3.LUT R5, R8, 0x18, R5, 0xf8, !PT ;  /* 0x0000001808057812 */ /* 0x000fe200078ef805 */
[----:B------:R-:W-:Y:S01]  /*2000*/  IMAD.IADD R11, R11, 0x1, R17 ;  /* 0x000000010b0b7824 */ /* 0x000fe200078e0211 */
[----:B------:R-:W-:Y:S01]  /*2010*/  LOP3.LUT R220, R0, 0x100, RZ, 0xc0, !PT ;  /* 0x0000010000dc7812 */ /* 0x000fe200078ec0ff */
[----:B------:R-:W-:Y:S01]  /*2020*/  IMAD.U32 R234, RZ, RZ, UR14 ;  /* 0x0000000effea7e24 */ /* 0x000fe2000f8e00ff */
[----:B------:R-:W-:Y:S01]  /*2030*/  LOP3.LUT R15, R5, 0x8, R227, 0x78, !PT ;  /* 0x00000008050f7812 */ /* 0x000fe200078e78e3 */
[----:B------:R-:W-:Y:S01]  /*2040*/  IMAD.MOV.U32 R229, RZ, RZ, 0x48 ;  /* 0x00000048ffe57424 */ /* 0x000fe200078e00ff */
[----:B---3--:R-:W-:Y:S01]  /*2050*/  @!P4 IADD3.X R13, PT, PT, R11, R19, R9, P0, !PT ;  /* 0x000000130b0dc210 */ /* 0x008fe200007fe409 */
[C---:B------:R-:W-:Y:S01]  /*2060*/  @!P3 IMAD.WIDE.U32 R18, R38.reuse, 0x60, R10 ;  /* 0x000000602612b825 */ /* 0x040fe200078e000a */
[----:B------:R-:W-:Y:S02]  /*2070*/  @!P5 LEA R12, P0, R38, R10, 0x5 ;  /* 0x0000000a260cd211 */ /* 0x000fe400078028ff */
[----:B------:R-:W-:Y:S01]  /*2080*/  LOP3.LUT R220, R220, 0x20, R185, 0xf8, !PT ;  /* 0x00000020dcdc7812 */ /* 0x000fe200078ef8b9 */
[----:B------:R-:W-:Y:S01]  /*2090*/  @!P3 IMAD R9, R39, 0x60, RZ ;  /* 0x000000602709b824 */ /* 0x000fe200078e02ff */
[----:B------:R-:W-:Y:S01]  /*20a0*/  @!P6 LEA.HI.X R17, R10, R222, R11, 0x1, P1 ;  /* 0x000000de0a11e211 */ /* 0x000fe200008f0c0b */
[----:B------:R-:W-:Y:S01]  /*20b0*/  IMAD.MOV.U32 R233, RZ, RZ, 0x8 ;  /* 0x00000008ffe97424 */ /* 0x000fe200078e00ff */
[----:B------:R-:W-:Y:S01]  /*20c0*/  @!P5 LEA.HI.X R11, R38, R11, R39, 0x5, P0 ;  /* 0x0000000b260bd211 */ /* 0x000fe200000f2c27 */
[----:B------:R-:W-:Y:S01]  /*20d0*/  IMAD.IADD R220, R15, 0x1, R220 ;  /* 0x000000010fdc7824 */ /* 0x000fe200078e02dc */
[----:B------:R-:W-:-:S04]  /*20e0*/  DEPBAR.LE SB0, 0x0 ;  /* 0x000080000000791a */ /* 0x000fc80000000000 */
[----:B------:R-:W-:Y:S01]  /*20f0*/  BAR.SYNC.DEFER_BLOCKING 0x0 ;  /* 0x0000000000007b1d */ /* 0x000fe20000010000 */
[-C--:B------:R-:W-:Y:S01]  /*2100*/  @!P5 LEA R14, P2, R12, R223.reuse, 0x1 ;  /* 0x000000df0c0ed211 */ /* 0x080fe200078408ff */
[----:B------:R-:W-:Y:S01]  /*2110*/  @!P3 IMAD.IADD R9, R19, 0x1, R9 ;  /* 0x000000011309b824 */ /* 0x000fe200078e0209 */
[----:B------:R-:W-:Y:S02]  /*2120*/  @!P4 LEA R10, P1, R4, R223, 0x1 ;  /* 0x000000df040ac211 */ /* 0x000fe400078208ff */
[-C--:B------:R-:W-:Y:S02]  /*2130*/  @!P5 LEA.HI.X R15, R12, R222.reuse, R11, 0x1, P2 ;  /* 0x000000de0c0fd211 */ /* 0x080fe400010f0c0b */
[----:B------:R-:W-:Y:S02]  /*2140*/  @!P4 LEA.HI.X R11, R4, R222, R13, 0x1, P1 ;  /* 0x000000de040bc211 */ /* 0x000fe400008f0c0d */
[----:B------:R-:W-:Y:S02]  /*2150*/  LOP3.LUT R185, R185, 0x120, RZ, 0xc0, !PT ;  /* 0x00000120b9b97812 */ /* 0x000fe400078ec0ff */
[----:B------:R-:W-:-:S02]  /*2160*/  SHF.R.U32.HI R4, RZ, 0x1, R227 ;  /* 0x00000001ff047819 */ /* 0x000fc400000116e3 */
[----:B------:R-:W-:Y:S02]  /*2170*/  LOP3.LUT R221, R185, 0x3e00, R0, 0xf8, !PT ;  /* 0x00003e00b9dd7812 */ /* 0x000fe400078ef800 */
[----:B------:R-:W-:Y:S01]  /*2180*/  LOP3.LUT R0, R5, 0x8, R4, 0x78, !PT ;  /* 0x0000000805007812 */ /* 0x000fe200078e7804 */
[----:B------:R-:W-:Y:S01]  /*2190*/  IMAD.MOV.U32 R5, RZ, RZ, 0x20 ;  /* 0x00000020ff057424 */ /* 0x000fe200078e00ff */
[----:B------:R-:W-:Y:S02]  /*21a0*/  @!P3 LEA R8, P0, R18, R223, 0x1 ;  /* 0x000000df1208b211 */ /* 0x000fe400078008ff */
[----:B------:R-:W-:Y:S01]  /*21b0*/  LEA R220, R220, UR4, 0x1 ;  /* 0x00000004dcdc7c11 */ /* 0x000fe2000f8e08ff */
[----:B------:R-:W-:Y:S01]  /*21c0*/  IMAD.IADD R221, R0, 0x1, R221 ;  /* 0x0000000100dd7824 */ /* 0x000fe200078e02dd */
[----:B------:R-:W-:Y:S02]  /*21d0*/  @!P3 LEA.HI.X R9, R18, R222, R9, 0x1, P0 ;  /* 0x000000de1209b211 */ /* 0x000fe400000f0c09 */
[----:B------:R-:W-:Y:S01]  /*21e0*/  LOP3.LUT P0, RZ, R227, 0x4, RZ, 0xc0, !PT ;  /* 0x00000004e3ff7812 */ /* 0x000fe2000780c0ff */
[----:B------:R-:W-:Y:S01]  /*21f0*/  @!PT LDS RZ, [RZ] ;  /* 0x00000000fffff984 */ /* 0x000fe20000000800 */
[----:B------:R-:W-:Y:S01]  /*2200*/  @!PT LDS RZ, [RZ] ;  /* 0x00000000fffff984 */ /* 0x000fe20000000800 */
[----:B------:R-:W-:Y:S01]  /*2210*/  @!PT LDS RZ, [RZ] ;  /* 0x00000000fffff984 */ /* 0x000fe20000000800 */
[----:B------:R2:W-:Y:S01]  /*2220*/  @!P6 LDGSTS.E.BYPASS.LTC128B.128 [R228+0x4000], desc[UR20][R16.64] ;  /* 0x0400000010e4efae */ /* 0x0005e2000b981a14 */
[----:B------:R-:W-:-:S02]  /*2230*/  LEA R221, R221, UR4, 0x1 ;  /* 0x00000004dddd7c11 */ /* 0x000fc4000f8e08ff */
[----:B------:R-:W-:Y:S01]  /*2240*/  SEL R5, R5, 0xffffffe0, !P0 ;  /* 0xffffffe005057807 */ /* 0x000fe20004000000 */
[----:B------:R-:W-:Y:S04]  /*2250*/  @P6 STS.128 [R228+0x4000], RZ ;  /* 0x004000ffe4006388 */ /* 0x000fe80000000c00 */
[----:B------:R-:W-:Y:S01]  /*2260*/  @P5 STS.128 [R228+0x4800], RZ ;  /* 0x004800ffe4005388 */ /* 0x000fe20000000c00 */
[--C-:B------:R-:W-:Y:S02]  /*2270*/  IMAD.IADD R219, R221, 0x1, R5.reuse ;  /* 0x00000001dddb7824 */ /* 0x100fe400078e0205 */
[----:B------:R-:W-:Y:S01]  /*2280*/  IMAD.IADD R217, R220, 0x1, R5 ;  /* 0x00000001dcd97824 */ /* 0x000fe200078e0205 */
        /* <DEDUP_REMOVED lines=14> */
[----:B-1----:R-:W-:Y:S04]  /*2370*/  LDSM.16.M88.4 R20, [R221] ;  /* 0x00000000dd14783b */ /* 0x002fe80000000200 */
[----:B----4-:R-:W-:Y:S04]  /*2380*/  LDSM.16.M88.4 R24, [R221+0x1000] ;  /* 0x00100000dd18783b */ /* 0x010fe80000000200 */
[----:B------:R-:W1:Y:S04]  /*2390*/  LDSM.16.M88.4 R180, [R220+0x3c00] ;  /* 0x003c0000dcb4783b */ /* 0x000e680000000200 */
[----:B------:R-:W4:Y:S04]  /*23a0*/  LDSM.16.M88.4 R28, [R220+0x3800] ;  /* 0x00380000dc1c783b */ /* 0x000f280000000200 */
[----:B------:R-:W2:Y:S04]  /*23b0*/  LDSM.16.M88.4 R148, [R220+0x2000] ;  /* 0x00200000dc94783b */ /* 0x000ea80000000200 */
[----:B------:R-:W3:Y:S04]  /*23c0*/  LDSM.16.M88.4 R136, [R220+0x2400] ;  /* 0x00240000dc88783b */ /* 0x000ee80000000200 */
[----:B------:R-:W5:Y:S04]  /*23d0*/  LDSM.16.M88.4 R120, [R220+0x2800] ;  /* 0x00280000dc78783b */ /* 0x000f680000000200 */
[----:B------:R-:W5:Y:S04]  /*23e0*/  LDSM.16.M88.4 R104, [R220+0x2c00] ;  /* 0x002c0000dc68783b */ /* 0x000f680000000200 */
[----:B------:R-:W5:Y:S04]  /*23f0*/  LDSM.16.M88.4 R88, [R220+0x3000] ;  /* 0x00300000dc58783b */ /* 0x000f680000000200 */
[----:B------:R-:W5:Y:S04]  /*2400*/  LDSM.16.M88.4 R72, [R220+0x3400] ;  /* 0x00340000dc48783b */ /* 0x000f680000000200 */
[----:B------:R-:W-:Y:S04]  /*2410*/  LDSM.16.M88.4 R40, [R219] ;  /* 0x00000000db28783b */ /* 0x000fe80000000200 */
[----:B------:R-:W-:Y:S04]  /*2420*/  LDSM.16.M88.4 R32, [R219+0x1000] ;  /* 0x00100000db20783b */ /* 0x000fe80000000200 */
[----:B------:R-:W5:Y:S01]  /*2430*/  LDSM.16.M88.4 R44, [R217+0x3c00] ;  /* 0x003c0000d92c783b */ /* 0x000f620000000200 */
[-C--:B-1----:R-:W-:Y:S03]  /*2440*/  HMMA.16816.F32 R52, R24, R180.reuse, RZ ;  /* 0x000000b41834723c */ /* 0x082fe600000018ff */
[----:B------:R-:W1:Y:S04]  /*2450*/  LDSM.16.M88.4 R48, [R217+0x3800] ;  /* 0x00380000d930783b */ /* 0x000e680000000200 */
[----:B------:R-:W1:Y:S01]  /*2460*/  LDSM.16.M88.4 R176, [R217+0x2000] ;  /* 0x00200000d9b0783b */ /* 0x000e620000000200 */
[----:B------:R-:W-:Y:S03]  /*2470*/  HMMA.16816.F32 R56, R20, R180, RZ ;  /* 0x000000b41438723c */ /* 0x000fe600000018ff */
[----:B------:R-:W1:Y:S04]  /*2480*/  LDSM.16.M88.4 R172, [R217+0x2400] ;  /* 0x00240000d9ac783b */ /* 0x000e680000000200 */
[----:B------:R-:W1:Y:S01]  /*2490*/  LDSM.16.M88.4 R168, [R217+0x2800] ;  /* 0x00280000d9a8783b */ /* 0x000e620000000200 */
[-C--:B----4-:R-:W-:Y:S03]  /*24a0*/  HMMA.16816.F32 R64, R24, R28.reuse, RZ ;  /* 0x0000001c1840723c */ /* 0x090fe600000018ff */
[----:B------:R-:W4:Y:S04]  /*24b0*/  LDSM.16.M88.4 R164, [R217+0x2c00] ;  /* 0x002c0000d9a4783b */ /* 0x000f280000000200 */
[----:B------:R-:W4:Y:S01]  /*24c0*/  LDSM.16.M88.4 R160, [R217+0x3000] ;  /* 0x00300000d9a0783b */ /* 0x000f220000000200 */
[C---:B------:R-:W-:Y:S03]  /*24d0*/  HMMA.16816.F32 R68, R20.reuse, R28, RZ ;  /* 0x0000001c1444723c */ /* 0x040fe600000018ff */
[----:B------:R-:W4:Y:S04]  /*24e0*/  LDSM.16.M88.4 R156, [R217+0x3400] ;  /* 0x00340000d99c783b */ /* 0x000f280000000200 */
[----:B------:R-:W0:Y:S01]  /*24f0*/  LDGDEPBAR ;  /* 0x00000000000079af */ /* 0x000e220000000000 */
[C---:B--2---:R-:W-:Y:S08]  /*2500*/  HMMA.16816.F32 R16, R20.reuse, R148, RZ ;  /* 0x000000941410723c */ /* 0x044ff000000018ff */
[----:B---3--:R-:W-:Y:S08]  /*2510*/  HMMA.16816.F32 R8, R20, R136, RZ ;  /* 0x000000881408723c */ /* 0x008ff000000018ff */
[----:B------:R-:W-:Y:S01]  /*2520*/  HMMA.16816.F32 R12, R24, R148, RZ ;  /* 0x00000094180c723c */ /* 0x000fe200000018ff */
[----:B------:R-:W-:-:S07]  /*2530*/  DEPBAR.LE SB0, 0x0 ;  /* 0x000080000000791a */ /* 0x000fce0000000000 */
[-C--:B------:R-:W-:Y:S08]  /*2540*/  HMMA.16816.F32 R152, R24, R150.reuse, RZ ;  /* 0x000000961898723c */ /* 0x080ff000000018ff */
[----:B------:R-:W-:Y:S08]  /*2550*/  HMMA.16816.F32 R148, R20, R150, RZ ;  /* 0x000000961494723c */ /* 0x000ff000000018ff */
[C---:B------:R-:W-:Y:S08]  /*2560*/  HMMA.16816.F32 R144, R24.reuse, R136, RZ ;  /* 0x000000881890723c */ /* 0x040ff000000018ff */
[-C--:B------:R-:W-:Y:S08]  /*2570*/  HMMA.16816.F32 R140, R24, R138.reuse, RZ ;  /* 0x0000008a188c723c */ /* 0x080ff000000018ff */
[----:B------:R-:W-:Y:S08]  /*2580*/  HMMA.16816.F32 R136, R20, R138, RZ ;  /* 0x0000008a1488723c */ /* 0x000ff000000018ff */
[C---:B-----5:R-:W-:Y:S08]  /*2590*/  HMMA.16816.F32 R128, R24.reuse, R120, RZ ;  /* 0x000000781880723c */ /* 0x060ff000000018ff */
[----:B------:R-:W-:Y:S08]  /*25a0*/  HMMA.16816.F32 R124, R24, R122, RZ ;  /* 0x0000007a187c723c */ /* 0x000ff000000018ff */
[C---:B------:R-:W-:Y:S08]  /*25b0*/  HMMA.16816.F32 R132, R20.reuse, R120, RZ ;  /* 0x000000781484723c */ /* 0x040ff000000018ff */
[C---:B------:R-:W-:Y:S08]  /*25c0*/  HMMA.16816.F32 R120, R20.reuse, R122, RZ ;  /* 0x0000007a1478723c */ /* 0x040ff000000018ff */
[-C--:B------:R-:W-:Y:S08]  /*25d0*/  HMMA.16816.F32 R116, R20, R104.reuse, RZ ;  /* 0x000000681474723c */ /* 0x080ff000000018ff */
[C---:B------:R-:W-:Y:S08]  /*25e0*/  HMMA.16816.F32 R112, R24.reuse, R104, RZ ;  /* 0x000000681870723c */ /* 0x040ff000000018ff */
[C---:B------:R-:W-:Y:S08]  /*25f0*/  HMMA.16816.F32 R108, R24.reuse, R106, RZ ;  /* 0x0000006a186c723c */ /* 0x040ff000000018ff */
[----:B------:R-:W-:Y:S08]  /*2600*/  HMMA.16816.F32 R60, R24, R30, RZ ;  /* 0x0000001e183c723c */ /* 0x000ff000000018ff */
[C---:B------:R-:W-:Y:S08]  /*2610*/  HMMA.16816.F32 R104, R20.reuse, R106, RZ ;  /* 0x0000006a1468723c */ /* 0x040ff000000018ff */
[----:B------:R-:W-:Y:S08]  /*2620*/  HMMA.16816.F32 R28, R20, R30, RZ ;  /* 0x0000001e141c723c */ /* 0x000ff000000018ff */
[C---:B------:R-:W-:Y:S08]  /*2630*/  HMMA.16816.F32 R96, R24.reuse, R88, RZ ;  /* 0x000000581860723c */ /* 0x040ff000000018ff */
[----:B------:R-:W-:Y:S08]  /*2640*/  HMMA.16816.F32 R92, R24, R90, RZ ;  /* 0x0000005a185c723c */ /* 0x000ff000000018ff */
[C---:B------:R-:W-:Y:S08]  /*2650*/  HMMA.16816.F32 R100, R20.reuse, R88, RZ ;  /* 0x000000581464723c */ /* 0x040ff000000018ff */
[----:B------:R-:W-:Y:S08]  /*2660*/  HMMA.16816.F32 R88, R20, R90, RZ ;  /* 0x0000005a1458723c */ /* 0x000ff000000018ff */
[-C--:B------:R-:W-:Y:S08]  /*2670*/  HMMA.16816.F32 R80, R24, R72.reuse, RZ ;  /* 0x000000481850723c */ /* 0x080ff000000018ff */
[----:B------:R-:W-:Y:S08]  /*2680*/  HMMA.16816.F32 R84, R20, R72, RZ ;  /* 0x000000481454723c */ /* 0x000ff000000018ff */
[-C--:B------:R-:W-:Y:S08]  /*2690*/  HMMA.16816.F32 R56, R40, R44.reuse, R56 ;  /* 0x0000002c2838723c */ /* 0x080ff00000001838 */
[----:B------:R-:W-:Y:S01]  /*26a0*/  HMMA.16816.F32 R52, R32, R44, R52 ;  /* 0x0000002c2034723c */ /* 0x000fe20000001834 */
[----:B------:R-:W-:-:S02]  /*26b0*/  LOP3.LUT R45, R4, 0x1f0, RZ, 0xc0, !PT ;  /* 0x000001f0042d7812 */ /* 0x000fc400078ec0ff */
[----:B------:R-:W-:-:S04]  /*26c0*/  LOP3.LUT R4, R230, 0x7, RZ, 0xc0, !PT ;  /* 0x00000007e6047812 */ /* 0x000fc800078ec0ff */
[----:B------:R-:W-:Y:S01]  /*26d0*/  IADD3 R45, PT, PT, R4, UR13, R45 ;  /* 0x0000000d042d7c10 */ /* 0x000fe2000fffe02d */
[----:B------:R-:W-:Y:S03]  /*26e0*/  HMMA.16816.F32 R76, R24, R74, RZ ;  /* 0x0000004a184c723c */ /* 0x000fe600000018ff */
[----:B------:R-:W-:Y:S01]  /*26f0*/  IADD3 R235, PT, PT, R45, UR15, -R2 ;  /* 0x0000000f2deb7c10 */ /* 0x000fe2000fffe802 */
[----:B------:R-:W-:Y:S01]  /*2700*/  IMAD R2, R3, 0x80, R250 ;  /* 0x0000008003027824 */ /* 0x000fe200078e02fa */
[----:B------:R-:W-:-:S03]  /*2710*/  IADD3 R234, PT, PT, R45, 0x1, R234 ;  /* 0x000000012dea7810 */ /* 0x000fc60007ffe0ea */
[----:B------:R-:W-:Y:S01]  /*2720*/  HMMA.16816.F32 R72, R20, R74, RZ ;  /* 0x0000004a1448723c */ /* 0x000fe200000018ff */
[----:B------:R-:W-:Y:S01]  /*2730*/  VIADD R206, R2, 0x1 ;  /* 0x0000000102ce7836 */ /* 0x000fe20000000000 */
[----:B------:R-:W-:Y:S01]  /*2740*/  VIADDMNMX R229, R234, R229, UR15, PT ;  /* 0x0000000feae57e46 */ /* 0x000fe2000b8001e5 */
[----:B------:R-:W-:Y:S01]  /*2750*/  VIADD R204, R2, 0x8 ;  /* 0x0000000802cc7836 */ /* 0x000fe20000000000 */
[----:B------:R-:W-:Y:S01]  /*2760*/  VIADDMNMX R233, R234, R233, UR15, PT ;  /* 0x0000000feae97e46 */ /* 0x000fe2000b8001e9 */
[C---:B------:R-:W-:Y:S02]  /*2770*/  VIADD R202, R2.reuse, 0x19 ;  /* 0x0000001902ca7836 */ /* 0x040fe40000000000 */
[C---:B------:R-:W-:Y:S01]  /*2780*/  VIADD R44, R2.reuse, 0x18 ;  /* 0x00000018022c7836 */ /* 0x040fe20000000000 */
[----:B-1----:R-:W-:Y:S01]  /*2790*/  HMMA.16816.F32 R68, R40, R48, R68 ;  /* 0x000000302844723c */ /* 0x002fe20000001844 */
[C---:B------:R-:W-:Y:S02]  /*27a0*/  VIADD R200, R2.reuse, 0x20 ;  /* 0x0000002002c87836 */ /* 0x040fe40000000000 */
[----:B------:R-:W-:-:S02]  /*27b0*/  VIADD R194, R2, 0x29 ;  /* 0x0000002902c27836 */ /* 0x000fc40000000000 */
[C---:B------:R-:W-:Y:S02]  /*27c0*/  VIADD R198, R2.reuse, 0x21 ;  /* 0x0000002102c67836 */ /* 0x040fe40000000000 */
[C---:B------:R-:W-:Y:S01]  /*27d0*/  VIADD R196, R2.reuse, 0x28 ;  /* 0x0000002802c47836 */ /* 0x040fe20000000000 */
[----:B------:R-:W-:Y:S01]  /*27e0*/  HMMA.16816.F32 R64, R32, R48, R64 ;  /* 0x000000302040723c */ /* 0x000fe20000001840 */
[----:B------:R-:W-:Y:S01]  /*27f0*/  IMAD R49, R187, UR5, R36 ;  /* 0x00000005bb317c24 */ /* 0x000fe2000f8e0224 */
[----:B------:R-:W-:Y:S01]  /*2800*/  LOP3.LUT R36, R227, 0x1f, RZ, 0xc0, !PT ;  /* 0x0000001fe3247812 */ /* 0x000fe200078ec0ff */
[C---:B------:R-:W-:Y:S02]  /*2810*/  VIADD R48, R2.reuse, 0x11 ;  /* 0x0000001102307836 */ /* 0x040fe40000000000 */
[----:B------:R-:W-:Y:S02]  /*2820*/  IMAD.SHL.U32 R49, R49, 0x20, RZ ;  /* 0x0000002031317824 */ /* 0x000fe400078e00ff */
[C---:B------:R-:W-:Y:S01]  /*2830*/  VIADD R192, R2.reuse, 0x31 ;  /* 0x0000003102c07836 */ /* 0x040fe20000000000 */
[----:B------:R-:W-:Y:S01]  /*2840*/  HMMA.16816.F32 R16, R40, R176, R16 ;  /* 0x000000b02810723c */ /* 0x000fe20000001810 */
[C---:B------:R-:W-:Y:S01]  /*2850*/  VIADD R190, R2.reuse, 0x39 ;  /* 0x0000003902be7836 */ /* 0x040fe20000000000 */
[----:B------:R-:W-:Y:S01]  /*2860*/  IADD3 R36, P1, P0, R49, R6, R36 ;  /* 0x0000000631247210 */ /* 0x000fe2000783e024 */
[----:B------:R-:W-:Y:S01]  /*2870*/  VIADD R186, R2, 0x49 ;  /* 0x0000004902ba7836 */ /* 0x000fe20000000000 */
[----:B------:R-:W-:Y:S01]  /*2880*/  SHF.R.S32.HI R4, RZ, 0x1f, R49 ;  /* 0x0000001fff047819 */ /* 0x000fe20000011431 */
[----:B------:R-:W-:-:S02]  /*2890*/  VIADD R49, R235, 0x8 ;  /* 0x00000008eb317836 */ /* 0x000fc40000000000 */
[----:B------:R-:W-:Y:S01]  /*28a0*/  VIADD R188, R2, 0x41 ;  /* 0x0000004102bc7836 */ /* 0x000fe20000000000 */
[C---:B------:R-:W-:Y:S01]  /*28b0*/  HMMA.16816.F32 R8, R40.reuse, R172, R8 ;  /* 0x000000ac2808723c */ /* 0x040fe20000001808 */
[----:B------:R-:W-:Y:S01]  /*28c0*/  IADD3.X R7, PT, PT, R4, R7, RZ, P1, P0 ;  /* 0x0000000704077210 */ /* 0x000fe20000fe04ff */
[----:B------:R-:W-:Y:S01]  /*28d0*/  IMAD.IADD R4, R185, 0x1, R0 ;  /* 0x00000001b9047824 */ /* 0x000fe200078e0200 */
[C---:B------:R-:W-:Y:S01]  /*28e0*/  ISETP.GT.AND P5, PT, R49.reuse, R2, PT ;  /* 0x000000023100720c */ /* 0x040fe20003fa4270 */
[C---:B------:R-:W-:Y:S01]  /*28f0*/  VIADD R0, R2.reuse, 0x9 ;  /* 0x0000000902007836 */ /* 0x040fe20000000000 */
[C---:B------:R-:W-:Y:S01]  /*2900*/  ISETP.GT.AND P2, PT, R49.reuse, R206, PT ;  /* 0x000000ce3100720c */ /* 0x040fe20003f44270 */
[C---:B------:R-:W-:Y:S01]  /*2910*/  VIADD R184, R2.reuse, 0x51 ;  /* 0x0000005102b87836 */ /* 0x040fe20000000000 */
[C---:B------:R-:W-:Y:S01]  /*2920*/  ISETP.GT.AND P1, PT, R49.reuse, R48, PT ;  /* 0x000000303100720c */ /* 0x040fe20003f24270 */
[----:B------:R-:W-:Y:S01]  /*2930*/  HMMA.16816.F32 R148, R40, R178, R148 ;  /* 0x000000b22894723c */ /* 0x000fe20000001894 */
[C---:B------:R-:W-:Y:S01]  /*2940*/  ISETP.GT.AND P3, PT, R49.reuse, R204, PT ;  /* 0x000000cc3100720c */ /* 0x040fe20003f64270 */
[C---:B------:R-:W-:Y:S01]  /*2950*/  VIADD R180, R2.reuse, 0x61 ;  /* 0x0000006102b47836 */ /* 0x040fe20000000000 */
[C---:B------:R-:W-:Y:S01]  /*2960*/  ISETP.GT.AND P0, PT, R49.reuse, R0, PT ;  /* 0x000000003100720c */ /* 0x040fe20003f04270 */
[----:B------:R-:W-:Y:S01]  /*2970*/  VIADD R6, R2, 0x78 ;  /* 0x0000007802067836 */ /* 0x000fe20000000000 */
[----:B------:R-:W-:-:S03]  /*2980*/  ISETP.GT.AND P6, PT, R49, R44, PT ;  /* 0x0000002c3100720c */ /* 0x000fc60003fc4270 */
[C---:B------:R-:W-:Y:S08]  /*2990*/  HMMA.16816.F32 R136, R40.reuse, R174, R136 ;  /* 0x000000ae2888723c */ /* 0x040ff00000001888 */
[----:B------:R-:W-:Y:S03]  /*29a0*/  HMMA.16816.F32 R132, R40, R168, R132 ;  /* 0x000000a82884723c */ /* 0x000fe60000001884 */
[----:B------:R-:W-:-:S02]  /*29b0*/  FSEL R150, R150, -INF , !P3 ;  /* 0xff80000096967808 */ /* 0x000fc40005800000 */
[----:B------:R-:W-:Y:S02]  /*29c0*/  FSEL R151, R151, -INF , !P0 ;  /* 0xff80000097977808 */ /* 0x000fe40004000000 */
[C---:B------:R-:W-:Y:S01]  /*29d0*/  ISETP.GT.AND P3, PT, R49.reuse, R198, PT ;  /* 0x000000c63100720c */ /* 0x040fe20003f64270 */
[----:B----4-:R-:W-:Y:S01]  /*29e0*/  HMMA.16816.F32 R116, R40, R164, R116 ;  /* 0x000000a42874723c */ /* 0x010fe20000001874 */
[C---:B------:R-:W-:Y:S02]  /*29f0*/  ISETP.GT.AND P0, PT, R49.reuse, R196, PT ;  /* 0x000000c43100720c */ /* 0x040fe40003f04270 */
[----:B------:R-:W-:Y:S02]  /*2a00*/  FSEL R138, R138, -INF , !P6 ;  /* 0xff8000008a8a7808 */ /* 0x000fe40007000000 */
[----:B------:R-:W-:-:S03]  /*2a10*/  ISETP.GT.AND P6, PT, R49, R192, PT ;  /* 0x000000c03100720c */ /* 0x000fc60003fc4270 */
[----:B------:R-:W-:Y:S03]  /*2a20*/  HMMA.16816.F32 R120, R40, R170, R120 ;  /* 0x000000aa2878723c */ /* 0x000fe60000001878 */
[----:B------:R-:W-:-:S05]  /*2a30*/  FSEL R135, R135, -INF , !P3 ;  /* 0xff80000087877808 */ /* 0x000fca0005800000 */
[----:B------:R-:W-:Y:S03]  /*2a40*/  HMMA.16816.F32 R104, R40, R166, R104 ;  /* 0x000000a62868723c */ /* 0x000fe60000001868 */
[----:B------:R-:W-:-:S05]  /*2a50*/  FSEL R119, R119, -INF , !P6 ;  /* 0xff80000077777808 */ /* 0x000fca0007000000 */
[----:B------:R-:W-:Y:S03]  /*2a60*/  HMMA.16816.F32 R60, R32, R50, R60 ;  /* 0x00000032203c723c */ /* 0x000fe6000000183c */
[----:B------:R-:W-:Y:S02]  /*2a70*/  FSEL R122, R122, -INF , !P0 ;  /* 0xff8000007a7a7808 */ /* 0x000fe40004000000 */
[----:B------:R-:W-:-:S03]  /*2a80*/  ISETP.GT.AND P0, PT, R49, R188, PT ;  /* 0x000000bc3100720c */ /* 0x000fc60003f04270 */
[----:B------:R-:W-:Y:S01]  /*2a90*/  HMMA.16816.F32 R28, R40, R50, R28 ;  /* 0x00000032281c723c */ /* 0x000fe2000000181c */
[----:B------:R-:W-:Y:S02]  /*2aa0*/  VIADD R50, R2, 0x10 ;  /* 0x0000001002327836 */ /* 0x000fe40000000000 */
[----:B------:R-:W-:-:S03]  /*2ab0*/  VIADD R51, R235, 0x40 ;  /* 0x00000040eb337836 */ /* 0x000fc60000000000 */
[----:B------:R-:W-:Y:S02]  /*2ac0*/  ISETP.GT.AND P4, PT, R49, R50, PT ;  /* 0x000000323100720c */ /* 0x000fe40003f84270 */
[C---:B------:R-:W-:Y:S02]  /*2ad0*/  HMMA.16816.F32 R88, R40.reuse, R162, R88 ;  /* 0x000000a22858723c */ /* 0x040fe40000001858 */
[----:B------:R-:W-:Y:S02]  /*2ae0*/  FSEL R45, R10, -INF , !P4 ;  /* 0xff8000000a2d7808 */ /* 0x000fe40006000000 */
[----:B------:R-:W-:Y:S02]  /*2af0*/  FSEL R10, R11, -INF , !P1 ;  /* 0xff8000000b0a7808 */ /* 0x000fe40004800000 */
[----:B------:R-:W-:Y:S02]  /*2b00*/  ISETP.GT.AND P4, PT, R49, R194, PT ;  /* 0x000000c23100720c */ /* 0x000fe40003f84270 */
[----:B------:R-:W-:Y:S02]  /*2b10*/  HMMA.16816.F32 R100, R40, R160, R100 ;  /* 0x000000a02864723c */ /* 0x000fe40000001864 */
[----:B------:R-:W-:-:S06]  /*2b20*/  FSEL R123, R123, -INF , !P4 ;  /* 0xff8000007b7b7808 */ /* 0x000fcc0006000000 */
[-C--:B------:R-:W-:Y:S08]  /*2b30*/  HMMA.16816.F32 R84, R40, R156.reuse, R84 ;  /* 0x0000009c2854723c */ /* 0x080ff00000001854 */
[----:B------:R-:W-:Y:S01]  /*2b40*/  HMMA.16816.F32 R80, R32, R156, R80 ;  /* 0x0000009c2050723c */ /* 0x000fe20000001850 */
[----:B------:R-:W-:Y:S01]  /*2b50*/  SHF.R.U32.HI R157, RZ, 0x5, R227 ;  /* 0x00000005ff9d7819 */ /* 0x000fe200000116e3 */
[----:B------:R-:W-:Y:S01]  /*2b60*/  VIADD R156, R2, 0x79 ;  /* 0x00000079029c7836 */ /* 0x000fe20000000000 */
[----:B------:R-:W-:-:S03]  /*2b70*/  FSEL R103, R103, -INF , !P0 ;  /* 0xff80000067677808 */ /* 0x000fc60004000000 */
[----:B------:R-:W-:Y:S01]  /*2b80*/  IMAD R214, R214, 0x8, R157 ;  /* 0x00000008d6d67824 */ /* 0x000fe200078e029d */
[----:B------:R-:W-:Y:S01]  /*2b90*/  FSEL R157, R19, -INF , !P2 ;  /* 0xff800000139d7808 */ /* 0x000fe20005000000 */
[C---:B------:R-:W-:Y:S01]  /*2ba0*/  HMMA.16816.F32 R152, R32.reuse, R178, R152 ;  /* 0x000000b22098723c */ /* 0x040fe20000001898 */
[----:B------:R-:W-:Y:S01]  /*2bb0*/  VIADD R178, R2, 0x30 ;  /* 0x0000003002b27836 */ /* 0x000fe20000000000 */
[C---:B------:R-:W-:Y:S01]  /*2bc0*/  ISETP.GT.AND P2, PT, R49.reuse, R200, PT ;  /* 0x000000c83100720c */ /* 0x040fe20003f44270 */
[----:B------:R-:W-:Y:S02]  /*2bd0*/  IMAD.MOV.U32 R19, RZ, RZ, 0x40 ;  /* 0x00000040ff137424 */ /* 0x000fe400078e00ff */
[----:B------:R-:W-:Y:S01]  /*2be0*/  VIADD R212, R214, 0x4 ;  /* 0x00000004d6d47836 */ /* 0x000fe20000000000 */
[----:B------:R-:W-:Y:S02]  /*2bf0*/  ISETP.GT.AND P1, PT, R49, R178, PT ;  /* 0x000000b23100720c */ /* 0x000fe40003f24270 */
[----:B------:R-:W-:Y:S01]  /*2c00*/  HMMA.16816.F32 R76, R32, R158, R76 ;  /* 0x0000009e204c723c */ /* 0x000fe2000000184c */
[----:B------:R-:W-:-:S02]  /*2c10*/  FSEL R134, R134, -INF , !P2 ;  /* 0xff80000086867808 */ /* 0x000fc40005000000 */
[----:B------:R-:W-:Y:S02]  /*2c20*/  FSEL R118, R118, -INF , !P1 ;  /* 0xff80000076767808 */ /* 0x000fe40004800000 */
[C---:B------:R-:W-:Y:S02]  /*2c30*/  ISETP.GT.AND P2, PT, R49.reuse, R190, PT ;  /* 0x000000be3100720c */ /* 0x040fe40003f44270 */
[C---:B------:R-:W-:Y:S01]  /*2c40*/  ISETP.GT.AND P1, PT, R49.reuse, R186, PT ;  /* 0x000000ba3100720c */ /* 0x040fe20003f24270 */
[----:B------:R-:W-:Y:S01]  /*2c50*/  HMMA.16816.F32 R72, R40, R158, R72 ;  /* 0x0000009e2848723c */ /* 0x000fe20000001848 */
[----:B------:R-:W-:Y:S01]  /*2c60*/  FSEL R159, R18, -INF , !P5 ;  /* 0xff800000129f7808 */ /* 0x000fe20006800000 */
[----:B------:R-:W-:Y:S01]  /*2c70*/  VIADD R158, R2, 0x71 ;  /* 0x00000071029e7836 */ /* 0x000fe20000000000 */
[----:B------:R-:W-:Y:S02]  /*2c80*/  ISETP.GT.AND P5, PT, R49, R202, PT ;  /* 0x000000ca3100720c */ /* 0x000fe40003fa4270 */
[----:B------:R-:W-:-:S02]  /*2c90*/  FSEL R107, R107, -INF , !P2 ;  /* 0xff8000006b6b7808 */ /* 0x000fc40005000000 */
[----:B------:R-:W-:Y:S01]  /*2ca0*/  FSEL R139, R139, -INF , !P5 ;  /* 0xff8000008b8b7808 */ /* 0x000fe20006800000 */
[----:B------:R-:W-:Y:S01]  /*2cb0*/  HMMA.16816.F32 R12, R32, R176, R12 ;  /* 0x000000b0200c723c */ /* 0x000fe2000000180c */
[----:B------:R-:W-:Y:S01]  /*2cc0*/  VIADD R176, R2, 0x38 ;  /* 0x0000003802b07836 */ /* 0x000fe20000000000 */
[----:B------:R-:W-:Y:S02]  /*2cd0*/  FSEL R91, R91, -INF , !P1 ;  /* 0xff8000005b5b7808 */ /* 0x000fe40004800000 */
[C---:B------:R-:W-:Y:S02]  /*2ce0*/  VIADDMNMX R232, R234.reuse, R19, UR15, PT ;  /* 0x0000000feae87e46 */ /* 0x040fe4000b800113 */
[----:B------:R-:W-:Y:S02]  /*2cf0*/  ISETP.GT.AND P5, PT, R49, R176, PT ;  /* 0x000000b03100720c */ /* 0x000fe40003fa4270 */
[----:B------:R-:W-:Y:S01]  /*2d00*/  HMMA.16816.F32 R24, R24, R182, RZ ;  /* 0x000000b61818723c */ /* 0x000fe200000018ff */
[----:B------:R-:W-:-:S02]  /*2d10*/  VIMNMX R234, PT, PT, R234, UR15, PT ;  /* 0x0000000feaea7c48 */ /* 0x000fc4000bfe0100 */
[----:B------:R-:W-:Y:S02]  /*2d20*/  FSEL R106, R106, -INF , !P5 ;  /* 0xff8000006a6a7808 */ /* 0x000fe40006800000 */
[----:B------:R-:W-:-:S03]  /*2d30*/  ISETP.GT.AND P5, PT, R49, R184, PT ;  /* 0x000000b83100720c */ /* 0x000fc60003fa4270 */
[----:B------:R-:W-:Y:S01]  /*2d40*/  HMMA.16816.F32 R144, R32, R172, R144 ;  /* 0x000000ac2090723c */ /* 0x000fe20000001890 */
[----:B------:R-:W-:Y:S01]  /*2d50*/  VIADD R172, R2, 0x48 ;  /* 0x0000004802ac7836 */ /* 0x000fe20000000000 */
[----:B------:R-:W-:-:S04]  /*2d60*/  FSEL R87, R87, -INF , !P5 ;  /* 0xff80000057577808 */ /* 0x000fc80006800000 */
[C---:B------:R-:W-:Y:S02]  /*2d70*/  ISETP.GT.AND P4, PT, R49.reuse, R172, PT ;  /* 0x000000ac3100720c */ /* 0x040fe40003f84270 */
[C---:B------:R-:W-:Y:S01]  /*2d80*/  HMMA.16816.F32 R140, R32.reuse, R174, R140 ;  /* 0x000000ae208c723c */ /* 0x040fe2000000188c */
[----:B------:R-:W-:Y:S01]  /*2d90*/  VIADD R174, R2, 0x40 ;  /* 0x0000004002ae7836 */ /* 0x000fe20000000000 */
[----:B------:R-:W-:Y:S02]  /*2da0*/  FSEL R90, R90, -INF , !P4 ;  /* 0xff8000005a5a7808 */ /* 0x000fe40006000000 */
[C---:B------:R-:W-:Y:S02]  /*2db0*/  ISETP.GT.AND P4, PT, R49.reuse, R180, PT ;  /* 0x000000b43100720c */ /* 0x040fe40003f84270 */
[----:B------:R-:W-:Y:S02]  /*2dc0*/  ISETP.GT.AND P3, PT, R49, R174, PT ;  /* 0x000000ae3100720c */ /* 0x000fe40003f64270 */
[----:B------:R-:W-:Y:S01]  /*2dd0*/  HMMA.16816.F32 R124, R32, R170, R124 ;  /* 0x000000aa207c723c */ /* 0x000fe2000000187c */
[----:B------:R-:W-:Y:S01]  /*2de0*/  VIADD R170, R2, 0x50 ;  /* 0x0000005002aa7836 */ /* 0x000fe20000000000 */
[----:B------:R-:W-:-:S02]  /*2df0*/  FSEL R195, R102, -INF , !P3 ;  /* 0xff80000066c37808 */ /* 0x000fc40005800000 */
[----:B------:R-:W-:Y:S02]  /*2e00*/  FSEL R71, R71, -INF , !P4 ;  /* 0xff80000047477808 */ /* 0x000fe40006000000 */
[----:B------:R-:W-:Y:S02]  /*2e10*/  ISETP.GT.AND P6, PT, R49, R170, PT ;  /* 0x000000aa3100720c */ /* 0x000fe40003fc4270 */
[----:B------:R-:W-:Y:S01]  /*2e20*/  HMMA.16816.F32 R128, R32, R168, R128 ;  /* 0x000000a82080723c */ /* 0x000fe20000001880 */
[----:B------:R-:W-:Y:S01]  /*2e30*/  VIADD R168, R2, 0x58 ;  /* 0x0000005802a87836 */ /* 0x000fe20000000000 */
[----:B------:R-:W-:Y:S02]  /*2e40*/  FSEL R86, R86, -INF , !P6 ;  /* 0xff80000056567808 */ /* 0x000fe40007000000 */
[----:B------:R-:W-:Y:S01]  /*2e50*/  ISETP.GT.AND P4, PT, R51, R2, PT ;  /* 0x000000023300720c */ /* 0x000fe20003f84270 */
[----:B------:R-:W-:Y:S01]  /*2e60*/  BAR.SYNC.DEFER_BLOCKING 0x0 ;  /* 0x0000000000007b1d */ /* 0x000fe20000010000 */
[----:B------:R-:W-:-:S02]  /*2e70*/  ISETP.GT.AND P2, PT, R49, R168, PT ;  /* 0x000000a83100720c */ /* 0x000fc40003f44270 */
[----:B------:R-:W-:Y:S01]  /*2e80*/  HMMA.16816.F32 R112, R32, R164, R112 ;  /* 0x000000a42070723c */ /* 0x000fe20000001870 */
[----:B------:R-:W-:Y:S01]  /*2e90*/  VIADD R164, R2, 0x68 ;  /* 0x0000006802a47836 */ /* 0x000fe20000000000 */
[----:B------:R-:W-:Y:S02]  /*2ea0*/  FSEL R74, R74, -INF , !P2 ;  /* 0xff8000004a4a7808 */ /* 0x000fe40005000000 */
[C---:B------:R-:W-:Y:S02]  /*2eb0*/  ISETP.GT.AND P2, PT, R49.reuse, R158, PT ;  /* 0x0000009e3100720c */ /* 0x040fe40003f44270 */
[----:B------:R-:W-:Y:S02]  /*2ec0*/  ISETP.GT.AND P1, PT, R49, R164, PT ;  /* 0x000000a43100720c */ /* 0x000fe40003f24270 */
[----:B------:R-:W-:Y:S01]  /*2ed0*/  HMMA.16816.F32 R20, R20, R182, RZ ;  /* 0x000000b61414723c */ /* 0x000fe200000018ff */
[----:B------:R-:W-:Y:S01]  /*2ee0*/  VIADD R182, R2, 0x59 ;  /* 0x0000005902b67836 */ /* 0x000fe20000000000 */
[----:B------:R-:W-:-:S02]  /*2ef0*/  FSEL R185, R30, -INF , !P1 ;  /* 0xff8000001eb97808 */ /* 0x000fc40004800000 */
[----:B------:R-:W-:Y:S02]  /*2f00*/  ISETP.GT.AND P1, PT, R51, R206, PT ;  /* 0x000000ce3300720c */ /* 0x000fe40003f24270 */
[----:B------:R-:W-:Y:S02]  /*2f10*/  ISETP.GT.AND P3, PT, R49, R182, PT ;  /* 0x000000b63100720c */ /* 0x000fe40003f64270 */
[----:B------:R-:W-:Y:S01]  /*2f20*/  HMMA.16816.F32 R108, R32, R166, R108 ;  /* 0x000000a6206c723c */ /* 0x000fe2000000186c */
[----:B------:R-:W-:Y:S01]  /*2f30*/  VIADD R166, R2, 0x60 ;  /* 0x0000006002a67836 */ /* 0x000fe20000000000 */
[----:B------:R-:W-:Y:S02]  /*2f40*/  FSEL R75, R75, -INF , !P3 ;  /* 0xff8000004b4b7808 */ /* 0x000fe40005800000 */
[C---:B------:R-:W-:Y:S02]  /*2f50*/  ISETP.GT.AND P3, PT, R49.reuse, R6, PT ;  /* 0x000000063100720c */ /* 0x040fe40003f64270 */
[----:B------:R-:W-:-:S02]  /*2f60*/  ISETP.GT.AND P0, PT, R49, R166, PT ;  /* 0x000000a63100720c */ /* 0x000fc40003f04270 */
        /* <DEDUP_REMOVED lines=8> */
[----:B------:R-:W-:Y:S02]  /*2ff0*/  ISETP.GT.AND P5, PT, R51, R0, PT ;  /* 0x000000003300720c */ /* 0x000fe40003fa4270 */
[----:B------:R-:W-:Y:S02]  /*3000*/  ISETP.GT.AND P6, PT, R49, R162, PT ;  /* 0x000000a23100720c */ /* 0x000fe40003fc4270 */
[-C--:B------:R-:W-:Y:S01]  /*3010*/  HMMA.16816.F32 R24, R32, R46.reuse, R24 ;  /* 0x0000002e2018723c */ /* 0x080fe20000001818 */
[----:B------:R-:W-:Y:S02]  /*3020*/  FSEL R59, R59, -INF , !P2 ;  /* 0xff8000003b3b7808 */ /* 0x000fe40005000000 */
[----:B------:R-:W-:Y:S02]  /*3030*/  FSEL R49, R31, -INF , !P6 ;  /* 0xff8000001f317808 */ /* 0x000fe40007000000 */
[----:B------:R-:W-:Y:S02]  /*3040*/  ISETP.GT.AND P6, PT, R51, R204, PT ;  /* 0x000000cc3300720c */ /* 0x000fe40003fc4270 */
[----:B------:R-:W-:Y:S01]  /*3050*/  FSEL R30, R12, -INF , !P4 ;  /* 0xff8000000c1e7808 */ /* 0x000fe20006000000 */
[----:B------:R-:W-:Y:S01]  /*3060*/  HMMA.16816.F32 R20, R40, R46, R20 ;  /* 0x0000002e2814723c */ /* 0x000fe20000001814 */
[----:B------:R-:W-:Y:S01]  /*3070*/  FSEL R33, R13, -INF , !P1 ;  /* 0xff8000000d217808 */ /* 0x000fe20004800000 */
[----:B------:R-:W-:Y:S01]  /*3080*/  VIADD R47, R235, 0x48 ;  /* 0x00000048eb2f7836 */ /* 0x000fe20000000000 */
[----:B------:R-:W-:-:S02]  /*3090*/  ISETP.GT.AND P2, PT, R51, R50, PT ;  /* 0x000000323300720c */ /* 0x000fc40003f44270 */
[C---:B------:R-:W-:Y:S02]  /*30a0*/  ISETP.GT.AND P4, PT, R51.reuse, R48, PT ;  /* 0x000000303300720c */ /* 0x040fe40003f84270 */
[----:B------:R-:W-:Y:S02]  /*30b0*/  ISETP.GT.AND P1, PT, R51, R44, PT ;  /* 0x0000002c3300720c */ /* 0x000fe40003f24270 */
[----:B------:R-:W-:Y:S02]  /*30c0*/  FSEL R13, R153, -INF , !P5 ;  /* 0xff800000990d7808 */ /* 0x000fe40006800000 */
[----:B------:R-:W-:Y:S02]  /*30d0*/  FSEL R152, R152, -INF , !P6 ;  /* 0xff80000098987808 */ /* 0x000fe40007000000 */
[C---:B------:R-:W-:Y:S02]  /*30e0*/  ISETP.GT.AND P5, PT, R51.reuse, R200, PT ;  /* 0x000000c83300720c */ /* 0x040fe40003fa4270 */
[----:B------:R-:W-:-:S02]  /*30f0*/  ISETP.GT.AND P6, PT, R51, R202, PT ;  /* 0x000000ca3300720c */ /* 0x000fc40003fc4270 */
[----:B------:R-:W-:Y:S02]  /*3100*/  FSEL R11, R144, -INF , !P2 ;  /* 0xff800000900b7808 */ /* 0x000fe40005000000 */
[----:B------:R-:W-:Y:S02]  /*3110*/  FSEL R145, R145, -INF , !P4 ;  /* 0xff80000091917808 */ /* 0x000fe40006000000 */
[----:B------:R-:W-:Y:S02]  /*3120*/  FSEL R140, R140, -INF , !P1 ;  /* 0xff8000008c8c7808 */ /* 0x000fe40004800000 */
[C---:B------:R-:W-:Y:S02]  /*3130*/  ISETP.GT.AND P2, PT, R51.reuse, R198, PT ;  /* 0x000000c63300720c */ /* 0x040fe40003f44270 */
[C---:B------:R-:W-:Y:S02]  /*3140*/  ISETP.GT.AND P4, PT, R51.reuse, R196, PT ;  /* 0x000000c43300720c */ /* 0x040fe40003f84270 */
[----:B------:R-:W-:-:S02]  /*3150*/  ISETP.GT.AND P1, PT, R51, R194, PT ;  /* 0x000000c23300720c */ /* 0x000fc40003f24270 */
[----:B------:R-:W-:Y:S02]  /*3160*/  FSEL R12, R128, -INF , !P5 ;  /* 0xff800000800c7808 */ /* 0x000fe40006800000 */
[----:B------:R-:W-:Y:S02]  /*3170*/  FSEL R141, R141, -INF , !P6 ;  /* 0xff8000008d8d7808 */ /* 0x000fe40007000000 */
[C---:B------:R-:W-:Y:S02]  /*3180*/  ISETP.GT.AND P5, PT, R51.reuse, R192, PT ;  /* 0x000000c03300720c */ /* 0x040fe40003fa4270 */
[----:B------:R-:W-:Y:S02]  /*3190*/  ISETP.GT.AND P6, PT, R51, R178, PT ;  /* 0x000000b23300720c */ /* 0x000fe40003fc4270 */
[----:B------:R-:W-:Y:S02]  /*31a0*/  FSEL R129, R129, -INF , !P2 ;  /* 0xff80000081817808 */ /* 0x000fe40005000000 */
[----:B------:R-:W-:-:S02]  /*31b0*/  FSEL R124, R124, -INF , !P4 ;  /* 0xff8000007c7c7808 */ /* 0x000fc40006000000 */
[----:B------:R-:W-:Y:S02]  /*31c0*/  FSEL R125, R125, -INF , !P1 ;  /* 0xff8000007d7d7808 */ /* 0x000fe40004800000 */
[C---:B------:R-:W-:Y:S02]  /*31d0*/  ISETP.GT.AND P2, PT, R51.reuse, R176, PT ;  /* 0x000000b03300720c */ /* 0x040fe40003f44270 */
[C---:B------:R-:W-:Y:S02]  /*31e0*/  ISETP.GT.AND P4, PT, R51.reuse, R190, PT ;  /* 0x000000be3300720c */ /* 0x040fe40003f84270 */
[----:B------:R-:W-:Y:S02]  /*31f0*/  ISETP.GT.AND P1, PT, R51, R174, PT ;  /* 0x000000ae3300720c */ /* 0x000fe40003f24270 */
[----:B------:R-:W-:Y:S02]  /*3200*/  FSEL R113, R113, -INF , !P5 ;  /* 0xff80000071717808 */ /* 0x000fe40006800000 */
[----:B------:R-:W-:-:S02]  /*3210*/  FSEL R112, R112, -INF , !P6 ;  /* 0xff80000070707808 */ /* 0x000fc40007000000 */
[C---:B------:R-:W-:Y:S02]  /*3220*/  ISETP.GT.AND P5, PT, R51.reuse, R172, PT ;  /* 0x000000ac3300720c */ /* 0x040fe40003fa4270 */
[----:B------:R-:W-:Y:S02]  /*3230*/  ISETP.GT.AND P6, PT, R51, R188, PT ;  /* 0x000000bc3300720c */ /* 0x000fe40003fc4270 */
[----:B------:R-:W-:Y:S02]  /*3240*/  FSEL R108, R108, -INF , !P2 ;  /* 0xff8000006c6c7808 */ /* 0x000fe40005000000 */
[----:B------:R-:W-:Y:S02]  /*3250*/  FSEL R109, R109, -INF , !P4 ;  /* 0xff8000006d6d7808 */ /* 0x000fe40006000000 */
[----:B------:R-:W-:Y:S02]  /*3260*/  FSEL R96, R96, -INF , !P1 ;  /* 0xff80000060607808 */ /* 0x000fe40004800000 */
        /* <DEDUP_REMOVED lines=26> */
[-C--:B------:R-:W-:Y:S02]  /*3410*/  ISETP.GT.AND P6, PT, R235, R2.reuse, PT ;  /* 0x00000002eb00720c */ /* 0x080fe40003fc4270 */
[----:B------:R-:W-:Y:S02]  /*3420*/  FSEL R24, R24, -INF , !P4 ;  /* 0xff80000018187808 */ /* 0x000fe40006000000 */
[----:B------:R-:W-:Y:S02]  /*3430*/  ISETP.GT.AND P4, PT, R47, R2, PT ;  /* 0x000000022f00720c */ /* 0x000fe40003f84270 */
[----:B------:R-:W-:Y:S02]  /*3440*/  FSEL R17, R17, -INF , !P5 ;  /* 0xff80000011117808 */ /* 0x000fe40006800000 */
[----:B------:R-:W-:-:S02]  /*3450*/  FSEL R16, R16, -INF , !P6 ;  /* 0xff80000010107808 */ /* 0x000fc40007000000 */
[----:B------:R-:W-:Y:S02]  /*3460*/  ISETP.GT.AND P5, PT, R47, R206, PT ;  /* 0x000000ce2f00720c */ /* 0x000fe40003fa4270 */
[----:B------:R-:W-:Y:S02]  /*3470*/  ISETP.GE.AND P6, PT, R2, R232, PT ;  /* 0x000000e80200720c */ /* 0x000fe40003fc6270 */
[----:B------:R-:W-:Y:S02]  /*3480*/  FSEL R14, R14, -INF , !P4 ;  /* 0xff8000000e0e7808 */ /* 0x000fe40006000000 */
[----:B------:R-:W-:Y:S02]  /*3490*/  ISETP.GE.AND P4, PT, R2, R229, PT ;  /* 0x000000e50200720c */ /* 0x000fe40003f86270 */
[----:B------:R-:W-:Y:S02]  /*34a0*/  FSEL R32, R15, -INF , !P5 ;  /* 0xff8000000f207808 */ /* 0x000fe40006800000 */
[----:B------:R-:W-:-:S02]  /*34b0*/  FSEL R15, R30, -INF , !P6 ;  /* 0xff8000001e0f7808 */ /* 0x000fc40007000000 */
[----:B------:R-:W-:Y:S02]  /*34c0*/  FSEL R128, R53, -INF , !P2 ;  /* 0xff80000035807808 */ /* 0x000fe40005000000 */
[C---:B------:R-:W-:Y:S02]  /*34d0*/  ISETP.GT.AND P6, PT, R235.reuse, R204, PT ;  /* 0x000000cceb00720c */ /* 0x040fe40003fc4270 */
[----:B------:R-:W-:Y:S02]  /*34e0*/  ISETP.GT.AND P5, PT, R235, R0, PT ;  /* 0x00000000eb00720c */ /* 0x000fe40003fa4270 */
[----:B------:R-:W-:Y:S02]  /*34f0*/  ISETP.GE.AND P2, PT, R2, R234, PT ;  /* 0x000000ea0200720c */ /* 0x000fe40003f46270 */
[----:B------:R-:W-:Y:S02]  /*3500*/  FSEL R14, R14, -INF , !P4 ;  /* 0xff8000000e0e7808 */ /* 0x000fe40006000000 */
[----:B------:R-:W-:-:S02]  /*3510*/  ISETP.GT.AND P4, PT, R47, R204, PT ;  /* 0x000000cc2f00720c */ /* 0x000fc40003f84270 */
[----:B------:R-:W-:Y:S02]  /*3520*/  FSEL R61, R22, -INF , !P3 ;  /* 0xff800000163d7808 */ /* 0x000fe40005800000 */
[----:B------:R-:W-:Y:S02]  /*3530*/  ISETP.GE.AND P3, PT, R206, R234, PT ;  /* 0x000000eace00720c */ /* 0x000fe40003f66270 */
[----:B------:R-:W-:Y:S02]  /*3540*/  FSEL R35, R148, -INF , !P6 ;  /* 0xff80000094237808 */ /* 0x000fe40007000000 */
        /* <DEDUP_REMOVED lines=10> */
[----:B------:R-:W-:Y:S02]  /*35f0*/  ISETP.GE.AND P0, PT, R206, R233, PT ;  /* 0x000000e9ce00720c */ /* 0x000fe40003f06270 */
[----:B------:R-:W-:Y:S02]  /*3600*/  FSEL R46, R155, -INF , !P5 ;  /* 0xff8000009b2e7808 */ /* 0x000fe40006800000 */
[----:B------:R-:W-:Y:S02]  /*3610*/  FSEL R17, R152, -INF , !P6 ;  /* 0xff80000098117808 */ /* 0x000fe40007000000 */
[C---:B------:R-:W-:Y:S02]  /*3620*/  ISETP.GT.AND P6, PT, R235.reuse, R50, PT ;  /* 0x00000032eb00720c */ /* 0x040fe40003fc4270 */
[----:B------:R-:W-:-:S02]  /*3630*/  ISETP.GT.AND P5, PT, R235, R48, PT ;  /* 0x00000030eb00720c */ /* 0x000fc40003fa4270 */
[----:B------:R-:W-:Y:S02]  /*3640*/  FSEL R42, R159, -INF , !P1 ;  /* 0xff8000009f2a7808 */ /* 0x000fe40004800000 */
[----:B------:R-:W-:Y:S02]  /*3650*/  ISETP.GE.AND P2, PT, R206, R232, PT ;  /* 0x000000e8ce00720c */ /* 0x000fe40003f46270 */
[----:B------:R-:W-:Y:S02]  /*3660*/  FSEL R16, R16, -INF , !P4 ;  /* 0xff80000010107808 */ /* 0x000fe40006000000 */
[----:B------:R-:W-:Y:S02]  /*3670*/  ISETP.GE.AND P1, PT, R206, R229, PT ;  /* 0x000000e5ce00720c */ /* 0x000fe40003f26270 */
[----:B------:R-:W-:Y:S02]  /*3680*/  ISETP.GT.AND P4, PT, R47, R50, PT ;  /* 0x000000322f00720c */ /* 0x000fe40003f84270 */
[----:B------:R-:W-:-:S02]  /*3690*/  FSEL R40, R157, -INF , !P0 ;  /* 0xff8000009d287808 */ /* 0x000fc40004000000 */
[C---:B------:R-:W-:Y:S02]  /*36a0*/  ISETP.GE.AND P3, PT, R204.reuse, R234, PT ;  /* 0x000000eacc00720c */ /* 0x040fe40003f66270 */
[----:B------:R-:W-:Y:S02]  /*36b0*/  ISETP.GE.AND P0, PT, R204, R233, PT ;  /* 0x000000e9cc00720c */ /* 0x000fe40003f06270 */
[----:B------:R-:W-:Y:S02]  /*36c0*/  FSEL R8, R8, -INF , !P6 ;  /* 0xff80000008087808 */ /* 0x000fe40007000000 */
[----:B------:R-:W-:Y:S02]  /*36d0*/  FSEL R9, R9, -INF , !P5 ;  /* 0xff80000009097808 */ /* 0x000fe40006800000 */
[----:B------:R-:W-:Y:S02]  /*36e0*/  FSEL R33, R33, -INF , !P2 ;  /* 0xff80000021217808 */ /* 0x000fe40005000000 */
[----:B------:R-:W-:-:S02]  /*36f0*/  ISETP.GE.AND P6, PT, R50, R232, PT ;  /* 0x000000e83200720c */ /* 0x000fc40003fc6270 */
[----:B------:R-:W-:Y:S02]  /*3700*/  ISETP.GT.AND P5, PT, R47, R48, PT ;  /* 0x000000302f00720c */ /* 0x000fe40003fa4270 */
[----:B------:R-:W-:Y:S02]  /*3710*/  ISETP.GE.AND P2, PT, R0, R234, PT ;  /* 0x000000ea0000720c */ /* 0x000fe40003f46270 */
[----:B------:R-:W-:Y:S02]  /*3720*/  FSEL R32, R32, -INF , !P1 ;  /* 0xff80000020207808 */ /* 0x000fe40004800000 */
[----:B------:R-:W-:Y:S02]  /*3730*/  FSEL R22, R146, -INF , !P4 ;  /* 0xff80000092167808 */ /* 0x000fe40006000000 */
[----:B------:R-:W-:Y:S02]  /*3740*/  ISETP.GE.AND P1, PT, R0, R233, PT ;  /* 0x000000e90000720c */ /* 0x000fe40003f26270 */
[----:B------:R-:W-:-:S02]  /*3750*/  ISETP.GE.AND P4, PT, R50, R229, PT ;  /* 0x000000e53200720c */ /* 0x000fc40003f86270 */
[----:B------:R-:W-:Y:S02]  /*3760*/  FSEL R35, R35, -INF , !P3 ;  /* 0xff80000023237808 */ /* 0x000fe40005800000 */
[----:B------:R-:W-:Y:S02]  /*3770*/  FSEL R2, R150, -INF , !P0 ;  /* 0xff80000096027808 */ /* 0x000fe40004000000 */
[C---:B------:R-:W-:Y:S02]  /*3780*/  ISETP.GE.AND P3, PT, R0.reuse, R232, PT ;  /* 0x000000e80000720c */ /* 0x040fe40003f66270 */
        /* <DEDUP_REMOVED lines=8> */
[----:B------:R-:W-:-:S02]  /*3810*/  FSEL R22, R22, -INF , !P4 ;  /* 0xff80000016167808 */ /* 0x000fc40006000000 */
[-C--:B------:R-:W-:Y:S02]  /*3820*/  ISETP.GE.AND P1, PT, R50, R233.reuse, PT ;  /* 0x000000e93200720c */ /* 0x080fe40003f26270 */
[----:B------:R-:W-:Y:S02]  /*3830*/  ISETP.GT.AND P4, PT, R47, R44, PT ;  /* 0x0000002c2f00720c */ /* 0x000fe40003f84270 */
[----:B------:R-:W-:Y:S02]  /*3840*/  FSEL R13, R13, -INF , !P3 ;  /* 0xff8000000d0d7808 */ /* 0x000fe40005800000 */
[----:B------:R-:W-:Y:S02]  /*3850*/  FSEL R46, R46, -INF , !P0 ;  /* 0xff8000002e2e7808 */ /* 0x000fe40004000000 */
[C---:B------:R-:W-:Y:S02]  /*3860*/  ISETP.GE.AND P3, PT, R48.reuse, R234, PT ;  /* 0x000000ea3000720c */ /* 0x040fe40003f66270 */
        /* <DEDUP_REMOVED lines=8> */
[C---:B------:R-:W-:Y:S02]  /*38f0*/  ISETP.GE.AND P2, PT, R48.reuse, R232, PT ;  /* 0x000000e83000720c */ /* 0x040fe40003f46270 */
[-C--:B------:R-:W-:Y:S02]  /*3900*/  ISETP.GE.AND P1, PT, R48, R229.reuse, PT ;  /* 0x000000e53000720c */ /* 0x080fe40003f26270 */
[----:B------:R-:W-:Y:S02]  /*3910*/  ISETP.GE.AND P4, PT, R44, R229, PT ;  /* 0x000000e52c00720c */ /* 0x000fe40003f86270 */
[----:B------:R-:W-:Y:S02]  /*3920*/  FSEL R43, R9, -INF , !P3 ;  /* 0xff800000092b7808 */ /* 0x000fe40005800000 */
[----:B------:R-:W-:-:S02]  /*3930*/  FSEL R48, R10, -INF , !P0 ;  /* 0xff8000000a307808 */ /* 0x000fc40004000000 */
[----:B------:R-:W-:Y:S02]  /*3940*/  ISETP.GE.AND P3, PT, R44, R234, PT ;  /* 0x000000ea2c00720c */ /* 0x000fe40003f66270 */
[----:B------:R-:W-:Y:S02]  /*3950*/  FSEL R10, R143, -INF , !P5 ;  /* 0xff8000008f0a7808 */ /* 0x000fe40006800000 */
[----:B------:R-:W-:Y:S02]  /*3960*/  FSEL R23, R140, -INF , !P6 ;  /* 0xff8000008c177808 */ /* 0x000fe40007000000 */
[C---:B------:R-:W-:Y:S02]  /*3970*/  ISETP.GT.AND P6, PT, R235.reuse, R200, PT ;  /* 0x000000c8eb00720c */ /* 0x040fe40003fc4270 */
[----:B------:R-:W-:Y:S02]  /*3980*/  ISETP.GT.AND P5, PT, R235, R198, PT ;  /* 0x000000c6eb00720c */ /* 0x000fe40003fa4270 */
        /* <DEDUP_REMOVED lines=12> */
[----:B------:R-:W-:-:S02]  /*3a50*/  ISETP.GE.AND P4, PT, R200, R229, PT ;  /* 0x000000e5c800720c */ /* 0x000fc40003f86270 */
[----:B------:R-:W-:Y:S02]  /*3a60*/  FSEL R45, R145, -INF , !P2 ;  /* 0xff800000912d7808 */ /* 0x000fe40005000000 */
[----:B------:R-:W-:Y:S02]  /*3a70*/  FSEL R30, R139, -INF , !P1 ;  /* 0xff8000008b1e7808 */ /* 0x000fe40004800000 */
[----:B------:R-:W-:Y:S02]  /*3a80*/  FSEL R9, R141, -INF , !P3 ;  /* 0xff8000008d097808 */ /* 0x000fe40005800000 */
[-C--:B------:R-:W-:Y:S02]  /*3a90*/  ISETP.GE.AND P2, PT, R202, R234.reuse, PT ;  /* 0x000000eaca00720c */ /* 0x080fe40003f46270 */
[----:B------:R-:W-:Y:S02]  /*3aa0*/  ISETP.GE.AND P3, PT, R198, R234, PT ;  /* 0x000000eac600720c */ /* 0x000fe40003f66270 */
        /* <DEDUP_REMOVED lines=8> */
[CC--:B------:R-:W-:Y:S02]  /*3b30*/  ISETP.GE.AND P2, PT, R200.reuse, R234.reuse, PT ;  /* 0x000000eac800720c */ /* 0x0c0fe40003f46270 */
[----:B------:R-:W-:Y:S02]  /*3b40*/  ISETP.GE.AND P1, PT, R200, R233, PT ;  /* 0x000000e9c800720c */ /* 0x000fe40003f26270 */
[----:B------:R-:W-:Y:S02]  /*3b50*/  ISETP.GE.AND P3, PT, R196, R234, PT ;  /* 0x000000eac400720c */ /* 0x000fe40003f66270 */
[----:B------:R-:W-:Y:S02]  /*3b60*/  FSEL R120, R120, -INF , !P6 ;  /* 0xff80000078787808 */ /* 0x000fe40007000000 */
[----:B------:R-:W-:-:S02]  /*3b70*/  FSEL R121, R121, -INF , !P5 ;  /* 0xff80000079797808 */ /* 0x000fc40006800000 */
[----:B------:R-:W-:Y:S02]  /*3b80*/  ISETP.GT.AND P5, PT, R47, R194, PT ;  /* 0x000000c22f00720c */ /* 0x000fe40003fa4270 */
[----:B------:R-:W-:Y:S02]  /*3b90*/  FSEL R126, R126, -INF , !P4 ;  /* 0xff8000007e7e7808 */ /* 0x000fe40006000000 */
[C---:B------:R-:W-:Y:S02]  /*3ba0*/  ISETP.GE.AND P6, PT, R196.reuse, R232, PT ;  /* 0x000000e8c400720c */ /* 0x040fe40003fc6270 */
        /* <DEDUP_REMOVED lines=15> */
[----:B------:R-:W-:Y:S02]  /*3ca0*/  ISETP.GE.AND P0, PT, R202, R229, PT ;  /* 0x000000e5ca00720c */ /* 0x000fe40003f06270 */
[C---:B------:R-:W-:Y:S02]  /*3cb0*/  ISETP.GE.AND P2, PT, R194.reuse, R234, PT ;  /* 0x000000eac200720c */ /* 0x040fe40003f46270 */
[C---:B------:R-:W-:Y:S02]  /*3cc0*/  ISETP.GE.AND P1, PT, R194.reuse, R233, PT ;  /* 0x000000e9c200720c */ /* 0x040fe40003f26270 */
[----:B------:R-:W-:Y:S02]  /*3cd0*/  FSEL R117, R117, -INF , !P5 ;  /* 0xff80000075757808 */ /* 0x000fe40006800000 */
[----:B------:R-:W-:Y:S02]  /*3ce0*/  ISETP.GT.AND P5, PT, R47, R192, PT ;  /* 0x000000c02f00720c */ /* 0x000fe40003fa4270 */
        /* <DEDUP_REMOVED lines=8> */
[-C--:B------:R-:W-:Y:S02]  /*3d70*/  ISETP.GE.AND P0, PT, R198, R233.reuse, PT ;  /* 0x000000e9c600720c */ /* 0x080fe40003f06270 */
[C---:B------:R-:W-:Y:S02]  /*3d80*/  ISETP.GE.AND P2, PT, R178.reuse, R234, PT ;  /* 0x000000eab200720c */ /* 0x040fe40003f46270 */
[----:B------:R-:W-:Y:S02]  /*3d90*/  ISETP.GE.AND P1, PT, R178, R233, PT ;  /* 0x000000e9b200720c */ /* 0x000fe40003f26270 */
[----:B------:R-:W-:Y:S02]  /*3da0*/  FSEL R115, R115, -INF , !P5 ;  /* 0xff80000073737808 */ /* 0x000fe40006800000 */
[----:B------:R-:W-:-:S02]  /*3db0*/  FSEL R178, R125, -INF , !P3 ;  /* 0xff8000007db27808 */ /* 0x000fc40005800000 */
[C---:B------:R-:W-:Y:S02]  /*3dc0*/  ISETP.GT.AND P5, PT, R235.reuse, R190, PT ;  /* 0x000000beeb00720c */ /* 0x040fe40003fa4270 */
[----:B------:R-:W-:Y:S02]  /*3dd0*/  FSEL R179, R112, -INF , !P6 ;  /* 0xff80000070b37808 */ /* 0x000fe40007000000 */
[----:B------:R-:W-:Y:S02]  /*3de0*/  FSEL R125, R114, -INF , !P4 ;  /* 0xff800000727d7808 */ /* 0x000fe40006000000 */
[-C--:B------:R-:W-:Y:S02]  /*3df0*/  ISETP.GT.AND P6, PT, R235, R176.reuse, PT ;  /* 0x000000b0eb00720c */ /* 0x080fe40003fc4270 */
[----:B------:R-:W-:Y:S02]  /*3e00*/  ISETP.GT.AND P4, PT, R47, R176, PT ;  /* 0x000000b02f00720c */ /* 0x000fe40003f84270 */
[----:B------:R-:W-:-:S02]  /*3e10*/  FSEL R140, R135, -INF , !P0 ;  /* 0xff800000878c7808 */ /* 0x000fc40004000000 */
[----:B------:R-:W-:Y:S02]  /*3e20*/  ISETP.GE.AND P0, PT, R196, R233, PT ;  /* 0x000000e9c400720c */ /* 0x000fe40003f06270 */
[----:B------:R-:W-:Y:S02]  /*3e30*/  FSEL R105, R105, -INF , !P5 ;  /* 0xff80000069697808 */ /* 0x000fe40006800000 */
[----:B------:R-:W-:Y:S02]  /*3e40*/  ISETP.GT.AND P5, PT, R47, R190, PT ;  /* 0x000000be2f00720c */ /* 0x000fe40003fa4270 */
[----:B------:R-:W-:Y:S02]  /*3e50*/  FSEL R104, R104, -INF , !P6 ;  /* 0xff80000068687808 */ /* 0x000fe40007000000 */
[----:B------:R-:W-:Y:S02]  /*3e60*/  FSEL R110, R110, -INF , !P4 ;  /* 0xff8000006e6e7808 */ /* 0x000fe40006000000 */
[----:B------:R-:W-:-:S02]  /*3e70*/  ISETP.GE.AND P6, PT, R176, R232, PT ;  /* 0x000000e8b000720c */ /* 0x000fc40003fc6270 */
[-C--:B------:R-:W-:Y:S02]  /*3e80*/  ISETP.GE.AND P4, PT, R176, R229.reuse, PT ;  /* 0x000000e5b000720c */ /* 0x080fe40003f86270 */
[----:B------:R-:W-:Y:S02]  /*3e90*/  FSEL R201, R122, -INF , !P0 ;  /* 0xff8000007ac97808 */ /* 0x000fe40004000000 */
[----:B------:R-:W-:Y:S02]  /*3ea0*/  ISETP.GE.AND P0, PT, R194, R229, PT ;  /* 0x000000e5c200720c */ /* 0x000fe40003f06270 */
        /* <DEDUP_REMOVED lines=9> */
[----:B------:R-:W-:Y:S02]  /*3f40*/  ISETP.GE.AND P3, PT, R192, R234, PT ;  /* 0x000000eac000720c */ /* 0x000fe40003f66270 */
[----:B------:R-:W-:Y:S02]  /*3f50*/  ISETP.GT.AND P5, PT, R47, R188, PT ;  /* 0x000000bc2f00720c */ /* 0x000fe40003fa4270 */
[----:B------:R-:W-:Y:S02]  /*3f60*/  FSEL R142, R116, -INF , !P2 ;  /* 0xff800000748e7808 */ /* 0x000fe40005000000 */
[----:B------:R-:W-:Y:S02]  /*3f70*/  FSEL R199, R118, -INF , !P1 ;  /* 0xff80000076c77808 */ /* 0x000fe40004800000 */
[----:B------:R-:W-:Y:S02]  /*3f80*/  FSEL R100, R100, -INF , !P6 ;  /* 0xff80000064647808 */ /* 0x000fe40007000000 */
[----:B------:R-:W-:-:S02]  /*3f90*/  FSEL R98, R98, -INF , !P4 ;  /* 0xff80000062627808 */ /* 0x000fc40006000000 */
[CC--:B------:R-:W-:Y:S02]  /*3fa0*/  ISETP.GE.AND P2, PT, R192.reuse, R232.reuse, PT ;  /* 0x000000e8c000720c */ /* 0x0c0fe40003f46270 */
[-C--:B------:R-:W-:Y:S02]  /*3fb0*/  ISETP.GE.AND P1, PT, R192, R229.reuse, PT ;  /* 0x000000e5c000720c */ /* 0x080fe40003f26270 */
[C---:B------:R-:W-:Y:S02]  /*3fc0*/  ISETP.GE.AND P6, PT, R174.reuse, R232, PT ;  /* 0x000000e8ae00720c */ /* 0x040fe40003fc6270 */
[----:B------:R-:W-:Y:S02]  /*3fd0*/  ISETP.GE.AND P4, PT, R174, R229, PT ;  /* 0x000000e5ae00720c */ /* 0x000fe40003f86270 */
[----:B------:R-:W-:Y:S02]  /*3fe0*/  FSEL R198, R119, -INF , !P0 ;  /* 0xff80000077c67808 */ /* 0x000fe40004000000 */
[----:B------:R-:W-:-:S02]  /*3ff0*/  FSEL R251, R117, -INF , !P3 ;  /* 0xff80000075fb7808 */ /* 0x000fc40005800000 */
[C---:B------:R-:W-:Y:S02]  /*4000*/  ISETP.GE.AND P0, PT, R176.reuse, R233, PT ;  /* 0x000000e9b000720c */ /* 0x040fe40003f06270 */
[----:B------:R-:W-:Y:S02]  /*4010*/  FSEL R99, R99, -INF , !P5 ;  /* 0xff80000063637808 */ /* 0x000fe40006800000 */
[----:B------:R-:W-:Y:S02]  /*4020*/  ISETP.GE.AND P3, PT, R176, R234, PT ;  /* 0x000000eab000720c */ /* 0x000fe40003f66270 */
[----:B------:R-:W-:Y:S02]  /*4030*/  ISETP.GT.AND P5, PT, R235, R186, PT ;  /* 0x000000baeb00720c */ /* 0x000fe40003fa4270 */
[----:B------:R-:W-:Y:S02]  /*4040*/  FSEL R176, R113, -INF , !P2 ;  /* 0xff80000071b07808 */ /* 0x000fe40005000000 */
[----:B------:R-:W-:-:S02]  /*4050*/  FSEL R124, R115, -INF , !P1 ;  /* 0xff800000737c7808 */ /* 0x000fc40004800000 */
[----:B------:R-:W-:Y:S02]  /*4060*/  FSEL R175, R96, -INF , !P6 ;  /* 0xff80000060af7808 */ /* 0x000fe40007000000 */
[----:B------:R-:W-:Y:S02]  /*4070*/  FSEL R121, R98, -INF , !P4 ;  /* 0xff80000062797808 */ /* 0x000fe40006000000 */
[C---:B------:R-:W-:Y:S02]  /*4080*/  ISETP.GE.AND P2, PT, R190.reuse, R234, PT ;  /* 0x000000eabe00720c */ /* 0x040fe40003f46270 */
[----:B------:R-:W-:Y:S02]  /*4090*/  ISETP.GE.AND P1, PT, R190, R233, PT ;  /* 0x000000e9be00720c */ /* 0x000fe40003f26270 */
[-C--:B------:R-:W-:Y:S02]  /*40a0*/  ISETP.GT.AND P6, PT, R235, R172.reuse, PT ;  /* 0x000000aceb00720c */ /* 0x080fe40003fc4270 */
[----:B------:R-:W-:-:S02]  /*40b0*/  ISETP.GT.AND P4, PT, R47, R172, PT ;  /* 0x000000ac2f00720c */ /* 0x000fc40003f84270 */
[----:B------:R-:W-:Y:S02]  /*40c0*/  FSEL R197, R106, -INF , !P0 ;  /* 0xff8000006ac57808 */ /* 0x000fe40004000000 */
[----:B------:R-:W-:Y:S02]  /*40d0*/  FSEL R104, R104, -INF , !P3 ;  /* 0xff80000068687808 */ /* 0x000fe40005800000 */
[C---:B------:R-:W-:Y:S02]  /*40e0*/  ISETP.GE.AND P0, PT, R190.reuse, R229, PT ;  /* 0x000000e5be00720c */ /* 0x040fe40003f06270 */
[----:B------:R-:W-:Y:S02]  /*40f0*/  FSEL R89, R89, -INF , !P5 ;  /* 0xff80000059597808 */ /* 0x000fe40006800000 */
[----:B------:R-:W-:Y:S02]  /*4100*/  ISETP.GE.AND P3, PT, R190, R232, PT ;  /* 0x000000e8be00720c */ /* 0x000fe40003f66270 */
[----:B------:R-:W-:-:S02]  /*4110*/  ISETP.GT.AND P5, PT, R47, R186, PT ;  /* 0x000000ba2f00720c */ /* 0x000fc40003fa4270 */
[----:B------:R-:W-:Y:S01]  /*4120*/  FSEL R248, R105, -INF , !P2 ;  /* 0xff80000069f87808 */ /* 0x000fe20005000000 */
[----:B------:R-:W-:Y:S01]  /*4130*/  IMAD.MOV.U32 R105, RZ, RZ, R3 ;  /* 0x000000ffff697224 */ /* 0x000fe200078e0003 */
[----:B------:R-:W-:Y:S02]  /*4140*/  FSEL R196, R107, -INF , !P1 ;  /* 0xff8000006bc47808 */ /* 0x000fe40004800000 */
[----:B------:R-:W-:Y:S02]  /*4150*/  FSEL R88, R88, -INF , !P6 ;  /* 0xff80000058587808 */ /* 0x000fe40007000000 */
[----:B------:R-:W-:Y:S02]  /*4160*/  FSEL R94, R94, -INF , !P4 ;  /* 0xff8000005e5e7808 */ /* 0x000fe40006000000 */
[C---:B------:R-:W-:Y:S02]  /*4170*/  ISETP.GE.AND P2, PT, R174.reuse, R234, PT ;  /* 0x000000eaae00720c */ /* 0x040fe40003f46270 */
[----:B------:R-:W-:-:S02]  /*4180*/  ISETP.GE.AND P1, PT, R174, R233, PT ;  /* 0x000000e9ae00720c */ /* 0x000fc40003f26270 */
[C---:B------:R-:W-:Y:S02]  /*4190*/  ISETP.GE.AND P6, PT, R172.reuse, R232, PT ;  /* 0x000000e8ac00720c */ /* 0x040fe40003fc6270 */
[----:B------:R-:W-:Y:S02]  /*41a0*/  ISETP.GE.AND P4, PT, R172, R229, PT ;  /* 0x000000e5ac00720c */ /* 0x000fe40003f86270 */
[----:B------:R-:W-:Y:S02]  /*41b0*/  FSEL R122, R111, -INF , !P0 ;  /* 0xff8000006f7a7808 */ /* 0x000fe40004000000 */
        /* <DEDUP_REMOVED lines=9> */
[C---:B------:R-:W-:Y:S02]  /*4250*/  ISETP.GE.AND P2, PT, R188.reuse, R232, PT ;  /* 0x000000e8bc00720c */ /* 0x040fe40003f46270 */
[----:B------:R-:W-:Y:S02]  /*4260*/  ISETP.GE.AND P1, PT, R188, R229, PT ;  /* 0x000000e5bc00720c */ /* 0x000fe40003f26270 */
[-C--:B------:R-:W-:Y:S02]  /*4270*/  ISETP.GT.AND P6, PT, R235, R170.reuse, PT ;  /* 0x000000aaeb00720c */ /* 0x080fe40003fc4270 */
[----:B------:R-:W-:Y:S02]  /*4280*/  ISETP.GT.AND P4, PT, R47, R170, PT ;  /* 0x000000aa2f00720c */ /* 0x000fe40003f84270 */
        /* <DEDUP_REMOVED lines=12> */
[C---:B------:R-:W-:Y:S02]  /*4350*/  ISETP.GE.AND P6, PT, R170.reuse, R232, PT ;  /* 0x000000e8aa00720c */ /* 0x040fe40003fc6270 */
[----:B------:R-:W-:-:S02]  /*4360*/  ISETP.GE.AND P4, PT, R170, R229, PT ;  /* 0x000000e5aa00720c */ /* 0x000fc40003f86270 */
[----:B------:R-:W-:Y:S02]  /*4370*/  FSEL R193, R90, -INF , !P0 ;  /* 0xff8000005ac17808 */ /* 0x000fe40004000000 */
[----:B------:R-:W-:Y:S02]  /*4380*/  FSEL R243, R88, -INF , !P3 ;  /* 0xff80000058f37808 */ /* 0x000fe40005800000 */
[C---:B------:R-:W-:Y:S02]  /*4390*/  ISETP.GE.AND P0, PT, R186.reuse, R229, PT ;  /* 0x000000e5ba00720c */ /* 0x040fe40003f06270 */
[----:B------:R-:W-:Y:S02]  /*43a0*/  FSEL R83, R83, -INF , !P5 ;  /* 0xff80000053537808 */ /* 0x000fe40006800000 */
[----:B------:R-:W-:Y:S02]  /*43b0*/  ISETP.GE.AND P3, PT, R186, R232, PT ;  /* 0x000000e8ba00720c */ /* 0x000fe40003f66270 */
[----:B------:R-:W-:-:S02]  /*43c0*/  ISETP.GT.AND P5, PT, R235, R182, PT ;  /* 0x000000b6eb00720c */ /* 0x000fc40003fa4270 */
[----:B------:R-:W-:Y:S02]  /*43d0*/  FSEL R242, R89, -INF , !P2 ;  /* 0xff80000059f27808 */ /* 0x000fe40005000000 */
[----:B------:R-:W-:Y:S02]  /*43e0*/  FSEL R192, R91, -INF , !P1 ;  /* 0xff8000005bc07808 */ /* 0x000fe40004800000 */
[----:B------:R-:W-:Y:S02]  /*43f0*/  FSEL R171, R80, -INF , !P6 ;  /* 0xff80000050ab7808 */ /* 0x000fe40007000000 */
[----:B------:R-:W-:Y:S02]  /*4400*/  FSEL R117, R82, -INF , !P4 ;  /* 0xff80000052757808 */ /* 0x000fe40006000000 */
[C---:B------:R-:W-:Y:S02]  /*4410*/  ISETP.GE.AND P2, PT, R170.reuse, R234, PT ;  /* 0x000000eaaa00720c */ /* 0x040fe40003f46270 */
[----:B------:R-:W-:-:S02]  /*4420*/  ISETP.GE.AND P1, PT, R170, R233, PT ;  /* 0x000000e9aa00720c */ /* 0x000fc40003f26270 */
[-C--:B------:R-:W-:Y:S02]  /*4430*/  ISETP.GT.AND P6, PT, R235, R168.reuse, PT ;  /* 0x000000a8eb00720c */ /* 0x080fe40003fc4270 */
[----:B------:R-:W-:Y:S02]  /*4440*/  ISETP.GT.AND P4, PT, R47, R168, PT ;  /* 0x000000a82f00720c */ /* 0x000fe40003f84270 */
        /* <DEDUP_REMOVED lines=29> */
[----:B------:R-:W-:Y:S02]  /*4620*/  ISETP.GE.AND P0, PT, R182, R232, PT ;  /* 0x000000e8b600720c */ /* 0x000fe40003f06270 */
[----:B------:R-:W-:Y:S02]  /*4630*/  FSEL R69, R69, -INF , !P5 ;  /* 0xff80000045457808 */ /* 0x000fe40006800000 */
[----:B------:R-:W-:Y:S02]  /*4640*/  ISETP.GT.AND P5, PT, R47, R180, PT ;  /* 0x000000b42f00720c */ /* 0x000fe40003fa4270 */
[----:B------:R-:W-:Y:S02]  /*4650*/  FSEL R238, R73, -INF , !P2 ;  /* 0xff80000049ee7808 */ /* 0x000fe40005000000 */
        /* <DEDUP_REMOVED lines=8> */
[----:B------:R-:W-:Y:S02]  /*46e0*/  ISETP.GE.AND P0, PT, R180, R234, PT ;  /* 0x000000eab400720c */ /* 0x000fe40003f06270 */
[----:B------:R-:W-:Y:S02]  /*46f0*/  FSEL R67, R67, -INF , !P5 ;  /* 0xff80000043437808 */ /* 0x000fe40006800000 */
[----:B------:R-:W-:Y:S02]  /*4700*/  ISETP.GT.AND P5, PT, R235, R164, PT ;  /* 0x000000a4eb00720c */ /* 0x000fe40003fa4270 */
[----:B------:R-:W-:Y:S02]  /*4710*/  FSEL R236, R69, -INF , !P0 ;  /* 0xff80000045ec7808 */ /* 0x000fe40004000000 */
[----:B------:R-:W-:-:S02]  /*4720*/  ISETP.GE.AND P0, PT, R164, R234, PT ;  /* 0x000000eaa400720c */ /* 0x000fc40003f06270 */
[----:B------:R-:W-:Y:S02]  /*4730*/  FSEL R28, R28, -INF , !P5 ;  /* 0xff8000001c1c7808 */ /* 0x000fe40006800000 */
[----:B------:R-:W-:Y:S02]  /*4740*/  FSEL R239, R72, -INF , !P3 ;  /* 0xff80000048ef7808 */ /* 0x000fe40005800000 */
[----:B------:R-:W-:Y:S02]  /*4750*/  ISETP.GE.AND P3, PT, R182, R229, PT ;  /* 0x000000e5b600720c */ /* 0x000fe40003f66270 */
[----:B------:R-:W-:Y:S02]  /*4760*/  FSEL R207, R28, -INF , !P0 ;  /* 0xff8000001ccf7808 */ /* 0x000fe40004000000 */
[----:B------:R-:W-:Y:S02]  /*4770*/  ISETP.GT.AND P0, PT, R47, R162, PT ;  /* 0x000000a22f00720c */ /* 0x000fe40003f04270 */
[----:B------:R-:W-:-:S02]  /*4780*/  FSEL R114, R79, -INF , !P3 ;  /* 0xff8000004f727808 */ /* 0x000fc40005800000 */
[----:B------:R-:W-:Y:S02]  /*4790*/  ISETP.GE.AND P3, PT, R180, R233, PT ;  /* 0x000000e9b400720c */ /* 0x000fe40003f66270 */
[----:B------:R-:W-:Y:S02]  /*47a0*/  FSEL R113, R66, -INF , !P4 ;  /* 0xff80000042717808 */ /* 0x000fe40006000000 */
[----:B------:R-:W-:Y:S02]  /*47b0*/  FSEL R152, R63, -INF , !P0 ;  /* 0xff8000003f987808 */ /* 0x000fe40004000000 */
[----:B------:R-:W-:Y:S02]  /*47c0*/  ISETP.GT.AND P4, PT, R47, R164, PT ;  /* 0x000000a42f00720c */ /* 0x000fe40003f84270 */
[----:B------:R-:W-:Y:S02]  /*47d0*/  ISETP.GT.AND P0, PT, R235, R160, PT ;  /* 0x000000a0eb00720c */ /* 0x000fe40003f04270 */
[----:B------:R-:W-:-:S02]  /*47e0*/  FSEL R186, R71, -INF , !P3 ;  /* 0xff80000047ba7808 */ /* 0x000fc40005800000 */
[----:B------:R-:W-:Y:S02]  /*47f0*/  FSEL R237, R68, -INF , !P2 ;  /* 0xff80000044ed7808 */ /* 0x000fe40005000000 */
[----:B------:R-:W-:Y:S02]  /*4800*/  ISETP.GE.AND P3, PT, R164, R233, PT ;  /* 0x000000e9a400720c */ /* 0x000fe40003f66270 */
[----:B------:R-:W-:Y:S02]  /*4810*/  FSEL R62, R62, -INF , !P4 ;  /* 0xff8000003e3e7808 */ /* 0x000fe40006000000 */
[----:B------:R-:W-:Y:S02]  /*4820*/  FSEL R56, R56, -INF , !P0 ;  /* 0xff80000038387808 */ /* 0x000fe40004000000 */
[----:B------:R-:W-:Y:S02]  /*4830*/  FSEL R187, R70, -INF , !P1 ;  /* 0xff80000046bb7808 */ /* 0x000fe40004800000 */
[----:B------:R-:W-:-:S02]  /*4840*/  ISETP.GE.AND P2, PT, R180, R229, PT ;  /* 0x000000e5b400720c */ /* 0x000fc40003f46270 */
[----:B------:R-:W-:Y:S02]  /*4850*/  ISETP.GE.AND P4, PT, R164, R229, PT ;  /* 0x000000e5a400720c */ /* 0x000fe40003f86270 */
[-C--:B------:R-:W-:Y:S02]  /*4860*/  ISETP.GE.AND P0, PT, R160, R232.reuse, PT ;  /* 0x000000e8a000720c */ /* 0x080fe40003f06270 */
[----:B------:R-:W-:Y:S02]  /*4870*/  ISETP.GE.AND P1, PT, R180, R232, PT ;  /* 0x000000e8b400720c */ /* 0x000fe40003f26270 */
[----:B------:R-:W-:Y:S02]  /*4880*/  FSEL R167, R64, -INF , !P6 ;  /* 0xff80000040a77808 */ /* 0x000fe40007000000 */
[----:B------:R-:W-:Y:S02]  /*4890*/  ISETP.GT.AND P6, PT, R235, R162, PT ;  /* 0x000000a2eb00720c */ /* 0x000fe40003fc4270 */
[----:B------:R-:W-:-:S02]  /*48a0*/  FSEL R185, R185, -INF , !P3 ;  /* 0xff800000b9b97808 */ /* 0x000fc40005800000 */
[-C--:B------:R-:W-:Y:S02]  /*48b0*/  ISETP.GE.AND P5, PT, R164, R232.reuse, PT ;  /* 0x000000e8a400720c */ /* 0x080fe40003fa6270 */
[----:B------:R-:W-:Y:S02]  /*48c0*/  FSEL R112, R67, -INF , !P2 ;  /* 0xff80000043707808 */ /* 0x000fe40005000000 */
[----:B------:R-:W-:Y:S02]  /*48d0*/  ISETP.GE.AND P3, PT, R162, R232, PT ;  /* 0x000000e8a200720c */ /* 0x000fe40003f66270 */
[----:B------:R-:W-:Y:S02]  /*48e0*/  FSEL R111, R62, -INF , !P4 ;  /* 0xff8000003e6f7808 */ /* 0x000fe40006000000 */
[----:B------:R-:W-:Y:S02]  /*48f0*/  FSEL R131, R51, -INF , !P0 ;  /* 0xff80000033837808 */ /* 0x000fe40004000000 */
[----:B------:R-:W-:-:S02]  /*4900*/  FSEL R164, R65, -INF , !P1 ;  /* 0xff80000041a47808 */ /* 0x000fc40004800000 */
[----:B------:R-:W-:Y:S02]  /*4910*/  ISETP.GE.AND P2, PT, R162, R233, PT ;  /* 0x000000e9a200720c */ /* 0x000fe40003f46270 */
[----:B------:R-:W-:Y:S02]  /*4920*/  ISETP.GT.AND P4, PT, R235, R158, PT ;  /* 0x0000009eeb00720c */ /* 0x000fe40003f84270 */
[----:B------:R-:W-:Y:S02]  /*4930*/  ISETP.GE.AND P0, PT, R158, R232, PT ;  /* 0x000000e89e00720c */ /* 0x000fe40003f06270 */
[----:B------:R-:W-:Y:S02]  /*4940*/  FSEL R29, R29, -INF , !P6 ;  /* 0xff8000001d1d7808 */ /* 0x000fe40007000000 */
[----:B------:R-:W-:Y:S02]  /*4950*/  ISETP.GE.AND P1, PT, R162, R234, PT ;  /* 0x000000eaa200720c */ /* 0x000fe40003f26270 */
[----:B------:R-:W-:-:S02]  /*4960*/  FSEL R130, R76, -INF , !P3 ;  /* 0xff8000004c827808 */ /* 0x000fc40005800000 */
[----:B------:R-:W-:Y:S02]  /*4970*/  FSEL R184, R49, -INF , !P2 ;  /* 0xff80000031b87808 */ /* 0x000fe40005000000 */
[----:B------:R-:W-:Y:S02]  /*4980*/  FSEL R57, R57, -INF , !P4 ;  /* 0xff80000039397808 */ /* 0x000fe40006000000 */
[----:B------:R-:W-:Y:S02]  /*4990*/  ISETP.GE.AND P3, PT, R158, R234, PT ;  /* 0x000000ea9e00720c */ /* 0x000fe40003f66270 */
[----:B------:R-:W-:Y:S02]  /*49a0*/  FSEL R128, R128, -INF , !P0 ;  /* 0xff80000080807808 */ /* 0x000fe40004000000 */
[----:B------:R-:W-:Y:S02]  /*49b0*/  FSEL R206, R29, -INF , !P1 ;  /* 0xff8000001dce7808 */ /* 0x000fe40004800000 */
[----:B------:R-:W-:-:S02]  /*49c0*/  ISETP.GE.AND P2, PT, R160, R233, PT ;  /* 0x000000e9a000720c */ /* 0x000fc40003f46270 */
[----:B------:R-:W-:Y:S02]  /*49d0*/  ISETP.GT.AND P0, PT, R47, R6, PT ;  /* 0x000000062f00720c */ /* 0x000fe40003f04270 */
[----:B------:R-:W-:Y:S02]  /*49e0*/  ISETP.GE.AND P1, PT, R160, R234, PT ;  /* 0x000000eaa000720c */ /* 0x000fe40003f26270 */
[----:B------:R-:W-:Y:S02]  /*49f0*/  FSEL R204, R57, -INF , !P3 ;  /* 0xff80000039cc7808 */ /* 0x000fe40005800000 */
[----:B------:R-:W-:Y:S02]  /*4a00*/  FSEL R183, R58, -INF , !P2 ;  /* 0xff8000003ab77808 */ /* 0x000fe40005000000 */
[----:B------:R-:W-:Y:S02]  /*4a10*/  FSEL R57, R26, -INF , !P0 ;  /* 0xff8000001a397808 */ /* 0x000fe40004000000 */
[----:B------:R-:W-:-:S02]  /*4a20*/  FSEL R205, R56, -INF , !P1 ;  /* 0xff80000038cd7808 */ /* 0x000fc40004800000 */
[----:B------:R-:W-:Y:S02]  /*4a30*/  ISETP.GT.AND P2, PT, R47, R158, PT ;  /* 0x0000009e2f00720c */ /* 0x000fe40003f44270 */
[----:B------:R-:W-:Y:S02]  /*4a40*/  ISETP.GT.AND P0, PT, R105, R226, PT ;  /* 0x000000e26900720c */ /* 0x000fe40003f04270 */
        /* <DEDUP_REMOVED lines=16> */
[-C--:B------:R-:W-:Y:S02]  /*4b50*/  ISETP.GE.AND P5, PT, R160, R229.reuse, PT ;  /* 0x000000e5a000720c */ /* 0x080fe40003fa6270 */
[-C--:B------:R-:W-:Y:S02]  /*4b60*/  ISETP.GE.AND P4, PT, R158, R229.reuse, PT ;  /* 0x000000e59e00720c */ /* 0x080fe40003f86270 */
[----:B------:R-:W-:Y:S02]  /*4b70*/  ISETP.GE.AND P3, PT, R6, R229, PT ;  /* 0x000000e50600720c */ /* 0x000fe40003f66270 */
        /* <DEDUP_REMOVED lines=17> */
[----:B------:R-:W-:Y:S01]  /*4c90*/  LEA R20, P0, R208, R20, 0x6 ;  /* 0x00000014d0147211 */ /* 0x000fe200078030ff */
[----:B------:R-:W-:Y:S01]  /*4ca0*/  IMAD.X R29, R210, 0x1, R3, P1 ;  /* 0x00000001d21d7824 */ /* 0x000fe200008e0603 */
[----:B------:R-:W-:Y:S01]  /*4cb0*/  LEA R62, P1, R6, R225, 0x1 ;  /* 0x000000e1063e7211 */ /* 0x000fe200078208ff */
        /* <DEDUP_REMOVED lines=8> */
.L_x_936:
[----:B------:R-:W-:Y:S01]  /*4d40*/  IMAD.WIDE.U32 R214, R214, -0x326172a9, RZ ;  /* 0xcd9e8d57d6d67825 */ /* 0x000fe200078e00ff */
[----:B------:R-:W-:Y:S01]  /*4d50*/  UIADD3 UR7, UPT, UPT, UR19, -0x4498517b, URZ ;  /* 0xbb67ae8513077890 */ /* 0x000fe2000fffe0ff */
[----:B------:R-:W-:Y:S01]  /*4d60*/  ISETP.GE.AND P0, PT, R156, R233, PT ;  /* 0x000000e99c00720c */ /* 0x000fe20003f06270 */
[----:B------:R-:W-:Y:S01]  /*4d70*/  UIADD3 UR5, UPT, UPT, UR18, 0x3c6ef372, URZ ;  /* 0x3c6ef37212057890 */ /* 0x000fe2000fffe0ff */
[----:B-1----:R-:W-:Y:S01]  /*4d80*/  IMAD.SHL.U32 R60, R105, 0x4, RZ ;  /* 0x00000004693c7824 */ /* 0x002fe200078e00ff */
[----:B------:R-:W-:Y:S01]  /*4d90*/  LOP3.LUT R3, R7, UR18, R215, 0x96, !PT ;  /* 0x0000001207037c12 */ /* 0x000fe2000f8e96d7 */
[----:B------:R-:W-:Y:S01]  /*4da0*/  IMAD.WIDE.U32 R28, R36, -0x2daee0ad, RZ ;  /* 0xd2511f53241c7825 */ /* 0x000fe200078e00ff */
[----:B------:R-:W-:Y:S01]  /*4db0*/  UIADD3 UR15, UPT, UPT, UR19, 0x76cf5d0a, URZ ;  /* 0x76cf5d0a130f7890 */ /* 0x000fe2000fffe0ff */
[----:B------:R-:W-:Y:S01]  /*4dc0*/  FSEL R6, R25, -INF , !P0 ;  /* 0xff80000019067808 */ /* 0x000fe20004000000 */
[----:B------:R-:W-:Y:S01]  /*4dd0*/  UIADD3 UR14, UPT, UPT, UR19, 0x32370b8f, URZ ;  /* 0x32370b8f130e7890 */ /* 0x000fe2000fffe0ff */
[C---:B------:R-:W-:Y:S01]  /*4de0*/  VIADD R68, R60.reuse, 0x1 ;  /* 0x000000013c447836 */ /* 0x040fe20000000000 */
[--C-:B------:R-:W-:Y:S01]  /*4df0*/  LOP3.LUT R82, R60, UR19, R29.reuse, 0x96, !PT ;  /* 0x000000133c527c12 */ /* 0x100fe2000f8e961d */
[----:B------:R-:W-:Y:S01]  /*4e00*/  IMAD.WIDE.U32 R212, R212, -0x326172a9, RZ ;  /* 0xcd9e8d57d4d47825 */ /* 0x000fe200078e00ff */
[----:B------:R-:W-:Y:S01]  /*4e10*/  ISETP.GE.AND P1, PT, R156, R234, PT ;  /* 0x000000ea9c00720c */ /* 0x000fe20003f26270 */
[----:B------:R-:W-:Y:S01]  /*4e20*/  UIADD3 UR10, UPT, UPT, UR18, -0x255992d5, URZ ;  /* 0xdaa66d2b120a7890 */ /* 0x000fe2000fffe0ff */
[----:B------:R-:W-:Y:S01]  /*4e30*/  LOP3.LUT R68, R68, UR19, R29, 0x96, !PT ;  /* 0x0000001344447c12 */ /* 0x000fe2000f8e961d */
[----:B------:R-:W-:Y:S01]  /*4e40*/  IMAD.WIDE.U32 R66, R3, -0x2daee0ad, RZ ;  /* 0xd2511f5303427825 */ /* 0x000fe200078e00ff */
[----:B------:R-:W-:Y:S01]  /*4e50*/  LOP3.LUT R246, R7, UR18, R213, 0x96, !PT ;  /* 0x0000001207f67c12 */ /* 0x000fe2000f8e96d5 */
[----:B------:R-:W-:Y:S01]  /*4e60*/  UIADD3 UR9, UPT, UPT, UR18, 0x78dde6e4, URZ ;  /* 0x78dde6e412097890 */ /* 0x000fe2000fffe0ff */
[----:B------:R-:W-:Y:S01]  /*4e70*/  FSEL R202, R21, -INF , !P1 ;  /* 0xff80000015ca7808 */ /* 0x000fe20004800000 */
[----:B------:R-:W-:Y:S01]  /*4e80*/  VIADD R3, R60, 0x2 ;  /* 0x000000023c037836 */ /* 0x000fe20000000000 */
[----:B------:R-:W-:Y:S01]  /*4e90*/  LOP3.LUT R146, R28, UR7, R67, 0x96, !PT ;  /* 0x000000071c927c12 */ /* 0x000fe2000f8e9643 */
[----:B------:R-:W-:Y:S01]  /*4ea0*/  IMAD.WIDE.U32 R68, R68, -0x326172a9, RZ ;  /* 0xcd9e8d5744447825 */ /* 0x000fe200078e00ff */
[----:B------:R-:W-:Y:S01]  /*4eb0*/  UIADD3 UR11, UPT, UPT, UR19, -0x126145ec, URZ ;  /* 0xed9eba14130b7890 */ /* 0x000fe2000fffe0ff */
[----:B------:R-:W-:Y:S01]  /*4ec0*/  STL.64 [R1+0x30], R38 ;  /* 0x0000302601007387 */ /* 0x000fe20000100a00 */
[----:B------:R-:W-:Y:S01]  /*4ed0*/  LOP3.LUT R3, R3, UR19, R29, 0x96, !PT ;  /* 0x0000001303037c12 */ /* 0x000fe2000f8e961d */
[----:B------:R-:W-:Y:S01]  /*4ee0*/  IMAD.WIDE.U32 R246, R246, -0x2daee0ad, RZ ;  /* 0xd2511f53f6f67825 */ /* 0x000fe200078e00ff */
[--C-:B------:R-:W-:Y:S01]  /*4ef0*/  LOP3.LUT R7, R212, UR6, R69.reuse, 0x96, !PT ;  /* 0x00000006d4077c12 */ /* 0x100fe2000f8e9645 */
[----:B------:R1:W-:Y:S01]  /*4f00*/  STL.64 [R1+0x8], R28 ;  /* 0x0000081c01007387 */ /* 0x0003e20000100a00 */
[----:B------:R-:W-:Y:S01]  /*4f10*/  UIADD3 UR8, UPT, UPT, UR18, 0x1715609d, URZ ;  /* 0x1715609d12087890 */ /* 0x000fe2000fffe0ff */
[----:B------:R-:W-:Y:S01]  /*4f20*/  IMAD.WIDE.U32 R58, R3, -0x326172a9, RZ ;  /* 0xcd9e8d57033a7825 */ /* 0x000fe200078e00ff */
[----:B------:R-:W-:Y:S01]  /*4f30*/  LOP3.LUT R3, R214, UR6, R69, 0x96, !PT ;  /* 0x00000006d6037c12 */ /* 0x000fe2000f8e9645 */
[----:B------:R2:W-:Y:S01]  /*4f40*/  STL.64 [R1], R66 ;  /* 0x0000004201007387 */ /* 0x0005e20000100a00 */
[----:B------:R-:W-:Y:S01]  /*4f50*/  LOP3.LUT R78, R28, UR7, R247, 0x96, !PT ;  /* 0x000000071c4e7c12 */ /* 0x000fe2000f8e96f7 */
[----:B------:R-:W-:Y:S01]  /*4f60*/  IMAD.WIDE.U32 R82, R82, -0x326172a9, RZ ;  /* 0xcd9e8d5752527825 */ /* 0x000fe200078e00ff */
[--C-:B------:R-:W-:Y:S01]  /*4f70*/  LOP3.LUT R21, R214, UR6, R59.reuse, 0x96, !PT ;  /* 0x00000006d6157c12 */ /* 0x100fe2000f8e963b */
[----:B------:R-:W-:Y:S01]  /*4f80*/  UIADD3 UR7, UPT, UPT, UR19, -0x56f99767, URZ ;  /* 0xa906689913077890 */ /* 0x000fe2000fffe0ff */
[----:B------:R-:W-:Y:S01]  /*4f90*/  LOP3.LUT R20, R212, UR6, R59, 0x96, !PT ;  /* 0x00000006d4147c12 */ /* 0x000fe2000f8e963b */
[----:B------:R-:W-:Y:S01]  /*4fa0*/  IMAD.WIDE.U32 R146, R146, -0x326172a9, RZ ;  /* 0xcd9e8d5792927825 */ /* 0x000fe200078e00ff */
[----:B------:R-:W-:-:S02]  /*4fb0*/  LOP3.LUT R25, R214, UR6, R83, 0x96, !PT ;  /* 0x00000006d6197c12 */ /* 0x000fc4000f8e9653 */
[----:B------:R-:W-:Y:S01]  /*4fc0*/  LOP3.LUT R24, R212, UR6, R83, 0x96, !PT ;  /* 0x00000006d4187c12 */ /* 0x000fe2000f8e9653 */
[----:B------:R-:W-:Y:S01]  /*4fd0*/  VIADD R60, R60, 0x3 ;  /* 0x000000033c3c7836 */ /* 0x000fe20000000000 */
[--C-:B------:R-:W-:Y:S01]  /*4fe0*/  LOP3.LUT R86, R82, UR5, R147.reuse, 0x96, !PT ;  /* 0x0000000552567c12 */ /* 0x100fe2000f8e9693 */
[----:B------:R-:W-:Y:S01]  /*4ff0*/  IMAD.WIDE.U32 R98, R3, -0x2daee0ad, RZ ;  /* 0xd2511f5303627825 */ /* 0x000fe200078e00ff */
[----:B------:R-:W-:Y:S02]  /*5000*/  LOP3.LUT R72, R68, UR5, R147, 0x96, !PT ;  /* 0x0000000544487c12 */ /* 0x000fe4000f8e9693 */
[----:B------:R-:W-:Y:S01]  /*5010*/  LOP3.LUT R60, R60, UR19, R29, 0x96, !PT ;  /* 0x000000133c3c7c12 */ /* 0x000fe2000f8e961d */
[----:B------:R-:W-:Y:S01]  /*5020*/  IMAD.WIDE.U32 R78, R78, -0x326172a9, RZ ;  /* 0xcd9e8d574e4e7825 */ /* 0x000fe200078e00ff */
[----:B------:R-:W-:Y:S02]  /*5030*/  LOP3.LUT R80, R66, UR15, R99, 0x96, !PT ;  /* 0x0000000f42507c12 */ /* 0x000fe4000f8e9663 */
        /* <DEDUP_REMOVED lines=8> */
[----:B------:R-:W-:Y:S02]  /*50c0*/  LOP3.LUT R134, R134, UR14, R87, 0x96, !PT ;  /* 0x0000000e86867c12 */ /* 0x000fe4000f8e9657 */
[----:B------:R-:W-:Y:S01]  /*50d0*/  ISETP.GE.AND P1, PT, R156, R232, PT ;  /* 0x000000e89c00720c */ /* 0x000fe20003f26270 */
[----:B------:R-:W-:Y:S01]  /*50e0*/  IMAD.WIDE.U32 R132, R24, -0x2daee0ad, RZ ;  /* 0xd2511f5318847825 */ /* 0x000fe200078e00ff */
[----:B------:R-:W-:-:S02]  /*50f0*/  LOP3.LUT R88, R214, UR6, R61, 0x96, !PT ;  /* 0x00000006d6587c12 */ /* 0x000fc4000f8e963d */
[----:B------:R-:W-:Y:S01]  /*5100*/  LOP3.LUT R62, R60, UR5, R147, 0x96, !PT ;  /* 0x000000053c3e7c12 */ /* 0x000fe2000f8e9693 */
[----:B------:R-:W-:Y:S01]  /*5110*/  IMAD.WIDE.U32 R80, R80, -0x326172a9, RZ ;  /* 0xcd9e8d5750507825 */ /* 0x000fe200078e00ff */
[----:B------:R-:W-:Y:S01]  /*5120*/  LOP3.LUT R25, R60, UR5, R79, 0x96, !PT ;  /* 0x000000053c197c12 */ /* 0x000fe2000f8e964f */
[----:B------:R-:W-:Y:S01]  /*5130*/  UIADD3 UR5, UPT, UPT, UR18, -0x4ab325aa, URZ ;  /* 0xb54cda5612057890 */ /* 0x000fe2000fffe0ff */
[----:B-1----:R-:W-:Y:S01]  /*5140*/  LOP3.LUT R28, R212, UR6, R61, 0x96, !PT ;  /* 0x00000006d41c7c12 */ /* 0x002fe2000f8e963d */
[----:B------:R-:W-:Y:S01]  /*5150*/  IMAD.WIDE.U32 R82, R82, -0x2daee0ad, RZ ;  /* 0xd2511f5352527825 */ /* 0x000fe200078e00ff */
[----:B------:R-:W-:Y:S01]  /*5160*/  LOP3.LUT R100, R146, UR10, R81, 0x96, !PT ;  /* 0x0000000a92647c12 */ /* 0x000fe2000f8e9651 */
[----:B------:R-:W-:Y:S01]  /*5170*/  UIADD3 UR6, UPT, UPT, UR19, 0x646e171e, URZ ;  /* 0x646e171e13067890 */ /* 0x000fe2000fffe0ff */
[----:B------:R-:W-:Y:S01]  /*5180*/  ISETP.GE.AND P0, PT, R156, R229, PT ;  /* 0x000000e59c00720c */ /* 0x000fe20003f06270 */
[----:B------:R-:W-:Y:S01]  /*5190*/  IMAD.WIDE.U32 R106, R7, -0x2daee0ad, RZ ;  /* 0xd2511f53076a7825 */ /* 0x000fe200078e00ff */
[----:B------:R-:W-:-:S02]  /*51a0*/  LOP3.LUT R7, R246, UR15, R133, 0x96, !PT ;  /* 0x0000000ff6077c12 */ /* 0x000fc4000f8e9685 */
        /* <DEDUP_REMOVED lines=24> */
[----:B--2---:R-:W-:-:S03]  /*5330*/  LOP3.LUT R66, R20, UR14, R59, 0x96, !PT ;  /* 0x0000000e14427c12 */ /* 0x004fc6000f8e963b */
        /* <DEDUP_REMOVED lines=32> */
[----:B------:R-:W-:Y:S01]  /*5540*/  PRMT R55, R98, 0x7771, RZ ;  /* 0x0000777162377816 */ /* 0x000fe200000000ff */
[----:B------:R-:W-:Y:S01]  /*5550*/  IMAD.WIDE.U32 R82, R82, -0x326172a9, RZ ;  /* 0xcd9e8d5752527825 */ /* 0x000fe200078e00ff */
[----:B------:R-:W-:Y:S02]  /*5560*/  LOP3.LUT R62, R62, UR11, R147, 0x96, !PT ;  /* 0x0000000b3e3e7c12 */ /* 0x000fe4000f8e9693 */
[----:B------:R-:W-:Y:S01]  /*5570*/  PRMT R135, R98, 0x7773, RZ ;  /* 0x0000777362877816 */ /* 0x000fe200000000ff */
[----:B------:R-:W-:Y:S01]  /*5580*/  IMAD.WIDE.U32 R90, R90, -0x326172a9, RZ ;  /* 0xcd9e8d575a5a7825 */ /* 0x000fe200078e00ff */
[----:B------:R-:W-:Y:S02]  /*5590*/  LOP3.LUT R24, R132, UR8, R83, 0x96, !PT ;  /* 0x0000000884187c12 */ /* 0x000fe4000f8e9653 */
[----:B------:R-:W-:Y:S01]  /*55a0*/  PRMT R103, R98, 0x7772, RZ ;  /* 0x0000777262677816 */ /* 0x000fe200000000ff */
        /* <DEDUP_REMOVED lines=21> */
[----:B------:R-:W-:-:S03]  /*5700*/  LOP3.LUT R59, R96, UR7, R65, 0x96, !PT ;  /* 0x00000007603b7c12 */ /* 0x000fc6000f8e9641 */
[----:B------:R-:W-:Y:S01]  /*5710*/  IMAD.WIDE.U32 R88, R47, -0x2daee0ad, RZ ;  /* 0xd2511f532f587825 */ /* 0x000fe200078e00ff */
[----:B------:R-:W-:Y:S02]  /*5720*/  PRMT R47, R82, 0x7772, RZ ;  /* 0x00007772522f7816 */ /* 0x000fe400000000ff */
[----:B------:R-:W-:Y:S01]  /*5730*/  LOP3.LUT R26, R100, UR7, R81, 0x96, !PT ;  /* 0x00000007641a7c12 */ /* 0x000fe2000f8e9651 */
[----:B------:R-:W-:Y:S01]  /*5740*/  IMAD.WIDE.U32 R84, R20, -0x326172a9, RZ ;  /* 0xcd9e8d5714547825 */ /* 0x000fe200078e00ff */
[----:B------:R-:W-:Y:S02]  /*5750*/  PRMT R20, R82, 0x7771, RZ ;  /* 0x0000777152147816 */ /* 0x000fe400000000ff */
[----:B------:R-:W-:Y:S01]  /*5760*/  PRMT R93, R88, 0x7771, RZ ;  /* 0x00007771585d7816 */ /* 0x000fe200000000ff */
[----:B------:R-:W-:Y:S01]  /*5770*/  IMAD.WIDE.U32 R74, R74, -0x326172a9, RZ ;  /* 0xcd9e8d574a4a7825 */ /* 0x000fe200078e00ff */
[----:B------:R-:W-:Y:S02]  /*5780*/  LOP3.LUT R68, R68, UR5, R85, 0x96, !PT ;  /* 0x0000000544447c12 */ /* 0x000fe4000f8e9655 */
[----:B------:R-:W-:Y:S01]  /*5790*/  PRMT R81, R84, 0x7771, RZ ;  /* 0x0000777154517816 */ /* 0x000fe200000000ff */
[----:B------:R-:W-:Y:S01]  /*57a0*/  IMAD.MOV.U32 R132, RZ, RZ, R82 ;  /* 0x000000ffff847224 */ /* 0x000fe200078e0052 */
[----:B------:R-:W-:Y:S01]  /*57b0*/  LOP3.LUT R56, R90, UR8, R75, 0x96, !PT ;  /* 0x000000085a387c12 */ /* 0x000fe2000f8e964b */
[----:B------:R-:W-:Y:S01]  /*57c0*/  IMAD.WIDE.U32 R82, R21, -0x2daee0ad, RZ ;  /* 0xd2511f5315527825 */ /* 0x000fe200078e00ff */
[----:B------:R-:W-:-:S02]  /*57d0*/  PRMT R101, R84, 0x7773, RZ ;  /* 0x0000777354657816 */ /* 0x000fc400000000ff */
[----:B------:R-:W-:Y:S01]  /*57e0*/  PRMT R21, R84, 0x7772, RZ ;  /* 0x0000777254157816 */ /* 0x000fe200000000ff */
[----:B------:R-:W-:Y:S01]  /*57f0*/  IMAD.WIDE.U32 R146, R146, -0x326172a9, RZ ;  /* 0xcd9e8d5792927825 */ /* 0x000fe200078e00ff */
[----:B------:R-:W-:Y:S02]  /*5800*/  LOP3.LUT R24, R70, UR6, R83, 0x96, !PT ;  /* 0x0000000646187c12 */ /* 0x000fe4000f8e9653 */
[----:B------:R-:W-:Y:S01]  /*5810*/  PRMT R70, R82, 0x7771, RZ ;  /* 0x0000777152467816 */ /* 0x000fe200000000ff */
[----:B------:R-:W-:Y:S01]  /*5820*/  IMAD.MOV.U32 R154, RZ, RZ, R98 ;  /* 0x000000ffff9a7224 */ /* 0x000fe200078e0062 */
[----:B------:R-:W-:Y:S01]  /*5830*/  LOP3.LUT R61, R62, UR5, R147, 0x96, !PT ;  /* 0x000000053e3d7c12 */ /* 0x000fe2000f8e9693 */
[----:B------:R-:W-:Y:S01]  /*5840*/  IMAD.WIDE.U32 R156, R59, -0x326172a9, RZ ;  /* 0xcd9e8d573b9c7825 */ /* 0x000fe200078e00ff */
[C---:B------:R-:W-:Y:S02]  /*5850*/  PRMT R99, R82.reuse, 0x7773, RZ ;  /* 0x0000777352637816 */ /* 0x040fe400000000ff */
[----:B------:R-:W-:Y:S01]  /*5860*/  PRMT R71, R82, 0x7772, RZ ;  /* 0x0000777252477816 */ /* 0x000fe200000000ff */
[----:B------:R-:W-:Y:S01]  /*5870*/  IMAD.MOV.U32 R98, RZ, RZ, R84 ;  /* 0x000000ffff627224 */ /* 0x000fe200078e0054 */
[----:B------:R-:W-:Y:S01]  /*5880*/  LOP3.LUT R65, R74, UR5, R157, 0x96, !PT ;  /* 0x000000054a417c12 */ /* 0x000fe2000f8e969d */
[----:B------:R-:W-:Y:S01]  /*5890*/  IMAD.WIDE.U32 R84, R26, -0x326172a9, RZ ;  /* 0xcd9e8d571a547825 */ /* 0x000fe200078e00ff */
[----:B------:R-:W-:-:S02]  /*58a0*/  PRMT R216, R146, 0x7773, RZ ;  /* 0x0000777392d87816 */ /* 0x000fc400000000ff */
[C---:B------:R-:W-:Y:S01]  /*58b0*/  PRMT R133, R88.reuse, 0x7773, RZ ;  /* 0x0000777358857816 */ /* 0x040fe200000000ff */
[----:B------:R-:W-:Y:S01]  /*58c0*/  IMAD.MOV.U32 R26, RZ, RZ, R82 ;  /* 0x000000ffff1a7224 */ /* 0x000fe200078e0052 */
        /* <DEDUP_REMOVED lines=8> */
[----:B------:R-:W-:-:S02]  /*5950*/  PRMT R91, R84, 0x7772, RZ ;  /* 0x00007772545b7816 */ /* 0x000fc400000000ff */
[----:B------:R-:W-:Y:S01]  /*5960*/  LOP3.LUT R72, R72, UR5, R85, 0x96, !PT ;  /* 0x0000000548487c12 */ /* 0x000fe2000f8e9655 */
[----:B------:R-:W-:Y:S01]  /*5970*/  IMAD.WIDE.U32 R74, R56, -0x2daee0ad, RZ ;  /* 0xd2511f53384a7825 */ /* 0x000fe200078e00ff */
[----:B------:R-:W-:Y:S02]  /*5980*/  LOP3.LUT R62, R62, UR9, R67, 0x96, !PT ;  /* 0x000000093e3e7c12 */ /* 0x000fe4000f8e9643 */
[----:B------:R-:W-:Y:S01]  /*5990*/  LOP3.LUT R69, R80, UR6, R83, 0x96, !PT ;  /* 0x0000000650457c12 */ /* 0x000fe2000f8e9653 */
[----:B------:R-:W-:Y:S01]  /*59a0*/  IMAD.MOV.U32 R96, RZ, RZ, R74 ;  /* 0x000000ffff607224 */ /* 0x000fe200078e004a */
[----:B------:R-:W-:Y:S01]  /*59b0*/  LOP3.LUT R64, R64, UR6, R75, 0x96, !PT ;  /* 0x0000000640407c12 */ /* 0x000fe2000f8e964b */
[----:B------:R-:W-:Y:S01]  /*59c0*/  IMAD.MOV.U32 R94, RZ, RZ, R146 ;  /* 0x000000ffff5e7224 */ /* 0x000fe200078e0092 */
[----:B------:R-:W-:Y:S01]  /*59d0*/  PRMT R77, R74, 0x7771, RZ ;  /* 0x000077714a4d7816 */ /* 0x000fe200000000ff */
[----:B------:R-:W-:Y:S01]  /*59e0*/  IMAD.WIDE.U32 R62, R62, -0x2daee0ad, RZ ;  /* 0xd2511f533e3e7825 */ /* 0x000fe200078e00ff */
[----:B------:R-:W-:-:S02]  /*59f0*/  PRMT R218, R74, 0x7773, RZ ;  /* 0x000077734ada7816 */ /* 0x000fc400000000ff */
[----:B------:R-:W-:Y:S01]  /*5a00*/  PRMT R79, R74, 0x7772, RZ ;  /* 0x000077724a4f7816 */ /* 0x000fe200000000ff */
[----:B------:R-:W-:Y:S01]  /*5a10*/  IMAD.MOV.U32 R144, RZ, RZ, R88 ;  /* 0x000000ffff907224 */ /* 0x000fe200078e0058 */
[C---:B------:R-:W-:Y:S01]  /*5a20*/  PRMT R74, R146.reuse, 0x7771, RZ ;  /* 0x00007771924a7816 */ /* 0x040fe200000000ff */
[----:B------:R-:W-:Y:S01]  /*5a30*/  IMAD.MOV.U32 R108, RZ, RZ, R84 ;  /* 0x000000ffff6c7224 */ /* 0x000fe200078e0054 */
[----:B------:R-:W-:Y:S01]  /*5a40*/  PRMT R75, R146, 0x7772, RZ ;  /* 0x00007772924b7816 */ /* 0x000fe200000000ff */
[----:B------:R-:W-:Y:S01]  /*5a50*/  IMAD.WIDE.U32 R146, R36, -0x2daee0ad, RZ ;  /* 0xd2511f5324927825 */ /* 0x000fe200078e00ff */
[C---:B------:R-:W-:Y:S02]  /*5a60*/  PRMT R85, R82.reuse, 0x7773, RZ ;  /* 0x0000777352557816 */ /* 0x040fe400000000ff */
[----:B------:R-:W-:Y:S01]  /*5a70*/  PRMT R87, R82, 0x7772, RZ ;  /* 0x0000777252577816 */ /* 0x000fe200000000ff */
[----:B------:R-:W-:Y:S01]  /*5a80*/  IMAD.MOV.U32 R134, RZ, RZ, R86 ;  /* 0x000000ffff867224 */ /* 0x000fe200078e0056 */
[----:B------:R-:W-:Y:S01]  /*5a90*/  LOP3.LUT R36, R58, UR11, R147, 0x96, !PT ;  /* 0x0000000b3a247c12 */ /* 0x000fe2000f8e9693 */
[----:B------:R-:W-:Y:S01]  /*5aa0*/  IMAD.WIDE.U32 R58, R3, -0x2daee0ad, RZ ;  /* 0xd2511f53033a7825 */ /* 0x000fe200078e00ff */
[----:B------:R-:W-:-:S02]  /*5ab0*/  LOP3.LUT R3, R146, UR7, R63, 0x96, !PT ;  /* 0x0000000792037c12 */ /* 0x000fc4000f8e963f */
[----:B------:R-:W-:Y:S01]  /*5ac0*/  PRMT R86, R82, 0x7771, RZ ;  /* 0x0000777152567816 */ /* 0x000fe200000000ff */
[----:B------:R-:W-:Y:S01]  /*5ad0*/  IMAD.MOV.U32 R88, RZ, RZ, R58 ;  /* 0x000000ffff587224 */ /* 0x000fe200078e003a */
[----:B------:R-:W-:Y:S01]  /*5ae0*/  LOP3.LUT R60, R60, UR6, R59, 0x96, !PT ;  /* 0x000000063c3c7c12 */ /* 0x000fe2000f8e963b */
[----:B------:R-:W-:Y:S01]  /*5af0*/  IMAD.WIDE.U32 R146, R36, -0x326172a9, RZ ;  /* 0xcd9e8d5724927825 */ /* 0x000fe200078e00ff */
[C---:B------:R-:W-:Y:S02]  /*5b00*/  PRMT R162, R58.reuse, 0x7771, RZ ;  /* 0x000077713aa27816 */ /* 0x040fe400000000ff */
[C---:B------:R-:W-:Y:S01]  /*5b10*/  PRMT R180, R58.reuse, 0x7773, RZ ;  /* 0x000077733ab47816 */ /* 0x040fe200000000ff */
[----:B------:R-:W-:Y:S01]  /*5b20*/  IMAD.MOV.U32 R106, RZ, RZ, R82 ;  /* 0x000000ffff6a7224 */ /* 0x000fe200078e0052 */
[----:B------:R-:W-:Y:S01]  /*5b30*/  PRMT R163, R58, 0x7772, RZ ;  /* 0x000077723aa37816 */ /* 0x000fe200000000ff */
[----:B------:R-:W-:Y:S01]  /*5b40*/  IMAD.WIDE.U32 R58, R3, -0x326172a9, RZ ;  /* 0xcd9e8d57033a7825 */ /* 0x000fe200078e00ff */
[----:B------:R-:W-:-:S02]  /*5b50*/  LOP3.LUT R3, R66, UR8, R147, 0x96, !PT ;  /* 0x0000000842037c12 */ /* 0x000fc4000f8e9693 */
[----:B------:R-:W-:Y:S01]  /*5b60*/  PRMT R82, R156, 0x7771, RZ ;  /* 0x000077719c527816 */ /* 0x000fe200000000ff */
[----:B------:R-:W-:Y:S01]  /*5b70*/  IMAD.MOV.U32 R84, RZ, RZ, R58 ;  /* 0x000000ffff547224 */ /* 0x000fe200078e003a */
[----:B------:R-:W-:Y:S01]  /*5b80*/  LOP3.LUT R56, R146, UR5, R59, 0x96, !PT ;  /* 0x0000000592387c12 */ /* 0x000fe2000f8e963b */
[----:B------:R-:W-:Y:S01]  /*5b90*/  IMAD.MOV.U32 R100, RZ, RZ, R156 ;  /* 0x000000ffff647224 */ /* 0x000fe200078e009c */
[C---:B------:R-:W-:Y:S02]  /*5ba0*/  PRMT R66, R58.reuse, 0x7771, RZ ;  /* 0x000077713a427816 */ /* 0x040fe400000000ff */
[C---:B------:R-:W-:Y:S02]  /*5bb0*/  PRMT R160, R58.reuse, 0x7773, RZ ;  /* 0x000077733aa07816 */ /* 0x040fe400000000ff */
[----:B------:R-:W-:Y:S01]  /*5bc0*/  PRMT R67, R58, 0x7772, RZ ;  /* 0x000077723a437816 */ /* 0x000fe200000000ff */
[----:B------:R-:W-:Y:S01]  /*5bd0*/  IMAD.WIDE.U32 R58, R28, -0x2daee0ad, RZ ;  /* 0xd2511f531c3a7825 */ /* 0x000fe200078e00ff */
[----:B------:R-:W-:-:S02]  /*5be0*/  PRMT R252, R156, 0x7773, RZ ;  /* 0x000077739cfc7816 */ /* 0x000fc400000000ff */
[----:B------:R-:W-:Y:S01]  /*5bf0*/  PRMT R83, R156, 0x7772, RZ ;  /* 0x000077729c537816 */ /* 0x000fe200000000ff */
        /* <DEDUP_REMOVED lines=8> */
[----:B------:R-:W-:Y:S01]  /*5c80*/  IMAD.WIDE.U32 R146, R146, -0x2daee0ad, RZ ;  /* 0xd2511f5392927825 */ /* 0x000fe200078e00ff */
[----:B------:R-:W-:Y:S01]  /*5c90*/  LOP3.LUT R25, R156, UR11, R159, 0x96, !PT ;  /* 0x0000000b9c197c12 */ /* 0x000fe2000f8e969f */
[----:B------:R-:W1:Y:S02]  /*5ca0*/  LDCU UR11, c[0x0][0x4f8] ;  /* 0x00009f00ff0b77ac */ /* 0x000e640008000800 */
[----:B------:R-:W-:Y:S01]  /*5cb0*/  IMAD.WIDE.U32 R156, R3, -0x2daee0ad, RZ ;  /* 0xd2511f53039c7825 */ /* 0x000fe200078e00ff */
[----:B------:R-:W-:Y:S02]  /*5cc0*/  PRMT R87, R87, 0x5410, R85 ;  /* 0x0000541057577816 */ /* 0x000fe40000000055 */
[----:B------:R-:W-:Y:S01]  /*5cd0*/  LOP3.LUT R3, R158, UR7, R147, 0x96, !PT ;  /* 0x000000079e037c12 */ /* 0x000fe2000f8e9693 */
[----:B------:R-:W-:Y:S01]  /*5ce0*/  IMAD.MOV.U32 R78, RZ, RZ, R156 ;  /* 0x000000ffff4e7224 */ /* 0x000fe200078e009c */
[----:B------:R-:W-:Y:S02]  /*5cf0*/  LOP3.LUT R36, R62, UR6, R157, 0x96, !PT ;  /* 0x000000063e247c12 */ /* 0x000fe4000f8e969d */
[----:B------:R-:W-:Y:S01]  /*5d00*/  LOP3.LUT R85, R132, 0xff, RZ, 0xc0, !PT ;  /* 0x000000ff84557812 */ /* 0x000fe200078ec0ff */
[----:B------:R-:W-:Y:S01]  /*5d10*/  IMAD.WIDE.U32 R38, R3, -0x326172a9, RZ ;  /* 0xcd9e8d5703267825 */ /* 0x000fe200078e00ff */
[----:B------:R-:W-:-:S02]  /*5d20*/  PRMT R62, R156, 0x7771, RZ ;  /* 0x000077719c3e7816 */ /* 0x000fc400000000ff */
[C---:B------:R-:W-:Y:S01]  /*5d30*/  PRMT R158, R156.reuse, 0x7773, RZ ;  /* 0x000077739c9e7816 */ /* 0x040fe200000000ff */
[----:B------:R-:W-:Y:S01]  /*5d40*/  IMAD.MOV.U32 R80, RZ, RZ, R38 ;  /* 0x000000ffff507224 */ /* 0x000fe200078e0026 */
[----:B------:R-:W-:Y:S01]  /*5d50*/  PRMT R63, R156, 0x7772, RZ ;  /* 0x000077729c3f7816 */ /* 0x000fe200000000ff */
[----:B------:R-:W-:Y:S01]  /*5d60*/  IMAD.WIDE.U32 R156, R25, -0x326172a9, RZ ;  /* 0xcd9e8d57199c7825 */ /* 0x000fe200078e00ff */
[----:B------:R-:W-:Y:S02]  /*5d70*/  PRMT R91, R91, 0x5410, R89 ;  /* 0x000054105b5b7816 */ /* 0x000fe40000000059 */
[----:B------:R-:W-:Y:S02]  /*5d80*/  PRMT R20, R85, 0x5410, R20 ;  /* 0x0000541055147816 */ /* 0x000fe40000000014 */
[----:B------:R-:W-:Y:S02]  /*5d90*/  LOP3.LUT R89, R100, 0xff, RZ, 0xc0, !PT ;  /* 0x000000ff64597812 */ /* 0x000fe400078ec0ff */
[----:B------:R-:W-:-:S02]  /*5da0*/  LOP3.LUT R85, R26, 0xff, RZ, 0xc0, !PT ;  /* 0x000000ff1a557812 */ /* 0x000fc400078ec0ff */
[----:B------:R-:W-:Y:S02]  /*5db0*/  LOP3.LUT R98, R98, 0xff, RZ, 0xc0, !PT ;  /* 0x000000ff62627812 */ /* 0x000fe400078ec0ff */
[----:B------:R-:W-:Y:S02]  /*5dc0*/  LOP3.LUT R3, R58, UR8, R157, 0x96, !PT ;  /* 0x000000083a037c12 */ /* 0x000fe4000f8e969d */
[----:B------:R-:W-:Y:S02]  /*5dd0*/  PRMT R82, R89, 0x5410, R82 ;  /* 0x0000541059527816 */ /* 0x000fe40000000052 */
[----:B------:R-:W-:Y:S02]  /*5de0*/  PRMT R71, R71, 0x5410, R99 ;  /* 0x0000541047477816 */ /* 0x000fe40000000063 */
[----:B------:R-:W-:Y:S02]  /*5df0*/  PRMT R70, R85, 0x5410, R70 ;  /* 0x0000541055467816 */ /* 0x000fe40000000046 */
[----:B------:R-:W-:-:S02]  /*5e00*/  LOP3.LUT R96, R96, 0xff, RZ, 0xc0, !PT ;  /* 0x000000ff60607812 */ /* 0x000fc400078ec0ff */
[----:B------:R-:W-:Y:S02]  /*5e10*/  LOP3.LUT R89, R88, 0xff, RZ, 0xc0, !PT ;  /* 0x000000ff58597812 */ /* 0x000fe400078ec0ff */
[----:B------:R-:W-:Y:S02]  /*5e20*/  LOP3.LUT R25, R156, UR5, R39, 0x96, !PT ;  /* 0x000000059c197c12 */ /* 0x000fe4000f8e9627 */
[----:B------:R-:W-:Y:S02]  /*5e30*/  LOP3.LUT R99, R106, 0xff, RZ, 0xc0, !PT ;  /* 0x000000ff6a637812 */ /* 0x000fe400078ec0ff */
[----:B------:R-:W-:Y:S02]  /*5e40*/  PRMT R26, R98, 0x5410, R81 ;  /* 0x00005410621a7816 */ /* 0x000fe40000000051 */
[----:B------:R-:W-:Y:S02]  /*5e50*/  LOP3.LUT R85, R84, 0xff, RZ, 0xc0, !PT ;  /* 0x000000ff54557812 */ /* 0x000fe400078ec0ff */
[----:B------:R-:W-:-:S02]  /*5e60*/  PRMT R58, R38, 0x7771, RZ ;  /* 0x00007771263a7816 */ /* 0x000fc400000000ff */
[C---:B------:R-:W-:Y:S02]  /*5e70*/  PRMT R156, R38.reuse, 0x7773, RZ ;  /* 0x00007773269c7816 */ /* 0x040fe400000000ff */
[----:B------:R-:W-:Y:S01]  /*5e80*/  PRMT R59, R38, 0x7772, RZ ;  /* 0x00007772263b7816 */ /* 0x000fe200000000ff */
[----:B------:R-:W-:Y:S01]  /*5e90*/  IMAD.WIDE.U32 R38, R3, -0x2daee0ad, RZ ;  /* 0xd2511f5303267825 */ /* 0x000fe200078e00ff */
[----:B------:R-:W-:Y:S02]  /*5ea0*/  LOP3.LUT R81, R78, 0xff, RZ, 0xc0, !PT ;  /* 0x000000ff4e517812 */ /* 0x000fe400078ec0ff */
[----:B------:R-:W-:Y:S01]  /*5eb0*/  PRMT R84, R29, 0x7632, R84 ;  /* 0x000076321d547816 */ /* 0x000fe20000000054 */
[----:B------:R-:W-:Y:S01]  /*5ec0*/  IMAD.MOV.U32 R28, RZ, RZ, R38 ;  /* 0x000000ffff1c7224 */ /* 0x000fe200078e0026 */
[----:B------:R-:W-:Y:S02]  /*5ed0*/  LOP3.LUT R100, R76, 0xffff, RZ, 0xc0, !PT ;  /* 0x0000ffff4c647812 */ /* 0x000fe400078ec0ff */
[----:B------:R-:W-:-:S02]  /*5ee0*/  PRMT R78, R96, 0x5410, R77 ;  /* 0x00005410604e7816 */ /* 0x000fc4000000004d */
[----:B------:R-:W-:Y:S02]  /*5ef0*/  PRMT R162, R89, 0x5410, R162 ;  /* 0x0000541059a27816 */ /* 0x000fe400000000a2 */
[----:B------:R-:W-:Y:S02]  /*5f00*/  PRMT R86, R99, 0x5410, R86 ;  /* 0x0000541063567816 */ /* 0x000fe40000000056 */
[C---:B------:R-:W-:Y:S02]  /*5f10*/  LOP3.LUT R88, R29.reuse, 0xffff, RZ, 0xc0, !PT ;  /* 0x0000ffff1d587812 */ /* 0x040fe400078ec0ff */
[----:B------:R-:W-:Y:S02]  /*5f20*/  LOP3.LUT R77, R29, 0xff, RZ, 0xc0, !PT ;  /* 0x000000ff1d4d7812 */ /* 0x000fe400078ec0ff */
[----:B------:R-:W-:Y:S02]  /*5f30*/  LOP3.LUT R89, R80, 0xff, RZ, 0xc0, !PT ;  /* 0x000000ff50597812 */ /* 0x000fe400078ec0ff */
[----:B------:R-:W-:-:S02]  /*5f40*/  LOP3.LUT R99, R94, 0xff, RZ, 0xc0, !PT ;  /* 0x000000ff5e637812 */ /* 0x000fc400078ec0ff */
[----:B------:R-:W-:Y:S02]  /*5f50*/  PRMT R62, R81, 0x5410, R62 ;  /* 0x00005410513e7816 */ /* 0x000fe4000000003e */
[----:B------:R-:W-:Y:S02]  /*5f60*/  SHF.R.U32.HI R29, RZ, 0x18, R29 ;  /* 0x00000018ff1d7819 */ /* 0x000fe4000001161d */
[----:B------:R-:W-:Y:S02]  /*5f70*/  LOP3.LUT R80, R84, 0xff, RZ, 0xc0, !PT ;  /* 0x000000ff54507812 */ /* 0x000fe400078ec0ff */
[----:B------:R-:W-:Y:S02]  /*5f80*/  LOP3.LUT R81, R76, 0xff, RZ, 0xc0, !PT ;  /* 0x000000ff4c517812 */ /* 0x000fe400078ec0ff */
[----:B------:R-:W-:Y:S02]  /*5f90*/  SHF.R.U32.HI R100, RZ, 0x8, R100 ;  /* 0x00000008ff647819 */ /* 0x000fe40000011664 */
[----:B------:R-:W-:-:S02]  /*5fa0*/  PRMT R74, R99, 0x5410, R74 ;  /* 0x00005410634a7816 */ /* 0x000fc4000000004a */
[----:B------:R-:W-:Y:S02]  /*5fb0*/  PRMT R29, R80, 0x5410, R29 ;  /* 0x00005410501d7816 */ /* 0x000fe4000000001d */
[----:B------:R-:W-:Y:S02]  /*5fc0*/  PRMT R66, R85, 0x5410, R66 ;  /* 0x0000541055427816 */ /* 0x000fe40000000042 */
[----:B------:R-:W-:Y:S02]  /*5fd0*/  PRMT R100, R81, 0x5410, R100 ;  /* 0x0000541051647816 */ /* 0x000fe40000000064 */
[----:B------:R-:W-:Y:S02]  /*5fe0*/  PRMT R80, R76, 0x7632, R80 ;  /* 0x000076324c507816 */ /* 0x000fe40000000050 */
[----:B------:R-:W-:Y:S02]  /*5ff0*/  SHF.R.U32.HI R99, RZ, 0x18, R76 ;  /* 0x00000018ff637819 */ /* 0x000fe4000001164c */
[----:B------:R-:W-:-:S02]  /*6000*/  LOP3.LUT R85, R28, 0xff, RZ, 0xc0, !PT ;  /* 0x000000ff1c557812 */ /* 0x000fc400078ec0ff */
[C---:B------:R-:W-:Y:S02]  /*6010*/  LOP3.LUT R81, R73.reuse, 0xffff, RZ, 0xc0, !PT ;  /* 0x0000ffff49517812 */ /* 0x040fe400078ec0ff */
[C---:B------:R-:W-:Y:S02]  /*6020*/  LOP3.LUT R98, R73.reuse, 0xff, RZ, 0xc0, !PT ;  /* 0x000000ff49627812 */ /* 0x040fe400078ec0ff */
[----:B------:R-:W-:Y:S02]  /*6030*/  PRMT R84, R73, 0x7632, R84 ;  /* 0x0000763249547816 */ /* 0x000fe40000000054 */
[--C-:B------:R-:W-:Y:S02]  /*6040*/  SHF.R.U32.HI R76, RZ, 0x18, R73.reuse ;  /* 0x00000018ff4c7819 */ /* 0x100fe40000011649 */
[----:B------:R-:W-:Y:S02]  /*6050*/  SHF.R.U32.HI R28, RZ, 0x8, R88 ;  /* 0x00000008ff1c7819 */ /* 0x000fe40000011658 */
[----:B------:R-:W-:-:S02]  /*6060*/  PRMT R73, R49, 0x7632, R73 ;  /* 0x0000763231497816 */ /* 0x000fc40000000049 */
[----:B------:R-:W-:Y:S02]  /*6070*/  PRMT R79, R79, 0x5410, R218 ;  /* 0x000054104f4f7816 */ /* 0x000fe400000000da */
[----:B------:R-:W-:Y:S02]  /*6080*/  SHF.R.U32.HI R81, RZ, 0x8, R81 ;  /* 0x00000008ff517819 */ /* 0x000fe40000011651 */
[----:B------:R-:W-:Y:S02]  /*6090*/  PRMT R28, R77, 0x5410, R28 ;  /* 0x000054104d1c7816 */ /* 0x000fe4000000001c */
[----:B------:R-:W-:Y:S02]  /*60a0*/  SHF.R.U32.HI R218, RZ, 0x18, R49 ;  /* 0x00000018ffda7819 */ /* 0x000fe40000011631 */
[----:B------:R-:W-:Y:S02]  /*60b0*/  LOP3.LUT R73, R73, 0xff, RZ, 0xc0, !PT ;  /* 0x000000ff49497812 */ /* 0x000fe400078ec0ff */
[----:B------:R-:W-:-:S02]  /*60c0*/  LOP3.LUT R3, R146, UR6, R39, 0x96, !PT ;  /* 0x0000000692037c12 */ /* 0x000fc4000f8e9627 */
[----:B------:R-:W-:Y:S02]  /*60d0*/  PRMT R75, R75, 0x5410, R216 ;  /* 0x000054104b4b7816 */ /* 0x000fe400000000d8 */
[----:B------:R-:W-:Y:S02]  /*60e0*/  PRMT R21, R21, 0x5410, R101 ;  /* 0x0000541015157816 */ /* 0x000fe40000000065 */
[----:B------:R-:W-:Y:S02]  /*60f0*/  PRMT R163, R163, 0x5410, R180 ;  /* 0x00005410a3a37816 */ /* 0x000fe400000000b4 */
[----:B------:R-:W-:Y:S02]  /*6100*/  PRMT R67, R67, 0x5410, R160 ;  /* 0x0000541043437816 */ /* 0x000fe400000000a0 */
[----:B------:R-:W-:Y:S02]  /*6110*/  LOP3.LUT R134, R134, 0xff, RZ, 0xc0, !PT ;  /* 0x000000ff86867812 */ /* 0x000fe400078ec0ff */
[----:B------:R-:W-:-:S02]  /*6120*/  PRMT R83, R83, 0x5410, R252 ;  /* 0x0000541053537816 */ /* 0x000fc400000000fc */
[----:B------:R-:W-:Y:S02]  /*6130*/  LOP3.LUT R154, R154, 0xff, RZ, 0xc0, !PT ;  /* 0x000000ff9a9a7812 */ /* 0x000fe400078ec0ff */
[----:B------:R-:W-:Y:S01]  /*6140*/  LOP3.LUT R144, R144, 0xff, RZ, 0xc0, !PT ;  /* 0x000000ff90907812 */ /* 0x000fe200078ec0ff */
[----:B-1----:R-:W-:Y:S01]  /*6150*/  ULOP3.LUT UR11, UR11, 0xff, URZ, 0xc0, !UPT ;  /* 0x000000ff0b0b7892 */ /* 0x002fe2000f8ec0ff */
[C---:B------:R-:W-:Y:S01]  /*6160*/  LOP3.LUT R77, R49.reuse, 0xffff, RZ, 0xc0, !PT ;  /* 0x0000ffff314d7812 */ /* 0x040fe200078ec0ff */
[----:B------:R-:W1:Y:S01]  /*6170*/  LDCU UR6, c[0x0][0x45c] ;  /* 0x00008b80ff0677ac */ /* 0x000e620008000800 */
[----:B------:R-:W-:Y:S02]  /*6180*/  LOP3.LUT R96, R49, 0xff, RZ, 0xc0, !PT ;  /* 0x000000ff31607812 */ /* 0x000fe400078ec0ff */
[----:B------:R-:W-:Y:S02]  /*6190*/  LOP3.LUT R88, R72, 0xffff, RZ, 0xc0, !PT ;  /* 0x0000ffff48587812 */ /* 0x000fe400078ec0ff */
[----:B------:R-:W-:-:S02]  /*61a0*/  PRMT R146, R38, 0x7771, RZ ;  /* 0x0000777126927816 */ /* 0x000fc400000000ff */
[----:B------:R-:W-:Y:S02]  /*61b0*/  LOP3.LUT R49, R84, 0xff, RZ, 0xc0, !PT ;  /* 0x000000ff54317812 */ /* 0x000fe400078ec0ff */
[----:B------:R-:W-:Y:S02]  /*61c0*/  PRMT R98, R98, 0x5410, R81 ;  /* 0x0000541062627816 */ /* 0x000fe40000000051 */
[----:B------:R-:W-:Y:S02]  /*61d0*/  PRMT R218, R73, 0x5410, R218 ;  /* 0x0000541049da7816 */ /* 0x000fe400000000da */
[----:B------:R-:W-:Y:S02]  /*61e0*/  LOP3.LUT R81, R24, 0xffff, RZ, 0xc0, !PT ;  /* 0x0000ffff18517812 */ /* 0x000fe400078ec0ff */
[----:B------:R-:W-:Y:S02]  /*61f0*/  LOP3.LUT R73, R72, 0xff, RZ, 0xc0, !PT ;  /* 0x000000ff48497812 */ /* 0x000fe400078ec0ff */
[----:B------:R-:W-:-:S02]  /*6200*/  SHF.R.U32.HI R88, RZ, 0x8, R88 ;  /* 0x00000008ff587819 */ /* 0x000fc40000011658 */
[----:B------:R-:W-:Y:S02]  /*6210*/  PRMT R58, R89, 0x5410, R58 ;  /* 0x00005410593a7816 */ /* 0x000fe4000000003a */
[----:B------:R-:W-:Y:S02]  /*6220*/  PRMT R146, R85, 0x5410, R146 ;  /* 0x0000541055927816 */ /* 0x000fe40000000092 */
[----:B------:R-:W-:Y:S02]  /*6230*/  PRMT R49, R49, 0x5410, R76 ;  /* 0x0000541031317816 */ /* 0x000fe4000000004c */
[C---:B------:R-:W-:Y:S02]  /*6240*/  LOP3.LUT R89, R68.reuse, 0xffff, RZ, 0xc0, !PT ;  /* 0x0000ffff44597812 */ /* 0x040fe400078ec0ff */
[C---:B------:R-:W-:Y:S02]  /*6250*/  LOP3.LUT R76, R68.reuse, 0xff, RZ, 0xc0, !PT ;  /* 0x000000ff444c7812 */ /* 0x040fe400078ec0ff */
[----:B------:R-:W-:-:S02]  /*6260*/  PRMT R85, R68, 0x7632, R85 ;  /* 0x0000763244557816 */ /* 0x000fc40000000055 */
[----:B------:R-:W-:Y:S02]  /*6270*/  SHF.R.U32.HI R216, RZ, 0x18, R68 ;  /* 0x00000018ffd87819 */ /* 0x000fe40000011644 */
[----:B------:R-:W-:Y:S02]  /*6280*/  LOP3.LUT R68, R24, 0xff, RZ, 0xc0, !PT ;  /* 0x000000ff18447812 */ /* 0x000fe400078ec0ff */
[----:B------:R-:W-:Y:S02]  /*6290*/  SHF.R.U32.HI R81, RZ, 0x8, R81 ;  /* 0x00000008ff517819 */ /* 0x000fe40000011651 */
[----:B------:R-:W-:Y:S02]  /*62a0*/  PRMT R88, R73, 0x5410, R88 ;  /* 0x0000541049587816 */ /* 0x000fe40000000058 */
[----:B------:R-:W-:Y:S02]  /*62b0*/  FMNMX3.FTZ R73, R18, R31, R35, !PT ;  /* 0x0000001f12497276 */ /* 0x000fe40007810023 */
[----:B------:R-:W-:-:S02]  /*62c0*/  PRMT R68, R68, 0x5410, R81 ;  /* 0x0000541044447816 */ /* 0x000fc40000000051 */
[----:B------:R-:W-:Y:S02]  /*62d0*/  PRMT R81, R72, 0x7632, R81 ;  /* 0x0000763248517816 */ /* 0x000fe40000000051 */
[----:B------:R-:W-:Y:S02]  /*62e0*/  SHF.R.U32.HI R94, RZ, 0x18, R72 ;  /* 0x00000018ff5e7819 */ /* 0x000fe40000011648 */
[----:B------:R-:W-:Y:S02]  /*62f0*/  FMNMX3.FTZ R72, R73, R41, R52, !PT ;  /* 0x0000002949487276 */ /* 0x000fe40007810034 */
[----:B------:R-:W-:Y:S02]  /*6300*/  SHF.R.U32.HI R77, RZ, 0x8, R77 ;  /* 0x00000008ff4d7819 */ /* 0x000fe4000001164d */
[----:B------:R-:W-:Y:S02]  /*6310*/  FMNMX3.FTZ R72, R72, R43, R102, !PT ;  /* 0x0000002b48487276 */ /* 0x000fe40007810066 */
[----:B------:R-:W-:-:S02]  /*6320*/  PRMT R96, R96, 0x5410, R77 ;  /* 0x0000541060607816 */ /* 0x000fc4000000004d */
[----:B------:R-:W-:Y:S02]  /*6330*/  PRMT R77, R24, 0x7632, R77 ;  /* 0x00007632184d7816 */ /* 0x000fe4000000004d */
[----:B------:R-:W-:Y:S02]  /*6340*/  FMNMX3.FTZ R72, R72, R53, R150, !PT ;  /* 0x0000003548487276 */ /* 0x000fe40007810096 */
[----:B------:R-:W-:Y:S02]  /*6350*/  SHF.R.U32.HI R132, RZ, 0x18, R24 ;  /* 0x00000018ff847819 */ /* 0x000fe40000011618 */
[----:B------:R-:W-:Y:S02]  /*6360*/  LOP3.LUT R77, R77, 0xff, RZ, 0xc0, !PT ;  /* 0x000000ff4d4d7812 */ /* 0x000fe400078ec0ff */
[----:B------:R-:W-:Y:S02]  /*6370*/  FMNMX3.FTZ R72, R72, R149, R148, !PT ;  /* 0x0000009548487276 */ /* 0x000fe40007810094 */
[----:B------:R-:W-:-:S02]  /*6380*/  LOP3.LUT R80, R80, 0xff, RZ, 0xc0, !PT ;  /* 0x000000ff50507812 */ /* 0x000fc400078ec0ff */
[----:B------:R-:W-:Y:S02]  /*6390*/  PRMT R132, R77, 0x5410, R132 ;  /* 0x000054104d847816 */ /* 0x000fe40000000084 */
[----:B------:R-:W-:Y:S02]  /*63a0*/  FMNMX3.FTZ R72, R72, R143, R142, !PT ;  /* 0x0000008f48487276 */ /* 0x000fe4000781008e */
[----:B------:R-:W-:Y:S02]  /*63b0*/  PRMT R99, R80, 0x5410, R99 ;  /* 0x0000541050637816 */ /* 0x000fe40000000063 */
[----:B------:R-:W-:Y:S02]  /*63c0*/  LOP3.LUT R77, R69, 0xffff, RZ, 0xc0, !PT ;  /* 0x0000ffff454d7812 */ /* 0x000fe400078ec0ff */
[----:B------:R-:W-:Y:S02]  /*63d0*/  LOP3.LUT R80, R65, 0xffff, RZ, 0xc0, !PT ;  /* 0x0000ffff41507812 */ /* 0x000fe400078ec0ff */
[----:B------:R-:W-:-:S02]  /*63e0*/  FMNMX3.FTZ R72, R72, R251, R104, !PT ;  /* 0x000000fb48487276 */ /* 0x000fc40007810068 */
[C---:B------:R-:W-:Y:S02]  /*63f0*/  LOP3.LUT R84, R69.reuse, 0xff, RZ, 0xc0, !PT ;  /* 0x000000ff45547812 */ /* 0x040fe400078ec0ff */
[----:B------:R-:W-:Y:S02]  /*6400*/  PRMT R73, R69, 0x7632, R73 ;  /* 0x0000763245497816 */ /* 0x000fe40000000049 */
[----:B------:R-:W-:Y:S02]  /*6410*/  SHF.R.U32.HI R106, RZ, 0x18, R69 ;  /* 0x00000018ff6a7819 */ /* 0x000fe40000011645 */
[----:B------:R-:W-:Y:S02]  /*6420*/  SHF.R.U32.HI R77, RZ, 0x8, R77 ;  /* 0x00000008ff4d7819 */ /* 0x000fe4000001164d */
[----:B------:R-:W-:Y:S02]  /*6430*/  SHF.R.U32.HI R89, RZ, 0x8, R89 ;  /* 0x00000008ff597819 */ /* 0x000fe40000011659 */
[----:B------:R-:W-:-:S02]  /*6440*/  LOP3.LUT R69, R65, 0xff, RZ, 0xc0, !PT ;  /* 0x000000ff41457812 */ /* 0x000fc400078ec0ff */
[----:B------:R-:W-:Y:S02]  /*6450*/  SHF.R.U32.HI R80, RZ, 0x8, R80 ;  /* 0x00000008ff507819 */ /* 0x000fe40000011650 */
[----:B------:R-:W-:Y:S02]  /*6460*/  FMNMX3.FTZ R72, R72, R248, R245, !PT ;  /* 0x000000f848487276 */ /* 0x000fe400078100f5 */
[----:B------:R-:W-:Y:S02]  /*6470*/  LOP3.LUT R101, R108, 0xff, RZ, 0xc0, !PT ;  /* 0x000000ff6c657812 */ /* 0x000fe400078ec0ff */
[----:B------:R-:W-:Y:S02]  /*6480*/  LOP3.LUT R73, R73, 0xff, RZ, 0xc0, !PT ;  /* 0x000000ff49497812 */ /* 0x000fe400078ec0ff */
[----:B------:R-:W-:Y:S02]  /*6490*/  PRMT R84, R84, 0x5410, R77 ;  /* 0x0000541054547816 */ /* 0x000fe4000000004d */
[----:B------:R-:W-:-:S02]  /*64a0*/  PRMT R24, R76, 0x5410, R89 ;  /* 0x000054104c187816 */ /* 0x000fc40000000059 */
[----:B------:R-:W-:Y:S02]  /*64b0*/  PRMT R80, R69, 0x5410, R80 ;  /* 0x0000541045507816 */ /* 0x000fe40000000050 */
[----:B------:R-:W-:Y:S02]  /*64c0*/  PRMT R77, R65, 0x7632, R77 ;  /* 0x00007632414d7816 */ /* 0x000fe4000000004d */
[--C-:B------:R-:W-:Y:S02]  /*64d0*/  SHF.R.U32.HI R108, RZ, 0x18, R65.reuse ;  /* 0x00000018ff6c7819 */ /* 0x100fe40000011641 */
[C---:B------:R-:W-:Y:S02]  /*64e0*/  LOP3.LUT R69, R64.reuse, 0xffff, RZ, 0xc0, !PT ;  /* 0x0000ffff40457812 */ /* 0x040fe400078ec0ff */
[C---:B------:R-:W-:Y:S02]  /*64f0*/  LOP3.LUT R76, R64.reuse, 0xff, RZ, 0xc0, !PT ;  /* 0x000000ff404c7812 */ /* 0x040fe400078ec0ff */
[----:B------:R-:W-:-:S02]  /*6500*/  PRMT R65, R64, 0x7632, R65 ;  /* 0x0000763240417816 */ /* 0x000fc40000000041 */
[----:B------:R-:W-:Y:S02]  /*6510*/  SHF.R.U32.HI R180, RZ, 0x18, R64 ;  /* 0x00000018ffb47819 */ /* 0x000fe40000011640 */
[----:B------:R-:W-:Y:S02]  /*6520*/  FMNMX3.FTZ R64, R72, R244, R243, !PT ;  /* 0x000000f448407276 */ /* 0x000fe400078100f3 */
[----:B------:R-:W-:Y:S02]  /*6530*/  PRMT R106, R73, 0x5410, R106 ;  /* 0x00005410496a7816 */ /* 0x000fe4000000006a */
[----:B------:R-:W-:Y:S02]  /*6540*/  FMNMX3.FTZ R73, R42, R40, R2, !PT ;  /* 0x000000282a497276 */ /* 0x000fe40007810002 */
[----:B------:R-:W-:Y:S02]  /*6550*/  FMNMX3.FTZ R64, R64, R242, R241, !PT ;  /* 0x000000f240407276 */ /* 0x000fe400078100f1 */
[----:B------:R-:W-:-:S02]  /*6560*/  FMNMX3.FTZ R73, R73, R0, R50, !PT ;  /* 0x0000000049497276 */ /* 0x000fc40007810032 */
[----:B------:R-:W-:Y:S02]  /*6570*/  LOP3.LUT R65, R65, 0xff, RZ, 0xc0, !PT ;  /* 0x000000ff41417812 */ /* 0x000fe400078ec0ff */
[----:B------:R-:W-:Y:S02]  /*6580*/  FMNMX3.FTZ R64, R64, R240, R239, !PT ;  /* 0x000000f040407276 */ /* 0x000fe400078100ef */
[----:B------:R-:W-:Y:S02]  /*6590*/  FMNMX3.FTZ R73, R73, R48, R34, !PT ;  /* 0x0000003049497276 */ /* 0x000fe40007810022 */
[----:B------:R-:W-:Y:S02]  /*65a0*/  PRMT R180, R65, 0x5410, R180 ;  /* 0x0000541041b47816 */ /* 0x000fe400000000b4 */
[----:B------:R-:W-:Y:S02]  /*65b0*/  FMNMX3.FTZ R65, R64, R238, R237, !PT ;  /* 0x000000ee40417276 */ /* 0x000fe400078100ed */
[----:B------:R-:W-:-:S02]  /*65c0*/  LOP3.LUT R77, R77, 0xff, RZ, 0xc0, !PT ;  /* 0x000000ff4d4d7812 */ /* 0x000fc400078ec0ff */
[----:B------:R-:W-:Y:S02]  /*65d0*/  FMNMX3.FTZ R73, R73, R30, R141, !PT ;  /* 0x0000001e49497276 */ /* 0x000fe4000781008d */
[----:B------:R-:W-:Y:S02]  /*65e0*/  FMNMX3.FTZ R65, R65, R236, R207, !PT ;  /* 0x000000ec41417276 */ /* 0x000fe400078100cf */
[----:B------:R-:W-:Y:S02]  /*65f0*/  PRMT R63, R63, 0x5410, R158 ;  /* 0x000054103f3f7816 */ /* 0x000fe4000000009e */
[----:B------:R-:W-:Y:S02]  /*6600*/  PRMT R108, R77, 0x5410, R108 ;  /* 0x000054104d6c7816 */ /* 0x000fe4000000006c */
[----:B------:R-:W-:Y:S02]  /*6610*/  FMNMX3.FTZ R64, R73, R140, R201, !PT ;  /* 0x0000008c49407276 */ /* 0x000fe400078100c9 */
[----:B------:R-:W-:-:S02]  /*6620*/  LOP3.LUT R77, R61, 0xffff, RZ, 0xc0, !PT ;  /* 0x0000ffff3d4d7812 */ /* 0x000fc400078ec0ff */
[C---:B------:R-:W-:Y:S02]  /*6630*/  LOP3.LUT R72, R61.reuse, 0xff, RZ, 0xc0, !PT ;  /* 0x000000ff3d487812 */ /* 0x040fe400078ec0ff */
[----:B------:R-:W-:Y:S02]  /*6640*/  PRMT R73, R61, 0x7632, R73 ;  /* 0x000076323d497816 */ /* 0x000fe40000000049 */
[----:B------:R-:W-:Y:S02]  /*6650*/  SHF.R.U32.HI R158, RZ, 0x18, R61 ;  /* 0x00000018ff9e7819 */ /* 0x000fe4000001163d */
[----:B------:R-:W-:Y:S02]  /*6660*/  FMNMX3.FTZ R61, R65, R206, R205, !PT ;  /* 0x000000ce413d7276 */ /* 0x000fe400078100cd */
[C---:B------:R-:W-:Y:S02]  /*6670*/  PRMT R110, R38.reuse, 0x7773, RZ ;  /* 0x00007773266e7816 */ /* 0x040fe400000000ff */
[----:B------:R-:W-:-:S02]  /*6680*/  PRMT R147, R38, 0x7772, RZ ;  /* 0x0000777226937816 */ /* 0x000fc400000000ff */
[----:B------:R-:W-:Y:S01]  /*6690*/  FMNMX3.FTZ R64, R64, R200, R199, !PT ;  /* 0x000000c840407276 */ /* 0x000fe200078100c7 */
[----:B------:R2:W5:Y:S01]  /*66a0*/  LDL.LU.64 R38, [R1+0x30] ;  /* 0x0000300001267983 */ /* 0x0005620000300a00 */
[----:B------:R-:W-:Y:S02]  /*66b0*/  FMNMX3.FTZ R61, R61, R204, R203, !PT ;  /* 0x000000cc3d3d7276 */ /* 0x000fe400078100cb */
[----:B------:R-:W-:Y:S02]  /*66c0*/  SHF.R.U32.HI R69, RZ, 0x8, R69 ;  /* 0x00000008ff457819 */ /* 0x000fe40000011645 */
[----:B------:R-:W-:Y:S02]  /*66d0*/  PRMT R147, R147, 0x5410, R110 ;  /* 0x0000541093937816 */ /* 0x000fe4000000006e */
[----:B------:R-:W-:Y:S02]  /*66e0*/  FMNMX3.FTZ R64, R64, R198, R197, !PT ;  /* 0x000000c640407276 */ /* 0x000fe400078100c5 */
[----:B------:R-:W-:-:S02]  /*66f0*/  FMNMX.FTZ R110, R202, R61, !PT ;  /* 0x0000003dca6e7209 */ /* 0x000fc40007810000 */
[----:B------:R-:W-:Y:S02]  /*6700*/  PRMT R59, R59, 0x5410, R156 ;  /* 0x000054103b3b7816 */ /* 0x000fe4000000009c */
[----:B------:R-:W-:Y:S01]  /*6710*/  PRMT R76, R76, 0x5410, R69 ;  /* 0x000054104c4c7816 */ /* 0x000fe20000000045 */
[----:B------:R-:W3:Y:S01]  /*6720*/  SHFL.BFLY PT, R61, R110, 0x2, 0x1f ;  /* 0x0c401f006e3d7f89 */ /* 0x000ee200000e0000 */
[C---:B------:R-:W-:Y:S02]  /*6730*/  LOP3.LUT R69, R60.reuse, 0xffff, RZ, 0xc0, !PT ;  /* 0x0000ffff3c457812 */ /* 0x040fe400078ec0ff */
[C---:B------:R-:W-:Y:S02]  /*6740*/  LOP3.LUT R160, R60.reuse, 0xff, RZ, 0xc0, !PT ;  /* 0x000000ff3ca07812 */ /* 0x040fe400078ec0ff */
[----:B------:R-:W-:Y:S02]  /*6750*/  PRMT R65, R60, 0x7632, R65 ;  /* 0x000076323c417816 */ /* 0x000fe40000000041 */
[----:B------:R-:W-:-:S02]  /*6760*/  SHF.R.U32.HI R156, RZ, 0x18, R60 ;  /* 0x00000018ff9c7819 */ /* 0x000fc4000001163c */
[----:B------:R-:W-:Y:S02]  /*6770*/  FMNMX3.FTZ R60, R64, R196, R195, !PT ;  /* 0x000000c4403c7276 */ /* 0x000fe400078100c3 */
[----:B------:R-:W-:Y:S02]  /*6780*/  LOP3.LUT R65, R65, 0xff, RZ, 0xc0, !PT ;  /* 0x000000ff41417812 */ /* 0x000fe400078ec0ff */
[----:B------:R-:W-:Y:S02]  /*6790*/  FMNMX3.FTZ R60, R60, R194, R193, !PT ;  /* 0x000000c23c3c7276 */ /* 0x000fe400078100c1 */
[----:B------:R-:W-:Y:S02]  /*67a0*/  SHF.R.U32.HI R77, RZ, 0x8, R77 ;  /* 0x00000008ff4d7819 */ /* 0x000fe4000001164d */
[----:B------:R-:W-:Y:S02]  /*67b0*/  FMNMX3.FTZ R60, R60, R192, R191, !PT ;  /* 0x000000c03c3c7276 */ /* 0x000fe400078100bf */
[----:B------:R-:W-:-:S02]  /*67c0*/  PRMT R156, R65, 0x5410, R156 ;  /* 0x00005410419c7816 */ /* 0x000fc4000000009c */
[----:B------:R-:W-:Y:S02]  /*67d0*/  FMNMX3.FTZ R60, R60, R190, R189, !PT ;  /* 0x000000be3c3c7276 */ /* 0x000fe400078100bd */
[----:B------:R-:W-:Y:S02]  /*67e0*/  PRMT R72, R72, 0x5410, R77 ;  /* 0x0000541048487816 */ /* 0x000fe4000000004d */
[----:B------:R-:W-:Y:S02]  /*67f0*/  FMNMX3.FTZ R65, R60, R188, R187, !PT ;  /* 0x000000bc3c417276 */ /* 0x000fe400078100bb */
[----:B------:R-:W-:Y:S02]  /*6800*/  LOP3.LUT R77, R56, 0xffff, RZ, 0xc0, !PT ;  /* 0x0000ffff384d7812 */ /* 0x000fe400078ec0ff */
[----:B------:R-:W-:Y:S02]  /*6810*/  FMNMX3.FTZ R65, R65, R186, R185, !PT ;  /* 0x000000ba41417276 */ /* 0x000fe400078100b9 */
[----:B------:R-:W-:-:S02]  /*6820*/  SHF.R.U32.HI R69, RZ, 0x8, R69 ;  /* 0x00000008ff457819 */ /* 0x000fc40000011645 */
[----:B------:R-:W-:Y:S02]  /*6830*/  LOP3.LUT R64, R56, 0xff, RZ, 0xc0, !PT ;  /* 0x000000ff38407812 */ /* 0x000fe400078ec0ff */
[----:B------:R-:W-:Y:S02]  /*6840*/  SHF.R.U32.HI R77, RZ, 0x8, R77 ;  /* 0x00000008ff4d7819 */ /* 0x000fe4000001164d */
[----:B------:R-:W-:Y:S02]  /*6850*/  FMNMX3.FTZ R65, R65, R184, R183, !PT ;  /* 0x000000b841417276 */ /* 0x000fe400078100b7 */
[----:B---3--:R-:W-:Y:S02]  /*6860*/  FMNMX.FTZ R61, R110, R61, !PT ;  /* 0x0000003d6e3d7209 */ /* 0x008fe40007810000 */
[----:B------:R-:W-:Y:S02]  /*6870*/  PRMT R97, R134, 0x5410, R97 ;  /* 0x0000541086617816 */ /* 0x000fe40000000061 */
[----:B------:R-:W-:-:S02]  /*6880*/  PRMT R160, R160, 0x5410, R69 ;  /* 0x00005410a0a07816 */ /* 0x000fc40000000045 */
[----:B------:R-:W-:Y:S02]  /*6890*/  PRMT R64, R64, 0x5410, R77 ;  /* 0x0000541040407816 */ /* 0x000fe4000000004d */
[----:B------:R-:W-:Y:S02]  /*68a0*/  FMNMX3.FTZ R65, R65, R182, R95, !PT ;  /* 0x000000b641417276 */ /* 0x000fe4000781005f */
[C---:B------:R-:W-:Y:S02]  /*68b0*/  LOP3.LUT R60, R36.reuse, 0xffff, RZ, 0xc0, !PT ;  /* 0x0000ffff243c7812 */ /* 0x040fe400078ec0ff */
[C---:B------:R-:W-:Y:S02]  /*68c0*/  LOP3.LUT R69, R36.reuse, 0xff, RZ, 0xc0, !PT ;  /* 0x000000ff24457812 */ /* 0x040fe400078ec0ff */
[----:B------:R-:W-:Y:S02]  /*68d0*/  PRMT R77, R36, 0x7632, R77 ;  /* 0x00007632244d7816 */ /* 0x000fe4000000004d */
[----:B------:R-:W-:-:S02]  /*68e0*/  SHF.R.U32.HI R134, RZ, 0x18, R36 ;  /* 0x00000018ff867819 */ /* 0x000fc40000011624 */
[----:B------:R-:W3:Y:S01]  /*68f0*/  SHFL.BFLY PT, R36, R61, 0x1, 0x1f ;  /* 0x0c201f003d247f89 */ /* 0x000ee200000e0000 */
[----:B------:R-:W-:Y:S02]  /*6900*/  FMNMX.FTZ R65, R6, R65, !PT ;  /* 0x0000004106417209 */ /* 0x000fe40007810000 */
[----:B------:R-:W-:Y:S02]  /*6910*/  LOP3.LUT R73, R73, 0xff, RZ, 0xc0, !PT ;  /* 0x000000ff49497812 */ /* 0x000fe400078ec0ff */
[----:B------:R-:W-:Y:S01]  /*6920*/  PRMT R55, R154, 0x5410, R55 ;  /* 0x000054109a377816 */ /* 0x000fe20000000037 */
[----:B------:R-:W4:Y:S01]  /*6930*/  SHFL.BFLY PT, R252, R65, 0x2, 0x1f ;  /* 0x0c401f0041fc7f89 */ /* 0x000f2200000e0000 */
[----:B------:R-:W-:Y:S02]  /*6940*/  PRMT R158, R73, 0x5410, R158 ;  /* 0x00005410499e7816 */ /* 0x000fe4000000009e */
[----:B------:R-:W-:Y:S02]  /*6950*/  PRMT R73, R56, 0x7632, R73 ;  /* 0x0000763238497816 */ /* 0x000fe40000000049 */
[----:B------:R-:W-:-:S02]  /*6960*/  SHF.R.U32.HI R154, RZ, 0x18, R56 ;  /* 0x00000018ff9a7819 */ /* 0x000fc40000011638 */
[----:B------:R-:W-:Y:S02]  /*6970*/  LOP3.LUT R73, R73, 0xff, RZ, 0xc0, !PT ;  /* 0x000000ff49497812 */ /* 0x000fe400078ec0ff */
[----:B------:R-:W-:Y:S02]  /*6980*/  SHF.R.U32.HI R60, RZ, 0x8, R60 ;  /* 0x00000008ff3c7819 */ /* 0x000fe4000001163c */
[----:B------:R-:W-:Y:S02]  /*6990*/  PRMT R154, R73, 0x5410, R154 ;  /* 0x00005410499a7816 */ /* 0x000fe4000000009a */
[----:B------:R-:W-:Y:S02]  /*69a0*/  PRMT R60, R69, 0x5410, R60 ;  /* 0x00005410453c7816 */ /* 0x000fe4000000003c */
[C---:B------:R-:W-:Y:S02]  /*69b0*/  LOP3.LUT R69, R25.reuse, 0xffff, RZ, 0xc0, !PT ;  /* 0x0000ffff19457812 */ /* 0x040fe400078ec0ff */
[----:B------:R-:W-:-:S02]  /*69c0*/  PRMT R73, R25, 0x7632, R73 ;  /* 0x0000763219497816 */ /* 0x000fc40000000049 */
[----:B------:R-:W-:Y:S02]  /*69d0*/  LOP3.LUT R56, R25, 0xff, RZ, 0xc0, !PT ;  /* 0x000000ff19387812 */ /* 0x000fe400078ec0ff */
[----:B------:R-:W-:Y:S02]  /*69e0*/  SHF.R.U32.HI R110, RZ, 0x18, R25 ;  /* 0x00000018ff6e7819 */ /* 0x000fe40000011619 */
[----:B---3--:R-:W-:Y:S02]  /*69f0*/  FMNMX.FTZ R36, R61, R36, !PT ;  /* 0x000000243d247209 */ /* 0x008fe40007810000 */
[----:B------:R-:W-:Y:S02]  /*6a00*/  SHF.R.U32.HI R69, RZ, 0x8, R69 ;  /* 0x00000008ff457819 */ /* 0x000fe40000011645 */
[----:B------:R-:W-:Y:S02]  /*6a10*/  LOP3.LUT R25, R73, 0xff, RZ, 0xc0, !PT ;  /* 0x000000ff49197812 */ /* 0x000fe400078ec0ff */
[----:B------:R-:W-:-:S02]  /*6a20*/  FMNMX3.FTZ R61, R14, R32, R16, !PT ;  /* 0x000000200e3d7276 */ /* 0x000fc40007810010 */
[----:B------:R-:W-:Y:S02]  /*6a30*/  PRMT R93, R144, 0x5410, R93 ;  /* 0x00005410905d7816 */ /* 0x000fe4000000005d */
[--C-:B------:R-:W-:Y:S02]  /*6a40*/  PRMT R56, R56, 0x5410, R69.reuse ;  /* 0x0000541038387816 */ /* 0x100fe40000000045 */
[----:B------:R-:W-:Y:S02]  /*6a50*/  PRMT R110, R25, 0x5410, R110 ;  /* 0x00005410196e7816 */ /* 0x000fe4000000006e */
[----:B------:R-:W-:Y:S02]  /*6a60*/  FMNMX3.FTZ R61, R61, R46, R22, !PT ;  /* 0x0000002e3d3d7276 */ /* 0x000fe40007810016 */
[C---:B------:R-:W-:Y:S02]  /*6a70*/  LOP3.LUT R25, R3.reuse, 0xffff, RZ, 0xc0, !PT ;  /* 0x0000ffff03197812 */ /* 0x040fe400078ec0ff */
[----:B------:R-:W-:-:S02]  /*6a80*/  PRMT R69, R3, 0x7632, R69 ;  /* 0x0000763203457816 */ /* 0x000fc40000000045 */
[----:B------:R-:W-:Y:S02]  /*6a90*/  LOP3.LUT R144, R3, 0xff, RZ, 0xc0, !PT ;  /* 0x000000ff03907812 */ /* 0x000fe400078ec0ff */
[----:B------:R-:W-:Y:S02]  /*6aa0*/  SHF.R.U32.HI R145, RZ, 0x18, R3 ;  /* 0x00000018ff917819 */ /* 0x000fe40000011603 */
[----:B----4-:R-:W-:Y:S02]  /*6ab0*/  FMNMX.FTZ R3, R65, R252, !PT ;  /* 0x000000fc41037209 */ /* 0x010fe40007810000 */
        /* <DEDUP_REMOVED lines=15> */
[----:B------:R-:W-:Y:S01]  /*6bb0*/  PRMT R90, R101, 0x5410, R90 ;  /* 0x00005410655a7816 */ /* 0x000fe2000000005a */
[----:B------:R-:W-:Y:S01]  /*6bc0*/  IMAD.U32 R101, RZ, RZ, UR11 ;  /* 0x0000000bff657e24 */ /* 0x000fe2000f8e00ff */
[----:B------:R-:W-:Y:S02]  /*6bd0*/  FMNMX3.FTZ R61, R61, R118, R117, !PT ;  /* 0x000000763d3d7276 */ /* 0x000fe40007810075 */
[----:B------:R-:W-:Y:S02]  /*6be0*/  LOP3.LUT R81, R81, 0xff, RZ, 0xc0, !PT ;  /* 0x000000ff51517812 */ /* 0x000fe400078ec0ff */
[----:B------:R-:W-:Y:S02]  /*6bf0*/  FMNMX3.FTZ R65, R65, R172, R173, !PT ;  /* 0x000000ac41417276 */ /* 0x000fe400078100ad */
[----:B------:R-:W-:Y:S02]  /*6c00*/  FMNMX3.FTZ R61, R61, R116, R115, !PT ;  /* 0x000000743d3d7276 */ /* 0x000fe40007810073 */
[----:B------:R-:W-:-:S02]  /*6c10*/  PRMT R94, R81, 0x5410, R94 ;  /* 0x00005410515e7816 */ /* 0x000fc4000000005e */
[----:B------:R-:W-:Y:S02]  /*6c20*/  LEA R101, R101, UR11, 0x10 ;  /* 0x0000000b65657c11 */ /* 0x000fe4000f8e80ff */
[----:B------:R-:W-:Y:S02]  /*6c30*/  FMNMX3.FTZ R65, R65, R170, R171, !PT ;  /* 0x000000aa41417276 */ /* 0x000fe400078100ab */
[----:B------:R-:W-:Y:S02]  /*6c40*/  FMNMX3.FTZ R61, R61, R114, R113, !PT ;  /* 0x000000723d3d7276 */ /* 0x000fe40007810071 */
[----:B------:R-:W-:Y:S02]  /*6c50*/  FMNMX3.FTZ R65, R65, R168, R169, !PT ;  /* 0x000000a841417276 */ /* 0x000fe400078100a9 */
[----:B------:R-:W-:Y:S02]  /*6c60*/  HSET2.LE.AND R89, R94, R101, PT ;  /* 0x000000655e597233 */ /* 0x000fe40003803000 */
[----:B------:R-:W-:-:S02]  /*6c70*/  FSEL R152, R152, -INF , !P6 ;  /* 0xff80000098987808 */ /* 0x000fc40007000000 */
[----:B------:R-:W-:Y:S02]  /*6c80*/  FSEL R94, R54, -INF , !P5 ;  /* 0xff800000365e7808 */ /* 0x000fe40006800000 */
[----:B------:R-:W-:Y:S02]  /*6c90*/  FMNMX3.FTZ R61, R61, R112, R111, !PT ;  /* 0x000000703d3d7276 */ /* 0x000fe4000781006f */
[----:B------:R-:W-:Y:S02]  /*6ca0*/  LOP3.LUT R69, R69, 0xff, RZ, 0xc0, !PT ;  /* 0x000000ff45457812 */ /* 0x000fe400078ec0ff */
[----:B------:R-:W-:Y:S02]  /*6cb0*/  LOP3.LUT R85, R85, 0xff, RZ, 0xc0, !PT ;  /* 0x000000ff55557812 */ /* 0x000fe400078ec0ff */
[----:B------:R-:W-:Y:S02]  /*6cc0*/  FMNMX3.FTZ R65, R65, R166, R167, !PT ;  /* 0x000000a641417276 */ /* 0x000fe400078100a7 */
[----:B------:R-:W-:-:S02]  /*6cd0*/  FSEL R54, R57, -INF , !P3 ;  /* 0xff80000039367808 */ /* 0x000fc40005800000 */
[----:B------:R-:W-:Y:S02]  /*6ce0*/  FSEL R252, R27, -INF , !P2 ;  /* 0xff8000001bfc7808 */ /* 0x000fe40005000000 */
[----:B------:R-:W-:Y:S02]  /*6cf0*/  FSEL R92, R92, -INF , !P4 ;  /* 0xff8000005c5c7808 */ /* 0x000fe40006000000 */
[----:B------:R-:W-:Y:S02]  /*6d00*/  FMNMX3.FTZ R57, R61, R152, R94, !PT ;  /* 0x000000983d397276 */ /* 0x000fe4000781005e */
[----:B------:R-:W-:Y:S02]  /*6d10*/  PRMT R145, R69, 0x5410, R145 ;  /* 0x0000541045917816 */ /* 0x000fe40000000091 */
[----:B------:R-:W-:Y:S02]  /*6d20*/  PRMT R216, R85, 0x5410, R216 ;  /* 0x0000541055d87816 */ /* 0x000fe400000000d8 */
[----:B------:R-:W-:-:S02]  /*6d30*/  HSET2.LE.AND R69, R132, R101, PT ;  /* 0x0000006584457233 */ /* 0x000fc40003803000 */
[----:B------:R-:W-:Y:S02]  /*6d40*/  FMNMX3.FTZ R132, R65, R164, R165, !PT ;  /* 0x000000a441847276 */ /* 0x000fe400078100a5 */
[--C-:B------:R-:W-:Y:S02]  /*6d50*/  HSET2.LE.AND R85, R106, R101.reuse, PT ;  /* 0x000000656a557233 */ /* 0x100fe40003803000 */
[----:B------:R-:W3:Y:S01]  /*6d60*/  SHFL.BFLY PT, R106, R3, 0x1, 0x1f ;  /* 0x0c201f00036a7f89 */ /* 0x000ee200000e0000 */
[----:B------:R-:W-:Y:S02]  /*6d70*/  FSEL R252, R252, -INF , !P0 ;  /* 0xff800000fcfc7808 */ /* 0x000fe40004000000 */
[----:B------:R-:W-:Y:S02]  /*6d80*/  FMNMX3.FTZ R57, R57, R92, R54, !PT ;  /* 0x0000005c39397276 */ /* 0x000fe40007810036 */
[----:B------:R-:W-:Y:S02]  /*6d90*/  FMNMX3.FTZ R132, R132, R130, R131, !PT ;  /* 0x0000008284847276 */ /* 0x000fe40007810083 */
[----:B------:R-:W-:-:S02]  /*6da0*/  HSET2.LE.AND R81, R108, R101, PT ;  /* 0x000000656c517233 */ /* 0x000fc40003803000 */
[----:B------:R-:W-:Y:S02]  /*6db0*/  FMNMX.FTZ R108, R252, R57, !PT ;  /* 0x00000039fc6c7209 */ /* 0x000fe40007810000 */
[----:B------:R-:W-:Y:S02]  /*6dc0*/  FSEL R19, R19, -INF , !P1 ;  /* 0xff80000013137808 */ /* 0x000fe40004800000 */
[----:B------:R-:W-:Y:S02]  /*6dd0*/  FMNMX3.FTZ R132, R132, R128, R129, !PT ;  /* 0x0000008084847276 */ /* 0x000fe40007810081 */
[----:B------:R-:W-:Y:S02]  /*6de0*/  PRMT R51, R51, 0x5410, R109 ;  /* 0x0000541033337816 */ /* 0x000fe4000000006d */
[----:B------:R-:W4:Y:S01]  /*6df0*/  SHFL.BFLY PT, R109, R108, 0x2, 0x1f ;  /* 0x0c401f006c6d7f89 */ /* 0x000f2200000e0000 */
[----:B------:R-:W-:Y:S02]  /*6e00*/  FMNMX.FTZ R132, R19, R132, !PT ;  /* 0x0000008413847209 */ /* 0x000fe40007810000 */
[----:B------:R-:W-:-:S02]  /*6e10*/  PRMT R47, R47, 0x5410, R107 ;  /* 0x000054102f2f7816 */ /* 0x000fc4000000006b */
[C---:B------:R-:W-:Y:S01]  /*6e20*/  FSETP.NEU.FTZ.AND P1, PT, R36.reuse, -INF , PT ;  /* 0xff8000002400780b */ /* 0x040fe20003f3d000 */
[----:B------:R-:W2:Y:S01]  /*6e30*/  SHFL.BFLY PT, R107, R132, 0x2, 0x1f ;  /* 0x0c401f00846b7f89 */ /* 0x000ea200000e0000 */
[----:B---3--:R-:W-:Y:S01]  /*6e40*/  FMNMX.FTZ R3, R3, R106, !PT ;  /* 0x0000006a03037209 */ /* 0x008fe20007810000 */
[----:B-1----:R-:W-:Y:S01]  /*6e50*/  FMUL.FTZ R106, R36, UR6 ;  /* 0x00000006246a7c20 */ /* 0x002fe20008410000 */
[----:B------:R-:W-:Y:S02]  /*6e60*/  PRMT R103, R103, 0x5410, R135 ;  /* 0x0000541067677816 */ /* 0x000fe40000000087 */
[----:B------:R-:W-:Y:S01]  /*6e70*/  PRMT R7, R7, 0x5410, R133 ;  /* 0x0000541007077816 */ /* 0x000fe20000000085 */
[----:B------:R-:W-:Y:S01]  /*6e80*/  FMUL.FTZ R151, R3, UR6 ;  /* 0x0000000603977c20 */ /* 0x000fe20008410000 */
[----:B------:R-:W-:Y:S02]  /*6e90*/  FSEL R106, R106, RZ, P1 ;  /* 0x000000ff6a6a7208 */ /* 0x000fe40000800000 */
[----:B------:R-:W-:-:S02]  /*6ea0*/  LOP3.LUT R77, R77, 0xff, RZ, 0xc0, !PT ;  /* 0x000000ff4d4d7812 */ /* 0x000fc400078ec0ff */
[----:B------:R-:W-:Y:S01]  /*6eb0*/  SHF.R.U32.HI R25, RZ, 0x8, R25 ;  /* 0x00000008ff197819 */ /* 0x000fe20000011619 */
[----:B------:R-:W-:Y:S01]  /*6ec0*/  FFMA.FTZ R35, R35, UR6, -R106 ;  /* 0x0000000623237c23 */ /* 0x000fe2000801086a */
[----:B------:R-:W-:Y:S01]  /*6ed0*/  PRMT R134, R77, 0x5410, R134 ;  /* 0x000054104d867816 */ /* 0x000fe20000000086 */
[--C-:B------:R-:W-:Y:S01]  /*6ee0*/  FFMA.FTZ R249, R104, UR6, -R106.reuse ;  /* 0x0000000668f97c23 */ /* 0x100fe2000801086a */
[----:B------:R-:W-:Y:S01]  /*6ef0*/  PRMT R144, R144, 0x5410, R25 ;  /* 0x0000541090907816 */ /* 0x000fe20000000019 */
[--C-:B------:R-:W-:Y:S01]  /*6f00*/  FFMA.FTZ R159, R102, UR6, -R106.reuse ;  /* 0x00000006669f7c23 */ /* 0x100fe2000801086a */
[----:B------:R-:W-:Y:S01]  /*6f10*/  LOP3.LUT R103, R103, 0xff00ff, RZ, 0xc0, !PT ;  /* 0x00ff00ff67677812 */ /* 0x000fe200078ec0ff */
[--C-:B------:R-:W-:Y:S01]  /*6f20*/  FFMA.FTZ R150, R150, UR6, -R106.reuse ;  /* 0x0000000696967c23 */ /* 0x100fe2000801086a */
[----:B----4-:R-:W-:Y:S01]  /*6f30*/  FMNMX.FTZ R109, R108, R109, !PT ;  /* 0x0000006d6c6d7209 */ /* 0x010fe20007810000 */
[--C-:B------:R-:W-:Y:S01]  /*6f40*/  FFMA.FTZ R108, R18, UR6, -R106.reuse ;  /* 0x00000006126c7c23 */ /* 0x100fe2000801086a */
[--C-:B------:R-:W-:Y:S01]  /*6f50*/  FFMA.FTZ R18, R41, UR6, -R106.reuse ;  /* 0x0000000629127c23 */ /* 0x100fe2000801086a */
[--C-:B------:R-:W-:Y:S01]  /*6f60*/  FFMA.FTZ R41, R52, UR6, -R106.reuse ;  /* 0x0000000634297c23 */ /* 0x100fe2000801086a */
[----:B------:R-:W-:Y:S01]  /*6f70*/  LOP3.LUT R7, R7, 0xff00ff, RZ, 0xc0, !PT ;  /* 0x00ff00ff07077812 */ /* 0x000fe200078ec0ff */
[----:B------:R-:W1:Y:S01]  /*6f80*/  SHFL.BFLY PT, R52, R109, 0x1, 0x1f ;  /* 0x0c201f006d347f89 */ /* 0x000e6200000e0000 */
[----:B------:R-:W-:Y:S01]  /*6f90*/  LOP3.LUT R51, R51, 0xff00ff, RZ, 0xc0, !PT ;  /* 0x00ff00ff33337812 */ /* 0x000fe200078ec0ff */
[--C-:B------:R-:W-:Y:S01]  /*6fa0*/  FFMA.FTZ R149, R149, UR6, -R106.reuse ;  /* 0x0000000695957c23 */ /* 0x100fe2000801086a */
[----:B------:R-:W-:Y:S01]  /*6fb0*/  LOP3.LUT R47, R47, 0xff00ff, RZ, 0xc0, !PT ;  /* 0x00ff00ff2f2f7812 */ /* 0x000fe200078ec0ff */
[----:B------:R-:W-:Y:S01]  /*6fc0*/  MUFU.EX2 R18, R18 ;  /* 0x0000001200127308 */ /* 0x000fe20000000800 */
[----:B------:R-:W-:Y:S01]  /*6fd0*/  LOP3.LUT R27, R21, 0xff00ff, RZ, 0xc0, !PT ;  /* 0x00ff00ff151b7812 */ /* 0x000fe200078ec0ff */
[--C-:B------:R-:W-:Y:S01]  /*6fe0*/  FFMA.FTZ R148, R148, UR6, -R106.reuse ;  /* 0x0000000694947c23 */ /* 0x100fe2000801086a */
        /* <DEDUP_REMOVED lines=22> */
[----:B------:R-:W-:Y:S01]  /*7150*/  FSETP.NEU.FTZ.AND P0, PT, R3, -INF , PT ;  /* 0xff8000000300780b */ /* 0x000fe20003f1d000 */
[--C-:B------:R-:W-:Y:S01]  /*7160*/  FFMA.FTZ R238, R238, UR6, -R106.reuse ;  /* 0x00000006eeee7c23 */ /* 0x100fe2000801086a */
[--C-:B------:R-:W-:Y:S01]  /*7170*/  HSET2.LE.AND R57, R110, R101.reuse, PT ;  /* 0x000000656e397233 */ /* 0x100fe20003803000 */
[--C-:B------:R-:W-:Y:S01]  /*7180*/  FFMA.FTZ R237, R237, UR6, -R106.reuse ;  /* 0x00000006eded7c23 */ /* 0x100fe2000801086a */
[----:B--2---:R-:W-:Y:S01]  /*7190*/  FMNMX.FTZ R110, R132, R107, !PT ;  /* 0x0000006b846e7209 */ /* 0x004fe20007810000 */
[--C-:B------:R-:W-:Y:S01]  /*71a0*/  FFMA.FTZ R107, R31, UR6, -R106.reuse ;  /* 0x000000061f6b7c23 */ /* 0x100fe2000801086a */
[----:B------:R-:W-:Y:S01]  /*71b0*/  FSEL R151, R151, RZ, P0 ;  /* 0x000000ff97977208 */ /* 0x000fe20000000000 */
[--C-:B------:R-:W-:Y:S01]  /*71c0*/  FFMA.FTZ R31, R53, UR6, -R106.reuse ;  /* 0x00000006351f7c23 */ /* 0x100fe2000801086a */
[--C-:B------:R-:W-:Y:S01]  /*71d0*/  HSET2.LE.AND R55, R55, R101.reuse, PT ;  /* 0x0000006537377233 */ /* 0x100fe20003803000 */
[----:B------:R-:W2:Y:S01]  /*71e0*/  MUFU.EX2 R53, R35 ;  /* 0x0000002300357308 */ /* 0x000ea20000000800 */
[--C-:B------:R-:W-:Y:S01]  /*71f0*/  HSET2.LE.AND R103, R103, R101.reuse, PT ;  /* 0x0000006567677233 */ /* 0x100fe20003803000 */
[--C-:B------:R-:W-:Y:S01]  /*7200*/  FFMA.FTZ R137, R2, UR6, -R151.reuse ;  /* 0x0000000602897c23 */ /* 0x100fe20008010897 */
[--C-:B------:R-:W-:Y:S01]  /*7210*/  HSET2.LE.AND R93, R93, R101.reuse, PT ;  /* 0x000000655d5d7233 */ /* 0x100fe20003803000 */
[--C-:B------:R-:W-:Y:S01]  /*7220*/  FFMA.FTZ R157, R34, UR6, -R151.reuse ;  /* 0x00000006229d7c23 */ /* 0x100fe20008010897 */
[--C-:B------:R-:W-:Y:S01]  /*7230*/  HSET2.LE.AND R7, R7, R101.reuse, PT ;  /* 0x0000006507077233 */ /* 0x100fe20003803000 */
[--C-:B------:R-:W-:Y:S01]  /*7240*/  FFMA.FTZ R104, R30, UR6, -R151.reuse ;  /* 0x000000061e687c23 */ /* 0x100fe20008010897 */
[--C-:B------:R-:W-:Y:S01]  /*7250*/  HSET2.LE.AND R97, R97, R101.reuse, PT ;  /* 0x0000006561617233 */ /* 0x100fe20003803000 */
[----:B------:R-:W-:Y:S01]  /*7260*/  MUFU.EX2 R137, R137 ;  /* 0x0000008900897308 */ /* 0x000fe20000000800 */
[--C-:B------:R-:W-:Y:S01]  /*7270*/  HSET2.LE.AND R51, R51, R101.reuse, PT ;  /* 0x0000006533337233 */ /* 0x100fe20003803000 */
[--C-:B------:R-:W-:Y:S01]  /*7280*/  FFMA.FTZ R236, R236, UR6, -R106.reuse ;  /* 0x00000006ecec7c23 */ /* 0x100fe2000801086a */
        /* <DEDUP_REMOVED lines=17> */
[----:B------:R-:W3:Y:S01]  /*73a0*/  MUFU.EX2 R104, R104 ;  /* 0x0000006800687308 */ /* 0x000ee20000000800 */
[--C-:B------:R-:W-:Y:S01]  /*73b0*/  HSET2.LE.AND R87, R87, R101.reuse, PT ;  /* 0x0000006557577233 */ /* 0x100fe20003803000 */
[--C-:B------:R-:W-:Y:S01]  /*73c0*/  FFMA.FTZ R193, R193, UR6, -R151.reuse ;  /* 0x00000006c1c17c23 */ /* 0x100fe20008010897 */
[--C-:B------:R-:W-:Y:S01]  /*73d0*/  HSET2.LE.AND R82, R82, R101.reuse, PT ;  /* 0x0000006552527233 */ /* 0x100fe20003803000 */
[----:B------:R-:W-:Y:S01]  /*73e0*/  MUFU.EX2 R159, R159 ;  /* 0x0000009f009f7308 */ /* 0x000fe20000000800 */
        /* <DEDUP_REMOVED lines=82> */
[----:B------:R-:W-:Y:S01]  /*7910*/  HSET2.LE.AND R145, R145, R101, PT ;  /* 0x0000006591917233 */ /* 0x000fe20003803000 */
[----:B------:R-:W-:Y:S01]  /*7920*/  FFMA.FTZ R101, R43, UR6, -R106 ;  /* 0x000000062b657c23 */ /* 0x000fe2000801086a */
[----:B------:R-:W4:Y:S01]  /*7930*/  MUFU.EX2 R134, R134 ;  /* 0x0000008600867308 */ /* 0x000f220000000800 */
[----:B------:R-:W4:Y:S01]  /*7940*/  SHFL.BFLY PT, R43, R110, 0x1, 0x1f ;  /* 0x0c201f006e2b7f89 */ /* 0x000f2200000e0000 */
[----:B--2---:R-:W-:Y:S01]  /*7950*/  F2FP.F16.F32.PACK_AB R30, R18, R53 ;  /* 0x00000035121e723e */ /* 0x004fe200000000ff */
[--C-:B------:R-:W-:Y:S01]  /*7960*/  FFMA.FTZ R199, R199, UR6, -R151.reuse ;  /* 0x00000006c7c77c23 */ /* 0x100fe20008010897 */
[----:B------:R2:W2:Y:S01]  /*7970*/  MUFU.EX2 R106, R31 ;  /* 0x0000001f006a7308 */ /* 0x0004a20000000800 */
[----:B-1----:R-:W-:Y:S01]  /*7980*/  FMNMX.FTZ R0, R109, R52, !PT ;  /* 0x000000346d007209 */ /* 0x002fe20007810000 */
[--C-:B------:R-:W-:Y:S01]  /*7990*/  FFMA.FTZ R198, R198, UR6, -R151.reuse ;  /* 0x00000006c6c67c23 */ /* 0x100fe20008010897 */
[----:B------:R-:W-:Y:S01]  /*79a0*/  LOP3.LUT R30, R30, R55, RZ, 0xc0, !PT ;  /* 0x000000371e1e7212 */ /* 0x000fe200078ec0ff */
[----:B------:R-:W-:Y:S01]  /*79b0*/  MUFU.EX2 R52, R107 ;  /* 0x0000006b00347308 */ /* 0x000fe20000000800 */
[----:B---3--:R-:W-:Y:S01]  /*79c0*/  F2FP.F16.F32.PACK_AB R102, R104, R157 ;  /* 0x0000009d6866723e */ /* 0x008fe200000000ff */
[--C-:B------:R-:W-:Y:S01]  /*79d0*/  FFMA.FTZ R183, R183, UR6, -R151.reuse ;  /* 0x00000006b7b77c23 */ /* 0x100fe20008010897 */
[----:B------:R-:W-:Y:S01]  /*79e0*/  FSETP.NEU.FTZ.AND P0, PT, R0, -INF , PT ;  /* 0xff8000000000780b */ /* 0x000fe20003f1d000 */
[----:B------:R-:W1:Y:S01]  /*79f0*/  MUFU.EX2 R55, R108 ;  /* 0x0000006c00377308 */ /* 0x000e620000000800 */
[----:B------:R-:W-:Y:S01]  /*7a00*/  LOP3.LUT R35, R102, R7, RZ, 0xc0, !PT ;  /* 0x0000000766237212 */ /* 0x000fe200078ec0ff */
[----:B------:R-:W-:Y:S01]  /*7a10*/  FFMA.FTZ R182, R182, UR6, -R151 ;  /* 0x00000006b6b67c23 */ /* 0x000fe20008010897 */
[----:B----4-:R-:W-:Y:S01]  /*7a20*/  F2FP.F16.F32.PACK_AB R34, R134, R137 ;  /* 0x000000898622723e */ /* 0x010fe200000000ff */
[----:B------:R3:W-:Y:S01]  /*7a30*/  MUFU.EX2 R7, R41 ;  /* 0x0000002900077308 */ /* 0x0007e20000000800 */
[----:B------:R-:W-:-:S02]  /*7a40*/  LEA R218, R4, UR4, 0x1 ;  /* 0x0000000404da7c11 */ /* 0x000fc4000f8e08ff */
[----:B--2---:R-:W-:Y:S01]  /*7a50*/  LOP3.LUT R31, R34, R103, RZ, 0xc0, !PT ;  /* 0x00000067221f7212 */ /* 0x004fe200078ec0ff */
[----:B------:R-:W2:Y:S01]  /*7a60*/  MUFU.EX2 R153, R101 ;  /* 0x0000006500997308 */ /* 0x000ea20000000800 */
[----:B------:R-:W-:-:S03]  /*7a70*/  F2FP.F16.F32.PACK_AB R34, R106, R159 ;  /* 0x0000009f6a22723e */ /* 0x000fc600000000ff */
[----:B------:R-:W-:Y:S01]  /*7a80*/  MUFU.EX2 R203, R203 ;  /* 0x000000cb00cb7308 */ /* 0x000fe20000000800 */
[----:B------:R-:W-:Y:S01]  /*7a90*/  FMNMX.FTZ R2, R110, R43, !PT ;  /* 0x0000002b6e027209 */ /* 0x000fe20007810000 */
[--C-:B------:R-:W-:Y:S01]  /*7aa0*/  FFMA.FTZ R43, R42, UR6, -R151.reuse ;  /* 0x000000062a2b7c23 */ /* 0x100fe20008010897 */
[----:B------:R-:W-:Y:S01]  /*7ab0*/  FFMA.FTZ R42, R40, UR6, -R151 ;  /* 0x00000006282a7c23 */ /* 0x000fe20008010897 */
[----:B------:R-:W-:Y:S01]  /*7ac0*/  LOP3.LUT R34, R34, R93, RZ, 0xc0, !PT ;  /* 0x0000005d22227212 */ /* 0x000fe200078ec0ff */
[----:B------:R-:W-:Y:S01]  /*7ad0*/  MUFU.EX2 R202, R202 ;  /* 0x000000ca00ca7308 */ /* 0x000fe20000000800 */
[C---:B------:R-:W-:Y:S01]  /*7ae0*/  FMUL.FTZ R154, R2.reuse, UR6 ;  /* 0x00000006029a7c20 */ /* 0x040fe20008410000 */
[----:B------:R-:W-:Y:S02]  /*7af0*/  FSETP.NEU.FTZ.AND P1, PT, R2, -INF , PT ;  /* 0xff8000000200780b */ /* 0x000fe40003f3d000 */
[----:B-1----:R-:W-:Y:S01]  /*7b00*/  F2FP.F16.F32.PACK_AB R93, R52, R55 ;  /* 0x00000037345d723e */ /* 0x002fe200000000ff */
[----:B------:R-:W-:Y:S01]  /*7b10*/  MUFU.EX2 R43, R43 ;  /* 0x0000002b002b7308 */ /* 0x000fe20000000800 */
[----:B------:R-:W-:Y:S01]  /*7b20*/  FSEL R154, R154, RZ, P1 ;  /* 0x000000ff9a9a7208 */ /* 0x000fe20000800000 */
[----:B------:R-:W-:Y:S01]  /*7b30*/  FADD.FTZ R52, R55, R52 ;  /* 0x0000003437347221 */ /* 0x000fe20000010000 */
[----:B------:R-:W-:Y:S01]  /*7b40*/  LOP3.LUT R28, R93, R28, RZ, 0xc0, !PT ;  /* 0x0000001c5d1c7212 */ /* 0x000fe200078ec0ff */
[----:B------:R-:W1:Y:S01]  /*7b50*/  MUFU.EX2 R42, R42 ;  /* 0x0000002a002a7308 */ /* 0x000e620000000800 */
[----:B------:R-:W-:Y:S01]  /*7b60*/  FMUL.FTZ R93, R0, UR6 ;  /* 0x00000006005d7c20 */ /* 0x000fe20008410000 */
[--C-:B---3--:R-:W-:Y:S01]  /*7b70*/  FFMA.FTZ R41, R15, UR6, -R154.reuse ;  /* 0x000000060f297c23 */ /* 0x108fe2000801089a */
[--C-:B------:R-:W-:Y:S01]  /*7b80*/  FFMA.FTZ R40, R33, UR6, -R154.reuse ;  /* 0x0000000621287c23 */ /* 0x100fe2000801089a */
[--C-:B------:R-:W-:Y:S01]  /*7b90*/  FFMA.FTZ R17, R17, UR6, -R154.reuse ;  /* 0x0000000611117c23 */ /* 0x100fe2000801089a */
[----:B--2---:R-:W-:Y:S01]  /*7ba0*/  F2FP.F16.F32.PACK_AB R33, R153, R7 ;  /* 0x000000079921723e */ /* 0x004fe200000000ff */
[--C-:B------:R-:W-:Y:S01]  /*7bb0*/  FFMA.FTZ R132, R13, UR6, -R154.reuse ;  /* 0x000000060d847c23 */ /* 0x100fe2000801089a */
[----:B------:R-:W-:Y:S01]  /*7bc0*/  FSEL R93, R93, RZ, P0 ;  /* 0x000000ff5d5d7208 */ /* 0x000fe20000000000 */
[----:B------:R-:W-:Y:S01]  /*7bd0*/  MUFU.EX2 R41, R41 ;  /* 0x0000002900297308 */ /* 0x000fe20000000800 */
[--C-:B------:R-:W-:Y:S01]  /*7be0*/  FFMA.FTZ R133, R11, UR6, -R154.reuse ;  /* 0x000000060b857c23 */ /* 0x100fe2000801089a */
[--C-:B------:R-:W-:Y:S01]  /*7bf0*/  FFMA.FTZ R156, R45, UR6, -R154.reuse ;  /* 0x000000062d9c7c23 */ /* 0x100fe2000801089a */
[--C-:B------:R-:W-:Y:S01]  /*7c00*/  FFMA.FTZ R109, R9, UR6, -R154.reuse ;  /* 0x00000006096d7c23 */ /* 0x100fe2000801089a */
[----:B------:R-:W2:Y:S01]  /*7c10*/  MUFU.EX2 R40, R40 ;  /* 0x0000002800287308 */ /* 0x000ea20000000800 */
[--C-:B------:R-:W-:Y:S01]  /*7c20*/  FFMA.FTZ R15, R14, UR6, -R93.reuse ;  /* 0x000000060e0f7c23 */ /* 0x100fe2000801085d */
[----:B-1----:R-:W-:Y:S01]  /*7c30*/  F2FP.F16.F32.PACK_AB R48, R42, R43 ;  /* 0x0000002b2a30723e */ /* 0x002fe200000000ff */
[--C-:B------:R-:W-:Y:S01]  /*7c40*/  FFMA.FTZ R14, R32, UR6, -R93.reuse ;  /* 0x00000006200e7c23 */ /* 0x100fe2000801085d */
[----:B------:R-:W-:Y:S01]  /*7c50*/  LOP3.LUT R32, R33, R100, RZ, 0xc0, !PT ;  /* 0x0000006421207212 */ /* 0x000fe200078ec0ff */
[----:B------:R-:W-:Y:S01]  /*7c60*/  MUFU.EX2 R17, R17 ;  /* 0x0000001100117308 */ /* 0x000fe20000000800 */
[----:B------:R-:W1:Y:S01]  /*7c70*/  LDSM.16.MT88.4 R100, [R218+0x4000] ;  /* 0x00400000da64783b */ /* 0x000e620000004200 */
[----:B------:R-:W-:Y:S01]  /*7c80*/  LOP3.LUT R29, R48, R29, RZ, 0xc0, !PT ;  /* 0x0000001d301d7212 */ /* 0x000fe200078ec0ff */
[--C-:B------:R-:W-:Y:S01]  /*7c90*/  FFMA.FTZ R110, R23, UR6, -R154.reuse ;  /* 0x00000006176e7c23 */ /* 0x100fe2000801089a */
[----:B------:R-:W3:Y:S01]  /*7ca0*/  MUFU.EX2 R132, R132 ;  /* 0x0000008400847308 */ /* 0x000ee20000000800 */
[----:B------:R-:W-:Y:S01]  /*7cb0*/  F2FP.F16.F32.PACK_AB R48, R158, R135 ;  /* 0x000000879e30723e */ /* 0x000fe200000000ff */
[--C-:B------:R-:W-:Y:S01]  /*7cc0*/  FFMA.FTZ R22, R22, UR6, -R93.reuse ;  /* 0x0000000616167c23 */ /* 0x100fe2000801085d */
[--C-:B------:R-:W-:Y:S01]  /*7cd0*/  FFMA.FTZ R11, R44, UR6, -R93.reuse ;  /* 0x000000062c0b7c23 */ /* 0x100fe2000801085d */
[----:B------:R-:W-:Y:S01]  /*7ce0*/  MUFU.EX2 R133, R133 ;  /* 0x0000008500857308 */ /* 0x000fe20000000800 */
[----:B------:R-:W-:Y:S01]  /*7cf0*/  LOP3.LUT R33, R48, R99, RZ, 0xc0, !PT ;  /* 0x0000006330217212 */ /* 0x000fe200078ec0ff */
[--C-:B------:R-:W-:Y:S01]  /*7d00*/  FFMA.FTZ R99, R16, UR6, -R93.reuse ;  /* 0x0000000610637c23 */ /* 0x100fe2000801085d */
[----:B--2---:R-:W-:Y:S01]  /*7d10*/  F2FP.F16.F32.PACK_AB R13, R40, R41 ;  /* 0x00000029280d723e */ /* 0x004fe200000000ff */
[----:B------:R-:W2:Y:S01]  /*7d20*/  MUFU.EX2 R156, R156 ;  /* 0x0000009c009c7308 */ /* 0x000ea20000000800 */
[--C-:B------:R-:W-:Y:S01]  /*7d30*/  FFMA.FTZ R16, R46, UR6, -R93.reuse ;  /* 0x000000062e107c23 */ /* 0x100fe2000801085d */
[--C-:B------:R-:W-:Y:S01]  /*7d40*/  FFMA.FTZ R108, R8, UR6, -R93.reuse ;  /* 0x00000006086c7c23 */ /* 0x100fe2000801085d */
[----:B------:R-:W-:Y:S01]  /*7d50*/  LOP3.LUT R48, R13, R98, RZ, 0xc0, !PT ;  /* 0x000000620d307212 */ /* 0x000fe200078ec0ff */
[----:B------:R-:W-:Y:S01]  /*7d60*/  MUFU.EX2 R15, R15 ;  /* 0x0000000f000f7308 */ /* 0x000fe20000000800 */
[----:B------:R-:W-:Y:S01]  /*7d70*/  FFMA.FTZ R107, R10, UR6, -R93 ;  /* 0x000000060a6b7c23 */ /* 0x000fe2000801085d */
[----:B---3--:R-:W-:Y:S01]  /*7d80*/  F2FP.F16.F32.PACK_AB R50, R132, R17 ;  /* 0x000000118432723e */ /* 0x008fe200000000ff */
[--C-:B------:R-:W-:Y:S01]  /*7d90*/  FFMA.FTZ R139, R139, UR6, -R154.reuse ;  /* 0x000000068b8b7c23 */ /* 0x100fe2000801089a */
[----:B------:R-:W3:Y:S01]  /*7da0*/  MUFU.EX2 R14, R14 ;  /* 0x0000000e000e7308 */ /* 0x000ee20000000800 */
[--C-:B------:R-:W-:Y:S01]  /*7db0*/  FFMA.FTZ R138, R138, UR6, -R154.reuse ;  /* 0x000000068a8a7c23 */ /* 0x100fe2000801089a */
[----:B------:R-:W-:Y:S01]  /*7dc0*/  LOP3.LUT R50, R50, R97, RZ, 0xc0, !PT ;  /* 0x0000006132327212 */ /* 0x000fe200078ec0ff */
[--C-:B------:R-:W-:Y:S01]  /*7dd0*/  FFMA.FTZ R181, R181, UR6, -R154.reuse ;  /* 0x00000006b5b57c23 */ /* 0x100fe2000801089a */
[----:B------:R4:W-:Y:S01]  /*7de0*/  MUFU.EX2 R13, R99 ;  /* 0x00000063000d7308 */ /* 0x0009e20000000800 */
[--C-:B------:R-:W-:Y:S01]  /*7df0*/  FFMA.FTZ R178, R178, UR6, -R154.reuse ;  /* 0x00000006b2b27c23 */ /* 0x100fe2000801089a */
[----:B--2---:R-:W-:Y:S01]  /*7e00*/  F2FP.F16.F32.PACK_AB R9, R156, R133 ;  /* 0x000000859c09723e */ /* 0x004fe200000000ff */
[--C-:B------:R-:W-:Y:S01]  /*7e10*/  FFMA.FTZ R179, R179, UR6, -R154.reuse ;  /* 0x00000006b3b37c23 */ /* 0x100fe2000801089a */
[----:B------:R-:W2:Y:S01]  /*7e20*/  MUFU.EX2 R16, R16 ;  /* 0x0000001000107308 */ /* 0x000ea20000000800 */
[--C-:B------:R-:W-:Y:S01]  /*7e30*/  FFMA.FTZ R176, R176, UR6, -R154.reuse ;  /* 0x00000006b0b07c23 */ /* 0x100fe2000801089a */
[----:B------:R-:W-:Y:S01]  /*7e40*/  LOP3.LUT R44, R9, R96, RZ, 0xc0, !PT ;  /* 0x00000060092c7212 */ /* 0x000fe200078ec0ff */
[--C-:B------:R-:W-:Y:S01]  /*7e50*/  FFMA.FTZ R177, R177, UR6, -R154.reuse ;  /* 0x00000006b1b17c23 */ /* 0x100fe2000801089a */
[----:B------:R-:W-:Y:S01]  /*7e60*/  MUFU.EX2 R110, R110 ;  /* 0x0000006e006e7308 */ /* 0x000fe20000000800 */
[----:B------:R-:W-:Y:S01]  /*7e70*/  FFMA.FTZ R174, R174, UR6, -R154 ;  /* 0x00000006aeae7c23 */ /* 0x000fe2000801089a */
[----:B---3--:R-:W-:Y:S01]  /*7e80*/  F2FP.F16.F32.PACK_AB R46, R14, R15 ;  /* 0x0000000f0e2e723e */ /* 0x008fe200000000ff */
[----:B------:R-:W-:Y:S01]  /*7e90*/  FADD.FTZ R14, R15, R14 ;  /* 0x0000000e0f0e7221 */ /* 0x000fe20000010000 */
[----:B------:R-:W-:Y:S01]  /*7ea0*/  MUFU.EX2 R155, R22 ;  /* 0x00000016009b7308 */ /* 0x000fe20000000800 */
[--C-:B------:R-:W-:Y:S01]  /*7eb0*/  FFMA.FTZ R175, R175, UR6, -R154.reuse ;  /* 0x00000006afaf7c23 */ /* 0x100fe2000801089a */
[----:B----4-:R-:W3:Y:S01]  /*7ec0*/  LDSM.16.MT88.4 R96, [R218+0x4400] ;  /* 0x00440000da60783b */ /* 0x010ee20000004200 */
[----:B------:R-:W-:Y:S01]  /*7ed0*/  LOP3.LUT R49, R46, R49, RZ, 0xc0, !PT ;  /* 0x000000312e317212 */ /* 0x000fe200078ec0ff */
[----:B------:R-:W4:Y:S01]  /*7ee0*/  MUFU.EX2 R216, R11 ;  /* 0x0000000b00d87308 */ /* 0x000f220000000800 */
        /* <DEDUP_REMOVED lines=8> */
[--C-:B------:R-:W-:Y:S01]  /*7f70*/  FFMA.FTZ R168, R168, UR6, -R154.reuse ;  /* 0x00000006a8a87c23 */ /* 0x100fe2000801089a */
[--C-:B------:R-:W-:Y:S01]  /*7f80*/  FFMA.FTZ R169, R169, UR6, -R154.reuse ;  /* 0x00000006a9a97c23 */ /* 0x100fe2000801089a */
[--C-:B------:R-:W-:Y:S01]  /*7f90*/  FFMA.FTZ R166, R166, UR6, -R154.reuse ;  /* 0x00000006a6a67c23 */ /* 0x100fe2000801089a */
[----:B------:R-:W1:Y:S01]  /*7fa0*/  MUFU.EX2 R107, R107 ;  /* 0x0000006b006b7308 */ /* 0x000e620000000800 */
[--C-:B------:R-:W-:Y:S01]  /*7fb0*/  FFMA.FTZ R167, R167, UR6, -R154.reuse ;  /* 0x00000006a7a77c23 */ /* 0x100fe2000801089a */
[----:B----4-:R-:W-:Y:S01]  /*7fc0*/  F2FP.F16.F32.PACK_AB R4, R216, R155 ;  /* 0x0000009bd804723e */ /* 0x010fe200000000ff */
[--C-:B------:R-:W-:Y:S01]  /*7fd0*/  FFMA.FTZ R164, R164, UR6, -R154.reuse ;  /* 0x00000006a4a47c23 */ /* 0x100fe2000801089a */
[----:B------:R-:W-:Y:S01]  /*7fe0*/  MUFU.EX2 R139, R139 ;  /* 0x0000008b008b7308 */ /* 0x000fe20000000800 */
[--C-:B------:R-:W-:Y:S01]  /*7ff0*/  FFMA.FTZ R165, R165, UR6, -R154.reuse ;  /* 0x00000006a5a57c23 */ /* 0x100fe2000801089a */
[----:B--2---:R-:W-:Y:S01]  /*8000*/  F2FP.F16.F32.PACK_AB R9, R109, R110 ;  /* 0x0000006e6d09723e */ /* 0x004fe200000000ff */
[--C-:B------:R-:W-:Y:S01]  /*8010*/  FFMA.FTZ R130, R130, UR6, -R154.reuse ;  /* 0x0000000682827c23 */ /* 0x100fe2000801089a */
[----:B------:R-:W-:Y:S01]  /*8020*/  LOP3.LUT R45, R4, R21, RZ, 0xc0, !PT ;  /* 0x00000015042d7212 */ /* 0x000fe200078ec0ff */
[----:B------:R-:W2:Y:S01]  /*8030*/  MUFU.EX2 R138, R138 ;  /* 0x0000008a008a7308 */ /* 0x000ea20000000800 */
[----:B------:R-:W-:Y:S01]  /*8040*/  LOP3.LUT R46, R9, R20, RZ, 0xc0, !PT ;  /* 0x00000014092e7212 */ /* 0x000fe200078ec0ff */
[--C-:B------:R-:W-:Y:S01]  /*8050*/  FFMA.FTZ R131, R131, UR6, -R154.reuse ;  /* 0x0000000683837c23 */ /* 0x100fe2000801089a */
[-C--:B-1----:R-:W-:Y:S01]  /*8060*/  HMMA.16816.F32 R8, R28, R100.reuse, RZ ;  /* 0x000000641c08723c */ /* 0x082fe200000018ff */
[----:B------:R-:W-:Y:S01]  /*8070*/  MUFU.EX2 R181, R181 ;  /* 0x000000b500b57308 */ /* 0x000fe20000000800 */
[----:B------:R-:W-:Y:S01]  /*8080*/  F2FP.F16.F32.PACK_AB R4, R107, R108 ;  /* 0x0000006c6b04723e */ /* 0x000fe200000000ff */
[--C-:B------:R-:W-:Y:S01]  /*8090*/  FFMA.FTZ R128, R128, UR6, -R154.reuse ;  /* 0x0000000680807c23 */ /* 0x100fe2000801089a */
[--C-:B------:R-:W-:Y:S01]  /*80a0*/  FFMA.FTZ R129, R129, UR6, -R154.reuse ;  /* 0x0000000681817c23 */ /* 0x100fe2000801089a */
[----:B------:R-:W1:Y:S01]  /*80b0*/  MUFU.EX2 R178, R178 ;  /* 0x000000b200b27308 */ /* 0x000e620000000800 */
[----:B------:R-:W-:Y:S01]  /*80c0*/  LOP3.LUT R47, R4, R47, RZ, 0xc0, !PT ;  /* 0x0000002f042f7212 */ /* 0x000fe200078ec0ff */
[----:B------:R-:W-:Y:S01]  /*80d0*/  FFMA.FTZ R4, R19, UR6, -R154 ;  /* 0x0000000613047c23 */ /* 0x000fe2000801089a */
[----:B------:R-:W-:Y:S01]  /*80e0*/  HMMA.16816.F32 R20, R48, R100, RZ ;  /* 0x000000643014723c */ /* 0x000fe200000018ff */
[----:B------:R-:W-:Y:S01]  /*80f0*/  IMAD.MOV.U32 R101, RZ, RZ, R216 ;  /* 0x000000ffff657224 */ /* 0x000fe200078e00d8 */
[----:B------:R-:W-:Y:S01]  /*8100*/  MUFU.EX2 R179, R179 ;  /* 0x000000b300b37308 */ /* 0x000fe20000000800 */
[----:B------:R-:W-:-:S02]  /*8110*/  IMAD.IADD R216, R5, 0x1, R218 ;  /* 0x0000000105d87824 */ /* 0x000fc400078e02da */
[----:B------:R-:W-:Y:S01]  /*8120*/  FADD.FTZ R5, R13, R14 ;  /* 0x0000000e0d057221 */ /* 0x000fe20000010000 */
[----:B------:R-:W-:Y:S01]  /*8130*/  IMAD.MOV.U32 R154, RZ, RZ, R153 ;  /* 0x000000ffff9a7224 */ /* 0x000fe200078e0099 */
[----:B------:R-:W4:Y:S01]  /*8140*/  MUFU.EX2 R176, R176 ;  /* 0x000000b000b07308 */ /* 0x000f220000000800 */
[----:B------:R-:W-:Y:S01]  /*8150*/  FFMA.FTZ R100, R152, UR6, -R93 ;  /* 0x0000000698647c23 */ /* 0x000fe2000801085d */
[----:B------:R-:W-:Y:S01]  /*8160*/  FADD.FTZ R153, R16, R5 ;  /* 0x0000000510997221 */ /* 0x000fe20000010000 */
[----:B--2---:R-:W-:Y:S01]  /*8170*/  F2FP.F16.F32.PACK_AB R5, R138, R139 ;  /* 0x0000008b8a05723e */ /* 0x004fe200000000ff */
[----:B------:R-:W-:Y:S01]  /*8180*/  MUFU.EX2 R177, R177 ;  /* 0x000000b100b17308 */ /* 0x000fe20000000800 */
[----:B------:R-:W-:Y:S01]  /*8190*/  IMAD.MOV.U32 R152, RZ, RZ, R101 ;  /* 0x000000ffff987224 */ /* 0x000fe200078e0065 */
[-C--:B---3--:R-:W-:Y:S01]  /*81a0*/  HMMA.16816.F32 R8, R32, R96.reuse, R8 ;  /* 0x000000602008723c */ /* 0x088fe20000001808 */
[--C-:B------:R-:W-:Y:S01]  /*81b0*/  FFMA.FTZ R136, R136, UR6, -R93.reuse ;  /* 0x0000000688887c23 */ /* 0x100fe2000801085d */
[----:B------:R-:W2:Y:S01]  /*81c0*/  MUFU.EX2 R174, R174 ;  /* 0x000000ae00ae7308 */ /* 0x000ea20000000800 */
[--C-:B------:R-:W-:Y:S01]  /*81d0*/  FFMA.FTZ R19, R12, UR6, -R93.reuse ;  /* 0x000000060c137c23 */ /* 0x100fe2000801085d */
[--C-:B------:R-:W-:Y:S01]  /*81e0*/  FFMA.FTZ R127, R127, UR6, -R93.reuse ;  /* 0x000000067f7f7c23 */ /* 0x100fe2000801085d */
[--C-:B------:R-:W-:Y:S01]  /*81f0*/  FFMA.FTZ R126, R126, UR6, -R93.reuse ;  /* 0x000000067e7e7c23 */ /* 0x100fe2000801085d */
[--C-:B------:R-:W-:Y:S01]  /*8200*/  FFMA.FTZ R125, R125, UR6, -R93.reuse ;  /* 0x000000067d7d7c23 */ /* 0x100fe2000801085d */
[--C-:B------:R-:W-:Y:S01]  /*8210*/  FFMA.FTZ R124, R124, UR6, -R93.reuse ;  /* 0x000000067c7c7c23 */ /* 0x100fe2000801085d */
[----:B------:R-:W-:Y:S01]  /*8220*/  HMMA.16816.F32 R20, R44, R96, R20 ;  /* 0x000000602c14723c */ /* 0x000fe20000001814 */
        /* <DEDUP_REMOVED lines=17> */
[----:B------:R-:W-:Y:S01]  /*8340*/  LOP3.LUT R24, R5, R24, RZ, 0xc0, !PT ;  /* 0x0000001805187212 */ /* 0x000fe200078ec0ff */
[----:B------:R-:W3:Y:S01]  /*8350*/  LDSM.16.MT88.4 R92, [R216+0x4000] ;  /* 0x00400000d85c783b */ /* 0x000ee20000004200 */
[----:B-1----:R-:W-:Y:S01]  /*8360*/  F2FP.F16.F32.PACK_AB R5, R178, R181 ;  /* 0x000000b5b205723e */ /* 0x002fe200000000ff */
[----:B------:R-:W-:Y:S01]  /*8370*/  FADD.FTZ R15, R53, R52 ;  /* 0x00000034350f7221 */ /* 0x000fe20000010000 */
[----:B------:R-:W-:Y:S01]  /*8380*/  FADD.FTZ R42, R43, R42 ;  /* 0x0000002a2b2a7221 */ /* 0x000fe20000010000 */
[----:B------:R-:W1:Y:S01]  /*8390*/  LDSM.16.MT88.4 R52, [R216+0x4400] ;  /* 0x00440000d834783b */ /* 0x000e620000004200 */
[----:B------:R-:W-:Y:S01]  /*83a0*/  LOP3.LUT R26, R5, R26, RZ, 0xc0, !PT ;  /* 0x0000001a051a7212 */ /* 0x000fe200078ec0ff */
[----:B------:R-:W-:Y:S01]  /*83b0*/  FADD.FTZ R40, R41, R40 ;  /* 0x0000002829287221 */ /* 0x000fe20000010000 */
[----:B----4-:R-:W-:Y:S01]  /*83c0*/  F2FP.F16.F32.PACK_AB R5, R176, R179 ;  /* 0x000000b3b005723e */ /* 0x010fe200000000ff */
[----:B------:R-:W-:Y:S01]  /*83d0*/  FADD.FTZ R137, R137, R42 ;  /* 0x0000002a89897221 */ /* 0x000fe20000010000 */
[----:B------:R-:W-:Y:S01]  /*83e0*/  FADD.FTZ R18, R18, R15 ;  /* 0x0000000f12127221 */ /* 0x000fe20000010000 */
[----:B------:R-:W-:Y:S01]  /*83f0*/  FADD.FTZ R17, R17, R40 ;  /* 0x0000002811117221 */ /* 0x000fe20000010000 */
[----:B------:R-:W-:Y:S01]  /*8400*/  LOP3.LUT R68, R5, R68, RZ, 0xc0, !PT ;  /* 0x0000004405447212 */ /* 0x000fe200078ec0ff */
[----:B------:R-:W-:Y:S01]  /*8410*/  MUFU.EX2 R237, R237 ;  /* 0x000000ed00ed7308 */ /* 0x000fe20000000800 */
[----:B--2---:R-:W-:Y:S01]  /*8420*/  F2FP.F16.F32.PACK_AB R5, R174, R177 ;  /* 0x000000b1ae05723e */ /* 0x004fe200000000ff */
[----:B------:R-:W-:Y:S01]  /*8430*/  FADD.FTZ R132, R132, R17 ;  /* 0x0000001184847221 */ /* 0x000fe20000010000 */
[----:B------:R-:W-:Y:S01]  /*8440*/  FADD.FTZ R151, R7, R18 ;  /* 0x0000001207977221 */ /* 0x000fe20000010000 */
[----:B------:R-:W2:Y:S01]  /*8450*/  MUFU.EX2 R236, R236 ;  /* 0x000000ec00ec7308 */ /* 0x000ea20000000800 */
[----:B------:R-:W-:Y:S01]  /*8460*/  LOP3.LUT R70, R5, R70, RZ, 0xc0, !PT ;  /* 0x0000004605467212 */ /* 0x000fe200078ec0ff */
[----:B------:R-:W-:Y:S01]  /*8470*/  FADD.FTZ R134, R134, R137 ;  /* 0x0000008986867221 */ /* 0x000fe20000010000 */
[----:B------:R-:W-:Y:S01]  /*8480*/  F2FP.F16.F32.PACK_AB R5, R143, R148 ;  /* 0x000000948f05723e */ /* 0x000fe200000000ff */
[----:B------:R-:W-:Y:S01]  /*8490*/  MUFU.EX2 R205, R205 ;  /* 0x000000cd00cd7308 */ /* 0x000fe20000000800 */
[----:B------:R-:W-:-:S02]  /*84a0*/  ISETP.GT.AND P0, PT, R105, R226, PT ;  /* 0x000000e26900720c */ /* 0x000fc40003f04270 */
[----:B------:R-:W-:Y:S01]  /*84b0*/  LOP3.LUT R90, R5, R90, RZ, 0xc0, !PT ;  /* 0x0000005a055a7212 */ /* 0x000fe200078ec0ff */
[----:B------:R-:W4:Y:S01]  /*84c0*/  MUFU.EX2 R204, R204 ;  /* 0x000000cc00cc7308 */ /* 0x000f220000000800 */
[----:B------:R-:W-:-:S03]  /*84d0*/  F2FP.F16.F32.PACK_AB R5, R248, R249 ;  /* 0x000000f9f805723e */ /* 0x000fc600000000ff */
[----:B------:R-:W-:Y:S01]  /*84e0*/  MUFU.EX2 R193, R193 ;  /* 0x000000c100c17308 */ /* 0x000fe20000000800 */
[----:B------:R-:W-:Y:S02]  /*84f0*/  LOP3.LUT R86, R5, R86, RZ, 0xc0, !PT ;  /* 0x0000005605567212 */ /* 0x000fe400078ec0ff */
[----:B------:R-:W-:Y:S01]  /*8500*/  F2FP.F16.F32.PACK_AB R5, R149, R150 ;  /* 0x000000969505723e */ /* 0x000fe200000000ff */
[----:B------:R-:W-:Y:S03]  /*8510*/  MUFU.EX2 R192, R192 ;  /* 0x000000c000c07308 */ /* 0x000fe60000000800 */
[----:B------:R-:W-:Y:S01]  /*8520*/  LOP3.LUT R88, R5, R88, RZ, 0xc0, !PT ;  /* 0x0000005805587212 */ /* 0x000fe200078ec0ff */
[----:B------:R-:W-:Y:S01]  /*8530*/  MUFU.EX2 R136, R136 ;  /* 0x0000008800887308 */ /* 0x000fe20000000800 */
[----:B------:R-:W-:Y:S01]  /*8540*/  F2FP.F16.F32.PACK_AB R5, R251, R142 ;  /* 0x0000008efb05723e */ /* 0x000fe200000000ff */
[----:B---3--:R-:W-:Y:S03]  /*8550*/  HMMA.16816.F32 R40, R28, R92, RZ ;  /* 0x0000005c1c28723c */ /* 0x008fe600000018ff */
[----:B------:R-:W-:Y:S01]  /*8560*/  LOP3.LUT R84, R5, R84, RZ, 0xc0, !PT ;  /* 0x0000005405547212 */ /* 0x000fe200078ec0ff */
[----:B------:R-:W-:Y:S01]  /*8570*/  MUFU.EX2 R173, R173 ;  /* 0x000000ad00ad7308 */ /* 0x000fe20000000800 */
[----:B------:R-:W-:-:S03]  /*8580*/  F2FP.F16.F32.PACK_AB R5, R242, R243 ;  /* 0x000000f3f205723e */ /* 0x000fc600000000ff */
[----:B------:R-:W-:Y:S01]  /*8590*/  MUFU.EX2 R170, R170 ;  /* 0x000000aa00aa7308 */ /* 0x000fe20000000800 */
[----:B------:R-:W-:Y:S01]  /*85a0*/  LOP3.LUT R82, R5, R82, RZ, 0xc0, !PT ;  /* 0x0000005205527212 */ /* 0x000fe200078ec0ff */
[----:B------:R-:W-:Y:S01]  /*85b0*/  HMMA.16816.F32 R12, R48, R92, RZ ;  /* 0x0000005c300c723c */ /* 0x000fe200000018ff */
[----:B------:R-:W-:Y:S01]  /*85c0*/  F2FP.F16.F32.PACK_AB R5, R238, R239 ;  /* 0x000000efee05723e */ /* 0x000fe200000000ff */
[----:B------:R-:W-:Y:S03]  /*85d0*/  MUFU.EX2 R119, R119 ;  /* 0x0000007700777308 */ /* 0x000fe60000000800 */
[----:B------:R-:W-:Y:S01]  /*85e0*/  LOP3.LUT R78, R5, R78, RZ, 0xc0, !PT ;  /* 0x0000004e054e7212 */ /* 0x000fe200078ec0ff */
[----:B------:R-:W-:Y:S01]  /*85f0*/  MUFU.EX2 R118, R118 ;  /* 0x0000007600767308 */ /* 0x000fe20000000800 */
[----:B------:R-:W-:-:S03]  /*8600*/  F2FP.F16.F32.PACK_AB R5, R244, R245 ;  /* 0x000000f5f405723e */ /* 0x000fc600000000ff */
[----:B------:R-:W-:Y:S01]  /*8610*/  MUFU.EX2 R189, R189 ;  /* 0x000000bd00bd7308 */ /* 0x000fe20000000800 */
[----:B------:R-:W-:Y:S01]  /*8620*/  LOP3.LUT R80, R5, R80, RZ, 0xc0, !PT ;  /* 0x0000005005507212 */ /* 0x000fe200078ec0ff */
[-C--:B-1----:R-:W-:Y:S01]  /*8630*/  HMMA.16816.F32 R40, R32, R52.reuse, R40 ;  /* 0x000000342028723c */ /* 0x082fe20000001828 */
[----:B------:R-:W-:Y:S01]  /*8640*/  F2FP.F16.F32.PACK_AB R5, R240, R241 ;  /* 0x000000f1f005723e */ /* 0x000fe200000000ff */
[----:B------:R-:W-:Y:S03]  /*8650*/  MUFU.EX2 R188, R188 ;  /* 0x000000bc00bc7308 */ /* 0x000fe60000000800 */
[----:B------:R-:W-:Y:S01]  /*8660*/  LOP3.LUT R76, R5, R76, RZ, 0xc0, !PT ;  /* 0x0000004c054c7212 */ /* 0x000fe200078ec0ff */
[----:B------:R-:W-:Y:S01]  /*8670*/  MUFU.EX2 R127, R127 ;  /* 0x0000007f007f7308 */ /* 0x000fe20000000800 */
[----:B------:R-:W-:Y:S01]  /*8680*/  F2FP.F16.F32.PACK_AB R5, R206, R207 ;  /* 0x000000cfce05723e */ /* 0x000fe200000000ff */
[----:B------:R-:W-:Y:S02]  /*8690*/  HMMA.16816.F32 R12, R44, R52, R12 ;  /* 0x000000342c0c723c */ /* 0x000fe4000000180c */
[----:B------:R-:W1:Y:S01]  /*86a0*/  MUFU.EX2 R53, R19 ;  /* 0x0000001300357308 */ /* 0x000e620000000800 */
[----:B------:R-:W-:-:S02]  /*86b0*/  LOP3.LUT R74, R5, R74, RZ, 0xc0, !PT ;  /* 0x0000004a054a7212 */ /* 0x000fc400078ec0ff */
[----:B------:R-:W-:Y:S01]  /*86c0*/  F2FP.F16.F32.PACK_AB R5, R202, R203 ;  /* 0x000000cbca05723e */ /* 0x000fe200000000ff */
[----:B------:R-:W3:Y:S03]  /*86d0*/  MUFU.EX2 R126, R126 ;  /* 0x0000007e007e7308 */ /* 0x000ee60000000800 */
[----:B------:R-:W-:Y:S01]  /*86e0*/  LOP3.LUT R162, R5, R162, RZ, 0xc0, !PT ;  /* 0x000000a205a27212 */ /* 0x000fe200078ec0ff */
[----:B------:R-:W-:Y:S01]  /*86f0*/  MUFU.EX2 R169, R169 ;  /* 0x000000a900a97308 */ /* 0x000fe20000000800 */
[----:B--2---:R-:W-:-:S03]  /*8700*/  F2FP.F16.F32.PACK_AB R5, R236, R237 ;  /* 0x000000edec05723e */ /* 0x004fc600000000ff */
[----:B------:R-:W2:Y:S01]  /*8710*/  MUFU.EX2 R166, R166 ;  /* 0x000000a600a67308 */ /* 0x000ea20000000800 */
[----:B------:R-:W-:Y:S02]  /*8720*/  LOP3.LUT R72, R5, R72, RZ, 0xc0, !PT ;  /* 0x0000004805487212 */ /* 0x000fe400078ec0ff */
[----:B----4-:R-:W-:Y:S01]  /*8730*/  F2FP.F16.F32.PACK_AB R5, R204, R205 ;  /* 0x000000cdcc05723e */ /* 0x010fe200000000ff */
[----:B------:R-:W-:Y:S01]  /*8740*/  MUFU.EX2 R115, R115 ;  /* 0x0000007300737308 */ /* 0x000fe20000000800 */
[----:B-1----:R-:W-:Y:S02]  /*8750*/  F2FP.F16.F32.PACK_AB R16, R53, R136 ;  /* 0x000000883510723e */ /* 0x002fe400000000ff */
[----:B------:R-:W-:Y:S01]  /*8760*/  LOP3.LUT R160, R5, R160, RZ, 0xc0, !PT ;  /* 0x000000a005a07212 */ /* 0x000fe200078ec0ff */
[----:B------:R-:W-:Y:S01]  /*8770*/  MUFU.EX2 R114, R114 ;  /* 0x0000007200727308 */ /* 0x000fe20000000800 */
[----:B------:R-:W-:Y:S02]  /*8780*/  F2FP.F16.F32.PACK_AB R5, R170, R173 ;  /* 0x000000adaa05723e */ /* 0x000fe400000000ff */
[----:B------:R-:W-:Y:S01]  /*8790*/  LOP3.LUT R25, R16, R25, RZ, 0xc0, !PT ;  /* 0x0000001910197212 */ /* 0x000fe200078ec0ff */
[----:B------:R-:W-:Y:S01]  /*87a0*/  MUFU.EX2 R195, R195 ;  /* 0x000000c300c37308 */ /* 0x000fe20000000800 */
[----:B------:R-:W-:-:S02]  /*87b0*/  LOP3.LUT R66, R5, R66, RZ, 0xc0, !PT ;  /* 0x0000004205427212 */ /* 0x000fc400078ec0ff */
[----:B---3--:R-:W-:Y:S01]  /*87c0*/  F2FP.F16.F32.PACK_AB R16, R126, R127 ;  /* 0x0000007f7e10723e */ /* 0x008fe200000000ff */
[----:B------:R-:W-:Y:S01]  /*87d0*/  MUFU.EX2 R194, R194 ;  /* 0x000000c200c27308 */ /* 0x000fe20000000800 */
[----:B--2---:R-:W-:Y:S02]  /*87e0*/  F2FP.F16.F32.PACK_AB R5, R166, R169 ;  /* 0x000000a9a605723e */ /* 0x004fe400000000ff */
[----:B------:R-:W-:Y:S01]  /*87f0*/  LOP3.LUT R27, R16, R27, RZ, 0xc0, !PT ;  /* 0x0000001b101b7212 */ /* 0x000fe200078ec0ff */
[----:B------:R-:W-:Y:S01]  /*8800*/  MUFU.EX2 R125, R125 ;  /* 0x0000007d007d7308 */ /* 0x000fe20000000800 */
[----:B------:R-:W-:-:S03]  /*8810*/  LOP3.LUT R62, R5, R62, RZ, 0xc0, !PT ;  /* 0x0000003e053e7212 */ /* 0x000fc600078ec0ff */
[----:B------:R-:W1:Y:S04]  /*8820*/  MUFU.EX2 R124, R124 ;  /* 0x0000007c007c7308 */ /* 0x000e680000000800 */
[----:B------:R-:W-:Y:S04]  /*8830*/  MUFU.EX2 R175, R175 ;  /* 0x000000af00af7308 */ /* 0x000fe80000000800 */
[----:B------:R-:W2:Y:S04]  /*8840*/  MUFU.EX2 R172, R172 ;  /* 0x000000ac00ac7308 */ /* 0x000ea80000000800 */
[----:B------:R-:W-:Y:S01]  /*8850*/  MUFU.EX2 R121, R121 ;  /* 0x0000007900797308 */ /* 0x000fe20000000800 */
[----:B-1----:R-:W-:-:S03]  /*8860*/  F2FP.F16.F32.PACK_AB R16, R124, R125 ;  /* 0x0000007d7c10723e */ /* 0x002fc600000000ff */
[----:B------:R-:W1:Y:S01]  /*8870*/  MUFU.EX2 R120, R120 ;  /* 0x0000007800787308 */ /* 0x000e620000000800 */
[----:B------:R-:W-:-:S03]  /*8880*/  LOP3.LUT R69, R16, R69, RZ, 0xc0, !PT ;  /* 0x0000004510457212 */ /* 0x000fc600078ec0ff */
[----:B------:R3:W-:Y:S01]  /*8890*/  MUFU.EX2 R93, R6 ;  /* 0x00000006005d7308 */ /* 0x0007e20000000800 */
[----:B--2---:R-:W-:-:S03]  /*88a0*/  F2FP.F16.F32.PACK_AB R5, R172, R175 ;  /* 0x000000afac05723e */ /* 0x004fc600000000ff */
[----:B------:R2:W-:Y:S01]  /*88b0*/  MUFU.EX2 R92, R4 ;  /* 0x00000004005c7308 */ /* 0x0005e20000000800 */
[----:B------:R-:W-:-:S03]  /*88c0*/  LOP3.LUT R64, R5, R64, RZ, 0xc0, !PT ;  /* 0x0000004005407212 */ /* 0x000fc600078ec0ff */
[----:B------:R-:W-:Y:S04]  /*88d0*/  MUFU.EX2 R191, R191 ;  /* 0x000000bf00bf7308 */ /* 0x000fe80000000800 */
[----:B------:R-:W-:Y:S01]  /*88e0*/  MUFU.EX2 R190, R190 ;  /* 0x000000be00be7308 */ /* 0x000fe20000000800 */
[----:B---3--:R-:W-:-:S03]  /*88f0*/  F2FP.F16.F32.PACK_AB R6, R192, R193 ;  /* 0x000000c1c006723e */ /* 0x008fc600000000ff */
[----:B------:R-:W-:Y:S01]  /*8900*/  MUFU.EX2 R123, R123 ;  /* 0x0000007b007b7308 */ /* 0x000fe20000000800 */
[----:B--2---:R-:W-:-:S03]  /*8910*/  F2FP.F16.F32.PACK_AB R4, R118, R119 ;  /* 0x000000777604723e */ /* 0x004fc600000000ff */
[----:B------:R-:W2:Y:S01]  /*8920*/  MUFU.EX2 R122, R122 ;  /* 0x0000007a007a7308 */ /* 0x000ea20000000800 */
[----:B------:R-:W-:Y:S02]  /*8930*/  LOP3.LUT R83, R6, R83, RZ, 0xc0, !PT ;  /* 0x0000005306537212 */ /* 0x000fe400078ec0ff */
[----:B------:R-:W-:Y:S01]  /*8940*/  LOP3.LUT R67, R4, R67, RZ, 0xc0, !PT ;  /* 0x0000004304437212 */ /* 0x000fe200078ec0ff */
[----:B------:R-:W-:Y:S01]  /*8950*/  MUFU.EX2 R171, R171 ;  /* 0x000000ab00ab7308 */ /* 0x000fe20000000800 */
[----:B------:R-:W-:Y:S02]  /*8960*/  F2FP.F16.F32.PACK_AB R6, R188, R189 ;  /* 0x000000bdbc06723e */ /* 0x000fe400000000ff */
[----:B------:R-:W-:Y:S01]  /*8970*/  F2FP.F16.F32.PACK_AB R4, R114, R115 ;  /* 0x000000737204723e */ /* 0x000fe200000000ff */
[----:B------:R-:W3:Y:S01]  /*8980*/  MUFU.EX2 R168, R168 ;  /* 0x000000a800a87308 */ /* 0x000ee20000000800 */
[----:B------:R-:W-:Y:S02]  /*8990*/  LOP3.LUT R79, R6, R79, RZ, 0xc0, !PT ;  /* 0x0000004f064f7212 */ /* 0x000fe400078ec0ff */
[----:B------:R-:W-:Y:S01]  /*89a0*/  LOP3.LUT R63, R4, R63, RZ, 0xc0, !PT ;  /* 0x0000003f043f7212 */ /* 0x000fe200078ec0ff */
[----:B------:R-:W-:Y:S01]  /*89b0*/  MUFU.EX2 R117, R117 ;  /* 0x0000007500757308 */ /* 0x000fe20000000800 */
[----:B------:R-:W-:-:S02]  /*89c0*/  F2FP.F16.F32.PACK_AB R6, R194, R195 ;  /* 0x000000c3c206723e */ /* 0x000fc400000000ff */
[----:B-1----:R-:W-:Y:S01]  /*89d0*/  F2FP.F16.F32.PACK_AB R4, R120, R121 ;  /* 0x000000797804723e */ /* 0x002fe200000000ff */
[----:B------:R-:W1:Y:S01]  /*89e0*/  MUFU.EX2 R116, R116 ;  /* 0x0000007400747308 */ /* 0x000e620000000800 */
[----:B------:R-:W-:Y:S02]  /*89f0*/  LOP3.LUT R81, R6, R81, RZ, 0xc0, !PT ;  /* 0x0000005106517212 */ /* 0x000fe400078ec0ff */
[----:B------:R-:W-:Y:S01]  /*8a00*/  LOP3.LUT R65, R4, R65, RZ, 0xc0, !PT ;  /* 0x0000004104417212 */ /* 0x000fe200078ec0ff */
[----:B------:R-:W-:Y:S01]  /*8a10*/  MUFU.EX2 R201, R201 ;  /* 0x000000c900c97308 */ /* 0x000fe20000000800 */
[----:B--2---:R-:W-:Y:S02]  /*8a20*/  F2FP.F16.F32.PACK_AB R16, R122, R123 ;  /* 0x0000007b7a10723e */ /* 0x004fe400000000ff */
[----:B------:R-:W-:Y:S01]  /*8a30*/  F2FP.F16.F32.PACK_AB R6, R190, R191 ;  /* 0x000000bfbe06723e */ /* 0x000fe200000000ff */
[----:B------:R-:W2:Y:S01]  /*8a40*/  MUFU.EX2 R200, R200 ;  /* 0x000000c800c87308 */ /* 0x000ea20000000800 */
[----:B---3--:R-:W-:-:S02]  /*8a50*/  F2FP.F16.F32.PACK_AB R5, R168, R171 ;  /* 0x000000aba805723e */ /* 0x008fc400000000ff */
[----:B------:R-:W-:Y:S01]  /*8a60*/  LOP3.LUT R71, R16, R71, RZ, 0xc0, !PT ;  /* 0x0000004710477212 */ /* 0x000fe200078ec0ff */
[----:B------:R-:W-:Y:S01]  /*8a70*/  MUFU.EX2 R185, R185 ;  /* 0x000000b900b97308 */ /* 0x000fe20000000800 */
[----:B------:R-:W-:Y:S02]  /*8a80*/  LOP3.LUT R77, R6, R77, RZ, 0xc0, !PT ;  /* 0x0000004d064d7212 */ /* 0x000fe400078ec0ff */
[----:B-1----:R-:W-:Y:S01]  /*8a90*/  F2FP.F16.F32.PACK_AB R4, R116, R117 ;  /* 0x000000757404723e */ /* 0x002fe200000000ff */
[----:B------:R-:W1:Y:S01]  /*8aa0*/  MUFU.EX2 R184, R184 ;  /* 0x000000b800b87308 */ /* 0x000e620000000800 */
[----:B------:R-:W-:Y:S02]  /*8ab0*/  LOP3.LUT R60, R5, R60, RZ, 0xc0, !PT ;  /* 0x0000003c053c7212 */ /* 0x000fe400078ec0ff */
[----:B------:R-:W-:Y:S01]  /*8ac0*/  LOP3.LUT R61, R4, R61, RZ, 0xc0, !PT ;  /* 0x0000003d043d7212 */ /* 0x000fe200078ec0ff */
[----:B------:R-:W-:Y:S01]  /*8ad0*/  MUFU.EX2 R165, R165 ;  /* 0x000000a500a57308 */ /* 0x000fe20000000800 */
[----:B--2---:R-:W-:-:S03]  /*8ae0*/  F2FP.F16.F32.PACK_AB R16, R200, R201 ;  /* 0x000000c9c810723e */ /* 0x004fc600000000ff */
[----:B------:R-:W2:Y:S01]  /*8af0*/  MUFU.EX2 R130, R130 ;  /* 0x0000008200827308 */ /* 0x000ea20000000800 */
[----:B------:R-:W-:-:S03]  /*8b00*/  LOP3.LUT R91, R16, R91, RZ, 0xc0, !PT ;  /* 0x0000005b105b7212 */ /* 0x000fc600078ec0ff */
[----:B------:R-:W-:Y:S01]  /*8b10*/  MUFU.EX2 R111, R111 ;  /* 0x0000006f006f7308 */ /* 0x000fe20000000800 */
[----:B-1----:R-:W-:-:S03]  /*8b20*/  F2FP.F16.F32.PACK_AB R6, R184, R185 ;  /* 0x000000b9b806723e */ /* 0x002fc600000000ff */
[----:B------:R-:W1:Y:S01]  /*8b30*/  MUFU.EX2 R100, R100 ;  /* 0x0000006400647308 */ /* 0x000e620000000800 */
[----:B------:R-:W-:-:S03]  /*8b40*/  LOP3.LUT R75, R6, R75, RZ, 0xc0, !PT ;  /* 0x0000004b064b7212 */ /* 0x000fc600078ec0ff */
[----:B------:R-:W-:Y:S01]  /*8b50*/  MUFU.EX2 R197, R197 ;  /* 0x000000c500c57308 */ /* 0x000fe20000000800 */
[----:B--2---:R-:W-:-:S03]  /*8b60*/  F2FP.F16.F32.PACK_AB R5, R130, R165 ;  /* 0x000000a58205723e */ /* 0x004fc600000000ff */
[----:B------:R-:W2:Y:S01]  /*8b70*/  MUFU.EX2 R196, R196 ;  /* 0x000000c400c47308 */ /* 0x000ea20000000800 */
[----:B------:R-:W-:-:S03]  /*8b80*/  LOP3.LUT R58, R5, R58, RZ, 0xc0, !PT ;  /* 0x0000003a053a7212 */ /* 0x000fc600078ec0ff */
[----:B------:R-:W3:Y:S01]  /*8b90*/  MUFU.EX2 R180, R180 ;  /* 0x000000b400b47308 */ /* 0x000ee20000000800 */
[----:B-1----:R-:W-:-:S03]  /*8ba0*/  F2FP.F16.F32.PACK_AB R4, R100, R111 ;  /* 0x0000006f6404723e */ /* 0x002fc600000000ff */
[----:B------:R-:W-:Y:S01]  /*8bb0*/  MUFU.EX2 R167, R167 ;  /* 0x000000a700a77308 */ /* 0x000fe20000000800 */
[----:B------:R-:W-:-:S03]  /*8bc0*/  LOP3.LUT R59, R4, R59, RZ, 0xc0, !PT ;  /* 0x0000003b043b7212 */ /* 0x000fc600078ec0ff */
[----:B------:R-:W1:Y:S01]  /*8bd0*/  MUFU.EX2 R164, R164 ;  /* 0x000000a400a47308 */ /* 0x000e620000000800 */
[----:B--2---:R-:W-:-:S03]  /*8be0*/  F2FP.F16.F32.PACK_AB R16, R196, R197 ;  /* 0x000000c5c410723e */ /* 0x004fc600000000ff */
[----:B------:R-:W-:Y:S01]  /*8bf0*/  MUFU.EX2 R113, R113 ;  /* 0x0000007100717308 */ /* 0x000fe20000000800 */
[----:B---3--:R-:W-:-:S03]  /*8c00*/  F2FP.F16.F32.PACK_AB R6, R93, R180 ;  /* 0x000000b45d06723e */ /* 0x008fc600000000ff */
[----:B------:R-:W2:Y:S01]  /*8c10*/  MUFU.EX2 R112, R112 ;  /* 0x0000007000707308 */ /* 0x000ea20000000800 */
[----:B------:R-:W-:Y:S02]  /*8c20*/  LOP3.LUT R87, R16, R87, RZ, 0xc0, !PT ;  /* 0x0000005710577212 */ /* 0x000fe400078ec0ff */
[----:B------:R-:W-:Y:S01]  /*8c30*/  LOP3.LUT R163, R6, R163, RZ, 0xc0, !PT ;  /* 0x000000a306a37212 */ /* 0x000fe200078ec0ff */
        /* <DEDUP_REMOVED lines=29> */
[----:B------:R-:W-:Y:S01]  /*8e10*/  HMMA.16816.F32 R16, R48, R102, RZ ;  /* 0x000000663010723c */ /* 0x000fe200000018ff */
[----:B--2---:R-:W-:Y:S02]  /*8e20*/  F2FP.F16.F32.PACK_AB R6, R182, R183 ;  /* 0x000000b7b606723e */ /* 0x004fe400000000ff */
[----:B---3--:R-:W-:Y:S02]  /*8e30*/  F2FP.F16.F32.PACK_AB R5, R92, R129 ;  /* 0x000000815c05723e */ /* 0x008fe400000000ff */
[----:B------:R-:W-:Y:S02]  /*8e40*/  LOP3.LUT R161, R6, R161, RZ, 0xc0, !PT ;  /* 0x000000a106a17212 */ /* 0x000fe400078ec0ff */
[----:B------:R-:W-:Y:S02]  /*8e50*/  LOP3.LUT R146, R5, R146, RZ, 0xc0, !PT ;  /* 0x0000009205927212 */ /* 0x000fe400078ec0ff */
[----:B-1----:R-:W-:-:S04]  /*8e60*/  F2FP.F16.F32.PACK_AB R4, R252, R97 ;  /* 0x00000061fc04723e */ /* 0x002fc800000000ff */
[----:B------:R-:W-:Y:S02]  /*8e70*/  LOP3.LUT R147, R4, R147, RZ, 0xc0, !PT ;  /* 0x0000009304937212 */ /* 0x000fe400078ec0ff */
[----:B------:R-:W-:Y:S01]  /*8e80*/  HMMA.16816.F32 R4, R48, R94, RZ ;  /* 0x0000005e3004723c */ /* 0x000fe200000018ff */
[----:B------:R-:W1:Y:S07]  /*8e90*/  LDSM.16.MT88.4 R48, [R216+0x4800] ;  /* 0x00480000d830783b */ /* 0x000e6e0000004200 */
[----:B------:R-:W-:-:S12]  /*8ea0*/  HMMA.16816.F32 R16, R44, R98, R16 ;  /* 0x000000622c10723c */ /* 0x000fd80000001810 */
[----:B------:R-:W-:Y:S08]  /*8eb0*/  HMMA.16816.F32 R4, R44, R54, R4 ;  /* 0x000000362c04723c */ /* 0x000ff00000001804 */
[----:B------:R-:W-:Y:S01]  /*8ec0*/  HMMA.16816.F32 R44, R28, R102, RZ ;  /* 0x000000661c2c723c */ /* 0x000fe200000018ff */
[----:B------:R-:W-:Y:S02]  /*8ed0*/  IMAD.MOV.U32 R102, RZ, RZ, R143 ;  /* 0x000000ffff667224 */ /* 0x000fe400078e008f */
[----:B------:R-:W-:-:S05]  /*8ee0*/  IMAD.MOV.U32 R103, RZ, RZ, R142 ;  /* 0x000000ffff677224 */ /* 0x000fca00078e008e */
[----:B------:R-:W-:Y:S01]  /*8ef0*/  HMMA.16816.F32 R28, R28, R94, RZ ;  /* 0x0000005e1c1c723c */ /* 0x000fe200000018ff */
[----:B------:R-:W-:Y:S02]  /*8f00*/  IMAD.MOV.U32 R94, RZ, RZ, R53 ;  /* 0x000000ffff5e7224 */ /* 0x000fe400078e0035 */
[----:B------:R-:W-:-:S05]  /*8f10*/  IMAD.MOV.U32 R95, RZ, RZ, R148 ;  /* 0x000000ffff5f7224 */ /* 0x000fca00078e0094 */
[----:B-1----:R-:W-:Y:S08]  /*8f20*/  HMMA.16816.F32 R12, R24, R48, R12 ;  /* 0x00000030180c723c */ /* 0x002ff0000000180c */
[----:B------:R-:W-:Y:S01]  /*8f30*/  HMMA.16816.F32 R44, R32, R98, R44 ;  /* 0x00000062202c723c */ /* 0x000fe2000000182c */
[----:B------:R-:W-:Y:S02]  /*8f40*/  IMAD.MOV.U32 R98, RZ, RZ, R140 ;  /* 0x000000ffff627224 */ /* 0x000fe400078e008c */
[----:B------:R-:W-:-:S05]  /*8f50*/  IMAD.MOV.U32 R99, RZ, RZ, R138 ;  /* 0x000000ffff637224 */ /* 0x000fca00078e008a */
[----:B------:R-:W-:Y:S01]  /*8f60*/  HMMA.16816.F32 R32, R32, R54, R28 ;  /* 0x000000362020723c */ /* 0x000fe2000000181c */
[----:B------:R-:W1:Y:S04]  /*8f70*/  LDSM.16.MT88.4 R52, [R218+0x4800] ;  /* 0x00480000da34783b */ /* 0x000e680000004200 */
[----:B------:R-:W2:Y:S03]  /*8f80*/  LDSM.16.MT88.4 R28, [R218+0x4c00] ;  /* 0x004c0000da1c783b */ /* 0x000ea60000004200 */
[----:B------:R-:W-:Y:S08]  /*8f90*/  HMMA.16816.F32 R4, R24, R50, R4 ;  /* 0x000000321804723c */ /* 0x000ff00000001804 */
[C---:B------:R-:W-:Y:S08]  /*8fa0*/  HMMA.16816.F32 R40, R88.reuse, R48, R40 ;  /* 0x000000305828723c */ /* 0x040ff00000001828 */
[----:B------:R-:W-:Y:S01]  /*8fb0*/  HMMA.16816.F32 R32, R88, R50, R32 ;  /* 0x000000325820723c */ /* 0x000fe20000001820 */
[----:B------:R-:W-:Y:S07]  /*8fc0*/  LDSM.16.MT88.4 R48, [R218+0x5000] ;  /* 0x00500000da30783b */ /* 0x000fee0000004200 */
[C---:B-1----:R-:W-:Y:S08]  /*8fd0*/  HMMA.16816.F32 R20, R24.reuse, R52, R20 ;  /* 0x000000341814723c */ /* 0x042ff00000001814 */
[----:B------:R-:W-:Y:S01]  /*8fe0*/  HMMA.16816.F32 R16, R24, R54, R16 ;  /* 0x000000361810723c */ /* 0x000fe20000001810 */
[----:B------:R-:W1:Y:S07]  /*8ff0*/  LDSM.16.MT88.4 R24, [R216+0x4c00] ;  /* 0x004c0000d818783b */ /* 0x000e6e0000004200 */
[C---:B------:R-:W-:Y:S08]  /*9000*/  HMMA.16816.F32 R8, R88.reuse, R52, R8 ;  /* 0x000000345808723c */ /* 0x040ff00000001808 */
[----:B------:R-:W-:Y:S01]  /*9010*/  HMMA.16816.F32 R44, R88, R54, R44 ;  /* 0x00000036582c723c */ /* 0x000fe2000000182c */
[----:B------:R-:W-:-:S02]  /*9020*/  IMAD.MOV.U32 R91, RZ, RZ, R149 ;  /* 0x000000ffff5b7224 */ /* 0x000fc400078e0095 */
[----:B------:R-:W-:Y:S02]  /*9030*/  IMAD.MOV.U32 R88, RZ, RZ, R141 ;  /* 0x000000ffff587224 */ /* 0x000fe400078e008d */
[----:B------:R-:W-:Y:S02]  /*9040*/  IMAD.MOV.U32 R89, RZ, RZ, R139 ;  /* 0x000000ffff597224 */ /* 0x000fe400078e008b */
[----:B------:R-:W-:Y:S01]  /*9050*/  IMAD.MOV.U32 R90, RZ, RZ, R136 ;  /* 0x000000ffff5a7224 */ /* 0x000fe200078e0088 */
[C---:B--2---:R-:W-:Y:S08]  /*9060*/  HMMA.16816.F32 R20, R68.reuse, R28, R20 ;  /* 0x0000001c4414723c */ /* 0x044ff00000001814 */
[----:B------:R-:W-:Y:S08]  /*9070*/  HMMA.16816.F32 R16, R68, R30, R16 ;  /* 0x0000001e4410723c */ /* 0x000ff00000001810 */
[C---:B------:R-:W-:Y:S08]  /*9080*/  HMMA.16816.F32 R8, R84.reuse, R28, R8 ;  /* 0x0000001c5408723c */ /* 0x040ff00000001808 */
[C---:B------:R-:W-:Y:S01]  /*9090*/  HMMA.16816.F32 R44, R84.reuse, R30, R44 ;  /* 0x0000001e542c723c */ /* 0x040fe2000000182c */
[----:B------:R-:W2:Y:S07]  /*90a0*/  LDSM.16.MT88.4 R28, [R216+0x5000] ;  /* 0x00500000d81c783b */ /* 0x000eae0000004200 */
[-C--:B-1----:R-:W-:Y:S08]  /*90b0*/  HMMA.16816.F32 R40, R84, R24.reuse, R40 ;  /* 0x000000185428723c */ /* 0x082ff00000001828 */
[C---:B------:R-:W-:Y:S08]  /*90c0*/  HMMA.16816.F32 R12, R68.reuse, R24, R12 ;  /* 0x00000018440c723c */ /* 0x040ff0000000180c */
[----:B------:R-:W-:Y:S01]  /*90d0*/  HMMA.16816.F32 R4, R68, R26, R4 ;  /* 0x0000001a4404723c */ /* 0x000fe20000001804 */
[----:B------:R-:W-:-:S02]  /*90e0*/  IMAD.MOV.U32 R70, RZ, RZ, R152 ;  /* 0x000000ffff467224 */ /* 0x000fc400078e0098 */
[----:B------:R-:W-:Y:S02]  /*90f0*/  IMAD.MOV.U32 R69, RZ, RZ, R154 ;  /* 0x000000ffff457224 */ /* 0x000fe400078e009a */
[----:B------:R-:W-:Y:S02]  /*9100*/  IMAD.MOV.U32 R71, RZ, RZ, R150 ;  /* 0x000000ffff477224 */ /* 0x000fe400078e0096 */
[----:B------:R-:W-:Y:S01]  /*9110*/  IMAD.MOV.U32 R68, RZ, RZ, R151 ;  /* 0x000000ffff447224 */ /* 0x000fe200078e0097 */
[----:B------:R-:W-:Y:S01]  /*9120*/  HMMA.16816.F32 R84, R84, R26, R32 ;  /* 0x0000001a5454723c */ /* 0x000fe20000001820 */
[----:B------:R-:W1:Y:S04]  /*9130*/  LDSM.16.MT88.4 R32, [R218+0x5400] ;  /* 0x00540000da20783b */ /* 0x000e680000004200 */
[----:B------:R-:W3:Y:S03]  /*9140*/  LDSM.16.MT88.4 R24, [R216+0x5400] ;  /* 0x00540000d818783b */ /* 0x000ee60000004200 */
[C---:B------:R-:W-:Y:S08]  /*9150*/  HMMA.16816.F32 R20, R64.reuse, R48, R20 ;  /* 0x000000304014723c */ /* 0x040ff00000001814 */
[C---:B------:R-:W-:Y:S08]  /*9160*/  HMMA.16816.F32 R16, R64.reuse, R50, R16 ;  /* 0x000000324010723c */ /* 0x040ff00000001810 */
[C---:B--2---:R-:W-:Y:S08]  /*9170*/  HMMA.16816.F32 R12, R64.reuse, R28, R12 ;  /* 0x0000001c400c723c */ /* 0x044ff0000000180c */
[----:B------:R-:W-:Y:S01]  /*9180*/  HMMA.16816.F32 R4, R64, R30, R4 ;  /* 0x0000001e4004723c */ /* 0x000fe20000001804 */
[----:B------:R-:W-:-:S02]  /*9190*/  IMAD.MOV.U32 R67, RZ, RZ, R155 ;  /* 0x000000ffff437224 */ /* 0x000fc400078e009b */
[----:B------:R-:W-:Y:S02]  /*91a0*/  IMAD.MOV.U32 R66, RZ, RZ, R153 ;  /* 0x000000ffff427224 */ /* 0x000fe400078e0099 */
[----:B------:R-:W-:Y:S03]  /*91b0*/  LDSM.16.MT88.4 R152, [R218+0x5c00] ;  /* 0x005c0000da98783b */ /* 0x000fe60000004200 */
[C---:B------:R-:W-:Y:S01]  /*91c0*/  HMMA.16816.F32 R52, R80.reuse, R28, R40 ;  /* 0x0000001c5034723c */ /* 0x040fe20000001828 */
[----:B------:R-:W2:Y:S07]  /*91d0*/  LDSM.16.MT88.4 R40, [R216+0x5800] ;  /* 0x00580000d828783b */ /* 0x000eae0000004200 */
[C---:B------:R-:W-:Y:S08]  /*91e0*/  HMMA.16816.F32 R8, R80.reuse, R48, R8 ;  /* 0x000000305008723c */ /* 0x040ff00000001808 */
[----:B------:R-:W-:Y:S01]  /*91f0*/  HMMA.16816.F32 R48, R80, R50, R44 ;  /* 0x000000325030723c */ /* 0x000fe2000000182c */
[----:B------:R-:W4:Y:S07]  /*9200*/  LDSM.16.MT88.4 R44, [R218+0x5800] ;  /* 0x00580000da2c783b */ /* 0x000f2e0000004200 */
[C---:B-1----:R-:W-:Y:S08]  /*9210*/  HMMA.16816.F32 R20, R60.reuse, R32, R20 ;  /* 0x000000203c14723c */ /* 0x042ff00000001814 */
[C---:B------:R-:W-:Y:S08]  /*9220*/  HMMA.16816.F32 R16, R60.reuse, R34, R16 ;  /* 0x000000223c10723c */ /* 0x040ff00000001810 */
[C---:B---3--:R-:W-:Y:S08]  /*9230*/  HMMA.16816.F32 R12, R60.reuse, R24, R12 ;  /* 0x000000183c0c723c */ /* 0x048ff0000000180c */
[----:B------:R-:W-:Y:S01]  /*9240*/  HMMA.16816.F32 R60, R60, R26, R4 ;  /* 0x0000001a3c3c723c */ /* 0x000fe20000001804 */
[----:B------:R-:W1:Y:S07]  /*9250*/  LDSM.16.MT88.4 R4, [R216+0x5c00] ;  /* 0x005c0000d804783b */ /* 0x000e6e0000004200 */
[----:B------:R-:W-:Y:S08]  /*9260*/  HMMA.16816.F32 R8, R76, R32, R8 ;  /* 0x000000204c08723c */ /* 0x000ff00000001808 */
[----:B--2---:R-:W-:Y:S08]  /*9270*/  HMMA.16816.F32 R12, R56, R40, R12 ;  /* 0x00000028380c723c */ /* 0x004ff0000000180c */
[----:B------:R-:W-:Y:S08]  /*9280*/  HMMA.16816.F32 R84, R80, R30, R84 ;  /* 0x0000001e5054723c */ /* 0x000ff00000001854 */
[----:B----4-:R-:W-:Y:S08]  /*9290*/  HMMA.16816.F32 R8, R72, R44, R8 ;  /* 0x0000002c4808723c */ /* 0x010ff00000001808 */
[----:B------:R-:W-:Y:S08]  /*92a0*/  HMMA.16816.F32 R48, R76, R34, R48 ;  /* 0x000000224c30723c */ /* 0x000ff00000001830 */
[----:B-1----:R-:W-:Y:S01]  /*92b0*/  HMMA.16816.F32 R148, R144, R4, R12 ;  /* 0x000000049094723c */ /* 0x002fe2000000180c */
[----:B------:R-:W-:Y:S01]  /*92c0*/  FADD.FTZ R13, R135, R134 ;  /* 0x00000086870d7221 */ /* 0x000fe20000010000 */
[----:B------:R-:W-:-:S03]  /*92d0*/  FADD.FTZ R15, R133, R132 ;  /* 0x00000084850f7221 */ /* 0x000fc60000010000 */
[----:B------:R-:W-:Y:S01]  /*92e0*/  FADD.FTZ R158, R158, R13 ;  /* 0x0000000d9e9e7221 */ /* 0x000fe20000010000 */
[----:B------:R-:W-:Y:S02]  /*92f0*/  FADD.FTZ R15, R156, R15 ;  /* 0x0000000f9c0f7221 */ /* 0x000fe40000010000 */
        /* <DEDUP_REMOVED lines=80> */
[-C--:B------:R-:W-:Y:S01]  /*9800*/  HMMA.16816.F32 R16, R56, R46.reuse, R16 ;  /* 0x0000002e3810723c */ /* 0x080fe20000001810 */
        /* <DEDUP_REMOVED lines=33> */
[----:B------:R-:W-:-:S05]  /*9a20*/  FADD.FTZ R252, R252, R97 ;  /* 0x00000061fcfc7221 */ /* 0x000fca0000010000 */
[C---:B------:R-:W-:Y:S08]  /*9a30*/  HMMA.16816.F32 R152, R160.reuse, R154, R48 ;  /* 0x0000009aa098723c */ /* 0x040ff00000001830 */
[----:B------:R-:W-:Y:S01]  /*9a40*/  HMMA.16816.F32 R156, R160, R4, R52 ;  /* 0x00000004a09c723c */ /* 0x000fe20000001834 */
[----:B------:R-:W-:Y:S01]  /*9a50*/  FADD.FTZ R5, R93, R180 ;  /* 0x000000b45d057221 */ /* 0x000fe20000010000 */
[----:B------:R-:W-:-:S06]  /*9a60*/  FADD.FTZ R4, R92, R129 ;  /* 0x000000815c047221 */ /* 0x000fcc0000010000 */
[-C--:B------:R-:W-:Y:S08]  /*9a70*/  HMMA.16816.F32 R144, R144, R6.reuse, R60 ;  /* 0x000000069090723c */ /* 0x080ff0000000183c */
[----:B------:R-:W-:Y:S01]  /*9a80*/  HMMA.16816.F32 R160, R160, R6, R84 ;  /* 0x00000006a0a0723c */ /* 0x000fe20000001854 */
[----:B------:R-:W-:-:S05]  /*9a90*/  FADD.FTZ R6, R202, R203 ;  /* 0x000000cbca067221 */ /* 0x000fca0000010000 */
[----:B------:R1:W-:Y:S04]  /*9aa0*/  STL [R1+0x24], R6 ;  /* 0x0000240601007387 */ /* 0x0003e80000100800 */
[----:B------:R1:W-:Y:S04]  /*9ab0*/  STL [R1+0x20], R5 ;  /* 0x0000200501007387 */ /* 0x0003e80000100800 */
[----:B------:R1:W-:Y:S01]  /*9ac0*/  STL [R1+0x28], R4 ;  /* 0x0000280401007387 */ /* 0x0003e20000100800 */
[----:B------:R-:W-:Y:S05]  /*9ad0*/  @!P0 BRA `(.L_x_937) ;  /* 0x0000007800c48947 */ /* 0x000fea0003800000 */
[----:B-1----:R-:W-:Y:S01]  /*9ae0*/  VIADD R5, R37, 0xfffffffe ;  /* 0xfffffffe25057836 */ /* 0x002fe20000000000 */
[----:B------:R-:W-:-:S04]  /*9af0*/  DEPBAR.LE SB0, 0x0 ;  /* 0x000080000000791a */ /* 0x000fc80000000000 */
[----:B-----5:R-:W-:Y:S01]  /*9b00*/  IMAD.WIDE.U32 R16, R5, R38, RZ ;  /* 0x0000002605107225 */ /* 0x020fe200078e00ff */
[----:B------:R-:W-:-:S03]  /*9b10*/  SHF.L.U64.HI R10, R38, 0x5, R39 ;  /* 0x00000005260a7819 */ /* 0x000fc60000010227 */
[----:B------:R-:W-:Y:S01]  /*9b20*/  IMAD.SHL.U32 R7, R38, 0x20, RZ ;  /* 0x0000002026077824 */ /* 0x000fe200078e00ff */
[----:B------:R-:W-:Y:S01]  /*9b30*/  BAR.SYNC.DEFER_BLOCKING 0x0 ;  /* 0x0000000000007b1d */ /* 0x000fe20000010000 */
[----:B------:R-:W-:Y:S01]  /*9b40*/  IMAD R5, R5, R39, R17 ;  /* 0x0000002705057224 */ /* 0x000fe200078e0211 */
[C---:B------:R-:W-:Y:S02]  /*9b50*/  LEA R14, P3, R16.reuse, R223, 0x8 ;  /* 0x000000df100e7211 */ /* 0x040fe400078640ff */
[CC--:B------:R-:W-:Y:S02]  /*9b60*/  LEA R4, P0, R16.reuse, R7.reuse, 0x7 ;  /* 0x0000000710047211 */ /* 0x0c0fe400078038ff */
[--C-:B------:R-:W-:Y:S02]  /*9b70*/  LEA.HI.X R15, R16, R222, R5.reuse, 0x8, P3 ;  /* 0x000000de100f7211 */ /* 0x100fe400018f4405 */
[----:B------:R-:W-:Y:S02]  /*9b80*/  IADD3 R6, P1, PT, R4, R7, RZ ;  /* 0x0000000704067210 */ /* 0x000fe40007f3e0ff */
[----:B------:R-:W-:-:S02]  /*9b90*/  LEA.HI.X R7, R16, R10, R5, 0x7, P0 ;  /* 0x0000000a10077211 */ /* 0x000fc400000f3c05 */
[----:B------:R-:W-:Y:S02]  /*9ba0*/  LEA R8, P0, R38, R4, 0x6 ;  /* 0x0000000426087211 */ /* 0x000fe400078030ff */
[-C--:B------:R-:W-:Y:S01]  /*9bb0*/  LEA R12, P2, R4, R223.reuse, 0x1 ;  /* 0x000000df040c7211 */ /* 0x080fe200078408ff */
[----:B------:R-:W-:Y:S01]  /*9bc0*/  IMAD.X R9, R7, 0x1, R10, P1 ;  /* 0x0000000107097824 */ /* 0x000fe200008e060a */
[----:B------:R-:W-:Y:S02]  /*9bd0*/  LEA R18, P1, R6, R223, 0x1 ;  /* 0x000000df06127211 */ /* 0x000fe400078208ff */
[----:B------:R-:W-:Y:S02]  /*9be0*/  LEA.HI.X R11, R38, R7, R39, 0x6, P0 ;  /* 0x00000007260b7211 */ /* 0x000fe400000f3427 */
[----:B------:R-:W-:Y:S02]  /*9bf0*/  LEA R10, P0, R8, R223, 0x1 ;  /* 0x000000df080a7211 */ /* 0x000fe400078008ff */
[----:B------:R-:W-:-:S02]  /*9c00*/  LEA.HI.X R13, R4, R222, R7, 0x1, P2 ;  /* 0x000000de040d7211 */ /* 0x000fc400010f0c07 */
[-C--:B------:R-:W-:Y:S01]  /*9c10*/  LEA.HI.X R19, R6, R222.reuse, R9, 0x1, P1 ;  /* 0x000000de06137211 */ /* 0x080fe200008f0c09 */
[----:B------:R-:W-:Y:S01]  /*9c20*/  @!PT LDS RZ, [RZ] ;  /* 0x00000000fffff984 */ /* 0x000fe20000000800 */
[----:B------:R-:W-:Y:S01]  /*9c30*/  @!PT LDS RZ, [RZ] ;  /* 0x00000000fffff984 */ /* 0x000fe20000000800 */
[----:B------:R-:W-:Y:S01]  /*9c40*/  @!PT LDS RZ, [RZ] ;  /* 0x00000000fffff984 */ /* 0x000fe20000000800 */
[----:B------:R-:W-:Y:S01]  /*9c50*/  LDGSTS.E.BYPASS.LTC128B.128 [R228+0x4000], desc[UR20][R14.64] ;  /* 0x040000000ee47fae */ /* 0x000fe2000b981a14 */
[----:B------:R-:W-:-:S03]  /*9c60*/  LEA.HI.X R11, R8, R222, R11, 0x1, P0 ;  /* 0x000000de080b7211 */ /* 0x000fc600000f0c0b */
[----:B------:R-:W-:Y:S04]  /*9c70*/  LDGSTS.E.BYPASS.LTC128B.128 [R228+0x4800], desc[UR20][R12.64] ;  /* 0x048000000ce47fae */ /* 0x000fe8000b981a14 */
[----:B------:R1:W-:Y:S04]  /*9c80*/  LDGSTS.E.BYPASS.LTC128B.128 [R228+0x5000], desc[UR20][R18.64] ;  /* 0x0500000012e47fae */ /* 0x0003e8000b981a14 */
[----:B------:R2:W-:Y:S04]  /*9c90*/  LDGSTS.E.BYPASS.LTC128B.128 [R228+0x5800], desc[UR20][R10.64] ;  /* 0x058000000ae47fae */ /* 0x0005e8000b981a14 */
[----:B------:R-:W-:Y:S04]  /*9ca0*/  LDSM.16.M88.4 R128, [R220+0x2000] ;  /* 0x00200000dc80783b */ /* 0x000fe80000000200 */
[----:B------:R-:W3:Y:S04]  /*9cb0*/  LDSM.16.M88.4 R4, [R221+0x1000] ;  /* 0x00100000dd04783b */ /* 0x000ee80000000200 */
[----:B------:R-:W4:Y:S04]  /*9cc0*/  LDSM.16.M88.4 R120, [R220+0x2400] ;  /* 0x00240000dc78783b */ /* 0x000f280000000200 */
[----:B------:R-:W1:Y:S04]  /*9cd0*/  LDSM.16.M88.4 R112, [R220+0x2800] ;  /* 0x00280000dc70783b */ /* 0x000e680000000200 */
[----:B------:R-:W2:Y:S04]  /*9ce0*/  LDSM.16.M88.4 R104, [R220+0x2c00] ;  /* 0x002c0000dc68783b */ /* 0x000ea80000000200 */
[----:B------:R-:W2:Y:S04]  /*9cf0*/  LDSM.16.M88.4 R96, [R220+0x3000] ;  /* 0x00300000dc60783b */ /* 0x000ea80000000200 */
[----:B------:R-:W2:Y:S04]  /*9d00*/  LDSM.16.M88.4 R88, [R220+0x3400] ;  /* 0x00340000dc58783b */ /* 0x000ea80000000200 */
[----:B------:R-:W2:Y:S04]  /*9d10*/  LDSM.16.M88.4 R80, [R220+0x3800] ;  /* 0x00380000dc50783b */ /* 0x000ea80000000200 */
[----:B------:R-:W2:Y:S04]  /*9d20*/  LDSM.16.M88.4 R204, [R220+0x3c00] ;  /* 0x003c0000dccc783b */ /* 0x000ea80000000200 */
[----:B------:R-:W2:Y:S04]  /*9d30*/  LDSM.16.M88.4 R72, [R221] ;  /* 0x00000000dd48783b */ /* 0x000ea80000000200 */
[----:B------:R-:W-:Y:S04]  /*9d40*/  LDSM.16.M88.4 R196, [R217+0x2000] ;  /* 0x00200000d9c4783b */ /* 0x000fe80000000200 */
[----:B------:R-:W2:Y:S01]  /*9d50*/  LDSM.16.M88.4 R76, [R219+0x1000] ;  /* 0x00100000db4c783b */ /* 0x000ea20000000200 */
[C---:B---3--:R-:W-:Y:S03]  /*9d60*/  HMMA.16816.F32 R68, R4.reuse, R128, RZ ;  /* 0x000000800444723c */ /* 0x048fe600000018ff */
[----:B------:R-:W3:Y:S04]  /*9d70*/  LDSM.16.M88.4 R192, [R217+0x2400] ;  /* 0x00240000d9c0783b */ /* 0x000ee80000000200 */
[----:B------:R-:W3:Y:S01]  /*9d80*/  LDSM.16.M88.4 R188, [R217+0x2800] ;  /* 0x00280000d9bc783b */ /* 0x000ee20000000200 */
[C---:B----4-:R-:W-:Y:S03]  /*9d90*/  HMMA.16816.F32 R60, R4.reuse, R120, RZ ;  /* 0x00000078043c723c */ /* 0x050fe600000018ff */
[----:B------:R-:W4:Y:S04]  /*9da0*/  LDSM.16.M88.4 R184, [R217+0x2c00] ;  /* 0x002c0000d9b8783b */ /* 0x000f280000000200 */
[----:B------:R-:W4:Y:S01]  /*9db0*/  LDSM.16.M88.4 R180, [R217+0x3000] ;  /* 0x00300000d9b4783b */ /* 0x000f220000000200 */
[C---:B-1----:R-:W-:Y:S03]  /*9dc0*/  HMMA.16816.F32 R52, R4.reuse, R112, RZ ;  /* 0x000000700434723c */ /* 0x042fe600000018ff */
[----:B------:R-:W1:Y:S04]  /*9dd0*/  LDSM.16.M88.4 R176, [R217+0x3400] ;  /* 0x00340000d9b0783b */ /* 0x000e680000000200 */
[----:B------:R-:W1:Y:S01]  /*9de0*/  LDSM.16.M88.4 R172, [R217+0x3800] ;  /* 0x00380000d9ac783b */ /* 0x000e620000000200 */
[C---:B--2---:R-:W-:Y:S03]  /*9df0*/  HMMA.16816.F32 R44, R4.reuse, R104, RZ ;  /* 0x00000068042c723c */ /* 0x044fe600000018ff */
[----:B------:R-:W2:Y:S04]  /*9e00*/  LDSM.16.M88.4 R168, [R217+0x3c00] ;  /* 0x003c0000d9a8783b */ /* 0x000ea80000000200 */
[----:B------:R-:W2:Y:S01]  /*9e10*/  LDSM.16.M88.4 R200, [R219] ;  /* 0x00000000dbc8783b */ /* 0x000ea20000000200 */
[C---:B------:R-:W-:Y:S03]  /*9e20*/  HMMA.16816.F32 R32, R4.reuse, R96, RZ ;  /* 0x000000600420723c */ /* 0x040fe600000018ff */
        /* <DEDUP_REMOVED lines=21> */
[C---:B---3--:R-:W-:Y:S08]  /*9f80*/  HMMA.16816.F32 R60, R76.reuse, R192, R60 ;  /* 0x000000c04c3c723c */ /* 0x048ff0000000183c */
[C---:B------:R-:W-:Y:S08]  /*9f90*/  HMMA.16816.F32 R52, R76.reuse, R188, R52 ;  /* 0x000000bc4c34723c */ /* 0x040ff00000001834 */
[C---:B----4-:R-:W-:Y:S08]  /*9fa0*/  HMMA.16816.F32 R44, R76.reuse, R184, R44 ;  /* 0x000000b84c2c723c */ /* 0x050ff0000000182c */
[C---:B------:R-:W-:Y:S08]  /*9fb0*/  HMMA.16816.F32 R32, R76.reuse, R180, R32 ;  /* 0x000000b44c20723c */ /* 0x040ff00000001820 */
[C---:B-1----:R-:W-:Y:S08]  /*9fc0*/  HMMA.16816.F32 R24, R76.reuse, R176, R24 ;  /* 0x000000b04c18723c */ /* 0x042ff00000001818 */
        /* <DEDUP_REMOVED lines=19> */
[----:B------:R-:W-:-:S07]  /*a100*/  VIADD R207, R235, 0x40 ;  /* 0x00000040ebcf7836 */ /* 0x000fce0000000000 */
[C---:B------:R-:W-:Y:S08]  /*a110*/  HMMA.16816.F32 R164, R200.reuse, R196, R164 ;  /* 0x000000c4c8a4723c */ /* 0x040ff000000018a4 */
[----:B------:R-:W-:Y:S01]  /*a120*/  HMMA.16816.F32 R124, R200, R192, R124 ;  /* 0x000000c0c87c723c */ /* 0x000fe2000000187c */
[----:B------:R-:W-:-:S07]  /*a130*/  VIADD R193, R235, 0x8 ;  /* 0x00000008ebc17836 */ /* 0x000fce0000000000 */
[C---:B------:R-:W-:Y:S08]  /*a140*/  HMMA.16816.F32 R108, R200.reuse, R184, R108 ;  /* 0x000000b8c86c723c */ /* 0x040ff0000000186c */
[C---:B------:R-:W-:Y:S08]  /*a150*/  HMMA.16816.F32 R116, R200.reuse, R188, R116 ;  /* 0x000000bcc874723c */ /* 0x040ff00000001874 */
[----:B------:R-:W-:Y:S01]  /*a160*/  HMMA.16816.F32 R80, R200, R174, R80 ;  /* 0x000000aec850723c */ /* 0x000fe20000001850 */
[----:B------:R-:W-:-:S04]  /*a170*/  IMAD R174, R37, 0x80, R250 ;  /* 0x0000008025ae7824 */ /* 0x000fc800078e02fa */
[C---:B------:R-:W-:Y:S02]  /*a180*/  VIADD R189, R174.reuse, 0xffffff00 ;  /* 0xffffff00aebd7836 */ /* 0x040fe40000000000 */
[C---:B------:R-:W-:Y:S01]  /*a190*/  VIADD R196, R174.reuse, 0xffffff10 ;  /* 0xffffff10aec47836 */ /* 0x040fe20000000000 */
[C---:B------:R-:W-:Y:S01]  /*a1a0*/  HMMA.16816.F32 R100, R200.reuse, R180, R100 ;  /* 0x000000b4c864723c */ /* 0x040fe20000001864 */
[C---:B------:R-:W-:Y:S01]  /*a1b0*/  VIADD R180, R174.reuse, 0xffffff30 ;  /* 0xffffff30aeb47836 */ /* 0x040fe20000000000 */
[C---:B------:R-:W-:Y:S01]  /*a1c0*/  ISETP.GT.AND P2, PT, R193.reuse, R189, PT ;  /* 0x000000bdc100720c */ /* 0x040fe20003f44270 */
[C---:B------:R-:W-:Y:S01]  /*a1d0*/  VIADD R244, R174.reuse, 0xffffff41 ;  /* 0xffffff41aef47836 */ /* 0x040fe20000000000 */
[C---:B------:R-:W-:Y:S01]  /*a1e0*/  ISETP.GT.AND P1, PT, R193.reuse, R196, PT ;  /* 0x000000c4c100720c */ /* 0x040fe20003f24270 */
[C---:B------:R-:W-:Y:S01]  /*a1f0*/  VIADD R188, R174.reuse, 0xffffff70 ;  /* 0xffffff70aebc7836 */ /* 0x040fe20000000000 */
[----:B------:R-:W-:Y:S01]  /*a200*/  ISETP.GT.AND P5, PT, R193, R180, PT ;  /* 0x000000b4c100720c */ /* 0x000fe20003fa4270 */
[C---:B------:R-:W-:Y:S01]  /*a210*/  VIADD R236, R174.reuse, 0xffffff51 ;  /* 0xffffff51aeec7836 */ /* 0x040fe20000000000 */
[----:B------:R-:W-:Y:S01]  /*a220*/  HMMA.16816.F32 R84, R200, R172, R84 ;  /* 0x000000acc854723c */ /* 0x000fe20000001854 */
[----:B------:R-:W-:-:S02]  /*a230*/  VIADD R173, R174, 0xffffff20 ;  /* 0xffffff20aead7836 */ /* 0x000fc40000000000 */
[C---:B------:R-:W-:Y:S02]  /*a240*/  VIADD R172, R174.reuse, 0xffffff40 ;  /* 0xffffff40aeac7836 */ /* 0x040fe40000000000 */
[C---:B------:R-:W-:Y:S01]  /*a250*/  VIADD R197, R174.reuse, 0xffffff08 ;  /* 0xffffff08aec57836 */ /* 0x040fe20000000000 */
[C---:B------:R-:W-:Y:S01]  /*a260*/  ISETP.GT.AND P3, PT, R193.reuse, R173, PT ;  /* 0x000000adc100720c */ /* 0x040fe20003f64270 */
[C---:B------:R-:W-:Y:S01]  /*a270*/  VIADD R242, R174.reuse, 0xffffff48 ;  /* 0xffffff48aef27836 */ /* 0x040fe20000000000 */
[----:B------:R-:W-:Y:S01]  /*a280*/  HMMA.16816.F32 R76, R200, R168, R76 ;  /* 0x000000a8c84c723c */ /* 0x000fe2000000184c */
[----:B------:R-:W-:Y:S01]  /*a290*/  VIADD R168, R174, 0xffffff50 ;  /* 0xffffff50aea87836 */ /* 0x000fe20000000000 */
[----:B------:R-:W-:Y:S01]  /*a2a0*/  FSEL R181, R118, -INF , !P3 ;  /* 0xff80000076b57808 */ /* 0x000fe20005800000 */
[C---:B------:R-:W-:Y:S01]  /*a2b0*/  VIADD R169, R174.reuse, 0xffffff29 ;  /* 0xffffff29aea97836 */ /* 0x040fe20000000000 */
[----:B------:R-:W-:Y:S01]  /*a2c0*/  ISETP.GT.AND P3, PT, R193, R236, PT ;  /* 0x000000ecc100720c */ /* 0x000fe20003f64270 */
        /* <DEDUP_REMOVED lines=9> */
[----:B------:R-:W-:-:S05]  /*a360*/  VIADD R192, R174, 0xffffff69 ;  /* 0xffffff69aec07836 */ /* 0x000fca0000000000 */
[C---:B------:R-:W-:Y:S01]  /*a370*/  HMMA.16816.F32 R120, R200.reuse, R194, R120 ;  /* 0x000000c2c878723c */ /* 0x040fe20000001878 */
[C---:B------:R-:W-:Y:S02]  /*a380*/  VIADD R194, R174.reuse, 0xffffff11 ;  /* 0xffffff11aec27836 */ /* 0x040fe40000000000 */
[----:B------:R-:W-:Y:S01]  /*a390*/  FSEL R199, R95, -INF , !P3 ;  /* 0xff8000005fc77808 */ /* 0x000fe20005800000 */
[----:B------:R-:W-:Y:S01]  /*a3a0*/  BAR.SYNC.DEFER_BLOCKING 0x0 ;  /* 0x0000000000007b1d */ /* 0x000fe20000010000 */
[----:B------:R-:W-:Y:S02]  /*a3b0*/  ISETP.GT.AND P3, PT, R207, R197, PT ;  /* 0x000000c5cf00720c */ /* 0x000fe40003f64270 */
[----:B------:R-:W-:Y:S01]  /*a3c0*/  ISETP.GT.AND P4, PT, R193, R194, PT ;  /* 0x000000c2c100720c */ /* 0x000fe20003f84270 */
[----:B------:R-:W-:Y:S01]  /*a3d0*/  HMMA.16816.F32 R112, R200, R190, R112 ;  /* 0x000000bec870723c */ /* 0x000fe20000001870 */
[----:B------:R-:W-:Y:S01]  /*a3e0*/  VIADD R190, R174, 0xffffff09 ;  /* 0xffffff09aebe7836 */ /* 0x000fe20000000000 */
[----:B------:R-:W-:-:S02]  /*a3f0*/  FSEL R237, R64, -INF , !P3 ;  /* 0xff80000040ed7808 */ /* 0x000fc40005800000 */
[----:B------:R-:W-:Y:S02]  /*a400*/  FSEL R175, R127, -INF , !P4 ;  /* 0xff8000007faf7808 */ /* 0x000fe40006000000 */
[----:B------:R-:W-:Y:S02]  /*a410*/  ISETP.GT.AND P4, PT, R193, R168, PT ;  /* 0x000000a8c100720c */ /* 0x000fe40003f84270 */
[----:B------:R-:W-:Y:S01]  /*a420*/  HMMA.16816.F32 R104, R200, R186, R104 ;  /* 0x000000bac868723c */ /* 0x000fe20000001868 */
[----:B------:R-:W-:Y:S01]  /*a430*/  VIADD R186, R174, 0xffffff71 ;  /* 0xffffff71aeba7836 */ /* 0x000fe20000000000 */
[----:B------:R-:W-:-:S06]  /*a440*/  FSEL R240, R94, -INF , !P4 ;  /* 0xff8000005ef07808 */ /* 0x000fcc0006000000 */
[----:B------:R-:W-:Y:S01]  /*a450*/  HMMA.16816.F32 R96, R200, R182, R96 ;  /* 0x000000b6c860723c */ /* 0x000fe20000001860 */
[----:B------:R-:W-:Y:S01]  /*a460*/  FSEL R183, R126, -INF , !P1 ;  /* 0xff8000007eb77808 */ /* 0x000fe20004800000 */
[----:B------:R-:W-:Y:S01]  /*a470*/  VIADD R182, R174, 0xffffff78 ;  /* 0xffffff78aeb67836 */ /* 0x000fe20000000000 */
[----:B------:R-:W-:Y:S02]  /*a480*/  ISETP.GT.AND P1, PT, R193, R244, PT ;  /* 0x000000f4c100720c */ /* 0x000fe40003f24270 */
[----:B------:R-:W-:-:S03]  /*a490*/  FSEL R126, R110, -INF , !P5 ;  /* 0xff8000006e7e7808 */ /* 0x000fc60006800000 */
[----:B------:R-:W-:Y:S01]  /*a4a0*/  HMMA.16816.F32 R88, R200, R178, R88 ;  /* 0x000000b2c858723c */ /* 0x000fe20000001858 */
[C---:B------:R-:W-:Y:S02]  /*a4b0*/  VIADD R179, R174.reuse, 0xffffff21 ;  /* 0xffffff21aeb37836 */ /* 0x040fe40000000000 */
[----:B------:R-:W-:-:S03]  /*a4c0*/  VIADD R178, R174, 0xffffff19 ;  /* 0xffffff19aeb27836 */ /* 0x000fc60000000000 */
[----:B------:R-:W-:Y:S02]  /*a4d0*/  ISETP.GT.AND P6, PT, R193, R179, PT ;  /* 0x000000b3c100720c */ /* 0x000fe40003fc4270 */
[----:B------:R-:W-:Y:S01]  /*a4e0*/  HMMA.16816.F32 R72, R200, R170, R72 ;  /* 0x000000aac848723c */ /* 0x000fe20000001848 */
[----:B------:R-:W-:Y:S01]  /*a4f0*/  VIADD R201, R174, 0xffffff01 ;  /* 0xffffff01aec97836 */ /* 0x000fe20000000000 */
[----:B------:R-:W-:Y:S01]  /*a500*/  FSEL R203, R166, -INF , !P2 ;  /* 0xff800000a6cb7808 */ /* 0x000fe20005000000 */
        /* <DEDUP_REMOVED lines=8> */
[----:B------:R-:W-:Y:S01]  /*a590*/  VIADD R174, R174, 0xffffff79 ;  /* 0xffffff79aeae7836 */ /* 0x000fe20000000000 */
[----:B------:R-:W-:-:S02]  /*a5a0*/  ISETP.GT.AND P0, PT, R193, R172, PT ;  /* 0x000000acc100720c */ /* 0x000fc40003f04270 */
[----:B------:R-:W-:Y:S02]  /*a5b0*/  ISETP.GT.AND P5, PT, R193, R200, PT ;  /* 0x000000c8c100720c */ /* 0x000fe40003fa4270 */
[----:B------:R-:W-:Y:S02]  /*a5c0*/  FSEL R185, R111, -INF , !P2 ;  /* 0xff8000006fb97808 */ /* 0x000fe40005000000 */
[C---:B------:R-:W-:Y:S02]  /*a5d0*/  ISETP.GT.AND P6, PT, R193.reuse, R202, PT ;  /* 0x000000cac100720c */ /* 0x040fe40003fc4270 */
[----:B------:R-:W-:Y:S02]  /*a5e0*/  ISETP.GT.AND P2, PT, R193, R188, PT ;  /* 0x000000bcc100720c */ /* 0x000fe40003f44270 */
[----:B------:R-:W-:Y:S02]  /*a5f0*/  FSEL R167, R103, -INF , !P1 ;  /* 0xff80000067a77808 */ /* 0x000fe40004800000 */
[----:B------:R-:W-:-:S02]  /*a600*/  ISETP.GT.AND P1, PT, R207, R189, PT ;  /* 0x000000bdcf00720c */ /* 0x000fc40003f24270 */
[----:B------:R-:W-:Y:S02]  /*a610*/  FSEL R239, R102, -INF , !P0 ;  /* 0xff80000066ef7808 */ /* 0x000fe40004000000 */
[----:B------:R-:W-:Y:S02]  /*a620*/  ISETP.GT.AND P0, PT, R193, R186, PT ;  /* 0x000000bac100720c */ /* 0x000fe40003f04270 */
[----:B------:R-:W-:Y:S02]  /*a630*/  FSEL R102, R87, -INF , !P5 ;  /* 0xff80000057667808 */ /* 0x000fe40006800000 */
[----:B------:R-:W-:Y:S02]  /*a640*/  FSEL R195, R86, -INF , !P6 ;  /* 0xff80000056c37808 */ /* 0x000fe40007000000 */
[----:B------:R-:W-:Y:S02]  /*a650*/  ISETP.GT.AND P5, PT, R207, R196, PT ;  /* 0x000000c4cf00720c */ /* 0x000fe40003fa4270 */
[----:B------:R-:W-:-:S02]  /*a660*/  FSEL R191, R78, -INF , !P2 ;  /* 0xff8000004ebf7808 */ /* 0x000fc40005000000 */
[C---:B------:R-:W-:Y:S02]  /*a670*/  ISETP.GT.AND P6, PT, R207.reuse, R190, PT ;  /* 0x000000becf00720c */ /* 0x040fe40003fc4270 */
[C---:B------:R-:W-:Y:S02]  /*a680*/  ISETP.GT.AND P2, PT, R207.reuse, R194, PT ;  /* 0x000000c2cf00720c */ /* 0x040fe40003f44270 */
[----:B------:R-:W-:Y:S02]  /*a690*/  FSEL R205, R68, -INF , !P1 ;  /* 0xff80000044cd7808 */ /* 0x000fe40004800000 */
[C---:B------:R-:W-:Y:S02]  /*a6a0*/  ISETP.GT.AND P4, PT, R207.reuse, R201, PT ;  /* 0x000000c9cf00720c */ /* 0x040fe40003f84270 */
[----:B------:R-:W-:Y:S02]  /*a6b0*/  ISETP.GT.AND P1, PT, R207, R178, PT ;  /* 0x000000b2cf00720c */ /* 0x000fe40003f24270 */
[----:B------:R-:W-:-:S02]  /*a6c0*/  FSEL R184, R79, -INF , !P0 ;  /* 0xff8000004fb87808 */ /* 0x000fc40004000000 */
[----:B------:R-:W-:Y:S02]  /*a6d0*/  ISETP.GT.AND P0, PT, R207, R176, PT ;  /* 0x000000b0cf00720c */ /* 0x000fe40003f04270 */
[----:B------:R-:W-:Y:S02]  /*a6e0*/  FSEL R118, R60, -INF , !P5 ;  /* 0xff8000003c767808 */ /* 0x000fe40006800000 */
[----:B------:R-:W-:Y:S02]  /*a6f0*/  FSEL R119, R65, -INF , !P6 ;  /* 0xff80000041777808 */ /* 0x000fe40007000000 */
[----:B------:R-:W-:Y:S02]  /*a700*/  ISETP.GT.AND P5, PT, R207, R169, PT ;  /* 0x000000a9cf00720c */ /* 0x000fe40003fa4270 */
[----:B------:R-:W-:Y:S02]  /*a710*/  FSEL R111, R61, -INF , !P2 ;  /* 0xff8000003d6f7808 */ /* 0x000fe40005000000 */
[----:B------:R-:W-:-:S02]  /*a720*/  FSEL R103, R69, -INF , !P4 ;  /* 0xff80000045677808 */ /* 0x000fc40006000000 */
[----:B------:R-:W-:Y:S02]  /*a730*/  ISETP.GT.AND P6, PT, R207, R177, PT ;  /* 0x000000b1cf00720c */ /* 0x000fe40003fc4270 */
[----:B------:R-:W-:Y:S02]  /*a740*/  FSEL R61, R57, -INF , !P1 ;  /* 0xff800000393d7808 */ /* 0x000fe40004800000 */
[C---:B------:R-:W-:Y:S02]  /*a750*/  ISETP.GT.AND P4, PT, R207.reuse, R173, PT ;  /* 0x000000adcf00720c */ /* 0x040fe40003f84270 */
[C---:B------:R-:W-:Y:S02]  /*a760*/  ISETP.GT.AND P1, PT, R207.reuse, R171, PT ;  /* 0x000000abcf00720c */ /* 0x040fe40003f24270 */
[----:B------:R-:W-:Y:S02]  /*a770*/  ISETP.GT.AND P3, PT, R207, R179, PT ;  /* 0x000000b3cf00720c */ /* 0x000fe40003f64270 */
[----:B------:R-:W-:-:S02]  /*a780*/  FSEL R110, R56, -INF , !P0 ;  /* 0xff800000386e7808 */ /* 0x000fc40004000000 */
[----:B------:R-:W-:Y:S02]  /*a790*/  ISETP.GT.AND P0, PT, R207, R170, PT ;  /* 0x000000aacf00720c */ /* 0x000fe40003f04270 */
[----:B------:R-:W-:Y:S02]  /*a7a0*/  FSEL R95, R49, -INF , !P5 ;  /* 0xff800000315f7808 */ /* 0x000fe40006800000 */
[----:B------:R-:W-:Y:S02]  /*a7b0*/  FSEL R187, R48, -INF , !P6 ;  /* 0xff80000030bb7808 */ /* 0x000fe40007000000 */
[C---:B------:R-:W-:Y:S02]  /*a7c0*/  ISETP.GT.AND P5, PT, R207.reuse, R242, PT ;  /* 0x000000f2cf00720c */ /* 0x040fe40003fa4270 */
[----:B------:R-:W-:Y:S02]  /*a7d0*/  FSEL R56, R52, -INF , !P4 ;  /* 0xff80000034387808 */ /* 0x000fe40006000000 */
[----:B------:R-:W-:-:S02]  /*a7e0*/  ISETP.GT.AND P6, PT, R207, R244, PT ;  /* 0x000000f4cf00720c */ /* 0x000fc40003fc4270 */
[----:B------:R-:W-:Y:S02]  /*a7f0*/  FSEL R86, R40, -INF , !P1 ;  /* 0xff80000028567808 */ /* 0x000fe40004800000 */
[----:B------:R-:W-:Y:S02]  /*a800*/  ISETP.GT.AND P4, PT, R207, R248, PT ;  /* 0x000000f8cf00720c */ /* 0x000fe40003f84270 */
[----:B------:R-:W-:Y:S02]  /*a810*/  FSEL R60, R53, -INF , !P3 ;  /* 0xff800000353c7808 */ /* 0x000fe40005800000 */
[C---:B------:R-:W-:Y:S02]  /*a820*/  ISETP.GT.AND P1, PT, R207.reuse, R236, PT ;  /* 0x000000eccf00720c */ /* 0x040fe40003f24270 */
[----:B------:R-:W-:Y:S02]  /*a830*/  ISETP.GT.AND P3, PT, R207, R172, PT ;  /* 0x000000accf00720c */ /* 0x000fe40003f64270 */
[----:B------:R-:W-:-:S02]  /*a840*/  FSEL R87, R45, -INF , !P0 ;  /* 0xff8000002d577808 */ /* 0x000fc40004000000 */
[C---:B------:R-:W-:Y:S02]  /*a850*/  ISETP.GT.AND P2, PT, R207.reuse, R180, PT ;  /* 0x000000b4cf00720c */ /* 0x040fe40003f44270 */
[----:B------:R-:W-:Y:S02]  /*a860*/  ISETP.GT.AND P0, PT, R207, R168, PT ;  /* 0x000000a8cf00720c */ /* 0x000fe40003f04270 */
[----:B------:R-:W-:Y:S02]  /*a870*/  FSEL R52, R28, -INF , !P5 ;  /* 0xff8000001c347808 */ /* 0x000fe40006800000 */
[----:B------:R-:W-:Y:S02]  /*a880*/  FSEL R53, R33, -INF , !P6 ;  /* 0xff80000021357808 */ /* 0x000fe40007000000 */
[----:B------:R-:W-:Y:S02]  /*a890*/  ISETP.GT.AND P5, PT, R207, R200, PT ;  /* 0x000000c8cf00720c */ /* 0x000fe40003fa4270 */
[----:B------:R-:W-:Y:S01]  /*a8a0*/  FSEL R64, R41, -INF , !P4 ;  /* 0xff80000029407808 */ /* 0x000fe20006000000 */
[----:B------:R-:W-:Y:S01]  /*a8b0*/  VIADD R41, R235, 0x48 ;  /* 0x00000048eb297836 */ /* 0x000fe20000000000 */
[----:B------:R-:W-:-:S02]  /*a8c0*/  FSEL R33, R25, -INF , !P1 ;  /* 0xff80000019217808 */ /* 0x000fc40004800000 */
[----:B------:R-:W-:Y:S02]  /*a8d0*/  FSEL R57, R32, -INF , !P3 ;  /* 0xff80000020397808 */ /* 0x000fe40005800000 */
[C---:B------:R-:W-:Y:S02]  /*a8e0*/  ISETP.GT.AND P1, PT, R207.reuse, R188, PT ;  /* 0x000000bccf00720c */ /* 0x040fe40003f24270 */
[----:B------:R-:W-:Y:S02]  /*a8f0*/  FSEL R94, R44, -INF , !P2 ;  /* 0xff8000002c5e7808 */ /* 0x000fe40005000000 */
[----:B------:R-:W-:Y:S02]  /*a900*/  FSEL R32, R24, -INF , !P0 ;  /* 0xff80000018207808 */ /* 0x000fe40004000000 */
[C---:B------:R-:W-:Y:S02]  /*a910*/  ISETP.GT.AND P2, PT, R207.reuse, R238, PT ;  /* 0x000000eecf00720c */ /* 0x040fe40003f44270 */
[----:B------:R-:W-:-:S02]  /*a920*/  ISETP.GT.AND P6, PT, R207, R202, PT ;  /* 0x000000cacf00720c */ /* 0x000fc40003fc4270 */
[----:B------:R-:W-:Y:S02]  /*a930*/  FSEL R24, R17, -INF , !P5 ;  /* 0xff80000011187808 */ /* 0x000fe40006800000 */
[-C--:B------:R-:W-:Y:S02]  /*a940*/  ISETP.GT.AND P5, PT, R235, R189.reuse, PT ;  /* 0x000000bdeb00720c */ /* 0x080fe40003fa4270 */
[----:B------:R-:W-:Y:S02]  /*a950*/  FSEL R8, R8, -INF , !P1 ;  /* 0xff80000008087808 */ /* 0x000fe40004800000 */
[----:B------:R-:W-:Y:S02]  /*a960*/  ISETP.GT.AND P1, PT, R41, R189, PT ;  /* 0x000000bd2900720c */ /* 0x000fe40003f24270 */
[----:B------:R-:W-:Y:S02]  /*a970*/  ISETP.GT.AND P3, PT, R207, R204, PT ;  /* 0x000000cccf00720c */ /* 0x000fe40003f64270 */
[----:B------:R-:W-:-:S02]  /*a980*/  FSEL R48, R29, -INF , !P2 ;  /* 0xff8000001d307808 */ /* 0x000fc40005000000 */
[----:B------:R-:W-:Y:S02]  /*a990*/  FSEL R78, R16, -INF , !P6 ;  /* 0xff800000104e7808 */ /* 0x000fe40007000000 */
[C---:B------:R-:W-:Y:S02]  /*a9a0*/  ISETP.GT.AND P2, PT, R207.reuse, R198, PT ;  /* 0x000000c6cf00720c */ /* 0x040fe40003f44270 */
[C---:B------:R-:W-:Y:S02]  /*a9b0*/  ISETP.GT.AND P6, PT, R207.reuse, R186, PT ;  /* 0x000000bacf00720c */ /* 0x040fe40003fc4270 */
        /* <DEDUP_REMOVED lines=19> */
[----:B------:R-:W-:Y:S02]  /*aaf0*/  ISETP.GT.AND P1, PT, R193, R169, PT ;  /* 0x000000a9c100720c */ /* 0x000fe40003f24270 */
[----:B------:R-:W-:-:S02]  /*ab00*/  FSEL R5, R131, -INF , !P3 ;  /* 0xff80000083057808 */ /* 0x000fc40005800000 */
[----:B------:R-:W-:Y:S02]  /*ab10*/  FSEL R165, R165, -INF , !P6 ;  /* 0xff800000a5a57808 */ /* 0x000fe40007000000 */
[C---:B------:R-:W-:Y:S02]  /*ab20*/  ISETP.GT.AND P3, PT, R193.reuse, R248, PT ;  /* 0x000000f8c100720c */ /* 0x040fe40003f64270 */
[----:B------:R-:W-:Y:S02]  /*ab30*/  FSEL R251, R122, -INF , !P2 ;  /* 0xff8000007afb7808 */ /* 0x000fe40005000000 */
[C---:B------:R-:W-:Y:S02]  /*ab40*/  ISETP.GT.AND P2, PT, R193.reuse, R242, PT ;  /* 0x000000f2c100720c */ /* 0x040fe40003f44270 */
[----:B------:R-:W-:Y:S02]  /*ab50*/  FSEL R241, R114, -INF , !P5 ;  /* 0xff80000072f17808 */ /* 0x000fe40006800000 */
[----:B------:R-:W-:-:S02]  /*ab60*/  ISETP.GT.AND P6, PT, R193, R206, PT ;  /* 0x000000cec100720c */ /* 0x000fc40003fc4270 */
[----:B------:R-:W-:Y:S02]  /*ab70*/  FSEL R12, R130, -INF , !P4 ;  /* 0xff800000820c7808 */ /* 0x000fe40006000000 */
[----:B------:R-:W-:Y:S02]  /*ab80*/  FSEL R16, R123, -INF , !P0 ;  /* 0xff8000007b107808 */ /* 0x000fe40004000000 */
[C---:B------:R-:W-:Y:S02]  /*ab90*/  ISETP.GT.AND P5, PT, R193.reuse, R198, PT ;  /* 0x000000c6c100720c */ /* 0x040fe40003fa4270 */
[C---:B------:R-:W-:Y:S02]  /*aba0*/  ISETP.GT.AND P4, PT, R193.reuse, R171, PT ;  /* 0x000000abc100720c */ /* 0x040fe40003f84270 */
[----:B------:R-:W-:Y:S02]  /*abb0*/  ISETP.GT.AND P0, PT, R193, R238, PT ;  /* 0x000000eec100720c */ /* 0x000fe40003f04270 */
[----:B------:R-:W-:-:S02]  /*abc0*/  FSEL R130, R115, -INF , !P1 ;  /* 0xff80000073827808 */ /* 0x000fc40004800000 */
[----:B------:R-:W-:Y:S02]  /*abd0*/  FSEL R115, R107, -INF , !P3 ;  /* 0xff8000006b737808 */ /* 0x000fe40005800000 */
[----:B------:R-:W-:Y:S02]  /*abe0*/  ISETP.GT.AND P3, PT, R193, R192, PT ;  /* 0x000000c0c100720c */ /* 0x000fe40003f64270 */
[----:B------:R-:W-:Y:S02]  /*abf0*/  FSEL R98, R98, -INF , !P2 ;  /* 0xff80000062627808 */ /* 0x000fe40005000000 */
[----:B------:R-:W-:Y:S02]  /*ac00*/  FSEL R70, R90, -INF , !P6 ;  /* 0xff8000005a467808 */ /* 0x000fe40007000000 */
[----:B------:R-:W-:Y:S02]  /*ac10*/  ISETP.GT.AND P2, PT, R41, R201, PT ;  /* 0x000000c92900720c */ /* 0x000fe40003f44270 */
[----:B------:R-:W-:-:S02]  /*ac20*/  FSEL R25, R82, -INF , !P5 ;  /* 0xff80000052197808 */ /* 0x000fc40006800000 */
[----:B------:R-:W-:Y:S02]  /*ac30*/  ISETP.GT.AND P6, PT, R235, R197, PT ;  /* 0x000000c5eb00720c */ /* 0x000fe40003fc4270 */
[----:B------:R-:W-:Y:S02]  /*ac40*/  FSEL R123, R106, -INF , !P4 ;  /* 0xff8000006a7b7808 */ /* 0x000fe40006000000 */
[----:B------:R-:W-:Y:S02]  /*ac50*/  FSEL R99, R99, -INF , !P0 ;  /* 0xff80000063637808 */ /* 0x000fe40004000000 */
[----:B------:R-:W-:Y:S02]  /*ac60*/  ISETP.GT.AND P5, PT, R235, R190, PT ;  /* 0x000000beeb00720c */ /* 0x000fe40003fa4270 */
[C---:B------:R-:W-:Y:S02]  /*ac70*/  ISETP.GT.AND P1, PT, R193.reuse, R204, PT ;  /* 0x000000ccc100720c */ /* 0x040fe40003f24270 */
[----:B------:R-:W-:-:S02]  /*ac80*/  ISETP.GT.AND P4, PT, R193, R182, PT ;  /* 0x000000b6c100720c */ /* 0x000fc40003f84270 */
[----:B------:R-:W-:Y:S02]  /*ac90*/  ISETP.GT.AND P0, PT, R193, R174, PT ;  /* 0x000000aec100720c */ /* 0x000fe40003f04270 */
[----:B------:R-:W-:Y:S02]  /*aca0*/  FSEL R193, R83, -INF , !P3 ;  /* 0xff80000053c17808 */ /* 0x000fe40005800000 */
[----:B------:R-:W-:Y:S01]  /*acb0*/  FSEL R21, R71, -INF , !P2 ;  /* 0xff80000047157808 */ /* 0x000fe20005000000 */
[----:B------:R-:W-:Y:S01]  /*acc0*/  IMAD.MOV.U32 R71, RZ, RZ, R239 ;  /* 0x000000ffff477224 */ /* 0x000fe200078e00ef */
[----:B------:R-:W-:Y:S02]  /*acd0*/  ISETP.GT.AND P3, PT, R41, R197, PT ;  /* 0x000000c52900720c */ /* 0x000fe40003f64270 */
[----:B------:R-:W-:Y:S02]  /*ace0*/  FSEL R114, R128, -INF , !P6 ;  /* 0xff80000080727808 */ /* 0x000fe40007000000 */
[----:B------:R-:W-:-:S02]  /*acf0*/  ISETP.GE.AND P2, PT, R189, R234, PT ;  /* 0x000000eabd00720c */ /* 0x000fc40003f46270 */
[----:B------:R-:W-:Y:S02]  /*ad00*/  ISETP.GE.AND P6, PT, R189, R232, PT ;  /* 0x000000e8bd00720c */ /* 0x000fe40003fc6270 */
[----:B------:R-:W-:Y:S02]  /*ad10*/  FSEL R129, R129, -INF , !P5 ;  /* 0xff80000081817808 */ /* 0x000fe40006800000 */
[----:B------:R-:W-:Y:S02]  /*ad20*/  ISETP.GE.AND P5, PT, R201, R234, PT ;  /* 0x000000eac900720c */ /* 0x000fe40003fa6270 */
[----:B------:R-:W-:Y:S02]  /*ad30*/  FSEL R69, R91, -INF , !P1 ;  /* 0xff8000005b457808 */ /* 0x000fe40004800000 */
[----:B------:R-:W-:Y:S02]  /*ad40*/  FSEL R28, R75, -INF , !P0 ;  /* 0xff8000004b1c7808 */ /* 0x000fe40004000000 */
[----:B------:R-:W-:-:S02]  /*ad50*/  ISETP.GE.AND P1, PT, R189, R233, PT ;  /* 0x000000e9bd00720c */ /* 0x000fc40003f26270 */
[----:B------:R-:W-:Y:S02]  /*ad60*/  FSEL R29, R66, -INF , !P3 ;  /* 0xff800000421d7808 */ /* 0x000fe40005800000 */
[----:B------:R-:W-:Y:S02]  /*ad70*/  ISETP.GE.AND P0, PT, R201, R233, PT ;  /* 0x000000e9c900720c */ /* 0x000fe40003f06270 */
[----:B------:R-:W-:Y:S02]  /*ad80*/  ISETP.GE.AND P3, PT, R189, R229, PT ;  /* 0x000000e5bd00720c */ /* 0x000fe40003f66270 */
        /* <DEDUP_REMOVED lines=9> */
[C---:B------:R-:W-:Y:S02]  /*ae20*/  ISETP.GE.AND P4, PT, R201.reuse, R232, PT ;  /* 0x000000e8c900720c */ /* 0x040fe40003f86270 */
[----:B------:R-:W-:Y:S02]  /*ae30*/  ISETP.GE.AND P1, PT, R201, R229, PT ;  /* 0x000000e5c900720c */ /* 0x000fe40003f26270 */
[----:B------:R-:W-:Y:S02]  /*ae40*/  FSEL R13, R17, -INF , !P3 ;  /* 0xff800000110d7808 */ /* 0x000fe40005800000 */
[----:B------:R-:W-:Y:S02]  /*ae50*/  ISETP.GT.AND P0, PT, R41, R196, PT ;  /* 0x000000c42900720c */ /* 0x000fe40003f04270 */
[----:B------:R-:W-:Y:S02]  /*ae60*/  FSEL R67, R67, -INF , !P2 ;  /* 0xff80000043437808 */ /* 0x000fe40005000000 */
[----:B------:R-:W-:-:S02]  /*ae70*/  ISETP.GE.AND P3, PT, R197, R233, PT ;  /* 0x000000e9c500720c */ /* 0x000fc40003f66270 */
[----:B------:R-:W-:Y:S02]  /*ae80*/  FSEL R124, R124, -INF , !P6 ;  /* 0xff8000007c7c7808 */ /* 0x000fe40007000000 */
[C---:B------:R-:W-:Y:S02]  /*ae90*/  ISETP.GE.AND P2, PT, R197.reuse, R234, PT ;  /* 0x000000eac500720c */ /* 0x040fe40003f46270 */
[----:B------:R-:W-:Y:S02]  /*aea0*/  ISETP.GE.AND P6, PT, R197, R232, PT ;  /* 0x000000e8c500720c */ /* 0x000fe40003fc6270 */
[----:B------:R-:W-:Y:S02]  /*aeb0*/  FSEL R106, R125, -INF , !P5 ;  /* 0xff8000007d6a7808 */ /* 0x000fe40006800000 */
[----:B------:R-:W-:Y:S02]  /*aec0*/  ISETP.GE.AND P5, PT, R190, R234, PT ;  /* 0x000000eabe00720c */ /* 0x000fe40003fa6270 */
[----:B------:R-:W-:-:S02]  /*aed0*/  FSEL R62, R62, -INF , !P0 ;  /* 0xff8000003e3e7808 */ /* 0x000fc40004000000 */
[----:B------:R-:W-:Y:S02]  /*aee0*/  FSEL R65, R103, -INF , !P4 ;  /* 0xff80000067417808 */ /* 0x000fe40006000000 */
[----:B------:R-:W-:Y:S02]  /*aef0*/  FSEL R21, R21, -INF , !P1 ;  /* 0xff80000015157808 */ /* 0x000fe40004800000 */
[----:B------:R-:W-:Y:S02]  /*af00*/  ISETP.GE.AND P0, PT, R197, R229, PT ;  /* 0x000000e5c500720c */ /* 0x000fe40003f06270 */
[----:B------:R-:W-:Y:S02]  /*af10*/  ISETP.GE.AND P1, PT, R190, R233, PT ;  /* 0x000000e9be00720c */ /* 0x000fe40003f26270 */
[----:B------:R-:W-:Y:S02]  /*af20*/  FSEL R103, R12, -INF , !P3 ;  /* 0xff8000000c677808 */ /* 0x000fe40005800000 */
[----:B------:R-:W-:-:S02]  /*af30*/  FSEL R114, R114, -INF , !P2 ;  /* 0xff80000072727808 */ /* 0x000fc40005000000 */
[C---:B------:R-:W-:Y:S02]  /*af40*/  ISETP.GE.AND P4, PT, R190.reuse, R232, PT ;  /* 0x000000e8be00720c */ /* 0x040fe40003f86270 */
[----:B------:R-:W-:Y:S02]  /*af50*/  ISETP.GE.AND P3, PT, R190, R229, PT ;  /* 0x000000e5be00720c */ /* 0x000fe40003f66270 */
[----:B------:R-:W-:Y:S02]  /*af60*/  FSEL R12, R237, -INF , !P6 ;  /* 0xff800000ed0c7808 */ /* 0x000fe40007000000 */
[----:B------:R-:W-:Y:S02]  /*af70*/  ISETP.GT.AND P2, PT, R41, R194, PT ;  /* 0x000000c22900720c */ /* 0x000fe40003f44270 */
[----:B------:R-:W-:Y:S02]  /*af80*/  FSEL R190, R129, -INF , !P5 ;  /* 0xff80000081be7808 */ /* 0x000fe40006800000 */
[----:B------:R-:W-:-:S02]  /*af90*/  ISETP.GT.AND P6, PT, R235, R176, PT ;  /* 0x000000b0eb00720c */ /* 0x000fc40003fc4270 */
[----:B------:R-:W-:Y:S02]  /*afa0*/  ISETP.GT.AND P5, PT, R235, R178, PT ;  /* 0x000000b2eb00720c */ /* 0x000fe40003fa4270 */
[----:B------:R-:W-:Y:S02]  /*afb0*/  FSEL R29, R29, -INF , !P0 ;  /* 0xff8000001d1d7808 */ /* 0x000fe40004000000 */
[----:B------:R-:W-:Y:S02]  /*afc0*/  FSEL R166, R5, -INF , !P1 ;  /* 0xff80000005a67808 */ /* 0x000fe40004800000 */
[----:B------:R-:W-:Y:S02]  /*afd0*/  ISETP.GE.AND P0, PT, R196, R233, PT ;  /* 0x000000e9c400720c */ /* 0x000fe40003f06270 */
[----:B------:R-:W-:Y:S02]  /*afe0*/  ISETP.GT.AND P1, PT, R41, R176, PT ;  /* 0x000000b02900720c */ /* 0x000fe40003f24270 */
[----:B------:R-:W-:-:S02]  /*aff0*/  FSEL R17, R63, -INF , !P2 ;  /* 0xff8000003f117808 */ /* 0x000fc40005000000 */
[----:B------:R-:W-:Y:S02]  /*b000*/  FSEL R120, R120, -INF , !P6 ;  /* 0xff80000078787808 */ /* 0x000fe40007000000 */
[----:B------:R-:W-:Y:S02]  /*b010*/  FSEL R5, R67, -INF , !P3 ;  /* 0xff80000043057808 */ /* 0x000fe40005800000 */
[C---:B------:R-:W-:Y:S02]  /*b020*/  ISETP.GE.AND P2, PT, R196.reuse, R234, PT ;  /* 0x000000eac400720c */ /* 0x040fe40003f46270 */
[----:B------:R-:W-:Y:S02]  /*b030*/  ISETP.GE.AND P6, PT, R196, R232, PT ;  /* 0x000000e8c400720c */ /* 0x000fe40003fc6270 */
[----:B------:R-:W-:Y:S02]  /*b040*/  FSEL R121, R121, -INF , !P5 ;  /* 0xff80000079797808 */ /* 0x000fe40006800000 */
[----:B------:R-:W-:-:S02]  /*b050*/  ISETP.GE.AND P3, PT, R194, R233, PT ;  /* 0x000000e9c200720c */ /* 0x000fc40003f66270 */
[----:B------:R-:W-:Y:S02]  /*b060*/  FSEL R122, R119, -INF , !P4 ;  /* 0xff800000777a7808 */ /* 0x000fe40006000000 */
[----:B------:R-:W-:Y:S02]  /*b070*/  ISETP.GE.AND P5, PT, R194, R234, PT ;  /* 0x000000eac200720c */ /* 0x000fe40003fa6270 */
[----:B------:R-:W-:Y:S02]  /*b080*/  FSEL R58, R58, -INF , !P1 ;  /* 0xff8000003a3a7808 */ /* 0x000fe40004800000 */
[----:B------:R-:W-:Y:S02]  /*b090*/  FSEL R119, R183, -INF , !P0 ;  /* 0xff800000b7777808 */ /* 0x000fe40004000000 */
[----:B------:R-:W-:Y:S02]  /*b0a0*/  ISETP.GE.AND P1, PT, R196, R229, PT ;  /* 0x000000e5c400720c */ /* 0x000fe40003f26270 */
[----:B------:R-:W-:-:S02]  /*b0b0*/  ISETP.GE.AND P4, PT, R194, R232, PT ;  /* 0x000000e8c200720c */ /* 0x000fc40003f86270 */
[----:B------:R-:W-:Y:S02]  /*b0c0*/  ISETP.GE.AND P0, PT, R194, R229, PT ;  /* 0x000000e5c200720c */ /* 0x000fe40003f06270 */
[----:B------:R-:W-:Y:S02]  /*b0d0*/  FSEL R165, R124, -INF , !P2 ;  /* 0xff8000007ca57808 */ /* 0x000fe40005000000 */
[----:B------:R-:W-:Y:S02]  /*b0e0*/  FSEL R194, R118, -INF , !P6 ;  /* 0xff80000076c27808 */ /* 0x000fe40007000000 */
[----:B------:R-:W-:Y:S02]  /*b0f0*/  FSEL R63, R175, -INF , !P3 ;  /* 0xff800000af3f7808 */ /* 0x000fe40005800000 */
[----:B------:R-:W-:Y:S02]  /*b100*/  ISETP.GT.AND P2, PT, R41, R178, PT ;  /* 0x000000b22900720c */ /* 0x000fe40003f44270 */
[----:B------:R-:W-:-:S02]  /*b110*/  FSEL R106, R106, -INF , !P5 ;  /* 0xff8000006a6a7808 */ /* 0x000fc40006800000 */
[-C--:B------:R-:W-:Y:S02]  /*b120*/  ISETP.GT.AND P6, PT, R235, R173.reuse, PT ;  /* 0x000000adeb00720c */ /* 0x080fe40003fc4270 */
[----:B------:R-:W-:Y:S02]  /*b130*/  ISETP.GT.AND P3, PT, R41, R173, PT ;  /* 0x000000ad2900720c */ /* 0x000fe40003f64270 */
[----:B------:R-:W-:Y:S02]  /*b140*/  ISETP.GT.AND P5, PT, R235, R179, PT ;  /* 0x000000b3eb00720c */ /* 0x000fe40003fa4270 */
[----:B------:R-:W-:Y:S02]  /*b150*/  FSEL R107, R62, -INF , !P1 ;  /* 0xff8000003e6b7808 */ /* 0x000fe40004800000 */
        /* <DEDUP_REMOVED lines=8> */
[C---:B------:R-:W-:Y:S02]  /*b1e0*/  ISETP.GE.AND P5, PT, R178.reuse, R234, PT ;  /* 0x000000eab200720c */ /* 0x040fe40003fa6270 */
[----:B------:R-:W-:Y:S02]  /*b1f0*/  FSEL R176, R17, -INF , !P0 ;  /* 0xff80000011b07808 */ /* 0x000fe40004000000 */
[----:B------:R-:W-:Y:S02]  /*b200*/  FSEL R196, R111, -INF , !P4 ;  /* 0xff8000006fc47808 */ /* 0x000fe40006000000 */
[C---:B------:R-:W-:Y:S02]  /*b210*/  ISETP.GE.AND P0, PT, R178.reuse, R233, PT ;  /* 0x000000e9b200720c */ /* 0x040fe40003f06270 */
[----:B------:R-:W-:Y:S02]  /*b220*/  FSEL R251, R251, -INF , !P1 ;  /* 0xff800000fbfb7808 */ /* 0x000fe40004800000 */
[----:B------:R-:W-:-:S02]  /*b230*/  ISETP.GE.AND P4, PT, R178, R232, PT ;  /* 0x000000e8b200720c */ /* 0x000fc40003f86270 */
[----:B------:R-:W-:Y:S02]  /*b240*/  ISETP.GE.AND P1, PT, R178, R229, PT ;  /* 0x000000e5b200720c */ /* 0x000fe40003f26270 */
[----:B------:R-:W-:Y:S02]  /*b250*/  FSEL R178, R110, -INF , !P6 ;  /* 0xff8000006eb27808 */ /* 0x000fe40007000000 */
[----:B------:R-:W-:Y:S02]  /*b260*/  FSEL R110, R121, -INF , !P5 ;  /* 0xff800000796e7808 */ /* 0x000fe40006800000 */
[----:B------:R-:W-:Y:S02]  /*b270*/  FSEL R118, R120, -INF , !P2 ;  /* 0xff80000078767808 */ /* 0x000fe40005000000 */
[----:B------:R-:W-:Y:S02]  /*b280*/  FSEL R175, R16, -INF , !P0 ;  /* 0xff80000010af7808 */ /* 0x000fe40004000000 */
[----:B------:R-:W-:-:S02]  /*b290*/  ISETP.GT.AND P5, PT, R235, R169, PT ;  /* 0x000000a9eb00720c */ /* 0x000fc40003fa4270 */
[----:B------:R-:W-:Y:S02]  /*b2a0*/  ISETP.GT.AND P2, PT, R41, R179, PT ;  /* 0x000000b32900720c */ /* 0x000fe40003f44270 */
[-C--:B------:R-:W-:Y:S02]  /*b2b0*/  ISETP.GT.AND P6, PT, R235, R177.reuse, PT ;  /* 0x000000b1eb00720c */ /* 0x080fe40003fc4270 */
[----:B------:R-:W-:Y:S02]  /*b2c0*/  ISETP.GT.AND P0, PT, R41, R177, PT ;  /* 0x000000b12900720c */ /* 0x000fe40003f04270 */
[----:B------:R-:W-:Y:S02]  /*b2d0*/  FSEL R17, R58, -INF , !P3 ;  /* 0xff8000003a117808 */ /* 0x000fe40005800000 */
[----:B------:R-:W-:Y:S02]  /*b2e0*/  ISETP.GE.AND P3, PT, R173, R233, PT ;  /* 0x000000e9ad00720c */ /* 0x000fe40003f66270 */
[----:B------:R-:W-:-:S02]  /*b2f0*/  FSEL R113, R113, -INF , !P5 ;  /* 0xff80000071717808 */ /* 0x000fc40006800000 */
[----:B------:R-:W-:Y:S02]  /*b300*/  FSEL R55, R55, -INF , !P2 ;  /* 0xff80000037377808 */ /* 0x000fe40005000000 */
[----:B------:R-:W-:Y:S02]  /*b310*/  FSEL R183, R112, -INF , !P6 ;  /* 0xff80000070b77808 */ /* 0x000fe40007000000 */
[----:B------:R-:W-:Y:S02]  /*b320*/  FSEL R50, R50, -INF , !P0 ;  /* 0xff80000032327808 */ /* 0x000fe40004000000 */
[-C--:B------:R-:W-:Y:S02]  /*b330*/  ISETP.GE.AND P5, PT, R179, R234.reuse, PT ;  /* 0x000000eab300720c */ /* 0x080fe40003fa6270 */
[C---:B------:R-:W-:Y:S02]  /*b340*/  ISETP.GE.AND P2, PT, R173.reuse, R234, PT ;  /* 0x000000eaad00720c */ /* 0x040fe40003f46270 */
[----:B------:R-:W-:-:S02]  /*b350*/  ISETP.GE.AND P6, PT, R173, R232, PT ;  /* 0x000000e8ad00720c */ /* 0x000fc40003fc6270 */
[----:B------:R-:W-:Y:S02]  /*b360*/  ISETP.GE.AND P0, PT, R173, R229, PT ;  /* 0x000000e5ad00720c */ /* 0x000fe40003f06270 */
[----:B------:R-:W-:Y:S02]  /*b370*/  FSEL R112, R61, -INF , !P4 ;  /* 0xff8000003d707808 */ /* 0x000fe40006000000 */
[----:B------:R-:W-:Y:S02]  /*b380*/  FSEL R16, R59, -INF , !P1 ;  /* 0xff8000003b107808 */ /* 0x000fe40004800000 */
[----:B------:R-:W-:Y:S02]  /*b390*/  FSEL R173, R181, -INF , !P3 ;  /* 0xff800000b5ad7808 */ /* 0x000fe40005800000 */
[C---:B------:R-:W-:Y:S02]  /*b3a0*/  ISETP.GE.AND P1, PT, R179.reuse, R233, PT ;  /* 0x000000e9b300720c */ /* 0x040fe40003f26270 */
        /* <DEDUP_REMOVED lines=14> */
[C---:B------:R-:W-:Y:S02]  /*b490*/  ISETP.GE.AND P2, PT, R177.reuse, R234, PT ;  /* 0x000000eab100720c */ /* 0x040fe40003f46270 */
[----:B------:R-:W-:Y:S02]  /*b4a0*/  ISETP.GE.AND P6, PT, R177, R232, PT ;  /* 0x000000e8b100720c */ /* 0x000fe40003fc6270 */
[----:B------:R-:W-:Y:S02]  /*b4b0*/  FSEL R249, R55, -INF , !P3 ;  /* 0xff80000037f97808 */ /* 0x000fe40005800000 */
[----:B------:R-:W-:Y:S02]  /*b4c0*/  FSEL R61, R54, -INF , !P0 ;  /* 0xff800000363d7808 */ /* 0x000fe40004000000 */
[----:B------:R-:W-:-:S02]  /*b4d0*/  ISETP.GE.AND P3, PT, R169, R233, PT ;  /* 0x000000e9a900720c */ /* 0x000fc40003f66270 */
[----:B------:R-:W-:Y:S02]  /*b4e0*/  FSEL R243, R113, -INF , !P5 ;  /* 0xff80000071f37808 */ /* 0x000fe40006800000 */
[----:B------:R-:W-:Y:S02]  /*b4f0*/  ISETP.GE.AND P0, PT, R177, R233, PT ;  /* 0x000000e9b100720c */ /* 0x000fe40003f06270 */
[----:B------:R-:W-:Y:S02]  /*b500*/  FSEL R46, R46, -INF , !P1 ;  /* 0xff8000002e2e7808 */ /* 0x000fe40004800000 */
[----:B------:R-:W-:Y:S02]  /*b510*/  ISETP.GT.AND P5, PT, R235, R248, PT ;  /* 0x000000f8eb00720c */ /* 0x000fe40003fa4270 */
[----:B------:R-:W-:Y:S02]  /*b520*/  ISETP.GE.AND P1, PT, R177, R229, PT ;  /* 0x000000e5b100720c */ /* 0x000fe40003f26270 */
[----:B------:R-:W-:-:S02]  /*b530*/  FSEL R183, R183, -INF , !P2 ;  /* 0xff800000b7b77808 */ /* 0x000fc40005000000 */
[----:B------:R-:W-:Y:S02]  /*b540*/  FSEL R58, R187, -INF , !P6 ;  /* 0xff800000bb3a7808 */ /* 0x000fe40007000000 */
[----:B------:R-:W-:Y:S02]  /*b550*/  ISETP.GT.AND P2, PT, R41, R170, PT ;  /* 0x000000aa2900720c */ /* 0x000fe40003f44270 */
[-C--:B------:R-:W-:Y:S02]  /*b560*/  ISETP.GT.AND P6, PT, R235, R171.reuse, PT ;  /* 0x000000abeb00720c */ /* 0x080fe40003fc4270 */
[----:B------:R-:W-:Y:S02]  /*b570*/  FSEL R109, R130, -INF , !P3 ;  /* 0xff800000826d7808 */ /* 0x000fe40005800000 */
[----:B------:R-:W-:Y:S02]  /*b580*/  FSEL R241, R241, -INF , !P0 ;  /* 0xff800000f1f17808 */ /* 0x000fe40004000000 */
[----:B------:R-:W-:-:S02]  /*b590*/  ISETP.GT.AND P3, PT, R41, R171, PT ;  /* 0x000000ab2900720c */ /* 0x000fc40003f64270 */
[----:B------:R-:W-:Y:S02]  /*b5a0*/  FSEL R105, R105, -INF , !P5 ;  /* 0xff80000069697808 */ /* 0x000fe40006800000 */
[----:B------:R-:W-:Y:S02]  /*b5b0*/  FSEL R60, R60, -INF , !P4 ;  /* 0xff8000003c3c7808 */ /* 0x000fe40006000000 */
[C---:B------:R-:W-:Y:S02]  /*b5c0*/  ISETP.GE.AND P0, PT, R169.reuse, R229, PT ;  /* 0x000000e5a900720c */ /* 0x040fe40003f06270 */
[----:B------:R-:W-:Y:S02]  /*b5d0*/  FSEL R59, R50, -INF , !P1 ;  /* 0xff800000323b7808 */ /* 0x000fe40004800000 */
[----:B------:R-:W-:Y:S02]  /*b5e0*/  ISETP.GE.AND P5, PT, R170, R234, PT ;  /* 0x000000eaaa00720c */ /* 0x000fe40003fa6270 */
[----:B------:R-:W-:-:S02]  /*b5f0*/  ISETP.GE.AND P4, PT, R169, R232, PT ;  /* 0x000000e8a900720c */ /* 0x000fc40003f86270 */
[----:B------:R-:W-:Y:S02]  /*b600*/  ISETP.GE.AND P1, PT, R180, R233, PT ;  /* 0x000000e9b400720c */ /* 0x000fe40003f26270 */
[----:B------:R-:W-:Y:S02]  /*b610*/  FSEL R47, R47, -INF , !P2 ;  /* 0xff8000002f2f7808 */ /* 0x000fe40005000000 */
[----:B------:R-:W-:Y:S02]  /*b620*/  FSEL R104, R104, -INF , !P6 ;  /* 0xff80000068687808 */ /* 0x000fe40007000000 */
[C---:B------:R-:W-:Y:S02]  /*b630*/  ISETP.GE.AND P2, PT, R180.reuse, R234, PT ;  /* 0x000000eab400720c */ /* 0x040fe40003f46270 */
[----:B------:R-:W-:Y:S02]  /*b640*/  ISETP.GE.AND P6, PT, R180, R232, PT ;  /* 0x000000e8b400720c */ /* 0x000fe40003fc6270 */
[----:B------:R-:W-:-:S02]  /*b650*/  FSEL R42, R42, -INF , !P3 ;  /* 0xff8000002a2a7808 */ /* 0x000fc40005800000 */
[----:B------:R-:W-:Y:S02]  /*b660*/  ISETP.GE.AND P3, PT, R180, R229, PT ;  /* 0x000000e5b400720c */ /* 0x000fe40003f66270 */
[----:B------:R-:W-:Y:S02]  /*b670*/  FSEL R245, R51, -INF , !P0 ;  /* 0xff80000033f57808 */ /* 0x000fe40004000000 */
[----:B------:R-:W-:Y:S02]  /*b680*/  FSEL R197, R197, -INF , !P5 ;  /* 0xff800000c5c57808 */ /* 0x000fe40006800000 */
[----:B------:R-:W-:Y:S02]  /*b690*/  FSEL R54, R95, -INF , !P4 ;  /* 0xff8000005f367808 */ /* 0x000fe40006000000 */
[----:B------:R-:W-:Y:S02]  /*b6a0*/  ISETP.GE.AND P0, PT, R170, R233, PT ;  /* 0x000000e9aa00720c */ /* 0x000fe40003f06270 */
[----:B------:R-:W-:-:S02]  /*b6b0*/  FSEL R180, R126, -INF , !P1 ;  /* 0xff8000007eb47808 */ /* 0x000fc40004800000 */
[----:B------:R-:W-:Y:S02]  /*b6c0*/  ISETP.GT.AND P5, PT, R235, R244, PT ;  /* 0x000000f4eb00720c */ /* 0x000fe40003fa4270 */
[C---:B------:R-:W-:Y:S02]  /*b6d0*/  ISETP.GE.AND P4, PT, R170.reuse, R232, PT ;  /* 0x000000e8aa00720c */ /* 0x040fe40003f86270 */
[----:B------:R-:W-:Y:S02]  /*b6e0*/  ISETP.GE.AND P1, PT, R170, R229, PT ;  /* 0x000000e5aa00720c */ /* 0x000fe40003f26270 */
[----:B------:R-:W-:Y:S02]  /*b6f0*/  FSEL R177, R108, -INF , !P2 ;  /* 0xff8000006cb17808 */ /* 0x000fe40005000000 */
[----:B------:R-:W-:Y:S02]  /*b700*/  FSEL R170, R94, -INF , !P6 ;  /* 0xff8000005eaa7808 */ /* 0x000fe40007000000 */
[----:B------:R-:W-:-:S02]  /*b710*/  ISETP.GT.AND P2, PT, R41, R248, PT ;  /* 0x000000f82900720c */ /* 0x000fc40003f44270 */
[-C--:B------:R-:W-:Y:S02]  /*b720*/  ISETP.GT.AND P6, PT, R235, R172.reuse, PT ;  /* 0x000000aceb00720c */ /* 0x080fe40003fc4270 */
[----:B------:R-:W-:Y:S02]  /*b730*/  FSEL R185, R185, -INF , !P0 ;  /* 0xff800000b9b97808 */ /* 0x000fe40004000000 */
[----:B------:R-:W-:Y:S02]  /*b740*/  FSEL R95, R101, -INF , !P5 ;  /* 0xff800000655f7808 */ /* 0x000fe40006800000 */
[----:B------:R-:W-:Y:S02]  /*b750*/  ISETP.GT.AND P0, PT, R41, R172, PT ;  /* 0x000000ac2900720c */ /* 0x000fe40003f04270 */
[----:B------:R-:W-:Y:S02]  /*b760*/  ISETP.GE.AND P5, PT, R248, R234, PT ;  /* 0x000000eaf800720c */ /* 0x000fe40003fa6270 */
[----:B------:R-:W-:-:S02]  /*b770*/  FSEL R43, R43, -INF , !P2 ;  /* 0xff8000002b2b7808 */ /* 0x000fc40005000000 */
[----:B------:R-:W-:Y:S02]  /*b780*/  FSEL R90, R100, -INF , !P6 ;  /* 0xff800000645a7808 */ /* 0x000fe40007000000 */
[----:B------:R-:W-:Y:S02]  /*b790*/  FSEL R237, R47, -INF , !P1 ;  /* 0xff8000002fed7808 */ /* 0x000fe40004800000 */
[C---:B------:R-:W-:Y:S02]  /*b7a0*/  ISETP.GE.AND P2, PT, R171.reuse, R234, PT ;  /* 0x000000eaab00720c */ /* 0x040fe40003f46270 */
[----:B------:R-:W-:Y:S02]  /*b7b0*/  ISETP.GE.AND P6, PT, R171, R232, PT ;  /* 0x000000e8ab00720c */ /* 0x000fe40003fc6270 */
[----:B------:R-:W-:Y:S02]  /*b7c0*/  ISETP.GE.AND P1, PT, R248, R233, PT ;  /* 0x000000e9f800720c */ /* 0x000fe40003f26270 */
[----:B------:R-:W-:-:S02]  /*b7d0*/  FSEL R34, R34, -INF , !P0 ;  /* 0xff80000022227808 */ /* 0x000fc40004000000 */
[----:B------:R-:W-:Y:S01]  /*b7e0*/  FSEL R201, R105, -INF , !P5 ;  /* 0xff80000069c97808 */ /* 0x000fe20006800000 */
[----:B------:R-:W-:Y:S01]  /*b7f0*/  VIADD R105, R37, 0xfffffffe ;  /* 0xfffffffe25697836 */ /* 0x000fe20000000000 */
[----:B------:R-:W-:Y:S02]  /*b800*/  ISETP.GE.AND P0, PT, R171, R229, PT ;  /* 0x000000e5ab00720c */ /* 0x000fe40003f06270 */
[----:B------:R-:W-:Y:S02]  /*b810*/  ISETP.GT.AND P5, PT, R235, R238, PT ;  /* 0x000000eeeb00720c */ /* 0x000fe40003fa4270 */
[----:B------:R-:W-:Y:S02]  /*b820*/  FSEL R169, R46, -INF , !P3 ;  /* 0xff8000002ea97808 */ /* 0x000fe40005800000 */
[----:B------:R-:W-:Y:S02]  /*b830*/  FSEL R203, R104, -INF , !P2 ;  /* 0xff80000068cb7808 */ /* 0x000fe40005000000 */
[----:B------:R-:W-:-:S02]  /*b840*/  FSEL R126, R86, -INF , !P6 ;  /* 0xff800000567e7808 */ /* 0x000fc40007000000 */
[----:B------:R-:W-:Y:S02]  /*b850*/  FSEL R187, R115, -INF , !P1 ;  /* 0xff80000073bb7808 */ /* 0x000fe40004800000 */
[----:B------:R-:W-:Y:S02]  /*b860*/  ISETP.GE.AND P3, PT, R171, R233, PT ;  /* 0x000000e9ab00720c */ /* 0x000fe40003f66270 */
[----:B------:R-:W-:Y:S02]  /*b870*/  ISETP.GT.AND P2, PT, R41, R244, PT ;  /* 0x000000f42900720c */ /* 0x000fe40003f44270 */
[-C--:B------:R-:W-:Y:S02]  /*b880*/  ISETP.GT.AND P6, PT, R235, R242.reuse, PT ;  /* 0x000000f2eb00720c */ /* 0x080fe40003fc4270 */
[----:B------:R-:W-:Y:S02]  /*b890*/  ISETP.GT.AND P1, PT, R41, R242, PT ;  /* 0x000000f22900720c */ /* 0x000fe40003f24270 */
[----:B------:R-:W-:-:S02]  /*b8a0*/  FSEL R128, R87, -INF , !P4 ;  /* 0xff80000057807808 */ /* 0x000fc40006000000 */
[----:B------:R-:W-:Y:S02]  /*b8b0*/  FSEL R171, R42, -INF , !P0 ;  /* 0xff8000002aab7808 */ /* 0x000fe40004000000 */
[----:B------:R-:W-:Y:S02]  /*b8c0*/  FSEL R94, R97, -INF , !P5 ;  /* 0xff800000615e7808 */ /* 0x000fe40006800000 */
[----:B------:R-:W-:Y:S02]  /*b8d0*/  ISETP.GE.AND P4, PT, R248, R232, PT ;  /* 0x000000e8f800720c */ /* 0x000fe40003f86270 */
[----:B------:R-:W-:Y:S02]  /*b8e0*/  ISETP.GE.AND P0, PT, R172, R233, PT ;  /* 0x000000e9ac00720c */ /* 0x000fe40003f06270 */
        /* <DEDUP_REMOVED lines=15> */
[----:B------:R-:W-:Y:S02]  /*b9e0*/  FSEL R123, R34, -INF , !P1 ;  /* 0xff800000227b7808 */ /* 0x000fe40004800000 */
[----:B------:R-:W-:Y:S02]  /*b9f0*/  FSEL R239, R43, -INF , !P3 ;  /* 0xff8000002bef7808 */ /* 0x000fe40005800000 */
[----:B------:R-:W-:Y:S02]  /*ba00*/  FSEL R91, R167, -INF , !P4 ;  /* 0xff800000a75b7808 */ /* 0x000fe40006000000 */
[----:B------:R-:W-:Y:S02]  /*ba10*/  FSEL R34, R93, -INF , !P5 ;  /* 0xff8000005d227808 */ /* 0x000fe40006800000 */
[----:B------:R-:W-:-:S02]  /*ba20*/  FSEL R121, R35, -INF , !P0 ;  /* 0xff80000023797808 */ /* 0x000fc40004000000 */
[----:B------:R-:W-:Y:S02]  /*ba30*/  ISETP.GE.AND P3, PT, R244, R232, PT ;  /* 0x000000e8f400720c */ /* 0x000fe40003f66270 */
[----:B------:R-:W-:Y:S02]  /*ba40*/  FSEL R124, R57, -INF , !P6 ;  /* 0xff800000397c7808 */ /* 0x000fe40007000000 */
[----:B------:R-:W-:Y:S02]  /*ba50*/  ISETP.GT.AND P4, PT, R41, R168, PT ;  /* 0x000000a82900720c */ /* 0x000fe40003f84270 */
[C---:B------:R-:W-:Y:S02]  /*ba60*/  ISETP.GE.AND P5, PT, R238.reuse, R234, PT ;  /* 0x000000eaee00720c */ /* 0x040fe40003fa6270 */
[----:B------:R-:W-:Y:S02]  /*ba70*/  ISETP.GE.AND P0, PT, R238, R233, PT ;  /* 0x000000e9ee00720c */ /* 0x000fe40003f06270 */
[----:B------:R-:W-:-:S02]  /*ba80*/  ISETP.GT.AND P6, PT, R235, R168, PT ;  /* 0x000000a8eb00720c */ /* 0x000fc40003fc4270 */
[----:B------:R-:W-:Y:S02]  /*ba90*/  ISETP.GE.AND P1, PT, R242, R233, PT ;  /* 0x000000e9f200720c */ /* 0x000fe40003f26270 */
[----:B------:R-:W-:Y:S02]  /*baa0*/  FSEL R26, R26, -INF , !P4 ;  /* 0xff8000001a1a7808 */ /* 0x000fe40006000000 */
[----:B------:R-:W-:Y:S02]  /*bab0*/  FSEL R130, R53, -INF , !P3 ;  /* 0xff80000035827808 */ /* 0x000fe40005800000 */
[----:B------:R-:W-:Y:S02]  /*bac0*/  FSEL R94, R94, -INF , !P5 ;  /* 0xff8000005e5e7808 */ /* 0x000fe40006800000 */
[----:B------:R-:W-:Y:S02]  /*bad0*/  FSEL R97, R99, -INF , !P0 ;  /* 0xff80000063617808 */ /* 0x000fe40004000000 */
[----:B------:R-:W-:-:S02]  /*bae0*/  FSEL R51, R92, -INF , !P6 ;  /* 0xff8000005c337808 */ /* 0x000fc40007000000 */
[----:B------:R-:W-:Y:S02]  /*baf0*/  ISETP.GE.AND P4, PT, R242, R229, PT ;  /* 0x000000e5f200720c */ /* 0x000fe40003f86270 */
[----:B------:R-:W-:Y:S02]  /*bb00*/  ISETP.GT.AND P3, PT, R41, R236, PT ;  /* 0x000000ec2900720c */ /* 0x000fe40003f64270 */
[-C--:B------:R-:W-:Y:S02]  /*bb10*/  ISETP.GT.AND P5, PT, R235, R206.reuse, PT ;  /* 0x000000ceeb00720c */ /* 0x080fe40003fa4270 */
        /* <DEDUP_REMOVED lines=9> */
[CC--:B------:R-:W-:Y:S02]  /*bbb0*/  ISETP.GE.AND P5, PT, R168.reuse, R232.reuse, PT ;  /* 0x000000e8a800720c */ /* 0x0c0fe40003fa6270 */
[----:B------:R-:W-:Y:S02]  /*bbc0*/  ISETP.GE.AND P0, PT, R168, R229, PT ;  /* 0x000000e5a800720c */ /* 0x000fe40003f06270 */
[----:B------:R-:W-:Y:S02]  /*bbd0*/  ISETP.GE.AND P6, PT, R242, R232, PT ;  /* 0x000000e8f200720c */ /* 0x000fe40003fc6270 */
[----:B------:R-:W-:Y:S02]  /*bbe0*/  FSEL R168, R48, -INF , !P1 ;  /* 0xff80000030a87808 */ /* 0x000fe40004800000 */
[----:B------:R-:W-:Y:S02]  /*bbf0*/  ISETP.GE.AND P1, PT, R236, R234, PT ;  /* 0x000000eaec00720c */ /* 0x000fe40003f26270 */
[----:B------:R-:W-:-:S02]  /*bc00*/  FSEL R164, R52, -INF , !P6 ;  /* 0xff80000034a47808 */ /* 0x000fc40007000000 */
[----:B------:R-:W-:Y:S02]  /*bc10*/  FSEL R90, R90, -INF , !P2 ;  /* 0xff8000005a5a7808 */ /* 0x000fe40005000000 */
[----:B------:R-:W-:Y:S02]  /*bc20*/  FSEL R52, R34, -INF , !P1 ;  /* 0xff80000022347808 */ /* 0x000fe40004800000 */
[C---:B------:R-:W-:Y:S02]  /*bc30*/  ISETP.GT.AND P2, PT, R41.reuse, R238, PT ;  /* 0x000000ee2900720c */ /* 0x040fe40003f44270 */
[----:B------:R-:W-:Y:S02]  /*bc40*/  ISETP.GT.AND P1, PT, R41, R202, PT ;  /* 0x000000ca2900720c */ /* 0x000fe40003f24270 */
[----:B------:R-:W-:Y:S02]  /*bc50*/  FSEL R31, R31, -INF , !P2 ;  /* 0xff8000001f1f7808 */ /* 0x000fe40005000000 */
[----:B------:R-:W-:-:S02]  /*bc60*/  FSEL R18, R18, -INF , !P1 ;  /* 0xff80000012127808 */ /* 0x000fc40004800000 */
[----:B------:R-:W-:Y:S02]  /*bc70*/  ISETP.GE.AND P2, PT, R242, R234, PT ;  /* 0x000000eaf200720c */ /* 0x000fe40003f46270 */
[----:B------:R-:W-:Y:S02]  /*bc80*/  ISETP.GE.AND P1, PT, R206, R229, PT ;  /* 0x000000e5ce00720c */ /* 0x000fe40003f26270 */
[----:B------:R-:W-:Y:S02]  /*bc90*/  FSEL R93, R96, -INF , !P2 ;  /* 0xff800000605d7808 */ /* 0x000fe40005000000 */
[----:B------:R-:W-:Y:S02]  /*bca0*/  FSEL R51, R51, -INF , !P3 ;  /* 0xff80000033337808 */ /* 0x000fe40005800000 */
[----:B------:R-:W-:Y:S02]  /*bcb0*/  FSEL R55, R32, -INF , !P5 ;  /* 0xff80000020377808 */ /* 0x000fe40006800000 */
[----:B------:R-:W-:-:S02]  /*bcc0*/  FSEL R53, R22, -INF , !P1 ;  /* 0xff80000016357808 */ /* 0x000fc40004800000 */
[----:B------:R-:W-:Y:S02]  /*bcd0*/  ISETP.GE.AND P2, PT, R238, R229, PT ;  /* 0x000000e5ee00720c */ /* 0x000fe40003f46270 */
[C---:B------:R-:W-:Y:S02]  /*bce0*/  ISETP.GT.AND P3, PT, R41.reuse, R204, PT ;  /* 0x000000cc2900720c */ /* 0x040fe40003f64270 */
[----:B------:R-:W-:Y:S02]  /*bcf0*/  FSEL R32, R26, -INF , !P0 ;  /* 0xff8000001a207808 */ /* 0x000fe40004000000 */
[----:B------:R-:W-:Y:S02]  /*bd00*/  ISETP.GT.AND P1, PT, R41, R186, PT ;  /* 0x000000ba2900720c */ /* 0x000fe40003f24270 */
[----:B------:R-:W-:Y:S02]  /*bd10*/  ISETP.GE.AND P0, PT, R206, R233, PT ;  /* 0x000000e9ce00720c */ /* 0x000fe40003f06270 */
[----:B------:R-:W-:-:S02]  /*bd20*/  ISETP.GT.AND P6, PT, R235, R204, PT ;  /* 0x000000cceb00720c */ /* 0x000fc40003fc4270 */
[----:B------:R-:W-:Y:S02]  /*bd30*/  FSEL R167, R31, -INF , !P2 ;  /* 0xff8000001fa77808 */ /* 0x000fe40005000000 */
[----:B------:R-:W-:Y:S02]  /*bd40*/  FSEL R23, R23, -INF , !P3 ;  /* 0xff80000017177808 */ /* 0x000fe40005800000 */
[----:B------:R-:W-:Y:S02]  /*bd50*/  FSEL R11, R11, -INF , !P1 ;  /* 0xff8000000b0b7808 */ /* 0x000fe40004800000 */
[----:B------:R-:W-:Y:S02]  /*bd60*/  ISETP.GE.AND P2, PT, R236, R233, PT ;  /* 0x000000e9ec00720c */ /* 0x000fe40003f46270 */
[----:B------:R-:W-:Y:S02]  /*bd70*/  ISETP.GE.AND P3, PT, R206, R234, PT ;  /* 0x000000eace00720c */ /* 0x000fe40003f66270 */
[----:B------:R-:W-:-:S02]  /*bd80*/  FSEL R62, R70, -INF , !P0 ;  /* 0xff800000463e7808 */ /* 0x000fc40004000000 */
[----:B------:R-:W-:Y:S02]  /*bd90*/  ISETP.GT.AND P1, PT, R105, R226, PT ;  /* 0x000000e26900720c */ /* 0x000fe40003f24270 */
[----:B------:R-:W-:Y:S02]  /*bda0*/  ISETP.GT.AND P0, PT, R41, R192, PT ;  /* 0x000000c02900720c */ /* 0x000fe40003f04270 */
[----:B------:R-:W-:Y:S02]  /*bdb0*/  FSEL R87, R89, -INF , !P6 ;  /* 0xff80000059577808 */ /* 0x000fe40007000000 */
[----:B------:R-:W-:Y:S02]  /*bdc0*/  FSEL R50, R240, -INF , !P4 ;  /* 0xff800000f0327808 */ /* 0x000fe40006000000 */
[----:B------:R-:W-:Y:S02]  /*bdd0*/  ISETP.GE.AND P6, PT, R236, R232, PT ;  /* 0x000000e8ec00720c */ /* 0x000fe40003fc6270 */
[----:B------:R-:W-:-:S02]  /*bde0*/  FSEL R57, R199, -INF , !P2 ;  /* 0xff800000c7397808 */ /* 0x000fc40005000000 */
[----:B------:R-:W-:Y:S02]  /*bdf0*/  FSEL R64, R64, -INF , !P3 ;  /* 0xff80000040407808 */ /* 0x000fe40005800000 */
[----:B------:R-:W-:Y:S02]  /*be00*/  ISETP.GE.AND P4, PT, R236, R229, PT ;  /* 0x000000e5ec00720c */ /* 0x000fe40003f86270 */
[C---:B------:R-:W-:Y:S02]  /*be10*/  ISETP.GT.AND P5, PT, R41.reuse, R200, PT ;  /* 0x000000c82900720c */ /* 0x040fe40003fa4270 */
[----:B------:R-:W-:Y:S02]  /*be20*/  ISETP.GE.AND P2, PT, R206, R232, PT ;  /* 0x000000e8ce00720c */ /* 0x000fe40003f46270 */
[----:B------:R-:W-:Y:S02]  /*be30*/  ISETP.GT.AND P3, PT, R41, R198, PT ;  /* 0x000000c62900720c */ /* 0x000fe40003f64270 */
[----:B------:R-:W-:-:S02]  /*be40*/  FSEL R15, R15, -INF , !P0 ;  /* 0xff8000000f0f7808 */ /* 0x000fc40004000000 */
[----:B------:R-:W-:Y:S02]  /*be50*/  ISETP.GT.AND P0, PT, R41, R188, PT ;  /* 0x000000bc2900720c */ /* 0x000fe40003f04270 */
[----:B------:R-:W-:Y:S02]  /*be60*/  FSEL R34, R33, -INF , !P6 ;  /* 0xff80000021227808 */ /* 0x000fe40007000000 */
        /* <DEDUP_REMOVED lines=16> */
[----:B------:R-:W-:Y:S02]  /*bf70*/  ISETP.GT.AND P5, PT, R235, R202, PT ;  /* 0x000000caeb00720c */ /* 0x000fe40003fa4270 */
[C---:B------:R-:W-:Y:S02]  /*bf80*/  ISETP.GE.AND P6, PT, R202.reuse, R234, PT ;  /* 0x000000eaca00720c */ /* 0x040fe40003fc6270 */
[C---:B------:R-:W-:Y:S02]  /*bf90*/  ISETP.GE.AND P4, PT, R202.reuse, R233, PT ;  /* 0x000000e9ca00720c */ /* 0x040fe40003f86270 */
[C---:B------:R-:W-:Y:S02]  /*bfa0*/  ISETP.GE.AND P3, PT, R202.reuse, R232, PT ;  /* 0x000000e8ca00720c */ /* 0x040fe40003f66270 */
[----:B------:R-:W-:Y:S02]  /*bfb0*/  ISETP.GE.AND P2, PT, R202, R229, PT ;  /* 0x000000e5ca00720c */ /* 0x000fe40003f46270 */
[----:B------:R-:W-:Y:S01]  /*bfc0*/  FSEL R7, R7, -INF , !P0 ;  /* 0xff80000007077808 */ /* 0x000fe20004000000 */
[----:B------:R-:W-:Y:S10]  /*bfd0*/  @!P1 BRA `(.L_x_938) ;  /* 0x0000000000689947 */ /* 0x000ff40003800000 */
[----:B------:R-:W-:Y:S01]  /*bfe0*/  VIADD R23, R37, 0xfffffffd ;  /* 0xfffffffd25177836 */ /* 0x000fe20000000000 */
[----:B------:R-:W1:Y:S03]  /*bff0*/  LDCU.64 UR14, c[0x0][0x358] ;  /* 0x00006b00ff0e77ac */ /* 0x000e660008000a00 */
[----:B------:R-:W-:-:S04]  /*c000*/  IMAD.WIDE.U32 R30, R23, R208, RZ ;  /* 0x000000d0171e7225 */ /* 0x000fc800078e00ff */
[----:B------:R-:W-:Y:S01]  /*c010*/  IMAD R23, R23, R209, R31 ;  /* 0x000000d117177224 */ /* 0x000fe200078e021f */
[----:B------:R-:W-:-:S04]  /*c020*/  LEA R26, P0, R30, R225, 0x8 ;  /* 0x000000e11e1a7211 */ /* 0x000fc800078040ff */
[C---:B------:R-:W-:Y:S02]  /*c030*/  LEA.HI.X R27, R30.reuse, R224, R23, 0x8, P0 ;  /* 0x000000e01e1b7211 */ /* 0x040fe400000f4417 */
[----:B------:R-:W-:-:S04]  /*c040*/  LEA R22, P0, R30, R211, 0x7 ;  /* 0x000000d31e167211 */ /* 0x000fc800078038ff */
[----:B------:R-:W-:Y:S01]  /*c050*/  LEA.HI.X R23, R30, R210, R23, 0x7, P0 ;  /* 0x000000d21e177211 */ /* 0x000fe200000f3c17 */
[----:B------:R-:W-:Y:S01]  /*c060*/  @!PT LDS RZ, [RZ] ;  /* 0x00000000fffff984 */ /* 0x000fe20000000800 */
[----:B------:R-:W-:Y:S01]  /*c070*/  @!PT LDS RZ, [RZ] ;  /* 0x00000000fffff984 */ /* 0x000fe20000000800 */
[----:B------:R-:W-:Y:S01]  /*c080*/  @!PT LDS RZ, [RZ] ;  /* 0x00000000fffff984 */ /* 0x000fe20000000800 */
[----:B-1----:R1:W-:Y:S01]  /*c090*/  LDGSTS.E.BYPASS.LTC128B.128 [R228+0x2000], desc[UR14][R26.64] ;  /* 0x020000001ae47fae */ /* 0x0023e2000b981a0e */
        /* <DEDUP_REMOVED lines=14> */
.L_x_938:
[----:B------:R2:W-:Y:S04]  /*c180*/  STL.64 [R1+0x38], R220 ;  /* 0x000038dc01007387 */ /* 0x0005e80000100a00 */
[----:B------:R-:W3:Y:S04]  /*c190*/  LDL.LU R206, [R1+0x20] ;  /* 0x0000200001ce7983 */ /* 0x000ee80000300800 */
[----:B------:R-:W4:Y:S04]  /*c1a0*/  LDL.LU R204, [R1+0x28] ;  /* 0x0000280001cc7983 */ /* 0x000f280000300800 */
[----:B------:R-:W3:Y:S04]  /*c1b0*/  LDL.LU R202, [R1+0x24] ;  /* 0x0000240001ca7983 */ /* 0x000ee80000300800 */
[----:B--2---:R-:W2:Y:S04]  /*c1c0*/  LDL.64 R220, [R1] ;  /* 0x0000000001dc7983 */ /* 0x004ea80000100a00 */
[----:B------:R1:W-:Y:S04]  /*c1d0*/  STL.64 [R1+0x30], R38 ;  /* 0x0000302601007387 */ /* 0x0003e80000100a00 */
[----:B-1----:R-:W4:Y:S01]  /*c1e0*/  LDL.64 R38, [R1+0x8] ;  /* 0x0000080001267983 */ /* 0x002f220000100a00 */
[----:B------:R-:W-:Y:S01]  /*c1f0*/  FMNMX3.FTZ R23, R2, R20, R65, !PT ;  /* 0x0000001402177276 */ /* 0x000fe20007810041 */
[----:B------:R-:W-:Y:S01]  /*c200*/  UIADD3 UR20, UPT, UPT, UR19, -0x4498517b, URZ ;  /* 0xbb67ae8513147890 */ /* 0x000fe2000fffe0ff */
[----:B------:R-:W-:Y:S01]  /*c210*/  FSEL R47, R18, -INF , !P2 ;  /* 0xff800000122f7808 */ /* 0x000fe20005000000 */
[----:B------:R-:W-:Y:S01]  /*c220*/  IMAD.SHL.U32 R115, R105, 0x4, RZ ;  /* 0x0000000469737824 */ /* 0x000fe200078e00ff */
[----:B------:R-:W-:Y:S01]  /*c230*/  ISETP.GE.AND P2, PT, R200, R229, PT ;  /* 0x000000e5c800720c */ /* 0x000fe20003f46270 */
[----:B------:R-:W-:Y:S01]  /*c240*/  UIADD3 UR21, UPT, UPT, UR18, -0x61c88647, URZ ;  /* 0x9e3779b912157890 */ /* 0x000fe2000fffe0ff */
[----:B------:R-:W-:Y:S01]  /*c250*/  FMNMX3.FTZ R18, R0, R13, R21, !PT ;  /* 0x0000000d00127276 */ /* 0x000fe20007810015 */
[----:B------:R-:W-:Y:S01]  /*c260*/  UIADD3 UR4, UPT, UPT, UR18, 0x3c6ef372, URZ ;  /* 0x3c6ef37212047890 */ /* 0x000fe2000fffe0ff */
[----:B------:R-:W-:Y:S01]  /*c270*/  FMNMX3.FTZ R23, R23, R12, R122, !PT ;  /* 0x0000000c17177276 */ /* 0x000fe2000781007a */
[----:B------:R-:W-:Y:S01]  /*c280*/  UIADD3 UR16, UPT, UPT, UR19, 0x32370b8f, URZ ;  /* 0x32370b8f13107890 */ /* 0x000fe2000fffe0ff */
[----:B------:R-:W-:Y:S01]  /*c290*/  FMNMX3.FTZ R18, R18, R29, R5, !PT ;  /* 0x0000001d12127276 */ /* 0x000fe20007810005 */
[----:B------:R-:W-:Y:S01]  /*c2a0*/  UIADD3 UR7, UPT, UPT, UR19, 0x76cf5d0a, URZ ;  /* 0x76cf5d0a13077890 */ /* 0x000fe2000fffe0ff */
[----:B------:R-:W-:Y:S01]  /*c2b0*/  FSEL R46, R19, -INF , !P2 ;  /* 0xff800000132e7808 */ /* 0x000fe20005000000 */
[----:B------:R-:W-:Y:S01]  /*c2c0*/  UIADD3 UR14, UPT, UPT, UR19, -0x56f99767, URZ ;  /* 0xa9066899130e7890 */ /* 0x000fe2000fffe0ff */
[----:B------:R-:W-:Y:S01]  /*c2d0*/  FMNMX3.FTZ R19, R23, R194, R196, !PT ;  /* 0x000000c217137276 */ /* 0x000fe200078100c4 */
[----:B------:R-:W-:Y:S01]  /*c2e0*/  UIADD3 UR15, UPT, UPT, UR19, -0x126145ec, URZ ;  /* 0xed9eba14130f7890 */ /* 0x000fe2000fffe0ff */
[----:B------:R-:W-:-:S02]  /*c2f0*/  ISETP.GE.AND P0, PT, R200, R232, PT ;  /* 0x000000e8c800720c */ /* 0x000fc40003f06270 */
[----:B------:R-:W-:Y:S02]  /*c300*/  FMNMX3.FTZ R18, R18, R107, R176, !PT ;  /* 0x0000006b12127276 */ /* 0x000fe400078100b0 */
[----:B------:R-:W-:Y:S02]  /*c310*/  FMNMX3.FTZ R19, R19, R178, R112, !PT ;  /* 0x000000b213137276 */ /* 0x000fe40007810070 */
[----:B------:R-:W-:Y:S02]  /*c320*/  ISETP.GE.AND P2, PT, R198, R229, PT ;  /* 0x000000e5c600720c */ /* 0x000fe40003f46270 */
[----:B------:R-:W-:Y:S02]  /*c330*/  FSEL R75, R24, -INF , !P0 ;  /* 0xff800000184b7808 */ /* 0x000fe40004000000 */
[----:B------:R-:W-:Y:S02]  /*c340*/  FMNMX3.FTZ R18, R18, R17, R16, !PT ;  /* 0x0000001112127276 */ /* 0x000fe40007810010 */
[----:B------:R-:W-:-:S02]  /*c350*/  ISETP.GE.AND P0, PT, R198, R232, PT ;  /* 0x000000e8c600720c */ /* 0x000fc40003f06270 */
[----:B------:R-:W-:Y:S02]  /*c360*/  FMNMX3.FTZ R19, R19, R56, R60, !PT ;  /* 0x0000003813137276 */ /* 0x000fe4000781003c */
[----:B------:R-:W-:Y:S02]  /*c370*/  FSEL R45, R14, -INF , !P2 ;  /* 0xff8000000e2d7808 */ /* 0x000fe40005000000 */
[----:B------:R-:W-:Y:S02]  /*c380*/  ISETP.GE.AND P2, PT, R192, R229, PT ;  /* 0x000000e5c000720c */ /* 0x000fe40003f46270 */
[----:B------:R-:W-:Y:S02]  /*c390*/  FMNMX3.FTZ R14, R18, R61, R249, !PT ;  /* 0x0000003d120e7276 */ /* 0x000fe400078100f9 */
[----:B------:R-:W-:Y:S02]  /*c3a0*/  FSEL R74, R44, -INF , !P0 ;  /* 0xff8000002c4a7808 */ /* 0x000fe40004000000 */
[----:B------:R-:W-:-:S02]  /*c3b0*/  FMNMX3.FTZ R19, R19, R58, R54, !PT ;  /* 0x0000003a13137276 */ /* 0x000fc40007810036 */
[----:B------:R-:W-:Y:S02]  /*c3c0*/  ISETP.GE.AND P0, PT, R192, R232, PT ;  /* 0x000000e8c000720c */ /* 0x000fe40003f06270 */
[----:B------:R-:W-:Y:S02]  /*c3d0*/  FMNMX3.FTZ R14, R14, R59, R245, !PT ;  /* 0x0000003b0e0e7276 */ /* 0x000fe400078100f5 */
[----:B------:R-:W-:Y:S02]  /*c3e0*/  FSEL R44, R15, -INF , !P2 ;  /* 0xff8000000f2c7808 */ /* 0x000fe40005000000 */
[----:B------:R-:W-:Y:S02]  /*c3f0*/  FMNMX3.FTZ R15, R19, R170, R128, !PT ;  /* 0x000000aa130f7276 */ /* 0x000fe40007810080 */
[----:B------:R-:W-:Y:S02]  /*c400*/  FSEL R71, R40, -INF , !P0 ;  /* 0xff80000028477808 */ /* 0x000fe40004000000 */
[----:B------:R-:W-:-:S02]  /*c410*/  ISETP.GE.AND P0, PT, R188, R232, PT ;  /* 0x000000e8bc00720c */ /* 0x000fc40003f06270 */
[----:B------:R-:W-:Y:S02]  /*c420*/  FMNMX3.FTZ R14, R14, R169, R237, !PT ;  /* 0x000000a90e0e7276 */ /* 0x000fe400078100ed */
[----:B------:R-:W-:Y:S02]  /*c430*/  FMNMX3.FTZ R15, R15, R126, R172, !PT ;  /* 0x0000007e0f0f7276 */ /* 0x000fe400078100ac */
[----:B------:R-:W-:Y:S02]  /*c440*/  FSEL R70, R8, -INF , !P0 ;  /* 0xff80000008467808 */ /* 0x000fe40004000000 */
[----:B------:R-:W-:Y:S02]  /*c450*/  ISETP.GE.AND P0, PT, R186, R232, PT ;  /* 0x000000e8ba00720c */ /* 0x000fe40003f06270 */
[----:B------:R-:W-:Y:S02]  /*c460*/  FMNMX3.FTZ R8, R14, R171, R239, !PT ;  /* 0x000000ab0e087276 */ /* 0x000fe400078100ef */
        /* <DEDUP_REMOVED lines=12> */
[----:B------:R-:W-:-:S02]  /*c530*/  FSEL R78, R78, -INF , !P3 ;  /* 0xff8000004e4e7808 */ /* 0x000fc40005800000 */
[----:B------:R-:W-:Y:S02]  /*c540*/  FMNMX3.FTZ R9, R9, R79, R82, !PT ;  /* 0x0000004f09097276 */ /* 0x000fe40007810052 */
[----:B------:R-:W-:Y:S02]  /*c550*/  ISETP.GE.AND P0, PT, R182, R232, PT ;  /* 0x000000e8b600720c */ /* 0x000fe40003f06270 */
[----:B------:R-:W-:Y:S02]  /*c560*/  FMNMX3.FTZ R8, R8, R53, R48, !PT ;  /* 0x0000003508087276 */ /* 0x000fe40007810030 */
[----:B------:R-:W-:Y:S02]  /*c570*/  FSEL R41, R6, -INF , !P2 ;  /* 0xff80000006297808 */ /* 0x000fe40005000000 */
[----:B------:R-:W-:Y:S02]  /*c580*/  FMNMX3.FTZ R6, R9, R78, R75, !PT ;  /* 0x0000004e09067276 */ /* 0x000fe4000781004b */
[----:B------:R-:W-:-:S02]  /*c590*/  FSEL R68, R68, -INF , !P0 ;  /* 0xff80000044447808 */ /* 0x000fc40004000000 */
[----:B------:R-:W-:Y:S02]  /*c5a0*/  ISETP.GE.AND P0, PT, R174, R232, PT ;  /* 0x000000e8ae00720c */ /* 0x000fe40003f06270 */
[----:B------:R-:W-:Y:S02]  /*c5b0*/  FMNMX3.FTZ R8, R8, R47, R46, !PT ;  /* 0x0000002f08087276 */ /* 0x000fe4000781002e */
[----:B------:R-:W-:Y:S02]  /*c5c0*/  FMNMX3.FTZ R6, R6, R74, R71, !PT ;  /* 0x0000004a06067276 */ /* 0x000fe40007810047 */
[----:B------:R-:W-:Y:S02]  /*c5d0*/  FSEL R67, R4, -INF , !P0 ;  /* 0xff80000004437808 */ /* 0x000fe40004000000 */
[----:B------:R-:W-:Y:S02]  /*c5e0*/  ISETP.GE.AND P0, PT, R174, R229, PT ;  /* 0x000000e5ae00720c */ /* 0x000fe40003f06270 */
[----:B------:R-:W-:-:S02]  /*c5f0*/  FMNMX3.FTZ R4, R8, R45, R44, !PT ;  /* 0x0000002d08047276 */ /* 0x000fc4000781002c */
[----:B------:R-:W-:Y:S02]  /*c600*/  FMNMX3.FTZ R6, R6, R70, R69, !PT ;  /* 0x0000004606067276 */ /* 0x000fe40007810045 */
[----:B------:R-:W-:Y:S02]  /*c610*/  FSEL R40, R7, -INF , !P0 ;  /* 0xff80000007287808 */ /* 0x000fe40004000000 */
[----:B------:R-:W-:Y:S02]  /*c620*/  FMNMX3.FTZ R4, R4, R43, R42, !PT ;  /* 0x0000002b04047276 */ /* 0x000fe4000781002a */
[----:B------:R-:W-:Y:S02]  /*c630*/  FMNMX3.FTZ R6, R6, R68, R67, !PT ;  /* 0x0000004406067276 */ /* 0x000fe40007810043 */
[----:B------:R-:W-:Y:S02]  /*c640*/  FMNMX3.FTZ R24, R4, R41, R40, !PT ;  /* 0x0000002904187276 */ /* 0x000fe40007810028 */
[----:B------:R-:W-:Y:S01]  /*c650*/  FSEL R84, R84, -INF , !P5 ;  /* 0xff80000054547808 */ /* 0x000fe20006800000 */
[----:B------:R-:W1:Y:S01]  /*c660*/  SHFL.BFLY PT, R9, R6, 0x2, 0x1f ;  /* 0x0c401f0006097f89 */ /* 0x000e6200000e0000 */
[----:B------:R-:W-:-:S02]  /*c670*/  ISETP.GT.AND P2, PT, R235, R200, PT ;  /* 0x000000c8eb00720c */ /* 0x000fc40003f44270 */
[----:B------:R-:W-:Y:S01]  /*c680*/  FSEL R88, R84, -INF , !P6 ;  /* 0xff80000054587808 */ /* 0x000fe20007000000 */
[----:B------:R-:W1:Y:S01]  /*c690*/  SHFL.BFLY PT, R7, R24, 0x2, 0x1f ;  /* 0x0c401f0018077f89 */ /* 0x000e6200000e0000 */
[----:B------:R-:W-:Y:S02]  /*c6a0*/  ISETP.GE.AND P3, PT, R200, R234, PT ;  /* 0x000000eac800720c */ /* 0x000fe40003f66270 */
        /* <DEDUP_REMOVED lines=8> */
[----:B------:R-:W-:Y:S02]  /*c730*/  ISETP.GT.AND P2, PT, R235, R186, PT ;  /* 0x000000baeb00720c */ /* 0x000fe40003f44270 */
[----:B-1----:R-:W-:-:S02]  /*c740*/  FMNMX.FTZ R6, R6, R9, !PT ;  /* 0x0000000906067209 */ /* 0x002fc40007810000 */
[----:B------:R-:W-:Y:S02]  /*c750*/  FSEL R99, R81, -INF , !P3 ;  /* 0xff80000051637808 */ /* 0x000fe40005800000 */
[----:B------:R-:W-:Y:S01]  /*c760*/  FMNMX.FTZ R24, R24, R7, !PT ;  /* 0x0000000718187209 */ /* 0x000fe20007810000 */
[----:B------:R-:W1:Y:S01]  /*c770*/  SHFL.BFLY PT, R9, R6, 0x1, 0x1f ;  /* 0x0c201f0006097f89 */ /* 0x000e6200000e0000 */
[----:B------:R-:W-:Y:S02]  /*c780*/  ISETP.GE.AND P3, PT, R186, R234, PT ;  /* 0x000000eaba00720c */ /* 0x000fe40003f66270 */
[----:B------:R-:W-:Y:S01]  /*c790*/  FSEL R77, R77, -INF , !P2 ;  /* 0xff8000004d4d7808 */ /* 0x000fe20005000000 */
[----:B------:R-:W1:Y:S01]  /*c7a0*/  SHFL.BFLY PT, R7, R24, 0x1, 0x1f ;  /* 0x0c201f0018077f89 */ /* 0x000e6200000e0000 */
[----:B------:R-:W-:Y:S02]  /*c7b0*/  ISETP.GT.AND P5, PT, R235, R198, PT ;  /* 0x000000c6eb00720c */ /* 0x000fe40003fa4270 */
[----:B------:R-:W-:-:S02]  /*c7c0*/  ISETP.GE.AND P6, PT, R198, R234, PT ;  /* 0x000000eac600720c */ /* 0x000fc40003fc6270 */
[----:B------:R-:W-:Y:S02]  /*c7d0*/  FSEL R80, R80, -INF , !P5 ;  /* 0xff80000050507808 */ /* 0x000fe40006800000 */
[----:B------:R-:W-:Y:S02]  /*c7e0*/  ISETP.GT.AND P5, PT, R235, R188, PT ;  /* 0x000000bceb00720c */ /* 0x000fe40003fa4270 */
[----:B------:R-:W-:Y:S02]  /*c7f0*/  ISETP.GE.AND P0, PT, R200, R233, PT ;  /* 0x000000e9c800720c */ /* 0x000fe40003f06270 */
[----:B------:R-:W-:Y:S02]  /*c800*/  FSEL R98, R80, -INF , !P6 ;  /* 0xff80000050627808 */ /* 0x000fe40007000000 */
[----:B------:R-:W-:Y:S02]  /*c810*/  ISETP.GE.AND P6, PT, R188, R234, PT ;  /* 0x000000eabc00720c */ /* 0x000fe40003fc6270 */
[----:B------:R-:W-:-:S02]  /*c820*/  FSEL R76, R76, -INF , !P5 ;  /* 0xff8000004c4c7808 */ /* 0x000fc40006800000 */
[----:B------:R-:W-:Y:S02]  /*c830*/  FSEL R85, R102, -INF , !P0 ;  /* 0xff80000066557808 */ /* 0x000fe40004000000 */
[----:B------:R-:W-:Y:S02]  /*c840*/  FSEL R102, R76, -INF , !P6 ;  /* 0xff8000004c667808 */ /* 0x000fe40007000000 */
[----:B-1----:R-:W-:Y:S02]  /*c850*/  FMNMX.FTZ R25, R6, R9, !PT ;  /* 0x0000000906197209 */ /* 0x002fe40007810000 */
[----:B------:R-:W-:Y:S02]  /*c860*/  ISETP.GT.AND P6, PT, R235, R182, PT ;  /* 0x000000b6eb00720c */ /* 0x000fe40003fc4270 */
[----:B------:R-:W-:Y:S01]  /*c870*/  FMNMX.FTZ R24, R24, R7, !PT ;  /* 0x0000000718187209 */ /* 0x000fe20007810000 */
[C---:B------:R-:W-:Y:S01]  /*c880*/  FMUL.FTZ R6, R25.reuse, UR6 ;  /* 0x0000000619067c20 */ /* 0x040fe20008410000 */
[----:B------:R-:W-:-:S02]  /*c890*/  FSETP.NEU.FTZ.AND P2, PT, R25, -INF , PT ;  /* 0xff8000001900780b */ /* 0x000fc40003f5d000 */
[----:B------:R-:W-:Y:S01]  /*c8a0*/  FSEL R72, R72, -INF , !P6 ;  /* 0xff80000048487808 */ /* 0x000fe20007000000 */
[----:B------:R-:W-:Y:S01]  /*c8b0*/  FMUL.FTZ R66, R24, UR6 ;  /* 0x0000000618427c20 */ /* 0x000fe20008410000 */
[----:B------:R-:W-:Y:S02]  /*c8c0*/  ISETP.GT.AND P6, PT, R235, R174, PT ;  /* 0x000000aeeb00720c */ /* 0x000fe40003fc4270 */
[-C--:B------:R-:W-:Y:S02]  /*c8d0*/  ISETP.GE.AND P0, PT, R192, R233.reuse, PT ;  /* 0x000000e9c000720c */ /* 0x080fe40003f06270 */
[----:B------:R-:W-:Y:S02]  /*c8e0*/  FSEL R73, R73, -INF , !P6 ;  /* 0xff80000049497808 */ /* 0x000fe40007000000 */
[----:B------:R-:W-:Y:S02]  /*c8f0*/  ISETP.GE.AND P6, PT, R174, R234, PT ;  /* 0x000000eaae00720c */ /* 0x000fe40003fc6270 */
[----:B------:R-:W-:-:S02]  /*c900*/  ISETP.GE.AND P4, PT, R188, R233, PT ;  /* 0x000000e9bc00720c */ /* 0x000fc40003f86270 */
[----:B------:R-:W-:Y:S02]  /*c910*/  ISETP.GE.AND P5, PT, R186, R233, PT ;  /* 0x000000e9ba00720c */ /* 0x000fe40003fa6270 */
[----:B------:R-:W-:Y:S02]  /*c920*/  FSEL R193, R193, -INF , !P0 ;  /* 0xff800000c1c17808 */ /* 0x000fe40004000000 */
[----:B------:R-:W-:Y:S02]  /*c930*/  FSEL R195, R73, -INF , !P6 ;  /* 0xff80000049c37808 */ /* 0x000fe40007000000 */
[----:B------:R-:W-:Y:S02]  /*c940*/  FSEL R191, R191, -INF , !P4 ;  /* 0xff800000bfbf7808 */ /* 0x000fe40006000000 */
[----:B------:R-:W-:Y:S02]  /*c950*/  FSEL R184, R184, -INF , !P5 ;  /* 0xff800000b8b87808 */ /* 0x000fe40006800000 */
[----:B----4-:R-:W-:-:S02]  /*c960*/  LOP3.LUT R116, R38, UR20, R247, 0x96, !PT ;  /* 0x0000001426747c12 */ /* 0x010fc4000f8e96f7 */
[----:B------:R-:W-:Y:S02]  /*c970*/  LOP3.LUT R30, R115, UR19, R39, 0x96, !PT ;  /* 0x00000013731e7c12 */ /* 0x000fe4000f8e9627 */
[----:B--2---:R-:W-:Y:S01]  /*c980*/  LOP3.LUT R198, R38, UR20, R221, 0x96, !PT ;  /* 0x0000001426c67c12 */ /* 0x004fe2000f8e96dd */
[----:B------:R-:W-:Y:S01]  /*c990*/  IMAD.WIDE.U32 R116, R116, -0x326172a9, RZ ;  /* 0xcd9e8d5774747825 */ /* 0x000fe200078e00ff */
[----:B------:R-:W-:-:S03]  /*c9a0*/  UIADD3 UR20, UPT, UPT, UR19, 0x646e171e, URZ ;  /* 0x646e171e13147890 */ /* 0x000fc6000fffe0ff */
[----:B------:R-:W-:-:S04]  /*c9b0*/  IMAD.WIDE.U32 R30, R30, -0x326172a9, RZ ;  /* 0xcd9e8d571e1e7825 */ /* 0x000fc800078e00ff */
[----:B------:R-:W-:Y:S01]  /*c9c0*/  IMAD.WIDE.U32 R198, R198, -0x326172a9, RZ ;  /* 0xcd9e8d57c6c67825 */ /* 0x000fe200078e00ff */
[----:B------:R-:W-:Y:S02]  /*c9d0*/  LOP3.LUT R4, R212, UR21, R31, 0x96, !PT ;  /* 0x00000015d4047c12 */ /* 0x000fe4000f8e961f */
[C---:B------:R-:W-:Y:S02]  /*c9e0*/  LOP3.LUT R26, R30.reuse, UR4, R117, 0x96, !PT ;  /* 0x000000041e1a7c12 */ /* 0x040fe4000f8e9675 */
[----:B------:R-:W-:Y:S01]  /*c9f0*/  LOP3.LUT R30, R30, UR4, R199, 0x96, !PT ;  /* 0x000000041e1e7c12 */ /* 0x000fe2000f8e96c7 */
[----:B------:R-:W-:-:S04]  /*ca00*/  IMAD.WIDE.U32 R100, R4, -0x2daee0ad, RZ ;  /* 0xd2511f5304647825 */ /* 0x000fc800078e00ff */
[----:B------:R-:W-:Y:S01]  /*ca10*/  IMAD.WIDE.U32 R26, R26, -0x2daee0ad, RZ ;  /* 0xd2511f531a1a7825 */ /* 0x000fe200078e00ff */
[----:B------:R-:W-:-:S03]  /*ca20*/  LOP3.LUT R4, R246, UR7, R101, 0x96, !PT ;  /* 0x00000007f6047c12 */ /* 0x000fc6000f8e9665 */
[----:B------:R-:W-:Y:S01]  /*ca30*/  IMAD.WIDE.U32 R208, R30, -0x2daee0ad, RZ ;  /* 0xd2511f531ed07825 */ /* 0x000fe200078e00ff */
[----:B------:R-:W-:-:S03]  /*ca40*/  LOP3.LUT R100, R100, UR16, R27, 0x96, !PT ;  /* 0x0000001064647c12 */ /* 0x000fc6000f8e961b */
[----:B------:R-:W-:-:S04]  /*ca50*/  IMAD.WIDE.U32 R18, R4, -0x326172a9, RZ ;  /* 0xcd9e8d5704127825 */ /* 0x000fc800078e00ff */
[----:B------:R-:W-:Y:S01]  /*ca60*/  IMAD.WIDE.U32 R100, R100, -0x326172a9, RZ ;  /* 0xcd9e8d5764647825 */ /* 0x000fe200078e00ff */
[----:B------:R-:W-:-:S04]  /*ca70*/  LOP3.LUT R4, R116, UR10, R19, 0x96, !PT ;  /* 0x0000000a74047c12 */ /* 0x000fc8000f8e9613 */
[----:B------:R-:W-:Y:S01]  /*ca80*/  LOP3.LUT R18, R18, UR9, R101, 0x96, !PT ;  /* 0x0000000912127c12 */ /* 0x000fe2000f8e9665 */
[----:B------:R-:W-:Y:S01]  /*ca90*/  IMAD.WIDE.U32 R10, R4, -0x2daee0ad, RZ ;  /* 0xd2511f53040a7825 */ /* 0x000fe200078e00ff */
[----:B------:R-:W-:Y:S02]  /*caa0*/  FSEL R101, R77, -INF , !P3 ;  /* 0xff8000004d657808 */ /* 0x000fe40005800000 */
[----:B------:R-:W-:Y:S01]  /*cab0*/  FSETP.NEU.FTZ.AND P3, PT, R24, -INF , PT ;  /* 0xff8000001800780b */ /* 0x000fe20003f7d000 */
[----:B------:R-:W-:Y:S01]  /*cac0*/  IMAD.WIDE.U32 R18, R18, -0x2daee0ad, RZ ;  /* 0xd2511f5312127825 */ /* 0x000fe200078e00ff */
[----:B------:R-:W-:Y:S02]  /*cad0*/  LOP3.LUT R26, R26, UR15, R11, 0x96, !PT ;  /* 0x0000000f1a1a7c12 */ /* 0x000fe4000f8e960b */
[----:B------:R-:W-:Y:S02]  /*cae0*/  FSEL R77, R6, RZ, P2 ;  /* 0x000000ff064d7208 */ /* 0x000fe40001000000 */
[----:B------:R-:W-:Y:S01]  /*caf0*/  LOP3.LUT R4, R10, UR14, R19, 0x96, !PT ;  /* 0x0000000e0a047c12 */ /* 0x000fe2000f8e9613 */
[----:B------:R-:W-:Y:S01]  /*cb00*/  IMAD.WIDE.U32 R26, R26, -0x326172a9, RZ ;  /* 0xcd9e8d571a1a7825 */ /* 0x000fe200078e00ff */
[----:B------:R-:W-:-:S03]  /*cb10*/  FSEL R66, R66, RZ, P3 ;  /* 0x000000ff42427208 */ /* 0x000fc60001800000 */
[--C-:B------:R-:W-:Y:S01]  /*cb20*/  FFMA.FTZ R35, R65, UR6, -R77.reuse ;  /* 0x0000000641237c23 */ /* 0x100fe2000801084d */
[----:B------:R-:W-:Y:S01]  /*cb30*/  FFMA.FTZ R120, R20, UR6, -R77 ;  /* 0x0000000614787c23 */ /* 0x000fe2000801084d */
[----:B------:R-:W-:-:S04]  /*cb40*/  IMAD.WIDE.U32 R22, R4, -0x326172a9, RZ ;  /* 0xcd9e8d5704167825 */ /* 0x000fc800078e00ff */
[----:B------:R-:W-:Y:S01]  /*cb50*/  FFMA.FTZ R20, R12, UR6, -R77 ;  /* 0x000000060c147c23 */ /* 0x000fe2000801084d */
[----:B------:R-:W-:Y:S01]  /*cb60*/  FFMA.FTZ R65, R13, UR6, -R66 ;  /* 0x000000060d417c23 */ /* 0x000fe20008010842 */
[----:B------:R-:W-:Y:S01]  /*cb70*/  FSEL R9, R24, RZ, P3 ;  /* 0x000000ff18097208 */ /* 0x000fe20001800000 */
[----:B------:R-:W-:Y:S01]  /*cb80*/  IMAD.MOV.U32 R6, RZ, RZ, R22 ;  /* 0x000000ffff067224 */ /* 0x000fe200078e0016 */
[C---:B------:R-:W-:Y:S01]  /*cb90*/  PRMT R15, R22.reuse, 0x7773, RZ ;  /* 0x00007773160f7816 */ /* 0x040fe200000000ff */
[----:B------:R-:W-:Y:S01]  /*cba0*/  MUFU.EX2 R120, R120 ;  /* 0x0000007800787308 */ /* 0x000fe20000000800 */
[----:B------:R-:W-:Y:S01]  /*cbb0*/  PRMT R4, R22, 0x7772, RZ ;  /* 0x0000777216047816 */ /* 0x000fe200000000ff */
[----:B------:R-:W-:Y:S01]  /*cbc0*/  FADD.FTZ R76, R0, -R9 ;  /* 0x80000009004c7221 */ /* 0x000fe20000010000 */
[----:B------:R-:W-:Y:S01]  /*cbd0*/  LOP3.LUT R8, R6, 0xff, RZ, 0xc0, !PT ;  /* 0x000000ff06087812 */ /* 0x000fe200078ec0ff */
[----:B------:R-:W-:Y:S01]  /*cbe0*/  MUFU.EX2 R65, R65 ;  /* 0x0000004100417308 */ /* 0x000fe20000000800 */
[----:B------:R-:W-:Y:S01]  /*cbf0*/  LOP3.LUT R6, R26, UR5, R23, 0x96, !PT ;  /* 0x000000051a067c12 */ /* 0x000fe2000f8e9617 */
[--C-:B------:R-:W-:Y:S01]  /*cc00*/  FFMA.FTZ R23, R21, UR6, -R66.reuse ;  /* 0x0000000615177c23 */ /* 0x100fe20008010842 */
[----:B------:R-:W-:Y:S01]  /*cc10*/  PRMT R7, R22, 0x7771, RZ ;  /* 0x0000777116077816 */ /* 0x000fe200000000ff */
[----:B------:R-:W-:Y:S01]  /*cc20*/  IMAD.U32 R26, RZ, RZ, UR11 ;  /* 0x0000000bff1a7e24 */ /* 0x000fe2000f8e00ff */
[----:B------:R-:W-:Y:S01]  /*cc30*/  PRMT R4, R4, 0x5410, R15 ;  /* 0x0000541004047816 */ /* 0x000fe2000000000f */
[----:B------:R-:W-:Y:S01]  /*cc40*/  FFMA.FTZ R21, R122, UR6, -R77 ;  /* 0x000000067a157c23 */ /* 0x000fe2000801084d */
[C---:B------:R-:W-:Y:S01]  /*cc50*/  LOP3.LUT R13, R6.reuse, 0xffff, RZ, 0xc0, !PT ;  /* 0x0000ffff060d7812 */ /* 0x040fe200078ec0ff */
[----:B------:R-:W1:Y:S01]  /*cc60*/  MUFU.EX2 R23, R23 ;  /* 0x0000001700177308 */ /* 0x000e620000000800 */
[----:B------:R-:W-:Y:S01]  /*cc70*/  PRMT R15, R6, 0x7632, R15 ;  /* 0x00007632060f7816 */ /* 0x000fe2000000000f */
[--C-:B------:R-:W-:Y:S01]  /*cc80*/  FFMA.FTZ R22, R29, UR6, -R66.reuse ;  /* 0x000000061d167c23 */ /* 0x100fe20008010842 */
[----:B------:R-:W-:Y:S01]  /*cc90*/  PRMT R7, R8, 0x5410, R7 ;  /* 0x0000541008077816 */ /* 0x000fe20000000007 */
[----:B------:R-:W2:Y:S01]  /*cca0*/  MUFU.EX2 R35, R35 ;  /* 0x0000002300237308 */ /* 0x000ea20000000800 */
[----:B------:R-:W-:Y:S01]  /*ccb0*/  LOP3.LUT R8, R6, 0xff, RZ, 0xc0, !PT ;  /* 0x000000ff06087812 */ /* 0x000fe200078ec0ff */
[----:B------:R-:W-:Y:S01]  /*ccc0*/  FFMA.FTZ R29, R5, UR6, -R66 ;  /* 0x00000006051d7c23 */ /* 0x000fe20008010842 */
[----:B------:R-:W-:Y:S01]  /*ccd0*/  SHF.R.U32.HI R13, RZ, 0x8, R13 ;  /* 0x00000008ff0d7819 */ /* 0x000fe2000001160d */
[----:B------:R-:W-:Y:S01]  /*cce0*/  MUFU.EX2 R20, R20 ;  /* 0x0000001400147308 */ /* 0x000fe20000000800 */
[----:B------:R-:W-:Y:S01]  /*ccf0*/  SHF.R.U32.HI R6, RZ, 0x18, R6 ;  /* 0x00000018ff067819 */ /* 0x000fe20000011606 */
[----:B------:R-:W-:Y:S01]  /*cd00*/  FMUL.FTZ R76, R76, UR6 ;  /* 0x000000064c4c7c20 */ /* 0x000fe20008410000 */
[----:B------:R-:W-:Y:S01]  /*cd10*/  LOP3.LUT R15, R15, 0xff, RZ, 0xc0, !PT ;  /* 0x000000ff0f0f7812 */ /* 0x000fe200078ec0ff */
[----:B------:R-:W-:Y:S01]  /*cd20*/  MUFU.EX2 R21, R21 ;  /* 0x0000001500157308 */ /* 0x000fe20000000800 */
[----:B------:R-:W-:Y:S01]  /*cd30*/  PRMT R13, R8, 0x5410, R13 ;  /* 0x00005410080d7816 */ /* 0x000fe2000000000d */
[----:B------:R-:W-:Y:S01]  /*cd40*/  FFMA.FTZ R107, R107, UR6, -R66 ;  /* 0x000000066b6b7c23 */ /* 0x000fe20008010842 */
[----:B------:R-:W-:Y:S01]  /*cd50*/  LEA R26, R26, UR11, 0x10 ;  /* 0x0000000b1a1a7c11 */ /* 0x000fe2000f8e80ff */
[----:B------:R-:W-:Y:S01]  /*cd60*/  MUFU.EX2 R22, R22 ;  /* 0x0000001600167308 */ /* 0x000fe20000000800 */
[----:B------:R-:W-:Y:S01]  /*cd70*/  PRMT R15, R15, 0x5410, R6 ;  /* 0x000054100f0f7816 */ /* 0x000fe20000000006 */
[----:B------:R-:W-:Y:S01]  /*cd80*/  FFMA.FTZ R113, R194, UR6, -R77 ;  /* 0x00000006c2717c23 */ /* 0x000fe2000801084d */
[----:B-1----:R-:W-:Y:S01]  /*cd90*/  F2FP.F16.F32.PACK_AB R6, R23, R65 ;  /* 0x000000411706723e */ /* 0x002fe200000000ff */
[----:B------:R-:W-:Y:S01]  /*cda0*/  MUFU.EX2 R29, R29 ;  /* 0x0000001d001d7308 */ /* 0x000fe20000000800 */
[--C-:B------:R-:W-:Y:S01]  /*cdb0*/  HSET2.LE.AND R12, R13, R26.reuse, PT ;  /* 0x0000001a0d0c7233 */ /* 0x100fe20003803000 */
[----:B------:R-:W-:Y:S01]  /*cdc0*/  FFMA.FTZ R108, R17, UR6, -R66 ;  /* 0x00000006116c7c23 */ /* 0x000fe20008010842 */
[----:B------:R-:W-:Y:S01]  /*cdd0*/  HSET2.LE.AND R13, R15, R26, PT ;  /* 0x0000001a0f0d7233 */ /* 0x000fe20003803000 */
[----:B------:R-:W1:Y:S01]  /*cde0*/  MUFU.EX2 R76, R76 ;  /* 0x0000004c004c7308 */ /* 0x000e620000000800 */
[----:B------:R-:W-:-:S02]  /*cdf0*/  FMNMX3.FTZ R9, R36, R207, R205, !PT ;  /* 0x000000cf24097276 */ /* 0x000fc400078100cd */
[----:B------:R-:W-:Y:S01]  /*ce00*/  FSEL R11, R25, RZ, P2 ;  /* 0x000000ff190b7208 */ /* 0x000fe20001000000 */
[----:B------:R-:W-:Y:S01]  /*ce10*/  MUFU.EX2 R107, R107 ;  /* 0x0000006b006b7308 */ /* 0x000fe20000000800 */
[----:B------:R-:W-:Y:S02]  /*ce20*/  LOP3.LUT R13, R6, R13, RZ, 0xc0, !PT ;  /* 0x0000000d060d7212 */ /* 0x000fe400078ec0ff */
[----:B------:R-:W-:Y:S01]  /*ce30*/  FMNMX3.FTZ R6, R9, R114, R190, !PT ;  /* 0x0000007209067276 */ /* 0x000fe200078100be */
[----:B------:R-:W-:Y:S01]  /*ce40*/  FADD.FTZ R2, R2, -R11 ;  /* 0x8000000b02027221 */ /* 0x000fe20000010000 */
[----:B------:R-:W-:Y:S01]  /*ce50*/  LOP3.LUT R15, R4, 0xff00ff, RZ, 0xc0, !PT ;  /* 0x00ff00ff040f7812 */ /* 0x000fe200078ec0ff */
[----:B------:R-:W-:Y:S01]  /*ce60*/  MUFU.EX2 R113, R113 ;  /* 0x0000007100717308 */ /* 0x000fe20000000800 */
[----:B------:R-:W-:Y:S01]  /*ce70*/  FMNMX3.FTZ R5, R6, R165, R106, !PT ;  /* 0x000000a506057276 */ /* 0x000fe2000781006a */
[----:B------:R-:W-:Y:S01]  /*ce80*/  FMUL.FTZ R125, R2, UR6 ;  /* 0x00000006027d7c20 */ /* 0x000fe20008410000 */
[----:B--2---:R-:W-:Y:S01]  /*ce90*/  F2FP.F16.F32.PACK_AB R11, R35, R120 ;  /* 0x00000078230b723e */ /* 0x004fe200000000ff */
[-C--:B-1----:R-:W-:Y:S01]  /*cea0*/  FMUL.FTZ R142, R142, R76.reuse ;  /* 0x0000004c8e8e7220 */ /* 0x082fe20000410000 */
[----:B------:R-:W-:Y:S01]  /*ceb0*/  FMNMX3.FTZ R0, R3, R131, R49, !PT ;  /* 0x0000008303007276 */ /* 0x000fe20007810031 */
[----:B------:R-:W-:Y:S01]  /*cec0*/  FMUL.FTZ R143, R143, R76 ;  /* 0x0000004c8f8f7220 */ /* 0x000fe20000410000 */
[----:B------:R-:W-:Y:S01]  /*ced0*/  HSET2.LE.AND R7, R7, R26, PT ;  /* 0x0000001a07077233 */ /* 0x000fe20003803000 */
[----:B------:R-:W1:Y:S01]  /*cee0*/  MUFU.EX2 R125, R125 ;  /* 0x0000007d007d7308 */ /* 0x000e620000000800 */
[----:B------:R-:W-:Y:S01]  /*cef0*/  FMNMX3.FTZ R4, R5, R118, R110, !PT ;  /* 0x0000007605047276 */ /* 0x000fe2000781006e */
[----:B------:R-:W-:Y:S01]  /*cf00*/  FMUL.FTZ R138, R138, R76 ;  /* 0x0000004c8a8a7220 */ /* 0x000fe20000410000 */
[----:B------:R-:W-:Y:S01]  /*cf10*/  F2FP.F16.F32.PACK_AB R14, R21, R20 ;  /* 0x00000014150e723e */ /* 0x000fe200000000ff */
[-C--:B------:R-:W-:Y:S01]  /*cf20*/  FMUL.FTZ R139, R139, R76.reuse ;  /* 0x0000004c8b8b7220 */ /* 0x080fe20000410000 */
[----:B------:R-:W-:Y:S01]  /*cf30*/  FMNMX3.FTZ R0, R0, R103, R166, !PT ;  /* 0x0000006700007276 */ /* 0x000fe200078100a6 */
[----:B------:R-:W-:Y:S01]  /*cf40*/  FMUL.FTZ R150, R150, R76 ;  /* 0x0000004c96967220 */ /* 0x000fe20000410000 */
[----:B------:R-:W-:Y:S01]  /*cf50*/  LOP3.LUT R12, R11, R12, RZ, 0xc0, !PT ;  /* 0x0000000c0b0c7212 */ /* 0x000fe200078ec0ff */
[-C--:B------:R-:W-:Y:S01]  /*cf60*/  FMUL.FTZ R151, R151, R76.reuse ;  /* 0x0000004c97977220 */ /* 0x080fe20000410000 */
[----:B------:R-:W-:Y:S01]  /*cf70*/  LOP3.LUT R14, R14, R7, RZ, 0xc0, !PT ;  /* 0x000000070e0e7212 */ /* 0x000fe200078ec0ff */
[----:B------:R-:W2:Y:S01]  /*cf80*/  LDSM.16.MT88.4 R8, [R218+0x4000] ;  /* 0x00400000da08783b */ /* 0x000ea20000004200 */
[----:B------:R-:W-:Y:S01]  /*cf90*/  FMNMX3.FTZ R2, R4, R111, R179, !PT ;  /* 0x0000006f04027276 */ /* 0x000fe200078100b3 */
[----:B------:R-:W-:Y:S01]  /*cfa0*/  FMUL.FTZ R146, R146, R76 ;  /* 0x0000004c92927220 */ /* 0x000fe20000410000 */
[----:B------:R-:W-:Y:S01]  /*cfb0*/  FMNMX3.FTZ R0, R0, R119, R63, !PT ;  /* 0x0000007700007276 */ /* 0x000fe2000781003f */
[----:B------:R-:W4:Y:S01]  /*cfc0*/  LDSM.16.MT88.4 R4, [R216+0x4000] ;  /* 0x00400000d804783b */ /* 0x000f220000004200 */
[----:B------:R-:W-:Y:S01]  /*cfd0*/  FMNMX3.FTZ R2, R2, R183, R243, !PT ;  /* 0x000000b702027276 */ /* 0x000fe200078100f3 */
[----:B-1----:R-:W-:Y:S01]  /*cfe0*/  FMUL.FTZ R140, R140, R125 ;  /* 0x0000007d8c8c7220 */ /* 0x002fe20000410000 */
[----:B------:R-:W-:Y:S01]  /*cff0*/  FMNMX3.FTZ R0, R0, R251, R175, !PT ;  /* 0x000000fb00007276 */ /* 0x000fe200078100af */
[----:B------:R-:W-:Y:S01]  /*d000*/  FMUL.FTZ R141, R141, R125 ;  /* 0x0000007d8d8d7220 */ /* 0x000fe20000410000 */
[----:B------:R-:W-:Y:S01]  /*d010*/  FMNMX3.FTZ R2, R2, R177, R197, !PT ;  /* 0x000000b102027276 */ /* 0x000fe200078100c5 */
[----:B------:R-:W-:Y:S01]  /*d020*/  FMUL.FTZ R136, R136, R125 ;  /* 0x0000007d88887220 */ /* 0x000fe20000410000 */
[----:B------:R-:W-:Y:S01]  /*d030*/  FMNMX3.FTZ R0, R0, R173, R127, !PT ;  /* 0x000000ad00007276 */ /* 0x000fe2000781007f */
[----:B------:R-:W-:Y:S01]  /*d040*/  FMUL.FTZ R137, R137, R125 ;  /* 0x0000007d89897220 */ /* 0x000fe20000410000 */
[----:B------:R-:W-:Y:S01]  /*d050*/  FMNMX3.FTZ R2, R2, R203, R201, !PT ;  /* 0x000000cb02027276 */ /* 0x000fe200078100c9 */
[----:B------:R-:W-:Y:S01]  /*d060*/  FMUL.FTZ R148, R148, R125 ;  /* 0x0000007d94947220 */ /* 0x000fe20000410000 */
[----:B------:R-:W-:Y:S01]  /*d070*/  FMNMX3.FTZ R0, R0, R241, R109, !PT ;  /* 0x000000f100007276 */ /* 0x000fe2000781006d */
[-C--:B------:R-:W-:Y:S01]  /*d080*/  FMUL.FTZ R149, R149, R125.reuse ;  /* 0x0000007d95957220 */ /* 0x080fe20000410000 */
[----:B------:R-:W-:Y:S01]  /*d090*/  FMNMX3.FTZ R2, R2, R90, R95, !PT ;  /* 0x0000005a02027276 */ /* 0x000fe2000781005f */
[-C--:B------:R-:W-:Y:S01]  /*d0a0*/  FMUL.FTZ R144, R144, R125.reuse ;  /* 0x0000007d90907220 */ /* 0x080fe20000410000 */
[----:B------:R-:W-:Y:S01]  /*d0b0*/  FMNMX3.FTZ R0, R0, R180, R185, !PT ;  /* 0x000000b400007276 */ /* 0x000fe200078100b9 */
[----:B------:R-:W-:Y:S01]  /*d0c0*/  FMUL.FTZ R145, R145, R125 ;  /* 0x0000007d91917220 */ /* 0x000fe20000410000 */
[----:B------:R-:W-:Y:S01]  /*d0d0*/  FMNMX3.FTZ R2, R2, R93, R94, !PT ;  /* 0x0000005d02027276 */ /* 0x000fe2000781005e */
[----:B------:R-:W-:Y:S01]  /*d0e0*/  FMUL.FTZ R147, R147, R76 ;  /* 0x0000004c93937220 */ /* 0x000fe20000410000 */
[----:B------:R-:W-:-:S02]  /*d0f0*/  FMNMX3.FTZ R0, R0, R181, R187, !PT ;  /* 0x000000b500007276 */ /* 0x000fc400078100bb */
[----:B------:R-:W-:Y:S02]  /*d100*/  FMNMX3.FTZ R2, R2, R51, R52, !PT ;  /* 0x0000003302027276 */ /* 0x000fe40007810034 */
[----:B------:R-:W-:Y:S02]  /*d110*/  FMNMX3.FTZ R0, R0, R86, R91, !PT ;  /* 0x0000005600007276 */ /* 0x000fe4000781005b */
[----:B------:R-:W-:Y:S02]  /*d120*/  HSET2.LE.AND R15, R15, R26, PT ;  /* 0x0000001a0f0f7233 */ /* 0x000fe40003803000 */
[----:B------:R-:W-:Y:S02]  /*d130*/  F2FP.F16.F32.PACK_AB R80, R29, R22 ;  /* 0x000000161d50723e */ /* 0x000fe400000000ff */
[----:B------:R-:W-:Y:S02]  /*d140*/  FMNMX3.FTZ R2, R2, R64, R87, !PT ;  /* 0x0000004002027276 */ /* 0x000fe40007810057 */
[----:B------:R-:W-:-:S02]  /*d150*/  FMNMX3.FTZ R0, R0, R92, R97, !PT ;  /* 0x0000005c00007276 */ /* 0x000fc40007810061 */
[----:B------:R-:W-:Y:S02]  /*d160*/  LOP3.LUT R15, R80, R15, RZ, 0xc0, !PT ;  /* 0x0000000f500f7212 */ /* 0x000fe400078ec0ff */
[----:B------:R-:W-:Y:S02]  /*d170*/  FMNMX3.FTZ R2, R2, R88, R89, !PT ;  /* 0x0000005802027276 */ /* 0x000fe40007810059 */
[----:B------:R-:W-:Y:S02]  /*d180*/  FMNMX3.FTZ R0, R0, R50, R57, !PT ;  /* 0x0000003200007276 */ /* 0x000fe40007810039 */
[----:B------:R-:W-:Y:S01]  /*d190*/  FMNMX3.FTZ R2, R2, R98, R99, !PT ;  /* 0x0000006202027276 */ /* 0x000fe20007810063 */
[----:B--2---:R-:W-:Y:S01]  /*d1a0*/  HMMA.16816.F32 R140, R12, R8, R140 ;  /* 0x000000080c8c723c */ /* 0x004fe2000000188c */
[----:B------:R-:W-:Y:S02]  /*d1b0*/  FMNMX3.FTZ R0, R0, R62, R83, !PT ;  /* 0x0000003e00007276 */ /* 0x000fe40007810053 */
[----:B------:R-:W-:-:S02]  /*d1c0*/  ISETP.GE.AND P2, PT, R182, R234, PT ;  /* 0x000000eab600720c */ /* 0x000fc40003f46270 */
[-C--:B------:R-:W-:Y:S02]  /*d1d0*/  ISETP.GE.AND P3, PT, R182, R233.reuse, PT ;  /* 0x000000e9b600720c */ /* 0x080fe40003f66270 */
[----:B------:R-:W-:Y:S01]  /*d1e0*/  FSEL R122, R72, -INF , !P2 ;  /* 0xff800000487a7808 */ /* 0x000fe20005000000 */
[----:B------:R-:W-:Y:S01]  /*d1f0*/  HMMA.16816.F32 R136, R12, R10, R136 ;  /* 0x0000000a0c88723c */ /* 0x000fe20000001888 */
[----:B------:R-:W-:Y:S02]  /*d200*/  ISETP.GE.AND P2, PT, R174, R233, PT ;  /* 0x000000e9ae00720c */ /* 0x000fe40003f46270 */
[----:B------:R-:W-:Y:S02]  /*d210*/  FSEL R189, R189, -INF , !P3 ;  /* 0xff800000bdbd7808 */ /* 0x000fe40005800000 */
[----:B------:R-:W-:-:S03]  /*d220*/  FSEL R182, R28, -INF , !P2 ;  /* 0xff8000001cb67808 */ /* 0x000fc60005000000 */
[C---:B----4-:R-:W-:Y:S08]  /*d230*/  HMMA.16816.F32 R148, R12.reuse, R4, R148 ;  /* 0x000000040c94723c */ /* 0x050ff00000001894 */
[----:B------:R-:W-:Y:S01]  /*d240*/  HMMA.16816.F32 R144, R12, R6, R144 ;  /* 0x000000060c90723c */ /* 0x000fe20000001890 */
[----:B------:R-:W-:Y:S02]  /*d250*/  FMNMX3.FTZ R13, R2, R102, R101, !PT ;  /* 0x00000066020d7276 */ /* 0x000fe40007810065 */
[----:B------:R-:W-:-:S02]  /*d260*/  FMNMX3.FTZ R2, R0, R84, R85, !PT ;  /* 0x0000005400027276 */ /* 0x000fc40007810055 */
[----:B------:R-:W-:Y:S02]  /*d270*/  FMNMX3.FTZ R13, R13, R122, R195, !PT ;  /* 0x0000007a0d0d7276 */ /* 0x000fe400078100c3 */
[----:B------:R-:W-:Y:S02]  /*d280*/  FMNMX3.FTZ R2, R2, R96, R193, !PT ;  /* 0x0000006002027276 */ /* 0x000fe400078100c1 */
[----:B------:R-:W-:Y:S01]  /*d290*/  LOP3.LUT R0, R214, UR21, R31, 0x96, !PT ;  /* 0x00000015d6007c12 */ /* 0x000fe2000f8e961f */
[----:B------:R-:W1:Y:S01]  /*d2a0*/  SHFL.BFLY PT, R12, R13, 0x2, 0x1f ;  /* 0x0c401f000d0c7f89 */ /* 0x000e6200000e0000 */
[----:B------:R-:W-:-:S03]  /*d2b0*/  FMNMX3.FTZ R2, R2, R191, R184, !PT ;  /* 0x000000bf02027276 */ /* 0x000fc600078100b8 */
[----:B------:R-:W-:Y:S01]  /*d2c0*/  IMAD.WIDE.U32 R80, R0, -0x2daee0ad, RZ ;  /* 0xd2511f5300507825 */ /* 0x000fe200078e00ff */
[----:B------:R-:W-:Y:S02]  /*d2d0*/  FMNMX3.FTZ R72, R2, R189, R182, !PT ;  /* 0x000000bd02487276 */ /* 0x000fe400078100b6 */
[----:B------:R-:W-:Y:S02]  /*d2e0*/  LOP3.LUT R2, R100, UR8, R27, 0x96, !PT ;  /* 0x0000000864027c12 */ /* 0x000fe4000f8e961b */
[----:B------:R-:W-:Y:S01]  /*d2f0*/  LOP3.LUT R14, R220, UR7, R81, 0x96, !PT ;  /* 0x00000007dc0e7c12 */ /* 0x000fe2000f8e9651 */
[----:B------:R-:W2:Y:S01]  /*d300*/  SHFL.BFLY PT, R15, R72, 0x2, 0x1f ;  /* 0x0c401f00480f7f89 */ /* 0x000ea200000e0000 */
[----:B------:R-:W-:-:S03]  /*d310*/  LOP3.LUT R0, R80, UR16, R209, 0x96, !PT ;  /* 0x0000001050007c12 */ /* 0x000fc6000f8e96d1 */
[----:B------:R-:W-:-:S04]  /*d320*/  IMAD.WIDE.U32 R30, R14, -0x326172a9, RZ ;  /* 0xcd9e8d570e1e7825 */ /* 0x000fc800078e00ff */
[----:B------:R-:W-:Y:S01]  /*d330*/  IMAD.WIDE.U32 R80, R0, -0x326172a9, RZ ;  /* 0xcd9e8d5700507825 */ /* 0x000fe200078e00ff */
[----:B------:R-:W-:-:S04]  /*d340*/  LOP3.LUT R0, R198, UR10, R31, 0x96, !PT ;  /* 0x0000000ac6007c12 */ /* 0x000fc8000f8e961f */
[----:B------:R-:W-:Y:S01]  /*d350*/  LOP3.LUT R30, R30, UR9, R81, 0x96, !PT ;  /* 0x000000091e1e7c12 */ /* 0x000fe2000f8e9651 */
[----:B------:R-:W-:Y:S01]  /*d360*/  IMAD.WIDE.U32 R210, R0, -0x2daee0ad, RZ ;  /* 0xd2511f5300d27825 */ /* 0x000fe200078e00ff */
[----:B-1----:R-:W-:-:S03]  /*d370*/  FMNMX.FTZ R13, R13, R12, !PT ;  /* 0x0000000c0d0d7209 */ /* 0x002fc60007810000 */
[----:B------:R-:W-:Y:S01]  /*d380*/  IMAD.WIDE.U32 R30, R30, -0x2daee0ad, RZ ;  /* 0xd2511f531e1e7825 */ /* 0x000fe200078e00ff */
[----:B------:R-:W-:Y:S01]  /*d390*/  LOP3.LUT R12, R208, UR15, R211, 0x96, !PT ;  /* 0x0000000fd00c7c12 */ /* 0x000fe2000f8e96d3 */
[----:B------:R-:W1:Y:S03]  /*d3a0*/  SHFL.BFLY PT, R28, R13, 0x1, 0x1f ;  /* 0x0c201f000d1c7f89 */ /* 0x000e6600000e0000 */
[----:B------:R-:W-:Y:S02]  /*d3b0*/  LOP3.LUT R0, R210, UR14, R31, 0x96, !PT ;  /* 0x0000000ed2007c12 */ /* 0x000fe4000f8e961f */
[----:B--2---:R-:W-:Y:S01]  /*d3c0*/  FMNMX.FTZ R72, R72, R15, !PT ;  /* 0x0000000f48487209 */ /* 0x004fe20007810000 */
[----:B------:R-:W-:-:S04]  /*d3d0*/  IMAD.WIDE.U32 R14, R12, -0x326172a9, RZ ;  /* 0xcd9e8d570c0e7825 */ /* 0x000fc800078e00ff */
[----:B------:R-:W2:Y:S01]  /*d3e0*/  SHFL.BFLY PT, R27, R72, 0x1, 0x1f ;  /* 0x0c201f00481b7f89 */ /* 0x000ea200000e0000 */
[----:B------:R-:W-:Y:S01]  /*d3f0*/  IMAD.WIDE.U32 R208, R0, -0x326172a9, RZ ;  /* 0xcd9e8d5700d07825 */ /* 0x000fe200078e00ff */
[----:B------:R-:W-:-:S03]  /*d400*/  LOP3.LUT R0, R80, UR8, R15, 0x96, !PT ;  /* 0x0000000850007c12 */ /* 0x000fc6000f8e960f */
[----:B------:R-:W-:Y:S01]  /*d410*/  IMAD.MOV.U32 R100, RZ, RZ, R208 ;  /* 0x000000ffff647224 */ /* 0x000fe200078e00d0 */
[----:B------:R-:W-:Y:S02]  /*d420*/  LOP3.LUT R12, R14, UR5, R209, 0x96, !PT ;  /* 0x000000050e0c7c12 */ /* 0x000fe4000f8e96d1 */
[C---:B------:R-:W-:Y:S02]  /*d430*/  PRMT R19, R208.reuse, 0x7773, RZ ;  /* 0x00007773d0137816 */ /* 0x040fe400000000ff */
[----:B------:R-:W-:Y:S02]  /*d440*/  PRMT R14, R208, 0x7772, RZ ;  /* 0x00007772d00e7816 */ /* 0x000fe400000000ff */
[----:B------:R-:W-:Y:S02]  /*d450*/  PRMT R31, R12, 0x7632, R31 ;  /* 0x000076320c1f7816 */ /* 0x000fe4000000001f */
[----:B-1----:R-:W-:Y:S02]  /*d460*/  FMNMX.FTZ R28, R13, R28, !PT ;  /* 0x0000001c0d1c7209 */ /* 0x002fe40007810000 */
[----:B------:R-:W-:-:S02]  /*d470*/  PRMT R14, R14, 0x5410, R19 ;  /* 0x000054100e0e7816 */ /* 0x000fc40000000013 */
[C---:B------:R-:W-:Y:S01]  /*d480*/  FSETP.NEU.FTZ.AND P2, PT, R28.reuse, -INF , PT ;  /* 0xff8000001c00780b */ /* 0x040fe20003f5d000 */
[----:B------:R-:W-:Y:S01]  /*d490*/  FMUL.FTZ R188, R28, UR6 ;  /* 0x000000061cbc7c20 */ /* 0x000fe20008410000 */
[----:B------:R-:W-:Y:S02]  /*d4a0*/  PRMT R15, R208, 0x7771, RZ ;  /* 0x00007771d00f7816 */ /* 0x000fe400000000ff */
[----:B------:R-:W-:Y:S02]  /*d4b0*/  LOP3.LUT R19, R12, 0xffff, RZ, 0xc0, !PT ;  /* 0x0000ffff0c137812 */ /* 0x000fe400078ec0ff */
[----:B--2---:R-:W-:Y:S01]  /*d4c0*/  FMNMX.FTZ R27, R72, R27, !PT ;  /* 0x0000001b481b7209 */ /* 0x004fe20007810000 */
[----:B------:R-:W-:Y:S01]  /*d4d0*/  IMAD.WIDE.U32 R72, R2, -0x2daee0ad, RZ ;  /* 0xd2511f5302487825 */ /* 0x000fe200078e00ff */
[----:B------:R-:W-:Y:S02]  /*d4e0*/  FSEL R188, R188, RZ, P2 ;  /* 0x000000ffbcbc7208 */ /* 0x000fe40001000000 */
[C---:B------:R-:W-:Y:S01]  /*d4f0*/  FSETP.NEU.FTZ.AND P0, PT, R27.reuse, -INF , PT ;  /* 0xff8000001b00780b */ /* 0x040fe20003f1d000 */
[----:B------:R-:W-:Y:S01]  /*d500*/  FMUL.FTZ R186, R27, UR6 ;  /* 0x000000061bba7c20 */ /* 0x000fe20008410000 */
[----:B------:R-:W-:Y:S01]  /*d510*/  LOP3.LUT R100, R100, 0xff, RZ, 0xc0, !PT ;  /* 0x000000ff64647812 */ /* 0x000fe200078ec0ff */
[--C-:B------:R-:W-:Y:S01]  /*d520*/  FFMA.FTZ R114, R114, UR6, -R188.reuse ;  /* 0x0000000672727c23 */ /* 0x100fe200080108bc */
[--C-:B------:R-:W-:Y:S01]  /*d530*/  FFMA.FTZ R81, R190, UR6, -R188.reuse ;  /* 0x00000006be517c23 */ /* 0x100fe200080108bc */
[----:B------:R-:W-:Y:S01]  /*d540*/  LOP3.LUT R80, R12, 0xff, RZ, 0xc0, !PT ;  /* 0x000000ff0c507812 */ /* 0x000fe200078ec0ff */
[----:B------:R-:W-:Y:S01]  /*d550*/  FFMA.FTZ R207, R207, UR6, -R188 ;  /* 0x00000006cfcf7c23 */ /* 0x000fe200080108bc */
[----:B------:R-:W-:Y:S01]  /*d560*/  SHF.R.U32.HI R13, RZ, 0x18, R12 ;  /* 0x00000018ff0d7819 */ /* 0x000fe2000001160c */
[----:B------:R-:W-:Y:S01]  /*d570*/  IMAD.MOV.U32 R104, RZ, RZ, R72 ;  /* 0x000000ffff687224 */ /* 0x000fe200078e0048 */
[----:B------:R-:W-:Y:S01]  /*d580*/  FSEL R186, R186, RZ, P0 ;  /* 0x000000ffbaba7208 */ /* 0x000fe20000000000 */
[----:B------:R-:W-:Y:S01]  /*d590*/  MUFU.EX2 R114, R114 ;  /* 0x0000007200727308 */ /* 0x000fe20000000800 */
[----:B------:R-:W-:Y:S01]  /*d5a0*/  LOP3.LUT R12, R31, 0xff, RZ, 0xc0, !PT ;  /* 0x000000ff1f0c7812 */ /* 0x000fe200078ec0ff */
[----:B------:R-:W-:Y:S01]  /*d5b0*/  FFMA.FTZ R165, R165, UR6, -R188 ;  /* 0x00000006a5a57c23 */ /* 0x000fe200080108bc */
[----:B------:R-:W-:Y:S01]  /*d5c0*/  FSEL R31, R28, RZ, P2 ;  /* 0x000000ff1c1f7208 */ /* 0x000fe20001000000 */
[----:B------:R-:W1:Y:S01]  /*d5d0*/  MUFU.EX2 R81, R81 ;  /* 0x0000005100517308 */ /* 0x000e620000000800 */
[----:B------:R-:W-:Y:S01]  /*d5e0*/  PRMT R15, R100, 0x5410, R15 ;  /* 0x00005410640f7816 */ /* 0x000fe2000000000f */
[--C-:B------:R-:W-:Y:S01]  /*d5f0*/  FFMA.FTZ R103, R103, UR6, -R186.reuse ;  /* 0x0000000667677c23 */ /* 0x100fe200080108ba */
[--C-:B------:R-:W-:Y:S01]  /*d600*/  FFMA.FTZ R100, R166, UR6, -R186.reuse ;  /* 0x00000006a6647c23 */ /* 0x100fe200080108ba */
[----:B------:R-:W-:Y:S01]  /*d610*/  PRMT R13, R12, 0x5410, R13 ;  /* 0x000054100c0d7816 */ /* 0x000fe2000000000d */
[----:B------:R-:W-:Y:S01]  /*d620*/  FADD.FTZ R12, R36, -R31 ;  /* 0x8000001f240c7221 */ /* 0x000fe20000010000 */
[----:B------:R-:W-:Y:S01]  /*d630*/  FSEL R36, R27, RZ, P0 ;  /* 0x000000ff1b247208 */ /* 0x000fe20000000000 */
[----:B------:R-:W-:Y:S01]  /*d640*/  FFMA.FTZ R190, R131, UR6, -R186 ;  /* 0x0000000683be7c23 */ /* 0x000fe200080108ba */
[----:B------:R-:W-:Y:S01]  /*d650*/  MUFU.EX2 R103, R103 ;  /* 0x0000006700677308 */ /* 0x000fe20000000800 */
[----:B------:R-:W-:Y:S01]  /*d660*/  FFMA.FTZ R166, R205, UR6, -R188 ;  /* 0x00000006cda67c23 */ /* 0x000fe200080108bc */
[----:B------:R-:W-:Y:S01]  /*d670*/  FFMA.FTZ R131, R49, UR6, -R186 ;  /* 0x0000000631837c23 */ /* 0x000fe200080108ba */
[----:B------:R-:W-:Y:S01]  /*d680*/  FADD.FTZ R3, R3, -R36 ;  /* 0x8000002403037221 */ /* 0x000fe20000010000 */
[----:B------:R-:W2:Y:S01]  /*d690*/  MUFU.EX2 R100, R100 ;  /* 0x0000006400647308 */ /* 0x000ea20000000800 */
[----:B------:R-:W-:Y:S01]  /*d6a0*/  FMUL.FTZ R192, R12, UR6 ;  /* 0x000000060cc07c20 */ /* 0x000fe20008410000 */
[----:B------:R-:W-:Y:S01]  /*d6b0*/  LOP3.LUT R31, R14, 0xff00ff, RZ, 0xc0, !PT ;  /* 0x00ff00ff0e1f7812 */ /* 0x000fe200078ec0ff */
[----:B------:R-:W-:Y:S01]  /*d6c0*/  FMUL.FTZ R3, R3, UR6 ;  /* 0x0000000603037c20 */ /* 0x000fe20008410000 */
[----:B------:R-:W-:Y:S01]  /*d6d0*/  MUFU.EX2 R205, R207 ;  /* 0x000000cf00cd7308 */ /* 0x000fe20000000800 */
[----:B------:R-:W-:Y:S01]  /*d6e0*/  HSET2.LE.AND R14, R15, R26, PT ;  /* 0x0000001a0f0e7233 */ /* 0x000fe20003803000 */
[----:B------:R-:W-:Y:S01]  /*d6f0*/  FFMA.FTZ R49, R178, UR6, -R77 ;  /* 0x00000006b2317c23 */ /* 0x000fe2000801084d */
[----:B-1----:R-:W-:Y:S01]  /*d700*/  F2FP.F16.F32.PACK_AB R15, R81, R114 ;  /* 0x00000072510f723e */ /* 0x002fe200000000ff */
[----:B------:R-:W1:Y:S01]  /*d710*/  MUFU.EX2 R166, R166 ;  /* 0x000000a600a67308 */ /* 0x000e620000000800 */
[----:B------:R-:W-:-:S02]  /*d720*/  SHF.R.U32.HI R19, RZ, 0x8, R19 ;  /* 0x00000008ff137819 */ /* 0x000fc40000011613 */
[----:B------:R-:W-:Y:S01]  /*d730*/  LOP3.LUT R14, R15, R14, RZ, 0xc0, !PT ;  /* 0x0000000e0f0e7212 */ /* 0x000fe200078ec0ff */
[----:B------:R-:W-:Y:S01]  /*d740*/  MUFU.EX2 R190, R190 ;  /* 0x000000be00be7308 */ /* 0x000fe20000000800 */
[--C-:B------:R-:W-:Y:S02]  /*d750*/  HSET2.LE.AND R15, R31, R26.reuse, PT ;  /* 0x0000001a1f0f7233 */ /* 0x100fe40003803000 */
[----:B------:R-:W-:Y:S01]  /*d760*/  PRMT R19, R80, 0x5410, R19 ;  /* 0x0000541050137816 */ /* 0x000fe20000000013 */
[----:B------:R-:W4:Y:S01]  /*d770*/  MUFU.EX2 R131, R131 ;  /* 0x0000008300837308 */ /* 0x000f220000000800 */
[----:B--2---:R-:W-:Y:S02]  /*d780*/  F2FP.F16.F32.PACK_AB R12, R100, R103 ;  /* 0x00000067640c723e */ /* 0x004fe400000000ff */
[----:B------:R-:W-:Y:S01]  /*d790*/  HSET2.LE.AND R13, R13, R26, PT ;  /* 0x0000001a0d0d7233 */ /* 0x000fe20003803000 */
[----:B------:R-:W2:Y:S01]  /*d7a0*/  MUFU.EX2 R192, R192 ;  /* 0x000000c000c07308 */ /* 0x000ea20000000800 */
[----:B------:R-:W-:-:S02]  /*d7b0*/  LOP3.LUT R15, R12, R15, RZ, 0xc0, !PT ;  /* 0x0000000f0c0f7212 */ /* 0x000fc400078ec0ff */
[----:B------:R-:W-:Y:S01]  /*d7c0*/  HSET2.LE.AND R12, R19, R26, PT ;  /* 0x0000001a130c7233 */ /* 0x000fe20003803000 */
[----:B------:R-:W3:Y:S01]  /*d7d0*/  MUFU.EX2 R207, R3 ;  /* 0x0000000300cf7308 */ /* 0x000ee20000000800 */
[----:B-1----:R-:W-:Y:S02]  /*d7e0*/  F2FP.F16.F32.PACK_AB R19, R166, R205 ;  /* 0x000000cda613723e */ /* 0x002fe400000000ff */
[C---:B------:R-:W-:Y:S01]  /*d7f0*/  PRMT R2, R72.reuse, 0x7773, RZ ;  /* 0x0000777348027816 */ /* 0x040fe200000000ff */
[----:B------:R-:W-:Y:S01]  /*d800*/  MUFU.EX2 R49, R49 ;  /* 0x0000003100317308 */ /* 0x000fe20000000800 */
[----:B------:R-:W-:Y:S02]  /*d810*/  LOP3.LUT R12, R19, R12, RZ, 0xc0, !PT ;  /* 0x0000000c130c7212 */ /* 0x000fe400078ec0ff */
[----:B----4-:R-:W-:Y:S01]  /*d820*/  F2FP.F16.F32.PACK_AB R36, R131, R190 ;  /* 0x000000be8324723e */ /* 0x010fe200000000ff */
[----:B------:R-:W-:Y:S01]  /*d830*/  MUFU.EX2 R165, R165 ;  /* 0x000000a500a57308 */ /* 0x000fe20000000800 */
[----:B------:R-:W-:Y:S01]  /*d840*/  PRMT R19, R72, 0x7772, RZ ;  /* 0x0000777248137816 */ /* 0x000fe200000000ff */
[-C--:B--2---:R-:W-:Y:S01]  /*d850*/  FMUL.FTZ R132, R132, R192.reuse ;  /* 0x000000c084847220 */ /* 0x084fe20000410000 */
[----:B------:R-:W-:Y:S01]  /*d860*/  LOP3.LUT R13, R36, R13, RZ, 0xc0, !PT ;  /* 0x0000000d240d7212 */ /* 0x000fe200078ec0ff */
[-C--:B------:R-:W-:Y:S01]  /*d870*/  FMUL.FTZ R133, R133, R192.reuse ;  /* 0x000000c085857220 */ /* 0x080fe20000410000 */
[-C--:B------:R-:W-:Y:S01]  /*d880*/  FMUL.FTZ R160, R160, R192.reuse ;  /* 0x000000c0a0a07220 */ /* 0x080fe20000410000 */
[-C--:B---3--:R-:W-:Y:S01]  /*d890*/  FMUL.FTZ R134, R134, R207.reuse ;  /* 0x000000cf86867220 */ /* 0x088fe20000410000 */
[-C--:B------:R-:W-:Y:S01]  /*d8a0*/  FMUL.FTZ R135, R135, R207.reuse ;  /* 0x000000cf87877220 */ /* 0x080fe20000410000 */
[-C--:B------:R-:W-:Y:S01]  /*d8b0*/  FMUL.FTZ R161, R161, R192.reuse ;  /* 0x000000c0a1a17220 */ /* 0x080fe20000410000 */
[-C--:B------:R-:W-:Y:S01]  /*d8c0*/  FMUL.FTZ R162, R162, R207.reuse ;  /* 0x000000cfa2a27220 */ /* 0x080fe20000410000 */
[-C--:B------:R-:W-:Y:S01]  /*d8d0*/  FMUL.FTZ R163, R163, R207.reuse ;  /* 0x000000cfa3a37220 */ /* 0x080fe20000410000 */
[----:B------:R-:W-:Y:S01]  /*d8e0*/  LOP3.LUT R18, R18, UR20, R73, 0x96, !PT ;  /* 0x0000001412127c12 */ /* 0x000fe2000f8e9649 */
[-C--:B------:R-:W-:Y:S01]  /*d8f0*/  FMUL.FTZ R152, R152, R192.reuse ;  /* 0x000000c098987220 */ /* 0x080fe20000410000 */
[-C--:B------:R-:W-:Y:S01]  /*d900*/  FMUL.FTZ R153, R153, R192.reuse ;  /* 0x000000c099997220 */ /* 0x080fe20000410000 */
[C---:B------:R-:W-:Y:S01]  /*d910*/  HMMA.16816.F32 R132, R12.reuse, R8, R132 ;  /* 0x000000080c84723c */ /* 0x040fe20000001884 */
[-C--:B------:R-:W-:Y:S01]  /*d920*/  FMUL.FTZ R154, R154, R207.reuse ;  /* 0x000000cf9a9a7220 */ /* 0x080fe20000410000 */
[-C--:B------:R-:W-:Y:S01]  /*d930*/  FMUL.FTZ R155, R155, R207.reuse ;  /* 0x000000cf9b9b7220 */ /* 0x080fe20000410000 */
[-C--:B------:R-:W-:Y:S01]  /*d940*/  FMUL.FTZ R156, R156, R192.reuse ;  /* 0x000000c09c9c7220 */ /* 0x080fe20000410000 */
[----:B------:R-:W-:Y:S01]  /*d950*/  FMUL.FTZ R157, R157, R192 ;  /* 0x000000c09d9d7220 */ /* 0x000fe20000410000 */
[-C--:B------:R-:W-:Y:S01]  /*d960*/  FMUL.FTZ R158, R158, R207.reuse ;  /* 0x000000cf9e9e7220 */ /* 0x080fe20000410000 */
[----:B------:R-:W-:Y:S01]  /*d970*/  FMUL.FTZ R159, R159, R207 ;  /* 0x000000cf9f9f7220 */ /* 0x000fe20000410000 */
[----:B------:R-:W-:Y:S01]  /*d980*/  IMAD.WIDE.U32 R8, R0, -0x2daee0ad, RZ ;  /* 0xd2511f5300087825 */ /* 0x000fe200078e00ff */
[----:B------:R-:W-:Y:S01]  /*d990*/  PRMT R0, R72, 0x7771, RZ ;  /* 0x0000777148007816 */ /* 0x000fe200000000ff */
[C---:B------:R-:W-:Y:S01]  /*d9a0*/  HMMA.16816.F32 R160, R12.reuse, R6, R160 ;  /* 0x000000060ca0723c */ /* 0x040fe200000018a0 */
[----:B------:R-:W-:Y:S01]  /*d9b0*/  PRMT R19, R19, 0x5410, R2 ;  /* 0x0000541013137816 */ /* 0x000fe20000000002 */
[--C-:B------:R-:W-:Y:S01]  /*d9c0*/  FFMA.FTZ R72, R176, UR6, -R66.reuse ;  /* 0x00000006b0487c23 */ /* 0x100fe20008010842 */
[----:B------:R-:W-:Y:S01]  /*d9d0*/  FFMA.FTZ R2, R112, UR6, -R77 ;  /* 0x0000000670027c23 */ /* 0x000fe2000801084d */
[----:B------:R-:W-:Y:S01]  /*d9e0*/  PRMT R7, R18, 0x7632, R7 ;  /* 0x0000763212077816 */ /* 0x000fe20000000007 */
[----:B------:R-:W-:Y:S01]  /*d9f0*/  FFMA.FTZ R36, R196, UR6, -R77 ;  /* 0x00000006c4247c23 */ /* 0x000fe2000801084d */
[----:B------:R-:W-:Y:S01]  /*da00*/  LOP3.LUT R3, R18, 0xffff, RZ, 0xc0, !PT ;  /* 0x0000ffff12037812 */ /* 0x000fe200078ec0ff */
[----:B------:R-:W-:Y:S01]  /*da10*/  FFMA.FTZ R73, R16, UR6, -R66 ;  /* 0x0000000610497c23 */ /* 0x000fe20008010842 */
[----:B------:R-:W-:Y:S01]  /*da20*/  LOP3.LUT R6, R18, 0xff, RZ, 0xc0, !PT ;  /* 0x000000ff12067812 */ /* 0x000fe200078ec0ff */
[C---:B------:R-:W-:Y:S01]  /*da30*/  HMMA.16816.F32 R152, R12.reuse, R10, R152 ;  /* 0x0000000a0c98723c */ /* 0x040fe20000001898 */
[----:B------:R-:W-:Y:S01]  /*da40*/  SHF.R.U32.HI R18, RZ, 0x18, R18 ;  /* 0x00000018ff127819 */ /* 0x000fe20000011612 */
[----:B------:R-:W1:Y:S01]  /*da50*/  MUFU.EX2 R72, R72 ;  /* 0x0000004800487308 */ /* 0x000e620000000800 */
[----:B------:R-:W-:Y:S01]  /*da60*/  LOP3.LUT R7, R7, 0xff, RZ, 0xc0, !PT ;  /* 0x000000ff07077812 */ /* 0x000fe200078ec0ff */
[----:B------:R-:W-:Y:S01]  /*da70*/  IMAD.MOV.U32 R80, RZ, RZ, R8 ;  /* 0x000000ffff507224 */ /* 0x000fe200078e0008 */
[----:B------:R-:W-:Y:S01]  /*da80*/  LOP3.LUT R31, R30, UR20, R9, 0x96, !PT ;  /* 0x000000141e1f7c12 */ /* 0x000fe2000f8e9609 */
[----:B------:R-:W2:Y:S01]  /*da90*/  MUFU.EX2 R2, R2 ;  /* 0x0000000200027308 */ /* 0x000ea20000000800 */
[----:B------:R-:W-:Y:S01]  /*daa0*/  PRMT R7, R7, 0x5410, R18 ;  /* 0x0000541007077816 */ /* 0x000fe20000000012 */
[----:B------:R-:W-:Y:S01]  /*dab0*/  HMMA.16816.F32 R156, R12, R4, R156 ;  /* 0x000000040c9c723c */ /* 0x000fe2000000189c */
[----:B------:R-:W-:Y:S01]  /*dac0*/  LOP3.LUT R13, R104, 0xff, RZ, 0xc0, !PT ;  /* 0x000000ff680d7812 */ /* 0x000fe200078ec0ff */
[----:B------:R-:W3:Y:S01]  /*dad0*/  MUFU.EX2 R36, R36 ;  /* 0x0000002400247308 */ /* 0x000ee20000000800 */
[----:B------:R-:W-:Y:S01]  /*dae0*/  PRMT R4, R8, 0x7773, RZ ;  /* 0x0000777308047816 */ /* 0x000fe200000000ff */
[----:B------:R-:W-:Y:S01]  /*daf0*/  FFMA.FTZ R112, R106, UR6, -R188 ;  /* 0x000000066a707c23 */ /* 0x000fe200080108bc */
[----:B------:R-:W-:-:S02]  /*db00*/  PRMT R5, R8, 0x7772, RZ ;  /* 0x0000777208057816 */ /* 0x000fc400000000ff */
[----:B------:R-:W-:Y:S02]  /*db10*/  SHF.R.U32.HI R15, RZ, 0x8, R3 ;  /* 0x00000008ff0f7819 */ /* 0x000fe40000011603 */
[----:B------:R-:W-:Y:S01]  /*db20*/  PRMT R13, R13, 0x5410, R0 ;  /* 0x000054100d0d7816 */ /* 0x000fe20000000000 */
[----:B------:R-:W-:Y:S01]  /*db30*/  MUFU.EX2 R3, R108 ;  /* 0x0000006c00037308 */ /* 0x000fe20000000800 */
[----:B------:R-:W-:Y:S02]  /*db40*/  PRMT R30, R8, 0x7771, RZ ;  /* 0x00007771081e7816 */ /* 0x000fe400000000ff */
[----:B------:R-:W-:Y:S01]  /*db50*/  PRMT R12, R5, 0x5410, R4 ;  /* 0x00005410050c7816 */ /* 0x000fe20000000004 */
[----:B------:R4:W3:Y:S01]  /*db60*/  MUFU.EX2 R0, R73 ;  /* 0x0000004900007308 */ /* 0x0008e20000000800 */
[----:B------:R-:W-:Y:S01]  /*db70*/  PRMT R15, R6, 0x5410, R15 ;  /* 0x00005410060f7816 */ /* 0x000fe2000000000f */
[----:B------:R-:W3:Y:S01]  /*db80*/  LDSM.16.MT88.4 R8, [R218+0x4400] ;  /* 0x00440000da08783b */ /* 0x000ee20000004200 */
[----:B------:R-:W-:Y:S01]  /*db90*/  HSET2.LE.AND R17, R7, R26, PT ;  /* 0x0000001a07117233 */ /* 0x000fe20003803000 */
[----:B------:R-:W-:Y:S01]  /*dba0*/  MUFU.EX2 R112, R112 ;  /* 0x0000007000707308 */ /* 0x000fe20000000800 */
[----:B------:R-:W-:Y:S01]  /*dbb0*/  LOP3.LUT R19, R19, 0xff00ff, RZ, 0xc0, !PT ;  /* 0x00ff00ff13137812 */ /* 0x000fe200078ec0ff */
[----:B------:R-:W3:Y:S01]  /*dbc0*/  LDSM.16.MT88.4 R4, [R216+0x4400] ;  /* 0x00440000d804783b */ /* 0x000ee20000004200 */
[----:B-1----:R-:W-:-:S02]  /*dbd0*/  F2FP.F16.F32.PACK_AB R14, R72, R107 ;  /* 0x0000006b480e723e */ /* 0x002fc400000000ff */
[--C-:B------:R-:W-:Y:S02]  /*dbe0*/  HSET2.LE.AND R13, R13, R26.reuse, PT ;  /* 0x0000001a0d0d7233 */ /* 0x100fe40003803000 */
[----:B--2---:R-:W-:Y:S02]  /*dbf0*/  F2FP.F16.F32.PACK_AB R18, R2, R49 ;  /* 0x000000310212723e */ /* 0x004fe400000000ff */
[--C-:B------:R-:W-:Y:S01]  /*dc00*/  HSET2.LE.AND R16, R15, R26.reuse, PT ;  /* 0x0000001a0f107233 */ /* 0x100fe20003803000 */
[----:B----4-:R-:W-:Y:S01]  /*dc10*/  FFMA.FTZ R73, R118, UR6, -R188 ;  /* 0x0000000676497c23 */ /* 0x010fe200080108bc */
[----:B---3--:R-:W-:Y:S01]  /*dc20*/  F2FP.F16.F32.PACK_AB R15, R36, R113 ;  /* 0x00000071240f723e */ /* 0x008fe200000000ff */
[----:B------:R-:W-:Y:S01]  /*dc30*/  FFMA.FTZ R118, R63, UR6, -R186 ;  /* 0x000000063f767c23 */ /* 0x000fe200080108ba */
[----:B------:R-:W-:Y:S02]  /*dc40*/  LOP3.LUT R17, R14, R17, RZ, 0xc0, !PT ;  /* 0x000000110e117212 */ /* 0x000fe400078ec0ff */
[----:B------:R-:W-:Y:S01]  /*dc50*/  HSET2.LE.AND R19, R19, R26, PT ;  /* 0x0000001a13137233 */ /* 0x000fe20003803000 */
[----:B------:R-:W-:Y:S01]  /*dc60*/  MUFU.EX2 R73, R73 ;  /* 0x0000004900497308 */ /* 0x000fe20000000800 */
[----:B------:R-:W-:-:S02]  /*dc70*/  F2FP.F16.F32.PACK_AB R14, R0, R3 ;  /* 0x00000003000e723e */ /* 0x000fc400000000ff */
[----:B------:R-:W-:Y:S01]  /*dc80*/  LOP3.LUT R18, R18, R13, RZ, 0xc0, !PT ;  /* 0x0000000d12127212 */ /* 0x000fe200078ec0ff */
[----:B------:R-:W-:Y:S01]  /*dc90*/  MUFU.EX2 R118, R118 ;  /* 0x0000007600767308 */ /* 0x000fe20000000800 */
[----:B------:R-:W-:Y:S02]  /*dca0*/  LOP3.LUT R13, R31, 0xffff, RZ, 0xc0, !PT ;  /* 0x0000ffff1f0d7812 */ /* 0x000fe400078ec0ff */
[----:B------:R-:W-:Y:S02]  /*dcb0*/  LOP3.LUT R16, R15, R16, RZ, 0xc0, !PT ;  /* 0x000000100f107212 */ /* 0x000fe400078ec0ff */
[----:B------:R-:W-:Y:S02]  /*dcc0*/  LOP3.LUT R19, R14, R19, RZ, 0xc0, !PT ;  /* 0x000000130e137212 */ /* 0x000fe400078ec0ff */
[----:B------:R-:W-:Y:S01]  /*dcd0*/  LOP3.LUT R15, R80, 0xff, RZ, 0xc0, !PT ;  /* 0x000000ff500f7812 */ /* 0x000fe200078ec0ff */
[----:B------:R-:W-:Y:S01]  /*dce0*/  FFMA.FTZ R80, R251, UR6, -R186 ;  /* 0x00000006fb507c23 */ /* 0x000fe200080108ba */
[----:B------:R-:W-:-:S02]  /*dcf0*/  SHF.R.U32.HI R13, RZ, 0x8, R13 ;  /* 0x00000008ff0d7819 */ /* 0x000fc4000001160d */
[----:B------:R-:W-:Y:S02]  /*dd00*/  LOP3.LUT R14, R31, 0xff, RZ, 0xc0, !PT ;  /* 0x000000ff1f0e7812 */ /* 0x000fe400078ec0ff */
[----:B------:R-:W-:Y:S01]  /*dd10*/  PRMT R15, R15, 0x5410, R30 ;  /* 0x000054100f0f7816 */ /* 0x000fe2000000001e */
[----:B------:R-:W-:Y:S01]  /*dd20*/  FFMA.FTZ R30, R110, UR6, -R188 ;  /* 0x000000066e1e7c23 */ /* 0x000fe200080108bc */
[----:B------:R-:W-:Y:S01]  /*dd30*/  PRMT R13, R14, 0x5410, R13 ;  /* 0x000054100e0d7816 */ /* 0x000fe2000000000d */
[----:B------:R-:W-:Y:S01]  /*dd40*/  MUFU.EX2 R80, R80 ;  /* 0x0000005000507308 */ /* 0x000fe20000000800 */
[----:B------:R-:W-:Y:S01]  /*dd50*/  PRMT R209, R31, 0x7632, R209 ;  /* 0x000076321fd17816 */ /* 0x000fe200000000d1 */
[----:B------:R-:W-:Y:S01]  /*dd60*/  HMMA.16816.F32 R140, R16, R8, R140 ;  /* 0x00000008108c723c */ /* 0x000fe2000000188c */
[----:B------:R-:W-:Y:S01]  /*dd70*/  SHF.R.U32.HI R14, RZ, 0x18, R31 ;  /* 0x00000018ff0e7819 */ /* 0x000fe2000001161f */
[--C-:B------:R-:W-:Y:S01]  /*dd80*/  FFMA.FTZ R31, R175, UR6, -R186.reuse ;  /* 0x00000006af1f7c23 */ /* 0x100fe200080108ba */
[----:B------:R-:W-:Y:S01]  /*dd90*/  FFMA.FTZ R175, R119, UR6, -R186 ;  /* 0x0000000677af7c23 */ /* 0x000fe200080108ba */
[----:B------:R-:W1:Y:S01]  /*dda0*/  MUFU.EX2 R30, R30 ;  /* 0x0000001e001e7308 */ /* 0x000e620000000800 */
[----:B------:R-:W-:-:S02]  /*ddb0*/  LOP3.LUT R209, R209, 0xff, RZ, 0xc0, !PT ;  /* 0x000000ffd1d17812 */ /* 0x000fc400078ec0ff */
[--C-:B------:R-:W-:Y:S01]  /*ddc0*/  HSET2.LE.AND R63, R15, R26.reuse, PT ;  /* 0x0000001a0f3f7233 */ /* 0x100fe20003803000 */
[----:B------:R-:W-:Y:S01]  /*ddd0*/  MUFU.EX2 R31, R31 ;  /* 0x0000001f001f7308 */ /* 0x000fe20000000800 */
[----:B------:R-:W-:Y:S01]  /*dde0*/  PRMT R119, R209, 0x5410, R14 ;  /* 0x00005410d1777816 */ /* 0x000fe2000000000e */
[----:B------:R-:W-:Y:S01]  /*ddf0*/  VIADD R14, R115, 0x1 ;  /* 0x00000001730e7836 */ /* 0x000fe20000000000 */
[----:B------:R-:W-:Y:S01]  /*de00*/  LOP3.LUT R15, R12, 0xff00ff, RZ, 0xc0, !PT ;  /* 0x00ff00ff0c0f7812 */ /* 0x000fe200078ec0ff */
[----:B------:R-:W2:Y:S01]  /*de10*/  MUFU.EX2 R175, R175 ;  /* 0x000000af00af7308 */ /* 0x000ea20000000800 */
[----:B------:R-:W-:Y:S02]  /*de20*/  HMMA.16816.F32 R136, R16, R10, R136 ;  /* 0x0000000a1088723c */ /* 0x000fe40000001888 */
[----:B------:R-:W-:Y:S02]  /*de30*/  LOP3.LUT R12, R14, UR19, R39, 0x96, !PT ;  /* 0x000000130e0c7c12 */ /* 0x000fe4000f8e9627 */
[----:B------:R-:W-:-:S02]  /*de40*/  HSET2.LE.AND R15, R15, R26, PT ;  /* 0x0000001a0f0f7233 */ /* 0x000fc40003803000 */
[----:B-1----:R-:W-:Y:S02]  /*de50*/  F2FP.F16.F32.PACK_AB R104, R30, R73 ;  /* 0x000000491e68723e */ /* 0x002fe400000000ff */
[----:B------:R-:W-:Y:S02]  /*de60*/  HMMA.16816.F32 R148, R16, R4, R148 ;  /* 0x000000041094723c */ /* 0x000fe40000001894 */
[----:B------:R-:W-:Y:S02]  /*de70*/  LOP3.LUT R14, R104, R63, RZ, 0xc0, !PT ;  /* 0x0000003f680e7212 */ /* 0x000fe400078ec0ff */
[----:B--2---:R-:W-:-:S04]  /*de80*/  F2FP.F16.F32.PACK_AB R104, R118, R175 ;  /* 0x000000af7668723e */ /* 0x004fc800000000ff */
[----:B------:R-:W-:Y:S01]  /*de90*/  HMMA.16816.F32 R144, R16, R6, R144 ;  /* 0x000000061090723c */ /* 0x000fe20000001890 */
[----:B------:R-:W-:Y:S01]  /*dea0*/  F2FP.F16.F32.PACK_AB R16, R31, R80 ;  /* 0x000000501f10723e */ /* 0x000fe200000000ff */
[----:B------:R-:W-:Y:S01]  /*deb0*/  IMAD.WIDE.U32 R18, R12, -0x326172a9, RZ ;  /* 0xcd9e8d570c127825 */ /* 0x000fe200078e00ff */
[--C-:B------:R-:W-:Y:S02]  /*dec0*/  HSET2.LE.AND R12, R13, R26.reuse, PT ;  /* 0x0000001a0d0c7233 */ /* 0x100fe40003803000 */
[----:B------:R-:W-:Y:S02]  /*ded0*/  HSET2.LE.AND R13, R119, R26, PT ;  /* 0x0000001a770d7233 */ /* 0x000fe40003803000 */
[----:B------:R-:W-:Y:S02]  /*dee0*/  F2FP.F16.F32.PACK_AB R17, R112, R165 ;  /* 0x000000a57011723e */ /* 0x000fe400000000ff */
[----:B------:R-:W-:Y:S02]  /*def0*/  LOP3.LUT R15, R16, R15, RZ, 0xc0, !PT ;  /* 0x0000000f100f7212 */ /* 0x000fe400078ec0ff */
[----:B------:R-:W-:-:S02]  /*df00*/  LOP3.LUT R16, R212, UR21, R19, 0x96, !PT ;  /* 0x00000015d4107c12 */ /* 0x000fc4000f8e9613 */
[----:B------:R-:W-:Y:S02]  /*df10*/  LOP3.LUT R210, R18, UR4, R117, 0x96, !PT ;  /* 0x0000000412d27c12 */ /* 0x000fe4000f8e9675 */
[----:B------:R-:W-:Y:S01]  /*df20*/  LOP3.LUT R12, R17, R12, RZ, 0xc0, !PT ;  /* 0x0000000c110c7212 */ /* 0x000fe200078ec0ff */
[----:B------:R-:W-:Y:S01]  /*df30*/  IMAD.WIDE.U32 R16, R16, -0x2daee0ad, RZ ;  /* 0xd2511f5310107825 */ /* 0x000fe200078e00ff */
[----:B------:R-:W-:-:S03]  /*df40*/  LOP3.LUT R13, R104, R13, RZ, 0xc0, !PT ;  /* 0x0000000d680d7212 */ /* 0x000fc600078ec0ff */
[----:B------:R-:W-:-:S04]  /*df50*/  IMAD.WIDE.U32 R210, R210, -0x2daee0ad, RZ ;  /* 0xd2511f53d2d27825 */ /* 0x000fc800078e00ff */
[----:B------:R-:W-:Y:S01]  /*df60*/  HMMA.16816.F32 R132, R12, R8, R132 ;  /* 0x000000080c84723c */ /* 0x000fe20000001884 */
[----:B------:R-:W-:Y:S01]  /*df70*/  LOP3.LUT R8, R246, UR7, R17, 0x96, !PT ;  /* 0x00000007f6087c12 */ /* 0x000fe2000f8e9611 */
[----:B------:R-:W-:Y:S01]  /*df80*/  IMAD.MOV.U32 R9, RZ, RZ, R221 ;  /* 0x000000ffff097224 */ /* 0x000fe200078e00dd */
[----:B------:R-:W-:-:S03]  /*df90*/  LOP3.LUT R208, R16, UR16, R211, 0x96, !PT ;  /* 0x0000001010d07c12 */ /* 0x000fc6000f8e96d3 */
[----:B------:R-:W-:-:S04]  /*dfa0*/  IMAD.WIDE.U32 R16, R8, -0x326172a9, RZ ;  /* 0xcd9e8d5708107825 */ /* 0x000fc800078e00ff */
[----:B------:R-:W-:Y:S02]  /*dfb0*/  IMAD.MOV.U32 R8, RZ, RZ, R220 ;  /* 0x000000ffff087224 */ /* 0x000fe400078e00dc */
[----:B------:R-:W-:Y:S01]  /*dfc0*/  IMAD.WIDE.U32 R208, R208, -0x326172a9, RZ ;  /* 0xcd9e8d57d0d07825 */ /* 0x000fe200078e00ff */
[C---:B------:R-:W-:Y:S03]  /*dfd0*/  HMMA.16816.F32 R152, R12.reuse, R10, R152 ;  /* 0x0000000a0c98723c */ /* 0x040fe60000001898 */
[--C-:B------:R-:W-:Y:S01]  /*dfe0*/  FFMA.FTZ R119, R56, UR6, -R77.reuse ;  /* 0x0000000638777c23 */ /* 0x100fe2000801084d */
[----:B------:R-:W-:Y:S01]  /*dff0*/  FFMA.FTZ R60, R60, UR6, -R77 ;  /* 0x000000063c3c7c23 */ /* 0x000fe2000801084d */
[----:B------:R-:W-:Y:S01]  /*e000*/  IMAD.MOV.U32 R10, RZ, RZ, R8 ;  /* 0x000000ffff0a7224 */ /* 0x000fe200078e0008 */
[----:B------:R-:W-:Y:S01]  /*e010*/  LOP3.LUT R8, R116, UR10, R17, 0x96, !PT ;  /* 0x0000000a74087c12 */ /* 0x000fe2000f8e9611 */
[----:B------:R-:W-:Y:S01]  /*e020*/  FFMA.FTZ R63, R58, UR6, -R77 ;  /* 0x000000063a3f7c23 */ /* 0x000fe2000801084d */
[----:B------:R-:W-:Y:S01]  /*e030*/  LOP3.LUT R16, R16, UR9, R209, 0x96, !PT ;  /* 0x0000000910107c12 */ /* 0x000fe2000f8e96d1 */
[----:B------:R-:W-:Y:S01]  /*e040*/  IMAD.MOV.U32 R11, RZ, RZ, R9 ;  /* 0x000000ffff0b7224 */ /* 0x000fe200078e0009 */
[----:B------:R-:W-:Y:S01]  /*e050*/  HMMA.16816.F32 R156, R12, R4, R156 ;  /* 0x000000040c9c723c */ /* 0x000fe2000000189c */
[----:B------:R-:W-:-:S04]  /*e060*/  IMAD.WIDE.U32 R8, R8, -0x2daee0ad, RZ ;  /* 0xd2511f5308087825 */ /* 0x000fc800078e00ff */
[--C-:B------:R-:W-:Y:S01]  /*e070*/  FFMA.FTZ R61, R61, UR6, -R66.reuse ;  /* 0x000000063d3d7c23 */ /* 0x100fe20008010842 */
[----:B------:R-:W-:Y:S01]  /*e080*/  FFMA.FTZ R59, R59, UR6, -R66 ;  /* 0x000000063b3b7c23 */ /* 0x000fe20008010842 */
[----:B------:R-:W-:Y:S01]  /*e090*/  LOP3.LUT R18, R18, UR4, R199, 0x96, !PT ;  /* 0x0000000412127c12 */ /* 0x000fe2000f8e96c7 */
[----:B------:R-:W-:Y:S01]  /*e0a0*/  IMAD.WIDE.U32 R16, R16, -0x2daee0ad, RZ ;  /* 0xd2511f5310107825 */ /* 0x000fe200078e00ff */
[----:B------:R-:W-:-:S03]  /*e0b0*/  LOP3.LUT R210, R210, UR15, R9, 0x96, !PT ;  /* 0x0000000fd2d27c12 */ /* 0x000fc6000f8e9609 */
[----:B------:R-:W-:Y:S01]  /*e0c0*/  FFMA.FTZ R108, R243, UR6, -R188 ;  /* 0x00000006f36c7c23 */ /* 0x000fe200080108bc */
[----:B------:R-:W-:Y:S01]  /*e0d0*/  HMMA.16816.F32 R160, R12, R6, R160 ;  /* 0x000000060ca0723c */ /* 0x000fe200000018a0 */
[----:B------:R-:W-:Y:S01]  /*e0e0*/  FFMA.FTZ R241, R241, UR6, -R186 ;  /* 0x00000006f1f17c23 */ /* 0x000fe200080108ba */
[----:B------:R-:W-:Y:S01]  /*e0f0*/  LOP3.LUT R4, R8, UR14, R17, 0x96, !PT ;  /* 0x0000000e08047c12 */ /* 0x000fe2000f8e9611 */
[----:B------:R-:W-:Y:S02]  /*e100*/  IMAD.MOV.U32 R8, RZ, RZ, R10 ;  /* 0x000000ffff087224 */ /* 0x000fe400078e000a */
[----:B------:R-:W-:Y:S01]  /*e110*/  FFMA.FTZ R110, R179, UR6, -R188 ;  /* 0x00000006b36e7c23 */ /* 0x000fe200080108bc */
[----:B------:R-:W-:Y:S02]  /*e120*/  IMAD.MOV.U32 R9, RZ, RZ, R11 ;  /* 0x000000ffff097224 */ /* 0x000fe400078e000b */
[----:B------:R-:W-:Y:S01]  /*e130*/  FFMA.FTZ R106, R127, UR6, -R186 ;  /* 0x000000067f6a7c23 */ /* 0x000fe200080108ba */
[----:B------:R-:W-:-:S04]  /*e140*/  IMAD.WIDE.U32 R10, R4, -0x326172a9, RZ ;  /* 0xcd9e8d57040a7825 */ /* 0x000fc800078e00ff */
[--C-:B------:R-:W-:Y:S01]  /*e150*/  FFMA.FTZ R170, R170, UR6, -R77.reuse ;  /* 0x00000006aaaa7c23 */ /* 0x100fe2000801084d */
[----:B------:R-:W-:Y:S01]  /*e160*/  FFMA.FTZ R126, R126, UR6, -R77 ;  /* 0x000000067e7e7c23 */ /* 0x000fe2000801084d */
[----:B------:R-:W-:Y:S01]  /*e170*/  FFMA.FTZ R237, R237, UR6, -R66 ;  /* 0x00000006eded7c23 */ /* 0x000fe20008010842 */
[----:B------:R-:W-:Y:S01]  /*e180*/  IMAD.WIDE.U32 R210, R210, -0x326172a9, RZ ;  /* 0xcd9e8d57d2d27825 */ /* 0x000fe200078e00ff */
[----:B------:R-:W-:-:S03]  /*e190*/  PRMT R5, R10, 0x7773, RZ ;  /* 0x000077730a057816 */ /* 0x000fc600000000ff */
[----:B------:R-:W-:Y:S01]  /*e1a0*/  FFMA.FTZ R201, R201, UR6, -R188 ;  /* 0x00000006c9c97c23 */ /* 0x000fe200080108bc */
[----:B------:R-:W-:Y:S01]  /*e1b0*/  FFMA.FTZ R187, R187, UR6, -R186 ;  /* 0x00000006bbbb7c23 */ /* 0x000fe200080108ba */
[----:B------:R-:W-:Y:S01]  /*e1c0*/  IMAD.MOV.U32 R6, RZ, RZ, R8 ;  /* 0x000000ffff067224 */ /* 0x000fe200078e0008 */
[----:B------:R-:W-:Y:S01]  /*e1d0*/  LOP3.LUT R13, R210, UR5, R11, 0x96, !PT ;  /* 0x00000005d20d7c12 */ /* 0x000fe2000f8e960b */
[----:B------:R-:W-:Y:S01]  /*e1e0*/  IMAD.MOV.U32 R8, RZ, RZ, R10 ;  /* 0x000000ffff087224 */ /* 0x000fe200078e000a */
[C---:B------:R-:W-:Y:S01]  /*e1f0*/  PRMT R14, R10.reuse, 0x7772, RZ ;  /* 0x000077720a0e7816 */ /* 0x040fe200000000ff */
[----:B------:R-:W-:Y:S01]  /*e200*/  FFMA.FTZ R196, R181, UR6, -R186 ;  /* 0x00000006b5c47c23 */ /* 0x000fe200080108ba */
[----:B------:R-:W-:Y:S01]  /*e210*/  PRMT R15, R10, 0x7771, RZ ;  /* 0x000077710a0f7816 */ /* 0x000fe200000000ff */
[----:B------:R-:W-:Y:S01]  /*e220*/  IMAD.MOV.U32 R10, RZ, RZ, R6 ;  /* 0x000000ffff0a7224 */ /* 0x000fe200078e0006 */
[----:B------:R-:W-:Y:S01]  /*e230*/  LOP3.LUT R6, R13, 0xffff, RZ, 0xc0, !PT ;  /* 0x0000ffff0d067812 */ /* 0x000fe200078ec0ff */
[----:B------:R-:W-:Y:S01]  /*e240*/  IMAD.MOV.U32 R7, RZ, RZ, R9 ;  /* 0x000000ffff077224 */ /* 0x000fe200078e0009 */
[----:B------:R-:W-:Y:S01]  /*e250*/  PRMT R14, R14, 0x5410, R5 ;  /* 0x000054100e0e7816 */ /* 0x000fe20000000005 */
[----:B------:R-:W-:Y:S01]  /*e260*/  FFMA.FTZ R177, R177, UR6, -R188 ;  /* 0x00000006b1b17c23 */ /* 0x000fe200080108bc */
[C---:B------:R-:W-:Y:S01]  /*e270*/  LOP3.LUT R5, R13.reuse, 0xff, RZ, 0xc0, !PT ;  /* 0x000000ff0d057812 */ /* 0x040fe200078ec0ff */
[----:B------:R-:W-:Y:S01]  /*e280*/  FFMA.FTZ R180, R180, UR6, -R186 ;  /* 0x00000006b4b47c23 */ /* 0x000fe200080108ba */
[----:B------:R-:W-:Y:S01]  /*e290*/  PRMT R4, R13, 0x7632, R4 ;  /* 0x000076320d047816 */ /* 0x000fe20000000004 */
[----:B------:R-:W-:Y:S01]  /*e2a0*/  FFMA.FTZ R185, R185, UR6, -R186 ;  /* 0x00000006b9b97c23 */ /* 0x000fe200080108ba */
[----:B------:R-:W-:Y:S01]  /*e2b0*/  SHF.R.U32.HI R6, RZ, 0x8, R6 ;  /* 0x00000008ff067819 */ /* 0x000fe20000011606 */
[----:B------:R-:W-:Y:S01]  /*e2c0*/  IMAD.MOV.U32 R11, RZ, RZ, R7 ;  /* 0x000000ffff0b7224 */ /* 0x000fe200078e0007 */
[----:B------:R-:W-:Y:S01]  /*e2d0*/  LOP3.LUT R8, R8, 0xff, RZ, 0xc0, !PT ;  /* 0x000000ff08087812 */ /* 0x000fe200078ec0ff */
[----:B------:R-:W-:Y:S01]  /*e2e0*/  FFMA.FTZ R124, R124, UR6, -R77 ;  /* 0x000000067c7c7c23 */ /* 0x000fe2000801084d */
[----:B------:R-:W-:Y:S01]  /*e2f0*/  LOP3.LUT R4, R4, 0xff, RZ, 0xc0, !PT ;  /* 0x000000ff04047812 */ /* 0x000fe200078ec0ff */
[----:B------:R-:W-:Y:S01]  /*e300*/  FFMA.FTZ R121, R121, UR6, -R66 ;  /* 0x0000000679797c23 */ /* 0x000fe20008010842 */
[----:B------:R-:W-:Y:S01]  /*e310*/  PRMT R5, R5, 0x5410, R6 ;  /* 0x0000541005057816 */ /* 0x000fe20000000006 */
[----:B------:R-:W-:Y:S01]  /*e320*/  IMAD.MOV.U32 R236, RZ, RZ, R202 ;  /* 0x000000ffffec7224 */ /* 0x000fe200078e00ca */
[----:B------:R-:W-:Y:S01]  /*e330*/  SHF.R.U32.HI R13, RZ, 0x18, R13 ;  /* 0x00000018ff0d7819 */ /* 0x000fe2000001160d */
[----:B------:R-:W-:Y:S01]  /*e340*/  FFMA.FTZ R56, R249, UR6, -R66 ;  /* 0x00000006f9387c23 */ /* 0x000fe20008010842 */
[----:B------:R-:W-:Y:S01]  /*e350*/  PRMT R15, R8, 0x5410, R15 ;  /* 0x00005410080f7816 */ /* 0x000fe2000000000f */
[----:B------:R-:W-:Y:S01]  /*e360*/  IMAD.MOV.U32 R248, RZ, RZ, R10 ;  /* 0x000000fffff87224 */ /* 0x000fe200078e000a */
[----:B------:R-:W-:Y:S01]  /*e370*/  PRMT R13, R4, 0x5410, R13 ;  /* 0x00005410040d7816 */ /* 0x000fe2000000000d */
[----:B------:R-:W-:Y:S01]  /*e380*/  IMAD.MOV.U32 R249, RZ, RZ, R11 ;  /* 0x000000fffff97224 */ /* 0x000fe200078e000b */
[--C-:B------:R-:W-:Y:S01]  /*e390*/  HSET2.LE.AND R12, R5, R26.reuse, PT ;  /* 0x0000001a050c7233 */ /* 0x100fe20003803000 */
[----:B------:R-:W1:Y:S01]  /*e3a0*/  LDSM.16.MT88.4 R8, [R218+0x4800] ;  /* 0x00480000da08783b */ /* 0x000e620000004200 */
[----:B------:R-:W-:Y:S03]  /*e3b0*/  MUFU.EX2 R119, R119 ;  /* 0x0000007700777308 */ /* 0x000fe60000000800 */
[----:B------:R-:W2:Y:S01]  /*e3c0*/  LDSM.16.MT88.4 R4, [R216+0x4800] ;  /* 0x00480000d804783b */ /* 0x000ea20000004200 */
[----:B------:R-:W3:Y:S01]  /*e3d0*/  MUFU.EX2 R60, R60 ;  /* 0x0000003c003c7308 */ /* 0x000ee20000000800 */
[--C-:B------:R-:W-:Y:S01]  /*e3e0*/  FFMA.FTZ R58, R54, UR6, -R77.reuse ;  /* 0x00000006363a7c23 */ /* 0x100fe2000801084d */
[----:B------:R-:W-:Y:S01]  /*e3f0*/  FFMA.FTZ R54, R245, UR6, -R66 ;  /* 0x00000006f5367c23 */ /* 0x000fe20008010842 */
[--C-:B------:R-:W-:Y:S01]  /*e400*/  FFMA.FTZ R92, R92, UR6, -R186.reuse ;  /* 0x000000065c5c7c23 */ /* 0x100fe200080108ba */
[----:B------:R-:W-:Y:S01]  /*e410*/  MUFU.EX2 R63, R63 ;  /* 0x0000003f003f7308 */ /* 0x000fe20000000800 */
[----:B------:R-:W-:Y:S01]  /*e420*/  FFMA.FTZ R86, R86, UR6, -R186 ;  /* 0x0000000656567c23 */ /* 0x000fe200080108ba */
[--C-:B------:R-:W-:Y:S01]  /*e430*/  FFMA.FTZ R90, R90, UR6, -R188.reuse ;  /* 0x000000065a5a7c23 */ /* 0x100fe200080108bc */
[----:B------:R-:W-:Y:S01]  /*e440*/  FFMA.FTZ R82, R82, UR6, -R77 ;  /* 0x0000000652527c23 */ /* 0x000fe2000801084d */
[----:B------:R-:W4:Y:S01]  /*e450*/  MUFU.EX2 R58, R58 ;  /* 0x0000003a003a7308 */ /* 0x000f220000000800 */
        /* <DEDUP_REMOVED lines=8> */
[----:B---3--:R-:W-:Y:S01]  /*e4e0*/  F2FP.F16.F32.PACK_AB R17, R60, R119 ;  /* 0x000000773c11723e */ /* 0x008fe200000000ff */
[----:B------:R-:W-:Y:S01]  /*e4f0*/  FFMA.FTZ R122, R122, UR6, -R188 ;  /* 0x000000067a7a7c23 */ /* 0x000fe200080108bc */
[--C-:B------:R-:W-:Y:S01]  /*e500*/  FFMA.FTZ R84, R84, UR6, -R186.reuse ;  /* 0x0000000654547c23 */ /* 0x100fe200080108ba */
[----:B------:R-:W-:Y:S01]  /*e510*/  MUFU.EX2 R59, R59 ;  /* 0x0000003b003b7308 */ /* 0x000fe20000000800 */
[--C-:B------:R-:W-:Y:S01]  /*e520*/  FFMA.FTZ R85, R85, UR6, -R186.reuse ;  /* 0x0000000655557c23 */ /* 0x100fe200080108ba */
[--C-:B------:R-:W-:Y:S01]  /*e530*/  FFMA.FTZ R96, R96, UR6, -R186.reuse ;  /* 0x0000000660607c23 */ /* 0x100fe200080108ba */
[--C-:B------:R-:W-:Y:S01]  /*e540*/  FFMA.FTZ R193, R193, UR6, -R186.reuse ;  /* 0x00000006c1c17c23 */ /* 0x100fe200080108ba */
[----:B------:R-:W3:Y:S01]  /*e550*/  MUFU.EX2 R54, R54 ;  /* 0x0000003600367308 */ /* 0x000ee20000000800 */
[----:B------:R-:W-:Y:S01]  /*e560*/  LOP3.LUT R12, R17, R12, RZ, 0xc0, !PT ;  /* 0x0000000c110c7212 */ /* 0x000fe200078ec0ff */
[--C-:B------:R-:W-:Y:S01]  /*e570*/  FFMA.FTZ R191, R191, UR6, -R186.reuse ;  /* 0x00000006bfbf7c23 */ /* 0x100fe200080108ba */
[----:B------:R-:W-:Y:S01]  /*e580*/  LOP3.LUT R17, R14, 0xff00ff, RZ, 0xc0, !PT ;  /* 0x00ff00ff0e117812 */ /* 0x000fe200078ec0ff */
[--C-:B------:R-:W-:Y:S01]  /*e590*/  FFMA.FTZ R184, R184, UR6, -R186.reuse ;  /* 0x00000006b8b87c23 */ /* 0x100fe200080108ba */
[--C-:B------:R-:W-:Y:S01]  /*e5a0*/  HSET2.LE.AND R14, R15, R26.reuse, PT ;  /* 0x0000001a0f0e7233 */ /* 0x100fe20003803000 */
[--C-:B------:R-:W-:Y:S01]  /*e5b0*/  FFMA.FTZ R189, R189, UR6, -R186.reuse ;  /* 0x00000006bdbd7c23 */ /* 0x100fe200080108ba */
[--C-:B------:R-:W-:Y:S01]  /*e5c0*/  HSET2.LE.AND R13, R13, R26.reuse, PT ;  /* 0x0000001a0d0d7233 */ /* 0x100fe20003803000 */
[----:B------:R-:W-:Y:S01]  /*e5d0*/  FFMA.FTZ R182, R182, UR6, -R186 ;  /* 0x00000006b6b67c23 */ /* 0x000fe200080108ba */
[----:B----4-:R-:W-:Y:S01]  /*e5e0*/  F2FP.F16.F32.PACK_AB R15, R58, R63 ;  /* 0x0000003f3a0f723e */ /* 0x010fe200000000ff */
[----:B------:R-:W-:Y:S01]  /*e5f0*/  FFMA.FTZ R76, R252, R76, R65 ;  /* 0x0000004cfc4c7223 */ /* 0x000fe20000010041 */
[----:B------:R-:W-:Y:S01]  /*e600*/  F2FP.F16.F32.PACK_AB R104, R56, R61 ;  /* 0x0000003d3868723e */ /* 0x000fe200000000ff */
[----:B------:R-:W-:Y:S01]  /*e610*/  FFMA.FTZ R47, R47, UR6, -R66 ;  /* 0x000000062f2f7c23 */ /* 0x000fe20008010842 */
[----:B------:R-:W-:Y:S01]  /*e620*/  LOP3.LUT R14, R15, R14, RZ, 0xc0, !PT ;  /* 0x0000000e0f0e7212 */ /* 0x000fe200078ec0ff */
[----:B------:R4:W5:Y:S01]  /*e630*/  LDL.LU.64 R220, [R1+0x38] ;  /* 0x0000380001dc7983 */ /* 0x0009620000300a00 */
[----:B------:R-:W-:Y:S01]  /*e640*/  LOP3.LUT R13, R104, R13, RZ, 0xc0, !PT ;  /* 0x0000000d680d7212 */ /* 0x000fe200078ec0ff */
[----:B------:R-:W-:Y:S01]  /*e650*/  IMAD.MOV.U32 R243, RZ, RZ, R39 ;  /* 0x000000fffff37224 */ /* 0x000fe200078e0027 */
[----:B------:R-:W-:Y:S01]  /*e660*/  HSET2.LE.AND R15, R17, R26, PT ;  /* 0x0000001a110f7233 */ /* 0x000fe20003803000 */
[----:B------:R-:W-:Y:S01]  /*e670*/  IMAD.MOV.U32 R242, RZ, RZ, R38 ;  /* 0x000000fffff27224 */ /* 0x000fe200078e0026 */
[----:B---3--:R-:W-:-:S02]  /*e680*/  F2FP.F16.F32.PACK_AB R104, R54, R59 ;  /* 0x0000003b3668723e */ /* 0x008fc400000000ff */
[----:B------:R-:W-:Y:S01]  /*e690*/  LOP3.LUT R208, R208, UR8, R211, 0x96, !PT ;  /* 0x00000008d0d07c12 */ /* 0x000fe2000f8e96d3 */
[----:B------:R-:W-:Y:S01]  /*e6a0*/  MUFU.EX2 R108, R108 ;  /* 0x0000006c006c7308 */ /* 0x000fe20000000800 */
[----:B------:R-:W-:Y:S01]  /*e6b0*/  LOP3.LUT R15, R104, R15, RZ, 0xc0, !PT ;  /* 0x0000000f680f7212 */ /* 0x000fe200078ec0ff */
[----:B------:R-:W-:Y:S02]  /*e6c0*/  FFMA.FTZ R179, R173, UR6, -R186 ;  /* 0x00000006adb37c23 */ /* 0x000fe400080108ba */
[----:B------:R-:W-:Y:S04]  /*e6d0*/  MUFU.EX2 R110, R110 ;  /* 0x0000006e006e7308 */ /* 0x000fe80000000800 */
[----:B------:R-:W-:Y:S01]  /*e6e0*/  MUFU.EX2 R106, R106 ;  /* 0x0000006a006a7308 */ /* 0x000fe20000000800 */
[----:B-1----:R-:W-:Y:S01]  /*e6f0*/  HMMA.16816.F32 R140, R12, R8, R140 ;  /* 0x000000080c8c723c */ /* 0x002fe2000000188c */
[----:B------:R-:W-:-:S02]  /*e700*/  FFMA.FTZ R127, R128, UR6, -R77 ;  /* 0x00000006807f7c23 */ /* 0x000fc4000801084d */
[----:B------:R-:W-:Y:S04]  /*e710*/  MUFU.EX2 R126, R126 ;  /* 0x0000007e007e7308 */ /* 0x000fe80000000800 */
[----:B------:R-:W-:Y:S01]  /*e720*/  MUFU.EX2 R181, R201 ;  /* 0x000000c900b57308 */ /* 0x000fe20000000800 */
[C---:B------:R-:W-:Y:S03]  /*e730*/  HMMA.16816.F32 R136, R12.reuse, R10, R136 ;  /* 0x0000000a0c88723c */ /* 0x040fe60000001888 */
[----:B------:R-:W-:Y:S04]  /*e740*/  MUFU.EX2 R187, R187 ;  /* 0x000000bb00bb7308 */ /* 0x000fe80000000800 */
[----:B------:R-:W-:Y:S01]  /*e750*/  MUFU.EX2 R177, R177 ;  /* 0x000000b100b17308 */ /* 0x000fe20000000800 */
[C---:B--2---:R-:W-:Y:S03]  /*e760*/  HMMA.16816.F32 R148, R12.reuse, R4, R148 ;  /* 0x000000040c94723c */ /* 0x044fe60000001894 */
[----:B------:R-:W-:Y:S04]  /*e770*/  MUFU.EX2 R180, R180 ;  /* 0x000000b400b47308 */ /* 0x000fe80000000800 */
[----:B------:R-:W-:Y:S01]  /*e780*/  MUFU.EX2 R185, R185 ;  /* 0x000000b900b97308 */ /* 0x000fe20000000800 */
[----:B------:R-:W-:Y:S01]  /*e790*/  HMMA.16816.F32 R144, R12, R6, R144 ;  /* 0x000000060c90723c */ /* 0x000fe20000001890 */
[----:B------:R-:W-:Y:S01]  /*e7a0*/  LOP3.LUT R12, R214, UR21, R19, 0x96, !PT ;  /* 0x00000015d60c7c12 */ /* 0x000fe2000f8e9613 */
[----:B------:R-:W-:Y:S01]  /*e7b0*/  IMAD.WIDE.U32 R18, R18, -0x2daee0ad, RZ ;  /* 0xd2511f5312127825 */ /* 0x000fe200078e00ff */
[----:B------:R-:W-:Y:S04]  /*e7c0*/  MUFU.EX2 R124, R124 ;  /* 0x0000007c007c7308 */ /* 0x000fe80000000800 */
[----:B------:R-:W-:Y:S01]  /*e7d0*/  MUFU.EX2 R121, R121 ;  /* 0x0000007900797308 */ /* 0x000fe20000000800 */
[----:B------:R-:W-:-:S03]  /*e7e0*/  IMAD.WIDE.U32 R244, R12, -0x2daee0ad, RZ ;  /* 0xd2511f530cf47825 */ /* 0x000fc600078e00ff */
[----:B------:R-:W-:Y:S04]  /*e7f0*/  MUFU.EX2 R92, R92 ;  /* 0x0000005c005c7308 */ /* 0x000fe80000000800 */
[----:B------:R-:W-:Y:S01]  /*e800*/  MUFU.EX2 R86, R86 ;  /* 0x0000005600567308 */ /* 0x000fe20000000800 */
[----:B------:R-:W-:-:S03]  /*e810*/  LOP3.LUT R12, R248, UR7, R245, 0x96, !PT ;  /* 0x00000007f80c7c12 */ /* 0x000fc6000f8e96f5 */
[----:B------:R-:W-:Y:S01]  /*e820*/  MUFU.EX2 R90, R90 ;  /* 0x0000005a005a7308 */ /* 0x000fe20000000800 */
[----:B------:R-:W-:Y:S01]  /*e830*/  LOP3.LUT R244, R244, UR16, R19, 0x96, !PT ;  /* 0x00000010f4f47c12 */ /* 0x000fe2000f8e9613 */
[----:B------:R-:W-:-:S04]  /*e840*/  IMAD.WIDE.U32 R210, R12, -0x326172a9, RZ ;  /* 0xcd9e8d570cd27825 */ /* 0x000fc800078e00ff */
[----:B------:R-:W-:Y:S01]  /*e850*/  FADD.FTZ R23, R23, R76 ;  /* 0x0000004c17177221 */ /* 0x000fe20000010000 */
[----:B------:R-:W-:Y:S01]  /*e860*/  MUFU.EX2 R84, R84 ;  /* 0x0000005400547308 */ /* 0x000fe20000000800 */
[----:B------:R4:W5:Y:S01]  /*e870*/  LDL.LU.64 R38, [R1+0x30] ;  /* 0x0000300001267983 */ /* 0x0009620000300a00 */
        /* <DEDUP_REMOVED lines=8> */
[----:B------:R-:W-:-:S04]  /*e900*/  IMAD.WIDE.U32 R14, R12, -0x326172a9, RZ ;  /* 0xcd9e8d570c0e7825 */ /* 0x000fc800078e00ff */
[--C-:B------:R-:W-:Y:S01]  /*e910*/  IMAD.MOV.U32 R104, RZ, RZ, R14.reuse ;  /* 0x000000ffff687224 */ /* 0x100fe200078e000e */
[----:B------:R-:W-:Y:S02]  /*e920*/  LOP3.LUT R13, R18, UR5, R15, 0x96, !PT ;  /* 0x00000005120d7c12 */ /* 0x000fe4000f8e960f */
[C---:B------:R-:W-:Y:S02]  /*e930*/  PRMT R17, R14.reuse, 0x7773, RZ ;  /* 0x000077730e117816 */ /* 0x040fe400000000ff */
[C---:B------:R-:W-:Y:S02]  /*e940*/  PRMT R12, R14.reuse, 0x7772, RZ ;  /* 0x000077720e0c7816 */ /* 0x040fe400000000ff */
[----:B------:R-:W-:Y:S02]  /*e950*/  PRMT R15, R14, 0x7771, RZ ;  /* 0x000077710e0f7816 */ /* 0x000fe400000000ff */
[----:B------:R-:W-:Y:S02]  /*e960*/  PRMT R14, R13, 0x7632, R14 ;  /* 0x000076320d0e7816 */ /* 0x000fe4000000000e */
[----:B------:R-:W-:-:S02]  /*e970*/  PRMT R12, R12, 0x5410, R17 ;  /* 0x000054100c0c7816 */ /* 0x000fc40000000011 */
[C---:B------:R-:W-:Y:S02]  /*e980*/  LOP3.LUT R17, R13.reuse, 0xffff, RZ, 0xc0, !PT ;  /* 0x0000ffff0d117812 */ /* 0x040fe400078ec0ff */
[----:B------:R-:W-:Y:S02]  /*e990*/  LOP3.LUT R18, R13, 0xff, RZ, 0xc0, !PT ;  /* 0x000000ff0d127812 */ /* 0x000fe400078ec0ff */
[----:B------:R-:W-:Y:S02]  /*e9a0*/  SHF.R.U32.HI R13, RZ, 0x18, R13 ;  /* 0x00000018ff0d7819 */ /* 0x000fe4000001160d */
[----:B------:R-:W-:Y:S02]  /*e9b0*/  LOP3.LUT R14, R14, 0xff, RZ, 0xc0, !PT ;  /* 0x000000ff0e0e7812 */ /* 0x000fe400078ec0ff */
[----:B------:R-:W-:Y:S02]  /*e9c0*/  LOP3.LUT R104, R104, 0xff, RZ, 0xc0, !PT ;  /* 0x000000ff68687812 */ /* 0x000fe400078ec0ff */
[----:B------:R-:W-:Y:S01]  /*e9d0*/  PRMT R13, R14, 0x5410, R13 ;  /* 0x000054100e0d7816 */ /* 0x000fe2000000000d */
[--C-:B------:R-:W-:Y:S01]  /*e9e0*/  FFMA.FTZ R14, R111, UR6, -R188.reuse ;  /* 0x000000066f0e7c23 */ /* 0x100fe200080108bc */
[----:B------:R-:W-:Y:S01]  /*e9f0*/  FFMA.FTZ R111, R183, UR6, -R188 ;  /* 0x00000006b76f7c23 */ /* 0x000fe200080108bc */
[----:B------:R-:W-:Y:S01]  /*ea00*/  PRMT R15, R104, 0x5410, R15 ;  /* 0x00005410680f7816 */ /* 0x000fe2000000000f */
[----:B------:R-:W-:Y:S01]  /*ea10*/  FFMA.FTZ R104, R109, UR6, -R186 ;  /* 0x000000066d687c23 */ /* 0x000fe200080108ba */
[----:B------:R1:W-:Y:S01]  /*ea20*/  MUFU.EX2 R183, R14 ;  /* 0x0000000e00b77308 */ /* 0x0003e20000000800 */
[----:B------:R-:W-:-:S02]  /*ea30*/  LOP3.LUT R173, R12, 0xff00ff, RZ, 0xc0, !PT ;  /* 0x00ff00ff0cad7812 */ /* 0x000fc400078ec0ff */
[----:B------:R-:W-:Y:S01]  /*ea40*/  SHF.R.U32.HI R17, RZ, 0x8, R17 ;  /* 0x00000008ff117819 */ /* 0x000fe20000011611 */
[----:B------:R-:W2:Y:S03]  /*ea50*/  MUFU.EX2 R111, R111 ;  /* 0x0000006f006f7308 */ /* 0x000ea60000000800 */
[----:B------:R-:W-:Y:S01]  /*ea60*/  PRMT R17, R18, 0x5410, R17 ;  /* 0x0000541012117816 */ /* 0x000fe20000000011 */
[----:B------:R-:W-:Y:S04]  /*ea70*/  MUFU.EX2 R109, R241 ;  /* 0x000000f1006d7308 */ /* 0x000fe80000000800 */
[----:B------:R-:W3:Y:S01]  /*ea80*/  MUFU.EX2 R104, R104 ;  /* 0x0000006800687308 */ /* 0x000ee20000000800 */
[----:B-1----:R-:W-:-:S03]  /*ea90*/  HSET2.LE.AND R14, R15, R26, PT ;  /* 0x0000001a0f0e7233 */ /* 0x002fc60003803000 */
[----:B------:R-:W1:Y:S01]  /*eaa0*/  MUFU.EX2 R179, R179 ;  /* 0x000000b300b37308 */ /* 0x000e620000000800 */
[----:B--2---:R-:W-:-:S04]  /*eab0*/  F2FP.F16.F32.PACK_AB R15, R108, R111 ;  /* 0x0000006f6c0f723e */ /* 0x004fc800000000ff */
[----:B------:R-:W-:Y:S02]  /*eac0*/  LOP3.LUT R14, R15, R14, RZ, 0xc0, !PT ;  /* 0x0000000e0f0e7212 */ /* 0x000fe400078ec0ff */
[--C-:B------:R-:W-:Y:S02]  /*ead0*/  HSET2.LE.AND R15, R173, R26.reuse, PT ;  /* 0x0000001aad0f7233 */ /* 0x100fe40003803000 */
[----:B---3--:R-:W-:Y:S02]  /*eae0*/  F2FP.F16.F32.PACK_AB R12, R104, R109 ;  /* 0x0000006d680c723e */ /* 0x008fe400000000ff */
[--C-:B------:R-:W-:Y:S02]  /*eaf0*/  HSET2.LE.AND R13, R13, R26.reuse, PT ;  /* 0x0000001a0d0d7233 */ /* 0x100fe40003803000 */
[----:B------:R-:W-:Y:S02]  /*eb00*/  LOP3.LUT R15, R12, R15, RZ, 0xc0, !PT ;  /* 0x0000000f0c0f7212 */ /* 0x000fe400078ec0ff */
[----:B------:R-:W-:-:S02]  /*eb10*/  HSET2.LE.AND R12, R17, R26, PT ;  /* 0x0000001a110c7233 */ /* 0x000fc40003803000 */
[----:B------:R-:W-:Y:S02]  /*eb20*/  F2FP.F16.F32.PACK_AB R17, R110, R183 ;  /* 0x000000b76e11723e */ /* 0x000fe400000000ff */
[----:B-1----:R-:W-:Y:S01]  /*eb30*/  F2FP.F16.F32.PACK_AB R18, R106, R179 ;  /* 0x000000b36a12723e */ /* 0x002fe200000000ff */
[----:B------:R-:W-:Y:S01]  /*eb40*/  IMAD.WIDE.U32 R208, R208, -0x2daee0ad, RZ ;  /* 0xd2511f53d0d07825 */ /* 0x000fe200078e00ff */
[----:B------:R-:W-:Y:S02]  /*eb50*/  LOP3.LUT R12, R17, R12, RZ, 0xc0, !PT ;  /* 0x0000000c110c7212 */ /* 0x000fe400078ec0ff */
[----:B------:R-:W-:Y:S02]  /*eb60*/  LOP3.LUT R13, R18, R13, RZ, 0xc0, !PT ;  /* 0x0000000d120d7212 */ /* 0x000fe400078ec0ff */
[----:B------:R-:W-:Y:S02]  /*eb70*/  LOP3.LUT R16, R16, UR20, R209, 0x96, !PT ;  /* 0x0000001410107c12 */ /* 0x000fe4000f8e96d1 */
[----:B------:R-:W-:Y:S01]  /*eb80*/  LOP3.LUT R17, R244, UR8, R19, 0x96, !PT ;  /* 0x00000008f4117c12 */ /* 0x000fe2000f8e9613 */
[----:B------:R-:W-:-:S02]  /*eb90*/  FFMA.FTZ R173, R172, UR6, -R77 ;  /* 0x00000006acad7c23 */ /* 0x000fc4000801084d */
[----:B------:R-:W-:Y:S01]  /*eba0*/  HMMA.16816.F32 R160, R12, R6, R160 ;  /* 0x000000060ca0723c */ /* 0x000fe200000018a0 */
[C---:B------:R-:W-:Y:S01]  /*ebb0*/  LOP3.LUT R7, R16.reuse, 0xffff, RZ, 0xc0, !PT ;  /* 0x0000ffff10077812 */ /* 0x040fe200078ec0ff */
[----:B------:R-:W-:Y:S01]  /*ebc0*/  FFMA.FTZ R172, R169, UR6, -R66 ;  /* 0x00000006a9ac7c23 */ /* 0x000fe20008010842 */
[----:B------:R-:W-:Y:S01]  /*ebd0*/  LOP3.LUT R6, R16, 0xff, RZ, 0xc0, !PT ;  /* 0x000000ff10067812 */ /* 0x000fe200078ec0ff */
[----:B------:R1:W-:Y:S01]  /*ebe0*/  MUFU.EX2 R128, R170 ;  /* 0x000000aa00807308 */ /* 0x0003e20000000800 */
[----:B------:R-:W-:-:S03]  /*ebf0*/  SHF.R.U32.HI R7, RZ, 0x8, R7 ;  /* 0x00000008ff077819 */ /* 0x000fc60000011607 */
[----:B------:R-:W-:Y:S01]  /*ec00*/  HMMA.16816.F32 R152, R12, R10, R152 ;  /* 0x0000000a0c98723c */ /* 0x000fe20000001898 */
[----:B------:R-:W-:-:S04]  /*ec10*/  IMAD.WIDE.U32 R10, R17, -0x2daee0ad, RZ ;  /* 0xd2511f53110a7825 */ /* 0x000fc800078e00ff */
[----:B------:R-:W-:Y:S01]  /*ec20*/  FFMA.FTZ R169, R239, UR6, -R66 ;  /* 0x00000006efa97c23 */ /* 0x000fe20008010842 */
[----:B------:R-:W-:Y:S02]  /*ec30*/  MUFU.EX2 R172, R172 ;  /* 0x000000ac00ac7308 */ /* 0x000fe40000000800 */
[C---:B------:R-:W-:Y:S01]  /*ec40*/  HMMA.16816.F32 R132, R12.reuse, R8, R132 ;  /* 0x000000080c84723c */ /* 0x040fe20000001884 */
[----:B------:R-:W-:Y:S02]  /*ec50*/  IMAD.MOV.U32 R18, RZ, RZ, R208 ;  /* 0x000000ffff127224 */ /* 0x000fe400078e00d0 */
[----:B-1----:R-:W-:Y:S01]  /*ec60*/  FFMA.FTZ R170, R171, UR6, -R66 ;  /* 0x00000006abaa7c23 */ /* 0x002fe20008010842 */
[----:B------:R-:W-:Y:S01]  /*ec70*/  PRMT R8, R208, 0x7773, RZ ;  /* 0x00007773d0087816 */ /* 0x000fe200000000ff */
[----:B------:R-:W1:Y:S03]  /*ec80*/  MUFU.EX2 R171, R237 ;  /* 0x000000ed00ab7308 */ /* 0x000e660000000800 */
[----:B------:R-:W-:Y:S01]  /*ec90*/  HMMA.16816.F32 R156, R12, R4, R156 ;  /* 0x000000040c9c723c */ /* 0x000fe2000000189c */
[----:B------:R-:W-:Y:S01]  /*eca0*/  PRMT R12, R16, 0x7632, R12 ;  /* 0x00007632100c7816 */ /* 0x000fe2000000000c */
[----:B------:R-:W2:Y:S01]  /*ecb0*/  MUFU.EX2 R173, R173 ;  /* 0x000000ad00ad7308 */ /* 0x000ea20000000800 */
[----:B------:R-:W-:-:S02]  /*ecc0*/  PRMT R4, R10, 0x7773, RZ ;  /* 0x000077730a047816 */ /* 0x000fc400000000ff */
[----:B------:R-:W-:Y:S01]  /*ecd0*/  PRMT R5, R10, 0x7772, RZ ;  /* 0x000077720a057816 */ /* 0x000fe200000000ff */
[----:B------:R-:W3:Y:S01]  /*ece0*/  MUFU.EX2 R127, R127 ;  /* 0x0000007f007f7308 */ /* 0x000ee20000000800 */
[----:B------:R-:W-:Y:S02]  /*ecf0*/  SHF.R.U32.HI R16, RZ, 0x18, R16 ;  /* 0x00000018ff107819 */ /* 0x000fe40000011610 */
[----:B------:R-:W-:Y:S02]  /*ed00*/  LOP3.LUT R15, R12, 0xff, RZ, 0xc0, !PT ;  /* 0x000000ff0c0f7812 */ /* 0x000fe400078ec0ff */
[----:B------:R-:W-:Y:S02]  /*ed10*/  PRMT R7, R6, 0x5410, R7 ;  /* 0x0000541006077816 */ /* 0x000fe40000000007 */
[C---:B------:R-:W-:Y:S01]  /*ed20*/  PRMT R19, R208.reuse, 0x7772, RZ ;  /* 0x00007772d0137816 */ /* 0x040fe200000000ff */
[----:B------:R-:W-:Y:S01]  /*ed30*/  MUFU.EX2 R170, R170 ;  /* 0x000000aa00aa7308 */ /* 0x000fe20000000800 */
[----:B------:R-:W-:Y:S01]  /*ed40*/  PRMT R17, R208, 0x7771, RZ ;  /* 0x00007771d0117816 */ /* 0x000fe200000000ff */
[----:B------:R-:W-:Y:S01]  /*ed50*/  IMAD.MOV.U32 R176, RZ, RZ, R10 ;  /* 0x000000ffffb07224 */ /* 0x000fe200078e000a */
[----:B------:R-:W-:Y:S01]  /*ed60*/  LOP3.LUT R18, R18, 0xff, RZ, 0xc0, !PT ;  /* 0x000000ff12127812 */ /* 0x000fe200078ec0ff */
[----:B------:R-:W4:Y:S01]  /*ed70*/  MUFU.EX2 R169, R169 ;  /* 0x000000a900a97308 */ /* 0x000f220000000800 */
[----:B------:R-:W-:-:S02]  /*ed80*/  PRMT R15, R15, 0x5410, R16 ;  /* 0x000054100f0f7816 */ /* 0x000fc40000000010 */
[----:B------:R-:W-:Y:S02]  /*ed90*/  LOP3.LUT R178, R210, UR20, R11, 0x96, !PT ;  /* 0x00000014d2b27c12 */ /* 0x000fe4000f8e960b */
[----:B------:R-:W-:Y:S02]  /*eda0*/  PRMT R174, R10, 0x7771, RZ ;  /* 0x000077710aae7816 */ /* 0x000fe400000000ff */
[----:B------:R-:W-:Y:S02]  /*edb0*/  PRMT R19, R19, 0x5410, R8 ;  /* 0x0000541013137816 */ /* 0x000fe40000000008 */
[----:B------:R-:W-:Y:S01]  /*edc0*/  PRMT R12, R5, 0x5410, R4 ;  /* 0x00005410050c7816 */ /* 0x000fe20000000004 */
[----:B------:R-:W4:Y:S01]  /*edd0*/  LDSM.16.MT88.4 R8, [R218+0x4c00] ;  /* 0x004c0000da08783b */ /* 0x000f220000004200 */
[----:B------:R-:W-:-:S03]  /*ede0*/  HSET2.LE.AND R16, R7, R26, PT ;  /* 0x0000001a07107233 */ /* 0x000fc60003803000 */
[----:B------:R-:W4:Y:S01]  /*edf0*/  LDSM.16.MT88.4 R4, [R216+0x4c00] ;  /* 0x004c0000d804783b */ /* 0x000f220000004200 */
[----:B------:R-:W-:Y:S02]  /*ee00*/  PRMT R13, R18, 0x5410, R17 ;  /* 0x00005410120d7816 */ /* 0x000fe40000000011 */
[--C-:B------:R-:W-:Y:S02]  /*ee10*/  HSET2.LE.AND R17, R15, R26.reuse, PT ;  /* 0x0000001a0f117233 */ /* 0x100fe40003803000 */
[----:B------:R-:W-:Y:S02]  /*ee20*/  LOP3.LUT R19, R19, 0xff00ff, RZ, 0xc0, !PT ;  /* 0x00ff00ff13137812 */ /* 0x000fe400078ec0ff */
[----:B-1----:R-:W-:Y:S02]  /*ee30*/  F2FP.F16.F32.PACK_AB R14, R171, R172 ;  /* 0x000000acab0e723e */ /* 0x002fe400000000ff */
[----:B------:R-:W-:Y:S02]  /*ee40*/  HSET2.LE.AND R18, R13, R26, PT ;  /* 0x0000001a0d127233 */ /* 0x000fe40003803000 */
[----:B--2---:R-:W-:-:S02]  /*ee50*/  F2FP.F16.F32.PACK_AB R13, R173, R126 ;  /* 0x0000007ead0d723e */ /* 0x004fc400000000ff */
[----:B---3--:R-:W-:Y:S02]  /*ee60*/  F2FP.F16.F32.PACK_AB R15, R127, R128 ;  /* 0x000000807f0f723e */ /* 0x008fe400000000ff */
[----:B------:R-:W-:Y:S02]  /*ee70*/  LOP3.LUT R17, R14, R17, RZ, 0xc0, !PT ;  /* 0x000000110e117212 */ /* 0x000fe400078ec0ff */
[----:B------:R-:W-:Y:S02]  /*ee80*/  HSET2.LE.AND R19, R19, R26, PT ;  /* 0x0000001a13137233 */ /* 0x000fe40003803000 */
[----:B----4-:R-:W-:Y:S02]  /*ee90*/  F2FP.F16.F32.PACK_AB R14, R169, R170 ;  /* 0x000000aaa90e723e */ /* 0x010fe400000000ff */
[----:B------:R-:W-:Y:S02]  /*eea0*/  LOP3.LUT R18, R13, R18, RZ, 0xc0, !PT ;  /* 0x000000120d127212 */ /* 0x000fe400078ec0ff */
[----:B------:R-:W-:-:S02]  /*eeb0*/  LOP3.LUT R16, R15, R16, RZ, 0xc0, !PT ;  /* 0x000000100f107212 */ /* 0x000fc400078ec0ff */
[----:B------:R-:W-:Y:S02]  /*eec0*/  LOP3.LUT R13, R178, 0xffff, RZ, 0xc0, !PT ;  /* 0x0000ffffb20d7812 */ /* 0x000fe400078ec0ff */
[----:B------:R-:W-:Y:S02]  /*eed0*/  LOP3.LUT R15, R176, 0xff, RZ, 0xc0, !PT ;  /* 0x000000ffb00f7812 */ /* 0x000fe400078ec0ff */
[----:B------:R-:W-:Y:S02]  /*eee0*/  LOP3.LUT R19, R14, R19, RZ, 0xc0, !PT ;  /* 0x000000130e137212 */ /* 0x000fe400078ec0ff */
[----:B------:R-:W-:Y:S02]  /*eef0*/  SHF.R.U32.HI R13, RZ, 0x8, R13 ;  /* 0x00000008ff0d7819 */ /* 0x000fe4000001160d */
[----:B------:R-:W-:Y:S02]  /*ef00*/  LOP3.LUT R14, R178, 0xff, RZ, 0xc0, !PT ;  /* 0x000000ffb20e7812 */ /* 0x000fe400078ec0ff */
[----:B------:R-:W-:Y:S01]  /*ef10*/  PRMT R15, R15, 0x5410, R174 ;  /* 0x000054100f0f7816 */ /* 0x000fe200000000ae */
[----:B------:R-:W-:Y:S01]  /*ef20*/  FFMA.FTZ R174, R203, UR6, -R188 ;  /* 0x00000006cbae7c23 */ /* 0x000fe200080108bc */
[----:B------:R-:W-:-:S02]  /*ef30*/  PRMT R13, R14, 0x5410, R13 ;  /* 0x000054100e0d7816 */ /* 0x000fc4000000000d */
[----:B------:R-:W-:Y:S01]  /*ef40*/  PRMT R14, R178, 0x7632, R14 ;  /* 0x00007632b20e7816 */ /* 0x000fe2000000000e */
[----:B------:R-:W-:Y:S01]  /*ef50*/  FFMA.FTZ R176, R197, UR6, -R188 ;  /* 0x00000006c5b07c23 */ /* 0x000fe200080108bc */
[----:B------:R-:W-:Y:S01]  /*ef60*/  SHF.R.U32.HI R197, RZ, 0x18, R178 ;  /* 0x00000018ffc57819 */ /* 0x000fe200000116b2 */
[----:B------:R-:W1:Y:S01]  /*ef70*/  MUFU.EX2 R174, R174 ;  /* 0x000000ae00ae7308 */ /* 0x000e620000000800 */
[----:B------:R-:W-:-:S03]  /*ef80*/  LOP3.LUT R14, R14, 0xff, RZ, 0xc0, !PT ;  /* 0x000000ff0e0e7812 */ /* 0x000fc600078ec0ff */
[----:B------:R-:W2:Y:S01]  /*ef90*/  MUFU.EX2 R178, R196 ;  /* 0x000000c400b27308 */ /* 0x000ea20000000800 */
[----:B------:R-:W-:Y:S01]  /*efa0*/  PRMT R197, R14, 0x5410, R197 ;  /* 0x000054100ec57816 */ /* 0x000fe200000000c5 */
[----:B------:R-:W-:Y:S02]  /*efb0*/  VIADD R14, R115, 0x2 ;  /* 0x00000002730e7836 */ /* 0x000fe40000000000 */
[----:B------:R-:W3:Y:S01]  /*efc0*/  MUFU.EX2 R176, R176 ;  /* 0x000000b000b07308 */ /* 0x000ee20000000800 */
[----:B------:R-:W-:Y:S02]  /*efd0*/  HSET2.LE.AND R194, R15, R26, PT ;  /* 0x0000001a0fc27233 */ /* 0x000fe40003803000 */
[----:B------:R-:W-:Y:S02]  /*efe0*/  LOP3.LUT R15, R12, 0xff00ff, RZ, 0xc0, !PT ;  /* 0x00ff00ff0c0f7812 */ /* 0x000fe400078ec0ff */
[----:B------:R-:W-:Y:S01]  /*eff0*/  LOP3.LUT R12, R14, UR19, R243, 0x96, !PT ;  /* 0x000000130e0c7c12 */ /* 0x000fe2000f8e96f3 */
[----:B------:R-:W-:Y:S01]  /*f000*/  HMMA.16816.F32 R140, R16, R8, R140 ;  /* 0x00000008108c723c */ /* 0x000fe2000000188c */
[----:B-1----:R-:W-:-:S02]  /*f010*/  F2FP.F16.F32.PACK_AB R201, R181, R174 ;  /* 0x000000aeb5c9723e */ /* 0x002fc400000000ff */
[----:B------:R-:W-:Y:S02]  /*f020*/  HSET2.LE.AND R15, R15, R26, PT ;  /* 0x0000001a0f0f7233 */ /* 0x000fe40003803000 */
[----:B------:R-:W-:-:S03]  /*f030*/  LOP3.LUT R14, R201, R194, RZ, 0xc0, !PT ;  /* 0x000000c2c90e7212 */ /* 0x000fc600078ec0ff */
[----:B------:R-:W-:Y:S01]  /*f040*/  HMMA.16816.F32 R136, R16, R10, R136 ;  /* 0x0000000a1088723c */ /* 0x000fe20000001888 */
[----:B------:R-:W-:-:S07]  /*f050*/  F2FP.F16.F32.PACK_AB R194, R185, R180 ;  /* 0x000000b4b9c2723e */ /* 0x000fce00000000ff */
[C---:B------:R-:W-:Y:S08]  /*f060*/  HMMA.16816.F32 R148, R16.reuse, R4, R148 ;  /* 0x000000041094723c */ /* 0x040ff00000001894 */
[----:B------:R-:W-:Y:S01]  /*f070*/  HMMA.16816.F32 R144, R16, R6, R144 ;  /* 0x000000061090723c */ /* 0x000fe20000001890 */
[----:B--2---:R-:W-:Y:S01]  /*f080*/  F2FP.F16.F32.PACK_AB R16, R187, R178 ;  /* 0x000000b2bb10723e */ /* 0x004fe200000000ff */
[----:B------:R-:W-:Y:S01]  /*f090*/  IMAD.WIDE.U32 R18, R12, -0x326172a9, RZ ;  /* 0xcd9e8d570c127825 */ /* 0x000fe200078e00ff */
[----:B------:R-:W-:-:S02]  /*f0a0*/  HSET2.LE.AND R12, R13, R26, PT ;  /* 0x0000001a0d0c7233 */ /* 0x000fc40003803000 */
[----:B------:R-:W-:Y:S02]  /*f0b0*/  HSET2.LE.AND R13, R197, R26, PT ;  /* 0x0000001ac50d7233 */ /* 0x000fe40003803000 */
[----:B---3--:R-:W-:Y:S02]  /*f0c0*/  F2FP.F16.F32.PACK_AB R17, R176, R177 ;  /* 0x000000b1b011723e */ /* 0x008fe400000000ff */
[----:B------:R-:W-:Y:S02]  /*f0d0*/  LOP3.LUT R15, R16, R15, RZ, 0xc0, !PT ;  /* 0x0000000f100f7212 */ /* 0x000fe400078ec0ff */
[----:B------:R-:W-:Y:S02]  /*f0e0*/  LOP3.LUT R16, R212, UR21, R19, 0x96, !PT ;  /* 0x00000015d4107c12 */ /* 0x000fe4000f8e9613 */
[----:B------:R-:W-:Y:S02]  /*f0f0*/  LOP3.LUT R200, R18, UR4, R117, 0x96, !PT ;  /* 0x0000000412c87c12 */ /* 0x000fe4000f8e9675 */
[----:B------:R-:W-:-:S02]  /*f100*/  LOP3.LUT R12, R17, R12, RZ, 0xc0, !PT ;  /* 0x0000000c110c7212 */ /* 0x000fc400078ec0ff */
[----:B------:R-:W-:Y:S01]  /*f110*/  LOP3.LUT R13, R194, R13, RZ, 0xc0, !PT ;  /* 0x0000000dc20d7212 */ /* 0x000fe200078ec0ff */
[----:B------:R-:W-:-:S04]  /*f120*/  IMAD.WIDE.U32 R16, R16, -0x2daee0ad, RZ ;  /* 0xd2511f5310107825 */ /* 0x000fc800078e00ff */
[----:B------:R-:W-:Y:S02]  /*f130*/  IMAD.WIDE.U32 R200, R200, -0x2daee0ad, RZ ;  /* 0xd2511f53c8c87825 */ /* 0x000fe400078e00ff */
[----:B------:R-:W-:Y:S01]  /*f140*/  HMMA.16816.F32 R132, R12, R8, R132 ;  /* 0x000000080c84723c */ /* 0x000fe20000001884 */
        /* <DEDUP_REMOVED lines=8> */
[----:B------:R-:W-:Y:S01]  /*f1d0*/  HMMA.16816.F32 R156, R12, R4, R156 ;  /* 0x000000040c9c723c */ /* 0x000fe2000000189c */
[----:B------:R-:W-:-:S03]  /*f1e0*/  LOP3.LUT R200, R200, UR15, R9, 0x96, !PT ;  /* 0x0000000fc8c87c12 */ /* 0x000fc6000f8e9609 */
[----:B------:R-:W-:Y:S02]  /*f1f0*/  LOP3.LUT R4, R8, UR14, R17, 0x96, !PT ;  /* 0x0000000e08047c12 */ /* 0x000fe4000f8e9611 */
[----:B------:R-:W-:-:S04]  /*f200*/  IMAD.WIDE.U32 R200, R200, -0x326172a9, RZ ;  /* 0xcd9e8d57c8c87825 */ /* 0x000fc800078e00ff */
[----:B------:R-:W-:Y:S01]  /*f210*/  IMAD.WIDE.U32 R8, R4, -0x326172a9, RZ ;  /* 0xcd9e8d5704087825 */ /* 0x000fe200078e00ff */
[----:B------:R-:W-:Y:S03]  /*f220*/  HMMA.16816.F32 R152, R12, R10, R152 ;  /* 0x0000000a0c98723c */ /* 0x000fe60000001898 */
[----:B------:R-:W-:-:S05]  /*f230*/  IMAD.MOV.U32 R4, RZ, RZ, R8 ;  /* 0x000000ffff047224 */ /* 0x000fca00078e0008 */
[----:B------:R-:W-:Y:S01]  /*f240*/  HMMA.16816.F32 R160, R12, R6, R160 ;  /* 0x000000060ca0723c */ /* 0x000fe200000018a0 */
[C---:B------:R-:W-:Y:S02]  /*f250*/  PRMT R6, R8.reuse, 0x7773, RZ ;  /* 0x0000777308067816 */ /* 0x040fe400000000ff */
[----:B------:R-:W-:Y:S02]  /*f260*/  PRMT R15, R8, 0x7772, RZ ;  /* 0x00007772080f7816 */ /* 0x000fe400000000ff */
[----:B------:R-:W-:Y:S02]  /*f270*/  LOP3.LUT R13, R200, UR5, R9, 0x96, !PT ;  /* 0x00000005c80d7c12 */ /* 0x000fe4000f8e9609 */
[----:B------:R-:W-:Y:S02]  /*f280*/  PRMT R203, R8, 0x7771, RZ ;  /* 0x0000777108cb7816 */ /* 0x000fe400000000ff */
[----:B------:R-:W-:Y:S02]  /*f290*/  PRMT R15, R15, 0x5410, R6 ;  /* 0x000054100f0f7816 */ /* 0x000fe40000000006 */
[----:B------:R-:W-:-:S02]  /*f2a0*/  LOP3.LUT R8, R13, 0xffff, RZ, 0xc0, !PT ;  /* 0x0000ffff0d087812 */ /* 0x000fc400078ec0ff */
[C---:B------:R-:W-:Y:S02]  /*f2b0*/  PRMT R6, R13.reuse, 0x7632, R6 ;  /* 0x000076320d067816 */ /* 0x040fe40000000006 */
[----:B------:R-:W-:Y:S02]  /*f2c0*/  LOP3.LUT R4, R4, 0xff, RZ, 0xc0, !PT ;  /* 0x000000ff04047812 */ /* 0x000fe400078ec0ff */
[----:B------:R-:W-:Y:S02]  /*f2d0*/  LOP3.LUT R17, R13, 0xff, RZ, 0xc0, !PT ;  /* 0x000000ff0d117812 */ /* 0x000fe400078ec0ff */
[----:B------:R-:W-:Y:S02]  /*f2e0*/  SHF.R.U32.HI R8, RZ, 0x8, R8 ;  /* 0x00000008ff087819 */ /* 0x000fe40000011608 */
[----:B------:R-:W-:Y:S02]  /*f2f0*/  LOP3.LUT R6, R6, 0xff, RZ, 0xc0, !PT ;  /* 0x000000ff06067812 */ /* 0x000fe400078ec0ff */
[----:B------:R-:W-:-:S02]  /*f300*/  SHF.R.U32.HI R13, RZ, 0x18, R13 ;  /* 0x00000018ff0d7819 */ /* 0x000fc4000001160d */
[----:B------:R-:W-:Y:S02]  /*f310*/  PRMT R203, R4, 0x5410, R203 ;  /* 0x0000541004cb7816 */ /* 0x000fe400000000cb */
[----:B------:R-:W-:Y:S02]  /*f320*/  PRMT R17, R17, 0x5410, R8 ;  /* 0x0000541011117816 */ /* 0x000fe40000000008 */
[----:B------:R-:W-:Y:S01]  /*f330*/  PRMT R13, R6, 0x5410, R13 ;  /* 0x00005410060d7816 */ /* 0x000fe2000000000d */
[----:B------:R-:W1:Y:S01]  /*f340*/  LDSM.16.MT88.4 R8, [R218+0x5000] ;  /* 0x00500000da08783b */ /* 0x000e620000004200 */
[--C-:B------:R-:W-:Y:S01]  /*f350*/  FFMA.FTZ R197, R130, UR6, -R77.reuse ;  /* 0x0000000682c57c23 */ /* 0x100fe2000801084d */
[--C-:B------:R-:W-:Y:S02]  /*f360*/  FFMA.FTZ R130, R164, UR6, -R77.reuse ;  /* 0x00000006a4827c23 */ /* 0x100fe4000801084d */
[----:B------:R-:W2:Y:S01]  /*f370*/  LDSM.16.MT88.4 R4, [R216+0x5000] ;  /* 0x00500000d804783b */ /* 0x000ea20000004200 */
[--C-:B------:R-:W-:Y:S01]  /*f380*/  FFMA.FTZ R164, R129, UR6, -R66.reuse ;  /* 0x0000000681a47c23 */ /* 0x100fe20008010842 */
[--C-:B------:R-:W-:Y:S01]  /*f390*/  FFMA.FTZ R194, R167, UR6, -R66.reuse ;  /* 0x00000006a7c27c23 */ /* 0x100fe20008010842 */
[----:B------:R-:W-:Y:S01]  /*f3a0*/  FFMA.FTZ R12, R168, UR6, -R77 ;  /* 0x00000006a80c7c23 */ /* 0x000fe2000801084d */
[----:B------:R-:W-:-:S02]  /*f3b0*/  FFMA.FTZ R168, R123, UR6, -R66 ;  /* 0x000000067ba87c23 */ /* 0x000fc40008010842 */
[----:B------:R-:W-:Y:S04]  /*f3c0*/  MUFU.EX2 R123, R194 ;  /* 0x000000c2007b7308 */ /* 0x000fe80000000800 */
[----:B------:R-:W3:Y:S01]  /*f3d0*/  MUFU.EX2 R164, R164 ;  /* 0x000000a400a47308 */ /* 0x000ee20000000800 */
[----:B------:R-:W-:-:S03]  /*f3e0*/  LOP3.LUT R15, R15, 0xff00ff, RZ, 0xc0, !PT ;  /* 0x00ff00ff0f0f7812 */ /* 0x000fc600078ec0ff */
[----:B------:R-:W-:Y:S04]  /*f3f0*/  MUFU.EX2 R197, R197 ;  /* 0x000000c500c57308 */ /* 0x000fe80000000800 */
[----:B------:R-:W-:Y:S04]  /*f400*/  MUFU.EX2 R130, R130 ;  /* 0x0000008200827308 */ /* 0x000fe80000000800 */
[----:B------:R3:W4:Y:S04]  /*f410*/  MUFU.EX2 R129, R12 ;  /* 0x0000000c00817308 */ /* 0x0007280000000800 */
[----:B------:R-:W1:Y:S01]  /*f420*/  MUFU.EX2 R168, R168 ;  /* 0x000000a800a87308 */ /* 0x000e620000000800 */
[----:B------:R-:W-:-:S02]  /*f430*/  HSET2.LE.AND R15, R15, R26, PT ;  /* 0x0000001a0f0f7233 */ /* 0x000fc40003803000 */
[--C-:B------:R-:W-:Y:S02]  /*f440*/  HSET2.LE.AND R14, R203, R26.reuse, PT ;  /* 0x0000001acb0e7233 */ /* 0x100fe40003803000 */
[--C-:B------:R-:W-:Y:S02]  /*f450*/  HSET2.LE.AND R13, R13, R26.reuse, PT ;  /* 0x0000001a0d0d7233 */ /* 0x100fe40003803000 */
[----:B---3--:R-:W-:Y:S02]  /*f460*/  F2FP.F16.F32.PACK_AB R12, R123, R164 ;  /* 0x000000a47b0c723e */ /* 0x008fe400000000ff */
[----:B----4-:R-:W-:Y:S02]  /*f470*/  F2FP.F16.F32.PACK_AB R167, R129, R130 ;  /* 0x0000008281a7723e */ /* 0x010fe400000000ff */
[----:B------:R-:W-:Y:S02]  /*f480*/  LOP3.LUT R15, R12, R15, RZ, 0xc0, !PT ;  /* 0x0000000f0c0f7212 */ /* 0x000fe400078ec0ff */
[----:B------:R-:W-:-:S02]  /*f490*/  HSET2.LE.AND R12, R17, R26, PT ;  /* 0x0000001a110c7233 */ /* 0x000fc40003803000 */
[----:B------:R-:W-:Y:S02]  /*f4a0*/  F2FP.F16.F32.PACK_AB R17, R197, R124 ;  /* 0x0000007cc511723e */ /* 0x000fe400000000ff */
[----:B-1----:R-:W-:Y:S02]  /*f4b0*/  F2FP.F16.F32.PACK_AB R194, R121, R168 ;  /* 0x000000a879c2723e */ /* 0x002fe400000000ff */
[----:B------:R-:W-:Y:S02]  /*f4c0*/  LOP3.LUT R14, R167, R14, RZ, 0xc0, !PT ;  /* 0x0000000ea70e7212 */ /* 0x000fe400078ec0ff */
[----:B------:R-:W-:Y:S02]  /*f4d0*/  LOP3.LUT R12, R17, R12, RZ, 0xc0, !PT ;  /* 0x0000000c110c7212 */ /* 0x000fe400078ec0ff */
[----:B------:R-:W-:Y:S02]  /*f4e0*/  LOP3.LUT R13, R194, R13, RZ, 0xc0, !PT ;  /* 0x0000000dc20d7212 */ /* 0x000fe400078ec0ff */
[----:B------:R-:W-:-:S05]  /*f4f0*/  LOP3.LUT R18, R18, UR4, R199, 0x96, !PT ;  /* 0x0000000412127c12 */ /* 0x000fca000f8e96c7 */
[C---:B------:R-:W-:Y:S08]  /*f500*/  HMMA.16816.F32 R140, R12.reuse, R8, R140 ;  /* 0x000000080c8c723c */ /* 0x040ff0000000188c */
[C---:B------:R-:W-:Y:S08]  /*f510*/  HMMA.16816.F32 R136, R12.reuse, R10, R136 ;  /* 0x0000000a0c88723c */ /* 0x040ff00000001888 */
[C---:B--2---:R-:W-:Y:S08]  /*f520*/  HMMA.16816.F32 R148, R12.reuse, R4, R148 ;  /* 0x000000040c94723c */ /* 0x044ff00000001894 */
[----:B------:R-:W-:Y:S01]  /*f530*/  HMMA.16816.F32 R144, R12, R6, R144 ;  /* 0x000000060c90723c */ /* 0x000fe20000001890 */
[----:B------:R-:W-:Y:S01]  /*f540*/  LOP3.LUT R12, R214, UR21, R19, 0x96, !PT ;  /* 0x00000015d60c7c12 */ /* 0x000fe2000f8e9613 */
[----:B------:R-:W-:-:S04]  /*f550*/  IMAD.WIDE.U32 R18, R18, -0x2daee0ad, RZ ;  /* 0xd2511f5312127825 */ /* 0x000fc800078e00ff */
        /* <DEDUP_REMOVED lines=11> */
[----:B------:R-:W-:Y:S01]  /*f610*/  IMAD.WIDE.U32 R202, R13, -0x326172a9, RZ ;  /* 0xcd9e8d570dca7825 */ /* 0x000fe200078e00ff */
[----:B------:R-:W-:-:S03]  /*f620*/  LOP3.LUT R17, R196, UR8, R201, 0x96, !PT ;  /* 0x00000008c4117c12 */ /* 0x000fc6000f8e96c9 */
[----:B------:R-:W-:Y:S01]  /*f630*/  IMAD.WIDE.U32 R200, R12, -0x326172a9, RZ ;  /* 0xcd9e8d570cc87825 */ /* 0x000fe200078e00ff */
[----:B------:R-:W-:-:S04]  /*f640*/  LOP3.LUT R18, R14, UR8, R203, 0x96, !PT ;  /* 0x000000080e127c12 */ /* 0x000fc8000f8e96cb */
[----:B------:R-:W-:Y:S02]  /*f650*/  LOP3.LUT R12, R202, UR5, R201, 0x96, !PT ;  /* 0x00000005ca0c7c12 */ /* 0x000fe4000f8e96c9 */
[C---:B------:R-:W-:Y:S02]  /*f660*/  PRMT R13, R200.reuse, 0x7773, RZ ;  /* 0x00007773c80d7816 */ /* 0x040fe400000000ff */
[----:B------:R-:W-:Y:S02]  /*f670*/  PRMT R14, R200, 0x7772, RZ ;  /* 0x00007772c80e7816 */ /* 0x000fe400000000ff */
[----:B------:R-:W-:Y:S01]  /*f680*/  LOP3.LUT R15, R12, 0xffff, RZ, 0xc0, !PT ;  /* 0x0000ffff0c0f7812 */ /* 0x000fe200078ec0ff */
[----:B------:R-:W-:Y:S01]  /*f690*/  FFMA.FTZ R211, R236, R192, R205 ;  /* 0x000000c0ecd37223 */ /* 0x000fe200000100cd */
[----:B------:R-:W-:Y:S01]  /*f6a0*/  PRMT R13, R14, 0x5410, R13 ;  /* 0x000054100e0d7816 */ /* 0x000fe2000000000d */
[----:B------:R-:W-:Y:S01]  /*f6b0*/  IMAD.MOV.U32 R192, RZ, RZ, R200 ;  /* 0x000000ffffc07224 */ /* 0x000fe200078e00c8 */
[----:B------:R-:W-:-:S02]  /*f6c0*/  SHF.R.U32.HI R15, RZ, 0x8, R15 ;  /* 0x00000008ff0f7819 */ /* 0x000fc4000001160f */
[----:B------:R-:W-:Y:S01]  /*f6d0*/  LOP3.LUT R14, R12, 0xff, RZ, 0xc0, !PT ;  /* 0x000000ff0c0e7812 */ /* 0x000fe200078ec0ff */
[--C-:B------:R-:W-:Y:S01]  /*f6e0*/  FFMA.FTZ R167, R93, UR6, -R188.reuse ;  /* 0x000000065da77c23 */ /* 0x100fe200080108bc */
[--C-:B------:R-:W-:Y:S02]  /*f6f0*/  FFMA.FTZ R194, R95, UR6, -R188.reuse ;  /* 0x000000065fc27c23 */ /* 0x100fe400080108bc */
[----:B------:R-:W-:Y:S01]  /*f700*/  PRMT R15, R14, 0x5410, R15 ;  /* 0x000054100e0f7816 */ /* 0x000fe2000000000f */
[----:B------:R-:W-:Y:S01]  /*f710*/  FFMA.FTZ R95, R94, UR6, -R188 ;  /* 0x000000065e5f7c23 */ /* 0x000fe200080108bc */
[----:B------:R-:W-:Y:S01]  /*f720*/  PRMT R14, R12, 0x7632, R14 ;  /* 0x000076320c0e7816 */ /* 0x000fe2000000000e */
[----:B------:R1:W-:Y:S01]  /*f730*/  MUFU.EX2 R94, R167 ;  /* 0x000000a7005e7308 */ /* 0x0003e20000000800 */
[----:B------:R-:W-:Y:S02]  /*f740*/  PRMT R19, R200, 0x7771, RZ ;  /* 0x00007771c8137816 */ /* 0x000fe400000000ff */
[----:B------:R-:W-:-:S02]  /*f750*/  LOP3.LUT R192, R192, 0xff, RZ, 0xc0, !PT ;  /* 0x000000ffc0c07812 */ /* 0x000fc400078ec0ff */
[----:B------:R-:W-:Y:S02]  /*f760*/  SHF.R.U32.HI R12, RZ, 0x18, R12 ;  /* 0x00000018ff0c7819 */ /* 0x000fe4000001160c */
[----:B------:R-:W-:Y:S01]  /*f770*/  PRMT R19, R192, 0x5410, R19 ;  /* 0x00005410c0137816 */ /* 0x000fe20000000013 */
[--C-:B------:R-:W-:Y:S01]  /*f780*/  FFMA.FTZ R192, R91, UR6, -R186.reuse ;  /* 0x000000065bc07c23 */ /* 0x100fe200080108ba */
[----:B------:R-:W2:Y:S01]  /*f790*/  MUFU.EX2 R95, R95 ;  /* 0x0000005f005f7308 */ /* 0x000ea20000000800 */
[----:B-1----:R-:W-:Y:S01]  /*f7a0*/  FFMA.FTZ R167, R97, UR6, -R186 ;  /* 0x0000000661a77c23 */ /* 0x002fe200080108ba */
[----:B------:R-:W-:Y:S01]  /*f7b0*/  LOP3.LUT R97, R14, 0xff, RZ, 0xc0, !PT ;  /* 0x000000ff0e617812 */ /* 0x000fe200078ec0ff */
[----:B------:R-:W-:Y:S02]  /*f7c0*/  VIADD R14, R115, 0x3 ;  /* 0x00000003730e7836 */ /* 0x000fe40000000000 */
[----:B------:R-:W1:Y:S01]  /*f7d0*/  MUFU.EX2 R91, R167 ;  /* 0x000000a7005b7308 */ /* 0x000e620000000800 */
[----:B------:R-:W-:-:S03]  /*f7e0*/  PRMT R115, R97, 0x5410, R12 ;  /* 0x0000541061737816 */ /* 0x000fc6000000000c */
[----:B------:R1:W3:Y:S04]  /*f7f0*/  MUFU.EX2 R97, R192 ;  /* 0x000000c000617308 */ /* 0x0002e80000000800 */
[----:B------:R-:W4:Y:S01]  /*f800*/  MUFU.EX2 R93, R194 ;  /* 0x000000c2005d7308 */ /* 0x000f220000000800 */
[----:B------:R-:W-:Y:S02]  /*f810*/  LOP3.LUT R13, R13, 0xff00ff, RZ, 0xc0, !PT ;  /* 0x00ff00ff0d0d7812 */ /* 0x000fe400078ec0ff */
[----:B------:R-:W-:Y:S02]  /*f820*/  LOP3.LUT R12, R14, UR19, R243, 0x96, !PT ;  /* 0x000000130e0c7c12 */ /* 0x000fe4000f8e96f3 */
[----:B------:R-:W-:Y:S01]  /*f830*/  HSET2.LE.AND R14, R19, R26, PT ;  /* 0x0000001a130e7233 */ /* 0x000fe20003803000 */
[----:B------:R-:W-:Y:S01]  /*f840*/  FFMA.FTZ R202, R206, R207, R190 ;  /* 0x000000cfceca7223 */ /* 0x000fe200000100be */
[----:B--2---:R-:W-:-:S02]  /*f850*/  F2FP.F16.F32.PACK_AB R19, R95, R94 ;  /* 0x0000005e5f13723e */ /* 0x004fc400000000ff */
[--C-:B------:R-:W-:Y:S01]  /*f860*/  HSET2.LE.AND R13, R13, R26.reuse, PT ;  /* 0x0000001a0d0d7233 */ /* 0x100fe20003803000 */
[----:B------:R-:W-:Y:S01]  /*f870*/  IMAD.WIDE.U32 R200, R12, -0x326172a9, RZ ;  /* 0xcd9e8d570cc87825 */ /* 0x000fe200078e00ff */
[--C-:B------:R-:W-:Y:S02]  /*f880*/  HSET2.LE.AND R115, R115, R26.reuse, PT ;  /* 0x0000001a73737233 */ /* 0x100fe40003803000 */
[----:B-1----:R-:W-:Y:S02]  /*f890*/  F2FP.F16.F32.PACK_AB R192, R91, R92 ;  /* 0x0000005c5bc0723e */ /* 0x002fe400000000ff */
[----:B---3--:R-:W-:Y:S02]  /*f8a0*/  F2FP.F16.F32.PACK_AB R190, R97, R86 ;  /* 0x0000005661be723e */ /* 0x008fe400000000ff */
[----:B------:R-:W-:Y:S02]  /*f8b0*/  LOP3.LUT R14, R19, R14, RZ, 0xc0, !PT ;  /* 0x0000000e130e7212 */ /* 0x000fe400078ec0ff */
[----:B------:R-:W-:-:S02]  /*f8c0*/  HSET2.LE.AND R12, R15, R26, PT ;  /* 0x0000001a0f0c7233 */ /* 0x000fc40003803000 */
[----:B----4-:R-:W-:Y:S02]  /*f8d0*/  F2FP.F16.F32.PACK_AB R19, R93, R90 ;  /* 0x0000005a5d13723e */ /* 0x010fe400000000ff */
[----:B------:R-:W-:Y:S02]  /*f8e0*/  LOP3.LUT R15, R192, R13, RZ, 0xc0, !PT ;  /* 0x0000000dc00f7212 */ /* 0x000fe400078ec0ff */
[----:B------:R-:W-:Y:S02]  /*f8f0*/  LOP3.LUT R13, R190, R115, RZ, 0xc0, !PT ;  /* 0x00000073be0d7212 */ /* 0x000fe400078ec0ff */
[----:B------:R-:W-:Y:S02]  /*f900*/  LOP3.LUT R190, R214, UR21, R201, 0x96, !PT ;  /* 0x00000015d6be7c12 */ /* 0x000fe4000f8e96c9 */
[----:B------:R-:W-:Y:S02]  /*f910*/  LOP3.LUT R167, R200, UR4, R199, 0x96, !PT ;  /* 0x00000004c8a77c12 */ /* 0x000fe4000f8e96c7 */
[----:B------:R-:W-:-:S02]  /*f920*/  LOP3.LUT R12, R19, R12, RZ, 0xc0, !PT ;  /* 0x0000000c130c7212 */ /* 0x000fc400078ec0ff */
[----:B------:R-:W-:Y:S02]  /*f930*/  LOP3.LUT R115, R212, UR21, R201, 0x96, !PT ;  /* 0x00000015d4737c12 */ /* 0x000fe4000f8e96c9 */
[----:B------:R-:W-:Y:S01]  /*f940*/  LOP3.LUT R19, R200, UR4, R117, 0x96, !PT ;  /* 0x00000004c8137c12 */ /* 0x000fe2000f8e9675 */
[----:B------:R-:W-:Y:S01]  /*f950*/  FFMA.FTZ R200, R204, R125, R120 ;  /* 0x0000007dccc87223 */ /* 0x000fe20000010078 */
[----:B------:R-:W-:-:S04]  /*f960*/  IMAD.WIDE.U32 R204, R190, -0x2daee0ad, RZ ;  /* 0xd2511f53becc7825 */ /* 0x000fc800078e00ff */
[----:B------:R-:W-:Y:S01]  /*f970*/  IMAD.WIDE.U32 R236, R167, -0x2daee0ad, RZ ;  /* 0xd2511f53a7ec7825 */ /* 0x000fe200078e00ff */
[----:B------:R-:W-:Y:S03]  /*f980*/  HMMA.16816.F32 R132, R12, R8, R132 ;  /* 0x000000080c84723c */ /* 0x000fe60000001884 */
[----:B------:R-:W-:Y:S01]  /*f990*/  IMAD.WIDE.U32 R206, R115, -0x2daee0ad, RZ ;  /* 0xd2511f5373ce7825 */ /* 0x000fe200078e00ff */
[----:B------:R-:W-:-:S03]  /*f9a0*/  LOP3.LUT R9, R204, UR16, R237, 0x96, !PT ;  /* 0x00000010cc097c12 */ /* 0x000fc6000f8e96ed */
[----:B------:R-:W-:Y:S01]  /*f9b0*/  IMAD.WIDE.U32 R238, R19, -0x2daee0ad, RZ ;  /* 0xd2511f5313ee7825 */ /* 0x000fe200078e00ff */
[----:B------:R-:W-:Y:S02]  /*f9c0*/  LOP3.LUT R19, R248, UR7, R205, 0x96, !PT ;  /* 0x00000007f8137c12 */ /* 0x000fe4000f8e96cd */
[----:B------:R-:W-:Y:S01]  /*f9d0*/  LOP3.LUT R8, R246, UR7, R207, 0x96, !PT ;  /* 0x00000007f6087c12 */ /* 0x000fe2000f8e96cf */
[----:B------:R-:W-:Y:S01]  /*f9e0*/  IMAD.WIDE.U32 R240, R9, -0x326172a9, RZ ;  /* 0xcd9e8d5709f07825 */ /* 0x000fe200078e00ff */
[----:B------:R-:W-:-:S03]  /*f9f0*/  LOP3.LUT R206, R206, UR16, R239, 0x96, !PT ;  /* 0x00000010cece7c12 */ /* 0x000fc6000f8e96ef */
[----:B------:R-:W-:-:S04]  /*fa00*/  IMAD.WIDE.U32 R204, R19, -0x326172a9, RZ ;  /* 0xcd9e8d5713cc7825 */ /* 0x000fc800078e00ff */
[----:B------:R-:W-:Y:S01]  /*fa10*/  IMAD.WIDE.U32 R8, R8, -0x326172a9, RZ ;  /* 0xcd9e8d5708087825 */ /* 0x000fe200078e00ff */
[----:B------:R-:W-:Y:S02]  /*fa20*/  LOP3.LUT R199, R198, UR10, R205, 0x96, !PT ;  /* 0x0000000ac6c77c12 */ /* 0x000fe4000f8e96cd */
[----:B------:R-:W-:Y:S01]  /*fa30*/  LOP3.LUT R204, R204, UR9, R241, 0x96, !PT ;  /* 0x00000009cccc7c12 */ /* 0x000fe2000f8e96f1 */
[----:B------:R-:W-:Y:S01]  /*fa40*/  IMAD.WIDE.U32 R206, R206, -0x326172a9, RZ ;  /* 0xcd9e8d57cece7825 */ /* 0x000fe200078e00ff */
[----:B------:R-:W-:-:S03]  /*fa50*/  LOP3.LUT R116, R116, UR10, R9, 0x96, !PT ;  /* 0x0000000a74747c12 */ /* 0x000fc6000f8e9609 */
[----:B------:R-:W-:Y:S01]  /*fa60*/  IMAD.WIDE.U32 R204, R204, -0x2daee0ad, RZ ;  /* 0xd2511f53cccc7825 */ /* 0x000fe200078e00ff */
[----:B------:R-:W-:-:S03]  /*fa70*/  LOP3.LUT R198, R8, UR9, R207, 0x96, !PT ;  /* 0x0000000908c67c12 */ /* 0x000fc6000f8e96cf */
[----:B------:R-:W-:-:S04]  /*fa80*/  IMAD.WIDE.U32 R8, R199, -0x2daee0ad, RZ ;  /* 0xd2511f53c7087825 */ /* 0x000fc800078e00ff */
[----:B------:R-:W-:Y:S01]  /*fa90*/  IMAD.WIDE.U32 R116, R116, -0x2daee0ad, RZ ;  /* 0xd2511f5374747825 */ /* 0x000fe200078e00ff */
[----:B------:R-:W-:Y:S02]  /*faa0*/  LOP3.LUT R19, R236, UR15, R9, 0x96, !PT ;  /* 0x0000000fec137c12 */ /* 0x000fe4000f8e9609 */
[----:B------:R-:W-:Y:S01]  /*fab0*/  LOP3.LUT R8, R8, UR14, R205, 0x96, !PT ;  /* 0x0000000e08087c12 */ /* 0x000fe2000f8e96cd */
[----:B------:R-:W-:Y:S01]  /*fac0*/  IMAD.WIDE.U32 R198, R198, -0x2daee0ad, RZ ;  /* 0xd2511f53c6c67825 */ /* 0x000fe200078e00ff */
[----:B------:R-:W-:Y:S01]  /*fad0*/  LOP3.LUT R115, R238, UR15, R117, 0x96, !PT ;  /* 0x0000000fee737c12 */ /* 0x000fe2000f8e9675 */
[----:B------:R-:W-:Y:S02]  /*fae0*/  HMMA.16816.F32 R152, R12, R10, R152 ;  /* 0x0000000a0c98723c */ /* 0x000fe40000001898 */
[----:B------:R-:W-:Y:S01]  /*faf0*/  IMAD.WIDE.U32 R236, R8, -0x326172a9, RZ ;  /* 0xcd9e8d5708ec7825 */ /* 0x000fe200078e00ff */
[----:B------:R-:W-:-:S03]  /*fb00*/  LOP3.LUT R9, R116, UR14, R199, 0x96, !PT ;  /* 0x0000000e74097c12 */ /* 0x000fc6000f8e96c7 */
[----:B------:R-:W-:Y:S01]  /*fb10*/  IMAD.WIDE.U32 R116, R19, -0x326172a9, RZ ;  /* 0xcd9e8d5713747825 */ /* 0x000fe200078e00ff */
[----:B------:R-:W-:-:S03]  /*fb20*/  PRMT R203, R236, 0x7771, RZ ;  /* 0x00007771eccb7816 */ /* 0x000fc600000000ff */
[----:B------:R-:W-:Y:S01]  /*fb30*/  IMAD.WIDE.U32 R10, R115, -0x326172a9, RZ ;  /* 0xcd9e8d57730a7825 */ /* 0x000fe200078e00ff */
[----:B------:R-:W-:Y:S02]  /*fb40*/  LOP3.LUT R19, R240, UR8, R117, 0x96, !PT ;  /* 0x00000008f0137c12 */ /* 0x000fe4000f8e9675 */
[----:B------:R-:W-:Y:S01]  /*fb50*/  LOP3.LUT R8, R116, UR5, R237, 0x96, !PT ;  /* 0x0000000574087c12 */ /* 0x000fe2000f8e96ed */
[----:B------:R-:W-:Y:S01]  /*fb60*/  IMAD.MOV.U32 R116, RZ, RZ, R236 ;  /* 0x000000ffff747224 */ /* 0x000fe200078e00ec */
[C---:B------:R-:W-:Y:S02]  /*fb70*/  PRMT R117, R236.reuse, 0x7773, RZ ;  /* 0x00007773ec757816 */ /* 0x040fe400000000ff */
[----:B------:R-:W-:Y:S01]  /*fb80*/  PRMT R194, R236, 0x7772, RZ ;  /* 0x00007772ecc27816 */ /* 0x000fe200000000ff */
[----:B------:R-:W-:Y:S01]  /*fb90*/  IMAD.WIDE.U32 R236, R9, -0x326172a9, RZ ;  /* 0xcd9e8d5709ec7825 */ /* 0x000fe200078e00ff */
[----:B------:R-:W-:-:S03]  /*fba0*/  LOP3.LUT R11, R206, UR8, R11, 0x96, !PT ;  /* 0x00000008ce0b7c12 */ /* 0x000fc6000f8e960b */
[----:B------:R-:W-:Y:S01]  /*fbb0*/  IMAD.WIDE.U32 R206, R18, -0x2daee0ad, RZ ;  /* 0xd2511f5312ce7825 */ /* 0x000fe200078e00ff */
[----:B------:R-:W-:Y:S02]  /*fbc0*/  LOP3.LUT R9, R10, UR5, R237, 0x96, !PT ;  /* 0x000000050a097c12 */ /* 0x000fe4000f8e96ed */
[C---:B------:R-:W-:Y:S01]  /*fbd0*/  PRMT R205, R236.reuse, 0x7771, RZ ;  /* 0x00007771eccd7816 */ /* 0x040fe200000000ff */
[----:B------:R-:W-:Y:S01]  /*fbe0*/  IMAD.MOV.U32 R190, RZ, RZ, R236 ;  /* 0x000000ffffbe7224 */ /* 0x000fe200078e00ec */
[C---:B------:R-:W-:Y:S02]  /*fbf0*/  PRMT R115, R236.reuse, 0x7773, RZ ;  /* 0x00007773ec737816 */ /* 0x040fe400000000ff */
[----:B------:R-:W-:Y:S01]  /*fc00*/  PRMT R196, R236, 0x7772, RZ ;  /* 0x00007772ecc47816 */ /* 0x000fe200000000ff */
[----:B------:R-:W-:Y:S01]  /*fc10*/  IMAD.WIDE.U32 R236, R11, -0x2daee0ad, RZ ;  /* 0xd2511f530bec7825 */ /* 0x000fe200078e00ff */
[C---:B------:R-:W-:Y:S02]  /*fc20*/  PRMT R210, R206.reuse, 0x7773, RZ ;  /* 0x00007773ced27816 */ /* 0x040fe400000000ff */
[----:B------:R-:W-:-:S02]  /*fc30*/  PRMT R199, R206, 0x7772, RZ ;  /* 0x00007772cec77816 */ /* 0x000fc400000000ff */
[----:B------:R-:W-:Y:S02]  /*fc40*/  PRMT R11, R8, 0x7632, R11 ;  /* 0x00007632080b7816 */ /* 0x000fe4000000000b */
[----:B------:R-:W-:Y:S02]  /*fc50*/  LOP3.LUT R192, R198, UR20, R237, 0x96, !PT ;  /* 0x00000014c6c07c12 */ /* 0x000fe4000f8e96ed */
[----:B------:R-:W-:Y:S02]  /*fc60*/  PRMT R198, R199, 0x5410, R210 ;  /* 0x00005410c7c67816 */ /* 0x000fe400000000d2 */
[C---:B------:R-:W-:Y:S02]  /*fc70*/  LOP3.LUT R210, R8.reuse, 0xffff, RZ, 0xc0, !PT ;  /* 0x0000ffff08d27812 */ /* 0x040fe400078ec0ff */
[----:B------:R-:W-:Y:S02]  /*fc80*/  LOP3.LUT R201, R8, 0xff, RZ, 0xc0, !PT ;  /* 0x000000ff08c97812 */ /* 0x000fe400078ec0ff */
[----:B------:R-:W-:-:S02]  /*fc90*/  SHF.R.U32.HI R199, RZ, 0x18, R8 ;  /* 0x00000018ffc77819 */ /* 0x000fc40000011608 */
[----:B------:R-:W-:Y:S01]  /*fca0*/  LOP3.LUT R8, R11, 0xff, RZ, 0xc0, !PT ;  /* 0x000000ff0b087812 */ /* 0x000fe200078ec0ff */
[----:B------:R-:W-:Y:S01]  /*fcb0*/  HMMA.16816.F32 R156, R12, R4, R156 ;  /* 0x000000040c9c723c */ /* 0x000fe2000000189c */
[----:B------:R-:W-:Y:S01]  /*fcc0*/  IMAD.WIDE.U32 R4, R19, -0x2daee0ad, RZ ;  /* 0xd2511f5313047825 */ /* 0x000fe200078e00ff */
[----:B------:R-:W-:Y:S02]  /*fcd0*/  LOP3.LUT R116, R116, 0xff, RZ, 0xc0, !PT ;  /* 0x000000ff74747812 */ /* 0x000fe400078ec0ff */
[----:B------:R-:W-:Y:S02]  /*fce0*/  PRMT R199, R8, 0x5410, R199 ;  /* 0x0000541008c77816 */ /* 0x000fe400000000c7 */
[----:B------:R-:W-:Y:S02]  /*fcf0*/  PRMT R8, R9, 0x7632, R8 ;  /* 0x0000763209087816 */ /* 0x000fe40000000008 */
[----:B------:R-:W-:Y:S02]  /*fd00*/  LOP3.LUT R208, R208, UR20, R207, 0x96, !PT ;  /* 0x00000014d0d07c12 */ /* 0x000fe4000f8e96cf */
[----:B------:R-:W-:Y:S01]  /*fd10*/  PRMT R194, R194, 0x5410, R117 ;  /* 0x00005410c2c27816 */ /* 0x000fe20000000075 */
[----:B------:R-:W-:Y:S01]  /*fd20*/  IMAD.MOV.U32 R120, RZ, RZ, R4 ;  /* 0x000000ffff787224 */ /* 0x000fe200078e0004 */
[----:B------:R-:W-:-:S02]  /*fd30*/  PRMT R196, R196, 0x5410, R115 ;  /* 0x00005410c4c47816 */ /* 0x000fc40000000073 */
[----:B------:R-:W-:Y:S02]  /*fd40*/  PRMT R203, R116, 0x5410, R203 ;  /* 0x0000541074cb7816 */ /* 0x000fe400000000cb */
[----:B------:R-:W-:Y:S02]  /*fd50*/  LOP3.LUT R117, R204, UR20, R5, 0x96, !PT ;  /* 0x00000014cc757c12 */ /* 0x000fe4000f8e9605 */
[C---:B------:R-:W-:Y:S02]  /*fd60*/  PRMT R116, R4.reuse, 0x7771, RZ ;  /* 0x0000777104747816 */ /* 0x040fe400000000ff */
[C---:B------:R-:W-:Y:S02]  /*fd70*/  PRMT R204, R4.reuse, 0x7773, RZ ;  /* 0x0000777304cc7816 */ /* 0x040fe400000000ff */
[----:B------:R-:W-:Y:S01]  /*fd80*/  PRMT R115, R4, 0x7772, RZ ;  /* 0x0000777204737816 */ /* 0x000fe200000000ff */
[----:B------:R-:W-:Y:S01]  /*fd90*/  IMAD.WIDE.U32 R4, R17, -0x2daee0ad, RZ ;  /* 0xd2511f5311047825 */ /* 0x000fe200078e00ff */
[----:B------:R-:W-:-:S02]  /*fda0*/  SHF.R.U32.HI R207, RZ, 0x18, R9 ;  /* 0x00000018ffcf7819 */ /* 0x000fc40000011609 */
[----:B------:R-:W-:Y:S02]  /*fdb0*/  LOP3.LUT R8, R8, 0xff, RZ, 0xc0, !PT ;  /* 0x000000ff08087812 */ /* 0x000fe400078ec0ff */
[----:B------:R-:W-:Y:S02]  /*fdc0*/  LOP3.LUT R239, R208, 0xffff, RZ, 0xc0, !PT ;  /* 0x0000ffffd0ef7812 */ /* 0x000fe400078ec0ff */
[----:B------:R-:W-:Y:S02]  /*fdd0*/  PRMT R207, R8, 0x5410, R207 ;  /* 0x0000541008cf7816 */ /* 0x000fe400000000cf */
[----:B------:R-:W-:Y:S02]  /*fde0*/  SHF.R.U32.HI R239, RZ, 0x8, R239 ;  /* 0x00000008ffef7819 */ /* 0x000fe400000116ef */
[----:B------:R-:W-:Y:S02]  /*fdf0*/  LOP3.LUT R8, R208, 0xff, RZ, 0xc0, !PT ;  /* 0x000000ffd0087812 */ /* 0x000fe400078ec0ff */
[----:B------:R-:W-:Y:S01]  /*fe00*/  LOP3.LUT R16, R16, UR20, R5, 0x96, !PT ;  /* 0x0000001410107c12 */ /* 0x000fe2000f8e9605 */
[----:B------:R-:W-:Y:S01]  /*fe10*/  IMAD.MOV.U32 R18, RZ, RZ, R4 ;  /* 0x000000ffff127224 */ /* 0x000fe200078e0004 */
[----:B------:R-:W-:-:S02]  /*fe20*/  PRMT R19, R4, 0x7771, RZ ;  /* 0x0000777104137816 */ /* 0x000fc400000000ff */
[C---:B------:R-:W-:Y:S02]  /*fe30*/  PRMT R5, R4.reuse, 0x7773, RZ ;  /* 0x0000777304057816 */ /* 0x040fe400000000ff */
[----:B------:R-:W-:Y:S02]  /*fe40*/  PRMT R4, R4, 0x7772, RZ ;  /* 0x0000777204047816 */ /* 0x000fe400000000ff */
[----:B------:R-:W-:Y:S02]  /*fe50*/  PRMT R239, R8, 0x5410, R239 ;  /* 0x0000541008ef7816 */ /* 0x000fe400000000ef */
[----:B------:R-:W-:Y:S02]  /*fe60*/  PRMT R8, R16, 0x7632, R8 ;  /* 0x0000763210087816 */ /* 0x000fe40000000008 */
[----:B------:R-:W-:Y:S02]  /*fe70*/  PRMT R4, R4, 0x5410, R5 ;  /* 0x0000541004047816 */ /* 0x000fe40000000005 */
[----:B------:R-:W-:-:S02]  /*fe80*/  SHF.R.U32.HI R5, RZ, 0x18, R16 ;  /* 0x00000018ff057819 */ /* 0x000fc40000011610 */
[----:B------:R-:W-:-:S04]  /*fe90*/  LOP3.LUT R8, R8, 0xff, RZ, 0xc0, !PT ;  /* 0x000000ff08087812 */ /* 0x000fc800078ec0ff */
[----:B------:R-:W-:Y:S01]  /*fea0*/  PRMT R5, R8, 0x5410, R5 ;  /* 0x0000541008057816 */ /* 0x000fe20000000005 */
[----:B------:R-:W-:Y:S01]  /*feb0*/  FFMA.FTZ R8, R51, UR6, -R188 ;  /* 0x0000000633087c23 */ /* 0x000fe200080108bc */
[----:B------:R-:W-:Y:S01]  /*fec0*/  FFMA.FTZ R51, R55, UR6, -R77 ;  /* 0x0000000637337c23 */ /* 0x000fe2000801084d */
[----:B------:R-:W-:Y:S01]  /*fed0*/  FFMA.FTZ R55, R48, UR6, -R66 ;  /* 0x0000000630377c23 */ /* 0x000fe20008010842 */
[----:B------:R-:W-:Y:S01]  /*fee0*/  HMMA.16816.F32 R160, R12, R6, R160 ;  /* 0x000000060ca0723c */ /* 0x000fe200000018a0 */
[----:B------:R-:W-:Y:S02]  /*fef0*/  IMAD.MOV.U32 R10, RZ, RZ, R206 ;  /* 0x000000ffff0a7224 */ /* 0x000fe400078e00ce */
[----:B------:R-:W-:Y:S01]  /*ff00*/  FFMA.FTZ R15, R53, UR6, -R66 ;  /* 0x00000006350f7c23 */ /* 0x000fe20008010842 */
[----:B------:R-:W-:Y:S01]  /*ff10*/  PRMT R115, R115, 0x5410, R204 ;  /* 0x0000541073737816 */ /* 0x000fe200000000cc */
[----:B------:R-:W-:Y:S01]  /*ff20*/  MUFU.EX2 R55, R55 ;  /* 0x0000003700377308 */ /* 0x000fe20000000800 */
[----:B------:R-:W-:-:S02]  /*ff30*/  PRMT R241, R206, 0x7771, RZ ;  /* 0x00007771cef17816 */ /* 0x000fc400000000ff */
[C---:B------:R-:W-:Y:S01]  /*ff40*/  LOP3.LUT R204, R9.reuse, 0xffff, RZ, 0xc0, !PT ;  /* 0x0000ffff09cc7812 */ /* 0x040fe200078ec0ff */
[----:B------:R-:W1:Y:S01]  /*ff50*/  MUFU.EX2 R48, R15 ;  /* 0x0000000f00307308 */ /* 0x000e620000000800 */
[----:B------:R-:W-:Y:S02]  /*ff60*/  LOP3.LUT R209, R9, 0xff, RZ, 0xc0, !PT ;  /* 0x000000ff09d17812 */ /* 0x000fe400078ec0ff */
[----:B------:R-:W-:Y:S02]  /*ff70*/  LOP3.LUT R10, R10, 0xff, RZ, 0xc0, !PT ;  /* 0x000000ff0a0a7812 */ /* 0x000fe400078ec0ff */
[----:B------:R-:W-:Y:S02]  /*ff80*/  PRMT R9, R208, 0x7632, R9 ;  /* 0x00007632d0097816 */ /* 0x000fe40000000009 */
[----:B------:R-:W-:Y:S01]  /*ff90*/  SHF.R.U32.HI R237, RZ, 0x18, R208 ;  /* 0x00000018ffed7819 */ /* 0x000fe200000116d0 */
[----:B------:R-:W-:Y:S01]  /*ffa0*/  FFMA.FTZ R208, R52, UR6, -R188 ;  /* 0x0000000634d07c23 */ /* 0x000fe200080108bc */
[----:B------:R-:W-:Y:S01]  /*ffb0*/  FFMA.FTZ R52, R79, UR6, -R77 ;  /* 0x000000064f347c23 */ /* 0x000fe2000801084d */
[----:B------:R-:W-:-:S02]  /*ffc0*/  PRMT R241, R10, 0x5410, R241 ;  /* 0x000054100af17816 */ /* 0x000fc400000000f1 */
[----:B------:R-:W-:Y:S02]  /*ffd0*/  LOP3.LUT R10, R16, 0xffff, RZ, 0xc0, !PT ;  /* 0x0000ffff100a7812 */ /* 0x000fe400078ec0ff */
[----:B------:R-:W-:Y:S01]  /*ffe0*/  LOP3.LUT R7, R4, 0xff00ff, RZ, 0xc0, !PT ;  /* 0x00ff00ff04077812 */ /* 0x000fe200078ec0ff */
[----:B------:R-:W-:Y:S01]  /*fff0*/  MUFU.EX2 R52, R52 ;  /* 0x0000003400347308 */ /* 0x000fe20000000800 */
[----:B------:R-:W-:Y:S01]  /*10000*/  SHF.R.U32.HI R204, RZ, 0x8, R204 ;  /* 0x00000008ffcc7819 */ /* 0x000fe200000116cc */
[----:B------:R-:W-:Y:S01]  /*10010*/  FFMA.FTZ R14, R34, UR6, -R77 ;  /* 0x00000006220e7c23 */ /* 0x000fe2000801084d */
[----:B------:R-:W-:Y:S01]  /*10020*/  LOP3.LUT R18, R18, 0xff, RZ, 0xc0, !PT ;  /* 0x000000ff12127812 */ /* 0x000fe200078ec0ff */
[----:B------:R-:W2:Y:S01]  /*10030*/  MUFU.EX2 R53, R82 ;  /* 0x0000005200357308 */ /* 0x000ea20000000800 */
[----:B------:R-:W-:Y:S02]  /*10040*/  LOP3.LUT R17, R16, 0xff, RZ, 0xc0, !PT ;  /* 0x000000ff10117812 */ /* 0x000fe400078ec0ff */
[----:B------:R-:W-:Y:S01]  /*10050*/  SHF.R.U32.HI R10, RZ, 0x8, R10 ;  /* 0x00000008ff0a7819 */ /* 0x000fe2000001160a */
[----:B------:R-:W-:Y:S01]  /*10060*/  FFMA.FTZ R12, R32, UR6, -R66 ;  /* 0x00000006200c7c23 */ /* 0x000fe20008010842 */
[----:B------:R-:W-:Y:S01]  /*10070*/  PRMT R209, R209, 0x5410, R204 ;  /* 0x00005410d1d17816 */ /* 0x000fe200000000cc */
[----:B------:R-:W-:Y:S01]  /*10080*/  FFMA.FTZ R204, R87, UR6, -R188 ;  /* 0x0000000657cc7c23 */ /* 0x000fe200080108bc */
[----:B------:R-:W-:Y:S01]  /*10090*/  HSET2.LE.AND R7, R7, R26, PT ;  /* 0x0000001a07077233 */ /* 0x000fe20003803000 */
[----:B------:R-:W-:Y:S01]  /*100a0*/  FFMA.FTZ R87, R50, UR6, -R186 ;  /* 0x0000000632577c23 */ /* 0x000fe200080108ba */
[----:B------:R-:W-:Y:S01]  /*100b0*/  PRMT R19, R18, 0x5410, R19 ;  /* 0x0000541012137816 */ /* 0x000fe20000000013 */
[----:B------:R-:W-:Y:S01]  /*100c0*/  MUFU.EX2 R51, R51 ;  /* 0x0000003300337308 */ /* 0x000fe20000000800 */
[----:B------:R-:W-:Y:S01]  /*100d0*/  LOP3.LUT R16, R9, 0xff, RZ, 0xc0, !PT ;  /* 0x000000ff09107812 */ /* 0x000fe200078ec0ff */
[----:B------:R-:W-:Y:S01]  /*100e0*/  FFMA.FTZ R34, R33, UR6, -R66 ;  /* 0x0000000621227c23 */ /* 0x000fe20008010842 */
[----:B------:R-:W-:Y:S01]  /*100f0*/  PRMT R17, R17, 0x5410, R10 ;  /* 0x0000541011117816 */ /* 0x000fe2000000000a */
[----:B------:R-:W3:Y:S01]  /*10100*/  MUFU.EX2 R32, R14 ;  /* 0x0000000e00207308 */ /* 0x000ee20000000800 */
[----:B-1----:R-:W-:-:S02]  /*10110*/  F2FP.F16.F32.PACK_AB R4, R55, R48 ;  /* 0x000000303704723e */ /* 0x002fc400000000ff */
[C---:B------:R-:W-:Y:S01]  /*10120*/  PRMT R206, R236.reuse, 0x7773, RZ ;  /* 0x00007773ecce7816 */ /* 0x040fe200000000ff */
[----:B------:R1:W-:Y:S01]  /*10130*/  MUFU.EX2 R50, R8 ;  /* 0x0000000800327308 */ /* 0x0003e20000000800 */
[----:B------:R-:W-:Y:S02]  /*10140*/  PRMT R125, R236, 0x7772, RZ ;  /* 0x00007772ec7d7816 */ /* 0x000fe400000000ff */
[----:B------:R-:W-:Y:S02]  /*10150*/  SHF.R.U32.HI R210, RZ, 0x8, R210 ;  /* 0x00000008ffd27819 */ /* 0x000fe400000116d2 */
[----:B------:R-:W-:Y:S02]  /*10160*/  LOP3.LUT R190, R190, 0xff, RZ, 0xc0, !PT ;  /* 0x000000ffbebe7812 */ /* 0x000fe400078ec0ff */
[----:B------:R-:W-:Y:S02]  /*10170*/  LOP3.LUT R7, R4, R7, RZ, 0xc0, !PT ;  /* 0x0000000704077212 */ /* 0x000fe400078ec0ff */
[----:B------:R-:W-:Y:S01]  /*10180*/  PRMT R125, R125, 0x5410, R206 ;  /* 0x000054107d7d7816 */ /* 0x000fe200000000ce */
[----:B------:R-:W-:Y:S01]  /*10190*/  FFMA.FTZ R206, R64, UR6, -R188 ;  /* 0x0000000640ce7c23 */ /* 0x000fe200080108bc */
[----:B------:R-:W-:Y:S01]  /*101a0*/  PRMT R237, R16, 0x5410, R237 ;  /* 0x0000541010ed7816 */ /* 0x000fe200000000ed */
[----:B-1----:R-:W1:Y:S01]  /*101b0*/  LDSM.16.MT88.4 R8, [R218+0x5400] ;  /* 0x00540000da08783b */ /* 0x002e620000004200 */
[----:B------:R-:W-:-:S02]  /*101c0*/  HSET2.LE.AND R6, R19, R26, PT ;  /* 0x0000001a13067233 */ /* 0x000fc40003803000 */
[----:B------:R-:W-:Y:S01]  /*101d0*/  HSET2.LE.AND R4, R17, R26, PT ;  /* 0x0000001a11047233 */ /* 0x000fe20003803000 */
[----:B------:R-:W-:Y:S01]  /*101e0*/  FFMA.FTZ R188, R195, UR6, -R188 ;  /* 0x00000006c3bc7c23 */ /* 0x000fe200080108bc */
[----:B------:R-:W4:Y:S01]  /*101f0*/  LDSM.16.MT88.4 R16, [R216+0x5400] ;  /* 0x00540000d810783b */ /* 0x000f220000004200 */
[----:B------:R-:W-:Y:S01]  /*10200*/  PRMT R201, R201, 0x5410, R210 ;  /* 0x00005410c9c97816 */ /* 0x000fe200000000d2 */
[----:B------:R-:W-:Y:S01]  /*10210*/  MUFU.EX2 R33, R12 ;  /* 0x0000000c00217308 */ /* 0x000fe20000000800 */
[----:B------:R-:W-:Y:S01]  /*10220*/  PRMT R205, R190, 0x5410, R205 ;  /* 0x00005410becd7816 */ /* 0x000fe200000000cd */
[--C-:B------:R-:W-:Y:S01]  /*10230*/  FFMA.FTZ R210, R62, UR6, -R186.reuse ;  /* 0x000000063ed27c23 */ /* 0x100fe200080108ba */
[----:B------:R-:W-:Y:S01]  /*10240*/  FFMA.FTZ R195, R83, UR6, -R186 ;  /* 0x0000000653c37c23 */ /* 0x000fe200080108ba */
[----:B------:R-:W1:Y:S01]  /*10250*/  MUFU.EX2 R34, R34 ;  /* 0x0000002200227308 */ /* 0x000e620000000800 */
[----:B------:R-:W-:Y:S01]  /*10260*/  IMAD.MOV.U32 R190, RZ, RZ, R236 ;  /* 0x000000ffffbe7224 */ /* 0x000fe200078e00ec */
[----:B------:R-:W-:Y:S01]  /*10270*/  PRMT R167, R236, 0x7771, RZ ;  /* 0x00007771eca77816 */ /* 0x000fe200000000ff */
[----:B------:R-:W-:Y:S01]  /*10280*/  FFMA.FTZ R64, R57, UR6, -R186 ;  /* 0x0000000639407c23 */ /* 0x000fe200080108ba */
[--C-:B------:R-:W-:Y:S01]  /*10290*/  FFMA.FTZ R236, R75, UR6, -R77.reuse ;  /* 0x000000064bec7c23 */ /* 0x100fe2000801084d */
[--C-:B------:R-:W-:Y:S01]  /*102a0*/  FFMA.FTZ R79, R68, UR6, -R77.reuse ;  /* 0x00000006444f7c23 */ /* 0x100fe2000801084d */
        /* <DEDUP_REMOVED lines=11> */
[----:B------:R-:W-:-:S02]  /*10360*/  FFMA.FTZ R74, R41, UR6, -R66 ;  /* 0x00000006294a7c23 */ /* 0x000fc40008010842 */
[----:B------:R-:W2:Y:S01]  /*10370*/  MUFU.EX2 R43, R195 ;  /* 0x000000c3002b7308 */ /* 0x000ea20000000800 */
[----:B------:R-:W-:-:S03]  /*10380*/  LOP3.LUT R6, R15, R6, RZ, 0xc0, !PT ;  /* 0x000000060f067212 */ /* 0x000fc600078ec0ff */
[----:B------:R2:W-:Y:S01]  /*10390*/  MUFU.EX2 R67, R206 ;  /* 0x000000ce00437308 */ /* 0x0005e20000000800 */
[----:B---3--:R-:W-:-:S03]  /*103a0*/  F2FP.F16.F32.PACK_AB R15, R32, R51 ;  /* 0x00000033200f723e */ /* 0x008fc600000000ff */
[----:B------:R-:W3:Y:S04]  /*103b0*/  MUFU.EX2 R62, R204 ;  /* 0x000000cc003e7308 */ /* 0x000ee80000000800 */
[----:B------:R-:W-:Y:S04]  /*103c0*/  MUFU.EX2 R41, R87 ;  /* 0x0000005700297308 */ /* 0x000fe80000000800 */
[----:B------:R-:W4:Y:S01]  /*103d0*/  MUFU.EX2 R42, R64 ;  /* 0x00000040002a7308 */ /* 0x000f220000000800 */
[----:B------:R-:W-:-:S03]  /*103e0*/  LOP3.LUT R4, R15, R4, RZ, 0xc0, !PT ;  /* 0x000000040f047212 */ /* 0x000fc600078ec0ff */
[----:B------:R-:W4:Y:S01]  /*103f0*/  MUFU.EX2 R69, R208 ;  /* 0x000000d000457308 */ /* 0x000f220000000800 */
[--C-:B------:R-:W-:Y:S02]  /*10400*/  HSET2.LE.AND R5, R5, R26.reuse, PT ;  /* 0x0000001a05057233 */ /* 0x100fe40003803000 */
[----:B------:R-:W-:Y:S02]  /*10410*/  LOP3.LUT R15, R198, 0xff00ff, RZ, 0xc0, !PT ;  /* 0x00ff00ffc60f7812 */ /* 0x000fe400078ec0ff */
[----:B-1----:R-:W-:Y:S01]  /*10420*/  F2FP.F16.F32.PACK_AB R12, R34, R33 ;  /* 0x00000021220c723e */ /* 0x002fe200000000ff */
[----:B------:R-:W-:Y:S01]  /*10430*/  FADD.FTZ R65, R35, R200 ;  /* 0x000000c823417221 */ /* 0x000fe20000010000 */
[--C-:B------:R-:W-:Y:S01]  /*10440*/  FFMA.FTZ R70, R44, UR6, -R66.reuse ;  /* 0x000000062c467c23 */ /* 0x100fe20008010842 */
[--C-:B------:R-:W-:Y:S01]  /*10450*/  HSET2.LE.AND R15, R15, R26.reuse, PT ;  /* 0x0000001a0f0f7233 */ /* 0x100fe20003803000 */
[--C-:B--2---:R-:W-:Y:S01]  /*10460*/  FFMA.FTZ R206, R45, UR6, -R66.reuse ;  /* 0x000000062dce7c23 */ /* 0x104fe20008010842 */
[----:B------:R-:W-:Y:S01]  /*10470*/  LOP3.LUT R5, R12, R5, RZ, 0xc0, !PT ;  /* 0x000000050c057212 */ /* 0x000fe200078ec0ff */
[----:B------:R-:W-:Y:S01]  /*10480*/  FFMA.FTZ R71, R40, UR6, -R66 ;  /* 0x0000000628477c23 */ /* 0x000fe20008010842 */
[----:B------:R1:W-:Y:S01]  /*10490*/  MUFU.EX2 R44, R98 ;  /* 0x00000062002c7308 */ /* 0x0003e20000000800 */
[----:B------:R-:W-:Y:S01]  /*104a0*/  F2FP.F16.F32.PACK_AB R12, R43, R46 ;  /* 0x0000002e2b0c723e */ /* 0x000fe200000000ff */
[----:B------:R-:W-:Y:S01]  /*104b0*/  FADD.FTZ R211, R166, R211 ;  /* 0x000000d3a6d37221 */ /* 0x000fe20000010000 */
[----:B------:R-:W-:Y:S01]  /*104c0*/  HSET2.LE.AND R14, R241, R26, PT ;  /* 0x0000001af10e7233 */ /* 0x000fe20003803000 */
[----:B------:R-:W-:Y:S01]  /*104d0*/  FADD.FTZ R202, R131, R202 ;  /* 0x000000ca83ca7221 */ /* 0x000fe20000010000 */
[----:B---3--:R-:W-:-:S02]  /*104e0*/  F2FP.F16.F32.PACK_AB R45, R62, R67 ;  /* 0x000000433e2d723e */ /* 0x008fc400000000ff */
[--C-:B------:R-:W-:Y:S02]  /*104f0*/  HSET2.LE.AND R237, R237, R26.reuse, PT ;  /* 0x0000001aeded7233 */ /* 0x100fe40003803000 */
[----:B----4-:R-:W-:Y:S01]  /*10500*/  F2FP.F16.F32.PACK_AB R66, R42, R41 ;  /* 0x000000292a42723e */ /* 0x010fe200000000ff */
[----:B------:R2:W-:Y:S01]  /*10510*/  MUFU.EX2 R57, R88 ;  /* 0x0000005800397308 */ /* 0x0005e20000000800 */
[----:B------:R-:W-:Y:S01]  /*10520*/  LOP3.LUT R15, R12, R15, RZ, 0xc0, !PT ;  /* 0x0000000f0c0f7212 */ /* 0x000fe200078ec0ff */
[----:B-1----:R-:W-:Y:S02]  /*10530*/  FADD.FTZ R98, R20, R65 ;  /* 0x0000004114627221 */ /* 0x002fe40000010000 */
[----:B------:R1:W-:Y:S01]  /*10540*/  MUFU.EX2 R35, R13 ;  /* 0x0000000d00237308 */ /* 0x0003e20000000800 */
[----:B------:R-:W-:Y:S01]  /*10550*/  HSET2.LE.AND R12, R239, R26, PT ;  /* 0x0000001aef0c7233 */ /* 0x000fe20003803000 */
[----:B------:R-:W-:Y:S01]  /*10560*/  FADD.FTZ R76, R22, R23 ;  /* 0x00000017164c7221 */ /* 0x000fe20000010000 */
[----:B------:R-:W-:Y:S01]  /*10570*/  FADD.FTZ R98, R21, R98 ;  /* 0x0000006215627221 */ /* 0x000fe20000010000 */
[----:B------:R-:W3:Y:S01]  /*10580*/  MUFU.EX2 R64, R236 ;  /* 0x000000ec00407308 */ /* 0x000ee20000000800 */
[----:B------:R-:W-:Y:S01]  /*10590*/  LOP3.LUT R14, R45, R14, RZ, 0xc0, !PT ;  /* 0x0000000e2d0e7212 */ /* 0x000fe200078ec0ff */
[----:B------:R-:W-:Y:S01]  /*105a0*/  FADD.FTZ R103, R103, R202 ;  /* 0x000000ca67677221 */ /* 0x000fe20000010000 */
[----:B------:R-:W-:Y:S01]  /*105b0*/  F2FP.F16.F32.PACK_AB R87, R69, R50 ;  /* 0x000000324557723e */ /* 0x000fe200000000ff */
[----:B------:R-:W4:Y:S01]  /*105c0*/  LDSM.16.MT88.4 R20, [R216+0x5800] ;  /* 0x00580000d814783b */ /* 0x000f220000004200 */
[----:B--2---:R-:W-:Y:S01]  /*105d0*/  FADD.FTZ R88, R114, R211 ;  /* 0x000000d372587221 */ /* 0x004fe20000010000 */
[----:B------:R-:W-:Y:S01]  /*105e0*/  MUFU.EX2 R45, R238 ;  /* 0x000000ee002d7308 */ /* 0x000fe20000000800 */
[----:B-1----:R-:W-:-:S03]  /*105f0*/  LOP3.LUT R13, R66, R237, RZ, 0xc0, !PT ;  /* 0x000000ed420d7212 */ /* 0x002fc600078ec0ff */
[----:B------:R-:W1:Y:S01]  /*10600*/  MUFU.EX2 R66, R186 ;  /* 0x000000ba00427308 */ /* 0x000e620000000800 */
[----:B------:R-:W-:Y:S01]  /*10610*/  FADD.FTZ R88, R81, R88 ;  /* 0x0000005851587221 */ /* 0x000fe20000010000 */
[----:B------:R-:W-:Y:S01]  /*10620*/  LOP3.LUT R12, R87, R12, RZ, 0xc0, !PT ;  /* 0x0000000c570c7212 */ /* 0x000fe200078ec0ff */
[----:B------:R-:W-:Y:S01]  /*10630*/  FADD.FTZ R100, R100, R103 ;  /* 0x0000006764647221 */ /* 0x000fe20000010000 */
[----:B------:R-:W-:Y:S01]  /*10640*/  MUFU.EX2 R65, R206 ;  /* 0x000000ce00417308 */ /* 0x000fe20000000800 */
[----:B------:R-:W-:-:S03]  /*10650*/  FADD.FTZ R165, R165, R88 ;  /* 0x00000058a5a57221 */ /* 0x000fc60000010000 */
[----:B------:R-:W2:Y:S01]  /*10660*/  MUFU.EX2 R70, R70 ;  /* 0x0000004600467308 */ /* 0x000ea20000000800 */
[----:B------:R-:W-:Y:S01]  /*10670*/  FADD.FTZ R175, R175, R100 ;  /* 0x00000064afaf7221 */ /* 0x000fe20000010000 */
[----:B------:R-:W-:Y:S02]  /*10680*/  FADD.FTZ R113, R113, R98 ;  /* 0x0000006271717221 */ /* 0x000fe40000010000 */
[----:B------:R-:W4:Y:S01]  /*10690*/  MUFU.EX2 R85, R85 ;  /* 0x0000005500557308 */ /* 0x000f220000000800 */
[----:B------:R-:W-:Y:S01]  /*106a0*/  HMMA.16816.F32 R140, R4, R8, R140 ;  /* 0x00000008048c723c */ /* 0x000fe2000000188c */
[----:B------:R-:W-:Y:S01]  /*106b0*/  FADD.FTZ R112, R112, R165 ;  /* 0x000000a570707221 */ /* 0x000fe20000010000 */
[----:B------:R-:W-:Y:S01]  /*106c0*/  FADD.FTZ R175, R118, R175 ;  /* 0x000000af76af7221 */ /* 0x000fe20000010000 */
[----:B------:R-:W4:Y:S01]  /*106d0*/  MUFU.EX2 R40, R89 ;  /* 0x0000005900287308 */ /* 0x000f220000000800 */
[----:B------:R-:W-:-:S04]  /*106e0*/  FADD.FTZ R36, R36, R113 ;  /* 0x0000007124247221 */ /* 0x000fc80000010000 */
[----:B------:R-:W-:Y:S01]  /*106f0*/  HMMA.16816.F32 R132, R12, R8, R132 ;  /* 0x000000080c84723c */ /* 0x000fe20000001884 */
[----:B------:R-:W-:Y:S01]  /*10700*/  HSET2.LE.AND R8, R209, R26, PT ;  /* 0x0000001ad1087233 */ /* 0x000fe20003803000 */
[----:B------:R-:W4:Y:S01]  /*10710*/  MUFU.EX2 R99, R99 ;  /* 0x0000006300637308 */ /* 0x000f220000000800 */
[----:B------:R-:W-:Y:S01]  /*10720*/  LOP3.LUT R9, R196, 0xff00ff, RZ, 0xc0, !PT ;  /* 0x00ff00ffc4097812 */ /* 0x000fe200078ec0ff */
[----:B------:R-:W-:-:S04]  /*10730*/  FADD.FTZ R73, R73, R112 ;  /* 0x0000007049497221 */ /* 0x000fc80000010000 */
[-C--:B------:R-:W-:Y:S01]  /*10740*/  HMMA.16816.F32 R136, R4, R10.reuse, R136 ;  /* 0x0000000a0488723c */ /* 0x080fe20000001888 */
[----:B------:R-:W-:Y:S01]  /*10750*/  MUFU.EX2 R47, R47 ;  /* 0x0000002f002f7308 */ /* 0x000fe20000000800 */
[----:B------:R-:W-:Y:S01]  /*10760*/  FADD.FTZ R80, R80, R175 ;  /* 0x000000af50507221 */ /* 0x000fe20000010000 */
[----:B------:R-:W-:Y:S02]  /*10770*/  FADD.FTZ R49, R49, R36 ;  /* 0x0000002431317221 */ /* 0x000fe40000010000 */
[----:B------:R-:W4:Y:S03]  /*10780*/  MUFU.EX2 R68, R68 ;  /* 0x0000004400447308 */ /* 0x000f260000000800 */
[----:B------:R-:W-:Y:S01]  /*10790*/  HMMA.16816.F32 R152, R12, R10, R152 ;  /* 0x0000000a0c98723c */ /* 0x000fe20000001898 */
[----:B---3--:R-:W-:Y:S01]  /*107a0*/  F2FP.F16.F32.PACK_AB R11, R64, R35 ;  /* 0x00000023400b723e */ /* 0x008fe200000000ff */
[----:B------:R-:W-:Y:S01]  /*107b0*/  MUFU.EX2 R96, R96 ;  /* 0x0000006000607308 */ /* 0x000fe20000000800 */
[----:B------:R-:W-:-:S03]  /*107c0*/  HSET2.LE.AND R10, R205, R26, PT ;  /* 0x0000001acd0a7233 */ /* 0x000fc60003803000 */
[----:B------:R-:W3:Y:S02]  /*107d0*/  MUFU.EX2 R193, R193 ;  /* 0x000000c100c17308 */ /* 0x000ee40000000800 */
[----:B------:R-:W-:Y:S01]  /*107e0*/  HMMA.16816.F32 R148, R4, R16, R148 ;  /* 0x000000100494723c */ /* 0x000fe20000001894 */
[----:B------:R-:W-:Y:S01]  /*107f0*/  LOP3.LUT R8, R11, R8, RZ, 0xc0, !PT ;  /* 0x000000080b087212 */ /* 0x000fe200078ec0ff */
[----:B------:R-:W-:Y:S01]  /*10800*/  FADD.FTZ R30, R30, R73 ;  /* 0x000000491e1e7221 */ /* 0x000fe20000010000 */
[----:B------:R-:W-:-:S05]  /*10810*/  HSET2.LE.AND R11, R9, R26, PT ;  /* 0x0000001a090b7233 */ /* 0x000fca0003803000 */
[C---:B------:R-:W-:Y:S01]  /*10820*/  HMMA.16816.F32 R156, R12.reuse, R16, R156 ;  /* 0x000000100c9c723c */ /* 0x040fe2000000189c */
[----:B-1----:R-:W-:Y:S01]  /*10830*/  F2FP.F16.F32.PACK_AB R17, R66, R45 ;  /* 0x0000002d4211723e */ /* 0x002fe200000000ff */
[----:B------:R-:W-:Y:S01]  /*10840*/  FADD.FTZ R80, R31, R80 ;  /* 0x000000501f507221 */ /* 0x000fe20000010000 */
[----:B--2---:R-:W-:Y:S02]  /*10850*/  F2FP.F16.F32.PACK_AB R16, R70, R65 ;  /* 0x000000414610723e */ /* 0x004fe400000000ff */
[----:B------:R-:W-:Y:S01]  /*10860*/  LOP3.LUT R10, R17, R10, RZ, 0xc0, !PT ;  /* 0x0000000a110a7212 */ /* 0x000fe200078ec0ff */
[----:B------:R-:W-:Y:S01]  /*10870*/  FADD.FTZ R2, R2, R49 ;  /* 0x0000003102027221 */ /* 0x000fe20000010000 */
[--C-:B------:R-:W-:Y:S01]  /*10880*/  HSET2.LE.AND R17, R199, R26.reuse, PT ;  /* 0x0000001ac7117233 */ /* 0x100fe20003803000 */
[-C--:B------:R-:W-:Y:S01]  /*10890*/  HMMA.16816.F32 R160, R12, R18.reuse, R160 ;  /* 0x000000120ca0723c */ /* 0x080fe200000018a0 */
[----:B----4-:R-:W-:Y:S01]  /*108a0*/  F2FP.F16.F32.PACK_AB R14, R85, R84 ;  /* 0x00000054550e723e */ /* 0x010fe200000000ff */
[----:B------:R-:W-:Y:S01]  /*108b0*/  FADD.FTZ R183, R183, R30 ;  /* 0x0000001eb7b77221 */ /* 0x000fe20000010000 */
[----:B------:R-:W-:Y:S01]  /*108c0*/  LOP3.LUT R11, R16, R11, RZ, 0xc0, !PT ;  /* 0x0000000b100b7212 */ /* 0x000fe200078ec0ff */
[----:B------:R-:W-:Y:S01]  /*108d0*/  FADD.FTZ R179, R179, R80 ;  /* 0x00000050b3b37221 */ /* 0x000fe20000010000 */
[----:B------:R-:W-:Y:S01]  /*108e0*/  LOP3.LUT R13, R194, 0xff00ff, RZ, 0xc0, !PT ;  /* 0x00ff00ffc20d7812 */ /* 0x000fe200078ec0ff */
[----:B------:R-:W-:Y:S01]  /*108f0*/  FADD.FTZ R119, R119, R2 ;  /* 0x0000000277777221 */ /* 0x000fe20000010000 */
[--C-:B------:R-:W-:Y:S01]  /*10900*/  HSET2.LE.AND R16, R201, R26.reuse, PT ;  /* 0x0000001ac9107233 */ /* 0x100fe20003803000 */
[----:B------:R-:W-:Y:S01]  /*10910*/  HMMA.16816.F32 R144, R4, R18, R144 ;  /* 0x000000120490723c */ /* 0x000fe20000001890 */
[----:B------:R-:W-:Y:S01]  /*10920*/  F2FP.F16.F32.PACK_AB R15, R40, R57 ;  /* 0x00000039280f723e */ /* 0x000fe200000000ff */
[----:B------:R-:W1:Y:S01]  /*10930*/  LDSM.16.MT88.4 R4, [R218+0x5800] ;  /* 0x00580000da04783b */ /* 0x000e620000004200 */
[----:B------:R-:W-:Y:S01]  /*10940*/  LOP3.LUT R17, R14, R17, RZ, 0xc0, !PT ;  /* 0x000000110e117212 */ /* 0x000fe200078ec0ff */
[----:B------:R-:W-:Y:S01]  /*10950*/  MUFU.EX2 R74, R74 ;  /* 0x0000004a004a7308 */ /* 0x000fe20000000800 */
[----:B------:R-:W-:Y:S01]  /*10960*/  LOP3.LUT R14, R192, 0xffff, RZ, 0xc0, !PT ;  /* 0x0000ffffc00e7812 */ /* 0x000fe200078ec0ff */
[----:B------:R-:W-:Y:S01]  /*10970*/  FADD.FTZ R110, R110, R183 ;  /* 0x000000b76e6e7221 */ /* 0x000fe20000010000 */
[--C-:B------:R-:W-:Y:S01]  /*10980*/  HSET2.LE.AND R18, R203, R26.reuse, PT ;  /* 0x0000001acb127233 */ /* 0x100fe20003803000 */
[----:B------:R-:W2:Y:S01]  /*10990*/  MUFU.EX2 R71, R71 ;  /* 0x0000004700477308 */ /* 0x000ea20000000800 */
[--C-:B------:R-:W-:Y:S01]  /*109a0*/  HSET2.LE.AND R9, R207, R26.reuse, PT ;  /* 0x0000001acf097233 */ /* 0x100fe20003803000 */
[----:B------:R-:W-:Y:S01]  /*109b0*/  FADD.FTZ R12, R29, R76 ;  /* 0x0000004c1d0c7221 */ /* 0x000fe20000010000 */
[----:B------:R-:W-:Y:S01]  /*109c0*/  HSET2.LE.AND R13, R13, R26, PT ;  /* 0x0000001a0d0d7233 */ /* 0x000fe20003803000 */
[----:B------:R-:W-:Y:S01]  /*109d0*/  FADD.FTZ R106, R106, R179 ;  /* 0x000000b36a6a7221 */ /* 0x000fe20000010000 */
[----:B------:R-:W-:Y:S01]  /*109e0*/  F2FP.F16.F32.PACK_AB R19, R99, R44 ;  /* 0x0000002c6313723e */ /* 0x000fe200000000ff */
[----:B------:R-:W-:Y:S01]  /*109f0*/  FADD.FTZ R60, R60, R119 ;  /* 0x000000773c3c7221 */ /* 0x000fe20000010000 */
[----:B------:R-:W-:-:S02]  /*10a00*/  F2FP.F16.F32.PACK_AB R114, R68, R47 ;  /* 0x0000002f4472723e */ /* 0x000fc400000000ff */
[----:B---3--:R-:W-:Y:S02]  /*10a10*/  F2FP.F16.F32.PACK_AB R76, R193, R96 ;  /* 0x00000060c14c723e */ /* 0x008fe400000000ff */
[----:B------:R-:W-:Y:S01]  /*10a20*/  LOP3.LUT R16, R15, R16, RZ, 0xc0, !PT ;  /* 0x000000100f107212 */ /* 0x000fe200078ec0ff */
[----:B------:R-:W-:Y:S01]  /*10a30*/  FADD.FTZ R111, R111, R110 ;  /* 0x0000006e6f6f7221 */ /* 0x000fe20000010000 */
[----:B------:R-:W-:Y:S02]  /*10a40*/  LOP3.LUT R15, R192, 0xff, RZ, 0xc0, !PT ;  /* 0x000000ffc00f7812 */ /* 0x000fe400078ec0ff */
[----:B------:R-:W-:Y:S01]  /*10a50*/  SHF.R.U32.HI R88, RZ, 0x8, R14 ;  /* 0x00000008ff587819 */ /* 0x000fe2000001160e */
[----:B------:R-:W-:Y:S01]  /*10a60*/  FADD.FTZ R109, R109, R106 ;  /* 0x0000006a6d6d7221 */ /* 0x000fe20000010000 */
[----:B------:R-:W-:Y:S01]  /*10a70*/  LOP3.LUT R18, R19, R18, RZ, 0xc0, !PT ;  /* 0x0000001213127212 */ /* 0x000fe200078ec0ff */
[----:B------:R-:W-:Y:S01]  /*10a80*/  FADD.FTZ R63, R63, R60 ;  /* 0x0000003c3f3f7221 */ /* 0x000fe20000010000 */
[----:B------:R-:W-:Y:S01]  /*10a90*/  LOP3.LUT R9, R114, R9, RZ, 0xc0, !PT ;  /* 0x0000000972097212 */ /* 0x000fe200078ec0ff */
[----:B------:R-:W-:Y:S01]  /*10aa0*/  FADD.FTZ R107, R107, R12 ;  /* 0x0000000c6b6b7221 */ /* 0x000fe20000010000 */
[----:B------:R-:W-:Y:S01]  /*10ab0*/  LOP3.LUT R19, R76, R13, RZ, 0xc0, !PT ;  /* 0x0000000d4c137212 */ /* 0x000fe200078ec0ff */
[----:B------:R-:W-:Y:S01]  /*10ac0*/  FADD.FTZ R108, R108, R111 ;  /* 0x0000006f6c6c7221 */ /* 0x000fe20000010000 */
[----:B------:R-:W-:Y:S01]  /*10ad0*/  PRMT R15, R15, 0x5410, R88 ;  /* 0x000054100f0f7816 */ /* 0x000fe20000000058 */
[----:B------:R-:W-:Y:S01]  /*10ae0*/  FADD.FTZ R109, R104, R109 ;  /* 0x0000006d686d7221 */ /* 0x000fe20000010000 */
[----:B------:R-:W-:Y:S01]  /*10af0*/  LOP3.LUT R125, R125, 0xff00ff, RZ, 0xc0, !PT ;  /* 0x00ff00ff7d7d7812 */ /* 0x000fe200078ec0ff */
[----:B------:R-:W-:Y:S01]  /*10b00*/  FADD.FTZ R63, R58, R63 ;  /* 0x0000003f3a3f7221 */ /* 0x000fe20000010000 */
[----:B------:R-:W-:Y:S01]  /*10b10*/  FADD.FTZ R72, R72, R107 ;  /* 0x0000006b48487221 */ /* 0x000fe20000010000 */
[--C-:B------:R-:W-:Y:S01]  /*10b20*/  HSET2.LE.AND R12, R15, R26.reuse, PT ;  /* 0x0000001a0f0c7233 */ /* 0x100fe20003803000 */
[----:B------:R-:W-:Y:S01]  /*10b30*/  FADD.FTZ R177, R177, R108 ;  /* 0x0000006cb1b17221 */ /* 0x000fe20000010000 */
[----:B------:R-:W-:Y:S01]  /*10b40*/  HMMA.16816.F32 R148, R8, R20, R148 ;  /* 0x000000140894723c */ /* 0x000fe20000001894 */
[----:B------:R-:W-:Y:S01]  /*10b50*/  HSET2.LE.AND R15, R125, R26, PT ;  /* 0x0000001a7d0f7233 */ /* 0x000fe20003803000 */
[----:B------:R-:W-:Y:S01]  /*10b60*/  FADD.FTZ R180, R180, R109 ;  /* 0x0000006db4b47221 */ /* 0x000fe20000010000 */
[----:B------:R-:W-:Y:S01]  /*10b70*/  FADD.FTZ R128, R128, R63 ;  /* 0x0000003f80807221 */ /* 0x000fe20000010000 */
[----:B------:R-:W-:Y:S01]  /*10b80*/  FADD.FTZ R3, R3, R72 ;  /* 0x0000004803037221 */ /* 0x000fe20000010000 */
[----:B------:R-:W-:-:S03]  /*10b90*/  FADD.FTZ R177, R176, R177 ;  /* 0x000000b1b0b17221 */ /* 0x000fc60000010000 */
[----:B------:R-:W-:Y:S01]  /*10ba0*/  HMMA.16816.F32 R156, R16, R20, R156 ;  /* 0x00000014109c723c */ /* 0x000fe2000000189c */
[----:B--2---:R-:W-:Y:S01]  /*10bb0*/  F2FP.F16.F32.PACK_AB R20, R71, R74 ;  /* 0x0000004a4714723e */ /* 0x004fe200000000ff */
[----:B------:R-:W-:Y:S01]  /*10bc0*/  FADD.FTZ R185, R185, R180 ;  /* 0x000000b4b9b97221 */ /* 0x000fe20000010000 */
[----:B------:R-:W-:Y:S02]  /*10bd0*/  FADD.FTZ R127, R127, R128 ;  /* 0x000000807f7f7221 */ /* 0x000fe40000010000 */
        /* <DEDUP_REMOVED lines=9> */
[----:B------:R-:W-:Y:S01]  /*10c70*/  MUFU.EX2 R82, R82 ;  /* 0x0000005200527308 */ /* 0x000fe20000000800 */
[----:B------:R-:W-:Y:S01]  /*10c80*/  FADD.FTZ R56, R56, R61 ;  /* 0x0000003d38387221 */ /* 0x000fe20000010000 */
[----:B------:R-:W-:-:S02]  /*10c90*/  FADD.FTZ R90, R90, R181 ;  /* 0x000000b55a5a7221 */ /* 0x000fc40000010000 */
        /* <DEDUP_REMOVED lines=12> */
[----:B-1----:R-:W-:Y:S01]  /*10d60*/  HMMA.16816.F32 R140, R8, R4, R140 ;  /* 0x00000004088c723c */ /* 0x002fe2000000188c */
[----:B------:R-:W-:Y:S01]  /*10d70*/  FADD.FTZ R95, R95, R94 ;  /* 0x0000005e5f5f7221 */ /* 0x000fe20000010000 */
[----:B------:R-:W-:Y:S01]  /*10d80*/  FADD.FTZ R92, R91, R92 ;  /* 0x0000005c5b5c7221 */ /* 0x000fe20000010000 */
[----:B------:R-:W-:Y:S01]  /*10d90*/  MUFU.EX2 R79, R79 ;  /* 0x0000004f004f7308 */ /* 0x000fe20000000800 */
[----:B------:R-:W-:Y:S01]  /*10da0*/  FADD.FTZ R130, R129, R130 ;  /* 0x0000008281827221 */ /* 0x000fe20000010000 */
[----:B------:R-:W-:-:S03]  /*10db0*/  FADD.FTZ R171, R171, R172 ;  /* 0x000000acabab7221 */ /* 0x000fc60000010000 */
[----:B------:R-:W-:Y:S01]  /*10dc0*/  HMMA.16816.F32 R132, R16, R4, R132 ;  /* 0x000000041084723c */ /* 0x000fe20000001884 */
[----:B--2---:R-:W-:Y:S01]  /*10dd0*/  F2FP.F16.F32.PACK_AB R5, R75, R82 ;  /* 0x000000524b05723e */ /* 0x004fe200000000ff */
[----:B------:R-:W1:Y:S01]  /*10de0*/  MUFU.EX2 R76, R77 ;  /* 0x0000004d004c7308 */ /* 0x000e620000000800 */
[----:B------:R-:W-:Y:S01]  /*10df0*/  FADD.FTZ R50, R50, R95 ;  /* 0x0000005f32327221 */ /* 0x000fe20000010000 */
[----:B------:R-:W-:Y:S01]  /*10e00*/  FADD.FTZ R41, R41, R92 ;  /* 0x0000005c29297221 */ /* 0x000fe20000010000 */
[----:B------:R-:W-:Y:S01]  /*10e10*/  LOP3.LUT R12, R5, R12, RZ, 0xc0, !PT ;  /* 0x0000000c050c7212 */ /* 0x000fe200078ec0ff */
[----:B------:R-:W-:Y:S01]  /*10e20*/  FADD.FTZ R51, R51, R130 ;  /* 0x0000008233337221 */ /* 0x000fe20000010000 */
[----:B------:R-:W-:Y:S01]  /*10e30*/  PRMT R29, R192, 0x7632, R29 ;  /* 0x00007632c01d7816 */ /* 0x000fe2000000001d */
[----:B------:R-:W-:Y:S01]  /*10e40*/  HMMA.16816.F32 R136, R8, R6, R136 ;  /* 0x000000060888723c */ /* 0x000fe20000001888 */
[----:B------:R-:W-:Y:S01]  /*10e50*/  LOP3.LUT R190, R190, 0xff, RZ, 0xc0, !PT ;  /* 0x000000ffbebe7812 */ /* 0x000fe200078ec0ff */
[----:B------:R-:W-:Y:S01]  /*10e60*/  FADD.FTZ R170, R170, R171 ;  /* 0x000000abaaaa7221 */ /* 0x000fe20000010000 */
[----:B------:R-:W-:Y:S01]  /*10e70*/  FADD.FTZ R50, R69, R50 ;  /* 0x0000003245327221 */ /* 0x000fe20000010000 */
[----:B------:R-:W-:-:S04]  /*10e80*/  FADD.FTZ R41, R42, R41 ;  /* 0x000000292a297221 */ /* 0x000fc80000010000 */
[----:B------:R-:W-:Y:S01]  /*10e90*/  HMMA.16816.F32 R152, R16, R6, R152 ;  /* 0x000000061098723c */ /* 0x000fe20000001898 */
[----:B------:R-:W2:Y:S01]  /*10ea0*/  LDSM.16.MT88.4 R4, [R216+0x5c00] ;  /* 0x005c0000d804783b */ /* 0x000ea20000004200 */
[----:B------:R-:W-:Y:S01]  /*10eb0*/  FADD.FTZ R51, R32, R51 ;  /* 0x0000003320337221 */ /* 0x000fe20000010000 */
[----:B------:R-:W-:Y:S01]  /*10ec0*/  SHF.R.U32.HI R13, RZ, 0x18, R192 ;  /* 0x00000018ff0d7819 */ /* 0x000fe200000116c0 */
[----:B------:R-:W-:Y:S01]  /*10ed0*/  FADD.FTZ R169, R169, R170 ;  /* 0x000000aaa9a97221 */ /* 0x000fe20000010000 */
[----:B------:R-:W-:Y:S01]  /*10ee0*/  LOP3.LUT R14, R29, 0xff, RZ, 0xc0, !PT ;  /* 0x000000ff1d0e7812 */ /* 0x000fe200078ec0ff */
[----:B------:R-:W-:Y:S01]  /*10ef0*/  FADD.FTZ R67, R67, R50 ;  /* 0x0000003243437221 */ /* 0x000fe20000010000 */
[----:B------:R-:W-:Y:S01]  /*10f00*/  PRMT R167, R190, 0x5410, R167 ;  /* 0x00005410bea77816 */ /* 0x000fe200000000a7 */
[----:B------:R-:W-:Y:S01]  /*10f10*/  FADD.FTZ R46, R46, R41 ;  /* 0x000000292e2e7221 */ /* 0x000fe20000010000 */
[----:B------:R-:W-:Y:S01]  /*10f20*/  FADD.FTZ R52, R52, R51 ;  /* 0x0000003334347221 */ /* 0x000fe20000010000 */
[----:B------:R-:W-:Y:S01]  /*10f30*/  PRMT R13, R14, 0x5410, R13 ;  /* 0x000054100e0d7816 */ /* 0x000fe2000000000d */
[----:B------:R-:W-:Y:S01]  /*10f40*/  FADD.FTZ R168, R168, R169 ;  /* 0x000000a9a8a87221 */ /* 0x000fe20000010000 */
[----:B------:R-:W-:Y:S01]  /*10f50*/  HSET2.LE.AND R14, R167, R26, PT ;  /* 0x0000001aa70e7233 */ /* 0x000fe20003803000 */
[----:B------:R-:W-:Y:S01]  /*10f60*/  FADD.FTZ R62, R62, R67 ;  /* 0x000000433e3e7221 */ /* 0x000fe20000010000 */
[----:B-1----:R-:W-:Y:S01]  /*10f70*/  F2FP.F16.F32.PACK_AB R21, R76, R79 ;  /* 0x0000004f4c15723e */ /* 0x002fe200000000ff */
[----:B------:R-:W-:Y:S01]  /*10f80*/  FADD.FTZ R43, R43, R46 ;  /* 0x0000002e2b2b7221 */ /* 0x000fe20000010000 */
[----:B------:R-:W-:Y:S01]  /*10f90*/  FADD.FTZ R52, R53, R52 ;  /* 0x0000003435347221 */ /* 0x000fe20000010000 */
[----:B------:R-:W-:Y:S01]  /*10fa0*/  FADD.FTZ R121, R121, R168 ;  /* 0x000000a879797221 */ /* 0x000fe20000010000 */
[-C--:B------:R-:W-:Y:S01]  /*10fb0*/  HMMA.16816.F32 R144, R8, R22.reuse, R144 ;  /* 0x000000160890723c */ /* 0x080fe20000001890 */
[----:B------:R-:W-:Y:S01]  /*10fc0*/  FADD.FTZ R57, R57, R62 ;  /* 0x0000003e39397221 */ /* 0x000fe20000010000 */
[----:B------:R-:W-:Y:S01]  /*10fd0*/  MUFU.EX2 R102, R102 ;  /* 0x0000006600667308 */ /* 0x000fe20000000800 */
[----:B------:R-:W-:Y:S01]  /*10fe0*/  LOP3.LUT R14, R21, R14, RZ, 0xc0, !PT ;  /* 0x0000000e150e7212 */ /* 0x000fe200078ec0ff */
[----:B------:R-:W-:Y:S01]  /*10ff0*/  FADD.FTZ R84, R84, R43 ;  /* 0x0000002b54547221 */ /* 0x000fe20000010000 */
[----:B------:R-:W-:Y:S01]  /*11000*/  FADD.FTZ R35, R35, R52 ;  /* 0x0000003423237221 */ /* 0x000fe20000010000 */
[----:B------:R-:W1:Y:S02]  /*11010*/  MUFU.EX2 R101, R101 ;  /* 0x0000006500657308 */ /* 0x000e640000000800 */
[----:B------:R-:W-:Y:S01]  /*11020*/  HMMA.16816.F32 R160, R16, R22, R160 ;  /* 0x0000001610a0723c */ /* 0x000fe200000018a0 */
[C---:B------:R-:W-:Y:S01]  /*11030*/  LOP3.LUT R23, R117.reuse, 0xffff, RZ, 0xc0, !PT ;  /* 0x0000ffff75177812 */ /* 0x040fe200078ec0ff */
[----:B------:R-:W-:Y:S01]  /*11040*/  MUFU.EX2 R83, R83 ;  /* 0x0000005300537308 */ /* 0x000fe20000000800 */
[----:B------:R-:W-:Y:S01]  /*11050*/  PRMT R16, R117, 0x7632, R16 ;  /* 0x0000763275107816 */ /* 0x000fe20000000010 */
[----:B------:R-:W-:-:S02]  /*11060*/  FADD.FTZ R164, R164, R121 ;  /* 0x00000079a4a47221 */ /* 0x000fc40000010000 */
[----:B------:R-:W-:Y:S01]  /*11070*/  MUFU.EX2 R122, R122 ;  /* 0x0000007a007a7308 */ /* 0x000fe20000000800 */
[----:B------:R-:W-:-:S03]  /*11080*/  FADD.FTZ R57, R40, R57 ;  /* 0x0000003928397221 */ /* 0x000fc60000010000 */
[----:B------:R-:W-:Y:S01]  /*11090*/  MUFU.EX2 R191, R191 ;  /* 0x000000bf00bf7308 */ /* 0x000fe20000000800 */
[----:B------:R-:W-:Y:S01]  /*110a0*/  LOP3.LUT R19, R120, 0xff, RZ, 0xc0, !PT ;  /* 0x000000ff78137812 */ /* 0x000fe200078ec0ff */
[----:B------:R-:W3:Y:S02]  /*110b0*/  LDSM.16.MT88.4 R8, [R218+0x5c00] ;  /* 0x005c0000da08783b */ /* 0x000ee40000004200 */
[----:B------:R-:W4:Y:S01]  /*110c0*/  MUFU.EX2 R78, R78 ;  /* 0x0000004e004e7308 */ /* 0x000f220000000800 */
[----:B------:R-:W-:-:S03]  /*110d0*/  LOP3.LUT R18, R117, 0xff, RZ, 0xc0, !PT ;  /* 0x000000ff75127812 */ /* 0x000fc600078ec0ff */
[----:B------:R-:W2:Y:S01]  /*110e0*/  MUFU.EX2 R21, R188 ;  /* 0x000000bc00157308 */ /* 0x000ea20000000800 */
[----:B------:R-:W-:-:S03]  /*110f0*/  SHF.R.U32.HI R23, RZ, 0x8, R23 ;  /* 0x00000008ff177819 */ /* 0x000fc60000011617 */
[----:B------:R-:W-:Y:S01]  /*11100*/  MUFU.EX2 R189, R189 ;  /* 0x000000bd00bd7308 */ /* 0x000fe20000000800 */
[----:B------:R-:W-:-:S03]  /*11110*/  FADD.FTZ R85, R85, R84 ;  /* 0x0000005455557221 */ /* 0x000fc60000010000 */
[----:B------:R-:W2:Y:S04]  /*11120*/  MUFU.EX2 R182, R182 ;  /* 0x000000b600b67308 */ /* 0x000ea80000000800 */
[----:B------:R-:W2:Y:S01]  /*11130*/  MUFU.EX2 R184, R184 ;  /* 0x000000b800b87308 */ /* 0x000ea20000000800 */
[----:B------:R-:W-:Y:S01]  /*11140*/  SHF.R.U32.HI R17, RZ, 0x18, R117 ;  /* 0x00000018ff117819 */ /* 0x000fe20000011675 */
[----:B------:R-:W-:Y:S01]  /*11150*/  FADD.FTZ R64, R64, R35 ;  /* 0x0000002340407221 */ /* 0x000fe20000010000 */
[----:B------:R-:W-:Y:S01]  /*11160*/  LOP3.LUT R16, R16, 0xff, RZ, 0xc0, !PT ;  /* 0x000000ff10107812 */ /* 0x000fe200078ec0ff */
[----:B------:R-:W-:Y:S01]  /*11170*/  FADD.FTZ R164, R123, R164 ;  /* 0x000000a47ba47221 */ /* 0x000fe20000010000 */
[----:B------:R-:W-:Y:S01]  /*11180*/  FADD.FTZ R44, R44, R57 ;  /* 0x000000392c2c7221 */ /* 0x000fe20000010000 */
[----:B------:R-:W-:Y:S01]  /*11190*/  PRMT R19, R19, 0x5410, R116 ;  /* 0x0000541013137816 */ /* 0x000fe20000000074 */
[----:B------:R-:W-:Y:S01]  /*111a0*/  FADD.FTZ R96, R96, R85 ;  /* 0x0000005560607221 */ /* 0x000fe20000010000 */
[----:B------:R-:W-:Y:S01]  /*111b0*/  PRMT R23, R18, 0x5410, R23 ;  /* 0x0000541012177816 */ /* 0x000fe20000000017 */
[----:B------:R-:W-:Y:S01]  /*111c0*/  FADD.FTZ R45, R45, R64 ;  /* 0x000000402d2d7221 */ /* 0x000fe20000010000 */
[----:B------:R-:W-:Y:S01]  /*111d0*/  LOP3.LUT R115, R115, 0xff00ff, RZ, 0xc0, !PT ;  /* 0x00ff00ff73737812 */ /* 0x000fe200078ec0ff */
[----:B------:R-:W-:Y:S01]  /*111e0*/  FADD.FTZ R33, R33, R164 ;  /* 0x000000a421217221 */ /* 0x000fe20000010000 */
[----:B------:R-:W-:Y:S01]  /*111f0*/  PRMT R17, R16, 0x5410, R17 ;  /* 0x0000541010117816 */ /* 0x000fe20000000011 */
[----:B------:R-:W-:Y:S01]  /*11200*/  FADD.FTZ R99, R99, R44 ;  /* 0x0000002c63637221 */ /* 0x000fe20000010000 */
[----:B------:R-:W-:Y:S01]  /*11210*/  FADD.FTZ R96, R193, R96 ;  /* 0x00000060c1607221 */ /* 0x000fe20000010000 */
[--C-:B------:R-:W-:Y:S01]  /*11220*/  HSET2.LE.AND R18, R19, R26.reuse, PT ;  /* 0x0000001a13127233 */ /* 0x100fe20003803000 */
[----:B------:R-:W-:Y:S01]  /*11230*/  FADD.FTZ R45, R66, R45 ;  /* 0x0000002d422d7221 */ /* 0x000fe20000010000 */
[--C-:B------:R-:W-:Y:S01]  /*11240*/  HSET2.LE.AND R16, R23, R26.reuse, PT ;  /* 0x0000001a17107233 */ /* 0x100fe20003803000 */
[----:B------:R-:W-:Y:S01]  /*11250*/  FADD.FTZ R33, R34, R33 ;  /* 0x0000002122217221 */ /* 0x000fe20000010000 */
[----:B------:R-:W-:-:S02]  /*11260*/  HSET2.LE.AND R13, R13, R26, PT ;  /* 0x0000001a0d0d7233 */ /* 0x000fc40003803000 */
[--C-:B------:R-:W-:Y:S02]  /*11270*/  HSET2.LE.AND R19, R115, R26.reuse, PT ;  /* 0x0000001a73137233 */ /* 0x100fe40003803000 */
[----:B------:R-:W-:Y:S02]  /*11280*/  HSET2.LE.AND R17, R17, R26, PT ;  /* 0x0000001a11117233 */ /* 0x000fe40003803000 */
[----:B-1----:R-:W-:Y:S01]  /*11290*/  F2FP.F16.F32.PACK_AB R23, R101, R102 ;  /* 0x000000666517723e */ /* 0x002fe200000000ff */
[----:B------:R-:W-:Y:S01]  /*112a0*/  FADD.FTZ R102, R102, R99 ;  /* 0x0000006366667221 */ /* 0x000fe20000010000 */
[----:B----4-:R-:W-:Y:S02]  /*112b0*/  F2FP.F16.F32.PACK_AB R36, R78, R83 ;  /* 0x000000534e24723e */ /* 0x010fe400000000ff */
[----:B--2---:R-:W-:Y:S02]  /*112c0*/  F2FP.F16.F32.PACK_AB R3, R21, R122 ;  /* 0x0000007a1503723e */ /* 0x004fe400000000ff */
[----:B------:R-:W-:-:S02]  /*112d0*/  F2FP.F16.F32.PACK_AB R2, R182, R189 ;  /* 0x000000bdb602723e */ /* 0x000fc400000000ff */
[----:B------:R-:W-:Y:S01]  /*112e0*/  F2FP.F16.F32.PACK_AB R0, R184, R191 ;  /* 0x000000bfb800723e */ /* 0x000fe200000000ff */
[----:B------:R-:W-:Y:S01]  /*112f0*/  FADD.FTZ R191, R191, R96 ;  /* 0x00000060bfbf7221 */ /* 0x000fe20000010000 */
[----:B------:R-:W-:Y:S01]  /*11300*/  FADD.FTZ R82, R82, R45 ;  /* 0x0000002d52527221 */ /* 0x000fe20000010000 */
[----:B------:R-:W-:Y:S01]  /*11310*/  FADD.FTZ R48, R48, R33 ;  /* 0x0000002130307221 */ /* 0x000fe20000010000 */
[----:B------:R-:W-:Y:S01]  /*11320*/  LOP3.LUT R13, R36, R13, RZ, 0xc0, !PT ;  /* 0x0000000d240d7212 */ /* 0x000fe200078ec0ff */
[----:B------:R-:W-:Y:S01]  /*11330*/  FADD.FTZ R101, R101, R102 ;  /* 0x0000006665657221 */ /* 0x000fe20000010000 */
[----:B------:R-:W-:Y:S01]  /*11340*/  LOP3.LUT R18, R3, R18, RZ, 0xc0, !PT ;  /* 0x0000001203127212 */ /* 0x000fe200078ec0ff */
[----:B------:R-:W-:Y:S01]  /*11350*/  FADD.FTZ R184, R184, R191 ;  /* 0x000000bfb8b87221 */ /* 0x000fe20000010000 */
[----:B------:R-:W-:Y:S02]  /*11360*/  LOP3.LUT R19, R2, R19, RZ, 0xc0, !PT ;  /* 0x0000001302137212 */ /* 0x000fe400078ec0ff */
[----:B------:R-:W-:-:S02]  /*11370*/  LOP3.LUT R16, R23, R16, RZ, 0xc0, !PT ;  /* 0x0000001017107212 */ /* 0x000fc400078ec0ff */
[----:B------:R-:W-:Y:S01]  /*11380*/  LOP3.LUT R17, R0, R17, RZ, 0xc0, !PT ;  /* 0x0000001100117212 */ /* 0x000fe200078ec0ff */
[----:B------:R-:W-:Y:S01]  /*11390*/  FADD.FTZ R82, R75, R82 ;  /* 0x000000524b527221 */ /* 0x000fe20000010000 */
[----:B------:R-:W-:Y:S01]  /*113a0*/  FADD.FTZ R48, R55, R48 ;  /* 0x0000003037307221 */ /* 0x000fe20000010000 */
[----:B------:R-:W-:Y:S01]  /*113b0*/  FADD.FTZ R122, R122, R101 ;  /* 0x000000657a7a7221 */ /* 0x000fe20000010000 */
[----:B------:R-:W-:Y:S01]  /*113c0*/  FADD.FTZ R189, R189, R184 ;  /* 0x000000b8bdbd7221 */ /* 0x000fe20000010000 */
[----:B------:R-:W-:Y:S01]  /*113d0*/  FADD.FTZ R79, R79, R82 ;  /* 0x000000524f4f7221 */ /* 0x000fe20000010000 */
[----:B------:R-:W-:Y:S01]  /*113e0*/  HMMA.16816.F32 R144, R12, R6, R144 ;  /* 0x000000060c90723c */ /* 0x000fe20000001890 */
[----:B------:R-:W-:-:S07]  /*113f0*/  FADD.FTZ R47, R47, R48 ;  /* 0x000000302f2f7221 */ /* 0x000fce0000010000 */
[----:B------:R-:W-:Y:S01]  /*11400*/  HMMA.16816.F32 R160, R16, R6, R160 ;  /* 0x0000000610a0723c */ /* 0x000fe200000018a0 */
[----:B------:R-:W-:Y:S01]  /*11410*/  FADD.FTZ R6, R21, R122 ;  /* 0x0000007a15067221 */ /* 0x000fe20000010000 */
[----:B------:R-:W-:-:S06]  /*11420*/  FADD.FTZ R68, R68, R47 ;  /* 0x0000002f44447221 */ /* 0x000fcc0000010000 */
[-C--:B------:R-:W-:Y:S01]  /*11430*/  HMMA.16816.F32 R148, R12, R4.reuse, R148 ;  /* 0x000000040c94723c */ /* 0x080fe20000001894 */
[----:B------:R2:W-:Y:S07]  /*11440*/  STL [R1+0x24], R6 ;  /* 0x0000240601007387 */ /* 0x0005ee0000100800 */
[----:B------:R-:W-:Y:S01]  /*11450*/  HMMA.16816.F32 R156, R16, R4, R156 ;  /* 0x00000004109c723c */ /* 0x000fe2000000189c */
[----:B------:R-:W-:Y:S01]  /*11460*/  FADD.FTZ R5, R182, R189 ;  /* 0x000000bdb6057221 */ /* 0x000fe20000010000 */
[----:B------:R-:W-:Y:S01]  /*11470*/  FADD.FTZ R4, R76, R79 ;  /* 0x0000004f4c047221 */ /* 0x000fe20000010000 */
[----:B------:R-:W-:-:S03]  /*11480*/  FADD.FTZ R65, R65, R68 ;  /* 0x0000004441417221 */ /* 0x000fc60000010000 */
[----:B------:R2:W-:Y:S04]  /*11490*/  STL [R1+0x20], R5 ;  /* 0x0000200501007387 */ /* 0x0005e80000100800 */
[----:B------:R2:W-:Y:S01]  /*114a0*/  STL [R1+0x28], R4 ;  /* 0x0000280401007387 */ /* 0x0005e20000100800 */
[----:B------:R-:W-:-:S04]  /*114b0*/  FADD.FTZ R70, R70, R65 ;  /* 0x0000004146467221 */ /* 0x000fc80000010000 */
[----:B------:R-:W-:-:S04]  /*114c0*/  FADD.FTZ R83, R83, R70 ;  /* 0x0000004653537221 */ /* 0x000fc80000010000 */
[----:B------:R-:W-:Y:S01]  /*114d0*/  FADD.FTZ R83, R78, R83 ;  /* 0x000000534e537221 */ /* 0x000fe20000010000 */
[C---:B---3--:R-:W-:Y:S03]  /*114e0*/  HMMA.16816.F32 R140, R12.reuse, R8, R140 ;  /* 0x000000080c8c723c */ /* 0x048fe6000000188c */
[----:B------:R-:W-:Y:S01]  /*114f0*/  FADD.FTZ R74, R74, R83 ;  /* 0x000000534a4a7221 */ /* 0x000fe20000010000 */
[----:B------:R-:W-:Y:S02]  /*11500*/  IMAD.MOV.U32 R0, RZ, RZ, R24 ;  /* 0x000000ffff007224 */ /* 0x000fe400078e0018 */
[----:B------:R-:W-:Y:S02]  /*11510*/  IMAD.MOV.U32 R2, RZ, RZ, R25 ;  /* 0x000000ffff027224 */ /* 0x000fe400078e0019 */
[----:B------:R-:W-:Y:S01]  /*11520*/  HMMA.16816.F32 R136, R12, R10, R136 ;  /* 0x0000000a0c88723c */ /* 0x000fe20000001888 */
[----:B------:R-:W-:-:S02]  /*11530*/  IMAD.MOV.U32 R3, RZ, RZ, R27 ;  /* 0x000000ffff037224 */ /* 0x000fc400078e001b */
[----:B------:R-:W-:Y:S01]  /*11540*/  FADD.FTZ R252, R71, R74 ;  /* 0x0000004a47fc7221 */ /* 0x000fe20000010000 */
[----:B------:R-:W-:Y:S02]  /*11550*/  IMAD.MOV.U32 R36, RZ, RZ, R28 ;  /* 0x000000ffff247224 */ /* 0x000fe400078e001c */
[----:B------:R-:W-:Y:S02]  /*11560*/  @P1 IMAD.MOV.U32 R0, RZ, RZ, R24 ;  /* 0x000000ffff001224 */ /* 0x000fe400078e0018 */
[----:B------:R-:W-:Y:S01]  /*11570*/  HMMA.16816.F32 R132, R16, R8, R132 ;  /* 0x000000081084723c */ /* 0x000fe20000001884 */
[----:B------:R-:W-:Y:S02]  /*11580*/  @P1 IMAD.MOV.U32 R2, RZ, RZ, R25 ;  /* 0x000000ffff021224 */ /* 0x000fe400078e0019 */
[----:B------:R-:W-:Y:S02]  /*11590*/  @P1 IMAD.MOV.U32 R3, RZ, RZ, R27 ;  /* 0x000000ffff031224 */ /* 0x000fe400078e001b */
[----:B------:R-:W-:-:S03]  /*115a0*/  @P1 IMAD.MOV.U32 R36, RZ, RZ, R28 ;  /* 0x000000ffff241224 */ /* 0x000fc600078e001c */
[----:B------:R-:W-:Y:S01]  /*115b0*/  HMMA.16816.F32 R152, R16, R10, R152 ;  /* 0x0000000a1098723c */ /* 0x000fe20000001898 */
[----:B------:R-:W-:Y:S01]  /*115c0*/  @P1 VIADD R251, R37, 0xfffffffd ;  /* 0xfffffffd25fb1836 */ /* 0x000fe20000000000 */
[----:B------:R-:W-:-:S03]  /*115d0*/  NOP ;  /* 0x0000000000007918 */ /* 0x000fc60000000000 */
[----:B--2---:R-:W-:-:S15]  /*115e0*/  @P1 BRA `(.L_x_939) ;  /* 0x0000000000041947 */ /* 0x004fde0003800000 */
.L_x_937:
[----:B------:R-:W-:-:S07]  /*115f0*/  IADD3 R251, PT, PT, R105, -0x1, RZ ;  /* 0xffffffff69fb7810 */ /* 0x000fce0007ffe0ff */
.L_x_939:
[----:B------:R-:W-:Y:S01]  /*11600*/  ISETP.GE.AND P0, PT, R251, R226, PT ;  /* 0x000000e2fb00720c */ /* 0x000fe20003f06270 */
[----:B------:R-:W2:-:S12]  /*11610*/  LDCU.64 UR22, c[0x0][0x358] ;  /* 0x00006b00ff1677ac */ /* 0x000e980008000a00 */
[----:B------:R-:W-:Y:S05]  /*11620*/  @!P0 BRA `(.L_x_940) ;  /* 0x0000008000d08947 */ /* 0x000fea0003800000 */
[----:B-1----:R-:W3:Y:S04]  /*11630*/  LDL.64 R4, [R1+0x8] ;  /* 0x0000080001047983 */ /* 0x002ee80000100a00 */
[----:B------:R-:W4:Y:S01]  /*11640*/  LDL.64 R6, [R1] ;  /* 0x0000000001067983 */ /* 0x000f220000100a00 */
[----:B------:R-:W-:Y:S01]  /*11650*/  UIADD3 UR15, UPT, UPT, UR19, -0x4498517b, URZ ;  /* 0xbb67ae85130f7890 */ /* 0x000fe2000fffe0ff */
[----:B------:R-:W-:Y:S01]  /*11660*/  IMAD.MOV.U32 R167, RZ, RZ, R0 ;  /* 0x000000ffffa77224 */ /* 0x000fe200078e0000 */
[----:B------:R-:W-:Y:S01]  /*11670*/  MOV R166, R2 ;  /* 0x0000000200a67202 */ /* 0x000fe20000000f00 */
[----:B------:R-:W1:Y:S01]  /*11680*/  S2R R227, SR_TID.X ;  /* 0x0000000000e37919 */ /* 0x000e620000002100 */
[----:B------:R-:W-:Y:S01]  /*11690*/  IMAD.MOV.U32 R165, RZ, RZ, R3 ;  /* 0x000000ffffa57224 */ /* 0x000fe200078e0003 */
[----:B------:R-:W-:-:S02]  /*116a0*/  UIADD3 UR4, UPT, UPT, UR18, -0x61c88647, URZ ;  /* 0x9e3779b912047890 */ /* 0x000fc4000fffe0ff */
[----:B------:R-:W-:Y:S01]  /*116b0*/  UIADD3 UR14, UPT, UPT, UR18, 0x3c6ef372, URZ ;  /* 0x3c6ef372120e7890 */ /* 0x000fe2000fffe0ff */
[C-C-:B-----5:R-:W-:Y:S01]  /*116c0*/  SHF.L.U64.HI R241, R38.reuse, 0x5, R39.reuse ;  /* 0x0000000526f17819 */ /* 0x160fe20000010227 */
[C---:B------:R-:W-:Y:S01]  /*116d0*/  IMAD.SHL.U32 R240, R38.reuse, 0x20, RZ ;  /* 0x0000002026f07824 */ /* 0x040fe200078e00ff */
[C---:B------:R-:W-:Y:S01]  /*116e0*/  SHF.L.U64.HI R248, R38.reuse, 0x6, R39 ;  /* 0x0000000626f87819 */ /* 0x040fe20000010227 */
[----:B------:R-:W-:Y:S01]  /*116f0*/  IMAD.SHL.U32 R249, R38, 0x40, RZ ;  /* 0x0000004026f97824 */ /* 0x000fe200078e00ff */
[C---:B------:R-:W-:Y:S01]  /*11700*/  IADD3 R238, PT, PT, R235.reuse, 0x8, RZ ;  /* 0x00000008ebee7810 */ /* 0x040fe20007ffe0ff */
[----:B------:R-:W-:Y:S01]  /*11710*/  IMAD.MOV.U32 R164, RZ, RZ, R36 ;  /* 0x000000ffffa47224 */ /* 0x000fe200078e0024 */
[----:B------:R-:W1:Y:S01]  /*11720*/  LDCU.64 UR6, c[0x0][0x3c0] ;  /* 0x00007800ff0677ac */ /* 0x000e620008000a00 */
[C---:B------:R-:W-:Y:S02]  /*11730*/  VIADD R237, R235.reuse, 0x40 ;  /* 0x00000040ebed7836 */ /* 0x040fe40000000000 */
[----:B------:R-:W-:Y:S01]  /*11740*/  VIADD R236, R235, 0x48 ;  /* 0x00000048ebec7836 */ /* 0x000fe20000000000 */
[----:B------:R-:W-:-:S02]  /*11750*/  LOP3.LUT R245, R214, UR4, RZ, 0x3c, !PT ;  /* 0x00000004d6f57c12 */ /* 0x000fc4000f8e3cff */
[----:B------:R-:W-:Y:S01]  /*11760*/  LOP3.LUT R243, R212, UR4, RZ, 0x3c, !PT ;  /* 0x00000004d4f37c12 */ /* 0x000fe2000f8e3cff */
[----:B------:R-:W2:Y:S01]  /*11770*/  LDCU UR4, c[0x0][0x45c] ;  /* 0x00008b80ff0477ac */ /* 0x000ea20008000800 */
[----:B-1----:R-:W-:Y:S02]  /*11780*/  SHF.L.U32 R239, R227, 0x1, RZ ;  /* 0x00000001e3ef7819 */ /* 0x002fe400000006ff */
[C---:B---3--:R-:W-:Y:S02]  /*11790*/  LOP3.LUT R0, R4.reuse, UR15, R247, 0x96, !PT ;  /* 0x0000000f04007c12 */ /* 0x048fe4000f8e96f7 */
[----:B----4-:R-:W-:-:S03]  /*117a0*/  LOP3.LUT R2, R4, UR15, R7, 0x96, !PT ;  /* 0x0000000f04027c12 */ /* 0x010fc6000f8e9607 */
[----:B------:R-:W-:-:S04]  /*117b0*/  IMAD.WIDE.U32 R4, R0, -0x326172a9, RZ ;  /* 0xcd9e8d5700047825 */ /* 0x000fc800078e00ff */
[----:B------:R-:W-:Y:S01]  /*117c0*/  IMAD.WIDE.U32 R2, R2, -0x326172a9, RZ ;  /* 0xcd9e8d5702027825 */ /* 0x000fe200078e00ff */
[----:B------:R1:W-:Y:S04]  /*117d0*/  STL.64 [R1+0x10], R4 ;  /* 0x0000100401007387 */ /* 0x0003e80000100a00 */
[----:B------:R1:W-:Y:S01]  /*117e0*/  STL.64 [R1+0x18], R2 ;  /* 0x0000180201007387 */ /* 0x0003e20000100a00 */
[----:B------:R-:W-:Y:S02]  /*117f0*/  LOP3.LUT R244, R3, UR14, RZ, 0x3c, !PT ;  /* 0x0000000e03f47c12 */ /* 0x000fe4000f8e3cff */
[----:B------:R-:W-:Y:S01]  /*11800*/  LOP3.LUT R242, R5, UR14, RZ, 0x3c, !PT ;  /* 0x0000000e05f27c12 */ /* 0x000fe2000f8e3cff */
[----:B--2---:R-:W-:Y:S06]  /*11810*/  BRA `(.L_x_941) ;  /* 0x0000000000747947 */ /* 0x004fec0003800000 */
.L_x_943:
[----:B------:R-:W1:Y:S01]  /*11820*/  LDC.64 R2, c[0x0][0x3b8] ;  /* 0x0000ee00ff027b82 */ /* 0x000e620000000a00 */
[----:B------:R-:W-:Y:S01]  /*11830*/  VIADD R6, R251, 0xffffffff ;  /* 0xfffffffffb067836 */ /* 0x000fe20000000000 */
[----:B-1----:R-:W-:Y:S03]  /*11840*/  SHF.L.U64.HI R5, R2, 0x5, R3 ;  /* 0x0000000502057819 */ /* 0x002fe60000010203 */
[----:B------:R-:W-:Y:S04]  /*11850*/  IMAD.WIDE.U32 R8, R6, R2, RZ ;  /* 0x0000000206087225 */ /* 0x000fe800078e00ff */
[----:B------:R-:W-:Y:S02]  /*11860*/  IMAD.SHL.U32 R4, R2, 0x20, RZ ;  /* 0x0000002002047824 */ /* 0x000fe400078e00ff */
[----:B------:R-:W-:Y:S03]  /*11870*/  IMAD R6, R6, R3, R9 ;  /* 0x0000000306067224 */ /* 0x000fe600078e0209 */
[C---:B------:R-:W-:Y:S04]  /*11880*/  LEA R9, P0, R8.reuse, R4, 0x7 ;  /* 0x0000000408097211 */ /* 0x040fe800078038ff */
[C-C-:B------:R-:W-:Y:S02]  /*11890*/  LEA.HI.X R7, R8.reuse, R5, R6.reuse, 0x7, P0 ;  /* 0x0000000508077211 */ /* 0x140fe400000f3c06 */
[C---:B------:R-:W-:Y:S04]  /*118a0*/  LEA R10, P0, R8.reuse, R225, 0x8 ;  /* 0x000000e1080a7211 */ /* 0x040fe800078040ff */
[-C--:B------:R-:W-:Y:S02]  /*118b0*/  LEA.HI.X R11, R8, R224.reuse, R6, 0x8, P0 ;  /* 0x000000e0080b7211 */ /* 0x080fe400000f4406 */
        /* <DEDUP_REMOVED lines=19> */
.L_x_941:
[----:B------:R-:W-:Y:S01]  /*119f0*/  LOP3.LUT R250, R239, 0x6, RZ, 0xc0, !PT ;  /* 0x00000006effa7812 */ /* 0x000fe200078ec0ff */
[----:B------:R-:W-:Y:S04]  /*11a00*/  DEPBAR.LE SB0, 0x0 ;  /* 0x000080000000791a */ /* 0x000fe80000000000 */
[----:B------:R-:W-:Y:S01]  /*11a10*/  BAR.SYNC.DEFER_BLOCKING 0x0 ;  /* 0x0000000000007b1d */ /* 0x000fe20000010000 */
[C---:B------:R-:W-:Y:S01]  /*11a20*/  IMAD.WIDE.U32 R52, R251.reuse, UR6, RZ ;  /* 0x00000006fb347c25 */ /* 0x040fe2000f8e00ff */
[----:B------:R-:W-:Y:S03]  /*11a30*/  UIADD3 UR21, UPT, UPT, UR19, 0x76cf5d0a, URZ ;  /* 0x76cf5d0a13157890 */ /* 0x000fe6000fffe0ff */
[C---:B------:R-:W-:Y:S01]  /*11a40*/  IMAD R0, R251.reuse, UR7, R53 ;  /* 0x00000007fb007c24 */ /* 0x040fe2000f8e0235 */
[C---:B-----5:R-:W-:Y:S02]  /*11a50*/  LEA R50, P3, R52.reuse, R223, 0x8 ;  /* 0x000000df34327211 */ /* 0x060fe400078640ff */
[C---:B-1----:R-:W-:Y:S02]  /*11a60*/  LEA R2, P0, R52.reuse, R240, 0x7 ;  /* 0x000000f034027211 */ /* 0x042fe400078038ff */
[C-C-:B------:R-:W-:Y:S02]  /*11a70*/  LEA.HI.X R51, R52.reuse, R222, R0.reuse, 0x8, P3 ;  /* 0x000000de34337211 */ /* 0x140fe400018f4400 */
[----:B------:R-:W-:Y:S01]  /*11a80*/  LEA.HI.X R3, R52, R241, R0, 0x7, P0 ;  /* 0x000000f134037211 */ /* 0x000fe200000f3c00 */
[----:B------:R-:W-:Y:S01]  /*11a90*/  IMAD R0, R251, 0x80, R250 ;  /* 0x00000080fb007824 */ /* 0x000fe200078e02fa */
[CC--:B------:R-:W-:Y:S02]  /*11aa0*/  LEA R48, P2, R2.reuse, R223.reuse, 0x1 ;  /* 0x000000df02307211 */ /* 0x0c0fe400078408ff */
[C---:B------:R-:W-:Y:S02]  /*11ab0*/  IADD3 R40, P1, PT, R2.reuse, R240, RZ ;  /* 0x000000f002287210 */ /* 0x040fe40007f3e0ff */
[----:B------:R-:W-:Y:S02]  /*11ac0*/  ISETP.GT.AND P3, PT, R235, R0, PT ;  /* 0x00000000eb00720c */ /* 0x000fe40003f64270 */
[-C--:B------:R-:W-:Y:S01]  /*11ad0*/  LEA.HI.X R49, R2, R222.reuse, R3, 0x1, P2 ;  /* 0x000000de02317211 */ /* 0x080fe200010f0c03 */
[C---:B------:R-:W-:Y:S01]  /*11ae0*/  IMAD.X R41, R3.reuse, 0x1, R241, P1 ;  /* 0x0000000103297824 */ /* 0x040fe200008e06f1 */
[----:B------:R-:W-:Y:S02]  /*11af0*/  LEA R46, P1, R40, R223, 0x1 ;  /* 0x000000df282e7211 */ /* 0x000fe400078208ff */
[----:B------:R-:W-:Y:S01]  /*11b00*/  IADD3 R42, P0, PT, R2, R249, RZ ;  /* 0x000000f9022a7210 */ /* 0x000fe20007f1e0ff */
[----:B------:R-:W-:Y:S01]  /*11b10*/  @!PT LDS RZ, [RZ] ;  /* 0x00000000fffff984 */ /* 0x000fe20000000800 */
[----:B------:R-:W-:Y:S01]  /*11b20*/  @!PT LDS RZ, [RZ] ;  /* 0x00000000fffff984 */ /* 0x000fe20000000800 */
[----:B------:R-:W-:Y:S01]  /*11b30*/  @!PT LDS RZ, [RZ] ;  /* 0x00000000fffff984 */ /* 0x000fe20000000800 */
[----:B------:R-:W-:Y:S01]  /*11b40*/  LDGSTS.E.BYPASS.LTC128B.128 [R228+0x4000], desc[UR22][R50.64] ;  /* 0x0400000032e47fae */ /* 0x000fe2000b981a16 */
[----:B------:R-:W-:Y:S01]  /*11b50*/  LEA.HI.X R47, R40, R222, R41, 0x1, P1 ;  /* 0x000000de282f7211 */ /* 0x000fe200008f0c29 */
[----:B------:R-:W-:Y:S01]  /*11b60*/  VIADD R2, R0, 0x1 ;  /* 0x0000000100027836 */ /* 0x000fe20000000000 */
[----:B------:R-:W-:Y:S01]  /*11b70*/  ISETP.GT.AND P1, PT, R238, R0, PT ;  /* 0x00000000ee00720c */ /* 0x000fe20003f24270 */
[----:B------:R-:W-:Y:S01]  /*11b80*/  IMAD.X R43, R3, 0x1, R248, P0 ;  /* 0x00000001032b7824 */ /* 0x000fe200000e06f8 */
[C---:B------:R-:W-:Y:S02]  /*11b90*/  LEA R44, P0, R42.reuse, R223, 0x1 ;  /* 0x000000df2a2c7211 */ /* 0x040fe400078008ff */
[----:B------:R-:W-:Y:S01]  /*11ba0*/  ISETP.GT.AND P2, PT, R235, R2, PT ;  /* 0x00000002eb00720c */ /* 0x000fe20003f44270 */
[----:B------:R-:W-:Y:S01]  /*11bb0*/  LDGSTS.E.BYPASS.LTC128B.128 [R228+0x4800], desc[UR22][R48.64] ;  /* 0x0480000030e47fae */ /* 0x000fe2000b981a16 */
[----:B------:R-:W-:Y:S02]  /*11bc0*/  LEA.HI.X R45, R42, R222, R43, 0x1, P0 ;  /* 0x000000de2a2d7211 */ /* 0x000fe400000f0c2b */
[----:B------:R-:W-:Y:S02]  /*11bd0*/  ISETP.GT.AND P0, PT, R238, R2, PT ;  /* 0x00000002ee00720c */ /* 0x000fe40003f04270 */
[C---:B------:R-:W-:Y:S03]  /*11be0*/  ISETP.GE.AND P5, PT, R0.reuse, R234, PT ;  /* 0x000000ea0000720c */ /* 0x040fe60003fa6270 */
[----:B------:R-:W-:Y:S08]  /*11bf0*/  LDGSTS.E.BYPASS.LTC128B.128 [R228+0x5000], desc[UR22][R46.64] ;  /* 0x050000002ee47fae */ /* 0x000ff0000b981a16 */
[----:B------:R1:W-:Y:S08]  /*11c00*/  LDGSTS.E.BYPASS.LTC128B.128 [R228+0x5800], desc[UR22][R44.64] ;  /* 0x058000002ce47fae */ /* 0x0003f0000b981a16 */
[----:B------:R-:W-:Y:S08]  /*11c10*/  LDSM.16.M88.4 R168, [R221] ;  /* 0x00000000dda8783b */ /* 0x000ff00000000200 */
[----:B------:R-:W0:Y:S08]  /*11c20*/  LDGDEPBAR ;  /* 0x00000000000079af */ /* 0x000e300000000000 */
[----:B------:R-:W2:Y:S08]  /*11c30*/  LDSM.16.M88.4 R172, [R220+0x2000] ;  /* 0x00200000dcac783b */ /* 0x000eb00000000200 */
[----:B---3--:R-:W3:Y:S08]  /*11c40*/  LDSM.16.M88.4 R176, [R221+0x1000] ;  /* 0x00100000ddb0783b */ /* 0x008ef00000000200 */
[----:B------:R-:W4:Y:S08]  /*11c50*/  LDSM.16.M88.4 R180, [R220+0x2400] ;  /* 0x00240000dcb4783b */ /* 0x000f300000000200 */
[----:B------:R-:W5:Y:S08]  /*11c60*/  LDSM.16.M88.4 R184, [R220+0x2800] ;  /* 0x00280000dcb8783b */ /* 0x000f700000000200 */
[----:B------:R-:W1:Y:S08]  /*11c70*/  LDSM.16.M88.4 R188, [R220+0x2c00] ;  /* 0x002c0000dcbc783b */ /* 0x000e700000000200 */
[----:B------:R-:W-:Y:S08]  /*11c80*/  LDSM.16.M88.4 R192, [R220+0x3400] ;  /* 0x00340000dcc0783b */ /* 0x000ff00000000200 */
[----:B------:R-:W-:Y:S08]  /*11c90*/  LDSM.16.M88.4 R196, [R220+0x3800] ;  /* 0x00380000dcc4783b */ /* 0x000ff00000000200 */
[----:B------:R-:W-:Y:S08]  /*11ca0*/  LDSM.16.M88.4 R200, [R220+0x3c00] ;  /* 0x003c0000dcc8783b */ /* 0x000ff00000000200 */
[----:B------:R-:W-:Y:S08]  /*11cb0*/  LDSM.16.M88.4 R204, [R219] ;  /* 0x00000000dbcc783b */ /* 0x000ff00000000200 */
[----:B------:R-:W-:Y:S08]  /*11cc0*/  LDSM.16.M88.4 R208, [R217+0x2000] ;  /* 0x00200000d9d0783b */ /* 0x000ff00000000200 */
[----:B------:R-:W-:Y:S01]  /*11cd0*/  LDSM.16.M88.4 R212, [R219+0x1000] ;  /* 0x00100000dbd4783b */ /* 0x000fe20000000200 */
[-C--:B--2---:R-:W-:Y:S08]  /*11ce0*/  HMMA.16816.F32 R4, R168, R172.reuse, RZ ;  /* 0x000000aca804723c */ /* 0x084ff000000018ff */
[C---:B---3--:R-:W-:Y:S08]  /*11cf0*/  HMMA.16816.F32 R8, R176.reuse, R172, RZ ;  /* 0x000000acb008723c */ /* 0x048ff000000018ff */
        /* <DEDUP_REMOVED lines=9> */
[C---:B------:R-:W-:Y:S02]  /*11d90*/  HMMA.16816.F32 R40, R176.reuse, R184, RZ ;  /* 0x000000b8b028723c */ /* 0x040fe400000018ff */
[C---:B------:R-:W-:Y:S06]  /*11da0*/  VIADD R185, R0.reuse, 0x28 ;  /* 0x0000002800b97836 */ /* 0x040fec0000000000 */
[-C--:B-1----:R-:W-:Y:S08]  /*11db0*/  HMMA.16816.F32 R44, R176, R186.reuse, RZ ;  /* 0x000000bab02c723c */ /* 0x082ff000000018ff */
[C---:B------:R-:W-:Y:S02]  /*11dc0*/  HMMA.16816.F32 R48, R168.reuse, R186, RZ ;  /* 0x000000baa830723c */ /* 0x040fe400000018ff */
[C---:B------:R-:W-:Y:S02]  /*11dd0*/  VIADD R187, R0.reuse, 0x8 ;  /* 0x0000000800bb7836 */ /* 0x040fe40000000000 */
[C---:B------:R-:W-:Y:S04]  /*11de0*/  VIADD R186, R0.reuse, 0x9 ;  /* 0x0000000900ba7836 */ /* 0x040fe80000000000 */
[-C--:B------:R-:W-:Y:S08]  /*11df0*/  HMMA.16816.F32 R52, R168, R188.reuse, RZ ;  /* 0x000000bca834723c */ /* 0x080ff000000018ff */
[C---:B------:R-:W-:Y:S02]  /*11e00*/  HMMA.16816.F32 R56, R176.reuse, R188, RZ ;  /* 0x000000bcb038723c */ /* 0x040fe400000018ff */
[C---:B------:R-:W-:Y:S06]  /*11e10*/  VIADD R188, R0.reuse, 0x48 ;  /* 0x0000004800bc7836 */ /* 0x040fec0000000000 */
[-C--:B------:R-:W-:Y:S08]  /*11e20*/  HMMA.16816.F32 R60, R176, R190.reuse, RZ ;  /* 0x000000beb03c723c */ /* 0x080ff000000018ff */
[C---:B------:R-:W-:Y:S02]  /*11e30*/  HMMA.16816.F32 R64, R168.reuse, R190, RZ ;  /* 0x000000bea840723c */ /* 0x040fe400000018ff */
[C---:B------:R-:W-:Y:S06]  /*11e40*/  VIADD R191, R0.reuse, 0x11 ;  /* 0x0000001100bf7836 */ /* 0x040fec0000000000 */
[-C--:B--2---:R-:W-:Y:S08]  /*11e50*/  HMMA.16816.F32 R68, R168, R172.reuse, RZ ;  /* 0x000000aca844723c */ /* 0x084ff000000018ff */
[C---:B------:R-:W-:Y:S08]  /*11e60*/  HMMA.16816.F32 R72, R176.reuse, R172, RZ ;  /* 0x000000acb048723c */ /* 0x040ff000000018ff */
[-C--:B------:R-:W-:Y:S08]  /*11e70*/  HMMA.16816.F32 R76, R176, R174.reuse, RZ ;  /* 0x000000aeb04c723c */ /* 0x080ff000000018ff */
[C---:B------:R-:W-:Y:S01]  /*11e80*/  HMMA.16816.F32 R80, R168.reuse, R174, RZ ;  /* 0x000000aea850723c */ /* 0x040fe200000018ff */
[----:B------:R-:W-:Y:S07]  /*11e90*/  LDSM.16.M88.4 R172, [R217+0x2c00] ;  /* 0x002c0000d9ac783b */ /* 0x000fee0000000200 */
[-C--:B------:R-:W-:Y:S08]  /*11ea0*/  HMMA.16816.F32 R84, R168, R192.reuse, RZ ;  /* 0x000000c0a854723c */ /* 0x080ff000000018ff */
[C---:B------:R-:W-:Y:S02]  /*11eb0*/  HMMA.16816.F32 R88, R176.reuse, R192, RZ ;  /* 0x000000c0b058723c */ /* 0x040fe400000018ff */
[C---:B------:R-:W-:Y:S02]  /*11ec0*/  VIADD R193, R0.reuse, 0x10 ;  /* 0x0000001000c17836 */ /* 0x040fe40000000000 */
[C---:B------:R-:W-:Y:S04]  /*11ed0*/  VIADD R192, R0.reuse, 0x50 ;  /* 0x0000005000c07836 */ /* 0x040fe80000000000 */
[-C--:B------:R-:W-:Y:S08]  /*11ee0*/  HMMA.16816.F32 R92, R176, R194.reuse, RZ ;  /* 0x000000c2b05c723c */ /* 0x080ff000000018ff */
[C---:B------:R-:W-:Y:S08]  /*11ef0*/  HMMA.16816.F32 R96, R168.reuse, R194, RZ ;  /* 0x000000c2a860723c */ /* 0x040ff000000018ff */
[-C--:B------:R-:W-:Y:S08]  /*11f00*/  HMMA.16816.F32 R100, R168, R196.reuse, RZ ;  /* 0x000000c4a864723c */ /* 0x080ff000000018ff */
        /* <DEDUP_REMOVED lines=8> */
[----:B------:R-:W-:Y:S01]  /*11f90*/  HMMA.16816.F32 R128, R168, R202, RZ ;  /* 0x000000caa880723c */ /* 0x000fe200000018ff */
[----:B------:R-:W1:Y:S01]  /*11fa0*/  LDSM.16.M88.4 R168, [R217+0x2800] ;  /* 0x00280000d9a8783b */ /* 0x000e620000000200 */
[C---:B------:R-:W-:Y:S02]  /*11fb0*/  VIADD R203, R0.reuse, 0x20 ;  /* 0x0000002000cb7836 */ /* 0x040fe40000000000 */
[C---:B------:R-:W-:Y:S04]  /*11fc0*/  VIADD R202, R0.reuse, 0x21 ;  /* 0x0000002100ca7836 */ /* 0x040fe80000000000 */
[-C--:B------:R-:W-:Y:S08]  /*11fd0*/  HMMA.16816.F32 R4, R204, R208.reuse, R4 ;  /* 0x000000d0cc04723c */ /* 0x080ff00000001804 */
        /* <DEDUP_REMOVED lines=9> */
[CC--:B------:R-:W-:Y:S02]  /*12070*/  ISETP.GT.AND P3, PT, R237.reuse, R0.reuse, PT ;  /* 0x00000000ed00720c */ /* 0x0c0fe40003f64270 */
[C---:B------:R-:W-:Y:S01]  /*12080*/  ISETP.GT.AND P1, PT, R236.reuse, R0, PT ;  /* 0x00000000ec00720c */ /* 0x040fe20003f24270 */
[-C--:B---3--:R-:W-:Y:S03]  /*12090*/  HMMA.16816.F32 R20, R204, R180.reuse, R20 ;  /* 0x000000b4cc14723c */ /* 0x088fe60000001814 */
        /* <DEDUP_REMOVED lines=9> */
[-C--:B------:R-:W-:Y:S02]  /*12130*/  ISETP.GT.AND P2, PT, R237, R186.reuse, PT ;  /* 0x000000baed00720c */ /* 0x080fe40003f44270 */
[CC--:B------:R-:W-:Y:S01]  /*12140*/  ISETP.GT.AND P1, PT, R236.reuse, R187.reuse, PT ;  /* 0x000000bbec00720c */ /* 0x0c0fe20003f24270 */
[C---:B------:R-:W-:Y:S04]  /*12150*/  HMMA.16816.F32 R32, R204.reuse, R182, R32 ;  /* 0x000000b6cc20723c */ /* 0x040fe80000001820 */
[-C--:B------:R-:W-:Y:S02]  /*12160*/  ISETP.GT.AND P0, PT, R236, R186.reuse, PT ;  /* 0x000000baec00720c */ /* 0x080fe40003f04270 */
[----:B------:R-:W-:Y:S02]  /*12170*/  FSEL R190, R12, -INF , !P3 ;  /* 0xff8000000cbe7808 */ /* 0x000fe40005800000 */
[----:B------:R-:W-:Y:S01]  /*12180*/  FSEL R13, R13, -INF , !P2 ;  /* 0xff8000000d0d7808 */ /* 0x000fe20005000000 */
[-C--:B-1----:R-:W-:Y:S03]  /*12190*/  HMMA.16816.F32 R36, R204, R168.reuse, R36 ;  /* 0x000000a8cc24723c */ /* 0x082fe60000001824 */
[----:B------:R-:W-:Y:S02]  /*121a0*/  FSEL R14, R14, -INF , !P1 ;  /* 0xff8000000e0e7808 */ /* 0x000fe40004800000 */
[----:B------:R-:W-:Y:S02]  /*121b0*/  FSEL R15, R15, -INF , !P0 ;  /* 0xff8000000f0f7808 */ /* 0x000fe40004000000 */
[CC--:B------:R-:W-:Y:S01]  /*121c0*/  ISETP.GT.AND P3, PT, R235.reuse, R187.reuse, PT ;  /* 0x000000bbeb00720c */ /* 0x0c0fe20003f64270 */
[C---:B------:R-:W-:Y:S04]  /*121d0*/  HMMA.16816.F32 R40, R212.reuse, R168, R40 ;  /* 0x000000a8d428723c */ /* 0x040fe80000001828 */
[-C--:B------:R-:W-:Y:S02]  /*121e0*/  ISETP.GT.AND P2, PT, R235, R186.reuse, PT ;  /* 0x000000baeb00720c */ /* 0x080fe40003f44270 */
[C---:B------:R-:W-:Y:S02]  /*121f0*/  ISETP.GT.AND P1, PT, R238.reuse, R187, PT ;  /* 0x000000bbee00720c */ /* 0x040fe40003f24270 */
        /* <DEDUP_REMOVED lines=8> */
[C---:B------:R-:W-:Y:S02]  /*12280*/  ISETP.GT.AND P3, PT, R235.reuse, R193, PT ;  /* 0x000000c1eb00720c */ /* 0x040fe40003f64270 */
[----:B------:R-:W-:Y:S01]  /*12290*/  ISETP.GT.AND P2, PT, R235, R191, PT ;  /* 0x000000bfeb00720c */ /* 0x000fe20003f44270 */
[-C--:B------:R-:W-:Y:S03]  /*122a0*/  HMMA.16816.F32 R52, R204, R172.reuse, R52 ;  /* 0x000000accc34723c */ /* 0x080fe60000001834 */
[C---:B------:R-:W-:Y:S02]  /*122b0*/  ISETP.GT.AND P1, PT, R238.reuse, R193, PT ;  /* 0x000000c1ee00720c */ /* 0x040fe40003f24270 */
[----:B------:R-:W-:Y:S02]  /*122c0*/  ISETP.GT.AND P0, PT, R238, R191, PT ;  /* 0x000000bfee00720c */ /* 0x000fe40003f04270 */
[----:B------:R-:W-:Y:S01]  /*122d0*/  FSEL R195, R20, -INF , !P3 ;  /* 0xff80000014c37808 */ /* 0x000fe20005800000 */
[C---:B------:R-:W-:Y:S04]  /*122e0*/  HMMA.16816.F32 R56, R212.reuse, R172, R56 ;  /* 0x000000acd438723c */ /* 0x040fe80000001838 */
[----:B------:R-:W-:Y:S01]  /*122f0*/  FSEL R21, R21, -INF , !P2 ;  /* 0xff80000015157808 */ /* 0x000fe20005000000 */
[----:B------:R-:W-:Y:S01]  /*12300*/  VIADD R173, R0, 0x41 ;  /* 0x0000004100ad7836 */ /* 0x000fe20000000000 */
[----:B------:R-:W-:Y:S02]  /*12310*/  FSEL R22, R22, -INF , !P1 ;  /* 0xff80000016167808 */ /* 0x000fe40004800000 */
[----:B------:R-:W-:Y:S01]  /*12320*/  FSEL R23, R23, -INF , !P0 ;  /* 0xff80000017177808 */ /* 0x000fe20004000000 */
[-C--:B------:R-:W-:Y:S03]  /*12330*/  HMMA.16816.F32 R60, R212, R174.reuse, R60 ;  /* 0x000000aed43c723c */ /* 0x080fe6000000183c */
[C---:B------:R-:W-:Y:S02]  /*12340*/  ISETP.GT.AND P3, PT, R237.reuse, R193, PT ;  /* 0x000000c1ed00720c */ /* 0x040fe40003f64270 */
[----:B------:R-:W-:Y:S02]  /*12350*/  ISETP.GT.AND P2, PT, R237, R191, PT ;  /* 0x000000bfed00720c */ /* 0x000fe40003f44270 */
[C---:B------:R-:W-:Y:S01]  /*12360*/  ISETP.GT.AND P1, PT, R236.reuse, R193, PT ;  /* 0x000000c1ec00720c */ /* 0x040fe20003f24270 */
[C---:B------:R-:W-:Y:S04]  /*12370*/  HMMA.16816.F32 R64, R204.reuse, R174, R64 ;  /* 0x000000aecc40723c */ /* 0x040fe80000001840 */
[----:B------:R-:W-:Y:S01]  /*12380*/  ISETP.GT.AND P0, PT, R236, R191, PT ;  /* 0x000000bfec00720c */ /* 0x000fe20003f04270 */
[----:B------:R-:W-:Y:S01]  /*12390*/  VIADD R175, R0, 0x49 ;  /* 0x0000004900af7836 */ /* 0x000fe20000000000 */
[----:B------:R-:W-:Y:S01]  /*123a0*/  FSEL R199, R24, -INF , !P3 ;  /* 0xff80000018c77808 */ /* 0x000fe20005800000 */
[----:B------:R-:W-:Y:S01]  /*123b0*/  VIADD R24, R0, 0x31 ;  /* 0x0000003100187836 */ /* 0x000fe20000000000 */
[----:B------:R-:W-:Y:S01]  /*123c0*/  FSEL R25, R25, -INF , !P2 ;  /* 0xff80000019197808 */ /* 0x000fe20005000000 */
[-C--:B-1----:R-:W-:Y:S03]  /*123d0*/  HMMA.16816.F32 R68, R204, R168.reuse, R68 ;  /* 0x000000a8cc44723c */ /* 0x082fe60000001844 */
[----:B------:R-:W-:Y:S01]  /*123e0*/  FSEL R26, R26, -INF , !P1 ;  /* 0xff8000001a1a7808 */ /* 0x000fe20004800000 */
[C---:B------:R-:W-:Y:S01]  /*123f0*/  VIADD R174, R0.reuse, 0x40 ;  /* 0x0000004000ae7836 */ /* 0x040fe20000000000 */
[----:B------:R-:W-:Y:S02]  /*12400*/  FSEL R27, R27, -INF , !P0 ;  /* 0xff8000001b1b7808 */ /* 0x000fe40004000000 */
[CC--:B------:R-:W-:Y:S01]  /*12410*/  ISETP.GT.AND P3, PT, R237.reuse, R198.reuse, PT ;  /* 0x000000c6ed00720c */ /* 0x0c0fe20003f64270 */
[C---:B------:R-:W-:Y:S04]  /*12420*/  HMMA.16816.F32 R72, R212.reuse, R168, R72 ;  /* 0x000000a8d448723c */ /* 0x040fe80000001848 */
[-C--:B------:R-:W-:Y:S01]  /*12430*/  ISETP.GT.AND P2, PT, R237, R197.reuse, PT ;  /* 0x000000c5ed00720c */ /* 0x080fe20003f44270 */
[----:B------:R-:W-:Y:S01]  /*12440*/  VIADD R168, R0, 0x69 ;  /* 0x0000006900a87836 */ /* 0x000fe20000000000 */
[CC--:B------:R-:W-:Y:S02]  /*12450*/  ISETP.GT.AND P1, PT, R236.reuse, R198.reuse, PT ;  /* 0x000000c6ec00720c */ /* 0x0c0fe40003f24270 */
[-C--:B------:R-:W-:Y:S01]  /*12460*/  ISETP.GT.AND P0, PT, R236, R197.reuse, PT ;  /* 0x000000c5ec00720c */ /* 0x080fe20003f04270 */
        /* <DEDUP_REMOVED lines=16> */
[CC--:B------:R-:W-:Y:S02]  /*12570*/  ISETP.GT.AND P3, PT, R235.reuse, R203.reuse, PT ;  /* 0x000000cbeb00720c */ /* 0x0c0fe40003f64270 */
[-C--:B------:R-:W-:Y:S02]  /*12580*/  ISETP.GT.AND P2, PT, R235, R202.reuse, PT ;  /* 0x000000caeb00720c */ /* 0x080fe40003f44270 */
[CC--:B------:R-:W-:Y:S02]  /*12590*/  ISETP.GT.AND P1, PT, R238.reuse, R203.reuse, PT ;  /* 0x000000cbee00720c */ /* 0x0c0fe40003f24270 */
[-C--:B------:R-:W-:Y:S02]  /*125a0*/  ISETP.GT.AND P0, PT, R238, R202.reuse, PT ;  /* 0x000000caee00720c */ /* 0x080fe40003f04270 */
[----:B------:R-:W-:Y:S01]  /*125b0*/  FSEL R210, R36, -INF , !P3 ;  /* 0xff80000024d27808 */ /* 0x000fe20005800000 */
[----:B------:R-:W-:Y:S01]  /*125c0*/  VIADD R36, R0, 0x38 ;  /* 0x0000003800247836 */ /* 0x000fe20000000000 */
[----:B------:R-:W-:Y:S02]  /*125d0*/  FSEL R37, R37, -INF , !P2 ;  /* 0xff80000025257808 */ /* 0x000fe40005000000 */
[----:B------:R-:W-:Y:S02]  /*125e0*/  FSEL R38, R38, -INF , !P1 ;  /* 0xff80000026267808 */ /* 0x000fe40004800000 */
[----:B------:R-:W-:Y:S02]  /*125f0*/  FSEL R39, R39, -INF , !P0 ;  /* 0xff80000027277808 */ /* 0x000fe40004000000 */
[CC--:B------:R-:W-:Y:S02]  /*12600*/  ISETP.GT.AND P3, PT, R237.reuse, R203.reuse, PT ;  /* 0x000000cbed00720c */ /* 0x0c0fe40003f64270 */
[-C--:B------:R-:W-:Y:S02]  /*12610*/  ISETP.GT.AND P2, PT, R237, R202.reuse, PT ;  /* 0x000000caed00720c */ /* 0x080fe40003f44270 */
[C---:B------:R-:W-:Y:S02]  /*12620*/  ISETP.GT.AND P1, PT, R236.reuse, R203, PT ;  /* 0x000000cbec00720c */ /* 0x040fe40003f24270 */
[----:B------:R-:W-:Y:S02]  /*12630*/  ISETP.GT.AND P0, PT, R236, R202, PT ;  /* 0x000000caec00720c */ /* 0x000fe40003f04270 */
[----:B------:R-:W-:Y:S02]  /*12640*/  FSEL R181, R40, -INF , !P3 ;  /* 0xff80000028b57808 */ /* 0x000fe40005800000 */
[----:B------:R-:W-:Y:S02]  /*12650*/  FSEL R182, R41, -INF , !P2 ;  /* 0xff80000029b67808 */ /* 0x000fe40005000000 */
[----:B------:R-:W-:Y:S02]  /*12660*/  FSEL R183, R42, -INF , !P1 ;  /* 0xff8000002ab77808 */ /* 0x000fe40004800000 */
[----:B------:R-:W-:Y:S02]  /*12670*/  FSEL R4, R43, -INF , !P0 ;  /* 0xff8000002b047808 */ /* 0x000fe40004000000 */
[C---:B------:R-:W-:Y:S01]  /*12680*/  ISETP.GT.AND P3, PT, R237.reuse, R185, PT ;  /* 0x000000b9ed00720c */ /* 0x040fe20003f64270 */
[----:B------:R-:W1:Y:S01]  /*12690*/  LDSM.16.M88.4 R40, [R217+0x3400] ;  /* 0x00340000d928783b */ /* 0x000e620000000200 */
[----:B------:R-:W-:Y:S02]  /*126a0*/  ISETP.GT.AND P2, PT, R237, R211, PT ;  /* 0x000000d3ed00720c */ /* 0x000fe40003f44270 */
[C---:B------:R-:W-:Y:S02]  /*126b0*/  ISETP.GT.AND P1, PT, R236.reuse, R185, PT ;  /* 0x000000b9ec00720c */ /* 0x040fe40003f24270 */
[----:B------:R-:W-:Y:S02]  /*126c0*/  ISETP.GT.AND P0, PT, R236, R211, PT ;  /* 0x000000d3ec00720c */ /* 0x000fe40003f04270 */
[----:B------:R-:W-:Y:S02]  /*126d0*/  FSEL R8, R44, -INF , !P3 ;  /* 0xff8000002c087808 */ /* 0x000fe40005800000 */
[----:B------:R-:W-:Y:S02]  /*126e0*/  ISETP.GT.AND P3, PT, R235, R185, PT ;  /* 0x000000b9eb00720c */ /* 0x000fe40003f64270 */
[----:B------:R-:W-:Y:S02]  /*126f0*/  FSEL R12, R45, -INF , !P2 ;  /* 0xff8000002d0c7808 */ /* 0x000fe40005000000 */
[----:B------:R-:W-:Y:S02]  /*12700*/  FSEL R48, R48, -INF , !P3 ;  /* 0xff80000030307808 */ /* 0x000fe40005800000 */
[----:B------:R-:W-:Y:S02]  /*12710*/  FSEL R16, R46, -INF , !P1 ;  /* 0xff8000002e107808 */ /* 0x000fe40004800000 */
[----:B------:R-:W-:Y:S02]  /*12720*/  ISETP.GT.AND P3, PT, R235, R28, PT ;  /* 0x0000001ceb00720c */ /* 0x000fe40003f64270 */
[----:B------:R-:W-:Y:S02]  /*12730*/  FSEL R20, R47, -INF , !P0 ;  /* 0xff8000002f147808 */ /* 0x000fe40004000000 */
[----:B------:R-:W-:Y:S01]  /*12740*/  ISETP.GT.AND P0, PT, R238, R211, PT ;  /* 0x000000d3ee00720c */ /* 0x000fe20003f04270 */
[----:B------:R-:W2:Y:S01]  /*12750*/  LDSM.16.M88.4 R44, [R217+0x3800] ;  /* 0x00380000d92c783b */ /* 0x000ea20000000200 */
[----:B------:R-:W-:Y:S02]  /*12760*/  FSEL R52, R52, -INF , !P3 ;  /* 0xff80000034347808 */ /* 0x000fe40005800000 */
[----:B------:R-:W-:Y:S02]  /*12770*/  FSEL R51, R51, -INF , !P0 ;  /* 0xff80000033337808 */ /* 0x000fe40004000000 */
[C---:B------:R-:W-:Y:S02]  /*12780*/  ISETP.GT.AND P0, PT, R238.reuse, R24, PT ;  /* 0x00000018ee00720c */ /* 0x040fe40003f04270 */
[----:B------:R-:W-:Y:S02]  /*12790*/  ISETP.GT.AND P3, PT, R237, R28, PT ;  /* 0x0000001ced00720c */ /* 0x000fe40003f64270 */
[----:B------:R-:W-:Y:S02]  /*127a0*/  ISETP.GT.AND P1, PT, R238, R185, PT ;  /* 0x000000b9ee00720c */ /* 0x000fe40003f24270 */
[----:B------:R-:W-:Y:S02]  /*127b0*/  FSEL R55, R55, -INF , !P0 ;  /* 0xff80000037377808 */ /* 0x000fe40004000000 */
[----:B------:R-:W-:Y:S02]  /*127c0*/  ISETP.GT.AND P0, PT, R236, R24, PT ;  /* 0x00000018ec00720c */ /* 0x000fe40003f04270 */
[----:B------:R-:W-:Y:S02]  /*127d0*/  FSEL R56, R56, -INF , !P3 ;  /* 0xff80000038387808 */ /* 0x000fe40005800000 */
[----:B------:R-:W-:Y:S01]  /*127e0*/  ISETP.GT.AND P2, PT, R235, R211, PT ;  /* 0x000000d3eb00720c */ /* 0x000fe20003f44270 */
[-C--:B-1----:R-:W-:Y:S03]  /*127f0*/  HMMA.16816.F32 R84, R204, R40.reuse, R84 ;  /* 0x00000028cc54723c */ /* 0x082fe60000001854 */
[----:B------:R-:W-:Y:S02]  /*12800*/  ISETP.GT.AND P3, PT, R237, R36, PT ;  /* 0x00000024ed00720c */ /* 0x000fe40003f64270 */
[----:B------:R-:W-:Y:S02]  /*12810*/  FSEL R50, R50, -INF , !P1 ;  /* 0xff80000032327808 */ /* 0x000fe40004800000 */
[----:B------:R-:W-:Y:S01]  /*12820*/  ISETP.GT.AND P1, PT, R238, R28, PT ;  /* 0x0000001cee00720c */ /* 0x000fe20003f24270 */
[C---:B------:R-:W-:Y:S04]  /*12830*/  HMMA.16816.F32 R88, R212.reuse, R40, R88 ;  /* 0x00000028d458723c */ /* 0x040fe80000001858 */
[----:B------:R-:W-:Y:S02]  /*12840*/  FSEL R59, R59, -INF , !P0 ;  /* 0xff8000003b3b7808 */ /* 0x000fe40004000000 */
[----:B------:R-:W-:Y:S02]  /*12850*/  FSEL R49, R49, -INF , !P2 ;  /* 0xff80000031317808 */ /* 0x000fe40005000000 */
[----:B------:R-:W-:Y:S01]  /*12860*/  ISETP.GT.AND P0, PT, R236, R32, PT ;  /* 0x00000020ec00720c */ /* 0x000fe20003f04270 */
[-C--:B------:R-:W-:Y:S03]  /*12870*/  HMMA.16816.F32 R92, R212, R42.reuse, R92 ;  /* 0x0000002ad45c723c */ /* 0x080fe6000000185c */
[----:B------:R-:W-:Y:S02]  /*12880*/  FSEL R60, R60, -INF , !P3 ;  /* 0xff8000003c3c7808 */ /* 0x000fe40005800000 */
[C---:B------:R-:W-:Y:S02]  /*12890*/  ISETP.GT.AND P2, PT, R235.reuse, R24, PT ;  /* 0x00000018eb00720c */ /* 0x040fe40003f44270 */
[----:B------:R-:W-:Y:S01]  /*128a0*/  ISETP.GT.AND P3, PT, R235, R36, PT ;  /* 0x00000024eb00720c */ /* 0x000fe20003f64270 */
[C---:B------:R-:W-:Y:S01]  /*128b0*/  HMMA.16816.F32 R96, R204.reuse, R42, R96 ;  /* 0x0000002acc60723c */ /* 0x040fe20000001860 */
[----:B------:R-:W1:Y:S01]  /*128c0*/  LDSM.16.M88.4 R40, [R217+0x3c00] ;  /* 0x003c0000d928783b */ /* 0x000e620000000200 */
[----:B------:R-:W-:Y:S04]  /*128d0*/  DEPBAR.LE SB0, 0x0 ;  /* 0x000080000000791a */ /* 0x000fe80000000000 */
[----:B------:R-:W-:Y:S01]  /*128e0*/  FSEL R54, R54, -INF , !P1 ;  /* 0xff80000036367808 */ /* 0x000fe20004800000 */
[----:B------:R-:W-:Y:S01]  /*128f0*/  BAR.SYNC.DEFER_BLOCKING 0x0 ;  /* 0x0000000000007b1d */ /* 0x000fe20000010000 */
[----:B------:R-:W-:Y:S01]  /*12900*/  ISETP.GT.AND P1, PT, R236, R28, PT ;  /* 0x0000001cec00720c */ /* 0x000fe20003f24270 */
[-C--:B--2---:R-:W-:Y:S05]  /*12910*/  HMMA.16816.F32 R100, R204, R44.reuse, R100 ;  /* 0x0000002ccc64723c */ /* 0x084fea0000001864 */
[----:B------:R-:W-:Y:S02]  /*12920*/  FSEL R63, R63, -INF , !P0 ;  /* 0xff8000003f3f7808 */ /* 0x000fe40004000000 */
[----:B------:R-:W-:Y:S01]  /*12930*/  FSEL R53, R53, -INF , !P2 ;  /* 0xff80000035357808 */ /* 0x000fe20005000000 */
[C---:B------:R-:W-:Y:S04]  /*12940*/  HMMA.16816.F32 R104, R212.reuse, R44, R104 ;  /* 0x0000002cd468723c */ /* 0x040fe80000001868 */
[----:B------:R-:W-:Y:S01]  /*12950*/  ISETP.GT.AND P0, PT, R238, R32, PT ;  /* 0x00000020ee00720c */ /* 0x000fe20003f04270 */
[----:B------:R-:W-:Y:S01]  /*12960*/  VIADD R45, R0, 0x58 ;  /* 0x00000058002d7836 */ /* 0x000fe20000000000 */
[----:B------:R-:W-:Y:S01]  /*12970*/  FSEL R64, R64, -INF , !P3 ;  /* 0xff80000040407808 */ /* 0x000fe20005800000 */
[----:B------:R-:W-:Y:S01]  /*12980*/  VIADD R44, R0, 0x59 ;  /* 0x00000059002c7836 */ /* 0x000fe20000000000 */
[----:B------:R-:W-:Y:S01]  /*12990*/  ISETP.GT.AND P2, PT, R237, R24, PT ;  /* 0x00000018ed00720c */ /* 0x000fe20003f44270 */
[-C--:B------:R-:W-:Y:S03]  /*129a0*/  HMMA.16816.F32 R108, R212, R46.reuse, R108 ;  /* 0x0000002ed46c723c */ /* 0x080fe6000000186c */
[----:B------:R-:W-:Y:S02]  /*129b0*/  ISETP.GT.AND P3, PT, R235, R174, PT ;  /* 0x000000aeeb00720c */ /* 0x000fe40003f64270 */
[----:B------:R-:W-:Y:S02]  /*129c0*/  FSEL R58, R58, -INF , !P1 ;  /* 0xff8000003a3a7808 */ /* 0x000fe40004800000 */
[----:B------:R-:W-:Y:S01]  /*129d0*/  ISETP.GT.AND P1, PT, R236, R36, PT ;  /* 0x00000024ec00720c */ /* 0x000fe20003f24270 */
[C---:B------:R-:W-:Y:S04]  /*129e0*/  HMMA.16816.F32 R112, R204.reuse, R46, R112 ;  /* 0x0000002ecc70723c */ /* 0x040fe80000001870 */
[----:B------:R-:W-:Y:S01]  /*129f0*/  FSEL R67, R67, -INF , !P0 ;  /* 0xff80000043437808 */ /* 0x000fe20004000000 */
[C---:B------:R-:W-:Y:S01]  /*12a00*/  VIADD R47, R0.reuse, 0x60 ;  /* 0x00000060002f7836 */ /* 0x040fe20000000000 */
[----:B------:R-:W-:Y:S01]  /*12a10*/  FSEL R57, R57, -INF , !P2 ;  /* 0xff80000039397808 */ /* 0x000fe20005000000 */
[----:B------:R-:W-:Y:S01]  /*12a20*/  VIADD R46, R0, 0x61 ;  /* 0x00000061002e7836 */ /* 0x000fe20000000000 */
[-C--:B------:R-:W-:Y:S01]  /*12a30*/  ISETP.GT.AND P0, PT, R238, R173.reuse, PT ;  /* 0x000000adee00720c */ /* 0x080fe20003f04270 */
[-C--:B-1----:R-:W-:Y:S03]  /*12a40*/  HMMA.16816.F32 R116, R204, R40.reuse, R116 ;  /* 0x00000028cc74723c */ /* 0x082fe60000001874 */
[----:B------:R-:W-:Y:S02]  /*12a50*/  FSEL R68, R68, -INF , !P3 ;  /* 0xff80000044447808 */ /* 0x000fe40005800000 */
[C---:B------:R-:W-:Y:S02]  /*12a60*/  ISETP.GT.AND P2, PT, R237.reuse, R32, PT ;  /* 0x00000020ed00720c */ /* 0x040fe40003f44270 */
[----:B------:R-:W-:Y:S01]  /*12a70*/  ISETP.GT.AND P3, PT, R237, R174, PT ;  /* 0x000000aeed00720c */ /* 0x000fe20003f64270 */
[C---:B------:R-:W-:Y:S04]  /*12a80*/  HMMA.16816.F32 R120, R212.reuse, R40, R120 ;  /* 0x00000028d478723c */ /* 0x040fe80000001878 */
[----:B------:R-:W-:Y:S02]  /*12a90*/  FSEL R62, R62, -INF , !P1 ;  /* 0xff8000003e3e7808 */ /* 0x000fe40004800000 */
[----:B------:R-:W-:Y:S02]  /*12aa0*/  ISETP.GT.AND P1, PT, R238, R36, PT ;  /* 0x00000024ee00720c */ /* 0x000fe40003f24270 */
[----:B------:R-:W-:Y:S01]  /*12ab0*/  FSEL R71, R71, -INF , !P0 ;  /* 0xff80000047477808 */ /* 0x000fe20004000000 */
[-C--:B------:R-:W-:Y:S03]  /*12ac0*/  HMMA.16816.F32 R124, R212, R42.reuse, R124 ;  /* 0x0000002ad47c723c */ /* 0x080fe6000000187c */
[----:B------:R-:W-:Y:S01]  /*12ad0*/  FSEL R61, R61, -INF , !P2 ;  /* 0xff8000003d3d7808 */ /* 0x000fe20005000000 */
[----:B------:R-:W-:Y:S01]  /*12ae0*/  VIADD R214, R0, 0x70 ;  /* 0x0000007000d67836 */ /* 0x000fe20000000000 */
[----:B------:R-:W-:Y:S01]  /*12af0*/  ISETP.GT.AND P0, PT, R236, R173, PT ;  /* 0x000000adec00720c */ /* 0x000fe20003f04270 */
[----:B------:R-:W-:Y:S01]  /*12b00*/  VIADD R213, R0, 0x71 ;  /* 0x0000007100d57836 */ /* 0x000fe20000000000 */
[----:B------:R-:W-:Y:S01]  /*12b10*/  FSEL R72, R72, -INF , !P3 ;  /* 0xff80000048487808 */ /* 0x000fe20005800000 */
[----:B------:R-:W-:Y:S04]  /*12b20*/  HMMA.16816.F32 R128, R204, R42, R128 ;  /* 0x0000002acc80723c */ /* 0x000fe80000001880 */
[----:B------:R-:W-:Y:S01]  /*12b30*/  ISETP.GT.AND P2, PT, R235, R32, PT ;  /* 0x00000020eb00720c */ /* 0x000fe20003f44270 */
[C---:B------:R-:W-:Y:S01]  /*12b40*/  VIADD R207, R0.reuse, 0x78 ;  /* 0x0000007800cf7836 */ /* 0x040fe20000000000 */
[----:B------:R-:W-:Y:S01]  /*12b50*/  ISETP.GT.AND P3, PT, R237, R188, PT ;  /* 0x000000bced00720c */ /* 0x000fe20003f64270 */
[----:B------:R-:W-:Y:S01]  /*12b60*/  VIADD R206, R0, 0x79 ;  /* 0x0000007900ce7836 */ /* 0x000fe20000000000 */
[----:B------:R-:W-:Y:S02]  /*12b70*/  FSEL R66, R66, -INF , !P1 ;  /* 0xff80000042427808 */ /* 0x000fe40004800000 */
[----:B------:R-:W-:Y:S02]  /*12b80*/  ISETP.GT.AND P1, PT, R238, R174, PT ;  /* 0x000000aeee00720c */ /* 0x000fe40003f24270 */
[----:B------:R-:W-:Y:S02]  /*12b90*/  FSEL R75, R75, -INF , !P0 ;  /* 0xff8000004b4b7808 */ /* 0x000fe40004000000 */
[----:B------:R-:W-:Y:S02]  /*12ba0*/  FSEL R65, R65, -INF , !P2 ;  /* 0xff80000041417808 */ /* 0x000fe40005000000 */
[----:B------:R-:W-:Y:S02]  /*12bb0*/  ISETP.GT.AND P0, PT, R236, R175, PT ;  /* 0x000000afec00720c */ /* 0x000fe40003f04270 */
[----:B------:R-:W-:Y:S02]  /*12bc0*/  FSEL R76, R76, -INF , !P3 ;  /* 0xff8000004c4c7808 */ /* 0x000fe40005800000 */
[C---:B------:R-:W-:Y:S02]  /*12bd0*/  ISETP.GT.AND P2, PT, R235.reuse, R173, PT ;  /* 0x000000adeb00720c */ /* 0x040fe40003f44270 */
[----:B------:R-:W-:Y:S02]  /*12be0*/  ISETP.GT.AND P3, PT, R235, R188, PT ;  /* 0x000000bceb00720c */ /* 0x000fe40003f64270 */
[----:B------:R-:W-:Y:S02]  /*12bf0*/  FSEL R70, R70, -INF , !P1 ;  /* 0xff80000046467808 */ /* 0x000fe40004800000 */
[----:B------:R-:W-:Y:S02]  /*12c00*/  ISETP.GT.AND P1, PT, R236, R174, PT ;  /* 0x000000aeec00720c */ /* 0x000fe40003f24270 */
[----:B------:R-:W-:Y:S02]  /*12c10*/  FSEL R79, R79, -INF , !P0 ;  /* 0xff8000004f4f7808 */ /* 0x000fe40004000000 */
[----:B------:R-:W-:Y:S02]  /*12c20*/  FSEL R69, R69, -INF , !P2 ;  /* 0xff80000045457808 */ /* 0x000fe40005000000 */
[----:B------:R-:W-:Y:S02]  /*12c30*/  ISETP.GT.AND P0, PT, R238, R175, PT ;  /* 0x000000afee00720c */ /* 0x000fe40003f04270 */
[----:B------:R-:W-:Y:S02]  /*12c40*/  FSEL R80, R80, -INF , !P3 ;  /* 0xff80000050507808 */ /* 0x000fe40005800000 */
[----:B------:R-:W-:Y:S02]  /*12c50*/  ISETP.GT.AND P2, PT, R237, R173, PT ;  /* 0x000000aded00720c */ /* 0x000fe40003f44270 */
[----:B------:R-:W-:Y:S02]  /*12c60*/  ISETP.GT.AND P3, PT, R235, R192, PT ;  /* 0x000000c0eb00720c */ /* 0x000fe40003f64270 */
[----:B------:R-:W-:Y:S02]  /*12c70*/  FSEL R74, R74, -INF , !P1 ;  /* 0xff8000004a4a7808 */ /* 0x000fe40004800000 */
[----:B------:R-:W-:Y:S02]  /*12c80*/  ISETP.GT.AND P1, PT, R236, R188, PT ;  /* 0x000000bcec00720c */ /* 0x000fe40003f24270 */
[----:B------:R-:W-:Y:S02]  /*12c90*/  FSEL R200, R83, -INF , !P0 ;  /* 0xff80000053c87808 */ /* 0x000fe40004000000 */
[----:B------:R-:W-:Y:S02]  /*12ca0*/  FSEL R73, R73, -INF , !P2 ;  /* 0xff80000049497808 */ /* 0x000fe40005000000 */
[----:B------:R-:W-:Y:S02]  /*12cb0*/  ISETP.GT.AND P0, PT, R238, R208, PT ;  /* 0x000000d0ee00720c */ /* 0x000fe40003f04270 */
[----:B------:R-:W-:Y:S02]  /*12cc0*/  FSEL R84, R84, -INF , !P3 ;  /* 0xff80000054547808 */ /* 0x000fe40005800000 */
[CC--:B------:R-:W-:Y:S02]  /*12cd0*/  ISETP.GT.AND P2, PT, R237.reuse, R175.reuse, PT ;  /* 0x000000afed00720c */ /* 0x0c0fe40003f44270 */
        /* <DEDUP_REMOVED lines=8> */
[-C--:B------:R-:W-:Y:S02]  /*12d60*/  ISETP.GT.AND P3, PT, R237, R45.reuse, PT ;  /* 0x0000002ded00720c */ /* 0x080fe40003f64270 */
        /* <DEDUP_REMOVED lines=19> */
[----:B------:R-:W-:Y:S01]  /*12ea0*/  FSEL R177, R89, -INF , !P2 ;  /* 0xff80000059b17808 */ /* 0x000fe20005000000 */
[----:B------:R-:W-:Y:S01]  /*12eb0*/  VIADD R89, R0, 0x68 ;  /* 0x0000006800597836 */ /* 0x000fe20000000000 */
[-C--:B------:R-:W-:Y:S02]  /*12ec0*/  ISETP.GT.AND P0, PT, R238, R46.reuse, PT ;  /* 0x0000002eee00720c */ /* 0x080fe40003f04270 */
[----:B------:R-:W-:Y:S02]  /*12ed0*/  FSEL R184, R100, -INF , !P3 ;  /* 0xff80000064b87808 */ /* 0x000fe40005800000 */
[----:B------:R-:W-:Y:S02]  /*12ee0*/  ISETP.GT.AND P3, PT, R237, R47, PT ;  /* 0x0000002fed00720c */ /* 0x000fe40003f64270 */
[----:B------:R-:W-:Y:S02]  /*12ef0*/  FSEL R94, R94, -INF , !P1 ;  /* 0xff8000005e5e7808 */ /* 0x000fe40004800000 */
[----:B------:R-:W-:Y:S02]  /*12f00*/  ISETP.GT.AND P1, PT, R238, R45, PT ;  /* 0x0000002dee00720c */ /* 0x000fe40003f24270 */
[----:B------:R-:W-:Y:S02]  /*12f10*/  FSEL R176, R103, -INF , !P0 ;  /* 0xff80000067b07808 */ /* 0x000fe40004000000 */
[----:B------:R-:W-:Y:S02]  /*12f20*/  ISETP.GT.AND P0, PT, R236, R46, PT ;  /* 0x0000002eec00720c */ /* 0x000fe40003f04270 */
[----:B------:R-:W-:Y:S02]  /*12f30*/  FSEL R104, R104, -INF , !P3 ;  /* 0xff80000068687808 */ /* 0x000fe40005800000 */
[-C--:B------:R-:W-:Y:S02]  /*12f40*/  ISETP.GT.AND P3, PT, R237, R89.reuse, PT ;  /* 0x00000059ed00720c */ /* 0x080fe40003f64270 */
[----:B------:R-:W-:Y:S02]  /*12f50*/  FSEL R171, R98, -INF , !P1 ;  /* 0xff80000062ab7808 */ /* 0x000fe40004800000 */
[----:B------:R-:W-:Y:S02]  /*12f60*/  FSEL R98, R107, -INF , !P0 ;  /* 0xff8000006b627808 */ /* 0x000fe40004000000 */
[----:B------:R-:W-:Y:S02]  /*12f70*/  FSEL R107, R108, -INF , !P3 ;  /* 0xff8000006c6b7808 */ /* 0x000fe40005800000 */
[C---:B------:R-:W-:Y:S02]  /*12f80*/  ISETP.GT.AND P3, PT, R235.reuse, R89, PT ;  /* 0x00000059eb00720c */ /* 0x040fe40003f64270 */
[-C--:B------:R-:W-:Y:S02]  /*12f90*/  ISETP.GT.AND P1, PT, R238, R47.reuse, PT ;  /* 0x0000002fee00720c */ /* 0x080fe40003f24270 */
[----:B------:R-:W-:Y:S02]  /*12fa0*/  FSEL R212, R112, -INF , !P3 ;  /* 0xff80000070d47808 */ /* 0x000fe40005800000 */
[-C--:B------:R-:W-:Y:S02]  /*12fb0*/  ISETP.GT.AND P3, PT, R235, R214.reuse, PT ;  /* 0x000000d6eb00720c */ /* 0x080fe40003f64270 */
[----:B------:R-:W-:Y:S02]  /*12fc0*/  FSEL R172, R102, -INF , !P1 ;  /* 0xff80000066ac7808 */ /* 0x000fe40004800000 */
[----:B------:R-:W-:Y:S02]  /*12fd0*/  FSEL R96, R116, -INF , !P3 ;  /* 0xff80000074607808 */ /* 0x000fe40005800000 */
[C---:B------:R-:W-:Y:S02]  /*12fe0*/  ISETP.GT.AND P3, PT, R237.reuse, R214, PT ;  /* 0x000000d6ed00720c */ /* 0x040fe40003f64270 */
[----:B------:R-:W-:Y:S02]  /*12ff0*/  ISETP.GT.AND P1, PT, R236, R47, PT ;  /* 0x0000002fec00720c */ /* 0x000fe40003f24270 */
[----:B------:R-:W-:Y:S02]  /*13000*/  FSEL R204, R120, -INF , !P3 ;  /* 0xff80000078cc7808 */ /* 0x000fe40005800000 */
[----:B------:R-:W-:Y:S02]  /*13010*/  ISETP.GT.AND P3, PT, R237, R207, PT ;  /* 0x000000cfed00720c */ /* 0x000fe40003f64270 */
[----:B------:R-:W-:Y:S02]  /*13020*/  FSEL R106, R106, -INF , !P1 ;  /* 0xff8000006a6a7808 */ /* 0x000fe40004800000 */
[----:B------:R-:W-:Y:S02]  /*13030*/  ISETP.GT.AND P1, PT, R236, R89, PT ;  /* 0x00000059ec00720c */ /* 0x000fe40003f24270 */
[----:B------:R-:W-:Y:S02]  /*13040*/  FSEL R41, R124, -INF , !P3 ;  /* 0xff8000007c297808 */ /* 0x000fe40005800000 */
[----:B------:R-:W-:Y:S02]  /*13050*/  ISETP.GT.AND P3, PT, R235, R207, PT ;  /* 0x000000cfeb00720c */ /* 0x000fe40003f64270 */
[----:B------:R-:W-:Y:S02]  /*13060*/  FSEL R83, R110, -INF , !P1 ;  /* 0xff8000006e537808 */ /* 0x000fe40004800000 */
[----:B------:R-:W-:Y:S02]  /*13070*/  ISETP.GT.AND P1, PT, R238, R89, PT ;  /* 0x00000059ee00720c */ /* 0x000fe40003f24270 */
[----:B------:R-:W-:Y:S01]  /*13080*/  FSEL R89, R128, -INF , !P3 ;  /* 0xff80000080597808 */ /* 0x000fe20005800000 */
[----:B------:R-:W-:Y:S01]  /*13090*/  IMAD.MOV.U32 R116, RZ, RZ, R83 ;  /* 0x000000ffff747224 */ /* 0x000fe200078e0053 */
[----:B------:R-:W-:Y:S01]  /*130a0*/  FSEL R112, R3, -INF , !P5 ;  /* 0xff80000003707808 */ /* 0x000fe20006800000 */
[----:B------:R-:W-:Y:S01]  /*130b0*/  IMAD.MOV.U32 R3, RZ, RZ, R41 ;  /* 0x000000ffff037224 */ /* 0x000fe200078e0029 */
[-C--:B------:R-:W-:Y:S01]  /*130c0*/  ISETP.GE.AND P3, PT, R0, R229.reuse, PT ;  /* 0x000000e50000720c */ /* 0x080fe20003f66270 */
[----:B------:R-:W-:Y:S01]  /*130d0*/  IMAD.MOV.U32 R128, RZ, RZ, R96 ;  /* 0x000000ffff807224 */ /* 0x000fe200078e0060 */
[----:B------:R-:W-:Y:S02]  /*130e0*/  ISETP.GE.AND P5, PT, R2, R229, PT ;  /* 0x000000e50200720c */ /* 0x000fe40003fa6270 */
[----:B------:R-:W-:Y:S02]  /*130f0*/  FSEL R41, R10, -INF , !P3 ;  /* 0xff8000000a297808 */ /* 0x000fe40005800000 */
[----:B------:R-:W-:Y:S02]  /*13100*/  FSEL R43, R11, -INF , !P5 ;  /* 0xff8000000b2b7808 */ /* 0x000fe40006800000 */
[----:B------:R-:W-:Y:S01]  /*13110*/  ISETP.GT.AND P2, PT, R237, R44, PT ;  /* 0x0000002ced00720c */ /* 0x000fe20003f44270 */
[----:B------:R-:W2:Y:S01]  /*13120*/  LDL.64 R10, [R1+0x8] ;  /* 0x00000800010a7983 */ /* 0x000ea20000100a00 */
[----:B------:R-:W-:Y:S02]  /*13130*/  ISETP.GT.AND P0, PT, R236, R168, PT ;  /* 0x000000a8ec00720c */ /* 0x000fe40003f04270 */
[----:B------:R-:W-:Y:S02]  /*13140*/  FSEL R92, R93, -INF , !P2 ;  /* 0xff8000005d5c7808 */ /* 0x000fe40005000000 */
[----:B------:R-:W-:Y:S02]  /*13150*/  ISETP.GT.AND P2, PT, R235, R44, PT ;  /* 0x0000002ceb00720c */ /* 0x000fe40003f44270 */
[----:B------:R-:W-:Y:S02]  /*13160*/  FSEL R103, R111, -INF , !P0 ;  /* 0xff8000006f677808 */ /* 0x000fe40004000000 */
[----:B------:R-:W-:Y:S02]  /*13170*/  FSEL R97, R97, -INF , !P2 ;  /* 0xff80000061617808 */ /* 0x000fe40005000000 */
[----:B------:R-:W-:Y:S02]  /*13180*/  ISETP.GT.AND P2, PT, R235, R46, PT ;  /* 0x0000002eeb00720c */ /* 0x000fe40003f44270 */
[C---:B------:R-:W-:Y:S02]  /*13190*/  ISETP.GT.AND P0, PT, R238.reuse, R168, PT ;  /* 0x000000a8ee00720c */ /* 0x040fe40003f04270 */
[----:B------:R-:W-:Y:S02]  /*131a0*/  FSEL R180, R101, -INF , !P2 ;  /* 0xff80000065b47808 */ /* 0x000fe40005000000 */
[----:B------:R-:W-:Y:S02]  /*131b0*/  ISETP.GT.AND P2, PT, R237, R46, PT ;  /* 0x0000002eed00720c */ /* 0x000fe40003f44270 */
[----:B------:R-:W-:Y:S02]  /*131c0*/  FSEL R115, R115, -INF , !P0 ;  /* 0xff80000073737808 */ /* 0x000fe40004000000 */
[----:B------:R-:W-:Y:S02]  /*131d0*/  FSEL R105, R105, -INF , !P2 ;  /* 0xff80000069697808 */ /* 0x000fe40005000000 */
[-C--:B------:R-:W-:Y:S02]  /*131e0*/  ISETP.GT.AND P2, PT, R237, R168.reuse, PT ;  /* 0x000000a8ed00720c */ /* 0x080fe40003f44270 */
[-C--:B------:R-:W-:Y:S02]  /*131f0*/  ISETP.GT.AND P0, PT, R238, R213.reuse, PT ;  /* 0x000000d5ee00720c */ /* 0x080fe40003f04270 */
[----:B------:R-:W-:Y:S02]  /*13200*/  FSEL R81, R109, -INF , !P2 ;  /* 0xff8000006d517808 */ /* 0x000fe40005000000 */
[----:B------:R-:W-:Y:S02]  /*13210*/  ISETP.GT.AND P2, PT, R235, R168, PT ;  /* 0x000000a8eb00720c */ /* 0x000fe40003f44270 */
[----:B------:R-:W-:Y:S02]  /*13220*/  FSEL R215, R114, -INF , !P1 ;  /* 0xff80000072d77808 */ /* 0x000fe40004800000 */
[----:B------:R-:W-:Y:S02]  /*13230*/  FSEL R40, R113, -INF , !P2 ;  /* 0xff80000071287808 */ /* 0x000fe40005000000 */
[-C--:B------:R-:W-:Y:S02]  /*13240*/  ISETP.GT.AND P2, PT, R235, R213.reuse, PT ;  /* 0x000000d5eb00720c */ /* 0x080fe40003f44270 */
[-C--:B------:R-:W-:Y:S02]  /*13250*/  ISETP.GT.AND P1, PT, R238, R214.reuse, PT ;  /* 0x000000d6ee00720c */ /* 0x080fe40003f24270 */
[----:B------:R-:W-:Y:S02]  /*13260*/  FSEL R91, R119, -INF , !P0 ;  /* 0xff800000775b7808 */ /* 0x000fe40004000000 */
[-C--:B------:R-:W-:Y:S02]  /*13270*/  ISETP.GT.AND P0, PT, R236, R213.reuse, PT ;  /* 0x000000d5ec00720c */ /* 0x080fe40003f04270 */
[----:B------:R-:W-:Y:S02]  /*13280*/  FSEL R95, R117, -INF , !P2 ;  /* 0xff800000755f7808 */ /* 0x000fe40005000000 */
[----:B------:R-:W-:Y:S02]  /*13290*/  FSEL R93, R118, -INF , !P1 ;  /* 0xff800000765d7808 */ /* 0x000fe40004800000 */
[----:B------:R-:W-:Y:S02]  /*132a0*/  ISETP.GT.AND P2, PT, R237, R213, PT ;  /* 0x000000d5ed00720c */ /* 0x000fe40003f44270 */
[C---:B------:R-:W-:Y:S02]  /*132b0*/  ISETP.GT.AND P1, PT, R236.reuse, R214, PT ;  /* 0x000000d6ec00720c */ /* 0x040fe40003f24270 */
[----:B------:R-:W-:Y:S02]  /*132c0*/  FSEL R113, R123, -INF , !P0 ;  /* 0xff8000007b717808 */ /* 0x000fe40004000000 */
[-C--:B------:R-:W-:Y:S02]  /*132d0*/  ISETP.GT.AND P0, PT, R236, R206.reuse, PT ;  /* 0x000000ceec00720c */ /* 0x080fe40003f04270 */
[----:B------:R-:W-:Y:S02]  /*132e0*/  FSEL R111, R121, -INF , !P2 ;  /* 0xff800000796f7808 */ /* 0x000fe40005000000 */
[----:B------:R-:W-:Y:S02]  /*132f0*/  FSEL R122, R122, -INF , !P1 ;  /* 0xff8000007a7a7808 */ /* 0x000fe40004800000 */
[-C--:B------:R-:W-:Y:S02]  /*13300*/  ISETP.GT.AND P6, PT, R235, R206.reuse, PT ;  /* 0x000000ceeb00720c */ /* 0x080fe40003fc4270 */
[-C--:B------:R-:W-:Y:S02]  /*13310*/  ISETP.GT.AND P2, PT, R237, R206.reuse, PT ;  /* 0x000000ceed00720c */ /* 0x080fe40003f44270 */
[-C--:B------:R-:W-:Y:S02]  /*13320*/  ISETP.GT.AND P1, PT, R236, R207.reuse, PT ;  /* 0x000000cfec00720c */ /* 0x080fe40003f24270 */
[----:B------:R-:W-:Y:S01]  /*13330*/  FSEL R119, R127, -INF , !P0 ;  /* 0xff8000007f777808 */ /* 0x000fe20004000000 */
[----:B------:R-:W-:Y:S01]  /*13340*/  IMAD.MOV.U32 R127, RZ, RZ, R95 ;  /* 0x000000ffff7f7224 */ /* 0x000fe200078e005f */
[C---:B------:R-:W-:Y:S02]  /*13350*/  ISETP.GT.AND P0, PT, R238.reuse, R206, PT ;  /* 0x000000ceee00720c */ /* 0x040fe40003f04270 */
[----:B------:R-:W-:Y:S02]  /*13360*/  ISETP.GT.AND P4, PT, R238, R207, PT ;  /* 0x000000cfee00720c */ /* 0x000fe40003f84270 */
[----:B------:R-:W-:Y:S02]  /*13370*/  FSEL R83, R129, -INF , !P6 ;  /* 0xff80000081537808 */ /* 0x000fe40007000000 */
[----:B------:R-:W-:Y:S01]  /*13380*/  FSEL R114, R125, -INF , !P2 ;  /* 0xff8000007d727808 */ /* 0x000fe20005000000 */
[----:B------:R-:W-:Y:S01]  /*13390*/  IMAD.MOV.U32 R125, RZ, RZ, R91 ;  /* 0x000000ffff7d7224 */ /* 0x000fe200078e005b */
[----:B------:R-:W-:Y:S01]  /*133a0*/  FSEL R124, R126, -INF , !P1 ;  /* 0xff8000007e7c7808 */ /* 0x000fe20004800000 */
[----:B------:R-:W-:Y:S01]  /*133b0*/  IMAD.MOV.U32 R126, RZ, RZ, R93 ;  /* 0x000000ffff7e7224 */ /* 0x000fe200078e005d */
[-C--:B------:R-:W-:Y:S02]  /*133c0*/  ISETP.GE.AND P6, PT, R2, R232.reuse, PT ;  /* 0x000000e80200720c */ /* 0x080fe40003fc6270 */
[CC--:B------:R-:W-:Y:S02]  /*133d0*/  ISETP.GE.AND P1, PT, R0.reuse, R233.reuse, PT ;  /* 0x000000e90000720c */ /* 0x0c0fe40003f26270 */
[----:B------:R-:W-:Y:S02]  /*133e0*/  ISETP.GE.AND P2, PT, R0, R232, PT ;  /* 0x000000e80000720c */ /* 0x000fe40003f46270 */
[----:B------:R-:W-:Y:S01]  /*133f0*/  FSEL R205, R131, -INF , !P0 ;  /* 0xff80000083cd7808 */ /* 0x000fe20004000000 */
[----:B------:R-:W-:Y:S01]  /*13400*/  IMAD.MOV.U32 R131, RZ, RZ, R98 ;  /* 0x000000ffff837224 */ /* 0x000fe200078e0062 */
[----:B------:R-:W-:Y:S02]  /*13410*/  FSEL R0, R130, -INF , !P4 ;  /* 0xff80000082007808 */ /* 0x000fe40006000000 */
[CC--:B------:R-:W-:Y:S02]  /*13420*/  ISETP.GE.AND P0, PT, R2.reuse, R233.reuse, PT ;  /* 0x000000e90200720c */ /* 0x0c0fe40003f06270 */
[----:B------:R-:W-:Y:S01]  /*13430*/  ISETP.GE.AND P4, PT, R2, R234, PT ;  /* 0x000000ea0200720c */ /* 0x000fe20003f86270 */
[----:B------:R-:W-:Y:S01]  /*13440*/  IMAD.MOV.U32 R2, RZ, RZ, R81 ;  /* 0x000000ffff027224 */ /* 0x000fe200078e0051 */
[----:B------:R-:W-:Y:S01]  /*13450*/  FSEL R42, R9, -INF , !P6 ;  /* 0xff800000092a7808 */ /* 0x000fe20007000000 */
[----:B------:R-:W-:Y:S01]  /*13460*/  IMAD.MOV.U32 R9, RZ, RZ, R3 ;  /* 0x000000ffff097224 */ /* 0x000fe200078e0003 */
[C---:B------:R-:W-:Y:S02]  /*13470*/  ISETP.GE.AND P6, PT, R186.reuse, R232, PT ;  /* 0x000000e8ba00720c */ /* 0x040fe40003fc6270 */
[----:B------:R-:W-:Y:S02]  /*13480*/  ISETP.GE.AND P5, PT, R186, R234, PT ;  /* 0x000000eaba00720c */ /* 0x000fe40003fa6270 */
[----:B------:R-:W-:Y:S01]  /*13490*/  FSEL R109, R7, -INF , !P0 ;  /* 0xff800000076d7808 */ /* 0x000fe20004000000 */
[----:B------:R-:W-:Y:S01]  /*134a0*/  IMAD.MOV.U32 R7, RZ, RZ, R40 ;  /* 0x000000ffff077224 */ /* 0x000fe200078e0028 */
[----:B------:R-:W-:Y:S01]  /*134b0*/  FSEL R118, R5, -INF , !P4 ;  /* 0xff80000005767808 */ /* 0x000fe20006000000 */
[----:B------:R-:W-:Y:S01]  /*134c0*/  IMAD.MOV.U32 R5, RZ, RZ, R83 ;  /* 0x000000ffff057224 */ /* 0x000fe200078e0053 */
[----:B------:R-:W-:Y:S02]  /*134d0*/  ISETP.GE.AND P4, PT, R187, R232, PT ;  /* 0x000000e8bb00720c */ /* 0x000fe40003f86270 */
[----:B------:R-:W-:Y:S02]  /*134e0*/  FSEL R40, R189, -INF , !P2 ;  /* 0xff800000bd287808 */ /* 0x000fe40005000000 */
[----:B------:R-:W-:Y:S02]  /*134f0*/  ISETP.GE.AND P2, PT, R187, R233, PT ;  /* 0x000000e9bb00720c */ /* 0x000fe40003f46270 */
[----:B------:R-:W-:Y:S01]  /*13500*/  FSEL R98, R13, -INF , !P6 ;  /* 0xff8000000d627808 */ /* 0x000fe20007000000 */
[----:B------:R-:W-:Y:S01]  /*13510*/  IMAD.MOV.U32 R13, RZ, RZ, R111 ;  /* 0x000000ffff0d7224 */ /* 0x000fe200078e006f */
[----:B------:R-:W-:Y:S02]  /*13520*/  FSEL R130, R17, -INF , !P5 ;  /* 0xff80000011827808 */ /* 0x000fe40006800000 */
[-C--:B------:R-:W-:Y:S02]  /*13530*/  ISETP.GE.AND P6, PT, R193, R234.reuse, PT ;  /* 0x000000eac100720c */ /* 0x080fe40003fc6270 */
[-C--:B------:R-:W-:Y:S02]  /*13540*/  ISETP.GE.AND P5, PT, R191, R234.reuse, PT ;  /* 0x000000eabf00720c */ /* 0x080fe40003fa6270 */
[----:B------:R-:W-:Y:S02]  /*13550*/  FSEL R96, R190, -INF , !P4 ;  /* 0xff800000be607808 */ /* 0x000fe40006000000 */
[C---:B------:R-:W-:Y:S02]  /*13560*/  ISETP.GE.AND P3, PT, R186.reuse, R229, PT ;  /* 0x000000e5ba00720c */ /* 0x040fe40003f66270 */
[----:B------:R-:W-:Y:S02]  /*13570*/  ISETP.GE.AND P4, PT, R186, R233, PT ;  /* 0x000000e9ba00720c */ /* 0x000fe40003f86270 */
[----:B------:R-:W-:Y:S02]  /*13580*/  FSEL R117, R18, -INF , !P2 ;  /* 0xff80000012757808 */ /* 0x000fe40005000000 */
[----:B------:R-:W-:Y:S02]  /*13590*/  ISETP.GE.AND P0, PT, R187, R234, PT ;  /* 0x000000eabb00720c */ /* 0x000fe40003f06270 */
[----:B------:R-:W-:Y:S02]  /*135a0*/  FSEL R18, R195, -INF , !P6 ;  /* 0xff800000c3127808 */ /* 0x000fe40007000000 */
[----:B------:R-:W-:Y:S01]  /*135b0*/  FSEL R186, R21, -INF , !P5 ;  /* 0xff80000015ba7808 */ /* 0x000fe20006800000 */
[----:B------:R-:W-:Y:S01]  /*135c0*/  IMAD.MOV.U32 R21, RZ, RZ, R126 ;  /* 0x000000ffff157224 */ /* 0x000fe200078e007e */
[-C--:B------:R-:W-:Y:S02]  /*135d0*/  ISETP.GE.AND P6, PT, R191, R229.reuse, PT ;  /* 0x000000e5bf00720c */ /* 0x080fe40003fc6270 */
[-C--:B------:R-:W-:Y:S02]  /*135e0*/  ISETP.GE.AND P5, PT, R198, R232.reuse, PT ;  /* 0x000000e8c600720c */ /* 0x080fe40003fa6270 */
[----:B------:R-:W-:Y:S01]  /*135f0*/  FSEL R101, R6, -INF , !P1 ;  /* 0xff80000006657808 */ /* 0x000fe20004800000 */
[----:B------:R-:W-:Y:S01]  /*13600*/  IMAD.MOV.U32 R6, RZ, RZ, R89 ;  /* 0x000000ffff067224 */ /* 0x000fe200078e0059 */
[----:B------:R-:W-:Y:S02]  /*13610*/  FSEL R83, R15, -INF , !P3 ;  /* 0xff8000000f537808 */ /* 0x000fe40005800000 */
[----:B------:R-:W-:Y:S02]  /*13620*/  FSEL R120, R194, -INF , !P0 ;  /* 0xff800000c2787808 */ /* 0x000fe40004000000 */
[----:B------:R-:W-:Y:S01]  /*13630*/  FSEL R121, R19, -INF , !P4 ;  /* 0xff80000013797808 */ /* 0x000fe20006000000 */
[----:B------:R-:W-:Y:S01]  /*13640*/  IMAD.MOV.U32 R19, RZ, RZ, R125 ;  /* 0x000000ffff137224 */ /* 0x000fe200078e007d */
[-C--:B------:R-:W-:Y:S02]  /*13650*/  ISETP.GE.AND P1, PT, R187, R229.reuse, PT ;  /* 0x000000e5bb00720c */ /* 0x080fe40003f26270 */
[CC--:B------:R-:W-:Y:S02]  /*13660*/  ISETP.GE.AND P3, PT, R193.reuse, R232.reuse, PT ;  /* 0x000000e8c100720c */ /* 0x0c0fe40003f66270 */
[----:B------:R-:W-:Y:S02]  /*13670*/  ISETP.GE.AND P0, PT, R193, R229, PT ;  /* 0x000000e5c100720c */ /* 0x000fe40003f06270 */
[----:B------:R-:W-:Y:S02]  /*13680*/  ISETP.GE.AND P4, PT, R191, R232, PT ;  /* 0x000000e8bf00720c */ /* 0x000fe40003f86270 */
[----:B------:R-:W-:Y:S01]  /*13690*/  FSEL R91, R27, -INF , !P6 ;  /* 0xff8000001b5b7808 */ /* 0x000fe20007000000 */
[----:B------:R-:W-:Y:S01]  /*136a0*/  IMAD.MOV.U32 R27, RZ, RZ, R128 ;  /* 0x000000ffff1b7224 */ /* 0x000fe200078e0080 */
[----:B------:R-:W-:Y:S02]  /*136b0*/  FSEL R108, R201, -INF , !P5 ;  /* 0xff800000c96c7808 */ /* 0x000fe40006800000 */
[C---:B------:R-:W-:Y:S02]  /*136c0*/  ISETP.GE.AND P6, PT, R197.reuse, R234, PT ;  /* 0x000000eac500720c */ /* 0x040fe40003fc6270 */
[-C--:B------:R-:W-:Y:S02]  /*136d0*/  ISETP.GE.AND P5, PT, R197, R233.reuse, PT ;  /* 0x000000e9c500720c */ /* 0x080fe40003fa6270 */
[----:B------:R-:W-:Y:S02]  /*136e0*/  FSEL R81, R14, -INF , !P1 ;  /* 0xff8000000e517808 */ /* 0x000fe40004800000 */
[----:B------:R-:W-:Y:S02]  /*136f0*/  FSEL R100, R199, -INF , !P3 ;  /* 0xff800000c7647808 */ /* 0x000fe40005800000 */
[----:B------:R-:W-:Y:S01]  /*13700*/  FSEL R102, R25, -INF , !P4 ;  /* 0xff80000019667808 */ /* 0x000fe20006000000 */
[----:B------:R-:W-:Y:S01]  /*13710*/  IMAD.MOV.U32 R25, RZ, RZ, R127 ;  /* 0x000000ffff197224 */ /* 0x000fe200078e007f */
[----:B------:R-:W-:Y:S02]  /*13720*/  FSEL R89, R26, -INF , !P0 ;  /* 0xff8000001a597808 */ /* 0x000fe40004000000 */
[-C--:B------:R-:W-:Y:S02]  /*13730*/  ISETP.GE.AND P1, PT, R193, R233.reuse, PT ;  /* 0x000000e9c100720c */ /* 0x080fe40003f26270 */
[-C--:B------:R-:W-:Y:S02]  /*13740*/  ISETP.GE.AND P3, PT, R198, R233.reuse, PT ;  /* 0x000000e9c600720c */ /* 0x080fe40003f66270 */
[----:B------:R-:W-:Y:S02]  /*13750*/  ISETP.GE.AND P4, PT, R197, R232, PT ;  /* 0x000000e8c500720c */ /* 0x000fe40003f86270 */
[----:B------:R-:W-:Y:S01]  /*13760*/  FSEL R26, R33, -INF , !P6 ;  /* 0xff800000211a7808 */ /* 0x000fe20007000000 */
[----:B------:R-:W-:Y:S01]  /*13770*/  IMAD.MOV.U32 R33, RZ, RZ, R116 ;  /* 0x000000ffff217224 */ /* 0x000fe200078e0074 */
[----:B------:R-:W-:Y:S02]  /*13780*/  FSEL R35, R35, -INF , !P5 ;  /* 0xff80000023237808 */ /* 0x000fe40006800000 */
[----:B------:R-:W-:Y:S02]  /*13790*/  ISETP.GE.AND P2, PT, R191, R233, PT ;  /* 0x000000e9bf00720c */ /* 0x000fe40003f46270 */
[C---:B------:R-:W-:Y:S02]  /*137a0*/  ISETP.GE.AND P6, PT, R202.reuse, R234, PT ;  /* 0x000000eaca00720c */ /* 0x040fe40003fc6270 */
[----:B------:R-:W-:Y:S02]  /*137b0*/  ISETP.GE.AND P5, PT, R202, R232, PT ;  /* 0x000000e8ca00720c */ /* 0x000fe40003fa6270 */
[----:B------:R-:W-:Y:S02]  /*137c0*/  FSEL R123, R22, -INF , !P1 ;  /* 0xff800000167b7808 */ /* 0x000fe40004800000 */
[----:B------:R-:W-:Y:S02]  /*137d0*/  FSEL R110, R29, -INF , !P4 ;  /* 0xff8000001d6e7808 */ /* 0x000fe40006000000 */
[----:B------:R-:W-:Y:S02]  /*137e0*/  FSEL R187, R34, -INF , !P3 ;  /* 0xff80000022bb7808 */ /* 0x000fe40005800000 */
[-C--:B------:R-:W-:Y:S02]  /*137f0*/  ISETP.GE.AND P1, PT, R198, R229.reuse, PT ;  /* 0x000000e5c600720c */ /* 0x080fe40003f26270 */
[----:B------:R-:W-:Y:S02]  /*13800*/  FSEL R129, R23, -INF , !P2 ;  /* 0xff80000017817808 */ /* 0x000fe40005000000 */
[-C--:B------:R-:W-:Y:S02]  /*13810*/  ISETP.GE.AND P4, PT, R203, R234.reuse, PT ;  /* 0x000000eacb00720c */ /* 0x080fe40003f86270 */
[----:B------:R-:W-:Y:S02]  /*13820*/  FSEL R34, R37, -INF , !P6 ;  /* 0xff80000025227808 */ /* 0x000fe40007000000 */
[----:B------:R-:W-:Y:S01]  /*13830*/  FSEL R116, R182, -INF , !P5 ;  /* 0xff800000b6747808 */ /* 0x000fe20006800000 */
[----:B------:R-:W-:Y:S01]  /*13840*/  IMAD.MOV.U32 R182, RZ, RZ, R2 ;  /* 0x000000ffffb67224 */ /* 0x000fe200078e0002 */
[----:B------:R-:W-:Y:S02]  /*13850*/  ISETP.GE.AND P2, PT, R198, R234, PT ;  /* 0x000000eac600720c */ /* 0x000fe40003f46270 */
[-C--:B------:R-:W-:Y:S02]  /*13860*/  ISETP.GE.AND P6, PT, R185, R232.reuse, PT ;  /* 0x000000e8b900720c */ /* 0x080fe40003fc6270 */
[----:B------:R-:W-:Y:S02]  /*13870*/  ISETP.GE.AND P5, PT, R211, R232, PT ;  /* 0x000000e8d300720c */ /* 0x000fe40003fa6270 */
[----:B------:R-:W-:Y:S02]  /*13880*/  ISETP.GE.AND P0, PT, R197, R229, PT ;  /* 0x000000e5c500720c */ /* 0x000fe40003f06270 */
[----:B------:R-:W-:Y:S01]  /*13890*/  FSEL R95, R30, -INF , !P1 ;  /* 0xff8000001e5f7808 */ /* 0x000fe20004800000 */
[----:B------:R-:W-:Y:S01]  /*138a0*/  IMAD.MOV.U32 R30, RZ, RZ, R215 ;  /* 0x000000ffff1e7224 */ /* 0x000fe200078e00d7 */
[----:B------:R-:W-:Y:S02]  /*138b0*/  FSEL R210, R210, -INF , !P4 ;  /* 0xff800000d2d27808 */ /* 0x000fe40006000000 */
[-C--:B------:R-:W-:Y:S02]  /*138c0*/  ISETP.GE.AND P1, PT, R203, R233.reuse, PT ;  /* 0x000000e9cb00720c */ /* 0x080fe40003f26270 */
[----:B------:R-:W-:Y:S02]  /*138d0*/  FSEL R22, R209, -INF , !P2 ;  /* 0xff800000d1167808 */ /* 0x000fe40005000000 */
[C---:B------:R-:W-:Y:S02]  /*138e0*/  ISETP.GE.AND P3, PT, R202.reuse, R233, PT ;  /* 0x000000e9ca00720c */ /* 0x040fe40003f66270 */
[-C--:B------:R-:W-:Y:S01]  /*138f0*/  ISETP.GE.AND P4, PT, R202, R229.reuse, PT ;  /* 0x000000e5ca00720c */ /* 0x080fe20003f86270 */
[----:B------:R-:W-:Y:S01]  /*13900*/  IMAD.MOV.U32 R202, RZ, RZ, R107 ;  /* 0x000000ffffca7224 */ /* 0x000fe200078e006b */
[----:B------:R-:W-:Y:S01]  /*13910*/  FSEL R128, R8, -INF , !P6 ;  /* 0xff80000008807808 */ /* 0x000fe20007000000 */
[----:B------:R-:W-:Y:S01]  /*13920*/  IMAD R8, R251, 0x80, R250 ;  /* 0x00000080fb087824 */ /* 0x000fe200078e02fa */
[----:B------:R-:W-:Y:S02]  /*13930*/  FSEL R126, R12, -INF , !P5 ;  /* 0xff8000000c7e7808 */ /* 0x000fe40006800000 */
[----:B------:R-:W-:Y:S01]  /*13940*/  FSEL R93, R31, -INF , !P0 ;  /* 0xff8000001f5d7808 */ /* 0x000fe20004000000 */
[----:B------:R-:W-:Y:S01]  /*13950*/  IMAD.MOV.U32 R31, RZ, RZ, R7 ;  /* 0x000000ffff1f7224 */ /* 0x000fe200078e0007 */
[----:B------:R-:W-:Y:S01]  /*13960*/  ISETP.GE.AND P2, PT, R203, R229, PT ;  /* 0x000000e5cb00720c */ /* 0x000fe20003f46270 */
[----:B------:R-:W-:Y:S01]  /*13970*/  IMAD.MOV.U32 R7, RZ, RZ, R114 ;  /* 0x000000ffff077224 */ /* 0x000fe200078e0072 */
[----:B------:R-:W-:Y:S01]  /*13980*/  ISETP.GE.AND P6, PT, R211, R233, PT ;  /* 0x000000e9d300720c */ /* 0x000fe20003fc6270 */
[----:B------:R-:W-:Y:S01]  /*13990*/  VIADD R8, R8, 0x68 ;  /* 0x0000006808087836 */ /* 0x000fe20000000000 */
[----:B------:R-:W-:Y:S02]  /*139a0*/  ISETP.GE.AND P5, PT, R28, R234, PT ;  /* 0x000000ea1c00720c */ /* 0x000fe40003fa6270 */
[----:B------:R-:W-:Y:S02]  /*139b0*/  ISETP.GE.AND P0, PT, R203, R232, PT ;  /* 0x000000e8cb00720c */ /* 0x000fe40003f06270 */
[----:B------:R-:W-:Y:S02]  /*139c0*/  FSEL R37, R38, -INF , !P1 ;  /* 0xff80000026257808 */ /* 0x000fe40004800000 */
[----:B------:R-:W-:Y:S02]  /*139d0*/  FSEL R39, R39, -INF , !P3 ;  /* 0xff80000027277808 */ /* 0x000fe40005800000 */
[----:B------:R-:W-:Y:S01]  /*139e0*/  FSEL R107, R4, -INF , !P4 ;  /* 0xff800000046b7808 */ /* 0x000fe20006000000 */
[----:B------:R-:W-:Y:S01]  /*139f0*/  IMAD.MOV.U32 R4, RZ, RZ, R131 ;  /* 0x000000ffff047224 */ /* 0x000fe200078e0083 */
[-C--:B------:R-:W-:Y:S02]  /*13a00*/  ISETP.GE.AND P3, PT, R185, R234.reuse, PT ;  /* 0x000000eab900720c */ /* 0x080fe40003f66270 */
[----:B------:R-:W-:Y:S02]  /*13a10*/  FSEL R111, R183, -INF , !P2 ;  /* 0xff800000b76f7808 */ /* 0x000fe40005000000 */
[----:B------:R-:W-:Y:S02]  /*13a20*/  ISETP.GE.AND P4, PT, R211, R234, PT ;  /* 0x000000ead300720c */ /* 0x000fe40003f86270 */
[----:B------:R-:W-:Y:S02]  /*13a30*/  FSEL R193, R51, -INF , !P6 ;  /* 0xff80000033c17808 */ /* 0x000fe40007000000 */
[----:B------:R-:W-:Y:S02]  /*13a40*/  FSEL R38, R52, -INF , !P5 ;  /* 0xff80000034267808 */ /* 0x000fe40006800000 */
[----:B------:R-:W-:Y:S02]  /*13a50*/  FSEL R114, R181, -INF , !P0 ;  /* 0xff800000b5727808 */ /* 0x000fe40004000000 */
[-C--:B------:R-:W-:Y:S02]  /*13a60*/  ISETP.GE.AND P2, PT, R211, R229.reuse, PT ;  /* 0x000000e5d300720c */ /* 0x080fe40003f46270 */
[CC--:B------:R-:W-:Y:S02]  /*13a70*/  ISETP.GE.AND P6, PT, R24.reuse, R232.reuse, PT ;  /* 0x000000e81800720c */ /* 0x0c0fe40003fc6270 */
        /* <DEDUP_REMOVED lines=8> */
[----:B------:R-:W-:Y:S02]  /*13b00*/  FSEL R195, R50, -INF , !P0 ;  /* 0xff80000032c37808 */ /* 0x000fe40004000000 */
[C---:B------:R-:W-:Y:S02]  /*13b10*/  ISETP.GE.AND P6, PT, R32.reuse, R232, PT ;  /* 0x000000e82000720c */ /* 0x040fe40003fc6270 */
[-C--:B------:R-:W-:Y:S02]  /*13b20*/  ISETP.GE.AND P5, PT, R32, R234.reuse, PT ;  /* 0x000000ea2000720c */ /* 0x080fe40003fa6270 */
[C---:B------:R-:W-:Y:S02]  /*13b30*/  ISETP.GE.AND P0, PT, R24.reuse, R233, PT ;  /* 0x000000e91800720c */ /* 0x040fe40003f06270 */
        /* <DEDUP_REMOVED lines=9> */
[----:B------:R-:W-:Y:S02]  /*13bd0*/  ISETP.GE.AND P0, PT, R36, R234, PT ;  /* 0x000000ea2400720c */ /* 0x000fe40003f06270 */
[----:B------:R-:W-:Y:S02]  /*13be0*/  FSEL R127, R16, -INF , !P1 ;  /* 0xff800000107f7808 */ /* 0x000fe40004800000 */
[----:B------:R-:W-:Y:S02]  /*13bf0*/  FSEL R190, R53, -INF , !P4 ;  /* 0xff80000035be7808 */ /* 0x000fe40006000000 */
[C---:B------:R-:W-:Y:S02]  /*13c00*/  ISETP.GE.AND P1, PT, R28.reuse, R233, PT ;  /* 0x000000e91c00720c */ /* 0x040fe40003f26270 */
[----:B------:R-:W-:Y:S02]  /*13c10*/  ISETP.GE.AND P3, PT, R28, R229, PT ;  /* 0x000000e51c00720c */ /* 0x000fe40003f66270 */
[-C--:B------:R-:W-:Y:S02]  /*13c20*/  ISETP.GE.AND P4, PT, R36, R232.reuse, PT ;  /* 0x000000e82400720c */ /* 0x080fe40003f86270 */
[----:B------:R-:W-:Y:S02]  /*13c30*/  FSEL R209, R66, -INF , !P2 ;  /* 0xff80000042d17808 */ /* 0x000fe40005000000 */
[----:B------:R-:W-:Y:S02]  /*13c40*/  FSEL R185, R68, -INF , !P6 ;  /* 0xff80000044b97808 */ /* 0x000fe40007000000 */
[----:B------:R-:W-:Y:S02]  /*13c50*/  FSEL R17, R69, -INF , !P5 ;  /* 0xff80000045117808 */ /* 0x000fe40006800000 */
[----:B------:R-:W-:Y:S02]  /*13c60*/  FSEL R14, R64, -INF , !P0 ;  /* 0xff800000400e7808 */ /* 0x000fe40004000000 */
[C---:B------:R-:W-:Y:S02]  /*13c70*/  ISETP.GE.AND P2, PT, R173.reuse, R233, PT ;  /* 0x000000e9ad00720c */ /* 0x040fe40003f46270 */
[-C--:B------:R-:W-:Y:S02]  /*13c80*/  ISETP.GE.AND P6, PT, R173, R229.reuse, PT ;  /* 0x000000e5ad00720c */ /* 0x080fe40003fc6270 */
[----:B------:R-:W-:Y:S02]  /*13c90*/  ISETP.GE.AND P5, PT, R188, R232, PT ;  /* 0x000000e8bc00720c */ /* 0x000fe40003fa6270 */
[-C--:B------:R-:W-:Y:S02]  /*13ca0*/  ISETP.GE.AND P0, PT, R174, R229.reuse, PT ;  /* 0x000000e5ae00720c */ /* 0x080fe40003f06270 */
[----:B------:R-:W-:Y:S02]  /*13cb0*/  FSEL R191, R54, -INF , !P1 ;  /* 0xff80000036bf7808 */ /* 0x000fe40004800000 */
[----:B------:R-:W-:Y:S02]  /*13cc0*/  FSEL R51, R58, -INF , !P3 ;  /* 0xff8000003a337808 */ /* 0x000fe40005800000 */
[----:B------:R-:W-:Y:S02]  /*13cd0*/  FSEL R50, R60, -INF , !P4 ;  /* 0xff8000003c327808 */ /* 0x000fe40006000000 */
[-C--:B------:R-:W-:Y:S02]  /*13ce0*/  ISETP.GE.AND P1, PT, R36, R229.reuse, PT ;  /* 0x000000e52400720c */ /* 0x080fe40003f26270 */
        /* <DEDUP_REMOVED lines=8> */
[----:B------:R-:W-:Y:S02]  /*13d70*/  ISETP.GE.AND P0, PT, R175, R229, PT ;  /* 0x000000e5af00720c */ /* 0x000fe40003f06270 */
[----:B------:R-:W-:Y:S02]  /*13d80*/  FSEL R131, R62, -INF , !P1 ;  /* 0xff8000003e837808 */ /* 0x000fe40004800000 */
[----:B------:R-:W-:Y:S02]  /*13d90*/  FSEL R55, R63, -INF , !P3 ;  /* 0xff8000003f377808 */ /* 0x000fe40005800000 */
[----:B------:R-:W-:Y:S02]  /*13da0*/  FSEL R199, R67, -INF , !P4 ;  /* 0xff80000043c77808 */ /* 0x000fe40006000000 */
[C---:B------:R-:W-:Y:S02]  /*13db0*/  ISETP.GE.AND P1, PT, R174.reuse, R233, PT ;  /* 0x000000e9ae00720c */ /* 0x040fe40003f26270 */
[-C--:B------:R-:W-:Y:S02]  /*13dc0*/  ISETP.GE.AND P3, PT, R174, R232.reuse, PT ;  /* 0x000000e8ae00720c */ /* 0x080fe40003f66270 */
[----:B------:R-:W-:Y:S02]  /*13dd0*/  ISETP.GE.AND P4, PT, R173, R232, PT ;  /* 0x000000e8ad00720c */ /* 0x000fe40003f86270 */
[----:B------:R-:W-:Y:S02]  /*13de0*/  FSEL R196, R196, -INF , !P6 ;  /* 0xff800000c4c47808 */ /* 0x000fe40007000000 */
[----:B------:R-:W-:Y:S02]  /*13df0*/  FSEL R211, R200, -INF , !P5 ;  /* 0xff800000c8d37808 */ /* 0x000fe40006800000 */
[----:B------:R-:W-:Y:S02]  /*13e00*/  FSEL R215, R79, -INF , !P0 ;  /* 0xff8000004fd77808 */ /* 0x000fe40004000000 */
[C---:B------:R-:W-:Y:S02]  /*13e10*/  ISETP.GE.AND P6, PT, R208.reuse, R234, PT ;  /* 0x000000ead000720c */ /* 0x040fe40003fc6270 */
[-C--:B------:R-:W-:Y:S02]  /*13e20*/  ISETP.GE.AND P5, PT, R208, R232.reuse, PT ;  /* 0x000000e8d000720c */ /* 0x080fe40003fa6270 */
[-C--:B------:R-:W-:Y:S02]  /*13e30*/  ISETP.GE.AND P0, PT, R192, R232.reuse, PT ;  /* 0x000000e8c000720c */ /* 0x080fe40003f06270 */
        /* <DEDUP_REMOVED lines=8> */
[CC--:B------:R-:W-:Y:S02]  /*13ec0*/  ISETP.GE.AND P6, PT, R45.reuse, R232.reuse, PT ;  /* 0x000000e82d00720c */ /* 0x0c0fe40003fc6270 */
[----:B------:R-:W-:Y:S02]  /*13ed0*/  FSEL R88, R88, -INF , !P0 ;  /* 0xff80000058587808 */ /* 0x000fe40004000000 */
[----:B------:R-:W-:Y:S02]  /*13ee0*/  ISETP.GE.AND P5, PT, R44, R232, PT ;  /* 0x000000e82c00720c */ /* 0x000fe40003fa6270 */
[-C--:B------:R-:W-:Y:S02]  /*13ef0*/  ISETP.GE.AND P0, PT, R45, R233.reuse, PT ;  /* 0x000000e92d00720c */ /* 0x080fe40003f06270 */
[-C--:B------:R-:W-:Y:S02]  /*13f00*/  ISETP.GE.AND P2, PT, R188, R234.reuse, PT ;  /* 0x000000eabc00720c */ /* 0x080fe40003f46270 */
[----:B------:R-:W-:Y:S02]  /*13f10*/  FSEL R70, R77, -INF , !P4 ;  /* 0xff8000004d467808 */ /* 0x000fe40006000000 */
[----:B------:R-:W-:Y:S02]  /*13f20*/  FSEL R23, R78, -INF , !P1 ;  /* 0xff8000004e177808 */ /* 0x000fe40004800000 */
[----:B------:R-:W-:Y:S02]  /*13f30*/  FSEL R183, R82, -INF , !P3 ;  /* 0xff80000052b77808 */ /* 0x000fe40005800000 */
[CC--:B------:R-:W-:Y:S02]  /*13f40*/  ISETP.GE.AND P4, PT, R192.reuse, R234.reuse, PT ;  /* 0x000000eac000720c */ /* 0x0c0fe40003f86270 */
[-C--:B------:R-:W-:Y:S02]  /*13f50*/  ISETP.GE.AND P1, PT, R192, R233.reuse, PT ;  /* 0x000000e9c000720c */ /* 0x080fe40003f26270 */
[-C--:B------:R-:W-:Y:S02]  /*13f60*/  ISETP.GE.AND P3, PT, R208, R233.reuse, PT ;  /* 0x000000e9d000720c */ /* 0x080fe40003f66270 */
[----:B------:R-:W-:Y:S02]  /*13f70*/  FSEL R82, R179, -INF , !P6 ;  /* 0xff800000b3527808 */ /* 0x000fe40007000000 */
[----:B------:R-:W-:Y:S02]  /*13f80*/  FSEL R92, R92, -INF , !P5 ;  /* 0xff8000005c5c7808 */ /* 0x000fe40006800000 */
[-C--:B------:R-:W-:Y:S02]  /*13f90*/  ISETP.GE.AND P5, PT, R47, R234.reuse, PT ;  /* 0x000000ea2f00720c */ /* 0x080fe40003fa6270 */
[----:B------:R-:W-:Y:S02]  /*13fa0*/  FSEL R179, R171, -INF , !P0 ;  /* 0xff800000abb37808 */ /* 0x000fe40004000000 */
[----:B------:R-:W-:Y:S02]  /*13fb0*/  ISETP.GE.AND P0, PT, R46, R233, PT ;  /* 0x000000e92e00720c */ /* 0x000fe40003f06270 */
[----:B------:R-:W-:Y:S02]  /*13fc0*/  FSEL R15, R80, -INF , !P2 ;  /* 0xff800000500f7808 */ /* 0x000fe40005000000 */
[----:B------:R-:W-:Y:S02]  /*13fd0*/  FSEL R76, R84, -INF , !P4 ;  /* 0xff800000544c7808 */ /* 0x000fe40006000000 */
[----:B------:R-:W-:Y:S02]  /*13fe0*/  FSEL R181, R86, -INF , !P1 ;  /* 0xff80000056b57808 */ /* 0x000fe40004800000 */
[----:B------:R-:W-:Y:S02]  /*13ff0*/  FSEL R80, R87, -INF , !P3 ;  /* 0xff80000057507808 */ /* 0x000fe40005800000 */
[-C--:B------:R-:W-:Y:S02]  /*14000*/  ISETP.GE.AND P2, PT, R192, R229.reuse, PT ;  /* 0x000000e5c000720c */ /* 0x080fe40003f46270 */
[-C--:B------:R-:W-:Y:S02]  /*14010*/  ISETP.GE.AND P4, PT, R208, R229.reuse, PT ;  /* 0x000000e5d000720c */ /* 0x080fe40003f86270 */
[CC--:B------:R-:W-:Y:S02]  /*14020*/  ISETP.GE.AND P1, PT, R45.reuse, R229.reuse, PT ;  /* 0x000000e52d00720c */ /* 0x0c0fe40003f26270 */
[-C--:B------:R-:W-:Y:S02]  /*14030*/  ISETP.GE.AND P3, PT, R45, R234.reuse, PT ;  /* 0x000000ea2d00720c */ /* 0x080fe40003f66270 */
[----:B------:R-:W-:Y:S02]  /*14040*/  FSEL R87, R184, -INF , !P5 ;  /* 0xff800000b8577808 */ /* 0x000fe40006800000 */
[-C--:B------:R-:W-:Y:S02]  /*14050*/  ISETP.GE.AND P5, PT, R46, R229.reuse, PT ;  /* 0x000000e52e00720c */ /* 0x080fe40003fa6270 */
[----:B------:R-:W-:Y:S02]  /*14060*/  FSEL R45, R176, -INF , !P0 ;  /* 0xff800000b02d7808 */ /* 0x000fe40004000000 */
[-C--:B------:R-:W-:Y:S02]  /*14070*/  ISETP.GE.AND P0, PT, R8, R234.reuse, PT ;  /* 0x000000ea0800720c */ /* 0x080fe40003f06270 */
[----:B------:R-:W-:Y:S02]  /*14080*/  FSEL R29, R90, -INF , !P2 ;  /* 0xff8000005a1d7808 */ /* 0x000fe40005000000 */
[----:B------:R-:W-:Y:S02]  /*14090*/  FSEL R85, R178, -INF , !P4 ;  /* 0xff800000b2557808 */ /* 0x000fe40006000000 */
[C---:B------:R-:W-:Y:S02]  /*140a0*/  ISETP.GE.AND P2, PT, R44.reuse, R229, PT ;  /* 0x000000e52c00720c */ /* 0x040fe40003f46270 */
[C---:B------:R-:W-:Y:S02]  /*140b0*/  ISETP.GE.AND P4, PT, R44.reuse, R234, PT ;  /* 0x000000ea2c00720c */ /* 0x040fe40003f86270 */
[-C--:B------:R-:W-:Y:S01]  /*140c0*/  ISETP.GE.AND P6, PT, R44, R233.reuse, PT ;  /* 0x000000e92c00720c */ /* 0x080fe20003fc6270 */
[----:B------:R-:W-:Y:S01]  /*140d0*/  IMAD.SHL.U32 R44, R251, 0x4, RZ ;  /* 0x00000004fb2c7824 */ /* 0x000fe200078e00ff */
[----:B------:R-:W-:Y:S02]  /*140e0*/  FSEL R54, R4, -INF , !P5 ;  /* 0xff80000004367808 */ /* 0x000fe40006800000 */
[-C--:B------:R-:W-:Y:S02]  /*140f0*/  ISETP.GE.AND P5, PT, R168, R233.reuse, PT ;  /* 0x000000e9a800720c */ /* 0x080fe40003fa6270 */
[----:B------:R-:W-:Y:S02]  /*14100*/  FSEL R16, R212, -INF , !P0 ;  /* 0xff800000d4107808 */ /* 0x000fe40004000000 */
[-C--:B------:R-:W-:Y:S02]  /*14110*/  ISETP.GE.AND P0, PT, R214, R232.reuse, PT ;  /* 0x000000e8d600720c */ /* 0x080fe40003f06270 */
[----:B------:R-:W-:Y:S02]  /*14120*/  FSEL R203, R94, -INF , !P1 ;  /* 0xff8000005ecb7808 */ /* 0x000fe40004800000 */
[----:B------:R-:W-:Y:S02]  /*14130*/  FSEL R175, R99, -INF , !P6 ;  /* 0xff80000063af7808 */ /* 0x000fe40007000000 */
[-C--:B------:R-:W-:Y:S02]  /*14140*/  ISETP.GE.AND P1, PT, R47, R233.reuse, PT ;  /* 0x000000e92f00720c */ /* 0x080fe40003f26270 */
[----:B------:R-:W-:Y:S02]  /*14150*/  ISETP.GE.AND P6, PT, R46, R232, PT ;  /* 0x000000e82e00720c */ /* 0x000fe40003fc6270 */
[----:B------:R-:W-:Y:S02]  /*14160*/  FSEL R178, R115, -INF , !P5 ;  /* 0xff80000073b27808 */ /* 0x000fe40006800000 */
[----:B--2---:R-:W-:Y:S02]  /*14170*/  LOP3.LUT R2, R44, UR19, R11, 0x96, !PT ;  /* 0x000000132c027c12 */ /* 0x004fe4000f8e960b */
[----:B------:R-:W-:Y:S02]  /*14180*/  ISETP.GE.AND P5, PT, R213, R233, PT ;  /* 0x000000e9d500720c */ /* 0x000fe40003fa6270 */
[----:B------:R-:W-:Y:S01]  /*14190*/  FSEL R28, R204, -INF , !P0 ;  /* 0xff800000cc1c7808 */ /* 0x000fe20004000000 */
[----:B------:R-:W-:Y:S01]  /*141a0*/  IMAD.WIDE.U32 R2, R2, -0x326172a9, RZ ;  /* 0xcd9e8d5702027825 */ /* 0x000fe200078e00ff */
[----:B------:R-:W-:Y:S02]  /*141b0*/  ISETP.GE.AND P0, PT, R207, R234, PT ;  /* 0x000000eacf00720c */ /* 0x000fe40003f06270 */
[----:B------:R-:W-:Y:S02]  /*141c0*/  FSEL R208, R97, -INF , !P4 ;  /* 0xff80000061d07808 */ /* 0x000fe40006000000 */
[----:B------:R-:W-:Y:S02]  /*141d0*/  FSEL R97, R172, -INF , !P1 ;  /* 0xff800000ac617808 */ /* 0x000fe40004800000 */
[----:B------:R-:W-:Y:S02]  /*141e0*/  FSEL R90, R105, -INF , !P6 ;  /* 0xff800000695a7808 */ /* 0x000fe40007000000 */
[----:B------:R-:W-:Y:S02]  /*141f0*/  ISETP.GE.AND P1, PT, R8, R229, PT ;  /* 0x000000e50800720c */ /* 0x000fe40003f26270 */
[-C--:B------:R-:W-:Y:S02]  /*14200*/  ISETP.GE.AND P6, PT, R168, R232.reuse, PT ;  /* 0x000000e8a800720c */ /* 0x080fe40003fc6270 */
[----:B------:R-:W-:Y:S02]  /*14210*/  FSEL R200, R19, -INF , !P5 ;  /* 0xff80000013c87808 */ /* 0x000fe40006800000 */
[----:B------:R-:W-:Y:S02]  /*14220*/  FSEL R201, R169, -INF , !P2 ;  /* 0xff800000a9c97808 */ /* 0x000fe40005000000 */
[----:B------:R-:W-:Y:S02]  /*14230*/  FSEL R19, R6, -INF , !P0 ;  /* 0xff80000006137808 */ /* 0x000fe40004000000 */
[----:B------:R-:W-:Y:S02]  /*14240*/  ISETP.GE.AND P2, PT, R47, R232, PT ;  /* 0x000000e82f00720c */ /* 0x000fe40003f46270 */
[----:B------:R-:W-:Y:S02]  /*14250*/  ISETP.GT.AND P0, PT, R251, R226, PT ;  /* 0x000000e2fb00720c */ /* 0x000fe40003f04270 */
[----:B------:R-:W-:Y:S02]  /*14260*/  FSEL R182, R182, -INF , !P6 ;  /* 0xff800000b6b67808 */ /* 0x000fe40007000000 */
[----:B------:R-:W-:Y:S02]  /*14270*/  FSEL R66, R33, -INF , !P1 ;  /* 0xff80000021427808 */ /* 0x000fe40004800000 */
[-C--:B------:R-:W-:Y:S02]  /*14280*/  ISETP.GE.AND P4, PT, R46, R234.reuse, PT ;  /* 0x000000ea2e00720c */ /* 0x080fe40003f86270 */
[C---:B------:R-:W-:Y:S02]  /*14290*/  ISETP.GE.AND P6, PT, R214.reuse, R234, PT ;  /* 0x000000ead600720c */ /* 0x040fe40003fc6270 */
[----:B------:R-:W-:Y:S02]  /*142a0*/  ISETP.GE.AND P1, PT, R214, R233, PT ;  /* 0x000000e9d600720c */ /* 0x000fe40003f26270 */
[----:B------:R-:W-:Y:S02]  /*142b0*/  FSEL R192, R170, -INF , !P3 ;  /* 0xff800000aac07808 */ /* 0x000fe40005800000 */
[----:B------:R-:W-:Y:S02]  /*142c0*/  FSEL R84, R104, -INF , !P2 ;  /* 0xff80000068547808 */ /* 0x000fe40005000000 */
[C---:B------:R-:W-:Y:S02]  /*142d0*/  LOP3.LUT R53, R2.reuse, R244, RZ, 0x3c, !PT ;  /* 0x000000f402357212 */ /* 0x040fe400078e3cff */
[----:B------:R-:W-:Y:S01]  /*142e0*/  LOP3.LUT R46, R2, R242, RZ, 0x3c, !PT ;  /* 0x000000f2022e7212 */ /* 0x000fe200078e3cff */
[----:B------:R-:W-:Y:S01]  /*142f0*/  VIADD R2, R44, 0x1 ;  /* 0x000000012c027836 */ /* 0x000fe20000000000 */
[----:B------:R-:W-:Y:S02]  /*14300*/  ISETP.GE.AND P3, PT, R47, R229, PT ;  /* 0x000000e52f00720c */ /* 0x000fe40003f66270 */
[-C--:B------:R-:W-:Y:S02]  /*14310*/  ISETP.GE.AND P2, PT, R8, R233.reuse, PT ;  /* 0x000000e90800720c */ /* 0x080fe40003f46270 */
[-C--:B------:R-:W-:Y:S02]  /*14320*/  ISETP.GE.AND P5, PT, R206, R232.reuse, PT ;  /* 0x000000e8ce00720c */ /* 0x080fe40003fa6270 */
[----:B------:R-:W-:Y:S02]  /*14330*/  FSEL R212, R27, -INF , !P6 ;  /* 0xff8000001bd47808 */ /* 0x000fe40007000000 */
[----:B------:R-:W-:Y:S02]  /*14340*/  FSEL R169, R21, -INF , !P1 ;  /* 0xff80000015a97808 */ /* 0x000fe40004800000 */
[-C--:B------:R-:W-:Y:S02]  /*14350*/  ISETP.GE.AND P6, PT, R213, R232.reuse, PT ;  /* 0x000000e8d500720c */ /* 0x080fe40003fc6270 */
[-C--:B------:R-:W-:Y:S02]  /*14360*/  ISETP.GE.AND P1, PT, R207, R232.reuse, PT ;  /* 0x000000e8cf00720c */ /* 0x080fe40003f26270 */
[----:B------:R-:W-:Y:S02]  /*14370*/  FSEL R99, R180, -INF , !P4 ;  /* 0xff800000b4637808 */ /* 0x000fe40006000000 */
[----:B------:R-:W-:Y:S02]  /*14380*/  FSEL R64, R106, -INF , !P3 ;  /* 0xff8000006a407808 */ /* 0x000fe40005800000 */
[----:B------:R-:W-:Y:S02]  /*14390*/  FSEL R184, R30, -INF , !P2 ;  /* 0xff8000001eb87808 */ /* 0x000fe40005000000 */
[----:B------:R-:W-:Y:S02]  /*143a0*/  FSEL R174, R7, -INF , !P5 ;  /* 0xff80000007ae7808 */ /* 0x000fe40006800000 */
[----:B------:R-:W-:Y:S02]  /*143b0*/  ISETP.GE.AND P4, PT, R8, R232, PT ;  /* 0x000000e80800720c */ /* 0x000fe40003f86270 */
[-C--:B------:R-:W-:Y:S02]  /*143c0*/  ISETP.GE.AND P3, PT, R168, R234.reuse, PT ;  /* 0x000000eaa800720c */ /* 0x080fe40003f66270 */
[-C--:B------:R-:W-:Y:S02]  /*143d0*/  ISETP.GE.AND P2, PT, R213, R234.reuse, PT ;  /* 0x000000ead500720c */ /* 0x080fe40003f46270 */
[----:B------:R-:W-:Y:S02]  /*143e0*/  ISETP.GE.AND P5, PT, R206, R234, PT ;  /* 0x000000eace00720c */ /* 0x000fe40003fa6270 */
[----:B------:R-:W-:Y:S02]  /*143f0*/  LOP3.LUT R2, R11, UR19, R2, 0x96, !PT ;  /* 0x000000130b027c12 */ /* 0x000fe4000f8e9602 */
[----:B------:R-:W-:Y:S02]  /*14400*/  FSEL R24, R13, -INF , !P6 ;  /* 0xff8000000d187808 */ /* 0x000fe40007000000 */
[----:B------:R-:W-:Y:S01]  /*14410*/  FSEL R188, R9, -INF , !P1 ;  /* 0xff80000009bc7808 */ /* 0x000fe20004800000 */
[----:B------:R-:W-:Y:S01]  /*14420*/  IMAD.WIDE.U32 R58, R2, -0x326172a9, RZ ;  /* 0xcd9e8d57023a7825 */ /* 0x000fe200078e00ff */
[C---:B------:R-:W-:Y:S02]  /*14430*/  ISETP.GE.AND P6, PT, R207.reuse, R233, PT ;  /* 0x000000e9cf00720c */ /* 0x040fe40003fc6270 */
[----:B------:R-:W-:Y:S02]  /*14440*/  ISETP.GE.AND P1, PT, R207, R229, PT ;  /* 0x000000e5cf00720c */ /* 0x000fe40003f26270 */
[----:B------:R-:W-:Y:S02]  /*14450*/  FSEL R202, R202, -INF , !P4 ;  /* 0xff800000caca7808 */ /* 0x000fe40006000000 */
[----:B------:R-:W-:Y:S02]  /*14460*/  FSEL R170, R31, -INF , !P3 ;  /* 0xff8000001faa7808 */ /* 0x000fe40005800000 */
[----:B------:R-:W-:Y:S02]  /*14470*/  FSEL R106, R25, -INF , !P2 ;  /* 0xff800000196a7808 */ /* 0x000fe40005000000 */
[----:B------:R-:W-:Y:S02]  /*14480*/  FSEL R207, R5, -INF , !P5 ;  /* 0xff80000005cf7808 */ /* 0x000fe40006800000 */
[C---:B------:R-:W-:Y:S02]  /*14490*/  LOP3.LUT R57, R3.reuse, R245, RZ, 0x3c, !PT ;  /* 0x000000f503397212 */ /* 0x040fe400078e3cff */
[----:B------:R-:W-:Y:S02]  /*144a0*/  LOP3.LUT R47, R3, R243, RZ, 0x3c, !PT ;  /* 0x000000f3032f7212 */ /* 0x000fe400078e3cff */
[-C--:B------:R-:W-:Y:S02]  /*144b0*/  ISETP.GE.AND P4, PT, R168, R229.reuse, PT ;  /* 0x000000e5a800720c */ /* 0x080fe40003f86270 */
[-C--:B------:R-:W-:Y:S02]  /*144c0*/  ISETP.GE.AND P3, PT, R214, R229.reuse, PT ;  /* 0x000000e5d600720c */ /* 0x080fe40003f66270 */
[----:B------:R-:W-:Y:S02]  /*144d0*/  ISETP.GE.AND P2, PT, R213, R229, PT ;  /* 0x000000e5d500720c */ /* 0x000fe40003f46270 */
[----:B------:R-:W-:Y:S01]  /*144e0*/  ISETP.GE.AND P5, PT, R206, R233, PT ;  /* 0x000000e9ce00720c */ /* 0x000fe20003fa6270 */
[----:B------:R-:W-:Y:S01]  /*144f0*/  @!UPT UIADD3 URZ, UPT, UPT, URZ, URZ, URZ ;  /* 0x000000fffffff290 */ /* 0x000fe2000fffe0ff */
[----:B------:R-:W-:Y:S11]  /*14500*/  @P0 BRA `(.L_x_943) ;  /* 0xffffffd000c40947 */ /* 0x000ff6000383ffff */
.L_x_942:
[C---:B-1----:R-:W-:Y:S01]  /*14510*/  LOP3.LUT R2, R59.reuse, R243, RZ, 0x3c, !PT ;  /* 0x000000f33b027212 */ /* 0x042fe200078e3cff */
[----:B------:R1:W-:Y:S01]  /*14520*/  STL.64 [R1+0x70], R240 ;  /* 0x000070f001007387 */ /* 0x0003e20000100a00 */
[----:B------:R-:W-:Y:S01]  /*14530*/  LOP3.LUT R4, R59, R245, RZ, 0x3c, !PT ;  /* 0x000000f53b047212 */ /* 0x000fe200078e3cff */
[----:B------:R-:W-:Y:S01]  /*14540*/  IMAD.WIDE.U32 R8, R57, -0x2daee0ad, RZ ;  /* 0xd2511f5339087825 */ /* 0x000fe200078e00ff */
[----:B------:R-:W-:Y:S01]  /*14550*/  LOP3.LUT R12, R58, R244, RZ, 0x3c, !PT ;  /* 0x000000f43a0c7212 */ /* 0x000fe200078e3cff */
[----:B------:R-:W-:Y:S01]  /*14560*/  UIADD3 UR20, UPT, UPT, UR19, 0x32370b8f, URZ ;  /* 0x32370b8f13147890 */ /* 0x000fe2000fffe0ff */
[----:B------:R-:W-:Y:S01]  /*14570*/  FSEL R168, R103, -INF , !P4 ;  /* 0xff80000067a87808 */ /* 0x000fe20006000000 */
[----:B------:R-:W-:Y:S01]  /*14580*/  IMAD.WIDE.U32 R6, R53, -0x2daee0ad, RZ ;  /* 0xd2511f5335067825 */ /* 0x000fe200078e00ff */
[----:B------:R-:W-:Y:S01]  /*14590*/  ISETP.GE.AND P0, PT, R206, R229, PT ;  /* 0x000000e5ce00720c */ /* 0x000fe20003f06270 */
[----:B------:R-:W-:Y:S01]  /*145a0*/  UIADD3 UR16, UPT, UPT, UR19, -0x126145ec, URZ ;  /* 0xed9eba1413107890 */ /* 0x000fe2000fffe0ff */
[----:B------:R-:W-:Y:S01]  /*145b0*/  FSEL R177, R113, -INF , !P2 ;  /* 0xff80000071b17808 */ /* 0x000fe20005000000 */
[----:B------:R-:W-:Y:S01]  /*145c0*/  IMAD.WIDE.U32 R172, R47, -0x2daee0ad, RZ ;  /* 0xd2511f532fac7825 */ /* 0x000fe200078e00ff */
[----:B------:R-:W-:Y:S01]  /*145d0*/  FSEL R176, R0, -INF , !P6 ;  /* 0xff80000000b07808 */ /* 0x000fe20007000000 */
[----:B------:R-:W-:Y:S01]  /*145e0*/  UIADD3 UR15, UPT, UPT, UR19, -0x56f99767, URZ ;  /* 0xa9066899130f7890 */ /* 0x000fe2000fffe0ff */
[----:B------:R-:W-:Y:S01]  /*145f0*/  FSEL R205, R205, -INF , !P5 ;  /* 0xff800000cdcd7808 */ /* 0x000fe20006800000 */
[----:B------:R-:W-:Y:S01]  /*14600*/  IMAD.WIDE.U32 R46, R46, -0x2daee0ad, RZ ;  /* 0xd2511f532e2e7825 */ /* 0x000fe200078e00ff */
[----:B------:R-:W-:Y:S03]  /*14610*/  UIADD3 UR14, UPT, UPT, UR19, 0x646e171e, URZ ;  /* 0x646e171e130e7890 */ /* 0x000fe6000fffe0ff */
[----:B------:R-:W-:Y:S01]  /*14620*/  IMAD.WIDE.U32 R12, R12, -0x2daee0ad, RZ ;  /* 0xd2511f530c0c7825 */ /* 0x000fe200078e00ff */
[----:B------:R-:W-:Y:S03]  /*14630*/  LOP3.LUT R172, R172, UR20, R47, 0x96, !PT ;  /* 0x00000014acac7c12 */ /* 0x000fe6000f8e962f */
[----:B------:R-:W-:Y:S01]  /*14640*/  IMAD.WIDE.U32 R32, R2, -0x2daee0ad, RZ ;  /* 0xd2511f5302207825 */ /* 0x000fe200078e00ff */
[C---:B------:R-:W-:Y:S03]  /*14650*/  LOP3.LUT R2, R246.reuse, UR21, R173, 0x96, !PT ;  /* 0x00000015f6027c12 */ /* 0x040fe6000f8e96ad */
[----:B------:R-:W-:Y:S01]  /*14660*/  IMAD.MOV.U32 R214, RZ, RZ, R15 ;  /* 0x000000ffffd67224 */ /* 0x000fe200078e000f */
[----:B------:R-:W-:Y:S01]  /*14670*/  LOP3.LUT R5, R246, UR21, R33, 0x96, !PT ;  /* 0x00000015f6057c12 */ /* 0x000fe2000f8e9621 */
[----:B-1----:R-:W2:Y:S01]  /*14680*/  LDL.64 R240, [R1+0x18] ;  /* 0x0000180001f07983 */ /* 0x002ea20000100a00 */
[----:B------:R-:W-:Y:S04]  /*14690*/  IMAD.WIDE.U32 R172, R172, -0x326172a9, RZ ;  /* 0xcd9e8d57acac7825 */ /* 0x000fe800078e00ff */
[----:B------:R-:W-:Y:S01]  /*146a0*/  IMAD.WIDE.U32 R104, R5, -0x326172a9, RZ ;  /* 0xcd9e8d5705687825 */ /* 0x000fe200078e00ff */
[----:B------:R1:W-:Y:S03]  /*146b0*/  STL [R1+0x6c], R237 ;  /* 0x00006ced01007387 */ /* 0x0003e60000100800 */
[----:B------:R-:W-:Y:S01]  /*146c0*/  IMAD.MOV.U32 R213, RZ, RZ, R17 ;  /* 0x000000ffffd57224 */ /* 0x000fe200078e0011 */
[----:B------:R3:W-:Y:S01]  /*146d0*/  STL [R1+0x68], R236 ;  /* 0x000068ec01007387 */ /* 0x0007e20000100800 */
[----:B------:R-:W-:Y:S02]  /*146e0*/  IMAD.MOV.U32 R239, RZ, RZ, R19 ;  /* 0x000000ffffef7224 */ /* 0x000fe400078e0013 */
[----:B------:R-:W-:Y:S01]  /*146f0*/  IMAD.MOV.U32 R227, RZ, RZ, R65 ;  /* 0x000000ffffe37224 */ /* 0x000fe200078e0041 */
[----:B------:R-:W-:Y:S04]  /*14700*/  STL [R1+0x64], R235 ;  /* 0x000064eb01007387 */ /* 0x000fe80000100800 */
[----:B------:R4:W-:Y:S01]  /*14710*/  STL [R1+0x60], R234 ;  /* 0x000060ea01007387 */ /* 0x0009e20000100800 */
[----:B-1----:R-:W-:Y:S02]  /*14720*/  IMAD.MOV.U32 R237, RZ, RZ, R16 ;  /* 0x000000ffffed7224 */ /* 0x002fe400078e0010 */
[----:B---3--:R-:W-:Y:S01]  /*14730*/  IMAD.MOV.U32 R236, RZ, RZ, R14 ;  /* 0x000000ffffec7224 */ /* 0x008fe200078e000e */
[----:B------:R-:W-:Y:S02]  /*14740*/  LOP3.LUT R14, R58, R242, RZ, 0x3c, !PT ;  /* 0x000000f23a0e7212 */ /* 0x000fe400078e3cff */
[----:B------:R-:W-:Y:S03]  /*14750*/  LOP3.LUT R58, R8, UR20, R7, 0x96, !PT ;  /* 0x00000014083a7c12 */ /* 0x000fe6000f8e9607 */
[----:B------:R-:W-:Y:S01]  /*14760*/  IMAD.WIDE.U32 R14, R14, -0x2daee0ad, RZ ;  /* 0xd2511f530e0e7825 */ /* 0x000fe200078e00ff */
[----:B----4-:R-:W3:Y:S03]  /*14770*/  LDL.64 R234, [R1+0x10] ;  /* 0x0000100001ea7983 */ /* 0x010ee60000100a00 */
[----:B------:R-:W-:Y:S01]  /*14780*/  IMAD.WIDE.U32 R58, R58, -0x326172a9, RZ ;  /* 0xcd9e8d573a3a7825 */ /* 0x000fe200078e00ff */
[----:B------:R-:W-:Y:S02]  /*14790*/  LOP3.LUT R32, R32, UR20, R15, 0x96, !PT ;  /* 0x0000001420207c12 */ /* 0x000fe4000f8e960f */
[----:B------:R-:W-:Y:S03]  /*147a0*/  STL [R1+0x5c], R233 ;  /* 0x00005ce901007387 */ /* 0x000fe60000100800 */
[----:B------:R-:W-:Y:S01]  /*147b0*/  IMAD.WIDE.U32 R32, R32, -0x326172a9, RZ ;  /* 0xcd9e8d5720207825 */ /* 0x000fe200078e00ff */
[----:B------:R-:W-:Y:S04]  /*147c0*/  STL [R1+0x58], R232 ;  /* 0x000058e801007387 */ /* 0x000fe80000100800 */
[----:B------:R-:W-:Y:S01]  /*147d0*/  LOP3.LUT R104, R104, UR9, R33, 0x96, !PT ;  /* 0x0000000968687c12 */ /* 0x000fe2000f8e9621 */
[----:B------:R-:W-:Y:S04]  /*147e0*/  STL [R1+0x54], R231 ;  /* 0x000054e701007387 */ /* 0x000fe80000100800 */
[----:B------:R-:W-:Y:S04]  /*147f0*/  STL [R1+0x50], R230 ;  /* 0x000050e601007387 */ /* 0x000fe80000100800 */
[----:B------:R-:W-:Y:S04]  /*14800*/  STL [R1+0x4c], R228 ;  /* 0x00004ce401007387 */ /* 0x000fe80000100800 */
[----:B------:R-:W-:Y:S04]  /*14810*/  STL [R1+0x48], R225 ;  /* 0x000048e101007387 */ /* 0x000fe80000100800 */
[----:B------:R1:W-:Y:S04]  /*14820*/  STL [R1+0x44], R224 ;  /* 0x000044e001007387 */ /* 0x0003e80000100800 */
[----:B-1----:R-:W4:Y:S06]  /*14830*/  LDL.64 R224, [R1] ;  /* 0x0000000001e07983 */ /* 0x002f2c0000100a00 */
[----:B------:R-:W-:Y:S04]  /*14840*/  STL [R1+0x40], R223 ;  /* 0x000040df01007387 */ /* 0x000fe80000100800 */
[----:B------:R-:W-:Y:S04]  /*14850*/  STL [R1+0x3c], R222 ;  /* 0x00003cde01007387 */ /* 0x000fe80000100800 */
[----:B------:R-:W-:Y:S04]  /*14860*/  STL [R1+0x38], R221 ;  /* 0x000038dd01007387 */ /* 0x000fe80000100800 */
[----:B------:R-:W-:Y:S04]  /*14870*/  STL [R1+0x34], R220 ;  /* 0x000034dc01007387 */ /* 0x000fe80000100800 */
[----:B------:R-:W-:Y:S04]  /*14880*/  STL [R1+0x30], R219 ;  /* 0x000030db01007387 */ /* 0x000fe80000100800 */
[----:B------:R-:W-:Y:S01]  /*14890*/  STL [R1+0x2c], R217 ;  /* 0x00002cd901007387 */ /* 0x000fe20000100800 */
[----:B---3--:R-:W-:Y:S01]  /*148a0*/  LOP3.LUT R7, R234, UR10, R105, 0x96, !PT ;  /* 0x0000000aea077c12 */ /* 0x008fe2000f8e9669 */
[----:B------:R-:W-:Y:S04]  /*148b0*/  IMAD.WIDE.U32 R104, R104, -0x2daee0ad, RZ ;  /* 0xd2511f5368687825 */ /* 0x000fe800078e00ff */
[----:B------:R-:W-:Y:S01]  /*148c0*/  IMAD.WIDE.U32 R20, R7, -0x2daee0ad, RZ ;  /* 0xd2511f5307147825 */ /* 0x000fe200078e00ff */
[----:B----4-:R-:W-:Y:S03]  /*148d0*/  LOP3.LUT R3, R224, UR21, R9, 0x96, !PT ;  /* 0x00000015e0037c12 */ /* 0x010fe6000f8e9609 */
[----:B------:R-:W-:Y:S04]  /*148e0*/  IMAD.WIDE.U32 R8, R4, -0x2daee0ad, RZ ;  /* 0xd2511f5304087825 */ /* 0x000fe800078e00ff */
[----:B------:R-:W-:Y:S01]  /*148f0*/  IMAD.WIDE.U32 R10, R3, -0x326172a9, RZ ;  /* 0xcd9e8d57030a7825 */ /* 0x000fe200078e00ff */
[----:B------:R-:W-:Y:S02]  /*14900*/  LOP3.LUT R60, R224, UR21, R9, 0x96, !PT ;  /* 0x00000015e03c7c12 */ /* 0x000fe4000f8e9609 */
[----:B------:R-:W-:Y:S01]  /*14910*/  LOP3.LUT R3, R8, UR20, R13, 0x96, !PT ;  /* 0x0000001408037c12 */ /* 0x000fe2000f8e960d */
[----:B------:R-:W-:Y:S01]  /*14920*/  IMAD.WIDE.U32 R8, R2, -0x326172a9, RZ ;  /* 0xcd9e8d5702087825 */ /* 0x000fe200078e00ff */
[----:B--2---:R-:W-:Y:S02]  /*14930*/  LOP3.LUT R4, R240, UR10, R11, 0x96, !PT ;  /* 0x0000000af0047c12 */ /* 0x004fe4000f8e960b */
[----:B------:R-:W-:Y:S01]  /*14940*/  LOP3.LUT R10, R10, UR9, R59, 0x96, !PT ;  /* 0x000000090a0a7c12 */ /* 0x000fe2000f8e963b */
[----:B------:R-:W-:Y:S01]  /*14950*/  IMAD.WIDE.U32 R60, R60, -0x326172a9, RZ ;  /* 0xcd9e8d573c3c7825 */ /* 0x000fe200078e00ff */
[----:B------:R-:W-:Y:S02]  /*14960*/  LOP3.LUT R2, R234, UR10, R9, 0x96, !PT ;  /* 0x0000000aea027c12 */ /* 0x000fe4000f8e9609 */
[----:B------:R-:W-:Y:S01]  /*14970*/  LOP3.LUT R8, R8, UR9, R173, 0x96, !PT ;  /* 0x0000000908087c12 */ /* 0x000fe2000f8e96ad */
[----:B------:R-:W-:Y:S04]  /*14980*/  IMAD.WIDE.U32 R4, R4, -0x2daee0ad, RZ ;  /* 0xd2511f5304047825 */ /* 0x000fe800078e00ff */
[----:B------:R-:W-:Y:S01]  /*14990*/  IMAD.WIDE.U32 R16, R2, -0x2daee0ad, RZ ;  /* 0xd2511f5302107825 */ /* 0x000fe200078e00ff */
[----:B------:R-:W-:Y:S03]  /*149a0*/  LOP3.LUT R6, R6, UR16, R5, 0x96, !PT ;  /* 0x0000001006067c12 */ /* 0x000fe6000f8e9605 */
[----:B------:R-:W-:Y:S01]  /*149b0*/  IMAD.WIDE.U32 R8, R8, -0x2daee0ad, RZ ;  /* 0xd2511f5308087825 */ /* 0x000fe200078e00ff */
[----:B------:R-:W-:Y:S03]  /*149c0*/  LOP3.LUT R2, R46, UR16, R17, 0x96, !PT ;  /* 0x000000102e027c12 */ /* 0x000fe6000f8e9611 */
[----:B------:R-:W-:Y:S01]  /*149d0*/  IMAD.WIDE.U32 R10, R10, -0x2daee0ad, RZ ;  /* 0xd2511f530a0a7825 */ /* 0x000fe200078e00ff */
        /* <DEDUP_REMOVED lines=8> */
[----:B------:R-:W-:Y:S01]  /*14a60*/  LOP3.LUT R172, R172, UR8, R7, 0x96, !PT ;  /* 0x00000008acac7c12 */ /* 0x000fe2000f8e9607 */
[----:B------:R-:W-:Y:S01]  /*14a70*/  IMAD.WIDE.U32 R20, R5, -0x326172a9, RZ ;  /* 0xcd9e8d5705147825 */ /* 0x000fe200078e00ff */
[----:B------:R-:W-:Y:S02]  /*14a80*/  LOP3.LUT R25, R16, UR5, R47, 0x96, !PT ;  /* 0x0000000510197c12 */ /* 0x000fe4000f8e962f */
[----:B------:R-:W-:Y:S01]  /*14a90*/  PRMT R5, R46, 0x7773, RZ ;  /* 0x000077732e057816 */ /* 0x000fe200000000ff */
[----:B------:R-:W-:Y:S01]  /*14aa0*/  IMAD.WIDE.U32 R58, R58, -0x2daee0ad, RZ ;  /* 0xd2511f533a3a7825 */ /* 0x000fe200078e00ff */
[----:B------:R-:W-:Y:S02]  /*14ab0*/  PRMT R16, R46, 0x7772, RZ ;  /* 0x000077722e107816 */ /* 0x000fe400000000ff */
[----:B------:R-:W-:Y:S01]  /*14ac0*/  LOP3.LUT R19, R6, UR5, R21, 0x96, !PT ;  /* 0x0000000506137c12 */ /* 0x000fe2000f8e9615 */
[----:B------:R-:W-:Y:S01]  /*14ad0*/  IMAD.WIDE.U32 R6, R4, -0x326172a9, RZ ;  /* 0xcd9e8d5704067825 */ /* 0x000fe200078e00ff */
[----:B------:R-:W-:Y:S02]  /*14ae0*/  PRMT R16, R16, 0x5410, R5 ;  /* 0x0000541010107816 */ /* 0x000fe40000000005 */
[----:B------:R-:W-:Y:S01]  /*14af0*/  LOP3.LUT R5, R10, UR14, R59, 0x96, !PT ;  /* 0x0000000e0a057c12 */ /* 0x000fe2000f8e963b */
[----:B------:R-:W-:Y:S01]  /*14b00*/  IMAD.WIDE.U32 R14, R2, -0x326172a9, RZ ;  /* 0xcd9e8d57020e7825 */ /* 0x000fe200078e00ff */
[----:B------:R-:W-:Y:S02]  /*14b10*/  LOP3.LUT R32, R32, UR8, R7, 0x96, !PT ;  /* 0x0000000820207c12 */ /* 0x000fe4000f8e9607 */
[----:B------:R-:W-:Y:S01]  /*14b20*/  PRMT R171, R46, 0x7771, RZ ;  /* 0x000077712eab7816 */ /* 0x000fe200000000ff */
[----:B------:R-:W-:Y:S01]  /*14b30*/  IMAD.MOV.U32 R10, RZ, RZ, R58 ;  /* 0x000000ffff0a7224 */ /* 0x000fe200078e003a */
[----:B------:R-:W-:Y:S01]  /*14b40*/  LOP3.LUT R6, R6, UR5, R15, 0x96, !PT ;  /* 0x0000000506067c12 */ /* 0x000fe2000f8e960f */
[----:B------:R-:W-:Y:S01]  /*14b50*/  IMAD.MOV.U32 R30, RZ, RZ, R46 ;  /* 0x000000ffff1e7224 */ /* 0x000fe200078e002e */
[----:B------:R-:W-:Y:S01]  /*14b60*/  PRMT R15, R58, 0x7771, RZ ;  /* 0x000077713a0f7816 */ /* 0x000fe200000000ff */
[----:B------:R-:W-:Y:S01]  /*14b70*/  IMAD.WIDE.U32 R172, R172, -0x2daee0ad, RZ ;  /* 0xd2511f53acac7825 */ /* 0x000fe200078e00ff */
[----:B------:R-:W-:Y:S02]  /*14b80*/  LOP3.LUT R10, R10, 0xff, RZ, 0xc0, !PT ;  /* 0x000000ff0a0a7812 */ /* 0x000fe400078ec0ff */
[----:B------:R-:W-:Y:S01]  /*14b90*/  PRMT R4, R20, 0x7773, RZ ;  /* 0x0000777314047816 */ /* 0x000fe200000000ff */
[----:B------:R-:W-:Y:S01]  /*14ba0*/  IMAD.WIDE.U32 R32, R32, -0x2daee0ad, RZ ;  /* 0xd2511f5320207825 */ /* 0x000fe200078e00ff */
[----:B------:R-:W-:Y:S02]  /*14bb0*/  PRMT R15, R10, 0x5410, R15 ;  /* 0x000054100a0f7816 */ /* 0x000fe4000000000f */
[C---:B------:R-:W-:Y:S01]  /*14bc0*/  PRMT R11, R20.reuse, 0x7772, RZ ;  /* 0x00007772140b7816 */ /* 0x040fe200000000ff */
[----:B------:R-:W-:Y:S01]  /*14bd0*/  IMAD.MOV.U32 R2, RZ, RZ, R20 ;  /* 0x000000ffff027224 */ /* 0x000fe200078e0014 */
[----:B------:R-:W-:Y:S01]  /*14be0*/  PRMT R17, R20, 0x7771, RZ ;  /* 0x0000777114117816 */ /* 0x000fe200000000ff */
[----:B------:R-:W-:Y:S01]  /*14bf0*/  IMAD.MOV.U32 R20, RZ, RZ, R14 ;  /* 0x000000ffff147224 */ /* 0x000fe200078e000e */
[----:B------:R-:W-:Y:S02]  /*14c00*/  LOP3.LUT R10, R6, 0xffff, RZ, 0xc0, !PT ;  /* 0x0000ffff060a7812 */ /* 0x000fe400078ec0ff */
[C---:B------:R-:W-:Y:S02]  /*14c10*/  PRMT R7, R14.reuse, 0x7773, RZ ;  /* 0x000077730e077816 */ /* 0x040fe400000000ff */
[C---:B------:R-:W-:Y:S02]  /*14c20*/  PRMT R46, R14.reuse, 0x7772, RZ ;  /* 0x000077720e2e7816 */ /* 0x040fe400000000ff */
[----:B------:R-:W-:Y:S02]  /*14c30*/  PRMT R47, R14, 0x7771, RZ ;  /* 0x000077710e2f7816 */ /* 0x000fe400000000ff */
[C---:B------:R-:W-:Y:S02]  /*14c40*/  PRMT R13, R58.reuse, 0x7773, RZ ;  /* 0x000077733a0d7816 */ /* 0x040fe400000000ff */
[----:B------:R-:W-:Y:S02]  /*14c50*/  PRMT R14, R58, 0x7772, RZ ;  /* 0x000077723a0e7816 */ /* 0x000fe400000000ff */
[----:B------:R-:W-:Y:S02]  /*14c60*/  LOP3.LUT R30, R30, 0xff, RZ, 0xc0, !PT ;  /* 0x000000ff1e1e7812 */ /* 0x000fe400078ec0ff */
[C---:B------:R-:W-:Y:S02]  /*14c70*/  PRMT R9, R172.reuse, 0x7773, RZ ;  /* 0x00007773ac097816 */ /* 0x040fe400000000ff */
[----:B------:R-:W-:Y:S02]  /*14c80*/  PRMT R58, R172, 0x7772, RZ ;  /* 0x00007772ac3a7816 */ /* 0x000fe400000000ff */
[----:B------:R-:W-:Y:S02]  /*14c90*/  LOP3.LUT R67, R6, 0xff, RZ, 0xc0, !PT ;  /* 0x000000ff06437812 */ /* 0x000fe400078ec0ff */
[----:B------:R-:W-:Y:S02]  /*14ca0*/  SHF.R.U32.HI R10, RZ, 0x8, R10 ;  /* 0x00000008ff0a7819 */ /* 0x000fe4000001160a */
[----:B------:R-:W-:Y:S02]  /*14cb0*/  PRMT R171, R30, 0x5410, R171 ;  /* 0x000054101eab7816 */ /* 0x000fe400000000ab */
[----:B------:R-:W-:Y:S02]  /*14cc0*/  PRMT R46, R46, 0x5410, R7 ;  /* 0x000054102e2e7816 */ /* 0x000fe40000000007 */
[--C-:B------:R-:W-:Y:S02]  /*14cd0*/  PRMT R58, R58, 0x5410, R9.reuse ;  /* 0x000054103a3a7816 */ /* 0x100fe40000000009 */
[C---:B------:R-:W-:Y:S02]  /*14ce0*/  PRMT R7, R32.reuse, 0x7773, RZ ;  /* 0x0000777320077816 */ /* 0x040fe400000000ff */
[----:B------:R-:W-:Y:S02]  /*14cf0*/  PRMT R30, R32, 0x7772, RZ ;  /* 0x00007772201e7816 */ /* 0x000fe400000000ff */
[----:B------:R-:W-:Y:S02]  /*14d00*/  PRMT R9, R6, 0x7632, R9 ;  /* 0x0000763206097816 */ /* 0x000fe40000000009 */
[----:B------:R-:W-:Y:S02]  /*14d10*/  SHF.R.U32.HI R65, RZ, 0x18, R6 ;  /* 0x00000018ff417819 */ /* 0x000fe40000011606 */
[--C-:B------:R-:W-:Y:S02]  /*14d20*/  PRMT R67, R67, 0x5410, R10.reuse ;  /* 0x0000541043437816 */ /* 0x100fe4000000000a */
[C---:B------:R-:W-:Y:S02]  /*14d30*/  LOP3.LUT R115, R5.reuse, 0xffff, RZ, 0xc0, !PT ;  /* 0x0000ffff05737812 */ /* 0x040fe400078ec0ff */
[C---:B------:R-:W-:Y:S02]  /*14d40*/  LOP3.LUT R6, R5.reuse, 0xff, RZ, 0xc0, !PT ;  /* 0x000000ff05067812 */ /* 0x040fe400078ec0ff */
[----:B------:R-:W-:Y:S02]  /*14d50*/  PRMT R10, R5, 0x7632, R10 ;  /* 0x00007632050a7816 */ /* 0x000fe4000000000a */
[----:B------:R-:W-:Y:S02]  /*14d60*/  SHF.R.U32.HI R53, RZ, 0x18, R5 ;  /* 0x00000018ff357819 */ /* 0x000fe40000011605 */
[----:B------:R-:W-:Y:S02]  /*14d70*/  FMNMX3.FTZ R5, R166, R40, R42, !PT ;  /* 0x00000028a6057276 */ /* 0x000fe4000781002a */
[----:B------:R-:W-:Y:S02]  /*14d80*/  PRMT R30, R30, 0x5410, R7 ;  /* 0x000054101e1e7816 */ /* 0x000fe40000000007 */
[----:B------:R-:W-:Y:S02]  /*14d90*/  FMNMX3.FTZ R7, R164, R112, R118, !PT ;  /* 0x00000070a4077276 */ /* 0x000fe40007810076 */
[----:B------:R-:W-:Y:S02]  /*14da0*/  FMNMX3.FTZ R5, R5, R96, R98, !PT ;  /* 0x0000006005057276 */ /* 0x000fe40007810062 */
[----:B------:R-:W-:Y:S02]  /*14db0*/  FMNMX3.FTZ R7, R7, R120, R130, !PT ;  /* 0x0000007807077276 */ /* 0x000fe40007810082 */
[----:B------:R-:W-:Y:S02]  /*14dc0*/  FMNMX3.FTZ R5, R5, R100, R102, !PT ;  /* 0x0000006405057276 */ /* 0x000fe40007810066 */
[----:B------:R-:W-:Y:S02]  /*14dd0*/  PRMT R11, R11, 0x5410, R4 ;  /* 0x000054100b0b7816 */ /* 0x000fe40000000004 */
[----:B------:R-:W-:Y:S01]  /*14de0*/  LOP3.LUT R4, R8, UR14, R173, 0x96, !PT ;  /* 0x0000000e08047c12 */ /* 0x000fe2000f8e96ad */
[----:B------:R-:W-:Y:S01]  /*14df0*/  IMAD.MOV.U32 R8, RZ, RZ, R172 ;  /* 0x000000ffff087224 */ /* 0x000fe200078e00ac */
[----:B------:R-:W-:Y:S02]  /*14e00*/  LOP3.LUT R20, R20, 0xff, RZ, 0xc0, !PT ;  /* 0x000000ff14147812 */ /* 0x000fe400078ec0ff */
[----:B------:R-:W-:Y:S02]  /*14e10*/  FMNMX3.FTZ R7, R7, R18, R186, !PT ;  /* 0x0000001207077276 */ /* 0x000fe400078100ba */
[----:B------:R-:W-:Y:S02]  /*14e20*/  FMNMX3.FTZ R5, R5, R108, R110, !PT ;  /* 0x0000006c05057276 */ /* 0x000fe4000781006e */
[----:B------:R-:W-:Y:S02]  /*14e30*/  SHF.R.U32.HI R115, RZ, 0x8, R115 ;  /* 0x00000008ff737819 */ /* 0x000fe40000011673 */
[----:B------:R-:W-:Y:S02]  /*14e40*/  PRMT R47, R20, 0x5410, R47 ;  /* 0x00005410142f7816 */ /* 0x000fe4000000002f */
[----:B------:R-:W-:Y:S02]  /*14e50*/  LOP3.LUT R10, R10, 0xff, RZ, 0xc0, !PT ;  /* 0x000000ff0a0a7812 */ /* 0x000fe400078ec0ff */
[----:B------:R-:W-:Y:S02]  /*14e60*/  FMNMX3.FTZ R7, R7, R22, R26, !PT ;  /* 0x0000001607077276 */ /* 0x000fe4000781001a */
[----:B------:R-:W-:Y:S02]  /*14e70*/  LOP3.LUT R20, R8, 0xff, RZ, 0xc0, !PT ;  /* 0x000000ff08147812 */ /* 0x000fe400078ec0ff */
[----:B------:R-:W-:Y:S02]  /*14e80*/  FMNMX3.FTZ R5, R5, R114, R116, !PT ;  /* 0x0000007205057276 */ /* 0x000fe40007810074 */
[----:B------:R-:W-:Y:S02]  /*14e90*/  LOP3.LUT R8, R9, 0xff, RZ, 0xc0, !PT ;  /* 0x000000ff09087812 */ /* 0x000fe400078ec0ff */
[----:B------:R-:W-:Y:S02]  /*14ea0*/  LOP3.LUT R2, R2, 0xff, RZ, 0xc0, !PT ;  /* 0x000000ff02027812 */ /* 0x000fe400078ec0ff */
[----:B------:R-:W-:Y:S02]  /*14eb0*/  PRMT R115, R6, 0x5410, R115 ;  /* 0x0000541006737816 */ /* 0x000fe40000000073 */
[----:B------:R-:W-:Y:S02]  /*14ec0*/  LOP3.LUT R6, R4, 0xffff, RZ, 0xc0, !PT ;  /* 0x0000ffff04067812 */ /* 0x000fe400078ec0ff */
[----:B------:R-:W-:Y:S02]  /*14ed0*/  PRMT R53, R10, 0x5410, R53 ;  /* 0x000054100a357816 */ /* 0x000fe40000000035 */
[----:B------:R-:W-:Y:S02]  /*14ee0*/  FMNMX3.FTZ R7, R7, R210, R34, !PT ;  /* 0x000000d207077276 */ /* 0x000fe40007810022 */
[----:B------:R-:W-:Y:S02]  /*14ef0*/  FMNMX3.FTZ R10, R165, R101, R109, !PT ;  /* 0x00000065a50a7276 */ /* 0x000fe4000781006d */
[----:B------:R-:W-:Y:S02]  /*14f00*/  FMNMX3.FTZ R5, R5, R128, R126, !PT ;  /* 0x0000008005057276 */ /* 0x000fe4000781007e */
[----:B------:R-:W-:Y:S02]  /*14f10*/  PRMT R65, R8, 0x5410, R65 ;  /* 0x0000541008417816 */ /* 0x000fe40000000041 */
[----:B------:R-:W-:Y:S01]  /*14f20*/  PRMT R17, R2, 0x5410, R17 ;  /* 0x0000541002117816 */ /* 0x000fe20000000011 */
[----:B------:R-:W-:Y:S01]  /*14f30*/  IMAD.MOV.U32 R2, RZ, RZ, R32 ;  /* 0x000000ffff027224 */ /* 0x000fe200078e0020 */
[C---:B------:R-:W-:Y:S02]  /*14f40*/  PRMT R8, R4.reuse, 0x7632, R8 ;  /* 0x0000763204087816 */ /* 0x040fe40000000008 */
[----:B------:R-:W-:Y:S02]  /*14f50*/  LOP3.LUT R63, R4, 0xff, RZ, 0xc0, !PT ;  /* 0x000000ff043f7812 */ /* 0x000fe400078ec0ff */
[----:B------:R-:W-:Y:S02]  /*14f60*/  SHF.R.U32.HI R6, RZ, 0x8, R6 ;  /* 0x00000008ff067819 */ /* 0x000fe40000011606 */
[----:B------:R-:W-:Y:S02]  /*14f70*/  FMNMX3.FTZ R7, R7, R194, R198, !PT ;  /* 0x000000c207077276 */ /* 0x000fe400078100c6 */
[----:B------:R-:W-:Y:S02]  /*14f80*/  FMNMX3.FTZ R10, R10, R117, R121, !PT ;  /* 0x000000750a0a7276 */ /* 0x000fe40007810079 */
[----:B------:R-:W-:Y:S02]  /*14f90*/  FMNMX3.FTZ R5, R5, R56, R48, !PT ;  /* 0x0000003805057276 */ /* 0x000fe40007810030 */
[----:B------:R-:W-:Y:S02]  /*14fa0*/  SHF.R.U32.HI R57, RZ, 0x18, R4 ;  /* 0x00000018ff397819 */ /* 0x000fe40000011604 */
[----:B------:R-:W-:Y:S02]  /*14fb0*/  LOP3.LUT R4, R8, 0xff, RZ, 0xc0, !PT ;  /* 0x000000ff08047812 */ /* 0x000fe400078ec0ff */
[----:B------:R-:W-:Y:S02]  /*14fc0*/  PRMT R63, R63, 0x5410, R6 ;  /* 0x000054103f3f7816 */ /* 0x000fe40000000006 */
[----:B------:R-:W-:Y:S02]  /*14fd0*/  FMNMX3.FTZ R8, R7, R38, R190, !PT ;  /* 0x0000002607087276 */ /* 0x000fe400078100be */
[----:B------:R-:W-:Y:S02]  /*14fe0*/  LOP3.LUT R6, R2, 0xff, RZ, 0xc0, !PT ;  /* 0x000000ff02067812 */ /* 0x000fe400078ec0ff */
        /* <DEDUP_REMOVED lines=35> */
[----:B------:R-:W-:Y:S02]  /*15220*/  PRMT R27, R32, 0x7771, RZ ;  /* 0x00007771201b7816 */ /* 0x000fe400000000ff */
[----:B------:R-:W-:Y:S02]  /*15230*/  FMNMX3.FTZ R7, R8, R239, R207, !PT ;  /* 0x000000ef08077276 */ /* 0x000fe400078100cf */
[----:B------:R-:W-:Y:S01]  /*15240*/  FMNMX3.FTZ R10, R10, R179, R175, !PT ;  /* 0x000000b30a0a7276 */ /* 0x000fe200078100af */
[----:B------:R-:W1:Y:S01]  /*15250*/  SHFL.BFLY PT, R8, R9, 0x2, 0x1f ;  /* 0x0c401f0009087f89 */ /* 0x000e6200000e0000 */
[----:B------:R-:W-:Y:S02]  /*15260*/  FMNMX3.FTZ R2, R2, R23, R215, !PT ;  /* 0x0000001702027276 */ /* 0x000fe400078100d7 */
[----:B------:R-:W-:Y:S02]  /*15270*/  PRMT R27, R6, 0x5410, R27 ;  /* 0x00005410061b7816 */ /* 0x000fe4000000001b */
[----:B------:R-:W-:Y:S03]  /*15280*/  FMNMX3.FTZ R5, R10, R97, R45, !PT ;  /* 0x000000610a057276 */ /* 0x000fe6000781002d */
[----:B------:R-:W2:Y:S01]  /*15290*/  SHFL.BFLY PT, R6, R7, 0x2, 0x1f ;  /* 0x0c401f0007067f89 */ /* 0x000ea200000e0000 */
[----:B------:R-:W-:Y:S02]  /*152a0*/  FMNMX3.FTZ R2, R2, R29, R85, !PT ;  /* 0x0000001d02027276 */ /* 0x000fe40007810055 */
[----:B------:R-:W-:Y:S02]  /*152b0*/  LOP3.LUT R73, R104, UR14, R33, 0x96, !PT ;  /* 0x0000000e68497c12 */ /* 0x000fe4000f8e9621 */
[----:B------:R-:W-:Y:S02]  /*152c0*/  FMNMX3.FTZ R10, R5, R184, R178, !PT ;  /* 0x000000b8050a7276 */ /* 0x000fe400078100b2 */
[----:B------:R-:W-:Y:S02]  /*152d0*/  FMNMX3.FTZ R5, R2, R203, R201, !PT ;  /* 0x000000cb02057276 */ /* 0x000fe400078100c9 */
[----:B------:R-:W-:Y:S01]  /*152e0*/  PRMT R59, R172, 0x7771, RZ ;  /* 0x00007771ac3b7816 */ /* 0x000fe200000000ff */
[----:B------:R-:W-:Y:S01]  /*152f0*/  IMAD.WIDE.U32 R172, R3, -0x326172a9, RZ ;  /* 0xcd9e8d5703ac7825 */ /* 0x000fe200078e00ff */
[----:B------:R-:W-:Y:S02]  /*15300*/  LOP3.LUT R31, R73, 0xffff, RZ, 0xc0, !PT ;  /* 0x0000ffff491f7812 */ /* 0x000fe400078ec0ff */
[----:B------:R-:W-:Y:S02]  /*15310*/  FMNMX3.FTZ R5, R5, R64, R54, !PT ;  /* 0x0000004005057276 */ /* 0x000fe40007810036 */
[----:B------:R-:W-:Y:S02]  /*15320*/  PRMT R32, R19, 0x7632, R32 ;  /* 0x0000763213207816 */ /* 0x000fe40000000020 */
[----:B------:R-:W-:Y:S02]  /*15330*/  PRMT R57, R4, 0x5410, R57 ;  /* 0x0000541004397816 */ /* 0x000fe40000000039 */
[----:B------:R-:W-:Y:S02]  /*15340*/  PRMT R59, R20, 0x5410, R59 ;  /* 0x00005410143b7816 */ /* 0x000fe4000000003b */
[----:B------:R-:W-:Y:S02]  /*15350*/  LOP3.LUT R4, R73, 0xff, RZ, 0xc0, !PT ;  /* 0x000000ff49047812 */ /* 0x000fe400078ec0ff */
[----:B------:R-:W-:Y:S02]  /*15360*/  SHF.R.U32.HI R31, RZ, 0x8, R31 ;  /* 0x00000008ff1f7819 */ /* 0x000fe4000001161f */
[----:B------:R-:W-:Y:S02]  /*15370*/  FMNMX3.FTZ R2, R5, R66, R168, !PT ;  /* 0x0000004205027276 */ /* 0x000fe400078100a8 */
[----:B------:R-:W-:Y:S02]  /*15380*/  FSEL R20, R122, -INF , !P3 ;  /* 0xff8000007a147808 */ /* 0x000fe40005800000 */
[C---:B------:R-:W-:Y:S02]  /*15390*/  LOP3.LUT R21, R19.reuse, 0xffff, RZ, 0xc0, !PT ;  /* 0x0000ffff13157812 */ /* 0x040fe400078ec0ff */
[----:B------:R-:W-:Y:S02]  /*153a0*/  LOP3.LUT R36, R19, 0xff, RZ, 0xc0, !PT ;  /* 0x000000ff13247812 */ /* 0x000fe400078ec0ff */
[----:B------:R-:W-:Y:S02]  /*153b0*/  SHF.R.U32.HI R19, RZ, 0x18, R19 ;  /* 0x00000018ff137819 */ /* 0x000fe40000011613 */
[----:B------:R-:W-:Y:S02]  /*153c0*/  LOP3.LUT R32, R32, 0xff, RZ, 0xc0, !PT ;  /* 0x000000ff20207812 */ /* 0x000fe400078ec0ff */
[----:B------:R-:W-:Y:S02]  /*153d0*/  PRMT R31, R4, 0x5410, R31 ;  /* 0x00005410041f7816 */ /* 0x000fe4000000001f */
[----:B------:R-:W-:Y:S02]  /*153e0*/  PRMT R0, R73, 0x7632, R0 ;  /* 0x0000763249007816 */ /* 0x000fe40000000000 */
[----:B------:R-:W-:Y:S02]  /*153f0*/  FMNMX3.FTZ R10, R10, R169, R200, !PT ;  /* 0x000000a90a0a7276 */ /* 0x000fe400078100c8 */
[----:B------:R-:W-:Y:S02]  /*15400*/  FSEL R5, R124, -INF , !P1 ;  /* 0xff8000007c057808 */ /* 0x000fe40004800000 */
[----:B------:R-:W-:Y:S02]  /*15410*/  FSEL R4, R119, -INF , !P0 ;  /* 0xff80000077047808 */ /* 0x000fe40004000000 */
[----:B------:R-:W-:Y:S02]  /*15420*/  FMNMX3.FTZ R2, R2, R20, R177, !PT ;  /* 0x0000001402027276 */ /* 0x000fe400078100b1 */
[----:B------:R-:W-:Y:S02]  /*15430*/  PRMT R19, R32, 0x5410, R19 ;  /* 0x0000541020137816 */ /* 0x000fe40000000013 */
[----:B------:R-:W-:Y:S02]  /*15440*/  LOP3.LUT R32, R0, 0xff, RZ, 0xc0, !PT ;  /* 0x000000ff00207812 */ /* 0x000fe400078ec0ff */
[----:B------:R-:W-:Y:S02]  /*15450*/  FMNMX3.FTZ R10, R10, R176, R205, !PT ;  /* 0x000000b00a0a7276 */ /* 0x000fe400078100cd */
[----:B-1----:R-:W-:Y:S02]  /*15460*/  FMNMX.FTZ R8, R9, R8, !PT ;  /* 0x0000000809087209 */ /* 0x002fe40007810000 */
[----:B------:R-:W-:Y:S02]  /*15470*/  FMNMX3.FTZ R0, R2, R5, R4, !PT ;  /* 0x0000000502007276 */ /* 0x000fe40007810004 */
[----:B------:R-:W-:Y:S02]  /*15480*/  LOP3.LUT R9, R240, UR10, R61, 0x96, !PT ;  /* 0x0000000af0097c12 */ /* 0x000fe4000f8e963d */
[----:B------:R-:W-:Y:S02]  /*15490*/  PRMT R14, R14, 0x5410, R13 ;  /* 0x000054100e0e7816 */ /* 0x000fe4000000000d */
[----:B--2---:R-:W-:Y:S01]  /*154a0*/  FMNMX.FTZ R6, R7, R6, !PT ;  /* 0x0000000607067209 */ /* 0x004fe20007810000 */
[----:B------:R-:W1:Y:S01]  /*154b0*/  SHFL.BFLY PT, R13, R10, 0x2, 0x1f ;  /* 0x0c401f000a0d7f89 */ /* 0x000e6200000e0000 */
[----:B------:R-:W-:Y:S01]  /*154c0*/  LOP3.LUT R104, R60, UR9, R173, 0x96, !PT ;  /* 0x000000093c687c12 */ /* 0x000fe2000f8e96ad */
[----:B------:R-:W-:Y:S01]  /*154d0*/  IMAD.WIDE.U32 R232, R9, -0x2daee0ad, RZ ;  /* 0xd2511f5309e87825 */ /* 0x000fe200078e00ff */
[----:B------:R-:W-:Y:S05]  /*154e0*/  SHF.R.U32.HI R21, RZ, 0x8, R21 ;  /* 0x00000008ff157819 */ /* 0x000fea0000011615 */
[----:B------:R-:W2:Y:S01]  /*154f0*/  SHFL.BFLY PT, R7, R0, 0x2, 0x1f ;  /* 0x0c401f0000077f89 */ /* 0x000ea200000e0000 */
[C---:B------:R-:W-:Y:S01]  /*15500*/  PRMT R78, R25.reuse, 0x7632, R78 ;  /* 0x00007632194e7816 */ /* 0x040fe2000000004e */
[----:B------:R-:W-:Y:S01]  /*15510*/  IMAD.WIDE.U32 R104, R104, -0x2daee0ad, RZ ;  /* 0xd2511f5368687825 */ /* 0x000fe200078e00ff */
[----:B------:R-:W-:Y:S05]  /*15520*/  LOP3.LUT R12, R12, UR16, R233, 0x96, !PT ;  /* 0x000000100c0c7c12 */ /* 0x000fea000f8e96e9 */
[----:B------:R-:W3:Y:S01]  /*15530*/  SHFL.BFLY PT, R9, R8, 0x1, 0x1f ;  /* 0x0c201f0008097f89 */ /* 0x000ee200000e0000 */
[----:B------:R-:W-:Y:S02]  /*15540*/  PRMT R21, R36, 0x5410, R21 ;  /* 0x0000541024157816 */ /* 0x000fe40000000015 */
[C---:B------:R-:W-:Y:S01]  /*15550*/  LOP3.LUT R33, R25.reuse, 0xffff, RZ, 0xc0, !PT ;  /* 0x0000ffff19217812 */ /* 0x040fe200078ec0ff */
[----:B------:R-:W-:Y:S01]  /*15560*/  IMAD.WIDE.U32 R220, R12, -0x326172a9, RZ ;  /* 0xcd9e8d570cdc7825 */ /* 0x000fe200078e00ff */
[----:B------:R-:W-:Y:S02]  /*15570*/  SHF.R.U32.HI R73, RZ, 0x18, R73 ;  /* 0x00000018ff497819 */ /* 0x000fe40000011649 */
[----:B------:R-:W-:Y:S02]  /*15580*/  LOP3.LUT R86, R25, 0xff, RZ, 0xc0, !PT ;  /* 0x000000ff19567812 */ /* 0x000fe400078ec0ff */
[----:B------:R-:W-:Y:S02]  /*15590*/  LOP3.LUT R172, R172, UR8, R221, 0x96, !PT ;  /* 0x00000008acac7c12 */ /* 0x000fe4000f8e96dd */
[----:B------:R-:W-:Y:S02]  /*155a0*/  SHF.R.U32.HI R25, RZ, 0x18, R25 ;  /* 0x00000018ff197819 */ /* 0x000fe40000011619 */
[----:B------:R-:W-:Y:S01]  /*155b0*/  LOP3.LUT R78, R78, 0xff, RZ, 0xc0, !PT ;  /* 0x000000ff4e4e7812 */ /* 0x000fe200078ec0ff */
[----:B------:R-:W-:Y:S01]  /*155c0*/  IMAD.WIDE.U32 R172, R172, -0x2daee0ad, RZ ;  /* 0xd2511f53acac7825 */ /* 0x000fe200078e00ff */
[----:B------:R-:W-:Y:S02]  /*155d0*/  SHF.R.U32.HI R33, RZ, 0x8, R33 ;  /* 0x00000008ff217819 */ /* 0x000fe40000011621 */
[----:B-1----:R-:W-:Y:S02]  /*155e0*/  FMNMX.FTZ R3, R10, R13, !PT ;  /* 0x0000000d0a037209 */ /* 0x002fe40007810000 */
[----:B------:R-:W-:Y:S01]  /*155f0*/  LOP3.LUT R10, R232, UR15, R105, 0x96, !PT ;  /* 0x0000000fe80a7c12 */ /* 0x000fe2000f8e9669 */
[----:B------:R-:W1:Y:S01]  /*15600*/  SHFL.BFLY PT, R13, R6, 0x1, 0x1f ;  /* 0x0c201f00060d7f89 */ /* 0x000e6200000e0000 */
[----:B--2---:R-:W-:Y:S02]  /*15610*/  FMNMX.FTZ R7, R0, R7, !PT ;  /* 0x0000000700077209 */ /* 0x004fe40007810000 */
[----:B------:R-:W-:Y:S01]  /*15620*/  PRMT R73, R32, 0x5410, R73 ;  /* 0x0000541020497816 */ /* 0x000fe20000000049 */
[----:B------:R-:W-:Y:S01]  /*15630*/  IMAD.WIDE.U32 R60, R10, -0x326172a9, RZ ;  /* 0xcd9e8d570a3c7825 */ /* 0x000fe200078e00ff */
[----:B---3--:R-:W-:Y:S03]  /*15640*/  FMNMX.FTZ R2, R8, R9, !PT ;  /* 0x0000000908027209 */ /* 0x008fe60007810000 */
[----:B------:R-:W2:Y:S01]  /*15650*/  SHFL.BFLY PT, R0, R7, 0x1, 0x1f ;  /* 0x0c201f0007007f89 */ /* 0x000ea200000e0000 */
[----:B------:R-:W-:Y:S02]  /*15660*/  PRMT R25, R78, 0x5410, R25 ;  /* 0x000054104e197816 */ /* 0x000fe40000000019 */
[----:B------:R-:W-:Y:S05]  /*15670*/  LOP3.LUT R12, R220, UR5, R61, 0x96, !PT ;  /* 0x00000005dc0c7c12 */ /* 0x000fea000f8e963d */
[----:B------:R-:W3:Y:S01]  /*15680*/  SHFL.BFLY PT, R8, R3, 0x1, 0x1f ;  /* 0x0c201f0003087f89 */ /* 0x000ee200000e0000 */
[----:B------:R-:W-:Y:S01]  /*15690*/  PRMT R61, R60, 0x7771, RZ ;  /* 0x000077713c3d7816 */ /* 0x000fe200000000ff */
[C---:B------:R-:W-:Y:S01]  /*156a0*/  FMUL.FTZ R122, R2.reuse, UR4 ;  /* 0x00000004027a7c20 */ /* 0x040fe20008410000 */
[----:B------:R-:W-:Y:S02]  /*156b0*/  FSETP.NEU.FTZ.AND P1, PT, R2, -INF , PT ;  /* 0xff8000000200780b */ /* 0x000fe40003f3d000 */
[----:B------:R-:W-:Y:S02]  /*156c0*/  PRMT R33, R86, 0x5410, R33 ;  /* 0x0000541056217816 */ /* 0x000fe40000000021 */
[----:B------:R-:W-:Y:S02]  /*156d0*/  FSEL R9, R2, RZ, P1 ;  /* 0x000000ff02097208 */ /* 0x000fe40000800000 */
[----:B------:R-:W-:Y:S02]  /*156e0*/  LOP3.LUT R11, R11, 0xff00ff, RZ, 0xc0, !PT ;  /* 0x00ff00ff0b0b7812 */ /* 0x000fe400078ec0ff */
[----:B-1----:R-:W-:Y:S01]  /*156f0*/  FMNMX.FTZ R36, R6, R13, !PT ;  /* 0x0000000d06247209 */ /* 0x002fe20007810000 */
[----:B------:R-:W-:Y:S01]  /*15700*/  IMAD.MOV.U32 R6, RZ, RZ, R60 ;  /* 0x000000ffff067224 */ /* 0x000fe200078e003c */
[----:B------:R-:W-:Y:S02]  /*15710*/  PRMT R13, R60, 0x7773, RZ ;  /* 0x000077733c0d7816 */ /* 0x000fe400000000ff */
[C---:B------:R-:W-:Y:S01]  /*15720*/  FSETP.NEU.FTZ.AND P3, PT, R36.reuse, -INF , PT ;  /* 0xff8000002400780b */ /* 0x040fe20003f7d000 */
[----:B------:R-:W-:Y:S01]  /*15730*/  FMUL.FTZ R103, R36, UR4 ;  /* 0x0000000424677c20 */ /* 0x000fe20008410000 */
[----:B--2---:R-:W-:Y:S02]  /*15740*/  FMNMX.FTZ R0, R7, R0, !PT ;  /* 0x0000000007007209 */ /* 0x004fe40007810000 */
[----:B------:R-:W-:Y:S02]  /*15750*/  PRMT R60, R60, 0x7772, RZ ;  /* 0x000077723c3c7816 */ /* 0x000fe400000000ff */
[----:B---3--:R-:W-:Y:S02]  /*15760*/  FMNMX.FTZ R3, R3, R8, !PT ;  /* 0x0000000803037209 */ /* 0x008fe40007810000 */
[C---:B------:R-:W-:Y:S02]  /*15770*/  FSETP.NEU.FTZ.AND P0, PT, R0.reuse, -INF , PT ;  /* 0xff8000000000780b */ /* 0x040fe40003f1d000 */
[C---:B------:R-:W-:Y:S01]  /*15780*/  FSETP.NEU.FTZ.AND P2, PT, R3.reuse, -INF , PT ;  /* 0xff8000000300780b */ /* 0x040fe20003f5d000 */
[----:B------:R-:W-:Y:S01]  /*15790*/  FMUL.FTZ R94, R3, UR4 ;  /* 0x00000004035e7c20 */ /* 0x000fe20008410000 */
[----:B------:R-:W-:Y:S02]  /*157a0*/  FSEL R10, R0, RZ, P0 ;  /* 0x000000ff000a7208 */ /* 0x000fe40000000000 */
[----:B------:R-:W-:Y:S02]  /*157b0*/  FSEL R103, R103, RZ, P3 ;  /* 0x000000ff67677208 */ /* 0x000fe40001800000 */
[----:B------:R-:W-:Y:S01]  /*157c0*/  FSEL R94, R94, RZ, P2 ;  /* 0x000000ff5e5e7208 */ /* 0x000fe20001000000 */
[----:B------:R-:W-:Y:S01]  /*157d0*/  FADD.FTZ R10, -R10, R167 ;  /* 0x000000a70a0a7221 */ /* 0x000fe20000010100 */
[----:B------:R-:W-:Y:S01]  /*157e0*/  PRMT R60, R60, 0x5410, R13 ;  /* 0x000054103c3c7816 */ /* 0x000fe2000000000d */
[--C-:B------:R-:W-:Y:S01]  /*157f0*/  FFMA.FTZ R13, R210, UR4, -R103.reuse ;  /* 0x00000004d20d7c23 */ /* 0x100fe20008010867 */
[----:B------:R-:W-:Y:S01]  /*15800*/  FSEL R7, R36, RZ, P3 ;  /* 0x000000ff24077208 */ /* 0x000fe20001800000 */
[--C-:B------:R-:W-:Y:S01]  /*15810*/  FFMA.FTZ R204, R120, UR4, -R103.reuse ;  /* 0x0000000478cc7c23 */ /* 0x100fe20008010867 */
[----:B------:R-:W-:Y:S01]  /*15820*/  LOP3.LUT R6, R6, 0xff, RZ, 0xc0, !PT ;  /* 0x000000ff06067812 */ /* 0x000fe200078ec0ff */
[--C-:B------:R-:W-:Y:S01]  /*15830*/  FFMA.FTZ R167, R112, UR4, -R103.reuse ;  /* 0x0000000470a77c23 */ /* 0x100fe20008010867 */
[----:B------:R-:W-:Y:S01]  /*15840*/  FSEL R8, R3, RZ, P2 ;  /* 0x000000ff03087208 */ /* 0x000fe20001000000 */
[----:B------:R-:W-:Y:S01]  /*15850*/  FFMA.FTZ R119, R38, UR4, -R103 ;  /* 0x0000000426777c23 */ /* 0x000fe20008010867 */
[----:B------:R-:W-:Y:S01]  /*15860*/  PRMT R61, R6, 0x5410, R61 ;  /* 0x00005410063d7816 */ /* 0x000fe2000000003d */
[----:B------:R-:W-:Y:S01]  /*15870*/  FFMA.FTZ R210, R76, UR4, -R103 ;  /* 0x000000044cd27c23 */ /* 0x000fe20008010867 */
[--C-:B------:R-:W-:Y:S01]  /*15880*/  FFMA.FTZ R38, R109, UR4, -R94.reuse ;  /* 0x000000046d267c23 */ /* 0x100fe2000801085e */
[--C-:B------:R-:W-:Y:S01]  /*15890*/  FFMA.FTZ R76, R193, UR4, -R94.reuse ;  /* 0x00000004c14c7c23 */ /* 0x100fe2000801085e */
[----:B------:R-:W-:Y:S01]  /*158a0*/  FFMA.FTZ R109, R209, UR4, -R94 ;  /* 0x00000004d16d7c23 */ /* 0x000fe2000801085e */
[----:B------:R1:W-:Y:S01]  /*158b0*/  MUFU.EX2 R193, R204 ;  /* 0x000000cc00c17308 */ /* 0x0003e20000000800 */
[----:B------:R-:W-:Y:S01]  /*158c0*/  FADD.FTZ R7, -R7, R164 ;  /* 0x000000a407077221 */ /* 0x000fe20000010100 */
[----:B------:R-:W-:Y:S01]  /*158d0*/  FADD.FTZ R6, -R9, R166 ;  /* 0x000000a609067221 */ /* 0x000fe20000010100 */
[----:B------:R-:W-:Y:S07]  /*158e0*/  LOP3.LUT R9, R104, UR14, R173, 0x96, !PT ;  /* 0x0000000e68097c12 */ /* 0x000fee000f8e96ad */
[----:B------:R2:W-:Y:S01]  /*158f0*/  MUFU.EX2 R209, R167 ;  /* 0x000000a700d17308 */ /* 0x0005e20000000800 */
[--C-:B------:R-:W-:Y:S01]  /*15900*/  FFMA.FTZ R32, R26, UR4, -R103.reuse ;  /* 0x000000041a207c23 */ /* 0x100fe20008010867 */
[--C-:B------:R-:W-:Y:S01]  /*15910*/  FFMA.FTZ R164, R186, UR4, -R103.reuse ;  /* 0x00000004baa47c23 */ /* 0x100fe20008010867 */
[--C-:B------:R-:W-:Y:S01]  /*15920*/  FFMA.FTZ R186, R87, UR4, -R103.reuse ;  /* 0x0000000457ba7c23 */ /* 0x100fe20008010867 */
[----:B------:R-:W-:Y:S01]  /*15930*/  FSEL R87, R122, RZ, P1 ;  /* 0x000000ff7a577208 */ /* 0x000fe20000800000 */
        /* <DEDUP_REMOVED lines=26> */
[----:B------:R-:W-:Y:S01]  /*15ae0*/  FADD.FTZ R8, -R8, R165 ;  /* 0x000000a508087221 */ /* 0x000fe20000010100 */
[----:B------:R-:W-:Y:S01]  /*15af0*/  FFMA.FTZ R103, R106, UR4, -R103 ;  /* 0x000000046a677c23 */ /* 0x000fe20008010867 */
[--C-:B------:R-:W-:Y:S01]  /*15b00*/  FFMA.FTZ R34, R187, UR4, -R94.reuse ;  /* 0x00000004bb227c23 */ /* 0x100fe2000801085e */
[--C-:B------:R-:W-:Y:S01]  /*15b10*/  FFMA.FTZ R206, R80, UR4, -R94.reuse ;  /* 0x0000000450ce7c23 */ /* 0x100fe2000801085e */
[----:B------:R-:W-:Y:S01]  /*15b20*/  FSEL R80, R26, RZ, P0 ;  /* 0x000000ff1a507208 */ /* 0x000fe20000000000 */
[--C-:B------:R-:W-:Y:S01]  /*15b30*/  FFMA.FTZ R183, R97, UR4, -R94.reuse ;  /* 0x0000000461b77c23 */ /* 0x100fe2000801085e */
[----:B------:R-:W-:Y:S01]  /*15b40*/  ISETP.GT.AND P0, PT, R251, R226, PT ;  /* 0x000000e2fb00720c */ /* 0x000fe20003f04270 */
        /* <DEDUP_REMOVED lines=27> */
[--C-:B-1----:R-:W-:Y:S01]  /*15d00*/  FFMA.FTZ R204, R92, UR4, -R87.reuse ;  /* 0x000000045ccc7c23 */ /* 0x102fe20008010857 */
[--C-:B--2---:R-:W-:Y:S01]  /*15d10*/  FFMA.FTZ R167, R90, UR4, -R87.reuse ;  /* 0x000000045aa77c23 */ /* 0x104fe20008010857 */
[--C-:B------:R-:W-:Y:S01]  /*15d20*/  FFMA.FTZ R101, R126, UR4, -R87.reuse ;  /* 0x000000047e657c23 */ /* 0x100fe20008010857 */
[--C-:B------:R-:W-:Y:S01]  /*15d30*/  FFMA.FTZ R200, R88, UR4, -R87.reuse ;  /* 0x0000000458c87c23 */ /* 0x100fe20008010857 */
[----:B------:R-:W-:Y:S01]  /*15d40*/  FFMA.FTZ R237, R72, UR4, -R87 ;  /* 0x0000000448ed7c23 */ /* 0x000fe20008010857 */
[----:B------:R-:W-:Y:S01]  /*15d50*/  SHF.R.U32.HI R72, RZ, 0x18, R9 ;  /* 0x00000018ff487819 */ /* 0x000fe20000011609 */
[--C-:B------:R-:W-:Y:S01]  /*15d60*/  FFMA.FTZ R236, R62, UR4, -R87.reuse ;  /* 0x000000043eec7c23 */ /* 0x100fe20008010857 */
[--C-:B------:R-:W-:Y:S01]  /*15d70*/  FFMA.FTZ R233, R68, UR4, -R87.reuse ;  /* 0x0000000444e97c23 */ /* 0x100fe20008010857 */
[----:B------:R-:W-:Y:S01]  /*15d80*/  PRMT R68, R172, 0x7773, RZ ;  /* 0x00007773ac447816 */ /* 0x000fe200000000ff */
        /* <DEDUP_REMOVED lines=23> */
[----:B------:R-:W1:Y:S01]  /*15f00*/  MUFU.EX2 R184, R180 ;  /* 0x000000b400b87308 */ /* 0x000e620000000800 */
[----:B------:R-:W-:Y:S02]  /*15f10*/  IMAD.U32 R37, RZ, RZ, UR11 ;  /* 0x0000000bff257e24 */ /* 0x000fe4000f8e00ff */
[----:B------:R-:W-:Y:S01]  /*15f20*/  FFMA.FTZ R174, R83, UR4, -R80 ;  /* 0x0000000453ae7c23 */ /* 0x000fe20008010850 */
[----:B------:R-:W-:Y:S06]  /*15f30*/  IMAD.MOV.U32 R42, RZ, RZ, R172 ;  /* 0x000000ffff2a7224 */ /* 0x000fec00078e00ac */
[----:B------:R-:W-:Y:S01]  /*15f40*/  MUFU.EX2 R191, R198 ;  /* 0x000000c600bf7308 */ /* 0x000fe20000000800 */
[--C-:B------:R-:W-:Y:S01]  /*15f50*/  FFMA.FTZ R83, R20, UR4, -R80.reuse ;  /* 0x0000000414537c23 */ /* 0x100fe20008010850 */
[----:B------:R-:W-:Y:S01]  /*15f60*/  LEA R98, R37, UR11, 0x10 ;  /* 0x0000000b25627c11 */ /* 0x000fe2000f8e80ff */
[--C-:B------:R-:W-:Y:S07]  /*15f70*/  FFMA.FTZ R69, R51, UR4, -R80.reuse ;  /* 0x0000000433457c23 */ /* 0x100fee0008010850 */
[----:B------:R-:W2:Y:S01]  /*15f80*/  MUFU.EX2 R180, R196 ;  /* 0x000000c400b47308 */ /* 0x000ea20000000800 */
[--C-:B------:R-:W-:Y:S01]  /*15f90*/  FFMA.FTZ R62, R107, UR4, -R80.reuse ;  /* 0x000000046b3e7c23 */ /* 0x100fe20008010850 */
[----:B------:R-:W-:Y:S01]  /*15fa0*/  FFMA.FTZ R114, R127, UR4, -R80 ;  /* 0x000000047f727c23 */ /* 0x000fe20008010850 */
[--C-:B------:R-:W-:Y:S07]  /*15fb0*/  HSET2.LE.AND R48, R21, R98.reuse, PT ;  /* 0x0000006215307233 */ /* 0x100fee0003803000 */
[----:B------:R-:W3:Y:S01]  /*15fc0*/  MUFU.EX2 R198, R173 ;  /* 0x000000ad00c67308 */ /* 0x000ee20000000800 */
[--C-:B------:R-:W-:Y:S01]  /*15fd0*/  HSET2.LE.AND R52, R115, R98.reuse, PT ;  /* 0x0000006273347233 */ /* 0x100fe20003803000 */
[----:B------:R-:W-:Y:S01]  /*15fe0*/  IMAD.MOV.U32 R50, RZ, RZ, R234 ;  /* 0x000000ffff327224 */ /* 0x000fe200078e00ea */
[--C-:B------:R-:W-:Y:S07]  /*15ff0*/  HSET2.LE.AND R53, R53, R98.reuse, PT ;  /* 0x0000006235357233 */ /* 0x100fee0003803000 */
[----:B------:R4:W-:Y:S01]  /*16000*/  MUFU.EX2 R197, R38 ;  /* 0x0000002600c57308 */ /* 0x0009e20000000800 */
[--C-:B------:R-:W-:Y:S01]  /*16010*/  HSET2.LE.AND R56, R63, R98.reuse, PT ;  /* 0x000000623f387233 */ /* 0x100fe20003803000 */
[----:B------:R-:W-:Y:S01]  /*16020*/  IMAD.MOV.U32 R51, RZ, RZ, R235 ;  /* 0x000000ffff337224 */ /* 0x000fe200078e00eb */
[--C-:B------:R-:W-:Y:S07]  /*16030*/  HSET2.LE.AND R57, R57, R98.reuse, PT ;  /* 0x0000006239397233 */ /* 0x100fee0003803000 */
[----:B------:R2:W-:Y:S01]  /*16040*/  MUFU.EX2 R95, R166 ;  /* 0x000000a6005f7308 */ /* 0x0005e20000000800 */
[----:B------:R-:W-:Y:S01]  /*16050*/  LOP3.LUT R63, R60, 0xff00ff, RZ, 0xc0, !PT ;  /* 0x00ff00ff3c3f7812 */ /* 0x000fe200078ec0ff */
        /* <DEDUP_REMOVED lines=9> */
[----:B------:R-:W-:Y:S01]  /*160f0*/  PRMT R71, R172, 0x7771, RZ ;  /* 0x00007771ac477816 */ /* 0x000fe200000000ff */
[--C-:B------:R-:W-:Y:S01]  /*16100*/  FFMA.FTZ R234, R75, UR4, -R80.reuse ;  /* 0x000000044bea7c23 */ /* 0x100fe20008010850 */
[----:B------:R-:W-:Y:S01]  /*16110*/  LOP3.LUT R75, R9, 0xff, RZ, 0xc0, !PT ;  /* 0x000000ff094b7812 */ /* 0x000fe200078ec0ff */
[--C-:B------:R-:W-:Y:S01]  /*16120*/  FFMA.FTZ R41, R41, UR4, -R80.reuse ;  /* 0x0000000429297c23 */ /* 0x100fe20008010850 */
[--C-:B------:R-:W-:Y:S01]  /*16130*/  FFMA.FTZ R188, R43, UR4, -R80.reuse ;  /* 0x000000042bbc7c23 */ /* 0x100fe20008010850 */
[----:B------:R-:W-:Y:S01]  /*16140*/  LOP3.LUT R43, R16, 0xff00ff, RZ, 0xc0, !PT ;  /* 0x00ff00ff102b7812 */ /* 0x000fe200078ec0ff */
[--C-:B------:R-:W-:Y:S01]  /*16150*/  FFMA.FTZ R215, R215, UR4, -R80.reuse ;  /* 0x00000004d7d77c23 */ /* 0x100fe20008010850 */
[--C-:B------:R-:W-:Y:S01]  /*16160*/  FFMA.FTZ R37, R55, UR4, -R80.reuse ;  /* 0x0000000437257c23 */ /* 0x100fe20008010850 */
[--C-:B----4-:R-:W-:Y:S01]  /*16170*/  FFMA.FTZ R38, R23, UR4, -R80.reuse ;  /* 0x0000000417267c23 */ /* 0x110fe20008010850 */
[----:B------:R-:W-:Y:S01]  /*16180*/  PRMT R23, R172, 0x7772, RZ ;  /* 0x00007772ac177816 */ /* 0x000fe200000000ff */
[--C-:B------:R-:W-:Y:S01]  /*16190*/  FFMA.FTZ R81, R177, UR4, -R80.reuse ;  /* 0x00000004b1517c23 */ /* 0x100fe20008010850 */
[--C-:B------:R-:W-:Y:S01]  /*161a0*/  HSET2.LE.AND R43, R43, R98.reuse, PT ;  /* 0x000000622b2b7233 */ /* 0x100fe20003803000 */
[--C-:B------:R-:W-:Y:S01]  /*161b0*/  FFMA.FTZ R82, R5, UR4, -R80.reuse ;  /* 0x0000000405527c23 */ /* 0x100fe20008010850 */
[----:B-1----:R-:W-:Y:S01]  /*161c0*/  F2FP.F16.F32.PACK_AB R5, R184, R193 ;  /* 0x000000c1b805723e */ /* 0x002fe200000000ff */
[----:B------:R-:W-:Y:S01]  /*161d0*/  FFMA.FTZ R108, R91, UR4, -R80 ;  /* 0x000000045b6c7c23 */ /* 0x000fe20008010850 */
[----:B------:R-:W-:Y:S01]  /*161e0*/  PRMT R68, R23, 0x5410, R68 ;  /* 0x0000541017447816 */ /* 0x000fe20000000044 */
[--C-:B------:R-:W-:Y:S01]  /*161f0*/  FFMA.FTZ R89, R93, UR4, -R80.reuse ;  /* 0x000000045d597c23 */ /* 0x100fe20008010850 */
[--C-:B------:R-:W-:Y:S01]  /*16200*/  FFMA.FTZ R70, R111, UR4, -R80.reuse ;  /* 0x000000046f467c23 */ /* 0x100fe20008010850 */
[--C-:B------:R-:W-:Y:S01]  /*16210*/  FFMA.FTZ R125, R49, UR4, -R80.reuse ;  /* 0x00000004317d7c23 */ /* 0x100fe20008010850 */
[--C-:B------:R-:W-:Y:S01]  /*16220*/  HSET2.LE.AND R49, R19, R98.reuse, PT ;  /* 0x0000006213317233 */ /* 0x100fe20003803000 */
[--C-:B------:R-:W-:Y:S01]  /*16230*/  FFMA.FTZ R196, R29, UR4, -R80.reuse ;  /* 0x000000041dc47c23 */ /* 0x100fe20008010850 */
[----:B------:R-:W-:Y:S01]  /*16240*/  LOP3.LUT R19, R12, 0xff, RZ, 0xc0, !PT ;  /* 0x000000ff0c137812 */ /* 0x000fe200078ec0ff */
[--C-:B------:R-:W-:Y:S01]  /*16250*/  FFMA.FTZ R195, R85, UR4, -R80.reuse ;  /* 0x0000000455c37c23 */ /* 0x100fe20008010850 */
[--C-:B------:R-:W-:Y:S01]  /*16260*/  FFMA.FTZ R131, R54, UR4, -R80.reuse ;  /* 0x0000000436837c23 */ /* 0x100fe20008010850 */
[--C-:B------:R-:W-:Y:S01]  /*16270*/  FFMA.FTZ R203, R203, UR4, -R80.reuse ;  /* 0x00000004cbcb7c23 */ /* 0x100fe20008010850 */
[--C-:B------:R-:W-:Y:S01]  /*16280*/  FFMA.FTZ R201, R201, UR4, -R80.reuse ;  /* 0x00000004c9c97c23 */ /* 0x100fe20008010850 */
[--C-:B------:R-:W-:Y:S01]  /*16290*/  FFMA.FTZ R173, R66, UR4, -R80.reuse ;  /* 0x0000000442ad7c23 */ /* 0x100fe20008010850 */
[----:B------:R-:W-:Y:S01]  /*162a0*/  LOP3.LUT R66, R12, 0xffff, RZ, 0xc0, !PT ;  /* 0x0000ffff0c427812 */ /* 0x000fe200078ec0ff */
[--C-:B------:R-:W-:Y:S01]  /*162b0*/  FFMA.FTZ R168, R168, UR4, -R80.reuse ;  /* 0x00000004a8a87c23 */ /* 0x100fe20008010850 */
[----:B--2---:R-:W-:Y:S01]  /*162c0*/  FFMA.FTZ R166, R64, UR4, -R80 ;  /* 0x0000000440a67c23 */ /* 0x004fe20008010850 */
[----:B------:R-:W-:Y:S01]  /*162d0*/  SHF.R.U32.HI R64, RZ, 0x18, R12 ;  /* 0x00000018ff407819 */ /* 0x000fe2000001160c */
[----:B------:R-:W-:Y:S01]  /*162e0*/  FFMA.FTZ R80, R4, UR4, -R80 ;  /* 0x0000000404507c23 */ /* 0x000fe20008010850 */
[----:B------:R-:W-:Y:S01]  /*162f0*/  LOP3.LUT R4, R42, 0xff, RZ, 0xc0, !PT ;  /* 0x000000ff2a047812 */ /* 0x000fe200078ec0ff */
[----:B------:R-:W2:Y:S01]  /*16300*/  LDL.LU R20, [R1+0x28] ;  /* 0x0000280001147983 */ /* 0x000ea20000300800 */
[--C-:B------:R-:W-:Y:S01]  /*16310*/  HSET2.LE.AND R42, R171, R98.reuse, PT ;  /* 0x00000062ab2a7233 */ /* 0x100fe20003803000 */
[----:B------:R1:W-:Y:S01]  /*16320*/  MUFU.EX2 R202, R40 ;  /* 0x0000002800ca7308 */ /* 0x0003e20000000800 */
[----:B------:R-:W-:Y:S01]  /*16330*/  PRMT R71, R4, 0x5410, R71 ;  /* 0x0000541004477816 */ /* 0x000fe20000000047 */
[----:B------:R-:W4:Y:S01]  /*16340*/  LDL.LU R16, [R1+0x24] ;  /* 0x0000240001107983 */ /* 0x000f220000300800 */
[----:B------:R-:W-:Y:S07]  /*16350*/  F2FP.F16.F32.PACK_AB R4, R180, R191 ;  /* 0x000000bfb404723e */ /* 0x000fee00000000ff */
[----:B------:R1:W-:Y:S01]  /*16360*/  MUFU.EX2 R171, R22 ;  /* 0x0000001600ab7308 */ /* 0x0003e20000000800 */
[----:B------:R-:W-:Y:S01]  /*16370*/  LOP3.LUT R42, R5, R42, RZ, 0xc0, !PT ;  /* 0x0000002a052a7212 */ /* 0x000fe200078ec0ff */
[----:B------:R-:W-:Y:S01]  /*16380*/  IMAD.MOV.U32 R54, RZ, RZ, R50 ;  /* 0x000000ffff367224 */ /* 0x000fe200078e0032 */
[----:B---3--:R-:W-:Y:S07]  /*16390*/  F2FP.F16.F32.PACK_AB R5, R198, R209 ;  /* 0x000000d1c605723e */ /* 0x008fee00000000ff */
[----:B------:R-:W3:Y:S01]  /*163a0*/  MUFU.EX2 R189, R189 ;  /* 0x000000bd00bd7308 */ /* 0x000ee20000000800 */
[--C-:B------:R-:W-:Y:S01]  /*163b0*/  HSET2.LE.AND R50, R17, R98.reuse, PT ;  /* 0x0000006211327233 */ /* 0x100fe20003803000 */
[----:B------:R-:W-:Y:S01]  /*163c0*/  IMAD.MOV.U32 R55, RZ, RZ, R51 ;  /* 0x000000ffff377224 */ /* 0x000fe200078e0033 */
[----:B------:R-:W-:Y:S07]  /*163d0*/  LOP3.LUT R43, R4, R43, RZ, 0xc0, !PT ;  /* 0x0000002b042b7212 */ /* 0x000fee00078ec0ff */
[----:B------:R-:W-:Y:S01]  /*163e0*/  MUFU.EX2 R182, R96 ;  /* 0x0000006000b67308 */ /* 0x000fe20000000800 */
[--C-:B------:R-:W-:Y:S01]  /*163f0*/  HSET2.LE.AND R51, R11, R98.reuse, PT ;  /* 0x000000620b337233 */ /* 0x100fe20003803000 */
[----:B------:R-:W-:Y:S01]  /*16400*/  VIADD R251, R251, 0xffffffff ;  /* 0xfffffffffbfb7836 */ /* 0x000fe20000000000 */
[--C-:B-1----:R-:W-:Y:S07]  /*16410*/  HSET2.LE.AND R40, R33, R98.reuse, PT ;  /* 0x0000006221287233 */ /* 0x102fee0003803000 */
[----:B------:R-:W1:Y:S01]  /*16420*/  MUFU.EX2 R175, R175 ;  /* 0x000000af00af7308 */ /* 0x000e620000000800 */
[----:B------:R-:W-:Y:S01]  /*16430*/  PRMT R11, R9, 0x7632, R11 ;  /* 0x00007632090b7816 */ /* 0x000fe2000000000b */
[----:B------:R-:W4:Y:S01]  /*16440*/  LDL.LU R22, [R1+0x20] ;  /* 0x0000200001167983 */ /* 0x000f220000300800 */
[----:B------:R-:W-:Y:S07]  /*16450*/  SHF.R.U32.HI R66, RZ, 0x8, R66 ;  /* 0x00000008ff427819 */ /* 0x000fee0000011642 */
[----:B------:R1:W-:Y:S01]  /*16460*/  MUFU.EX2 R231, R41 ;  /* 0x0000002900e77308 */ /* 0x0003e20000000800 */
[----:B------:R-:W-:Y:S02]  /*16470*/  LOP3.LUT R40, R5, R40, RZ, 0xc0, !PT ;  /* 0x0000002805287212 */ /* 0x000fe400078ec0ff */
[----:B---3--:R-:W-:Y:S07]  /*16480*/  F2FP.F16.F32.PACK_AB R5, R189, R202 ;  /* 0x000000cabd05723e */ /* 0x008fee00000000ff */
[----:B------:R-:W3:Y:S01]  /*16490*/  MUFU.EX2 R18, R18 ;  /* 0x0000001200127308 */ /* 0x000ee20000000800 */
[----:B------:R-:W-:Y:S02]  /*164a0*/  PRMT R66, R19, 0x5410, R66 ;  /* 0x0000541013427816 */ /* 0x000fe40000000042 */
[----:B------:R-:W-:Y:S07]  /*164b0*/  LOP3.LUT R48, R5, R48, RZ, 0xc0, !PT ;  /* 0x0000003005307212 */ /* 0x000fee00078ec0ff */
[----:B------:R-:W3:Y:S01]  /*164c0*/  MUFU.EX2 R188, R188 ;  /* 0x000000bc00bc7308 */ /* 0x000ee20000000800 */
[----:B-1----:R-:W-:Y:S02]  /*164d0*/  F2FP.F16.F32.PACK_AB R5, R175, R182 ;  /* 0x000000b6af05723e */ /* 0x002fe400000000ff */
[--C-:B------:R-:W-:Y:S07]  /*164e0*/  HSET2.LE.AND R60, R66, R98.reuse, PT ;  /* 0x00000062423c7233 */ /* 0x100fee0003803000 */
[----:B------:R-:W-:Y:S01]  /*164f0*/  MUFU.EX2 R181, R181 ;  /* 0x000000b500b57308 */ /* 0x000fe20000000800 */
[----:B------:R-:W-:Y:S02]  /*16500*/  LOP3.LUT R50, R5, R50, RZ, 0xc0, !PT ;  /* 0x0000003205327212 */ /* 0x000fe400078ec0ff */
[--C-:B------:R-:W-:Y:S07]  /*16510*/  HSET2.LE.AND R41, R25, R98.reuse, PT ;  /* 0x0000006219297233 */ /* 0x100fee0003803000 */
[----:B------:R-:W1:Y:S01]  /*16520*/  MUFU.EX2 R174, R174 ;  /* 0x000000ae00ae7308 */ /* 0x000e620000000800 */
[----:B------:R-:W-:Y:S02]  /*16530*/  PRMT R5, R12, 0x7632, R5 ;  /* 0x000076320c057816 */ /* 0x000fe40000000005 */
[----:B---3--:R-:W-:Y:S07]  /*16540*/  F2FP.F16.F32.PACK_AB R4, R197, R18 ;  /* 0x00000012c504723e */ /* 0x008fee00000000ff */
[----:B------:R-:W-:Y:S01]  /*16550*/  MUFU.EX2 R172, R230 ;  /* 0x000000e600ac7308 */ /* 0x000fe20000000800 */
[----:B------:R-:W-:Y:S02]  /*16560*/  LOP3.LUT R5, R5, 0xff, RZ, 0xc0, !PT ;  /* 0x000000ff05057812 */ /* 0x000fe400078ec0ff */
[----:B------:R-:W-:Y:S07]  /*16570*/  LOP3.LUT R41, R4, R41, RZ, 0xc0, !PT ;  /* 0x0000002904297212 */ /* 0x000fee00078ec0ff */
[----:B------:R-:W-:Y:S01]  /*16580*/  MUFU.EX2 R183, R183 ;  /* 0x000000b700b77308 */ /* 0x000fe20000000800 */
[----:B------:R-:W-:Y:S02]  /*16590*/  F2FP.F16.F32.PACK_AB R4, R188, R231 ;  /* 0x000000e7bc04723e */ /* 0x000fe400000000ff */
[----:B------:R-:W-:Y:S07]  /*165a0*/  PRMT R64, R5, 0x5410, R64 ;  /* 0x0000541005407816 */ /* 0x000fee0000000040 */
[----:B------:R-:W-:Y:S01]  /*165b0*/  MUFU.EX2 R113, R113 ;  /* 0x0000007100717308 */ /* 0x000fe20000000800 */
[----:B------:R-:W-:Y:S02]  /*165c0*/  LOP3.LUT R5, R9, 0xffff, RZ, 0xc0, !PT ;  /* 0x0000ffff09057812 */ /* 0x000fe400078ec0ff */
[----:B-1----:R-:W-:Y:S07]  /*165d0*/  F2FP.F16.F32.PACK_AB R12, R174, R181 ;  /* 0x000000b5ae0c723e */ /* 0x002fee00000000ff */
[----:B------:R-:W-:Y:S01]  /*165e0*/  MUFU.EX2 R83, R83 ;  /* 0x0000005300537308 */ /* 0x000fe20000000800 */
[----:B------:R-:W-:Y:S01]  /*165f0*/  LOP3.LUT R49, R4, R49, RZ, 0xc0, !PT ;  /* 0x0000003104317212 */ /* 0x000fe200078ec0ff */
[----:B------:R-:W-:Y:S01]  /*16600*/  FMUL.FTZ R4, R6, UR4 ;  /* 0x0000000406047c20 */ /* 0x000fe20008410000 */
[----:B------:R-:W-:Y:S07]  /*16610*/  LOP3.LUT R51, R12, R51, RZ, 0xc0, !PT ;  /* 0x000000330c337212 */ /* 0x000fee00078ec0ff */
[----:B------:R-:W-:Y:S01]  /*16620*/  MUFU.EX2 R117, R117 ;  /* 0x0000007500757308 */ /* 0x000fe20000000800 */
[----:B------:R-:W-:Y:S01]  /*16630*/  SHF.R.U32.HI R12, RZ, 0x8, R5 ;  /* 0x00000008ff0c7819 */ /* 0x000fe20000011605 */
[----:B------:R-:W-:Y:S01]  /*16640*/  FMUL.FTZ R5, R8, UR4 ;  /* 0x0000000408057c20 */ /* 0x000fe20008410000 */
[--C-:B------:R-:W-:Y:S01]  /*16650*/  HSET2.LE.AND R66, R47, R98.reuse, PT ;  /* 0x000000622f427233 */ /* 0x100fe20003803000 */
[----:B------:R-:W-:Y:S01]  /*16660*/  FMUL.FTZ R6, R7, UR4 ;  /* 0x0000000407067c20 */ /* 0x000fe20008410000 */
[----:B------:R-:W-:Y:S05]  /*16670*/  LOP3.LUT R7, R11, 0xff, RZ, 0xc0, !PT ;  /* 0x000000ff0b077812 */ /* 0x000fea00078ec0ff */
[----:B------:R-:W-:Y:S01]  /*16680*/  MUFU.EX2 R111, R102 ;  /* 0x00000066006f7308 */ /* 0x000fe20000000800 */
[----:B------:R-:W-:Y:S02]  /*16690*/  PRMT R75, R75, 0x5410, R12 ;  /* 0x000054104b4b7816 */ /* 0x000fe4000000000c */
[----:B------:R-:W-:Y:S07]  /*166a0*/  PRMT R72, R7, 0x5410, R72 ;  /* 0x0000541007487816 */ /* 0x000fee0000000048 */
[----:B------:R-:W1:Y:S10]  /*166b0*/  MUFU.EX2 R4, R4 ;  /* 0x0000000400047308 */ /* 0x000e740000000800 */
[----:B------:R3:W-:Y:S10]  /*166c0*/  MUFU.EX2 R102, R24 ;  /* 0x0000001800667308 */ /* 0x0007f40000000800 */
[----:B------:R-:W3:Y:S10]  /*166d0*/  MUFU.EX2 R11, R5 ;  /* 0x00000005000b7308 */ /* 0x000ef40000000800 */
[----:B------:R3:W-:Y:S01]  /*166e0*/  MUFU.EX2 R93, R13 ;  /* 0x0000000d005d7308 */ /* 0x0007e20000000800 */
[C---:B-1----:R-:W-:Y:S01]  /*166f0*/  FMUL.FTZ R8, R4.reuse, R140 ;  /* 0x0000008c04087220 */ /* 0x042fe20000410000 */
[C---:B------:R-:W-:Y:S08]  /*16700*/  FMUL.FTZ R9, R4.reuse, R141 ;  /* 0x0000008d04097220 */ /* 0x040ff00000410000 */
[----:B------:R-:W1:Y:S01]  /*16710*/  MUFU.EX2 R6, R6 ;  /* 0x0000000600067308 */ /* 0x000e620000000800 */
[C---:B------:R-:W-:Y:S01]  /*16720*/  FMUL.FTZ R12, R4.reuse, R136 ;  /* 0x00000088040c7220 */ /* 0x040fe20000410000 */
[C---:B---3--:R-:W-:Y:S01]  /*16730*/  FMUL.FTZ R24, R4.reuse, R148 ;  /* 0x0000009404187220 */ /* 0x048fe20000410000 */
[C---:B------:R-:W-:Y:S07]  /*16740*/  FMUL.FTZ R25, R4.reuse, R149 ;  /* 0x0000009504197220 */ /* 0x040fee0000410000 */
[----:B------:R3:W-:Y:S01]  /*16750*/  MUFU.EX2 R177, R28 ;  /* 0x0000001c00b17308 */ /* 0x0007e20000000800 */
[C---:B------:R-:W-:Y:S01]  /*16760*/  FMUL.FTZ R29, R4.reuse, R145 ;  /* 0x00000091041d7220 */ /* 0x040fe20000410000 */
[C---:B------:R-:W-:Y:S01]  /*16770*/  FMUL.FTZ R19, R11.reuse, R155 ;  /* 0x0000009b0b137220 */ /* 0x040fe20000410000 */
[----:B------:R-:W-:Y:S07]  /*16780*/  IMAD.MOV.U32 R155, RZ, RZ, R241 ;  /* 0x000000ffff9b7224 */ /* 0x000fee00078e00f1 */
[----:B------:R3:W-:Y:S01]  /*16790*/  MUFU.EX2 R84, R32 ;  /* 0x0000002000547308 */ /* 0x0007e20000000800 */
[C---:B------:R-:W-:Y:S01]  /*167a0*/  FMUL.FTZ R7, R11.reuse, R135 ;  /* 0x000000870b077220 */ /* 0x040fe20000410000 */
[----:B------:R-:W-:Y:S01]  /*167b0*/  FMUL.FTZ R13, R4, R137 ;  /* 0x00000089040d7220 */ /* 0x000fe20000410000 */
[C---:B------:R-:W-:Y:S07]  /*167c0*/  FMUL.FTZ R23, R11.reuse, R159 ;  /* 0x0000009f0b177220 */ /* 0x040fee0000410000 */
[----:B------:R3:W-:Y:S01]  /*167d0*/  MUFU.EX2 R96, R34 ;  /* 0x0000002200607308 */ /* 0x0007e20000000800 */
[----:B------:R-:W-:Y:S02]  /*167e0*/  IMAD.MOV.U32 R135, RZ, RZ, R223 ;  /* 0x000000ffff877224 */ /* 0x000fe400078e00df */
[C---:B-1----:R-:W-:Y:S01]  /*167f0*/  FMUL.FTZ R5, R6.reuse, R133 ;  /* 0x0000008506057220 */ /* 0x042fe20000410000 */
[C---:B------:R-:W-:Y:S06]  /*16800*/  FMUL.FTZ R17, R6.reuse, R153 ;  /* 0x0000009906117220 */ /* 0x040fec0000410000 */
[----:B------:R1:W-:Y:S01]  /*16810*/  MUFU.EX2 R85, R35 ;  /* 0x0000002300557308 */ /* 0x0003e20000000800 */
[----:B------:R-:W-:Y:S01]  /*16820*/  FMUL.FTZ R21, R6, R157 ;  /* 0x0000009d06157220 */ /* 0x000fe20000410000 */
[----:B---3--:R-:W-:Y:S01]  /*16830*/  FMUL.FTZ R28, R4, R144 ;  /* 0x00000090041c7220 */ /* 0x008fe20000410000 */
[----:B------:R-:W-:Y:S07]  /*16840*/  FMUL.FTZ R33, R6, R161 ;  /* 0x000000a106217220 */ /* 0x000fee0000410000 */
[----:B------:R-:W-:Y:S01]  /*16850*/  MUFU.EX2 R164, R164 ;  /* 0x000000a400a47308 */ /* 0x000fe20000000800 */
[----:B------:R-:W-:Y:S01]  /*16860*/  IMAD.MOV.U32 R153, RZ, RZ, R55 ;  /* 0x000000ffff997224 */ /* 0x000fe200078e0037 */
[----:B------:R-:W-:Y:S01]  /*16870*/  LOP3.LUT R55, R14, 0xff00ff, RZ, 0xc0, !PT ;  /* 0x00ff00ff0e377812 */ /* 0x000fe200078ec0ff */
[----:B------:R-:W-:Y:S07]  /*16880*/  FMUL.FTZ R32, R6, R160 ;  /* 0x000000a006207220 */ /* 0x000fee0000410000 */
[----:B------:R-:W-:Y:S01]  /*16890*/  MUFU.EX2 R170, R170 ;  /* 0x000000aa00aa7308 */ /* 0x000fe20000000800 */
[----:B------:R-:W-:Y:S02]  /*168a0*/  IMAD.MOV.U32 R144, RZ, RZ, R222 ;  /* 0x000000ffff907224 */ /* 0x000fe400078e00de */
[C---:B------:R-:W-:Y:S01]  /*168b0*/  FMUL.FTZ R34, R11.reuse, R162 ;  /* 0x000000a20b227220 */ /* 0x040fe20000410000 */
[--C-:B------:R-:W-:Y:S06]  /*168c0*/  HSET2.LE.AND R55, R55, R98.reuse, PT ;  /* 0x0000006237377233 */ /* 0x100fec0003803000 */
[----:B------:R-:W3:Y:S01]  /*168d0*/  MUFU.EX2 R165, R165 ;  /* 0x000000a500a57308 */ /* 0x000ee20000000800 */
[----:B------:R-:W-:Y:S02]  /*168e0*/  IMAD.MOV.U32 R145, RZ, RZ, R221 ;  /* 0x000000ffff917224 */ /* 0x000fe400078e00dd */
[----:B-1----:R-:W-:Y:S01]  /*168f0*/  FMUL.FTZ R35, R11, R163 ;  /* 0x000000a30b237220 */ /* 0x002fe20000410000 */
[----:B------:R-:W-:Y:S06]  /*16900*/  IMAD.MOV.U32 R149, RZ, RZ, R219 ;  /* 0x000000ffff957224 */ /* 0x000fec00078e00db */
[----:B------:R1:W-:Y:S01]  /*16910*/  MUFU.EX2 R91, R26 ;  /* 0x0000001a005b7308 */ /* 0x0003e20000000800 */
[----:B------:R-:W-:Y:S02]  /*16920*/  IMAD.MOV.U32 R161, RZ, RZ, R220 ;  /* 0x000000ffffa17224 */ /* 0x000fe400078e00dc */
[----:B------:R-:W-:Y:S07]  /*16930*/  IMAD.MOV.U32 R137, RZ, RZ, R217 ;  /* 0x000000ffff897224 */ /* 0x000fee00078e00d9 */
[----:B------:R-:W2:Y:S01]  /*16940*/  MUFU.EX2 R108, R108 ;  /* 0x0000006c006c7308 */ /* 0x000ea20000000800 */
[----:B------:R-:W-:Y:S09]  /*16950*/  IMAD.MOV.U32 R157, RZ, RZ, R227 ;  /* 0x000000ffff9d7224 */ /* 0x000ff200078e00e3 */
[----:B------:R-:W-:Y:S01]  /*16960*/  MUFU.EX2 R100, R100 ;  /* 0x0000006400647308 */ /* 0x000fe20000000800 */
[----:B---3--:R-:W-:Y:S09]  /*16970*/  F2FP.F16.F32.PACK_AB R14, R165, R170 ;  /* 0x000000aaa50e723e */ /* 0x008ff200000000ff */
[----:B------:R-:W3:Y:S01]  /*16980*/  MUFU.EX2 R89, R89 ;  /* 0x0000005900597308 */ /* 0x000ee20000000800 */
[----:B------:R-:W-:Y:S02]  /*16990*/  LOP3.LUT R53, R14, R53, RZ, 0xc0, !PT ;  /* 0x000000350e357212 */ /* 0x000fe400078ec0ff */
[----:B-1----:R-:W-:Y:S07]  /*169a0*/  F2FP.F16.F32.PACK_AB R26, R85, R96 ;  /* 0x00000060551a723e */ /* 0x002fee00000000ff */
[----:B------:R-:W-:Y:S01]  /*169b0*/  MUFU.EX2 R86, R86 ;  /* 0x0000005600567308 */ /* 0x000fe20000000800 */
[----:B--2---:R-:W-:Y:S02]  /*169c0*/  F2FP.F16.F32.PACK_AB R14, R108, R177 ;  /* 0x000000b16c0e723e */ /* 0x004fe400000000ff */
[----:B------:R-:W-:Y:S07]  /*169d0*/  LOP3.LUT R55, R26, R55, RZ, 0xc0, !PT ;  /* 0x000000371a377212 */ /* 0x000fee00078ec0ff */
[----:B------:R1:W-:Y:S01]  /*169e0*/  MUFU.EX2 R115, R62 ;  /* 0x0000003e00737308 */ /* 0x0003e20000000800 */
[----:B------:R-:W-:Y:S09]  /*169f0*/  LOP3.LUT R57, R14, R57, RZ, 0xc0, !PT ;  /* 0x000000390e397212 */ /* 0x000ff200078ec0ff */
[----:B------:R-:W-:Y:S01]  /*16a00*/  MUFU.EX2 R79, R79 ;  /* 0x0000004f004f7308 */ /* 0x000fe20000000800 */
[----:B---3--:R-:W-:Y:S09]  /*16a10*/  F2FP.F16.F32.PACK_AB R14, R89, R102 ;  /* 0x00000066590e723e */ /* 0x008ff200000000ff */
[----:B------:R-:W-:Y:S10]  /*16a20*/  MUFU.EX2 R76, R76 ;  /* 0x0000004c004c7308 */ /* 0x000ff40000000800 */
[----:B------:R-:W-:Y:S01]  /*16a30*/  MUFU.EX2 R121, R121 ;  /* 0x0000007900797308 */ /* 0x000fe20000000800 */
[--C-:B-1----:R-:W-:Y:S02]  /*16a40*/  HSET2.LE.AND R62, R61, R98.reuse, PT ;  /* 0x000000623d3e7233 */ /* 0x102fe40003803000 */
[--C-:B------:R-:W-:Y:S07]  /*16a50*/  HSET2.LE.AND R61, R64, R98.reuse, PT ;  /* 0x00000062403d7233 */ /* 0x100fee0003803000 */
[----:B------:R-:W-:Y:S01]  /*16a60*/  MUFU.EX2 R116, R116 ;  /* 0x0000007400747308 */ /* 0x000fe20000000800 */
[--C-:B------:R-:W-:Y:S02]  /*16a70*/  HSET2.LE.AND R64, R67, R98.reuse, PT ;  /* 0x0000006243407233 */ /* 0x100fe40003803000 */
[----:B------:R-:W-:Y:S07]  /*16a80*/  LOP3.LUT R67, R46, 0xff00ff, RZ, 0xc0, !PT ;  /* 0x00ff00ff2e437812 */ /* 0x000fee00078ec0ff */
[----:B------:R1:W-:Y:S01]  /*16a90*/  MUFU.EX2 R136, R70 ;  /* 0x0000004600887308 */ /* 0x0003e20000000800 */
[--C-:B------:R-:W-:Y:S09]  /*16aa0*/  HSET2.LE.AND R67, R67, R98.reuse, PT ;  /* 0x0000006243437233 */ /* 0x100ff20003803000 */
[----:B------:R-:W-:Y:S10]  /*16ab0*/  MUFU.EX2 R110, R110 ;  /* 0x0000006e006e7308 */ /* 0x000ff40000000800 */
[----:B------:R-:W-:Y:S10]  /*16ac0*/  MUFU.EX2 R101, R101 ;  /* 0x0000006500657308 */ /* 0x000ff40000000800 */
[----:B------:R-:W-:Y:S01]  /*16ad0*/  MUFU.EX2 R109, R109 ;  /* 0x0000006d006d7308 */ /* 0x000fe20000000800 */
[--C-:B-1----:R-:W-:Y:S09]  /*16ae0*/  HSET2.LE.AND R70, R71, R98.reuse, PT ;  /* 0x0000006247467233 */ /* 0x102ff20003803000 */
[----:B------:R-:W-:Y:S10]  /*16af0*/  MUFU.EX2 R106, R106 ;  /* 0x0000006a006a7308 */ /* 0x000ff40000000800 */
[----:B------:R-:W-:Y:S10]  /*16b00*/  MUFU.EX2 R112, R112 ;  /* 0x0000007000707308 */ /* 0x000ff40000000800 */
[----:B------:R-:W1:Y:S10]  /*16b10*/  MUFU.EX2 R99, R99 ;  /* 0x0000006300637308 */ /* 0x000e740000000800 */
[----:B------:R-:W-:Y:S10]  /*16b20*/  MUFU.EX2 R123, R123 ;  /* 0x0000007b007b7308 */ /* 0x000ff40000000800 */
[----:B------:R-:W-:Y:S10]  /*16b30*/  MUFU.EX2 R122, R122 ;  /* 0x0000007a007a7308 */ /* 0x000ff40000000800 */
[----:B------:R-:W-:Y:S01]  /*16b40*/  MUFU.EX2 R114, R114 ;  /* 0x0000007200727308 */ /* 0x000fe20000000800 */
[----:B-1----:R-:W-:Y:S09]  /*16b50*/  F2FP.F16.F32.PACK_AB R26, R99, R112 ;  /* 0x00000070631a723e */ /* 0x002ff200000000ff */
[----:B------:R-:W1:Y:S01]  /*16b60*/  MUFU.EX2 R107, R107 ;  /* 0x0000006b006b7308 */ /* 0x000e620000000800 */
[----:B------:R-:W-:Y:S09]  /*16b70*/  LOP3.LUT R61, R26, R61, RZ, 0xc0, !PT ;  /* 0x0000003d1a3d7212 */ /* 0x000ff200078ec0ff */
[----:B------:R-:W-:Y:S10]  /*16b80*/  MUFU.EX2 R105, R105 ;  /* 0x0000006900697308 */ /* 0x000ff40000000800 */
[----:B------:R-:W-:Y:S10]  /*16b90*/  MUFU.EX2 R104, R104 ;  /* 0x0000006800687308 */ /* 0x000ff40000000800 */
[----:B------:R-:W-:Y:S01]  /*16ba0*/  MUFU.EX2 R125, R125 ;  /* 0x0000007d007d7308 */ /* 0x000fe20000000800 */
[----:B-1----:R-:W-:Y:S09]  /*16bb0*/  F2FP.F16.F32.PACK_AB R26, R107, R114 ;  /* 0x000000726b1a723e */ /* 0x002ff200000000ff */
[----:B------:R-:W-:Y:S01]  /*16bc0*/  MUFU.EX2 R129, R129 ;  /* 0x0000008100817308 */ /* 0x000fe20000000800 */
[----:B------:R-:W-:Y:S09]  /*16bd0*/  LOP3.LUT R67, R26, R67, RZ, 0xc0, !PT ;  /* 0x000000431a437212 */ /* 0x000ff200078ec0ff */
[----:B------:R-:W-:Y:S10]  /*16be0*/  MUFU.EX2 R126, R126 ;  /* 0x0000007e007e7308 */ /* 0x000ff40000000800 */
[----:B------:R-:W-:Y:S10]  /*16bf0*/  MUFU.EX2 R127, R127 ;  /* 0x0000007f007f7308 */ /* 0x000ff40000000800 */
[----:B------:R-:W-:Y:S10]  /*16c00*/  MUFU.EX2 R133, R45 ;  /* 0x0000002d00857308 */ /* 0x000ff40000000800 */
[----:B------:R-:W-:Y:S10]  /*16c10*/  MUFU.EX2 R128, R128 ;  /* 0x0000008000807308 */ /* 0x000ff40000000800 */
[----:B------:R-:W-:Y:S10]  /*16c20*/  MUFU.EX2 R78, R78 ;  /* 0x0000004e004e7308 */ /* 0x000ff40000000800 */
[----:B------:R-:W1:Y:S10]  /*16c30*/  MUFU.EX2 R77, R77 ;  /* 0x0000004d004d7308 */ /* 0x000e740000000800 */
[----:B------:R-:W-:Y:S10]  /*16c40*/  MUFU.EX2 R119, R119 ;  /* 0x0000007700777308 */ /* 0x000ff40000000800 */
[----:B------:R-:W2:Y:S10]  /*16c50*/  MUFU.EX2 R118, R118 ;  /* 0x0000007600767308 */ /* 0x000eb40000000800 */
[----:B------:R-:W-:Y:S10]  /*16c60*/  MUFU.EX2 R210, R210 ;  /* 0x000000d200d27308 */ /* 0x000ff40000000800 */
        /* <DEDUP_REMOVED lines=10> */
[----:B------:R-:W-:Y:S01]  /*16d10*/  MUFU.EX2 R204, R204 ;  /* 0x000000cc00cc7308 */ /* 0x000fe20000000800 */
[----:B------:R-:W-:Y:S01]  /*16d20*/  FFMA.FTZ R202, R4, R20, R202 ;  /* 0x0000001404ca7223 */ /* 0x000fe200000100ca */
[C---:B------:R-:W-:Y:S01]  /*16d30*/  FMUL.FTZ R4, R6.reuse, R132 ;  /* 0x0000008406047220 */ /* 0x040fe20000410000 */
[C---:B------:R-:W-:Y:S07]  /*16d40*/  FMUL.FTZ R20, R6.reuse, R156 ;  /* 0x0000009c06147220 */ /* 0x040fee0000410000 */
[----:B------:R3:W2:Y:S01]  /*16d50*/  MUFU.EX2 R132, R69 ;  /* 0x0000004500847308 */ /* 0x0006a20000000800 */
[C---:B----4-:R-:W-:Y:S01]  /*16d60*/  FFMA.FTZ R209, R6.reuse, R16, R209 ;  /* 0x0000001006d17223 */ /* 0x050fe200000100d1 */
[----:B------:R-:W-:Y:S01]  /*16d70*/  FMUL.FTZ R16, R6, R152 ;  /* 0x0000009806107220 */ /* 0x000fe20000410000 */
[----:B------:R-:W-:Y:S01]  /*16d80*/  FMUL.FTZ R6, R11, R134 ;  /* 0x000000860b067220 */ /* 0x000fe20000410000 */
[----:B------:R-:W-:Y:S01]  /*16d90*/  IMAD.MOV.U32 R152, RZ, RZ, R54 ;  /* 0x000000ffff987224 */ /* 0x000fe200078e0036 */
[--C-:B------:R-:W-:Y:S01]  /*16da0*/  HSET2.LE.AND R54, R15, R98.reuse, PT ;  /* 0x000000620f367233 */ /* 0x100fe20003803000 */
[----:B------:R-:W-:Y:S01]  /*16db0*/  IMAD.MOV.U32 R156, RZ, RZ, R228 ;  /* 0x000000ffff9c7224 */ /* 0x000fe200078e00e4 */
[----:B------:R-:W-:Y:S03]  /*16dc0*/  F2FP.F16.F32.PACK_AB R15, R84, R95 ;  /* 0x0000005f540f723e */ /* 0x000fe600000000ff */
[----:B------:R-:W4:Y:S01]  /*16dd0*/  MUFU.EX2 R134, R37 ;  /* 0x0000002500867308 */ /* 0x000f220000000800 */
[----:B------:R-:W-:Y:S01]  /*16de0*/  FADD.FTZ R198, R198, R209 ;  /* 0x000000d1c6c67221 */ /* 0x000fe20000010000 */
[----:B------:R-:W-:Y:S01]  /*16df0*/  FADD.FTZ R189, R189, R202 ;  /* 0x000000cabdbd7221 */ /* 0x000fe20000010000 */
[----:B------:R-:W-:Y:S07]  /*16e00*/  LOP3.LUT R54, R15, R54, RZ, 0xc0, !PT ;  /* 0x000000360f367212 */ /* 0x000fee00078ec0ff */
[----:B------:R-:W-:Y:S01]  /*16e10*/  MUFU.EX2 R201, R201 ;  /* 0x000000c900c97308 */ /* 0x000fe20000000800 */
[----:B------:R-:W-:Y:S01]  /*16e20*/  LOP3.LUT R15, R58, 0xff00ff, RZ, 0xc0, !PT ;  /* 0x00ff00ff3a0f7812 */ /* 0x000fe200078ec0ff */
[----:B------:R-:W-:Y:S01]  /*16e30*/  FADD.FTZ R182, R182, R189 ;  /* 0x000000bdb6b67221 */ /* 0x000fe20000010000 */
[--C-:B------:R-:W-:Y:S07]  /*16e40*/  HSET2.LE.AND R58, R59, R98.reuse, PT ;  /* 0x000000623b3a7233 */ /* 0x100fee0003803000 */
[----:B------:R-:W-:Y:S01]  /*16e50*/  MUFU.EX2 R200, R200 ;  /* 0x000000c800c87308 */ /* 0x000fe20000000800 */
[--C-:B---3--:R-:W-:Y:S01]  /*16e60*/  HSET2.LE.AND R69, R72, R98.reuse, PT ;  /* 0x0000006248457233 */ /* 0x108fe20003803000 */
[C---:B------:R-:W-:Y:S01]  /*16e70*/  FFMA.FTZ R148, R11.reuse, R22, R18 ;  /* 0x000000160b947223 */ /* 0x040fe20000010012 */
[--C-:B------:R-:W-:Y:S01]  /*16e80*/  HSET2.LE.AND R59, R15, R98.reuse, PT ;  /* 0x000000620f3b7233 */ /* 0x100fe20003803000 */
[----:B------:R-:W-:Y:S01]  /*16e90*/  FMUL.FTZ R18, R11, R154 ;  /* 0x0000009a0b127220 */ /* 0x000fe20000410000 */
[--C-:B------:R-:W-:Y:S01]  /*16ea0*/  HSET2.LE.AND R72, R31, R98.reuse, PT ;  /* 0x000000621f487233 */ /* 0x100fe20003803000 */
[----:B------:R-:W-:Y:S01]  /*16eb0*/  IMAD.MOV.U32 R154, RZ, RZ, R240 ;  /* 0x000000ffff9a7224 */ /* 0x000fe200078e00f0 */
[----:B-1----:R-:W-:Y:S01]  /*16ec0*/  F2FP.F16.F32.PACK_AB R15, R77, R78 ;  /* 0x0000004e4d0f723e */ /* 0x002fe200000000ff */
[----:B------:R-:W3:Y:S01]  /*16ed0*/  LDL.64 R240, [R1+0x8] ;  /* 0x0000080001f07983 */ /* 0x000ee20000100a00 */
[----:B------:R-:W-:Y:S01]  /*16ee0*/  LOP3.LUT R59, R14, R59, RZ, 0xc0, !PT ;  /* 0x0000003b0e3b7212 */ /* 0x000fe200078ec0ff */
[----:B------:R-:W-:Y:S01]  /*16ef0*/  FMUL.FTZ R22, R11, R158 ;  /* 0x0000009e0b167220 */ /* 0x000fe20000410000 */
[----:B------:R-:W-:Y:S01]  /*16f00*/  F2FP.F16.F32.PACK_AB R11, R164, R171 ;  /* 0x000000aba40b723e */ /* 0x000fe200000000ff */
[----:B------:R-:W-:Y:S01]  /*16f10*/  MUFU.EX2 R199, R199 ;  /* 0x000000c700c77308 */ /* 0x000fe20000000800 */
[----:B------:R-:W-:Y:S01]  /*16f20*/  F2FP.F16.F32.PACK_AB R14, R76, R79 ;  /* 0x0000004f4c0e723e */ /* 0x000fe200000000ff */
[----:B------:R-:W-:Y:S01]  /*16f30*/  FADD.FTZ R148, R197, R148 ;  /* 0x00000094c5947221 */ /* 0x000fe20000010000 */
[----:B------:R-:W-:Y:S07]  /*16f40*/  LOP3.LUT R52, R11, R52, RZ, 0xc0, !PT ;  /* 0x000000340b347212 */ /* 0x000fee00078ec0ff */
[----:B------:R-:W-:Y:S01]  /*16f50*/  MUFU.EX2 R196, R196 ;  /* 0x000000c400c47308 */ /* 0x000fe20000000800 */
[----:B------:R-:W-:Y:S01]  /*16f60*/  F2FP.F16.F32.PACK_AB R11, R111, R172 ;  /* 0x000000ac6f0b723e */ /* 0x000fe200000000ff */
[----:B------:R-:W-:Y:S01]  /*16f70*/  FADD.FTZ R175, R175, R182 ;  /* 0x000000b6afaf7221 */ /* 0x000fe20000010000 */
[----:B------:R-:W-:Y:S07]  /*16f80*/  LOP3.LUT R63, R14, R63, RZ, 0xc0, !PT ;  /* 0x0000003f0e3f7212 */ /* 0x000fee00078ec0ff */
[----:B------:R-:W-:Y:S01]  /*16f90*/  MUFU.EX2 R195, R195 ;  /* 0x000000c300c37308 */ /* 0x000fe20000000800 */
[----:B------:R-:W-:Y:S01]  /*16fa0*/  LOP3.LUT R56, R11, R56, RZ, 0xc0, !PT ;  /* 0x000000380b387212 */ /* 0x000fe200078ec0ff */
[----:B------:R-:W-:Y:S01]  /*16fb0*/  FADD.FTZ R172, R172, R175 ;  /* 0x000000afacac7221 */ /* 0x000fe20000010000 */
[----:B------:R-:W-:Y:S07]  /*16fc0*/  F2FP.F16.F32.PACK_AB R11, R91, R100 ;  /* 0x000000645b0b723e */ /* 0x000fee00000000ff */
[----:B------:R-:W-:Y:S01]  /*16fd0*/  MUFU.EX2 R192, R192 ;  /* 0x000000c000c07308 */ /* 0x000fe20000000800 */
[----:B------:R-:W-:Y:S01]  /*16fe0*/  F2FP.F16.F32.PACK_AB R14, R115, R136 ;  /* 0x00000088730e723e */ /* 0x000fe200000000ff */
[----:B------:R-:W-:Y:S01]  /*16ff0*/  FADD.FTZ R111, R111, R172 ;  /* 0x000000ac6f6f7221 */ /* 0x000fe20000010000 */
[----:B------:R-:W-:Y:S07]  /*17000*/  LOP3.LUT R58, R11, R58, RZ, 0xc0, !PT ;  /* 0x0000003a0b3a7212 */ /* 0x000fee00078ec0ff */
[----:B------:R-:W-:Y:S01]  /*17010*/  MUFU.EX2 R190, R190 ;  /* 0x000000be00be7308 */ /* 0x000fe20000000800 */
[----:B------:R-:W-:Y:S01]  /*17020*/  F2FP.F16.F32.PACK_AB R11, R86, R93 ;  /* 0x0000005d560b723e */ /* 0x000fe200000000ff */
[----:B------:R-:W-:Y:S01]  /*17030*/  FADD.FTZ R100, R100, R111 ;  /* 0x0000006f64647221 */ /* 0x000fe20000010000 */
[----:B------:R-:W-:Y:S01]  /*17040*/  LOP3.LUT R65, R14, R65, RZ, 0xc0, !PT ;  /* 0x000000410e417212 */ /* 0x000fe200078ec0ff */
[----:B------:R-:W-:Y:S01]  /*17050*/  VIADD R14, R44, 0x2 ;  /* 0x000000022c0e7836 */ /* 0x000fe20000000000 */
[----:B------:R-:W-:Y:S05]  /*17060*/  LOP3.LUT R60, R11, R60, RZ, 0xc0, !PT ;  /* 0x0000003c0b3c7212 */ /* 0x000fea00078ec0ff */
        /* <DEDUP_REMOVED lines=9> */
[----:B--2---:R-:W-:Y:S01]  /*17100*/  F2FP.F16.F32.PACK_AB R15, R118, R119 ;  /* 0x00000077760f723e */ /* 0x004fe200000000ff */
[----:B------:R-:W-:Y:S01]  /*17110*/  FADD.FTZ R121, R116, R121 ;  /* 0x0000007974797221 */ /* 0x000fe20000010000 */
[----:B------:R-:W-:Y:S07]  /*17120*/  LOP3.LUT R66, R11, R66, RZ, 0xc0, !PT ;  /* 0x000000420b427212 */ /* 0x000fee00078ec0ff */
[----:B------:R-:W-:Y:S01]  /*17130*/  MUFU.EX2 R178, R178 ;  /* 0x000000b200b27308 */ /* 0x000fe20000000800 */
[----:B------:R-:W-:Y:S01]  /*17140*/  LOP3.LUT R11, R68, 0xff00ff, RZ, 0xc0, !PT ;  /* 0x00ff00ff440b7812 */ /* 0x000fe200078ec0ff */
[----:B------:R-:W-:Y:S01]  /*17150*/  FADD.FTZ R110, R110, R121 ;  /* 0x000000796e6e7221 */ /* 0x000fe20000010000 */
[--C-:B------:R-:W-:Y:S07]  /*17160*/  HSET2.LE.AND R68, R75, R98.reuse, PT ;  /* 0x000000624b447233 */ /* 0x100fee0003803000 */
[----:B------:R-:W-:Y:S01]  /*17170*/  MUFU.EX2 R173, R173 ;  /* 0x000000ad00ad7308 */ /* 0x000fe20000000800 */
[----:B------:R-:W-:Y:S01]  /*17180*/  LOP3.LUT R75, R30, 0xff00ff, RZ, 0xc0, !PT ;  /* 0x00ff00ff1e4b7812 */ /* 0x000fe200078ec0ff */
[----:B------:R-:W-:Y:S01]  /*17190*/  FADD.FTZ R110, R101, R110 ;  /* 0x0000006e656e7221 */ /* 0x000fe20000010000 */
[--C-:B------:R-:W-:Y:S07]  /*171a0*/  HSET2.LE.AND R71, R11, R98.reuse, PT ;  /* 0x000000620b477233 */ /* 0x100fee0003803000 */
[----:B------:R-:W-:Y:S01]  /*171b0*/  MUFU.EX2 R168, R168 ;  /* 0x000000a800a87308 */ /* 0x000fe20000000800 */
[----:B------:R-:W-:Y:S01]  /*171c0*/  F2FP.F16.F32.PACK_AB R11, R104, R105 ;  /* 0x00000069680b723e */ /* 0x000fe200000000ff */
[----:B------:R-:W-:Y:S01]  /*171d0*/  FADD.FTZ R193, R193, R198 ;  /* 0x000000c6c1c17221 */ /* 0x000fe20000010000 */
[--C-:B------:R-:W-:Y:S07]  /*171e0*/  HSET2.LE.AND R75, R75, R98.reuse, PT ;  /* 0x000000624b4b7233 */ /* 0x100fee0003803000 */
[----:B------:R-:W-:Y:S01]  /*171f0*/  MUFU.EX2 R169, R169 ;  /* 0x000000a900a97308 */ /* 0x000fe20000000800 */
[----:B------:R-:W-:Y:S01]  /*17200*/  LOP3.LUT R70, R11, R70, RZ, 0xc0, !PT ;  /* 0x000000460b467212 */ /* 0x000fe200078ec0ff */
[----:B------:R-:W-:Y:S01]  /*17210*/  FADD.FTZ R184, R184, R193 ;  /* 0x000000c1b8b87221 */ /* 0x000fe20000010000 */
[----:B------:R-:W-:Y:S07]  /*17220*/  F2FP.F16.F32.PACK_AB R11, R126, R129 ;  /* 0x000000817e0b723e */ /* 0x000fee00000000ff */
[----:B------:R-:W-:Y:S01]  /*17230*/  MUFU.EX2 R166, R166 ;  /* 0x000000a600a67308 */ /* 0x000fe20000000800 */
[----:B------:R-:W-:Y:S01]  /*17240*/  LOP3.LUT R68, R15, R68, RZ, 0xc0, !PT ;  /* 0x000000440f447212 */ /* 0x000fe200078ec0ff */
[----:B------:R-:W-:Y:S01]  /*17250*/  FADD.FTZ R129, R129, R110 ;  /* 0x0000006e81817221 */ /* 0x000fe20000010000 */
[----:B------:R-:W-:Y:S07]  /*17260*/  LOP3.LUT R72, R11, R72, RZ, 0xc0, !PT ;  /* 0x000000480b487212 */ /* 0x000fee00078ec0ff */
[----:B------:R-:W-:Y:S01]  /*17270*/  MUFU.EX2 R131, R131 ;  /* 0x0000008300837308 */ /* 0x000fe20000000800 */
[----:B------:R-:W-:Y:S01]  /*17280*/  F2FP.F16.F32.PACK_AB R11, R128, R133 ;  /* 0x00000085800b723e */ /* 0x000fe200000000ff */
[----:B------:R-:W-:Y:S01]  /*17290*/  FADD.FTZ R126, R126, R129 ;  /* 0x000000817e7e7221 */ /* 0x000fe20000010000 */
[----:B------:R-:W-:Y:S07]  /*172a0*/  FADD.FTZ R171, R171, R184 ;  /* 0x000000b8abab7221 */ /* 0x000fee0000010000 */
[----:B------:R-:W-:Y:S01]  /*172b0*/  MUFU.EX2 R94, R94 ;  /* 0x0000005e005e7308 */ /* 0x000fe20000000800 */
[----:B------:R-:W-:Y:S01]  /*172c0*/  LOP3.LUT R74, R11, R74, RZ, 0xc0, !PT ;  /* 0x0000004a0b4a7212 */ /* 0x000fe200078ec0ff */
[----:B------:R-:W-:Y:S01]  /*172d0*/  FADD.FTZ R133, R133, R126 ;  /* 0x0000007e85857221 */ /* 0x000fe20000010000 */
[----:B------:R-:W-:Y:S07]  /*172e0*/  FADD.FTZ R164, R164, R171 ;  /* 0x000000aba4a47221 */ /* 0x000fee0000010000 */
[----:B------:R-:W-:Y:S01]  /*172f0*/  MUFU.EX2 R87, R87 ;  /* 0x0000005700577308 */ /* 0x000fe20000000800 */
[----:B------:R-:W-:Y:S01]  /*17300*/  FADD.FTZ R191, R191, R148 ;  /* 0x00000094bfbf7221 */ /* 0x000fe20000010000 */
[----:B------:R-:W-:Y:S01]  /*17310*/  FADD.FTZ R133, R128, R133 ;  /* 0x0000008580857221 */ /* 0x000fe20000010000 */
[----:B------:R-:W-:Y:S07]  /*17320*/  FADD.FTZ R95, R95, R164 ;  /* 0x000000a45f5f7221 */ /* 0x000fee0000010000 */
[----:B------:R-:W-:Y:S01]  /*17330*/  MUFU.EX2 R97, R97 ;  /* 0x0000006100617308 */ /* 0x000fe20000000800 */
[----:B------:R-:W-:Y:S01]  /*17340*/  FADD.FTZ R191, R180, R191 ;  /* 0x000000bfb4bf7221 */ /* 0x000fe20000010000 */
[----:B------:R-:W-:Y:S02]  /*17350*/  IMAD.MOV.U32 R164, RZ, RZ, R36 ;  /* 0x000000ffffa47224 */ /* 0x000fe400078e0024 */
[----:B------:R-:W-:Y:S06]  /*17360*/  FADD.FTZ R84, R84, R95 ;  /* 0x0000005f54547221 */ /* 0x000fec0000010000 */
[----:B------:R-:W-:Y:S01]  /*17370*/  MUFU.EX2 R88, R88 ;  /* 0x0000005800587308 */ /* 0x000fe20000000800 */
[----:B------:R-:W-:Y:S01]  /*17380*/  FADD.FTZ R170, R170, R191 ;  /* 0x000000bfaaaa7221 */ /* 0x000fe20000010000 */
[----:B------:R-:W-:Y:S08]  /*17390*/  FADD.FTZ R93, R93, R84 ;  /* 0x000000545d5d7221 */ /* 0x000ff00000010000 */
[----:B------:R-:W-:Y:S01]  /*173a0*/  MUFU.EX2 R82, R82 ;  /* 0x0000005200527308 */ /* 0x000fe20000000800 */
[----:B------:R-:W-:Y:S01]  /*173b0*/  FADD.FTZ R165, R165, R170 ;  /* 0x000000aaa5a57221 */ /* 0x000fe20000010000 */
[----:B------:R-:W-:Y:S03]  /*173c0*/  FADD.FTZ R93, R86, R93 ;  /* 0x0000005d565d7221 */ /* 0x000fe60000010000 */
[----:B------:R-:W-:Y:S01]  /*173d0*/  FADD.FTZ R96, R96, R165 ;  /* 0x000000a560607221 */ /* 0x000fe20000010000 */
[----:B------:R-:W-:Y:S02]  /*173e0*/  IMAD.MOV.U32 R165, RZ, RZ, R3 ;  /* 0x000000ffffa57224 */ /* 0x000fe400078e0003 */
[----:B------:R-:W-:Y:S01]  /*173f0*/  FADD.FTZ R78, R78, R93 ;  /* 0x0000005d4e4e7221 */ /* 0x000fe20000010000 */
[----:B------:R-:W-:Y:S03]  /*17400*/  FADD.FTZ R85, R85, R96 ;  /* 0x0000006055557221 */ /* 0x000fe60000010000 */
[----:B------:R-:W-:Y:S01]  /*17410*/  FADD.FTZ R78, R77, R78 ;  /* 0x0000004e4d4e7221 */ /* 0x000fe20000010000 */
[----:B------:R-:W-:Y:S03]  /*17420*/  FADD.FTZ R112, R112, R85 ;  /* 0x0000005570707221 */ /* 0x000fe60000010000 */
[----:B------:R-:W-:Y:S01]  /*17430*/  FADD.FTZ R119, R119, R78 ;  /* 0x0000004e77777221 */ /* 0x000fe20000010000 */
[----:B------:R-:W-:Y:S03]  /*17440*/  FADD.FTZ R112, R99, R112 ;  /* 0x0000007063707221 */ /* 0x000fe60000010000 */
[----:B------:R-:W-:Y:S01]  /*17450*/  FADD.FTZ R118, R118, R119 ;  /* 0x0000007776767221 */ /* 0x000fe20000010000 */
[----:B------:R-:W-:Y:S03]  /*17460*/  FADD.FTZ R79, R79, R112 ;  /* 0x000000704f4f7221 */ /* 0x000fe60000010000 */
[----:B------:R-:W-:Y:S01]  /*17470*/  FADD.FTZ R105, R105, R118 ;  /* 0x0000007669697221 */ /* 0x000fe20000010000 */
[----:B------:R-:W-:Y:S01]  /*17480*/  FADD.FTZ R76, R76, R79 ;  /* 0x0000004f4c4c7221 */ /* 0x000fe20000010000 */
[----:B---3--:R-:W-:Y:S02]  /*17490*/  LOP3.LUT R46, R241, UR19, R14, 0x96, !PT ;  /* 0x00000013f12e7c12 */ /* 0x008fe4000f8e960e */
[----:B------:R-:W-:Y:S03]  /*174a0*/  F2FP.F16.F32.PACK_AB R14, R106, R109 ;  /* 0x0000006d6a0e723e */ /* 0x000fe600000000ff */
[----:B------:R-:W-:Y:S01]  /*174b0*/  IMAD.WIDE.U32 R46, R46, -0x326172a9, RZ ;  /* 0xcd9e8d572e2e7825 */ /* 0x000fe200078e00ff */
[----:B------:R-:W-:Y:S02]  /*174c0*/  LOP3.LUT R71, R14, R71, RZ, 0xc0, !PT ;  /* 0x000000470e477212 */ /* 0x000fe400078ec0ff */
[----:B------:R-:W-:Y:S01]  /*174d0*/  F2FP.F16.F32.PACK_AB R14, R122, R123 ;  /* 0x0000007b7a0e723e */ /* 0x000fe200000000ff */
[----:B------:R-:W-:Y:S01]  /*174e0*/  FADD.FTZ R123, R123, R76 ;  /* 0x0000004c7b7b7221 */ /* 0x000fe20000010000 */
[----:B------:R-:W-:Y:S02]  /*174f0*/  LOP3.LUT R31, R47, R243, RZ, 0x3c, !PT ;  /* 0x000000f32f1f7212 */ /* 0x000fe400078e3cff */
[----:B------:R-:W-:Y:S01]  /*17500*/  LOP3.LUT R69, R14, R69, RZ, 0xc0, !PT ;  /* 0x000000450e457212 */ /* 0x000fe200078ec0ff */
[----:B------:R-:W-:Y:S01]  /*17510*/  FADD.FTZ R122, R122, R123 ;  /* 0x0000007b7a7a7221 */ /* 0x000fe20000010000 */
[----:B------:R-:W-:Y:S01]  /*17520*/  F2FP.F16.F32.PACK_AB R14, R125, R132 ;  /* 0x000000847d0e723e */ /* 0x000fe200000000ff */
[----:B------:R-:W-:Y:S01]  /*17530*/  IMAD.WIDE.U32 R140, R31, -0x2daee0ad, RZ ;  /* 0xd2511f531f8c7825 */ /* 0x000fe200078e00ff */
[C---:B------:R-:W-:Y:S02]  /*17540*/  LOP3.LUT R26, R46.reuse, R244, RZ, 0x3c, !PT ;  /* 0x000000f42e1a7212 */ /* 0x040fe400078e3cff */
[----:B------:R-:W-:Y:S01]  /*17550*/  LOP3.LUT R46, R46, R242, RZ, 0x3c, !PT ;  /* 0x000000f22e2e7212 */ /* 0x000fe200078e3cff */
[----:B------:R-:W-:Y:S01]  /*17560*/  FADD.FTZ R109, R109, R122 ;  /* 0x0000007a6d6d7221 */ /* 0x000fe20000010000 */
[----:B------:R-:W-:Y:S02]  /*17570*/  LOP3.LUT R73, R14, R73, RZ, 0xc0, !PT ;  /* 0x000000490e497212 */ /* 0x000fe400078ec0ff */
[----:B----4-:R-:W-:Y:S01]  /*17580*/  F2FP.F16.F32.PACK_AB R14, R134, R127 ;  /* 0x0000007f860e723e */ /* 0x010fe200000000ff */
[----:B------:R-:W-:Y:S01]  /*17590*/  IMAD.WIDE.U32 R30, R46, -0x2daee0ad, RZ ;  /* 0xd2511f532e1e7825 */ /* 0x000fe200078e00ff */
[----:B------:R-:W-:Y:S02]  /*175a0*/  LOP3.LUT R15, R47, R245, RZ, 0x3c, !PT ;  /* 0x000000f52f0f7212 */ /* 0x000fe400078e3cff */
[----:B------:R-:W-:Y:S02]  /*175b0*/  LOP3.LUT R75, R14, R75, RZ, 0xc0, !PT ;  /* 0x0000004b0e4b7212 */ /* 0x000fe400078ec0ff */
[----:B------:R-:W-:Y:S02]  /*175c0*/  LOP3.LUT R14, R246, UR21, R141, 0x96, !PT ;  /* 0x00000015f60e7c12 */ /* 0x000fe4000f8e968d */
[----:B------:R-:W-:Y:S03]  /*175d0*/  LOP3.LUT R11, R140, UR20, R31, 0x96, !PT ;  /* 0x000000148c0b7c12 */ /* 0x000fe6000f8e961f */
        /* <DEDUP_REMOVED lines=14> */
[----:B------:R-:W-:Y:S01]  /*176c0*/  IMAD.MOV.U32 R30, RZ, RZ, R46 ;  /* 0x000000ffff1e7224 */ /* 0x000fe200078e002e */
[C---:B------:R-:W-:Y:S01]  /*176d0*/  PRMT R37, R46.reuse, 0x7773, RZ ;  /* 0x000077732e257816 */ /* 0x040fe200000000ff */
[----:B------:R-:W-:Y:S01]  /*176e0*/  IMAD.MOV.U32 R141, RZ, RZ, R145 ;  /* 0x000000ffff8d7224 */ /* 0x000fe200078e0091 */
[C---:B------:R-:W-:Y:S01]  /*176f0*/  PRMT R27, R46.reuse, 0x7771, RZ ;  /* 0x000077712e1b7816 */ /* 0x040fe200000000ff */
[----:B------:R-:W-:Y:S01]  /*17700*/  IMAD.MOV.U32 R159, RZ, RZ, R149 ;  /* 0x000000ffff9f7224 */ /* 0x000fe200078e0095 */
[----:B------:R-:W-:Y:S01]  /*17710*/  PRMT R14, R46, 0x7772, RZ ;  /* 0x000077722e0e7816 */ /* 0x000fe200000000ff */
[----:B------:R-:W-:Y:S01]  /*17720*/  IMAD.WIDE.U32 R46, R11, -0x2daee0ad, RZ ;  /* 0xd2511f530b2e7825 */ /* 0x000fe200078e00ff */
[----:B------:R-:W-:Y:S02]  /*17730*/  LOP3.LUT R30, R30, 0xff, RZ, 0xc0, !PT ;  /* 0x000000ff1e1e7812 */ /* 0x000fe400078ec0ff */
[----:B------:R-:W-:Y:S01]  /*17740*/  PRMT R222, R14, 0x5410, R37 ;  /* 0x000054100ede7816 */ /* 0x000fe20000000025 */
[----:B------:R-:W-:Y:S01]  /*17750*/  IMAD.MOV.U32 R14, RZ, RZ, R46 ;  /* 0x000000ffff0e7224 */ /* 0x000fe200078e002e */
[C---:B------:R-:W-:Y:S02]  /*17760*/  PRMT R37, R46.reuse, 0x7773, RZ ;  /* 0x000077732e257816 */ /* 0x040fe400000000ff */
[C---:B------:R-:W-:Y:S02]  /*17770*/  PRMT R162, R46.reuse, 0x7772, RZ ;  /* 0x000077722ea27816 */ /* 0x040fe400000000ff */
[----:B------:R-:W-:Y:S02]  /*17780*/  PRMT R11, R46, 0x7771, RZ ;  /* 0x000077712e0b7816 */ /* 0x000fe400000000ff */
[----:B------:R-:W-:Y:S02]  /*17790*/  PRMT R162, R162, 0x5410, R37 ;  /* 0x00005410a2a27816 */ /* 0x000fe40000000025 */
[C---:B------:R-:W-:Y:S02]  /*177a0*/  LOP3.LUT R37, R31.reuse, 0xffff, RZ, 0xc0, !PT ;  /* 0x0000ffff1f257812 */ /* 0x040fe400078ec0ff */
[----:B------:R-:W-:Y:S02]  /*177b0*/  LOP3.LUT R14, R14, 0xff, RZ, 0xc0, !PT ;  /* 0x000000ff0e0e7812 */ /* 0x000fe400078ec0ff */
[----:B------:R-:W-:Y:S02]  /*177c0*/  SHF.R.U32.HI R37, RZ, 0x8, R37 ;  /* 0x00000008ff257819 */ /* 0x000fe40000011625 */
[----:B------:R-:W-:Y:S02]  /*177d0*/  LOP3.LUT R46, R31, 0xff, RZ, 0xc0, !PT ;  /* 0x000000ff1f2e7812 */ /* 0x000fe400078ec0ff */
[----:B------:R-:W-:Y:S01]  /*177e0*/  PRMT R239, R14, 0x5410, R11 ;  /* 0x000054100eef7816 */ /* 0x000fe2000000000b */
[----:B------:R-:W-:Y:S01]  /*177f0*/  IMAD.WIDE.U32 R14, R15, -0x2daee0ad, RZ ;  /* 0xd2511f530f0e7825 */ /* 0x000fe200078e00ff */
[----:B------:R-:W-:Y:S02]  /*17800*/  PRMT R224, R46, 0x5410, R37 ;  /* 0x000054102ee07816 */ /* 0x000fe40000000025 */
[----:B------:R-:W-:Y:S01]  /*17810*/  PRMT R46, R31, 0x7632, R46 ;  /* 0x000076321f2e7816 */ /* 0x000fe2000000002e */
[----:B------:R-:W-:Y:S01]  /*17820*/  IMAD.MOV.U32 R37, RZ, RZ, R137 ;  /* 0x000000ffff257224 */ /* 0x000fe200078e0089 */
[----:B------:R-:W-:Y:S02]  /*17830*/  SHF.R.U32.HI R31, RZ, 0x18, R31 ;  /* 0x00000018ff1f7819 */ /* 0x000fe4000001161f */
[----:B------:R-:W-:Y:S02]  /*17840*/  LOP3.LUT R46, R46, 0xff, RZ, 0xc0, !PT ;  /* 0x000000ff2e2e7812 */ /* 0x000fe400078ec0ff */
[----:B------:R-:W-:Y:S02]  /*17850*/  LOP3.LUT R11, R140, UR21, R15, 0x96, !PT ;  /* 0x000000158c0b7c12 */ /* 0x000fe4000f8e960f */
[----:B------:R-:W-:Y:S02]  /*17860*/  PRMT R223, R46, 0x5410, R31 ;  /* 0x000054102edf7816 */ /* 0x000fe4000000001f */
[----:B------:R-:W-:Y:S01]  /*17870*/  LOP3.LUT R158, R158, UR14, R47, 0x96, !PT ;  /* 0x0000000e9e9e7c12 */ /* 0x000fe2000f8e962f */
[----:B------:R-:W-:Y:S01]  /*17880*/  IMAD.WIDE.U32 R46, R11, -0x326172a9, RZ ;  /* 0xcd9e8d570b2e7825 */ /* 0x000fe200078e00ff */
[----:B------:R-:W-:Y:S02]  /*17890*/  PRMT R221, R30, 0x5410, R27 ;  /* 0x000054101edd7816 */ /* 0x000fe4000000001b */
[----:B------:R-:W-:Y:S01]  /*178a0*/  LOP3.LUT R160, R158, 0xffff, RZ, 0xc0, !PT ;  /* 0x0000ffff9ea07812 */ /* 0x000fe200078ec0ff */
[----:B------:R-:W-:Y:S01]  /*178b0*/  IMAD.WIDE.U32 R30, R26, -0x2daee0ad, RZ ;  /* 0xd2511f531a1e7825 */ /* 0x000fe200078e00ff */
[----:B------:R-:W-:Y:S02]  /*178c0*/  LOP3.LUT R11, R154, UR10, R47, 0x96, !PT ;  /* 0x0000000a9a0b7c12 */ /* 0x000fe4000f8e962f */
[----:B------:R-:W-:Y:S02]  /*178d0*/  SHF.R.U32.HI R160, RZ, 0x8, R160 ;  /* 0x00000008ffa07819 */ /* 0x000fe400000116a0 */
[----:B------:R-:W-:Y:S01]  /*178e0*/  LOP3.LUT R14, R14, UR20, R31, 0x96, !PT ;  /* 0x000000140e0e7c12 */ /* 0x000fe2000f8e961f */
[----:B------:R-:W-:Y:S05]  /*178f0*/  IMAD.WIDE.U32 R26, R11, -0x2daee0ad, RZ ;  /* 0xd2511f530b1a7825 */ /* 0x000fea00078e00ff */
[----:B------:R-:W-:Y:S01]  /*17900*/  LOP3.LUT R11, R30, UR16, R27, 0x96, !PT ;  /* 0x000000101e0b7c12 */ /* 0x000fe2000f8e961b */
[----:B------:R-:W-:Y:S05]  /*17910*/  IMAD.WIDE.U32 R30, R14, -0x326172a9, RZ ;  /* 0xcd9e8d570e1e7825 */ /* 0x000fea00078e00ff */
[----:B------:R-:W-:Y:S05]  /*17920*/  LOP3.LUT R46, R46, UR9, R31, 0x96, !PT ;  /* 0x000000092e2e7c12 */ /* 0x000fea000f8e961f */
[----:B------:R-:W-:Y:S05]  /*17930*/  IMAD.WIDE.U32 R46, R46, -0x2daee0ad, RZ ;  /* 0xd2511f532e2e7825 */ /* 0x000fea00078e00ff */
[----:B------:R-:W-:Y:S01]  /*17940*/  LOP3.LUT R14, R26, UR15, R47, 0x96, !PT ;  /* 0x0000000f1a0e7c12 */ /* 0x000fe2000f8e962f */
[----:B------:R-:W-:Y:S05]  /*17950*/  IMAD.WIDE.U32 R26, R11, -0x326172a9, RZ ;  /* 0xcd9e8d570b1a7825 */ /* 0x000fea00078e00ff */
[----:B------:R-:W-:Y:S01]  /*17960*/  LOP3.LUT R11, R30, UR8, R27, 0x96, !PT ;  /* 0x000000081e0b7c12 */ /* 0x000fe2000f8e961b */
[----:B------:R-:W-:Y:S05]  /*17970*/  IMAD.WIDE.U32 R30, R14, -0x326172a9, RZ ;  /* 0xcd9e8d570e1e7825 */ /* 0x000fea00078e00ff */
[----:B------:R-:W-:Y:S01]  /*17980*/  LOP3.LUT R14, R26, UR5, R31, 0x96, !PT ;  /* 0x000000051a0e7c12 */ /* 0x000fe2000f8e961f */
[----:B------:R-:W-:Y:S01]  /*17990*/  IMAD.MOV.U32 R26, RZ, RZ, R30 ;  /* 0x000000ffff1a7224 */ /* 0x000fe200078e001e */
[----:B------:R-:W-:Y:S01]  /*179a0*/  PRMT R15, R30, 0x7771, RZ ;  /* 0x000077711e0f7816 */ /* 0x000fe200000000ff */
[----:B------:R-:W-:Y:S03]  /*179b0*/  IMAD.MOV.U32 R31, RZ, RZ, R241 ;  /* 0x000000ffff1f7224 */ /* 0x000fe600078e00f1 */
[----:B------:R-:W-:Y:S01]  /*179c0*/  LOP3.LUT R26, R26, 0xff, RZ, 0xc0, !PT ;  /* 0x000000ff1a1a7812 */ /* 0x000fe200078ec0ff */
[----:B------:R-:W-:Y:S03]  /*179d0*/  IMAD.MOV.U32 R27, RZ, RZ, R31 ;  /* 0x000000ffff1b7224 */ /* 0x000fe600078e001f */
[----:B------:R-:W-:Y:S01]  /*179e0*/  PRMT R232, R26, 0x5410, R15 ;  /* 0x000054101ae87816 */ /* 0x000fe2000000000f */
[----:B------:R-:W-:Y:S01]  /*179f0*/  IMAD.MOV.U32 R47, RZ, RZ, R27 ;  /* 0x000000ffff2f7224 */ /* 0x000fe200078e001b */
[C---:B------:R-:W-:Y:S02]  /*17a00*/  PRMT R26, R30.reuse, 0x7773, RZ ;  /* 0x000077731e1a7816 */ /* 0x040fe400000000ff */
[----:B------:R-:W-:Y:S01]  /*17a10*/  PRMT R15, R30, 0x7772, RZ ;  /* 0x000077721e0f7816 */ /* 0x000fe200000000ff */
[----:B------:R-:W-:Y:S02]  /*17a20*/  IMAD.MOV.U32 R30, RZ, RZ, R240 ;  /* 0x000000ffff1e7224 */ /* 0x000fe400078e00f0 */
[----:B------:R3:W5:Y:S01]  /*17a30*/  LDL.LU.64 R240, [R1+0x70] ;  /* 0x0000700001f07983 */ /* 0x0007620000300a00 */
[----:B------:R-:W-:Y:S01]  /*17a40*/  PRMT R230, R15, 0x5410, R26 ;  /* 0x000054100fe67816 */ /* 0x000fe2000000001a */
[----:B------:R-:W-:Y:S02]  /*17a50*/  IMAD.MOV.U32 R26, RZ, RZ, R30 ;  /* 0x000000ffff1a7224 */ /* 0x000fe400078e001e */
[----:B------:R-:W-:Y:S05]  /*17a60*/  IMAD.WIDE.U32 R30, R11, -0x2daee0ad, RZ ;  /* 0xd2511f530b1e7825 */ /* 0x000fea00078e00ff */
[----:B------:R-:W-:Y:S01]  /*17a70*/  LOP3.LUT R11, R46, UR14, R31, 0x96, !PT ;  /* 0x0000000e2e0b7c12 */ /* 0x000fe2000f8e961f */
[----:B------:R-:W-:Y:S01]  /*17a80*/  IMAD.MOV.U32 R46, RZ, RZ, R26 ;  /* 0x000000ffff2e7224 */ /* 0x000fe200078e001a */
[----:B------:R-:W-:Y:S01]  /*17a90*/  PRMT R15, R30, 0x7771, RZ ;  /* 0x000077711e0f7816 */ /* 0x000fe200000000ff */
[----:B------:R-:W-:Y:S05]  /*17aa0*/  IMAD.MOV.U32 R26, RZ, RZ, R30 ;  /* 0x000000ffff1a7224 */ /* 0x000fea00078e001e */
[----:B------:R-:W-:Y:S04]  /*17ab0*/  LOP3.LUT R26, R26, 0xff, RZ, 0xc0, !PT ;  /* 0x000000ff1a1a7812 */ /* 0x000fe800078ec0ff */
[----:B------:R-:W-:Y:S02]  /*17ac0*/  PRMT R219, R26, 0x5410, R15 ;  /* 0x000054101adb7816 */ /* 0x000fe4000000000f */
[C---:B------:R-:W-:Y:S02]  /*17ad0*/  PRMT R26, R30.reuse, 0x7773, RZ ;  /* 0x000077731e1a7816 */ /* 0x040fe400000000ff */
[----:B------:R-:W-:Y:S04]  /*17ae0*/  PRMT R15, R30, 0x7772, RZ ;  /* 0x000077721e0f7816 */ /* 0x000fe800000000ff */
[----:B------:R-:W-:Y:S02]  /*17af0*/  PRMT R220, R15, 0x5410, R26 ;  /* 0x000054100fdc7816 */ /* 0x000fe4000000001a */
[C---:B------:R-:W-:Y:S02]  /*17b00*/  LOP3.LUT R15, R14.reuse, 0xffff, RZ, 0xc0, !PT ;  /* 0x0000ffff0e0f7812 */ /* 0x040fe400078ec0ff */
[----:B------:R-:W-:Y:S02]  /*17b10*/  LOP3.LUT R26, R14, 0xff, RZ, 0xc0, !PT ;  /* 0x000000ff0e1a7812 */ /* 0x000fe400078ec0ff */
[----:B------:R-:W-:Y:S04]  /*17b20*/  SHF.R.U32.HI R15, RZ, 0x8, R15 ;  /* 0x00000008ff0f7819 */ /* 0x000fe8000001160f */
[--C-:B------:R-:W-:Y:S01]  /*17b30*/  PRMT R228, R26, 0x5410, R15.reuse ;  /* 0x000054101ae47816 */ /* 0x100fe2000000000f */
[----:B------:R-:W-:Y:S01]  /*17b40*/  VIADD R26, R44, 0x3 ;  /* 0x000000032c1a7836 */ /* 0x000fe20000000000 */
[----:B------:R-:W-:Y:S02]  /*17b50*/  PRMT R15, R14, 0x7632, R15 ;  /* 0x000076320e0f7816 */ /* 0x000fe4000000000f */
[----:B------:R-:W-:Y:S02]  /*17b60*/  SHF.R.U32.HI R14, RZ, 0x18, R14 ;  /* 0x00000018ff0e7819 */ /* 0x000fe4000001160e */
[----:B------:R-:W-:Y:S02]  /*17b70*/  LOP3.LUT R15, R15, 0xff, RZ, 0xc0, !PT ;  /* 0x000000ff0f0f7812 */ /* 0x000fe400078ec0ff */
[----:B------:R-:W-:Y:S02]  /*17b80*/  LOP3.LUT R26, R47, UR19, R26, 0x96, !PT ;  /* 0x000000132f1a7c12 */ /* 0x000fe4000f8e961a */
[----:B------:R-:W-:Y:S02]  /*17b90*/  PRMT R225, R15, 0x5410, R14 ;  /* 0x000054100fe17816 */ /* 0x000fe4000000000e */
[C---:B------:R-:W-:Y:S01]  /*17ba0*/  LOP3.LUT R14, R11.reuse, 0xffff, RZ, 0xc0, !PT ;  /* 0x0000ffff0b0e7812 */ /* 0x040fe200078ec0ff */
[----:B------:R-:W-:Y:S01]  /*17bb0*/  IMAD.WIDE.U32 R26, R26, -0x326172a9, RZ ;  /* 0xcd9e8d571a1a7825 */ /* 0x000fe200078e00ff */
        /* <DEDUP_REMOVED lines=8> */
[----:B------:R-:W-:Y:S02]  /*17c40*/  LOP3.LUT R14, R27, R245, RZ, 0x3c, !PT ;  /* 0x000000f51b0e7212 */ /* 0x000fe400078e3cff */
[----:B------:R-:W-:Y:S02]  /*17c50*/  PRMT R160, R11, 0x5410, R160 ;  /* 0x000054100ba07816 */ /* 0x000fe400000000a0 */
[----:B------:R-:W-:Y:S01]  /*17c60*/  PRMT R11, R158, 0x7632, R11 ;  /* 0x000076329e0b7816 */ /* 0x000fe2000000000b */
[----:B------:R-:W-:Y:S01]  /*17c70*/  IMAD.WIDE.U32 R14, R14, -0x2daee0ad, RZ ;  /* 0xd2511f530e0e7825 */ /* 0x000fe200078e00ff */
[----:B------:R-:W-:Y:S02]  /*17c80*/  SHF.R.U32.HI R158, RZ, 0x18, R158 ;  /* 0x00000018ff9e7819 */ /* 0x000fe4000001169e */
[----:B------:R-:W-:Y:S04]  /*17c90*/  LOP3.LUT R11, R11, 0xff, RZ, 0xc0, !PT ;  /* 0x000000ff0b0b7812 */ /* 0x000fe800078ec0ff */
[----:B------:R-:W-:Y:S02]  /*17ca0*/  PRMT R158, R11, 0x5410, R158 ;  /* 0x000054100b9e7816 */ /* 0x000fe4000000009e */
[C---:B------:R-:W-:Y:S02]  /*17cb0*/  LOP3.LUT R11, R26.reuse, R244, RZ, 0x3c, !PT ;  /* 0x000000f41a0b7212 */ /* 0x040fe400078e3cff */
[----:B------:R-:W-:Y:S03]  /*17cc0*/  LOP3.LUT R26, R26, R242, RZ, 0x3c, !PT ;  /* 0x000000f21a1a7212 */ /* 0x000fe600078e3cff */
[----:B------:R-:W-:Y:S01]  /*17cd0*/  IMAD.WIDE.U32 R46, R11, -0x2daee0ad, RZ ;  /* 0xd2511f530b2e7825 */ /* 0x000fe200078e00ff */
[----:B------:R-:W-:Y:S03]  /*17ce0*/  LOP3.LUT R11, R140, UR21, R15, 0x96, !PT ;  /* 0x000000158c0b7c12 */ /* 0x000fe6000f8e960f */
[----:B------:R-:W-:Y:S01]  /*17cf0*/  IMAD.MOV.U32 R140, RZ, RZ, R144 ;  /* 0x000000ffff8c7224 */ /* 0x000fe200078e0090 */
[----:B------:R-:W-:Y:S01]  /*17d00*/  LOP3.LUT R14, R14, UR20, R47, 0x96, !PT ;  /* 0x000000140e0e7c12 */ /* 0x000fe2000f8e962f */
[----:B------:R-:W-:Y:S05]  /*17d10*/  IMAD.WIDE.U32 R30, R11, -0x326172a9, RZ ;  /* 0xcd9e8d570b1e7825 */ /* 0x000fea00078e00ff */
[----:B------:R-:W-:Y:S05]  /*17d20*/  LOP3.LUT R11, R154, UR10, R31, 0x96, !PT ;  /* 0x0000000a9a0b7c12 */ /* 0x000fea000f8e961f */
[----:B------:R-:W-:Y:S05]  /*17d30*/  IMAD.WIDE.U32 R44, R11, -0x2daee0ad, RZ ;  /* 0xd2511f530b2c7825 */ /* 0x000fea00078e00ff */
[----:B------:R-:W-:Y:S01]  /*17d40*/  LOP3.LUT R11, R46, UR16, R45, 0x96, !PT ;  /* 0x000000102e0b7c12 */ /* 0x000fe2000f8e962d */
[----:B------:R-:W-:Y:S05]  /*17d50*/  IMAD.WIDE.U32 R46, R14, -0x326172a9, RZ ;  /* 0xcd9e8d570e2e7825 */ /* 0x000fea00078e00ff */
[----:B------:R-:W-:Y:S01]  /*17d60*/  LOP3.LUT R30, R30, UR9, R47, 0x96, !PT ;  /* 0x000000091e1e7c12 */ /* 0x000fe2000f8e962f */
[----:B------:R-:W-:Y:S04]  /*17d70*/  IMAD.MOV.U32 R47, RZ, RZ, R157 ;  /* 0x000000ffff2f7224 */ /* 0x000fe800078e009d */
[----:B------:R-:W-:Y:S05]  /*17d80*/  IMAD.WIDE.U32 R30, R30, -0x2daee0ad, RZ ;  /* 0xd2511f531e1e7825 */ /* 0x000fea00078e00ff */
[----:B------:R-:W-:Y:S01]  /*17d90*/  LOP3.LUT R14, R44, UR15, R31, 0x96, !PT ;  /* 0x0000000f2c0e7c12 */ /* 0x000fe2000f8e961f */
[----:B------:R-:W-:Y:S04]  /*17da0*/  IMAD.WIDE.U32 R44, R11, -0x326172a9, RZ ;  /* 0xcd9e8d570b2c7825 */ /* 0x000fe800078e00ff */
[----:B------:R-:W-:Y:S01]  /*17db0*/  IMAD.WIDE.U32 R154, R14, -0x326172a9, RZ ;  /* 0xcd9e8d570e9a7825 */ /* 0x000fe200078e00ff */
[----:B------:R-:W-:Y:S03]  /*17dc0*/  LOP3.LUT R11, R46, UR8, R45, 0x96, !PT ;  /* 0x000000082e0b7c12 */ /* 0x000fe6000f8e962d */
[----:B------:R-:W-:Y:S01]  /*17dd0*/  IMAD.MOV.U32 R14, RZ, RZ, R154 ;  /* 0x000000ffff0e7224 */ /* 0x000fe200078e009a */
[----:B------:R-:W-:Y:S01]  /*17de0*/  LOP3.LUT R157, R44, UR5, R155, 0x96, !PT ;  /* 0x000000052c9d7c12 */ /* 0x000fe2000f8e969b */
[----:B------:R-:W-:Y:S03]  /*17df0*/  IMAD.WIDE.U32 R144, R11, -0x2daee0ad, RZ ;  /* 0xd2511f530b907825 */ /* 0x000fe600078e00ff */
[----:B------:R-:W-:Y:S01]  /*17e00*/  LOP3.LUT R15, R14, 0xff, RZ, 0xc0, !PT ;  /* 0x000000ff0e0f7812 */ /* 0x000fe200078ec0ff */
[----:B------:R-:W-:Y:S01]  /*17e10*/  IMAD.MOV.U32 R14, RZ, RZ, R144 ;  /* 0x000000ffff0e7224 */ /* 0x000fe200078e0090 */
[----:B------:R-:W-:Y:S01]  /*17e20*/  PRMT R149, R144, 0x7771, RZ ;  /* 0x0000777190957816 */ /* 0x000fe200000000ff */
[----:B------:R-:W-:Y:S01]  /*17e30*/  IMAD.MOV.U32 R155, RZ, RZ, R161 ;  /* 0x000000ffff9b7224 */ /* 0x000fe200078e00a1 */
[C---:B------:R-:W-:Y:S01]  /*17e40*/  LOP3.LUT R163, R157.reuse, 0xffff, RZ, 0xc0, !PT ;  /* 0x0000ffff9da37812 */ /* 0x040fe200078ec0ff */
[----:B------:R-:W-:Y:S01]  /*17e50*/  IMAD.MOV.U32 R46, RZ, RZ, R156 ;  /* 0x000000ffff2e7224 */ /* 0x000fe200078e009c */
[----:B------:R-:W-:Y:S01]  /*17e60*/  LOP3.LUT R14, R14, 0xff, RZ, 0xc0, !PT ;  /* 0x000000ff0e0e7812 */ /* 0x000fe200078ec0ff */
[----:B------:R-:W-:Y:S01]  /*17e70*/  IMAD.WIDE.U32 R44, R26, -0x2daee0ad, RZ ;  /* 0xd2511f531a2c7825 */ /* 0x000fe200078e00ff */
[----:B------:R-:W-:Y:S02]  /*17e80*/  SHF.R.U32.HI R163, RZ, 0x8, R163 ;  /* 0x00000008ffa37819 */ /* 0x000fe400000116a3 */
[----:B------:R-:W-:Y:S02]  /*17e90*/  PRMT R149, R14, 0x5410, R149 ;  /* 0x000054100e957816 */ /* 0x000fe40000000095 */
[C---:B------:R-:W-:Y:S02]  /*17ea0*/  LOP3.LUT R14, R157.reuse, 0xff, RZ, 0xc0, !PT ;  /* 0x000000ff9d0e7812 */ /* 0x040fe400078ec0ff */
[----:B------:R-:W-:Y:S02]  /*17eb0*/  LOP3.LUT R161, R30, UR14, R145, 0x96, !PT ;  /* 0x0000000e1ea17c12 */ /* 0x000fe4000f8e9691 */
[----:B------:R-:W-:Y:S02]  /*17ec0*/  PRMT R163, R14, 0x5410, R163 ;  /* 0x000054100ea37816 */ /* 0x000fe400000000a3 */
[----:B------:R-:W-:Y:S02]  /*17ed0*/  PRMT R14, R157, 0x7632, R14 ;  /* 0x000076329d0e7816 */ /* 0x000fe4000000000e */
[----:B------:R-:W-:Y:S02]  /*17ee0*/  SHF.R.U32.HI R157, RZ, 0x18, R157 ;  /* 0x00000018ff9d7819 */ /* 0x000fe4000001169d */
[----:B------:R-:W-:Y:S02]  /*17ef0*/  LOP3.LUT R14, R14, 0xff, RZ, 0xc0, !PT ;  /* 0x000000ff0e0e7812 */ /* 0x000fe400078ec0ff */
[C---:B------:R-:W-:Y:S02]  /*17f00*/  LOP3.LUT R137, R161.reuse, 0xffff, RZ, 0xc0, !PT ;  /* 0x0000ffffa1897812 */ /* 0x040fe400078ec0ff */
[----:B------:R-:W-:Y:S02]  /*17f10*/  PRMT R157, R14, 0x5410, R157 ;  /* 0x000054100e9d7816 */ /* 0x000fe4000000009d */
[----:B------:R-:W-:Y:S02]  /*17f20*/  SHF.R.U32.HI R137, RZ, 0x8, R137 ;  /* 0x00000008ff897819 */ /* 0x000fe40000011689 */
[C---:B------:R-:W-:Y:S02]  /*17f30*/  LOP3.LUT R14, R161.reuse, 0xff, RZ, 0xc0, !PT ;  /* 0x000000ffa10e7812 */ /* 0x040fe400078ec0ff */
[----:B------:R-:W-:Y:S02]  /*17f40*/  PRMT R156, R154, 0x7771, RZ ;  /* 0x000077719a9c7816 */ /* 0x000fe400000000ff */
[----:B------:R-:W-:Y:S02]  /*17f50*/  PRMT R11, R144, 0x7773, RZ ;  /* 0x00007773900b7816 */ /* 0x000fe400000000ff */
[----:B------:R-:W-:Y:S02]  /*17f60*/  PRMT R137, R14, 0x5410, R137 ;  /* 0x000054100e897816 */ /* 0x000fe40000000089 */
[----:B------:R-:W-:Y:S02]  /*17f70*/  PRMT R144, R144, 0x7772, RZ ;  /* 0x0000777290907816 */ /* 0x000fe400000000ff */
[----:B------:R-:W-:Y:S02]  /*17f80*/  PRMT R14, R161, 0x7632, R14 ;  /* 0x00007632a10e7816 */ /* 0x000fe4000000000e */
[----:B------:R-:W-:Y:S02]  /*17f90*/  PRMT R156, R15, 0x5410, R156 ;  /* 0x000054100f9c7816 */ /* 0x000fe4000000009c */
[----:B------:R-:W-:Y:S02]  /*17fa0*/  PRMT R15, R154, 0x7773, RZ ;  /* 0x000077739a0f7816 */ /* 0x000fe400000000ff */
[----:B------:R-:W-:Y:S02]  /*17fb0*/  PRMT R144, R144, 0x5410, R11 ;  /* 0x0000541090907816 */ /* 0x000fe4000000000b */
[----:B------:R-:W-:Y:S02]  /*17fc0*/  PRMT R154, R154, 0x7772, RZ ;  /* 0x000077729a9a7816 */ /* 0x000fe400000000ff */
[----:B------:R-:W-:Y:S02]  /*17fd0*/  LOP3.LUT R14, R14, 0xff, RZ, 0xc0, !PT ;  /* 0x000000ff0e0e7812 */ /* 0x000fe400078ec0ff */
[----:B------:R-:W-:Y:S02]  /*17fe0*/  LOP3.LUT R11, R27, R243, RZ, 0x3c, !PT ;  /* 0x000000f31b0b7212 */ /* 0x000fe400078e3cff */
[----:B------:R-:W-:Y:S02]  /*17ff0*/  SHF.R.U32.HI R161, RZ, 0x18, R161 ;  /* 0x00000018ffa17819 */ /* 0x000fe400000116a1 */
[----:B------:R-:W-:Y:S02]  /*18000*/  PRMT R154, R154, 0x5410, R15 ;  /* 0x000054109a9a7816 */ /* 0x000fe4000000000f */
[----:B------:R-:W-:Y:S01]  /*18010*/  PRMT R161, R14, 0x5410, R161 ;  /* 0x000054100ea17816 */ /* 0x000fe200000000a1 */
[----:B------:R-:W-:Y:S04]  /*18020*/  IMAD.WIDE.U32 R14, R11, -0x2daee0ad, RZ ;  /* 0xd2511f530b0e7825 */ /* 0x000fe800078e00ff */
[--C-:B------:R-:W-:Y:S02]  /*18030*/  HSET2.LE.AND R161, R161, R98.reuse, PT ;  /* 0x00000062a1a17233 */ /* 0x100fe40003803000 */
[----:B------:R-:W-:Y:S02]  /*18040*/  LOP3.LUT R11, R246, UR21, R15, 0x96, !PT ;  /* 0x00000015f60b7c12 */ /* 0x000fe4000f8e960f */
[----:B------:R-:W-:Y:S03]  /*18050*/  LOP3.LUT R14, R14, UR20, R45, 0x96, !PT ;  /* 0x000000140e0e7c12 */ /* 0x000fe6000f8e962d */
        /* <DEDUP_REMOVED lines=10> */
[----:B------:R-:W-:Y:S01]  /*18100*/  FMUL.FTZ R27, R10, UR4 ;  /* 0x000000040a1b7c20 */ /* 0x000fe20008410000 */
[----:B------:R-:W-:Y:S01]  /*18110*/  IMAD.WIDE.U32 R152, R14, -0x326172a9, RZ ;  /* 0xcd9e8d570e987825 */ /* 0x000fe200078e00ff */
[----:B------:R-:W-:Y:S03]  /*18120*/  LOP3.LUT R11, R44, UR8, R31, 0x96, !PT ;  /* 0x000000082c0b7c12 */ /* 0x000fe6000f8e961f */
[----:B------:R-:W-:Y:S01]  /*18130*/  IMAD.MOV.U32 R14, RZ, RZ, R152 ;  /* 0x000000ffff0e7224 */ /* 0x000fe200078e0098 */
[----:B------:R-:W-:Y:S01]  /*18140*/  LOP3.LUT R153, R30, UR5, R153, 0x96, !PT ;  /* 0x000000051e997c12 */ /* 0x000fe2000f8e9699 */
[----:B------:R-:W-:Y:S01]  /*18150*/  IMAD.MOV.U32 R31, RZ, RZ, R37 ;  /* 0x000000ffff1f7224 */ /* 0x000fe200078e0025 */
[C---:B------:R-:W-:Y:S01]  /*18160*/  PRMT R15, R152.reuse, 0x7773, RZ ;  /* 0x00007773980f7816 */ /* 0x040fe200000000ff */
[----:B------:R-:W-:Y:S01]  /*18170*/  IMAD.MOV.U32 R30, RZ, RZ, R159 ;  /* 0x000000ffff1e7224 */ /* 0x000fe200078e009f */
[----:B------:R-:W-:Y:S01]  /*18180*/  PRMT R159, R152, 0x7771, RZ ;  /* 0x00007771989f7816 */ /* 0x000fe200000000ff */
[----:B------:R-:W-:Y:S01]  /*18190*/  IMAD.MOV.U32 R37, RZ, RZ, R141 ;  /* 0x000000ffff257224 */ /* 0x000fe200078e008d */
[----:B------:R-:W-:Y:S01]  /*181a0*/  LOP3.LUT R14, R14, 0xff, RZ, 0xc0, !PT ;  /* 0x000000ff0e0e7812 */ /* 0x000fe200078ec0ff */
[----:B------:R-:W-:Y:S01]  /*181b0*/  IMAD.WIDE.U32 R140, R11, -0x2daee0ad, RZ ;  /* 0xd2511f530b8c7825 */ /* 0x000fe200078e00ff */
[----:B------:R-:W-:Y:S02]  /*181c0*/  PRMT R152, R152, 0x7772, RZ ;  /* 0x0000777298987816 */ /* 0x000fe400000000ff */
[----:B------:R-:W-:Y:S01]  /*181d0*/  PRMT R159, R14, 0x5410, R159 ;  /* 0x000054100e9f7816 */ /* 0x000fe2000000009f */
[----:B------:R-:W-:Y:S01]  /*181e0*/  IMAD.MOV.U32 R14, RZ, RZ, R140 ;  /* 0x000000ffff0e7224 */ /* 0x000fe200078e008c */
[----:B------:R-:W-:Y:S01]  /*181f0*/  LOP3.LUT R145, R26, UR14, R141, 0x96, !PT ;  /* 0x0000000e1a917c12 */ /* 0x000fe2000f8e968d */
[----:B------:R-:W-:Y:S01]  /*18200*/  IMAD.MOV.U32 R26, RZ, RZ, R155 ;  /* 0x000000ffff1a7224 */ /* 0x000fe200078e009b */
[----:B------:R-:W-:Y:S02]  /*18210*/  PRMT R141, R140, 0x7771, RZ ;  /* 0x000077718c8d7816 */ /* 0x000fe400000000ff */
[----:B------:R-:W-:Y:S02]  /*18220*/  LOP3.LUT R14, R14, 0xff, RZ, 0xc0, !PT ;  /* 0x000000ff0e0e7812 */ /* 0x000fe400078ec0ff */
[C---:B------:R-:W-:Y:S02]  /*18230*/  LOP3.LUT R155, R153.reuse, 0xffff, RZ, 0xc0, !PT ;  /* 0x0000ffff999b7812 */ /* 0x040fe400078ec0ff */
[----:B------:R-:W-:Y:S02]  /*18240*/  PRMT R141, R14, 0x5410, R141 ;  /* 0x000054100e8d7816 */ /* 0x000fe4000000008d */
[----:B------:R-:W-:Y:S02]  /*18250*/  SHF.R.U32.HI R155, RZ, 0x8, R155 ;  /* 0x00000008ff9b7819 */ /* 0x000fe4000001169b */
[C---:B------:R-:W-:Y:S02]  /*18260*/  LOP3.LUT R14, R153.reuse, 0xff, RZ, 0xc0, !PT ;  /* 0x000000ff990e7812 */ /* 0x040fe400078ec0ff */
[----:B------:R-:W-:Y:S01]  /*18270*/  PRMT R152, R152, 0x5410, R15 ;  /* 0x0000541098987816 */ /* 0x000fe2000000000f */
[----:B------:R-:W-:Y:S01]  /*18280*/  IMAD.MOV.U32 R15, RZ, RZ, R47 ;  /* 0x000000ffff0f7224 */ /* 0x000fe200078e002f */
[----:B------:R-:W-:Y:S01]  /*18290*/  PRMT R155, R14, 0x5410, R155 ;  /* 0x000054100e9b7816 */ /* 0x000fe2000000009b */
[----:B------:R-:W-:Y:S01]  /*182a0*/  IMAD.MOV.U32 R47, RZ, RZ, R135 ;  /* 0x000000ffff2f7224 */ /* 0x000fe200078e0087 */
        /* <DEDUP_REMOVED lines=8> */
[----:B------:R-:W-:Y:S02]  /*18330*/  PRMT R135, R14, 0x5410, R135 ;  /* 0x000054100e877816 */ /* 0x000fe40000000087 */
[----:B------:R-:W-:Y:S02]  /*18340*/  PRMT R14, R145, 0x7632, R14 ;  /* 0x00007632910e7816 */ /* 0x000fe4000000000e */
[----:B------:R-:W-:Y:S02]  /*18350*/  SHF.R.U32.HI R145, RZ, 0x18, R145 ;  /* 0x00000018ff917819 */ /* 0x000fe40000011691 */
[----:B------:R-:W-:Y:S02]  /*18360*/  LOP3.LUT R14, R14, 0xff, RZ, 0xc0, !PT ;  /* 0x000000ff0e0e7812 */ /* 0x000fe400078ec0ff */
[----:B------:R-:W-:Y:S02]  /*18370*/  PRMT R140, R140, 0x7772, RZ ;  /* 0x000077728c8c7816 */ /* 0x000fe400000000ff */
[----:B------:R-:W-:Y:S01]  /*18380*/  PRMT R145, R14, 0x5410, R145 ;  /* 0x000054100e917816 */ /* 0x000fe20000000091 */
[----:B------:R-:W-:Y:S01]  /*18390*/  IMAD.MOV.U32 R14, RZ, RZ, R37 ;  /* 0x000000ffff0e7224 */ /* 0x000fe200078e0025 */
[----:B------:R-:W-:Y:S01]  /*183a0*/  PRMT R140, R140, 0x5410, R11 ;  /* 0x000054108c8c7816 */ /* 0x000fe2000000000b */
[----:B------:R-:W1:Y:S02]  /*183b0*/  MUFU.EX2 R37, R27 ;  /* 0x0000001b00257308 */ /* 0x000e640000000800 */
[--C-:B------:R-:W-:Y:S01]  /*183c0*/  HSET2.LE.AND R145, R145, R98.reuse, PT ;  /* 0x0000006291917233 */ /* 0x100fe20003803000 */
[C---:B-1----:R-:W-:Y:S01]  /*183d0*/  FMUL.FTZ R10, R37.reuse, R142 ;  /* 0x0000008e250a7220 */ /* 0x042fe20000410000 */
[C---:B------:R-:W-:Y:S01]  /*183e0*/  FMUL.FTZ R11, R37.reuse, R143 ;  /* 0x0000008f250b7220 */ /* 0x040fe20000410000 */
[----:B------:R-:W-:Y:S02]  /*183f0*/  IMAD.MOV.U32 R27, RZ, RZ, R45 ;  /* 0x000000ffff1b7224 */ /* 0x000fe400078e002d */
[----:B------:R-:W-:Y:S02]  /*18400*/  IMAD.MOV.U32 R142, RZ, RZ, R46 ;  /* 0x000000ffff8e7224 */ /* 0x000fe400078e002e */
[----:B------:R-:W-:Y:S02]  /*18410*/  IMAD.MOV.U32 R143, RZ, RZ, R47 ;  /* 0x000000ffff8f7224 */ /* 0x000fe400078e002f */
[----:B------:R-:W1:Y:S02]  /*18420*/  LDSM.16.MT88.4 R44, [R218+0x4000] ;  /* 0x00400000da2c783b */ /* 0x000e640000004200 */
[----:B------:R-:W-:Y:S01]  /*18430*/  MUFU.EX2 R142, R142 ;  /* 0x0000008e008e7308 */ /* 0x000fe20000000800 */
[-C--:B-1----:R-:W-:Y:S08]  /*18440*/  HMMA.16816.F32 R4, R40, R44.reuse, R4 ;  /* 0x0000002c2804723c */ /* 0x082ff00000001804 */
[C---:B------:R-:W-:Y:S04]  /*18450*/  HMMA.16816.F32 R8, R48.reuse, R44, R8 ;  /* 0x0000002c3008723c */ /* 0x040fe80000001808 */
        /* <DEDUP_REMOVED lines=8> */
[----:B------:R-:W-:Y:S01]  /*184e0*/  IMAD.MOV.U32 R151, RZ, RZ, R45 ;  /* 0x000000ffff977224 */ /* 0x000fe200078e002d */
[-C--:B------:R-:W-:Y:S05]  /*184f0*/  HMMA.16816.F32 R12, R48, R46.reuse, R12 ;  /* 0x0000002e300c723c */ /* 0x080fea000000180c */
[----:B------:R-:W-:Y:S03]  /*18500*/  MUFU.EX2 R151, R151 ;  /* 0x0000009700977308 */ /* 0x000fe60000000800 */
[C---:B------:R-:W-:Y:S01]  /*18510*/  HMMA.16816.F32 R16, R40.reuse, R46, R16 ;  /* 0x0000002e2810723c */ /* 0x040fe20000001810 */
[----:B------:R-:W1:Y:S07]  /*18520*/  LDSM.16.MT88.4 R44, [R216+0x4000] ;  /* 0x00400000d82c783b */ /* 0x000e6e0000004200 */
[-C--:B-1----:R-:W-:Y:S08]  /*18530*/  HMMA.16816.F32 R20, R40, R44.reuse, R20 ;  /* 0x0000002c2814723c */ /* 0x082ff00000001814 */
[C---:B------:R-:W-:Y:S04]  /*18540*/  HMMA.16816.F32 R24, R48.reuse, R44, R24 ;  /* 0x0000002c3018723c */ /* 0x040fe80000001818 */
[----:B------:R-:W-:Y:S02]  /*18550*/  IMAD.MOV.U32 R45, RZ, RZ, R150 ;  /* 0x000000ffff2d7224 */ /* 0x000fe400078e0096 */
[----:B------:R-:W-:Y:S02]  /*18560*/  IMAD.MOV.U32 R150, RZ, RZ, R139 ;  /* 0x000000ffff967224 */ /* 0x000fe400078e008b */
[----:B------:R-:W-:Y:S02]  /*18570*/  IMAD.MOV.U32 R44, RZ, RZ, R138 ;  /* 0x000000ffff2c7224 */ /* 0x000fe400078e008a */
[----:B------:R-:W-:Y:S02]  /*18580*/  IMAD.MOV.U32 R139, RZ, RZ, R143 ;  /* 0x000000ffff8b7224 */ /* 0x000fe400078e008f */
[----:B------:R-:W-:Y:S02]  /*18590*/  IMAD.MOV.U32 R138, RZ, RZ, R30 ;  /* 0x000000ffff8a7224 */ /* 0x000fe400078e001e */
[C---:B------:R-:W-:Y:S01]  /*185a0*/  FMUL.FTZ R30, R37.reuse, R146 ;  /* 0x00000092251e7220 */ /* 0x040fe20000410000 */
[----:B------:R-:W-:Y:S02]  /*185b0*/  IMAD.MOV.U32 R143, RZ, RZ, R31 ;  /* 0x000000ffff8f7224 */ /* 0x000fe400078e001f */
[C---:B------:R-:W-:Y:S01]  /*185c0*/  FMUL.FTZ R31, R37.reuse, R147 ;  /* 0x00000093251f7220 */ /* 0x040fe20000410000 */
[----:B------:R-:W1:Y:S01]  /*185d0*/  MUFU.EX2 R139, R139 ;  /* 0x0000008b008b7308 */ /* 0x000e620000000800 */
[----:B------:R-:W-:Y:S02]  /*185e0*/  LOP3.LUT R147, R140, 0xff00ff, RZ, 0xc0, !PT ;  /* 0x00ff00ff8c937812 */ /* 0x000fe400078ec0ff */
[--C-:B------:R-:W-:Y:S07]  /*185f0*/  HSET2.LE.AND R146, R141, R98.reuse, PT ;  /* 0x000000628d927233 */ /* 0x100fee0003803000 */
[----:B------:R-:W-:Y:S01]  /*18600*/  MUFU.EX2 R143, R143 ;  /* 0x0000008f008f7308 */ /* 0x000fe20000000800 */
[-C--:B------:R-:W-:Y:S09]  /*18610*/  HMMA.16816.F32 R28, R48, R46.reuse, R28 ;  /* 0x0000002e301c723c */ /* 0x080ff2000000181c */
[----:B------:R-:W-:Y:S01]  /*18620*/  MUFU.EX2 R138, R138 ;  /* 0x0000008a008a7308 */ /* 0x000fe20000000800 */
[--C-:B------:R-:W-:Y:S02]  /*18630*/  HSET2.LE.AND R49, R223, R98.reuse, PT ;  /* 0x00000062df317233 */ /* 0x100fe40003803000 */
[----:B------:R-:W-:Y:S07]  /*18640*/  LOP3.LUT R51, R222, 0xff00ff, RZ, 0xc0, !PT ;  /* 0x00ff00ffde337812 */ /* 0x000fee00078ec0ff */
[----:B------:R-:W-:Y:S01]  /*18650*/  MUFU.EX2 R150, R150 ;  /* 0x0000009600967308 */ /* 0x000fe20000000800 */
[--C-:B------:R-:W-:Y:S01]  /*18660*/  HSET2.LE.AND R50, R221, R98.reuse, PT ;  /* 0x00000062dd327233 */ /* 0x100fe20003803000 */
[----:B------:R-:W-:Y:S01]  /*18670*/  HMMA.16816.F32 R32, R40, R46, R32 ;  /* 0x0000002e2820723c */ /* 0x000fe20000001820 */
[----:B------:R-:W2:Y:S03]  /*18680*/  LDSM.16.MT88.4 R40, [R218+0x4400] ;  /* 0x00440000da28783b */ /* 0x000ea60000004200 */
[--C-:B------:R-:W-:Y:S02]  /*18690*/  HSET2.LE.AND R46, R232, R98.reuse, PT ;  /* 0x00000062e82e7233 */ /* 0x100fe40003803000 */
[----:B------:R-:W-:Y:S02]  /*186a0*/  LOP3.LUT R47, R230, 0xff00ff, RZ, 0xc0, !PT ;  /* 0x00ff00ffe62f7812 */ /* 0x000fe400078ec0ff */
[----:B-1----:R-:W-:Y:S02]  /*186b0*/  F2FP.F16.F32.PACK_AB R48, R142, R139 ;  /* 0x0000008b8e30723e */ /* 0x002fe400000000ff */
[--C-:B------:R-:W-:Y:S02]  /*186c0*/  HSET2.LE.AND R51, R51, R98.reuse, PT ;  /* 0x0000006233337233 */ /* 0x100fe40003803000 */
[--C-:B------:R-:W-:Y:S02]  /*186d0*/  HSET2.LE.AND R47, R47, R98.reuse, PT ;  /* 0x000000622f2f7233 */ /* 0x100fe40003803000 */
[--C-:B------:R-:W-:Y:S03]  /*186e0*/  HSET2.LE.AND R147, R147, R98.reuse, PT ;  /* 0x0000006293937233 */ /* 0x100fe60003803000 */
[----:B------:R-:W-:Y:S02]  /*186f0*/  LOP3.LUT R47, R48, R47, RZ, 0xc0, !PT ;  /* 0x0000002f302f7212 */ /* 0x000fe400078ec0ff */
[--C-:B------:R-:W-:Y:S01]  /*18700*/  HSET2.LE.AND R48, R224, R98.reuse, PT ;  /* 0x00000062e0307233 */ /* 0x100fe20003803000 */
[-C--:B--2---:R-:W-:Y:S08]  /*18710*/  HMMA.16816.F32 R4, R52, R40.reuse, R4 ;  /* 0x000000283404723c */ /* 0x084ff00000001804 */
[C---:B------:R-:W-:Y:S08]  /*18720*/  HMMA.16816.F32 R8, R56.reuse, R40, R8 ;  /* 0x000000283808723c */ /* 0x040ff00000001808 */
[-C--:B------:R-:W-:Y:S08]  /*18730*/  HMMA.16816.F32 R12, R56, R42.reuse, R12 ;  /* 0x0000002a380c723c */ /* 0x080ff0000000180c */
[C---:B------:R-:W-:Y:S01]  /*18740*/  HMMA.16816.F32 R16, R52.reuse, R42, R16 ;  /* 0x0000002a3410723c */ /* 0x040fe20000001810 */
[----:B------:R-:W1:Y:S07]  /*18750*/  LDSM.16.MT88.4 R40, [R216+0x4400] ;  /* 0x00440000d828783b */ /* 0x000e6e0000004200 */
[-C--:B-1----:R-:W-:Y:S08]  /*18760*/  HMMA.16816.F32 R20, R52, R40.reuse, R20 ;  /* 0x000000283414723c */ /* 0x082ff00000001814 */
[C---:B------:R-:W-:Y:S08]  /*18770*/  HMMA.16816.F32 R24, R56.reuse, R40, R24 ;  /* 0x000000283818723c */ /* 0x040ff00000001818 */
[-C--:B------:R-:W-:Y:S03]  /*18780*/  HMMA.16816.F32 R28, R56, R42.reuse, R28 ;  /* 0x0000002a381c723c */ /* 0x080fe6000000181c */
[----:B------:R-:W-:Y:S02]  /*18790*/  LOP3.LUT R59, R220, 0xff00ff, RZ, 0xc0, !PT ;  /* 0x00ff00ffdc3b7812 */ /* 0x000fe400078ec0ff */
[--C-:B------:R-:W-:Y:S02]  /*187a0*/  HSET2.LE.AND R58, R219, R98.reuse, PT ;  /* 0x00000062db3a7233 */ /* 0x100fe40003803000 */
[--C-:B------:R-:W-:Y:S01]  /*187b0*/  HSET2.LE.AND R56, R217, R98.reuse, PT ;  /* 0x00000062d9387233 */ /* 0x100fe20003803000 */
[----:B------:R-:W-:Y:S01]  /*187c0*/  HMMA.16816.F32 R32, R52, R42, R32 ;  /* 0x0000002a3420723c */ /* 0x000fe20000001820 */
[----:B------:R-:W1:Y:S03]  /*187d0*/  LDSM.16.MT88.4 R40, [R218+0x4800] ;  /* 0x00480000da28783b */ /* 0x000e660000004200 */
[--C-:B------:R-:W-:Y:S02]  /*187e0*/  HSET2.LE.AND R59, R59, R98.reuse, PT ;  /* 0x000000623b3b7233 */ /* 0x100fe40003803000 */
[--C-:B------:R-:W-:Y:S03]  /*187f0*/  HSET2.LE.AND R57, R227, R98.reuse, PT ;  /* 0x00000062e3397233 */ /* 0x100fe60003803000 */
[----:B------:R-:W-:Y:S01]  /*18800*/  LDSM.16.MT88.4 R52, [R216+0x5000] ;  /* 0x00500000d834783b */ /* 0x000fe20000004200 */
[----:B------:R-:W4:Y:S01]  /*18810*/  S2R R227, SR_TID.X ;  /* 0x0000000000e37919 */ /* 0x000f220000002100 */
[-C--:B-1----:R-:W-:Y:S08]  /*18820*/  HMMA.16816.F32 R4, R60, R40.reuse, R4 ;  /* 0x000000283c04723c */ /* 0x082ff00000001804 */
[C---:B------:R-:W-:Y:S08]  /*18830*/  HMMA.16816.F32 R8, R64.reuse, R40, R8 ;  /* 0x000000284008723c */ /* 0x040ff00000001808 */
[-C--:B------:R-:W-:Y:S08]  /*18840*/  HMMA.16816.F32 R12, R64, R42.reuse, R12 ;  /* 0x0000002a400c723c */ /* 0x080ff0000000180c */
[C---:B------:R-:W-:Y:S01]  /*18850*/  HMMA.16816.F32 R16, R60.reuse, R42, R16 ;  /* 0x0000002a3c10723c */ /* 0x040fe20000001810 */
[----:B------:R-:W1:Y:S07]  /*18860*/  LDSM.16.MT88.4 R40, [R216+0x4800] ;  /* 0x00480000d828783b */ /* 0x000e6e0000004200 */
[-C--:B-1----:R-:W-:Y:S08]  /*18870*/  HMMA.16816.F32 R20, R60, R40.reuse, R20 ;  /* 0x000000283c14723c */ /* 0x082ff00000001814 */
[C---:B------:R-:W-:Y:S08]  /*18880*/  HMMA.16816.F32 R24, R64.reuse, R40, R24 ;  /* 0x000000284018723c */ /* 0x040ff00000001818 */
[-C--:B------:R-:W-:Y:S01]  /*18890*/  HMMA.16816.F32 R28, R64, R42.reuse, R28 ;  /* 0x0000002a401c723c */ /* 0x080fe2000000181c */
[----:B------:R-:W-:Y:S02]  /*188a0*/  MUFU.EX2 R65, R235 ;  /* 0x000000eb00417308 */ /* 0x000fe40000000800 */
[----:B------:R-:W-:Y:S08]  /*188b0*/  LOP3.LUT R67, R154, 0xff00ff, RZ, 0xc0, !PT ;  /* 0x00ff00ff9a437812 */ /* 0x000ff000078ec0ff */
[----:B------:R1:W2:Y:S01]  /*188c0*/  MUFU.EX2 R64, R45 ;  /* 0x0000002d00407308 */ /* 0x0002a20000000800 */
[--C-:B------:R-:W-:Y:S01]  /*188d0*/  HSET2.LE.AND R66, R156, R98.reuse, PT ;  /* 0x000000629c427233 */ /* 0x100fe20003803000 */
[----:B------:R-:W-:Y:S01]  /*188e0*/  HMMA.16816.F32 R32, R60, R42, R32 ;  /* 0x0000002a3c20723c */ /* 0x000fe20000001820 */
[----:B------:R-:W3:Y:S07]  /*188f0*/  LDSM.16.MT88.4 R40, [R218+0x4c00] ;  /* 0x004c0000da28783b */ /* 0x000eee0000004200 */
[----:B------:R4:W-:Y:S01]  /*18900*/  MUFU.EX2 R63, R237 ;  /* 0x000000ed003f7308 */ /* 0x0009e20000000800 */
[----:B------:R-:W-:Y:S01]  /*18910*/  FFMA.FTZ R61, R37, R252, R231 ;  /* 0x000000fc253d7223 */ /* 0x000fe200000100e7 */
[--C-:B------:R-:W-:Y:S08]  /*18920*/  HSET2.LE.AND R62, R239, R98.reuse, PT ;  /* 0x00000062ef3e7233 */ /* 0x100ff00003803000 */
[----:B------:R-:W4:Y:S01]  /*18930*/  MUFU.EX2 R60, R44 ;  /* 0x0000002c003c7308 */ /* 0x000f220000000800 */
[--C-:B------:R-:W-:Y:S01]  /*18940*/  HSET2.LE.AND R67, R67, R98.reuse, PT ;  /* 0x0000006243437233 */ /* 0x100fe20003803000 */
[----:B------:R-:W-:Y:S01]  /*18950*/  FADD.FTZ R188, R188, R61 ;  /* 0x0000003dbcbc7221 */ /* 0x000fe20000010000 */
[--C-:B------:R-:W-:Y:S07]  /*18960*/  HSET2.LE.AND R61, R158, R98.reuse, PT ;  /* 0x000000629e3d7233 */ /* 0x100fee0003803000 */
[----:B------:R-:W3:Y:S01]  /*18970*/  MUFU.EX2 R44, R234 ;  /* 0x000000ea002c7308 */ /* 0x000ee20000000800 */
[--C-:B-1----:R-:W-:Y:S01]  /*18980*/  HSET2.LE.AND R45, R225, R98.reuse, PT ;  /* 0x00000062e12d7233 */ /* 0x102fe20003803000 */
[----:B--2---:R-:W-:Y:S02]  /*18990*/  IMAD.MOV.U32 R209, RZ, RZ, R64 ;  /* 0x000000ffffd17224 */ /* 0x004fe400078e0040 */
[----:B------:R-:W-:Y:S01]  /*189a0*/  FADD.FTZ R181, R181, R188 ;  /* 0x000000bcb5b57221 */ /* 0x000fe20000010000 */
[----:B------:R-:W1:Y:S03]  /*189b0*/  S2R R239, SR_TID.X ;  /* 0x0000000000ef7919 */ /* 0x000e660000002100 */
[----:B------:R-:W-:Y:S01]  /*189c0*/  FADD.FTZ R174, R174, R181 ;  /* 0x000000b5aeae7221 */ /* 0x000fe20000010000 */
[----:B----4-:R4:W5:Y:S01]  /*189d0*/  LDL.LU R237, [R1+0x6c] ;  /* 0x00006c0001ed7983 */ /* 0x0109620000300800 */
[----:B------:R-:W-:Y:S01]  /*189e0*/  F2FP.F16.F32.PACK_AB R37, R150, R60 ;  /* 0x0000003c9625723e */ /* 0x000fe200000000ff */
[----:B------:R-:W-:Y:S01]  /*189f0*/  IMAD.MOV.U32 R197, RZ, RZ, R60 ;  /* 0x000000ffffc57224 */ /* 0x000fe200078e003c */
[--C-:B------:R-:W-:Y:S01]  /*18a00*/  HSET2.LE.AND R60, R160, R98.reuse, PT ;  /* 0x00000062a03c7233 */ /* 0x100fe20003803000 */
[----:B------:R-:W-:Y:S01]  /*18a10*/  FADD.FTZ R177, R177, R174 ;  /* 0x000000aeb1b17221 */ /* 0x000fe20000010000 */
[----:B---3--:R-:W-:Y:S01]  /*18a20*/  IMAD.MOV.U32 R252, RZ, RZ, R44 ;  /* 0x000000fffffc7224 */ /* 0x008fe200078e002c */
[--C-:B------:R-:W-:Y:S02]  /*18a30*/  HSET2.LE.AND R44, R228, R98.reuse, PT ;  /* 0x00000062e42c7233 */ /* 0x100fe40003803000 */
[--C-:B------:R-:W-:Y:S01]  /*18a40*/  HSET2.LE.AND R160, R137, R98.reuse, PT ;  /* 0x0000006289a07233 */ /* 0x100fe20003803000 */
[----:B------:R-:W-:Y:S02]  /*18a50*/  FADD.FTZ R177, R108, R177 ;  /* 0x000000b16cb17221 */ /* 0x000fe40000010000 */
[----:B------:R-:W-:Y:S02]  /*18a60*/  LOP3.LUT R44, R37, R44, RZ, 0xc0, !PT ;  /* 0x0000002c252c7212 */ /* 0x000fe400078ec0ff */
[----:B------:R-:W-:Y:S04]  /*18a70*/  FADD.FTZ R102, R102, R177 ;  /* 0x000000b166667221 */ /* 0x000fe80000010000 */
[----:B------:R-:W-:Y:S04]  /*18a80*/  FADD.FTZ R89, R89, R102 ;  /* 0x0000006659597221 */ /* 0x000fe80000010000 */
[----:B------:R-:W-:Y:S01]  /*18a90*/  FADD.FTZ R136, R136, R89 ;  /* 0x0000005988887221 */ /* 0x000fe20000010000 */
[-C--:B------:R-:W-:Y:S05]  /*18aa0*/  HMMA.16816.F32 R4, R68, R40.reuse, R4 ;  /* 0x000000284404723c */ /* 0x080fea0000001804 */
[----:B------:R-:W-:Y:S01]  /*18ab0*/  FADD.FTZ R115, R115, R136 ;  /* 0x0000008873737221 */ /* 0x000fe20000010000 */
[----:B-1----:R-:W-:Y:S02]  /*18ac0*/  IMAD.SHL.U32 R239, R239, 0x2, RZ ;  /* 0x00000002efef7824 */ /* 0x002fe400078e00ff */
[C---:B------:R-:W-:Y:S04]  /*18ad0*/  HMMA.16816.F32 R8, R72.reuse, R40, R8 ;  /* 0x000000284808723c */ /* 0x040fe80000001808 */
[----:B------:R-:W-:Y:S04]  /*18ae0*/  FADD.FTZ R114, R114, R115 ;  /* 0x0000007372727221 */ /* 0x000fe80000010000 */
[-C--:B------:R-:W-:Y:S03]  /*18af0*/  HMMA.16816.F32 R12, R72, R42.reuse, R12 ;  /* 0x0000002a480c723c */ /* 0x080fe6000000180c */
[----:B------:R-:W-:Y:S04]  /*18b00*/  FADD.FTZ R107, R107, R114 ;  /* 0x000000726b6b7221 */ /* 0x000fe80000010000 */
[----:B------:R-:W-:Y:S01]  /*18b10*/  FADD.FTZ R132, R132, R107 ;  /* 0x0000006b84847221 */ /* 0x000fe20000010000 */
[C---:B------:R-:W-:Y:S01]  /*18b20*/  HMMA.16816.F32 R16, R68.reuse, R42, R16 ;  /* 0x0000002a4410723c */ /* 0x040fe20000001810 */
[----:B------:R-:W1:Y:S03]  /*18b30*/  LDSM.16.MT88.4 R40, [R216+0x4c00] ;  /* 0x004c0000d828783b */ /* 0x000e660000004200 */
[----:B------:R-:W-:Y:S04]  /*18b40*/  FADD.FTZ R132, R125, R132 ;  /* 0x000000847d847221 */ /* 0x000fe80000010000 */
[----:B------:R-:W-:Y:S04]  /*18b50*/  FADD.FTZ R127, R127, R132 ;  /* 0x000000847f7f7221 */ /* 0x000fe80000010000 */
[----:B------:R-:W-:Y:S01]  /*18b60*/  FADD.FTZ R134, R134, R127 ;  /* 0x0000007f86867221 */ /* 0x000fe20000010000 */
[-C--:B-1----:R-:W-:Y:S08]  /*18b70*/  HMMA.16816.F32 R20, R68, R40.reuse, R20 ;  /* 0x000000284414723c */ /* 0x082ff00000001814 */
[C---:B------:R-:W-:Y:S01]  /*18b80*/  HMMA.16816.F32 R24, R72.reuse, R40, R24 ;  /* 0x000000284818723c */ /* 0x040fe20000001818 */
[----:B------:R1:W-:Y:S10]  /*18b90*/  MUFU.EX2 R40, R236 ;  /* 0x000000ec00287308 */ /* 0x0003f40000000800 */
[----:B------:R-:W2:Y:S01]  /*18ba0*/  MUFU.EX2 R41, R233 ;  /* 0x000000e900297308 */ /* 0x000ea20000000800 */
[-C--:B------:R-:W-:Y:S09]  /*18bb0*/  HMMA.16816.F32 R28, R72, R42.reuse, R28 ;  /* 0x0000002a481c723c */ /* 0x080ff2000000181c */
[----:B------:R-:W-:Y:S10]  /*18bc0*/  MUFU.EX2 R74, R103 ;  /* 0x00000067004a7308 */ /* 0x000ff40000000800 */
[----:B------:R3:W-:Y:S01]  /*18bd0*/  MUFU.EX2 R73, R38 ;  /* 0x0000002600497308 */ /* 0x0007e20000000800 */
[----:B-1----:R4:W5:Y:S01]  /*18be0*/  LDL.LU R236, [R1+0x68] ;  /* 0x0000680001ec7983 */ /* 0x0029620000300800 */
[----:B------:R-:W-:Y:S08]  /*18bf0*/  HMMA.16816.F32 R32, R68, R42, R32 ;  /* 0x0000002a4420723c */ /* 0x000ff00000001820 */
[----:B------:R1:W-:Y:S01]  /*18c00*/  MUFU.EX2 R68, R215 ;  /* 0x000000d700447308 */ /* 0x0003e20000000800 */
[----:B------:R4:W5:Y:S01]  /*18c10*/  LDL.LU R235, [R1+0x64] ;  /* 0x0000640001eb7983 */ /* 0x0009620000300800 */
[----:B--2---:R-:W-:Y:S08]  /*18c20*/  IMAD.MOV.U32 R75, RZ, RZ, R41 ;  /* 0x000000ffff4b7224 */ /* 0x004ff000078e0029 */
[----:B------:R2:W4:Y:S01]  /*18c30*/  MUFU.EX2 R72, R39 ;  /* 0x0000002700487308 */ /* 0x0005220000000800 */
[----:B------:R2:W5:Y:S09]  /*18c40*/  LDL.LU R234, [R1+0x60] ;  /* 0x0000600001ea7983 */ /* 0x0005720000300800 */
[----:B------:R4:W-:Y:S01]  /*18c50*/  MUFU.EX2 R70, R203 ;  /* 0x000000cb00467308 */ /* 0x0009e20000000800 */
[----:B------:R4:W5:Y:S01]  /*18c60*/  LDL.LU R233, [R1+0x5c] ;  /* 0x00005c0001e97983 */ /* 0x0009620000300800 */
[----:B---3--:R-:W-:Y:S08]  /*18c70*/  F2FP.F16.F32.PACK_AB R38, R151, R64 ;  /* 0x000000409726723e */ /* 0x008ff000000000ff */
[----:B------:R3:W3:Y:S01]  /*18c80*/  MUFU.EX2 R69, R208 ;  /* 0x000000d000457308 */ /* 0x0006e20000000800 */
[--C-:B------:R-:W-:Y:S01]  /*18c90*/  HSET2.LE.AND R64, R163, R98.reuse, PT ;  /* 0x00000062a3407233 */ /* 0x100fe20003803000 */
[----:B------:R3:W5:Y:S01]  /*18ca0*/  LDL.LU R232, [R1+0x58] ;  /* 0x0000580001e87983 */ /* 0x0007620000300800 */
[----:B-1----:R-:W-:Y:S01]  /*18cb0*/  IMAD.MOV.U32 R215, RZ, RZ, R40 ;  /* 0x000000ffffd77224 */ /* 0x002fe200078e0028 */
[----:B------:R-:W-:Y:S06]  /*18cc0*/  LOP3.LUT R45, R38, R45, RZ, 0xc0, !PT ;  /* 0x0000002d262d7212 */ /* 0x000fec00078ec0ff */
[----:B------:R-:W1:Y:S01]  /*18cd0*/  MUFU.EX2 R71, R194 ;  /* 0x000000c200477308 */ /* 0x000e620000000800 */
[----:B------:R1:W5:Y:S01]  /*18ce0*/  LDL.LU R231, [R1+0x54] ;  /* 0x0000540001e77983 */ /* 0x0003620000300800 */
[----:B--2---:R-:W-:Y:S02]  /*18cf0*/  F2FP.F16.F32.PACK_AB R39, R138, R143 ;  /* 0x0000008f8a27723e */ /* 0x004fe400000000ff */
[----:B------:R-:W-:Y:S01]  /*18d00*/  F2FP.F16.F32.PACK_AB R38, R252, R65 ;  /* 0x00000041fc26723e */ /* 0x000fe200000000ff */
[----:B------:R2:W5:Y:S01]  /*18d10*/  LDL.LU R230, [R1+0x50] ;  /* 0x0000500001e67983 */ /* 0x0005620000300800 */
[----:B------:R-:W-:Y:S01]  /*18d20*/  LOP3.LUT R46, R39, R46, RZ, 0xc0, !PT ;  /* 0x0000002e272e7212 */ /* 0x000fe200078ec0ff */
[----:B----4-:R-:W-:Y:S01]  /*18d30*/  IMAD.MOV.U32 R203, RZ, RZ, R63 ;  /* 0x000000ffffcb7224 */ /* 0x010fe200078e003f */
[----:B------:R-:W-:Y:S01]  /*18d40*/  LOP3.LUT R49, R38, R49, RZ, 0xc0, !PT ;  /* 0x0000003126317212 */ /* 0x000fe200078ec0ff */
[----:B------:R2:W5:Y:S01]  /*18d50*/  LDL.LU R228, [R1+0x4c] ;  /* 0x00004c0001e47983 */ /* 0x0005620000300800 */
[----:B------:R-:W-:Y:S01]  /*18d60*/  F2FP.F16.F32.PACK_AB R37, R215, R63 ;  /* 0x0000003fd725723e */ /* 0x000fe200000000ff */
[----:B---3--:R-:W-:Y:S01]  /*18d70*/  IMAD.MOV.U32 R208, RZ, RZ, R65 ;  /* 0x000000ffffd07224 */ /* 0x008fe200078e0041 */
[----:B------:R-:W-:Y:S01]  /*18d80*/  F2FP.F16.F32.PACK_AB R39, R72, R75 ;  /* 0x0000004b4827723e */ /* 0x000fe200000000ff */
[----:B------:R2:W5:Y:S01]  /*18d90*/  LDL.LU R225, [R1+0x48] ;  /* 0x0000480001e17983 */ /* 0x0005620000300800 */
[----:B------:R-:W-:Y:S01]  /*18da0*/  F2FP.F16.F32.PACK_AB R38, R68, R73 ;  /* 0x000000494426723e */ /* 0x000fe200000000ff */
[----:B------:R-:W-:Y:S01]  /*18db0*/  FADD.FTZ R133, R203, R133 ;  /* 0x00000085cb857221 */ /* 0x000fe20000010000 */
[----:B------:R-:W-:Y:S01]  /*18dc0*/  LOP3.LUT R48, R37, R48, RZ, 0xc0, !PT ;  /* 0x0000003025307212 */ /* 0x000fe200078ec0ff */
[----:B------:R2:W5:Y:S01]  /*18dd0*/  LDL.LU R224, [R1+0x44] ;  /* 0x0000440001e07983 */ /* 0x0005620000300800 */
[----:B------:R-:W-:Y:S01]  /*18de0*/  LOP3.LUT R50, R39, R50, RZ, 0xc0, !PT ;  /* 0x0000003227327212 */ /* 0x000fe200078ec0ff */
[----:B------:R-:W-:Y:S01]  /*18df0*/  FADD.FTZ R134, R208, R134 ;  /* 0x00000086d0867221 */ /* 0x000fe20000010000 */
[----:B------:R-:W-:Y:S01]  /*18e00*/  LOP3.LUT R51, R38, R51, RZ, 0xc0, !PT ;  /* 0x0000003326337212 */ /* 0x000fe200078ec0ff */
[----:B------:R-:W3:Y:S01]  /*18e10*/  LDSM.16.MT88.4 R40, [R218+0x5000] ;  /* 0x00500000da28783b */ /* 0x000ee20000004200 */
[--C-:B------:R-:W-:Y:S02]  /*18e20*/  HSET2.LE.AND R65, R157, R98.reuse, PT ;  /* 0x000000629d417233 */ /* 0x100fe40003803000 */
[----:B------:R-:W-:Y:S02]  /*18e30*/  F2FP.F16.F32.PACK_AB R37, R213, R214 ;  /* 0x000000d6d525723e */ /* 0x000fe400000000ff */
[----:B------:R-:W-:Y:S02]  /*18e40*/  F2FP.F16.F32.PACK_AB R38, R211, R212 ;  /* 0x000000d4d326723e */ /* 0x000fe400000000ff */
[----:B------:R-:W-:Y:S01]  /*18e50*/  LOP3.LUT R58, R37, R58, RZ, 0xc0, !PT ;  /* 0x0000003a253a7212 */ /* 0x000fe200078ec0ff */
[----:B------:R2:W5:Y:S01]  /*18e60*/  LDL.LU R223, [R1+0x40] ;  /* 0x0000400001df7983 */ /* 0x0005620000300800 */
[----:B------:R-:W-:Y:S02]  /*18e70*/  LOP3.LUT R59, R38, R59, RZ, 0xc0, !PT ;  /* 0x0000003b263b7212 */ /* 0x000fe400078ec0ff */
[----:B------:R-:W-:Y:S01]  /*18e80*/  F2FP.F16.F32.PACK_AB R37, R69, R210 ;  /* 0x000000d24525723e */ /* 0x000fe200000000ff */
[----:B------:R2:W5:Y:S01]  /*18e90*/  LDL.LU R222, [R1+0x3c] ;  /* 0x00003c0001de7983 */ /* 0x0005620000300800 */
        /* <DEDUP_REMOVED lines=9> */
[----:B------:R-:W-:Y:S02]  /*18f30*/  F2FP.F16.F32.PACK_AB R37, R199, R200 ;  /* 0x000000c8c725723e */ /* 0x000fe400000000ff */
[----:B------:R-:W-:Y:S01]  /*18f40*/  LOP3.LUT R63, R162, 0xff00ff, RZ, 0xc0, !PT ;  /* 0x00ff00ffa23f7812 */ /* 0x000fe200078ec0ff */
[----:B------:R2:W5:Y:S01]  /*18f50*/  LDL.LU R217, [R1+0x2c] ;  /* 0x00002c0001d97983 */ /* 0x0005620000300800 */
[----:B------:R-:W-:Y:S02]  /*18f60*/  LOP3.LUT R60, R37, R60, RZ, 0xc0, !PT ;  /* 0x0000003c253c7212 */ /* 0x000fe400078ec0ff */
[----:B-1----:R-:W-:Y:S02]  /*18f70*/  F2FP.F16.F32.PACK_AB R37, R192, R71 ;  /* 0x00000047c025723e */ /* 0x002fe400000000ff */
[--C-:B------:R-:W-:Y:S02]  /*18f80*/  HSET2.LE.AND R63, R63, R98.reuse, PT ;  /* 0x000000623f3f7233 */ /* 0x100fe40003803000 */
[----:B------:R-:W-:Y:S02]  /*18f90*/  LOP3.LUT R66, R37, R66, RZ, 0xc0, !PT ;  /* 0x0000004225427212 */ /* 0x000fe400078ec0ff */
[----:B------:R-:W-:Y:S02]  /*18fa0*/  F2FP.F16.F32.PACK_AB R37, R185, R186 ;  /* 0x000000bab925723e */ /* 0x000fe400000000ff */
[----:B------:R-:W-:Y:S01]  /*18fb0*/  LOP3.LUT R63, R38, R63, RZ, 0xc0, !PT ;  /* 0x0000003f263f7212 */ /* 0x000fe200078ec0ff */
[-C--:B---3--:R-:W-:Y:S05]  /*18fc0*/  HMMA.16816.F32 R4, R44, R40.reuse, R4 ;  /* 0x000000282c04723c */ /* 0x088fea0000001804 */
[----:B------:R-:W-:Y:S02]  /*18fd0*/  LOP3.LUT R64, R37, R64, RZ, 0xc0, !PT ;  /* 0x0000004025407212 */ /* 0x000fe400078ec0ff */
[----:B------:R-:W-:Y:S01]  /*18fe0*/  F2FP.F16.F32.PACK_AB R38, R195, R196 ;  /* 0x000000c4c326723e */ /* 0x000fe200000000ff */
[C---:B------:R-:W-:Y:S04]  /*18ff0*/  HMMA.16816.F32 R8, R48.reuse, R40, R8 ;  /* 0x000000283008723c */ /* 0x040fe80000001808 */
[----:B------:R-:W-:Y:S02]  /*19000*/  LOP3.LUT R61, R38, R61, RZ, 0xc0, !PT ;  /* 0x0000003d263d7212 */ /* 0x000fe400078ec0ff */
[----:B------:R-:W-:Y:S02]  /*19010*/  F2FP.F16.F32.PACK_AB R38, R187, R190 ;  /* 0x000000bebb26723e */ /* 0x000fe400000000ff */
[-C--:B------:R-:W-:Y:S03]  /*19020*/  HMMA.16816.F32 R12, R48, R42.reuse, R12 ;  /* 0x0000002a300c723c */ /* 0x080fe6000000180c */
[----:B------:R-:W-:Y:S02]  /*19030*/  LOP3.LUT R67, R38, R67, RZ, 0xc0, !PT ;  /* 0x0000004326437212 */ /* 0x000fe400078ec0ff */
[----:B------:R-:W-:Y:S02]  /*19040*/  F2FP.F16.F32.PACK_AB R38, R168, R173 ;  /* 0x000000ada826723e */ /* 0x000fe400000000ff */
[----:B------:R-:W-:Y:S01]  /*19050*/  LOP3.LUT R163, R144, 0xff00ff, RZ, 0xc0, !PT ;  /* 0x00ff00ff90a37812 */ /* 0x000fe200078ec0ff */
[C---:B------:R-:W-:Y:S01]  /*19060*/  HMMA.16816.F32 R16, R44.reuse, R42, R16 ;  /* 0x0000002a2c10723c */ /* 0x040fe20000001810 */
[----:B------:R-:W1:Y:S03]  /*19070*/  LDSM.16.MT88.4 R40, [R218+0x5400] ;  /* 0x00540000da28783b */ /* 0x000e660000004200 */
[--C-:B------:R-:W-:Y:S02]  /*19080*/  HSET2.LE.AND R144, R135, R98.reuse, PT ;  /* 0x0000006287907233 */ /* 0x100fe40003803000 */
[--C-:B------:R-:W-:Y:S02]  /*19090*/  HSET2.LE.AND R163, R163, R98.reuse, PT ;  /* 0x00000062a3a37233 */ /* 0x100fe40003803000 */
[-C--:B------:R-:W-:Y:S03]  /*190a0*/  HMMA.16816.F32 R20, R44, R52.reuse, R20 ;  /* 0x000000342c14723c */ /* 0x080fe60000001814 */
[--C-:B------:R-:W-:Y:S05]  /*190b0*/  HSET2.LE.AND R162, R149, R98.reuse, PT ;  /* 0x0000006295a27233 */ /* 0x100fea0003803000 */
[C---:B------:R-:W-:Y:S01]  /*190c0*/  HMMA.16816.F32 R24, R48.reuse, R52, R24 ;  /* 0x000000343018723c */ /* 0x040fe20000001818 */
[----:B------:R-:W-:Y:S10]  /*190d0*/  MUFU.EX2 R52, R179 ;  /* 0x000000b300347308 */ /* 0x000ff40000000800 */
[----:B------:R-:W3:Y:S01]  /*190e0*/  MUFU.EX2 R53, R176 ;  /* 0x000000b000357308 */ /* 0x000ee20000000800 */
[-C--:B------:R-:W-:Y:S03]  /*190f0*/  HMMA.16816.F32 R28, R48, R54.reuse, R28 ;  /* 0x00000036301c723c */ /* 0x080fe6000000181c */
[----:B------:R-:W-:Y:S02]  /*19100*/  LOP3.LUT R51, R152, 0xff00ff, RZ, 0xc0, !PT ;  /* 0x00ff00ff98337812 */ /* 0x000fe400078ec0ff */
[--C-:B------:R-:W-:Y:S02]  /*19110*/  HSET2.LE.AND R48, R155, R98.reuse, PT ;  /* 0x000000629b307233 */ /* 0x100fe40003803000 */
[--C-:B------:R-:W-:Y:S01]  /*19120*/  HSET2.LE.AND R49, R153, R98.reuse, PT ;  /* 0x0000006299317233 */ /* 0x100fe20003803000 */
[----:B------:R-:W-:Y:S01]  /*19130*/  HMMA.16816.F32 R32, R44, R54, R32 ;  /* 0x000000362c20723c */ /* 0x000fe20000001820 */
[----:B------:R-:W4:Y:S01]  /*19140*/  LDSM.16.MT88.4 R44, [R216+0x5400] ;  /* 0x00540000d82c783b */ /* 0x000f220000004200 */
[----:B------:R-:W-:Y:S02]  /*19150*/  MUFU.EX2 R55, R124 ;  /* 0x0000007c00377308 */ /* 0x000fe40000000800 */
[--C-:B------:R-:W-:Y:S02]  /*19160*/  HSET2.LE.AND R50, R159, R98.reuse, PT ;  /* 0x000000629f327233 */ /* 0x100fe40003803000 */
[----:B------:R-:W-:Y:S06]  /*19170*/  HSET2.LE.AND R51, R51, R98, PT ;  /* 0x0000006233337233 */ /* 0x000fec0003803000 */
[----:B------:R2:W2:Y:S01]  /*19180*/  MUFU.EX2 R54, R167 ;  /* 0x000000a700367308 */ /* 0x0004a20000000800 */
[----:B---3--:R-:W-:Y:S01]  /*19190*/  F2FP.F16.F32.PACK_AB R37, R53, R178 ;  /* 0x000000b23525723e */ /* 0x008fe200000000ff */
[-C--:B-1----:R-:W-:Y:S01]  /*191a0*/  HMMA.16816.F32 R4, R56, R40.reuse, R4 ;  /* 0x000000283804723c */ /* 0x082fe20000001804 */
[----:B------:R-:W-:Y:S04]  /*191b0*/  LDSM.16.MT88.4 R152, [R218+0x5c00] ;  /* 0x005c0000da98783b */ /* 0x000fe80000004200 */
[----:B------:R-:W-:Y:S02]  /*191c0*/  LOP3.LUT R50, R37, R50, RZ, 0xc0, !PT ;  /* 0x0000003225327212 */ /* 0x000fe400078ec0ff */
[----:B------:R-:W-:Y:S01]  /*191d0*/  LOP3.LUT R51, R38, R51, RZ, 0xc0, !PT ;  /* 0x0000003326337212 */ /* 0x000fe200078ec0ff */
[C---:B------:R-:W-:Y:S04]  /*191e0*/  HMMA.16816.F32 R8, R60.reuse, R40, R8 ;  /* 0x000000283c08723c */ /* 0x040fe80000001808 */
[----:B------:R-:W-:Y:S01]  /*191f0*/  F2FP.F16.F32.PACK_AB R40, R52, R183 ;  /* 0x000000b73428723e */ /* 0x000fe200000000ff */
[----:B--2---:R-:W-:Y:S01]  /*19200*/  IMAD.MOV.U32 R167, RZ, RZ, R0 ;  /* 0x000000ffffa77224 */ /* 0x004fe200078e0000 */
[----:B------:R-:W-:Y:S02]  /*19210*/  F2FP.F16.F32.PACK_AB R37, R54, R169 ;  /* 0x000000a93625723e */ /* 0x000fe400000000ff */
[-C--:B------:R-:W-:Y:S03]  /*19220*/  HMMA.16816.F32 R12, R60, R42.reuse, R12 ;  /* 0x0000002a3c0c723c */ /* 0x080fe6000000180c */
[----:B------:R-:W-:Y:S02]  /*19230*/  LOP3.LUT R65, R40, R65, RZ, 0xc0, !PT ;  /* 0x0000004128417212 */ /* 0x000fe400078ec0ff */
[----:B------:R-:W-:Y:S02]  /*19240*/  LOP3.LUT R48, R37, R48, RZ, 0xc0, !PT ;  /* 0x0000003025307212 */ /* 0x000fe400078ec0ff */
[----:B------:R-:W-:Y:S01]  /*19250*/  F2FP.F16.F32.PACK_AB R38, R131, R166 ;  /* 0x000000a68326723e */ /* 0x000fe200000000ff */
[C---:B------:R-:W-:Y:S01]  /*19260*/  HMMA.16816.F32 R16, R56.reuse, R42, R16 ;  /* 0x0000002a3810723c */ /* 0x040fe20000001810 */
[----:B------:R-:W1:Y:S03]  /*19270*/  LDSM.16.MT88.4 R40, [R218+0x5800] ;  /* 0x00580000da28783b */ /* 0x000e660000004200 */
[----:B------:R-:W-:Y:S02]  /*19280*/  LOP3.LUT R49, R38, R49, RZ, 0xc0, !PT ;  /* 0x0000003126317212 */ /* 0x000fe400078ec0ff */
[----:B------:R-:W-:Y:S02]  /*19290*/  F2FP.F16.F32.PACK_AB R38, R117, R120 ;  /* 0x000000787526723e */ /* 0x000fe400000000ff */
[-C--:B----4-:R-:W-:Y:S03]  /*192a0*/  HMMA.16816.F32 R20, R56, R44.reuse, R20 ;  /* 0x0000002c3814723c */ /* 0x090fe60000001814 */
[----:B------:R-:W-:Y:S02]  /*192b0*/  F2FP.F16.F32.PACK_AB R37, R55, R130 ;  /* 0x000000823725723e */ /* 0x000fe400000000ff */
[----:B------:R-:W-:Y:S02]  /*192c0*/  LOP3.LUT R163, R38, R163, RZ, 0xc0, !PT ;  /* 0x000000a326a37212 */ /* 0x000fe400078ec0ff */
[----:B------:R-:W-:Y:S01]  /*192d0*/  LOP3.LUT R162, R37, R162, RZ, 0xc0, !PT ;  /* 0x000000a225a27212 */ /* 0x000fe200078ec0ff */
[C---:B------:R-:W-:Y:S04]  /*192e0*/  HMMA.16816.F32 R24, R60.reuse, R44, R24 ;  /* 0x0000002c3c18723c */ /* 0x040fe80000001818 */
[----:B------:R-:W-:Y:S02]  /*192f0*/  F2FP.F16.F32.PACK_AB R38, R94, R97 ;  /* 0x000000615e26723e */ /* 0x000fe400000000ff */
[----:B------:R-:W-:Y:S02]  /*19300*/  F2FP.F16.F32.PACK_AB R37, R87, R88 ;  /* 0x000000585725723e */ /* 0x000fe400000000ff */
[-C--:B------:R-:W-:Y:S01]  /*19310*/  HMMA.16816.F32 R28, R60, R46.reuse, R28 ;  /* 0x0000002e3c1c723c */ /* 0x080fe2000000181c */
[----:B------:R-:W2:Y:S02]  /*19320*/  MUFU.EX2 R61, R90 ;  /* 0x0000005a003d7308 */ /* 0x000ea40000000800 */
[----:B------:R-:W-:Y:S02]  /*19330*/  LOP3.LUT R161, R38, R161, RZ, 0xc0, !PT ;  /* 0x000000a126a17212 */ /* 0x000fe400078ec0ff */
[----:B------:R-:W-:Y:S01]  /*19340*/  LOP3.LUT R144, R37, R144, RZ, 0xc0, !PT ;  /* 0x0000009025907212 */ /* 0x000fe200078ec0ff */
[----:B------:R-:W-:Y:S02]  /*19350*/  FADD.FTZ R37, R104, R105 ;  /* 0x0000006968257221 */ /* 0x000fe40000010000 */
[----:B------:R-:W-:Y:S01]  /*19360*/  HMMA.16816.F32 R32, R56, R46, R32 ;  /* 0x0000002e3820723c */ /* 0x000fe20000001820 */
[----:B------:R-:W3:Y:S02]  /*19370*/  LDSM.16.MT88.4 R44, [R216+0x5800] ;  /* 0x00580000d82c783b */ /* 0x000ee40000004200 */
[----:B------:R-:W4:Y:S01]  /*19380*/  MUFU.EX2 R56, R81 ;  /* 0x0000005100387308 */ /* 0x000f220000000800 */
[----:B------:R-:W-:Y:S09]  /*19390*/  FADD.FTZ R37, R197, R37 ;  /* 0x00000025c5257221 */ /* 0x000ff20000010000 */
[----:B------:R-:W4:Y:S01]  /*193a0*/  MUFU.EX2 R57, R80 ;  /* 0x0000005000397308 */ /* 0x000f220000000800 */
[----:B--2---:R-:W-:Y:S01]  /*193b0*/  F2FP.F16.F32.PACK_AB R39, R61, R92 ;  /* 0x0000005c3d27723e */ /* 0x004fe200000000ff */
[----:B------:R-:W-:Y:S01]  /*193c0*/  FADD.FTZ R150, R150, R37 ;  /* 0x0000002596967221 */ /* 0x000fe20000010000 */
[-C--:B-1----:R-:W-:Y:S05]  /*193d0*/  HMMA.16816.F32 R4, R64, R40.reuse, R4 ;  /* 0x000000284004723c */ /* 0x082fea0000001804 */
[----:B------:R-:W-:Y:S01]  /*193e0*/  FADD.FTZ R143, R143, R150 ;  /* 0x000000968f8f7221 */ /* 0x000fe20000010000 */
[----:B------:R-:W-:Y:S01]  /*193f0*/  FADD.FTZ R37, R215, R133 ;  /* 0x00000085d7257221 */ /* 0x000fe20000010000 */
[----:B------:R-:W-:Y:S01]  /*19400*/  LOP3.LUT R146, R39, R146, RZ, 0xc0, !PT ;  /* 0x0000009227927212 */ /* 0x000fe200078ec0ff */
[C---:B------:R-:W-:Y:S04]  /*19410*/  HMMA.16816.F32 R8, R48.reuse, R40, R8 ;  /* 0x000000283008723c */ /* 0x040fe80000001808 */
[----:B------:R-:W-:Y:S01]  /*19420*/  F2FP.F16.F32.PACK_AB R41, R74, R113 ;  /* 0x000000714a29723e */ /* 0x000fe200000000ff */
[----:B------:R-:W-:Y:S01]  /*19430*/  FADD.FTZ R37, R75, R37 ;  /* 0x000000254b257221 */ /* 0x000fe20000010000 */
[----:B----4-:R-:W-:Y:S02]  /*19440*/  F2FP.F16.F32.PACK_AB R40, R56, R83 ;  /* 0x000000533828723e */ /* 0x010fe400000000ff */
[-C--:B------:R-:W-:Y:S03]  /*19450*/  HMMA.16816.F32 R12, R48, R42.reuse, R12 ;  /* 0x0000002a300c723c */ /* 0x080fe6000000180c */
[----:B------:R-:W-:Y:S01]  /*19460*/  LOP3.LUT R160, R41, R160, RZ, 0xc0, !PT ;  /* 0x000000a029a07212 */ /* 0x000fe200078ec0ff */
[----:B------:R-:W-:Y:S01]  /*19470*/  FADD.FTZ R37, R72, R37 ;  /* 0x0000002548257221 */ /* 0x000fe20000010000 */
[----:B------:R-:W-:Y:S02]  /*19480*/  LOP3.LUT R145, R40, R145, RZ, 0xc0, !PT ;  /* 0x0000009128917212 */ /* 0x000fe400078ec0ff */
[----:B------:R-:W-:Y:S01]  /*19490*/  F2FP.F16.F32.PACK_AB R38, R57, R82 ;  /* 0x000000523926723e */ /* 0x000fe200000000ff */
[C---:B------:R-:W-:Y:S01]  /*194a0*/  HMMA.16816.F32 R16, R64.reuse, R42, R16 ;  /* 0x0000002a4010723c */ /* 0x040fe20000001810 */
[----:B------:R-:W1:Y:S03]  /*194b0*/  LDSM.16.MT88.4 R40, [R216+0x5c00] ;  /* 0x005c0000d828783b */ /* 0x000e660000004200 */
[----:B------:R-:W-:Y:S01]  /*194c0*/  LOP3.LUT R147, R38, R147, RZ, 0xc0, !PT ;  /* 0x0000009326937212 */ /* 0x000fe200078ec0ff */
[----:B------:R-:W-:Y:S01]  /*194d0*/  FADD.FTZ R38, R106, R109 ;  /* 0x0000006d6a267221 */ /* 0x000fe20000010000 */
[----:B------:R-:W-:Y:S02]  /*194e0*/  FADD.FTZ R200, R200, R37 ;  /* 0x00000025c8c87221 */ /* 0x000fe40000010000 */
[-C--:B---3--:R-:W-:Y:S03]  /*194f0*/  HMMA.16816.F32 R20, R64, R44.reuse, R20 ;  /* 0x0000002c4014723c */ /* 0x088fe60000001814 */
[----:B------:R-:W-:Y:S01]  /*19500*/  FADD.FTZ R38, R209, R38 ;  /* 0x00000026d1267221 */ /* 0x000fe20000010000 */
[----:B------:R-:W-:Y:S03]  /*19510*/  FADD.FTZ R200, R199, R200 ;  /* 0x000000c8c7c87221 */ /* 0x000fe60000010000 */
[----:B------:R-:W-:Y:S01]  /*19520*/  FADD.FTZ R38, R151, R38 ;  /* 0x0000002697267221 */ /* 0x000fe20000010000 */
[C---:B------:R-:W-:Y:S04]  /*19530*/  HMMA.16816.F32 R24, R48.reuse, R44, R24 ;  /* 0x0000002c3018723c */ /* 0x040fe80000001818 */
[----:B------:R-:W-:Y:S01]  /*19540*/  FADD.FTZ R44, R252, R134 ;  /* 0x00000086fc2c7221 */ /* 0x000fe20000010000 */
[----:B------:R-:W-:Y:S01]  /*19550*/  FADD.FTZ R139, R139, R38 ;  /* 0x000000268b8b7221 */ /* 0x000fe20000010000 */
[----:B------:R-:W-:Y:S02]  /*19560*/  FADD.FTZ R205, R205, R200 ;  /* 0x000000c8cdcd7221 */ /* 0x000fe40000010000 */
[-C--:B------:R-:W-:Y:S03]  /*19570*/  HMMA.16816.F32 R28, R48, R46.reuse, R28 ;  /* 0x0000002e301c723c */ /* 0x080fe6000000181c */
[----:B------:R-:W-:Y:S01]  /*19580*/  FADD.FTZ R204, R204, R205 ;  /* 0x000000cdcccc7221 */ /* 0x000fe20000010000 */
[----:B------:R-:W-:Y:S03]  /*19590*/  FADD.FTZ R73, R73, R44 ;  /* 0x0000002c49497221 */ /* 0x000fe60000010000 */
[----:B------:R-:W-:Y:S01]  /*195a0*/  FADD.FTZ R169, R169, R204 ;  /* 0x000000cca9a97221 */ /* 0x000fe20000010000 */
[----:B------:R-:W-:Y:S04]  /*195b0*/  HMMA.16816.F32 R32, R64, R46, R32 ;  /* 0x0000002e4020723c */ /* 0x000fe80000001820 */
[----:B------:R-:W-:Y:S01]  /*195c0*/  FADD.FTZ R169, R54, R169 ;  /* 0x000000a936a97221 */ /* 0x000fe20000010000 */
[----:B------:R-:W-:Y:S03]  /*195d0*/  FADD.FTZ R73, R68, R73 ;  /* 0x0000004944497221 */ /* 0x000fe60000010000 */
        /* <DEDUP_REMOVED lines=29> */
[----:B------:R-:W-:Y:S02]  /*197b0*/  FADD.FTZ R166, R166, R201 ;  /* 0x000000c9a6a67221 */ /* 0x000fe40000010000 */
[----:B------:R-:W-:Y:S01]  /*197c0*/  FADD.FTZ R71, R71, R186 ;  /* 0x000000ba47477221 */ /* 0x000fe20000010000 */
[----:B------:R-:W-:Y:S01]  /*197d0*/  FADD.FTZ R183, R52, R183 ;  /* 0x000000b734b77221 */ /* 0x000fe20000010000 */
[-C--:B------:R-:W-:Y:S03]  /*197e0*/  HMMA.16816.F32 R144, R144, R42.reuse, R28 ;  /* 0x0000002a9090723c */ /* 0x080fe6000000181c */
[----:B------:R-:W-:Y:S01]  /*197f0*/  FADD.FTZ R192, R192, R71 ;  /* 0x00000047c0c07221 */ /* 0x000fe20000010000 */
[----:B------:R-:W-:Y:S01]  /*19800*/  FADD.FTZ R190, R190, R183 ;  /* 0x000000b7bebe7221 */ /* 0x000fe20000010000 */
[----:B------:R-:W-:Y:S02]  /*19810*/  FADD.FTZ R166, R131, R166 ;  /* 0x000000a683a67221 */ /* 0x000fe40000010000 */
[----:B------:R-:W-:Y:S01]  /*19820*/  FADD.FTZ R113, R113, R192 ;  /* 0x000000c071717221 */ /* 0x000fe20000010000 */
[----:B------:R-:W-:Y:S01]  /*19830*/  FADD.FTZ R190, R187, R190 ;  /* 0x000000bebbbe7221 */ /* 0x000fe20000010000 */
[----:B------:R-:W-:Y:S01]  /*19840*/  FADD.FTZ R173, R173, R166 ;  /* 0x000000a6adad7221 */ /* 0x000fe20000010000 */
[----:B------:R-:W-:Y:S04]  /*19850*/  HMMA.16816.F32 R160, R160, R42, R32 ;  /* 0x0000002aa0a0723c */ /* 0x000fe80000001820 */
[----:B------:R-:W-:Y:S01]  /*19860*/  FADD.FTZ R113, R74, R113 ;  /* 0x000000714a717221 */ /* 0x000fe20000010000 */
[----:B------:R-:W-:Y:S01]  /*19870*/  FADD.FTZ R97, R97, R190 ;  /* 0x000000be61617221 */ /* 0x000fe20000010000 */
[----:B------:R-:W-:Y:S01]  /*19880*/  FADD.FTZ R168, R168, R173 ;  /* 0x000000ada8a87221 */ /* 0x000fe20000010000 */
[----:B------:R-:W-:Y:S02]  /*19890*/  IMAD.MOV.U32 R166, RZ, RZ, R2 ;  /* 0x000000ffffa67224 */ /* 0x000fe400078e0002 */
[----:B------:R-:W-:Y:S01]  /*198a0*/  FADD.FTZ R130, R130, R113 ;  /* 0x0000007182827221 */ /* 0x000fe20000010000 */
[----:B------:R-:W-:Y:S01]  /*198b0*/  FADD.FTZ R97, R94, R97 ;  /* 0x000000615e617221 */ /* 0x000fe20000010000 */
[----:B------:R-:W-:Y:S02]  /*198c0*/  FADD.FTZ R83, R83, R168 ;  /* 0x000000a853537221 */ /* 0x000fe40000010000 */
[----:B------:R-:W-:Y:S01]  /*198d0*/  FADD.FTZ R6, R55, R130 ;  /* 0x0000008237067221 */ /* 0x000fe20000010000 */
[----:B------:R-:W-:Y:S01]  /*198e0*/  FADD.FTZ R120, R120, R97 ;  /* 0x0000006178787221 */ /* 0x000fe20000010000 */
[----:B------:R-:W-:Y:S03]  /*198f0*/  FADD.FTZ R83, R56, R83 ;  /* 0x0000005338537221 */ /* 0x000fe60000010000 */
[----:B------:R3:W-:Y:S01]  /*19900*/  STL [R1+0x24], R6 ;  /* 0x0000240601007387 */ /* 0x0007e20000100800 */
[----:B------:R-:W-:Y:S01]  /*19910*/  FADD.FTZ R5, R117, R120 ;  /* 0x0000007875057221 */ /* 0x000fe20000010000 */
[----:B------:R-:W-:Y:S04]  /*19920*/  FADD.FTZ R82, R82, R83 ;  /* 0x0000005352527221 */ /* 0x000fe80000010000 */
[----:B------:R3:W-:Y:S01]  /*19930*/  STL [R1+0x20], R5 ;  /* 0x0000200501007387 */ /* 0x0007e20000100800 */
[----:B------:R-:W-:Y:S03]  /*19940*/  FADD.FTZ R252, R57, R82 ;  /* 0x0000005239fc7221 */ /* 0x000fe60000010000 */
[----:B------:R3:W-:Y:S01]  /*19950*/  STL [R1+0x28], R4 ;  /* 0x0000280401007387 */ /* 0x0007e20000100800 */
[----:B------:R-:W-:Y:S05]  /*19960*/  @P0 BRA `(.L_x_941) ;  /* 0xffffff8000200947 */ /* 0x000fea000383ffff */
.L_x_940:
[----:B------:R-:W4:Y:S01]  /*19970*/  LDL.LU R7, [R1+0x24] ;  /* 0x0000240001077983 */ /* 0x000f220000300800 */
[----:B------:R-:W2:Y:S03]  /*19980*/  LDCU UR5, c[0x0][0x4fc] ;  /* 0x00009f80ff0577ac */ /* 0x000ea60008000800 */
[----:B------:R-:W2:Y:S01]  /*19990*/  SHFL.BFLY PT, R11, R252, 0x2, 0x1f ;  /* 0x0c401f00fc0b7f89 */ /* 0x000ea200000e0000 */
[----:B------:R-:W4:Y:S03]  /*199a0*/  S2UR UR4, SR_CgaCtaId ;  /* 0x00000000000479c3 */ /* 0x000f260000008800 */
[----:B-1-3--:R-:W3:Y:S04]  /*199b0*/  LDL.LU R6, [R1+0x20] ;  /* 0x0000200001067983 */ /* 0x00aee80000300800 */
[----:B------:R-:W3:Y:S01]  /*199c0*/  LDL.LU R4, [R1+0x28] ;  /* 0x0000280001047983 */ /* 0x000ee20000300800 */
[----:B------:R-:W-:Y:S01]  /*199d0*/  SHF.L.U32 R15, R227, 0x4, RZ ;  /* 0x00000004e30f7819 */ /* 0x000fe200000006ff */
[----:B------:R-:W-:Y:S01]  /*199e0*/  UISETP.NE.AND UP0, UPT, UR12, -0x1, UPT ;  /* 0xffffffff0c00788c */ /* 0x000fe2000bf05270 */
[----:B------:R-:W1:Y:S01]  /*199f0*/  LDC.U8 R18, c[0x0][0x548] ;  /* 0x00015200ff127b82 */ /* 0x000e620000000000 */
[----:B------:R-:W1:Y:S01]  /*19a00*/  S2R R21, SR_CTAID.Z ;  /* 0x0000000000157919 */ /* 0x000e620000002700 */
[----:B------:R-:W-:-:S03]  /*19a10*/  LOP3.LUT R250, R250, 0x3e00, R15, 0xf8, !PT ;  /* 0x00003e00fafa7812 */ /* 0x000fc600078ef80f */
[----:B------:R-:W-:Y:S01]  /*19a20*/  PLOP3.LUT P0, PT, PT, PT, UP0, 0x80, 0x8 ;  /* 0x000000000008781c */ /* 0x000fe20003f0f008 */
[----:B------:R-:W-:Y:S02]  /*19a30*/  UISETP.NE.AND UP0, UPT, UR12, -0x1, UPT ;  /* 0xffffffff0c00788c */ /* 0x000fe4000bf05270 */
[----:B------:R-:W1:Y:S01]  /*19a40*/  LDC R20, c[0x0][0x434] ;  /* 0x00010d00ff147b82 */ /* 0x000e620000000800 */
[----:B--2---:R-:W-:-:S05]  /*19a50*/  FADD.FTZ R11, R11, R252 ;  /* 0x000000fc0b0b7221 */ /* 0x004fca0000010000 */
[----:B------:R-:W2:Y:S02]  /*19a60*/  SHFL.BFLY PT, R10, R11, 0x1, 0x1f ;  /* 0x0c201f000b0a7f89 */ /* 0x000ea400000e0000 */
[----:B--2---:R-:W-:-:S04]  /*19a70*/  FADD.FTZ R10, R11, R10 ;  /* 0x0000000a0b0a7221 */ /* 0x004fc80000010000 */
[----:B------:R-:W2:Y:S01]  /*19a80*/  MUFU.RCP R11, R10 ;  /* 0x0000000a000b7308 */ /* 0x000ea20000001000 */
[----:B------:R-:W-:-:S04]  /*19a90*/  FSETP.NE.FTZ.AND P3, PT, R10, RZ, PT ;  /* 0x000000ff0a00720b */ /* 0x000fc80003f75000 */
[----:B--2---:R-:W-:-:S05]  /*19aa0*/  FSEL R11, R11, 1, P3 ;  /* 0x3f8000000b0b7808 */ /* 0x004fca0001800000 */
[----:B------:R-:W-:-:S04]  /*19ab0*/  FMUL.FTZ R11, R11, UR5 ;  /* 0x000000050b0b7c20 */ /* 0x000fc80008410000 */
        /* <DEDUP_REMOVED lines=8> */
[----:B------:R-:W-:Y:S02]  /*19b40*/  F2FP.F16.F32.PACK_AB R142, R143, R142 ;  /* 0x0000008e8f8e723e */ /* 0x000fe400000000ff */
[----:B------:R-:W-:-:S02]  /*19b50*/  F2FP.F16.F32.PACK_AB R138, R139, R138 ;  /* 0x0000008a8b8a723e */ /* 0x000fc400000000ff */
[----:B------:R-:W-:Y:S02]  /*19b60*/  F2FP.F16.F32.PACK_AB R150, R151, R150 ;  /* 0x000000969796723e */ /* 0x000fe400000000ff */
[----:B------:R-:W-:Y:S01]  /*19b70*/  F2FP.F16.F32.PACK_AB R11, R11, R146 ;  /* 0x000000920b0b723e */ /* 0x000fe200000000ff */
[----:B----4-:R-:W2:Y:S04]  /*19b80*/  SHFL.BFLY PT, R12, R7, 0x2, 0x1f ;  /* 0x0c401f00070c7f89 */ /* 0x010ea800000e0000 */
[----:B---3--:R-:W3:Y:S04]  /*19b90*/  SHFL.BFLY PT, R13, R6, 0x2, 0x1f ;  /* 0x0c401f00060d7f89 */ /* 0x008ee800000e0000 */
[----:B------:R-:W4:Y:S01]  /*19ba0*/  SHFL.BFLY PT, R5, R4, 0x2, 0x1f ;  /* 0x0c401f0004057f89 */ /* 0x000f2200000e0000 */
[----:B--2---:R-:W-:-:S05]  /*19bb0*/  FADD.FTZ R12, R12, R7 ;  /* 0x000000070c0c7221 */ /* 0x004fca0000010000 */
[----:B------:R-:W2:Y:S01]  /*19bc0*/  SHFL.BFLY PT, R7, R12, 0x1, 0x1f ;  /* 0x0c201f000c077f89 */ /* 0x000ea200000e0000 */
[----:B---3--:R-:W-:Y:S01]  /*19bd0*/  FADD.FTZ R13, R13, R6 ;  /* 0x000000060d0d7221 */ /* 0x008fe20000010000 */
[----:B----4-:R-:W-:-:S04]  /*19be0*/  FADD.FTZ R5, R5, R4 ;  /* 0x0000000405057221 */ /* 0x010fc80000010000 */
[----:B------:R-:W3:Y:S04]  /*19bf0*/  SHFL.BFLY PT, R6, R13, 0x1, 0x1f ;  /* 0x0c201f000d067f89 */ /* 0x000ee800000e0000 */
[----:B------:R-:W4:Y:S01]  /*19c00*/  SHFL.BFLY PT, R4, R5, 0x1, 0x1f ;  /* 0x0c201f0005047f89 */ /* 0x000f2200000e0000 */
[----:B--2---:R-:W-:Y:S01]  /*19c10*/  FADD.FTZ R7, R12, R7 ;  /* 0x000000070c077221 */ /* 0x004fe20000010000 */
[----:B------:R-:W-:-:S03]  /*19c20*/  SHF.L.U32 R12, R227, 0x3, RZ ;  /* 0x00000003e30c7819 */ /* 0x000fc600000006ff */
[----:B------:R-:W2:Y:S01]  /*19c30*/  MUFU.RCP R9, R7 ;  /* 0x0000000700097308 */ /* 0x000ea20000001000 */
[----:B------:R-:W-:Y:S02]  /*19c40*/  FSETP.NE.FTZ.AND P6, PT, R7, RZ, PT ;  /* 0x000000ff0700720b */ /* 0x000fe40003fd5000 */
[----:B------:R-:W-:Y:S01]  /*19c50*/  LOP3.LUT R14, R12, 0xc0, RZ, 0xc0, !PT ;  /* 0x000000c00c0e7812 */ /* 0x000fe200078ec0ff */
[----:B---3--:R-:W-:Y:S01]  /*19c60*/  FADD.FTZ R6, R13, R6 ;  /* 0x000000060d067221 */ /* 0x008fe20000010000 */
[----:B-----5:R-:W-:Y:S02]  /*19c70*/  SHF.L.U32 R13, R230, 0x5, RZ ;  /* 0x00000005e60d7819 */ /* 0x020fe400000006ff */
[----:B------:R-:W-:Y:S01]  /*19c80*/  LOP3.LUT R14, R14, 0x18, R227, 0xf8, !PT ;  /* 0x000000180e0e7812 */ /* 0x000fe200078ef8e3 */
[----:B------:R-:W3:Y:S01]  /*19c90*/  MUFU.RCP R8, R6 ;  /* 0x0000000600087308 */ /* 0x000ee20000001000 */
[----:B------:R-:W-:Y:S01]  /*19ca0*/  FSETP.NE.FTZ.AND P5, PT, R6, RZ, PT ;  /* 0x000000ff0600720b */ /* 0x000fe20003fb5000 */
[----:B----4-:R-:W-:Y:S01]  /*19cb0*/  FADD.FTZ R4, R5, R4 ;  /* 0x0000000405047221 */ /* 0x010fe20000010000 */
[----:B------:R-:W-:-:S03]  /*19cc0*/  LOP3.LUT R13, R250, 0x20, R13, 0xf8, !PT ;  /* 0x00000020fa0d7812 */ /* 0x000fc600078ef80d */
[----:B------:R-:W4:Y:S01]  /*19cd0*/  @P6 LDC R25, c[0x0][0x458] ;  /* 0x00011600ff196b82 */ /* 0x000f220000000800 */
[----:B------:R-:W-:Y:S01]  /*19ce0*/  FSETP.NE.FTZ.AND P4, PT, R4, RZ, PT ;  /* 0x000000ff0400720b */ /* 0x000fe20003f95000 */
[----:B------:R-:W1:Y:S01]  /*19cf0*/  MUFU.RCP R5, R4 ;  /* 0x0000000400057308 */ /* 0x000e620000001000 */
[----:B------:R-:W-:Y:S02]  /*19d00*/  LOP3.LUT R13, R13, R14, RZ, 0xfc, !PT ;  /* 0x0000000e0d0d7212 */ /* 0x000fe400078efcff */
[----:B--2---:R-:W-:Y:S02]  /*19d10*/  FSEL R9, R9, 1, P6 ;  /* 0x3f80000009097808 */ /* 0x004fe40003000000 */
[----:B------:R-:W-:Y:S01]  /*19d20*/  SHF.L.U32 R14, R227, 0x2, RZ ;  /* 0x00000002e30e7819 */ /* 0x000fe200000006ff */
[----:B------:R-:W2:Y:S02]  /*19d30*/  @P5 LDC R26, c[0x0][0x458] ;  /* 0x00011600ff1a5b82 */ /* 0x000ea40000000800 */
[----:B------:R-:W-:Y:S01]  /*19d40*/  FMUL.FTZ R9, R9, UR5 ;  /* 0x0000000509097c20 */ /* 0x000fe20008410000 */
[----:B------:R-:W-:Y:S01]  /*19d50*/  LOP3.LUT R16, R14, 0x20, RZ, 0xc0, !PT ;  /* 0x000000200e107812 */ /* 0x000fe200078ec0ff */
[----:B------:R-:W2:Y:S01]  /*19d60*/  @P6 MUFU.LG2 R7, R7 ;  /* 0x0000000700076308 */ /* 0x000ea20000000c00 */
[----:B---3--:R-:W-:Y:S01]  /*19d70*/  FSEL R8, R8, 1, P5 ;  /* 0x3f80000008087808 */ /* 0x008fe20002800000 */
[C---:B------:R-:W-:Y:S01]  /*19d80*/  FMUL.FTZ R132, R9.reuse, R132 ;  /* 0x0000008409847220 */ /* 0x040fe20000410000 */
[C---:B------:R-:W-:Y:S01]  /*19d90*/  FMUL.FTZ R133, R9.reuse, R133 ;  /* 0x0000008509857220 */ /* 0x040fe20000410000 */
[C---:B------:R-:W-:Y:S01]  /*19da0*/  FMUL.FTZ R152, R9.reuse, R152 ;  /* 0x0000009809987220 */ /* 0x040fe20000410000 */
[C---:B------:R-:W-:Y:S01]  /*19db0*/  FMUL.FTZ R153, R9.reuse, R153 ;  /* 0x0000009909997220 */ /* 0x040fe20000410000 */
[----:B------:R-:W-:Y:S01]  /*19dc0*/  FMUL.FTZ R8, R8, UR5 ;  /* 0x0000000508087c20 */ /* 0x000fe20008410000 */
[----:B------:R-:W-:Y:S01]  /*19dd0*/  FMUL.FTZ R156, R9, R156 ;  /* 0x0000009c099c7220 */ /* 0x000fe20000410000 */
[----:B-1----:R-:W-:Y:S01]  /*19de0*/  FSEL R5, R5, 1, P4 ;  /* 0x3f80000005057808 */ /* 0x002fe20002000000 */
        /* <DEDUP_REMOVED lines=9> */
[----:B------:R-:W-:Y:S01]  /*19e80*/  FMUL.FTZ R5, R5, UR5 ;  /* 0x0000000505057c20 */ /* 0x000fe20008410000 */
[----:B------:R-:W1:Y:S01]  /*19e90*/  LDC.U8 R8, c[0x0][0x549] ;  /* 0x00015240ff087b82 */ /* 0x000e620000000000 */
[----:B------:R-:W-:Y:S01]  /*19ea0*/  UMOV UR5, 0x400 ;  /* 0x0000040000057882 */ /* 0x000fe20000000000 */
[C---:B------:R-:W-:Y:S01]  /*19eb0*/  FMUL.FTZ R160, R9.reuse, R160 ;  /* 0x000000a009a07220 */ /* 0x040fe20000410000 */
[----:B------:R-:W-:Y:S01]  /*19ec0*/  ULEA UR4, UR4, UR5, 0x18 ;  /* 0x0000000504047291 */ /* 0x000fe2000f8ec0ff */
[----:B------:R-:W-:Y:S01]  /*19ed0*/  FMUL.FTZ R9, R9, R161 ;  /* 0x000000a109097220 */ /* 0x000fe20000410000 */
[----:B------:R-:W-:Y:S01]  /*19ee0*/  LOP3.LUT R14, R14, 0x40, RZ, 0xc0, !PT ;  /* 0x000000400e0e7812 */ /* 0x000fe200078ec0ff */
[C---:B------:R-:W-:Y:S01]  /*19ef0*/  FMUL.FTZ R140, R5.reuse, R140 ;  /* 0x0000008c058c7220 */ /* 0x040fe20000410000 */
[----:B------:R-:W-:Y:S01]  /*19f00*/  FMUL.FTZ R141, R5, R141 ;  /* 0x0000008d058d7220 */ /* 0x000fe20000410000 */
[----:B------:R-:W3:Y:S01]  /*19f10*/  S2UR UR5, SR_CTAID.Y ;  /* 0x00000000000579c3 */ /* 0x000ee20000002600 */
[----:B------:R-:W-:Y:S01]  /*19f20*/  LEA R13, R13, UR4, 0x1 ;  /* 0x000000040d0d7c11 */ /* 0x000fe2000f8e08ff */
[----:B------:R-:W-:Y:S01]  /*19f30*/  FMUL.FTZ R136, R5, R136 ;  /* 0x0000008805887220 */ /* 0x000fe20000410000 */
[----:B------:R-:W-:Y:S01]  /*19f40*/  F2FP.F16.F32.PACK_AB R160, R9, R160 ;  /* 0x000000a009a0723e */ /* 0x000fe200000000ff */
[----:B------:R-:W-:Y:S01]  /*19f50*/  FMUL.FTZ R137, R5, R137 ;  /* 0x0000008905897220 */ /* 0x000fe20000410000 */
[----:B------:R-:W-:Y:S01]  /*19f60*/  IADD3 R19, PT, PT, R13, -R14, RZ ;  /* 0x8000000e0d137210 */ /* 0x000fe20007ffe0ff */
[----:B------:R-:W-:Y:S01]  /*19f70*/  FMUL.FTZ R148, R5, R148 ;  /* 0x0000009405947220 */ /* 0x000fe20000410000 */
[----:B------:R-:W-:Y:S01]  /*19f80*/  F2FP.F16.F32.PACK_AB R132, R133, R132 ;  /* 0x000000848584723e */ /* 0x000fe200000000ff */
[----:B------:R-:W4:Y:S01]  /*19f90*/  @P0 LDC.64 R14, c[0x0][0x408] ;  /* 0x00010200ff0e0b82 */ /* 0x000f220000000a00 */
[----:B------:R-:W-:Y:S01]  /*19fa0*/  F2FP.F16.F32.PACK_AB R134, R135, R134 ;  /* 0x000000868786723e */ /* 0x000fe200000000ff */
[----:B------:R-:W-:Y:S01]  /*19fb0*/  FMUL.FTZ R149, R5, R149 ;  /* 0x0000009505957220 */ /* 0x000fe20000410000 */
[----:B------:R-:W-:Y:S01]  /*19fc0*/  F2FP.F16.F32.PACK_AB R152, R153, R152 ;  /* 0x000000989998723e */ /* 0x000fe200000000ff */
[----:B------:R-:W-:Y:S01]  /*19fd0*/  FMUL.FTZ R144, R5, R144 ;  /* 0x0000009005907220 */ /* 0x000fe20000410000 */
[----:B------:R-:W-:Y:S01]  /*19fe0*/  F2FP.F16.F32.PACK_AB R154, R155, R154 ;  /* 0x0000009a9b9a723e */ /* 0x000fe200000000ff */
[----:B------:R-:W-:Y:S01]  /*19ff0*/  FMUL.FTZ R5, R5, R145 ;  /* 0x0000009105057220 */ /* 0x000fe20000410000 */
[----:B------:R-:W-:Y:S01]  /*1a000*/  IADD3 R17, PT, PT, R13, -R16, RZ ;  /* 0x800000100d117210 */ /* 0x000fe20007ffe0ff */
[----:B------:R-:W-:Y:S01]  /*1a010*/  STS [R13], R132 ;  /* 0x000000840d007388 */ /* 0x000fe20000000800 */
[----:B-1----:R-:W-:Y:S01]  /*1a020*/  ISETP.NE.AND P2, PT, R8, RZ, PT ;  /* 0x000000ff0800720c */ /* 0x002fe20003f45270 */
[----:B------:R-:W1:Y:S01]  /*1a030*/  LDCU UR4, c[0x0][0x434] ;  /* 0x00008680ff0477ac */ /* 0x000e620008000800 */
[----:B------:R-:W3:Y:S01]  /*1a040*/  @!P0 LDC.64 R8, c[0x0][0x400] ;  /* 0x00010000ff088b82 */ /* 0x000ee20000000a00 */
[----:B------:R-:W-:Y:S01]  /*1a050*/  F2FP.F16.F32.PACK_AB R140, R141, R140 ;  /* 0x0000008c8d8c723e */ /* 0x000fe200000000ff */
[----:B------:R-:W-:Y:S01]  /*1a060*/  STS [R13+0x200], R134 ;  /* 0x000200860d007388 */ /* 0x000fe20000000800 */
[----:B------:R-:W-:Y:S01]  /*1a070*/  F2FP.F16.F32.PACK_AB R136, R137, R136 ;  /* 0x000000888988723e */ /* 0x000fe200000000ff */
[----:B------:R-:W1:Y:S01]  /*1a080*/  @P5 MUFU.LG2 R6, R6 ;  /* 0x0000000600065308 */ /* 0x000e620000000c00 */
[----:B------:R-:W-:Y:S01]  /*1a090*/  F2FP.F16.F32.PACK_AB R156, R157, R156 ;  /* 0x0000009c9d9c723e */ /* 0x000fe200000000ff */
[----:B------:R-:W-:Y:S01]  /*1a0a0*/  STS [R17+0x10], R152 ;  /* 0x0000109811007388 */ /* 0x000fe20000000800 */
[----:B------:R-:W-:-:S02]  /*1a0b0*/  F2FP.F16.F32.PACK_AB R158, R159, R158 ;  /* 0x0000009e9f9e723e */ /* 0x000fc400000000ff */
[----:B------:R-:W-:Y:S01]  /*1a0c0*/  F2FP.F16.F32.PACK_AB R162, R163, R162 ;  /* 0x000000a2a3a2723e */ /* 0x000fe200000000ff */
[----:B------:R-:W-:Y:S01]  /*1a0d0*/  STS [R17+0x210], R154 ;  /* 0x0002109a11007388 */ /* 0x000fe20000000800 */
[----:B------:R-:W-:Y:S02]  /*1a0e0*/  IADD3 R24, PT, PT, -R16, R19, RZ ;  /* 0x0000001310187210 */ /* 0x000fe40007ffe1ff */
[----:B------:R-:W-:Y:S01]  /*1a0f0*/  F2FP.F16.F32.PACK_AB R148, R149, R148 ;  /* 0x000000949594723e */ /* 0x000fe200000000ff */
[----:B------:R-:W1:Y:S01]  /*1a100*/  @P2 LDC R16, c[0x0][0x430] ;  /* 0x00010c00ff102b82 */ /* 0x000e620000000800 */
[----:B------:R-:W-:Y:S01]  /*1a110*/  STS [R13+0x1000], R140 ;  /* 0x0010008c0d007388 */ /* 0x000fe20000000800 */
[----:B------:R-:W-:Y:S01]  /*1a120*/  F2FP.F16.F32.PACK_AB R5, R5, R144 ;  /* 0x000000900505723e */ /* 0x000fe200000000ff */
[----:B----4-:R-:W-:Y:S01]  /*1a130*/  @P0 IMAD.WIDE.U32 R22, R14, UR12, RZ ;  /* 0x0000000c0e160c25 */ /* 0x010fe2000f8e00ff */
[----:B------:R-:W-:Y:S01]  /*1a140*/  ISETP.NE.AND P1, PT, R18, RZ, !P2 ;  /* 0x000000ff1200720c */ /* 0x000fe20005725270 */
[----:B------:R4:W-:Y:S04]  /*1a150*/  STS [R13+0x1200], R142 ;  /* 0x0012008e0d007388 */ /* 0x0009e80000000800 */
[----:B------:R-:W-:Y:S01]  /*1a160*/  STS [R17+0x1010], R136 ;  /* 0x0010108811007388 */ /* 0x000fe20000000800 */
[----:B---3--:R-:W-:Y:S01]  /*1a170*/  @!P0 IMAD.WIDE.U32 R28, R8, UR5, RZ ;  /* 0x00000005081c8c25 */ /* 0x008fe2000f8e00ff */
[----:B------:R-:W-:-:S02]  /*1a180*/  @P2 MOV R8, 0x1 ;  /* 0x0000000100082802 */ /* 0x000fc40000000f00 */
[----:B------:R-:W-:Y:S04]  /*1a190*/  STS [R17+0x1210], R138 ;  /* 0x0012108a11007388 */ /* 0x000fe80000000800 */
[----:B------:R-:W-:Y:S04]  /*1a1a0*/  STS [R19+0x20], R156 ;  /* 0x0000209c13007388 */ /* 0x000fe80000000800 */
[----:B------:R-:W-:Y:S01]  /*1a1b0*/  STS [R19+0x220], R158 ;  /* 0x0002209e13007388 */ /* 0x000fe20000000800 */
[----:B-1----:R-:W-:-:S03]  /*1a1c0*/  @P2 IMAD R20, R16, UR4, RZ ;  /* 0x0000000410142c24 */ /* 0x002fc6000f8e02ff */
[----:B------:R-:W-:Y:S04]  /*1a1d0*/  STS [R24+0x30], R160 ;  /* 0x000030a018007388 */ /* 0x000fe80000000800 */
[----:B------:R-:W-:Y:S01]  /*1a1e0*/  STS [R24+0x230], R162 ;  /* 0x000230a218007388 */ /* 0x000fe20000000800 */
[----:B----4-:R-:W-:Y:S02]  /*1a1f0*/  @!P0 IMAD R13, R9, UR5, R29 ;  /* 0x00000005090d8c24 */ /* 0x010fe4000f8e021d */
[----:B------:R-:W-:Y:S01]  /*1a200*/  @P0 IMAD R13, R15, UR12, R23 ;  /* 0x0000000c0f0d0c24 */ /* 0x000fe2000f8e0217 */
[----:B------:R-:W-:Y:S01]  /*1a210*/  STS [R19+0x1020], R148 ;  /* 0x0010209413007388 */ /* 0x000fe20000000800 */
[----:B------:R-:W-:Y:S01]  /*1a220*/  @!UP0 UIMAD UR12, UR5, UR4, URZ ;  /* 0x00000004050c82a4 */ /* 0x000fe2000f8e02ff */
[----:B------:R-:W-:-:S02]  /*1a230*/  VOTEU.ANY UP0, P1 ;  /* 0x0000000000ff7886 */ /* 0x000fc40000800100 */
[----:B------:R-:W-:Y:S01]  /*1a240*/  STS [R19+0x1220], R150 ;  /* 0x0012209613007388 */ /* 0x000fe20000000800 */
[----:B------:R-:W-:-:S03]  /*1a250*/  USHF.R.S32.HI UR6, URZ, 0x1f, UR12 ;  /* 0x0000001fff067899 */ /* 0x000fc6000801140c */
[----:B------:R1:W-:Y:S04]  /*1a260*/  STS [R24+0x1230], R11 ;  /* 0x0012300b18007388 */ /* 0x0003e80000000800 */
[----:B------:R3:W-:Y:S01]  /*1a270*/  STS [R24+0x1030], R5 ;  /* 0x0010300518007388 */ /* 0x0007e20000000800 */
[----:B-1----:R-:W1:Y:S01]  /*1a280*/  @P2 LDC R11, c[0x0][0x430] ;  /* 0x00010c00ff0b2b82 */ /* 0x002e620000000800 */
[----:B--2---:R-:W-:Y:S05]  /*1a290*/  @P2 BRA `(.L_x_944) ;  /* 0x0000000000202947 */ /* 0x004fea0003800000 */
[----:B------:R-:W-:Y:S01]  /*1a2a0*/  ISETP.NE.AND P1, PT, R18, RZ, PT ;  /* 0x000000ff1200720c */ /* 0x000fe20003f25270 */
[----:B---3--:R-:W2:-:S12]  /*1a2b0*/  LDC R5, c[0x0][0x3e0] ;  /* 0x0000f800ff057b82 */ /* 0x008e980000000800 */
[----:B------:R-:W2:Y:S01]  /*1a2c0*/  @P1 LDC R8, c[0x0][0x454] ;  /* 0x00011500ff081b82 */ /* 0x000ea20000000800 */
[----:B-1----:R-:W-:Y:S02]  /*1a2d0*/  @P1 MOV R11, 0x1 ;  /* 0x00000001000b1802 */ /* 0x002fe40000000f00 */
[----:B------:R-:W-:-:S05]  /*1a2e0*/  @!P1 MOV R11, 0x1 ;  /* 0x00000001000b9802 */ /* 0x000fca0000000f00 */
[----:B------:R-:W4:Y:S01]  /*1a2f0*/  @P1 LDC R20, c[0x0][0x454] ;  /* 0x00011500ff141b82 */ /* 0x000f220000000800 */
[----:B--2---:R-:W-:Y:S02]  /*1a300*/  @P1 IMAD R8, R8, R5, RZ ;  /* 0x0000000508081224 */ /* 0x004fe400078e02ff */
[----:B------:R-:W-:-:S07]  /*1a310*/  @!P1 IMAD R8, R5, UR4, RZ ;  /* 0x0000000405089c24 */ /* 0x000fce000f8e02ff */
.L_x_944:
[----:B------:R-:W-:Y:S01]  /*1a320*/  BAR.SYNC.DEFER_BLOCKING 0x0 ;  /* 0x0000000000007b1d */ /* 0x000fe20000010000 */
[----:B------:R-:W-:Y:S01]  /*1a330*/  PLOP3.LUT P1, PT, PT, PT, UP0, 0x80, 0x8 ;  /* 0x000000000008781c */ /* 0x000fe20003f2f008 */
[----:B------:R-:W-:Y:S01]  /*1a340*/  @P6 FMUL.FTZ R27, R7, 0.69314718246459960938 ;  /* 0x3f317218071b6820 */ /* 0x000fe20000410000 */
[----:B------:R-:W-:Y:S01]  /*1a350*/  @P5 FMUL.FTZ R6, R6, 0.69314718246459960938 ;  /* 0x3f31721806065820 */ /* 0x000fe20000410000 */
[----:B------:R-:W-:Y:S01]  /*1a360*/  LOP3.LUT P2, RZ, R227, 0x3, RZ, 0xc0, !PT ;  /* 0x00000003e3ff7812 */ /* 0x000fe2000784c0ff */
[----:B----4-:R-:W-:-:S03]  /*1a370*/  IMAD R7, R21, R20, RZ ;  /* 0x0000001415077224 */ /* 0x010fc600078e02ff */
[----:B---3--:R-:W2:Y:S01]  /*1a380*/  @P3 LDC R5, c[0x0][0x458] ;  /* 0x00011600ff053b82 */ /* 0x008ea20000000800 */
[----:B------:R-:W3:Y:S01]  /*1a390*/  @P3 MUFU.LG2 R10, R10 ;  /* 0x0000000a000a3308 */ /* 0x000ee20000000c00 */
[----:B------:R-:W4:Y:S01]  /*1a3a0*/  S2R R14, SR_CTAID.X ;  /* 0x00000000000e7919 */ /* 0x000f220000002500 */
[----:B------:R-:W-:Y:S01]  /*1a3b0*/  MOV R15, 0x7f800000 ;  /* 0x7f800000000f7802 */ /* 0x000fe20000000f00 */
[----:B------:R-:W-:Y:S01]  /*1a3c0*/  @P5 FFMA.FTZ R15, R3, R26, R6 ;  /* 0x0000001a030f5223 */ /* 0x000fe20000010006 */
[----:B------:R-:W-:Y:S01]  /*1a3d0*/  USEL UR12, UR12, URZ, UP0 ;  /* 0x000000ff0c0c7287 */ /* 0x000fe20008000000 */
[----:B-1----:R-:W-:Y:S01]  /*1a3e0*/  IMAD R6, R11, UR13, RZ ;  /* 0x0000000d0b067c24 */ /* 0x002fe2000f8e02ff */
[----:B------:R-:W-:Y:S01]  /*1a3f0*/  MOV R3, UR6 ;  /* 0x0000000600037c02 */ /* 0x000fe20008000f00 */
[----:B------:R-:W1:Y:S01]  /*1a400*/  @P4 LDC R9, c[0x0][0x458] ;  /* 0x00011600ff094b82 */ /* 0x000e620000000800 */
[----:B------:R-:W5:Y:S01]  /*1a410*/  @P4 MUFU.LG2 R4, R4 ;  /* 0x0000000400044308 */ /* 0x000f620000000c00 */
[----:B------:R-:W-:Y:S01]  /*1a420*/  @!P1 IMAD R7, R8, UR5, R7 ;  /* 0x0000000508079c24 */ /* 0x000fe2000f8e0207 */
[----:B------:R-:W-:Y:S01]  /*1a430*/  MOV R24, 0x7f800000 ;  /* 0x7f80000000187802 */ /* 0x000fe20000000f00 */
[----:B------:R-:W-:Y:S01]  /*1a440*/  @P6 FFMA.FTZ R24, R36, R25, R27 ;  /* 0x0000001924186223 */ /* 0x000fe2000001001b */
[----:B------:R-:W-:Y:S01]  /*1a450*/  SEL R3, R3, RZ, P1 ;  /* 0x000000ff03037207 */ /* 0x000fe20000800000 */
[----:B------:R-:W-:Y:S01]  /*1a460*/  BSSY.RECONVERGENT B0, `(.L_x_945) ;  /* 0x0000034000007945 */ /* 0x000fe20003800200 */
[----:B------:R-:W-:-:S02]  /*1a470*/  MOV R20, 0x7f800000 ;  /* 0x7f80000000147802 */ /* 0x000fc40000000f00 */
[----:B------:R-:W-:Y:S01]  /*1a480*/  MOV R25, 0x7f800000 ;  /* 0x7f80000000197802 */ /* 0x000fe20000000f00 */
[----:B------:R1:W4:Y:S01]  /*1a490*/  LDS.128 R16, [R228+0x1800] ;  /* 0x00180000e4107984 */ /* 0x0003220000000c00 */
[----:B---3--:R-:W-:Y:S01]  /*1a4a0*/  @P3 FMUL.FTZ R29, R10, 0.69314718246459960938 ;  /* 0x3f3172180a1d3820 */ /* 0x008fe20000410000 */
[--C-:B------:R-:W-:Y:S02]  /*1a4b0*/  IADD3 R10, P5, P1, R6, UR12, R7.reuse ;  /* 0x0000000c060a7c10 */ /* 0x100fe4000f9be007 */
[----:B------:R-:W-:Y:S01]  /*1a4c0*/  SHF.R.S32.HI R7, RZ, 0x1f, R7 ;  /* 0x0000001fff077819 */ /* 0x000fe20000011407 */
[----:B--2---:R-:W-:Y:S01]  /*1a4d0*/  @P3 FFMA.FTZ R20, R0, R5, R29 ;  /* 0x0000000500143223 */ /* 0x004fe2000001001d */
[----:B------:R-:W-:Y:S01]  /*1a4e0*/  @!P0 MOV R26, R28 ;  /* 0x0000001c001a8202 */ /* 0x000fe20000000f00 */
[----:B-----5:R-:W-:Y:S01]  /*1a4f0*/  @P4 FMUL.FTZ R27, R4, 0.69314718246459960938 ;  /* 0x3f317218041b4820 */ /* 0x020fe20000410000 */
[----:B------:R-:W-:-:S03]  /*1a500*/  SHF.R.S32.HI R4, RZ, 0x1f, R6 ;  /* 0x0000001fff047819 */ /* 0x000fc60000011406 */
[----:B-1----:R-:W-:Y:S01]  /*1a510*/  @P4 FFMA.FTZ R25, R2, R9, R27 ;  /* 0x0000000902194223 */ /* 0x002fe2000001001b */
[----:B------:R-:W-:Y:S01]  /*1a520*/  IADD3.X R0, PT, PT, R4, R3, R7, P5, P1 ;  /* 0x0000000304007210 */ /* 0x000fe20002fe2407 */
[----:B----4-:R-:W-:Y:S06]  /*1a530*/  @P2 BRA `(.L_x_946) ;  /* 0x0000000000982947 */ /* 0x010fec0003800000 */
        /* <DEDUP_REMOVED lines=18> */
[----:B------:R-:W3:Y:S08]  /*1a660*/  @!P4 LDC.64 R4, c[0x0][0x420] ;  /* 0x00010800ff04cb82 */ /* 0x000ef00000000a00 */
[----:B------:R-:W4:Y:S01]  /*1a670*/  @!P3 LDC.64 R2, c[0x0][0x420] ;  /* 0x00010800ff02bb82 */ /* 0x000f220000000a00 */
        /* <DEDUP_REMOVED lines=18> */
.L_x_946:
[----:B------:R-:W-:Y:S05]  /*1a7a0*/  BSYNC.RECONVERGENT B0 ;  /* 0x0000000000007941 */ /* 0x000fea0003800200 */
.L_x_945:
[----:B-1----:R1:W2:Y:S01]  /*1a7b0*/  LDS.128 R4, [R228] ;  /* 0x00000000e4047984 */ /* 0x0022a20000000c00 */
[----:B------:R-:W-:Y:S01]  /*1a7c0*/  @P0 IMAD.MOV.U32 R26, RZ, RZ, R22 ;  /* 0x000000ffff1a0224 */ /* 0x000fe200078e0016 */
[----:B------:R-:W3:Y:S01]  /*1a7d0*/  LDCU.64 UR4, c[0x0][0x410] ;  /* 0x00008200ff0477ac */ /* 0x000ee20008000a00 */
[----:B------:R-:W-:Y:S01]  /*1a7e0*/  LOP3.LUT R3, R12, 0x18, RZ, 0xc0, !PT ;  /* 0x000000180c037812 */ /* 0x000fe200078ec0ff */
[----:B------:R-:W-:Y:S01]  /*1a7f0*/  IMAD.MOV.U32 R10, RZ, RZ, R230 ;  /* 0x000000ffff0a7224 */ /* 0x000fe200078e00e6 */
[----:B------:R-:W-:Y:S01]  /*1a800*/  LEA.HI R2, R227, 0x20, RZ, 0x1e ;  /* 0x00000020e3027811 */ /* 0x000fe200078ff0ff */
[----:B------:R-:W-:Y:S01]  /*1a810*/  IMAD.MOV.U32 R11, RZ, RZ, RZ ;  /* 0x000000ffff0b7224 */ /* 0x000fe200078e00ff */
[----:B------:R-:W-:Y:S01]  /*1a820*/  IADD3 R8, P0, PT, R3, R26, RZ ;  /* 0x0000001a03087210 */ /* 0x000fe20007f1e0ff */
[----:B------:R-:W-:Y:S01]  /*1a830*/  BSSY.RECONVERGENT B0, `(.L_x_947) ;  /* 0x0000016000007945 */ /* 0x000fe20003800200 */
[C---:B------:R-:W-:Y:S01]  /*1a840*/  LEA.HI R0, R227.reuse, 0x40, RZ, 0x1e ;  /* 0x00000040e3007811 */ /* 0x040fe200078ff0ff */
[----:B------:R-:W-:Y:S01]  /*1a850*/  IMAD.WIDE.U32 R10, R14, 0x80, R10 ;  /* 0x000000800e0a7825 */ /* 0x000fe200078e000a */
[----:B------:R-:W-:-:S02]  /*1a860*/  LEA.HI R227, R227, 0x60, RZ, 0x1e ;  /* 0x00000060e3e37811 */ /* 0x000fc400078ff0ff */
[----:B------:R-:W-:Y:S01]  /*1a870*/  ISETP.GE.AND P3, PT, R2, UR17, PT ;  /* 0x0000001102007c0c */ /* 0x000fe2000bf66270 */
[----:B------:R-:W-:Y:S01]  /*1a880*/  IMAD.X R9, RZ, RZ, R13, P0 ;  /* 0x000000ffff097224 */ /* 0x000fe200000e060d */
[----:B------:R-:W-:Y:S02]  /*1a890*/  ISETP.GE.AND P0, PT, R230, UR17, PT ;  /* 0x00000011e6007c0c */ /* 0x000fe4000bf06270 */
[----:B------:R-:W-:Y:S02]  /*1a8a0*/  ISETP.GE.AND P2, PT, R0, UR17, PT ;  /* 0x0000001100007c0c */ /* 0x000fe4000bf46270 */
[----:B------:R-:W-:Y:S01]  /*1a8b0*/  ISETP.GE.AND P1, PT, R227, UR17, PT ;  /* 0x00000011e3007c0c */ /* 0x000fe2000bf26270 */
[----:B---3--:R-:W-:-:S04]  /*1a8c0*/  IMAD.WIDE.U32 R8, R21, UR4, R8 ;  /* 0x0000000415087c25 */ /* 0x008fc8000f8e0008 */
[----:B------:R-:W-:-:S04]  /*1a8d0*/  IMAD R13, R21, UR5, R9 ;  /* 0x00000005150d7c24 */ /* 0x000fc8000f8e0209 */
[----:B-1----:R-:W-:Y:S05]  /*1a8e0*/  @P0 BRA `(.L_x_948) ;  /* 0x0000000000280947 */ /* 0x002fea0003800000 */
        /* <DEDUP_REMOVED lines=9> */
[----:B--2---:R1:W-:Y:S02]  /*1a980*/  STG.E.128 desc[UR22][R2.64], R4 ;  /* 0x0000000402007986 */ /* 0x0043e4000c101d16 */
.L_x_948:
[----:B------:R-:W-:Y:S05]  /*1a990*/  BSYNC.RECONVERGENT B0 ;  /* 0x0000000000007941 */ /* 0x000fea0003800200 */
.L_x_947:
[----:B-12---:R1:W2:Y:S01]  /*1a9a0*/  LDS.128 R4, [R228+0x800] ;  /* 0x00080000e4047984 */ /* 0x0062a20000000c00 */
        /* <DEDUP_REMOVED lines=15> */
.L_x_950:
[----:B------:R-:W-:Y:S05]  /*1aaa0*/  BSYNC.RECONVERGENT B0 ;  /* 0x0000000000007941 */ /* 0x000fea0003800200 */
.L_x_949:
        /* <DEDUP_REMOVED lines=16> */
.L_x_952:
[----:B------:R-:W-:Y:S05]  /*1abb0*/  BSYNC.RECONVERGENT B0 ;  /* 0x0000000000007941 */ /* 0x000fea0003800200 */
.L_x_951:
[----:B------:R-:W-:Y:S05]  /*1abc0*/  @P1 EXIT ;  /* 0x000000000000194d */ /* 0x000fea0003800000 */
[----:B------:R-:W5:Y:S01]  /*1abd0*/  LDCU.64 UR6, c[0x0][0x408] ;  /* 0x00008100ff0677ac */ /* 0x000f620008000a00 */
[----:B------:R-:W-:Y:S01]  /*1abe0*/  IADD3 R0, P0, PT, R10, 0x60, RZ ;  /* 0x000000600a007810 */ /* 0x000fe20007f1e0ff */
[----:B--23--:R-:W-:Y:S01]  /*1abf0*/  IMAD.MOV.U32 R4, RZ, RZ, R8 ;  /* 0x000000ffff047224 */ /* 0x00cfe200078e0008 */
[----:B------:R-:W-:Y:S01]  /*1ac00*/  MOV R5, R13 ;  /* 0x0000000d00057202 */ /* 0x000fe20000000f00 */
[----:B------:R-:W2:Y:S02]  /*1ac10*/  LDCU.64 UR4, c[0x0][0x3f0] ;  /* 0x00007e00ff0477ac */ /* 0x000ea40008000a00 */
[----:B----4-:R-:W-:-:S04]  /*1ac20*/  IMAD.X R3, RZ, RZ, R11, P0 ;  /* 0x000000ffff037224 */ /* 0x010fc800000e060b */
        /* <DEDUP_REMOVED lines=8> */
.L_x_953:
        /* <DEDUP_REMOVED lines=13> */
.L_x_1366:


//--------------------- .text._ZN5flash16flash_fwd_kernelI23Flash_fwd_kernel_traitsILi32ELi128ELi128ELi4ELb0ELb0EN7cutlass6half_tE19Flash_kernel_traitsILi32ELi128ELi128ELi4ES3_EELb0ELb0ELb1ELb0ELb0ELb1ELb1ELb0EEEvNS_16Flash_fwd_paramsE --------------------------
	.section	.text._ZN5flash16flash_fwd_kernelI23Flash_fwd_kernel_traitsILi32ELi128ELi128ELi4ELb0ELb0EN7cutlass6half_tE19Flash_kernel_traitsILi32ELi128ELi128ELi4ES3_EELb0ELb0ELb1ELb0ELb0ELb1ELb1ELb0EEEvNS_16Flash_fwd_paramsE,"ax",@progbits
	.align	128
        .global         _ZN5flash16flash_fwd_kernelI23Flash_fwd_kernel_traitsILi32ELi128ELi128ELi4ELb0ELb0EN7cutlass6half_tE19Flash_kernel_traitsILi32ELi128ELi128ELi4ES3_EELb0ELb0ELb1ELb0ELb0ELb1ELb1ELb0EEEvNS_16Flash_fwd_paramsE
        .type           _ZN5flash16flash_fwd_kernelI23Flash_fwd_kernel_traitsILi32ELi128ELi128ELi4ELb0ELb0EN7cutlass6half_tE19Flash_kernel_traitsILi32ELi128ELi128ELi4ES3_EELb0ELb0ELb1ELb0ELb0ELb1ELb1ELb0EEEvNS_16Flash_fwd_paramsE,@function
        .size           _ZN5flash16flash_fwd_kernelI23Flash_fwd_kernel_traitsILi32ELi128ELi128ELi4ELb0ELb0EN7cutlass6half_tE19Flash_kernel_traitsILi32ELi128ELi128ELi4ES3_EELb0ELb0ELb1ELb0ELb0ELb1ELb1ELb0EEEvNS_16Flash_fwd_paramsE,(.L_x_1367 - _ZN5flash16flash_fwd_kernelI23Flash_fwd_kernel_traitsILi32ELi128ELi128ELi4ELb0ELb0EN7cutlass6half_tE19Flash_kernel_traitsILi32ELi128ELi128ELi4ES3_EELb0ELb0ELb1ELb0ELb0ELb1ELb1ELb0EEEvNS_16Flash_fwd_paramsE)
        .other          _ZN5flash16flash_fwd_kernelI23Flash_fwd_kernel_traitsILi32ELi128ELi128ELi4ELb0ELb0EN7cutlass6half_tE19Flash_kernel_traitsILi32ELi128ELi128ELi4ES3_EELb0ELb0ELb1ELb0ELb0ELb1ELb1ELb0EEEvNS_16Flash_fwd_paramsE,@"STO_CUDA_ENTRY STV_DEFAULT"
_ZN5flash16flash_fwd_kernelI23Flash_fwd_kernel_traitsILi32ELi128ELi128ELi4ELb0ELb0EN7cutlass6half_tE19Flash_kernel_traitsILi32ELi128ELi128ELi4ES3_EELb0ELb0ELb1ELb0ELb0ELb1ELb1ELb0EEEvNS_16Flash_fwd_paramsE:
.text._ZN5flash16flash_fwd_kernelI23Flash_fwd_kernel_traitsILi32ELi128ELi128ELi4ELb0ELb0EN7cutlass6half_tE19Flash_kernel_traitsILi32ELi128ELi128ELi4ES3_EELb0ELb0ELb1ELb0ELb0ELb1ELb1ELb0EEEvNS_16Flash_fwd_paramsE:
[----:B------:R-:W-:Y:S01]  /*0000*/  LDC R1, c[0x0][0x37c] ;  /* 0x0000df00ff017b82 */ /* 0x000fe20000000800 */
[----:B------:R-:W1:Y:S07]  /*0010*/  LDCU.64 UR4, c[0x0][0x460] ;  /* 0x00008c00ff0477ac */ /* 0x000e6e0008000a00 */
[----:B------:R-:W2:Y:S01]  /*0020*/  S2UR UR11, SR_CTAID.Y ;  /* 0x00000000000b79c3 */ /* 0x000ea20000002600 */
[----:B------:R-:W3:Y:S01]  /*0030*/  LDCU.64 UR14, c[0x0][0x358] ;  /* 0x00006b00ff0e77ac */ /* 0x000ee20008000a00 */
[----:B------:R-:W4:Y:S06]  /*0040*/  LDCU.64 UR6, c[0x0][0x470] ;  /* 0x00008e00ff0677ac */ /* 0x000f2c0008000a00 */
[----:B------:R-:W3:Y:S01]  /*0050*/  LDC.64 R2, c[0x0][0x460] ;  /* 0x00011800ff027b82 */ /* 0x000ee20000000a00 */
[----:B-1----:R-:W-:Y:S01]  /*0060*/  UISETP.NE.U32.AND UP0, UPT, UR4, URZ, UPT ;  /* 0x000000ff0400728c */ /* 0x002fe2000bf05070 */
[----:B------:R-:W-:-:S03]  /*0070*/  ISETP.NE.U32.AND P5, PT, RZ, UR4, PT ;  /* 0x00000004ff007c0c */ /* 0x000fc6000bfa5070 */
[----:B------:R-:W-:Y:S01]  /*0080*/  UISETP.NE.AND.EX UP0, UPT, UR5, URZ, UPT, UP0 ;  /* 0x000000ff0500728c */ /* 0x000fe2000bf05300 */
[----:B------:R-:W-:Y:S01]  /*0090*/  ISETP.NE.AND.EX P5, PT, RZ, UR5, PT, P5 ;  /* 0x00000005ff007c0c */ /* 0x000fe2000bfa5350 */
[----:B------:R-:W1:Y:S01]  /*00a0*/  LDCU.64 UR4, c[0x0][0x478] ;  /* 0x00008f00ff0477ac */ /* 0x000e620008000a00 */
[----:B--2---:R-:W-:-:S03]  /*00b0*/  IMAD.U32 R0, RZ, RZ, UR11 ;  /* 0x0000000bff007e24 */ /* 0x004fc6000f8e00ff */
[----:B------:R-:W-:Y:S01]  /*00c0*/  PLOP3.LUT P0, PT, PT, PT, UP0, 0x80, 0x8 ;  /* 0x000000000008781c */ /* 0x000fe20003f0f008 */
[----:B---3--:R-:W-:-:S07]  /*00d0*/  IMAD.WIDE.U32 R2, R0, 0x4, R2 ;  /* 0x0000000400027825 */ /* 0x008fce00078e0002 */
[----:B------:R-:W2:Y:S05]  /*00e0*/  @P5 LDG.E R9, desc[UR14][R2.64] ;  /* 0x0000000e02095981 */ /* 0x000eaa000c1e1900 */
[----:B------:R3:W2:Y:S01]  /*00f0*/  @P0 LDG.E R0, desc[UR14][R2.64+0x4] ;  /* 0x0000040e02000981 */ /* 0x0006a2000c1e1900 */
[----:B-1----:R-:W-:Y:S01]  /*0100*/  ISETP.NE.U32.AND P3, PT, RZ, UR4, PT ;  /* 0x00000004ff007c0c */ /* 0x002fe2000bf65070 */
[----:B------:R-:W-:Y:S01]  /*0110*/  IMAD.U32 R10, RZ, RZ, UR11 ;  /* 0x0000000bff0a7e24 */ /* 0x000fe2000f8e00ff */
[----:B----4-:R-:W-:Y:S01]  /*0120*/  ISETP.NE.U32.AND P4, PT, RZ, UR6, PT ;  /* 0x00000006ff007c0c */ /* 0x010fe2000bf85070 */
[----:B------:R-:W-:Y:S01]  /*0130*/  IMAD.MOV.U32 R6, RZ, RZ, RZ ;  /* 0x000000ffff067224 */ /* 0x000fe200078e00ff */
[----:B------:R-:W-:Y:S01]  /*0140*/  ISETP.NE.AND.EX P3, PT, RZ, UR5, PT, P3 ;  /* 0x00000005ff007c0c */ /* 0x000fe2000bf65330 */
[----:B------:R-:W-:Y:S01]  /*0150*/  IMAD.SHL.U32 R10, R10, 0x4, RZ ;  /* 0x000000040a0a7824 */ /* 0x000fe200078e00ff */
[----:B------:R-:W-:-:S11]  /*0160*/  ISETP.NE.AND.EX P4, PT, RZ, UR7, PT, P4 ;  /* 0x00000007ff007c0c */ /* 0x000fd6000bf85340 */
[C---:B------:R-:W-:Y:S01]  /*0170*/  @P3 IADD3 R4, P1, PT, R10.reuse, UR4, RZ ;  /* 0x000000040a043c10 */ /* 0x040fe2000ff3e0ff */
[----:B---3--:R-:W-:Y:S01]  /*0180*/  IMAD.U32 R2, RZ, RZ, UR11 ;  /* 0x0000000bff027e24 */ /* 0x008fe2000f8e00ff */
[----:B------:R-:W-:-:S04]  /*0190*/  @P4 IADD3 R12, P2, PT, R10, UR6, RZ ;  /* 0x000000060a0c4c10 */ /* 0x000fc8000ff5e0ff */
[----:B------:R-:W-:-:S04]  /*01a0*/  SHF.R.U32.HI R2, RZ, 0x1e, R2 ;  /* 0x0000001eff027819 */ /* 0x000fc80000011602 */
[C---:B------:R-:W-:Y:S01]  /*01b0*/  @P3 IADD3.X R5, PT, PT, R2.reuse, UR5, RZ, P1, !PT ;  /* 0x0000000502053c10 */ /* 0x040fe20008ffe4ff */
[----:B------:R-:W1:Y:S01]  /*01c0*/  LDCU.U8 UR4, c[0x0][0x532] ;  /* 0x0000a640ff0477ac */ /* 0x000e620008000000 */
[----:B------:R-:W-:-:S03]  /*01d0*/  @P4 IADD3.X R13, PT, PT, R2, UR7, RZ, P2, !PT ;  /* 0x00000007020d4c10 */ /* 0x000fc600097fe4ff */
[----:B------:R3:W5:Y:S04]  /*01e0*/  @P3 LDG.E R8, desc[UR14][R4.64] ;  /* 0x0000000e04083981 */ /* 0x000768000c1e1900 */
[----:B------:R4:W5:Y:S01]  /*01f0*/  @P4 LDG.E R6, desc[UR14][R12.64] ;  /* 0x0000000e0c064981 */ /* 0x000962000c1e1900 */
[----:B---3--:R-:W3:Y:S01]  /*0200*/  LDC.64 R4, c[0x0][0x468] ;  /* 0x00011a00ff047b82 */ /* 0x008ee20000000a00 */
[----:B-1----:R-:W-:Y:S01]  /*0210*/  ISETP.NE.AND P2, PT, RZ, UR4, PT ;  /* 0x00000004ff007c0c */ /* 0x002fe2000bf45270 */
[----:B------:R-:W-:Y:S01]  /*0220*/  IMAD.MOV.U32 R7, RZ, RZ, -0x1 ;  /* 0xffffffffff077424 */ /* 0x000fe200078e00ff */
[----:B---3--:R-:W-:Y:S02]  /*0230*/  ISETP.EQ.U32.AND P4, PT, R4, RZ, PT ;  /* 0x000000ff0400720c */ /* 0x008fe40003f82070 */
[----:B------:R-:W-:-:S02]  /*0240*/  IADD3 R10, P1, PT, R10, R4, RZ ;  /* 0x000000040a0a7210 */ /* 0x000fc40007f3e0ff */
[----:B------:R-:W-:-:S03]  /*0250*/  ISETP.EQ.OR.EX P4, PT, R5, RZ, !P2, P4 ;  /* 0x000000ff0500720c */ /* 0x000fc60005782740 */
[----:B------:R-:W-:Y:S02]  /*0260*/  IMAD.X R11, R2, 0x1, R5, P1 ;  /* 0x00000001020b7824 */ /* 0x000fe400008e0605 */
[----:B------:R-:W1:Y:S08]  /*0270*/  @!P3 LDC.64 R2, c[0x0][0x488] ;  /* 0x00012200ff02bb82 */ /* 0x000e700000000a00 */
[----:B------:R4:W5:Y:S01]  /*0280*/  @!P4 LDG.E R7, desc[UR14][R10.64] ;  /* 0x0000000e0a07c981 */ /* 0x000962000c1e1900 */
[----:B------:R-:W3:Y:S01]  /*0290*/  S2UR UR12, SR_CTAID.X ;  /* 0x00000000000c79c3 */ /* 0x000ee20000002500 */
[----:B------:R-:W-:-:S04]  /*02a0*/  ISETP.NE.U32.AND P4, PT, R4, RZ, PT ;  /* 0x000000ff0400720c */ /* 0x000fc80003f85070 */
[----:B------:R-:W-:Y:S01]  /*02b0*/  ISETP.NE.AND.EX P4, PT, R5, RZ, PT, P4 ;  /* 0x000000ff0500720c */ /* 0x000fe20003f85340 */
[----:B------:R-:W4:Y:S01]  /*02c0*/  @!UP0 LDCU UR17, c[0x0][0x434] ;  /* 0x00008680ff1187ac */ /* 0x000f220008000800 */
[----:B------:R-:W-:Y:S01]  /*02d0*/  UMOV UR10, 0xffffffff ;  /* 0xffffffff000a7882 */ /* 0x000fe20000000000 */
[----:B-1----:R-:W-:-:S10]  /*02e0*/  @!P3 ISETP.NE.U32.AND P1, PT, R2, RZ, PT ;  /* 0x000000ff0200b20c */ /* 0x002fd40003f25070 */
[----:B------:R-:W1:Y:S01]  /*02f0*/  @!P4 LDC R2, c[0x0][0x438] ;  /* 0x00010e00ff02cb82 */ /* 0x000e620000000800 */
[----:B---3--:R-:W-:Y:S01]  /*0300*/  USHF.L.U32 UR12, UR12, 0x7, URZ ;  /* 0x000000070c0c7899 */ /* 0x008fe200080006ff */
[----:B------:R-:W-:Y:S02]  /*0310*/  @!P3 ISETP.NE.AND.EX P1, PT, R3, RZ, PT, P1 ;  /* 0x000000ff0300b20c */ /* 0x000fe40003f25310 */
[----:B--2---:R-:W-:Y:S02]  /*0320*/  @P5 R2UR UR10, R9 ;  /* 0x00000000090a52ca */ /* 0x004fe400000e0000 */
[----:B------:R-:W-:Y:S02]  /*0330*/  @P0 R2UR UR4, R0 ;  /* 0x00000000000402ca */ /* 0x000fe400000e0000 */
[----:B------:R-:W2:Y:S11]  /*0340*/  @!P3 LDC R0, c[0x0][0x43c] ;  /* 0x00010f00ff00bb82 */ /* 0x000eb60000000800 */
[----:B----4-:R-:W-:-:S04]  /*0350*/  @UP0 UIADD3 UR17, UPT, UPT, UR4, -UR10, URZ ;  /* 0x8000000a04110290 */ /* 0x010fc8000fffe0ff */
[----:B------:R-:W-:-:S06]  /*0360*/  UISETP.GT.AND UP0, UPT, UR17, UR12, UPT ;  /* 0x0000000c1100728c */ /* 0x000fcc000bf04270 */
[----:B------:R-:W-:Y:S02]  /*0370*/  PLOP3.LUT P0, PT, PT, PT, UP0, 0x80, 0x8 ;  /* 0x000000000008781c */ /* 0x000fe40003f0f008 */
[----:B--2---:R-:W-:Y:S01]  /*0380*/  @!P3 SEL R0, R0, RZ, P1 ;  /* 0x000000ff0000b207 */ /* 0x004fe20000800000 */
[----:B-1----:R-:W-:Y:S10]  /*0390*/  @!P4 BRA `(.L_x_954) ;  /* 0x00000000000cc947 */ /* 0x002ff40003800000 */
[----:B------:R-:W2:Y:S02]  /*03a0*/  @P2 LDG.E R2, desc[UR14][R10.64+0x4] ;  /* 0x0000040e0a022981 */ /* 0x000ea4000c1e1900 */
[----:B--2--5:R-:W-:-:S06]  /*03b0*/  @P2 IADD3 R2, PT, PT, R2, -R7, RZ ;  /* 0x8000000702022210 */ /* 0x024fcc0007ffe0ff */
[----:B------:R1:W5:Y:S02]  /*03c0*/  @!P2 LDG.E R2, desc[UR14][R10.64] ;  /* 0x0000000e0a02a981 */ /* 0x000364000c1e1900 */
.L_x_954:
[--C-:B-----5:R-:W-:Y:S01]  /*03d0*/  @P3 IMAD.IADD R8, R8, 0x1, -R6.reuse ;  /* 0x0000000108083824 */ /* 0x120fe200078e0a06 */
[----:B------:R-:W-:-:S04]  /*03e0*/  @!P3 IADD3 R0, PT, PT, R0, R2, -R6 ;  /* 0x000000020000b210 */ /* 0x000fc80007ffe806 */
[----:B------:R-:W-:Y:S02]  /*03f0*/  @P3 R2UR UR16, R8 ;  /* 0x00000000081032ca */ /* 0x000fe400000e0000 */
[----:B------:R-:W-:Y:S01]  /*0400*/  @!P3 R2UR UR16, R0 ;  /* 0x000000000010b2ca */ /* 0x000fe200000e0000 */
[----:B------:R-:W-:-:S14]  /*0410*/  @!P0 EXIT ;  /* 0x000000000000894d */ /* 0x000fdc0003800000 */
[----:B------:R-:W2:Y:S01]  /*0420*/  LDC R205, c[0x0][0x504] ;  /* 0x00014100ffcd7b82 */ /* 0x000ea20000000800 */
[----:B------:R-:W3:Y:S01]  /*0430*/  LDCU UR13, c[0x0][0x508] ;  /* 0x0000a100ff0d77ac */ /* 0x000ee20008000800 */
[----:B------:R-:W-:Y:S01]  /*0440*/  IMAD.U32 R4, RZ, RZ, UR16 ;  /* 0x00000010ff047e24 */ /* 0x000fe2000f8e00ff */
[----:B------:R-:W4:Y:S01]  /*0450*/  S2R R26, SR_CTAID.Z ;  /* 0x00000000001a7919 */ /* 0x000f220000002700 */
[----:B------:R-:W-:Y:S01]  /*0460*/  UIADD3 UR6, UPT, UPT, UR16, 0x7f, URZ ;  /* 0x0000007f10067890 */ /* 0x000fe2000fffe0ff */
[----:B------:R-:W1:Y:S03]  /*0470*/  S2R R199, SR_TID.X ;  /* 0x0000000000c77919 */ /* 0x000e660000002100 */
[----:B------:R-:W-:Y:S02]  /*0480*/  UIADD3 UR4, UPT, UPT, UR6, UR12, -UR17 ;  /* 0x0000000c06047290 */ /* 0x000fe4000fffe811 */
[----:B------:R-:W-:-:S06]  /*0490*/  USHF.R.S32.HI UR5, URZ, 0x1f, UR6 ;  /* 0x0000001fff057899 */ /* 0x000fcc0008011406 */
[----:B------:R-:W-:Y:S01]  /*04a0*/  IMAD.U32 R0, RZ, RZ, UR5 ;  /* 0x00000005ff007e24 */ /* 0x000fe2000f8e00ff */
[----:B---3--:R-:W-:-:S04]  /*04b0*/  UIADD3 UR4, UPT, UPT, UR4, 0x80, UR13 ;  /* 0x0000008004047890 */ /* 0x008fc8000fffe00d */
[----:B------:R-:W-:Y:S01]  /*04c0*/  LEA.HI R0, R0, UR6, RZ, 0x7 ;  /* 0x0000000600007c11 */ /* 0x000fe2000f8f38ff */
[----:B--2---:R-:W-:Y:S02]  /*04d0*/  VIADD R205, R205, UR17 ;  /* 0x00000011cdcd7c36 */ /* 0x004fe40008000000 */
[----:B------:R-:W-:Y:S01]  /*04e0*/  IMAD.U32 R2, RZ, RZ, UR4 ;  /* 0x00000004ff027e24 */ /* 0x000fe2000f8e00ff */
[----:B------:R-:W-:Y:S02]  /*04f0*/  SHF.R.S32.HI R0, RZ, 0x7, R0 ;  /* 0x00000007ff007819 */ /* 0x000fe40000011400 */
[----:B------:R-:W-:Y:S02]  /*0500*/  IADD3 R4, PT, PT, -R205, UR12, R4 ;  /* 0x0000000ccd047c10 */ /* 0x000fe4000fffe104 */
[----:B------:R-:W-:Y:S02]  /*0510*/  SHF.R.S32.HI R2, RZ, 0x1f, R2 ;  /* 0x0000001fff027819 */ /* 0x000fe40000011402 */
[----:B------:R-:W-:-:S02]  /*0520*/  SHF.R.S32.HI R3, RZ, 0x1f, R4 ;  /* 0x0000001fff037819 */ /* 0x000fc40000011404 */
[----:B------:R-:W-:Y:S02]  /*0530*/  LEA.HI R2, R2, UR4, RZ, 0x7 ;  /* 0x0000000402027c11 */ /* 0x000fe4000f8f38ff */
[----:B------:R-:W-:Y:S02]  /*0540*/  LEA.HI R3, R3, R4, RZ, 0x7 ;  /* 0x0000000403037211 */ /* 0x000fe400078f38ff */
[----:B------:R-:W-:Y:S02]  /*0550*/  SHF.R.S32.HI R2, RZ, 0x7, R2 ;  /* 0x00000007ff027819 */ /* 0x000fe40000011402 */
[----:B------:R-:W-:Y:S02]  /*0560*/  SHF.R.S32.HI R3, RZ, 0x7, R3 ;  /* 0x00000007ff037819 */ /* 0x000fe40000011403 */
[----:B------:R-:W-:Y:S02]  /*0570*/  VIMNMX R37, PT, PT, R0, R2, PT ;  /* 0x0000000200257248 */ /* 0x000fe40003fe0100 */
[----:B------:R-:W-:-:S04]  /*0580*/  VIMNMX R196, PT, PT, RZ, R3, !PT ;  /* 0x00000003ffc47248 */ /* 0x000fc80007fe0100 */
[----:B------:R-:W-:-:S13]  /*0590*/  ISETP.GT.AND P0, PT, R37, R196, PT ;  /* 0x000000c42500720c */ /* 0x000fda0003f04270 */
[----:B-1--4-:R-:W-:Y:S05]  /*05a0*/  @P0 BRA `(.L_x_955) ;  /* 0x0000000800ac0947 */ /* 0x012fea0003800000 */
[----:B------:R-:W1:Y:S01]  /*05b0*/  LDC.U8 R0, c[0x0][0x549] ;  /* 0x00015240ff007b82 */ /* 0x000e620000000000 */
[----:B------:R-:W-:-:S06]  /*05c0*/  UISETP.NE.AND UP0, UPT, UR10, -0x1, UPT ;  /* 0xffffffff0a00788c */ /* 0x000fcc000bf05270 */
[----:B------:R-:W-:Y:S01]  /*05d0*/  PLOP3.LUT P2, PT, PT, PT, UP0, 0x80, 0x8 ;  /* 0x000000000008781c */ /* 0x000fe20003f4f008 */
[----:B------:R-:W2:-:S12]  /*05e0*/  LDC.U8 R8, c[0x0][0x548] ;  /* 0x00015200ff087b82 */ /* 0x000e980000000000 */
[----:B------:R-:W3:Y:S01]  /*05f0*/  @!P2 LDC.64 R6, c[0x0][0x400] ;  /* 0x00010000ff06ab82 */ /* 0x000ee20000000a00 */
[----:B-1----:R-:W-:-:S07]  /*0600*/  ISETP.NE.AND P1, PT, R0, RZ, PT ;  /* 0x000000ff0000720c */ /* 0x002fce0003f25270 */
[----:B------:R-:W1:Y:S01]  /*0610*/  @P2 LDC.64 R4, c[0x0][0x408] ;  /* 0x00010200ff042b82 */ /* 0x000e620000000a00 */
[----:B--2---:R-:W-:-:S07]  /*0620*/  ISETP.NE.AND P0, PT, R8, RZ, !P1 ;  /* 0x000000ff0800720c */ /* 0x004fce0004f05270 */
[----:B------:R-:W2:Y:S08]  /*0630*/  LDC R0, c[0x0][0x434] ;  /* 0x00010d00ff007b82 */ /* 0x000eb00000000800 */
[----:B------:R-:W4:Y:S01]  /*0640*/  @P1 LDC.64 R2, c[0x0][0x430] ;  /* 0x00010c00ff021b82 */ /* 0x000f220000000a00 */
[----:B---3--:R-:W-:-:S04]  /*0650*/  @!P2 IMAD.WIDE.U32 R10, R6, UR11, RZ ;  /* 0x0000000b060aac25 */ /* 0x008fc8000f8e00ff */
[----:B------:R-:W-:Y:S02]  /*0660*/  @!P2 IMAD R7, R7, UR11, R11 ;  /* 0x0000000b0707ac24 */ /* 0x000fe4000f8e020b */
[----:B-1----:R-:W-:-:S04]  /*0670*/  @P2 IMAD.WIDE.U32 R14, R4, UR10, RZ ;  /* 0x0000000a040e2c25 */ /* 0x002fc8000f8e00ff */
[----:B------:R-:W-:Y:S02]  /*0680*/  @P2 IMAD R7, R5, UR10, R15 ;  /* 0x0000000a05072c24 */ /* 0x000fe4000f8e020f */
[----:B----4-:R-:W-:Y:S01]  /*0690*/  @P1 IMAD R5, R2, R3, RZ ;  /* 0x0000000302051224 */ /* 0x010fe200078e02ff */
[----:B------:R-:W-:Y:S01]  /*06a0*/  @P1 MOV R2, 0x1 ;  /* 0x0000000100021802 */ /* 0x000fe20000000f00 */
[----:B------:R-:W1:Y:S01]  /*06b0*/  @P1 LDC R3, c[0x0][0x430] ;  /* 0x00010c00ff031b82 */ /* 0x000e620000000800 */
[----:B--2---:R-:W-:Y:S05]  /*06c0*/  @P1 BRA `(.L_x_956) ;  /* 0x0000000000281947 */ /* 0x004fea0003800000 */
        /* <DEDUP_REMOVED lines=10> */
.L_x_956:
[----:B------:R-:W-:Y:S01]  /*0770*/  UISETP.NE.AND UP0, UPT, UR10, -0x1, UPT ;  /* 0xffffffff0a00788c */ /* 0x000fe2000bf05270 */
[----:B------:R-:W2:Y:S01]  /*0780*/  S2R R12, SR_CTAID.X ;  /* 0x00000000000c7919 */ /* 0x000ea20000002500 */
[----:B------:R-:W-:Y:S01]  /*0790*/  IMAD R0, R0, UR11, RZ ;  /* 0x0000000b00007c24 */ /* 0x000fe2000f8e02ff */
[----:B------:R-:W3:Y:S01]  /*07a0*/  LDCU.64 UR4, c[0x0][0x410] ;  /* 0x00008200ff0477ac */ /* 0x000ee20008000a00 */
[----:B----4-:R-:W-:Y:S01]  /*07b0*/  IMAD R5, R26, R5, RZ ;  /* 0x000000051a057224 */ /* 0x010fe200078e02ff */
[----:B------:R-:W-:Y:S01]  /*07c0*/  SHF.R.U32.HI R8, RZ, 0x2, R199 ;  /* 0x00000002ff087819 */ /* 0x000fe200000116c7 */
[C---:B------:R-:W-:Y:S01]  /*07d0*/  IMAD.SHL.U32 R11, R199.reuse, 0x8, RZ ;  /* 0x00000008c70b7824 */ /* 0x040fe200078e00ff */
[----:B------:R-:W-:Y:S01]  /*07e0*/  PLOP3.LUT P1, PT, PT, PT, UP0, 0x80, 0x8 ;  /* 0x000000000008781c */ /* 0x000fe20003f2f008 */
[----:B------:R-:W-:Y:S01]  /*07f0*/  @!P0 IMAD R5, R2, UR11, R5 ;  /* 0x0000000b02058c24 */ /* 0x000fe2000f8e0205 */
[----:B------:R-:W-:Y:S01]  /*0800*/  LOP3.LUT P6, R199, R199, 0x3, RZ, 0xc0, !PT ;  /* 0x00000003c7c77812 */ /* 0x000fe200078cc0ff */
[----:B-1----:R-:W-:Y:S01]  /*0810*/  IMAD R4, R3, UR12, RZ ;  /* 0x0000000c03047c24 */ /* 0x002fe2000f8e02ff */
[----:B------:R-:W-:Y:S01]  /*0820*/  SEL R0, R0, UR10, !P1 ;  /* 0x0000000a00007c07 */ /* 0x000fe2000c800000 */
[----:B------:R-:W-:Y:S01]  /*0830*/  @P2 IMAD.MOV.U32 R10, RZ, RZ, R14 ;  /* 0x000000ffff0a2224 */ /* 0x000fe200078e000e */
[----:B------:R-:W-:Y:S01]  /*0840*/  UIADD3 UR12, UPT, UPT, -UR12, UR17, URZ ;  /* 0x000000110c0c7290 */ /* 0x000fe2000fffe1ff */
[----:B------:R-:W-:Y:S01]  /*0850*/  LOP3.LUT R11, R11, 0x18, RZ, 0xc0, !PT ;  /* 0x000000180b0b7812 */ /* 0x000fe200078ec0ff */
[----:B------:R-:W-:Y:S01]  /*0860*/  VIADD R6, R8, 0x20 ;  /* 0x0000002008067836 */ /* 0x000fe20000000000 */
[----:B------:R-:W-:Y:S01]  /*0870*/  SEL R2, R0, RZ, P0 ;  /* 0x000000ff00027207 */ /* 0x000fe20000000000 */
[----:B------:R-:W-:Y:S01]  /*0880*/  IMAD.MOV.U32 R9, RZ, RZ, RZ ;  /* 0x000000ffff097224 */ /* 0x000fe200078e00ff */
[----:B------:R-:W-:Y:S01]  /*0890*/  SHF.R.S32.HI R0, RZ, 0x1f, R0 ;  /* 0x0000001fff007819 */ /* 0x000fe20000011400 */
[----:B------:R-:W-:Y:S01]  /*08a0*/  BSSY.RECONVERGENT B0, `(.L_x_957) ;  /* 0x000001e000007945 */ /* 0x000fe20003800200 */
[----:B------:R-:W-:-:S02]  /*08b0*/  IADD3 R2, P2, P1, R4, R2, R5 ;  /* 0x0000000204027210 */ /* 0x000fc4000795e005 */
[----:B------:R-:W-:Y:S02]  /*08c0*/  SEL R0, R0, RZ, P0 ;  /* 0x000000ff00007207 */ /* 0x000fe40000000000 */
[----:B------:R-:W-:Y:S02]  /*08d0*/  IADD3 R10, P0, PT, R11, R10, RZ ;  /* 0x0000000a0b0a7210 */ /* 0x000fe40007f1e0ff */
[----:B------:R-:W-:Y:S02]  /*08e0*/  ISETP.GE.AND P3, PT, R8, UR12, PT ;  /* 0x0000000c08007c0c */ /* 0x000fe4000bf66270 */
[----:B------:R-:W-:Y:S01]  /*08f0*/  SHF.R.S32.HI R4, RZ, 0x1f, R4 ;  /* 0x0000001fff047819 */ /* 0x000fe20000011404 */
[----:B------:R-:W-:Y:S01]  /*0900*/  IMAD.X R11, RZ, RZ, R7, P0 ;  /* 0x000000ffff0b7224 */ /* 0x000fe200000e0607 */
[----:B------:R-:W-:Y:S02]  /*0910*/  SHF.R.S32.HI R5, RZ, 0x1f, R5 ;  /* 0x0000001fff057819 */ /* 0x000fe40000011405 */
[----:B------:R-:W-:Y:S01]  /*0920*/  ISETP.GE.AND P0, PT, R6, UR12, PT ;  /* 0x0000000c06007c0c */ /* 0x000fe2000bf06270 */
[----:B---3--:R-:W-:Y:S01]  /*0930*/  IMAD.WIDE.U32 R10, R26, UR4, R10 ;  /* 0x000000041a0a7c25 */ /* 0x008fe2000f8e000a */
[----:B------:R-:W-:-:S02]  /*0940*/  IADD3.X R0, PT, PT, R4, R0, R5, P2, P1 ;  /* 0x0000000004007210 */ /* 0x000fc400017e2405 */
[----:B------:R-:W-:Y:S01]  /*0950*/  ISETP.NE.OR P5, PT, R199, RZ, P0 ;  /* 0x000000ffc700720c */ /* 0x000fe200007a5670 */
[C---:B------:R-:W-:Y:S02]  /*0960*/  VIADD R5, R8.reuse, 0x40 ;  /* 0x0000004008057836 */ /* 0x040fe40000000000 */
[----:B------:R-:W-:Y:S02]  /*0970*/  VIADD R4, R8, 0x60 ;  /* 0x0000006008047836 */ /* 0x000fe40000000000 */
[----:B------:R-:W-:Y:S01]  /*0980*/  IMAD R27, R26, UR5, R11 ;  /* 0x000000051a1b7c24 */ /* 0x000fe2000f8e020b */
[----:B------:R-:W-:Y:S01]  /*0990*/  ISETP.GE.AND P2, PT, R5, UR12, PT ;  /* 0x0000000c05007c0c */ /* 0x000fe2000bf46270 */
[----:B--2---:R-:W-:Y:S01]  /*09a0*/  IMAD.WIDE.U32 R12, R12, 0x80, R8 ;  /* 0x000000800c0c7825 */ /* 0x004fe200078e0008 */
[----:B------:R-:W-:Y:S02]  /*09b0*/  ISETP.GE.AND P1, PT, R4, UR12, PT ;  /* 0x0000000c04007c0c */ /* 0x000fe4000bf26270 */
        /* <DEDUP_REMOVED lines=12> */
.L_x_958:
[----:B------:R-:W-:Y:S05]  /*0a80*/  BSYNC.RECONVERGENT B0 ;  /* 0x0000000000007941 */ /* 0x000fea0003800200 */
.L_x_957:
        /* <DEDUP_REMOVED lines=17> */
.L_x_960:
[----:B------:R-:W-:Y:S05]  /*0ba0*/  BSYNC.RECONVERGENT B0 ;  /* 0x0000000000007941 */ /* 0x000fea0003800200 */
.L_x_959:
        /* <DEDUP_REMOVED lines=15> */
.L_x_962:
[----:B------:R-:W-:Y:S05]  /*0ca0*/  BSYNC.RECONVERGENT B0 ;  /* 0x0000000000007941 */ /* 0x000fea0003800200 */
.L_x_961:
        /* <DEDUP_REMOVED lines=15> */
.L_x_964:
[----:B------:R-:W-:Y:S05]  /*0da0*/  BSYNC.RECONVERGENT B0 ;  /* 0x0000000000007941 */ /* 0x000fea0003800200 */
.L_x_963:
        /* <DEDUP_REMOVED lines=10> */
.L_x_966:
[----:B------:R-:W-:Y:S05]  /*0e50*/  BSYNC.RECONVERGENT B0 ;  /* 0x0000000000007941 */ /* 0x000fea0003800200 */
.L_x_965:
[----:B------:R-:W-:Y:S04]  /*0e60*/  BSSY.RECONVERGENT B0, `(.L_x_967) ;  /* 0x000000a000007945 */ /* 0x000fe80003800200 */
[----:B------:R-:W-:Y:S05]  /*0e70*/  @P5 BRA `(.L_x_968) ;  /* 0x0000000000205947 */ /* 0x000fea0003800000 */
[----:B------:R-:W5:Y:S01]  /*0e80*/  LDCU.64 UR4, c[0x0][0x420] ;  /* 0x00008400ff0477ac */ /* 0x000f620008000a00 */
[----:B------:R-:W-:-:S05]  /*0e90*/  IMAD R6, R6, R3, RZ ;  /* 0x0000000306067224 */ /* 0x000fca00078e02ff */
[----:B----4-:R-:W-:-:S04]  /*0ea0*/  IADD3 R7, P0, PT, R6, R2, RZ ;  /* 0x0000000206077210 */ /* 0x010fc80007f1e0ff */
[----:B------:R-:W-:Y:S02]  /*0eb0*/  LEA.HI.X.SX32 R6, R6, R0, 0x1, P0 ;  /* 0x0000000006067211 */ /* 0x000fe400000f0eff */
[----:B-----5:R-:W-:-:S04]  /*0ec0*/  LEA R8, P0, R7, UR4, 0x2 ;  /* 0x0000000407087c11 */ /* 0x020fc8000f8010ff */
[----:B------:R-:W-:Y:S01]  /*0ed0*/  LEA.HI.X R9, R7, UR5, R6, 0x2, P0 ;  /* 0x0000000507097c11 */ /* 0x000fe200080f1406 */
[----:B------:R-:W-:-:S05]  /*0ee0*/  IMAD.MOV.U32 R6, RZ, RZ, 0x7f800000 ;  /* 0x7f800000ff067424 */ /* 0x000fca00078e00ff */
[----:B------:R4:W-:Y:S03]  /*0ef0*/  STG.E desc[UR14][R8.64], R6 ;  /* 0x0000000608007986 */ /* 0x0009e6000c10190e */
.L_x_968:
[----:B------:R-:W-:Y:S05]  /*0f00*/  BSYNC.RECONVERGENT B0 ;  /* 0x0000000000007941 */ /* 0x000fea0003800200 */
.L_x_967:
        /* <DEDUP_REMOVED lines=10> */
.L_x_970:
[----:B------:R-:W-:Y:S05]  /*0fb0*/  BSYNC.RECONVERGENT B0 ;  /* 0x0000000000007941 */ /* 0x000fea0003800200 */
.L_x_969:
[----:B------:R-:W-:Y:S05]  /*0fc0*/  @P3 EXIT ;  /* 0x000000000000394d */ /* 0x000fea0003800000 */
[----:B------:R-:W5:Y:S01]  /*0fd0*/  LDCU.64 UR4, c[0x0][0x420] ;  /* 0x00008400ff0477ac */ /* 0x000f620008000a00 */
[----:B------:R-:W-:-:S05]  /*0fe0*/  IMAD R3, R4, R3, RZ ;  /* 0x0000000304037224 */ /* 0x000fca00078e02ff */
[----:B------:R-:W-:-:S04]  /*0ff0*/  IADD3 R2, P0, PT, R3, R2, RZ ;  /* 0x0000000203027210 */ /* 0x000fc80007f1e0ff */
[----:B------:R-:W-:Y:S02]  /*1000*/  LEA.HI.X.SX32 R0, R3, R0, 0x1, P0 ;  /* 0x0000000003007211 */ /* 0x000fe400000f0eff */
[----:B-----5:R-:W-:-:S04]  /*1010*/  LEA R4, P0, R2, UR4, 0x2 ;  /* 0x0000000402047c11 */ /* 0x020fc8000f8010ff */
[----:B----4-:R-:W-:Y:S01]  /*1020*/  LEA.HI.X R5, R2, UR5, R0, 0x2, P0 ;  /* 0x0000000502057c11 */ /* 0x010fe200080f1400 */
[----:B------:R-:W-:-:S05]  /*1030*/  IMAD.MOV.U32 R0, RZ, RZ, 0x7f800000 ;  /* 0x7f800000ff007424 */ /* 0x000fca00078e00ff */
[----:B------:R-:W-:Y:S01]  /*1040*/  STG.E desc[UR14][R4.64], R0 ;  /* 0x0000000004007986 */ /* 0x000fe2000c10190e */
[----:B------:R-:W-:Y:S05]  /*1050*/  EXIT ;  /* 0x000000000000794d */ /* 0x000fea0003800000 */
.L_x_955:
[----:B------:R-:W-:Y:S01]  /*1060*/  UISETP.NE.AND UP0, UPT, UR10, -0x1, UPT ;  /* 0xffffffff0a00788c */ /* 0x000fe2000bf05270 */
[----:B------:R-:W-:-:S05]  /*1070*/  ISETP.NE.AND P2, PT, R7, -0x1, PT ;  /* 0xffffffff0700780c */ /* 0x000fca0003f45270 */
[----:B------:R-:W-:-:S13]  /*1080*/  PLOP3.LUT P0, PT, PT, PT, UP0, 0x80, 0x8 ;  /* 0x000000000008781c */ /* 0x000fda0003f0f008 */
[----:B------:R-:W1:Y:S08]  /*1090*/  @!P0 LDC.64 R4, c[0x0][0x398] ;  /* 0x0000e600ff048b82 */ /* 0x000e700000000a00 */
[----:B------:R-:W2:Y:S01]  /*10a0*/  @P0 LDC.64 R2, c[0x0][0x3b0] ;  /* 0x0000ec00ff020b82 */ /* 0x000ea20000000a00 */
[----:B-1----:R-:W-:-:S04]  /*10b0*/  @!P0 IMAD.WIDE.U32 R12, R4, UR11, RZ ;  /* 0x0000000b040c8c25 */ /* 0x002fc8000f8e00ff */
[----:B------:R-:W-:Y:S02]  /*10c0*/  @!P0 IMAD R0, R5, UR11, R13 ;  /* 0x0000000b05008c24 */ /* 0x000fe4000f8e020d */
        /* <DEDUP_REMOVED lines=8> */
[----:B------:R-:W-:Y:S02]  /*1150*/  MOV R171, UR5 ;  /* 0x0000000500ab7c02 */ /* 0x000fe40008000f00 */
[----:B--2---:R-:W-:Y:S01]  /*1160*/  MOV R3, UR6 ;  /* 0x0000000600037c02 */ /* 0x004fe20008000f00 */
[-C--:B------:R-:W-:Y:S02]  /*1170*/  IMAD R2, R2, R170.reuse, RZ ;  /* 0x000000aa02027224 */ /* 0x080fe400078e02ff */
[----:B------:R-:W-:-:S04]  /*1180*/  IMAD.WIDE.U32 R4, R6, R170, RZ ;  /* 0x000000aa06047225 */ /* 0x000fc800078e00ff */
[----:B------:R-:W-:-:S05]  /*1190*/  IMAD R2, R6, R171, R2 ;  /* 0x000000ab06027224 */ /* 0x000fca00078e0202 */
[----:B------:R-:W-:Y:S02]  /*11a0*/  IADD3 R5, PT, PT, R5, R2, RZ ;  /* 0x0000000205057210 */ /* 0x000fe40007ffe0ff */
[----:B------:R-:W-:Y:S01]  /*11b0*/  MOV R2, UR7 ;  /* 0x0000000700027c02 */ /* 0x000fe20008000f00 */
[----:B------:R-:W-:-:S04]  /*11c0*/  IMAD.WIDE.U32 R4, R3, UR11, R4 ;  /* 0x0000000b03047c25 */ /* 0x000fc8000f8e0004 */
[----:B------:R-:W-:Y:S01]  /*11d0*/  IMAD R2, R2, UR11, R5 ;  /* 0x0000000b02027c24 */ /* 0x000fe2000f8e0205 */
[----:B------:R-:W-:Y:S01]  /*11e0*/  MOV R194, R4 ;  /* 0x0000000400c27202 */ /* 0x000fe20000000f00 */
[----:B------:R-:W-:Y:S06]  /*11f0*/  BRA `(.L_x_972) ;  /* 0x0000000000147947 */ /* 0x000fec0003800000 */
.L_x_971:
[----:B------:R-:W1:Y:S01]  /*1200*/  LDC.64 R170, c[0x0][0x3b8] ;  /* 0x0000ee00ffaa7b82 */ /* 0x000e620000000a00 */
[----:B------:R-:W-:-:S05]  /*1210*/  IADD3 R194, PT, PT, R6, R7, RZ ;  /* 0x0000000706c27210 */ /* 0x000fca0007ffe0ff */
[C---:B-1----:R-:W-:Y:S02]  /*1220*/  IMAD R2, R194.reuse, R171, RZ ;  /* 0x000000abc2027224 */ /* 0x042fe400078e02ff */
[----:B------:R-:W-:-:S05]  /*1230*/  IMAD.WIDE.U32 R194, R194, R170, RZ ;  /* 0x000000aac2c27225 */ /* 0x000fca00078e00ff */
[----:B------:R-:W-:Y:S02]  /*1240*/  IADD3 R2, PT, PT, R195, R2, RZ ;  /* 0x00000002c3027210 */ /* 0x000fe40007ffe0ff */
.L_x_972:
        /* <DEDUP_REMOVED lines=36> */
[----:B------:R-:W-:-:S05]  /*1490*/  MOV R3, UR6 ;  /* 0x0000000600037c02 */ /* 0x000fca0008000f00 */
[----:B------:R-:W-:-:S04]  /*14a0*/  IMAD.WIDE.U32 R8, R3, UR11, R8 ;  /* 0x0000000b03087c25 */ /* 0x000fc8000f8e0008 */
[----:B------:R-:W-:Y:S01]  /*14b0*/  IMAD R4, R4, UR11, R9 ;  /* 0x0000000b04047c24 */ /* 0x000fe2000f8e0209 */
[----:B------:R-:W-:Y:S01]  /*14c0*/  MOV R192, R8 ;  /* 0x0000000800c07202 */ /* 0x000fe20000000f00 */
[----:B------:R-:W-:Y:S06]  /*14d0*/  BRA `(.L_x_974) ;  /* 0x0000000000147947 */ /* 0x000fec0003800000 */
.L_x_973:
[----:B------:R-:W1:Y:S01]  /*14e0*/  LDC.64 R38, c[0x0][0x3c0] ;  /* 0x0000f000ff267b82 */ /* 0x000e620000000a00 */
[----:B------:R-:W-:-:S05]  /*14f0*/  IADD3 R6, PT, PT, R6, R7, RZ ;  /* 0x0000000706067210 */ /* 0x000fca0007ffe0ff */
[C---:B-1----:R-:W-:Y:S02]  /*1500*/  IMAD R4, R6.reuse, R39, RZ ;  /* 0x0000002706047224 */ /* 0x042fe400078e02ff */
[----:B------:R-:W-:-:S05]  /*1510*/  IMAD.WIDE.U32 R192, R6, R38, RZ ;  /* 0x0000002606c07225 */ /* 0x000fca00078e00ff */
[----:B------:R-:W-:-:S07]  /*1520*/  IADD3 R4, PT, PT, R193, R4, RZ ;  /* 0x00000004c1047210 */ /* 0x000fce0007ffe0ff */
.L_x_974:
[----:B------:R-:W-:Y:S01]  /*1530*/  IMAD.SHL.U32 R200, R199, 0x8, RZ ;  /* 0x00000008c7c87824 */ /* 0x000fe200078e00ff */
[----:B------:R-:W-:Y:S01]  /*1540*/  UIADD3 UR18, UPT, UPT, -UR12, UR17, URZ ;  /* 0x000000110c127290 */ /* 0x000fe2000fffe1ff */
[----:B------:R-:W1:Y:S01]  /*1550*/  S2R R197, SR_CTAID.X ;  /* 0x0000000000c57919 */ /* 0x000e620000002500 */
[--C-:B------:R-:W-:Y:S01]  /*1560*/  SHF.R.U32.HI R191, RZ, 0x2, R199.reuse ;  /* 0x00000002ffbf7819 */ /* 0x100fe200000116c7 */
[----:B------:R-:W2:Y:S01]  /*1570*/  LDCU.64 UR8, c[0x0][0x3c8] ;  /* 0x00007900ff0877ac */ /* 0x000ea20008000a00 */
[----:B------:R-:W-:Y:S01]  /*1580*/  LOP3.LUT R190, R200, 0x18, RZ, 0xc0, !PT ;  /* 0x00000018c8be7812 */ /* 0x000fe200078ec0ff */
[----:B------:R-:W3:Y:S01]  /*1590*/  S2UR UR19, SR_CgaCtaId ;  /* 0x00000000001379c3 */ /* 0x000ee20000008800 */
[C---:B------:R-:W-:Y:S01]  /*15a0*/  ISETP.GE.AND P1, PT, R191.reuse, UR18, PT ;  /* 0x00000012bf007c0c */ /* 0x040fe2000bf26270 */
[C---:B------:R-:W-:Y:S01]  /*15b0*/  VIADD R11, R191.reuse, 0x20 ;  /* 0x00000020bf0b7836 */ /* 0x040fe20000000000 */
[C---:B------:R-:W-:Y:S01]  /*15c0*/  IADD3 R194, P0, PT, R190.reuse, R194, RZ ;  /* 0x000000c2bec27210 */ /* 0x040fe20007f1e0ff */
[----:B------:R-:W-:Y:S01]  /*15d0*/  VIADD R10, R191, 0x40 ;  /* 0x00000040bf0a7836 */ /* 0x000fe20000000000 */
[----:B------:R-:W-:Y:S01]  /*15e0*/  IADD3 R12, P2, PT, R190, R12, RZ ;  /* 0x0000000cbe0c7210 */ /* 0x000fe20007f5e0ff */
[----:B------:R-:W4:Y:S01]  /*15f0*/  LDCU.128 UR4, c[0x0][0x3d0] ;  /* 0x00007a00ff0477ac */ /* 0x000f220008000c00 */
[----:B------:R-:W-:Y:S01]  /*1600*/  ISETP.GE.AND P3, PT, R11, UR18, PT ;  /* 0x000000120b007c0c */ /* 0x000fe2000bf66270 */
[----:B------:R-:W-:Y:S01]  /*1610*/  IMAD.X R195, RZ, RZ, R2, P0 ;  /* 0x000000ffffc37224 */ /* 0x000fe200000e0602 */
[----:B------:R-:W-:Y:S01]  /*1620*/  LOP3.LUT R2, R200, 0xd8, RZ, 0xc0, !PT ;  /* 0x000000d8c8027812 */ /* 0x000fe200078ec0ff */
[----:B------:R-:W-:Y:S01]  /*1630*/  UMOV UR20, 0x400 ;  /* 0x0000040000147882 */ /* 0x000fe20000000000 */
[----:B------:R-:W-:Y:S01]  /*1640*/  IADD3.X R13, PT, PT, RZ, R0, RZ, P2, !PT ;  /* 0x00000000ff0d7210 */ /* 0x000fe200017fe4ff */
[----:B------:R-:W-:Y:S01]  /*1650*/  VIADD R0, R191, 0x60 ;  /* 0x00000060bf007836 */ /* 0x000fe20000000000 */
[----:B------:R-:W-:Y:S01]  /*1660*/  LOP3.LUT R2, R2, 0x18, R199, 0x78, !PT ;  /* 0x0000001802027812 */ /* 0x000fe200078e78c7 */
[----:B------:R-:W5:Y:S01]  /*1670*/  @!P1 LDC.64 R6, c[0x0][0x380] ;  /* 0x0000e000ff069b82 */ /* 0x000f620000000a00 */
[----:B------:R-:W-:Y:S01]  /*1680*/  IADD3 R192, P0, PT, R190, R192, RZ ;  /* 0x000000c0bec07210 */ /* 0x000fe20007f1e0ff */
[----:B--2---:R-:W-:Y:S01]  /*1690*/  IMAD.WIDE.U32 R12, R26, UR8, R12 ;  /* 0x000000081a0c7c25 */ /* 0x004fe2000f8e000c */
[----:B------:R-:W-:-:S02]  /*16a0*/  LOP3.LUT R200, R2, 0x1f20, R200, 0xf8, !PT ;  /* 0x00001f2002c87812 */ /* 0x000fc400078ef8c8 */
[----:B------:R-:W-:Y:S01]  /*16b0*/  IADD3.X R193, PT, PT, RZ, R4, RZ, P0, !PT ;  /* 0x00000004ffc17210 */ /* 0x000fe200007fe4ff */
[----:B------:R-:W-:Y:S01]  /*16c0*/  IMAD R27, R26, UR9, R13 ;  /* 0x000000091a1b7c24 */ /* 0x000fe2000f8e020d */
[----:B------:R-:W-:Y:S01]  /*16d0*/  ISETP.GE.AND P5, PT, R10, UR18, PT ;  /* 0x000000120a007c0c */ /* 0x000fe2000bfa6270 */
[----:B------:R-:W2:Y:S01]  /*16e0*/  @!P1 LDC.64 R2, c[0x0][0x3b0] ;  /* 0x0000ec00ff029b82 */ /* 0x000ea20000000a00 */
[----:B------:R-:W-:Y:S01]  /*16f0*/  ISETP.GE.AND P4, PT, R0, UR18, PT ;  /* 0x0000001200007c0c */ /* 0x000fe2000bf86270 */
[----:B------:R-:W-:Y:S01]  /*1700*/  @!P1 IMAD.MOV.U32 R26, RZ, RZ, R12 ;  /* 0x000000ffff1a9224 */ /* 0x000fe200078e000c */
[----:B------:R-:W-:Y:S01]  /*1710*/  SHF.R.S32.HI R21, RZ, 0x1f, R20 ;  /* 0x0000001fff157819 */ /* 0x000fe20000011414 */
[----:B------:R-:W-:Y:S01]  /*1720*/  @!P3 IMAD.MOV.U32 R19, RZ, RZ, R27 ;  /* 0x000000ffff13b224 */ /* 0x000fe200078e001b */
[----:B------:R-:W5:Y:S01]  /*1730*/  LDCU.64 UR8, c[0x0][0x390] ;  /* 0x00007200ff0877ac */ /* 0x000f620008000a00 */
[----:B-1----:R-:W-:Y:S01]  /*1740*/  LEA R198, P0, R197, R191, 0x7 ;  /* 0x000000bfc5c67211 */ /* 0x002fe200078038ff */
[----:B------:R-:W-:Y:S01]  /*1750*/  IMAD.WIDE.U32 R194, R191, R170, R194 ;  /* 0x000000aabfc27225 */ /* 0x000fe200078e00c2 */
[----:B------:R-:W1:Y:S01]  /*1760*/  @!P3 LDC.64 R4, c[0x0][0x3b0] ;  /* 0x0000ec00ff04bb82 */ /* 0x000e620000000a00 */
[----:B------:R-:W-:-:S02]  /*1770*/  @!P3 MOV R18, R12 ;  /* 0x0000000c0012b202 */ /* 0x000fc40000000f00 */
[----:B------:R-:W-:Y:S01]  /*1780*/  LEA.HI.X R197, R197, RZ, RZ, 0x7, P0 ;  /* 0x000000ffc5c57211 */ /* 0x000fe200000f3cff */
[----:B------:R-:W-:Y:S01]  /*1790*/  IMAD R195, R191, R171, R195 ;  /* 0x000000abbfc37224 */ /* 0x000fe200078e02c3 */
[----:B------:R-:W-:Y:S01]  /*17a0*/  @!P5 MOV R15, R27 ;  /* 0x0000001b000fd202 */ /* 0x000fe20000000f00 */
[----:B------:R-:W-:Y:S01]  /*17b0*/  @!P4 IMAD.MOV.U32 R13, RZ, RZ, R27 ;  /* 0x000000ffff0dc224 */ /* 0x000fe200078e001b */
[----:B------:R-:W-:Y:S01]  /*17c0*/  @!P3 IADD3 R17, P0, PT, R198, 0x20, RZ ;  /* 0x00000020c611b810 */ /* 0x000fe20007f1e0ff */
[----:B----4-:R-:W-:Y:S01]  /*17d0*/  IMAD R16, R21, UR4, RZ ;  /* 0x0000000415107c24 */ /* 0x010fe2000f8e02ff */
[----:B------:R-:W4:Y:S01]  /*17e0*/  @!P5 LDC.64 R8, c[0x0][0x3b0] ;  /* 0x0000ec00ff08db82 */ /* 0x000f220000000a00 */
[----:B------:R-:W-:Y:S01]  /*17f0*/  IMAD.WIDE.U32 R194, R20, UR4, R194 ;  /* 0x0000000414c27c25 */ /* 0x000fe2000f8e00c2 */
[----:B---3--:R-:W-:Y:S01]  /*1800*/  ULEA UR4, UR19, UR20, 0x18 ;  /* 0x0000001413047291 */ /* 0x008fe2000f8ec0ff */
[----:B------:R-:W-:Y:S02]  /*1810*/  SHF.L.U64.HI R169, R170, 0x5, R171 ;  /* 0x00000005aaa97819 */ /* 0x000fe400000102ab */
[----:B------:R-:W-:Y:S01]  /*1820*/  @!P3 IMAD.X R22, RZ, RZ, R197, P0 ;  /* 0x000000ffff16b224 */ /* 0x000fe200000e06c5 */
[----:B------:R-:W-:Y:S01]  /*1830*/  SHF.R.U32.HI R168, RZ, 0x1, R199 ;  /* 0x00000001ffa87819 */ /* 0x000fe200000116c7 */
[-C--:B--2---:R-:W-:Y:S01]  /*1840*/  @!P1 IMAD R23, R197, R2.reuse, RZ ;  /* 0x00000002c5179224 */ /* 0x084fe200078e02ff */
[----:B------:R-:W-:Y:S01]  /*1850*/  LEA R200, R200, UR4, 0x1 ;  /* 0x00000004c8c87c11 */ /* 0x000fe2000f8e08ff */
[----:B------:R-:W-:Y:S01]  /*1860*/  @!P1 IMAD.WIDE.U32 R26, R198, R2, R26 ;  /* 0x00000002c61a9225 */ /* 0x000fe200078e001a */
[----:B------:R-:W-:-:S02]  /*1870*/  LOP3.LUT R204, R168, 0x1f0, RZ, 0xc0, !PT ;  /* 0x000001f0a8cc7812 */ /* 0x000fc400078ec0ff */
[----:B------:R-:W-:Y:S01]  /*1880*/  MOV R203, 0x8 ;  /* 0x0000000800cb7802 */ /* 0x000fe20000000f00 */
[----:B------:R-:W-:Y:S01]  /*1890*/  @!P1 IMAD R23, R198, R3, R23 ;  /* 0x00000003c6179224 */ /* 0x000fe200078e0217 */
[----:B-----5:R-:W-:Y:S01]  /*18a0*/  @!P1 LEA R24, P0, R26, R6, 0x1 ;  /* 0x000000061a189211 */ /* 0x020fe200078008ff */
[----:B------:R-:W2:Y:S01]  /*18b0*/  @!P3 LDC.64 R2, c[0x0][0x380] ;  /* 0x0000e000ff02bb82 */ /* 0x000ea20000000a00 */
[----:B-1----:R-:W-:Y:S01]  /*18c0*/  @!P3 IMAD R22, R22, R4, RZ ;  /* 0x000000041616b224 */ /* 0x002fe200078e02ff */
[----:B------:R-:W-:Y:S01]  /*18d0*/  MOV R201, 0x48 ;  /* 0x0000004800c97802 */ /* 0x000fe20000000f00 */
[----:B------:R-:W-:Y:S01]  /*18e0*/  IMAD.WIDE.U32 R192, R191, R38, R192 ;  /* 0x00000026bfc07225 */ /* 0x000fe200078e00c0 */
[----:B------:R-:W-:-:S03]  /*18f0*/  @!P1 IADD3 R23, PT, PT, R27, R23, RZ ;  /* 0x000000171b179210 */ /* 0x000fc60007ffe0ff */
[C---:B------:R-:W-:Y:S01]  /*1900*/  @!P3 IMAD R5, R17.reuse, R5, R22 ;  /* 0x000000051105b224 */ /* 0x040fe200078e0216 */
[----:B------:R-:W-:Y:S01]  /*1910*/  @!P1 LEA.HI.X R25, R26, R7, R23, 0x1, P0 ;  /* 0x000000071a199211 */ /* 0x000fe200000f0c17 */
[----:B------:R-:W-:Y:S01]  /*1920*/  @!P3 IMAD.WIDE.U32 R22, R17, R4, R18 ;  /* 0x000000041116b225 */ /* 0x000fe200078e0012 */
[----:B------:R-:W1:Y:S03]  /*1930*/  @!P4 LDC.64 R6, c[0x0][0x3b0] ;  /* 0x0000ec00ff06cb82 */ /* 0x000e660000000a00 */
[----:B------:R-:W-:Y:S01]  /*1940*/  IMAD R193, R191, R39, R193 ;  /* 0x00000027bfc17224 */ /* 0x000fe200078e02c1 */
[----:B------:R-:W-:Y:S01]  /*1950*/  @!PT LDS RZ, [RZ] ;  /* 0x00000000fffff984 */ /* 0x000fe20000000800 */
[----:B------:R-:W-:Y:S01]  /*1960*/  @!PT LDS RZ, [RZ] ;  /* 0x00000000fffff984 */ /* 0x000fe20000000800 */
[----:B------:R-:W-:Y:S01]  /*1970*/  @!PT LDS RZ, [RZ] ;  /* 0x00000000fffff984 */ /* 0x000fe20000000800 */
[----:B------:R2:W-:Y:S01]  /*1980*/  @!P1 LDGSTS.E.BYPASS.LTC128B.128 [R200], desc[UR14][R24.64] ;  /* 0x0000000018c89fae */ /* 0x0005e2000b981a0e */
[----:B------:R-:W-:Y:S01]  /*1990*/  IMAD R21, R21, UR6, RZ ;  /* 0x0000000615157c24 */ /* 0x000fe2000f8e02ff */
[----:B------:R-:W-:Y:S01]  /*19a0*/  @!P5 IADD3 R17, P1, PT, R198, 0x40, RZ ;  /* 0x00000040c611d810 */ /* 0x000fe20007f3e0ff */
[----:B------:R-:W-:-:S02]  /*19b0*/  @!P3 IMAD.IADD R19, R23, 0x1, R5 ;  /* 0x000000011713b824 */ /* 0x000fc400078e0205 */
[C---:B------:R-:W-:Y:S01]  /*19c0*/  IMAD R21, R20.reuse, UR7, R21 ;  /* 0x0000000714157c24 */ /* 0x040fe2000f8e0215 */
[----:B------:R-:W3:Y:S01]  /*19d0*/  @!P5 LDC.64 R4, c[0x0][0x380] ;  /* 0x0000e000ff04db82 */ /* 0x000ee20000000a00 */
[----:B------:R-:W-:Y:S01]  /*19e0*/  IMAD.WIDE.U32 R192, R20, UR6, R192 ;  /* 0x0000000614c07c25 */ /* 0x000fe2000f8e00c0 */
[----:B------:R-:W5:Y:S03]  /*19f0*/  LDCU.64 UR6, c[0x0][0x388] ;  /* 0x00007100ff0677ac */ /* 0x000f660008000a00 */
[----:B------:R-:W-:Y:S01]  /*1a00*/  IMAD.IADD R21, R193, 0x1, R21 ;  /* 0x00000001c1157824 */ /* 0x000fe200078e0215 */
[----:B------:R-:W-:Y:S01]  /*1a10*/  LEA R193, P0, R192, UR8, 0x1 ;  /* 0x00000008c0c17c11 */ /* 0x000fe2000f8008ff */
[----:B------:R-:W-:Y:S02]  /*1a20*/  VIADD R36, R37, 0xffffffff ;  /* 0xffffffff25247836 */ /* 0x000fe40000000000 */
[----:B------:R-:W-:Y:S01]  /*1a30*/  IMAD R16, R20, UR5, R16 ;  /* 0x0000000514107c24 */ /* 0x000fe2000f8e0210 */
[----:B------:R-:W-:Y:S01]  /*1a40*/  LEA.HI.X R192, R192, UR9, R21, 0x1, P0 ;  /* 0x00000009c0c07c11 */ /* 0x000fe200080f0c15 */
[----:B------:R-:W-:Y:S01]  /*1a50*/  @!P5 IMAD.MOV.U32 R14, RZ, RZ, R12 ;  /* 0x000000ffff0ed224 */ /* 0x000fe200078e000c */
[----:B------:R-:W-:Y:S01]  /*1a60*/  @!P4 IADD3 R18, P0, PT, R198, 0x60, RZ ;  /* 0x00000060c612c810 */ /* 0x000fe20007f1e0ff */
[----:B------:R-:W-:Y:S01]  /*1a70*/  IMAD.IADD R16, R195, 0x1, R16 ;  /* 0x00000001c3107824 */ /* 0x000fe200078e0210 */
[----:B------:R-:W-:Y:S01]  /*1a80*/  @!P5 IADD3.X R21, PT, PT, RZ, R197, RZ, P1, !PT ;  /* 0x000000c5ff15d210 */ /* 0x000fe20000ffe4ff */
[----:B----4-:R-:W-:Y:S01]  /*1a90*/  @!P5 IMAD.WIDE.U32 R14, R17, R8, R14 ;  /* 0x00000008110ed225 */ /* 0x010fe200078e000e */
[----:B------:R-:W4:Y:S03]  /*1aa0*/  LDCU UR5, c[0x0][0x50c] ;  /* 0x0000a180ff0577ac */ /* 0x000f260008000800 */
[----:B------:R-:W-:Y:S01]  /*1ab0*/  @!P4 IMAD.X R20, RZ, RZ, R197, P0 ;  /* 0x000000ffff14c224 */ /* 0x000fe200000e06c5 */
[----:B--2---:R-:W-:Y:S01]  /*1ac0*/  @!P3 LEA R24, P2, R22, R2, 0x1 ;  /* 0x000000021618b211 */ /* 0x004fe200078408ff */
[----:B------:R-:W-:Y:S01]  /*1ad0*/  @!P5 IMAD R21, R21, R8, RZ ;  /* 0x000000081515d224 */ /* 0x000fe200078e02ff */
[----:B------:R-:W-:Y:S01]  /*1ae0*/  SHF.L.U64.HI R8, R170, 0x7, R171 ;  /* 0x00000007aa087819 */ /* 0x000fe200000102ab */
[-C--:B-1----:R-:W-:Y:S01]  /*1af0*/  @!P4 IMAD R20, R20, R6.reuse, RZ ;  /* 0x000000061414c224 */ /* 0x082fe200078e02ff */
[----:B------:R-:W-:Y:S01]  /*1b00*/  @!P3 LEA.HI.X R25, R22, R3, R19, 0x1, P2 ;  /* 0x000000031619b211 */ /* 0x000fe200010f0c13 */
[----:B------:R-:W-:Y:S01]  /*1b10*/  @!P5 IMAD R9, R17, R9, R21 ;  /* 0x000000091109d224 */ /* 0x000fe200078e0215 */
[----:B------:R-:W1:Y:S01]  /*1b20*/  @!P4 LDC.64 R2, c[0x0][0x380] ;  /* 0x0000e000ff02cb82 */ /* 0x000e620000000a00 */
[----:B------:R-:W-:Y:S01]  /*1b30*/  MOV R19, 0xffffff80 ;  /* 0xffffff8000137802 */ /* 0x000fe20000000f00 */
[----:B------:R-:W-:Y:S01]  /*1b40*/  @!P4 IMAD.WIDE.U32 R12, R18, R6, R12 ;  /* 0x00000006120cc225 */ /* 0x000fe200078e000c */
[----:B------:R-:W-:Y:S01]  /*1b50*/  @!P3 LDGSTS.E.BYPASS.LTC128B.128 [R200+0x800], desc[UR14][R24.64] ;  /* 0x0080000018c8bfae */ /* 0x000fe2000b981a0e */
[----:B-----5:R-:W-:-:S02]  /*1b60*/  LEA R195, P2, R194, UR6, 0x1 ;  /* 0x00000006c2c37c11 */ /* 0x020fc4000f8408ff */
[----:B------:R-:W-:Y:S01]  /*1b70*/  IMAD R19, R36, R19, UR16 ;  /* 0x0000001024137e24 */ /* 0x000fe2000f8e0213 */
[----:B------:R-:W-:Y:S01]  /*1b80*/  @!P5 IADD3 R9, PT, PT, R15, R9, RZ ;  /* 0x000000090f09d210 */ /* 0x000fe20007ffe0ff */
[----:B------:R-:W-:Y:S01]  /*1b90*/  @!P4 IMAD R7, R18, R7, R20 ;  /* 0x000000071207c224 */ /* 0x000fe200078e0214 */
[----:B---3--:R-:W-:Y:S01]  /*1ba0*/  @!P5 LEA R4, P1, R14, R4, 0x1 ;  /* 0x000000040e04d211 */ /* 0x008fe200078208ff */
[----:B------:R-:W-:Y:S01]  /*1bb0*/  IMAD.SHL.U32 R6, R170, 0x80, RZ ;  /* 0x00000080aa067824 */ /* 0x000fe200078e00ff */
[-C--:B------:R-:W-:Y:S01]  /*1bc0*/  ISETP.GE.AND P6, PT, R191, R19.reuse, PT ;  /* 0x00000013bf00720c */ /* 0x080fe20003fc6270 */
[-C--:B------:R-:W-:Y:S01]  /*1bd0*/  IMAD R8, R8, R36.reuse, RZ ;  /* 0x0000002408087224 */ /* 0x080fe200078e02ff */
[----:B------:R-:W-:Y:S01]  /*1be0*/  ISETP.GE.AND P3, PT, R11, R19, PT ;  /* 0x000000130b00720c */ /* 0x000fe20003f66270 */
[----:B------:R-:W-:Y:S01]  /*1bf0*/  @!P4 IMAD.IADD R7, R13, 0x1, R7 ;  /* 0x000000010d07c824 */ /* 0x000fe200078e0207 */
[----:B------:R-:W-:Y:S01]  /*1c00*/  LEA.HI.X R194, R194, UR7, R16, 0x1, P2 ;  /* 0x00000007c2c27c11 */ /* 0x000fe200090f0c10 */
[----:B------:R-:W-:Y:S01]  /*1c10*/  IMAD.WIDE.U32 R20, R6, R36, RZ ;  /* 0x0000002406147225 */ /* 0x000fe200078e00ff */
[----:B------:R-:W-:-:S02]  /*1c20*/  @!P5 LEA.HI.X R5, R14, R5, R9, 0x1, P1 ;  /* 0x000000050e05d211 */ /* 0x000fc400008f0c09 */
[----:B------:R-:W-:Y:S01]  /*1c30*/  ISETP.GE.AND P2, PT, R10, R19, PT ;  /* 0x000000130a00720c */ /* 0x000fe20003f46270 */
[C---:B------:R-:W-:Y:S01]  /*1c40*/  IMAD.SHL.U32 R206, R170.reuse, 0x20, RZ ;  /* 0x00000020aace7824 */ /* 0x040fe200078e00ff */
[----:B------:R-:W-:Y:S01]  /*1c50*/  IADD3 R21, PT, PT, R21, R8, RZ ;  /* 0x0000000815157210 */ /* 0x000fe20007ffe0ff */
[----:B------:R-:W-:Y:S01]  /*1c60*/  IMAD.WIDE.U32 R8, R170, 0x40, RZ ;  /* 0x00000040aa087825 */ /* 0x000fe200078e00ff */
[----:B------:R2:W-:Y:S01]  /*1c70*/  @!P5 LDGSTS.E.BYPASS.LTC128B.128 [R200+0x1000], desc[UR14][R4.64] ;  /* 0x0100000004c8dfae */ /* 0x0005e2000b981a0e */
[----:B-1----:R-:W-:Y:S02]  /*1c80*/  @!P4 LEA R2, P0, R12, R2, 0x1 ;  /* 0x000000020c02c211 */ /* 0x002fe400078008ff */
[----:B------:R-:W-:Y:S01]  /*1c90*/  @!P6 LEA R14, P1, R20, R195, 0x1 ;  /* 0x000000c3140ee211 */ /* 0x000fe200078208ff */
[----:B------:R-:W-:Y:S01]  /*1ca0*/  IMAD.SHL.U32 R172, R199, 0x20, RZ ;  /* 0x00000020c7ac7824 */ /* 0x000fe200078e00ff */
[----:B------:R-:W-:Y:S01]  /*1cb0*/  @!P4 LEA.HI.X R3, R12, R3, R7, 0x1, P0 ;  /* 0x000000030c03c211 */ /* 0x000fe200000f0c07 */
[----:B------:R-:W-:Y:S01]  /*1cc0*/  IMAD.MOV.U32 R202, RZ, RZ, 0x40 ;  /* 0x00000040ffca7424 */ /* 0x000fe200078e00ff */
[----:B------:R-:W-:-:S02]  /*1cd0*/  @!P3 IADD3 R7, P0, PT, R206, R20, RZ ;  /* 0x00000014ce07b210 */ /* 0x000fc40007f1e0ff */
[-CC-:B------:R-:W-:Y:S01]  /*1ce0*/  @!P6 LEA.HI.X R15, R20, R194.reuse, R21.reuse, 0x1, P1 ;  /* 0x000000c2140fe211 */ /* 0x180fe200008f0c15 */
[----:B------:R1:W-:Y:S01]  /*1cf0*/  @!P4 LDGSTS.E.BYPASS.LTC128B.128 [R200+0x1800], desc[UR14][R2.64] ;  /* 0x0180000002c8cfae */ /* 0x0003e2000b981a0e */
[----:B------:R-:W-:Y:S01]  /*1d00*/  ISETP.GE.AND P1, PT, R0, R19, PT ;  /* 0x000000130000720c */ /* 0x000fe20003f26270 */
[----:B------:R-:W-:Y:S01]  /*1d10*/  @!P3 IMAD.X R6, R169, 0x1, R21, P0 ;  /* 0x00000001a906b824 */ /* 0x000fe200000e0615 */
[C---:B------:R-:W-:Y:S01]  /*1d20*/  @!P3 LEA R12, P0, R7.reuse, R195, 0x1 ;  /* 0x000000c3070cb211 */ /* 0x040fe200078008ff */
[----:B------:R-:W-:Y:S01]  /*1d30*/  @!P6 LDGSTS.E.BYPASS.LTC128B.128 [R200+0x2000], desc[UR14][R14.64] ;  /* 0x020000000ec8efae */ /* 0x000fe2000b981a0e */
[----:B------:R-:W-:Y:S02]  /*1d40*/  SHF.L.U64.HI R16, R38, 0x7, R39 ;  /* 0x0000000726107819 */ /* 0x000fe40000010227 */
[----:B------:R-:W-:Y:S01]  /*1d50*/  @!P3 LEA.HI.X R13, R7, R194, R6, 0x1, P0 ;  /* 0x000000c2070db211 */ /* 0x000fe200000f0c06 */
[----:B------:R-:W-:Y:S01]  /*1d60*/  IMAD.SHL.U32 R7, R171, 0x40, RZ ;  /* 0x00000040ab077824 */ /* 0x000fe200078e00ff */
[----:B------:R-:W-:Y:S01]  /*1d70*/  @!P2 IADD3 R6, P0, PT, R20, R8, RZ ;  /* 0x000000081406a210 */ /* 0x000fe20007f1e0ff */
[----:B------:R-:W-:Y:S01]  /*1d80*/  IMAD R16, R16, R36, RZ ;  /* 0x0000002410107224 */ /* 0x000fe200078e02ff */
[----:B------:R-:W-:Y:S01]  /*1d90*/  ISETP.GE.AND P5, PT, R11, R19, PT ;  /* 0x000000130b00720c */ /* 0x000fe20003fa6270 */
[----:B------:R3:W-:Y:S01]  /*1da0*/  @!P3 LDGSTS.E.BYPASS.LTC128B.128 [R200+0x2800], desc[UR14][R12.64] ;  /* 0x028000000cc8bfae */ /* 0x0007e2000b981a0e */
[----:B------:R-:W-:Y:S01]  /*1db0*/  @!P2 IADD3.X R7, PT, PT, R21, R9, R7, P0, !PT ;  /* 0x000000091507a210 */ /* 0x000fe200007fe407 */
[----:B------:R-:W-:Y:S01]  /*1dc0*/  @!P1 IMAD R9, R171, 0x60, RZ ;  /* 0x00000060ab099824 */ /* 0x000fe200078e02ff */
[----:B------:R-:W-:Y:S01]  /*1dd0*/  @!P2 LEA R8, P4, R6, R195, 0x1 ;  /* 0x000000c30608a211 */ /* 0x000fe200078808ff */
[----:B------:R-:W-:Y:S01]  /*1de0*/  @!P1 IMAD.WIDE.U32 R20, R170, 0x60, R20 ;  /* 0x00000060aa149825 */ /* 0x000fe200078e0014 */
[----:B------:R-:W-:-:S03]  /*1df0*/  ISETP.GE.AND P3, PT, R0, R19, PT ;  /* 0x000000130000720c */ /* 0x000fc60003f66270 */
[----:B--2---:R-:W-:Y:S02]  /*1e00*/  IMAD.SHL.U32 R4, R38, 0x80, RZ ;  /* 0x0000008026047824 */ /* 0x004fe400078e00ff */
[----:B------:R-:W-:Y:S02]  /*1e10*/  IMAD.SHL.U32 R0, R199, 0x10, RZ ;  /* 0x00000010c7007824 */ /* 0x000fe400078e00ff */
[----:B------:R-:W-:Y:S01]  /*1e20*/  IMAD.WIDE.U32 R4, R4, R36, RZ ;  /* 0x0000002404047225 */ /* 0x000fe200078e00ff */
[----:B-1----:R-:W-:Y:S02]  /*1e30*/  @!P1 IADD3 R3, PT, PT, R21, R9, RZ ;  /* 0x0000000915039210 */ /* 0x002fe40007ffe0ff */
[----:B------:R-:W-:Y:S02]  /*1e40*/  @!P1 LEA R2, P0, R20, R195, 0x1 ;  /* 0x000000c314029211 */ /* 0x000fe400078008ff */
[-C--:B------:R-:W-:Y:S01]  /*1e50*/  @!P2 LEA.HI.X R9, R6, R194.reuse, R7, 0x1, P4 ;  /* 0x000000c20609a211 */ /* 0x080fe200020f0c07 */
[----:B------:R-:W-:Y:S01]  /*1e60*/  IMAD.SHL.U32 R6, R199, 0x4, RZ ;  /* 0x00000004c7067824 */ /* 0x000fe200078e00ff */
[----:B------:R-:W-:-:S02]  /*1e70*/  @!P1 LEA.HI.X R3, R20, R194, R3, 0x1, P0 ;  /* 0x000000c214039211 */ /* 0x000fc400000f0c03 */
[----:B------:R-:W-:Y:S01]  /*1e80*/  ISETP.GE.AND P4, PT, R10, R19, PT ;  /* 0x000000130a00720c */ /* 0x000fe20003f86270 */
[----:B------:R1:W-:Y:S01]  /*1e90*/  @!P2 LDGSTS.E.BYPASS.LTC128B.128 [R200+0x3000], desc[UR14][R8.64] ;  /* 0x0300000008c8afae */ /* 0x0003e2000b981a0e */
[----:B------:R-:W-:Y:S01]  /*1ea0*/  LOP3.LUT R188, R0, 0x100, RZ, 0xc0, !PT ;  /* 0x0000010000bc7812 */ /* 0x000fe200078ec0ff */
[----:B---3--:R-:W-:Y:S02]  /*1eb0*/  IMAD.WIDE.U32 R12, R38, 0x40, RZ ;  /* 0x00000040260c7825 */ /* 0x008fe400078e00ff */
[----:B------:R2:W-:Y:S01]  /*1ec0*/  @!P1 LDGSTS.E.BYPASS.LTC128B.128 [R200+0x3800], desc[UR14][R2.64] ;  /* 0x0380000002c89fae */ /* 0x0005e2000b981a0e */
[----:B------:R-:W-:Y:S02]  /*1ed0*/  IADD3 R17, PT, PT, R5, R16, RZ ;  /* 0x0000001005117210 */ /* 0x000fe40007ffe0ff */
[----:B------:R-:W-:Y:S01]  /*1ee0*/  SHF.L.U32 R10, R39, 0x6, RZ ;  /* 0x00000006270a7819 */ /* 0x000fe200000006ff */
[----:B------:R-:W0:Y:S01]  /*1ef0*/  LDGDEPBAR ;  /* 0x00000000000079af */ /* 0x000e220000000000 */
[----:B------:R-:W-:-:S02]  /*1f00*/  LOP3.LUT R7, R172, 0xc0, RZ, 0xc0, !PT ;  /* 0x000000c0ac077812 */ /* 0x000fc400078ec0ff */
[----:B------:R-:W-:Y:S02]  /*1f10*/  LOP3.LUT R188, R188, 0x20, R172, 0xf8, !PT ;  /* 0x00000020bcbc7812 */ /* 0x000fe400078ef8ac */
[----:B------:R-:W-:Y:S02]  /*1f20*/  @!P4 IADD3 R5, P0, PT, R4, R12, RZ ;  /* 0x0000000c0405c210 */ /* 0x000fe40007f1e0ff */
[----:B------:R-:W-:Y:S02]  /*1f30*/  @!P3 MOV R16, R4 ;  /* 0x000000040010b202 */ /* 0x000fe40000000f00 */
[----:B------:R-:W-:Y:S02]  /*1f40*/  LOP3.LUT R172, R172, 0x120, RZ, 0xc0, !PT ;  /* 0x00000120acac7812 */ /* 0x000fe400078ec0ff */
[----:B------:R-:W-:Y:S01]  /*1f50*/  LOP3.LUT R6, R7, 0x18, R6, 0xf8, !PT ;  /* 0x0000001807067812 */ /* 0x000fe200078ef806 */
[----:B------:R-:W-:Y:S01]  /*1f60*/  @!P3 IMAD.WIDE.U32 R14, R38, 0x60, R16 ;  /* 0x00000060260eb825 */ /* 0x000fe200078e0010 */
[----:B------:R-:W-:-:S02]  /*1f70*/  @!P4 IADD3.X R10, PT, PT, R17, R13, R10, P0, !PT ;  /* 0x0000000d110ac210 */ /* 0x000fc400007fe40a */
[----:B------:R-:W-:Y:S02]  /*1f80*/  @!P6 LEA R12, P1, R4, R193, 0x1 ;  /* 0x000000c1040ce211 */ /* 0x000fe400078208ff */
[----:B------:R-:W-:Y:S02]  /*1f90*/  LOP3.LUT R189, R172, 0x3e00, R0, 0xf8, !PT ;  /* 0x00003e00acbd7812 */ /* 0x000fe400078ef800 */
[----:B-1----:R-:W-:Y:S02]  /*1fa0*/  @!P5 LEA R9, P0, R38, R4, 0x5 ;  /* 0x000000042609d211 */ /* 0x002fe400078028ff */
[----:B------:R-:W-:Y:S01]  /*1fb0*/  LOP3.LUT R0, R6, 0x8, R168, 0x78, !PT ;  /* 0x0000000806007812 */ /* 0x000fe200078e78a8 */
[----:B------:R-:W-:Y:S01]  /*1fc0*/  IMAD.SHL.U32 R168, R199, 0x2, RZ ;  /* 0x00000002c7a87824 */ /* 0x000fe200078e00ff */
[----:B------:R-:W-:Y:S01]  /*1fd0*/  @!P5 LEA.HI.X R7, R38, R17, R39, 0x5, P0 ;  /* 0x000000112607d211 */ /* 0x000fe200000f2c27 */
[----:B------:R-:W-:-:S04]  /*1fe0*/  DEPBAR.LE SB0, 0x0 ;  /* 0x000080000000791a */ /* 0x000fc80000000000 */
[----:B--2---:R-:W-:Y:S01]  /*1ff0*/  @!P3 IMAD R3, R39, 0x60, RZ ;  /* 0x000000602703b824 */ /* 0x004fe200078e02ff */
[----:B------:R-:W-:Y:S01]  /*2000*/  BAR.SYNC.DEFER_BLOCKING 0x0 ;  /* 0x0000000000007b1d */ /* 0x000fe20000010000 */
[-C--:B------:R-:W-:Y:S01]  /*2010*/  @!P5 LEA R8, P2, R9, R193.reuse, 0x1 ;  /* 0x000000c10908d211 */ /* 0x080fe200078408ff */
[----:B------:R-:W-:Y:S01]  /*2020*/  IMAD.IADD R189, R0, 0x1, R189 ;  /* 0x0000000100bd7824 */ /* 0x000fe200078e02bd */
[----:B------:R-:W-:Y:S01]  /*2030*/  @!P6 LEA.HI.X R13, R4, R192, R17, 0x1, P1 ;  /* 0x000000c0040de211 */ /* 0x000fe200008f0c11 */
[----:B------:R-:W-:Y:S01]  /*2040*/  @!P3 IMAD.IADD R3, R15, 0x1, R3 ;  /* 0x000000010f03b824 */ /* 0x000fe200078e0203 */
[----:B------:R-:W-:Y:S02]  /*2050*/  LOP3.LUT R11, R6, 0x8, R199, 0x78, !PT ;  /* 0x00000008060b7812 */ /* 0x000fe400078e78c7 */
[-C--:B------:R-:W-:Y:S02]  /*2060*/  @!P4 LEA R4, P1, R5, R193.reuse, 0x1 ;  /* 0x000000c10504c211 */ /* 0x080fe400078208ff */
[----:B------:R-:W-:-:S02]  /*2070*/  @!P3 LEA R2, P0, R14, R193, 0x1 ;  /* 0x000000c10e02b211 */ /* 0x000fc400078008ff */
[----:B------:R-:W-:Y:S02]  /*2080*/  @!P5 LEA.HI.X R9, R9, R192, R7, 0x1, P2 ;  /* 0x000000c00909d211 */ /* 0x000fe400010f0c07 */
[----:B------:R-:W-:Y:S02]  /*2090*/  IADD3 R188, PT, PT, R11, R188, RZ ;  /* 0x000000bc0bbc7210 */ /* 0x000fe40007ffe0ff */
[-C--:B------:R-:W-:Y:S02]  /*20a0*/  @!P4 LEA.HI.X R5, R5, R192.reuse, R10, 0x1, P1 ;  /* 0x000000c00505c211 */ /* 0x080fe400008f0c0a */
[----:B------:R-:W-:Y:S02]  /*20b0*/  @!P3 LEA.HI.X R3, R14, R192, R3, 0x1, P0 ;  /* 0x000000c00e03b211 */ /* 0x000fe400000f0c03 */
[----:B------:R-:W-:Y:S02]  /*20c0*/  LEA R189, R189, UR4, 0x1 ;  /* 0x00000004bdbd7c11 */ /* 0x000fe4000f8e08ff */
[----:B------:R-:W-:-:S02]  /*20d0*/  LEA R188, R188, UR4, 0x1 ;  /* 0x00000004bcbc7c11 */ /* 0x000fc4000f8e08ff */
[----:B------:R-:W-:Y:S01]  /*20e0*/  LOP3.LUT P0, RZ, R199, 0x4, RZ, 0xc0, !PT ;  /* 0x00000004c7ff7812 */ /* 0x000fe2000780c0ff */
[----:B------:R-:W-:Y:S01]  /*20f0*/  @!PT LDS RZ, [RZ] ;  /* 0x00000000fffff984 */ /* 0x000fe20000000800 */
[----:B------:R-:W-:Y:S01]  /*2100*/  @!PT LDS RZ, [RZ] ;  /* 0x00000000fffff984 */ /* 0x000fe20000000800 */
[----:B------:R-:W-:Y:S01]  /*2110*/  @!PT LDS RZ, [RZ] ;  /* 0x00000000fffff984 */ /* 0x000fe20000000800 */
[----:B------:R-:W-:Y:S01]  /*2120*/  @!P6 LDGSTS.E.BYPASS.LTC128B.128 [R200+0x4000], desc[UR14][R12.64] ;  /* 0x040000000cc8efae */ /* 0x000fe2000b981a0e */
[----:B------:R-:W-:-:S03]  /*2130*/  LOP3.LUT R168, R168, 0x6, RZ, 0xc0, !PT ;  /* 0x00000006a8a87812 */ /* 0x000fc600078ec0ff */
[----:B------:R-:W-:Y:S04]  /*2140*/  @P6 STS.128 [R200+0x4000], RZ ;  /* 0x004000ffc8006388 */ /* 0x000fe80000000c00 */
        /* <DEDUP_REMOVED lines=15> */
[----:B------:R-:W-:Y:S04]  /*2240*/  LDSM.16.M88.4 R28, [R189+0x1000] ;  /* 0x00100000bd1c783b */ /* 0x000fe80000000200 */
[----:B------:R-:W3:Y:S04]  /*2250*/  LDSM.16.M88.4 R108, [R188+0x2400] ;  /* 0x00240000bc6c783b */ /* 0x000ee80000000200 */
[----:B------:R-:W5:Y:S04]  /*2260*/  LDSM.16.M88.4 R100, [R188+0x2800] ;  /* 0x00280000bc64783b */ /* 0x000f680000000200 */
[----:B------:R-:W-:Y:S04]  /*2270*/  LDSM.16.M88.4 R116, [R188+0x2000] ;  /* 0x00200000bc74783b */ /* 0x000fe80000000200 */
[----:B-1----:R-:W1:Y:S04]  /*2280*/  LDSM.16.M88.4 R4, [R189] ;  /* 0x00000000bd04783b */ /* 0x002e680000000200 */
[----:B------:R-:W-:Y:S01]  /*2290*/  LDSM.16.M88.4 R88, [R188+0x2c00] ;  /* 0x002c0000bc58783b */ /* 0x000fe20000000200 */
[----:B--2---:R-:W-:-:S03]  /*22a0*/  MOV R3, 0x20 ;  /* 0x0000002000037802 */ /* 0x004fc60000000f00 */
[----:B------:R-:W-:Y:S01]  /*22b0*/  LDSM.16.M88.4 R72, [R188+0x3000] ;  /* 0x00300000bc48783b */ /* 0x000fe20000000200 */
[----:B------:R-:W-:-:S03]  /*22c0*/  SEL R3, R3, 0xffffffe0, !P0 ;  /* 0xffffffe003037807 */ /* 0x000fc60004000000 */
[----:B------:R-:W-:Y:S01]  /*22d0*/  LDSM.16.M88.4 R56, [R188+0x3400] ;  /* 0x00340000bc38783b */ /* 0x000fe20000000200 */
[----:B------:R-:W-:Y:S01]  /*22e0*/  IADD3 R185, PT, PT, R188, R3, RZ ;  /* 0x00000003bcb97210 */ /* 0x000fe20007ffe0ff */
[----:B------:R-:W-:Y:S02]  /*22f0*/  IMAD.IADD R187, R189, 0x1, R3 ;  /* 0x00000001bdbb7824 */ /* 0x000fe400078e0203 */
[----:B------:R-:W-:Y:S04]  /*2300*/  LDSM.16.M88.4 R16, [R188+0x3800] ;  /* 0x00380000bc10783b */ /* 0x000fe80000000200 */
[----:B------:R-:W-:Y:S04]  /*2310*/  LDSM.16.M88.4 R8, [R187] ;  /* 0x00000000bb08783b */ /* 0x000fe80000000200 */
[----:B------:R-:W-:Y:S01]  /*2320*/  LDSM.16.M88.4 R136, [R187+0x1000] ;  /* 0x00100000bb88783b */ /* 0x000fe20000000200 */
[C---:B---3--:R-:W-:Y:S03]  /*2330*/  HMMA.16816.F32 R20, R28.reuse, R108, RZ ;  /* 0x0000006c1c14723c */ /* 0x048fe600000018ff */
[----:B------:R-:W2:Y:S04]  /*2340*/  LDSM.16.M88.4 R156, [R185+0x2400] ;  /* 0x00240000b99c783b */ /* 0x000ea80000000200 */
[----:B------:R-:W3:Y:S01]  /*2350*/  LDSM.16.M88.4 R152, [R185+0x2800] ;  /* 0x00280000b998783b */ /* 0x000ee20000000200 */
[-C--:B-----5:R-:W-:Y:S03]  /*2360*/  HMMA.16816.F32 R140, R28, R100.reuse, RZ ;  /* 0x000000641c8c723c */ /* 0x0a0fe600000018ff */
[----:B------:R-:W5:Y:S04]  /*2370*/  LDSM.16.M88.4 R160, [R185+0x2000] ;  /* 0x00200000b9a0783b */ /* 0x000f680000000200 */
[----:B------:R-:W4:Y:S01]  /*2380*/  LDSM.16.M88.4 R144, [R188+0x3c00] ;  /* 0x003c0000bc90783b */ /* 0x000f220000000200 */
[C---:B-1----:R-:W-:Y:S03]  /*2390*/  HMMA.16816.F32 R12, R4.reuse, R100, RZ ;  /* 0x00000064040c723c */ /* 0x042fe600000018ff */
[----:B------:R-:W1:Y:S04]  /*23a0*/  LDSM.16.M88.4 R132, [R185+0x2c00] ;  /* 0x002c0000b984783b */ /* 0x000e680000000200 */
[----:B------:R-:W1:Y:S01]  /*23b0*/  LDSM.16.M88.4 R128, [R185+0x3000] ;  /* 0x00300000b980783b */ /* 0x000e620000000200 */
[C---:B------:R-:W-:Y:S03]  /*23c0*/  HMMA.16816.F32 R164, R4.reuse, R116, RZ ;  /* 0x0000007404a4723c */ /* 0x040fe600000018ff */
[----:B------:R-:W1:Y:S04]  /*23d0*/  LDSM.16.M88.4 R124, [R185+0x3400] ;  /* 0x00340000b97c783b */ /* 0x000e680000000200 */
[----:B------:R-:W0:Y:S01]  /*23e0*/  LDGDEPBAR ;  /* 0x00000000000079af */ /* 0x000e220000000000 */
[----:B------:R-:W-:Y:S08]  /*23f0*/  HMMA.16816.F32 R24, R4, R108, RZ ;  /* 0x0000006c0418723c */ /* 0x000ff000000018ff */
[----:B------:R-:W-:Y:S08]  /*2400*/  HMMA.16816.F32 R148, R28, R116, RZ ;  /* 0x000000741c94723c */ /* 0x000ff000000018ff */
[----:B--2---:R-:W-:Y:S08]  /*2410*/  HMMA.16816.F32 R20, R136, R156, R20 ;  /* 0x0000009c8814723c */ /* 0x004ff00000001814 */
[C---:B---3--:R-:W-:Y:S08]  /*2420*/  HMMA.16816.F32 R12, R8.reuse, R152, R12 ;  /* 0x00000098080c723c */ /* 0x048ff0000000180c */
[----:B-----5:R-:W-:Y:S03]  /*2430*/  HMMA.16816.F32 R164, R8, R160, R164 ;  /* 0x000000a008a4723c */ /* 0x020fe600000018a4 */
[----:B----4-:R-:W-:Y:S01]  /*2440*/  FMUL.FTZ R20, R20, UR5 ;  /* 0x0000000514147c20 */ /* 0x010fe20008410000 */
[----:B------:R-:W-:Y:S01]  /*2450*/  FMUL.FTZ R21, R21, UR5 ;  /* 0x0000000515157c20 */ /* 0x000fe20008410000 */
[----:B------:R-:W-:Y:S01]  /*2460*/  FMUL.FTZ R22, R22, UR5 ;  /* 0x0000000516167c20 */ /* 0x000fe20008410000 */
[----:B------:R-:W-:-:S02]  /*2470*/  FMUL.FTZ R23, R23, UR5 ;  /* 0x0000000517177c20 */ /* 0x000fc40008410000 */
[----:B------:R-:W-:Y:S02]  /*2480*/  HMMA.16816.F32 R24, R8, R156, R24 ;  /* 0x0000009c0818723c */ /* 0x000fe40000001818 */
[----:B------:R-:W2:Y:S01]  /*2490*/  MUFU.TANH R173, R23 ;  /* 0x0000001700ad7308 */ /* 0x000ea20000002400 */
[----:B------:R-:W-:Y:S01]  /*24a0*/  FMUL.FTZ R12, R12, UR5 ;  /* 0x000000050c0c7c20 */ /* 0x000fe20008410000 */
[----:B------:R-:W-:Y:S01]  /*24b0*/  FMUL.FTZ R13, R13, UR5 ;  /* 0x000000050d0d7c20 */ /* 0x000fe20008410000 */
[----:B------:R-:W-:Y:S01]  /*24c0*/  FMUL.FTZ R14, R14, UR5 ;  /* 0x000000050e0e7c20 */ /* 0x000fe20008410000 */
[----:B------:R-:W-:Y:S02]  /*24d0*/  FMUL.FTZ R15, R15, UR5 ;  /* 0x000000050f0f7c20 */ /* 0x000fe40008410000 */
[----:B------:R-:W-:Y:S02]  /*24e0*/  HMMA.16816.F32 R140, R136, R152, R140 ;  /* 0x00000098888c723c */ /* 0x000fe4000000188c */
[----:B------:R-:W3:Y:S01]  /*24f0*/  MUFU.TANH R175, R12 ;  /* 0x0000000c00af7308 */ /* 0x000ee20000002400 */
[----:B------:R-:W-:Y:S01]  /*2500*/  FMUL.FTZ R2, R164, UR5 ;  /* 0x00000005a4027c20 */ /* 0x000fe20008410000 */
[----:B------:R-:W-:Y:S01]  /*2510*/  FMUL.FTZ R152, R165, UR5 ;  /* 0x00000005a5987c20 */ /* 0x000fe20008410000 */
[----:B------:R-:W-:-:S03]  /*2520*/  FMUL.FTZ R153, R167, UR5 ;  /* 0x00000005a7997c20 */ /* 0x000fc60008410000 */
[----:B------:R-:W-:Y:S02]  /*2530*/  HMMA.16816.F32 R148, R136, R160, R148 ;  /* 0x000000a08894723c */ /* 0x000fe40000001894 */
[----:B------:R-:W4:Y:S01]  /*2540*/  MUFU.TANH R164, R20 ;  /* 0x0000001400a47308 */ /* 0x000f220000002400 */
[----:B------:R-:W-:Y:S01]  /*2550*/  FMUL.FTZ R24, R24, UR5 ;  /* 0x0000000518187c20 */ /* 0x000fe20008410000 */
[----:B------:R-:W-:Y:S01]  /*2560*/  FMUL.FTZ R25, R25, UR5 ;  /* 0x0000000519197c20 */ /* 0x000fe20008410000 */
[----:B------:R-:W-:Y:S01]  /*2570*/  FMUL.FTZ R26, R26, UR5 ;  /* 0x000000051a1a7c20 */ /* 0x000fe20008410000 */
[----:B------:R-:W-:Y:S02]  /*2580*/  FMUL.FTZ R27, R27, UR5 ;  /* 0x000000051b1b7c20 */ /* 0x000fe40008410000 */
[----:B------:R-:W-:Y:S02]  /*2590*/  HMMA.16816.F32 R120, R28, R118, RZ ;  /* 0x000000761c78723c */ /* 0x000fe400000018ff */
[----:B------:R-:W1:Y:S01]  /*25a0*/  MUFU.TANH R165, R21 ;  /* 0x0000001500a57308 */ /* 0x000e620000002400 */
[----:B------:R-:W-:Y:S01]  /*25b0*/  FMUL.FTZ R140, R140, UR5 ;  /* 0x000000058c8c7c20 */ /* 0x000fe20008410000 */
[----:B------:R-:W-:Y:S01]  /*25c0*/  FMUL.FTZ R141, R141, UR5 ;  /* 0x000000058d8d7c20 */ /* 0x000fe20008410000 */
[----:B------:R-:W-:-:S03]  /*25d0*/  FMUL.FTZ R142, R142, UR5 ;  /* 0x000000058e8e7c20 */ /* 0x000fc60008410000 */
[----:B------:R-:W-:Y:S02]  /*25e0*/  HMMA.16816.F32 R116, R4, R118, RZ ;  /* 0x000000760474723c */ /* 0x000fe400000018ff */
[----:B------:R5:W1:Y:S01]  /*25f0*/  MUFU.TANH R167, R22 ;  /* 0x0000001600a77308 */ /* 0x000a620000002400 */
[----:B------:R-:W-:Y:S01]  /*2600*/  FMUL.FTZ R149, R149, UR5 ;  /* 0x0000000595957c20 */ /* 0x000fe20008410000 */
[----:B------:R-:W-:-:S04]  /*2610*/  FMUL.FTZ R151, R151, UR5 ;  /* 0x0000000597977c20 */ /* 0x000fc80008410000 */
[C---:B------:R-:W-:Y:S02]  /*2620*/  HMMA.16816.F32 R96, R28.reuse, R88, RZ ;  /* 0x000000581c60723c */ /* 0x040fe400000018ff */
[----:B------:R-:W1:Y:S06]  /*2630*/  MUFU.TANH R174, R13 ;  /* 0x0000000d00ae7308 */ /* 0x000e6c0000002400 */
[C---:B------:R-:W-:Y:S02]  /*2640*/  HMMA.16816.F32 R80, R28.reuse, R72, RZ ;  /* 0x000000481c50723c */ /* 0x040fe400000018ff */
[----:B------:R-:W1:Y:S01]  /*2650*/  MUFU.TANH R177, R14 ;  /* 0x0000000e00b17308 */ /* 0x000e620000002400 */
[----:B-----5:R-:W5:Y:S05]  /*2660*/  LDSM.16.M88.4 R20, [R185+0x3800] ;  /* 0x00380000b914783b */ /* 0x020f6a0000000200 */
[----:B------:R-:W-:Y:S02]  /*2670*/  HMMA.16816.F32 R64, R28, R56, RZ ;  /* 0x000000381c40723c */ /* 0x000fe400000018ff */
[----:B------:R2:W1:Y:S06]  /*2680*/  MUFU.TANH R176, R15 ;  /* 0x0000000f00b07308 */ /* 0x00046c0000002400 */
[C---:B------:R-:W-:Y:S02]  /*2690*/  HMMA.16816.F32 R84, R4.reuse, R72, RZ ;  /* 0x000000480454723c */ /* 0x040fe400000018ff */
[----:B------:R-:W1:Y:S06]  /*26a0*/  MUFU.TANH R156, R24 ;  /* 0x00000018009c7308 */ /* 0x000e6c0000002400 */
[----:B------:R-:W-:Y:S02]  /*26b0*/  HMMA.16816.F32 R68, R4, R56, RZ ;  /* 0x000000380444723c */ /* 0x000fe400000018ff */
[----:B------:R-:W1:Y:S01]  /*26c0*/  MUFU.TANH R157, R25 ;  /* 0x00000019009d7308 */ /* 0x000e620000002400 */
[----:B--2---:R-:W2:Y:S01]  /*26d0*/  LDSM.16.M88.4 R12, [R185+0x3c00] ;  /* 0x003c0000b90c783b */ /* 0x004ea20000000200 */
[----:B------:R-:W-:-:S04]  /*26e0*/  DEPBAR.LE SB0, 0x0 ;  /* 0x000080000000791a */ /* 0x000fc80000000000 */
[C---:B------:R-:W-:Y:S02]  /*26f0*/  HMMA.16816.F32 R48, R28.reuse, R16, RZ ;  /* 0x000000101c30723c */ /* 0x040fe400000018ff */
[----:B------:R-:W1:Y:S06]  /*2700*/  MUFU.TANH R160, R26 ;  /* 0x0000001a00a07308 */ /* 0x000e6c0000002400 */
[----:B------:R-:W-:Y:S02]  /*2710*/  HMMA.16816.F32 R32, R28, R144, RZ ;  /* 0x000000901c20723c */ /* 0x000fe400000018ff */
[----:B------:R3:W1:Y:S06]  /*2720*/  MUFU.TANH R161, R27 ;  /* 0x0000001b00a17308 */ /* 0x00066c0000002400 */
[C---:B------:R-:W-:Y:S02]  /*2730*/  HMMA.16816.F32 R52, R4.reuse, R16, RZ ;  /* 0x000000100434723c */ /* 0x040fe400000018ff */
[----:B------:R-:W1:Y:S06]  /*2740*/  MUFU.TANH R2, R2 ;  /* 0x0000000200027308 */ /* 0x000e6c0000002400 */
[C---:B------:R-:W-:Y:S02]  /*2750*/  HMMA.16816.F32 R40, R4.reuse, R144, RZ ;  /* 0x000000900428723c */ /* 0x040fe400000018ff */
[----:B------:R-:W2:Y:S06]  /*2760*/  MUFU.TANH R152, R152 ;  /* 0x0000009800987308 */ /* 0x000eac0000002400 */
[----:B---3--:R-:W-:Y:S02]  /*2770*/  HMMA.16816.F32 R24, R4, R88, RZ ;  /* 0x000000580418723c */ /* 0x008fe400000018ff */
[----:B------:R-:W3:Y:S06]  /*2780*/  MUFU.TANH R153, R153 ;  /* 0x0000009900997308 */ /* 0x000eec0000002400 */
[----:B-1----:R-:W-:Y:S02]  /*2790*/  HMMA.16816.F32 R96, R136, R132, R96 ;  /* 0x000000848860723c */ /* 0x002fe40000001860 */
[----:B------:R-:W1:Y:S06]  /*27a0*/  MUFU.TANH R149, R149 ;  /* 0x0000009500957308 */ /* 0x000e6c0000002400 */
[C---:B------:R-:W-:Y:S02]  /*27b0*/  HMMA.16816.F32 R84, R8.reuse, R128, R84 ;  /* 0x000000800854723c */ /* 0x040fe40000001854 */
[----:B------:R-:W1:Y:S06]  /*27c0*/  MUFU.TANH R151, R151 ;  /* 0x0000009700977308 */ /* 0x000e6c0000002400 */
[----:B------:R-:W-:Y:S01]  /*27d0*/  HMMA.16816.F32 R24, R8, R132, R24 ;  /* 0x000000840818723c */ /* 0x000fe20000001818 */
[----:B------:R-:W-:Y:S01]  /*27e0*/  FMUL.FTZ R133, R143, UR5 ;  /* 0x000000058f857c20 */ /* 0x000fe20008410000 */
[----:B------:R-:W1:Y:S01]  /*27f0*/  MUFU.TANH R140, R140 ;  /* 0x0000008c008c7308 */ /* 0x000e620000002400 */
[----:B------:R-:W-:Y:S01]  /*2800*/  FMUL.FTZ R96, R96, UR5 ;  /* 0x0000000560607c20 */ /* 0x000fe20008410000 */
[----:B------:R-:W-:Y:S01]  /*2810*/  FMUL.FTZ R97, R97, UR5 ;  /* 0x0000000561617c20 */ /* 0x000fe20008410000 */
[----:B------:R-:W-:Y:S01]  /*2820*/  FMUL.FTZ R98, R98, UR5 ;  /* 0x0000000562627c20 */ /* 0x000fe20008410000 */
[----:B------:R-:W-:-:S02]  /*2830*/  FMUL.FTZ R99, R99, UR5 ;  /* 0x0000000563637c20 */ /* 0x000fc40008410000 */
[C---:B------:R-:W-:Y:S02]  /*2840*/  HMMA.16816.F32 R80, R136.reuse, R128, R80 ;  /* 0x000000808850723c */ /* 0x040fe40000001850 */
[----:B------:R-:W1:Y:S01]  /*2850*/  MUFU.TANH R141, R141 ;  /* 0x0000008d008d7308 */ /* 0x000e620000002400 */
[----:B------:R-:W-:Y:S01]  /*2860*/  FMUL.FTZ R84, R84, UR5 ;  /* 0x0000000554547c20 */ /* 0x000fe20008410000 */
[----:B------:R-:W-:Y:S01]  /*2870*/  FMUL.FTZ R85, R85, UR5 ;  /* 0x0000000555557c20 */ /* 0x000fe20008410000 */
[----:B------:R-:W-:Y:S01]  /*2880*/  FMUL.FTZ R86, R86, UR5 ;  /* 0x0000000556567c20 */ /* 0x000fe20008410000 */
[----:B------:R-:W-:Y:S02]  /*2890*/  FMUL.FTZ R87, R87, UR5 ;  /* 0x0000000557577c20 */ /* 0x000fe40008410000 */
[----:B------:R-:W-:Y:S02]  /*28a0*/  HMMA.16816.F32 R64, R136, R124, R64 ;  /* 0x0000007c8840723c */ /* 0x000fe40000001840 */
[----:B------:R-:W1:Y:S01]  /*28b0*/  MUFU.TANH R142, R142 ;  /* 0x0000008e008e7308 */ /* 0x000e620000002400 */
[----:B------:R-:W-:Y:S01]  /*28c0*/  FMUL.FTZ R24, R24, UR5 ;  /* 0x0000000518187c20 */ /* 0x000fe20008410000 */
[----:B------:R-:W-:Y:S01]  /*28d0*/  FMUL.FTZ R25, R25, UR5 ;  /* 0x0000000519197c20 */ /* 0x000fe20008410000 */
[----:B------:R-:W-:Y:S01]  /*28e0*/  FMUL.FTZ R26, R26, UR5 ;  /* 0x000000051a1a7c20 */ /* 0x000fe20008410000 */
[----:B------:R-:W-:-:S02]  /*28f0*/  FMUL.FTZ R27, R27, UR5 ;  /* 0x000000051b1b7c20 */ /* 0x000fc40008410000 */
[----:B------:R-:W-:Y:S02]  /*2900*/  HMMA.16816.F32 R120, R136, R162, R120 ;  /* 0x000000a28878723c */ /* 0x000fe40000001878 */
[----:B------:R4:W1:Y:S01]  /*2910*/  MUFU.TANH R132, R24 ;  /* 0x0000001800847308 */ /* 0x0008620000002400 */
[----:B------:R-:W-:Y:S01]  /*2920*/  FMUL.FTZ R81, R81, UR5 ;  /* 0x0000000551517c20 */ /* 0x000fe20008410000 */
[----:B------:R-:W-:Y:S01]  /*2930*/  FMUL.FTZ R82, R82, UR5 ;  /* 0x0000000552527c20 */ /* 0x000fe20008410000 */
[----:B------:R-:W-:Y:S01]  /*2940*/  FMUL.FTZ R80, R80, UR5 ;  /* 0x0000000550507c20 */ /* 0x000fe20008410000 */
[----:B------:R-:W-:Y:S02]  /*2950*/  FMUL.FTZ R83, R83, UR5 ;  /* 0x0000000553537c20 */ /* 0x000fe40008410000 */
[----:B------:R-:W-:Y:S02]  /*2960*/  HMMA.16816.F32 R68, R8, R124, R68 ;  /* 0x0000007c0844723c */ /* 0x000fe40000001844 */
[----:B------:R-:W1:Y:S01]  /*2970*/  MUFU.TANH R133, R133 ;  /* 0x0000008500857308 */ /* 0x000e620000002400 */
[----:B------:R-:W-:Y:S01]  /*2980*/  FMUL.FTZ R65, R65, UR5 ;  /* 0x0000000541417c20 */ /* 0x000fe20008410000 */
[----:B------:R-:W-:-:S04]  /*2990*/  FMUL.FTZ R64, R64, UR5 ;  /* 0x0000000540407c20 */ /* 0x000fc80008410000 */
[----:B------:R-:W-:Y:S02]  /*29a0*/  HMMA.16816.F32 R116, R8, R162, R116 ;  /* 0x000000a20874723c */ /* 0x000fe40000001874 */
[----:B------:R1:W1:Y:S01]  /*29b0*/  MUFU.TANH R128, R25 ;  /* 0x0000001900807308 */ /* 0x0002620000002400 */
[----:B----4-:R-:W-:Y:S01]  /*29c0*/  MOV R24, R36 ;  /* 0x0000002400187202 */ /* 0x010fe20000000f00 */
[----:B------:R-:W-:-:S04]  /*29d0*/  IMAD R36, R36, 0x80, R168 ;  /* 0x0000008024247824 */ /* 0x000fc800078e02a8 */
[C---:B------:R-:W-:Y:S01]  /*29e0*/  HMMA.16816.F32 R112, R28.reuse, R110, RZ ;  /* 0x0000006e1c70723c */ /* 0x040fe200000018ff */
[----:B------:R-:W-:Y:S01]  /*29f0*/  ISETP.GT.AND P0, PT, R24, R196, PT ;  /* 0x000000c41800720c */ /* 0x000fe20003f04270 */
[----:B------:R4:W1:Y:S01]  /*2a00*/  MUFU.TANH R129, R26 ;  /* 0x0000001a00817308 */ /* 0x0008620000002400 */
[----:B------:R-:W-:Y:S01]  /*2a10*/  FMUL.FTZ R68, R68, UR5 ;  /* 0x0000000544447c20 */ /* 0x000fe20008410000 */
[----:B------:R-:W-:Y:S01]  /*2a20*/  FMUL.FTZ R69, R69, UR5 ;  /* 0x0000000545457c20 */ /* 0x000fe20008410000 */
[----:B------:R-:W-:Y:S01]  /*2a30*/  FMUL.FTZ R70, R70, UR5 ;  /* 0x0000000546467c20 */ /* 0x000fe20008410000 */
[----:B------:R-:W-:Y:S02]  /*2a40*/  FMUL.FTZ R71, R71, UR5 ;  /* 0x0000000547477c20 */ /* 0x000fe40008410000 */
[C---:B------:R-:W-:Y:S02]  /*2a50*/  HMMA.16816.F32 R104, R28.reuse, R102, RZ ;  /* 0x000000661c68723c */ /* 0x040fe400000018ff */
[----:B------:R4:W1:Y:S06]  /*2a60*/  MUFU.TANH R143, R27 ;  /* 0x0000001b008f7308 */ /* 0x00086c0000002400 */
[C---:B------:R-:W-:Y:S02]  /*2a70*/  HMMA.16816.F32 R92, R28.reuse, R90, RZ ;  /* 0x0000005a1c5c723c */ /* 0x040fe400000018ff */
[----:B------:R-:W1:Y:S06]  /*2a80*/  MUFU.TANH R96, R96 ;  /* 0x0000006000607308 */ /* 0x000e6c0000002400 */
[C---:B------:R-:W-:Y:S02]  /*2a90*/  HMMA.16816.F32 R76, R28.reuse, R74, RZ ;  /* 0x0000004a1c4c723c */ /* 0x040fe400000018ff */
[----:B------:R-:W1:Y:S06]  /*2aa0*/  MUFU.TANH R97, R97 ;  /* 0x0000006100617308 */ /* 0x000e6c0000002400 */
[C---:B------:R-:W-:Y:S02]  /*2ab0*/  HMMA.16816.F32 R60, R28.reuse, R58, RZ ;  /* 0x0000003a1c3c723c */ /* 0x040fe400000018ff */
[----:B------:R-:W1:Y:S06]  /*2ac0*/  MUFU.TANH R98, R98 ;  /* 0x0000006200627308 */ /* 0x000e6c0000002400 */
[C---:B------:R-:W-:Y:S02]  /*2ad0*/  HMMA.16816.F32 R44, R28.reuse, R18, RZ ;  /* 0x000000121c2c723c */ /* 0x040fe400000018ff */
[----:B------:R-:W1:Y:S06]  /*2ae0*/  MUFU.TANH R84, R84 ;  /* 0x0000005400547308 */ /* 0x000e6c0000002400 */
[----:B------:R-:W-:Y:S02]  /*2af0*/  HMMA.16816.F32 R28, R28, R146, RZ ;  /* 0x000000921c1c723c */ /* 0x000fe400000018ff */
[----:B------:R-:W1:Y:S06]  /*2b00*/  MUFU.TANH R85, R85 ;  /* 0x0000005500557308 */ /* 0x000e6c0000002400 */
[C---:B-----5:R-:W-:Y:S02]  /*2b10*/  HMMA.16816.F32 R48, R136.reuse, R20, R48 ;  /* 0x000000148830723c */ /* 0x060fe40000001830 */
[----:B------:R-:W1:Y:S06]  /*2b20*/  MUFU.TANH R86, R86 ;  /* 0x0000005600567308 */ /* 0x000e6c0000002400 */
[----:B--2---:R-:W-:Y:S02]  /*2b30*/  HMMA.16816.F32 R32, R136, R12, R32 ;  /* 0x0000000c8820723c */ /* 0x004fe40000001820 */
[----:B------:R-:W2:Y:S06]  /*2b40*/  MUFU.TANH R87, R87 ;  /* 0x0000005700577308 */ /* 0x000eac0000002400 */
[----:B------:R-:W-:Y:S01]  /*2b50*/  HMMA.16816.F32 R52, R8, R20, R52 ;  /* 0x000000140834723c */ /* 0x000fe20000001834 */
[----:B------:R-:W-:Y:S01]  /*2b60*/  LOP3.LUT R20, R191, 0x7, RZ, 0xc0, !PT ;  /* 0x00000007bf147812 */ /* 0x000fe200078ec0ff */
[----:B------:R-:W1:Y:S01]  /*2b70*/  MUFU.TANH R81, R81 ;  /* 0x0000005100517308 */ /* 0x000e620000002400 */
[----:B------:R-:W-:-:S02]  /*2b80*/  VIADD R21, R36, 0x1 ;  /* 0x0000000124157836 */ /* 0x000fc40000000000 */
[----:B------:R-:W-:Y:S01]  /*2b90*/  IADD3 R204, PT, PT, R20, UR12, R204 ;  /* 0x0000000c14cc7c10 */ /* 0x000fe2000fffe0cc */
[----:B------:R-:W-:Y:S02]  /*2ba0*/  FMUL.FTZ R20, R120, UR5 ;  /* 0x0000000578147c20 */ /* 0x000fe40008410000 */
[----:B------:R-:W-:Y:S01]  /*2bb0*/  HMMA.16816.F32 R40, R8, R12, R40 ;  /* 0x0000000c0828723c */ /* 0x000fe20000001828 */
[----:B------:R-:W-:Y:S01]  /*2bc0*/  IMAD.U32 R13, RZ, RZ, UR17 ;  /* 0x00000011ff0d7e24 */ /* 0x000fe2000f8e00ff */
[----:B------:R-:W-:Y:S01]  /*2bd0*/  MOV R12, UR13 ;  /* 0x0000000d000c7c02 */ /* 0x000fe20008000f00 */
[----:B------:R-:W1:Y:S01]  /*2be0*/  MUFU.TANH R82, R82 ;  /* 0x0000005200527308 */ /* 0x000e620000002400 */
[----:B------:R-:W-:Y:S02]  /*2bf0*/  IADD3 R205, PT, PT, R204, UR16, -R205 ;  /* 0x00000010cccd7c10 */ /* 0x000fe4000fffe8cd */
[----:B------:R-:W-:Y:S01]  /*2c00*/  IADD3 R12, PT, PT, R12, UR16, -R13 ;  /* 0x000000100c0c7c10 */ /* 0x000fe2000fffe80d */
[----:B------:R-:W-:Y:S01]  /*2c10*/  FMUL.FTZ R13, R116, UR5 ;  /* 0x00000005740d7c20 */ /* 0x000fe20008410000 */
[----:B------:R-:W-:Y:S01]  /*2c20*/  HMMA.16816.F32 R108, R4, R110, RZ ;  /* 0x0000006e046c723c */ /* 0x000fe200000018ff */
[----:B------:R-:W-:Y:S01]  /*2c30*/  VIADD R207, R205, 0x40 ;  /* 0x00000040cdcf7836 */ /* 0x000fe20000000000 */
[----:B------:R-:W-:Y:S01]  /*2c40*/  IADD3 R204, PT, PT, R204, 0x1, R12 ;  /* 0x00000001cccc7810 */ /* 0x000fe20007ffe00c */
[----:B------:R-:W-:Y:S01]  /*2c50*/  FMUL.FTZ R12, R121, UR5 ;  /* 0x00000005790c7c20 */ /* 0x000fe20008410000 */
[----:B------:R4:W1:Y:S01]  /*2c60*/  MUFU.TANH R124, R83 ;  /* 0x00000053007c7308 */ /* 0x0008620000002400 */
[----:B------:R-:W-:-:S02]  /*2c70*/  IADD3 R212, PT, PT, R205, 0x8, RZ ;  /* 0x00000008cdd47810 */ /* 0x000fc40007ffe0ff */
[C---:B------:R-:W-:Y:S01]  /*2c80*/  VIADDMNMX R203, R204.reuse, R203, UR16, PT ;  /* 0x00000010cccb7e46 */ /* 0x040fe2000b8001cb */
[C---:B------:R-:W-:Y:S01]  /*2c90*/  HMMA.16816.F32 R100, R4.reuse, R102, RZ ;  /* 0x000000660464723c */ /* 0x040fe200000018ff */
[C---:B------:R-:W-:Y:S02]  /*2ca0*/  VIADDMNMX R202, R204.reuse, R202, UR16, PT ;  /* 0x00000010ccca7e46 */ /* 0x040fe4000b8001ca */
[C---:B------:R-:W-:Y:S01]  /*2cb0*/  VIADDMNMX R201, R204.reuse, R201, UR16, PT ;  /* 0x00000010ccc97e46 */ /* 0x040fe2000b8001c9 */
[----:B------:R-:W1:Y:S01]  /*2cc0*/  MUFU.TANH R68, R68 ;  /* 0x0000004400447308 */ /* 0x000e620000002400 */
[----:B------:R-:W-:Y:S02]  /*2cd0*/  VIMNMX R204, PT, PT, R204, UR16, PT ;  /* 0x00000010cccc7c48 */ /* 0x000fe4000bfe0100 */
[----:B------:R-:W-:Y:S01]  /*2ce0*/  ISETP.GT.AND P6, PT, R205, R21, PT ;  /* 0x00000015cd00720c */ /* 0x000fe20003fc4270 */
[----:B------:R-:W-:Y:S01]  /*2cf0*/  HMMA.16816.F32 R88, R4, R90, RZ ;  /* 0x0000005a0458723c */ /* 0x000fe200000018ff */
[----:B------:R-:W-:-:S02]  /*2d00*/  ISETP.GE.AND P5, PT, R21, R204, PT ;  /* 0x000000cc1500720c */ /* 0x000fc40003fa6270 */
[----:B------:R-:W-:Y:S01]  /*2d10*/  ISETP.GT.AND P4, PT, R212, R21, PT ;  /* 0x00000015d400720c */ /* 0x000fe20003f84270 */
[----:B------:R-:W1:Y:S01]  /*2d20*/  MUFU.TANH R69, R69 ;  /* 0x0000004500457308 */ /* 0x000e620000002400 */
[----:B------:R-:W-:Y:S02]  /*2d30*/  ISETP.GE.AND P3, PT, R21, R203, PT ;  /* 0x000000cb1500720c */ /* 0x000fe40003f66270 */
[----:B------:R-:W-:Y:S01]  /*2d40*/  ISETP.GT.AND P2, PT, R207, R21, PT ;  /* 0x00000015cf00720c */ /* 0x000fe20003f44270 */
[----:B------:R-:W-:Y:S01]  /*2d50*/  HMMA.16816.F32 R72, R4, R74, RZ ;  /* 0x0000004a0448723c */ /* 0x000fe200000018ff */
[----:B------:R-:W-:-:S03]  /*2d60*/  IADD3 R213, PT, PT, R205, 0x48, RZ ;  /* 0x00000048cdd57810 */ /* 0x000fc60007ffe0ff */
[----:B------:R-:W1:Y:S04]  /*2d70*/  MUFU.TANH R70, R70 ;  /* 0x0000004600467308 */ /* 0x000e680000002400 */
[C---:B------:R-:W-:Y:S04]  /*2d80*/  HMMA.16816.F32 R56, R4.reuse, R58, RZ ;  /* 0x0000003a0438723c */ /* 0x040fe800000018ff */
[----:B------:R-:W1:Y:S04]  /*2d90*/  MUFU.TANH R71, R71 ;  /* 0x0000004700477308 */ /* 0x000e680000002400 */
[C---:B------:R-:W-:Y:S04]  /*2da0*/  HMMA.16816.F32 R16, R4.reuse, R18, RZ ;  /* 0x000000120410723c */ /* 0x040fe800000018ff */
[----:B------:R4:W1:Y:S04]  /*2db0*/  MUFU.TANH R125, R64 ;  /* 0x00000040007d7308 */ /* 0x0008680000002400 */
[----:B------:R-:W-:Y:S04]  /*2dc0*/  HMMA.16816.F32 R4, R4, R146, RZ ;  /* 0x000000920404723c */ /* 0x000fe800000018ff */
[----:B------:R4:W1:Y:S04]  /*2dd0*/  MUFU.TANH R146, R99 ;  /* 0x0000006300927308 */ /* 0x0008680000002400 */
[C---:B------:R-:W-:Y:S04]  /*2de0*/  HMMA.16816.F32 R112, R136.reuse, R158, R112 ;  /* 0x0000009e8870723c */ /* 0x040fe80000001870 */
[----:B------:R-:W1:Y:S04]  /*2df0*/  MUFU.TANH R65, R65 ;  /* 0x0000004100417308 */ /* 0x000e680000002400 */
[C---:B------:R-:W-:Y:S04]  /*2e00*/  HMMA.16816.F32 R104, R136.reuse, R154, R104 ;  /* 0x0000009a8868723c */ /* 0x040fe80000001868 */
[----:B------:R-:W1:Y:S04]  /*2e10*/  MUFU.TANH R20, R20 ;  /* 0x0000001400147308 */ /* 0x000e680000002400 */
[C---:B------:R-:W-:Y:S04]  /*2e20*/  HMMA.16816.F32 R92, R136.reuse, R134, R92 ;  /* 0x00000086885c723c */ /* 0x040fe8000000185c */
[----:B------:R-:W1:Y:S04]  /*2e30*/  MUFU.TANH R12, R12 ;  /* 0x0000000c000c7308 */ /* 0x000e680000002400 */
[C---:B------:R-:W-:Y:S04]  /*2e40*/  HMMA.16816.F32 R76, R136.reuse, R130, R76 ;  /* 0x00000082884c723c */ /* 0x040fe8000000184c */
[----:B------:R-:W1:Y:S04]  /*2e50*/  MUFU.TANH R13, R13 ;  /* 0x0000000d000d7308 */ /* 0x000e680000002400 */
[C---:B------:R-:W-:Y:S08]  /*2e60*/  HMMA.16816.F32 R60, R136.reuse, R126, R60 ;  /* 0x0000007e883c723c */ /* 0x040ff0000000183c */
[C---:B------:R-:W-:Y:S08]  /*2e70*/  HMMA.16816.F32 R44, R136.reuse, R22, R44 ;  /* 0x00000016882c723c */ /* 0x040ff0000000182c */
[----:B------:R-:W-:Y:S01]  /*2e80*/  HMMA.16816.F32 R28, R136, R14, R28 ;  /* 0x0000000e881c723c */ /* 0x000fe2000000181c */
[----:B------:R4:W1:Y:S07]  /*2e90*/  MUFU.TANH R136, R80 ;  /* 0x0000005000887308 */ /* 0x00086e0000002400 */
        /* <DEDUP_REMOVED lines=8> */
[----:B-1234-:R-:W-:-:S13]  /*2f20*/  @!P0 BRA `(.L_x_975) ;  /* 0x0000000000648947 */ /* 0x01efda0003800000 */
        /* <DEDUP_REMOVED lines=25> */
.L_x_975:
[----:B------:R-:W-:Y:S01]  /*30c0*/  FMUL.FTZ R9, R118, UR5 ;  /* 0x0000000576097c20 */ /* 0x000fe20008410000 */
[----:B------:R-:W-:Y:S01]  /*30d0*/  FSEL R152, R152, -INF , !P6 ;  /* 0xff80000098987808 */ /* 0x000fe20007000000 */
[----:B------:R-:W-:Y:S02]  /*30e0*/  VIADD R8, R36, 0x8 ;  /* 0x0000000824087836 */ /* 0x000fe40000000000 */
[----:B------:R-:W-:Y:S01]  /*30f0*/  FMUL.FTZ R11, R122, UR5 ;  /* 0x000000057a0b7c20 */ /* 0x000fe20008410000 */
[----:B-1----:R-:W-:Y:S01]  /*3100*/  FSEL R15, R153, -INF , !P4 ;  /* 0xff800000990f7808 */ /* 0x002fe20006000000 */
[----:B------:R-:W-:Y:S01]  /*3110*/  FMUL.FTZ R10, R117, UR5 ;  /* 0x00000005750a7c20 */ /* 0x000fe20008410000 */
[----:B------:R-:W1:Y:S01]  /*3120*/  MUFU.TANH R9, R9 ;  /* 0x0000000900097308 */ /* 0x000e620000002400 */
[----:B------:R-:W-:Y:S01]  /*3130*/  ISETP.GE.AND P1, PT, R21, R202, PT ;  /* 0x000000ca1500720c */ /* 0x000fe20003f26270 */
[----:B------:R-:W-:Y:S01]  /*3140*/  FMUL.FTZ R123, R123, UR5 ;  /* 0x000000057b7b7c20 */ /* 0x000fe20008410000 */
[----:B------:R-:W-:Y:S01]  /*3150*/  ISETP.GT.AND P0, PT, R213, R21, PT ;  /* 0x00000015d500720c */ /* 0x000fe20003f04270 */
[----:B------:R-:W-:Y:S01]  /*3160*/  FMUL.FTZ R14, R119, UR5 ;  /* 0x00000005770e7c20 */ /* 0x000fe20008410000 */
[----:B------:R-:W-:Y:S01]  /*3170*/  ISETP.GE.AND P6, PT, R21, R201, PT ;  /* 0x000000c91500720c */ /* 0x000fe20003fc6270 */
[----:B------:R-:W-:Y:S01]  /*3180*/  FMUL.FTZ R66, R66, UR5 ;  /* 0x0000000542427c20 */ /* 0x000fe20008410000 */
[----:B------:R-:W-:Y:S01]  /*3190*/  FSEL R21, R152, -INF , !P5 ;  /* 0xff80000098157808 */ /* 0x000fe20006800000 */
[----:B------:R-:W2:Y:S01]  /*31a0*/  MUFU.TANH R11, R11 ;  /* 0x0000000b000b7308 */ /* 0x000ea20000002400 */
[----:B------:R-:W-:Y:S01]  /*31b0*/  FSEL R15, R15, -INF , !P3 ;  /* 0xff8000000f0f7808 */ /* 0x000fe20005800000 */
[----:B------:R-:W-:Y:S01]  /*31c0*/  FMUL.FTZ R22, R108, UR5 ;  /* 0x000000056c167c20 */ /* 0x000fe20008410000 */
[-C--:B------:R-:W-:Y:S01]  /*31d0*/  ISETP.GT.AND P5, PT, R205, R8.reuse, PT ;  /* 0x00000008cd00720c */ /* 0x080fe20003fa4270 */
[----:B------:R-:W-:Y:S01]  /*31e0*/  VIADD R25, R36, 0x18 ;  /* 0x0000001824197836 */ /* 0x000fe20000000000 */
[----:B------:R-:W-:Y:S01]  /*31f0*/  ISETP.GT.AND P3, PT, R212, R8, PT ;  /* 0x00000008d400720c */ /* 0x000fe20003f64270 */
[----:B------:R-:W-:Y:S01]  /*3200*/  FMUL.FTZ R26, R109, UR5 ;  /* 0x000000056d1a7c20 */ /* 0x000fe20008410000 */
[----:B------:R-:W-:Y:S01]  /*3210*/  ISETP.GE.AND P4, PT, R8, R204, PT ;  /* 0x000000cc0800720c */ /* 0x000fe20003f86270 */
[----:B------:R-:W3:Y:S01]  /*3220*/  MUFU.TANH R10, R10 ;  /* 0x0000000a000a7308 */ /* 0x000ee20000002400 */
[----:B------:R-:W-:Y:S01]  /*3230*/  FSEL R149, R149, -INF , !P2 ;  /* 0xff80000095957808 */ /* 0x000fe20005000000 */
[----:B------:R-:W-:Y:S01]  /*3240*/  FMUL.FTZ R115, R115, UR5 ;  /* 0x0000000573737c20 */ /* 0x000fe20008410000 */
[----:B------:R-:W-:Y:S01]  /*3250*/  FSEL R13, R13, -INF , !P5 ;  /* 0xff8000000d0d7808 */ /* 0x000fe20006800000 */
[----:B------:R-:W-:Y:S01]  /*3260*/  FMUL.FTZ R111, R111, UR5 ;  /* 0x000000056f6f7c20 */ /* 0x000fe20008410000 */
[----:B-1----:R-:W-:Y:S01]  /*3270*/  FSEL R9, R9, -INF , !P3 ;  /* 0xff80000009097808 */ /* 0x002fe20005800000 */
[----:B------:R-:W-:Y:S01]  /*3280*/  VIADD R27, R36, 0x19 ;  /* 0x00000019241b7836 */ /* 0x000fe20000000000 */
[----:B------:R-:W-:Y:S01]  /*3290*/  ISETP.GE.AND P2, PT, R8, R203, PT ;  /* 0x000000cb0800720c */ /* 0x000fe20003f46270 */
[----:B------:R-:W-:Y:S01]  /*32a0*/  MUFU.TANH R14, R14 ;  /* 0x0000000e000e7308 */ /* 0x000fe20000002400 */
[----:B------:R-:W-:Y:S01]  /*32b0*/  FSEL R23, R13, -INF , !P4 ;  /* 0xff8000000d177808 */ /* 0x000fe20006000000 */
[----:B------:R-:W-:Y:S01]  /*32c0*/  FMUL.FTZ R113, R113, UR5 ;  /* 0x0000000571717c20 */ /* 0x000fe20008410000 */
[----:B------:R-:W-:Y:S01]  /*32d0*/  FSEL R13, R9, -INF , !P2 ;  /* 0xff800000090d7808 */ /* 0x000fe20005000000 */
[----:B------:R-:W-:Y:S01]  /*32e0*/  FMUL.FTZ R104, R104, UR5 ;  /* 0x0000000568687c20 */ /* 0x000fe20008410000 */
[----:B------:R-:W-:Y:S01]  /*32f0*/  FSEL R139, R151, -INF , !P0 ;  /* 0xff800000978b7808 */ /* 0x000fe20004000000 */
[----:B------:R-:W-:Y:S01]  /*3300*/  VIADD R80, R36, 0x21 ;  /* 0x0000002124507836 */ /* 0x000fe20000000000 */
[----:B------:R-:W-:Y:S01]  /*3310*/  FSEL R151, R149, -INF , !P1 ;  /* 0xff80000095977808 */ /* 0x000fe20004800000 */
[----:B------:R-:W1:Y:S01]  /*3320*/  MUFU.TANH R9, R123 ;  /* 0x0000007b00097308 */ /* 0x000e620000002400 */
[----:B------:R-:W-:Y:S01]  /*3330*/  FSEL R139, R139, -INF , !P6 ;  /* 0xff8000008b8b7808 */ /* 0x000fe20007000000 */
[----:B------:R-:W-:Y:S01]  /*3340*/  FMUL.FTZ R83, R106, UR5 ;  /* 0x000000056a537c20 */ /* 0x000fe20008410000 */
[----:B------:R-:W-:Y:S01]  /*3350*/  ISETP.GT.AND P1, PT, R207, R8, PT ;  /* 0x00000008cf00720c */ /* 0x000fe20003f24270 */
[----:B------:R-:W-:Y:S01]  /*3360*/  FMUL.FTZ R102, R102, UR5 ;  /* 0x0000000566667c20 */ /* 0x000fe20008410000 */
[C---:B------:R-:W-:Y:S01]  /*3370*/  ISETP.GE.AND P0, PT, R8.reuse, R202, PT ;  /* 0x000000ca0800720c */ /* 0x040fe20003f06270 */
[----:B------:R-:W-:Y:S01]  /*3380*/  FMUL.FTZ R101, R101, UR5 ;  /* 0x0000000565657c20 */ /* 0x000fe20008410000 */
[----:B------:R-:W-:Y:S01]  /*3390*/  ISETP.GT.AND P6, PT, R213, R8, PT ;  /* 0x00000008d500720c */ /* 0x000fe20003fc4270 */
[----:B------:R4:W-:Y:S01]  /*33a0*/  MUFU.TANH R118, R66 ;  /* 0x0000004200767308 */ /* 0x0009e20000002400 */
[----:B------:R-:W-:Y:S01]  /*33b0*/  ISETP.GE.AND P5, PT, R8, R201, PT ;  /* 0x000000c90800720c */ /* 0x000fe20003fa6270 */
[----:B------:R-:W-:Y:S01]  /*33c0*/  VIADD R8, R36, 0x9 ;  /* 0x0000000924087836 */ /* 0x000fe20000000000 */
[----:B--2---:R-:W-:Y:S01]  /*33d0*/  FSEL R11, R11, -INF , !P6 ;  /* 0xff8000000b0b7808 */ /* 0x004fe20007000000 */
[----:B------:R-:W-:Y:S01]  /*33e0*/  FMUL.FTZ R107, R107, UR5 ;  /* 0x000000056b6b7c20 */ /* 0x000fe20008410000 */
[----:B------:R-:W-:Y:S01]  /*33f0*/  FSEL R20, R20, -INF , !P1 ;  /* 0xff80000014147808 */ /* 0x000fe20004800000 */
[----:B------:R-:W-:Y:S01]  /*3400*/  FMUL.FTZ R88, R88, UR5 ;  /* 0x0000000558587c20 */ /* 0x000fe20008410000 */
[-C--:B------:R-:W-:Y:S01]  /*3410*/  ISETP.GT.AND P4, PT, R205, R8.reuse, PT ;  /* 0x00000008cd00720c */ /* 0x080fe20003f84270 */
[----:B------:R-:W-:Y:S01]  /*3420*/  MUFU.TANH R22, R22 ;  /* 0x0000001600167308 */ /* 0x000fe20000002400 */
[----:B------:R-:W-:Y:S01]  /*3430*/  FSEL R137, R11, -INF , !P5 ;  /* 0xff8000000b897808 */ /* 0x000fe20006800000 */
[----:B------:R-:W-:Y:S01]  /*3440*/  FMUL.FTZ R11, R114, UR5 ;  /* 0x00000005720b7c20 */ /* 0x000fe20008410000 */
[----:B------:R-:W-:Y:S01]  /*3450*/  ISETP.GT.AND P5, PT, R213, R8, PT ;  /* 0x00000008d500720c */ /* 0x000fe20003fa4270 */
[----:B------:R-:W-:Y:S01]  /*3460*/  FMUL.FTZ R95, R95, UR5 ;  /* 0x000000055f5f7c20 */ /* 0x000fe20008410000 */
[----:B------:R-:W-:Y:S01]  /*3470*/  FSEL R149, R20, -INF , !P0 ;  /* 0xff80000014957808 */ /* 0x000fe20004000000 */
[----:B------:R-:W-:Y:S01]  /*3480*/  FMUL.FTZ R93, R93, UR5 ;  /* 0x000000055d5d7c20 */ /* 0x000fe20008410000 */
[----:B---3--:R-:W-:Y:S01]  /*3490*/  FSEL R10, R10, -INF , !P4 ;  /* 0xff8000000a0a7808 */ /* 0x008fe20006000000 */
[----:B------:R-:W2:Y:S01]  /*34a0*/  MUFU.TANH R11, R11 ;  /* 0x0000000b000b7308 */ /* 0x000ea20000002400 */
[----:B------:R-:W-:Y:S01]  /*34b0*/  ISETP.GE.AND P3, PT, R8, R204, PT ;  /* 0x000000cc0800720c */ /* 0x000fe20003f66270 */
[----:B----4-:R-:W-:Y:S01]  /*34c0*/  FMUL.FTZ R66, R52, UR5 ;  /* 0x0000000534427c20 */ /* 0x010fe20008410000 */
[-C--:B------:R-:W-:Y:S01]  /*34d0*/  ISETP.GT.AND P2, PT, R212, R8.reuse, PT ;  /* 0x00000008d400720c */ /* 0x080fe20003f44270 */
[----:B------:R-:W-:Y:S01]  /*34e0*/  FMUL.FTZ R72, R72, UR5 ;  /* 0x0000000548487c20 */ /* 0x000fe20008410000 */
[----:B------:R-:W-:Y:S01]  /*34f0*/  ISETP.GE.AND P1, PT, R8, R203, PT ;  /* 0x000000cb0800720c */ /* 0x000fe20003f26270 */
[----:B------:R-:W-:Y:S01]  /*3500*/  FMUL.FTZ R76, R76, UR5 ;  /* 0x000000054c4c7c20 */ /* 0x000fe20008410000 */
[----:B------:R-:W-:Y:S01]  /*3510*/  ISETP.GT.AND P6, PT, R207, R8, PT ;  /* 0x00000008cf00720c */ /* 0x000fe20003fc4270 */
[----:B------:R-:W-:Y:S01]  /*3520*/  MUFU.TANH R26, R26 ;  /* 0x0000001a001a7308 */ /* 0x000fe20000002400 */
[----:B------:R-:W-:Y:S01]  /*3530*/  ISETP.GE.AND P0, PT, R8, R202, PT ;  /* 0x000000ca0800720c */ /* 0x000fe20003f06270 */
[----:B------:R-:W-:Y:S01]  /*3540*/  FMUL.FTZ R74, R74, UR5 ;  /* 0x000000054a4a7c20 */ /* 0x000fe20008410000 */
[-C--:B------:R-:W-:Y:S01]  /*3550*/  ISETP.GE.AND P4, PT, R8, R201.reuse, PT ;  /* 0x000000c90800720c */ /* 0x080fe20003f86270 */
[----:B------:R-:W-:Y:S01]  /*3560*/  VIADD R8, R36, 0x10 ;  /* 0x0000001024087836 */ /* 0x000fe20000000000 */
[----:B-1----:R-:W-:Y:S01]  /*3570*/  FSEL R9, R9, -INF , !P5 ;  /* 0xff80000009097808 */ /* 0x002fe20006800000 */
[----:B------:R-:W-:Y:S01]  /*3580*/  FMUL.FTZ R73, R73, UR5 ;  /* 0x0000000549497c20 */ /* 0x000fe20008410000 */
[----:B------:R-:W-:Y:S01]  /*3590*/  FSEL R64, R10, -INF , !P3 ;  /* 0xff8000000a407808 */ /* 0x000fe20005800000 */
[----:B------:R-:W-:Y:S01]  /*35a0*/  VIADD R10, R36, 0x11 ;  /* 0x00000011240a7836 */ /* 0x000fe20000000000 */
[-C--:B------:R-:W-:Y:S01]  /*35b0*/  ISETP.GT.AND P3, PT, R205, R8.reuse, PT ;  /* 0x00000008cd00720c */ /* 0x080fe20003f64270 */
[----:B------:R-:W-:Y:S01]  /*35c0*/  MUFU.TANH R83, R83 ;  /* 0x0000005300537308 */ /* 0x000fe20000002400 */
[----:B------:R-:W-:Y:S01]  /*35d0*/  FSEL R12, R12, -INF , !P6 ;  /* 0xff8000000c0c7808 */ /* 0x000fe20007000000 */
[----:B------:R-:W-:Y:S01]  /*35e0*/  FMUL.FTZ R78, R78, UR5 ;  /* 0x000000054e4e7c20 */ /* 0x000fe20008410000 */
[----:B------:R-:W-:Y:S01]  /*35f0*/  FSEL R138, R9, -INF , !P4 ;  /* 0xff800000098a7808 */ /* 0x000fe20006000000 */
[----:B------:R-:W-:Y:S01]  /*3600*/  FMUL.FTZ R9, R112, UR5 ;  /* 0x0000000570097c20 */ /* 0x000fe20008410000 */
[----:B------:R-:W-:Y:S01]  /*3610*/  ISETP.GT.AND P4, PT, R213, R8, PT ;  /* 0x00000008d500720c */ /* 0x000fe20003f84270 */
[----:B------:R-:W-:Y:S01]  /*3620*/  FMUL.FTZ R77, R77, UR5 ;  /* 0x000000054d4d7c20 */ /* 0x000fe20008410000 */
[----:B------:R-:W-:Y:S01]  /*3630*/  FSEL R14, R14, -INF , !P2 ;  /* 0xff8000000e0e7808 */ /* 0x000fe20005000000 */
[----:B------:R-:W-:Y:S01]  /*3640*/  MUFU.TANH R88, R88 ;  /* 0x0000005800587308 */ /* 0x000fe20000002400 */
[----:B------:R-:W-:Y:S01]  /*3650*/  ISETP.GE.AND P2, PT, R8, R204, PT ;  /* 0x000000cc0800720c */ /* 0x000fe20003f46270 */
[----:B------:R-:W-:Y:S01]  /*3660*/  FMUL.FTZ R79, R79, UR5 ;  /* 0x000000054f4f7c20 */ /* 0x000fe20008410000 */
[----:B------:R-:W-:Y:S01]  /*3670*/  FSEL R52, R12, -INF , !P0 ;  /* 0xff8000000c347808 */ /* 0x000fe20004000000 */
[----:B------:R-:W-:Y:S01]  /*3680*/  FMUL.FTZ R67, R67, UR5 ;  /* 0x0000000543437c20 */ /* 0x000fe20008410000 */
[----:B------:R-:W-:Y:S01]  /*3690*/  FSEL R156, R156, -INF , !P3 ;  /* 0xff8000009c9c7808 */ /* 0x000fe20005800000 */
[----:B------:R-:W-:Y:S01]  /*36a0*/  FMUL.FTZ R58, R58, UR5 ;  /* 0x000000053a3a7c20 */ /* 0x000fe20008410000 */
[----:B------:R-:W-:Y:S01]  /*36b0*/  ISETP.GE.AND P3, PT, R8, R201, PT ;  /* 0x000000c90800720c */ /* 0x000fe20003f66270 */
[----:B------:R-:W1:Y:S01]  /*36c0*/  MUFU.TANH R9, R9 ;  /* 0x0000000900097308 */ /* 0x000e620000002400 */
[----:B------:R-:W-:Y:S01]  /*36d0*/  FSEL R12, R167, -INF , !P4 ;  /* 0xff800000a70c7808 */ /* 0x000fe20006000000 */
[----:B------:R-:W-:Y:S01]  /*36e0*/  FMUL.FTZ R56, R56, UR5 ;  /* 0x0000000538387c20 */ /* 0x000fe20008410000 */
[----:B------:R-:W-:Y:S01]  /*36f0*/  FSEL R233, R156, -INF , !P2 ;  /* 0xff8000009ce97808 */ /* 0x000fe20005000000 */
[----:B------:R-:W-:Y:S01]  /*3700*/  FMUL.FTZ R40, R40, UR5 ;  /* 0x0000000528287c20 */ /* 0x000fe20008410000 */
[-C--:B------:R-:W-:Y:S01]  /*3710*/  ISETP.GT.AND P2, PT, R205, R10.reuse, PT ;  /* 0x0000000acd00720c */ /* 0x080fe20003f44270 */
[----:B------:R-:W-:Y:S01]  /*3720*/  FMUL.FTZ R60, R60, UR5 ;  /* 0x000000053c3c7c20 */ /* 0x000fe20008410000 */
[----:B------:R-:W-:Y:S01]  /*3730*/  FSEL R12, R12, -INF , !P3 ;  /* 0xff8000000c0c7808 */ /* 0x000fe20005800000 */
[----:B------:R-:W-:Y:S01]  /*3740*/  MUFU.TANH R93, R93 ;  /* 0x0000005d005d7308 */ /* 0x000fe20000002400 */
[----:B------:R-:W-:Y:S01]  /*3750*/  FSEL R14, R14, -INF , !P1 ;  /* 0xff8000000e0e7808 */ /* 0x000fe20004800000 */
[----:B------:R-:W-:Y:S01]  /*3760*/  FMUL.FTZ R62, R62, UR5 ;  /* 0x000000053e3e7c20 */ /* 0x000fe20008410000 */
[----:B------:R-:W-:Y:S01]  /*3770*/  ISETP.GT.AND P3, PT, R213, R10, PT ;  /* 0x0000000ad500720c */ /* 0x000fe20003f64270 */
[----:B------:R-:W-:Y:S01]  /*3780*/  FMUL.FTZ R57, R57, UR5 ;  /* 0x0000000539397c20 */ /* 0x000fe20008410000 */
[-C--:B------:R-:W-:Y:S01]  /*3790*/  ISETP.GT.AND P1, PT, R212, R8.reuse, PT ;  /* 0x00000008d400720c */ /* 0x080fe20003f24270 */
[----:B------:R-:W-:Y:S01]  /*37a0*/  FMUL.FTZ R59, R59, UR5 ;  /* 0x000000053b3b7c20 */ /* 0x000fe20008410000 */
[----:B------:R-:W-:Y:S01]  /*37b0*/  ISETP.GT.AND P5, PT, R207, R8, PT ;  /* 0x00000008cf00720c */ /* 0x000fe20003fa4270 */
[----:B------:R-:W-:Y:S01]  /*37c0*/  MUFU.TANH R72, R72 ;  /* 0x0000004800487308 */ /* 0x000fe20000002400 */
[----:B------:R-:W-:Y:S01]  /*37d0*/  FSEL R157, R157, -INF , !P2 ;  /* 0xff8000009d9d7808 */ /* 0x000fe20005000000 */
[----:B------:R-:W-:Y:S01]  /*37e0*/  FMUL.FTZ R63, R63, UR5 ;  /* 0x000000053f3f7c20 */ /* 0x000fe20008410000 */
[----:B------:R-:W-:Y:S01]  /*37f0*/  ISETP.GE.AND P6, PT, R8, R203, PT ;  /* 0x000000cb0800720c */ /* 0x000fe20003fc6270 */
[----:B------:R-:W-:Y:S01]  /*3800*/  FMUL.FTZ R54, R54, UR5 ;  /* 0x0000000536367c20 */ /* 0x000fe20008410000 */
[----:B------:R-:W-:Y:S01]  /*3810*/  ISETP.GE.AND P0, PT, R8, R202, PT ;  /* 0x000000ca0800720c */ /* 0x000fe20003f06270 */
[----:B------:R-:W-:Y:S01]  /*3820*/  FMUL.FTZ R53, R53, UR5 ;  /* 0x0000000535357c20 */ /* 0x000fe20008410000 */
[----:B------:R-:W-:Y:S01]  /*3830*/  ISETP.GE.AND P2, PT, R10, R201, PT ;  /* 0x000000c90a00720c */ /* 0x000fe20003f46270 */
[----:B------:R-:W-:Y:S01]  /*3840*/  MUFU.TANH R76, R76 ;  /* 0x0000004c004c7308 */ /* 0x000fe20000002400 */
[----:B------:R-:W-:Y:S01]  /*3850*/  FSEL R134, R173, -INF , !P3 ;  /* 0xff800000ad867808 */ /* 0x000fe20005800000 */
[----:B------:R-:W-:Y:S01]  /*3860*/  FMUL.FTZ R48, R48, UR5 ;  /* 0x0000000530307c20 */ /* 0x000fe20008410000 */
[----:B------:R-:W-:Y:S01]  /*3870*/  FSEL R8, R160, -INF , !P1 ;  /* 0xff800000a0087808 */ /* 0x000fe20004800000 */
[----:B------:R-:W-:Y:S01]  /*3880*/  FMUL.FTZ R55, R55, UR5 ;  /* 0x0000000537377c20 */ /* 0x000fe20008410000 */
[----:B------:R-:W-:Y:S01]  /*3890*/  FSEL R20, R164, -INF , !P5 ;  /* 0xff800000a4147808 */ /* 0x000fe20006800000 */
[----:B------:R-:W-:Y:S01]  /*38a0*/  FMUL.FTZ R16, R16, UR5 ;  /* 0x0000000510107c20 */ /* 0x000fe20008410000 */
[----:B------:R-:W-:Y:S01]  /*38b0*/  FSEL R134, R134, -INF , !P2 ;  /* 0xff80000086867808 */ /* 0x000fe20005000000 */
[----:B------:R-:W-:Y:S01]  /*38c0*/  MUFU.TANH R74, R74 ;  /* 0x0000004a004a7308 */ /* 0x000fe20000002400 */
[----:B------:R-:W-:Y:S01]  /*38d0*/  FSEL R8, R8, -INF , !P6 ;  /* 0xff80000008087808 */ /* 0x000fe20007000000 */
[----:B------:R-:W-:Y:S01]  /*38e0*/  FMUL.FTZ R49, R49, UR5 ;  /* 0x0000000531317c20 */ /* 0x000fe20008410000 */
[----:B------:R-:W-:Y:S01]  /*38f0*/  FSEL R20, R20, -INF , !P0 ;  /* 0xff80000014147808 */ /* 0x000fe20004000000 */
[----:B------:R-:W-:Y:S01]  /*3900*/  FMUL.FTZ R44, R44, UR5 ;  /* 0x000000052c2c7c20 */ /* 0x000fe20008410000 */
[----:B------:R-:W-:Y:S01]  /*3910*/  ISETP.GT.AND P2, PT, R213, R25, PT ;  /* 0x00000019d500720c */ /* 0x000fe20003f44270 */
[----:B------:R-:W-:Y:S01]  /*3920*/  FMUL.FTZ R46, R46, UR5 ;  /* 0x000000052e2e7c20 */ /* 0x000fe20008410000 */
[----:B------:R-:W-:Y:S01]  /*3930*/  ISETP.GE.AND P1, PT, R10, R204, PT ;  /* 0x000000cc0a00720c */ /* 0x000fe20003f26270 */
[----:B------:R-:W-:Y:S01]  /*3940*/  MUFU.TANH R73, R73 ;  /* 0x0000004900497308 */ /* 0x000fe20000002400 */
[-C--:B------:R-:W-:Y:S01]  /*3950*/  ISETP.GT.AND P6, PT, R212, R10.reuse, PT ;  /* 0x0000000ad400720c */ /* 0x080fe20003fc4270 */
[----:B------:R-:W-:Y:S01]  /*3960*/  FMUL.FTZ R17, R17, UR5 ;  /* 0x0000000511117c20 */ /* 0x000fe20008410000 */
[----:B------:R-:W-:Y:S01]  /*3970*/  ISETP.GE.AND P5, PT, R10, R203, PT ;  /* 0x000000cb0a00720c */ /* 0x000fe20003fa6270 */
[----:B------:R-:W-:Y:S01]  /*3980*/  FMUL.FTZ R112, R19, UR5 ;  /* 0x0000000513707c20 */ /* 0x000fe20008410000 */
[----:B------:R-:W-:Y:S01]  /*3990*/  ISETP.GT.AND P4, PT, R207, R10, PT ;  /* 0x0000000acf00720c */ /* 0x000fe20003f84270 */
[----:B------:R-:W-:Y:S01]  /*39a0*/  FMUL.FTZ R42, R42, UR5 ;  /* 0x000000052a2a7c20 */ /* 0x000fe20008410000 */
[----:B------:R-:W-:Y:S01]  /*39b0*/  ISETP.GE.AND P0, PT, R10, R202, PT ;  /* 0x000000ca0a00720c */ /* 0x000fe20003f06270 */
[----:B------:R-:W-:Y:S01]  /*39c0*/  FMUL.FTZ R10, R110, UR5 ;  /* 0x000000056e0a7c20 */ /* 0x000fe20008410000 */
[----:B--2---:R-:W-:Y:S01]  /*39d0*/  FSEL R144, R11, -INF , !P2 ;  /* 0xff8000000b907808 */ /* 0x004fe20005000000 */
[----:B------:R-:W-:Y:S01]  /*39e0*/  MUFU.TANH R78, R78 ;  /* 0x0000004e004e7308 */ /* 0x000fe20000002400 */
[----:B------:R-:W-:Y:S01]  /*39f0*/  FSEL R161, R161, -INF , !P6 ;  /* 0xff800000a1a17808 */ /* 0x000fe20007000000 */
[----:B------:R-:W-:Y:S01]  /*3a00*/  FMUL.FTZ R33, R33, UR5 ;  /* 0x0000000521217c20 */ /* 0x000fe20008410000 */
[----:B------:R-:W-:Y:S01]  /*3a10*/  ISETP.GT.AND P6, PT, R205, R25, PT ;  /* 0x00000019cd00720c */ /* 0x000fe20003fc4270 */
[----:B------:R-:W-:Y:S01]  /*3a20*/  FMUL.FTZ R28, R28, UR5 ;  /* 0x000000051c1c7c20 */ /* 0x000fe20008410000 */
[----:B------:R-:W-:Y:S01]  /*3a30*/  FSEL R135, R165, -INF , !P4 ;  /* 0xff800000a5877808 */ /* 0x000fe20006000000 */
[----:B------:R-:W-:Y:S01]  /*3a40*/  FMUL.FTZ R35, R35, UR5 ;  /* 0x0000000523237c20 */ /* 0x000fe20008410000 */
[----:B------:R-:W-:Y:S01]  /*3a50*/  FSEL R236, R157, -INF , !P1 ;  /* 0xff8000009dec7808 */ /* 0x000fe20004800000 */
[----:B------:R-:W2:Y:S01]  /*3a60*/  MUFU.TANH R11, R115 ;  /* 0x00000073000b7308 */ /* 0x000ea20000002400 */
[----:B------:R-:W-:Y:S01]  /*3a70*/  FSEL R22, R22, -INF , !P6 ;  /* 0xff80000016167808 */ /* 0x000fe20007000000 */
[----:B------:R-:W-:Y:S01]  /*3a80*/  FMUL.FTZ R4, R4, UR5 ;  /* 0x0000000504047c20 */ /* 0x000fe20008410000 */
[C---:B------:R-:W-:Y:S01]  /*3a90*/  ISETP.GE.AND P1, PT, R25.reuse, R204, PT ;  /* 0x000000cc1900720c */ /* 0x040fe20003f26270 */
[----:B------:R-:W-:Y:S01]  /*3aa0*/  FMUL.FTZ R30, R30, UR5 ;  /* 0x000000051e1e7c20 */ /* 0x000fe20008410000 */
[----:B------:R-:W-:Y:S01]  /*3ab0*/  ISETP.GE.AND P6, PT, R25, R201, PT ;  /* 0x000000c91900720c */ /* 0x000fe20003fc6270 */
[----:B------:R-:W-:Y:S01]  /*3ac0*/  FMUL.FTZ R166, R166, UR5 ;  /* 0x00000005a6a67c20 */ /* 0x000fe20008410000 */
[----:B------:R-:W-:Y:S01]  /*3ad0*/  FSEL R232, R161, -INF , !P5 ;  /* 0xff800000a1e87808 */ /* 0x000fe20006800000 */
[----:B------:R-:W3:Y:S01]  /*3ae0*/  MUFU.TANH R10, R10 ;  /* 0x0000000a000a7308 */ /* 0x000ee20000002400 */
[----:B------:R-:W-:Y:S01]  /*3af0*/  FSEL R135, R135, -INF , !P0 ;  /* 0xff80000087877808 */ /* 0x000fe20004000000 */
[----:B------:R-:W-:Y:S01]  /*3b00*/  FMUL.FTZ R148, R148, UR5 ;  /* 0x0000000594947c20 */ /* 0x000fe20008410000 */
[----:B------:R-:W-:Y:S01]  /*3b10*/  ISETP.GT.AND P5, PT, R212, R25, PT ;  /* 0x00000019d400720c */ /* 0x000fe20003fa4270 */
[----:B------:R-:W-:Y:S01]  /*3b20*/  FMUL.FTZ R150, R150, UR5 ;  /* 0x0000000596967c20 */ /* 0x000fe20008410000 */
[----:B------:R-:W-:Y:S01]  /*3b30*/  ISETP.GE.AND P4, PT, R25, R203, PT ;  /* 0x000000cb1900720c */ /* 0x000fe20003f86270 */
[----:B------:R-:W-:Y:S01]  /*3b40*/  FMUL.FTZ R29, R29, UR5 ;  /* 0x000000051d1d7c20 */ /* 0x000fe20008410000 */
[----:B------:R-:W-:Y:S01]  /*3b50*/  ISETP.GT.AND P3, PT, R207, R25, PT ;  /* 0x00000019cf00720c */ /* 0x000fe20003f64270 */
[----:B------:R-:W-:Y:S01]  /*3b60*/  MUFU.TANH R67, R67 ;  /* 0x0000004300437308 */ /* 0x000fe20000002400 */
[----:B------:R-:W-:Y:S01]  /*3b70*/  ISETP.GE.AND P0, PT, R25, R202, PT ;  /* 0x000000ca1900720c */ /* 0x000fe20003f06270 */
[----:B------:R-:W-:Y:S01]  /*3b80*/  FMUL.FTZ R31, R31, UR5 ;  /* 0x000000051f1f7c20 */ /* 0x000fe20008410000 */
[----:B------:R-:W-:Y:S01]  /*3b90*/  FSEL R237, R22, -INF , !P1 ;  /* 0xff80000016ed7808 */ /* 0x000fe20004800000 */
[----:B------:R-:W-:Y:S01]  /*3ba0*/  FMUL.FTZ R7, R7, UR5 ;  /* 0x0000000507077c20 */ /* 0x000fe20008410000 */
[----:B------:R-:W-:Y:S01]  /*3bb0*/  FSEL R144, R144, -INF , !P6 ;  /* 0xff80000090907808 */ /* 0x000fe20007000000 */
[----:B------:R-:W4:Y:S01]  /*3bc0*/  LDCU UR6, c[0x0][0x45c] ;  /* 0x00008b80ff0677ac */ /* 0x000f220008000800 */
[-C--:B------:R-:W-:Y:S01]  /*3bd0*/  ISETP.GT.AND P1, PT, R205, R27.reuse, PT ;  /* 0x0000001bcd00720c */ /* 0x080fe20003f24270 */
[----:B------:R-:W5:Y:S01]  /*3be0*/  MUFU.TANH R25, R111 ;  /* 0x0000006f00197308 */ /* 0x000f620000002400 */
[----:B------:R-:W-:Y:S01]  /*3bf0*/  ISETP.GT.AND P6, PT, R213, R27, PT ;  /* 0x0000001bd500720c */ /* 0x000fe20003fc4270 */
[----:B------:R-:W-:Y:S01]  /*3c00*/  IMAD.IADD R186, R172, 0x1, R0 ;  /* 0x00000001acba7824 */ /* 0x000fe200078e0200 */
[----:B-1----:R-:W-:-:S02]  /*3c10*/  FSEL R9, R9, -INF , !P3 ;  /* 0xff80000009097808 */ /* 0x002fc40005800000 */
[----:B------:R-:W-:Y:S02]  /*3c20*/  FSEL R26, R26, -INF , !P1 ;  /* 0xff8000001a1a7808 */ /* 0x000fe40004800000 */
[----:B--2---:R-:W-:Y:S01]  /*3c30*/  FSEL R11, R11, -INF , !P6 ;  /* 0xff8000000b0b7808 */ /* 0x004fe20007000000 */
[----:B------:R-:W1:Y:S01]  /*3c40*/  MUFU.TANH R22, R113 ;  /* 0x0000007100167308 */ /* 0x000e620000002400 */
[----:B------:R-:W-:Y:S02]  /*3c50*/  ISETP.GE.AND P1, PT, R27, R201, PT ;  /* 0x000000c91b00720c */ /* 0x000fe40003f26270 */
[----:B---3--:R-:W-:Y:S02]  /*3c60*/  FSEL R10, R10, -INF , !P5 ;  /* 0xff8000000a0a7808 */ /* 0x008fe40006800000 */
[----:B------:R-:W-:Y:S01]  /*3c70*/  FSEL R147, R9, -INF , !P0 ;  /* 0xff80000009937808 */ /* 0x000fe20004000000 */
[----:B------:R-:W-:Y:S01]  /*3c80*/  VIADD R9, R36, 0x20 ;  /* 0x0000002024097836 */ /* 0x000fe20000000000 */
[----:B------:R-:W-:Y:S01]  /*3c90*/  ISETP.GE.AND P5, PT, R27, R204, PT ;  /* 0x000000cc1b00720c */ /* 0x000fe20003fa6270 */
[----:B------:R-:W-:Y:S01]  /*3ca0*/  MUFU.TANH R58, R58 ;  /* 0x0000003a003a7308 */ /* 0x000fe20000002400 */
[----:B------:R-:W-:-:S02]  /*3cb0*/  FSEL R145, R11, -INF , !P1 ;  /* 0xff8000000b917808 */ /* 0x000fc40004800000 */
[----:B------:R-:W-:Y:S02]  /*3cc0*/  FSEL R10, R10, -INF , !P4 ;  /* 0xff8000000a0a7808 */ /* 0x000fe40006000000 */
[----:B------:R-:W-:Y:S02]  /*3cd0*/  ISETP.GT.AND P4, PT, R212, R27, PT ;  /* 0x0000001bd400720c */ /* 0x000fe40003f84270 */
[----:B------:R-:W-:Y:S01]  /*3ce0*/  FSEL R235, R26, -INF , !P5 ;  /* 0xff8000001aeb7808 */ /* 0x000fe20006800000 */
[----:B------:R2:W-:Y:S01]  /*3cf0*/  MUFU.TANH R11, R104 ;  /* 0x00000068000b7308 */ /* 0x0005e20000002400 */
[----:B------:R-:W-:Y:S02]  /*3d00*/  ISETP.GT.AND P5, PT, R205, R9, PT ;  /* 0x00000009cd00720c */ /* 0x000fe40003fa4270 */
[----:B------:R-:W-:Y:S02]  /*3d10*/  ISETP.GE.AND P3, PT, R27, R203, PT ;  /* 0x000000cb1b00720c */ /* 0x000fe40003f66270 */
[----:B-----5:R-:W-:-:S02]  /*3d20*/  FSEL R25, R25, -INF , !P4 ;  /* 0xff80000019197808 */ /* 0x020fc40006000000 */
[----:B------:R-:W-:Y:S01]  /*3d30*/  ISETP.GE.AND P4, PT, R9, R204, PT ;  /* 0x000000cc0900720c */ /* 0x000fe20003f86270 */
[----:B------:R-:W-:Y:S01]  /*3d40*/  MUFU.TANH R56, R56 ;  /* 0x0000003800387308 */ /* 0x000fe20000002400 */
[----:B------:R-:W-:Y:S02]  /*3d50*/  FSEL R175, R175, -INF , !P5 ;  /* 0xff800000afaf7808 */ /* 0x000fe40006800000 */
[----:B------:R-:W-:Y:S02]  /*3d60*/  ISETP.GT.AND P2, PT, R207, R27, PT ;  /* 0x0000001bcf00720c */ /* 0x000fe40003f44270 */
[----:B------:R-:W-:Y:S02]  /*3d70*/  ISETP.GE.AND P0, PT, R27, R202, PT ;  /* 0x000000ca1b00720c */ /* 0x000fe40003f06270 */
[----:B------:R-:W-:Y:S01]  /*3d80*/  FSEL R27, R25, -INF , !P3 ;  /* 0xff800000191b7808 */ /* 0x000fe20005800000 */
[----:B------:R-:W-:Y:S01]  /*3d90*/  MUFU.TANH R60, R60 ;  /* 0x0000003c003c7308 */ /* 0x000fe20000002400 */
[-C--:B------:R-:W-:Y:S01]  /*3da0*/  ISETP.GT.AND P3, PT, R212, R9.reuse, PT ;  /* 0x00000009d400720c */ /* 0x080fe20003f64270 */
[----:B--2---:R-:W-:Y:S01]  /*3db0*/  FMUL.FTZ R104, R100, UR5 ;  /* 0x0000000564687c20 */ /* 0x004fe20008410000 */
[----:B------:R-:W-:Y:S01]  /*3dc0*/  ISETP.GT.AND P1, PT, R213, R9, PT ;  /* 0x00000009d500720c */ /* 0x000fe20003f24270 */
[----:B------:R-:W-:Y:S01]  /*3dd0*/  VIADD R100, R36, 0x28 ;  /* 0x0000002824647836 */ /* 0x000fe20000000000 */
[----:B------:R-:W-:-:S02]  /*3de0*/  FSEL R230, R175, -INF , !P4 ;  /* 0xff800000afe67808 */ /* 0x000fc40006000000 */
[----:B------:R-:W-:Y:S01]  /*3df0*/  ISETP.GT.AND P4, PT, R205, R80, PT ;  /* 0x00000050cd00720c */ /* 0x000fe20003f84270 */
[----:B------:R-:W2:Y:S01]  /*3e00*/  MUFU.TANH R104, R104 ;  /* 0x0000006800687308 */ /* 0x000ea20000002400 */
[----:B-1----:R-:W-:Y:S02]  /*3e10*/  FSEL R22, R22, -INF , !P2 ;  /* 0xff80000016167808 */ /* 0x002fe40005000000 */
[----:B------:R-:W-:Y:S02]  /*3e20*/  ISETP.GT.AND P6, PT, R207, R9, PT ;  /* 0x00000009cf00720c */ /* 0x000fe40003fc4270 */
[C---:B------:R-:W-:Y:S02]  /*3e30*/  ISETP.GE.AND P2, PT, R9.reuse, R203, PT ;  /* 0x000000cb0900720c */ /* 0x040fe40003f46270 */
[----:B------:R-:W-:Y:S01]  /*3e40*/  ISETP.GE.AND P5, PT, R9, R201, PT ;  /* 0x000000c90900720c */ /* 0x000fe20003fa6270 */
[----:B------:R-:W-:Y:S01]  /*3e50*/  MUFU.TANH R62, R62 ;  /* 0x0000003e003e7308 */ /* 0x000fe20000002400 */
[----:B------:R-:W-:-:S02]  /*3e60*/  FSEL R99, R177, -INF , !P3 ;  /* 0xff800000b1637808 */ /* 0x000fc40005800000 */
[----:B------:R-:W-:Y:S02]  /*3e70*/  FSEL R25, R142, -INF , !P1 ;  /* 0xff8000008e197808 */ /* 0x000fe40004800000 */
[----:B------:R-:W-:Y:S02]  /*3e80*/  ISETP.GE.AND P3, PT, R80, R204, PT ;  /* 0x000000cc5000720c */ /* 0x000fe40003f66270 */
[----:B------:R-:W-:Y:S01]  /*3e90*/  FSEL R174, R174, -INF , !P4 ;  /* 0xff800000aeae7808 */ /* 0x000fe20006000000 */
[----:B------:R-:W-:Y:S01]  /*3ea0*/  MUFU.TANH R57, R57 ;  /* 0x0000003900397308 */ /* 0x000fe20000002400 */
[----:B------:R-:W-:Y:S02]  /*3eb0*/  FSEL R22, R22, -INF , !P0 ;  /* 0xff80000016167808 */ /* 0x000fe40004000000 */
[----:B------:R-:W-:Y:S01]  /*3ec0*/  ISETP.GE.AND P0, PT, R9, R202, PT ;  /* 0x000000ca0900720c */ /* 0x000fe20003f06270 */
[----:B------:R-:W-:Y:S01]  /*3ed0*/  FMUL.FTZ R9, R105, UR5 ;  /* 0x0000000569097c20 */ /* 0x000fe20008410000 */
[----:B------:R-:W-:-:S02]  /*3ee0*/  FSEL R26, R140, -INF , !P6 ;  /* 0xff8000008c1a7808 */ /* 0x000fc40007000000 */
[----:B------:R-:W-:Y:S01]  /*3ef0*/  FSEL R99, R99, -INF , !P2 ;  /* 0xff80000063637808 */ /* 0x000fe20005000000 */
[----:B------:R-:W1:Y:S01]  /*3f00*/  MUFU.TANH R105, R102 ;  /* 0x0000006600697308 */ /* 0x000e620000002400 */
[----:B------:R-:W-:Y:S02]  /*3f10*/  FSEL R25, R25, -INF , !P5 ;  /* 0xff80000019197808 */ /* 0x000fe40006800000 */
[-C--:B------:R-:W-:Y:S02]  /*3f20*/  ISETP.GT.AND P2, PT, R212, R80.reuse, PT ;  /* 0x00000050d400720c */ /* 0x080fe40003f44270 */
[-C--:B------:R-:W-:Y:S02]  /*3f30*/  ISETP.GT.AND P1, PT, R207, R80.reuse, PT ;  /* 0x00000050cf00720c */ /* 0x080fe40003f24270 */
[----:B------:R-:W-:Y:S01]  /*3f40*/  ISETP.GT.AND P5, PT, R213, R80, PT ;  /* 0x00000050d500720c */ /* 0x000fe20003fa4270 */
[----:B------:R1:W3:Y:S01]  /*3f50*/  MUFU.TANH R102, R101 ;  /* 0x0000006500667308 */ /* 0x0002e20000002400 */
[----:B------:R-:W-:-:S02]  /*3f60*/  FSEL R229, R174, -INF , !P3 ;  /* 0xff800000aee57808 */ /* 0x000fc40005800000 */
[----:B------:R-:W-:Y:S02]  /*3f70*/  ISETP.GT.AND P3, PT, R205, R100, PT ;  /* 0x00000064cd00720c */ /* 0x000fe40003f64270 */
[----:B------:R-:W-:Y:S02]  /*3f80*/  FSEL R26, R26, -INF , !P0 ;  /* 0xff8000001a1a7808 */ /* 0x000fe40004000000 */
[C---:B------:R-:W-:Y:S01]  /*3f90*/  ISETP.GE.AND P6, PT, R80.reuse, R203, PT ;  /* 0x000000cb5000720c */ /* 0x040fe20003fc6270 */
[----:B------:R-:W-:Y:S01]  /*3fa0*/  MUFU.TANH R9, R9 ;  /* 0x0000000900097308 */ /* 0x000fe20000002400 */
[C---:B------:R-:W-:Y:S02]  /*3fb0*/  ISETP.GE.AND P0, PT, R80.reuse, R202, PT ;  /* 0x000000ca5000720c */ /* 0x040fe40003f06270 */
[----:B------:R-:W-:Y:S02]  /*3fc0*/  ISETP.GE.AND P4, PT, R80, R201, PT ;  /* 0x000000c95000720c */ /* 0x000fe40003f86270 */
[----:B------:R-:W-:-:S02]  /*3fd0*/  FSEL R176, R176, -INF , !P2 ;  /* 0xff800000b0b07808 */ /* 0x000fc40005000000 */
[----:B------:R-:W-:Y:S01]  /*3fe0*/  FSEL R141, R141, -INF , !P1 ;  /* 0xff8000008d8d7808 */ /* 0x000fe20004800000 */
[----:B------:R-:W-:Y:S01]  /*3ff0*/  MUFU.TANH R59, R59 ;  /* 0x0000003b003b7308 */ /* 0x000fe20000002400 */
[----:B------:R-:W-:Y:S02]  /*4000*/  FSEL R80, R133, -INF , !P5 ;  /* 0xff80000085507808 */ /* 0x000fe40006800000 */
[----:B--2---:R-:W-:Y:S02]  /*4010*/  FSEL R104, R104, -INF , !P3 ;  /* 0xff80000068687808 */ /* 0x004fe40005800000 */
[----:B------:R-:W-:Y:S02]  /*4020*/  ISETP.GE.AND P2, PT, R100, R204, PT ;  /* 0x000000cc6400720c */ /* 0x000fe40003f46270 */
[----:B------:R-:W-:Y:S01]  /*4030*/  FSEL R226, R176, -INF , !P6 ;  /* 0xff800000b0e27808 */ /* 0x000fe20007000000 */
[----:B------:R-:W-:Y:S01]  /*4040*/  MUFU.TANH R66, R66 ;  /* 0x0000004200427308 */ /* 0x000fe20000002400 */
[----:B------:R-:W-:-:S02]  /*4050*/  FSEL R234, R141, -INF , !P0 ;  /* 0xff8000008dea7808 */ /* 0x000fc40004000000 */
[----:B------:R-:W-:Y:S02]  /*4060*/  FSEL R80, R80, -INF , !P4 ;  /* 0xff80000050507808 */ /* 0x000fe40006000000 */
[-C--:B------:R-:W-:Y:S02]  /*4070*/  ISETP.GT.AND P6, PT, R212, R100.reuse, PT ;  /* 0x00000064d400720c */ /* 0x080fe40003fc4270 */
[C---:B------:R-:W-:Y:S01]  /*4080*/  ISETP.GE.AND P1, PT, R100.reuse, R203, PT ;  /* 0x000000cb6400720c */ /* 0x040fe20003f26270 */
[----:B------:R-:W-:Y:S01]  /*4090*/  MUFU.TANH R54, R54 ;  /* 0x0000003600367308 */ /* 0x000fe20000002400 */
[----:B------:R-:W-:Y:S02]  /*40a0*/  ISETP.GT.AND P5, PT, R207, R100, PT ;  /* 0x00000064cf00720c */ /* 0x000fe40003fa4270 */
[----:B------:R-:W-:Y:S02]  /*40b0*/  ISETP.GE.AND P0, PT, R100, R202, PT ;  /* 0x000000ca6400720c */ /* 0x000fe40003f06270 */
[----:B------:R-:W-:-:S02]  /*40c0*/  ISETP.GT.AND P4, PT, R213, R100, PT ;  /* 0x00000064d500720c */ /* 0x000fc40003f84270 */
[----:B------:R-:W-:Y:S01]  /*40d0*/  ISETP.GE.AND P3, PT, R100, R201, PT ;  /* 0x000000c96400720c */ /* 0x000fe20003f66270 */
[----:B------:R-:W-:Y:S01]  /*40e0*/  FMUL.FTZ R100, R103, UR5 ;  /* 0x0000000567647c20 */ /* 0x000fe20008410000 */
[----:B------:R-:W-:Y:S01]  /*40f0*/  FSEL R231, R104, -INF , !P2 ;  /* 0xff80000068e77808 */ /* 0x000fe20005000000 */
[----:B------:R-:W-:Y:S01]  /*4100*/  VIADD R103, R36, 0x29 ;  /* 0x0000002924677836 */ /* 0x000fe20000000000 */
[----:B------:R-:W2:Y:S01]  /*4110*/  MUFU.TANH R104, R107 ;  /* 0x0000006b00687308 */ /* 0x000ea20000002400 */
[----:B------:R-:W-:Y:S02]  /*4120*/  FSEL R83, R83, -INF , !P4 ;  /* 0xff80000053537808 */ /* 0x000fe40006000000 */
[----:B-1----:R-:W-:Y:S02]  /*4130*/  FSEL R101, R105, -INF , !P6 ;  /* 0xff80000069657808 */ /* 0x002fe40007000000 */
[----:B------:R-:W-:Y:S02]  /*4140*/  ISETP.GT.AND P6, PT, R205, R103, PT ;  /* 0x00000067cd00720c */ /* 0x000fe40003fc4270 */
[----:B------:R-:W-:Y:S01]  /*4150*/  FSEL R11, R11, -INF , !P5 ;  /* 0xff8000000b0b7808 */ /* 0x000fe20006800000 */
[----:B------:R-:W1:Y:S01]  /*4160*/  MUFU.TANH R100, R100 ;  /* 0x0000006400647308 */ /* 0x000e620000002400 */
[----:B------:R-:W-:-:S02]  /*4170*/  FSEL R83, R83, -INF , !P3 ;  /* 0xff80000053537808 */ /* 0x000fc40005800000 */
[-C--:B------:R-:W-:Y:S02]  /*4180*/  ISETP.GT.AND P3, PT, R213, R103.reuse, PT ;  /* 0x00000067d500720c */ /* 0x080fe40003f64270 */
[----:B------:R-:W-:Y:S02]  /*4190*/  FSEL R101, R101, -INF , !P1 ;  /* 0xff80000065657808 */ /* 0x000fe40004800000 */
[----:B------:R-:W-:Y:S01]  /*41a0*/  FSEL R11, R11, -INF , !P0 ;  /* 0xff8000000b0b7808 */ /* 0x000fe20004000000 */
[----:B------:R-:W-:Y:S01]  /*41b0*/  MUFU.TANH R53, R53 ;  /* 0x0000003500357308 */ /* 0x000fe20000002400 */
[----:B---3--:R-:W-:Y:S02]  /*41c0*/  FSEL R102, R102, -INF , !P6 ;  /* 0xff80000066667808 */ /* 0x008fe40007000000 */
[----:B------:R-:W-:Y:S02]  /*41d0*/  ISETP.GE.AND P2, PT, R103, R204, PT ;  /* 0x000000cc6700720c */ /* 0x000fe40003f46270 */
[----:B------:R-:W-:-:S02]  /*41e0*/  ISETP.GT.AND P1, PT, R212, R103, PT ;  /* 0x00000067d400720c */ /* 0x000fc40003f24270 */
[----:B------:R-:W-:Y:S01]  /*41f0*/  ISETP.GE.AND P5, PT, R103, R203, PT ;  /* 0x000000cb6700720c */ /* 0x000fe20003fa6270 */
[----:B------:R-:W-:Y:S01]  /*4200*/  MUFU.TANH R48, R48 ;  /* 0x0000003000307308 */ /* 0x000fe20000002400 */
[----:B------:R-:W-:Y:S02]  /*4210*/  ISETP.GT.AND P4, PT, R207, R103, PT ;  /* 0x00000067cf00720c */ /* 0x000fe40003f84270 */
[C---:B------:R-:W-:Y:S02]  /*4220*/  ISETP.GE.AND P0, PT, R103.reuse, R202, PT ;  /* 0x000000ca6700720c */ /* 0x040fe40003f06270 */
[----:B------:R-:W-:Y:S01]  /*4230*/  ISETP.GE.AND P6, PT, R103, R201, PT ;  /* 0x000000c96700720c */ /* 0x000fe20003fc6270 */
[----:B------:R-:W-:Y:S01]  /*4240*/  VIADD R103, R36, 0x30 ;  /* 0x0000003024677836 */ /* 0x000fe20000000000 */
[----:B--2---:R-:W-:Y:S01]  /*4250*/  FSEL R104, R104, -INF , !P3 ;  /* 0xff80000068687808 */ /* 0x004fe20005800000 */
[----:B------:R-:W-:Y:S01]  /*4260*/  MUFU.TANH R55, R55 ;  /* 0x0000003700377308 */ /* 0x000fe20000002400 */
[----:B------:R-:W-:Y:S01]  /*4270*/  FSEL R228, R102, -INF , !P2 ;  /* 0xff80000066e47808 */ /* 0x000fe20005000000 */
[----:B------:R-:W-:Y:S01]  /*4280*/  FMUL.FTZ R102, R92, UR5 ;  /* 0x000000055c667c20 */ /* 0x000fe20008410000 */
[----:B------:R-:W-:-:S02]  /*4290*/  ISETP.GT.AND P2, PT, R205, R103, PT ;  /* 0x00000067cd00720c */ /* 0x000fc40003f44270 */
[----:B------:R-:W-:Y:S02]  /*42a0*/  FSEL R92, R104, -INF , !P6 ;  /* 0xff800000685c7808 */ /* 0x000fe40007000000 */
[----:B-1----:R-:W-:Y:S01]  /*42b0*/  FSEL R100, R100, -INF , !P1 ;  /* 0xff80000064647808 */ /* 0x002fe20004800000 */
[----:B------:R-:W-:Y:S01]  /*42c0*/  MUFU.TANH R102, R102 ;  /* 0x0000006600667308 */ /* 0x000fe20000002400 */
[----:B------:R-:W-:Y:S02]  /*42d0*/  FSEL R9, R9, -INF , !P4 ;  /* 0xff80000009097808 */ /* 0x000fe40006000000 */
[-C--:B------:R-:W-:Y:S02]  /*42e0*/  ISETP.GT.AND P6, PT, R213, R103.reuse, PT ;  /* 0x00000067d500720c */ /* 0x080fe40003fc4270 */
[----:B------:R-:W-:Y:S02]  /*42f0*/  ISETP.GT.AND P3, PT, R207, R103, PT ;  /* 0x00000067cf00720c */ /* 0x000fe40003f64270 */
[----:B------:R-:W-:Y:S01]  /*4300*/  FSEL R132, R132, -INF , !P2 ;  /* 0xff80000084847808 */ /* 0x000fe20005000000 */
[----:B------:R-:W-:Y:S01]  /*4310*/  MUFU.TANH R16, R16 ;  /* 0x0000001000107308 */ /* 0x000fe20000002400 */
[----:B------:R-:W-:-:S02]  /*4320*/  FSEL R100, R100, -INF , !P5 ;  /* 0xff80000064647808 */ /* 0x000fc40006800000 */
[----:B------:R-:W-:Y:S02]  /*4330*/  FSEL R9, R9, -INF , !P0 ;  /* 0xff80000009097808 */ /* 0x000fe40004000000 */
[C---:B------:R-:W-:Y:S02]  /*4340*/  ISETP.GE.AND P2, PT, R103.reuse, R201, PT ;  /* 0x000000c96700720c */ /* 0x040fe40003f46270 */
[----:B------:R-:W-:Y:S01]  /*4350*/  FSEL R98, R98, -INF , !P6 ;  /* 0xff80000062627808 */ /* 0x000fe20007000000 */
[----:B------:R-:W-:Y:S01]  /*4360*/  MUFU.TANH R49, R49 ;  /* 0x0000003100317308 */ /* 0x000fe20000002400 */
[C---:B------:R-:W-:Y:S02]  /*4370*/  ISETP.GE.AND P1, PT, R103.reuse, R204, PT ;  /* 0x000000cc6700720c */ /* 0x040fe40003f26270 */
[----:B------:R-:W-:Y:S02]  /*4380*/  ISETP.GT.AND P5, PT, R212, R103, PT ;  /* 0x00000067d400720c */ /* 0x000fe40003fa4270 */
[----:B------:R-:W-:-:S02]  /*4390*/  ISETP.GE.AND P4, PT, R103, R203, PT ;  /* 0x000000cb6700720c */ /* 0x000fc40003f86270 */
[----:B------:R-:W-:Y:S01]  /*43a0*/  ISETP.GE.AND P0, PT, R103, R202, PT ;  /* 0x000000ca6700720c */ /* 0x000fe20003f06270 */
[----:B------:R-:W-:Y:S01]  /*43b0*/  VIADD R103, R36, 0x31 ;  /* 0x0000003124677836 */ /* 0x000fe20000000000 */
[----:B------:R-:W-:Y:S01]  /*43c0*/  FSEL R96, R96, -INF , !P3 ;  /* 0xff80000060607808 */ /* 0x000fe20005800000 */
[----:B------:R-:W-:Y:S01]  /*43d0*/  MUFU.TANH R44, R44 ;  /* 0x0000002c002c7308 */ /* 0x000fe20000002400 */
[----:B------:R-:W-:Y:S01]  /*43e0*/  FSEL R106, R98, -INF , !P2 ;  /* 0xff800000626a7808 */ /* 0x000fe20005000000 */
[----:B------:R-:W-:Y:S01]  /*43f0*/  FMUL.FTZ R98, R89, UR5 ;  /* 0x0000000559627c20 */ /* 0x000fe20008410000 */
[----:B------:R-:W-:Y:S01]  /*4400*/  FSEL R227, R96, -INF , !P0 ;  /* 0xff80000060e37808 */ /* 0x000fe20004000000 */
[----:B------:R-:W-:Y:S01]  /*4410*/  FMUL.FTZ R96, R90, UR5 ;  /* 0x000000055a607c20 */ /* 0x000fe20008410000 */
[----:B------:R-:W-:Y:S01]  /*4420*/  FSEL R131, R129, -INF , !P5 ;  /* 0xff80000081837808 */ /* 0x000fe20006800000 */
[----:B------:R-:W-:Y:S01]  /*4430*/  FMUL.FTZ R89, R91, UR5 ;  /* 0x000000055b597c20 */ /* 0x000fe20008410000 */
[----:B------:R-:W-:Y:S01]  /*4440*/  ISETP.GT.AND P5, PT, R205, R103, PT ;  /* 0x00000067cd00720c */ /* 0x000fe20003fa4270 */
[----:B------:R-:W-:Y:S01]  /*4450*/  FMUL.FTZ R91, R94, UR5 ;  /* 0x000000055e5b7c20 */ /* 0x000fe20008410000 */
[----:B------:R-:W-:Y:S01]  /*4460*/  FSEL R129, R132, -INF , !P1 ;  /* 0xff80000084817808 */ /* 0x000fe20004800000 */
[----:B------:R-:W-:Y:S01]  /*4470*/  VIADD R90, R36, 0x38 ;  /* 0x00000038245a7836 */ /* 0x000fe20000000000 */
[----:B------:R-:W-:Y:S01]  /*4480*/  ISETP.GE.AND P1, PT, R103, R204, PT ;  /* 0x000000cc6700720c */ /* 0x000fe20003f26270 */
[----:B------:R-:W1:Y:S01]  /*4490*/  MUFU.TANH R96, R96 ;  /* 0x0000006000607308 */ /* 0x000e620000002400 */
[----:B------:R-:W-:-:S02]  /*44a0*/  FSEL R131, R131, -INF , !P4 ;  /* 0xff80000083837808 */ /* 0x000fc40006000000 */
[----:B------:R-:W-:Y:S02]  /*44b0*/  FSEL R128, R128, -INF , !P5 ;  /* 0xff80000080807808 */ /* 0x000fe40006800000 */
[-C--:B------:R-:W-:Y:S02]  /*44c0*/  ISETP.GT.AND P4, PT, R212, R103.reuse, PT ;  /* 0x00000067d400720c */ /* 0x080fe40003f84270 */
[-C--:B------:R-:W-:Y:S01]  /*44d0*/  ISETP.GT.AND P6, PT, R207, R103.reuse, PT ;  /* 0x00000067cf00720c */ /* 0x080fe20003fc4270 */
[----:B------:R-:W2:Y:S01]  /*44e0*/  MUFU.TANH R91, R91 ;  /* 0x0000005b005b7308 */ /* 0x000ea20000002400 */
[----:B------:R-:W-:Y:S02]  /*44f0*/  ISETP.GT.AND P2, PT, R213, R103, PT ;  /* 0x00000067d500720c */ /* 0x000fe40003f44270 */
[----:B------:R-:W-:Y:S02]  /*4500*/  FSEL R130, R128, -INF , !P1 ;  /* 0xff80000080827808 */ /* 0x000fe40004800000 */
[----:B------:R-:W-:-:S02]  /*4510*/  ISETP.GE.AND P3, PT, R103, R203, PT ;  /* 0x000000cb6700720c */ /* 0x000fc40003f66270 */
[C---:B------:R-:W-:Y:S01]  /*4520*/  ISETP.GE.AND P0, PT, R103.reuse, R202, PT ;  /* 0x000000ca6700720c */ /* 0x040fe20003f06270 */
[----:B------:R-:W3:Y:S01]  /*4530*/  MUFU.TANH R94, R98 ;  /* 0x00000062005e7308 */ /* 0x000ee20000002400 */
[----:B------:R-:W-:Y:S02]  /*4540*/  ISETP.GE.AND P5, PT, R103, R201, PT ;  /* 0x000000c96700720c */ /* 0x000fe40003fa6270 */
[----:B------:R-:W-:Y:S02]  /*4550*/  ISETP.GT.AND P1, PT, R205, R90, PT ;  /* 0x0000005acd00720c */ /* 0x000fe40003f24270 */
[----:B------:R-:W-:Y:S02]  /*4560*/  FSEL R143, R143, -INF , !P4 ;  /* 0xff8000008f8f7808 */ /* 0x000fe40006000000 */
[----:B------:R-:W-:Y:S01]  /*4570*/  FSEL R97, R97, -INF , !P6 ;  /* 0xff80000061617808 */ /* 0x000fe20007000000 */
[----:B------:R-:W-:Y:S01]  /*4580*/  MUFU.TANH R46, R46 ;  /* 0x0000002e002e7308 */ /* 0x000fe20000002400 */
[----:B------:R-:W-:-:S02]  /*4590*/  FSEL R117, R146, -INF , !P2 ;  /* 0xff80000092757808 */ /* 0x000fc40005000000 */
[----:B------:R-:W-:Y:S02]  /*45a0*/  FSEL R224, R143, -INF , !P3 ;  /* 0xff8000008fe07808 */ /* 0x000fe40005800000 */
[----:B------:R-:W-:Y:S02]  /*45b0*/  FSEL R225, R97, -INF , !P0 ;  /* 0xff80000061e17808 */ /* 0x000fe40004000000 */
[----:B------:R-:W-:Y:S01]  /*45c0*/  FSEL R117, R117, -INF , !P5 ;  /* 0xff80000075757808 */ /* 0x000fe20006800000 */
[----:B------:R5:W-:Y:S01]  /*45d0*/  MUFU.TANH R19, R17 ;  /* 0x0000001100137308 */ /* 0x000be20000002400 */
[----:B------:R-:W-:Y:S01]  /*45e0*/  FSEL R165, R88, -INF , !P1 ;  /* 0xff80000058a57808 */ /* 0x000fe20004800000 */
[----:B------:R-:W-:Y:S01]  /*45f0*/  VIADD R88, R36, 0x39 ;  /* 0x0000003924587836 */ /* 0x000fe20000000000 */
[----:B------:R-:W-:Y:S02]  /*4600*/  ISETP.GE.AND P4, PT, R90, R204, PT ;  /* 0x000000cc5a00720c */ /* 0x000fe40003f86270 */
[----:B------:R-:W-:-:S02]  /*4610*/  ISETP.GT.AND P6, PT, R212, R90, PT ;  /* 0x0000005ad400720c */ /* 0x000fc40003fc4270 */
[C---:B------:R-:W-:Y:S01]  /*4620*/  ISETP.GE.AND P3, PT, R90.reuse, R203, PT ;  /* 0x000000cb5a00720c */ /* 0x040fe20003f66270 */
[----:B------:R-:W-:Y:S01]  /*4630*/  MUFU.TANH R112, R112 ;  /* 0x0000007000707308 */ /* 0x000fe20000002400 */
[----:B------:R-:W-:Y:S02]  /*4640*/  ISETP.GT.AND P2, PT, R207, R90, PT ;  /* 0x0000005acf00720c */ /* 0x000fe40003f44270 */
[C---:B------:R-:W-:Y:S02]  /*4650*/  ISETP.GE.AND P0, PT, R90.reuse, R202, PT ;  /* 0x000000ca5a00720c */ /* 0x040fe40003f06270 */
[----:B------:R-:W-:Y:S02]  /*4660*/  ISETP.GT.AND P5, PT, R213, R90, PT ;  /* 0x0000005ad500720c */ /* 0x000fe40003fa4270 */
[----:B------:R-:W-:Y:S01]  /*4670*/  ISETP.GE.AND P1, PT, R90, R201, PT ;  /* 0x000000c95a00720c */ /* 0x000fe20003f26270 */
[----:B------:R-:W-:Y:S01]  /*4680*/  MUFU.TANH R42, R42 ;  /* 0x0000002a002a7308 */ /* 0x000fe20000002400 */
[----:B-1----:R-:W-:Y:S01]  /*4690*/  FSEL R96, R96, -INF , !P6 ;  /* 0xff80000060607808 */ /* 0x002fe20007000000 */
[----:B-----5:R-:W-:Y:S01]  /*46a0*/  FMUL.FTZ R17, R47, UR5 ;  /* 0x000000052f117c20 */ /* 0x020fe20008410000 */
[----:B------:R-:W-:-:S02]  /*46b0*/  ISETP.GT.AND P6, PT, R205, R88, PT ;  /* 0x00000058cd00720c */ /* 0x000fc40003fc4270 */
[----:B------:R-:W-:Y:S02]  /*46c0*/  FSEL R102, R102, -INF , !P2 ;  /* 0xff80000066667808 */ /* 0x000fe40005000000 */
[----:B--2---:R-:W-:Y:S01]  /*46d0*/  FSEL R91, R91, -INF , !P5 ;  /* 0xff8000005b5b7808 */ /* 0x004fe20006800000 */
[----:B------:R-:W-:Y:S01]  /*46e0*/  MUFU.TANH R90, R89 ;  /* 0x00000059005a7308 */ /* 0x000fe20000002400 */
[----:B------:R-:W-:Y:S02]  /*46f0*/  FSEL R165, R165, -INF , !P4 ;  /* 0xff800000a5a57808 */ /* 0x000fe40006000000 */
[----:B------:R-:W-:Y:S02]  /*4700*/  FSEL R167, R96, -INF , !P3 ;  /* 0xff80000060a77808 */ /* 0x000fe40005800000 */
[----:B------:R-:W-:Y:S02]  /*4710*/  FSEL R108, R102, -INF , !P0 ;  /* 0xff800000666c7808 */ /* 0x000fe40004000000 */
[----:B------:R-:W-:Y:S01]  /*4720*/  FSEL R111, R91, -INF , !P1 ;  /* 0xff8000005b6f7808 */ /* 0x000fe20004800000 */
[----:B------:R-:W1:Y:S01]  /*4730*/  MUFU.TANH R89, R95 ;  /* 0x0000005f00597308 */ /* 0x000e620000002400 */
[----:B---3--:R-:W-:Y:S01]  /*4740*/  FSEL R94, R94, -INF , !P6 ;  /* 0xff8000005e5e7808 */ /* 0x008fe20007000000 */
[----:B------:R-:W-:Y:S01]  /*4750*/  FMUL.FTZ R91, R50, UR5 ;  /* 0x00000005325b7c20 */ /* 0x000fe20008410000 */
[----:B------:R-:W-:Y:S01]  /*4760*/  ISETP.GE.AND P4, PT, R88, R204, PT ;  /* 0x000000cc5800720c */ /* 0x000fe20003f86270 */
[----:B------:R-:W-:Y:S01]  /*4770*/  FMUL.FTZ R50, R51, UR5 ;  /* 0x0000000533327c20 */ /* 0x000fe20008410000 */
[----:B------:R-:W-:-:S02]  /*4780*/  ISETP.GT.AND P3, PT, R212, R88, PT ;  /* 0x00000058d400720c */ /* 0x000fc40003f64270 */
[C---:B------:R-:W-:Y:S01]  /*4790*/  ISETP.GE.AND P2, PT, R88.reuse, R203, PT ;  /* 0x000000cb5800720c */ /* 0x040fe20003f46270 */
[----:B------:R-:W-:Y:S01]  /*47a0*/  MUFU.TANH R51, R91 ;  /* 0x0000005b00337308 */ /* 0x000fe20000002400 */
[----:B------:R-:W-:Y:S02]  /*47b0*/  ISETP.GT.AND P5, PT, R207, R88, PT ;  /* 0x00000058cf00720c */ /* 0x000fe40003fa4270 */
[C---:B------:R-:W-:Y:S02]  /*47c0*/  ISETP.GE.AND P0, PT, R88.reuse, R202, PT ;  /* 0x000000ca5800720c */ /* 0x040fe40003f06270 */
[----:B------:R-:W-:Y:S02]  /*47d0*/  ISETP.GT.AND P1, PT, R213, R88, PT ;  /* 0x00000058d500720c */ /* 0x000fe40003f24270 */
[----:B------:R-:W-:Y:S01]  /*47e0*/  ISETP.GE.AND P6, PT, R88, R201, PT ;  /* 0x000000c95800720c */ /* 0x000fe20003fc6270 */
[----:B------:R-:W-:Y:S01]  /*47f0*/  VIADD R88, R36, 0x40 ;  /* 0x0000004024587836 */ /* 0x000fe20000000000 */
[----:B------:R-:W-:Y:S01]  /*4800*/  FSEL R164, R94, -INF , !P4 ;  /* 0xff8000005ea47808 */ /* 0x000fe20006000000 */
[----:B------:R-:W-:Y:S01]  /*4810*/  MUFU.TANH R50, R50 ;  /* 0x0000003200327308 */ /* 0x000fe20000002400 */
[----:B-1----:R-:W-:-:S02]  /*4820*/  FSEL R89, R89, -INF , !P1 ;  /* 0xff80000059597808 */ /* 0x002fc40004800000 */
[-C--:B------:R-:W-:Y:S02]  /*4830*/  ISETP.GT.AND P4, PT, R205, R88.reuse, PT ;  /* 0x00000058cd00720c */ /* 0x080fe40003f84270 */
[----:B------:R-:W-:Y:S02]  /*4840*/  FSEL R110, R89, -INF , !P6 ;  /* 0xff800000596e7808 */ /* 0x000fe40007000000 */
[----:B------:R-:W-:Y:S01]  /*4850*/  FSEL R93, R93, -INF , !P5 ;  /* 0xff8000005d5d7808 */ /* 0x000fe20006800000 */
[----:B------:R-:W-:Y:S01]  /*4860*/  MUFU.TANH R17, R17 ;  /* 0x0000001100117308 */ /* 0x000fe20000002400 */
[----:B------:R-:W-:Y:S02]  /*4870*/  ISETP.GT.AND P6, PT, R213, R88, PT ;  /* 0x00000058d500720c */ /* 0x000fe40003fc4270 */
[----:B------:R-:W-:Y:S01]  /*4880*/  FSEL R218, R84, -INF , !P4 ;  /* 0xff80000054da7808 */ /* 0x000fe20006000000 */
[----:B------:R-:W-:Y:S01]  /*4890*/  VIADD R84, R36, 0x41 ;  /* 0x0000004124547836 */ /* 0x000fe20000000000 */
[----:B------:R-:W-:-:S02]  /*48a0*/  FSEL R90, R90, -INF , !P3 ;  /* 0xff8000005a5a7808 */ /* 0x000fc40005800000 */
[----:B------:R-:W-:Y:S02]  /*48b0*/  ISETP.GT.AND P5, PT, R212, R88, PT ;  /* 0x00000058d400720c */ /* 0x000fe40003fa4270 */
[----:B------:R-:W-:Y:S02]  /*48c0*/  ISETP.GE.AND P4, PT, R88, R201, PT ;  /* 0x000000c95800720c */ /* 0x000fe40003f86270 */
[----:B------:R-:W-:Y:S02]  /*48d0*/  FSEL R82, R82, -INF , !P6 ;  /* 0xff80000052527808 */ /* 0x000fe40007000000 */
[----:B------:R-:W-:Y:S02]  /*48e0*/  ISETP.GE.AND P3, PT, R88, R204, PT ;  /* 0x000000cc5800720c */ /* 0x000fe40003f66270 */
[----:B------:R-:W-:Y:S02]  /*48f0*/  FSEL R176, R90, -INF , !P2 ;  /* 0xff8000005ab07808 */ /* 0x000fe40005000000 */
[----:B------:R-:W-:-:S02]  /*4900*/  FSEL R86, R86, -INF , !P5 ;  /* 0xff80000056567808 */ /* 0x000fc40006800000 */
[----:B------:R-:W-:Y:S02]  /*4910*/  ISETP.GE.AND P2, PT, R88, R203, PT ;  /* 0x000000cb5800720c */ /* 0x000fe40003f46270 */
[----:B------:R-:W-:Y:S02]  /*4920*/  ISETP.GT.AND P1, PT, R207, R88, PT ;  /* 0x00000058cf00720c */ /* 0x000fe40003f24270 */
[----:B------:R-:W-:Y:S02]  /*4930*/  ISETP.GT.AND P5, PT, R205, R84, PT ;  /* 0x00000054cd00720c */ /* 0x000fe40003fa4270 */
[----:B------:R-:W-:Y:S01]  /*4940*/  FSEL R180, R82, -INF , !P4 ;  /* 0xff80000052b47808 */ /* 0x000fe20006000000 */
[----:B------:R-:W-:Y:S01]  /*4950*/  FMUL.FTZ R82, R75, UR5 ;  /* 0x000000054b527c20 */ /* 0x000fe20008410000 */
[----:B------:R-:W-:Y:S01]  /*4960*/  FSEL R107, R93, -INF , !P0 ;  /* 0xff8000005d6b7808 */ /* 0x000fe20004000000 */
[----:B------:R-:W-:Y:S01]  /*4970*/  VIADD R75, R36, 0x48 ;  /* 0x00000048244b7836 */ /* 0x000fe20000000000 */
[----:B------:R-:W-:-:S02]  /*4980*/  FSEL R218, R218, -INF , !P3 ;  /* 0xff800000dada7808 */ /* 0x000fc40005800000 */
[----:B------:R-:W-:Y:S02]  /*4990*/  ISETP.GE.AND P0, PT, R88, R202, PT ;  /* 0x000000ca5800720c */ /* 0x000fe40003f06270 */
[----:B------:R-:W-:Y:S01]  /*49a0*/  ISETP.GE.AND P3, PT, R84, R204, PT ;  /* 0x000000cc5400720c */ /* 0x000fe20003f66270 */
[----:B------:R-:W-:Y:S01]  /*49b0*/  MUFU.TANH R88, R29 ;  /* 0x0000001d00587308 */ /* 0x000fe20000002400 */
        /* <DEDUP_REMOVED lines=15> */
[----:B------:R-:W-:-:S02]  /*4ab0*/  FSEL R210, R87, -INF , !P1 ;  /* 0xff80000057d27808 */ /* 0x000fc40004800000 */
[----:B------:R-:W-:Y:S02]  /*4ac0*/  FSEL R175, R81, -INF , !P0 ;  /* 0xff80000051af7808 */ /* 0x000fe40004000000 */
[-C--:B------:R-:W-:Y:S01]  /*4ad0*/  ISETP.GT.AND P4, PT, R207, R75.reuse, PT ;  /* 0x0000004bcf00720c */ /* 0x080fe20003f84270 */
[----:B------:R-:W-:Y:S01]  /*4ae0*/  MUFU.TANH R81, R31 ;  /* 0x0000001f00517308 */ /* 0x000fe20000002400 */
[----:B------:R-:W-:Y:S02]  /*4af0*/  FSEL R222, R124, -INF , !P5 ;  /* 0xff8000007cde7808 */ /* 0x000fe40006800000 */
[----:B------:R-:W-:Y:S01]  /*4b00*/  FSEL R221, R72, -INF , !P3 ;  /* 0xff80000048dd7808 */ /* 0x000fe20005800000 */
[----:B------:R-:W-:Y:S01]  /*4b10*/  VIADD R72, R36, 0x49 ;  /* 0x0000004924487836 */ /* 0x000fe20000000000 */
[----:B------:R-:W-:Y:S02]  /*4b20*/  ISETP.GE.AND P2, PT, R75, R204, PT ;  /* 0x000000cc4b00720c */ /* 0x000fe40003f46270 */
[----:B------:R-:W-:-:S02]  /*4b30*/  ISETP.GT.AND P1, PT, R212, R75, PT ;  /* 0x0000004bd400720c */ /* 0x000fc40003f24270 */
[C---:B------:R-:W-:Y:S02]  /*4b40*/  ISETP.GE.AND P6, PT, R75.reuse, R203, PT ;  /* 0x000000cb4b00720c */ /* 0x040fe40003fc6270 */
[----:B------:R-:W-:Y:S02]  /*4b50*/  ISETP.GE.AND P0, PT, R75, R202, PT ;  /* 0x000000ca4b00720c */ /* 0x000fe40003f06270 */
[----:B------:R-:W-:Y:S02]  /*4b60*/  ISETP.GT.AND P5, PT, R213, R75, PT ;  /* 0x0000004bd500720c */ /* 0x000fe40003fa4270 */
[----:B------:R-:W-:Y:S02]  /*4b70*/  ISETP.GE.AND P3, PT, R75, R201, PT ;  /* 0x000000c94b00720c */ /* 0x000fe40003f66270 */
[----:B------:R-:W1:Y:S01]  /*4b80*/  MUFU.TANH R75, R82 ;  /* 0x00000052004b7308 */ /* 0x000e620000002400 */
[----:B------:R-:W-:Y:S02]  /*4b90*/  FSEL R76, R76, -INF , !P4 ;  /* 0xff8000004c4c7808 */ /* 0x000fe40006000000 */
[----:B------:R-:W-:-:S02]  /*4ba0*/  FSEL R208, R74, -INF , !P1 ;  /* 0xff8000004ad07808 */ /* 0x000fc40004800000 */
[----:B------:R-:W-:Y:S02]  /*4bb0*/  FSEL R182, R76, -INF , !P0 ;  /* 0xff8000004cb67808 */ /* 0x000fe40004000000 */
[----:B------:R-:W-:Y:S01]  /*4bc0*/  FSEL R221, R221, -INF , !P2 ;  /* 0xff800000dddd7808 */ /* 0x000fe20005000000 */
[----:B------:R-:W2:Y:S01]  /*4bd0*/  MUFU.TANH R74, R77 ;  /* 0x0000004d004a7308 */ /* 0x000ea20000002400 */
[-C--:B------:R-:W-:Y:S02]  /*4be0*/  ISETP.GT.AND P2, PT, R205, R72.reuse, PT ;  /* 0x00000048cd00720c */ /* 0x080fe40003f44270 */
[----:B------:R-:W-:Y:S02]  /*4bf0*/  FSEL R208, R208, -INF , !P6 ;  /* 0xff800000d0d07808 */ /* 0x000fe40007000000 */
[----:B------:R-:W-:Y:S02]  /*4c00*/  ISETP.GT.AND P6, PT, R212, R72, PT ;  /* 0x00000048d400720c */ /* 0x000fe40003fc4270 */
[----:B------:R-:W-:Y:S01]  /*4c10*/  FSEL R217, R73, -INF , !P2 ;  /* 0xff80000049d97808 */ /* 0x000fe20005000000 */
[----:B------:R-:W3:Y:S01]  /*4c20*/  MUFU.TANH R76, R79 ;  /* 0x0000004f004c7308 */ /* 0x000ee20000002400 */
[----:B------:R-:W-:Y:S01]  /*4c30*/  FSEL R78, R78, -INF , !P5 ;  /* 0xff8000004e4e7808 */ /* 0x000fe20006800000 */
[----:B------:R-:W-:Y:S01]  /*4c40*/  VIADD R73, R36, 0x50 ;  /* 0x0000005024497836 */ /* 0x000fe20000000000 */
[----:B------:R-:W-:-:S02]  /*4c50*/  ISETP.GE.AND P4, PT, R72, R203, PT ;  /* 0x000000cb4800720c */ /* 0x000fc40003f86270 */
[----:B-1----:R-:W-:Y:S02]  /*4c60*/  FSEL R75, R75, -INF , !P6 ;  /* 0xff8000004b4b7808 */ /* 0x002fe40007000000 */
[----:B------:R-:W-:Y:S02]  /*4c70*/  FSEL R215, R78, -INF , !P3 ;  /* 0xff8000004ed77808 */ /* 0x000fe40005800000 */
[-C--:B------:R-:W-:Y:S02]  /*4c80*/  ISETP.GT.AND P5, PT, R207, R72.reuse, PT ;  /* 0x00000048cf00720c */ /* 0x080fe40003fa4270 */
[----:B------:R-:W-:Y:S02]  /*4c90*/  ISETP.GT.AND P3, PT, R213, R72, PT ;  /* 0x00000048d500720c */ /* 0x000fe40003f64270 */
[----:B------:R-:W-:Y:S02]  /*4ca0*/  ISETP.GT.AND P6, PT, R205, R73, PT ;  /* 0x00000049cd00720c */ /* 0x000fe40003fc4270 */
[----:B------:R-:W-:-:S02]  /*4cb0*/  FSEL R209, R75, -INF , !P4 ;  /* 0xff8000004bd17808 */ /* 0x000fc40006000000 */
[----:B------:R-:W-:Y:S02]  /*4cc0*/  ISETP.GT.AND P4, PT, R212, R73, PT ;  /* 0x00000049d400720c */ /* 0x000fe40003f84270 */
[----:B------:R-:W-:Y:S02]  /*4cd0*/  ISETP.GE.AND P2, PT, R72, R201, PT ;  /* 0x000000c94800720c */ /* 0x000fe40003f46270 */
[----:B--2---:R-:W-:Y:S02]  /*4ce0*/  FSEL R74, R74, -INF , !P5 ;  /* 0xff8000004a4a7808 */ /* 0x004fe40006800000 */
[----:B---3--:R-:W-:Y:S02]  /*4cf0*/  FSEL R76, R76, -INF , !P3 ;  /* 0xff8000004c4c7808 */ /* 0x008fe40005800000 */
[----:B------:R-:W-:Y:S01]  /*4d00*/  FSEL R126, R68, -INF , !P6 ;  /* 0xff800000447e7808 */ /* 0x000fe20007000000 */
[----:B------:R-:W-:Y:S01]  /*4d10*/  VIADD R68, R36, 0x51 ;  /* 0x0000005124447836 */ /* 0x000fe20000000000 */
[----:B------:R-:W-:-:S02]  /*4d20*/  ISETP.GE.AND P5, PT, R73, R203, PT ;  /* 0x000000cb4900720c */ /* 0x000fc40003fa6270 */
[----:B------:R-:W-:Y:S02]  /*4d30*/  FSEL R70, R70, -INF , !P4 ;  /* 0xff80000046467808 */ /* 0x000fe40006000000 */
[----:B------:R-:W-:Y:S02]  /*4d40*/  FSEL R214, R76, -INF , !P2 ;  /* 0xff8000004cd67808 */ /* 0x000fe40005000000 */
[-C--:B------:R-:W-:Y:S02]  /*4d50*/  ISETP.GT.AND P3, PT, R207, R73.reuse, PT ;  /* 0x00000049cf00720c */ /* 0x080fe40003f64270 */
[----:B------:R-:W-:Y:S02]  /*4d60*/  ISETP.GT.AND P2, PT, R213, R73, PT ;  /* 0x00000049d500720c */ /* 0x000fe40003f44270 */
[----:B------:R-:W-:Y:S02]  /*4d70*/  FSEL R116, R70, -INF , !P5 ;  /* 0xff80000046747808 */ /* 0x000fe40006800000 */
[----:B------:R-:W-:-:S02]  /*4d80*/  ISETP.GE.AND P1, PT, R72, R204, PT ;  /* 0x000000cc4800720c */ /* 0x000fc40003f26270 */
[----:B------:R-:W-:Y:S02]  /*4d90*/  ISETP.GE.AND P0, PT, R72, R202, PT ;  /* 0x000000ca4800720c */ /* 0x000fe40003f06270 */
[----:B------:R-:W-:Y:S01]  /*4da0*/  ISETP.GT.AND P5, PT, R212, R68, PT ;  /* 0x00000044d400720c */ /* 0x000fe20003fa4270 */
[----:B------:R1:W-:Y:S01]  /*4db0*/  MUFU.TANH R72, R40 ;  /* 0x0000002800487308 */ /* 0x0003e20000002400 */
[----:B------:R-:W-:Y:S02]  /*4dc0*/  ISETP.GE.AND P6, PT, R73, R201, PT ;  /* 0x000000c94900720c */ /* 0x000fe40003fc6270 */
[----:B------:R-:W-:Y:S02]  /*4dd0*/  FSEL R125, R125, -INF , !P3 ;  /* 0xff8000007d7d7808 */ /* 0x000fe40005800000 */
[----:B------:R-:W-:Y:S02]  /*4de0*/  FSEL R118, R118, -INF , !P2 ;  /* 0xff80000076767808 */ /* 0x000fe40005000000 */
[----:B------:R-:W-:-:S02]  /*4df0*/  ISETP.GE.AND P3, PT, R68, R203, PT ;  /* 0x000000cb4400720c */ /* 0x000fc40003f66270 */
[----:B------:R-:W-:Y:S02]  /*4e00*/  FSEL R71, R71, -INF , !P5 ;  /* 0xff80000047477808 */ /* 0x000fe40006800000 */
[----:B------:R-:W-:Y:S02]  /*4e10*/  FSEL R217, R217, -INF , !P1 ;  /* 0xff800000d9d97808 */ /* 0x000fe40004800000 */
[----:B------:R-:W-:Y:S02]  /*4e20*/  ISETP.GE.AND P1, PT, R73, R204, PT ;  /* 0x000000cc4900720c */ /* 0x000fe40003f26270 */
[-C--:B------:R-:W-:Y:S02]  /*4e30*/  ISETP.GT.AND P4, PT, R205, R68.reuse, PT ;  /* 0x00000044cd00720c */ /* 0x080fe40003f84270 */
[----:B------:R-:W-:Y:S01]  /*4e40*/  FSEL R173, R118, -INF , !P6 ;  /* 0xff80000076ad7808 */ /* 0x000fe20007000000 */
[----:B-1----:R-:W-:Y:S01]  /*4e50*/  FMUL.FTZ R40, R41, UR5 ;  /* 0x0000000529287c20 */ /* 0x002fe20008410000 */
[----:B------:R-:W-:Y:S01]  /*4e60*/  FMUL.FTZ R41, R61, UR5 ;  /* 0x000000053d297c20 */ /* 0x000fe20008410000 */
[----:B------:R-:W-:Y:S01]  /*4e70*/  VIADD R61, R36, 0x58 ;  /* 0x00000058243d7836 */ /* 0x000fe20000000000 */
[----:B------:R-:W-:-:S02]  /*4e80*/  ISETP.GT.AND P6, PT, R213, R68, PT ;  /* 0x00000044d500720c */ /* 0x000fc40003fc4270 */
[----:B------:R-:W-:Y:S01]  /*4e90*/  FSEL R119, R71, -INF , !P3 ;  /* 0xff80000047777808 */ /* 0x000fe20005800000 */
[----:B------:R-:W-:Y:S01]  /*4ea0*/  MUFU.TANH R40, R40 ;  /* 0x0000002800287308 */ /* 0x000fe20000002400 */
[----:B------:R-:W-:Y:S02]  /*4eb0*/  ISETP.GT.AND P2, PT, R207, R68, PT ;  /* 0x00000044cf00720c */ /* 0x000fe40003f44270 */
[----:B------:R-:W-:Y:S02]  /*4ec0*/  ISETP.GT.AND P3, PT, R212, R61, PT ;  /* 0x0000003dd400720c */ /* 0x000fe40003f64270 */
[----:B------:R-:W-:Y:S01]  /*4ed0*/  FSEL R181, R74, -INF , !P0 ;  /* 0xff8000004ab57808 */ /* 0x000fe20004000000 */
[----:B------:R-:W-:Y:S01]  /*4ee0*/  FMUL.FTZ R74, R6, UR5 ;  /* 0x00000005064a7c20 */ /* 0x000fe20008410000 */
[----:B------:R-:W-:Y:S01]  /*4ef0*/  FSEL R126, R126, -INF , !P1 ;  /* 0xff8000007e7e7808 */ /* 0x000fe20004800000 */
[----:B------:R-:W1:Y:S01]  /*4f00*/  MUFU.TANH R41, R41 ;  /* 0x0000002900297308 */ /* 0x000e620000002400 */
[----:B------:R-:W-:-:S02]  /*4f10*/  ISETP.GE.AND P0, PT, R73, R202, PT ;  /* 0x000000ca4900720c */ /* 0x000fc40003f06270 */
[C---:B------:R-:W-:Y:S02]  /*4f20*/  ISETP.GE.AND P1, PT, R68.reuse, R204, PT ;  /* 0x000000cc4400720c */ /* 0x040fe40003f26270 */
[----:B------:R-:W-:Y:S02]  /*4f30*/  FSEL R69, R69, -INF , !P4 ;  /* 0xff80000045457808 */ /* 0x000fe40006000000 */
[----:B------:R-:W-:Y:S01]  /*4f40*/  ISETP.GT.AND P5, PT, R205, R61, PT ;  /* 0x0000003dcd00720c */ /* 0x000fe20003fa4270 */
[----:B------:R-:W-:Y:S01]  /*4f50*/  MUFU.TANH R74, R74 ;  /* 0x0000004a004a7308 */ /* 0x000fe20000002400 */
[----:B------:R-:W-:Y:S02]  /*4f60*/  ISETP.GE.AND P4, PT, R68, R201, PT ;  /* 0x000000c94400720c */ /* 0x000fe40003f86270 */
[----:B------:R-:W-:Y:S02]  /*4f70*/  FSEL R67, R67, -INF , !P6 ;  /* 0xff80000043437808 */ /* 0x000fe40007000000 */
[----:B------:R-:W-:-:S02]  /*4f80*/  FSEL R65, R65, -INF , !P2 ;  /* 0xff80000041417808 */ /* 0x000fc40005000000 */
[----:B------:R-:W-:Y:S01]  /*4f90*/  FSEL R58, R58, -INF , !P3 ;  /* 0xff8000003a3a7808 */ /* 0x000fe20005800000 */
[----:B------:R-:W-:Y:S01]  /*4fa0*/  MUFU.TANH R73, R7 ;  /* 0x0000000700497308 */ /* 0x000fe20000002400 */
[----:B------:R-:W-:Y:S02]  /*4fb0*/  ISETP.GE.AND P2, PT, R61, R203, PT ;  /* 0x000000cb3d00720c */ /* 0x000fe40003f46270 */
[----:B------:R-:W-:Y:S02]  /*4fc0*/  FSEL R216, R125, -INF , !P0 ;  /* 0xff8000007dd87808 */ /* 0x000fe40004000000 */
[----:B------:R-:W-:Y:S02]  /*4fd0*/  FSEL R122, R69, -INF , !P1 ;  /* 0xff800000457a7808 */ /* 0x000fe40004800000 */
[----:B------:R-:W-:Y:S01]  /*4fe0*/  FSEL R127, R56, -INF , !P5 ;  /* 0xff800000387f7808 */ /* 0x000fe20006800000 */
[----:B------:R-:W-:Y:S01]  /*4ff0*/  VIADD R56, R36, 0x59 ;  /* 0x0000005924387836 */ /* 0x000fe20000000000 */
[----:B------:R-:W-:-:S02]  /*5000*/  ISETP.GE.AND P0, PT, R68, R202, PT ;  /* 0x000000ca4400720c */ /* 0x000fc40003f06270 */
[----:B------:R-:W-:Y:S02]  /*5010*/  ISETP.GE.AND P1, PT, R61, R204, PT ;  /* 0x000000cc3d00720c */ /* 0x000fe40003f26270 */
[----:B------:R-:W-:Y:S02]  /*5020*/  FSEL R177, R67, -INF , !P4 ;  /* 0xff80000043b17808 */ /* 0x000fe40006000000 */
[-C--:B------:R-:W-:Y:S02]  /*5030*/  ISETP.GT.AND P6, PT, R207, R61.reuse, PT ;  /* 0x0000003dcf00720c */ /* 0x080fe40003fc4270 */
[----:B------:R-:W-:Y:S02]  /*5040*/  ISETP.GT.AND P4, PT, R213, R61, PT ;  /* 0x0000003dd500720c */ /* 0x000fe40003f84270 */
[----:B------:R-:W-:Y:S02]  /*5050*/  FSEL R118, R58, -INF , !P2 ;  /* 0xff8000003a767808 */ /* 0x000fe40005000000 */
[----:B------:R-:W2:Y:S01]  /*5060*/  MUFU.TANH R58, R63 ;  /* 0x0000003f003a7308 */ /* 0x000ea20000002400 */
[----:B------:R-:W-:-:S02]  /*5070*/  FSEL R211, R65, -INF , !P0 ;  /* 0xff80000041d37808 */ /* 0x000fc40004000000 */
[----:B------:R-:W-:Y:S02]  /*5080*/  FSEL R127, R127, -INF , !P1 ;  /* 0xff8000007f7f7808 */ /* 0x000fe40004800000 */
[C---:B------:R-:W-:Y:S02]  /*5090*/  ISETP.GE.AND P0, PT, R61.reuse, R202, PT ;  /* 0x000000ca3d00720c */ /* 0x040fe40003f06270 */
[----:B------:R-:W-:Y:S02]  /*50a0*/  ISETP.GE.AND P5, PT, R61, R201, PT ;  /* 0x000000c93d00720c */ /* 0x000fe40003fa6270 */
[----:B------:R-:W-:Y:S02]  /*50b0*/  ISETP.GT.AND P1, PT, R205, R56, PT ;  /* 0x00000038cd00720c */ /* 0x000fe40003f24270 */
[----:B------:R-:W-:Y:S02]  /*50c0*/  FSEL R60, R60, -INF , !P6 ;  /* 0xff8000003c3c7808 */ /* 0x000fe40007000000 */
[----:B------:R-:W-:-:S02]  /*50d0*/  FSEL R62, R62, -INF , !P4 ;  /* 0xff8000003e3e7808 */ /* 0x000fc40006000000 */
[----:B------:R-:W-:Y:S02]  /*50e0*/  FSEL R219, R60, -INF , !P0 ;  /* 0xff8000003cdb7808 */ /* 0x000fe40004000000 */
[----:B------:R-:W-:Y:S02]  /*50f0*/  FSEL R174, R62, -INF , !P5 ;  /* 0xff8000003eae7808 */ /* 0x000fe40006800000 */
[----:B------:R-:W-:Y:S02]  /*5100*/  FSEL R57, R57, -INF , !P1 ;  /* 0xff80000039397808 */ /* 0x000fe40004800000 */
[----:B------:R-:W-:Y:S02]  /*5110*/  ISETP.GE.AND P3, PT, R56, R204, PT ;  /* 0x000000cc3800720c */ /* 0x000fe40003f66270 */
[----:B------:R-:W-:Y:S02]  /*5120*/  ISETP.GT.AND P6, PT, R212, R56, PT ;  /* 0x00000038d400720c */ /* 0x000fe40003fc4270 */
[----:B------:R-:W-:-:S02]  /*5130*/  ISETP.GE.AND P2, PT, R56, R203, PT ;  /* 0x000000cb3800720c */ /* 0x000fc40003f46270 */
[----:B------:R-:W-:Y:S02]  /*5140*/  ISETP.GT.AND P4, PT, R207, R56, PT ;  /* 0x00000038cf00720c */ /* 0x000fe40003f84270 */
[C---:B------:R-:W-:Y:S02]  /*5150*/  ISETP.GE.AND P0, PT, R56.reuse, R202, PT ;  /* 0x000000ca3800720c */ /* 0x040fe40003f06270 */
[----:B------:R-:W-:Y:S02]  /*5160*/  ISETP.GT.AND P5, PT, R213, R56, PT ;  /* 0x00000038d500720c */ /* 0x000fe40003fa4270 */
[----:B------:R-:W-:Y:S01]  /*5170*/  ISETP.GE.AND P1, PT, R56, R201, PT ;  /* 0x000000c93800720c */ /* 0x000fe20003f26270 */
[----:B------:R-:W-:Y:S01]  /*5180*/  FMUL.FTZ R56, R43, UR5 ;  /* 0x000000052b387c20 */ /* 0x000fe20008410000 */
[----:B------:R-:W-:Y:S01]  /*5190*/  VIADD R43, R36, 0x60 ;  /* 0x00000060242b7836 */ /* 0x000fe20000000000 */
[----:B------:R-:W-:Y:S02]  /*51a0*/  FSEL R59, R59, -INF , !P6 ;  /* 0xff8000003b3b7808 */ /* 0x000fe40007000000 */
[----:B-1----:R-:W-:-:S02]  /*51b0*/  FSEL R183, R41, -INF , !P4 ;  /* 0xff80000029b77808 */ /* 0x002fc40006000000 */
[----:B------:R-:W-:Y:S01]  /*51c0*/  ISETP.GT.AND P6, PT, R205, R43, PT ;  /* 0x0000002bcd00720c */ /* 0x000fe20003fc4270 */
[----:B------:R1:W-:Y:S01]  /*51d0*/  MUFU.TANH R41, R56 ;  /* 0x0000003800297308 */ /* 0x0003e20000002400 */
[----:B------:R-:W-:Y:S02]  /*51e0*/  FSEL R125, R57, -INF , !P3 ;  /* 0xff800000397d7808 */ /* 0x000fe40005800000 */
[----:B------:R-:W-:Y:S02]  /*51f0*/  ISETP.GE.AND P3, PT, R43, R204, PT ;  /* 0x000000cc2b00720c */ /* 0x000fe40003f66270 */
[----:B--2---:R-:W-:Y:S02]  /*5200*/  FSEL R58, R58, -INF , !P5 ;  /* 0xff8000003a3a7808 */ /* 0x004fe40006800000 */
[----:B------:R-:W-:Y:S02]  /*5210*/  FSEL R66, R66, -INF , !P6 ;  /* 0xff80000042427808 */ /* 0x000fe40007000000 */
[----:B------:R-:W-:-:S02]  /*5220*/  FSEL R120, R59, -INF , !P2 ;  /* 0xff8000003b787808 */ /* 0x000fc40005000000 */
[----:B------:R-:W-:Y:S02]  /*5230*/  ISETP.GT.AND P2, PT, R212, R43, PT ;  /* 0x0000002bd400720c */ /* 0x000fe40003f44270 */
[----:B------:R-:W-:Y:S02]  /*5240*/  FSEL R183, R183, -INF , !P0 ;  /* 0xff800000b7b77808 */ /* 0x000fe40004000000 */
[----:B------:R-:W-:Y:S02]  /*5250*/  FSEL R178, R58, -INF , !P1 ;  /* 0xff8000003ab27808 */ /* 0x000fe40004800000 */
[----:B------:R-:W-:Y:S01]  /*5260*/  FSEL R121, R66, -INF , !P3 ;  /* 0xff80000042797808 */ /* 0x000fe20005800000 */
[----:B-1----:R-:W-:Y:S01]  /*5270*/  VIADD R56, R36, 0x61 ;  /* 0x0000006124387836 */ /* 0x002fe20000000000 */
[----:B------:R-:W-:Y:S02]  /*5280*/  ISETP.GE.AND P4, PT, R43, R203, PT ;  /* 0x000000cb2b00720c */ /* 0x000fe40003f86270 */
[----:B------:R-:W-:-:S02]  /*5290*/  ISETP.GT.AND P5, PT, R207, R43, PT ;  /* 0x0000002bcf00720c */ /* 0x000fc40003fa4270 */
[----:B------:R-:W-:Y:S02]  /*52a0*/  ISETP.GE.AND P0, PT, R43, R202, PT ;  /* 0x000000ca2b00720c */ /* 0x000fe40003f06270 */
[----:B------:R-:W-:Y:S02]  /*52b0*/  ISETP.GT.AND P1, PT, R213, R43, PT ;  /* 0x0000002bd500720c */ /* 0x000fe40003f24270 */
[----:B------:R-:W-:Y:S01]  /*52c0*/  ISETP.GE.AND P6, PT, R43, R201, PT ;  /* 0x000000c92b00720c */ /* 0x000fe20003fc6270 */
[----:B------:R-:W-:Y:S01]  /*52d0*/  FMUL.FTZ R43, R45, UR5 ;  /* 0x000000052d2b7c20 */ /* 0x000fe20008410000 */
[----:B------:R-:W-:Y:S01]  /*52e0*/  ISETP.GT.AND P3, PT, R205, R56, PT ;  /* 0x00000038cd00720c */ /* 0x000fe20003f64270 */
[----:B------:R-:W-:Y:S01]  /*52f0*/  FMUL.FTZ R45, R18, UR5 ;  /* 0x00000005122d7c20 */ /* 0x000fe20008410000 */
[----:B------:R-:W-:Y:S01]  /*5300*/  FSEL R54, R54, -INF , !P2 ;  /* 0xff80000036367808 */ /* 0x000fe20005000000 */
[----:B------:R-:W-:Y:S01]  /*5310*/  VIADD R18, R36, 0x68 ;  /* 0x0000006824127836 */ /* 0x000fe20000000000 */
[----:B------:R-:W-:Y:S01]  /*5320*/  ISETP.GE.AND P2, PT, R56, R204, PT ;  /* 0x000000cc3800720c */ /* 0x000fe20003f46270 */
[----:B------:R-:W-:Y:S01]  /*5330*/  MUFU.TANH R43, R43 ;  /* 0x0000002b002b7308 */ /* 0x000fe20000002400 */
[----:B------:R-:W-:-:S02]  /*5340*/  FSEL R53, R53, -INF , !P3 ;  /* 0xff80000035357808 */ /* 0x000fc40005800000 */
[----:B------:R-:W-:Y:S02]  /*5350*/  FSEL R96, R54, -INF , !P4 ;  /* 0xff80000036607808 */ /* 0x000fe40006000000 */
[----:B------:R-:W-:Y:S02]  /*5360*/  FSEL R51, R51, -INF , !P1 ;  /* 0xff80000033337808 */ /* 0x000fe40004800000 */
[----:B------:R-:W-:Y:S01]  /*5370*/  ISETP.GT.AND P4, PT, R212, R56, PT ;  /* 0x00000038d400720c */ /* 0x000fe20003f84270 */
[----:B------:R-:W1:Y:S01]  /*5380*/  MUFU.TANH R45, R45 ;  /* 0x0000002d002d7308 */ /* 0x000e620000002400 */
        /* <DEDUP_REMOVED lines=10> */
[C---:B------:R-:W-:Y:S02]  /*5430*/  ISETP.GE.AND P5, PT, R56.reuse, R203, PT ;  /* 0x000000cb3800720c */ /* 0x040fe40003fa6270 */
[C---:B------:R-:W-:Y:S02]  /*5440*/  ISETP.GE.AND P0, PT, R56.reuse, R202, PT ;  /* 0x000000ca3800720c */ /* 0x040fe40003f06270 */
[----:B------:R-:W-:Y:S02]  /*5450*/  ISETP.GE.AND P3, PT, R56, R201, PT ;  /* 0x000000c93800720c */ /* 0x000fe40003f66270 */
[----:B------:R-:W-:Y:S02]  /*5460*/  FSEL R49, R49, -INF , !P1 ;  /* 0xff80000031317808 */ /* 0x000fe40004800000 */
[----:B------:R-:W-:-:S02]  /*5470*/  FSEL R50, R50, -INF , !P6 ;  /* 0xff80000032327808 */ /* 0x000fc40007000000 */
[----:B------:R-:W-:Y:S01]  /*5480*/  FSEL R124, R16, -INF , !P4 ;  /* 0xff800000107c7808 */ /* 0x000fe20006000000 */
[----:B------:R-:W-:Y:S01]  /*5490*/  FMUL.FTZ R16, R32, UR5 ;  /* 0x0000000520107c20 */ /* 0x000fe20008410000 */
[----:B------:R-:W-:Y:S01]  /*54a0*/  FSEL R97, R55, -INF , !P5 ;  /* 0xff80000037617808 */ /* 0x000fe20006800000 */
[----:B------:R-:W-:Y:S01]  /*54b0*/  FMUL.FTZ R32, R34, UR5 ;  /* 0x0000000522207c20 */ /* 0x000fe20008410000 */
[----:B------:R-:W-:Y:S02]  /*54c0*/  FSEL R114, R49, -INF , !P0 ;  /* 0xff80000031727808 */ /* 0x000fe40004000000 */
[----:B------:R-:W-:Y:S01]  /*54d0*/  FSEL R104, R50, -INF , !P3 ;  /* 0xff80000032687808 */ /* 0x000fe20005800000 */
[----:B------:R-:W2:Y:S01]  /*54e0*/  MUFU.TANH R16, R16 ;  /* 0x0000001000107308 */ /* 0x000ea20000002400 */
[----:B------:R-:W-:Y:S02]  /*54f0*/  ISETP.GT.AND P5, PT, R212, R18, PT ;  /* 0x00000012d400720c */ /* 0x000fe40003fa4270 */
[----:B------:R-:W-:-:S02]  /*5500*/  ISETP.GE.AND P1, PT, R18, R203, PT ;  /* 0x000000cb1200720c */ /* 0x000fc40003f26270 */
[----:B------:R-:W-:Y:S02]  /*5510*/  ISETP.GT.AND P6, PT, R207, R18, PT ;  /* 0x00000012cf00720c */ /* 0x000fe40003fc4270 */
[C---:B------:R-:W-:Y:S01]  /*5520*/  ISETP.GE.AND P0, PT, R18.reuse, R202, PT ;  /* 0x000000ca1200720c */ /* 0x040fe20003f06270 */
[----:B------:R-:W3:Y:S01]  /*5530*/  MUFU.TANH R32, R32 ;  /* 0x0000002000207308 */ /* 0x000ee20000002400 */
[----:B------:R-:W-:Y:S02]  /*5540*/  ISETP.GT.AND P3, PT, R213, R18, PT ;  /* 0x00000012d500720c */ /* 0x000fe40003f64270 */
[----:B------:R-:W-:Y:S01]  /*5550*/  ISETP.GE.AND P2, PT, R18, R201, PT ;  /* 0x000000c91200720c */ /* 0x000fe20003f46270 */
[----:B------:R-:W-:Y:S01]  /*5560*/  VIADD R18, R36, 0x69 ;  /* 0x0000006924127836 */ /* 0x000fe20000000000 */
[----:B-1----:R-:W-:Y:S02]  /*5570*/  FSEL R45, R45, -INF , !P5 ;  /* 0xff8000002d2d7808 */ /* 0x002fe40006800000 */
[----:B------:R-:W-:-:S02]  /*5580*/  FSEL R44, R44, -INF , !P6 ;  /* 0xff8000002c2c7808 */ /* 0x000fc40007000000 */
[-C--:B------:R-:W-:Y:S02]  /*5590*/  ISETP.GT.AND P5, PT, R205, R18.reuse, PT ;  /* 0x00000012cd00720c */ /* 0x080fe40003fa4270 */
[----:B------:R-:W-:Y:S02]  /*55a0*/  FSEL R46, R46, -INF , !P3 ;  /* 0xff8000002e2e7808 */ /* 0x000fe40005800000 */
[----:B------:R-:W-:Y:S02]  /*55b0*/  ISETP.GT.AND P3, PT, R207, R18, PT ;  /* 0x00000012cf00720c */ /* 0x000fe40003f64270 */
[----:B------:R-:W-:Y:S02]  /*55c0*/  FSEL R98, R45, -INF , !P1 ;  /* 0xff8000002d627808 */ /* 0x000fe40004800000 */
[----:B------:R-:W-:Y:S02]  /*55d0*/  FSEL R113, R44, -INF , !P0 ;  /* 0xff8000002c717808 */ /* 0x000fe40004000000 */
[----:B------:R-:W-:-:S02]  /*55e0*/  FSEL R103, R46, -INF , !P2 ;  /* 0xff8000002e677808 */ /* 0x000fc40005000000 */
[----:B------:R-:W-:Y:S02]  /*55f0*/  FSEL R19, R19, -INF , !P5 ;  /* 0xff80000013137808 */ /* 0x000fe40006800000 */
[----:B------:R-:W-:Y:S02]  /*5600*/  ISETP.GE.AND P4, PT, R18, R204, PT ;  /* 0x000000cc1200720c */ /* 0x000fe40003f86270 */
[----:B------:R-:W-:Y:S02]  /*5610*/  ISETP.GT.AND P1, PT, R212, R18, PT ;  /* 0x00000012d400720c */ /* 0x000fe40003f24270 */
[C---:B------:R-:W-:Y:S02]  /*5620*/  ISETP.GE.AND P6, PT, R18.reuse, R203, PT ;  /* 0x000000cb1200720c */ /* 0x040fe40003fc6270 */
[----:B------:R-:W-:Y:S02]  /*5630*/  ISETP.GE.AND P0, PT, R18, R202, PT ;  /* 0x000000ca1200720c */ /* 0x000fe40003f06270 */
[----:B------:R-:W-:-:S02]  /*5640*/  ISETP.GT.AND P2, PT, R213, R18, PT ;  /* 0x00000012d500720c */ /* 0x000fc40003f44270 */
[----:B------:R-:W-:Y:S01]  /*5650*/  ISETP.GE.AND P5, PT, R18, R201, PT ;  /* 0x000000c91200720c */ /* 0x000fe20003fa6270 */
[----:B------:R-:W-:Y:S01]  /*5660*/  VIADD R18, R36, 0x70 ;  /* 0x0000007024127836 */ /* 0x000fe20000000000 */
[----:B------:R-:W-:Y:S02]  /*5670*/  FSEL R43, R43, -INF , !P3 ;  /* 0xff8000002b2b7808 */ /* 0x000fe40005800000 */
[----:B------:R-:W-:Y:S02]  /*5680*/  FSEL R112, R112, -INF , !P1 ;  /* 0xff80000070707808 */ /* 0x000fe40004800000 */
[----:B------:R-:W-:Y:S02]  /*5690*/  FSEL R109, R43, -INF , !P0 ;  /* 0xff8000002b6d7808 */ /* 0x000fe40004000000 */
[----:B------:R-:W-:Y:S02]  /*56a0*/  FSEL R105, R17, -INF , !P2 ;  /* 0xff80000011697808 */ /* 0x000fe40005000000 */
[-C--:B------:R-:W-:Y:S01]  /*56b0*/  ISETP.GT.AND P0, PT, R207, R18.reuse, PT ;  /* 0x00000012cf00720c */ /* 0x080fe20003f04270 */
[----:B------:R-:W1:Y:S01]  /*56c0*/  MUFU.TANH R17, R33 ;  /* 0x0000002100117308 */ /* 0x000e620000002400 */
[----:B------:R-:W-:-:S02]  /*56d0*/  ISETP.GT.AND P1, PT, R205, R18, PT ;  /* 0x00000012cd00720c */ /* 0x000fc40003f24270 */
[----:B------:R-:W-:Y:S01]  /*56e0*/  FSEL R128, R19, -INF , !P4 ;  /* 0xff80000013807808 */ /* 0x000fe20006000000 */
[----:B------:R-:W-:Y:S01]  /*56f0*/  VIADD R19, R36, 0x71 ;  /* 0x0000007124137836 */ /* 0x000fe20000000000 */
[----:B------:R-:W-:Y:S02]  /*5700*/  ISETP.GT.AND P3, PT, R212, R18, PT ;  /* 0x00000012d400720c */ /* 0x000fe40003f64270 */
[----:B------:R-:W-:Y:S02]  /*5710*/  FSEL R105, R105, -INF , !P5 ;  /* 0xff80000069697808 */ /* 0x000fe40006800000 */
[----:B--2---:R-:W-:Y:S02]  /*5720*/  FSEL R16, R16, -INF , !P0 ;  /* 0xff80000010107808 */ /* 0x004fe40004000000 */
[C---:B------:R-:W-:Y:S02]  /*5730*/  ISETP.GE.AND P4, PT, R18.reuse, R204, PT ;  /* 0x000000cc1200720c */ /* 0x040fe40003f86270 */
[----:B------:R-:W-:-:S02]  /*5740*/  ISETP.GE.AND P5, PT, R18, R202, PT ;  /* 0x000000ca1200720c */ /* 0x000fc40003fa6270 */
[----:B------:R-:W-:Y:S02]  /*5750*/  FSEL R65, R72, -INF , !P1 ;  /* 0xff80000048417808 */ /* 0x000fe40004800000 */
[----:B------:R-:W-:Y:S02]  /*5760*/  FSEL R42, R42, -INF , !P3 ;  /* 0xff8000002a2a7808 */ /* 0x000fe40005800000 */
[C---:B------:R-:W-:Y:S02]  /*5770*/  ISETP.GE.AND P2, PT, R18.reuse, R203, PT ;  /* 0x000000cb1200720c */ /* 0x040fe40003f46270 */
[----:B------:R-:W-:Y:S02]  /*5780*/  ISETP.GT.AND P1, PT, R213, R18, PT ;  /* 0x00000012d500720c */ /* 0x000fe40003f24270 */
[----:B------:R-:W-:Y:S02]  /*5790*/  ISETP.GE.AND P3, PT, R18, R201, PT ;  /* 0x000000c91200720c */ /* 0x000fe40003f66270 */
[----:B------:R-:W-:Y:S01]  /*57a0*/  FSEL R65, R65, -INF , !P4 ;  /* 0xff80000041417808 */ /* 0x000fe20006000000 */
[----:B------:R-:W2:Y:S01]  /*57b0*/  MUFU.TANH R18, R35 ;  /* 0x0000002300127308 */ /* 0x000ea20000002400 */
[----:B------:R-:W-:-:S02]  /*57c0*/  FSEL R85, R16, -INF , !P5 ;  /* 0xff80000010557808 */ /* 0x000fc40006800000 */
[-C--:B------:R-:W-:Y:S02]  /*57d0*/  ISETP.GT.AND P4, PT, R205, R19.reuse, PT ;  /* 0x00000013cd00720c */ /* 0x080fe40003f84270 */
[----:B------:R-:W-:Y:S02]  /*57e0*/  ISETP.GE.AND P0, PT, R19, R204, PT ;  /* 0x000000cc1300720c */ /* 0x000fe40003f06270 */
[----:B------:R-:W-:Y:S01]  /*57f0*/  ISETP.GT.AND P5, PT, R212, R19, PT ;  /* 0x00000013d400720c */ /* 0x000fe20003fa4270 */
[----:B------:R-:W-:Y:S01]  /*5800*/  MUFU.TANH R16, R28 ;  /* 0x0000001c00107308 */ /* 0x000fe20000002400 */
[----:B---3--:R-:W-:Y:S02]  /*5810*/  FSEL R32, R32, -INF , !P1 ;  /* 0xff80000020207808 */ /* 0x008fe40004800000 */
[----:B------:R-:W-:Y:S02]  /*5820*/  FSEL R40, R40, -INF , !P4 ;  /* 0xff80000028287808 */ /* 0x000fe40006000000 */
[----:B------:R-:W-:-:S02]  /*5830*/  FSEL R70, R32, -INF , !P3 ;  /* 0xff80000020467808 */ /* 0x000fc40005800000 */
[----:B------:R-:W-:Y:S01]  /*5840*/  FSEL R66, R40, -INF , !P0 ;  /* 0xff80000028427808 */ /* 0x000fe20004000000 */
[----:B------:R3:W5:Y:S01]  /*5850*/  MUFU.TANH R28, R4 ;  /* 0x00000004001c7308 */ /* 0x0007620000002400 */
[----:B------:R-:W-:Y:S02]  /*5860*/  FSEL R41, R41, -INF , !P5 ;  /* 0xff80000029297808 */ /* 0x000fe40006800000 */
[----:B------:R-:W-:Y:S02]  /*5870*/  ISETP.GE.AND P1, PT, R19, R203, PT ;  /* 0x000000cb1300720c */ /* 0x000fe40003f26270 */
[-C--:B------:R-:W-:Y:S02]  /*5880*/  ISETP.GT.AND P4, PT, R207, R19.reuse, PT ;  /* 0x00000013cf00720c */ /* 0x080fe40003f84270 */
[----:B------:R-:W-:Y:S02]  /*5890*/  ISETP.GE.AND P3, PT, R19, R202, PT ;  /* 0x000000ca1300720c */ /* 0x000fe40003f66270 */
[----:B------:R-:W-:-:S02]  /*58a0*/  ISETP.GT.AND P0, PT, R213, R19, PT ;  /* 0x00000013d500720c */ /* 0x000fc40003f04270 */
[----:B------:R-:W-:Y:S02]  /*58b0*/  ISETP.GE.AND P5, PT, R19, R201, PT ;  /* 0x000000c91300720c */ /* 0x000fe40003fa6270 */
[----:B------:R-:W4:Y:S01]  /*58c0*/  MUFU.TANH R19, R30 ;  /* 0x0000001e00137308 */ /* 0x000f220000002400 */
[----:B-1----:R-:W-:Y:S02]  /*58d0*/  FSEL R17, R17, -INF , !P4 ;  /* 0xff80000011117808 */ /* 0x002fe40006000000 */
[----:B--2---:R-:W-:Y:S01]  /*58e0*/  FSEL R18, R18, -INF , !P0 ;  /* 0xff80000012127808 */ /* 0x004fe20004000000 */
[----:B---3--:R-:W-:Y:S01]  /*58f0*/  VIADD R4, R36, 0x78 ;  /* 0x0000007824047836 */ /* 0x008fe20000000000 */
[----:B------:R-:W-:-:S03]  /*5900*/  FSEL R86, R17, -INF , !P3 ;  /* 0xff80000011567808 */ /* 0x000fc60005800000 */
[----:B------:R-:W1:Y:S01]  /*5910*/  MUFU.TANH R17, R166 ;  /* 0x000000a600117308 */ /* 0x000e620000002400 */
[----:B------:R-:W-:Y:S02]  /*5920*/  FSEL R69, R18, -INF , !P5 ;  /* 0xff80000012457808 */ /* 0x000fe40006800000 */
[----:B------:R-:W-:Y:S02]  /*5930*/  ISETP.GT.AND P4, PT, R205, R4, PT ;  /* 0x00000004cd00720c */ /* 0x000fe40003f84270 */
[----:B------:R-:W-:Y:S02]  /*5940*/  ISETP.GE.AND P0, PT, R4, R204, PT ;  /* 0x000000cc0400720c */ /* 0x000fe40003f06270 */
[----:B-----5:R-:W-:Y:S01]  /*5950*/  FSEL R28, R28, -INF , !P4 ;  /* 0xff8000001c1c7808 */ /* 0x020fe20006000000 */
[----:B------:R-:W2:Y:S01]  /*5960*/  MUFU.TANH R18, R148 ;  /* 0x0000009400127308 */ /* 0x000ea20000002400 */
[----:B------:R-:W-:Y:S02]  /*5970*/  ISETP.GT.AND P5, PT, R207, R4, PT ;  /* 0x00000004cf00720c */ /* 0x000fe40003fa4270 */
[----:B------:R-:W-:-:S02]  /*5980*/  FSEL R67, R28, -INF , !P0 ;  /* 0xff8000001c437808 */ /* 0x000fc40004000000 */
[----:B------:R-:W-:Y:S02]  /*5990*/  ISETP.GT.AND P0, PT, R213, R4, PT ;  /* 0x00000004d500720c */ /* 0x000fe40003f04270 */
[----:B------:R-:W-:Y:S02]  /*59a0*/  FSEL R16, R16, -INF , !P5 ;  /* 0xff80000010107808 */ /* 0x000fe40006800000 */
[C---:B------:R-:W-:Y:S02]  /*59b0*/  ISETP.GE.AND P5, PT, R4.reuse, R201, PT ;  /* 0x000000c90400720c */ /* 0x040fe40003fa6270 */
[----:B----4-:R-:W-:Y:S02]  /*59c0*/  FSEL R19, R19, -INF , !P0 ;  /* 0xff80000013137808 */ /* 0x010fe40004000000 */
[----:B------:R-:W-:Y:S02]  /*59d0*/  ISETP.GE.AND P4, PT, R4, R202, PT ;  /* 0x000000ca0400720c */ /* 0x000fe40003f86270 */
[----:B------:R-:W-:-:S02]  /*59e0*/  FSEL R68, R19, -INF , !P5 ;  /* 0xff80000013447808 */ /* 0x000fc40006800000 */
[-C--:B------:R-:W-:Y:S02]  /*59f0*/  ISETP.GT.AND P5, PT, R212, R36.reuse, PT ;  /* 0x00000024d400720c */ /* 0x080fe40003fa4270 */
[----:B------:R-:W-:Y:S02]  /*5a00*/  ISETP.GT.AND P3, PT, R205, R36, PT ;  /* 0x00000024cd00720c */ /* 0x000fe40003f64270 */
[----:B-1----:R-:W-:Y:S02]  /*5a10*/  FSEL R19, R17, -INF , !P5 ;  /* 0xff80000011137808 */ /* 0x002fe40006800000 */
[----:B------:R-:W-:Y:S02]  /*5a20*/  FSEL R84, R16, -INF , !P4 ;  /* 0xff80000010547808 */ /* 0x000fe40006000000 */
[----:B------:R-:W-:Y:S02]  /*5a30*/  ISETP.GT.AND P0, PT, R212, R4, PT ;  /* 0x00000004d400720c */ /* 0x000fe40003f04270 */
[----:B------:R-:W-:Y:S01]  /*5a40*/  ISETP.GE.AND P5, PT, R4, R203, PT ;  /* 0x000000cb0400720c */ /* 0x000fe20003fa6270 */
[----:B------:R-:W-:Y:S01]  /*5a50*/  FMUL.FTZ R4, R5, UR5 ;  /* 0x0000000505047c20 */ /* 0x000fe20008410000 */
[----:B------:R-:W-:-:S02]  /*5a60*/  ISETP.GE.AND P4, PT, R36, R204, PT ;  /* 0x000000cc2400720c */ /* 0x000fc40003f86270 */
[----:B------:R-:W-:Y:S02]  /*5a70*/  FSEL R16, R2, -INF , !P3 ;  /* 0xff80000002107808 */ /* 0x000fe40005800000 */
[----:B------:R-:W1:Y:S01]  /*5a80*/  MUFU.TANH R2, R150 ;  /* 0x0000009600027308 */ /* 0x000e620000002400 */
[----:B------:R-:W-:Y:S02]  /*5a90*/  ISETP.GE.AND P3, PT, R36, R203, PT ;  /* 0x000000cb2400720c */ /* 0x000fe40003f66270 */
[----:B------:R-:W-:Y:S02]  /*5aa0*/  FSEL R17, R16, -INF , !P4 ;  /* 0xff80000010117808 */ /* 0x000fe40006000000 */
[----:B------:R-:W-:Y:S02]  /*5ab0*/  ISETP.GT.AND P4, PT, R207, R36, PT ;  /* 0x00000024cf00720c */ /* 0x000fe40003f84270 */
[----:B------:R-:W-:Y:S01]  /*5ac0*/  FSEL R16, R19, -INF , !P3 ;  /* 0xff80000013107808 */ /* 0x000fe20005800000 */
[----:B------:R-:W3:Y:S01]  /*5ad0*/  MUFU.TANH R4, R4 ;  /* 0x0000000400047308 */ /* 0x000ee20000002400 */
[----:B------:R-:W-:-:S02]  /*5ae0*/  ISETP.GE.AND P3, PT, R36, R202, PT ;  /* 0x000000ca2400720c */ /* 0x000fc40003f66270 */
[----:B--2---:R-:W-:Y:S02]  /*5af0*/  FSEL R18, R18, -INF , !P4 ;  /* 0xff80000012127808 */ /* 0x004fe40006000000 */
[----:B------:R-:W-:Y:S02]  /*5b00*/  ISETP.GT.AND P4, PT, R213, R36, PT ;  /* 0x00000024d500720c */ /* 0x000fe40003f84270 */
[----:B------:R-:W-:Y:S02]  /*5b10*/  FSEL R18, R18, -INF , !P3 ;  /* 0xff80000012127808 */ /* 0x000fe40005800000 */
[C---:B------:R-:W-:Y:S01]  /*5b20*/  ISETP.GE.AND P3, PT, R36.reuse, R201, PT ;  /* 0x000000c92400720c */ /* 0x040fe20003f66270 */
[----:B------:R-:W-:Y:S01]  /*5b30*/  VIADD R36, R36, 0x79 ;  /* 0x0000007924247836 */ /* 0x000fe20000000000 */
[----:B------:R-:W-:Y:S02]  /*5b40*/  FMNMX3.FTZ R5, R17, R21, R23, !PT ;  /* 0x0000001511057276 */ /* 0x000fe40007810017 */
[----:B-1----:R-:W-:-:S02]  /*5b50*/  FSEL R2, R2, -INF , !P4 ;  /* 0xff80000002027808 */ /* 0x002fc40006000000 */
[----:B------:R-:W-:Y:S02]  /*5b60*/  ISETP.GT.AND P4, PT, R205, R36, PT ;  /* 0x00000024cd00720c */ /* 0x000fe40003f84270 */
[----:B------:R-:W-:Y:S02]  /*5b70*/  FMNMX3.FTZ R5, R5, R64, R233, !PT ;  /* 0x0000004005057276 */ /* 0x000fe400078100e9 */
[----:B---3--:R-:W-:Y:S02]  /*5b80*/  FSEL R77, R4, -INF , !P4 ;  /* 0xff800000044d7808 */ /* 0x008fe40006000000 */
[----:B------:R-:W-:Y:S02]  /*5b90*/  FMNMX3.FTZ R4, R5, R236, R237, !PT ;  /* 0x000000ec05047276 */ /* 0x000fe400078100ed */
[----:B------:R-:W-:Y:S02]  /*5ba0*/  FSEL R6, R2, -INF , !P3 ;  /* 0xff80000002067808 */ /* 0x000fe40005800000 */
        /* <DEDUP_REMOVED lines=43> */
[----:B------:R-:W-:Y:S02]  /*5e60*/  FMNMX3.FTZ R19, R19, R177, R174, !PT ;  /* 0x000000b113137276 */ /* 0x000fe400078100ae */
[----:B------:R-:W-:Y:S02]  /*5e70*/  FMNMX.FTZ R4, R77, R4, !PT ;  /* 0x000000044d047209 */ /* 0x000fe40007810000 */
[----:B------:R-:W-:Y:S02]  /*5e80*/  ISETP.GT.AND P4, PT, R207, R36, PT ;  /* 0x00000024cf00720c */ /* 0x000fe40003f84270 */
[----:B------:R-:W-:Y:S01]  /*5e90*/  FMNMX3.FTZ R2, R2, R114, R113, !PT ;  /* 0x0000007202027276 */ /* 0x000fe20007810071 */
[----:B------:R-:W1:Y:S01]  /*5ea0*/  SHFL.BFLY PT, R29, R4, 0x2, 0x1f ;  /* 0x0c401f00041d7f89 */ /* 0x000e6200000e0000 */
[----:B------:R-:W-:Y:S02]  /*5eb0*/  FMNMX3.FTZ R5, R5, R176, R179, !PT ;  /* 0x000000b005057276 */ /* 0x000fe400078100b3 */
[----:B------:R-:W-:-:S02]  /*5ec0*/  FMNMX3.FTZ R19, R19, R178, R102, !PT ;  /* 0x000000b213137276 */ /* 0x000fc40007810066 */
[----:B------:R-:W-:Y:S02]  /*5ed0*/  ISETP.GE.AND P3, PT, R36, R202, PT ;  /* 0x000000ca2400720c */ /* 0x000fe40003f66270 */
[----:B------:R-:W-:Y:S02]  /*5ee0*/  FSEL R88, R88, -INF , !P4 ;  /* 0xff80000058587808 */ /* 0x000fe40006000000 */
[----:B------:R-:W-:Y:S02]  /*5ef0*/  FMNMX3.FTZ R2, R2, R109, R85, !PT ;  /* 0x0000006d02027276 */ /* 0x000fe40007810055 */
[----:B------:R-:W-:Y:S02]  /*5f00*/  FMNMX3.FTZ R5, R5, R210, R208, !PT ;  /* 0x000000d205057276 */ /* 0x000fe400078100d0 */
[----:B------:R-:W-:Y:S02]  /*5f10*/  ISETP.GT.AND P4, PT, R213, R36, PT ;  /* 0x00000024d500720c */ /* 0x000fe40003f84270 */
[----:B------:R-:W-:-:S02]  /*5f20*/  FMNMX3.FTZ R19, R19, R104, R103, !PT ;  /* 0x0000006813137276 */ /* 0x000fc40007810067 */
[----:B------:R-:W-:Y:S02]  /*5f30*/  FSEL R88, R88, -INF , !P3 ;  /* 0xff80000058587808 */ /* 0x000fe40005800000 */
[----:B------:R-:W-:Y:S02]  /*5f40*/  FMNMX3.FTZ R2, R2, R86, R84, !PT ;  /* 0x0000005602027276 */ /* 0x000fe40007810054 */
[----:B------:R-:W-:Y:S02]  /*5f50*/  FMNMX3.FTZ R5, R5, R209, R116, !PT ;  /* 0x000000d105057276 */ /* 0x000fe40007810074 */
[----:B------:R-:W-:Y:S02]  /*5f60*/  ISETP.GE.AND P3, PT, R36, R201, PT ;  /* 0x000000c92400720c */ /* 0x000fe40003f66270 */
[----:B------:R-:W-:Y:S02]  /*5f70*/  FSEL R81, R81, -INF , !P4 ;  /* 0xff80000051517808 */ /* 0x000fe40006000000 */
[----:B------:R-:W-:-:S02]  /*5f80*/  FMNMX3.FTZ R19, R19, R105, R70, !PT ;  /* 0x0000006913137276 */ /* 0x000fc40007810046 */
[----:B------:R-:W-:Y:S02]  /*5f90*/  FMNMX.FTZ R2, R88, R2, !PT ;  /* 0x0000000258027209 */ /* 0x000fe40007810000 */
[----:B------:R-:W-:Y:S02]  /*5fa0*/  FMNMX3.FTZ R5, R5, R119, R118, !PT ;  /* 0x0000007705057276 */ /* 0x000fe40007810076 */
[----:B------:R-:W-:Y:S01]  /*5fb0*/  FSEL R81, R81, -INF , !P3 ;  /* 0xff80000051517808 */ /* 0x000fe20005800000 */
[----:B------:R-:W2:Y:S01]  /*5fc0*/  SHFL.BFLY PT, R28, R2, 0x2, 0x1f ;  /* 0x0c401f00021c7f89 */ /* 0x000ea200000e0000 */
[----:B------:R-:W-:Y:S02]  /*5fd0*/  FMNMX3.FTZ R19, R19, R69, R68, !PT ;  /* 0x0000004513137276 */ /* 0x000fe40007810044 */
[----:B------:R-:W-:Y:S02]  /*5fe0*/  FMNMX3.FTZ R5, R5, R120, R96, !PT ;  /* 0x0000007805057276 */ /* 0x000fe40007810060 */
[----:B------:R-:W-:-:S02]  /*5ff0*/  FMNMX.FTZ R19, R81, R19, !PT ;  /* 0x0000001351137209 */ /* 0x000fc40007810000 */
[----:B------:R-:W-:Y:S02]  /*6000*/  ISETP.GT.AND P4, PT, R212, R36, PT ;  /* 0x00000024d400720c */ /* 0x000fe40003f84270 */
[----:B------:R-:W-:Y:S01]  /*6010*/  FSEL R74, R74, -INF , !P0 ;  /* 0xff8000004a4a7808 */ /* 0x000fe20004000000 */
[----:B------:R-:W3:Y:S01]  /*6020*/  SHFL.BFLY PT, R7, R19, 0x2, 0x1f ;  /* 0x0c401f0013077f89 */ /* 0x000ee200000e0000 */
[----:B------:R-:W-:Y:S02]  /*6030*/  FSEL R112, R112, -INF , !P6 ;  /* 0xff80000070707808 */ /* 0x000fe40007000000 */
[----:B------:R-:W-:Y:S02]  /*6040*/  FSEL R76, R42, -INF , !P2 ;  /* 0xff8000002a4c7808 */ /* 0x000fe40005000000 */
[----:B------:R-:W-:Y:S02]  /*6050*/  FMNMX3.FTZ R5, R5, R97, R98, !PT ;  /* 0x0000006105057276 */ /* 0x000fe40007810062 */
[----:B------:R-:W-:-:S02]  /*6060*/  ISETP.GE.AND P3, PT, R36, R203, PT ;  /* 0x000000cb2400720c */ /* 0x000fc40003f66270 */
[----:B------:R-:W-:Y:S02]  /*6070*/  FSEL R73, R73, -INF , !P4 ;  /* 0xff80000049497808 */ /* 0x000fe40006000000 */
[----:B------:R-:W-:Y:S02]  /*6080*/  FSEL R75, R41, -INF , !P1 ;  /* 0xff800000294b7808 */ /* 0x000fe40004800000 */
[----:B------:R-:W-:Y:S02]  /*6090*/  FSEL R74, R74, -INF , !P5 ;  /* 0xff8000004a4a7808 */ /* 0x000fe40006800000 */
[----:B------:R-:W-:Y:S02]  /*60a0*/  FMNMX3.FTZ R5, R5, R112, R76, !PT ;  /* 0x0000007005057276 */ /* 0x000fe4000781004c */
[----:B-1----:R-:W-:Y:S02]  /*60b0*/  FMNMX.FTZ R29, R4, R29, !PT ;  /* 0x0000001d041d7209 */ /* 0x002fe40007810000 */
[----:B------:R-:W-:-:S02]  /*60c0*/  FSEL R73, R73, -INF , !P3 ;  /* 0xff80000049497808 */ /* 0x000fc40005800000 */
[----:B------:R-:W-:Y:S01]  /*60d0*/  FMNMX3.FTZ R4, R5, R75, R74, !PT ;  /* 0x0000004b05047276 */ /* 0x000fe2000781004a */
[----:B------:R-:W1:Y:S01]  /*60e0*/  SHFL.BFLY PT, R36, R29, 0x1, 0x1f ;  /* 0x0c201f001d247f89 */ /* 0x000e6200000e0000 */
[----:B--2---:R-:W-:Y:S02]  /*60f0*/  FMNMX.FTZ R28, R2, R28, !PT ;  /* 0x0000001c021c7209 */ /* 0x004fe40007810000 */
[----:B------:R-:W-:Y:S02]  /*6100*/  FMNMX.FTZ R4, R73, R4, !PT ;  /* 0x0000000449047209 */ /* 0x000fe40007810000 */
[----:B---3--:R-:W-:Y:S01]  /*6110*/  FMNMX.FTZ R19, R19, R7, !PT ;  /* 0x0000000713137209 */ /* 0x008fe20007810000 */
[----:B------:R-:W2:Y:S01]  /*6120*/  SHFL.BFLY PT, R2, R28, 0x1, 0x1f ;  /* 0x0c201f001c027f89 */ /* 0x000ea200000e0000 */
[----:B------:R-:W-:-:S03]  /*6130*/  LEA R186, R186, UR4, 0x1 ;  /* 0x00000004baba7c11 */ /* 0x000fc6000f8e08ff */
[----:B------:R-:W3:Y:S02]  /*6140*/  SHFL.BFLY PT, R5, R4, 0x2, 0x1f ;  /* 0x0c401f0004057f89 */ /* 0x000ee400000e0000 */
[----:B------:R-:W-:Y:S02]  /*6150*/  IMAD.IADD R184, R3, 0x1, R186 ;  /* 0x0000000103b87824 */ /* 0x000fe400078e02ba */
[----:B------:R-:W4:Y:S01]  /*6160*/  SHFL.BFLY PT, R7, R19, 0x1, 0x1f ;  /* 0x0c201f0013077f89 */ /* 0x000f2200000e0000 */
[----:B-1----:R-:W-:-:S04]  /*6170*/  FMNMX.FTZ R36, R29, R36, !PT ;  /* 0x000000241d247209 */ /* 0x002fc80007810000 */
[C---:B------:R-:W-:Y:S01]  /*6180*/  FSETP.NEU.FTZ.AND P1, PT, R36.reuse, -INF , PT ;  /* 0xff8000002400780b */ /* 0x040fe20003f3d000 */
[----:B------:R-:W-:Y:S01]  /*6190*/  FMUL.FTZ R72, R36, UR6 ;  /* 0x0000000624487c20 */ /* 0x000fe20008410000 */
[----:B--2---:R-:W-:Y:S02]  /*61a0*/  FMNMX.FTZ R2, R28, R2, !PT ;  /* 0x000000021c027209 */ /* 0x004fe40007810000 */
[----:B---3--:R-:W-:-:S03]  /*61b0*/  FMNMX.FTZ R5, R4, R5, !PT ;  /* 0x0000000504057209 */ /* 0x008fc60007810000 */
[C---:B------:R-:W-:Y:S01]  /*61c0*/  FMUL.FTZ R87, R2.reuse, UR6 ;  /* 0x0000000602577c20 */ /* 0x040fe20008410000 */
[----:B------:R-:W-:Y:S02]  /*61d0*/  FSETP.NEU.FTZ.AND P0, PT, R2, -INF , PT ;  /* 0xff8000000200780b */ /* 0x000fe40003f1d000 */
[----:B----4-:R-:W-:Y:S01]  /*61e0*/  FMNMX.FTZ R0, R19, R7, !PT ;  /* 0x0000000713007209 */ /* 0x010fe20007810000 */
[----:B------:R-:W1:Y:S01]  /*61f0*/  SHFL.BFLY PT, R4, R5, 0x1, 0x1f ;  /* 0x0c201f0005047f89 */ /* 0x000e6200000e0000 */
[----:B------:R-:W-:Y:S02]  /*6200*/  FSEL R87, R87, RZ, P0 ;  /* 0x000000ff57577208 */ /* 0x000fe40000000000 */
[C---:B------:R-:W-:Y:S01]  /*6210*/  FSETP.NEU.FTZ.AND P0, PT, R0.reuse, -INF , PT ;  /* 0xff8000000000780b */ /* 0x040fe20003f1d000 */
[----:B------:R-:W-:Y:S01]  /*6220*/  FMUL.FTZ R82, R0, UR6 ;  /* 0x0000000600527c20 */ /* 0x000fe20008410000 */
[----:B------:R-:W-:Y:S01]  /*6230*/  FSEL R72, R72, RZ, P1 ;  /* 0x000000ff48487208 */ /* 0x000fe20000800000 */
[--C-:B------:R-:W-:Y:S01]  /*6240*/  FFMA.FTZ R7, R149, UR6, -R87.reuse ;  /* 0x0000000695077c23 */ /* 0x100fe20008010857 */
[--C-:B------:R-:W-:Y:S01]  /*6250*/  FFMA.FTZ R50, R52, UR6, -R87.reuse ;  /* 0x0000000634327c23 */ /* 0x100fe20008010857 */
[--C-:B------:R-:W-:Y:S01]  /*6260*/  FFMA.FTZ R53, R151, UR6, -R87.reuse ;  /* 0x0000000697357c23 */ /* 0x100fe20008010857 */
[----:B------:R-:W-:Y:S01]  /*6270*/  FSEL R82, R82, RZ, P0 ;  /* 0x000000ff52527208 */ /* 0x000fe20000000000 */
[----:B------:R2:W-:Y:S01]  /*6280*/  MUFU.EX2 R52, R7 ;  /* 0x0000000700347308 */ /* 0x0005e20000000800 */
[----:B------:R-:W3:Y:S01]  /*6290*/  LDSM.16.MT88.4 R148, [R186+0x4000] ;  /* 0x00400000ba94783b */ /* 0x000ee20000004200 */
[--C-:B------:R-:W-:Y:S01]  /*62a0*/  FFMA.FTZ R54, R18, UR6, -R87.reuse ;  /* 0x0000000612367c23 */ /* 0x100fe20008010857 */
[----:B------:R-:W-:Y:S01]  /*62b0*/  FFMA.FTZ R79, R21, UR6, -R72 ;  /* 0x00000006154f7c23 */ /* 0x000fe20008010848 */
[--C-:B------:R-:W-:Y:S01]  /*62c0*/  FFMA.FTZ R57, R6, UR6, -R82.reuse ;  /* 0x0000000606397c23 */ /* 0x100fe20008010852 */
[--C-:B------:R-:W-:Y:S01]  /*62d0*/  FFMA.FTZ R56, R139, UR6, -R82.reuse ;  /* 0x000000068b387c23 */ /* 0x100fe20008010852 */
[--C-:B------:R-:W-:Y:S01]  /*62e0*/  FFMA.FTZ R55, R137, UR6, -R82.reuse ;  /* 0x0000000689377c23 */ /* 0x100fe20008010852 */
[----:B------:R-:W-:Y:S01]  /*62f0*/  FFMA.FTZ R44, R138, UR6, -R82 ;  /* 0x000000068a2c7c23 */ /* 0x000fe20008010852 */
[----:B------:R-:W-:Y:S01]  /*6300*/  MUFU.EX2 R54, R54 ;  /* 0x0000003600367308 */ /* 0x000fe20000000800 */
[----:B------:R-:W-:Y:S01]  /*6310*/  FFMA.FTZ R60, R23, UR6, -R72 ;  /* 0x00000006173c7c23 */ /* 0x000fe20008010848 */
[--C-:B------:R-:W-:Y:S01]  /*6320*/  FFMA.FTZ R45, R20, UR6, -R87.reuse ;  /* 0x00000006142d7c23 */ /* 0x100fe20008010857 */
[--C-:B------:R-:W-:Y:S01]  /*6330*/  FFMA.FTZ R30, R22, UR6, -R87.reuse ;  /* 0x00000006161e7c23 */ /* 0x100fe20008010857 */
[----:B------:R-:W4:Y:S01]  /*6340*/  MUFU.EX2 R53, R53 ;  /* 0x0000003500357308 */ /* 0x000f220000000800 */
[----:B------:R-:W-:Y:S01]  /*6350*/  FFMA.FTZ R43, R12, UR6, -R82 ;  /* 0x000000060c2b7c23 */ /* 0x000fe20008010852 */
[----:B-1----:R-:W-:Y:S01]  /*6360*/  FMNMX.FTZ R3, R5, R4, !PT ;  /* 0x0000000405037209 */ /* 0x002fe20007810000 */
[--C-:B------:R-:W-:Y:S01]  /*6370*/  FFMA.FTZ R59, R64, UR6, -R72.reuse ;  /* 0x00000006403b7c23 */ /* 0x100fe20008010848 */
[----:B--2---:R-:W1:Y:S01]  /*6380*/  LDSM.16.MT88.4 R4, [R184+0x4000] ;  /* 0x00400000b804783b */ /* 0x004e620000004200 */
[----:B------:R-:W2:Y:S01]  /*6390*/  MUFU.EX2 R50, R50 ;  /* 0x0000003200327308 */ /* 0x000ea20000000800 */
[C---:B------:R-:W-:Y:S01]  /*63a0*/  FSETP.NEU.FTZ.AND P0, PT, R3.reuse, -INF , PT ;  /* 0xff8000000300780b */ /* 0x040fe20003f1d000 */
[----:B------:R-:W-:Y:S01]  /*63b0*/  FMUL.FTZ R78, R3, UR6 ;  /* 0x00000006034e7c20 */ /* 0x000fe20008410000 */
[----:B------:R-:W5:Y:S01]  /*63c0*/  LDSM.16.MT88.4 R20, [R186+0x4400] ;  /* 0x00440000ba14783b */ /* 0x000f620000004200 */
[----:B------:R-:W-:Y:S01]  /*63d0*/  MUFU.EX2 R57, R57 ;  /* 0x0000003900397308 */ /* 0x000fe20000000800 */
[----:B------:R-:W-:Y:S01]  /*63e0*/  FFMA.FTZ R71, R17, UR6, -R72 ;  /* 0x0000000611477c23 */ /* 0x000fe20008010848 */
[--C-:B------:R-:W-:Y:S01]  /*63f0*/  FFMA.FTZ R35, R135, UR6, -R87.reuse ;  /* 0x0000000687237c23 */ /* 0x100fe20008010857 */
[----:B------:R-:W-:Y:S01]  /*6400*/  FSEL R78, R78, RZ, P0 ;  /* 0x000000ff4e4e7208 */ /* 0x000fe20000000000 */
[----:B------:R-:W3:Y:S01]  /*6410*/  MUFU.EX2 R56, R56 ;  /* 0x0000003800387308 */ /* 0x000ee20000000800 */
[----:B----4-:R-:W-:Y:S01]  /*6420*/  F2FP.F16.F32.PACK_AB R136, R53, R54 ;  /* 0x000000363588723e */ /* 0x010fe200000000ff */
[--C-:B------:R-:W-:Y:S01]  /*6430*/  FFMA.FTZ R34, R147, UR6, -R87.reuse ;  /* 0x0000000693227c23 */ /* 0x100fe20008010857 */
[----:B------:R-:W-:Y:S01]  /*6440*/  FFMA.FTZ R33, R134, UR6, -R82 ;  /* 0x0000000686217c23 */ /* 0x000fe20008010852 */
[----:B------:R-:W-:Y:S01]  /*6450*/  MUFU.EX2 R55, R55 ;  /* 0x0000003700377308 */ /* 0x000fe20000000800 */
[--C-:B------:R-:W-:Y:S01]  /*6460*/  FFMA.FTZ R63, R15, UR6, -R78.reuse ;  /* 0x000000060f3f7c23 */ /* 0x100fe2000801084e */
[--C-:B------:R-:W-:Y:S01]  /*6470*/  FFMA.FTZ R58, R13, UR6, -R78.reuse ;  /* 0x000000060d3a7c23 */ /* 0x100fe2000801084e */
[--C-:B------:R-:W-:Y:S01]  /*6480*/  FFMA.FTZ R51, R14, UR6, -R78.reuse ;  /* 0x000000060e337c23 */ /* 0x100fe2000801084e */
[----:B------:R-:W4:Y:S01]  /*6490*/  MUFU.EX2 R44, R44 ;  /* 0x0000002c002c7308 */ /* 0x000f220000000800 */
[----:B------:R-:W5:Y:S01]  /*64a0*/  LDSM.16.MT88.4 R12, [R184+0x4400] ;  /* 0x00440000b80c783b */ /* 0x000f620000004200 */
[----:B------:R-:W-:Y:S01]  /*64b0*/  FFMA.FTZ R64, R16, UR6, -R78 ;  /* 0x0000000610407c23 */ /* 0x000fe2000801084e */
[----:B--2---:R-:W-:Y:S01]  /*64c0*/  F2FP.F16.F32.PACK_AB R138, R50, R52 ;  /* 0x00000034328a723e */ /* 0x004fe200000000ff */
[----:B------:R-:W-:Y:S01]  /*64d0*/  MUFU.EX2 R71, R71 ;  /* 0x0000004700477308 */ /* 0x000fe20000000800 */
[--C-:B------:R-:W-:Y:S01]  /*64e0*/  FFMA.FTZ R32, R144, UR6, -R82.reuse ;  /* 0x0000000690207c23 */ /* 0x100fe20008010852 */
[----:B---3--:R-:W-:Y:S01]  /*64f0*/  F2FP.F16.F32.PACK_AB R137, R56, R57 ;  /* 0x000000393889723e */ /* 0x008fe200000000ff */
[----:B------:R-:W-:Y:S01]  /*6500*/  FFMA.FTZ R28, R145, UR6, -R82 ;  /* 0x00000006911c7c23 */ /* 0x000fe20008010852 */
[----:B------:R-:W2:Y:S01]  /*6510*/  MUFU.EX2 R79, R79 ;  /* 0x0000004f004f7308 */ /* 0x000ea20000000800 */
[--C-:B------:R-:W-:Y:S01]  /*6520*/  FFMA.FTZ R29, R26, UR6, -R87.reuse ;  /* 0x000000061a1d7c23 */ /* 0x100fe20008010857 */
[--C-:B------:R-:W-:Y:S01]  /*6530*/  FFMA.FTZ R47, R8, UR6, -R78.reuse ;  /* 0x00000006082f7c23 */ /* 0x100fe2000801084e */
[----:B------:R-:W-:Y:S01]  /*6540*/  FFMA.FTZ R40, R10, UR6, -R78 ;  /* 0x000000060a287c23 */ /* 0x000fe2000801084e */
[----:B------:R-:W-:Y:S01]  /*6550*/  MUFU.EX2 R60, R60 ;  /* 0x0000003c003c7308 */ /* 0x000fe20000000800 */
[--C-:B------:R-:W-:Y:S01]  /*6560*/  FFMA.FTZ R26, R11, UR6, -R87.reuse ;  /* 0x000000060b1a7c23 */ /* 0x100fe20008010857 */
[----:B----4-:R-:W-:Y:S01]  /*6570*/  F2FP.F16.F32.PACK_AB R139, R44, R55 ;  /* 0x000000372c8b723e */ /* 0x010fe200000000ff */
[--C-:B------:R-:W-:Y:S01]  /*6580*/  FFMA.FTZ R62, R9, UR6, -R87.reuse ;  /* 0x00000006093e7c23 */ /* 0x100fe20008010857 */
[----:B------:R-:W3:Y:S01]  /*6590*/  MUFU.EX2 R59, R59 ;  /* 0x0000003b003b7308 */ /* 0x000ee20000000800 */
[----:B------:R-:W4:Y:S01]  /*65a0*/  LDSM.16.MT88.4 R16, [R186+0x4800] ;  /* 0x00480000ba10783b */ /* 0x000f220000004200 */
[--C-:B------:R-:W-:Y:S01]  /*65b0*/  FFMA.FTZ R49, R233, UR6, -R72.reuse ;  /* 0x00000006e9317c23 */ /* 0x100fe20008010848 */
[--C-:B------:R-:W-:Y:S01]  /*65c0*/  FFMA.FTZ R48, R236, UR6, -R72.reuse ;  /* 0x00000006ec307c23 */ /* 0x100fe20008010848 */
[----:B------:R-:W-:Y:S01]  /*65d0*/  MUFU.EX2 R64, R64 ;  /* 0x0000004000407308 */ /* 0x000fe20000000800 */
[C---:B------:R-:W-:Y:S01]  /*65e0*/  HMMA.16816.F32 R156, R136.reuse, R148, RZ ;  /* 0x00000094889c723c */ /* 0x040fe200000018ff */
[----:B------:R-:W4:Y:S01]  /*65f0*/  LDSM.16.MT88.4 R8, [R184+0x4800] ;  /* 0x00480000b808783b */ /* 0x000f220000004200 */
[----:B--2---:R-:W-:Y:S01]  /*6600*/  F2FP.F16.F32.PACK_AB R132, R79, R71 ;  /* 0x000000474f84723e */ /* 0x004fe200000000ff */
[----:B------:R-:W2:Y:S01]  /*6610*/  MUFU.EX2 R63, R63 ;  /* 0x0000003f003f7308 */ /* 0x000ea20000000800 */
[--C-:B------:R-:W-:Y:S01]  /*6620*/  FFMA.FTZ R42, R237, UR6, -R72.reuse ;  /* 0x00000006ed2a7c23 */ /* 0x100fe20008010848 */
[----:B------:R-:W-:Y:S01]  /*6630*/  FFMA.FTZ R41, R235, UR6, -R72 ;  /* 0x00000006eb297c23 */ /* 0x000fe20008010848 */
[--C-:B------:R-:W-:Y:S01]  /*6640*/  FFMA.FTZ R46, R232, UR6, -R78.reuse ;  /* 0x00000006e82e7c23 */ /* 0x100fe2000801084e */
[----:B------:R-:W-:Y:S01]  /*6650*/  MUFU.EX2 R58, R58 ;  /* 0x0000003a003a7308 */ /* 0x000fe20000000800 */
[C---:B-1----:R-:W-:Y:S01]  /*6660*/  HMMA.16816.F32 R140, R136.reuse, R4, RZ ;  /* 0x00000004888c723c */ /* 0x042fe200000018ff */
[----:B---3--:R-:W-:Y:S01]  /*6670*/  F2FP.F16.F32.PACK_AB R134, R59, R60 ;  /* 0x0000003c3b86723e */ /* 0x008fe200000000ff */
[----:B------:R-:W-:Y:S01]  /*6680*/  FFMA.FTZ R31, R27, UR6, -R78 ;  /* 0x000000061b1f7c23 */ /* 0x000fe2000801084e */
[----:B------:R-:W1:Y:S01]  /*6690*/  MUFU.EX2 R51, R51 ;  /* 0x0000003300337308 */ /* 0x000e620000000800 */
[----:B------:R-:W-:Y:S01]  /*66a0*/  FFMA.FTZ R61, R25, UR6, -R82 ;  /* 0x00000006193d7c23 */ /* 0x000fe20008010852 */
[--C-:B------:R-:W-:Y:S01]  /*66b0*/  FFMA.FTZ R27, R234, UR6, -R87.reuse ;  /* 0x00000006ea1b7c23 */ /* 0x100fe20008010857 */
[----:B------:R-:W-:Y:S01]  /*66c0*/  FFMA.FTZ R93, R101, UR6, -R78 ;  /* 0x00000006655d7c23 */ /* 0x000fe2000801084e */
[----:B------:R-:W-:Y:S01]  /*66d0*/  MUFU.EX2 R45, R45 ;  /* 0x0000002d002d7308 */ /* 0x000fe20000000800 */
[C---:B------:R-:W-:Y:S01]  /*66e0*/  HMMA.16816.F32 R152, R136.reuse, R150, RZ ;  /* 0x000000968898723c */ /* 0x040fe200000018ff */
[----:B--2---:R-:W-:Y:S01]  /*66f0*/  F2FP.F16.F32.PACK_AB R133, R63, R64 ;  /* 0x000000403f85723e */ /* 0x004fe200000000ff */
[--C-:B------:R-:W-:Y:S01]  /*6700*/  FFMA.FTZ R89, R229, UR6, -R72.reuse ;  /* 0x00000006e5597c23 */ /* 0x100fe20008010848 */
[----:B------:R-:W2:Y:S01]  /*6710*/  MUFU.EX2 R35, R35 ;  /* 0x0000002300237308 */ /* 0x000ea20000000800 */
[--C-:B------:R-:W-:Y:S01]  /*6720*/  FFMA.FTZ R91, R231, UR6, -R72.reuse ;  /* 0x00000006e75b7c23 */ /* 0x100fe20008010848 */
[----:B------:R-:W-:Y:S01]  /*6730*/  FFMA.FTZ R90, R228, UR6, -R72 ;  /* 0x00000006e45a7c23 */ /* 0x000fe20008010848 */
[--C-:B------:R-:W-:Y:S01]  /*6740*/  FFMA.FTZ R95, R99, UR6, -R78.reuse ;  /* 0x00000006635f7c23 */ /* 0x100fe2000801084e */
[----:B------:R-:W-:Y:S01]  /*6750*/  MUFU.EX2 R34, R34 ;  /* 0x0000002200227308 */ /* 0x000fe20000000800 */
[----:B------:R-:W-:Y:S01]  /*6760*/  HMMA.16816.F32 R136, R136, R6, RZ ;  /* 0x000000068888723c */ /* 0x000fe200000018ff */
[----:B-1----:R-:W-:Y:S01]  /*6770*/  F2FP.F16.F32.PACK_AB R135, R51, R58 ;  /* 0x0000003a3387723e */ /* 0x002fe200000000ff */
[--C-:B------:R-:W-:Y:S01]  /*6780*/  FFMA.FTZ R94, R226, UR6, -R78.reuse ;  /* 0x00000006e25e7c23 */ /* 0x100fe2000801084e */
[----:B------:R-:W-:Y:S01]  /*6790*/  MUFU.EX2 R30, R30 ;  /* 0x0000001e001e7308 */ /* 0x000fe20000000800 */
[----:B------:R-:W-:Y:S01]  /*67a0*/  FFMA.FTZ R101, R100, UR6, -R78 ;  /* 0x0000000664657c23 */ /* 0x000fe2000801084e */
[--C-:B------:R-:W-:Y:S01]  /*67b0*/  FFMA.FTZ R117, R117, UR6, -R82.reuse ;  /* 0x0000000675757c23 */ /* 0x100fe20008010852 */
[--C-:B------:R-:W-:Y:S01]  /*67c0*/  FFMA.FTZ R100, R227, UR6, -R87.reuse ;  /* 0x00000006e3647c23 */ /* 0x100fe20008010857 */
[----:B------:R-:W-:Y:S01]  /*67d0*/  MUFU.EX2 R43, R43 ;  /* 0x0000002b002b7308 */ /* 0x000fe20000000800 */
[C---:B------:R-:W-:Y:S01]  /*67e0*/  HMMA.16816.F32 R160, R132.reuse, R148, RZ ;  /* 0x0000009484a0723c */ /* 0x040fe200000018ff */
[--C-:B------:R-:W-:Y:S01]  /*67f0*/  FFMA.FTZ R99, R225, UR6, -R87.reuse ;  /* 0x00000006e1637c23 */ /* 0x100fe20008010857 */
[--C-:B------:R-:W-:Y:S01]  /*6800*/  FFMA.FTZ R108, R108, UR6, -R87.reuse ;  /* 0x000000066c6c7c23 */ /* 0x100fe20008010857 */
[----:B------:R-:W1:Y:S01]  /*6810*/  MUFU.EX2 R33, R33 ;  /* 0x0000002100217308 */ /* 0x000e620000000800 */
[--C-:B------:R-:W-:Y:S01]  /*6820*/  FFMA.FTZ R107, R107, UR6, -R87.reuse ;  /* 0x000000066b6b7c23 */ /* 0x100fe20008010857 */
[----:B------:R-:W-:Y:S01]  /*6830*/  FFMA.FTZ R106, R106, UR6, -R82 ;  /* 0x000000066a6a7c23 */ /* 0x000fe20008010852 */
[--C-:B------:R-:W-:Y:S01]  /*6840*/  FFMA.FTZ R165, R165, UR6, -R72.reuse ;  /* 0x00000006a5a57c23 */ /* 0x100fe20008010848 */
[----:B------:R-:W-:Y:S01]  /*6850*/  MUFU.EX2 R32, R32 ;  /* 0x0000002000207308 */ /* 0x000fe20000000800 */
[C---:B------:R-:W-:Y:S01]  /*6860*/  HMMA.16816.F32 R148, R132.reuse, R150, RZ ;  /* 0x000000968494723c */ /* 0x040fe200000018ff */
[----:B------:R-:W-:Y:S01]  /*6870*/  FFMA.FTZ R164, R164, UR6, -R72 ;  /* 0x00000006a4a47c23 */ /* 0x000fe20008010848 */
[--C-:B------:R-:W-:Y:S01]  /*6880*/  FFMA.FTZ R131, R131, UR6, -R78.reuse ;  /* 0x0000000683837c23 */ /* 0x100fe2000801084e */
[----:B------:R-:W3:Y:S01]  /*6890*/  MUFU.EX2 R28, R28 ;  /* 0x0000001c001c7308 */ /* 0x000ee20000000800 */
[--C-:B------:R-:W-:Y:S01]  /*68a0*/  FFMA.FTZ R166, R167, UR6, -R78.reuse ;  /* 0x00000006a7a67c23 */ /* 0x100fe2000801084e */
[--C-:B------:R-:W-:Y:S01]  /*68b0*/  FFMA.FTZ R176, R176, UR6, -R78.reuse ;  /* 0x00000006b0b07c23 */ /* 0x100fe2000801084e */
[----:B------:R-:W-:Y:S01]  /*68c0*/  FFMA.FTZ R224, R224, UR6, -R78 ;  /* 0x00000006e0e07c23 */ /* 0x000fe2000801084e */
[----:B------:R-:W4:Y:S01]  /*68d0*/  MUFU.EX2 R49, R49 ;  /* 0x0000003100317308 */ /* 0x000f220000000800 */
[C---:B------:R-:W-:Y:S01]  /*68e0*/  HMMA.16816.F32 R144, R132.reuse, R4, RZ ;  /* 0x000000048490723c */ /* 0x040fe200000018ff */
[----:B--2---:R-:W-:Y:S01]  /*68f0*/  F2FP.F16.F32.PACK_AB R4, R35, R45 ;  /* 0x0000002d2304723e */ /* 0x004fe200000000ff */
[--C-:B------:R-:W-:Y:S01]  /*6900*/  FFMA.FTZ R222, R222, UR6, -R82.reuse ;  /* 0x00000006dede7c23 */ /* 0x100fe20008010852 */
[----:B------:R-:W2:Y:S01]  /*6910*/  MUFU.EX2 R48, R48 ;  /* 0x0000003000307308 */ /* 0x000ea20000000800 */
[----:B-1----:R-:W-:Y:S01]  /*6920*/  F2FP.F16.F32.PACK_AB R5, R33, R43 ;  /* 0x0000002b2105723e */ /* 0x002fe200000000ff */
[--C-:B------:R-:W-:Y:S01]  /*6930*/  FFMA.FTZ R172, R175, UR6, -R87.reuse ;  /* 0x00000006afac7c23 */ /* 0x100fe20008010857 */
[--C-:B------:R-:W-:Y:S01]  /*6940*/  FFMA.FTZ R182, R182, UR6, -R87.reuse ;  /* 0x00000006b6b67c23 */ /* 0x100fe20008010857 */
[----:B------:R-:W-:Y:S01]  /*6950*/  MUFU.EX2 R42, R42 ;  /* 0x0000002a002a7308 */ /* 0x000fe20000000800 */
[----:B------:R-:W-:Y:S01]  /*6960*/  HMMA.16816.F32 R132, R132, R6, RZ ;  /* 0x000000068484723c */ /* 0x000fe200000018ff */
[----:B------:R-:W-:Y:S01]  /*6970*/  F2FP.F16.F32.PACK_AB R6, R30, R34 ;  /* 0x000000221e06723e */ /* 0x000fe200000000ff */
[--C-:B------:R-:W-:Y:S01]  /*6980*/  FFMA.FTZ R181, R181, UR6, -R87.reuse ;  /* 0x00000006b5b57c23 */ /* 0x100fe20008010857 */
[----:B------:R-:W-:Y:S01]  /*6990*/  MUFU.EX2 R41, R41 ;  /* 0x0000002900297308 */ /* 0x000fe20000000800 */
[----:B---3--:R-:W-:Y:S01]  /*69a0*/  F2FP.F16.F32.PACK_AB R7, R28, R32 ;  /* 0x000000201c07723e */ /* 0x008fe200000000ff */
[----:B------:R-:W-:Y:S01]  /*69b0*/  FFMA.FTZ R180, R180, UR6, -R82 ;  /* 0x00000006b4b47c23 */ /* 0x000fe20008010852 */
[----:B------:R-:W-:Y:S01]  /*69c0*/  FFMA.FTZ R223, R223, UR6, -R87 ;  /* 0x00000006dfdf7c23 */ /* 0x000fe20008010857 */
[----:B------:R-:W-:Y:S01]  /*69d0*/  MUFU.EX2 R47, R47 ;  /* 0x0000002f002f7308 */ /* 0x000fe20000000800 */
[--C-:B------:R-:W-:Y:S01]  /*69e0*/  FFMA.FTZ R218, R218, UR6, -R72.reuse ;  /* 0x00000006dada7c23 */ /* 0x100fe20008010848 */
[--C-:B------:R-:W-:Y:S01]  /*69f0*/  FFMA.FTZ R220, R220, UR6, -R72.reuse ;  /* 0x00000006dcdc7c23 */ /* 0x100fe20008010848 */
[----:B------:R-:W-:Y:S01]  /*6a00*/  FFMA.FTZ R221, R221, UR6, -R72 ;  /* 0x00000006dddd7c23 */ /* 0x000fe20008010848 */
[----:B------:R-:W1:Y:S01]  /*6a10*/  MUFU.EX2 R46, R46 ;  /* 0x0000002e002e7308 */ /* 0x000e620000000800 */
[C---:B-----5:R-:W-:Y:S01]  /*6a20*/  HMMA.16816.F32 R156, R4.reuse, R20, R156 ;  /* 0x00000014049c723c */ /* 0x060fe2000000189c */
[----:B------:R-:W-:Y:S01]  /*6a30*/  FADD.FTZ R79, R71, R79 ;  /* 0x0000004f474f7221 */ /* 0x000fe20000010000 */
[----:B------:R-:W-:Y:S01]  /*6a40*/  FADD.FTZ R63, R64, R63 ;  /* 0x0000003f403f7221 */ /* 0x000fe20000010000 */
[----:B------:R-:W-:Y:S01]  /*6a50*/  MUFU.EX2 R40, R40 ;  /* 0x0000002800287308 */ /* 0x000fe20000000800 */
[----:B------:R-:W-:Y:S01]  /*6a60*/  FADD.FTZ R53, R54, R53 ;  /* 0x0000003536357221 */ /* 0x000fe20000010000 */
[----:B------:R-:W-:Y:S01]  /*6a70*/  FADD.FTZ R56, R57, R56 ;  /* 0x0000003839387221 */ /* 0x000fe20000010000 */
[----:B------:R-:W-:Y:S01]  /*6a80*/  FFMA.FTZ R127, R127, UR6, -R72 ;  /* 0x000000067f7f7c23 */ /* 0x000fe20008010848 */
[----:B------:R-:W3:Y:S01]  /*6a90*/  MUFU.EX2 R31, R31 ;  /* 0x0000001f001f7308 */ /* 0x000ee20000000800 */
[C---:B------:R-:W-:Y:S01]  /*6aa0*/  HMMA.16816.F32 R140, R4.reuse, R12, R140 ;  /* 0x0000000c048c723c */ /* 0x040fe2000000188c */
[----:B------:R-:W-:Y:S01]  /*6ab0*/  FADD.FTZ R79, R60, R79 ;  /* 0x0000004f3c4f7221 */ /* 0x000fe20000010000 */
[----:B------:R-:W-:Y:S01]  /*6ac0*/  FADD.FTZ R63, R58, R63 ;  /* 0x0000003f3a3f7221 */ /* 0x000fe20000010000 */
[----:B------:R5:W-:Y:S01]  /*6ad0*/  MUFU.EX2 R25, R62 ;  /* 0x0000003e00197308 */ /* 0x000be20000000800 */
[----:B------:R-:W-:Y:S01]  /*6ae0*/  FADD.FTZ R52, R52, R53 ;  /* 0x0000003534347221 */ /* 0x000fe20000010000 */
[----:B------:R-:W-:Y:S01]  /*6af0*/  FADD.FTZ R55, R55, R56 ;  /* 0x0000003837377221 */ /* 0x000fe20000010000 */
[----:B------:R-:W-:Y:S01]  /*6b00*/  FFMA.FTZ R128, R128, UR6, -R72 ;  /* 0x0000000680807c23 */ /* 0x000fe20008010848 */
[----:B------:R-:W3:Y:S01]  /*6b10*/  MUFU.EX2 R29, R29 ;  /* 0x0000001d001d7308 */ /* 0x000ee20000000800 */
[C---:B------:R-:W-:Y:S01]  /*6b20*/  HMMA.16816.F32 R152, R4.reuse, R22, R152 ;  /* 0x000000160498723c */ /* 0x040fe20000001898 */
[----:B------:R-:W-:Y:S01]  /*6b30*/  FADD.FTZ R59, R59, R79 ;  /* 0x0000004f3b3b7221 */ /* 0x000fe20000010000 */
[----:B------:R-:W-:Y:S01]  /*6b40*/  FADD.FTZ R63, R51, R63 ;  /* 0x0000003f333f7221 */ /* 0x000fe20000010000 */
[----:B------:R-:W-:Y:S01]  /*6b50*/  MUFU.EX2 R27, R27 ;  /* 0x0000001b001b7308 */ /* 0x000fe20000000800 */
[----:B------:R-:W-:Y:S01]  /*6b60*/  FADD.FTZ R52, R50, R52 ;  /* 0x0000003432347221 */ /* 0x000fe20000010000 */
[----:B------:R-:W-:Y:S01]  /*6b70*/  FADD.FTZ R55, R44, R55 ;  /* 0x000000372c377221 */ /* 0x000fe20000010000 */
[----:B----4-:R-:W-:Y:S01]  /*6b80*/  FADD.FTZ R59, R49, R59 ;  /* 0x0000003b313b7221 */ /* 0x010fe20000010000 */
[----:B------:R-:W-:Y:S01]  /*6b90*/  MUFU.EX2 R26, R26 ;  /* 0x0000001a001a7308 */ /* 0x000fe20000000800 */
[----:B------:R-:W-:Y:S01]  /*6ba0*/  HMMA.16816.F32 R136, R4, R14, R136 ;  /* 0x0000000e0488723c */ /* 0x000fe20000001888 */
[----:B-----5:R-:W-:Y:S01]  /*6bb0*/  FFMA.FTZ R62, R80, UR6, -R82 ;  /* 0x00000006503e7c23 */ /* 0x020fe20008010852 */
[----:B--2---:R-:W-:Y:S01]  /*6bc0*/  F2FP.F16.F32.PACK_AB R4, R48, R49 ;  /* 0x000000313004723e */ /* 0x004fe200000000ff */
[----:B------:R2:W4:Y:S01]  /*6bd0*/  MUFU.EX2 R80, R61 ;  /* 0x0000003d00507308 */ /* 0x0005220000000800 */
[----:B-1----:R-:W-:Y:S01]  /*6be0*/  F2FP.F16.F32.PACK_AB R5, R46, R47 ;  /* 0x0000002f2e05723e */ /* 0x002fe200000000ff */
[----:B------:R-:W-:Y:S01]  /*6bf0*/  FADD.FTZ R63, R47, R63 ;  /* 0x0000003f2f3f7221 */ /* 0x000fe20000010000 */
[----:B------:R-:W-:Y:S01]  /*6c00*/  F2FP.F16.F32.PACK_AB R6, R41, R42 ;  /* 0x0000002a2906723e */ /* 0x000fe200000000ff */
[----:B------:R-:W-:Y:S01]  /*6c10*/  MUFU.EX2 R62, R62 ;  /* 0x0000003e003e7308 */ /* 0x000fe20000000800 */
[----:B---3--:R-:W-:Y:S01]  /*6c20*/  F2FP.F16.F32.PACK_AB R7, R31, R40 ;  /* 0x000000281f07723e */ /* 0x008fe200000000ff */
        /* <DEDUP_REMOVED lines=8> */
[--C-:B--2---:R-:W-:Y:S01]  /*6cb0*/  FFMA.FTZ R61, R83, UR6, -R82.reuse ;  /* 0x00000006533d7c23 */ /* 0x104fe20008010852 */
[----:B------:R-:W-:Y:S01]  /*6cc0*/  FFMA.FTZ R83, R92, UR6, -R82 ;  /* 0x000000065c537c23 */ /* 0x000fe20008010852 */
[----:B------:R-:W-:Y:S01]  /*6cd0*/  FFMA.FTZ R92, R230, UR6, -R72 ;  /* 0x00000006e65c7c23 */ /* 0x000fe20008010848 */
        /* <DEDUP_REMOVED lines=11> */
[----:B------:R-:W-:Y:S01]  /*6d90*/  FADD.FTZ R52, R30, R52 ;  /* 0x000000341e347221 */ /* 0x000fe20000010000 */
[----:B------:R-:W1:Y:S01]  /*6da0*/  MUFU.EX2 R92, R92 ;  /* 0x0000005c005c7308 */ /* 0x000e620000000800 */
[C---:B------:R-:W-:Y:S01]  /*6db0*/  HMMA.16816.F32 R148, R4.reuse, R22, R148 ;  /* 0x000000160494723c */ /* 0x040fe20000001894 */
[----:B------:R-:W2:Y:S01]  /*6dc0*/  LDSM.16.MT88.4 R20, [R186+0x4c00] ;  /* 0x004c0000ba14783b */ /* 0x000ea20000004200 */
[----:B------:R-:W-:Y:S01]  /*6dd0*/  FADD.FTZ R55, R28, R55 ;  /* 0x000000371c377221 */ /* 0x000fe20000010000 */
[----:B------:R-:W3:Y:S01]  /*6de0*/  MUFU.EX2 R95, R95 ;  /* 0x0000005f005f7308 */ /* 0x000ee20000000800 */
[----:B------:R-:W-:Y:S01]  /*6df0*/  FFMA.FTZ R102, R102, UR6, -R82 ;  /* 0x0000000666667c23 */ /* 0x000fe20008010852 */
[----:B------:R-:W-:Y:S01]  /*6e00*/  FADD.FTZ R52, R29, R52 ;  /* 0x000000341d347221 */ /* 0x000fe20000010000 */
[----:B----4-:R-:W-:Y:S01]  /*6e10*/  FADD.FTZ R55, R80, R55 ;  /* 0x0000003750377221 */ /* 0x010fe20000010000 */
[----:B------:R-:W4:Y:S01]  /*6e20*/  MUFU.EX2 R94, R94 ;  /* 0x0000005e005e7308 */ /* 0x000f220000000800 */
[----:B------:R-:W-:Y:S01]  /*6e30*/  HMMA.16816.F32 R132, R4, R14, R132 ;  /* 0x0000000e0484723c */ /* 0x000fe20000001884 */
[----:B------:R-:W-:Y:S01]  /*6e40*/  F2FP.F16.F32.PACK_AB R4, R27, R29 ;  /* 0x0000001d1b04723e */ /* 0x000fe200000000ff */
[----:B------:R-:W5:Y:S01]  /*6e50*/  LDSM.16.MT88.4 R12, [R184+0x4c00] ;  /* 0x004c0000b80c783b */ /* 0x000f620000004200 */
[----:B------:R-:W4:Y:S01]  /*6e60*/  MUFU.EX2 R93, R93 ;  /* 0x0000005d005d7308 */ /* 0x000f220000000800 */
[----:B------:R-:W-:Y:S01]  /*6e70*/  F2FP.F16.F32.PACK_AB R6, R25, R26 ;  /* 0x0000001a1906723e */ /* 0x000fe200000000ff */
[----:B-1----:R-:W-:Y:S01]  /*6e80*/  FADD.FTZ R59, R92, R59 ;  /* 0x0000003b5c3b7221 */ /* 0x002fe20000010000 */
[----:B------:R-:W-:Y:S01]  /*6e90*/  F2FP.F16.F32.PACK_AB R5, R62, R80 ;  /* 0x000000503e05723e */ /* 0x000fe200000000ff */
[----:B------:R-:W1:Y:S01]  /*6ea0*/  MUFU.EX2 R101, R101 ;  /* 0x0000006500657308 */ /* 0x000e620000000800 */
[----:B------:R-:W-:Y:S01]  /*6eb0*/  F2FP.F16.F32.PACK_AB R7, R83, R61 ;  /* 0x0000003d5307723e */ /* 0x000fe200000000ff */
[----:B---3--:R-:W-:Y:S01]  /*6ec0*/  FADD.FTZ R63, R95, R63 ;  /* 0x0000003f5f3f7221 */ /* 0x008fe20000010000 */
[--C-:B------:R-:W-:Y:S01]  /*6ed0*/  FFMA.FTZ R104, R104, UR6, -R82.reuse ;  /* 0x0000000668687c23 */ /* 0x100fe20008010852 */
[----:B------:R-:W3:Y:S01]  /*6ee0*/  MUFU.EX2 R100, R100 ;  /* 0x0000006400647308 */ /* 0x000ee20000000800 */
[----:B------:R-:W-:Y:S01]  /*6ef0*/  FFMA.FTZ R105, R105, UR6, -R82 ;  /* 0x0000000669697c23 */ /* 0x000fe20008010852 */
[----:B------:R-:W-:Y:S01]  /*6f00*/  FADD.FTZ R59, R89, R59 ;  /* 0x0000003b593b7221 */ /* 0x000fe20000010000 */
[----:B----4-:R-:W-:Y:S01]  /*6f10*/  FADD.FTZ R63, R94, R63 ;  /* 0x0000003f5e3f7221 */ /* 0x010fe20000010000 */
[C---:B------:R-:W-:Y:S01]  /*6f20*/  HMMA.16816.F32 R156, R4.reuse, R16, R156 ;  /* 0x00000010049c723c */ /* 0x040fe2000000189c */
[----:B------:R-:W4:Y:S01]  /*6f30*/  MUFU.EX2 R99, R99 ;  /* 0x0000006300637308 */ /* 0x000f220000000800 */
[----:B------:R-:W-:Y:S01]  /*6f40*/  FADD.FTZ R52, R27, R52 ;  /* 0x000000341b347221 */ /* 0x000fe20000010000 */
[----:B------:R-:W-:Y:S01]  /*6f50*/  FADD.FTZ R55, R62, R55 ;  /* 0x000000373e377221 */ /* 0x000fe20000010000 */
[----:B------:R-:W-:Y:S01]  /*6f60*/  FADD.FTZ R59, R91, R59 ;  /* 0x0000003b5b3b7221 */ /* 0x000fe20000010000 */
[----:B------:R-:W-:Y:S01]  /*6f70*/  MUFU.EX2 R108, R108 ;  /* 0x0000006c006c7308 */ /* 0x000fe20000000800 */
[----:B------:R-:W-:Y:S01]  /*6f80*/  FADD.FTZ R63, R93, R63 ;  /* 0x0000003f5d3f7221 */ /* 0x000fe20000010000 */
[----:B------:R-:W-:Y:S01]  /*6f90*/  FADD.FTZ R52, R26, R52 ;  /* 0x000000341a347221 */ /* 0x000fe20000010000 */
[C---:B------:R-:W-:Y:S01]  /*6fa0*/  HMMA.16816.F32 R140, R4.reuse, R8, R140 ;  /* 0x00000008048c723c */ /* 0x040fe2000000188c */
[----:B------:R-:W-:Y:S01]  /*6fb0*/  MUFU.EX2 R107, R107 ;  /* 0x0000006b006b7308 */ /* 0x000fe20000000800 */
[----:B------:R-:W-:Y:S01]  /*6fc0*/  FADD.FTZ R55, R61, R55 ;  /* 0x000000373d377221 */ /* 0x000fe20000010000 */
[----:B------:R-:W-:Y:S01]  /*6fd0*/  FADD.FTZ R59, R90, R59 ;  /* 0x0000003b5a3b7221 */ /* 0x000fe20000010000 */
[----:B-1----:R-:W-:Y:S01]  /*6fe0*/  FADD.FTZ R63, R101, R63 ;  /* 0x0000003f653f7221 */ /* 0x002fe20000010000 */
[----:B------:R-:W1:Y:S01]  /*6ff0*/  MUFU.EX2 R106, R106 ;  /* 0x0000006a006a7308 */ /* 0x000e620000000800 */
[----:B------:R-:W-:Y:S01]  /*7000*/  FADD.FTZ R52, R25, R52 ;  /* 0x0000003419347221 */ /* 0x000fe20000010000 */
[----:B------:R-:W-:Y:S01]  /*7010*/  FADD.FTZ R55, R83, R55 ;  /* 0x0000003753377221 */ /* 0x000fe20000010000 */
[C---:B------:R-:W-:Y:S01]  /*7020*/  HMMA.16816.F32 R152, R4.reuse, R18, R152 ;  /* 0x000000120498723c */ /* 0x040fe20000001898 */
[----:B------:R-:W-:Y:S01]  /*7030*/  MUFU.EX2 R165, R165 ;  /* 0x000000a500a57308 */ /* 0x000fe20000000800 */
[----:B---3--:R-:W-:Y:S01]  /*7040*/  FADD.FTZ R52, R100, R52 ;  /* 0x0000003464347221 */ /* 0x008fe20000010000 */
[----:B------:R-:W-:Y:S01]  /*7050*/  FFMA.FTZ R85, R85, UR6, -R87 ;  /* 0x0000000655557c23 */ /* 0x000fe20008010857 */
[----:B------:R-:W-:Y:S01]  /*7060*/  FFMA.FTZ R66, R66, UR6, -R72 ;  /* 0x0000000642427c23 */ /* 0x000fe20008010848 */
[----:B------:R-:W-:Y:S01]  /*7070*/  MUFU.EX2 R164, R164 ;  /* 0x000000a400a47308 */ /* 0x000fe20000000800 */
[----:B----4-:R-:W-:Y:S01]  /*7080*/  FADD.FTZ R52, R99, R52 ;  /* 0x0000003463347221 */ /* 0x010fe20000010000 */
[----:B------:R-:W-:Y:S01]  /*7090*/  FFMA.FTZ R77, R77, UR6, -R72 ;  /* 0x000000064d4d7c23 */ /* 0x000fe20008010848 */
[----:B------:R-:W-:Y:S01]  /*70a0*/  HMMA.16816.F32 R136, R4, R10, R136 ;  /* 0x0000000a0488723c */ /* 0x000fe20000001888 */
[----:B------:R-:W-:Y:S01]  /*70b0*/  F2FP.F16.F32.PACK_AB R4, R89, R92 ;  /* 0x0000005c5904723e */ /* 0x000fe200000000ff */
[----:B------:R-:W3:Y:S01]  /*70c0*/  MUFU.EX2 R131, R131 ;  /* 0x0000008300837308 */ /* 0x000ee20000000800 */
[----:B------:R-:W-:Y:S01]  /*70d0*/  F2FP.F16.F32.PACK_AB R5, R94, R95 ;  /* 0x0000005f5e05723e */ /* 0x000fe200000000ff */
[----:B-1----:R-:W-:Y:S01]  /*70e0*/  FADD.FTZ R55, R106, R55 ;  /* 0x000000376a377221 */ /* 0x002fe20000010000 */
[----:B------:R-:W-:Y:S01]  /*70f0*/  F2FP.F16.F32.PACK_AB R6, R90, R91 ;  /* 0x0000005b5a06723e */ /* 0x000fe200000000ff */
[----:B------:R-:W1:Y:S01]  /*7100*/  MUFU.EX2 R167, R224 ;  /* 0x000000e000a77308 */ /* 0x000e620000000800 */
[----:B------:R-:W-:Y:S01]  /*7110*/  F2FP.F16.F32.PACK_AB R7, R101, R93 ;  /* 0x0000005d6507723e */ /* 0x000fe200000000ff */
[----:B------:R-:W-:Y:S01]  /*7120*/  FADD.FTZ R52, R108, R52 ;  /* 0x000000346c347221 */ /* 0x000fe20000010000 */
[--C-:B------:R-:W-:Y:S01]  /*7130*/  FFMA.FTZ R76, R76, UR6, -R78.reuse ;  /* 0x000000064c4c7c23 */ /* 0x100fe2000801084e */
[----:B------:R-:W4:Y:S01]  /*7140*/  MUFU.EX2 R166, R166 ;  /* 0x000000a600a67308 */ /* 0x000f220000000800 */
[----:B------:R-:W-:Y:S01]  /*7150*/  FFMA.FTZ R74, R74, UR6, -R78 ;  /* 0x000000064a4a7c23 */ /* 0x000fe2000801084e */
[----:B------:R-:W-:Y:S01]  /*7160*/  FADD.FTZ R52, R107, R52 ;  /* 0x000000346b347221 */ /* 0x000fe20000010000 */
[----:B------:R-:W-:Y:S01]  /*7170*/  ISETP.GT.AND P0, PT, R24, R196, PT ;  /* 0x000000c41800720c */ /* 0x000fe20003f04270 */
[----:B------:R-:W-:Y:S01]  /*7180*/  HMMA.16816.F32 R160, R4, R16, R160 ;  /* 0x0000001004a0723c */ /* 0x000fe200000018a0 */
[----:B------:R-:W-:Y:S01]  /*7190*/  FFMA.FTZ R16, R111, UR6, -R82 ;  /* 0x000000066f107c23 */ /* 0x000fe20008010852 */
[----:B------:R-:W2:Y:S01]  /*71a0*/  MUFU.EX2 R176, R176 ;  /* 0x000000b000b07308 */ /* 0x000ea20000000800 */
[----:B---3--:R-:W-:-:S03]  /*71b0*/  FADD.FTZ R63, R131, R63 ;  /* 0x0000003f833f7221 */ /* 0x008fc60000010000 */
[----:B------:R3:W5:Y:S01]  /*71c0*/  MUFU.EX2 R111, R117 ;  /* 0x00000075006f7308 */ /* 0x0007620000000800 */
[----:B-1----:R-:W-:Y:S01]  /*71d0*/  FADD.FTZ R63, R167, R63 ;  /* 0x0000003fa73f7221 */ /* 0x002fe20000010000 */
[----:B------:R-:W-:Y:S01]  /*71e0*/  HMMA.16816.F32 R144, R4, R8, R144 ;  /* 0x000000080490723c */ /* 0x000fe20000001890 */
[--C-:B------:R-:W-:Y:S01]  /*71f0*/  FFMA.FTZ R8, R129, UR6, -R72.reuse ;  /* 0x0000000681087c23 */ /* 0x100fe20008010848 */
[----:B------:R-:W-:Y:S01]  /*7200*/  FFMA.FTZ R129, R130, UR6, -R72 ;  /* 0x0000000682817c23 */ /* 0x000fe20008010848 */
[----:B------:R-:W1:Y:S01]  /*7210*/  MUFU.EX2 R175, R223 ;  /* 0x000000df00af7308 */ /* 0x000e620000000800 */
[----:B----4-:R-:W-:-:S03]  /*7220*/  FADD.FTZ R63, R166, R63 ;  /* 0x0000003fa63f7221 */ /* 0x010fc60000010000 */
[----:B------:R4:W4:Y:S01]  /*7230*/  MUFU.EX2 R130, R8 ;  /* 0x0000000800827308 */ /* 0x0009220000000800 */
[C---:B------:R-:W-:Y:S01]  /*7240*/  HMMA.16816.F32 R148, R4.reuse, R18, R148 ;  /* 0x000000120494723c */ /* 0x040fe20000001894 */
[----:B--2---:R-:W-:Y:S02]  /*7250*/  FADD.FTZ R63, R176, R63 ;  /* 0x0000003fb03f7221 */ /* 0x004fe40000010000 */
[----:B------:R-:W2:Y:S01]  /*7260*/  MUFU.EX2 R129, R129 ;  /* 0x0000008100817308 */ /* 0x000ea20000000800 */
[----:B---3--:R-:W-:Y:S01]  /*7270*/  FFMA.FTZ R117, R110, UR6, -R82 ;  /* 0x000000066e757c23 */ /* 0x008fe20008010852 */
[----:B-----5:R-:W-:Y:S02]  /*7280*/  FADD.FTZ R55, R111, R55 ;  /* 0x000000376f377221 */ /* 0x020fe40000010000 */
[----:B------:R3:W5:Y:S01]  /*7290*/  MUFU.EX2 R110, R16 ;  /* 0x00000010006e7308 */ /* 0x0007620000000800 */
[----:B------:R-:W-:Y:S01]  /*72a0*/  HMMA.16816.F32 R132, R4, R10, R132 ;  /* 0x0000000a0484723c */ /* 0x000fe20000001884 */
[----:B------:R-:W-:Y:S01]  /*72b0*/  F2FP.F16.F32.PACK_AB R4, R99, R100 ;  /* 0x000000646304723e */ /* 0x000fe200000000ff */
[----:B-1----:R-:W-:Y:S01]  /*72c0*/  FADD.FTZ R52, R175, R52 ;  /* 0x00000034af347221 */ /* 0x002fe20000010000 */
[----:B------:R-:W1:Y:S01]  /*72d0*/  MUFU.EX2 R117, R117 ;  /* 0x0000007500757308 */ /* 0x000e620000000800 */
[----:B------:R-:W-:Y:S01]  /*72e0*/  F2FP.F16.F32.PACK_AB R6, R107, R108 ;  /* 0x0000006c6b06723e */ /* 0x000fe200000000ff */
[----:B----4-:R-:W-:Y:S01]  /*72f0*/  LDSM.16.MT88.4 R8, [R184+0x5000] ;  /* 0x00500000b808783b */ /* 0x010fe20000004200 */
[----:B------:R-:W-:Y:S01]  /*7300*/  F2FP.F16.F32.PACK_AB R5, R111, R106 ;  /* 0x0000006a6f05723e */ /* 0x000fe200000000ff */
[----:B------:R-:W4:Y:S01]  /*7310*/  MUFU.EX2 R172, R172 ;  /* 0x000000ac00ac7308 */ /* 0x000f220000000800 */
[----:B------:R-:W-:-:S03]  /*7320*/  FADD.FTZ R59, R130, R59 ;  /* 0x0000003b823b7221 */ /* 0x000fc60000010000 */
[----:B------:R-:W4:Y:S01]  /*7330*/  MUFU.EX2 R182, R182 ;  /* 0x000000b600b67308 */ /* 0x000f220000000800 */
[----:B--2---:R-:W-:Y:S01]  /*7340*/  FADD.FTZ R59, R129, R59 ;  /* 0x0000003b813b7221 */ /* 0x004fe20000010000 */
[----:B---3--:R-:W2:Y:S01]  /*7350*/  LDSM.16.MT88.4 R16, [R186+0x5000] ;  /* 0x00500000ba10783b */ /* 0x008ea20000004200 */
[----:B-----5:R-:W-:Y:S01]  /*7360*/  FADD.FTZ R55, R110, R55 ;  /* 0x000000376e377221 */ /* 0x020fe20000010000 */
[----:B------:R-:W3:Y:S01]  /*7370*/  MUFU.EX2 R181, R181 ;  /* 0x000000b500b57308 */ /* 0x000ee20000000800 */
[----:B------:R-:W-:Y:S01]  /*7380*/  FADD.FTZ R59, R165, R59 ;  /* 0x0000003ba53b7221 */ /* 0x000fe20000010000 */
[C---:B-1----:R-:W-:Y:S01]  /*7390*/  F2FP.F16.F32.PACK_AB R7, R117.reuse, R110 ;  /* 0x0000006e7507723e */ /* 0x042fe200000000ff */
[----:B------:R-:W-:Y:S01]  /*73a0*/  FADD.FTZ R55, R117, R55 ;  /* 0x0000003775377221 */ /* 0x000fe20000010000 */
[----:B------:R-:W1:Y:S01]  /*73b0*/  MUFU.EX2 R180, R180 ;  /* 0x000000b400b47308 */ /* 0x000e620000000800 */
[----:B------:R-:W-:Y:S01]  /*73c0*/  FADD.FTZ R59, R164, R59 ;  /* 0x0000003ba43b7221 */ /* 0x000fe20000010000 */
[----:B----4-:R-:W-:-:S02]  /*73d0*/  FADD.FTZ R52, R172, R52 ;  /* 0x00000034ac347221 */ /* 0x010fc40000010000 */
[----:B------:R-:W4:Y:S01]  /*73e0*/  MUFU.EX2 R218, R218 ;  /* 0x000000da00da7308 */ /* 0x000f220000000800 */
[C---:B------:R-:W-:Y:S01]  /*73f0*/  HMMA.16816.F32 R156, R4.reuse, R20, R156 ;  /* 0x00000014049c723c */ /* 0x040fe2000000189c */
[----:B------:R-:W-:Y:S02]  /*7400*/  FADD.FTZ R52, R182, R52 ;  /* 0x00000034b6347221 */ /* 0x000fe40000010000 */
[----:B------:R-:W5:Y:S02]  /*7410*/  MUFU.EX2 R220, R220 ;  /* 0x000000dc00dc7308 */ /* 0x000f640000000800 */
[----:B---3--:R-:W-:Y:S02]  /*7420*/  FADD.FTZ R52, R181, R52 ;  /* 0x00000034b5347221 */ /* 0x008fe40000010000 */
[----:B------:R-:W-:Y:S01]  /*7430*/  MUFU.EX2 R102, R102 ;  /* 0x0000006600667308 */ /* 0x000fe20000000800 */
[----:B------:R-:W-:Y:S01]  /*7440*/  HMMA.16816.F32 R152, R4, R22, R152 ;  /* 0x000000160498723c */ /* 0x000fe20000001898 */
[----:B-1----:R-:W-:-:S02]  /*7450*/  FADD.FTZ R55, R180, R55 ;  /* 0x00000037b4377221 */ /* 0x002fc40000010000 */
[----:B------:R-:W-:Y:S01]  /*7460*/  MUFU.EX2 R85, R85 ;  /* 0x0000005500557308 */ /* 0x000fe20000000800 */
[----:B----4-:R-:W-:-:S03]  /*7470*/  FADD.FTZ R59, R218, R59 ;  /* 0x0000003bda3b7221 */ /* 0x010fc60000010000 */
[----:B------:R-:W-:Y:S01]  /*7480*/  MUFU.EX2 R66, R66 ;  /* 0x0000004200427308 */ /* 0x000fe20000000800 */
[C---:B------:R-:W-:Y:S01]  /*7490*/  HMMA.16816.F32 R140, R4.reuse, R12, R140 ;  /* 0x0000000c048c723c */ /* 0x040fe2000000188c */
[----:B-----5:R-:W-:Y:S02]  /*74a0*/  FADD.FTZ R59, R220, R59 ;  /* 0x0000003bdc3b7221 */ /* 0x020fe40000010000 */
[----:B------:R-:W-:Y:S05]  /*74b0*/  MUFU.EX2 R71, R74 ;  /* 0x0000004a00477308 */ /* 0x000fea0000000800 */
[----:B------:R-:W-:Y:S01]  /*74c0*/  HMMA.16816.F32 R136, R4, R14, R136 ;  /* 0x0000000e0488723c */ /* 0x000fe20000001888 */
[----:B------:R-:W-:-:S02]  /*74d0*/  F2FP.F16.F32.PACK_AB R4, R129, R130 ;  /* 0x000000828104723e */ /* 0x000fc400000000ff */
[----:B------:R-:W-:Y:S02]  /*74e0*/  F2FP.F16.F32.PACK_AB R5, R167, R131 ;  /* 0x00000083a705723e */ /* 0x000fe400000000ff */
[----:B------:R-:W-:Y:S02]  /*74f0*/  F2FP.F16.F32.PACK_AB R6, R164, R165 ;  /* 0x000000a5a406723e */ /* 0x000fe400000000ff */
[----:B------:R-:W-:-:S07]  /*7500*/  F2FP.F16.F32.PACK_AB R7, R176, R166 ;  /* 0x000000a6b007723e */ /* 0x000fce00000000ff */
[C---:B------:R-:W-:Y:S01]  /*7510*/  HMMA.16816.F32 R160, R4.reuse, R20, R160 ;  /* 0x0000001404a0723c */ /* 0x040fe200000018a0 */
[----:B------:R-:W-:Y:S02]  /*7520*/  FFMA.FTZ R20, R215, UR6, -R82 ;  /* 0x00000006d7147c23 */ /* 0x000fe40008010852 */
[----:B------:R1:W3:Y:S05]  /*7530*/  MUFU.EX2 R215, R222 ;  /* 0x000000de00d77308 */ /* 0x0002ea0000000800 */
[C---:B------:R-:W-:Y:S01]  /*7540*/  HMMA.16816.F32 R144, R4.reuse, R12, R144 ;  /* 0x0000000c0490723c */ /* 0x040fe20000001890 */
[----:B------:R-:W-:Y:S01]  /*7550*/  FFMA.FTZ R12, R217, UR6, -R72 ;  /* 0x00000006d90c7c23 */ /* 0x000fe20008010848 */
[----:B------:R-:W-:Y:S01]  /*7560*/  FFMA.FTZ R13, R179, UR6, -R78 ;  /* 0x00000006b30d7c23 */ /* 0x000fe2000801084e */
[----:B------:R4:W5:Y:S04]  /*7570*/  MUFU.EX2 R217, R221 ;  /* 0x000000dd00d97308 */ /* 0x0009680000000800 */
[----:B------:R2:W2:Y:S01]  /*7580*/  MUFU.EX2 R179, R12 ;  /* 0x0000000c00b37308 */ /* 0x0004a20000000800 */
[----:B------:R-:W-:Y:S01]  /*7590*/  HMMA.16816.F32 R132, R4, R14, R132 ;  /* 0x0000000e0484723c */ /* 0x000fe20000001884 */
[----:B-1----:R-:W-:Y:S01]  /*75a0*/  FFMA.FTZ R222, R214, UR6, -R82 ;  /* 0x00000006d6de7c23 */ /* 0x002fe20008010852 */
[----:B------:R-:W-:Y:S01]  /*75b0*/  FFMA.FTZ R14, R208, UR6, -R78 ;  /* 0x00000006d00e7c23 */ /* 0x000fe2000801084e */
[----:B------:R1:W1:Y:S01]  /*75c0*/  MUFU.EX2 R214, R20 ;  /* 0x0000001400d67308 */ /* 0x0002620000000800 */
[----:B---3--:R-:W-:-:S03]  /*75d0*/  FADD.FTZ R55, R215, R55 ;  /* 0x00000037d7377221 */ /* 0x008fc60000010000 */
[----:B------:R-:W3:Y:S01]  /*75e0*/  MUFU.EX2 R222, R222 ;  /* 0x000000de00de7308 */ /* 0x000ee20000000800 */
[----:B------:R-:W-:Y:S01]  /*75f0*/  HMMA.16816.F32 R148, R4, R22, R148 ;  /* 0x000000160494723c */ /* 0x000fe20000001894 */
[----:B------:R-:W-:Y:S01]  /*7600*/  F2FP.F16.F32.PACK_AB R4, R172, R175 ;  /* 0x000000afac04723e */ /* 0x000fe200000000ff */
[----:B----4-:R-:W-:Y:S01]  /*7610*/  FFMA.FTZ R221, R178, UR6, -R82 ;  /* 0x00000006b2dd7c23 */ /* 0x010fe20008010852 */
[----:B------:R-:W-:Y:S01]  /*7620*/  F2FP.F16.F32.PACK_AB R6, R181, R182 ;  /* 0x000000b6b506723e */ /* 0x000fe200000000ff */
[----:B-----5:R-:W-:Y:S01]  /*7630*/  FADD.FTZ R59, R217, R59 ;  /* 0x0000003bd93b7221 */ /* 0x020fe20000010000 */
[----:B--2---:R-:W-:Y:S01]  /*7640*/  FFMA.FTZ R12, R210, UR6, -R78 ;  /* 0x00000006d20c7c23 */ /* 0x004fe2000801084e */
[----:B------:R-:W-:Y:S01]  /*7650*/  F2FP.F16.F32.PACK_AB R5, R215, R180 ;  /* 0x000000b4d705723e */ /* 0x000fe200000000ff */
[----:B------:R2:W4:Y:S01]  /*7660*/  MUFU.EX2 R210, R13 ;  /* 0x0000000d00d27308 */ /* 0x0005220000000800 */
[----:B------:R-:W-:Y:S01]  /*7670*/  FADD.FTZ R59, R179, R59 ;  /* 0x0000003bb33b7221 */ /* 0x000fe20000010000 */
[----:B-1----:R-:W1:Y:S01]  /*7680*/  LDSM.16.MT88.4 R20, [R186+0x5400] ;  /* 0x00540000ba14783b */ /* 0x002e620000004200 */
[----:B------:R-:W-:Y:S01]  /*7690*/  FADD.FTZ R55, R214, R55 ;  /* 0x00000037d6377221 */ /* 0x000fe20000010000 */
[----:B------:R5:W5:Y:S01]  /*76a0*/  MUFU.EX2 R208, R12 ;  /* 0x0000000c00d07308 */ /* 0x000b620000000800 */
[----:B---3--:R-:W-:-:S02]  /*76b0*/  F2FP.F16.F32.PACK_AB R7, R222, R214 ;  /* 0x000000d6de07723e */ /* 0x008fc400000000ff */
[----:B------:R-:W-:Y:S01]  /*76c0*/  FADD.FTZ R55, R222, R55 ;  /* 0x00000037de377221 */ /* 0x000fe20000010000 */
[----:B------:R-:W-:Y:S04]  /*76d0*/  MUFU.EX2 R221, R221 ;  /* 0x000000dd00dd7308 */ /* 0x000fe80000000800 */
[C---:B------:R-:W-:Y:S01]  /*76e0*/  HMMA.16816.F32 R156, R4.reuse, R16, R156 ;  /* 0x00000010049c723c */ /* 0x040fe2000000189c */
[----:B--2---:R-:W-:Y:S01]  /*76f0*/  FFMA.FTZ R13, R209, UR6, -R78 ;  /* 0x00000006d10d7c23 */ /* 0x004fe2000801084e */
[----:B----4-:R-:W-:Y:S01]  /*7700*/  FADD.FTZ R63, R210, R63 ;  /* 0x0000003fd23f7221 */ /* 0x010fe20000010000 */
[----:B------:R2:W3:Y:S01]  /*7710*/  MUFU.EX2 R209, R14 ;  /* 0x0000000e00d17308 */ /* 0x0004e20000000800 */
[----:B-----5:R-:W-:Y:S02]  /*7720*/  FFMA.FTZ R12, R216, UR6, -R87 ;  /* 0x00000006d80c7c23 */ /* 0x020fe40008010857 */
[----:B------:R-:W-:Y:S01]  /*7730*/  FADD.FTZ R63, R208, R63 ;  /* 0x0000003fd03f7221 */ /* 0x000fe20000010000 */
[----:B------:R4:W5:Y:S01]  /*7740*/  MUFU.EX2 R216, R13 ;  /* 0x0000000d00d87308 */ /* 0x0009620000000800 */
[C---:B------:R-:W-:Y:S08]  /*7750*/  HMMA.16816.F32 R152, R4.reuse, R18, R152 ;  /* 0x000000120498723c */ /* 0x040ff00000001898 */
[----:B------:R-:W-:Y:S01]  /*7760*/  HMMA.16816.F32 R140, R4, R8, R140 ;  /* 0x00000008048c723c */ /* 0x000fe2000000188c */
[----:B--2---:R-:W-:Y:S01]  /*7770*/  FFMA.FTZ R14, R183, UR6, -R87 ;  /* 0x00000006b70e7c23 */ /* 0x004fe20008010857 */
[----:B---3--:R-:W-:Y:S01]  /*7780*/  FADD.FTZ R63, R209, R63 ;  /* 0x0000003fd13f7221 */ /* 0x008fe20000010000 */
[----:B----4-:R-:W-:-:S03]  /*7790*/  FFMA.FTZ R13, R211, UR6, -R87 ;  /* 0x00000006d30d7c23 */ /* 0x010fc60008010857 */
[----:B-----5:R-:W-:Y:S01]  /*77a0*/  FADD.FTZ R63, R216, R63 ;  /* 0x0000003fd83f7221 */ /* 0x020fe20000010000 */
[----:B------:R2:W3:Y:S01]  /*77b0*/  MUFU.EX2 R211, R12 ;  /* 0x0000000c00d37308 */ /* 0x0004e20000000800 */
[----:B------:R-:W-:Y:S01]  /*77c0*/  HMMA.16816.F32 R136, R4, R10, R136 ;  /* 0x0000000a0488723c */ /* 0x000fe20000001888 */
[----:B------:R-:W-:Y:S02]  /*77d0*/  F2FP.F16.F32.PACK_AB R4, R220, R218 ;  /* 0x000000dadc04723e */ /* 0x000fe400000000ff */
[----:B------:R-:W-:Y:S02]  /*77e0*/  F2FP.F16.F32.PACK_AB R5, R208, R210 ;  /* 0x000000d2d005723e */ /* 0x000fe400000000ff */
[----:B------:R-:W-:Y:S02]  /*77f0*/  F2FP.F16.F32.PACK_AB R6, R179, R217 ;  /* 0x000000d9b306723e */ /* 0x000fe400000000ff */
[----:B------:R-:W-:Y:S01]  /*7800*/  F2FP.F16.F32.PACK_AB R7, R216, R209 ;  /* 0x000000d1d807723e */ /* 0x000fe200000000ff */
[----:B--2---:R-:W-:-:S06]  /*7810*/  FFMA.FTZ R12, R219, UR6, -R87 ;  /* 0x00000006db0c7c23 */ /* 0x004fcc0008010857 */
[C---:B------:R-:W-:Y:S01]  /*7820*/  HMMA.16816.F32 R144, R4.reuse, R8, R144 ;  /* 0x000000080490723c */ /* 0x040fe20000001890 */
[----:B------:R2:W4:Y:S01]  /*7830*/  MUFU.EX2 R219, R13 ;  /* 0x0000000d00db7308 */ /* 0x0005220000000800 */
[--C-:B------:R-:W-:Y:S01]  /*7840*/  FFMA.FTZ R8, R126, UR6, -R72.reuse ;  /* 0x000000067e087c23 */ /* 0x100fe20008010848 */
[----:B------:R-:W-:Y:S01]  /*7850*/  FFMA.FTZ R126, R122, UR6, -R72 ;  /* 0x000000067a7e7c23 */ /* 0x000fe20008010848 */
[----:B------:R-:W-:Y:S01]  /*7860*/  FFMA.FTZ R9, R116, UR6, -R78 ;  /* 0x0000000674097c23 */ /* 0x000fe2000801084e */
[----:B------:R5:W-:Y:S01]  /*7870*/  MUFU.EX2 R183, R12 ;  /* 0x0000000c00b77308 */ /* 0x000be20000000800 */
[----:B---3--:R-:W-:Y:S02]  /*7880*/  FADD.FTZ R52, R211, R52 ;  /* 0x00000034d3347221 */ /* 0x008fe40000010000 */
[----:B------:R-:W-:Y:S01]  /*7890*/  HMMA.16816.F32 R132, R4, R10, R132 ;  /* 0x0000000a0484723c */ /* 0x000fe20000001884 */
[----:B------:R3:W1:Y:S01]  /*78a0*/  MUFU.EX2 R122, R8 ;  /* 0x00000008007a7308 */ /* 0x0006620000000800 */
[----:B------:R-:W-:-:S03]  /*78b0*/  FFMA.FTZ R10, R118, UR6, -R78 ;  /* 0x00000006760a7c23 */ /* 0x000fc6000801084e */
[----:B------:R-:W-:Y:S01]  /*78c0*/  MUFU.EX2 R126, R126 ;  /* 0x0000007e007e7308 */ /* 0x000fe20000000800 */
[--C-:B--2---:R-:W-:Y:S02]  /*78d0*/  FFMA.FTZ R13, R173, UR6, -R82.reuse ;  /* 0x00000006ad0d7c23 */ /* 0x104fe40008010852 */
[C---:B------:R-:W-:Y:S01]  /*78e0*/  HMMA.16816.F32 R160, R4.reuse, R16, R160 ;  /* 0x0000001004a0723c */ /* 0x040fe200000018a0 */
[----:B------:R-:W2:Y:S01]  /*78f0*/  MUFU.EX2 R173, R14 ;  /* 0x0000000e00ad7308 */ /* 0x000ea20000000800 */
[----:B------:R-:W-:Y:S01]  /*7900*/  FFMA.FTZ R16, R114, UR6, -R87 ;  /* 0x0000000672107c23 */ /* 0x000fe20008010857 */
[----:B-----5:R-:W-:Y:S01]  /*7910*/  FFMA.FTZ R12, R177, UR6, -R82 ;  /* 0x00000006b10c7c23 */ /* 0x020fe20008010852 */
[----:B----4-:R-:W-:Y:S01]  /*7920*/  FADD.FTZ R52, R219, R52 ;  /* 0x00000034db347221 */ /* 0x010fe20000010000 */
[----:B------:R4:W5:Y:S01]  /*7930*/  MUFU.EX2 R177, R13 ;  /* 0x0000000d00b17308 */ /* 0x0009620000000800 */
[----:B---3--:R-:W-:Y:S02]  /*7940*/  FFMA.FTZ R8, R125, UR6, -R72 ;  /* 0x000000067d087c23 */ /* 0x008fe40008010848 */
[----:B------:R-:W-:Y:S01]  /*7950*/  HMMA.16816.F32 R148, R4, R18, R148 ;  /* 0x000000120494723c */ /* 0x000fe20000001894 */
[----:B------:R3:W3:Y:S01]  /*7960*/  MUFU.EX2 R125, R127 ;  /* 0x0000007f007d7308 */ /* 0x0006e20000000800 */
[----:B------:R-:W-:Y:S01]  /*7970*/  F2FP.F16.F32.PACK_AB R4, R219, R211 ;  /* 0x000000d3db04723e */ /* 0x000fe200000000ff */
[----:B-1----:R-:W-:Y:S01]  /*7980*/  FADD.FTZ R59, R122, R59 ;  /* 0x0000003b7a3b7221 */ /* 0x002fe20000010000 */
[----:B------:R-:W-:Y:S01]  /*7990*/  FADD.FTZ R52, R183, R52 ;  /* 0x00000034b7347221 */ /* 0x000fe20000010000 */
[----:B------:R1:W1:Y:S01]  /*79a0*/  MUFU.EX2 R116, R8 ;  /* 0x0000000800747308 */ /* 0x0002620000000800 */
[C---:B--2---:R-:W-:Y:S01]  /*79b0*/  F2FP.F16.F32.PACK_AB R6, R173.reuse, R183 ;  /* 0x000000b7ad06723e */ /* 0x044fe200000000ff */
[----:B------:R-:W-:Y:S01]  /*79c0*/  FADD.FTZ R59, R126, R59 ;  /* 0x0000003b7e3b7221 */ /* 0x000fe20000010000 */
[----:B------:R-:W-:Y:S01]  /*79d0*/  FADD.FTZ R52, R173, R52 ;  /* 0x00000034ad347221 */ /* 0x000fe20000010000 */
[----:B----4-:R-:W-:Y:S01]  /*79e0*/  FFMA.FTZ R13, R174, UR6, -R82 ;  /* 0x00000006ae0d7c23 */ /* 0x010fe20008010852 */
[----:B-----5:R-:W-:Y:S01]  /*79f0*/  FADD.FTZ R55, R177, R55 ;  /* 0x00000037b1377221 */ /* 0x020fe20000010000 */
[----:B------:R-:W2:Y:S01]  /*7a00*/  MUFU.EX2 R174, R12 ;  /* 0x0000000c00ae7308 */ /* 0x000ea20000000800 */
[----:B---3--:R-:W-:Y:S01]  /*7a10*/  FFMA.FTZ R127, R124, UR6, -R72 ;  /* 0x000000067c7f7c23 */ /* 0x008fe20008010848 */
[----:B------:R-:W-:-:S02]  /*7a20*/  FADD.FTZ R59, R125, R59 ;  /* 0x0000003b7d3b7221 */ /* 0x000fc40000010000 */
[----:B------:R3:W4:Y:S01]  /*7a30*/  MUFU.EX2 R178, R13 ;  /* 0x0000000d00b27308 */ /* 0x0007220000000800 */
[----:B-1----:R-:W-:Y:S01]  /*7a40*/  FFMA.FTZ R8, R119, UR6, -R78 ;  /* 0x0000000677087c23 */ /* 0x002fe2000801084e */
[----:B------:R-:W-:Y:S02]  /*7a50*/  FADD.FTZ R59, R116, R59 ;  /* 0x0000003b743b7221 */ /* 0x000fe40000010000 */
[----:B------:R1:W5:Y:S04]  /*7a60*/  MUFU.EX2 R119, R9 ;  /* 0x0000000900777308 */ /* 0x0003680000000800 */
[----:B------:R5:W5:Y:S01]  /*7a70*/  MUFU.EX2 R118, R8 ;  /* 0x0000000800767308 */ /* 0x000b620000000800 */
[C---:B--2---:R-:W-:Y:S01]  /*7a80*/  F2FP.F16.F32.PACK_AB R5, R174.reuse, R177 ;  /* 0x000000b1ae05723e */ /* 0x044fe200000000ff */
[----:B------:R-:W-:-:S02]  /*7a90*/  FADD.FTZ R55, R174, R55 ;  /* 0x00000037ae377221 */ /* 0x000fc40000010000 */
[----:B------:R-:W-:Y:S01]  /*7aa0*/  MUFU.EX2 R127, R127 ;  /* 0x0000007f007f7308 */ /* 0x000fe20000000800 */
[----:B---3--:R-:W2:Y:S01]  /*7ab0*/  LDSM.16.MT88.4 R12, [R184+0x5400] ;  /* 0x00540000b80c783b */ /* 0x008ea20000004200 */
[----:B----4-:R-:W-:Y:S01]  /*7ac0*/  F2FP.F16.F32.PACK_AB R7, R221, R178 ;  /* 0x000000b2dd07723e */ /* 0x010fe200000000ff */
[----:B------:R-:W-:Y:S01]  /*7ad0*/  FADD.FTZ R55, R178, R55 ;  /* 0x00000037b2377221 */ /* 0x000fe20000010000 */
[----:B-1----:R-:W-:Y:S01]  /*7ae0*/  FFMA.FTZ R9, R120, UR6, -R78 ;  /* 0x0000000678097c23 */ /* 0x002fe2000801084e */
[----:B-----5:R-:W-:Y:S01]  /*7af0*/  FADD.FTZ R63, R119, R63 ;  /* 0x0000003f773f7221 */ /* 0x020fe20000010000 */
[----:B------:R-:W1:Y:S01]  /*7b00*/  MUFU.EX2 R120, R10 ;  /* 0x0000000a00787308 */ /* 0x000e620000000800 */
[----:B------:R-:W-:Y:S01]  /*7b10*/  FADD.FTZ R55, R221, R55 ;  /* 0x00000037dd377221 */ /* 0x000fe20000010000 */
[----:B------:R-:W-:Y:S01]  /*7b20*/  FFMA.FTZ R8, R121, UR6, -R72 ;  /* 0x0000000679087c23 */ /* 0x000fe20008010848 */
[----:B------:R-:W-:Y:S01]  /*7b30*/  HMMA.16816.F32 R156, R4, R20, R156 ;  /* 0x00000014049c723c */ /* 0x000fe2000000189c */
[----:B------:R3:W4:Y:S01]  /*7b40*/  MUFU.EX2 R121, R9 ;  /* 0x0000000900797308 */ /* 0x0007220000000800 */
[----:B------:R-:W-:Y:S01]  /*7b50*/  FADD.FTZ R63, R118, R63 ;  /* 0x0000003f763f7221 */ /* 0x000fe20000010000 */
[----:B------:R-:W-:-:S05]  /*7b60*/  FADD.FTZ R55, R102, R55 ;  /* 0x0000003766377221 */ /* 0x000fca0000010000 */
[----:B------:R-:W-:Y:S01]  /*7b70*/  HMMA.16816.F32 R152, R4, R22, R152 ;  /* 0x000000160498723c */ /* 0x000fe20000001898 */
[----:B-1----:R-:W-:Y:S01]  /*7b80*/  FADD.FTZ R63, R120, R63 ;  /* 0x0000003f783f7221 */ /* 0x002fe20000010000 */
[----:B---3--:R-:W-:-:S03]  /*7b90*/  FFMA.FTZ R9, R123, UR6, -R72 ;  /* 0x000000067b097c23 */ /* 0x008fc60008010848 */
[----:B----4-:R-:W-:Y:S01]  /*7ba0*/  FADD.FTZ R63, R121, R63 ;  /* 0x0000003f793f7221 */ /* 0x010fe20000010000 */
[----:B------:R1:W3:Y:S04]  /*7bb0*/  MUFU.EX2 R123, R8 ;  /* 0x00000008007b7308 */ /* 0x0002e80000000800 */
[----:B------:R-:W4:Y:S01]  /*7bc0*/  MUFU.EX2 R124, R9 ;  /* 0x00000009007c7308 */ /* 0x000f220000000800 */
[----:B-1----:R-:W-:Y:S01]  /*7bd0*/  FFMA.FTZ R8, R115, UR6, -R87 ;  /* 0x0000000673087c23 */ /* 0x002fe20008010857 */
[----:B--2---:R-:W-:Y:S02]  /*7be0*/  HMMA.16816.F32 R140, R4, R12, R140 ;  /* 0x0000000c048c723c */ /* 0x004fe4000000188c */
[----:B------:R1:W2:Y:S01]  /*7bf0*/  MUFU.EX2 R115, R128 ;  /* 0x0000008000737308 */ /* 0x0002a20000000800 */
[----:B---3--:R-:W-:-:S03]  /*7c00*/  FADD.FTZ R59, R123, R59 ;  /* 0x0000003b7b3b7221 */ /* 0x008fc60000010000 */
[----:B------:R3:W5:Y:S01]  /*7c10*/  MUFU.EX2 R114, R8 ;  /* 0x0000000800727308 */ /* 0x0007620000000800 */
[----:B----4-:R-:W-:Y:S01]  /*7c20*/  FADD.FTZ R59, R124, R59 ;  /* 0x0000003b7c3b7221 */ /* 0x010fe20000010000 */
[----:B------:R-:W-:Y:S01]  /*7c30*/  HMMA.16816.F32 R136, R4, R14, R136 ;  /* 0x0000000e0488723c */ /* 0x000fe20000001888 */
[----:B------:R-:W-:Y:S02]  /*7c40*/  F2FP.F16.F32.PACK_AB R4, R126, R122 ;  /* 0x0000007a7e04723e */ /* 0x000fe400000000ff */
[----:B------:R-:W-:Y:S01]  /*7c50*/  FADD.FTZ R59, R127, R59 ;  /* 0x0000003b7f3b7221 */ /* 0x000fe20000010000 */
[----:B------:R-:W-:Y:S02]  /*7c60*/  F2FP.F16.F32.PACK_AB R5, R118, R119 ;  /* 0x000000777605723e */ /* 0x000fe400000000ff */
[----:B------:R-:W-:Y:S01]  /*7c70*/  F2FP.F16.F32.PACK_AB R6, R116, R125 ;  /* 0x0000007d7406723e */ /* 0x000fe200000000ff */
[----:B-1----:R-:W-:Y:S01]  /*7c80*/  FFMA.FTZ R128, R113, UR6, -R87 ;  /* 0x0000000671807c23 */ /* 0x002fe20008010857 */
[----:B------:R-:W-:Y:S01]  /*7c90*/  F2FP.F16.F32.PACK_AB R7, R121, R120 ;  /* 0x000000787907723e */ /* 0x000fe200000000ff */
[----:B------:R1:W4:Y:S01]  /*7ca0*/  MUFU.EX2 R113, R16 ;  /* 0x0000001000717308 */ /* 0x0003220000000800 */
[----:B--2---:R-:W-:Y:S01]  /*7cb0*/  FADD.FTZ R59, R115, R59 ;  /* 0x0000003b733b7221 */ /* 0x004fe20000010000 */
[----:B---3--:R-:W2:Y:S01]  /*7cc0*/  LDSM.16.MT88.4 R8, [R186+0x5800] ;  /* 0x00580000ba08783b */ /* 0x008ea20000004200 */
[----:B-----5:R-:W-:-:S03]  /*7cd0*/  FADD.FTZ R52, R114, R52 ;  /* 0x0000003472347221 */ /* 0x020fc60000010000 */
[C---:B------:R-:W-:Y:S01]  /*7ce0*/  HMMA.16816.F32 R160, R4.reuse, R20, R160 ;  /* 0x0000001404a0723c */ /* 0x040fe200000018a0 */
[----:B------:R-:W-:Y:S01]  /*7cf0*/  FFMA.FTZ R21, R109, UR6, -R87 ;  /* 0x000000066d157c23 */ /* 0x000fe20008010857 */
[----:B------:R-:W3:Y:S05]  /*7d00*/  MUFU.EX2 R20, R128 ;  /* 0x0000008000147308 */ /* 0x000eea0000000800 */
[----:B------:R-:W5:Y:S01]  /*7d10*/  MUFU.EX2 R21, R21 ;  /* 0x0000001500157308 */ /* 0x000f620000000800 */
[----:B-1----:R-:W1:Y:S01]  /*7d20*/  LDSM.16.MT88.4 R16, [R184+0x5800] ;  /* 0x00580000b810783b */ /* 0x002e620000004200 */
[----:B------:R-:W-:Y:S01]  /*7d30*/  HMMA.16816.F32 R148, R4, R22, R148 ;  /* 0x000000160494723c */ /* 0x000fe20000001894 */
[----:B------:R-:W-:Y:S01]  /*7d40*/  FFMA.FTZ R23, R103, UR6, -R82 ;  /* 0x0000000667177c23 */ /* 0x000fe20008010852 */
[----:B------:R-:W-:Y:S01]  /*7d50*/  FFMA.FTZ R103, R96, UR6, -R78 ;  /* 0x0000000660677c23 */ /* 0x000fe2000801084e */
[----:B------:R5:W5:Y:S01]  /*7d60*/  MUFU.EX2 R22, R104 ;  /* 0x0000006800167308 */ /* 0x000b620000000800 */
[----:B----4-:R-:W-:-:S03]  /*7d70*/  FADD.FTZ R52, R113, R52 ;  /* 0x0000003471347221 */ /* 0x010fc60000010000 */
[----:B------:R-:W4:Y:S01]  /*7d80*/  MUFU.EX2 R23, R23 ;  /* 0x0000001700177308 */ /* 0x000f220000000800 */
[C---:B------:R-:W-:Y:S01]  /*7d90*/  HMMA.16816.F32 R144, R4.reuse, R12, R144 ;  /* 0x0000000c0490723c */ /* 0x040fe20000001890 */
[----:B------:R-:W-:Y:S01]  /*7da0*/  FFMA.FTZ R12, R97, UR6, -R78 ;  /* 0x00000006610c7c23 */ /* 0x000fe2000801084e */
[----:B---3--:R-:W-:Y:S01]  /*7db0*/  FADD.FTZ R52, R20, R52 ;  /* 0x0000003414347221 */ /* 0x008fe20000010000 */
[----:B------:R-:W3:Y:S03]  /*7dc0*/  MUFU.EX2 R96, R105 ;  /* 0x0000006900607308 */ /* 0x000ee60000000800 */
[----:B-----5:R-:W-:Y:S01]  /*7dd0*/  FADD.FTZ R52, R21, R52 ;  /* 0x0000003415347221 */ /* 0x020fe20000010000 */
[----:B------:R5:W2:Y:S01]  /*7de0*/  MUFU.EX2 R97, R103 ;  /* 0x0000006700617308 */ /* 0x000aa20000000800 */
[----:B------:R-:W-:Y:S01]  /*7df0*/  HMMA.16816.F32 R132, R4, R14, R132 ;  /* 0x0000000e0484723c */ /* 0x000fe20000001884 */
[----:B------:R-:W-:Y:S01]  /*7e00*/  FFMA.FTZ R104, R112, UR6, -R78 ;  /* 0x0000000670687c23 */ /* 0x000fe2000801084e */
[----:B------:R-:W-:Y:S01]  /*7e10*/  F2FP.F16.F32.PACK_AB R4, R113, R114 ;  /* 0x000000727104723e */ /* 0x000fe200000000ff */
[C---:B------:R-:W-:Y:S01]  /*7e20*/  FADD.FTZ R55, R22.reuse, R55 ;  /* 0x0000003716377221 */ /* 0x040fe20000010000 */
[----:B------:R-:W-:Y:S01]  /*7e30*/  F2FP.F16.F32.PACK_AB R6, R21, R20 ;  /* 0x000000141506723e */ /* 0x000fe200000000ff */
[----:B------:R-:W-:Y:S01]  /*7e40*/  FADD.FTZ R52, R85, R52 ;  /* 0x0000003455347221 */ /* 0x000fe20000010000 */
[----:B------:R-:W-:Y:S01]  /*7e50*/  F2FP.F16.F32.PACK_AB R5, R22, R102 ;  /* 0x000000661605723e */ /* 0x000fe200000000ff */
[----:B------:R-:W-:Y:S01]  /*7e60*/  MUFU.EX2 R104, R104 ;  /* 0x0000006800687308 */ /* 0x000fe20000000800 */
[----:B----4-:R-:W-:Y:S01]  /*7e70*/  FADD.FTZ R55, R23, R55 ;  /* 0x0000003717377221 */ /* 0x010fe20000010000 */
[----:B---3--:R-:W-:Y:S01]  /*7e80*/  F2FP.F16.F32.PACK_AB R7, R96, R23 ;  /* 0x000000176007723e */ /* 0x008fe200000000ff */
[----:B------:R-:W-:-:S02]  /*7e90*/  FFMA.FTZ R105, R70, UR6, -R82 ;  /* 0x0000000646697c23 */ /* 0x000fc40008010852 */
[----:B------:R-:W-:Y:S01]  /*7ea0*/  FADD.FTZ R55, R96, R55 ;  /* 0x0000003760377221 */ /* 0x000fe20000010000 */
[----:B-----5:R-:W-:Y:S01]  /*7eb0*/  FFMA.FTZ R103, R98, UR6, -R78 ;  /* 0x0000000662677c23 */ /* 0x020fe2000801084e */
[----:B--2---:R-:W-:Y:S01]  /*7ec0*/  FADD.FTZ R63, R97, R63 ;  /* 0x0000003f613f7221 */ /* 0x004fe20000010000 */
[----:B------:R2:W3:Y:S01]  /*7ed0*/  MUFU.EX2 R98, R12 ;  /* 0x0000000c00627308 */ /* 0x0004e20000000800 */
[C---:B------:R-:W-:Y:S03]  /*7ee0*/  HMMA.16816.F32 R156, R4.reuse, R8, R156 ;  /* 0x00000008049c723c */ /* 0x040fe6000000189c */
[----:B------:R-:W4:Y:S05]  /*7ef0*/  MUFU.EX2 R103, R103 ;  /* 0x0000006700677308 */ /* 0x000f2a0000000800 */
[----:B------:R-:W-:Y:S01]  /*7f00*/  HMMA.16816.F32 R152, R4, R10, R152 ;  /* 0x0000000a0498723c */ /* 0x000fe20000001898 */
[----:B--2---:R-:W2:Y:S01]  /*7f10*/  LDSM.16.MT88.4 R12, [R186+0x5c00] ;  /* 0x005c0000ba0c783b */ /* 0x004ea20000004200 */
[----:B---3--:R-:W-:-:S06]  /*7f20*/  FADD.FTZ R63, R98, R63 ;  /* 0x0000003f623f7221 */ /* 0x008fcc0000010000 */
[----:B-1----:R-:W-:Y:S01]  /*7f30*/  HMMA.16816.F32 R140, R4, R16, R140 ;  /* 0x00000010048c723c */ /* 0x002fe2000000188c */
[----:B----4-:R-:W-:-:S04]  /*7f40*/  FADD.FTZ R63, R103, R63 ;  /* 0x0000003f673f7221 */ /* 0x010fc80000010000 */
        /* <DEDUP_REMOVED lines=8> */
[--C-:B------:R-:W-:Y:S01]  /*7fd0*/  FFMA.FTZ R86, R84, UR6, -R87.reuse ;  /* 0x0000000654567c23 */ /* 0x100fe20008010857 */
[----:B------:R-:W-:Y:S01]  /*7fe0*/  FFMA.FTZ R87, R88, UR6, -R87 ;  /* 0x0000000658577c23 */ /* 0x000fe20008010857 */
[----:B------:R-:W-:Y:S01]  /*7ff0*/  FFMA.FTZ R88, R69, UR6, -R82 ;  /* 0x0000000645587c23 */ /* 0x000fe20008010852 */
[----:B------:R1:W3:Y:S03]  /*8000*/  MUFU.EX2 R84, R8 ;  /* 0x0000000800547308 */ /* 0x0002e60000000800 */
[C---:B------:R-:W-:Y:S01]  /*8010*/  HMMA.16816.F32 R148, R4.reuse, R10, R148 ;  /* 0x0000000a0494723c */ /* 0x040fe20000001894 */
[----:B------:R4:W-:Y:S04]  /*8020*/  MUFU.EX2 R70, R87 ;  /* 0x0000005700467308 */ /* 0x0009e80000000800 */
[----:B------:R-:W5:Y:S03]  /*8030*/  MUFU.EX2 R86, R86 ;  /* 0x0000005600567308 */ /* 0x000f660000000800 */
[C---:B------:R-:W-:Y:S01]  /*8040*/  HMMA.16816.F32 R144, R4.reuse, R16, R144 ;  /* 0x000000100490723c */ /* 0x040fe20000001890 */
[----:B------:R-:W2:Y:S01]  /*8050*/  MUFU.EX2 R69, R105 ;  /* 0x0000006900457308 */ /* 0x000ea20000000800 */
[--C-:B------:R-:W-:Y:S01]  /*8060*/  FFMA.FTZ R17, R65, UR6, -R72.reuse ;  /* 0x0000000641117c23 */ /* 0x100fe20008010848 */
[----:B-1----:R-:W1:Y:S01]  /*8070*/  LDSM.16.MT88.4 R8, [R184+0x5c00] ;  /* 0x005c0000b808783b */ /* 0x002e620000004200 */
[----:B------:R-:W-:Y:S01]  /*8080*/  FFMA.FTZ R65, R67, UR6, -R72 ;  /* 0x0000000643417c23 */ /* 0x000fe20008010848 */
[--C-:B------:R-:W-:Y:S01]  /*8090*/  FFMA.FTZ R72, R75, UR6, -R78.reuse ;  /* 0x000000064b487c23 */ /* 0x100fe2000801084e */
[----:B------:R-:W-:Y:S01]  /*80a0*/  FFMA.FTZ R67, R73, UR6, -R78 ;  /* 0x0000000649437c23 */ /* 0x000fe2000801084e */
[--C-:B----4-:R-:W-:Y:S01]  /*80b0*/  FFMA.FTZ R87, R68, UR6, -R82.reuse ;  /* 0x0000000644577c23 */ /* 0x110fe20008010852 */
[----:B------:R-:W-:Y:S01]  /*80c0*/  FFMA.FTZ R82, R81, UR6, -R82 ;  /* 0x0000000651527c23 */ /* 0x000fe20008010852 */
[----:B------:R-:W4:Y:S01]  /*80d0*/  MUFU.EX2 R68, R88 ;  /* 0x0000005800447308 */ /* 0x000f220000000800 */
[----:B------:R-:W-:Y:S01]  /*80e0*/  HMMA.16816.F32 R132, R4, R18, R132 ;  /* 0x000000120484723c */ /* 0x000fe20000001884 */
[C---:B---3--:R-:W-:Y:S01]  /*80f0*/  F2FP.F16.F32.PACK_AB R4, R84.reuse, R85 ;  /* 0x000000555404723e */ /* 0x048fe200000000ff */
[----:B------:R-:W-:Y:S01]  /*8100*/  FADD.FTZ R52, R84, R52 ;  /* 0x0000003454347221 */ /* 0x000fe20000010000 */
[----:B------:R-:W3:Y:S01]  /*8110*/  MUFU.EX2 R81, R87 ;  /* 0x0000005700517308 */ /* 0x000ee20000000800 */
[----:B-----5:R-:W-:Y:S01]  /*8120*/  F2FP.F16.F32.PACK_AB R6, R70, R86 ;  /* 0x000000564606723e */ /* 0x020fe200000000ff */
[----:B--2---:R-:W-:Y:S01]  /*8130*/  FADD.FTZ R55, R69, R55 ;  /* 0x0000003745377221 */ /* 0x004fe20000010000 */
[----:B------:R-:W-:Y:S01]  /*8140*/  FADD.FTZ R52, R86, R52 ;  /* 0x0000003456347221 */ /* 0x000fe20000010000 */
[----:B------:R-:W2:Y:S03]  /*8150*/  MUFU.EX2 R16, R82 ;  /* 0x0000005200107308 */ /* 0x000ea60000000800 */
[----:B------:R-:W-:Y:S01]  /*8160*/  FADD.FTZ R218, R70, R52 ;  /* 0x0000003446da7221 */ /* 0x000fe20000010000 */
[----:B------:R-:W5:Y:S01]  /*8170*/  MUFU.EX2 R17, R17 ;  /* 0x0000001100117308 */ /* 0x000f620000000800 */
[C---:B----4-:R-:W-:Y:S01]  /*8180*/  F2FP.F16.F32.PACK_AB R5, R68.reuse, R69 ;  /* 0x000000454405723e */ /* 0x050fe200000000ff */
[----:B------:R-:W-:-:S02]  /*8190*/  FADD.FTZ R55, R68, R55 ;  /* 0x0000003744377221 */ /* 0x000fc40000010000 */
[----:B------:R-:W4:Y:S02]  /*81a0*/  MUFU.EX2 R18, R76 ;  /* 0x0000004c00127308 */ /* 0x000f240000000800 */
[----:B---3--:R-:W-:Y:S02]  /*81b0*/  FADD.FTZ R55, R81, R55 ;  /* 0x0000003751377221 */ /* 0x008fe40000010000 */
[----:B------:R-:W3:Y:S01]  /*81c0*/  MUFU.EX2 R65, R65 ;  /* 0x0000004100417308 */ /* 0x000ee20000000800 */
[C---:B--2---:R-:W-:Y:S01]  /*81d0*/  F2FP.F16.F32.PACK_AB R7, R16.reuse, R81 ;  /* 0x000000511007723e */ /* 0x044fe200000000ff */
[----:B------:R-:W-:Y:S02]  /*81e0*/  FADD.FTZ R216, R16, R55 ;  /* 0x0000003710d87221 */ /* 0x000fe40000010000 */
[----:B------:R-:W2:Y:S01]  /*81f0*/  MUFU.EX2 R19, R77 ;  /* 0x0000004d00137308 */ /* 0x000ea20000000800 */
[----:B-----5:R-:W-:-:S03]  /*8200*/  FADD.FTZ R59, R17, R59 ;  /* 0x0000003b113b7221 */ /* 0x020fc60000010000 */
[----:B------:R-:W5:Y:S01]  /*8210*/  MUFU.EX2 R72, R72 ;  /* 0x0000004800487308 */ /* 0x000f620000000800 */
[C---:B------:R-:W-:Y:S01]  /*8220*/  HMMA.16816.F32 R156, R4.reuse, R12, R156 ;  /* 0x0000000c049c723c */ /* 0x040fe2000000189c */
[----:B----4-:R-:W-:Y:S01]  /*8230*/  FADD.FTZ R63, R18, R63 ;  /* 0x0000003f123f7221 */ /* 0x010fe20000010000 */
[----:B------:R-:W-:Y:S01]  /*8240*/  FADD.FTZ R59, R66, R59 ;  /* 0x0000003b423b7221 */ /* 0x000fe20000010000 */
[----:B------:R-:W4:Y:S03]  /*8250*/  MUFU.EX2 R67, R67 ;  /* 0x0000004300437308 */ /* 0x000f260000000800 */
[----:B---3--:R-:W-:Y:S02]  /*8260*/  FADD.FTZ R59, R65, R59 ;  /* 0x0000003b413b7221 */ /* 0x008fe40000010000 */
[----:B------:R-:W-:Y:S02]  /*8270*/  HMMA.16816.F32 R152, R4, R14, R152 ;  /* 0x0000000e0498723c */ /* 0x000fe40000001898 */
[----:B--2---:R-:W-:Y:S01]  /*8280*/  FADD.FTZ R217, R19, R59 ;  /* 0x0000003b13d97221 */ /* 0x004fe20000010000 */
[----:B-----5:R-:W-:-:S05]  /*8290*/  FADD.FTZ R63, R72, R63 ;  /* 0x0000003f483f7221 */ /* 0x020fca0000010000 */
[----:B-1----:R-:W-:Y:S01]  /*82a0*/  HMMA.16816.F32 R140, R4, R8, R140 ;  /* 0x00000008048c723c */ /* 0x002fe2000000188c */
[----:B------:R-:W-:-:S04]  /*82b0*/  FADD.FTZ R63, R71, R63 ;  /* 0x0000003f473f7221 */ /* 0x000fc80000010000 */
[----:B----4-:R-:W-:-:S03]  /*82c0*/  FADD.FTZ R215, R67, R63 ;  /* 0x0000003f43d77221 */ /* 0x010fc60000010000 */
[----:B------:R-:W-:Y:S01]  /*82d0*/  HMMA.16816.F32 R136, R4, R10, R136 ;  /* 0x0000000a0488723c */ /* 0x000fe20000001888 */
[----:B------:R-:W-:Y:S02]  /*82e0*/  F2FP.F16.F32.PACK_AB R4, R66, R17 ;  /* 0x000000114204723e */ /* 0x000fe400000000ff */
[----:B------:R-:W-:Y:S02]  /*82f0*/  F2FP.F16.F32.PACK_AB R5, R72, R18 ;  /* 0x000000124805723e */ /* 0x000fe400000000ff */
        /* <DEDUP_REMOVED lines=8> */
[----:B------:R-:W-:Y:S01]  /*8380*/  VIADD R214, R37, 0xfffffffe ;  /* 0xfffffffe25d67836 */ /* 0x000fe20000000000 */
[----:B------:R-:W-:-:S04]  /*8390*/  DEPBAR.LE SB0, 0x0 ;  /* 0x000080000000791a */ /* 0x000fc80000000000 */
[----:B------:R-:W-:Y:S01]  /*83a0*/  IMAD.WIDE.U32 R20, R214, R38, RZ ;  /* 0x00000026d6147225 */ /* 0x000fe200078e00ff */
[----:B------:R-:W-:-:S03]  /*83b0*/  SHF.L.U64.HI R7, R38, 0x5, R39 ;  /* 0x0000000526077819 */ /* 0x000fc60000010227 */
[----:B------:R-:W-:Y:S01]  /*83c0*/  IMAD.SHL.U32 R8, R38, 0x20, RZ ;  /* 0x0000002026087824 */ /* 0x000fe200078e00ff */
[----:B------:R-:W-:Y:S01]  /*83d0*/  BAR.SYNC.DEFER_BLOCKING 0x0 ;  /* 0x0000000000007b1d */ /* 0x000fe20000010000 */
[----:B------:R-:W-:Y:S01]  /*83e0*/  IMAD R4, R214, R39, R21 ;  /* 0x00000027d6047224 */ /* 0x000fe200078e0215 */
[C---:B------:R-:W-:Y:S02]  /*83f0*/  LEA R18, P3, R20.reuse, R193, 0x8 ;  /* 0x000000c114127211 */ /* 0x040fe400078640ff */
[C---:B------:R-:W-:Y:S02]  /*8400*/  LEA R6, P0, R20.reuse, R8, 0x7 ;  /* 0x0000000814067211 */ /* 0x040fe400078038ff */
        /* <DEDUP_REMOVED lines=16> */
[----:B------:R1:W-:Y:S04]  /*8510*/  LDGSTS.E.BYPASS.LTC128B.128 [R200+0x4800], desc[UR14][R16.64] ;  /* 0x0480000010c87fae */ /* 0x0003e8000b981a0e */
[----:B------:R-:W-:Y:S04]  /*8520*/  LDGSTS.E.BYPASS.LTC128B.128 [R200+0x5000], desc[UR14][R14.64] ;  /* 0x050000000ec87fae */ /* 0x000fe8000b981a0e */
[----:B------:R2:W-:Y:S04]  /*8530*/  LDGSTS.E.BYPASS.LTC128B.128 [R200+0x5800], desc[UR14][R12.64] ;  /* 0x058000000cc87fae */ /* 0x0005e8000b981a0e */
[----:B------:R-:W-:Y:S04]  /*8540*/  LDSM.16.M88.4 R120, [R189] ;  /* 0x00000000bd78783b */ /* 0x000fe80000000200 */
[----:B------:R-:W3:Y:S04]  /*8550*/  LDSM.16.M88.4 R92, [R188+0x2000] ;  /* 0x00200000bc5c783b */ /* 0x000ee80000000200 */
[----:B------:R-:W4:Y:S04]  /*8560*/  LDSM.16.M88.4 R84, [R188+0x2400] ;  /* 0x00240000bc54783b */ /* 0x000f280000000200 */
[----:B------:R-:W-:Y:S04]  /*8570*/  LDSM.16.M88.4 R112, [R187] ;  /* 0x00000000bb70783b */ /* 0x000fe80000000200 */
[----:B------:R-:W-:Y:S04]  /*8580*/  LDSM.16.M88.4 R240, [R185+0x2000] ;  /* 0x00200000b9f0783b */ /* 0x000fe80000000200 */
[----:B-1----:R-:W1:Y:S04]  /*8590*/  LDSM.16.M88.4 R16, [R189+0x1000] ;  /* 0x00100000bd10783b */ /* 0x002e680000000200 */
[----:B------:R-:W5:Y:S04]  /*85a0*/  LDSM.16.M88.4 R68, [R188+0x2c00] ;  /* 0x002c0000bc44783b */ /* 0x000f680000000200 */
[----:B------:R-:W2:Y:S04]  /*85b0*/  LDSM.16.M88.4 R60, [R188+0x3000] ;  /* 0x00300000bc3c783b */ /* 0x000ea80000000200 */
[----:B------:R-:W2:Y:S04]  /*85c0*/  LDSM.16.M88.4 R76, [R188+0x2800] ;  /* 0x00280000bc4c783b */ /* 0x000ea80000000200 */
[----:B------:R-:W2:Y:S04]  /*85d0*/  LDSM.16.M88.4 R116, [R188+0x3c00] ;  /* 0x003c0000bc74783b */ /* 0x000ea80000000200 */
[----:B------:R-:W2:Y:S01]  /*85e0*/  LDSM.16.M88.4 R236, [R185+0x2400] ;  /* 0x00240000b9ec783b */ /* 0x000ea20000000200 */
[C---:B---3--:R-:W-:Y:S03]  /*85f0*/  HMMA.16816.F32 R28, R120.reuse, R92, RZ ;  /* 0x0000005c781c723c */ /* 0x048fe600000018ff */
[----:B------:R-:W3:Y:S04]  /*8600*/  LDSM.16.M88.4 R44, [R188+0x3400] ;  /* 0x00340000bc2c783b */ /* 0x000ee80000000200 */
[----:B------:R-:W-:Y:S01]  /*8610*/  LDSM.16.M88.4 R108, [R187+0x1000] ;  /* 0x00100000bb6c783b */ /* 0x000fe20000000200 */
[----:B----4-:R-:W-:Y:S03]  /*8620*/  HMMA.16816.F32 R208, R120, R84, RZ ;  /* 0x0000005478d0723c */ /* 0x010fe600000018ff */
[----:B------:R-:W4:Y:S04]  /*8630*/  LDSM.16.M88.4 R228, [R185+0x2c00] ;  /* 0x002c0000b9e4783b */ /* 0x000f280000000200 */
[----:B------:R-:W4:Y:S01]  /*8640*/  LDSM.16.M88.4 R224, [R185+0x3000] ;  /* 0x00300000b9e0783b */ /* 0x000f220000000200 */
[----:B-1----:R-:W-:Y:S03]  /*8650*/  HMMA.16816.F32 R220, R16, R92, RZ ;  /* 0x0000005c10dc723c */ /* 0x002fe600000018ff */
[----:B------:R-:W1:Y:S04]  /*8660*/  LDSM.16.M88.4 R232, [R185+0x2800] ;  /* 0x00280000b9e8783b */ /* 0x000e680000000200 */
[----:B------:R-:W1:Y:S01]  /*8670*/  LDSM.16.M88.4 R24, [R188+0x3800] ;  /* 0x00380000bc18783b */ /* 0x000e620000000200 */
[----:B------:R-:W-:Y:S03]  /*8680*/  HMMA.16816.F32 R28, R112, R240, R28 ;  /* 0x000000f0701c723c */ /* 0x000fe6000000181c */
[----:B------:R-:W1:Y:S04]  /*8690*/  LDSM.16.M88.4 R124, [R185+0x3c00] ;  /* 0x003c0000b97c783b */ /* 0x000e680000000200 */
[----:B------:R-:W1:Y:S01]  /*86a0*/  LDSM.16.M88.4 R104, [R185+0x3400] ;  /* 0x00340000b968783b */ /* 0x000e620000000200 */
[----:B------:R-:W-:Y:S03]  /*86b0*/  HMMA.16816.F32 R96, R16, R94, RZ ;  /* 0x0000005e1060723c */ /* 0x000fe600000018ff */
[----:B------:R-:W1:Y:S04]  /*86c0*/  LDSM.16.M88.4 R100, [R185+0x3800] ;  /* 0x00380000b964783b */ /* 0x000e680000000200 */
[----:B------:R-:W0:Y:S01]  /*86d0*/  LDGDEPBAR ;  /* 0x00000000000079af */ /* 0x000e220000000000 */
[-C--:B-----5:R-:W-:Y:S03]  /*86e0*/  HMMA.16816.F32 R128, R120, R68.reuse, RZ ;  /* 0x000000447880723c */ /* 0x0a0fe600000018ff */
[----:B------:R-:W-:Y:S01]  /*86f0*/  FMUL.FTZ R28, R28, UR5 ;  /* 0x000000051c1c7c20 */ /* 0x000fe20008410000 */
[----:B------:R-:W-:Y:S01]  /*8700*/  FMUL.FTZ R29, R29, UR5 ;  /* 0x000000051d1d7c20 */ /* 0x000fe20008410000 */
[----:B------:R-:W-:Y:S01]  /*8710*/  FMUL.FTZ R30, R30, UR5 ;  /* 0x000000051e1e7c20 */ /* 0x000fe20008410000 */
[----:B------:R-:W-:Y:S01]  /*8720*/  FMUL.FTZ R31, R31, UR5 ;  /* 0x000000051f1f7c20 */ /* 0x000fe20008410000 */
[----:B------:R-:W-:Y:S01]  /*8730*/  MUFU.TANH R219, R28 ;  /* 0x0000001c00db7308 */ /* 0x000fe20000002400 */
[----:B--2---:R-:W-:Y:S08]  /*8740*/  HMMA.16816.F32 R12, R16, R68, RZ ;  /* 0x00000044100c723c */ /* 0x004ff000000018ff */
[----:B------:R-:W-:Y:S01]  /*8750*/  HMMA.16816.F32 R8, R120, R60, RZ ;  /* 0x0000003c7808723c */ /* 0x000fe200000018ff */
[----:B------:R-:W-:-:S07]  /*8760*/  DEPBAR.LE SB0, 0x0 ;  /* 0x000080000000791a */ /* 0x000fce0000000000 */
[----:B------:R-:W-:Y:S08]  /*8770*/  HMMA.16816.F32 R4, R16, R60, RZ ;  /* 0x0000003c1004723c */ /* 0x000ff000000018ff */
[C---:B------:R-:W-:Y:S08]  /*8780*/  HMMA.16816.F32 R92, R120.reuse, R94, RZ ;  /* 0x0000005e785c723c */ /* 0x040ff000000018ff */
[----:B------:R-:W-:Y:S08]  /*8790*/  HMMA.16816.F32 R176, R120, R76, RZ ;  /* 0x0000004c78b0723c */ /* 0x000ff000000018ff */
[C---:B------:R-:W-:Y:S08]  /*87a0*/  HMMA.16816.F32 R20, R16.reuse, R116, RZ ;  /* 0x000000741014723c */ /* 0x040ff000000018ff */
[C---:B------:R-:W-:Y:S08]  /*87b0*/  HMMA.16816.F32 R172, R16.reuse, R76, RZ ;  /* 0x0000004c10ac723c */ /* 0x040ff000000018ff */
[-C--:B------:R-:W-:Y:S08]  /*87c0*/  HMMA.16816.F32 R80, R16, R78.reuse, RZ ;  /* 0x0000004e1050723c */ /* 0x080ff000000018ff */
[----:B------:R-:W-:Y:S08]  /*87d0*/  HMMA.16816.F32 R76, R120, R78, RZ ;  /* 0x0000004e784c723c */ /* 0x000ff000000018ff */
[C---:B------:R-:W-:Y:S08]  /*87e0*/  HMMA.16816.F32 R180, R16.reuse, R84, RZ ;  /* 0x0000005410b4723c */ /* 0x040ff000000018ff */
[-C--:B------:R-:W-:Y:S08]  /*87f0*/  HMMA.16816.F32 R88, R16, R86.reuse, RZ ;  /* 0x000000561058723c */ /* 0x080ff000000018ff */
[----:B------:R-:W-:Y:S08]  /*8800*/  HMMA.16816.F32 R84, R120, R86, RZ ;  /* 0x000000567854723c */ /* 0x000ff000000018ff */
[----:B------:R-:W-:Y:S08]  /*8810*/  HMMA.16816.F32 R72, R16, R70, RZ ;  /* 0x000000461048723c */ /* 0x000ff000000018ff */
[----:B------:R-:W-:Y:S08]  /*8820*/  HMMA.16816.F32 R164, R120, R116, RZ ;  /* 0x0000007478a4723c */ /* 0x000ff000000018ff */
[----:B------:R-:W-:Y:S08]  /*8830*/  HMMA.16816.F32 R208, R112, R236, R208 ;  /* 0x000000ec70d0723c */ /* 0x000ff000000018d0 */
[----:B------:R-:W-:Y:S08]  /*8840*/  HMMA.16816.F32 R64, R16, R62, RZ ;  /* 0x0000003e1040723c */ /* 0x000ff000000018ff */
[----:B------:R-:W-:Y:S03]  /*8850*/  HMMA.16816.F32 R68, R120, R70, RZ ;  /* 0x000000467844723c */ /* 0x000fe600000018ff */
[----:B------:R-:W-:Y:S01]  /*8860*/  FMUL.FTZ R210, R210, UR5 ;  /* 0x00000005d2d27c20 */ /* 0x000fe20008410000 */
[----:B------:R-:W-:-:S04]  /*8870*/  FMUL.FTZ R211, R211, UR5 ;  /* 0x00000005d3d37c20 */ /* 0x000fc80008410000 */
[C---:B------:R-:W-:Y:S01]  /*8880*/  HMMA.16816.F32 R60, R120.reuse, R62, RZ ;  /* 0x0000003e783c723c */ /* 0x040fe200000018ff */
[----:B------:R-:W-:Y:S07]  /*8890*/  MUFU.TANH R210, R210 ;  /* 0x000000d200d27308 */ /* 0x000fee0000002400 */
[----:B---3--:R-:W-:Y:S01]  /*88a0*/  HMMA.16816.F32 R56, R120, R44, RZ ;  /* 0x0000002c7838723c */ /* 0x008fe200000018ff */
[----:B------:R-:W-:Y:S07]  /*88b0*/  MUFU.TANH R211, R211 ;  /* 0x000000d300d37308 */ /* 0x000fee0000002400 */
[-C--:B----4-:R-:W-:Y:S08]  /*88c0*/  HMMA.16816.F32 R128, R112, R228.reuse, R128 ;  /* 0x000000e47080723c */ /* 0x090ff00000001880 */
[----:B------:R-:W-:Y:S01]  /*88d0*/  HMMA.16816.F32 R12, R108, R228, R12 ;  /* 0x000000e46c0c723c */ /* 0x000fe2000000180c */
[----:B------:R-:W2:Y:S07]  /*88e0*/  MUFU.TANH R228, R31 ;  /* 0x0000001f00e47308 */ /* 0x000eae0000002400 */
[----:B------:R-:W-:Y:S03]  /*88f0*/  HMMA.16816.F32 R8, R112, R224, R8 ;  /* 0x000000e07008723c */ /* 0x000fe60000001808 */
[----:B------:R-:W-:Y:S01]  /*8900*/  FMUL.FTZ R131, R131, UR5 ;  /* 0x0000000583837c20 */ /* 0x000fe20008410000 */
[----:B------:R-:W-:Y:S01]  /*8910*/  FMUL.FTZ R130, R130, UR5 ;  /* 0x0000000582827c20 */ /* 0x000fe20008410000 */
[----:B------:R-:W-:-:S03]  /*8920*/  FMUL.FTZ R129, R129, UR5 ;  /* 0x0000000581817c20 */ /* 0x000fc60008410000 */
[----:B------:R-:W-:Y:S01]  /*8930*/  HMMA.16816.F32 R4, R108, R224, R4 ;  /* 0x000000e06c04723c */ /* 0x000fe20000001804 */
[----:B------:R-:W-:Y:S02]  /*8940*/  MUFU.TANH R224, R29 ;  /* 0x0000001d00e07308 */ /* 0x000fe40000002400 */
[----:B------:R-:W-:Y:S01]  /*8950*/  FMUL.FTZ R12, R12, UR5 ;  /* 0x000000050c0c7c20 */ /* 0x000fe20008410000 */
[----:B------:R-:W-:-:S04]  /*8960*/  FMUL.FTZ R13, R13, UR5 ;  /* 0x000000050d0d7c20 */ /* 0x000fc80008410000 */
[C---:B------:R-:W-:Y:S01]  /*8970*/  HMMA.16816.F32 R92, R112.reuse, R242, R92 ;  /* 0x000000f2705c723c */ /* 0x040fe2000000185c */
[----:B------:R3:W-:Y:S02]  /*8980*/  MUFU.TANH R225, R30 ;  /* 0x0000001e00e17308 */ /* 0x0007e40000002400 */
[----:B------:R-:W-:Y:S01]  /*8990*/  FMUL.FTZ R10, R10, UR5 ;  /* 0x000000050a0a7c20 */ /* 0x000fe20008410000 */
[----:B------:R-:W-:Y:S01]  /*89a0*/  FMUL.FTZ R11, R11, UR5 ;  /* 0x000000050b0b7c20 */ /* 0x000fe20008410000 */
[----:B------:R-:W-:Y:S01]  /*89b0*/  FMUL.FTZ R8, R8, UR5 ;  /* 0x0000000508087c20 */ /* 0x000fe20008410000 */
[----:B------:R-:W-:Y:S02]  /*89c0*/  FMUL.FTZ R9, R9, UR5 ;  /* 0x0000000509097c20 */ /* 0x000fe40008410000 */
[----:B-1----:R-:W-:Y:S01]  /*89d0*/  HMMA.16816.F32 R176, R112, R232, R176 ;  /* 0x000000e870b0723c */ /* 0x002fe200000018b0 */
[----:B------:R-:W-:Y:S02]  /*89e0*/  MUFU.TANH R10, R10 ;  /* 0x0000000a000a7308 */ /* 0x000fe40000002400 */
[----:B------:R-:W-:Y:S01]  /*89f0*/  FMUL.FTZ R4, R4, UR5 ;  /* 0x0000000504047c20 */ /* 0x000fe20008410000 */
[----:B------:R-:W-:Y:S01]  /*8a00*/  FMUL.FTZ R5, R5, UR5 ;  /* 0x0000000505057c20 */ /* 0x000fe20008410000 */
[----:B------:R-:W-:Y:S01]  /*8a10*/  FMUL.FTZ R6, R6, UR5 ;  /* 0x0000000506067c20 */ /* 0x000fe20008410000 */
[----:B------:R-:W-:-:S02]  /*8a20*/  FMUL.FTZ R7, R7, UR5 ;  /* 0x0000000507077c20 */ /* 0x000fc40008410000 */
[----:B------:R-:W-:Y:S01]  /*8a30*/  HMMA.16816.F32 R52, R16, R44, RZ ;  /* 0x0000002c1034723c */ /* 0x000fe200000018ff */
[----:B------:R-:W-:Y:S02]  /*8a40*/  MUFU.TANH R131, R131 ;  /* 0x0000008300837308 */ /* 0x000fe40000002400 */
[----:B------:R-:W-:Y:S01]  /*8a50*/  FMUL.FTZ R94, R94, UR5 ;  /* 0x000000055e5e7c20 */ /* 0x000fe20008410000 */
[----:B------:R-:W-:-:S04]  /*8a60*/  FMUL.FTZ R95, R95, UR5 ;  /* 0x000000055f5f7c20 */ /* 0x000fc80008410000 */
[----:B------:R-:W-:Y:S01]  /*8a70*/  HMMA.16816.F32 R32, R16, R24, RZ ;  /* 0x000000181020723c */ /* 0x000fe200000018ff */
[----:B------:R-:W-:Y:S02]  /*8a80*/  MUFU.TANH R130, R130 ;  /* 0x0000008200827308 */ /* 0x000fe40000002400 */
[----:B------:R-:W-:Y:S01]  /*8a90*/  FMUL.FTZ R178, R178, UR5 ;  /* 0x00000005b2b27c20 */ /* 0x000fe20008410000 */
[----:B------:R-:W-:-:S04]  /*8aa0*/  FMUL.FTZ R179, R179, UR5 ;  /* 0x00000005b3b37c20 */ /* 0x000fc80008410000 */
[C---:B------:R-:W-:Y:S01]  /*8ab0*/  HMMA.16816.F32 R48, R16.reuse, R46, RZ ;  /* 0x0000002e1030723c */ /* 0x040fe200000018ff */
[----:B------:R-:W-:Y:S07]  /*8ac0*/  MUFU.TANH R178, R178 ;  /* 0x000000b200b27308 */ /* 0x000fee0000002400 */
[----:B---3--:R-:W-:Y:S01]  /*8ad0*/  HMMA.16816.F32 R28, R16, R26, RZ ;  /* 0x0000001a101c723c */ /* 0x008fe200000018ff */
[----:B------:R-:W-:Y:S07]  /*8ae0*/  MUFU.TANH R179, R179 ;  /* 0x000000b300b37308 */ /* 0x000fee0000002400 */
[----:B------:R-:W-:Y:S01]  /*8af0*/  HMMA.16816.F32 R40, R120, R24, RZ ;  /* 0x000000187828723c */ /* 0x000fe200000018ff */
[----:B------:R-:W-:Y:S07]  /*8b00*/  MUFU.TANH R11, R11 ;  /* 0x0000000b000b7308 */ /* 0x000fee0000002400 */
[----:B------:R-:W-:Y:S01]  /*8b10*/  HMMA.16816.F32 R20, R108, R124, R20 ;  /* 0x0000007c6c14723c */ /* 0x000fe20000001814 */
[----:B------:R-:W-:Y:S07]  /*8b20*/  MUFU.TANH R12, R12 ;  /* 0x0000000c000c7308 */ /* 0x000fee0000002400 */
[C---:B------:R-:W-:Y:S01]  /*8b30*/  HMMA.16816.F32 R44, R120.reuse, R46, RZ ;  /* 0x0000002e782c723c */ /* 0x040fe200000018ff */
[----:B------:R-:W-:Y:S07]  /*8b40*/  MUFU.TANH R13, R13 ;  /* 0x0000000d000d7308 */ /* 0x000fee0000002400 */
[----:B------:R-:W-:Y:S01]  /*8b50*/  HMMA.16816.F32 R24, R120, R26, RZ ;  /* 0x0000001a7818723c */ /* 0x000fe200000018ff */
[----:B------:R-:W-:Y:S02]  /*8b60*/  MUFU.TANH R4, R4 ;  /* 0x0000000400047308 */ /* 0x000fe40000002400 */
[----:B------:R-:W-:Y:S01]  /*8b70*/  FMUL.FTZ R20, R20, UR5 ;  /* 0x0000000514147c20 */ /* 0x000fe20008410000 */
[----:B------:R-:W-:Y:S01]  /*8b80*/  FMUL.FTZ R21, R21, UR5 ;  /* 0x0000000515157c20 */ /* 0x000fe20008410000 */
[----:B------:R-:W-:Y:S01]  /*8b90*/  FMUL.FTZ R22, R22, UR5 ;  /* 0x0000000516167c20 */ /* 0x000fe20008410000 */
[----:B------:R-:W-:-:S02]  /*8ba0*/  FMUL.FTZ R23, R23, UR5 ;  /* 0x0000000517177c20 */ /* 0x000fc40008410000 */
[C---:B------:R-:W-:Y:S01]  /*8bb0*/  HMMA.16816.F32 R76, R112.reuse, R234, R76 ;  /* 0x000000ea704c723c */ /* 0x040fe2000000184c */
[----:B------:R-:W-:Y:S07]  /*8bc0*/  MUFU.TANH R5, R5 ;  /* 0x0000000500057308 */ /* 0x000fee0000002400 */
[----:B------:R-:W-:Y:S01]  /*8bd0*/  HMMA.16816.F32 R84, R112, R238, R84 ;  /* 0x000000ee7054723c */ /* 0x000fe20000001854 */
[----:B------:R-:W-:Y:S07]  /*8be0*/  MUFU.TANH R8, R8 ;  /* 0x0000000800087308 */ /* 0x000fee0000002400 */
[----:B------:R-:W-:Y:S01]  /*8bf0*/  HMMA.16816.F32 R16, R16, R118, RZ ;  /* 0x000000761010723c */ /* 0x000fe200000018ff */
        /* <DEDUP_REMOVED lines=8> */
[----:B------:R-:W-:Y:S01]  /*8c80*/  FMUL.FTZ R86, R86, UR5 ;  /* 0x0000000556567c20 */ /* 0x000fe20008410000 */
[----:B------:R-:W-:Y:S01]  /*8c90*/  FMUL.FTZ R84, R84, UR5 ;  /* 0x0000000554547c20 */ /* 0x000fe20008410000 */
[----:B------:R-:W-:Y:S02]  /*8ca0*/  FMUL.FTZ R85, R85, UR5 ;  /* 0x0000000555557c20 */ /* 0x000fe40008410000 */
[C---:B------:R-:W-:Y:S01]  /*8cb0*/  HMMA.16816.F32 R164, R112.reuse, R124, R164 ;  /* 0x0000007c70a4723c */ /* 0x040fe200000018a4 */
[----:B------:R-:W1:Y:S07]  /*8cc0*/  MUFU.TANH R124, R94 ;  /* 0x0000005e007c7308 */ /* 0x000e6e0000002400 */
[C---:B------:R-:W-:Y:S01]  /*8cd0*/  HMMA.16816.F32 R68, R112.reuse, R230, R68 ;  /* 0x000000e67044723c */ /* 0x040fe20000001844 */
[----:B------:R-:W-:Y:S07]  /*8ce0*/  MUFU.TANH R125, R79 ;  /* 0x0000004f007d7308 */ /* 0x000fee0000002400 */
[----:B------:R-:W-:Y:S01]  /*8cf0*/  HMMA.16816.F32 R56, R112, R104, R56 ;  /* 0x000000687038723c */ /* 0x000fe20000001838 */
[----:B------:R-:W-:Y:S02]  /*8d00*/  MUFU.TANH R84, R84 ;  /* 0x0000005400547308 */ /* 0x000fe40000002400 */
[----:B------:R-:W-:-:S05]  /*8d10*/  FMUL.FTZ R164, R164, UR5 ;  /* 0x00000005a4a47c20 */ /* 0x000fca0008410000 */
[C---:B------:R-:W-:Y:S01]  /*8d20*/  HMMA.16816.F32 R60, R112.reuse, R226, R60 ;  /* 0x000000e2703c723c */ /* 0x040fe2000000183c */
[----:B------:R-:W-:Y:S02]  /*8d30*/  MUFU.TANH R85, R85 ;  /* 0x0000005500557308 */ /* 0x000fe40000002400 */
[----:B------:R-:W-:Y:S01]  /*8d40*/  FMUL.FTZ R71, R71, UR5 ;  /* 0x0000000547477c20 */ /* 0x000fe20008410000 */
[----:B------:R-:W-:Y:S01]  /*8d50*/  FMUL.FTZ R70, R70, UR5 ;  /* 0x0000000546467c20 */ /* 0x000fe20008410000 */
[----:B------:R-:W-:Y:S01]  /*8d60*/  FMUL.FTZ R68, R68, UR5 ;  /* 0x0000000544447c20 */ /* 0x000fe20008410000 */
[----:B------:R-:W-:Y:S02]  /*8d70*/  FMUL.FTZ R69, R69, UR5 ;  /* 0x0000000545457c20 */ /* 0x000fe40008410000 */
[----:B------:R-:W-:Y:S01]  /*8d80*/  HMMA.16816.F32 R44, R112, R106, R44 ;  /* 0x0000006a702c723c */ /* 0x000fe2000000182c */
[----:B------:R-:W-:Y:S02]  /*8d90*/  MUFU.TANH R250, R71 ;  /* 0x0000004700fa7308 */ /* 0x000fe40000002400 */
[----:B------:R-:W-:Y:S01]  /*8da0*/  FMUL.FTZ R58, R58, UR5 ;  /* 0x000000053a3a7c20 */ /* 0x000fe20008410000 */
[----:B------:R-:W-:-:S04]  /*8db0*/  FMUL.FTZ R59, R59, UR5 ;  /* 0x000000053b3b7c20 */ /* 0x000fc80008410000 */
[----:B------:R-:W-:Y:S01]  /*8dc0*/  HMMA.16816.F32 R24, R112, R102, R24 ;  /* 0x000000667018723c */ /* 0x000fe20000001818 */
[----:B------:R-:W-:Y:S02]  /*8dd0*/  MUFU.TANH R58, R58 ;  /* 0x0000003a003a7308 */ /* 0x000fe40000002400 */
[----:B------:R-:W-:Y:S01]  /*8de0*/  FMUL.FTZ R62, R62, UR5 ;  /* 0x000000053e3e7c20 */ /* 0x000fe20008410000 */
[----:B------:R-:W-:-:S04]  /*8df0*/  FMUL.FTZ R63, R63, UR5 ;  /* 0x000000053f3f7c20 */ /* 0x000fc80008410000 */
[----:B------:R-:W-:Y:S01]  /*8e00*/  HMMA.16816.F32 R52, R108, R104, R52 ;  /* 0x000000686c34723c */ /* 0x000fe20000001834 */
[----:B------:R3:W-:Y:S02]  /*8e10*/  MUFU.TANH R104, R20 ;  /* 0x0000001400687308 */ /* 0x0007e40000002400 */
[----:B------:R-:W-:-:S05]  /*8e20*/  FMUL.FTZ R47, R47, UR5 ;  /* 0x000000052f2f7c20 */ /* 0x000fca0008410000 */
[----:B------:R-:W-:Y:S01]  /*8e30*/  HMMA.16816.F32 R40, R112, R100, R40 ;  /* 0x000000647028723c */ /* 0x000fe20000001828 */
[----:B------:R-:W-:Y:S02]  /*8e40*/  MUFU.TANH R249, R70 ;  /* 0x0000004600f97308 */ /* 0x000fe40000002400 */
[----:B------:R-:W-:Y:S01]  /*8e50*/  FMUL.FTZ R27, R27, UR5 ;  /* 0x000000051b1b7c20 */ /* 0x000fe20008410000 */
[----:B------:R-:W-:-:S04]  /*8e60*/  FMUL.FTZ R26, R26, UR5 ;  /* 0x000000051a1a7c20 */ /* 0x000fc80008410000 */
[-C--:B------:R-:W-:Y:S01]  /*8e70*/  HMMA.16816.F32 R16, R108, R126.reuse, R16 ;  /* 0x0000007e6c10723c */ /* 0x080fe20000001810 */
[----:B------:R-:W-:Y:S01]  /*8e80*/  MUFU.TANH R59, R59 ;  /* 0x0000003b003b7308 */ /* 0x000fe20000002400 */
[----:B---3--:R-:W-:Y:S02]  /*8e90*/  IMAD R20, R37, 0x80, R168 ;  /* 0x0000008025147824 */ /* 0x008fe400078e02a8 */
[----:B------:R-:W-:Y:S01]  /*8ea0*/  FMUL.FTZ R53, R53, UR5 ;  /* 0x0000000535357c20 */ /* 0x000fe20008410000 */
[----:B------:R-:W-:Y:S01]  /*8eb0*/  FMUL.FTZ R52, R52, UR5 ;  /* 0x0000000534347c20 */ /* 0x000fe20008410000 */
[C---:B------:R-:W-:Y:S02]  /*8ec0*/  VIADD R229, R20.reuse, 0xffffff09 ;  /* 0xffffff0914e57836 */ /* 0x040fe40000000000 */
[----:B------:R-:W-:Y:S01]  /*8ed0*/  HMMA.16816.F32 R120, R112, R126, R120 ;  /* 0x0000007e7078723c */ /* 0x000fe20000001878 */
[----:B------:R3:W-:Y:S01]  /*8ee0*/  MUFU.TANH R127, R87 ;  /* 0x00000057007f7308 */ /* 0x0007e20000002400 */
[----:B------:R-:W-:-:S02]  /*8ef0*/  VIADD R113, R20, 0xffffff40 ;  /* 0xffffff4014717836 */ /* 0x000fc40000000000 */
[----:B------:R-:W-:Y:S01]  /*8f00*/  FMUL.FTZ R42, R42, UR5 ;  /* 0x000000052a2a7c20 */ /* 0x000fe20008410000 */
[C---:B------:R-:W-:Y:S02]  /*8f10*/  VIADD R118, R20.reuse, 0xffffff31 ;  /* 0xffffff3114767836 */ /* 0x040fe40000000000 */
[----:B------:R-:W-:Y:S01]  /*8f20*/  FMUL.FTZ R43, R43, UR5 ;  /* 0x000000052b2b7c20 */ /* 0x000fe20008410000 */
[----:B------:R-:W-:Y:S01]  /*8f30*/  VIADD R115, R20, 0xffffff30 ;  /* 0xffffff3014737836 */ /* 0x000fe20000000000 */
[----:B------:R-:W-:Y:S01]  /*8f40*/  ISETP.GT.AND P5, PT, R212, R229, PT ;  /* 0x000000e5d400720c */ /* 0x000fe20003fa4270 */
[C---:B------:R-:W-:Y:S01]  /*8f50*/  HMMA.16816.F32 R88, R108.reuse, R238, R88 ;  /* 0x000000ee6c58723c */ /* 0x040fe20000001858 */
[C---:B------:R-:W-:Y:S01]  /*8f60*/  VIADD R238, R20.reuse, 0xffffff01 ;  /* 0xffffff0114ee7836 */ /* 0x040fe20000000000 */
[----:B------:R4:W-:Y:S01]  /*8f70*/  MUFU.TANH R112, R86 ;  /* 0x0000005600707308 */ /* 0x0009e20000002400 */
[----:B------:R-:W-:Y:S02]  /*8f80*/  VIADD R114, R20, 0xffffff39 ;  /* 0xffffff3914727836 */ /* 0x000fe40000000000 */
[----:B------:R-:W-:Y:S01]  /*8f90*/  FMUL.FTZ R16, R16, UR5 ;  /* 0x0000000510107c20 */ /* 0x000fe20008410000 */
[----:B------:R-:W-:Y:S01]  /*8fa0*/  VIADD R117, R20, 0xffffff38 ;  /* 0xffffff3814757836 */ /* 0x000fe20000000000 */
[----:B------:R-:W-:Y:S01]  /*8fb0*/  ISETP.GT.AND P6, PT, R212, R238, PT ;  /* 0x000000eed400720c */ /* 0x000fe20003fc4270 */
[C---:B------:R-:W-:Y:S01]  /*8fc0*/  VIADD R94, R20.reuse, 0xffffff51 ;  /* 0xffffff51145e7836 */ /* 0x040fe20000000000 */
[C---:B------:R-:W-:Y:S01]  /*8fd0*/  HMMA.16816.F32 R64, R108.reuse, R226, R64 ;  /* 0x000000e26c40723c */ /* 0x040fe20000001840 */
[----:B------:R-:W-:Y:S01]  /*8fe0*/  VIADD R227, R20, 0xffffff10 ;  /* 0xffffff1014e37836 */ /* 0x000fe20000000000 */
[----:B--2---:R-:W-:Y:S01]  /*8ff0*/  FSEL R246, R228, -INF , !P6 ;  /* 0xff800000e4f67808 */ /* 0x004fe20007000000 */
[C---:B------:R-:W-:Y:S01]  /*9000*/  VIADD R226, R20.reuse, 0xffffff21 ;  /* 0xffffff2114e27836 */ /* 0x040fe20000000000 */
[----:B------:R2:W-:Y:S01]  /*9010*/  MUFU.TANH R126, R78 ;  /* 0x0000004e007e7308 */ /* 0x0005e20000002400 */
[----:B---3--:R-:W-:Y:S01]  /*9020*/  VIADD R87, R20, 0xffffff60 ;  /* 0xffffff6014577836 */ /* 0x008fe20000000000 */
[----:B------:R-:W-:Y:S01]  /*9030*/  ISETP.GT.AND P4, PT, R212, R227, PT ;  /* 0x000000e3d400720c */ /* 0x000fe20003f84270 */
[C---:B------:R-:W-:Y:S01]  /*9040*/  VIADD R79, R20.reuse, 0xffffff69 ;  /* 0xffffff69144f7836 */ /* 0x040fe20000000000 */
[----:B------:R-:W-:Y:S01]  /*9050*/  HMMA.16816.F32 R180, R108, R236, R180 ;  /* 0x000000ec6cb4723c */ /* 0x000fe200000018b4 */
[----:B------:R-:W-:-:S02]  /*9060*/  VIADD R236, R20, 0xffffff08 ;  /* 0xffffff0814ec7836 */ /* 0x000fc40000000000 */
[----:B------:R-:W-:Y:S01]  /*9070*/  FMUL.FTZ R17, R17, UR5 ;  /* 0x0000000511117c20 */ /* 0x000fe20008410000 */
[----:B------:R-:W-:Y:S01]  /*9080*/  FMUL.FTZ R88, R88, UR5 ;  /* 0x0000000558587c20 */ /* 0x000fe20008410000 */
[----:B------:R3:W5:Y:S01]  /*9090*/  MUFU.TANH R237, R95 ;  /* 0x0000005f00ed7308 */ /* 0x0007620000002400 */
[----:B------:R-:W-:Y:S01]  /*90a0*/  FMUL.FTZ R89, R89, UR5 ;  /* 0x0000000559597c20 */ /* 0x000fe20008410000 */
[----:B------:R-:W-:Y:S01]  /*90b0*/  ISETP.GT.AND P0, PT, R212, R236, PT ;  /* 0x000000ecd400720c */ /* 0x000fe20003f04270 */
[C---:B----4-:R-:W-:Y:S01]  /*90c0*/  VIADD R86, R20.reuse, 0xffffff61 ;  /* 0xffffff6114567836 */ /* 0x050fe20000000000 */
[C---:B------:R-:W-:Y:S01]  /*90d0*/  HMMA.16816.F32 R96, R108.reuse, R242, R96 ;  /* 0x000000f26c60723c */ /* 0x040fe20000001860 */
[----:B------:R-:W-:Y:S01]  /*90e0*/  VIADD R242, R20, 0xffffff00 ;  /* 0xffffff0014f27836 */ /* 0x000fe20000000000 */
[----:B-1----:R-:W-:Y:S01]  /*90f0*/  FSEL R71, R124, -INF , !P0 ;  /* 0xff8000007c477808 */ /* 0x002fe20004000000 */
[----:B------:R-:W-:Y:S01]  /*9100*/  VIADD R70, R20, 0xffffff71 ;  /* 0xffffff7114467836 */ /* 0x000fe20000000000 */
[C---:B------:R-:W-:Y:S01]  /*9110*/  ISETP.GT.AND P0, PT, R212.reuse, R226, PT ;  /* 0x000000e2d400720c */ /* 0x040fe20003f04270 */
[----:B------:R-:W1:Y:S01]  /*9120*/  MUFU.TANH R42, R42 ;  /* 0x0000002a002a7308 */ /* 0x000e620000002400 */
[----:B------:R-:W-:Y:S01]  /*9130*/  ISETP.GT.AND P1, PT, R212, R242, PT ;  /* 0x000000f2d400720c */ /* 0x000fe20003f24270 */
[C---:B--2---:R-:W-:Y:S01]  /*9140*/  VIADD R78, R20.reuse, 0xffffff70 ;  /* 0xffffff70144e7836 */ /* 0x044fe20000000000 */
[----:B------:R-:W-:Y:S01]  /*9150*/  HMMA.16816.F32 R48, R108, R106, R48 ;  /* 0x0000006a6c30723c */ /* 0x000fe20000001830 */
[C---:B------:R-:W-:Y:S01]  /*9160*/  VIADD R107, R20.reuse, 0xffffff11 ;  /* 0xffffff11146b7836 */ /* 0x040fe20000000000 */
[----:B------:R-:W-:Y:S01]  /*9170*/  FSEL R247, R225, -INF , !P1 ;  /* 0xff800000e1f77808 */ /* 0x000fe20004800000 */
[----:B------:R-:W-:-:S02]  /*9180*/  VIADD R106, R20, 0xffffff20 ;  /* 0xffffff20146a7836 */ /* 0x000fc40000000000 */
[----:B------:R-:W-:Y:S01]  /*9190*/  FMUL.FTZ R181, R181, UR5 ;  /* 0x00000005b5b57c20 */ /* 0x000fe20008410000 */
[----:B------:R-:W-:Y:S01]  /*91a0*/  MUFU.TANH R43, R43 ;  /* 0x0000002b002b7308 */ /* 0x000fe20000002400 */
[----:B------:R-:W-:Y:S01]  /*91b0*/  ISETP.GT.AND P3, PT, R212, R107, PT ;  /* 0x0000006bd400720c */ /* 0x000fe20003f64270 */
[----:B---3--:R-:W-:Y:S01]  /*91c0*/  VIADD R95, R20, 0xffffff50 ;  /* 0xffffff50145f7836 */ /* 0x008fe20000000000 */
[C---:B------:R-:W-:Y:S01]  /*91d0*/  HMMA.16816.F32 R220, R108.reuse, R240, R220 ;  /* 0x000000f06cdc723c */ /* 0x040fe200000018dc */
[----:B------:R-:W-:Y:S01]  /*91e0*/  ISETP.GT.AND P6, PT, R212, R106, PT ;  /* 0x0000006ad400720c */ /* 0x000fe20003fc4270 */
[----:B------:R-:W-:Y:S01]  /*91f0*/  FMUL.FTZ R180, R180, UR5 ;  /* 0x00000005b4b47c20 */ /* 0x000fe20008410000 */
[----:B------:R-:W-:Y:S01]  /*9200*/  FMUL.FTZ R97, R97, UR5 ;  /* 0x0000000561617c20 */ /* 0x000fe20008410000 */
[----:B------:R-:W-:Y:S01]  /*9210*/  FMUL.FTZ R96, R96, UR5 ;  /* 0x0000000560607c20 */ /* 0x000fe20008410000 */
[----:B-----5:R-:W-:Y:S01]  /*9220*/  FSEL R237, R237, -INF , !P5 ;  /* 0xff800000eded7808 */ /* 0x020fe20006800000 */
[----:B------:R-:W-:Y:S01]  /*9230*/  MUFU.TANH R26, R26 ;  /* 0x0000001a001a7308 */ /* 0x000fe20000002400 */
[----:B------:R-:W-:Y:S01]  /*9240*/  FMUL.FTZ R64, R64, UR5 ;  /* 0x0000000540407c20 */ /* 0x000fe20008410000 */
[----:B------:R-:W-:Y:S01]  /*9250*/  HMMA.16816.F32 R32, R108, R100, R32 ;  /* 0x000000646c20723c */ /* 0x000fe20000001820 */
[----:B------:R-:W-:Y:S01]  /*9260*/  FMUL.FTZ R100, R166, UR5 ;  /* 0x00000005a6647c20 */ /* 0x000fe20008410000 */
[----:B------:R-:W-:-:S02]  /*9270*/  VIADD R166, R20, 0xffffff29 ;  /* 0xffffff2914a67836 */ /* 0x000fc40000000000 */
[----:B------:R-:W-:Y:S01]  /*9280*/  FMUL.FTZ R101, R167, UR5 ;  /* 0x00000005a7657c20 */ /* 0x000fe20008410000 */
[----:B------:R-:W-:Y:S01]  /*9290*/  FMUL.FTZ R49, R49, UR5 ;  /* 0x0000000531317c20 */ /* 0x000fe20008410000 */
[----:B------:R-:W-:Y:S01]  /*92a0*/  FMUL.FTZ R48, R48, UR5 ;  /* 0x0000000530307c20 */ /* 0x000fe20008410000 */
[----:B------:R-:W-:Y:S01]  /*92b0*/  MUFU.TANH R181, R181 ;  /* 0x000000b500b57308 */ /* 0x000fe20000002400 */
[----:B------:R-:W-:Y:S01]  /*92c0*/  FMUL.FTZ R65, R65, UR5 ;  /* 0x0000000541417c20 */ /* 0x000fe20008410000 */
[C---:B------:R-:W-:Y:S01]  /*92d0*/  HMMA.16816.F32 R28, R108.reuse, R102, R28 ;  /* 0x000000666c1c723c */ /* 0x040fe2000000181c */
[----:B------:R-:W-:Y:S02]  /*92e0*/  VIADD R103, R20, 0xffffff19 ;  /* 0xffffff1914677836 */ /* 0x000fe40000000000 */
[----:B------:R-:W-:Y:S01]  /*92f0*/  FMUL.FTZ R98, R98, UR5 ;  /* 0x0000000562627c20 */ /* 0x000fe20008410000 */
[----:B------:R-:W-:Y:S02]  /*9300*/  VIADD R102, R20, 0xffffff18 ;  /* 0xffffff1814667836 */ /* 0x000fe40000000000 */
[----:B------:R-:W-:Y:S01]  /*9310*/  FMUL.FTZ R220, R220, UR5 ;  /* 0x00000005dcdc7c20 */ /* 0x000fe20008410000 */
[----:B------:R-:W-:Y:S01]  /*9320*/  FMUL.FTZ R221, R221, UR5 ;  /* 0x00000005dddd7c20 */ /* 0x000fe20008410000 */
[----:B------:R-:W-:Y:S01]  /*9330*/  ISETP.GT.AND P1, PT, R212, R103, PT ;  /* 0x00000067d400720c */ /* 0x000fe20003f24270 */
[----:B------:R-:W-:Y:S01]  /*9340*/  MUFU.TANH R101, R101 ;  /* 0x0000006500657308 */ /* 0x000fe20000002400 */
[C---:B------:R-:W-:Y:S01]  /*9350*/  HMMA.16816.F32 R172, R108.reuse, R232, R172 ;  /* 0x000000e86cac723c */ /* 0x040fe200000018ac */
[----:B------:R-:W-:Y:S01]  /*9360*/  FSEL R232, R210, -INF , !P4 ;  /* 0xff800000d2e87808 */ /* 0x000fe20006000000 */
[----:B------:R-:W-:Y:S01]  /*9370*/  FMUL.FTZ R183, R183, UR5 ;  /* 0x00000005b7b77c20 */ /* 0x000fe20008410000 */
[----:B------:R-:W-:Y:S01]  /*9380*/  ISETP.GT.AND P4, PT, R212, R166, PT ;  /* 0x000000a6d400720c */ /* 0x000fe20003f84270 */
[----:B------:R-:W-:Y:S01]  /*9390*/  FMUL.FTZ R33, R33, UR5 ;  /* 0x0000000521217c20 */ /* 0x000fe20008410000 */
[----:B------:R-:W-:Y:S01]  /*93a0*/  FSEL R210, R179, -INF , !P0 ;  /* 0xff800000b3d27808 */ /* 0x000fe20004000000 */
[----:B------:R-:W-:Y:S01]  /*93b0*/  FMUL.FTZ R32, R32, UR5 ;  /* 0x0000000520207c20 */ /* 0x000fe20008410000 */
[----:B------:R2:W-:Y:S01]  /*93c0*/  MUFU.TANH R233, R62 ;  /* 0x0000003e00e97308 */ /* 0x0005e20000002400 */
[C---:B------:R-:W-:Y:S01]  /*93d0*/  HMMA.16816.F32 R80, R108.reuse, R234, R80 ;  /* 0x000000ea6c50723c */ /* 0x040fe20000001850 */
[----:B------:R-:W-:Y:S01]  /*93e0*/  ISETP.GT.AND P2, PT, R212, R102, PT ;  /* 0x00000066d400720c */ /* 0x000fe20003f44270 */
[----:B------:R-:W-:Y:S01]  /*93f0*/  FMUL.FTZ R90, R90, UR5 ;  /* 0x000000055a5a7c20 */ /* 0x000fe20008410000 */
[----:B------:R-:W-:Y:S01]  /*9400*/  FSEL R225, R127, -INF , !P1 ;  /* 0xff8000007fe17808 */ /* 0x000fe20004800000 */
[----:B------:R-:W-:Y:S01]  /*9410*/  FMUL.FTZ R28, R28, UR5 ;  /* 0x000000051c1c7c20 */ /* 0x000fe20008410000 */
[----:B------:R-:W-:Y:S01]  /*9420*/  ISETP.GT.AND P0, PT, R212, R113, PT ;  /* 0x00000071d400720c */ /* 0x000fe20003f04270 */
[----:B------:R-:W-:Y:S01]  /*9430*/  FMUL.FTZ R29, R29, UR5 ;  /* 0x000000051d1d7c20 */ /* 0x000fe20008410000 */
[----:B------:R3:W-:Y:S01]  /*9440*/  MUFU.TANH R127, R47 ;  /* 0x0000002f007f7308 */ /* 0x0007e20000002400 */
[----:B------:R-:W-:Y:S01]  /*9450*/  HMMA.16816.F32 R72, R108, R230, R72 ;  /* 0x000000e66c48723c */ /* 0x000fe20000001848 */
[----:B------:R-:W-:Y:S01]  /*9460*/  FSEL R228, R112, -INF , !P2 ;  /* 0xff80000070e47808 */ /* 0x000fe20005000000 */
[----:B------:R-:W-:Y:S01]  /*9470*/  VIADD R110, R20, 0xffffff28 ;  /* 0xffffff28146e7836 */ /* 0x000fe20000000000 */
[----:B------:R-:W-:Y:S01]  /*9480*/  FSEL R234, R10, -INF , !P0 ;  /* 0xff8000000aea7808 */ /* 0x000fe20004000000 */
[----:B------:R-:W-:Y:S01]  /*9490*/  FMUL.FTZ R10, R123, UR5 ;  /* 0x000000057b0a7c20 */ /* 0x000fe20008410000 */
[----:B------:R-:W-:Y:S01]  /*94a0*/  ISETP.GT.AND P2, PT, R212, R118, PT ;  /* 0x00000076d400720c */ /* 0x000fe20003f44270 */
[----:B------:R-:W-:Y:S01]  /*94b0*/  VIADD R111, R20, 0xffffff41 ;  /* 0xffffff41146f7836 */ /* 0x000fe20000000000 */
[----:B------:R-:W-:Y:S01]  /*94c0*/  MUFU.TANH R235, R63 ;  /* 0x0000003f00eb7308 */ /* 0x000fe20000002400 */
[----:B------:R-:W-:Y:S01]  /*94d0*/  ISETP.GT.AND P5, PT, R212, R110, PT ;  /* 0x0000006ed400720c */ /* 0x000fe20003fa4270 */
[----:B--2---:R-:W-:Y:S01]  /*94e0*/  FMUL.FTZ R62, R46, UR5 ;  /* 0x000000052e3e7c20 */ /* 0x004fe20008410000 */
[----:B------:R-:W-:Y:S01]  /*94f0*/  FSEL R46, R211, -INF , !P3 ;  /* 0xff800000d32e7808 */ /* 0x000fe20005800000 */
[----:B------:R-:W-:Y:S01]  /*9500*/  FMUL.FTZ R80, R80, UR5 ;  /* 0x0000000550507c20 */ /* 0x000fe20008410000 */
[----:B------:R-:W-:Y:S01]  /*9510*/  FSEL R211, R178, -INF , !P6 ;  /* 0xff800000b2d37808 */ /* 0x000fe20007000000 */
[----:B------:R-:W-:Y:S01]  /*9520*/  FMUL.FTZ R173, R173, UR5 ;  /* 0x00000005adad7c20 */ /* 0x000fe20008410000 */
[----:B------:R-:W-:Y:S01]  /*9530*/  FSEL R178, R125, -INF , !P4 ;  /* 0xff8000007db27808 */ /* 0x000fe20006000000 */
[----:B------:R-:W-:Y:S01]  /*9540*/  MUFU.TANH R112, R62 ;  /* 0x0000003e00707308 */ /* 0x000fe20000002400 */
[----:B------:R-:W-:Y:S01]  /*9550*/  ISETP.GT.AND P3, PT, R212, R115, PT ;  /* 0x00000073d400720c */ /* 0x000fe20003f64270 */
[----:B------:R-:W-:Y:S01]  /*9560*/  FMUL.FTZ R172, R172, UR5 ;  /* 0x00000005acac7c20 */ /* 0x000fe20008410000 */
[----:B------:R-:W-:Y:S01]  /*9570*/  FSEL R251, R131, -INF , !P2 ;  /* 0xff80000083fb7808 */ /* 0x000fe20005000000 */
[----:B---3--:R-:W-:Y:S01]  /*9580*/  FMUL.FTZ R47, R73, UR5 ;  /* 0x00000005492f7c20 */ /* 0x008fe20008410000 */
[----:B------:R-:W-:Y:S01]  /*9590*/  ISETP.GT.AND P2, PT, R212, R95, PT ;  /* 0x0000005fd400720c */ /* 0x000fe20003f44270 */
[----:B------:R-:W-:Y:S01]  /*95a0*/  FMUL.FTZ R72, R72, UR5 ;  /* 0x0000000548487c20 */ /* 0x000fe20008410000 */
[----:B------:R-:W-:Y:S01]  /*95b0*/  FSEL R245, R130, -INF , !P3 ;  /* 0xff80000082f57808 */ /* 0x000fe20005800000 */
[----:B------:R2:W3:Y:S01]  /*95c0*/  MUFU.TANH R125, R27 ;  /* 0x0000001b007d7308 */ /* 0x0004e20000002400 */
[----:B------:R-:W-:Y:S01]  /*95d0*/  FSEL R179, R126, -INF , !P5 ;  /* 0xff8000007eb37808 */ /* 0x000fe20006800000 */
[----:B------:R-:W-:Y:S01]  /*95e0*/  FMUL.FTZ R91, R91, UR5 ;  /* 0x000000055b5b7c20 */ /* 0x000fe20008410000 */
[----:B------:R-:W-:Y:S01]  /*95f0*/  FSEL R130, R58, -INF , !P2 ;  /* 0xff8000003a827808 */ /* 0x000fe20005000000 */
[----:B------:R-:W-:Y:S01]  /*9600*/  FMUL.FTZ R58, R81, UR5 ;  /* 0x00000005513a7c20 */ /* 0x000fe20008410000 */
[C---:B------:R-:W-:Y:S01]  /*9610*/  ISETP.GT.AND P6, PT, R212.reuse, R114, PT ;  /* 0x00000072d400720c */ /* 0x040fe20003fc4270 */
[----:B------:R-:W-:Y:S01]  /*9620*/  FMUL.FTZ R175, R175, UR5 ;  /* 0x00000005afaf7c20 */ /* 0x000fe20008410000 */
[----:B------:R-:W-:Y:S01]  /*9630*/  ISETP.GT.AND P5, PT, R212, R111, PT ;  /* 0x0000006fd400720c */ /* 0x000fe20003fa4270 */
[----:B------:R4:W-:Y:S01]  /*9640*/  MUFU.TANH R109, R88 ;  /* 0x00000058006d7308 */ /* 0x0009e20000002400 */
[----:B------:R-:W-:Y:S01]  /*9650*/  FSEL R250, R250, -INF , !P6 ;  /* 0xff800000fafa7808 */ /* 0x000fe20007000000 */
[----:B------:R-:W-:Y:S01]  /*9660*/  FMUL.FTZ R74, R74, UR5 ;  /* 0x000000054a4a7c20 */ /* 0x000fe20008410000 */
[----:B------:R-:W-:Y:S01]  /*9670*/  FSEL R231, R11, -INF , !P5 ;  /* 0xff8000000be77808 */ /* 0x000fe20006800000 */
[----:B------:R-:W-:Y:S01]  /*9680*/  FMUL.FTZ R75, R75, UR5 ;  /* 0x000000054b4b7c20 */ /* 0x000fe20008410000 */
[----:B------:R-:W-:Y:S01]  /*9690*/  ISETP.GT.AND P1, PT, R212, R117, PT ;  /* 0x00000075d400720c */ /* 0x000fe20003f24270 */
[----:B------:R-:W-:Y:S01]  /*96a0*/  FMUL.FTZ R40, R40, UR5 ;  /* 0x0000000528287c20 */ /* 0x000fe20008410000 */
[----:B------:R-:W-:Y:S01]  /*96b0*/  ISETP.GT.AND P5, PT, R212, R87, PT ;  /* 0x00000057d400720c */ /* 0x000fe20003fa4270 */
[----:B------:R5:W-:Y:S01]  /*96c0*/  MUFU.TANH R108, R97 ;  /* 0x00000061006c7308 */ /* 0x000be20000002400 */
[----:B------:R-:W-:Y:S01]  /*96d0*/  FSEL R249, R249, -INF , !P1 ;  /* 0xff800000f9f97808 */ /* 0x000fe20004800000 */
[----:B--2---:R-:W-:Y:S01]  /*96e0*/  FMUL.FTZ R27, R122, UR5 ;  /* 0x000000057a1b7c20 */ /* 0x004fe20008410000 */
[----:B-1----:R-:W-:Y:S01]  /*96f0*/  FSEL R124, R42, -INF , !P5 ;  /* 0xff8000002a7c7808 */ /* 0x002fe20006800000 */
[----:B------:R-:W-:Y:S01]  /*9700*/  FMUL.FTZ R34, R34, UR5 ;  /* 0x0000000522227c20 */ /* 0x000fe20008410000 */
[----:B------:R-:W-:Y:S01]  /*9710*/  ISETP.GT.AND P1, PT, R212, R94, PT ;  /* 0x0000005ed400720c */ /* 0x000fe20003f24270 */
[----:B------:R-:W-:Y:S01]  /*9720*/  FMUL.FTZ R30, R30, UR5 ;  /* 0x000000051e1e7c20 */ /* 0x000fe20008410000 */
[----:B------:R-:W-:Y:S01]  /*9730*/  ISETP.GT.AND P2, PT, R212, R79, PT ;  /* 0x0000004fd400720c */ /* 0x000fe20003f44270 */
[----:B------:R-:W-:Y:S01]  /*9740*/  MUFU.TANH R27, R27 ;  /* 0x0000001b001b7308 */ /* 0x000fe20000002400 */
[----:B------:R-:W-:Y:S01]  /*9750*/  FSEL R131, R59, -INF , !P1 ;  /* 0xff8000003b837808 */ /* 0x000fe20004800000 */
[----:B----4-:R-:W-:Y:S01]  /*9760*/  VIADD R88, R20, 0xffffff59 ;  /* 0xffffff5914587836 */ /* 0x010fe20000000000 */
[----:B---3--:R-:W-:Y:S01]  /*9770*/  FSEL R125, R125, -INF , !P2 ;  /* 0xff8000007d7d7808 */ /* 0x008fe20005000000 */
[----:B------:R-:W-:Y:S01]  /*9780*/  FMUL.FTZ R31, R31, UR5 ;  /* 0x000000051f1f7c20 */ /* 0x000fe20008410000 */
[----:B------:R-:W-:Y:S01]  /*9790*/  ISETP.GT.AND P1, PT, R212, R78, PT ;  /* 0x0000004ed400720c */ /* 0x000fe20003f24270 */
[----:B------:R-:W-:Y:S01]  /*97a0*/  FMUL.FTZ R18, R18, UR5 ;  /* 0x0000000512127c20 */ /* 0x000fe20008410000 */
[----:B------:R-:W-:Y:S01]  /*97b0*/  ISETP.GT.AND P0, PT, R212, R88, PT ;  /* 0x00000058d400720c */ /* 0x000fe20003f04270 */
[----:B------:R-:W-:Y:S01]  /*97c0*/  MUFU.TANH R10, R10 ;  /* 0x0000000a000a7308 */ /* 0x000fe20000002400 */
[----:B------:R-:W-:Y:S01]  /*97d0*/  ISETP.GT.AND P2, PT, R207, R236, PT ;  /* 0x000000eccf00720c */ /* 0x000fe20003f44270 */
[----:B-----5:R-:W-:Y:S01]  /*97e0*/  VIADD R97, R20, 0xffffff48 ;  /* 0xffffff4814617836 */ /* 0x020fe20000000000 */
[----:B------:R-:W-:Y:S01]  /*97f0*/  FSEL R127, R127, -INF , !P0 ;  /* 0xff8000007f7f7808 */ /* 0x000fe20004000000 */
[----:B------:R-:W-:Y:S01]  /*9800*/  FMUL.FTZ R19, R19, UR5 ;  /* 0x0000000513137c20 */ /* 0x000fe20008410000 */
[----:B------:R-:W-:-:S02]  /*9810*/  FMUL.FTZ R121, R121, UR5 ;  /* 0x0000000579797c20 */ /* 0x000fc40008410000 */
[C---:B------:R-:W-:Y:S01]  /*9820*/  ISETP.GT.AND P4, PT, R212.reuse, R97, PT ;  /* 0x00000061d400720c */ /* 0x040fe20003f84270 */
[----:B------:R-:W-:Y:S03]  /*9830*/  MUFU.TANH R220, R220 ;  /* 0x000000dc00dc7308 */ /* 0x000fe60000002400 */
[----:B------:R-:W-:Y:S02]  /*9840*/  FSEL R233, R233, -INF , !P4 ;  /* 0xff800000e9e97808 */ /* 0x000fe40006000000 */
[----:B------:R-:W-:-:S03]  /*9850*/  ISETP.GT.AND P4, PT, R212, R86, PT ;  /* 0x00000056d400720c */ /* 0x000fc60003f84270 */
[----:B------:R1:W2:Y:S01]  /*9860*/  MUFU.TANH R105, R96 ;  /* 0x0000006000697308 */ /* 0x0002a20000002400 */
[----:B------:R-:W-:Y:S02]  /*9870*/  FSEL R126, R43, -INF , !P4 ;  /* 0xff8000002b7e7808 */ /* 0x000fe40006000000 */
[----:B------:R-:W-:-:S05]  /*9880*/  ISETP.GT.AND P4, PT, R207, R242, PT ;  /* 0x000000f2cf00720c */ /* 0x000fca0003f84270 */
[----:B------:R3:W-:Y:S08]  /*9890*/  MUFU.TANH R167, R21 ;  /* 0x0000001500a77308 */ /* 0x0007f00000002400 */
[----:B------:R4:W-:Y:S01]  /*98a0*/  MUFU.TANH R116, R89 ;  /* 0x0000005900747308 */ /* 0x0009e20000002400 */
[----:B-1----:R-:W-:Y:S01]  /*98b0*/  VIADD R96, R20, 0xffffff49 ;  /* 0xffffff4914607836 */ /* 0x002fe20000000000 */
[----:B--2---:R-:W-:-:S02]  /*98c0*/  FSEL R105, R105, -INF , !P2 ;  /* 0xff80000069697808 */ /* 0x004fc40005000000 */
[----:B------:R-:W-:Y:S02]  /*98d0*/  ISETP.GT.AND P2, PT, R207, R226, PT ;  /* 0x000000e2cf00720c */ /* 0x000fe40003f44270 */
[----:B------:R-:W-:Y:S02]  /*98e0*/  ISETP.GT.AND P3, PT, R212, R96, PT ;  /* 0x00000060d400720c */ /* 0x000fe40003f64270 */
[----:B------:R-:W-:Y:S01]  /*98f0*/  MUFU.TANH R180, R180 ;  /* 0x000000b400b47308 */ /* 0x000fe20000002400 */
[----:B---3--:R-:W-:Y:S01]  /*9900*/  VIADD R21, R20, 0xffffff78 ;  /* 0xffffff7814157836 */ /* 0x008fe20000000000 */
[----:B------:R-:W-:-:S04]  /*9910*/  FSEL R235, R235, -INF , !P3 ;  /* 0xff800000ebeb7808 */ /* 0x000fc80005800000 */
[----:B------:R-:W-:Y:S02]  /*9920*/  ISETP.GT.AND P0, PT, R212, R21, PT ;  /* 0x00000015d400720c */ /* 0x000fe40003f04270 */
[----:B------:R-:W1:Y:S01]  /*9930*/  MUFU.TANH R100, R100 ;  /* 0x0000006400647308 */ /* 0x000e620000002400 */
[----:B----4-:R-:W-:Y:S01]  /*9940*/  VIADD R89, R20, 0xffffff58 ;  /* 0xffffff5814597836 */ /* 0x010fe20000000000 */
[----:B------:R-:W-:Y:S02]  /*9950*/  FSEL R27, R27, -INF , !P0 ;  /* 0xff8000001b1b7808 */ /* 0x000fe40004000000 */
[----:B------:R-:W-:Y:S02]  /*9960*/  ISETP.GT.AND P0, PT, R207, R107, PT ;  /* 0x0000006bcf00720c */ /* 0x000fe40003f04270 */
[----:B------:R-:W-:Y:S02]  /*9970*/  ISETP.GT.AND P6, PT, R212, R89, PT ;  /* 0x00000059d400720c */ /* 0x000fe40003fc4270 */
[----:B------:R2:W-:Y:S01]  /*9980*/  MUFU.TANH R119, R80 ;  /* 0x0000005000777308 */ /* 0x0005e20000002400 */
[----:B------:R-:W-:-:S02]  /*9990*/  FSEL R73, R181, -INF , !P0 ;  /* 0xff800000b5497808 */ /* 0x000fc40004000000 */
[----:B------:R-:W-:Y:S02]  /*99a0*/  FSEL R112, R112, -INF , !P6 ;  /* 0xff80000070707808 */ /* 0x000fe40007000000 */
[----:B------:R-:W-:Y:S02]  /*99b0*/  ISETP.GT.AND P6, PT, R212, R70, PT ;  /* 0x00000046d400720c */ /* 0x000fe40003fc4270 */
[----:B------:R-:W-:Y:S01]  /*99c0*/  ISETP.GT.AND P0, PT, R207, R115, PT ;  /* 0x00000073cf00720c */ /* 0x000fe20003f04270 */
[----:B------:R-:W3:Y:S01]  /*99d0*/  MUFU.TANH R221, R221 ;  /* 0x000000dd00dd7308 */ /* 0x000ee20000002400 */
[----:B------:R-:W-:Y:S02]  /*99e0*/  FSEL R62, R101, -INF , !P6 ;  /* 0xff800000653e7808 */ /* 0x000fe40007000000 */
[----:B------:R-:W-:Y:S02]  /*99f0*/  ISETP.GT.AND P6, PT, R207, R227, PT ;  /* 0x000000e3cf00720c */ /* 0x000fe40003fc4270 */
[----:B-1----:R-:W-:-:S02]  /*9a00*/  FSEL R63, R100, -INF , !P1 ;  /* 0xff800000643f7808 */ /* 0x002fc40004800000 */
[----:B------:R-:W-:Y:S01]  /*9a10*/  FSEL R241, R12, -INF , !P0 ;  /* 0xff8000000cf17808 */ /* 0x000fe20004000000 */
[----:B------:R-:W1:Y:S01]  /*9a20*/  MUFU.TANH R173, R173 ;  /* 0x000000ad00ad7308 */ /* 0x000e620000002400 */
[----:B------:R-:W-:Y:S01]  /*9a30*/  ISETP.GT.AND P1, PT, R207, R229, PT ;  /* 0x000000e5cf00720c */ /* 0x000fe20003f24270 */
[----:B--2---:R-:W-:Y:S02]  /*9a40*/  VIADD R80, R20, 0xffffff68 ;  /* 0xffffff6814507836 */ /* 0x004fe40000000000 */
[----:B------:R-:W-:Y:S01]  /*9a50*/  FMUL.FTZ R12, R222, UR5 ;  /* 0x00000005de0c7c20 */ /* 0x000fe20008410000 */
[----:B------:R-:W-:Y:S01]  /*9a60*/  VIADD R20, R20, 0xffffff79 ;  /* 0xffffff7914147836 */ /* 0x000fe20000000000 */
[----:B------:R-:W-:Y:S02]  /*9a70*/  FSEL R108, R108, -INF , !P1 ;  /* 0xff8000006c6c7808 */ /* 0x000fe40004800000 */
[C---:B------:R-:W-:Y:S01]  /*9a80*/  ISETP.GT.AND P3, PT, R212.reuse, R80, PT ;  /* 0x00000050d400720c */ /* 0x040fe20003f64270 */
[----:B------:R-:W-:Y:S01]  /*9a90*/  MUFU.TANH R58, R58 ;  /* 0x0000003a003a7308 */ /* 0x000fe20000002400 */
[----:B------:R-:W-:-:S02]  /*9aa0*/  ISETP.GT.AND P5, PT, R212, R20, PT ;  /* 0x00000014d400720c */ /* 0x000fc40003fa4270 */
[----:B------:R-:W-:Y:S02]  /*9ab0*/  FSEL R123, R26, -INF , !P3 ;  /* 0xff8000001a7b7808 */ /* 0x000fe40005800000 */
[----:B------:R-:W-:Y:S02]  /*9ac0*/  FSEL R26, R10, -INF , !P5 ;  /* 0xff8000000a1a7808 */ /* 0x000fe40006800000 */
[----:B------:R-:W-:Y:S01]  /*9ad0*/  FSEL R10, R220, -INF , !P4 ;  /* 0xff800000dc0a7808 */ /* 0x000fe20006000000 */
[----:B------:R-:W2:Y:S01]  /*9ae0*/  MUFU.TANH R172, R172 ;  /* 0x000000ac00ac7308 */ /* 0x000ea20000002400 */
[C---:B------:R-:W-:Y:S02]  /*9af0*/  ISETP.GT.AND P4, PT, R207.reuse, R103, PT ;  /* 0x00000067cf00720c */ /* 0x040fe40003f84270 */
[C---:B------:R-:W-:Y:S02]  /*9b00*/  ISETP.GT.AND P3, PT, R207.reuse, R238, PT ;  /* 0x000000eecf00720c */ /* 0x040fe40003f64270 */
[----:B------:R-:W-:-:S02]  /*9b10*/  ISETP.GT.AND P5, PT, R207, R102, PT ;  /* 0x00000066cf00720c */ /* 0x000fc40003fa4270 */
[----:B------:R-:W-:Y:S01]  /*9b20*/  FSEL R42, R116, -INF , !P4 ;  /* 0xff800000742a7808 */ /* 0x000fe20006000000 */
[----:B------:R-:W-:Y:S01]  /*9b30*/  MUFU.TANH R243, R64 ;  /* 0x0000004000f37308 */ /* 0x000fe20000002400 */
[----:B---3--:R-:W-:Y:S02]  /*9b40*/  FSEL R11, R221, -INF , !P3 ;  /* 0xff800000dd0b7808 */ /* 0x008fe40005800000 */
[----:B------:R-:W-:Y:S02]  /*9b50*/  FSEL R43, R109, -INF , !P5 ;  /* 0xff8000006d2b7808 */ /* 0x000fe40006800000 */
[----:B-1----:R-:W-:Y:S02]  /*9b60*/  FSEL R59, R173, -INF , !P2 ;  /* 0xff800000ad3b7808 */ /* 0x002fe40005000000 */
[C---:B------:R-:W-:Y:S01]  /*9b70*/  ISETP.GT.AND P3, PT, R207.reuse, R106, PT ;  /* 0x0000006acf00720c */ /* 0x040fe20003f64270 */
[----:B------:R-:W-:Y:S01]  /*9b80*/  MUFU.TANH R33, R33 ;  /* 0x0000002100217308 */ /* 0x000fe20000002400 */
[----:B------:R-:W-:-:S02]  /*9b90*/  ISETP.GT.AND P1, PT, R207, R110, PT ;  /* 0x0000006ecf00720c */ /* 0x000fc40003f24270 */
[C---:B------:R-:W-:Y:S02]  /*9ba0*/  ISETP.GT.AND P5, PT, R207.reuse, R118, PT ;  /* 0x00000076cf00720c */ /* 0x040fe40003fa4270 */
[----:B------:R-:W-:Y:S02]  /*9bb0*/  ISETP.GT.AND P2, PT, R207, R113, PT ;  /* 0x00000071cf00720c */ /* 0x000fe40003f44270 */
[----:B--2---:R-:W-:Y:S01]  /*9bc0*/  FSEL R252, R172, -INF , !P3 ;  /* 0xff800000acfc7808 */ /* 0x004fe20005800000 */
[----:B------:R-:W1:Y:S01]  /*9bd0*/  MUFU.TANH R47, R47 ;  /* 0x0000002f002f7308 */ /* 0x000e620000002400 */
[----:B------:R-:W-:Y:S02]  /*9be0*/  FSEL R101, R119, -INF , !P1 ;  /* 0xff80000077657808 */ /* 0x000fe40004800000 */
[----:B------:R-:W-:Y:S01]  /*9bf0*/  FSEL R239, R13, -INF , !P5 ;  /* 0xff8000000def7808 */ /* 0x000fe20006800000 */
[----:B------:R-:W-:Y:S01]  /*9c00*/  FMUL.FTZ R13, R92, UR5 ;  /* 0x000000055c0d7c20 */ /* 0x000fe20008410000 */
[----:B------:R-:W-:Y:S01]  /*9c10*/  FSEL R248, R4, -INF , !P2 ;  /* 0xff80000004f87808 */ /* 0x000fe20005000000 */
[----:B------:R-:W-:Y:S01]  /*9c20*/  FMUL.FTZ R4, R223, UR5 ;  /* 0x00000005df047c20 */ /* 0x000fe20008410000 */
[C---:B------:R-:W-:Y:S01]  /*9c30*/  ISETP.GT.AND P3, PT, R207.reuse, R114, PT ;  /* 0x00000072cf00720c */ /* 0x040fe20003f64270 */
[----:B------:R-:W2:Y:S01]  /*9c40*/  MUFU.TANH R49, R49 ;  /* 0x0000003100317308 */ /* 0x000ea20000002400 */
[----:B------:R-:W-:-:S02]  /*9c50*/  ISETP.GT.AND P2, PT, R207, R88, PT ;  /* 0x00000058cf00720c */ /* 0x000fc40003f44270 */
[C---:B------:R-:W-:Y:S02]  /*9c60*/  ISETP.GT.AND P4, PT, R207.reuse, R117, PT ;  /* 0x00000075cf00720c */ /* 0x040fe40003f84270 */
[C---:B------:R-:W-:Y:S02]  /*9c70*/  ISETP.GT.AND P1, PT, R207.reuse, R111, PT ;  /* 0x0000006fcf00720c */ /* 0x040fe40003f24270 */
[----:B------:R-:W-:Y:S01]  /*9c80*/  ISETP.GT.AND P0, PT, R207, R96, PT ;  /* 0x00000060cf00720c */ /* 0x000fe20003f04270 */
[----:B------:R3:W4:Y:S01]  /*9c90*/  MUFU.TANH R230, R72 ;  /* 0x0000004800e67308 */ /* 0x0007220000002400 */
[----:B------:R-:W-:Y:S01]  /*9ca0*/  FSEL R244, R5, -INF , !P1 ;  /* 0xff80000005f47808 */ /* 0x000fe20004800000 */
[----:B------:R-:W-:Y:S01]  /*9cb0*/  FMUL.FTZ R5, R208, UR5 ;  /* 0x00000005d0057c20 */ /* 0x000fe20008410000 */
[----:B-1----:R-:W-:Y:S01]  /*9cc0*/  FSEL R172, R47, -INF , !P3 ;  /* 0xff8000002fac7808 */ /* 0x002fe20005800000 */
[----:B------:R-:W-:Y:S01]  /*9cd0*/  FMUL.FTZ R47, R99, UR5 ;  /* 0x00000005632f7c20 */ /* 0x000fe20008410000 */
[----:B------:R-:W-:-:S02]  /*9ce0*/  ISETP.GT.AND P3, PT, R207, R89, PT ;  /* 0x00000059cf00720c */ /* 0x000fc40003f64270 */
[C---:B------:R-:W-:Y:S01]  /*9cf0*/  ISETP.GT.AND P1, PT, R207.reuse, R87, PT ;  /* 0x00000057cf00720c */ /* 0x040fe20003f24270 */
[----:B------:R-:W1:Y:S01]  /*9d00*/  MUFU.TANH R48, R48 ;  /* 0x0000003000307308 */ /* 0x000e620000002400 */
[----:B------:R-:W-:Y:S02]  /*9d10*/  ISETP.GT.AND P5, PT, R207, R95, PT ;  /* 0x0000005fcf00720c */ /* 0x000fe40003fa4270 */
[----:B--2---:R-:W-:Y:S02]  /*9d20*/  FSEL R81, R49, -INF , !P2 ;  /* 0xff80000031517808 */ /* 0x004fe40005000000 */
[----:B------:R-:W-:-:S03]  /*9d30*/  ISETP.GT.AND P2, PT, R207, R21, PT ;  /* 0x00000015cf00720c */ /* 0x000fc60003f44270 */
[----:B------:R-:W2:Y:S01]  /*9d40*/  MUFU.TANH R116, R16 ;  /* 0x0000001000747308 */ /* 0x000ea20000002400 */
[----:B---3--:R-:W-:Y:S02]  /*9d50*/  FSEL R72, R180, -INF , !P6 ;  /* 0xff800000b4487808 */ /* 0x008fe40007000000 */
[C---:B------:R-:W-:Y:S02]  /*9d60*/  ISETP.GT.AND P6, PT, R207.reuse, R166, PT ;  /* 0x000000a6cf00720c */ /* 0x040fe40003fc4270 */
[----:B----4-:R-:W-:Y:S02]  /*9d70*/  FSEL R230, R230, -INF , !P4 ;  /* 0xff800000e6e67808 */ /* 0x010fe40006000000 */
[----:B------:R-:W-:Y:S01]  /*9d80*/  FSEL R58, R58, -INF , !P6 ;  /* 0xff8000003a3a7808 */ /* 0x000fe20007000000 */
[----:B------:R-:W3:Y:S01]  /*9d90*/  MUFU.TANH R240, R65 ;  /* 0x0000004100f07308 */ /* 0x000ee20000002400 */
[----:B------:R-:W-:Y:S02]  /*9da0*/  ISETP.GT.AND P6, PT, R207, R97, PT ;  /* 0x00000061cf00720c */ /* 0x000fe40003fc4270 */
[----:B-1----:R-:W-:-:S02]  /*9db0*/  FSEL R173, R48, -INF , !P3 ;  /* 0xff80000030ad7808 */ /* 0x002fc40005800000 */
[----:B------:R-:W-:Y:S02]  /*9dc0*/  FSEL R243, R243, -INF , !P6 ;  /* 0xff800000f3f37808 */ /* 0x000fe40007000000 */
[----:B------:R-:W-:Y:S01]  /*9dd0*/  ISETP.GT.AND P6, PT, R207, R86, PT ;  /* 0x00000056cf00720c */ /* 0x000fe20003fc4270 */
[----:B------:R-:W1:Y:S01]  /*9de0*/  MUFU.TANH R53, R53 ;  /* 0x0000003500357308 */ /* 0x000e620000002400 */
[----:B--2---:R-:W-:Y:S02]  /*9df0*/  FSEL R116, R116, -INF , !P2 ;  /* 0xff80000074747808 */ /* 0x004fe40005000000 */
[----:B------:R-:W-:Y:S01]  /*9e00*/  FSEL R181, R33, -INF , !P6 ;  /* 0xff80000021b57808 */ /* 0x000fe20007000000 */
[----:B------:R-:W-:Y:S01]  /*9e10*/  FMUL.FTZ R33, R93, UR5 ;  /* 0x000000055d217c20 */ /* 0x000fe20008410000 */
[C---:B------:R-:W-:Y:S02]  /*9e20*/  ISETP.GT.AND P4, PT, R207.reuse, R94, PT ;  /* 0x0000005ecf00720c */ /* 0x040fe40003f84270 */
[----:B------:R-:W-:Y:S01]  /*9e30*/  ISETP.GT.AND P3, PT, R207, R70, PT ;  /* 0x00000046cf00720c */ /* 0x000fe20003f64270 */
[----:B------:R-:W2:Y:S01]  /*9e40*/  MUFU.TANH R32, R32 ;  /* 0x0000002000207308 */ /* 0x000ea20000002400 */
[----:B------:R-:W-:-:S02]  /*9e50*/  ISETP.GT.AND P6, PT, R205, R242, PT ;  /* 0x000000f2cd00720c */ /* 0x000fc40003fc4270 */
[----:B------:R-:W-:Y:S02]  /*9e60*/  ISETP.GT.AND P2, PT, R213, R242, PT ;  /* 0x000000f2d500720c */ /* 0x000fe40003f44270 */
[----:B---3--:R-:W-:Y:S02]  /*9e70*/  FSEL R240, R240, -INF , !P0 ;  /* 0xff800000f0f07808 */ /* 0x008fe40004000000 */
[----:B------:R-:W-:Y:S01]  /*9e80*/  ISETP.GT.AND P0, PT, R207, R80, PT ;  /* 0x00000050cf00720c */ /* 0x000fe20003f04270 */
[----:B------:R-:W3:Y:S01]  /*9e90*/  MUFU.TANH R12, R12 ;  /* 0x0000000c000c7308 */ /* 0x000ee20000002400 */
[----:B------:R-:W-:Y:S02]  /*9ea0*/  FSEL R167, R167, -INF , !P3 ;  /* 0xff800000a7a77808 */ /* 0x000fe40005800000 */
[----:B-1----:R-:W-:Y:S01]  /*9eb0*/  FSEL R221, R53, -INF , !P4 ;  /* 0xff80000035dd7808 */ /* 0x002fe20006000000 */
[----:B------:R-:W-:Y:S01]  /*9ec0*/  FMUL.FTZ R53, R182, UR5 ;  /* 0x00000005b6357c20 */ /* 0x000fe20008410000 */
[----:B------:R-:W-:-:S02]  /*9ed0*/  FSEL R64, R219, -INF , !P6 ;  /* 0xff800000db407808 */ /* 0x000fc40007000000 */
[----:B------:R-:W-:Y:S01]  /*9ee0*/  ISETP.GT.AND P4, PT, R207, R78, PT ;  /* 0x0000004ecf00720c */ /* 0x000fe20003f84270 */
[----:B------:R-:W1:Y:S01]  /*9ef0*/  MUFU.TANH R52, R52 ;  /* 0x0000003400347308 */ /* 0x000e620000002400 */
[----:B------:R-:W-:Y:S02]  /*9f00*/  ISETP.GE.AND P3, PT, R242, R201, PT ;  /* 0x000000c9f200720c */ /* 0x000fe40003f66270 */
[----:B--2---:R-:W-:Y:S01]  /*9f10*/  FSEL R122, R32, -INF , !P1 ;  /* 0xff800000207a7808 */ /* 0x004fe20004800000 */
[----:B------:R-:W-:Y:S01]  /*9f20*/  FMUL.FTZ R32, R209, UR5 ;  /* 0x00000005d1207c20 */ /* 0x000fe20008410000 */
[----:B------:R-:W-:Y:S02]  /*9f30*/  ISETP.GT.AND P6, PT, R205, R238, PT ;  /* 0x000000eecd00720c */ /* 0x000fe40003fc4270 */
[----:B------:R-:W-:Y:S01]  /*9f40*/  ISETP.GT.AND P1, PT, R207, R20, PT ;  /* 0x00000014cf00720c */ /* 0x000fe20003f24270 */
[----:B------:R-:W2:Y:S01]  /*9f50*/  MUFU.TANH R119, R28 ;  /* 0x0000001c00777308 */ /* 0x000ea20000002400 */
[----:B------:R-:W-:-:S02]  /*9f60*/  FSEL R180, R104, -INF , !P4 ;  /* 0xff80000068b47808 */ /* 0x000fc40006000000 */
[----:B---3--:R-:W-:Y:S02]  /*9f70*/  FSEL R12, R12, -INF , !P2 ;  /* 0xff8000000c0c7808 */ /* 0x008fe40005000000 */
[----:B------:R-:W-:Y:S02]  /*9f80*/  FSEL R65, R224, -INF , !P6 ;  /* 0xff800000e0417808 */ /* 0x000fe40007000000 */
[----:B------:R-:W-:Y:S01]  /*9f90*/  FSEL R16, R12, -INF , !P3 ;  /* 0xff8000000c107808 */ /* 0x000fe20005800000 */
[----:B------:R-:W3:Y:S01]  /*9fa0*/  MUFU.TANH R212, R29 ;  /* 0x0000001d00d47308 */ /* 0x000ee20000002400 */
[----:B------:R-:W-:Y:S02]  /*9fb0*/  ISETP.GE.AND P4, PT, R242, R202, PT ;  /* 0x000000caf200720c */ /* 0x000fe40003f86270 */
[----:B-1----:R-:W-:Y:S01]  /*9fc0*/  FSEL R220, R52, -INF , !P5 ;  /* 0xff80000034dc7808 */ /* 0x002fe20006800000 */
[----:B------:R-:W-:Y:S01]  /*9fd0*/  FMUL.FTZ R52, R176, UR5 ;  /* 0x00000005b0347c20 */ /* 0x000fe20008410000 */
[----:B------:R-:W-:Y:S01]  /*9fe0*/  ISETP.GT.AND P5, PT, R207, R79, PT ;  /* 0x0000004fcf00720c */ /* 0x000fe20003fa4270 */
[----:B------:R-:W-:Y:S01]  /*9ff0*/  IMAD.MOV.U32 R207, RZ, RZ, R81 ;  /* 0x000000ffffcf7224 */ /* 0x000fe200078e0051 */
[----:B------:R-:W-:Y:S01]  /*a000*/  ISETP.GT.AND P6, PT, R205, R236, PT ;  /* 0x000000eccd00720c */ /* 0x000fe20003fc4270 */
[----:B------:R-:W1:Y:S01]  /*a010*/  MUFU.TANH R109, R17 ;  /* 0x00000011006d7308 */ /* 0x000e620000002400 */
[----:B------:R-:W-:-:S02]  /*a020*/  ISETP.GT.AND P2, PT, R213, R238, PT ;  /* 0x000000eed500720c */ /* 0x000fc40003f44270 */
[----:B--2---:R-:W-:Y:S02]  /*a030*/  FSEL R119, R119, -INF , !P0 ;  /* 0xff80000077777808 */ /* 0x004fe40004000000 */
[-C--:B------:R-:W-:Y:S02]  /*a040*/  ISETP.GE.AND P0, PT, R242, R204.reuse, PT ;  /* 0x000000ccf200720c */ /* 0x080fe40003f06270 */
[----:B------:R-:W-:Y:S01]  /*a050*/  ISETP.GE.AND P3, PT, R236, R204, PT ;  /* 0x000000ccec00720c */ /* 0x000fe20003f66270 */
[----:B------:R-:W2:Y:S01]  /*a060*/  MUFU.TANH R13, R13 ;  /* 0x0000000d000d7308 */ /* 0x000ea20000002400 */
[----:B------:R-:W-:Y:S02]  /*a070*/  FSEL R64, R64, -INF , !P0 ;  /* 0xff80000040407808 */ /* 0x000fe40004000000 */
[----:B---3--:R-:W-:Y:S02]  /*a080*/  FSEL R212, R212, -INF , !P5 ;  /* 0xff800000d4d47808 */ /* 0x008fe40006800000 */
[----:B------:R-:W-:-:S02]  /*a090*/  ISETP.GE.AND P5, PT, R242, R203, PT ;  /* 0x000000cbf200720c */ /* 0x000fc40003fa6270 */
[C---:B------:R-:W-:Y:S01]  /*a0a0*/  ISETP.GE.AND P0, PT, R238.reuse, R203, PT ;  /* 0x000000cbee00720c */ /* 0x040fe20003f06270 */
[----:B------:R-:W3:Y:S01]  /*a0b0*/  MUFU.TANH R4, R4 ;  /* 0x0000000400047308 */ /* 0x000ee20000002400 */
[----:B------:R-:W-:Y:S02]  /*a0c0*/  FSEL R28, R247, -INF , !P5 ;  /* 0xff800000f71c7808 */ /* 0x000fe40006800000 */
[----:B-1----:R-:W-:Y:S02]  /*a0d0*/  FSEL R109, R109, -INF , !P1 ;  /* 0xff8000006d6d7808 */ /* 0x002fe40004800000 */
[----:B------:R-:W-:Y:S02]  /*a0e0*/  ISETP.GE.AND P1, PT, R238, R204, PT ;  /* 0x000000ccee00720c */ /* 0x000fe40003f26270 */
[----:B------:R-:W-:Y:S01]  /*a0f0*/  FSEL R17, R10, -INF , !P4 ;  /* 0xff8000000a117808 */ /* 0x000fe20006000000 */
[----:B------:R-:W1:Y:S01]  /*a100*/  MUFU.TANH R33, R33 ;  /* 0x0000002100217308 */ /* 0x000e620000002400 */
[----:B------:R-:W-:-:S02]  /*a110*/  ISETP.GE.AND P4, PT, R238, R201, PT ;  /* 0x000000c9ee00720c */ /* 0x000fc40003f86270 */
[----:B--2---:R-:W-:Y:S02]  /*a120*/  FSEL R13, R13, -INF , !P6 ;  /* 0xff8000000d0d7808 */ /* 0x004fe40007000000 */
[----:B------:R-:W-:Y:S02]  /*a130*/  ISETP.GT.AND P6, PT, R205, R229, PT ;  /* 0x000000e5cd00720c */ /* 0x000fe40003fc4270 */
[----:B------:R-:W-:Y:S01]  /*a140*/  ISETP.GE.AND P5, PT, R238, R202, PT ;  /* 0x000000caee00720c */ /* 0x000fe20003fa6270 */
[----:B------:R-:W2:Y:S01]  /*a150*/  MUFU.TANH R5, R5 ;  /* 0x0000000500057308 */ /* 0x000ea20000002400 */
[----:B------:R-:W-:Y:S02]  /*a160*/  FSEL R65, R65, -INF , !P1 ;  /* 0xff80000041417808 */ /* 0x000fe40004800000 */
[----:B---3--:R-:W-:Y:S02]  /*a170*/  FSEL R4, R4, -INF , !P2 ;  /* 0xff80000004047808 */ /* 0x008fe40005000000 */
[----:B------:R-:W-:-:S02]  /*a180*/  FSEL R10, R246, -INF , !P0 ;  /* 0xff800000f60a7808 */ /* 0x000fc40004000000 */
[C---:B------:R-:W-:Y:S01]  /*a190*/  ISETP.GE.AND P1, PT, R236.reuse, R203, PT ;  /* 0x000000cbec00720c */ /* 0x040fe20003f26270 */
[----:B------:R-:W3:Y:S01]  /*a1a0*/  MUFU.TANH R12, R98 ;  /* 0x00000062000c7308 */ /* 0x000ee20000002400 */
[----:B------:R-:W-:Y:S02]  /*a1b0*/  ISETP.GE.AND P0, PT, R236, R202, PT ;  /* 0x000000caec00720c */ /* 0x000fe40003f06270 */
[----:B------:R-:W-:Y:S02]  /*a1c0*/  FSEL R4, R4, -INF , !P4 ;  /* 0xff80000004047808 */ /* 0x000fe40006000000 */
[----:B-1----:R-:W-:Y:S02]  /*a1d0*/  FSEL R33, R33, -INF , !P6 ;  /* 0xff80000021217808 */ /* 0x002fe40007000000 */
[----:B------:R-:W-:Y:S01]  /*a1e0*/  ISETP.GE.AND P4, PT, R229, R204, PT ;  /* 0x000000cce500720c */ /* 0x000fe20003f86270 */
[----:B------:R-:W1:Y:S01]  /*a1f0*/  MUFU.TANH R32, R32 ;  /* 0x0000002000207308 */ /* 0x000e620000002400 */
[----:B------:R-:W-:-:S02]  /*a200*/  ISETP.GT.AND P6, PT, R205, R227, PT ;  /* 0x000000e3cd00720c */ /* 0x000fc40003fc4270 */
[----:B------:R-:W-:Y:S02]  /*a210*/  FSEL R48, R11, -INF , !P5 ;  /* 0xff8000000b307808 */ /* 0x000fe40006800000 */
[----:B------:R-:W-:Y:S02]  /*a220*/  FSEL R11, R71, -INF , !P1 ;  /* 0xff800000470b7808 */ /* 0x000fe40004800000 */
[----:B------:R-:W-:Y:S01]  /*a230*/  FSEL R29, R105, -INF , !P0 ;  /* 0xff800000691d7808 */ /* 0x000fe20004000000 */
[----:B------:R-:W4:Y:S01]  /*a240*/  MUFU.TANH R47, R47 ;  /* 0x0000002f002f7308 */ /* 0x000f220000002400 */
[----:B------:R-:W-:Y:S02]  /*a250*/  ISETP.GT.AND P2, PT, R213, R236, PT ;  /* 0x000000ecd500720c */ /* 0x000fe40003f44270 */
[----:B------:R-:W-:Y:S02]  /*a260*/  FSEL R71, R33, -INF , !P4 ;  /* 0xff80000021477808 */ /* 0x000fe40006000000 */
[----:B--2---:R-:W-:-:S02]  /*a270*/  FSEL R105, R5, -INF , !P6 ;  /* 0xff80000005697808 */ /* 0x004fc40007000000 */
[----:B------:R-:W-:Y:S01]  /*a280*/  ISETP.GT.AND P6, PT, R205, R107, PT ;  /* 0x0000006bcd00720c */ /* 0x000fe20003fc4270 */
[----:B------:R-:W2:Y:S01]  /*a290*/  MUFU.TANH R53, R53 ;  /* 0x0000003500357308 */ /* 0x000ea20000002400 */
[----:B---3--:R-:W-:Y:S02]  /*a2a0*/  FSEL R12, R12, -INF , !P2 ;  /* 0xff8000000c0c7808 */ /* 0x008fe40005000000 */
[----:B------:R-:W-:Y:S02]  /*a2b0*/  ISETP.GT.AND P2, PT, R213, R229, PT ;  /* 0x000000e5d500720c */ /* 0x000fe40003f44270 */
[----:B-1----:R-:W-:Y:S02]  /*a2c0*/  FSEL R100, R32, -INF , !P6 ;  /* 0xff80000020647808 */ /* 0x002fe40007000000 */
[-C--:B------:R-:W-:Y:S01]  /*a2d0*/  ISETP.GE.AND P5, PT, R236, R201.reuse, PT ;  /* 0x000000c9ec00720c */ /* 0x080fe20003fa6270 */
[----:B------:R-:W1:Y:S01]  /*a2e0*/  MUFU.TANH R33, R183 ;  /* 0x000000b700217308 */ /* 0x000e620000002400 */
[----:B------:R-:W-:-:S02]  /*a2f0*/  ISETP.GE.AND P0, PT, R229, R201, PT ;  /* 0x000000c9e500720c */ /* 0x000fc40003f06270 */
[----:B----4-:R-:W-:Y:S02]  /*a300*/  FSEL R47, R47, -INF , !P2 ;  /* 0xff8000002f2f7808 */ /* 0x010fe40005000000 */
[----:B------:R-:W-:Y:S02]  /*a310*/  FSEL R81, R13, -INF , !P3 ;  /* 0xff8000000d517808 */ /* 0x000fe40005800000 */
[----:B------:R-:W-:Y:S01]  /*a320*/  ISETP.GT.AND P2, PT, R213, R227, PT ;  /* 0x000000e3d500720c */ /* 0x000fe20003f44270 */
[----:B------:R3:W4:Y:S01]  /*a330*/  MUFU.TANH R32, R90 ;  /* 0x0000005a00207308 */ /* 0x0007220000002400 */
[----:B------:R-:W-:Y:S02]  /*a340*/  ISETP.GE.AND P3, PT, R229, R203, PT ;  /* 0x000000cbe500720c */ /* 0x000fe40003f66270 */
[----:B------:R-:W-:Y:S02]  /*a350*/  FSEL R13, R12, -INF , !P5 ;  /* 0xff8000000c0d7808 */ /* 0x000fe40006800000 */
[----:B------:R-:W-:-:S02]  /*a360*/  ISETP.GE.AND P5, PT, R227, R204, PT ;  /* 0x000000cce300720c */ /* 0x000fc40003fa6270 */
[----:B------:R-:W-:Y:S01]  /*a370*/  FSEL R5, R47, -INF , !P0 ;  /* 0xff8000002f057808 */ /* 0x000fe20004000000 */
[----:B------:R-:W5:Y:S01]  /*a380*/  MUFU.TANH R52, R52 ;  /* 0x0000003400347308 */ /* 0x000f620000002400 */
[----:B------:R-:W-:Y:S02]  /*a390*/  ISETP.GE.AND P1, PT, R229, R202, PT ;  /* 0x000000cae500720c */ /* 0x000fe40003f26270 */
[----:B------:R-:W-:Y:S02]  /*a3a0*/  ISETP.GE.AND P4, PT, R227, R203, PT ;  /* 0x000000cbe300720c */ /* 0x000fe40003f86270 */
[----:B--2---:R-:W-:Y:S01]  /*a3b0*/  FSEL R47, R53, -INF , !P2 ;  /* 0xff800000352f7808 */ /* 0x004fe20005000000 */
[----:B------:R-:W-:Y:S01]  /*a3c0*/  FMUL.FTZ R53, R177, UR5 ;  /* 0x00000005b1357c20 */ /* 0x000fe20008410000 */
[----:B------:R-:W-:Y:S01]  /*a3d0*/  FSEL R12, R237, -INF , !P3 ;  /* 0xff800000ed0c7808 */ /* 0x000fe20005800000 */
[----:B------:R-:W-:Y:S01]  /*a3e0*/  MUFU.TANH R76, R76 ;  /* 0x0000004c004c7308 */ /* 0x000fe20000002400 */
[----:B------:R-:W-:Y:S01]  /*a3f0*/  ISETP.GT.AND P2, PT, R213, R107, PT ;  /* 0x0000006bd500720c */ /* 0x000fe20003f44270 */
[----:B---3--:R-:W-:Y:S01]  /*a400*/  FMUL.FTZ R90, R174, UR5 ;  /* 0x00000005ae5a7c20 */ /* 0x008fe20008410000 */
[----:B------:R-:W-:-:S02]  /*a410*/  ISETP.GT.AND P6, PT, R205, R102, PT ;  /* 0x00000066cd00720c */ /* 0x000fc40003fc4270 */
[-C--:B------:R-:W-:Y:S02]  /*a420*/  ISETP.GE.AND P3, PT, R227, R202.reuse, PT ;  /* 0x000000cae300720c */ /* 0x080fe40003f66270 */
[----:B------:R-:W-:Y:S01]  /*a430*/  FSEL R105, R105, -INF , !P5 ;  /* 0xff80000069697808 */ /* 0x000fe20006800000 */
[----:B------:R-:W-:Y:S01]  /*a440*/  MUFU.TANH R90, R90 ;  /* 0x0000005a005a7308 */ /* 0x000fe20000002400 */
[----:B------:R-:W-:Y:S02]  /*a450*/  FSEL R49, R108, -INF , !P1 ;  /* 0xff8000006c317808 */ /* 0x000fe40004800000 */
[C---:B------:R-:W-:Y:S02]  /*a460*/  ISETP.GE.AND P5, PT, R107.reuse, R203, PT ;  /* 0x000000cb6b00720c */ /* 0x040fe40003fa6270 */
[----:B------:R-:W-:Y:S02]  /*a470*/  FSEL R99, R232, -INF , !P4 ;  /* 0xff800000e8637808 */ /* 0x000fe40006000000 */
[----:B------:R-:W-:Y:S01]  /*a480*/  ISETP.GE.AND P4, PT, R107, R202, PT ;  /* 0x000000ca6b00720c */ /* 0x000fe20003f86270 */
[----:B------:R-:W-:Y:S01]  /*a490*/  MUFU.TANH R53, R53 ;  /* 0x0000003500357308 */ /* 0x000fe20000002400 */
[----:B-1----:R-:W-:-:S02]  /*a4a0*/  FSEL R33, R33, -INF , !P2 ;  /* 0xff80000021217808 */ /* 0x002fc40005000000 */
[----:B------:R-:W-:Y:S02]  /*a4b0*/  FSEL R108, R84, -INF , !P6 ;  /* 0xff800000546c7808 */ /* 0x000fe40007000000 */
[----:B------:R-:W-:Y:S02]  /*a4c0*/  FSEL R72, R72, -INF , !P3 ;  /* 0xff80000048487808 */ /* 0x000fe40005800000 */
[----:B------:R-:W-:Y:S01]  /*a4d0*/  ISETP.GT.AND P2, PT, R213, R102, PT ;  /* 0x00000066d500720c */ /* 0x000fe20003f44270 */
[----:B------:R1:W2:Y:S01]  /*a4e0*/  MUFU.TANH R84, R91 ;  /* 0x0000005b00547308 */ /* 0x0002a20000002400 */
[----:B------:R-:W-:Y:S02]  /*a4f0*/  ISETP.GT.AND P6, PT, R205, R103, PT ;  /* 0x00000067cd00720c */ /* 0x000fe40003fc4270 */
[C---:B------:R-:W-:Y:S02]  /*a500*/  ISETP.GE.AND P0, PT, R107.reuse, R204, PT ;  /* 0x000000cc6b00720c */ /* 0x040fe40003f06270 */
[----:B------:R-:W-:-:S02]  /*a510*/  ISETP.GE.AND P3, PT, R107, R201, PT ;  /* 0x000000c96b00720c */ /* 0x000fc40003f66270 */
[----:B------:R-:W-:Y:S01]  /*a520*/  FSEL R107, R46, -INF , !P5 ;  /* 0xff8000002e6b7808 */ /* 0x000fe20006800000 */
[----:B------:R-:W-:Y:S01]  /*a530*/  MUFU.TANH R68, R68 ;  /* 0x0000004400447308 */ /* 0x000fe20000002400 */
[C---:B------:R-:W-:Y:S02]  /*a540*/  ISETP.GE.AND P5, PT, R102.reuse, R202, PT ;  /* 0x000000ca6600720c */ /* 0x040fe40003fa6270 */
[----:B------:R-:W-:Y:S01]  /*a550*/  FSEL R73, R73, -INF , !P4 ;  /* 0xff80000049497808 */ /* 0x000fe20006000000 */
[----:B------:R-:W-:Y:S01]  /*a560*/  BAR.SYNC.DEFER_BLOCKING 0x0 ;  /* 0x0000000000007b1d */ /* 0x000fe20000010000 */
[----:B------:R-:W-:Y:S02]  /*a570*/  ISETP.GE.AND P4, PT, R102, R201, PT ;  /* 0x000000c96600720c */ /* 0x000fe40003f86270 */
[----:B----4-:R-:W-:Y:S02]  /*a580*/  FSEL R32, R32, -INF , !P2 ;  /* 0xff80000020207808 */ /* 0x010fe40005000000 */
[----:B------:R-:W-:Y:S01]  /*a590*/  FSEL R85, R85, -INF , !P6 ;  /* 0xff80000055557808 */ /* 0x000fe20007000000 */
[----:B------:R-:W-:Y:S01]  /*a5a0*/  MUFU.TANH R69, R69 ;  /* 0x0000004500457308 */ /* 0x000fe20000002400 */
[----:B------:R-:W-:-:S02]  /*a5b0*/  ISETP.GT.AND P6, PT, R205, R106, PT ;  /* 0x0000006acd00720c */ /* 0x000fc40003fc4270 */
[----:B------:R-:W-:Y:S02]  /*a5c0*/  FSEL R46, R33, -INF , !P3 ;  /* 0xff800000212e7808 */ /* 0x000fe40005800000 */
[----:B------:R-:W-:Y:S02]  /*a5d0*/  FSEL R33, R43, -INF , !P5 ;  /* 0xff8000002b217808 */ /* 0x000fe40006800000 */
[----:B------:R-:W-:Y:S02]  /*a5e0*/  FSEL R43, R32, -INF , !P4 ;  /* 0xff800000202b7808 */ /* 0x000fe40006000000 */
[-C--:B------:R-:W-:Y:S02]  /*a5f0*/  ISETP.GE.AND P4, PT, R106, R204.reuse, PT ;  /* 0x000000cc6a00720c */ /* 0x080fe40003f86270 */
[----:B-----5:R-:W-:Y:S02]  /*a600*/  FSEL R52, R52, -INF , !P6 ;  /* 0xff80000034347808 */ /* 0x020fe40007000000 */
[----:B------:R-:W-:-:S02]  /*a610*/  ISETP.GE.AND P3, PT, R103, R204, PT ;  /* 0x000000cc6700720c */ /* 0x000fc40003f66270 */
[----:B------:R-:W-:Y:S02]  /*a620*/  ISETP.GE.AND P1, PT, R227, R201, PT ;  /* 0x000000c9e300720c */ /* 0x000fe40003f26270 */
[----:B------:R-:W-:Y:S02]  /*a630*/  FSEL R100, R100, -INF , !P0 ;  /* 0xff80000064647808 */ /* 0x000fe40004000000 */
[----:B------:R-:W-:Y:S02]  /*a640*/  ISETP.GE.AND P0, PT, R102, R203, PT ;  /* 0x000000cb6600720c */ /* 0x000fe40003f06270 */
[----:B-1----:R-:W-:Y:S01]  /*a650*/  FSEL R91, R52, -INF , !P4 ;  /* 0xff800000345b7808 */ /* 0x002fe20006000000 */
[----:B------:R-:W-:Y:S01]  /*a660*/  FMUL.FTZ R52, R82, UR5 ;  /* 0x0000000552347c20 */ /* 0x000fe20008410000 */
[----:B------:R-:W-:Y:S01]  /*a670*/  FSEL R104, R85, -INF , !P3 ;  /* 0xff80000055687808 */ /* 0x000fe20005800000 */
[----:B------:R1:W-:Y:S01]  /*a680*/  MUFU.TANH R82, R77 ;  /* 0x0000004d00527308 */ /* 0x0003e20000002400 */
[----:B------:R-:W-:-:S02]  /*a690*/  FSEL R47, R47, -INF , !P1 ;  /* 0xff8000002f2f7808 */ /* 0x000fc40004800000 */
[----:B------:R-:W-:Y:S02]  /*a6a0*/  ISETP.GE.AND P1, PT, R102, R204, PT ;  /* 0x000000cc6600720c */ /* 0x000fe40003f26270 */
[----:B------:R-:W-:Y:S02]  /*a6b0*/  FSEL R102, R228, -INF , !P0 ;  /* 0xff800000e4667808 */ /* 0x000fe40004000000 */
[----:B------:R-:W-:Y:S01]  /*a6c0*/  ISETP.GE.AND P0, PT, R103, R202, PT ;  /* 0x000000ca6700720c */ /* 0x000fe20003f06270 */
[----:B------:R-:W3:Y:S01]  /*a6d0*/  MUFU.TANH R85, R175 ;  /* 0x000000af00557308 */ /* 0x000ee20000002400 */
[C---:B------:R-:W-:Y:S02]  /*a6e0*/  ISETP.GT.AND P2, PT, R213.reuse, R103, PT ;  /* 0x00000067d500720c */ /* 0x040fe40003f44270 */
[----:B------:R-:W-:Y:S02]  /*a6f0*/  FSEL R32, R42, -INF , !P0 ;  /* 0xff8000002a207808 */ /* 0x000fe40004000000 */
[----:B--2---:R-:W-:Y:S01]  /*a700*/  FSEL R42, R84, -INF , !P2 ;  /* 0xff800000542a7808 */ /* 0x004fe20005000000 */
[----:B------:R-:W-:Y:S01]  /*a710*/  FMUL.FTZ R84, R128, UR5 ;  /* 0x0000000580547c20 */ /* 0x000fe20008410000 */
[----:B------:R-:W-:Y:S01]  /*a720*/  ISETP.GT.AND P2, PT, R213, R106, PT ;  /* 0x0000006ad500720c */ /* 0x000fe20003f44270 */
[----:B------:R-:W2:Y:S01]  /*a730*/  MUFU.TANH R52, R52 ;  /* 0x0000003400347308 */ /* 0x000ea20000002400 */
[----:B------:R-:W-:Y:S01]  /*a740*/  ISETP.GE.AND P5, PT, R103, R201, PT ;  /* 0x000000c96700720c */ /* 0x000fe20003fa6270 */
[----:B-1----:R-:W-:Y:S01]  /*a750*/  FMUL.FTZ R77, R83, UR5 ;  /* 0x00000005534d7c20 */ /* 0x002fe20008410000 */
[----:B------:R-:W-:Y:S01]  /*a760*/  FMUL.FTZ R83, R14, UR5 ;  /* 0x000000050e537c20 */ /* 0x000fe20008410000 */
[----:B------:R-:W-:Y:S01]  /*a770*/  FSEL R90, R90, -INF , !P2 ;  /* 0xff8000005a5a7808 */ /* 0x000fe20005000000 */
[----:B------:R-:W-:Y:S01]  /*a780*/  FMUL.FTZ R14, R15, UR5 ;  /* 0x000000050f0e7c20 */ /* 0x000fe20008410000 */
[----:B------:R-:W-:-:S02]  /*a790*/  ISETP.GE.AND P3, PT, R106, R203, PT ;  /* 0x000000cb6a00720c */ /* 0x000fc40003f66270 */
[----:B------:R-:W1:Y:S01]  /*a7a0*/  MUFU.TANH R77, R77 ;  /* 0x0000004d004d7308 */ /* 0x000e620000002400 */
[-C--:B------:R-:W-:Y:S02]  /*a7b0*/  ISETP.GT.AND P2, PT, R213, R226.reuse, PT ;  /* 0x000000e2d500720c */ /* 0x080fe40003f44270 */
[----:B------:R-:W-:Y:S02]  /*a7c0*/  ISETP.GT.AND P6, PT, R205, R226, PT ;  /* 0x000000e2cd00720c */ /* 0x000fe40003fc4270 */
[----:B------:R-:W-:Y:S02]  /*a7d0*/  FSEL R42, R42, -INF , !P5 ;  /* 0xff8000002a2a7808 */ /* 0x000fe40006800000 */
[----:B------:R-:W-:Y:S01]  /*a7e0*/  FSEL R209, R211, -INF , !P3 ;  /* 0xff800000d3d17808 */ /* 0x000fe20005800000 */
[----:B------:R-:W4:Y:S01]  /*a7f0*/  MUFU.TANH R15, R83 ;  /* 0x00000053000f7308 */ /* 0x000f220000002400 */
[----:B---3--:R-:W-:Y:S02]  /*a800*/  FSEL R85, R85, -INF , !P2 ;  /* 0xff80000055557808 */ /* 0x008fe40005000000 */
[----:B------:R-:W-:-:S02]  /*a810*/  ISETP.GE.AND P0, PT, R106, R201, PT ;  /* 0x000000c96a00720c */ /* 0x000fc40003f06270 */
[----:B------:R-:W-:Y:S02]  /*a820*/  ISETP.GE.AND P5, PT, R226, R204, PT ;  /* 0x000000cce200720c */ /* 0x000fe40003fa6270 */
[----:B------:R-:W-:Y:S01]  /*a830*/  FSEL R211, R53, -INF , !P6 ;  /* 0xff80000035d37808 */ /* 0x000fe20007000000 */
[----:B------:R-:W3:Y:S01]  /*a840*/  MUFU.TANH R14, R14 ;  /* 0x0000000e000e7308 */ /* 0x000ee20000002400 */
[-C--:B------:R-:W-:Y:S02]  /*a850*/  ISETP.GT.AND P2, PT, R213, R110.reuse, PT ;  /* 0x0000006ed500720c */ /* 0x080fe40003f44270 */
[----:B------:R-:W-:Y:S02]  /*a860*/  ISETP.GT.AND P6, PT, R205, R110, PT ;  /* 0x0000006ecd00720c */ /* 0x000fe40003fc4270 */
[----:B------:R-:W-:Y:S02]  /*a870*/  FSEL R53, R90, -INF , !P0 ;  /* 0xff8000005a357808 */ /* 0x000fe40004000000 */
[----:B------:R-:W-:Y:S01]  /*a880*/  FSEL R211, R211, -INF , !P5 ;  /* 0xff800000d3d37808 */ /* 0x000fe20006800000 */
[----:B------:R-:W5:Y:S01]  /*a890*/  MUFU.TANH R84, R84 ;  /* 0x0000005400547308 */ /* 0x000f620000002400 */
[----:B--2---:R-:W-:-:S02]  /*a8a0*/  FSEL R52, R52, -INF , !P2 ;  /* 0xff80000034347808 */ /* 0x004fc40005000000 */
[C---:B------:R-:W-:Y:S02]  /*a8b0*/  ISETP.GE.AND P0, PT, R110.reuse, R204, PT ;  /* 0x000000cc6e00720c */ /* 0x040fe40003f06270 */
[-C--:B------:R-:W-:Y:S02]  /*a8c0*/  ISETP.GE.AND P5, PT, R110, R203.reuse, PT ;  /* 0x000000cb6e00720c */ /* 0x080fe40003fa6270 */
[----:B------:R-:W-:Y:S02]  /*a8d0*/  FSEL R76, R76, -INF , !P6 ;  /* 0xff8000004c4c7808 */ /* 0x000fe40007000000 */
[----:B------:R-:W-:Y:S02]  /*a8e0*/  ISETP.GT.AND P2, PT, R213, R166, PT ;  /* 0x000000a6d500720c */ /* 0x000fe40003f44270 */
[----:B------:R-:W-:Y:S02]  /*a8f0*/  FSEL R108, R108, -INF , !P1 ;  /* 0xff8000006c6c7808 */ /* 0x000fe40004800000 */
[----:B------:R-:W-:-:S02]  /*a900*/  ISETP.GE.AND P1, PT, R103, R203, PT ;  /* 0x000000cb6700720c */ /* 0x000fc40003f26270 */
[----:B------:R-:W-:Y:S02]  /*a910*/  FSEL R90, R76, -INF , !P0 ;  /* 0xff8000004c5a7808 */ /* 0x000fe40004000000 */
[----:B------:R-:W-:Y:S01]  /*a920*/  FSEL R222, R179, -INF , !P5 ;  /* 0xff800000b3de7808 */ /* 0x000fe20006800000 */
[----:B------:R-:W2:Y:S01]  /*a930*/  MUFU.TANH R76, R129 ;  /* 0x00000081004c7308 */ /* 0x000ea20000002400 */
[----:B-1----:R-:W-:Y:S02]  /*a940*/  FSEL R77, R77, -INF , !P2 ;  /* 0xff8000004d4d7808 */ /* 0x002fe40005000000 */
[C---:B------:R-:W-:Y:S02]  /*a950*/  ISETP.GE.AND P0, PT, R166.reuse, R203, PT ;  /* 0x000000cba600720c */ /* 0x040fe40003f06270 */
[----:B------:R-:W-:Y:S02]  /*a960*/  ISETP.GE.AND P5, PT, R166, R202, PT ;  /* 0x000000caa600720c */ /* 0x000fe40003fa6270 */
[----:B------:R-:W-:-:S02]  /*a970*/  ISETP.GT.AND P2, PT, R213, R115, PT ;  /* 0x00000073d500720c */ /* 0x000fc40003f44270 */
[----:B------:R-:W-:Y:S02]  /*a980*/  FSEL R103, R225, -INF , !P1 ;  /* 0xff800000e1677808 */ /* 0x000fe40004800000 */
[-C--:B------:R-:W-:Y:S02]  /*a990*/  ISETP.GE.AND P1, PT, R106, R202.reuse, PT ;  /* 0x000000ca6a00720c */ /* 0x080fe40003f26270 */
[----:B------:R-:W-:Y:S02]  /*a9a0*/  FSEL R224, R178, -INF , !P0 ;  /* 0xff800000b2e07808 */ /* 0x000fe40004000000 */
[----:B------:R-:W-:Y:S02]  /*a9b0*/  FSEL R58, R58, -INF , !P5 ;  /* 0xff8000003a3a7808 */ /* 0x000fe40006800000 */
[----:B----4-:R-:W-:Y:S02]  /*a9c0*/  FSEL R15, R15, -INF , !P2 ;  /* 0xff8000000f0f7808 */ /* 0x010fe40005000000 */
[----:B------:R-:W-:-:S02]  /*a9d0*/  ISETP.GE.AND P0, PT, R115, R202, PT ;  /* 0x000000ca7300720c */ /* 0x000fc40003f06270 */
[----:B------:R-:W-:Y:S02]  /*a9e0*/  ISETP.GE.AND P5, PT, R115, R201, PT ;  /* 0x000000c97300720c */ /* 0x000fe40003fa6270 */
[----:B------:R-:W-:Y:S02]  /*a9f0*/  ISETP.GT.AND P2, PT, R213, R118, PT ;  /* 0x00000076d500720c */ /* 0x000fe40003f44270 */
[----:B------:R-:W-:Y:S02]  /*aa00*/  FSEL R106, R252, -INF , !P1 ;  /* 0xff800000fc6a7808 */ /* 0x000fe40004800000 */
[C---:B------:R-:W-:Y:S02]  /*aa10*/  ISETP.GE.AND P4, PT, R226.reuse, R203, PT ;  /* 0x000000cbe200720c */ /* 0x040fe40003f86270 */
[C---:B------:R-:W-:Y:S02]  /*aa20*/  ISETP.GE.AND P3, PT, R226.reuse, R202, PT ;  /* 0x000000cae200720c */ /* 0x040fe40003f66270 */
[----:B------:R-:W-:-:S02]  /*aa30*/  ISETP.GE.AND P1, PT, R226, R201, PT ;  /* 0x000000c9e200720c */ /* 0x000fc40003f26270 */
[----:B------:R-:W-:Y:S02]  /*aa40*/  ISETP.GT.AND P6, PT, R205, R166, PT ;  /* 0x000000a6cd00720c */ /* 0x000fe40003fc4270 */
[----:B------:R-:W-:Y:S02]  /*aa50*/  FSEL R225, R241, -INF , !P0 ;  /* 0xff800000f1e17808 */ /* 0x000fe40004000000 */
[----:B------:R-:W-:Y:S02]  /*aa60*/  FSEL R226, R15, -INF , !P5 ;  /* 0xff8000000fe27808 */ /* 0x000fe40006800000 */
[----:B---3--:R-:W-:Y:S01]  /*aa70*/  FSEL R14, R14, -INF , !P2 ;  /* 0xff8000000e0e7808 */ /* 0x008fe20005000000 */
[----:B------:R-:W1:Y:S01]  /*aa80*/  MUFU.TANH R15, R74 ;  /* 0x0000004a000f7308 */ /* 0x000e620000002400 */
[----:B------:R-:W-:Y:S02]  /*aa90*/  ISETP.GE.AND P0, PT, R118, R201, PT ;  /* 0x000000c97600720c */ /* 0x000fe40003f06270 */
[----:B------:R-:W-:-:S02]  /*aaa0*/  FSEL R59, R59, -INF , !P3 ;  /* 0xff8000003b3b7808 */ /* 0x000fc40005800000 */
[----:B------:R-:W-:Y:S02]  /*aab0*/  ISETP.GE.AND P3, PT, R110, R201, PT ;  /* 0x000000c96e00720c */ /* 0x000fe40003f66270 */
[----:B------:R-:W-:Y:S02]  /*aac0*/  FSEL R82, R82, -INF , !P6 ;  /* 0xff80000052527808 */ /* 0x000fe40007000000 */
[----:B------:R-:W-:Y:S02]  /*aad0*/  ISETP.GT.AND P6, PT, R205, R115, PT ;  /* 0x00000073cd00720c */ /* 0x000fe40003fc4270 */
[----:B------:R-:W-:Y:S02]  /*aae0*/  FSEL R232, R14, -INF , !P0 ;  /* 0xff8000000ee87808 */ /* 0x000fe40004000000 */
[----:B------:R-:W3:Y:S01]  /*aaf0*/  MUFU.TANH R14, R75 ;  /* 0x0000004b000e7308 */ /* 0x000ee20000002400 */
[----:B------:R-:W-:Y:S02]  /*ab00*/  FSEL R92, R210, -INF , !P4 ;  /* 0xff800000d25c7808 */ /* 0x000fe40006000000 */
[----:B------:R-:W-:-:S02]  /*ab10*/  ISETP.GE.AND P4, PT, R110, R202, PT ;  /* 0x000000ca6e00720c */ /* 0x000fc40003f86270 */
[----:B------:R-:W-:Y:S02]  /*ab20*/  FSEL R52, R52, -INF , !P3 ;  /* 0xff80000034347808 */ /* 0x000fe40005800000 */
[----:B------:R-:W-:Y:S02]  /*ab30*/  FSEL R110, R85, -INF , !P1 ;  /* 0xff800000556e7808 */ /* 0x000fe40004800000 */
[-C--:B------:R-:W-:Y:S02]  /*ab40*/  ISETP.GE.AND P3, PT, R115, R204.reuse, PT ;  /* 0x000000cc7300720c */ /* 0x080fe40003f66270 */
[----:B-----5:R-:W-:Y:S02]  /*ab50*/  FSEL R84, R84, -INF , !P6 ;  /* 0xff80000054547808 */ /* 0x020fe40007000000 */
[----:B------:R-:W-:Y:S02]  /*ab60*/  ISETP.GE.AND P1, PT, R166, R204, PT ;  /* 0x000000cca600720c */ /* 0x000fe40003f26270 */
[----:B------:R-:W-:-:S02]  /*ab70*/  FSEL R242, R84, -INF , !P3 ;  /* 0xff80000054f27808 */ /* 0x000fc40005800000 */
[----:B------:R-:W-:Y:S02]  /*ab80*/  FSEL R210, R82, -INF , !P1 ;  /* 0xff80000052d27808 */ /* 0x000fe40004800000 */
[----:B------:R-:W-:Y:S02]  /*ab90*/  ISETP.GT.AND P6, PT, R205, R118, PT ;  /* 0x00000076cd00720c */ /* 0x000fe40003fc4270 */
[-C--:B------:R-:W-:Y:S02]  /*aba0*/  ISETP.GE.AND P3, PT, R118, R203.reuse, PT ;  /* 0x000000cb7600720c */ /* 0x080fe40003f66270 */
[----:B------:R-:W-:Y:S02]  /*abb0*/  ISETP.GE.AND P1, PT, R115, R203, PT ;  /* 0x000000cb7300720c */ /* 0x000fe40003f26270 */
[----:B------:R-:W-:Y:S02]  /*abc0*/  ISETP.GT.AND P2, PT, R213, R117, PT ;  /* 0x00000075d500720c */ /* 0x000fe40003f44270 */
[----:B--2---:R-:W-:-:S02]  /*abd0*/  FSEL R76, R76, -INF , !P6 ;  /* 0xff8000004c4c7808 */ /* 0x004fc40007000000 */
[----:B------:R-:W-:Y:S02]  /*abe0*/  FSEL R251, R251, -INF , !P3 ;  /* 0xff800000fbfb7808 */ /* 0x000fe40005800000 */
[----:B------:R-:W-:Y:S02]  /*abf0*/  FSEL R245, R245, -INF , !P1 ;  /* 0xff800000f5f57808 */ /* 0x000fe40004800000 */
[----:B------:R-:W-:Y:S02]  /*ac00*/  ISETP.GT.AND P6, PT, R205, R117, PT ;  /* 0x00000075cd00720c */ /* 0x000fe40003fc4270 */
[-C--:B------:R-:W-:Y:S02]  /*ac10*/  ISETP.GE.AND P3, PT, R117, R202.reuse, PT ;  /* 0x000000ca7500720c */ /* 0x080fe40003f66270 */
[----:B-1----:R-:W-:Y:S02]  /*ac20*/  FSEL R15, R15, -INF , !P2 ;  /* 0xff8000000f0f7808 */ /* 0x002fe40005000000 */
[----:B------:R-:W-:-:S02]  /*ac30*/  ISETP.GE.AND P1, PT, R118, R202, PT ;  /* 0x000000ca7600720c */ /* 0x000fc40003f26270 */
[-C--:B------:R-:W-:Y:S02]  /*ac40*/  ISETP.GT.AND P2, PT, R213, R114.reuse, PT ;  /* 0x00000072d500720c */ /* 0x080fe40003f44270 */
[----:B------:R-:W-:Y:S02]  /*ac50*/  FSEL R68, R68, -INF , !P6 ;  /* 0xff80000044447808 */ /* 0x000fe40007000000 */
[----:B------:R-:W-:Y:S02]  /*ac60*/  FSEL R228, R230, -INF , !P3 ;  /* 0xff800000e6e47808 */ /* 0x000fe40005800000 */
[----:B------:R-:W-:Y:S02]  /*ac70*/  FSEL R223, R239, -INF , !P1 ;  /* 0xff800000efdf7808 */ /* 0x000fe40004800000 */
[----:B------:R-:W-:Y:S02]  /*ac80*/  ISETP.GT.AND P6, PT, R205, R114, PT ;  /* 0x00000072cd00720c */ /* 0x000fe40003fc4270 */
[----:B------:R-:W-:-:S02]  /*ac90*/  ISETP.GE.AND P3, PT, R114, R201, PT ;  /* 0x000000c97200720c */ /* 0x000fc40003f66270 */
[----:B---3--:R-:W-:Y:S02]  /*aca0*/  FSEL R14, R14, -INF , !P2 ;  /* 0xff8000000e0e7808 */ /* 0x008fe40005000000 */
[-C--:B------:R-:W-:Y:S02]  /*acb0*/  ISETP.GE.AND P1, PT, R117, R201.reuse, PT ;  /* 0x000000c97500720c */ /* 0x080fe40003f26270 */
[----:B------:R-:W-:Y:S02]  /*acc0*/  FSEL R101, R101, -INF , !P4 ;  /* 0xff80000065657808 */ /* 0x000fe40006000000 */
[----:B------:R-:W-:Y:S02]  /*acd0*/  ISETP.GE.AND P4, PT, R166, R201, PT ;  /* 0x000000c9a600720c */ /* 0x000fe40003f86270 */
[----:B------:R-:W-:Y:S02]  /*ace0*/  FSEL R69, R69, -INF , !P6 ;  /* 0xff80000045457808 */ /* 0x000fe40007000000 */
[----:B------:R-:W-:Y:S01]  /*acf0*/  FSEL R229, R14, -INF , !P3 ;  /* 0xff8000000ee57808 */ /* 0x000fe20005800000 */
[----:B------:R-:W-:Y:S01]  /*ad00*/  FMUL.FTZ R14, R60, UR5 ;  /* 0x000000053c0e7c20 */ /* 0x000fe20008410000 */
[----:B------:R-:W-:-:S02]  /*ad10*/  FSEL R230, R15, -INF , !P1 ;  /* 0xff8000000fe67808 */ /* 0x000fc40004800000 */
[----:B------:R-:W-:Y:S01]  /*ad20*/  ISETP.GT.AND P6, PT, R205, R113, PT ;  /* 0x00000071cd00720c */ /* 0x000fe20003fc4270 */
[----:B------:R1:W2:Y:S01]  /*ad30*/  MUFU.TANH R15, R6 ;  /* 0x00000006000f7308 */ /* 0x0002a20000002400 */
[----:B------:R-:W-:Y:S02]  /*ad40*/  FSEL R115, R77, -INF , !P4 ;  /* 0xff8000004d737808 */ /* 0x000fe40006000000 */
[-C--:B------:R-:W-:Y:S02]  /*ad50*/  ISETP.GE.AND P4, PT, R118, R204.reuse, PT ;  /* 0x000000cc7600720c */ /* 0x080fe40003f86270 */
[----:B------:R-:W-:Y:S02]  /*ad60*/  ISETP.GE.AND P1, PT, R113, R204, PT ;  /* 0x000000cc7100720c */ /* 0x000fe40003f26270 */
[----:B------:R-:W-:Y:S01]  /*ad70*/  FSEL R8, R8, -INF , !P6 ;  /* 0xff80000008087808 */ /* 0x000fe20007000000 */
[----:B------:R-:W3:Y:S01]  /*ad80*/  MUFU.TANH R14, R14 ;  /* 0x0000000e000e7308 */ /* 0x000ee20000002400 */
[----:B------:R-:W-:-:S02]  /*ad90*/  ISETP.GT.AND P6, PT, R205, R111, PT ;  /* 0x0000006fcd00720c */ /* 0x000fc40003fc4270 */
[----:B------:R-:W-:Y:S02]  /*ada0*/  FSEL R241, R76, -INF , !P4 ;  /* 0xff8000004cf17808 */ /* 0x000fe40006000000 */
[----:B------:R-:W-:Y:S01]  /*adb0*/  FSEL R93, R8, -INF , !P1 ;  /* 0xff800000085d7808 */ /* 0x000fe20004800000 */
[----:B------:R-:W-:Y:S01]  /*adc0*/  FMUL.FTZ R8, R66, UR5 ;  /* 0x0000000542087c20 */ /* 0x000fe20008410000 */
[----:B------:R-:W-:Y:S02]  /*add0*/  ISETP.GE.AND P4, PT, R117, R203, PT ;  /* 0x000000cb7500720c */ /* 0x000fe40003f86270 */
[----:B------:R-:W-:Y:S01]  /*ade0*/  ISETP.GE.AND P3, PT, R111, R204, PT ;  /* 0x000000cc6f00720c */ /* 0x000fe20003f66270 */
[----:B-1----:R-:W-:Y:S01]  /*adf0*/  FMUL.FTZ R6, R56, UR5 ;  /* 0x0000000538067c20 */ /* 0x002fe20008410000 */
[----:B------:R-:W-:Y:S01]  /*ae00*/  FSEL R9, R9, -INF , !P6 ;  /* 0xff80000009097808 */ /* 0x000fe20007000000 */
[----:B------:R-:W1:Y:S01]  /*ae10*/  MUFU.TANH R8, R8 ;  /* 0x0000000800087308 */ /* 0x000e620000002400 */
[----:B------:R-:W-:-:S02]  /*ae20*/  FSEL R249, R249, -INF , !P4 ;  /* 0xff800000f9f97808 */ /* 0x000fc40006000000 */
[----:B------:R-:W-:Y:S01]  /*ae30*/  FSEL R252, R9, -INF , !P3 ;  /* 0xff80000009fc7808 */ /* 0x000fe20005800000 */
[----:B------:R-:W-:Y:S01]  /*ae40*/  FMUL.FTZ R9, R67, UR5 ;  /* 0x0000000543097c20 */ /* 0x000fe20008410000 */
[----:B------:R-:W-:Y:S02]  /*ae50*/  ISETP.GE.AND P4, PT, R114, R202, PT ;  /* 0x000000ca7200720c */ /* 0x000fe40003f86270 */
[----:B------:R-:W-:Y:S01]  /*ae60*/  ISETP.GT.AND P2, PT, R213, R113, PT ;  /* 0x00000071d500720c */ /* 0x000fe20003f44270 */
[----:B------:R-:W-:Y:S01]  /*ae70*/  MUFU.TANH R6, R6 ;  /* 0x0000000600067308 */ /* 0x000fe20000002400 */
[----:B------:R-:W-:Y:S02]  /*ae80*/  FSEL R227, R172, -INF , !P4 ;  /* 0xff800000ace37808 */ /* 0x000fe40006000000 */
[----:B------:R-:W-:Y:S02]  /*ae90*/  ISETP.GE.AND P4, PT, R113, R201, PT ;  /* 0x000000c97100720c */ /* 0x000fe40003f86270 */
[----:B--2---:R-:W-:Y:S01]  /*aea0*/  FSEL R237, R15, -INF , !P2 ;  /* 0xff8000000fed7808 */ /* 0x004fe20005000000 */
[----:B------:R-:W-:Y:S01]  /*aeb0*/  FMUL.FTZ R15, R61, UR5 ;  /* 0x000000053d0f7c20 */ /* 0x000fe20008410000 */
[----:B------:R-:W-:Y:S01]  /*aec0*/  ISETP.GT.AND P6, PT, R205, R97, PT ;  /* 0x00000061cd00720c */ /* 0x000fe20003fc4270 */
[----:B------:R-:W2:Y:S01]  /*aed0*/  MUFU.TANH R9, R9 ;  /* 0x0000000900097308 */ /* 0x000ea20000002400 */
[----:B------:R-:W-:-:S02]  /*aee0*/  FSEL R237, R237, -INF , !P4 ;  /* 0xff800000eded7808 */ /* 0x000fc40006000000 */
[----:B------:R-:W-:Y:S02]  /*aef0*/  ISETP.GT.AND P2, PT, R213, R111, PT ;  /* 0x0000006fd500720c */ /* 0x000fe40003f44270 */
[-C--:B------:R-:W-:Y:S02]  /*af00*/  ISETP.GE.AND P4, PT, R97, R204.reuse, PT ;  /* 0x000000cc6100720c */ /* 0x080fe40003f86270 */
[----:B---3--:R-:W-:Y:S01]  /*af10*/  FSEL R14, R14, -INF , !P6 ;  /* 0xff8000000e0e7808 */ /* 0x008fe20007000000 */
[----:B------:R-:W3:Y:S01]  /*af20*/  MUFU.TANH R15, R15 ;  /* 0x0000000f000f7308 */ /* 0x000ee20000002400 */
[----:B------:R-:W-:Y:S02]  /*af30*/  ISETP.GE.AND P5, PT, R117, R204, PT ;  /* 0x000000cc7500720c */ /* 0x000fe40003fa6270 */
[----:B------:R-:W-:Y:S02]  /*af40*/  ISETP.GE.AND P1, PT, R111, R203, PT ;  /* 0x000000cb6f00720c */ /* 0x000fe40003f26270 */
[----:B------:R-:W-:Y:S01]  /*af50*/  FSEL R239, R7, -INF , !P2 ;  /* 0xff80000007ef7808 */ /* 0x000fe20005000000 */
[----:B------:R-:W-:Y:S01]  /*af60*/  FMUL.FTZ R7, R57, UR5 ;  /* 0x0000000539077c20 */ /* 0x000fe20008410000 */
[----:B------:R-:W-:Y:S01]  /*af70*/  FSEL R74, R14, -INF , !P4 ;  /* 0xff8000000e4a7808 */ /* 0x000fe20006000000 */
[----:B------:R-:W-:Y:S01]  /*af80*/  FMUL.FTZ R14, R54, UR5 ;  /* 0x00000005360e7c20 */ /* 0x000fe20008410000 */
[----:B------:R-:W-:-:S02]  /*af90*/  ISETP.GT.AND P2, PT, R213, R97, PT ;  /* 0x00000061d500720c */ /* 0x000fc40003f44270 */
[----:B------:R-:W-:Y:S01]  /*afa0*/  FSEL R247, R68, -INF , !P5 ;  /* 0xff80000044f77808 */ /* 0x000fe20006800000 */
[----:B------:R-:W-:Y:S01]  /*afb0*/  MUFU.TANH R7, R7 ;  /* 0x0000000700077308 */ /* 0x000fe20000002400 */
[----:B------:R-:W-:Y:S02]  /*afc0*/  FSEL R231, R231, -INF , !P1 ;  /* 0xff800000e7e77808 */ /* 0x000fe40004800000 */
[----:B------:R-:W-:Y:S02]  /*afd0*/  ISETP.GE.AND P5, PT, R114, R203, PT ;  /* 0x000000cb7200720c */ /* 0x000fe40003fa6270 */
[----:B------:R-:W-:Y:S02]  /*afe0*/  ISETP.GE.AND P1, PT, R97, R202, PT ;  /* 0x000000ca6100720c */ /* 0x000fe40003f26270 */
[----:B-1----:R-:W-:Y:S01]  /*aff0*/  FSEL R236, R8, -INF , !P2 ;  /* 0xff80000008ec7808 */ /* 0x002fe20005000000 */
[----:B------:R-:W1:Y:S01]  /*b000*/  MUFU.TANH R14, R14 ;  /* 0x0000000e000e7308 */ /* 0x000e620000002400 */
[----:B------:R-:W-:Y:S01]  /*b010*/  ISETP.GT.AND P2, PT, R213, R96, PT ;  /* 0x00000060d500720c */ /* 0x000fe20003f44270 */
[----:B------:R-:W-:Y:S01]  /*b020*/  FMUL.FTZ R8, R55, UR5 ;  /* 0x0000000537087c20 */ /* 0x000fe20008410000 */
[----:B------:R-:W-:-:S02]  /*b030*/  FSEL R250, R250, -INF , !P5 ;  /* 0xff800000fafa7808 */ /* 0x000fc40006800000 */
[----:B------:R-:W-:Y:S02]  /*b040*/  FSEL R243, R243, -INF , !P1 ;  /* 0xff800000f3f37808 */ /* 0x000fe40004800000 */
[----:B------:R-:W-:Y:S01]  /*b050*/  ISETP.GE.AND P5, PT, R113, R202, PT ;  /* 0x000000ca7100720c */ /* 0x000fe20003fa6270 */
[----:B------:R-:W4:Y:S01]  /*b060*/  MUFU.TANH R8, R8 ;  /* 0x0000000800087308 */ /* 0x000f220000002400 */
[-C--:B------:R-:W-:Y:S02]  /*b070*/  ISETP.GE.AND P1, PT, R96, R201.reuse, PT ;  /* 0x000000c96000720c */ /* 0x080fe40003f26270 */
[----:B--2---:R-:W-:Y:S02]  /*b080*/  FSEL R9, R9, -INF , !P2 ;  /* 0xff80000009097808 */ /* 0x004fe40005000000 */
[----:B------:R-:W-:Y:S02]  /*b090*/  FSEL R248, R248, -INF , !P5 ;  /* 0xff800000f8f87808 */ /* 0x000fe40006800000 */
[----:B------:R-:W-:Y:S01]  /*b0a0*/  FSEL R238, R9, -INF , !P1 ;  /* 0xff80000009ee7808 */ /* 0x000fe20004800000 */
[----:B------:R-:W-:Y:S01]  /*b0b0*/  FMUL.FTZ R9, R50, UR5 ;  /* 0x0000000532097c20 */ /* 0x000fe20008410000 */
[----:B------:R-:W-:-:S02]  /*b0c0*/  ISETP.GE.AND P5, PT, R111, R201, PT ;  /* 0x000000c96f00720c */ /* 0x000fc40003fa6270 */
[----:B------:R-:W-:Y:S02]  /*b0d0*/  ISETP.GE.AND P3, PT, R97, R203, PT ;  /* 0x000000cb6100720c */ /* 0x000fe40003f66270 */
[----:B------:R-:W-:Y:S01]  /*b0e0*/  ISETP.GT.AND P6, PT, R205, R96, PT ;  /* 0x00000060cd00720c */ /* 0x000fe20003fc4270 */
[----:B------:R-:W2:Y:S01]  /*b0f0*/  MUFU.TANH R9, R9 ;  /* 0x0000000900097308 */ /* 0x000ea20000002400 */
[-C--:B------:R-:W-:Y:S02]  /*b100*/  ISETP.GE.AND P0, PT, R114, R204.reuse, PT ;  /* 0x000000cc7200720c */ /* 0x080fe40003f06270 */
[----:B------:R-:W-:Y:S02]  /*b110*/  FSEL R239, R239, -INF , !P5 ;  /* 0xff800000efef7808 */ /* 0x000fe40006800000 */
[----:B------:R-:W-:Y:S02]  /*b120*/  FSEL R233, R233, -INF , !P3 ;  /* 0xff800000e9e97808 */ /* 0x000fe40005800000 */
[----:B------:R-:W-:-:S02]  /*b130*/  ISETP.GE.AND P5, PT, R96, R204, PT ;  /* 0x000000cc6000720c */ /* 0x000fc40003fa6270 */
[----:B------:R-:W-:Y:S02]  /*b140*/  ISETP.GE.AND P3, PT, R96, R202, PT ;  /* 0x000000ca6000720c */ /* 0x000fe40003f66270 */
[----:B---3--:R-:W-:Y:S02]  /*b150*/  FSEL R15, R15, -INF , !P6 ;  /* 0xff8000000f0f7808 */ /* 0x008fe40007000000 */
[----:B------:R-:W-:Y:S02]  /*b160*/  ISETP.GT.AND P2, PT, R213, R95, PT ;  /* 0x0000005fd500720c */ /* 0x000fe40003f44270 */
[----:B------:R-:W-:Y:S02]  /*b170*/  FSEL R246, R69, -INF , !P0 ;  /* 0xff80000045f67808 */ /* 0x000fe40004000000 */
[----:B------:R-:W-:Y:S02]  /*b180*/  ISETP.GE.AND P0, PT, R113, R203, PT ;  /* 0x000000cb7100720c */ /* 0x000fe40003f06270 */
[----:B------:R-:W-:-:S02]  /*b190*/  ISETP.GT.AND P6, PT, R205, R95, PT ;  /* 0x0000005fcd00720c */ /* 0x000fc40003fc4270 */
[----:B------:R-:W-:Y:S01]  /*b1a0*/  FSEL R82, R15, -INF , !P5 ;  /* 0xff8000000f527808 */ /* 0x000fe20006800000 */
[----:B------:R-:W-:Y:S01]  /*b1b0*/  FMUL.FTZ R15, R44, UR5 ;  /* 0x000000052c0f7c20 */ /* 0x000fe20008410000 */
[----:B------:R-:W-:Y:S02]  /*b1c0*/  FSEL R240, R240, -INF , !P3 ;  /* 0xff800000f0f07808 */ /* 0x000fe40005800000 */
[----:B------:R-:W-:Y:S02]  /*b1d0*/  ISETP.GE.AND P3, PT, R95, R201, PT ;  /* 0x000000c95f00720c */ /* 0x000fe40003f66270 */
[----:B-1----:R-:W-:Y:S01]  /*b1e0*/  FSEL R14, R14, -INF , !P2 ;  /* 0xff8000000e0e7808 */ /* 0x002fe20005000000 */
[----:B------:R-:W1:Y:S01]  /*b1f0*/  MUFU.TANH R15, R15 ;  /* 0x0000000f000f7308 */ /* 0x000e620000002400 */
[----:B------:R-:W-:Y:S02]  /*b200*/  FSEL R234, R234, -INF , !P0 ;  /* 0xff800000eaea7808 */ /* 0x000fe40004000000 */
[----:B------:R-:W-:-:S02]  /*b210*/  FSEL R208, R6, -INF , !P6 ;  /* 0xff80000006d07808 */ /* 0x000fc40007000000 */
[----:B------:R-:W-:Y:S02]  /*b220*/  ISETP.GE.AND P0, PT, R111, R202, PT ;  /* 0x000000ca6f00720c */ /* 0x000fe40003f06270 */
[----:B------:R-:W-:Y:S01]  /*b230*/  FSEL R179, R14, -INF , !P3 ;  /* 0xff8000000eb37808 */ /* 0x000fe20005800000 */
[----:B------:R3:W-:Y:S01]  /*b240*/  MUFU.TANH R6, R40 ;  /* 0x0000002800067308 */ /* 0x0007e20000002400 */
[----:B------:R-:W-:Y:S01]  /*b250*/  ISETP.GE.AND P5, PT, R95, R203, PT ;  /* 0x000000cb5f00720c */ /* 0x000fe20003fa6270 */
[----:B------:R-:W-:Y:S01]  /*b260*/  FMUL.FTZ R14, R51, UR5 ;  /* 0x00000005330e7c20 */ /* 0x000fe20008410000 */
[-C--:B------:R-:W-:Y:S02]  /*b270*/  ISETP.GT.AND P2, PT, R213, R94.reuse, PT ;  /* 0x0000005ed500720c */ /* 0x080fe40003f44270 */
[----:B------:R-:W-:Y:S02]  /*b280*/  ISETP.GT.AND P6, PT, R205, R94, PT ;  /* 0x0000005ecd00720c */ /* 0x000fe40003fc4270 */
[----:B------:R-:W-:Y:S01]  /*b290*/  FSEL R244, R244, -INF , !P0 ;  /* 0xff800000f4f47808 */ /* 0x000fe20004000000 */
[----:B------:R-:W-:Y:S01]  /*b2a0*/  MUFU.TANH R14, R14 ;  /* 0x0000000e000e7308 */ /* 0x000fe20000002400 */
[----:B------:R-:W-:-:S02]  /*b2b0*/  ISETP.GE.AND P0, PT, R97, R201, PT ;  /* 0x000000c96100720c */ /* 0x000fc40003f06270 */
[----:B------:R-:W-:Y:S02]  /*b2c0*/  FSEL R130, R130, -INF , !P5 ;  /* 0xff80000082827808 */ /* 0x000fe40006800000 */
[----:B----4-:R-:W-:Y:S02]  /*b2d0*/  FSEL R8, R8, -INF , !P2 ;  /* 0xff80000008087808 */ /* 0x010fe40005000000 */
[C---:B------:R-:W-:Y:S02]  /*b2e0*/  ISETP.GE.AND P1, PT, R94.reuse, R204, PT ;  /* 0x000000cc5e00720c */ /* 0x040fe40003f26270 */
[----:B------:R-:W-:Y:S01]  /*b2f0*/  ISETP.GE.AND P5, PT, R94, R202, PT ;  /* 0x000000ca5e00720c */ /* 0x000fe20003fa6270 */
[----:B---3--:R-:W-:Y:S01]  /*b300*/  FMUL.FTZ R40, R45, UR5 ;  /* 0x000000052d287c20 */ /* 0x008fe20008410000 */
[----:B------:R-:W-:Y:S02]  /*b310*/  FSEL R7, R7, -INF , !P6 ;  /* 0xff80000007077808 */ /* 0x000fe40007000000 */
[----:B------:R-:W-:-:S02]  /*b320*/  ISETP.GT.AND P2, PT, R213, R89, PT ;  /* 0x00000059d500720c */ /* 0x000fc40003f44270 */
[----:B------:R-:W-:Y:S01]  /*b330*/  FSEL R236, R236, -INF , !P0 ;  /* 0xff800000ecec7808 */ /* 0x000fe20004000000 */
[----:B------:R-:W3:Y:S01]  /*b340*/  MUFU.TANH R40, R40 ;  /* 0x0000002800287308 */ /* 0x000ee20000002400 */
[----:B------:R-:W-:Y:S02]  /*b350*/  ISETP.GE.AND P4, PT, R96, R203, PT ;  /* 0x000000cb6000720c */ /* 0x000fe40003f86270 */
[----:B------:R-:W-:Y:S02]  /*b360*/  ISETP.GE.AND P0, PT, R95, R204, PT ;  /* 0x000000cc5f00720c */ /* 0x000fe40003f06270 */
[----:B------:R-:W-:Y:S01]  /*b370*/  FSEL R166, R7, -INF , !P1 ;  /* 0xff80000007a67808 */ /* 0x000fe20004800000 */
[----:B------:R-:W-:Y:S01]  /*b380*/  FMUL.FTZ R7, R41, UR5 ;  /* 0x0000000529077c20 */ /* 0x000fe20008410000 */
[----:B------:R-:W-:Y:S02]  /*b390*/  FSEL R221, R221, -INF , !P5 ;  /* 0xff800000dddd7808 */ /* 0x000fe40006800000 */
[----:B--2---:R-:W-:-:S02]  /*b3a0*/  FSEL R9, R9, -INF , !P2 ;  /* 0xff80000009097808 */ /* 0x004fc40005000000 */
[----:B------:R-:W-:Y:S01]  /*b3b0*/  ISETP.GE.AND P5, PT, R89, R201, PT ;  /* 0x000000c95900720c */ /* 0x000fe20003fa6270 */
[----:B------:R-:W-:Y:S01]  /*b3c0*/  MUFU.TANH R7, R7 ;  /* 0x0000000700077308 */ /* 0x000fe20000002400 */
[----:B------:R-:W-:Y:S02]  /*b3d0*/  FSEL R235, R235, -INF , !P4 ;  /* 0xff800000ebeb7808 */ /* 0x000fe40006000000 */
[----:B------:R-:W-:Y:S02]  /*b3e0*/  FSEL R208, R208, -INF , !P0 ;  /* 0xff800000d0d07808 */ /* 0x000fe40004000000 */
[----:B------:R-:W-:Y:S02]  /*b3f0*/  ISETP.GE.AND P4, PT, R95, R202, PT ;  /* 0x000000ca5f00720c */ /* 0x000fe40003f86270 */
[----:B------:R-:W-:Y:S02]  /*b400*/  ISETP.GE.AND P0, PT, R94, R203, PT ;  /* 0x000000cb5e00720c */ /* 0x000fe40003f06270 */
[----:B------:R-:W-:-:S02]  /*b410*/  FSEL R178, R9, -INF , !P5 ;  /* 0xff80000009b27808 */ /* 0x000fc40006800000 */
[----:B------:R-:W-:Y:S01]  /*b420*/  ISETP.GT.AND P6, PT, R205, R89, PT ;  /* 0x00000059cd00720c */ /* 0x000fe20003fc4270 */
[----:B------:R-:W2:Y:S01]  /*b430*/  MUFU.TANH R9, R34 ;  /* 0x0000002200097308 */ /* 0x000ea20000002400 */
[----:B------:R-:W-:Y:S02]  /*b440*/  FSEL R220, R220, -INF , !P4 ;  /* 0xff800000dcdc7808 */ /* 0x000fe40006000000 */
[----:B------:R-:W-:Y:S02]  /*b450*/  FSEL R131, R131, -INF , !P0 ;  /* 0xff80000083837808 */ /* 0x000fe40004000000 */
[----:B------:R-:W-:Y:S02]  /*b460*/  ISETP.GE.AND P4, PT, R94, R201, PT ;  /* 0x000000c95e00720c */ /* 0x000fe40003f86270 */
[----:B------:R-:W-:Y:S02]  /*b470*/  ISETP.GE.AND P0, PT, R89, R202, PT ;  /* 0x000000ca5900720c */ /* 0x000fe40003f06270 */
[----:B-1----:R-:W-:-:S02]  /*b480*/  FSEL R15, R15, -INF , !P6 ;  /* 0xff8000000f0f7808 */ /* 0x002fc40007000000 */
[-C--:B------:R-:W-:Y:S02]  /*b490*/  ISETP.GT.AND P6, PT, R205, R88.reuse, PT ;  /* 0x00000058cd00720c */ /* 0x080fe40003fc4270 */
[----:B------:R-:W-:Y:S02]  /*b4a0*/  ISETP.GT.AND P2, PT, R213, R88, PT ;  /* 0x00000058d500720c */ /* 0x000fe40003f44270 */
[----:B------:R-:W-:Y:S01]  /*b4b0*/  FSEL R176, R8, -INF , !P4 ;  /* 0xff80000008b07808 */ /* 0x000fe20006000000 */
[----:B------:R-:W-:Y:S01]  /*b4c0*/  FMUL.FTZ R8, R35, UR5 ;  /* 0x0000000523087c20 */ /* 0x000fe20008410000 */
[----:B------:R-:W-:Y:S02]  /*b4d0*/  FSEL R219, R173, -INF , !P0 ;  /* 0xff800000addb7808 */ /* 0x000fe40004000000 */
[----:B------:R-:W-:Y:S02]  /*b4e0*/  ISETP.GE.AND P0, PT, R88, R201, PT ;  /* 0x000000c95800720c */ /* 0x000fe40003f06270 */
[----:B---3--:R-:W-:Y:S01]  /*b4f0*/  FSEL R40, R40, -INF , !P6 ;  /* 0xff80000028287808 */ /* 0x008fe20007000000 */
[----:B------:R-:W1:Y:S01]  /*b500*/  MUFU.TANH R8, R8 ;  /* 0x0000000800087308 */ /* 0x000e620000002400 */
[----:B------:R-:W-:-:S02]  /*b510*/  FSEL R14, R14, -INF , !P2 ;  /* 0xff8000000e0e7808 */ /* 0x000fc40005000000 */
[-C--:B------:R-:W-:Y:S02]  /*b520*/  ISETP.GT.AND P6, PT, R205, R87.reuse, PT ;  /* 0x00000057cd00720c */ /* 0x080fe40003fc4270 */
[----:B------:R-:W-:Y:S01]  /*b530*/  FSEL R182, R14, -INF , !P0 ;  /* 0xff8000000eb67808 */ /* 0x000fe20004000000 */
[----:B------:R-:W-:Y:S01]  /*b540*/  FMUL.FTZ R14, R24, UR5 ;  /* 0x00000005180e7c20 */ /* 0x000fe20008410000 */
[----:B------:R-:W-:Y:S02]  /*b550*/  ISETP.GT.AND P2, PT, R213, R87, PT ;  /* 0x00000057d500720c */ /* 0x000fe40003f44270 */
[----:B------:R-:W-:Y:S02]  /*b560*/  FSEL R174, R6, -INF , !P6 ;  /* 0xff80000006ae7808 */ /* 0x000fe40007000000 */
[----:B------:R-:W-:Y:S01]  /*b570*/  ISETP.GT.AND P6, PT, R205, R86, PT ;  /* 0x00000056cd00720c */ /* 0x000fe20003fc4270 */
[----:B------:R-:W3:Y:S01]  /*b580*/  MUFU.TANH R14, R14 ;  /* 0x0000000e000e7308 */ /* 0x000ee20000002400 */
[----:B--2---:R-:W-:Y:S01]  /*b590*/  FSEL R114, R9, -INF , !P2 ;  /* 0xff80000009727808 */ /* 0x004fe20005000000 */
[----:B------:R-:W-:Y:S01]  /*b5a0*/  FMUL.FTZ R9, R25, UR5 ;  /* 0x0000000519097c20 */ /* 0x000fe20008410000 */
[----:B------:R-:W-:-:S02]  /*b5b0*/  FSEL R175, R7, -INF , !P6 ;  /* 0xff80000007af7808 */ /* 0x000fc40007000000 */
[-C--:B------:R-:W-:Y:S02]  /*b5c0*/  ISETP.GE.AND P3, PT, R89, R204.reuse, PT ;  /* 0x000000cc5900720c */ /* 0x080fe40003f66270 */
[----:B------:R-:W-:Y:S01]  /*b5d0*/  ISETP.GE.AND P4, PT, R88, R204, PT ;  /* 0x000000cc5800720c */ /* 0x000fe20003f86270 */
[----:B------:R-:W2:Y:S01]  /*b5e0*/  MUFU.TANH R7, R30 ;  /* 0x0000001e00077308 */ /* 0x000ea20000002400 */
[----:B------:R-:W-:Y:S02]  /*b5f0*/  FSEL R172, R15, -INF , !P3 ;  /* 0xff8000000fac7808 */ /* 0x000fe40005800000 */
[----:B------:R-:W-:Y:S02]  /*b600*/  FSEL R173, R40, -INF , !P4 ;  /* 0xff80000028ad7808 */ /* 0x000fe40006000000 */
[-C--:B------:R-:W-:Y:S02]  /*b610*/  ISETP.GE.AND P3, PT, R88, R203.reuse, PT ;  /* 0x000000cb5800720c */ /* 0x080fe40003f66270 */
[----:B------:R-:W-:Y:S01]  /*b620*/  ISETP.GE.AND P4, PT, R87, R203, PT ;  /* 0x000000cb5700720c */ /* 0x000fe20003f86270 */
[----:B------:R-:W4:Y:S01]  /*b630*/  MUFU.TANH R9, R9 ;  /* 0x0000000900097308 */ /* 0x000f220000002400 */
[----:B------:R-:W-:-:S02]  /*b640*/  ISETP.GT.AND P2, PT, R213, R86, PT ;  /* 0x00000056d500720c */ /* 0x000fc40003f44270 */
[----:B------:R-:W-:Y:S02]  /*b650*/  FSEL R127, R127, -INF , !P3 ;  /* 0xff8000007f7f7808 */ /* 0x000fe40005800000 */
[----:B------:R-:W-:Y:S02]  /*b660*/  FSEL R124, R124, -INF , !P4 ;  /* 0xff8000007c7c7808 */ /* 0x000fe40006000000 */
[----:B-1----:R-:W-:Y:S01]  /*b670*/  FSEL R113, R8, -INF , !P2 ;  /* 0xff80000008717808 */ /* 0x002fe20005000000 */
[----:B------:R-:W-:Y:S01]  /*b680*/  FMUL.FTZ R8, R165, UR5 ;  /* 0x00000005a5087c20 */ /* 0x000fe20008410000 */
[-C--:B------:R-:W-:Y:S01]  /*b690*/  ISETP.GE.AND P3, PT, R87, R202.reuse, PT ;  /* 0x000000ca5700720c */ /* 0x080fe20003f66270 */
[----:B------:R-:W-:Y:S01]  /*b6a0*/  MUFU.TANH R6, R164 ;  /* 0x000000a400067308 */ /* 0x000fe20000002400 */
[----:B------:R-:W-:Y:S02]  /*b6b0*/  ISETP.GE.AND P4, PT, R86, R202, PT ;  /* 0x000000ca5600720c */ /* 0x000fe40003f86270 */
[----:B------:R-:W-:-:S02]  /*b6c0*/  ISETP.GT.AND P6, PT, R205, R80, PT ;  /* 0x00000050cd00720c */ /* 0x000fc40003fc4270 */
[----:B------:R-:W-:Y:S02]  /*b6d0*/  ISETP.GT.AND P2, PT, R213, R80, PT ;  /* 0x00000050d500720c */ /* 0x000fe40003f44270 */
[----:B------:R-:W-:Y:S01]  /*b6e0*/  ISETP.GE.AND P1, PT, R89, R203, PT ;  /* 0x000000cb5900720c */ /* 0x000fe20003f26270 */
[----:B------:R-:W-:Y:S01]  /*b6f0*/  MUFU.TANH R8, R8 ;  /* 0x0000000800087308 */ /* 0x000fe20000002400 */
[----:B------:R-:W-:Y:S02]  /*b700*/  FSEL R122, R122, -INF , !P3 ;  /* 0xff8000007a7a7808 */ /* 0x000fe40005800000 */
[----:B------:R-:W-:Y:S02]  /*b710*/  FSEL R118, R181, -INF , !P4 ;  /* 0xff800000b5767808 */ /* 0x000fe40006000000 */
[----:B---3--:R-:W-:Y:S02]  /*b720*/  FSEL R177, R14, -INF , !P6 ;  /* 0xff8000000eb17808 */ /* 0x008fe40007000000 */
[----:B--2---:R-:W-:Y:S01]  /*b730*/  FSEL R7, R7, -INF , !P2 ;  /* 0xff80000007077808 */ /* 0x004fe20005000000 */
[----:B------:R-:W1:Y:S01]  /*b740*/  MUFU.TANH R14, R31 ;  /* 0x0000001f000e7308 */ /* 0x000e620000002400 */
[----:B------:R-:W-:-:S02]  /*b750*/  ISETP.GE.AND P3, PT, R86, R201, PT ;  /* 0x000000c95600720c */ /* 0x000fc40003f66270 */
[----:B------:R-:W-:Y:S02]  /*b760*/  ISETP.GE.AND P4, PT, R80, R201, PT ;  /* 0x000000c95000720c */ /* 0x000fe40003f86270 */
[----:B------:R-:W-:Y:S02]  /*b770*/  ISETP.GT.AND P6, PT, R205, R79, PT ;  /* 0x0000004fcd00720c */ /* 0x000fe40003fc4270 */
[----:B------:R-:W-:Y:S02]  /*b780*/  FSEL R129, R112, -INF , !P1 ;  /* 0xff80000070817808 */ /* 0x000fe40004800000 */
[----:B------:R-:W-:Y:S02]  /*b790*/  ISETP.GE.AND P1, PT, R88, R202, PT ;  /* 0x000000ca5800720c */ /* 0x000fe40003f26270 */
[----:B------:R-:W-:Y:S02]  /*b7a0*/  ISETP.GE.AND P5, PT, R87, R204, PT ;  /* 0x000000cc5700720c */ /* 0x000fe40003fa6270 */
[----:B------:R-:W-:-:S02]  /*b7b0*/  FSEL R113, R113, -INF , !P3 ;  /* 0xff80000071717808 */ /* 0x000fc40005800000 */
[----:B----4-:R-:W-:Y:S02]  /*b7c0*/  FSEL R9, R9, -INF , !P6 ;  /* 0xff80000009097808 */ /* 0x010fe40007000000 */
[----:B------:R-:W-:Y:S02]  /*b7d0*/  FSEL R98, R7, -INF , !P4 ;  /* 0xff80000007627808 */ /* 0x000fe40006000000 */
[----:B------:R-:W-:Y:S01]  /*b7e0*/  ISETP.GE.AND P3, PT, R79, R204, PT ;  /* 0x000000cc4f00720c */ /* 0x000fe20003f66270 */
[----:B------:R-:W2:Y:S01]  /*b7f0*/  MUFU.TANH R7, R22 ;  /* 0x0000001600077308 */ /* 0x000ea20000002400 */
[----:B------:R-:W-:Y:S02]  /*b800*/  FSEL R207, R207, -INF , !P1 ;  /* 0xff800000cfcf7808 */ /* 0x000fe40004800000 */
[----:B------:R-:W-:Y:S02]  /*b810*/  ISETP.GE.AND P1, PT, R87, R201, PT ;  /* 0x000000c95700720c */ /* 0x000fe40003f26270 */
[----:B------:R-:W-:-:S02]  /*b820*/  FSEL R174, R174, -INF , !P5 ;  /* 0xff800000aeae7808 */ /* 0x000fc40006800000 */
[----:B------:R-:W-:Y:S02]  /*b830*/  ISETP.GE.AND P5, PT, R86, R203, PT ;  /* 0x000000cb5600720c */ /* 0x000fe40003fa6270 */
[----:B------:R-:W-:Y:S02]  /*b840*/  FSEL R181, R9, -INF , !P3 ;  /* 0xff80000009b57808 */ /* 0x000fe40005800000 */
[----:B------:R-:W3:Y:S01]  /*b850*/  MUFU.TANH R9, R23 ;  /* 0x0000001700097308 */ /* 0x000ee20000002400 */
[----:B------:R-:W-:Y:S02]  /*b860*/  FSEL R114, R114, -INF , !P1 ;  /* 0xff80000072727808 */ /* 0x000fe40004800000 */
[----:B------:R-:W-:Y:S02]  /*b870*/  ISETP.GE.AND P1, PT, R80, R204, PT ;  /* 0x000000cc5000720c */ /* 0x000fe40003f26270 */
[----:B------:R-:W-:Y:S02]  /*b880*/  FSEL R126, R126, -INF , !P5 ;  /* 0xff8000007e7e7808 */ /* 0x000fe40006800000 */
[----:B------:R-:W-:-:S02]  /*b890*/  ISETP.GE.AND P5, PT, R80, R202, PT ;  /* 0x000000ca5000720c */ /* 0x000fc40003fa6270 */
[----:B------:R-:W-:Y:S02]  /*b8a0*/  ISETP.GT.AND P2, PT, R213, R79, PT ;  /* 0x0000004fd500720c */ /* 0x000fe40003f44270 */
[----:B------:R-:W-:Y:S02]  /*b8b0*/  ISETP.GE.AND P0, PT, R86, R204, PT ;  /* 0x000000cc5600720c */ /* 0x000fe40003f06270 */
[----:B------:R-:W-:Y:S02]  /*b8c0*/  FSEL R177, R177, -INF , !P1 ;  /* 0xff800000b1b17808 */ /* 0x000fe40004800000 */
[----:B------:R-:W-:Y:S02]  /*b8d0*/  ISETP.GE.AND P1, PT, R79, R203, PT ;  /* 0x000000cb4f00720c */ /* 0x000fe40003f26270 */
[----:B------:R-:W-:Y:S02]  /*b8e0*/  FSEL R119, R119, -INF , !P5 ;  /* 0xff80000077777808 */ /* 0x000fe40006800000 */
[----:B-1----:R-:W-:-:S02]  /*b8f0*/  FSEL R14, R14, -INF , !P2 ;  /* 0xff8000000e0e7808 */ /* 0x002fc40005000000 */
[----:B------:R-:W-:Y:S02]  /*b900*/  ISETP.GE.AND P5, PT, R79, R201, PT ;  /* 0x000000c94f00720c */ /* 0x000fe40003fa6270 */
[-C--:B------:R-:W-:Y:S02]  /*b910*/  ISETP.GT.AND P2, PT, R213, R78.reuse, PT ;  /* 0x0000004ed500720c */ /* 0x080fe40003f44270 */
[----:B------:R-:W-:Y:S02]  /*b920*/  FSEL R175, R175, -INF , !P0 ;  /* 0xff800000afaf7808 */ /* 0x000fe40004000000 */
[----:B------:R-:W-:Y:S02]  /*b930*/  ISETP.GE.AND P0, PT, R80, R203, PT ;  /* 0x000000cb5000720c */ /* 0x000fe40003f06270 */
[----:B------:R-:W-:Y:S02]  /*b940*/  ISETP.GT.AND P6, PT, R205, R78, PT ;  /* 0x0000004ecd00720c */ /* 0x000fe40003fc4270 */
[----:B------:R-:W-:-:S02]  /*b950*/  FSEL R125, R125, -INF , !P1 ;  /* 0xff8000007d7d7808 */ /* 0x000fc40004800000 */
[----:B------:R-:W-:Y:S02]  /*b960*/  ISETP.GE.AND P1, PT, R78, R202, PT ;  /* 0x000000ca4e00720c */ /* 0x000fe40003f26270 */
[----:B------:R-:W-:Y:S01]  /*b970*/  FSEL R97, R14, -INF , !P5 ;  /* 0xff8000000e617808 */ /* 0x000fe20006800000 */
[----:B------:R-:W-:Y:S01]  /*b980*/  FMUL.FTZ R14, R120, UR5 ;  /* 0x00000005780e7c20 */ /* 0x000fe20008410000 */
[----:B--2---:R-:W-:Y:S02]  /*b990*/  FSEL R7, R7, -INF , !P2 ;  /* 0xff80000007077808 */ /* 0x004fe40005000000 */
[----:B------:R-:W-:Y:S02]  /*b9a0*/  ISETP.GT.AND P2, PT, R213, R70, PT ;  /* 0x00000046d500720c */ /* 0x000fe40003f44270 */
[----:B------:R-:W-:Y:S01]  /*b9b0*/  FSEL R123, R123, -INF , !P0 ;  /* 0xff8000007b7b7808 */ /* 0x000fe20004000000 */
[----:B------:R-:W1:Y:S01]  /*b9c0*/  MUFU.TANH R14, R14 ;  /* 0x0000000e000e7308 */ /* 0x000e620000002400 */
[----:B------:R-:W-:-:S02]  /*b9d0*/  FSEL R6, R6, -INF , !P6 ;  /* 0xff80000006067808 */ /* 0x000fc40007000000 */
[----:B------:R-:W-:Y:S02]  /*b9e0*/  ISETP.GE.AND P0, PT, R79, R202, PT ;  /* 0x000000ca4f00720c */ /* 0x000fe40003f06270 */
[----:B------:R-:W-:Y:S02]  /*b9f0*/  ISETP.GT.AND P6, PT, R205, R70, PT ;  /* 0x00000046cd00720c */ /* 0x000fe40003fc4270 */
[----:B------:R-:W-:Y:S02]  /*ba00*/  FSEL R85, R180, -INF , !P1 ;  /* 0xff800000b4557808 */ /* 0x000fe40004800000 */
[----:B------:R-:W-:Y:S02]  /*ba10*/  ISETP.GE.AND P1, PT, R70, R201, PT ;  /* 0x000000c94600720c */ /* 0x000fe40003f26270 */
[----:B---3--:R-:W-:Y:S02]  /*ba20*/  FSEL R9, R9, -INF , !P2 ;  /* 0xff80000009097808 */ /* 0x008fe40005000000 */
[----:B------:R-:W-:-:S02]  /*ba30*/  FSEL R117, R212, -INF , !P0 ;  /* 0xff800000d4757808 */ /* 0x000fc40004000000 */
[----:B------:R-:W-:Y:S02]  /*ba40*/  FSEL R8, R8, -INF , !P6 ;  /* 0xff80000008087808 */ /* 0x000fe40007000000 */
[CC--:B------:R-:W-:Y:S02]  /*ba50*/  ISETP.GE.AND P4, PT, R78.reuse, R204.reuse, PT ;  /* 0x000000cc4e00720c */ /* 0x0c0fe40003f86270 */
[----:B------:R-:W-:Y:S02]  /*ba60*/  ISETP.GE.AND P0, PT, R78, R201, PT ;  /* 0x000000c94e00720c */ /* 0x000fe40003f06270 */
[----:B------:R-:W-:Y:S02]  /*ba70*/  ISETP.GE.AND P5, PT, R70, R204, PT ;  /* 0x000000cc4600720c */ /* 0x000fe40003fa6270 */
[----:B------:R-:W-:Y:S02]  /*ba80*/  FSEL R83, R9, -INF , !P1 ;  /* 0xff80000009537808 */ /* 0x000fe40004800000 */
[----:B------:R-:W-:-:S02]  /*ba90*/  ISETP.GT.AND P1, PT, R214, R196, PT ;  /* 0x000000c4d600720c */ /* 0x000fc40003f24270 */
[----:B------:R-:W-:Y:S02]  /*baa0*/  FSEL R183, R6, -INF , !P4 ;  /* 0xff80000006b77808 */ /* 0x000fe40006000000 */
[----:B------:R-:W-:Y:S01]  /*bab0*/  FSEL R84, R7, -INF , !P0 ;  /* 0xff80000007547808 */ /* 0x000fe20004000000 */
[----:B------:R2:W3:Y:S01]  /*bac0*/  MUFU.TANH R6, R18 ;  /* 0x0000001200067308 */ /* 0x0004e20000002400 */
[----:B------:R-:W-:Y:S02]  /*bad0*/  FSEL R180, R8, -INF , !P5 ;  /* 0xff80000008b47808 */ /* 0x000fe40006800000 */
[-C--:B------:R-:W-:Y:S02]  /*bae0*/  ISETP.GE.AND P3, PT, R78, R203.reuse, PT ;  /* 0x000000cb4e00720c */ /* 0x080fe40003f66270 */
[C---:B------:R-:W-:Y:S02]  /*baf0*/  ISETP.GE.AND P4, PT, R70.reuse, R203, PT ;  /* 0x000000cb4600720c */ /* 0x040fe40003f86270 */
[----:B------:R-:W-:Y:S01]  /*bb00*/  FSEL R128, R63, -INF , !P3 ;  /* 0xff8000003f807808 */ /* 0x000fe20005800000 */
[----:B------:R2:W4:Y:S01]  /*bb10*/  MUFU.TANH R7, R19 ;  /* 0x0000001300077308 */ /* 0x0005220000002400 */
[----:B------:R-:W-:-:S02]  /*bb20*/  ISETP.GE.AND P3, PT, R70, R202, PT ;  /* 0x000000ca4600720c */ /* 0x000fc40003f66270 */
[----:B------:R-:W-:Y:S02]  /*bb30*/  ISETP.GE.AND P6, PT, R21, R204, PT ;  /* 0x000000cc1500720c */ /* 0x000fe40003fc6270 */
[----:B------:R-:W-:Y:S02]  /*bb40*/  ISETP.GT.AND P0, PT, R205, R21, PT ;  /* 0x00000015cd00720c */ /* 0x000fe40003f04270 */
[----:B------:R-:W-:Y:S01]  /*bb50*/  P2R R15, PR, RZ, 0x40 ;  /* 0x00000040ff0f7803 */ /* 0x000fe20000000000 */
[----:B------:R2:W2:Y:S01]  /*bb60*/  MUFU.TANH R8, R121 ;  /* 0x0000007900087308 */ /* 0x0004a20000002400 */
[----:B------:R-:W-:Y:S02]  /*bb70*/  FSEL R120, R62, -INF , !P4 ;  /* 0xff8000003e787808 */ /* 0x000fe40006000000 */
[----:B------:R-:W-:Y:S02]  /*bb80*/  FSEL R86, R167, -INF , !P3 ;  /* 0xff800000a7567808 */ /* 0x000fe40005800000 */
[----:B------:R-:W-:-:S02]  /*bb90*/  ISETP.GE.AND P6, PT, R21, R203, PT ;  /* 0x000000cb1500720c */ /* 0x000fc40003fc6270 */
[C---:B------:R-:W-:Y:S02]  /*bba0*/  ISETP.GE.AND P5, PT, R21.reuse, R202, PT ;  /* 0x000000ca1500720c */ /* 0x040fe40003fa6270 */
[----:B------:R-:W-:Y:S02]  /*bbb0*/  ISETP.GE.AND P4, PT, R21, R201, PT ;  /* 0x000000c91500720c */ /* 0x000fe40003f86270 */
[C---:B------:R-:W-:Y:S02]  /*bbc0*/  ISETP.GT.AND P3, PT, R213.reuse, R21, PT ;  /* 0x00000015d500720c */ /* 0x040fe40003f64270 */
[----:B-1----:R-:W-:Y:S02]  /*bbd0*/  FSEL R14, R14, -INF , !P0 ;  /* 0xff8000000e0e7808 */ /* 0x002fe40004000000 */
[----:B------:R-:W-:Y:S01]  /*bbe0*/  ISETP.GT.AND P2, PT, R213, R20, PT ;  /* 0x00000014d500720c */ /* 0x000fe20003f44270 */
[----:B---34-:R-:W-:-:S12]  /*bbf0*/  @!P1 BRA `(.L_x_977) ;  /* 0x0000000000649947 */ /* 0x018fd80003800000 */
[----:B------:R-:W-:-:S04]  /*bc00*/  VIADD R9, R37, 0xfffffffd ;  /* 0xfffffffd25097836 */ /* 0x000fc80000000000 */
[----:B------:R-:W-:-:S04]  /*bc10*/  IMAD.WIDE.U32 R24, R9, R170, RZ ;  /* 0x000000aa09187225 */ /* 0x000fc800078e00ff */
[----:B------:R-:W-:Y:S01]  /*bc20*/  IMAD R9, R9, R171, R25 ;  /* 0x000000ab09097224 */ /* 0x000fe200078e0219 */
[----:B------:R-:W-:-:S04]  /*bc30*/  LEA R22, P0, R24, R195, 0x8 ;  /* 0x000000c318167211 */ /* 0x000fc800078040ff */
[C---:B------:R-:W-:Y:S02]  /*bc40*/  LEA.HI.X R23, R24.reuse, R194, R9, 0x8, P0 ;  /* 0x000000c218177211 */ /* 0x040fe400000f4409 */
[----:B--2---:R-:W-:-:S03]  /*bc50*/  LEA R18, P0, R24, R206, 0x7 ;  /* 0x000000ce18127211 */ /* 0x004fc600078038ff */
[----:B------:R-:W-:Y:S01]  /*bc60*/  @!PT LDS RZ, [RZ] ;  /* 0x00000000fffff984 */ /* 0x000fe20000000800 */
[----:B------:R-:W-:Y:S01]  /*bc70*/  @!PT LDS RZ, [RZ] ;  /* 0x00000000fffff984 */ /* 0x000fe20000000800 */
[----:B------:R-:W-:Y:S01]  /*bc80*/  @!PT LDS RZ, [RZ] ;  /* 0x00000000fffff984 */ /* 0x000fe20000000800 */
[----:B------:R1:W-:Y:S01]  /*bc90*/  LDGSTS.E.BYPASS.LTC128B.128 [R200+0x2000], desc[UR14][R22.64] ;  /* 0x0200000016c87fae */ /* 0x0003e2000b981a0e */
[----:B------:R-:W-:Y:S02]  /*bca0*/  LEA.HI.X R9, R24, R169, R9, 0x7, P0 ;  /* 0x000000a918097211 */ /* 0x000fe400000f3c09 */
        /* <DEDUP_REMOVED lines=14> */
.L_x_977:
[----:B------:R-:W-:Y:S02]  /*bd90*/  ISETP.NE.AND P0, PT, R15, RZ, PT ;  /* 0x000000ff0f00720c */ /* 0x000fe40003f05270 */
[----:B------:R-:W-:Y:S02]  /*bda0*/  FMNMX3.FTZ R9, R36, R64, R65, !PT ;  /* 0x0000004024097276 */ /* 0x000fe40007810041 */
[----:B------:R-:W-:Y:S02]  /*bdb0*/  FSEL R206, R14, -INF , !P0 ;  /* 0xff8000000ece7808 */ /* 0x000fe40004000000 */
[----:B------:R-:W-:Y:S02]  /*bdc0*/  FMNMX3.FTZ R14, R0, R16, R4, !PT ;  /* 0x00000010000e7276 */ /* 0x000fe40007810004 */
[----:B------:R-:W-:Y:S02]  /*bdd0*/  FMNMX3.FTZ R9, R9, R81, R71, !PT ;  /* 0x0000005109097276 */ /* 0x000fe40007810047 */
[----:B------:R-:W-:-:S02]  /*bde0*/  FMNMX3.FTZ R15, R2, R17, R48, !PT ;  /* 0x00000011020f7276 */ /* 0x000fc40007810030 */
[----:B------:R-:W-:Y:S02]  /*bdf0*/  FMNMX3.FTZ R14, R14, R13, R5, !PT ;  /* 0x0000000d0e0e7276 */ /* 0x000fe40007810005 */
[----:B------:R-:W-:Y:S02]  /*be00*/  FMNMX3.FTZ R9, R9, R105, R100, !PT ;  /* 0x0000006909097276 */ /* 0x000fe40007810064 */
[----:B------:R-:W-:Y:S02]  /*be10*/  FMNMX3.FTZ R15, R15, R29, R49, !PT ;  /* 0x0000001d0f0f7276 */ /* 0x000fe40007810031 */
[----:B------:R-:W-:Y:S02]  /*be20*/  FMNMX3.FTZ R14, R14, R47, R46, !PT ;  /* 0x0000002f0e0e7276 */ /* 0x000fe4000781002e */
[----:B------:R-:W-:Y:S02]  /*be30*/  MOV R169, R91 ;  /* 0x0000005b00a97202 */ /* 0x000fe40000000f00 */
[----:B-12---:R-:W-:-:S02]  /*be40*/  FMNMX3.FTZ R18, R3, R28, R10, !PT ;  /* 0x0000001c03127276 */ /* 0x006fc4000781000a */
[----:B------:R-:W-:Y:S02]  /*be50*/  FMNMX3.FTZ R9, R9, R108, R104, !PT ;  /* 0x0000006c09097276 */ /* 0x000fe40007810068 */
[----:B------:R-:W-:Y:S02]  /*be60*/  FMNMX3.FTZ R15, R15, R72, R73, !PT ;  /* 0x000000480f0f7276 */ /* 0x000fe40007810049 */
[----:B------:R-:W-:Y:S02]  /*be70*/  FMNMX3.FTZ R14, R14, R43, R42, !PT ;  /* 0x0000002b0e0e7276 */ /* 0x000fe4000781002a */
[----:B------:R-:W-:Y:S02]  /*be80*/  MOV R24, R90 ;  /* 0x0000005a00187202 */ /* 0x000fe40000000f00 */
        /* <DEDUP_REMOVED lines=13> */
[----:B------:R-:W-:-:S02]  /*bf60*/  MOV R213, R93 ;  /* 0x0000005d00d57202 */ /* 0x000fc40000000f00 */
        /* <DEDUP_REMOVED lines=20> */
[----:B------:R-:W-:Y:S02]  /*c0b0*/  ISETP.GT.AND P0, PT, R205, R20, PT ;  /* 0x00000014cd00720c */ /* 0x000fe40003f04270 */
[----:B------:R-:W-:Y:S02]  /*c0c0*/  FMNMX3.FTZ R18, R18, R233, R235, !PT ;  /* 0x000000e912127276 */ /* 0x000fe400078100eb */
[----:B------:R-:W-:Y:S02]  /*c0d0*/  FMNMX3.FTZ R9, R9, R174, R175, !PT ;  /* 0x000000ae09097276 */ /* 0x000fe400078100af */
[----:B------:R-:W-:-:S02]  /*c0e0*/  FMNMX3.FTZ R15, R15, R219, R207, !PT ;  /* 0x000000db0f0f7276 */ /* 0x000fc400078100cf */
[----:B------:R-:W-:Y:S02]  /*c0f0*/  FMNMX3.FTZ R14, R14, R114, R113, !PT ;  /* 0x000000720e0e7276 */ /* 0x000fe40007810071 */
[----:B------:R-:W-:Y:S02]  /*c100*/  FSEL R165, R27, -INF , !P6 ;  /* 0xff8000001ba57808 */ /* 0x000fe40007000000 */
[----:B------:R-:W-:Y:S02]  /*c110*/  ISETP.GE.AND P6, PT, R20, R204, PT ;  /* 0x000000cc1400720c */ /* 0x000fe40003fc6270 */
[----:B------:R-:W-:Y:S02]  /*c120*/  FSEL R8, R8, -INF , !P0 ;  /* 0xff80000008087808 */ /* 0x000fe40004000000 */
[----:B------:R-:W-:Y:S02]  /*c130*/  FMNMX3.FTZ R18, R18, R130, R131, !PT ;  /* 0x0000008212127276 */ /* 0x000fe40007810083 */
[----:B------:R-:W-:-:S02]  /*c140*/  FMNMX3.FTZ R9, R9, R177, R181, !PT ;  /* 0x000000b109097276 */ /* 0x000fc400078100b5 */
[----:B------:R-:W-:Y:S02]  /*c150*/  FSEL R6, R6, -INF , !P3 ;  /* 0xff80000006067808 */ /* 0x000fe40005800000 */
[----:B------:R-:W-:Y:S02]  /*c160*/  ISETP.GE.AND P0, PT, R20, R201, PT ;  /* 0x000000c91400720c */ /* 0x000fe40003f06270 */
[----:B------:R-:W-:Y:S02]  /*c170*/  FSEL R7, R7, -INF , !P2 ;  /* 0xff80000007077808 */ /* 0x000fe40005000000 */
[----:B------:R-:W-:Y:S02]  /*c180*/  FMNMX3.FTZ R15, R15, R122, R118, !PT ;  /* 0x0000007a0f0f7276 */ /* 0x000fe40007810076 */
[----:B------:R-:W-:Y:S02]  /*c190*/  FMNMX3.FTZ R14, R14, R98, R97, !PT ;  /* 0x000000620e0e7276 */ /* 0x000fe40007810061 */
[----:B------:R-:W-:-:S02]  /*c1a0*/  FSEL R171, R8, -INF , !P6 ;  /* 0xff80000008ab7808 */ /* 0x000fc40007000000 */
[----:B------:R-:W-:Y:S02]  /*c1b0*/  FMNMX3.FTZ R18, R18, R129, R127, !PT ;  /* 0x0000008112127276 */ /* 0x000fe4000781007f */
[----:B------:R-:W-:Y:S02]  /*c1c0*/  FMNMX3.FTZ R9, R9, R183, R180, !PT ;  /* 0x000000b709097276 */ /* 0x000fe400078100b4 */
[----:B------:R-:W-:Y:S02]  /*c1d0*/  ISETP.GE.AND P3, PT, R20, R202, PT ;  /* 0x000000ca1400720c */ /* 0x000fe40003f66270 */
[----:B------:R-:W-:Y:S02]  /*c1e0*/  FSEL R88, R6, -INF , !P4 ;  /* 0xff80000006587808 */ /* 0x000fe40006000000 */
[----:B------:R-:W-:Y:S02]  /*c1f0*/  FMNMX3.FTZ R15, R15, R119, R117, !PT ;  /* 0x000000770f0f7276 */ /* 0x000fe40007810075 */
[----:B------:R-:W-:-:S02]  /*c200*/  FSEL R87, R7, -INF , !P0 ;  /* 0xff80000007577808 */ /* 0x000fc40004000000 */
[----:B------:R-:W-:Y:S02]  /*c210*/  FMNMX3.FTZ R14, R14, R84, R83, !PT ;  /* 0x000000540e0e7276 */ /* 0x000fe40007810053 */
[----:B------:R-:W-:Y:S02]  /*c220*/  FMNMX3.FTZ R18, R18, R124, R126, !PT ;  /* 0x0000007c12127276 */ /* 0x000fe4000781007e */
[----:B------:R-:W-:Y:S02]  /*c230*/  FMNMX3.FTZ R9, R9, R206, R171, !PT ;  /* 0x000000ce09097276 */ /* 0x000fe400078100ab */
[----:B------:R-:W-:Y:S02]  /*c240*/  FSEL R95, R116, -INF , !P5 ;  /* 0xff800000745f7808 */ /* 0x000fe40006800000 */
[----:B------:R-:W-:Y:S01]  /*c250*/  FSEL R94, R109, -INF , !P3 ;  /* 0xff8000006d5e7808 */ /* 0x000fe20005800000 */
[----:B------:R-:W1:Y:S01]  /*c260*/  SHFL.BFLY PT, R19, R9, 0x2, 0x1f ;  /* 0x0c401f0009137f89 */ /* 0x000e6200000e0000 */
[----:B------:R-:W-:-:S02]  /*c270*/  FMNMX3.FTZ R15, R15, R85, R86, !PT ;  /* 0x000000550f0f7276 */ /* 0x000fc40007810056 */
[----:B------:R-:W-:Y:S02]  /*c280*/  FMNMX3.FTZ R14, R14, R88, R87, !PT ;  /* 0x000000580e0e7276 */ /* 0x000fe40007810057 */
[----:B------:R-:W-:Y:S02]  /*c290*/  ISETP.GE.AND P5, PT, R20, R203, PT ;  /* 0x000000cb1400720c */ /* 0x000fe40003fa6270 */
[----:B------:R-:W-:Y:S01]  /*c2a0*/  FMNMX3.FTZ R18, R18, R123, R125, !PT ;  /* 0x0000007b12127276 */ /* 0x000fe2000781007d */
[----:B------:R-:W2:Y:S01]  /*c2b0*/  SHFL.BFLY PT, R6, R14, 0x2, 0x1f ;  /* 0x0c401f000e067f89 */ /* 0x000ea200000e0000 */
[----:B------:R-:W-:Y:S02]  /*c2c0*/  FMNMX3.FTZ R15, R15, R95, R94, !PT ;  /* 0x0000005f0f0f7276 */ /* 0x000fe4000781005e */
[----:B------:R-:W-:Y:S02]  /*c2d0*/  FSEL R164, R26, -INF , !P5 ;  /* 0xff8000001aa47808 */ /* 0x000fe40006800000 */
[----:B------:R-:W-:Y:S01]  /*c2e0*/  FMNMX3.FTZ R18, R18, R128, R120, !PT ;  /* 0x0000008012127276 */ /* 0x000fe20007810078 */
[----:B------:R-:W3:Y:S03]  /*c2f0*/  SHFL.BFLY PT, R7, R15, 0x2, 0x1f ;  /* 0x0c401f000f077f89 */ /* 0x000ee600000e0000 */
[----:B------:R-:W-:-:S05]  /*c300*/  FMNMX3.FTZ R18, R18, R165, R164, !PT ;  /* 0x000000a512127276 */ /* 0x000fca00078100a4 */
[----:B------:R-:W4:Y:S01]  /*c310*/  SHFL.BFLY PT, R8, R18, 0x2, 0x1f ;  /* 0x0c401f0012087f89 */ /* 0x000f2200000e0000 */
[----:B-1----:R-:W-:-:S05]  /*c320*/  FMNMX.FTZ R9, R9, R19, !PT ;  /* 0x0000001309097209 */ /* 0x002fca0007810000 */
[----:B------:R-:W1:Y:S01]  /*c330*/  SHFL.BFLY PT, R63, R9, 0x1, 0x1f ;  /* 0x0c201f00093f7f89 */ /* 0x000e6200000e0000 */
[----:B--2---:R-:W-:-:S05]  /*c340*/  FMNMX.FTZ R6, R14, R6, !PT ;  /* 0x000000060e067209 */ /* 0x004fca0007810000 */
[----:B------:R-:W2:Y:S01]  /*c350*/  SHFL.BFLY PT, R60, R6, 0x1, 0x1f ;  /* 0x0c201f00063c7f89 */ /* 0x000ea200000e0000 */
[----:B---3--:R-:W-:-:S05]  /*c360*/  FMNMX.FTZ R7, R15, R7, !PT ;  /* 0x000000070f077209 */ /* 0x008fca0007810000 */
[----:B------:R-:W3:Y:S01]  /*c370*/  SHFL.BFLY PT, R61, R7, 0x1, 0x1f ;  /* 0x0c201f00073d7f89 */ /* 0x000ee200000e0000 */
[----:B----4-:R-:W-:-:S05]  /*c380*/  FMNMX.FTZ R8, R18, R8, !PT ;  /* 0x0000000812087209 */ /* 0x010fca0007810000 */
[----:B------:R-:W4:Y:S01]  /*c390*/  SHFL.BFLY PT, R62, R8, 0x1, 0x1f ;  /* 0x0c201f00083e7f89 */ /* 0x000f2200000e0000 */
[----:B-1----:R-:W-:-:S04]  /*c3a0*/  FMNMX.FTZ R63, R9, R63, !PT ;  /* 0x0000003f093f7209 */ /* 0x002fc80007810000 */
[C---:B------:R-:W-:Y:S01]  /*c3b0*/  FSETP.NEU.FTZ.AND P4, PT, R63.reuse, -INF , PT ;  /* 0xff8000003f00780b */ /* 0x040fe20003f9d000 */
[----:B------:R-:W-:Y:S01]  /*c3c0*/  FMUL.FTZ R212, R63, UR6 ;  /* 0x000000063fd47c20 */ /* 0x000fe20008410000 */
[----:B--2---:R-:W-:-:S04]  /*c3d0*/  FMNMX.FTZ R60, R6, R60, !PT ;  /* 0x0000003c063c7209 */ /* 0x004fc80007810000 */
[----:B------:R-:W-:Y:S02]  /*c3e0*/  FSEL R212, R212, RZ, P4 ;  /* 0x000000ffd4d47208 */ /* 0x000fe40002000000 */
[C---:B------:R-:W-:Y:S01]  /*c3f0*/  FSETP.NEU.FTZ.AND P0, PT, R60.reuse, -INF , PT ;  /* 0xff8000003c00780b */ /* 0x040fe20003f1d000 */
[----:B------:R-:W-:Y:S01]  /*c400*/  FMUL.FTZ R89, R60, UR6 ;  /* 0x000000063c597c20 */ /* 0x000fe20008410000 */
[----:B---3--:R-:W-:Y:S01]  /*c410*/  FMNMX.FTZ R61, R7, R61, !PT ;  /* 0x0000003d073d7209 */ /* 0x008fe20007810000 */
[--C-:B------:R-:W-:Y:S01]  /*c420*/  FFMA.FTZ R78, R65, UR6, -R212.reuse ;  /* 0x00000006414e7c23 */ /* 0x100fe200080108d4 */
[--C-:B------:R-:W-:Y:S01]  /*c430*/  FFMA.FTZ R81, R81, UR6, -R212.reuse ;  /* 0x0000000651517c23 */ /* 0x100fe200080108d4 */
[--C-:B------:R-:W-:Y:S01]  /*c440*/  FFMA.FTZ R70, R71, UR6, -R212.reuse ;  /* 0x0000000647467c23 */ /* 0x100fe200080108d4 */
[C---:B------:R-:W-:Y:S01]  /*c450*/  FSETP.NEU.FTZ.AND P2, PT, R61.reuse, -INF , PT ;  /* 0xff8000003d00780b */ /* 0x040fe20003f5d000 */
[----:B------:R-:W-:Y:S01]  /*c460*/  FMUL.FTZ R96, R61, UR6 ;  /* 0x000000063d607c20 */ /* 0x000fe20008410000 */
[----:B------:R-:W-:Y:S01]  /*c470*/  FSEL R89, R89, RZ, P0 ;  /* 0x000000ff59597208 */ /* 0x000fe20000000000 */
[----:B------:R-:W-:Y:S01]  /*c480*/  FFMA.FTZ R92, R64, UR6, -R212 ;  /* 0x00000006405c7c23 */ /* 0x000fe200080108d4 */
[----:B----4-:R-:W-:Y:S01]  /*c490*/  FMNMX.FTZ R62, R8, R62, !PT ;  /* 0x0000003e083e7209 */ /* 0x010fe20007810000 */
[----:B------:R1:W-:Y:S01]  /*c4a0*/  MUFU.EX2 R71, R81 ;  /* 0x0000005100477308 */ /* 0x0003e20000000800 */
[----:B------:R-:W-:Y:S01]  /*c4b0*/  FSEL R6, R61, RZ, P2 ;  /* 0x000000ff3d067208 */ /* 0x000fe20001000000 */
[--C-:B------:R-:W-:Y:S01]  /*c4c0*/  FFMA.FTZ R65, R4, UR6, -R89.reuse ;  /* 0x0000000604417c23 */ /* 0x100fe20008010859 */
[----:B------:R-:W-:Y:S01]  /*c4d0*/  FSEL R4, R60, RZ, P0 ;  /* 0x000000ff3c047208 */ /* 0x000fe20000000000 */
[C---:B------:R-:W-:Y:S01]  /*c4e0*/  FMUL.FTZ R167, R62.reuse, UR6 ;  /* 0x000000063ea77c20 */ /* 0x040fe20008410000 */
[----:B------:R-:W-:Y:S01]  /*c4f0*/  FSETP.NEU.FTZ.AND P3, PT, R62, -INF , PT ;  /* 0xff8000003e00780b */ /* 0x000fe20003f7d000 */
[----:B------:R-:W-:Y:S01]  /*c500*/  FADD.FTZ R6, R2, -R6 ;  /* 0x8000000602067221 */ /* 0x000fe20000010000 */
[----:B------:R-:W-:Y:S01]  /*c510*/  FSEL R96, R96, RZ, P2 ;  /* 0x000000ff60607208 */ /* 0x000fe20001000000 */
[----:B------:R-:W-:Y:S01]  /*c520*/  FADD.FTZ R4, R0, -R4 ;  /* 0x8000000400047221 */ /* 0x000fe20000010000 */
[----:B------:R-:W-:Y:S01]  /*c530*/  FSEL R167, R167, RZ, P3 ;  /* 0x000000ffa7a77208 */ /* 0x000fe20001800000 */
[----:B------:R-:W-:Y:S01]  /*c540*/  FMUL.FTZ R6, R6, UR6 ;  /* 0x0000000606067c20 */ /* 0x000fe20008410000 */
[----:B------:R-:W-:Y:S01]  /*c550*/  FFMA.FTZ R64, R5, UR6, -R89 ;  /* 0x0000000605407c23 */ /* 0x000fe20008010859 */
[----:B------:R-:W-:Y:S01]  /*c560*/  FFMA.FTZ R68, R29, UR6, -R96 ;  /* 0x000000061d447c23 */ /* 0x000fe20008010860 */
[----:B------:R-:W-:Y:S01]  /*c570*/  FSEL R8, R63, RZ, P4 ;  /* 0x000000ff3f087208 */ /* 0x000fe20002000000 */
[----:B------:R-:W-:Y:S01]  /*c580*/  FFMA.FTZ R91, R28, UR6, -R167 ;  /* 0x000000061c5b7c23 */ /* 0x000fe200080108a7 */
[----:B-1----:R-:W-:Y:S01]  /*c590*/  FMUL.FTZ R81, R4, UR6 ;  /* 0x0000000604517c20 */ /* 0x002fe20008410000 */
[----:B------:R1:W2:Y:S01]  /*c5a0*/  MUFU.EX2 R93, R6 ;  /* 0x00000006005d7308 */ /* 0x0002a20000000800 */
[----:B------:R-:W3:Y:S01]  /*c5b0*/  LDSM.16.MT88.4 R28, [R186+0x4000] ;  /* 0x00400000ba1c783b */ /* 0x000ee20000004200 */
[----:B------:R-:W-:Y:S01]  /*c5c0*/  FSEL R109, R62, RZ, P3 ;  /* 0x000000ff3e6d7208 */ /* 0x000fe20001800000 */
[----:B------:R-:W-:Y:S01]  /*c5d0*/  FADD.FTZ R36, R36, -R8 ;  /* 0x8000000824247221 */ /* 0x000fe20000010000 */
[--C-:B------:R-:W-:Y:S01]  /*c5e0*/  FFMA.FTZ R90, R17, UR6, -R96.reuse ;  /* 0x00000006115a7c23 */ /* 0x100fe20008010860 */
[--C-:B------:R-:W-:Y:S01]  /*c5f0*/  FFMA.FTZ R69, R48, UR6, -R96.reuse ;  /* 0x0000000630457c23 */ /* 0x100fe20008010860 */
[--C-:B------:R-:W-:Y:S01]  /*c600*/  FFMA.FTZ R67, R49, UR6, -R96.reuse ;  /* 0x0000000631437c23 */ /* 0x100fe20008010860 */
[----:B------:R-:W-:Y:S01]  /*c610*/  FADD.FTZ R109, R3, -R109 ;  /* 0x8000006d036d7221 */ /* 0x000fe20000010000 */
[----:B------:R-:W-:Y:S01]  /*c620*/  FFMA.FTZ R77, R16, UR6, -R89 ;  /* 0x00000006104d7c23 */ /* 0x000fe20008010859 */
[--C-:B------:R-:W-:Y:S01]  /*c630*/  FFMA.FTZ R80, R10, UR6, -R167.reuse ;  /* 0x000000060a507c23 */ /* 0x100fe200080108a7 */
[----:B------:R-:W-:Y:S01]  /*c640*/  FFMA.FTZ R0, R11, UR6, -R167 ;  /* 0x000000060b007c23 */ /* 0x000fe200080108a7 */
[----:B------:R-:W-:Y:S01]  /*c650*/  FMUL.FTZ R36, R36, UR6 ;  /* 0x0000000624247c20 */ /* 0x000fe20008410000 */
[----:B------:R-:W-:Y:S01]  /*c660*/  FMUL.FTZ R109, R109, UR6 ;  /* 0x000000066d6d7c20 */ /* 0x000fe20008410000 */
[----:B------:R-:W-:Y:S01]  /*c670*/  FFMA.FTZ R13, R13, UR6, -R89 ;  /* 0x000000060d0d7c23 */ /* 0x000fe20008010859 */
[----:B-1----:R-:W1:Y:S01]  /*c680*/  LDSM.16.MT88.4 R4, [R184+0x4000] ;  /* 0x00400000b804783b */ /* 0x002e620000004200 */
[----:B------:R-:W-:Y:S01]  /*c690*/  FFMA.FTZ R12, R12, UR6, -R167 ;  /* 0x000000060c0c7c23 */ /* 0x000fe200080108a7 */
[-C--:B--2---:R-:W-:Y:S01]  /*c6a0*/  FMUL.FTZ R9, R157, R93.reuse ;  /* 0x0000005d9d097220 */ /* 0x084fe20000410000 */
[----:B------:R-:W2:Y:S01]  /*c6b0*/  MUFU.EX2 R81, R81 ;  /* 0x0000005100517308 */ /* 0x000ea20000000800 */
[----:B------:R-:W-:Y:S01]  /*c6c0*/  MOV R157, R74 ;  /* 0x0000004a009d7202 */ /* 0x000fe20000000f00 */
[--C-:B------:R-:W-:Y:S01]  /*c6d0*/  FFMA.FTZ R66, R72, UR6, -R96.reuse ;  /* 0x0000000648427c23 */ /* 0x100fe20008010860 */
[--C-:B------:R-:W-:Y:S01]  /*c6e0*/  FFMA.FTZ R74, R73, UR6, -R96.reuse ;  /* 0x00000006494a7c23 */ /* 0x100fe20008010860 */
[----:B------:R-:W-:Y:S01]  /*c6f0*/  MUFU.EX2 R92, R92 ;  /* 0x0000005c005c7308 */ /* 0x000fe20000000800 */
[--C-:B------:R-:W-:Y:S01]  /*c700*/  FFMA.FTZ R73, R33, UR6, -R96.reuse ;  /* 0x0000000621497c23 */ /* 0x100fe20008010860 */
[----:B------:R-:W-:Y:S01]  /*c710*/  FFMA.FTZ R72, R32, UR6, -R96 ;  /* 0x0000000620487c23 */ /* 0x000fe20008010860 */
[--C-:B------:R-:W-:Y:S01]  /*c720*/  FFMA.FTZ R75, R43, UR6, -R89.reuse ;  /* 0x000000062b4b7c23 */ /* 0x100fe20008010859 */
[----:B------:R-:W4:Y:S01]  /*c730*/  MUFU.EX2 R78, R78 ;  /* 0x0000004e004e7308 */ /* 0x000f220000000800 */
[----:B------:R-:W5:Y:S01]  /*c740*/  LDSM.16.MT88.4 R32, [R186+0x4400] ;  /* 0x00440000ba20783b */ /* 0x000f620000004200 */
[--C-:B------:R-:W-:Y:S01]  /*c750*/  FFMA.FTZ R79, R42, UR6, -R89.reuse ;  /* 0x000000062a4f7c23 */ /* 0x100fe20008010859 */
[--C-:B------:R-:W-:Y:S01]  /*c760*/  FFMA.FTZ R108, R108, UR6, -R212.reuse ;  /* 0x000000066c6c7c23 */ /* 0x100fe200080108d4 */
[----:B------:R-:W3:Y:S01]  /*c770*/  MUFU.EX2 R70, R70 ;  /* 0x0000004600467308 */ /* 0x000ee20000000800 */
[----:B------:R-:W5:Y:S01]  /*c780*/  LDSM.16.MT88.4 R40, [R184+0x4400] ;  /* 0x00440000b828783b */ /* 0x000f620000004200 */
[--C-:B------:R-:W-:Y:S01]  /*c790*/  FFMA.FTZ R54, R104, UR6, -R212.reuse ;  /* 0x0000000668367c23 */ /* 0x100fe200080108d4 */
[----:B------:R-:W-:Y:S01]  /*c7a0*/  FMUL.FTZ R8, R156, R93 ;  /* 0x0000005d9c087220 */ /* 0x000fe20000410000 */
[----:B------:R-:W-:Y:S01]  /*c7b0*/  MUFU.EX2 R91, R91 ;  /* 0x0000005b005b7308 */ /* 0x000fe20000000800 */
[-C--:B--2---:R-:W-:Y:S01]  /*c7c0*/  FMUL.FTZ R10, R158, R81.reuse ;  /* 0x000000519e0a7220 */ /* 0x084fe20000410000 */
[----:B------:R-:W-:Y:S01]  /*c7d0*/  FMUL.FTZ R11, R159, R81 ;  /* 0x000000519f0b7220 */ /* 0x000fe20000410000 */
[----:B------:R-:W-:Y:S01]  /*c7e0*/  MOV R156, R82 ;  /* 0x00000052009c7202 */ /* 0x000fe20000000f00 */
[----:B------:R-:W-:Y:S01]  /*c7f0*/  MUFU.EX2 R90, R90 ;  /* 0x0000005a005a7308 */ /* 0x000fe20000000800 */
[----:B------:R-:W-:Y:S01]  /*c800*/  MOV R158, R25 ;  /* 0x00000019009e7202 */ /* 0x000fe20000000f00 */
[-C--:B------:R-:W-:Y:S01]  /*c810*/  FMUL.FTZ R14, R154, R81.reuse ;  /* 0x000000519a0e7220 */ /* 0x080fe20000410000 */
[----:B------:R-:W-:Y:S01]  /*c820*/  MOV R159, R24 ;  /* 0x00000018009f7202 */ /* 0x000fe20000000f00 */
[----:B------:R-:W2:Y:S01]  /*c830*/  MUFU.EX2 R69, R69 ;  /* 0x0000004500457308 */ /* 0x000ea20000000800 */
[----:B------:R-:W-:Y:S01]  /*c840*/  FMUL.FTZ R15, R155, R81 ;  /* 0x000000519b0f7220 */ /* 0x000fe20000410000 */
[-C--:B------:R-:W-:Y:S01]  /*c850*/  FMUL.FTZ R16, R140, R93.reuse ;  /* 0x0000005d8c107220 */ /* 0x080fe20000410000 */
[----:B------:R-:W-:Y:S01]  /*c860*/  FMUL.FTZ R17, R141, R93 ;  /* 0x0000005d8d117220 */ /* 0x000fe20000410000 */
[----:B------:R-:W-:Y:S01]  /*c870*/  MUFU.EX2 R68, R68 ;  /* 0x0000004400447308 */ /* 0x000fe20000000800 */
[-C--:B------:R-:W-:Y:S01]  /*c880*/  FMUL.FTZ R18, R142, R81.reuse ;  /* 0x000000518e127220 */ /* 0x080fe20000410000 */
[----:B------:R-:W-:Y:S01]  /*c890*/  FMUL.FTZ R19, R143, R81 ;  /* 0x000000518f137220 */ /* 0x000fe20000410000 */
[----:B----4-:R-:W-:Y:S01]  /*c8a0*/  F2FP.F16.F32.PACK_AB R48, R78, R92 ;  /* 0x0000005c4e30723e */ /* 0x010fe200000000ff */
[----:B------:R-:W4:Y:S01]  /*c8b0*/  MUFU.EX2 R67, R67 ;  /* 0x0000004300437308 */ /* 0x000f220000000800 */
[----:B---3--:R-:W-:Y:S01]  /*c8c0*/  F2FP.F16.F32.PACK_AB R50, R70, R71 ;  /* 0x000000474632723e */ /* 0x008fe200000000ff */
[--C-:B------:R-:W-:Y:S01]  /*c8d0*/  FFMA.FTZ R76, R47, UR6, -R89.reuse ;  /* 0x000000062f4c7c23 */ /* 0x100fe20008010859 */
[----:B------:R-:W-:Y:S01]  /*c8e0*/  FFMA.FTZ R82, R46, UR6, -R89 ;  /* 0x000000062e527c23 */ /* 0x000fe20008010859 */
[----:B------:R-:W-:Y:S01]  /*c8f0*/  MUFU.EX2 R77, R77 ;  /* 0x0000004d004d7308 */ /* 0x000fe20000000800 */
[--C-:B------:R-:W-:Y:S01]  /*c900*/  FFMA.FTZ R105, R105, UR6, -R212.reuse ;  /* 0x0000000669697c23 */ /* 0x100fe200080108d4 */
[----:B--2---:R-:W-:Y:S01]  /*c910*/  F2FP.F16.F32.PACK_AB R20, R69, R90 ;  /* 0x0000005a4514723e */ /* 0x004fe200000000ff */
[----:B------:R-:W-:Y:S01]  /*c920*/  FFMA.FTZ R100, R100, UR6, -R212 ;  /* 0x0000000664647c23 */ /* 0x000fe200080108d4 */
[----:B------:R-:W2:Y:S01]  /*c930*/  MUFU.EX2 R65, R65 ;  /* 0x0000004100417308 */ /* 0x000ea20000000800 */
[--C-:B------:R-:W-:Y:S01]  /*c940*/  FFMA.FTZ R107, R107, UR6, -R167.reuse ;  /* 0x000000066b6b7c23 */ /* 0x100fe200080108a7 */
[----:B------:R-:W-:Y:S01]  /*c950*/  FFMA.FTZ R102, R102, UR6, -R167 ;  /* 0x0000000666667c23 */ /* 0x000fe200080108a7 */
[-C--:B------:R-:W-:Y:S01]  /*c960*/  FMUL.FTZ R136, R136, R93.reuse ;  /* 0x0000005d88887220 */ /* 0x080fe20000410000 */
[----:B------:R3:W-:Y:S01]  /*c970*/  MUFU.EX2 R2, R13 ;  /* 0x0000000d00027308 */ /* 0x0007e20000000800 */
[----:B------:R-:W-:Y:S01]  /*c980*/  FMUL.FTZ R137, R137, R93 ;  /* 0x0000005d89897220 */ /* 0x000fe20000410000 */
[----:B----4-:R-:W-:Y:S01]  /*c990*/  F2FP.F16.F32.PACK_AB R22, R67, R68 ;  /* 0x000000444316723e */ /* 0x010fe200000000ff */
[-C--:B------:R-:W-:Y:S01]  /*c9a0*/  FMUL.FTZ R138, R138, R81.reuse ;  /* 0x000000518a8a7220 */ /* 0x080fe20000410000 */
[----:B------:R-:W4:Y:S01]  /*c9b0*/  MUFU.EX2 R64, R64 ;  /* 0x0000004000407308 */ /* 0x000f220000000800 */
[----:B------:R-:W-:Y:S01]  /*c9c0*/  FMUL.FTZ R139, R139, R81 ;  /* 0x000000518b8b7220 */ /* 0x000fe20000410000 */
[--C-:B------:R-:W-:Y:S01]  /*c9d0*/  FFMA.FTZ R59, R59, UR6, -R96.reuse ;  /* 0x000000063b3b7c23 */ /* 0x100fe20008010860 */
[--C-:B------:R-:W-:Y:S01]  /*c9e0*/  FFMA.FTZ R112, R101, UR6, -R96.reuse ;  /* 0x0000000665707c23 */ /* 0x100fe20008010860 */
[----:B------:R-:W1:Y:S01]  /*c9f0*/  MUFU.EX2 R80, R80 ;  /* 0x0000005000507308 */ /* 0x000e620000000800 */
[----:B------:R-:W-:Y:S01]  /*ca00*/  FFMA.FTZ R111, R58, UR6, -R96 ;  /* 0x000000063a6f7c23 */ /* 0x000fe20008010860 */
[----:B--2---:R-:W-:Y:S01]  /*ca10*/  F2FP.F16.F32.PACK_AB R21, R65, R77 ;  /* 0x0000004d4115723e */ /* 0x004fe200000000ff */
[--C-:B------:R-:W-:Y:S01]  /*ca20*/  FFMA.FTZ R53, R53, UR6, -R89.reuse ;  /* 0x0000000635357c23 */ /* 0x100fe20008010859 */
[----:B------:R-:W-:Y:S01]  /*ca30*/  MUFU.EX2 R0, R0 ;  /* 0x0000000000007308 */ /* 0x000fe20000000800 */
[--C-:B------:R-:W-:Y:S01]  /*ca40*/  FFMA.FTZ R116, R110, UR6, -R89.reuse ;  /* 0x000000066e747c23 */ /* 0x100fe20008010859 */
[----:B---3--:R-:W-:Y:S01]  /*ca50*/  FMUL.FTZ R13, R153, R93 ;  /* 0x0000005d990d7220 */ /* 0x008fe20000410000 */
[----:B------:R-:W-:Y:S01]  /*ca60*/  FFMA.FTZ R121, R115, UR6, -R89 ;  /* 0x0000000673797c23 */ /* 0x000fe20008010859 */
[----:B------:R2:W3:Y:S01]  /*ca70*/  MUFU.EX2 R3, R12 ;  /* 0x0000000c00037308 */ /* 0x0004e20000000800 */
[--C-:B------:R-:W-:Y:S01]  /*ca80*/  FFMA.FTZ R170, R169, UR6, -R212.reuse ;  /* 0x00000006a9aa7c23 */ /* 0x100fe200080108d4 */
[----:B----4-:R-:W-:Y:S01]  /*ca90*/  F2FP.F16.F32.PACK_AB R23, R64, R2 ;  /* 0x000000024017723e */ /* 0x010fe200000000ff */
[--C-:B------:R-:W-:Y:S01]  /*caa0*/  FFMA.FTZ R169, R211, UR6, -R212.reuse ;  /* 0x00000006d3a97c23 */ /* 0x100fe200080108d4 */
[----:B------:R-:W4:Y:S01]  /*cab0*/  MUFU.EX2 R36, R36 ;  /* 0x0000002400247308 */ /* 0x000f220000000800 */
[--C-:B------:R-:W-:Y:S01]  /*cac0*/  FFMA.FTZ R211, R159, UR6, -R212.reuse ;  /* 0x000000069fd37c23 */ /* 0x100fe200080108d4 */
[----:B-1----:R-:W-:Y:S01]  /*cad0*/  F2FP.F16.F32.PACK_AB R49, R80, R91 ;  /* 0x0000005b5031723e */ /* 0x002fe200000000ff */
[----:B------:R-:W-:Y:S01]  /*cae0*/  FFMA.FTZ R210, R210, UR6, -R212 ;  /* 0x00000006d2d27c23 */ /* 0x000fe200080108d4 */
[----:B------:R-:W1:Y:S01]  /*caf0*/  MUFU.EX2 R109, R109 ;  /* 0x0000006d006d7308 */ /* 0x000e620000000800 */
[C---:B------:R-:W-:Y:S01]  /*cb00*/  HMMA.16816.F32 R8, R20.reuse, R28, R8 ;  /* 0x0000001c1408723c */ /* 0x040fe20000001808 */
[----:B------:R-:W-:Y:S01]  /*cb10*/  FFMA.FTZ R209, R209, UR6, -R167 ;  /* 0x00000006d1d17c23 */ /* 0x000fe200080108a7 */
[----:B------:R-:W-:Y:S01]  /*cb20*/  FFMA.FTZ R232, R232, UR6, -R89 ;  /* 0x00000006e8e87c23 */ /* 0x000fe20008010859 */
[----:B------:R5:W-:Y:S01]  /*cb30*/  MUFU.EX2 R104, R108 ;  /* 0x0000006c00687308 */ /* 0x000be20000000800 */
[--C-:B------:R-:W-:Y:S01]  /*cb40*/  FFMA.FTZ R223, R223, UR6, -R96.reuse ;  /* 0x00000006dfdf7c23 */ /* 0x100fe20008010860 */
[----:B--2---:R-:W-:Y:S01]  /*cb50*/  FMUL.FTZ R12, R152, R93 ;  /* 0x0000005d980c7220 */ /* 0x004fe20000410000 */
[----:B---3--:R-:W-:Y:S01]  /*cb60*/  F2FP.F16.F32.PACK_AB R51, R3, R0 ;  /* 0x000000000333723e */ /* 0x008fe200000000ff */
[----:B------:R-:W-:Y:S01]  /*cb70*/  MUFU.EX2 R66, R66 ;  /* 0x0000004200427308 */ /* 0x000fe20000000800 */
[C---:B------:R-:W-:Y:S01]  /*cb80*/  HMMA.16816.F32 R16, R20.reuse, R4, R16 ;  /* 0x000000041410723c */ /* 0x040fe20000001810 */
[-C--:B----4-:R-:W-:Y:S01]  /*cb90*/  FMUL.FTZ R24, R160, R36.reuse ;  /* 0x00000024a0187220 */ /* 0x090fe20000410000 */
[-C--:B------:R-:W-:Y:S01]  /*cba0*/  FMUL.FTZ R25, R161, R36.reuse ;  /* 0x00000024a1197220 */ /* 0x080fe20000410000 */
[----:B------:R-:W-:Y:S01]  /*cbb0*/  MUFU.EX2 R74, R74 ;  /* 0x0000004a004a7308 */ /* 0x000fe20000000800 */
[-C--:B------:R-:W-:Y:S01]  /*cbc0*/  FMUL.FTZ R44, R144, R36.reuse ;  /* 0x00000024902c7220 */ /* 0x080fe20000410000 */
[-C--:B-1----:R-:W-:Y:S01]  /*cbd0*/  FMUL.FTZ R26, R162, R109.reuse ;  /* 0x0000006da21a7220 */ /* 0x082fe20000410000 */
[-C--:B------:R-:W-:Y:S01]  /*cbe0*/  FMUL.FTZ R27, R163, R109.reuse ;  /* 0x0000006da31b7220 */ /* 0x080fe20000410000 */
[----:B------:R-:W-:Y:S01]  /*cbf0*/  MUFU.EX2 R73, R73 ;  /* 0x0000004900497308 */ /* 0x000fe20000000800 */
[----:B------:R-:W-:Y:S01]  /*cc00*/  HMMA.16816.F32 R12, R20, R30, R12 ;  /* 0x0000001e140c723c */ /* 0x000fe2000000180c */
[--C-:B-----5:R-:W-:Y:S01]  /*cc10*/  FFMA.FTZ R108, R99, UR6, -R167.reuse ;  /* 0x00000006636c7c23 */ /* 0x120fe200080108a7 */
[-C--:B------:R-:W-:Y:S01]  /*cc20*/  FMUL.FTZ R45, R145, R36.reuse ;  /* 0x00000024912d7220 */ /* 0x080fe20000410000 */
[----:B------:R1:W2:Y:S01]  /*cc30*/  MUFU.EX2 R99, R54 ;  /* 0x0000003600637308 */ /* 0x0002a20000000800 */
[-C--:B------:R-:W-:Y:S01]  /*cc40*/  FMUL.FTZ R46, R146, R109.reuse ;  /* 0x0000006d922e7220 */ /* 0x080fe20000410000 */
[-C--:B------:R-:W-:Y:S01]  /*cc50*/  FMUL.FTZ R47, R147, R109.reuse ;  /* 0x0000006d932f7220 */ /* 0x080fe20000410000 */
[-C--:B------:R-:W-:Y:S01]  /*cc60*/  FMUL.FTZ R148, R148, R36.reuse ;  /* 0x0000002494947220 */ /* 0x080fe20000410000 */
[----:B------:R-:W-:Y:S01]  /*cc70*/  MUFU.EX2 R72, R72 ;  /* 0x0000004800487308 */ /* 0x000fe20000000800 */
[----:B------:R-:W-:Y:S01]  /*cc80*/  HMMA.16816.F32 R24, R48, R28, R24 ;  /* 0x0000001c3018723c */ /* 0x000fe20000001818 */
[-C--:B------:R-:W-:Y:S01]  /*cc90*/  FMUL.FTZ R149, R149, R36.reuse ;  /* 0x0000002495957220 */ /* 0x080fe20000410000 */
[-C--:B------:R-:W-:Y:S01]  /*cca0*/  FMUL.FTZ R150, R150, R109.reuse ;  /* 0x0000006d96967220 */ /* 0x080fe20000410000 */
[----:B------:R-:W-:Y:S01]  /*ccb0*/  MUFU.EX2 R76, R76 ;  /* 0x0000004c004c7308 */ /* 0x000fe20000000800 */
[-C--:B------:R-:W-:Y:S01]  /*ccc0*/  FMUL.FTZ R151, R151, R109.reuse ;  /* 0x0000006d97977220 */ /* 0x080fe20000410000 */
[-C--:B------:R-:W-:Y:S01]  /*ccd0*/  FMUL.FTZ R132, R132, R36.reuse ;  /* 0x0000002484847220 */ /* 0x080fe20000410000 */
[----:B------:R-:W-:Y:S01]  /*cce0*/  FMUL.FTZ R133, R133, R36 ;  /* 0x0000002485857220 */ /* 0x000fe20000410000 */
[----:B------:R-:W3:Y:S01]  /*ccf0*/  MUFU.EX2 R82, R82 ;  /* 0x0000005200527308 */ /* 0x000ee20000000800 */
[----:B------:R-:W-:Y:S01]  /*cd00*/  HMMA.16816.F32 R20, R20, R6, R136 ;  /* 0x000000061414723c */ /* 0x000fe20000001888 */
[----:B-1----:R-:W-:Y:S01]  /*cd10*/  FFMA.FTZ R54, R103, UR6, -R167 ;  /* 0x0000000667367c23 */ /* 0x002fe200080108a7 */
[-C--:B------:R-:W-:Y:S01]  /*cd20*/  FMUL.FTZ R134, R134, R109.reuse ;  /* 0x0000006d86867220 */ /* 0x080fe20000410000 */
[----:B------:R1:W-:Y:S01]  /*cd30*/  MUFU.EX2 R103, R102 ;  /* 0x0000006600677308 */ /* 0x0003e20000000800 */
[----:B------:R-:W-:Y:S01]  /*cd40*/  FMUL.FTZ R135, R135, R109 ;  /* 0x0000006d87877220 */ /* 0x000fe20000410000 */
[----:B--2---:R-:W-:Y:S01]  /*cd50*/  F2FP.F16.F32.PACK_AB R58, R99, R104 ;  /* 0x00000068633a723e */ /* 0x004fe200000000ff */
[--C-:B------:R-:W-:Y:S01]  /*cd60*/  FFMA.FTZ R228, R228, UR6, -R96.reuse ;  /* 0x00000006e4e47c23 */ /* 0x100fe20008010860 */
[----:B------:R-:W-:Y:S01]  /*cd70*/  MUFU.EX2 R75, R75 ;  /* 0x0000004b004b7308 */ /* 0x000fe20000000800 */
[C---:B------:R-:W-:Y:S01]  /*cd80*/  HMMA.16816.F32 R44, R48.reuse, R4, R44 ;  /* 0x00000004302c723c */ /* 0x040fe2000000182c */
[----:B------:R-:W-:Y:S01]  /*cd90*/  FFMA.FTZ R227, R227, UR6, -R96 ;  /* 0x00000006e3e37c23 */ /* 0x000fe20008010860 */
[----:B------:R-:W-:Y:S01]  /*cda0*/  FFMA.FTZ R226, R226, UR6, -R89 ;  /* 0x00000006e2e27c23 */ /* 0x000fe20008010859 */
[----:B------:R-:W2:Y:S01]  /*cdb0*/  MUFU.EX2 R79, R79 ;  /* 0x0000004f004f7308 */ /* 0x000ea20000000800 */
[--C-:B------:R-:W-:Y:S01]  /*cdc0*/  FFMA.FTZ R242, R242, UR6, -R212.reuse ;  /* 0x00000006f2f27c23 */ /* 0x100fe200080108d4 */
[--C-:B------:R-:W-:Y:S01]  /*cdd0*/  FFMA.FTZ R241, R241, UR6, -R212.reuse ;  /* 0x00000006f1f17c23 */ /* 0x100fe200080108d4 */
[----:B------:R-:W-:Y:S01]  /*cde0*/  FFMA.FTZ R247, R247, UR6, -R212 ;  /* 0x00000006f7f77c23 */ /* 0x000fe200080108d4 */
[----:B------:R-:W-:Y:S01]  /*cdf0*/  MUFU.EX2 R105, R105 ;  /* 0x0000006900697308 */ /* 0x000fe20000000800 */
[C---:B------:R-:W-:Y:S01]  /*ce00*/  HMMA.16816.F32 R28, R48.reuse, R30, R148 ;  /* 0x0000001e301c723c */ /* 0x040fe20000001894 */
[----:B-1----:R-:W-:Y:S01]  /*ce10*/  FFMA.FTZ R102, R106, UR6, -R96 ;  /* 0x000000066a667c23 */ /* 0x002fe20008010860 */
[----:B------:R-:W-:Y:S01]  /*ce20*/  FFMA.FTZ R246, R246, UR6, -R212 ;  /* 0x00000006f6f67c23 */ /* 0x000fe200080108d4 */
[----:B------:R-:W1:Y:S01]  /*ce30*/  MUFU.EX2 R100, R100 ;  /* 0x0000006400647308 */ /* 0x000e620000000800 */
[--C-:B------:R-:W-:Y:S01]  /*ce40*/  FFMA.FTZ R245, R245, UR6, -R167.reuse ;  /* 0x00000006f5f57c23 */ /* 0x100fe200080108a7 */
[--C-:B------:R-:W-:Y:S01]  /*ce50*/  FFMA.FTZ R251, R251, UR6, -R167.reuse ;  /* 0x00000006fbfb7c23 */ /* 0x100fe200080108a7 */
[--C-:B------:R-:W-:Y:S01]  /*ce60*/  FFMA.FTZ R220, R220, UR6, -R96.reuse ;  /* 0x00000006dcdc7c23 */ /* 0x100fe20008010860 */
[----:B------:R-:W-:Y:S01]  /*ce70*/  MUFU.EX2 R108, R108 ;  /* 0x0000006c006c7308 */ /* 0x000fe20000000800 */
[----:B------:R-:W-:Y:S01]  /*ce80*/  HMMA.16816.F32 R4, R48, R6, R132 ;  /* 0x000000063004723c */ /* 0x000fe20000001884 */
[----:B------:R-:W-:Y:S01]  /*ce90*/  F2FP.F16.F32.PACK_AB R48, R74, R66 ;  /* 0x000000424a30723e */ /* 0x000fe200000000ff */
[--C-:B------:R-:W-:Y:S01]  /*cea0*/  FFMA.FTZ R132, R243, UR6, -R96.reuse ;  /* 0x00000006f3847c23 */ /* 0x100fe20008010860 */
[----:B------:R-:W4:Y:S01]  /*ceb0*/  MUFU.EX2 R107, R107 ;  /* 0x0000006b006b7308 */ /* 0x000f220000000800 */
[----:B---3--:R-:W-:Y:S01]  /*cec0*/  F2FP.F16.F32.PACK_AB R49, R82, R76 ;  /* 0x0000004c5231723e */ /* 0x008fe200000000ff */
[----:B------:R-:W-:Y:S01]  /*ced0*/  FFMA.FTZ R221, R221, UR6, -R96 ;  /* 0x00000006dddd7c23 */ /* 0x000fe20008010860 */
[----:B------:R-:W-:Y:S01]  /*cee0*/  F2FP.F16.F32.PACK_AB R50, R72, R73 ;  /* 0x000000494832723e */ /* 0x000fe200000000ff */
[----:B------:R-:W3:Y:S01]  /*cef0*/  MUFU.EX2 R106, R54 ;  /* 0x00000036006a7308 */ /* 0x000ee20000000800 */
[----:B--2---:R-:W-:Y:S01]  /*cf00*/  F2FP.F16.F32.PACK_AB R51, R79, R75 ;  /* 0x0000004b4f33723e */ /* 0x004fe200000000ff */
[--C-:B------:R-:W-:Y:S01]  /*cf10*/  FFMA.FTZ R208, R208, UR6, -R212.reuse ;  /* 0x00000006d0d07c23 */ /* 0x100fe200080108d4 */
[----:B-1----:R-:W-:Y:S01]  /*cf20*/  F2FP.F16.F32.PACK_AB R56, R100, R105 ;  /* 0x000000696438723e */ /* 0x002fe200000000ff */
[----:B------:R3:W-:Y:S01]  /*cf30*/  MUFU.EX2 R101, R59 ;  /* 0x0000003b00657308 */ /* 0x0007e20000000800 */
[--C-:B------:R-:W-:Y:S01]  /*cf40*/  FFMA.FTZ R130, R130, UR6, -R167.reuse ;  /* 0x0000000682827c23 */ /* 0x100fe200080108a7 */
[--C-:B------:R-:W-:Y:S01]  /*cf50*/  FFMA.FTZ R124, R124, UR6, -R167.reuse ;  /* 0x000000067c7c7c23 */ /* 0x100fe200080108a7 */
[--C-:B------:R-:W-:Y:S01]  /*cf60*/  FFMA.FTZ R126, R126, UR6, -R167.reuse ;  /* 0x000000067e7e7c23 */ /* 0x100fe200080108a7 */
[C---:B------:R-:W-:Y:S01]  /*cf70*/  HMMA.16816.F32 R8, R48.reuse, R32, R8 ;  /* 0x000000203008723c */ /* 0x040fe20000001808 */
[----:B------:R1:W-:Y:S01]  /*cf80*/  MUFU.EX2 R110, R53 ;  /* 0x00000035006e7308 */ /* 0x0003e20000000800 */
[----:B----4-:R-:W-:Y:S01]  /*cf90*/  F2FP.F16.F32.PACK_AB R57, R107, R108 ;  /* 0x0000006c6b39723e */ /* 0x010fe200000000ff */
[--C-:B------:R-:W-:Y:S01]  /*cfa0*/  FFMA.FTZ R125, R125, UR6, -R167.reuse ;  /* 0x000000067d7d7c23 */ /* 0x100fe200080108a7 */
[--C-:B------:R-:W-:Y:S01]  /*cfb0*/  FFMA.FTZ R128, R128, UR6, -R167.reuse ;  /* 0x0000000680807c23 */ /* 0x100fe200080108a7 */
[----:B------:R-:W-:Y:S01]  /*cfc0*/  MUFU.EX2 R102, R102 ;  /* 0x0000006600667308 */ /* 0x000fe20000000800 */
[--C-:B------:R-:W-:Y:S01]  /*cfd0*/  FFMA.FTZ R165, R165, UR6, -R167.reuse ;  /* 0x00000006a5a57c23 */ /* 0x100fe200080108a7 */
[----:B------:R-:W-:Y:S01]  /*cfe0*/  FFMA.FTZ R164, R164, UR6, -R167 ;  /* 0x00000006a4a47c23 */ /* 0x000fe200080108a7 */
[C---:B------:R-:W-:Y:S01]  /*cff0*/  HMMA.16816.F32 R12, R48.reuse, R34, R12 ;  /* 0x00000022300c723c */ /* 0x040fe2000000180c */
[----:B------:R-:W-:Y:S01]  /*d000*/  MUFU.EX2 R112, R112 ;  /* 0x0000007000707308 */ /* 0x000fe20000000800 */
[----:B---3--:R-:W-:Y:S01]  /*d010*/  F2FP.F16.F32.PACK_AB R59, R106, R103 ;  /* 0x000000676a3b723e */ /* 0x008fe200000000ff */
[--C-:B------:R-:W-:Y:S01]  /*d020*/  FFMA.FTZ R174, R174, UR6, -R212.reuse ;  /* 0x00000006aeae7c23 */ /* 0x100fe200080108d4 */
[--C-:B------:R-:W-:Y:S01]  /*d030*/  FFMA.FTZ R175, R175, UR6, -R212.reuse ;  /* 0x00000006afaf7c23 */ /* 0x100fe200080108d4 */
[----:B------:R-:W-:Y:S01]  /*d040*/  MUFU.EX2 R111, R111 ;  /* 0x0000006f006f7308 */ /* 0x000fe20000000800 */
[--C-:B------:R-:W-:Y:S01]  /*d050*/  FFMA.FTZ R177, R177, UR6, -R212.reuse ;  /* 0x00000006b1b17c23 */ /* 0x100fe200080108d4 */
[----:B------:R-:W-:Y:S01]  /*d060*/  FFMA.FTZ R181, R181, UR6, -R212 ;  /* 0x00000006b5b57c23 */ /* 0x000fe200080108d4 */
[----:B------:R-:W-:Y:S01]  /*d070*/  HMMA.16816.F32 R16, R48, R40, R16 ;  /* 0x000000283010723c */ /* 0x000fe20000001810 */
[----:B------:R-:W2:Y:S01]  /*d080*/  MUFU.EX2 R116, R116 ;  /* 0x0000007400747308 */ /* 0x000ea20000000800 */
[----:B------:R-:W-:Y:S01]  /*d090*/  LDSM.16.MT88.4 R148, [R186+0x5c00] ;  /* 0x005c0000ba94783b */ /* 0x000fe20000004200 */
[--C-:B------:R-:W-:Y:S01]  /*d0a0*/  FFMA.FTZ R86, R86, UR6, -R96.reuse ;  /* 0x0000000656567c23 */ /* 0x100fe20008010860 */
[--C-:B------:R-:W-:Y:S01]  /*d0b0*/  FFMA.FTZ R84, R84, UR6, -R89.reuse ;  /* 0x0000000654547c23 */ /* 0x100fe20008010859 */
[----:B------:R-:W-:Y:S01]  /*d0c0*/  MUFU.EX2 R121, R121 ;  /* 0x0000007900797308 */ /* 0x000fe20000000800 */
[----:B------:R-:W-:Y:S01]  /*d0d0*/  FFMA.FTZ R94, R94, UR6, -R96 ;  /* 0x000000065e5e7c23 */ /* 0x000fe20008010860 */
[--C-:B------:R-:W-:Y:S01]  /*d0e0*/  FFMA.FTZ R88, R88, UR6, -R89.reuse ;  /* 0x0000000658587c23 */ /* 0x100fe20008010859 */
[----:B------:R-:W-:Y:S01]  /*d0f0*/  HMMA.16816.F32 R24, R56, R32, R24 ;  /* 0x000000203818723c */ /* 0x000fe20000001818 */
[--C-:B------:R-:W-:Y:S01]  /*d100*/  FFMA.FTZ R32, R52, UR6, -R89.reuse ;  /* 0x0000000634207c23 */ /* 0x100fe20008010859 */
[----:B------:R-:W-:Y:S01]  /*d110*/  MUFU.EX2 R170, R170 ;  /* 0x000000aa00aa7308 */ /* 0x000fe20000000800 */
[----:B-1----:R-:W1:Y:S01]  /*d120*/  LDSM.16.MT88.4 R52, [R184+0x4800] ;  /* 0x00480000b834783b */ /* 0x002e620000004200 */
[----:B------:R-:W-:Y:S01]  /*d130*/  FFMA.FTZ R87, R87, UR6, -R89 ;  /* 0x0000000657577c23 */ /* 0x000fe20008010859 */
[----:B------:R-:W-:Y:S01]  /*d140*/  FFMA.FTZ R90, R218, R93, R90 ;  /* 0x0000005dda5a7223 */ /* 0x000fe2000001005a */
[----:B------:R3:W4:Y:S01]  /*d150*/  MUFU.EX2 R115, R32 ;  /* 0x0000002000737308 */ /* 0x0007220000000800 */
[----:B--2---:R-:W-:Y:S01]  /*d160*/  F2FP.F16.F32.PACK_AB R33, R116, R110 ;  /* 0x0000006e7421723e */ /* 0x004fe200000000ff */
[----:B------:R-:W-:Y:S01]  /*d170*/  HMMA.16816.F32 R20, R48, R42, R20 ;  /* 0x0000002a3014723c */ /* 0x000fe20000001814 */
[----:B------:R-:W2:Y:S01]  /*d180*/  LDSM.16.MT88.4 R48, [R186+0x4800] ;  /* 0x00480000ba30783b */ /* 0x000ea20000004200 */
[----:B------:R-:W5:Y:S01]  /*d190*/  MUFU.EX2 R169, R169 ;  /* 0x000000a900a97308 */ /* 0x000f620000000800 */
[----:B------:R-:W-:Y:S01]  /*d1a0*/  FFMA.FTZ R36, R217, R36, R92 ;  /* 0x00000024d9247223 */ /* 0x000fe2000001005c */
[----:B------:R-:W-:Y:S01]  /*d1b0*/  FFMA.FTZ R91, R215, R109, R91 ;  /* 0x0000006dd75b7223 */ /* 0x000fe2000001005b */
[----:B------:R-:W-:Y:S01]  /*d1c0*/  FFMA.FTZ R77, R216, R81, R77 ;  /* 0x00000051d84d7223 */ /* 0x000fe2000001004d */
[----:B------:R-:W-:Y:S01]  /*d1d0*/  MUFU.EX2 R211, R211 ;  /* 0x000000d300d37308 */ /* 0x000fe20000000800 */
[----:B------:R-:W-:Y:S01]  /*d1e0*/  FADD.FTZ R36, R78, R36 ;  /* 0x000000244e247221 */ /* 0x000fe20000010000 */
[C---:B------:R-:W-:Y:S01]  /*d1f0*/  HMMA.16816.F32 R44, R56.reuse, R40, R44 ;  /* 0x00000028382c723c */ /* 0x040fe2000000182c */
[--C-:B------:R-:W-:Y:S01]  /*d200*/  FFMA.FTZ R40, R158, UR6, -R167.reuse ;  /* 0x000000069e287c23 */ /* 0x100fe200080108a7 */
[----:B------:R-:W-:Y:S01]  /*d210*/  MOV R158, R213 ;  /* 0x000000d5009e7202 */ /* 0x000fe20000000f00 */
[----:B------:R-:W-:Y:S01]  /*d220*/  FFMA.FTZ R213, R222, UR6, -R167 ;  /* 0x00000006ded57c23 */ /* 0x000fe200080108a7 */
[----:B---3--:R-:W-:Y:S01]  /*d230*/  F2FP.F16.F32.PACK_AB R32, R101, R102 ;  /* 0x000000666520723e */ /* 0x008fe200000000ff */
[----:B------:R3:W-:Y:S01]  /*d240*/  MUFU.EX2 R222, R40 ;  /* 0x0000002800de7308 */ /* 0x0007e20000000800 */
[----:B------:R-:W-:Y:S01]  /*d250*/  FADD.FTZ R91, R80, R91 ;  /* 0x0000005b505b7221 */ /* 0x000fe20000010000 */
[----:B------:R-:W-:Y:S01]  /*d260*/  FADD.FTZ R90, R69, R90 ;  /* 0x0000005a455a7221 */ /* 0x000fe20000010000 */
[C---:B------:R-:W-:Y:S01]  /*d270*/  HMMA.16816.F32 R28, R56.reuse, R34, R28 ;  /* 0x00000022381c723c */ /* 0x040fe2000000181c */
[----:B------:R-:W-:Y:S01]  /*d280*/  F2FP.F16.F32.PACK_AB R34, R111, R112 ;  /* 0x000000706f22723e */ /* 0x000fe200000000ff */
[----:B------:R-:W1:Y:S01]  /*d290*/  MUFU.EX2 R210, R210 ;  /* 0x000000d200d27308 */ /* 0x000e620000000800 */
[----:B----4-:R-:W-:Y:S01]  /*d2a0*/  F2FP.F16.F32.PACK_AB R35, R121, R115 ;  /* 0x000000737923723e */ /* 0x010fe200000000ff */
[----:B------:R-:W-:Y:S01]  /*d2b0*/  FADD.FTZ R36, R71, R36 ;  /* 0x0000002447247221 */ /* 0x000fe20000010000 */
[----:B------:R-:W-:Y:S01]  /*d2c0*/  FADD.FTZ R68, R68, R90 ;  /* 0x0000005a44447221 */ /* 0x000fe20000010000 */
[----:B------:R-:W4:Y:S01]  /*d2d0*/  MUFU.EX2 R209, R209 ;  /* 0x000000d100d17308 */ /* 0x000f220000000800 */
[----:B------:R-:W-:Y:S01]  /*d2e0*/  FFMA.FTZ R183, R183, UR6, -R212 ;  /* 0x00000006b7b77c23 */ /* 0x000fe200080108d4 */
[----:B------:R-:W-:Y:S01]  /*d2f0*/  HMMA.16816.F32 R4, R56, R42, R4 ;  /* 0x0000002a3804723c */ /* 0x000fe20000001804 */
[----:B-----5:R-:W-:Y:S01]  /*d300*/  F2FP.F16.F32.PACK_AB R56, R169, R170 ;  /* 0x000000aaa938723e */ /* 0x020fe200000000ff */
[----:B------:R-:W-:Y:S01]  /*d310*/  MUFU.EX2 R213, R213 ;  /* 0x000000d500d57308 */ /* 0x000fe20000000800 */
[----:B---3--:R-:W-:Y:S01]  /*d320*/  FFMA.FTZ R40, R224, UR6, -R167 ;  /* 0x00000006e0287c23 */ /* 0x008fe200080108a7 */
[----:B------:R-:W-:Y:S01]  /*d330*/  FFMA.FTZ R224, R225, UR6, -R96 ;  /* 0x00000006e1e07c23 */ /* 0x000fe20008010860 */
[----:B------:R-:W-:Y:S01]  /*d340*/  FADD.FTZ R70, R70, R36 ;  /* 0x0000002446467221 */ /* 0x000fe20000010000 */
[----:B------:R-:W-:Y:S01]  /*d350*/  MUFU.EX2 R223, R223 ;  /* 0x000000df00df7308 */ /* 0x000fe20000000800 */
[----:B------:R-:W-:Y:S01]  /*d360*/  FADD.FTZ R68, R67, R68 ;  /* 0x0000004443447221 */ /* 0x000fe20000010000 */
[----:B-1----:R-:W-:Y:S01]  /*d370*/  F2FP.F16.F32.PACK_AB R58, R210, R211 ;  /* 0x000000d3d23a723e */ /* 0x002fe200000000ff */
[----:B------:R-:W-:Y:S01]  /*d380*/  FADD.FTZ R70, R105, R70 ;  /* 0x0000004669467221 */ /* 0x000fe20000010000 */
[----:B------:R1:W3:Y:S01]  /*d390*/  MUFU.EX2 R225, R40 ;  /* 0x0000002800e17308 */ /* 0x0002e20000000800 */
[C---:B------:R-:W-:Y:S01]  /*d3a0*/  HMMA.16816.F32 R16, R32.reuse, R52, R16 ;  /* 0x000000342010723c */ /* 0x040fe20000001810 */
[----:B----4-:R-:W-:Y:S01]  /*d3b0*/  F2FP.F16.F32.PACK_AB R57, R222, R209 ;  /* 0x000000d1de39723e */ /* 0x010fe200000000ff */
[----:B------:R-:W-:Y:S01]  /*d3c0*/  FADD.FTZ R68, R66, R68 ;  /* 0x0000004442447221 */ /* 0x000fe20000010000 */
[----:B------:R-:W4:Y:S01]  /*d3d0*/  MUFU.EX2 R224, R224 ;  /* 0x000000e000e07308 */ /* 0x000f220000000800 */
[----:B------:R-:W-:Y:S01]  /*d3e0*/  FADD.FTZ R70, R100, R70 ;  /* 0x0000004664467221 */ /* 0x000fe20000010000 */
[----:B------:R-:W-:Y:S01]  /*d3f0*/  FFMA.FTZ R180, R180, UR6, -R212 ;  /* 0x00000006b4b47c23 */ /* 0x000fe200080108d4 */
[----:B------:R-:W-:Y:S01]  /*d400*/  FADD.FTZ R68, R74, R68 ;  /* 0x000000444a447221 */ /* 0x000fe20000010000 */
[----:B------:R-:W-:Y:S01]  /*d410*/  MUFU.EX2 R228, R228 ;  /* 0x000000e400e47308 */ /* 0x000fe20000000800 */
[C---:B--2---:R-:W-:Y:S01]  /*d420*/  HMMA.16816.F32 R8, R32.reuse, R48, R8 ;  /* 0x000000302008723c */ /* 0x044fe20000001808 */
[----:B------:R-:W-:Y:S01]  /*d430*/  FADD.FTZ R70, R104, R70 ;  /* 0x0000004668467221 */ /* 0x000fe20000010000 */
[----:B------:R-:W-:Y:S01]  /*d440*/  FADD.FTZ R68, R73, R68 ;  /* 0x0000004449447221 */ /* 0x000fe20000010000 */
[----:B------:R-:W-:Y:S01]  /*d450*/  MUFU.EX2 R227, R227 ;  /* 0x000000e300e37308 */ /* 0x000fe20000000800 */
[----:B------:R-:W-:Y:S01]  /*d460*/  FFMA.FTZ R206, R206, UR6, -R212 ;  /* 0x00000006cece7c23 */ /* 0x000fe200080108d4 */
[--C-:B-1----:R-:W-:Y:S01]  /*d470*/  FFMA.FTZ R40, R230, UR6, -R89.reuse ;  /* 0x00000006e6287c23 */ /* 0x102fe20008010859 */
[----:B---3--:R-:W-:Y:S01]  /*d480*/  F2FP.F16.F32.PACK_AB R59, R225, R213 ;  /* 0x000000d5e13b723e */ /* 0x008fe200000000ff */
[----:B------:R1:W-:Y:S01]  /*d490*/  MUFU.EX2 R230, R232 ;  /* 0x000000e800e67308 */ /* 0x0003e20000000800 */
[C---:B------:R-:W-:Y:S01]  /*d4a0*/  HMMA.16816.F32 R12, R32.reuse, R50, R12 ;  /* 0x00000032200c723c */ /* 0x040fe2000000180c */
[----:B------:R-:W-:Y:S01]  /*d4b0*/  FADD.FTZ R70, R99, R70 ;  /* 0x0000004663467221 */ /* 0x000fe20000010000 */
[----:B------:R-:W-:Y:S01]  /*d4c0*/  FADD.FTZ R68, R72, R68 ;  /* 0x0000004448447221 */ /* 0x000fe20000010000 */
[----:B------:R-:W2:Y:S01]  /*d4d0*/  MUFU.EX2 R226, R226 ;  /* 0x000000e200e27308 */ /* 0x000ea20000000800 */
[----:B------:R-:W-:Y:S01]  /*d4e0*/  FFMA.FTZ R171, R171, UR6, -R212 ;  /* 0x00000006abab7c23 */ /* 0x000fe200080108d4 */
[----:B------:R-:W-:Y:S01]  /*d4f0*/  FADD.FTZ R70, R170, R70 ;  /* 0x00000046aa467221 */ /* 0x000fe20000010000 */
[----:B------:R-:W-:Y:S01]  /*d500*/  FADD.FTZ R68, R102, R68 ;  /* 0x0000004466447221 */ /* 0x000fe20000010000 */
[----:B------:R-:W3:Y:S01]  /*d510*/  MUFU.EX2 R242, R242 ;  /* 0x000000f200f27308 */ /* 0x000ee20000000800 */
[----:B------:R-:W-:Y:S01]  /*d520*/  HMMA.16816.F32 R20, R32, R54, R20 ;  /* 0x000000362014723c */ /* 0x000fe20000001814 */
[----:B------:R-:W5:Y:S01]  /*d530*/  LDSM.16.MT88.4 R32, [R186+0x4c00] ;  /* 0x004c0000ba20783b */ /* 0x000f620000004200 */
[----:B------:R-:W-:Y:S01]  /*d540*/  FADD.FTZ R70, R169, R70 ;  /* 0x00000046a9467221 */ /* 0x000fe20000010000 */
[----:B------:R-:W-:Y:S01]  /*d550*/  MUFU.EX2 R241, R241 ;  /* 0x000000f100f17308 */ /* 0x000fe20000000800 */
[----:B------:R-:W-:Y:S01]  /*d560*/  FADD.FTZ R68, R101, R68 ;  /* 0x0000004465447221 */ /* 0x000fe20000010000 */
[----:B-1----:R-:W-:Y:S01]  /*d570*/  FFMA.FTZ R232, R229, UR6, -R89 ;  /* 0x00000006e5e87c23 */ /* 0x002fe20008010859 */
[----:B------:R-:W-:Y:S01]  /*d580*/  FADD.FTZ R70, R211, R70 ;  /* 0x00000046d3467221 */ /* 0x000fe20000010000 */
[----:B------:R1:W-:Y:S01]  /*d590*/  MUFU.EX2 R229, R40 ;  /* 0x0000002800e57308 */ /* 0x0003e20000000800 */
[C---:B------:R-:W-:Y:S01]  /*d5a0*/  HMMA.16816.F32 R44, R56.reuse, R52, R44 ;  /* 0x00000034382c723c */ /* 0x040fe2000000182c */
[--C-:B------:R-:W-:Y:S01]  /*d5b0*/  FFMA.FTZ R52, R249, UR6, -R167.reuse ;  /* 0x00000006f9347c23 */ /* 0x100fe200080108a7 */
[----:B------:R-:W-:Y:S01]  /*d5c0*/  FFMA.FTZ R249, R250, UR6, -R167 ;  /* 0x00000006faf97c23 */ /* 0x000fe200080108a7 */
[----:B------:R-:W3:Y:S01]  /*d5d0*/  MUFU.EX2 R232, R232 ;  /* 0x000000e800e87308 */ /* 0x000ee20000000800 */
[----:B------:R-:W-:Y:S01]  /*d5e0*/  FFMA.FTZ R53, R157, UR6, -R212 ;  /* 0x000000069d357c23 */ /* 0x000fe200080108d4 */
[----:B------:R-:W-:Y:S01]  /*d5f0*/  FADD.FTZ R68, R112, R68 ;  /* 0x0000004470447221 */ /* 0x000fe20000010000 */
[----:B------:R-:W-:Y:S01]  /*d600*/  FADD.FTZ R70, R210, R70 ;  /* 0x00000046d2467221 */ /* 0x000fe20000010000 */
[----:B------:R-:W-:Y:S01]  /*d610*/  MUFU.EX2 R247, R247 ;  /* 0x000000f700f77308 */ /* 0x000fe20000000800 */
[C---:B------:R-:W-:Y:S01]  /*d620*/  HMMA.16816.F32 R24, R56.reuse, R48, R24 ;  /* 0x000000303818723c */ /* 0x040fe20000001818 */
[----:B----4-:R-:W-:Y:S01]  /*d630*/  F2FP.F16.F32.PACK_AB R48, R223, R224 ;  /* 0x000000e0df30723e */ /* 0x010fe200000000ff */
[----:B------:R-:W-:Y:S01]  /*d640*/  FADD.FTZ R68, R111, R68 ;  /* 0x000000446f447221 */ /* 0x000fe20000010000 */
[----:B------:R-:W4:Y:S01]  /*d650*/  MUFU.EX2 R246, R246 ;  /* 0x000000f600f67308 */ /* 0x000f220000000800 */
[----:B--2---:R-:W-:Y:S01]  /*d660*/  F2FP.F16.F32.PACK_AB R49, R230, R226 ;  /* 0x000000e2e631723e */ /* 0x004fe200000000ff */
[----:B-1----:R-:W1:Y:S01]  /*d670*/  LDSM.16.MT88.4 R40, [R184+0x4c00] ;  /* 0x004c0000b828783b */ /* 0x002e620000004200 */
[----:B---3--:R-:W-:Y:S01]  /*d680*/  FADD.FTZ R70, R242, R70 ;  /* 0x00000046f2467221 */ /* 0x008fe20000010000 */
[----:B------:R-:W-:Y:S01]  /*d690*/  MUFU.EX2 R245, R245 ;  /* 0x000000f500f57308 */ /* 0x000fe20000000800 */
[C---:B------:R-:W-:Y:S01]  /*d6a0*/  HMMA.16816.F32 R28, R56.reuse, R50, R28 ;  /* 0x00000032381c723c */ /* 0x040fe2000000181c */
[----:B------:R-:W-:Y:S01]  /*d6b0*/  F2FP.F16.F32.PACK_AB R50, R227, R228 ;  /* 0x000000e4e332723e */ /* 0x000fe200000000ff */
[----:B------:R-:W-:Y:S01]  /*d6c0*/  FADD.FTZ R68, R224, R68 ;  /* 0x00000044e0447221 */ /* 0x000fe20000010000 */
[----:B------:R-:W2:Y:S01]  /*d6d0*/  MUFU.EX2 R251, R251 ;  /* 0x000000fb00fb7308 */ /* 0x000ea20000000800 */
[----:B------:R-:W-:Y:S01]  /*d6e0*/  F2FP.F16.F32.PACK_AB R51, R232, R229 ;  /* 0x000000e5e833723e */ /* 0x000fe200000000ff */
[----:B------:R-:W-:Y:S01]  /*d6f0*/  FADD.FTZ R70, R241, R70 ;  /* 0x00000046f1467221 */ /* 0x000fe20000010000 */
[----:B------:R-:W-:Y:S01]  /*d700*/  FADD.FTZ R68, R223, R68 ;  /* 0x00000044df447221 */ /* 0x000fe20000010000 */
[----:B------:R3:W-:Y:S01]  /*d710*/  MUFU.EX2 R250, R52 ;  /* 0x0000003400fa7308 */ /* 0x0007e20000000800 */
[----:B------:R-:W-:Y:S01]  /*d720*/  HMMA.16816.F32 R4, R56, R54, R4 ;  /* 0x000000363804723c */ /* 0x000fe20000001804 */
[----:B------:R-:W-:Y:S01]  /*d730*/  FFMA.FTZ R54, R252, UR6, -R212 ;  /* 0x00000006fc367c23 */ /* 0x000fe200080108d4 */
[----:B------:R-:W-:Y:S01]  /*d740*/  F2FP.F16.F32.PACK_AB R56, R241, R242 ;  /* 0x000000f2f138723e */ /* 0x000fe200000000ff */
[----:B------:R-:W3:Y:S01]  /*d750*/  MUFU.EX2 R249, R249 ;  /* 0x000000f900f97308 */ /* 0x000ee20000000800 */
[----:B----4-:R-:W-:Y:S01]  /*d760*/  F2FP.F16.F32.PACK_AB R58, R246, R247 ;  /* 0x000000f7f63a723e */ /* 0x010fe200000000ff */
[----:B------:R-:W-:Y:S01]  /*d770*/  FADD.FTZ R70, R247, R70 ;  /* 0x00000046f7467221 */ /* 0x000fe20000010000 */
[----:B------:R-:W-:Y:S01]  /*d780*/  FADD.FTZ R68, R228, R68 ;  /* 0x00000044e4447221 */ /* 0x000fe20000010000 */
[----:B------:R-:W-:Y:S01]  /*d790*/  MUFU.EX2 R133, R54 ;  /* 0x0000003600857308 */ /* 0x000fe20000000800 */
[----:B------:R-:W-:Y:S01]  /*d7a0*/  MOV R36, R63 ;  /* 0x0000003f00247202 */ /* 0x000fe20000000f00 */
[C---:B-----5:R-:W-:Y:S01]  /*d7b0*/  HMMA.16816.F32 R8, R48.reuse, R32, R8 ;  /* 0x000000203008723c */ /* 0x060fe20000001808 */
[----:B--2---:R-:W-:Y:S01]  /*d7c0*/  F2FP.F16.F32.PACK_AB R57, R251, R245 ;  /* 0x000000f5fb39723e */ /* 0x004fe200000000ff */
[----:B------:R-:W-:Y:S01]  /*d7d0*/  MUFU.EX2 R134, R53 ;  /* 0x0000003500867308 */ /* 0x000fe20000000800 */
[----:B------:R-:W-:Y:S01]  /*d7e0*/  FADD.FTZ R70, R246, R70 ;  /* 0x00000046f6467221 */ /* 0x000fe20000010000 */
[----:B---3--:R-:W-:Y:S01]  /*d7f0*/  FFMA.FTZ R52, R158, UR6, -R212 ;  /* 0x000000069e347c23 */ /* 0x008fe200080108d4 */
[----:B------:R-:W-:Y:S01]  /*d800*/  FADD.FTZ R68, R227, R68 ;  /* 0x00000044e3447221 */ /* 0x000fe20000010000 */
[----:B------:R-:W-:Y:S01]  /*d810*/  MUFU.EX2 R220, R220 ;  /* 0x000000dc00dc7308 */ /* 0x000fe20000000800 */
[----:B------:R-:W-:Y:S01]  /*d820*/  @P1 MOV R36, R63 ;  /* 0x0000003f00241202 */ /* 0x000fe20000000f00 */
[----:B------:R-:W-:Y:S01]  /*d830*/  HMMA.16816.F32 R12, R48, R34, R12 ;  /* 0x00000022300c723c */ /* 0x000fe2000000180c */
[----:B------:R-:W-:Y:S01]  /*d840*/  F2FP.F16.F32.PACK_AB R59, R249, R250 ;  /* 0x000000faf93b723e */ /* 0x000fe200000000ff */
[----:B------:R2:W3:Y:S04]  /*d850*/  MUFU.EX2 R252, R52 ;  /* 0x0000003400fc7308 */ /* 0x0004e80000000800 */
[----:B------:R-:W-:Y:S02]  /*d860*/  MUFU.EX2 R208, R208 ;  /* 0x000000d000d07308 */ /* 0x000fe40000000800 */
[----:B------:R-:W-:Y:S01]  /*d870*/  HMMA.16816.F32 R24, R56, R32, R24 ;  /* 0x000000203818723c */ /* 0x000fe20000001818 */
[----:B------:R-:W-:Y:S01]  /*d880*/  FFMA.FTZ R32, R240, UR6, -R96 ;  /* 0x00000006f0207c23 */ /* 0x000fe20008010860 */
[----:B------:R-:W-:Y:S01]  /*d890*/  FFMA.FTZ R33, R237, UR6, -R89 ;  /* 0x00000006ed217c23 */ /* 0x000fe20008010859 */
[----:B------:R4:W-:Y:S04]  /*d8a0*/  MUFU.EX2 R240, R132 ;  /* 0x0000008400f07308 */ /* 0x0009e80000000800 */
[----:B------:R5:W-:Y:S01]  /*d8b0*/  MUFU.EX2 R237, R32 ;  /* 0x0000002000ed7308 */ /* 0x000be20000000800 */
[C---:B-1----:R-:W-:Y:S01]  /*d8c0*/  HMMA.16816.F32 R16, R48.reuse, R40, R16 ;  /* 0x000000283010723c */ /* 0x042fe20000001810 */
[----:B--2---:R-:W-:Y:S01]  /*d8d0*/  FFMA.FTZ R52, R156, UR6, -R212 ;  /* 0x000000069c347c23 */ /* 0x004fe200080108d4 */
[----:B---3--:R-:W-:Y:S01]  /*d8e0*/  FADD.FTZ R70, R252, R70 ;  /* 0x00000046fc467221 */ /* 0x008fe20000010000 */
[----:B------:R-:W-:Y:S04]  /*d8f0*/  MUFU.EX2 R130, R130 ;  /* 0x0000008200827308 */ /* 0x000fe80000000800 */
[----:B------:R-:W-:Y:S01]  /*d900*/  MUFU.EX2 R86, R86 ;  /* 0x0000005600567308 */ /* 0x000fe20000000800 */
[----:B------:R-:W-:Y:S01]  /*d910*/  HMMA.16816.F32 R20, R48, R42, R20 ;  /* 0x0000002a3014723c */ /* 0x000fe20000001814 */
[--C-:B------:R-:W-:Y:S01]  /*d920*/  FFMA.FTZ R49, R248, UR6, -R96.reuse ;  /* 0x00000006f8317c23 */ /* 0x100fe20008010860 */
[----:B------:R-:W-:Y:S01]  /*d930*/  FFMA.FTZ R48, R244, UR6, -R96 ;  /* 0x00000006f4307c23 */ /* 0x000fe20008010860 */
[----:B------:R1:W-:Y:S01]  /*d940*/  MUFU.EX2 R248, R52 ;  /* 0x0000003400f87308 */ /* 0x0003e20000000800 */
[----:B----4-:R-:W-:Y:S01]  /*d950*/  FFMA.FTZ R132, R123, UR6, -R167 ;  /* 0x000000067b847c23 */ /* 0x010fe200080108a7 */
[----:B-----5:R-:W-:Y:S01]  /*d960*/  FFMA.FTZ R32, R239, UR6, -R89 ;  /* 0x00000006ef207c23 */ /* 0x020fe20008010859 */
[----:B------:R-:W-:Y:S01]  /*d970*/  FFMA.FTZ R123, R120, UR6, -R167 ;  /* 0x00000006787b7c23 */ /* 0x000fe200080108a7 */
[----:B------:R-:W2:Y:S01]  /*d980*/  MUFU.EX2 R244, R49 ;  /* 0x0000003100f47308 */ /* 0x000ea20000000800 */
[C---:B------:R-:W-:Y:S01]  /*d990*/  HMMA.16816.F32 R28, R56.reuse, R34, R28 ;  /* 0x00000022381c723c */ /* 0x040fe2000000181c */
[--C-:B------:R-:W-:Y:S01]  /*d9a0*/  FFMA.FTZ R34, R236, UR6, -R89.reuse ;  /* 0x00000006ec227c23 */ /* 0x100fe20008010859 */
[----:B------:R-:W-:Y:S01]  /*d9b0*/  FFMA.FTZ R120, R113, UR6, -R89 ;  /* 0x0000000671787c23 */ /* 0x000fe20008010859 */
[----:B------:R3:W4:Y:S04]  /*d9c0*/  MUFU.EX2 R243, R48 ;  /* 0x0000003000f37308 */ /* 0x0007280000000800 */
[----:B------:R5:W-:Y:S01]  /*d9d0*/  MUFU.EX2 R239, R33 ;  /* 0x0000002100ef7308 */ /* 0x000be20000000800 */
[----:B------:R-:W-:Y:S01]  /*d9e0*/  HMMA.16816.F32 R44, R56, R40, R44 ;  /* 0x00000028382c723c */ /* 0x000fe2000000182c */
[----:B-1----:R-:W1:Y:S01]  /*d9f0*/  LDSM.16.MT88.4 R52, [R186+0x5000] ;  /* 0x00500000ba34783b */ /* 0x002e620000004200 */
[----:B------:R-:W-:Y:S01]  /*da00*/  F2FP.F16.F32.PACK_AB R40, R133, R252 ;  /* 0x000000fc8528723e */ /* 0x000fe200000000ff */
[----:B------:R4:W-:Y:S01]  /*da10*/  MUFU.EX2 R236, R32 ;  /* 0x0000002000ec7308 */ /* 0x0009e20000000800 */
[----:B--2---:R-:W-:-:S03]  /*da20*/  FADD.FTZ R68, R244, R68 ;  /* 0x00000044f4447221 */ /* 0x004fc60000010000 */
[----:B------:R-:W-:Y:S01]  /*da30*/  MUFU.EX2 R218, R94 ;  /* 0x0000005e00da7308 */ /* 0x000fe20000000800 */
[----:B------:R-:W-:Y:S01]  /*da40*/  HMMA.16816.F32 R4, R56, R42, R4 ;  /* 0x0000002a3804723c */ /* 0x000fe20000001804 */
[----:B---3--:R-:W2:Y:S01]  /*da50*/  LDSM.16.MT88.4 R48, [R184+0x5000] ;  /* 0x00500000b830783b */ /* 0x008ea20000004200 */
[----:B------:R-:W-:Y:S01]  /*da60*/  F2FP.F16.F32.PACK_AB R42, R248, R134 ;  /* 0x00000086f82a723e */ /* 0x000fe200000000ff */
[----:B------:R-:W-:Y:S01]  /*da70*/  FFMA.FTZ R57, R127, UR6, -R167 ;  /* 0x000000067f397c23 */ /* 0x000fe200080108a7 */
[----:B------:R-:W-:Y:S01]  /*da80*/  FFMA.FTZ R56, R122, UR6, -R96 ;  /* 0x000000067a387c23 */ /* 0x000fe20008010860 */
[----:B-----5:R-:W-:Y:S01]  /*da90*/  FFMA.FTZ R33, R238, UR6, -R89 ;  /* 0x00000006ee217c23 */ /* 0x020fe20008010859 */
[----:B------:R-:W-:Y:S01]  /*daa0*/  MUFU.EX2 R84, R84 ;  /* 0x0000005400547308 */ /* 0x000fe20000000800 */
[----:B----4-:R-:W-:Y:S01]  /*dab0*/  FADD.FTZ R68, R243, R68 ;  /* 0x00000044f3447221 */ /* 0x010fe20000010000 */
[----:B------:R-:W-:Y:S02]  /*dac0*/  FFMA.FTZ R32, R234, UR6, -R167 ;  /* 0x00000006ea207c23 */ /* 0x000fe400080108a7 */
[----:B------:R3:W-:Y:S01]  /*dad0*/  MUFU.EX2 R238, R34 ;  /* 0x0000002200ee7308 */ /* 0x0007e20000000800 */
[----:B------:R-:W-:-:S03]  /*dae0*/  FADD.FTZ R68, R240, R68 ;  /* 0x00000044f0447221 */ /* 0x000fc60000010000 */
[----:B------:R4:W5:Y:S01]  /*daf0*/  MUFU.EX2 R234, R33 ;  /* 0x0000002100ea7308 */ /* 0x0009620000000800 */
[----:B------:R-:W-:-:S03]  /*db00*/  FADD.FTZ R68, R237, R68 ;  /* 0x00000044ed447221 */ /* 0x000fc60000010000 */
[----:B------:R1:W-:Y:S01]  /*db10*/  MUFU.EX2 R122, R57 ;  /* 0x00000039007a7308 */ /* 0x0003e20000000800 */
[----:B------:R-:W-:-:S03]  /*db20*/  FADD.FTZ R68, R220, R68 ;  /* 0x00000044dc447221 */ /* 0x000fc60000010000 */
[----:B------:R-:W-:Y:S01]  /*db30*/  MUFU.EX2 R183, R183 ;  /* 0x000000b700b77308 */ /* 0x000fe20000000800 */
[----:B---3--:R-:W-:-:S03]  /*db40*/  FFMA.FTZ R34, R231, UR6, -R167 ;  /* 0x00000006e7227c23 */ /* 0x008fc600080108a7 */
[----:B------:R3:W-:Y:S01]  /*db50*/  MUFU.EX2 R231, R32 ;  /* 0x0000002000e77308 */ /* 0x0007e20000000800 */
[----:B----4-:R-:W-:Y:S01]  /*db60*/  FFMA.FTZ R33, R233, UR6, -R167 ;  /* 0x00000006e9217c23 */ /* 0x010fe200080108a7 */
[----:B-----5:R-:W-:Y:S02]  /*db70*/  F2FP.F16.F32.PACK_AB R35, R234, R238 ;  /* 0x000000eeea23723e */ /* 0x020fe400000000ff */
[----:B------:R4:W5:Y:S01]  /*db80*/  MUFU.EX2 R233, R34 ;  /* 0x0000002200e97308 */ /* 0x0009620000000800 */
[----:B-1----:R-:W-:-:S03]  /*db90*/  FFMA.FTZ R57, R118, UR6, -R96 ;  /* 0x0000000676397c23 */ /* 0x002fc60008010860 */
[----:B------:R1:W-:Y:S04]  /*dba0*/  MUFU.EX2 R118, R56 ;  /* 0x0000003800767308 */ /* 0x0003e80000000800 */
[----:B------:R-:W-:Y:S01]  /*dbb0*/  MUFU.EX2 R128, R128 ;  /* 0x0000008000807308 */ /* 0x000fe20000000800 */
[----:B---3--:R-:W-:-:S03]  /*dbc0*/  FFMA.FTZ R32, R235, UR6, -R167 ;  /* 0x00000006eb207c23 */ /* 0x008fc600080108a7 */
[----:B------:R3:W-:Y:S01]  /*dbd0*/  MUFU.EX2 R235, R33 ;  /* 0x0000002100eb7308 */ /* 0x0007e20000000800 */
[----:B----4-:R-:W-:-:S03]  /*dbe0*/  F2FP.F16.F32.PACK_AB R34, R237, R240 ;  /* 0x000000f0ed22723e */ /* 0x010fc600000000ff */
[----:B------:R4:W2:Y:S01]  /*dbf0*/  MUFU.EX2 R135, R32 ;  /* 0x0000002000877308 */ /* 0x0008a20000000800 */
[----:B-----5:R-:W-:Y:S01]  /*dc00*/  F2FP.F16.F32.PACK_AB R41, R233, R231 ;  /* 0x000000e7e929723e */ /* 0x020fe200000000ff */
[----:B-1----:R-:W-:Y:S02]  /*dc10*/  FFMA.FTZ R56, R119, UR6, -R96 ;  /* 0x0000000677387c23 */ /* 0x002fe40008010860 */
[----:B------:R1:W-:Y:S04]  /*dc20*/  MUFU.EX2 R119, R57 ;  /* 0x0000003900777308 */ /* 0x0003e80000000800 */
[----:B------:R-:W-:Y:S01]  /*dc30*/  MUFU.EX2 R180, R180 ;  /* 0x000000b400b47308 */ /* 0x000fe20000000800 */
[----:B---3--:R-:W-:-:S03]  /*dc40*/  F2FP.F16.F32.PACK_AB R33, R236, R239 ;  /* 0x000000efec21723e */ /* 0x008fc600000000ff */
[----:B------:R-:W-:Y:S01]  /*dc50*/  MUFU.EX2 R206, R206 ;  /* 0x000000ce00ce7308 */ /* 0x000fe20000000800 */
[----:B----4-:R-:W-:Y:S02]  /*dc60*/  F2FP.F16.F32.PACK_AB R32, R243, R244 ;  /* 0x000000f4f320723e */ /* 0x010fe400000000ff */
[----:B--2---:R-:W-:Y:S01]  /*dc70*/  F2FP.F16.F32.PACK_AB R43, R135, R235 ;  /* 0x000000eb872b723e */ /* 0x004fe200000000ff */
[----:B------:R-:W-:Y:S01]  /*dc80*/  MUFU.EX2 R171, R171 ;  /* 0x000000ab00ab7308 */ /* 0x000fe20000000800 */
[----:B-1----:R-:W-:-:S03]  /*dc90*/  FFMA.FTZ R57, R117, UR6, -R96 ;  /* 0x0000000675397c23 */ /* 0x002fc60008010860 */
[C---:B------:R-:W-:Y:S01]  /*dca0*/  HMMA.16816.F32 R8, R32.reuse, R52, R8 ;  /* 0x000000342008723c */ /* 0x040fe20000001808 */
[----:B------:R1:W-:Y:S04]  /*dcb0*/  MUFU.EX2 R117, R56 ;  /* 0x0000003800757308 */ /* 0x0003e80000000800 */
[----:B------:R-:W-:Y:S03]  /*dcc0*/  MUFU.EX2 R123, R123 ;  /* 0x0000007b007b7308 */ /* 0x000fe60000000800 */
[----:B------:R-:W-:Y:S01]  /*dcd0*/  HMMA.16816.F32 R12, R32, R54, R12 ;  /* 0x00000036200c723c */ /* 0x000fe2000000180c */
[----:B------:R-:W-:Y:S04]  /*dce0*/  MUFU.EX2 R165, R165 ;  /* 0x000000a500a57308 */ /* 0x000fe80000000800 */
[----:B------:R-:W-:Y:S01]  /*dcf0*/  MUFU.EX2 R164, R164 ;  /* 0x000000a400a47308 */ /* 0x000fe20000000800 */
[----:B-1----:R-:W-:-:S02]  /*dd00*/  FFMA.FTZ R56, R114, UR6, -R89 ;  /* 0x0000000672387c23 */ /* 0x002fc40008010859 */
[C---:B------:R-:W-:Y:S01]  /*dd10*/  HMMA.16816.F32 R16, R32.reuse, R48, R16 ;  /* 0x000000302010723c */ /* 0x040fe20000001810 */
[----:B------:R-:W-:Y:S04]  /*dd20*/  MUFU.EX2 R114, R57 ;  /* 0x0000003900727308 */ /* 0x000fe80000000800 */
[----:B------:R-:W-:Y:S03]  /*dd30*/  MUFU.EX2 R113, R56 ;  /* 0x0000003800717308 */ /* 0x000fe60000000800 */
[----:B------:R-:W-:Y:S01]  /*dd40*/  HMMA.16816.F32 R20, R32, R50, R20 ;  /* 0x000000322014723c */ /* 0x000fe20000001814 */
[----:B------:R-:W1:Y:S07]  /*dd50*/  LDSM.16.MT88.4 R32, [R186+0x5400] ;  /* 0x00540000ba20783b */ /* 0x000e6e0000004200 */
[C---:B------:R-:W-:Y:S01]  /*dd60*/  HMMA.16816.F32 R24, R40.reuse, R52, R24 ;  /* 0x000000342818723c */ /* 0x040fe20000001818 */
[--C-:B------:R-:W-:Y:S01]  /*dd70*/  FFMA.FTZ R52, R219, UR6, -R96.reuse ;  /* 0x00000006db347c23 */ /* 0x100fe20008010860 */
[----:B------:R-:W-:Y:S01]  /*dd80*/  FFMA.FTZ R53, R207, UR6, -R96 ;  /* 0x00000006cf357c23 */ /* 0x000fe20008010860 */
[----:B------:R2:W3:Y:S04]  /*dd90*/  MUFU.EX2 R219, R221 ;  /* 0x000000dd00db7308 */ /* 0x0004e80000000800 */
[----:B------:R4:W5:Y:S01]  /*dda0*/  MUFU.EX2 R207, R52 ;  /* 0x0000003400cf7308 */ /* 0x0009620000000800 */
[C---:B------:R-:W-:Y:S08]  /*ddb0*/  HMMA.16816.F32 R28, R40.reuse, R54, R28 ;  /* 0x00000036281c723c */ /* 0x040ff0000000181c */
[----:B------:R-:W-:Y:S01]  /*ddc0*/  HMMA.16816.F32 R44, R40, R48, R44 ;  /* 0x00000030282c723c */ /* 0x000fe2000000182c */
[--C-:B------:R-:W-:Y:S01]  /*ddd0*/  FFMA.FTZ R48, R176, UR6, -R89.reuse ;  /* 0x00000006b0307c23 */ /* 0x100fe20008010859 */
[--C-:B------:R-:W-:Y:S01]  /*dde0*/  FFMA.FTZ R49, R178, UR6, -R89.reuse ;  /* 0x00000006b2317c23 */ /* 0x100fe20008010859 */
[----:B--2---:R-:W-:Y:S01]  /*ddf0*/  MOV R221, R135 ;  /* 0x0000008700dd7202 */ /* 0x004fe20000000f00 */
[----:B---3--:R-:W-:Y:S01]  /*de00*/  FADD.FTZ R68, R219, R68 ;  /* 0x00000044db447221 */ /* 0x008fe20000010000 */
[----:B------:R2:W-:Y:S01]  /*de10*/  MUFU.EX2 R178, R48 ;  /* 0x0000003000b27308 */ /* 0x0005e20000000800 */
[----:B----4-:R-:W-:-:S02]  /*de20*/  FFMA.FTZ R52, R179, UR6, -R89 ;  /* 0x00000006b3347c23 */ /* 0x010fc40008010859 */
[----:B------:R-:W-:Y:S01]  /*de30*/  HMMA.16816.F32 R4, R40, R50, R4 ;  /* 0x000000322804723c */ /* 0x000fe20000001804 */
[----:B------:R-:W3:Y:S01]  /*de40*/  LDSM.16.MT88.4 R40, [R184+0x5400] ;  /* 0x00540000b828783b */ /* 0x000ee20000004200 */
[----:B------:R-:W-:Y:S01]  /*de50*/  FFMA.FTZ R50, R166, UR6, -R212 ;  /* 0x00000006a6327c23 */ /* 0x000fe200080108d4 */
[----:B------:R-:W4:Y:S01]  /*de60*/  MUFU.EX2 R179, R53 ;  /* 0x0000003500b37308 */ /* 0x000f220000000800 */
[----:B-----5:R-:W-:-:S03]  /*de70*/  FADD.FTZ R68, R207, R68 ;  /* 0x00000044cf447221 */ /* 0x020fc60000010000 */
[----:B------:R5:W1:Y:S01]  /*de80*/  MUFU.EX2 R176, R52 ;  /* 0x0000003400b07308 */ /* 0x000a620000000800 */
[----:B--2---:R-:W-:-:S03]  /*de90*/  FFMA.FTZ R48, R182, UR6, -R89 ;  /* 0x00000006b6307c23 */ /* 0x004fc60008010859 */
[----:B------:R2:W-:Y:S04]  /*dea0*/  MUFU.EX2 R182, R49 ;  /* 0x0000003100b67308 */ /* 0x0005e80000000800 */
[----:B------:R2:W2:Y:S01]  /*deb0*/  MUFU.EX2 R166, R48 ;  /* 0x0000003000a67308 */ /* 0x0004a20000000800 */
[C---:B----4-:R-:W-:Y:S01]  /*dec0*/  F2FP.F16.F32.PACK_AB R54, R179.reuse, R207 ;  /* 0x000000cfb336723e */ /* 0x050fe200000000ff */
[----:B------:R-:W-:Y:S01]  /*ded0*/  FADD.FTZ R68, R179, R68 ;  /* 0x00000044b3447221 */ /* 0x000fe20000010000 */
[----:B-----5:R-:W-:Y:S02]  /*dee0*/  F2FP.F16.F32.PACK_AB R52, R219, R220 ;  /* 0x000000dcdb34723e */ /* 0x020fe400000000ff */
[----:B-1----:R-:W-:Y:S01]  /*def0*/  F2FP.F16.F32.PACK_AB R53, R178, R176 ;  /* 0x000000b0b235723e */ /* 0x002fe200000000ff */
[----:B------:R-:W-:Y:S01]  /*df00*/  FADD.FTZ R68, R118, R68 ;  /* 0x0000004476447221 */ /* 0x000fe20000010000 */
[----:B--2---:R-:W-:-:S03]  /*df10*/  FFMA.FTZ R49, R172, UR6, -R212 ;  /* 0x00000006ac317c23 */ /* 0x004fc600080108d4 */
[----:B------:R-:W-:Y:S01]  /*df20*/  FADD.FTZ R68, R119, R68 ;  /* 0x0000004477447221 */ /* 0x000fe20000010000 */
[----:B------:R-:W1:Y:S01]  /*df30*/  MUFU.EX2 R172, R50 ;  /* 0x0000003200ac7308 */ /* 0x000e620000000800 */
[----:B------:R-:W-:Y:S01]  /*df40*/  FFMA.FTZ R48, R173, UR6, -R212 ;  /* 0x00000006ad307c23 */ /* 0x000fe200080108d4 */
[----:B------:R-:W-:Y:S02]  /*df50*/  F2FP.F16.F32.PACK_AB R55, R166, R182 ;  /* 0x000000b6a637723e */ /* 0x000fe400000000ff */
[----:B------:R2:W-:Y:S01]  /*df60*/  MUFU.EX2 R173, R49 ;  /* 0x0000003100ad7308 */ /* 0x0005e20000000800 */
[----:B------:R-:W-:Y:S01]  /*df70*/  MOV R212, R134 ;  /* 0x0000008600d47202 */ /* 0x000fe20000000f00 */
[----:B------:R-:W-:-:S03]  /*df80*/  FADD.FTZ R68, R117, R68 ;  /* 0x0000004475447221 */ /* 0x000fc60000010000 */
[----:B------:R-:W-:Y:S01]  /*df90*/  HMMA.16816.F32 R8, R52, R32, R8 ;  /* 0x000000203408723c */ /* 0x000fe20000001808 */
[----:B------:R-:W-:Y:S01]  /*dfa0*/  FADD.FTZ R68, R114, R68 ;  /* 0x0000004472447221 */ /* 0x000fe20000010000 */
[----:B-1----:R-:W-:Y:S01]  /*dfb0*/  F2FP.F16.F32.PACK_AB R56, R172, R208 ;  /* 0x000000d0ac38723e */ /* 0x002fe200000000ff */
[----:B--2---:R-:W-:-:S05]  /*dfc0*/  FFMA.FTZ R49, R131, UR6, -R167 ;  /* 0x0000000683317c23 */ /* 0x004fca00080108a7 */
[C---:B------:R-:W-:Y:S01]  /*dfd0*/  HMMA.16816.F32 R12, R52.reuse, R34, R12 ;  /* 0x00000022340c723c */ /* 0x040fe2000000180c */
[----:B------:R1:W2:Y:S07]  /*dfe0*/  MUFU.EX2 R131, R48 ;  /* 0x0000003000837308 */ /* 0x0002ae0000000800 */
[----:B---3--:R-:W-:Y:S01]  /*dff0*/  HMMA.16816.F32 R16, R52, R40, R16 ;  /* 0x000000283410723c */ /* 0x008fe20000001810 */
[----:B-1----:R-:W-:-:S07]  /*e000*/  FFMA.FTZ R48, R129, UR6, -R167 ;  /* 0x0000000681307c23 */ /* 0x002fce00080108a7 */
[----:B------:R-:W-:Y:S01]  /*e010*/  HMMA.16816.F32 R20, R52, R42, R20 ;  /* 0x0000002a3414723c */ /* 0x000fe20000001814 */
[----:B------:R-:W1:Y:S01]  /*e020*/  MUFU.EX2 R129, R49 ;  /* 0x0000003100817308 */ /* 0x000e620000000800 */
[----:B------:R-:W-:Y:S01]  /*e030*/  LDSM.16.MT88.4 R52, [R184+0x5800] ;  /* 0x00580000b834783b */ /* 0x000fe20000004200 */
[----:B------:R-:W-:Y:S01]  /*e040*/  MOV R167, R133 ;  /* 0x0000008500a77202 */ /* 0x000fe20000000f00 */
[----:B------:R-:W-:Y:S01]  /*e050*/  FFMA.FTZ R133, R98, UR6, -R89 ;  /* 0x0000000662857c23 */ /* 0x000fe20008010859 */
[----:B------:R3:W4:Y:S01]  /*e060*/  MUFU.EX2 R127, R48 ;  /* 0x00000030007f7308 */ /* 0x0007220000000800 */
[----:B--2---:R-:W-:Y:S02]  /*e070*/  F2FP.F16.F32.PACK_AB R58, R131, R173 ;  /* 0x000000ad833a723e */ /* 0x004fe400000000ff */
[----:B------:R-:W-:Y:S01]  /*e080*/  FADD.FTZ R70, R167, R70 ;  /* 0x00000046a7467221 */ /* 0x000fe20000010000 */
[----:B------:R2:W5:Y:S03]  /*e090*/  MUFU.EX2 R98, R120 ;  /* 0x0000007800627308 */ /* 0x0005660000000800 */
[----:B------:R-:W-:Y:S01]  /*e0a0*/  FADD.FTZ R70, R212, R70 ;  /* 0x00000046d4467221 */ /* 0x000fe20000010000 */
[----:B-1----:R-:W-:-:S03]  /*e0b0*/  F2FP.F16.F32.PACK_AB R57, R129, R130 ;  /* 0x000000828139723e */ /* 0x002fc600000000ff */
[----:B------:R-:W-:Y:S01]  /*e0c0*/  FADD.FTZ R70, R248, R70 ;  /* 0x00000046f8467221 */ /* 0x000fe20000010000 */
[----:B---3--:R-:W1:Y:S01]  /*e0d0*/  LDSM.16.MT88.4 R48, [R186+0x5800] ;  /* 0x00580000ba30783b */ /* 0x008e620000004200 */
[----:B----4-:R-:W-:Y:S02]  /*e0e0*/  F2FP.F16.F32.PACK_AB R59, R122, R127 ;  /* 0x0000007f7a3b723e */ /* 0x010fe400000000ff */
[----:B------:R-:W-:Y:S01]  /*e0f0*/  FADD.FTZ R70, R208, R70 ;  /* 0x00000046d0467221 */ /* 0x000fe20000010000 */
[----:B--2---:R-:W-:Y:S02]  /*e100*/  FFMA.FTZ R120, R97, UR6, -R89 ;  /* 0x0000000661787c23 */ /* 0x004fe40008010859 */
[----:B------:R-:W-:Y:S01]  /*e110*/  MUFU.EX2 R97, R133 ;  /* 0x0000008500617308 */ /* 0x000fe20000000800 */
[----:B------:R-:W-:Y:S01]  /*e120*/  FADD.FTZ R70, R172, R70 ;  /* 0x00000046ac467221 */ /* 0x000fe20000010000 */
[----:B------:R-:W-:Y:S01]  /*e130*/  HMMA.16816.F32 R24, R56, R32, R24 ;  /* 0x000000203818723c */ /* 0x000fe20000001818 */
[----:B------:R-:W-:Y:S01]  /*e140*/  F2FP.F16.F32.PACK_AB R32, R119, R118 ;  /* 0x000000767720723e */ /* 0x000fe200000000ff */
[----:B------:R-:W2:Y:S01]  /*e150*/  MUFU.EX2 R120, R120 ;  /* 0x0000007800787308 */ /* 0x000ea20000000800 */
[----:B-----5:R-:W-:Y:S01]  /*e160*/  F2FP.F16.F32.PACK_AB R33, R98, R113 ;  /* 0x000000716221723e */ /* 0x020fe200000000ff */
[----:B------:R-:W-:-:S04]  /*e170*/  FADD.FTZ R70, R173, R70 ;  /* 0x00000046ad467221 */ /* 0x000fc80000010000 */
[----:B------:R-:W-:Y:S01]  /*e180*/  HMMA.16816.F32 R28, R56, R34, R28 ;  /* 0x00000022381c723c */ /* 0x000fe2000000181c */
[----:B------:R-:W-:Y:S01]  /*e190*/  F2FP.F16.F32.PACK_AB R34, R114, R117 ;  /* 0x000000757222723e */ /* 0x000fe200000000ff */
[----:B------:R-:W-:-:S06]  /*e1a0*/  FADD.FTZ R70, R131, R70 ;  /* 0x0000004683467221 */ /* 0x000fcc0000010000 */
[----:B------:R-:W-:Y:S01]  /*e1b0*/  HMMA.16816.F32 R44, R56, R40, R44 ;  /* 0x00000028382c723c */ /* 0x000fe2000000182c */
[----:B------:R-:W3:Y:S01]  /*e1c0*/  MUFU.EX2 R41, R174 ;  /* 0x000000ae00297308 */ /* 0x000ee20000000800 */
[----:B--2---:R-:W-:-:S03]  /*e1d0*/  F2FP.F16.F32.PACK_AB R35, R120, R97 ;  /* 0x000000617823723e */ /* 0x004fc600000000ff */
[----:B------:R-:W2:Y:S03]  /*e1e0*/  MUFU.EX2 R40, R175 ;  /* 0x000000af00287308 */ /* 0x000ea60000000800 */
[----:B------:R-:W-:Y:S01]  /*e1f0*/  HMMA.16816.F32 R4, R56, R42, R4 ;  /* 0x0000002a3804723c */ /* 0x000fe20000001804 */
[----:B------:R-:W4:Y:S04]  /*e200*/  MUFU.EX2 R57, R177 ;  /* 0x000000b100397308 */ /* 0x000f280000000800 */
[----:B------:R-:W5:Y:S01]  /*e210*/  MUFU.EX2 R56, R181 ;  /* 0x000000b500387308 */ /* 0x000f620000000800 */
[----:B---3--:R-:W-:Y:S02]  /*e220*/  FADD.FTZ R70, R41, R70 ;  /* 0x0000004629467221 */ /* 0x008fe40000010000 */
[----:B-1----:R-:W-:Y:S01]  /*e230*/  HMMA.16816.F32 R8, R32, R48, R8 ;  /* 0x000000302008723c */ /* 0x002fe20000001808 */
[----:B------:R1:W-:Y:S01]  /*e240*/  MUFU.EX2 R43, R124 ;  /* 0x0000007c002b7308 */ /* 0x0003e20000000800 */
[----:B--2---:R-:W-:-:S03]  /*e250*/  FADD.FTZ R70, R40, R70 ;  /* 0x0000004628467221 */ /* 0x004fc60000010000 */
[----:B------:R-:W2:Y:S01]  /*e260*/  MUFU.EX2 R42, R126 ;  /* 0x0000007e002a7308 */ /* 0x000ea20000000800 */
[----:B----4-:R-:W-:Y:S02]  /*e270*/  FADD.FTZ R70, R57, R70 ;  /* 0x0000004639467221 */ /* 0x010fe40000010000 */
[----:B------:R-:W-:Y:S01]  /*e280*/  HMMA.16816.F32 R12, R32, R50, R12 ;  /* 0x00000032200c723c */ /* 0x000fe2000000180c */
[----:B------:R3:W-:Y:S01]  /*e290*/  MUFU.EX2 R58, R132 ;  /* 0x00000084003a7308 */ /* 0x0007e20000000800 */
[----:B-----5:R-:W-:-:S03]  /*e2a0*/  FADD.FTZ R70, R56, R70 ;  /* 0x0000004638467221 */ /* 0x020fc60000010000 */
[----:B------:R-:W4:Y:S01]  /*e2b0*/  MUFU.EX2 R59, R125 ;  /* 0x0000007d003b7308 */ /* 0x000f220000000800 */
[--C-:B-1----:R-:W-:Y:S02]  /*e2c0*/  FFMA.FTZ R124, R85, UR6, -R96.reuse ;  /* 0x00000006557c7c23 */ /* 0x102fe40008010860 */
[C---:B------:R-:W-:Y:S01]  /*e2d0*/  HMMA.16816.F32 R16, R32.reuse, R52, R16 ;  /* 0x000000342010723c */ /* 0x040fe20000001810 */
[----:B------:R-:W-:Y:S01]  /*e2e0*/  FFMA.FTZ R85, R95, UR6, -R96 ;  /* 0x000000065f557c23 */ /* 0x000fe20008010860 */
[----:B------:R-:W-:Y:S01]  /*e2f0*/  FFMA.FTZ R95, R83, UR6, -R89 ;  /* 0x00000006535f7c23 */ /* 0x000fe20008010859 */
[----:B------:R-:W-:Y:S01]  /*e300*/  FADD.FTZ R70, R183, R70 ;  /* 0x00000046b7467221 */ /* 0x000fe20000010000 */
[----:B------:R-:W1:Y:S01]  /*e310*/  MUFU.EX2 R83, R124 ;  /* 0x0000007c00537308 */ /* 0x000e620000000800 */
[----:B---3--:R-:W3:Y:S03]  /*e320*/  LDSM.16.MT88.4 R132, [R184+0x5c00] ;  /* 0x005c0000b884783b */ /* 0x008ee60000004200 */
[----:B------:R-:W-:Y:S01]  /*e330*/  HMMA.16816.F32 R20, R32, R54, R20 ;  /* 0x000000362014723c */ /* 0x000fe20000001814 */
[----:B------:R-:W-:Y:S01]  /*e340*/  F2FP.F16.F32.PACK_AB R32, R40, R41 ;  /* 0x000000292820723e */ /* 0x000fe200000000ff */
[----:B------:R-:W5:Y:S01]  /*e350*/  MUFU.EX2 R85, R85 ;  /* 0x0000005500557308 */ /* 0x000f620000000800 */
[----:B--2---:R-:W-:Y:S01]  /*e360*/  F2FP.F16.F32.PACK_AB R33, R42, R43 ;  /* 0x0000002b2a21723e */ /* 0x004fe200000000ff */
[----:B------:R-:W-:Y:S01]  /*e370*/  FADD.FTZ R70, R180, R70 ;  /* 0x00000046b4467221 */ /* 0x000fe20000010000 */
[----:B------:R-:W-:-:S02]  /*e380*/  F2FP.F16.F32.PACK_AB R34, R56, R57 ;  /* 0x000000393822723e */ /* 0x000fc400000000ff */
[----:B----4-:R-:W-:Y:S01]  /*e390*/  F2FP.F16.F32.PACK_AB R35, R59, R58 ;  /* 0x0000003a3b23723e */ /* 0x010fe200000000ff */
[----:B------:R-:W-:Y:S01]  /*e3a0*/  FADD.FTZ R70, R206, R70 ;  /* 0x00000046ce467221 */ /* 0x000fe20000010000 */
[----:B-1----:R-:W-:Y:S01]  /*e3b0*/  F2FP.F16.F32.PACK_AB R136, R86, R83 ;  /* 0x000000535688723e */ /* 0x002fe200000000ff */
[----:B------:R-:W-:Y:S02]  /*e3c0*/  FADD.FTZ R68, R83, R68 ;  /* 0x0000004453447221 */ /* 0x000fe40000010000 */
[----:B------:R-:W-:Y:S02]  /*e3d0*/  FADD.FTZ R217, R171, R70 ;  /* 0x00000046abd97221 */ /* 0x000fe40000010000 */
[----:B------:R-:W-:Y:S01]  /*e3e0*/  HMMA.16816.F32 R24, R32, R48, R24 ;  /* 0x000000302018723c */ /* 0x000fe20000001818 */
[----:B------:R-:W1:Y:S01]  /*e3f0*/  MUFU.EX2 R49, R95 ;  /* 0x0000005f00317308 */ /* 0x000e620000000800 */
[----:B-----5:R-:W-:Y:S01]  /*e400*/  F2FP.F16.F32.PACK_AB R138, R218, R85 ;  /* 0x00000055da8a723e */ /* 0x020fe200000000ff */
[----:B------:R-:W-:-:S02]  /*e410*/  FADD.FTZ R68, R86, R68 ;  /* 0x0000004456447221 */ /* 0x000fc40000010000 */
[----:B------:R-:W-:Y:S02]  /*e420*/  MUFU.EX2 R48, R88 ;  /* 0x0000005800307308 */ /* 0x000fe40000000800 */
[----:B------:R-:W-:Y:S01]  /*e430*/  FADD.FTZ R68, R85, R68 ;  /* 0x0000004455447221 */ /* 0x000fe20000010000 */
[----:B------:R-:W-:Y:S01]  /*e440*/  HMMA.16816.F32 R28, R32, R50, R28 ;  /* 0x00000032201c723c */ /* 0x000fe2000000181c */
[----:B------:R-:W2:Y:S02]  /*e450*/  MUFU.EX2 R50, R87 ;  /* 0x0000005700327308 */ /* 0x000ea40000000800 */
[----:B------:R-:W-:Y:S01]  /*e460*/  FADD.FTZ R218, R218, R68 ;  /* 0x00000044dada7221 */ /* 0x000fe20000010000 */
[----:B-1----:R-:W-:-:S04]  /*e470*/  F2FP.F16.F32.PACK_AB R137, R49, R84 ;  /* 0x000000543189723e */ /* 0x002fc800000000ff */
[----:B------:R-:W-:Y:S01]  /*e480*/  HMMA.16816.F32 R44, R32, R52, R44 ;  /* 0x00000034202c723c */ /* 0x000fe2000000182c */
[----:B--2---:R-:W-:-:S07]  /*e490*/  F2FP.F16.F32.PACK_AB R139, R50, R48 ;  /* 0x00000030328b723e */ /* 0x004fce00000000ff */
[----:B------:R-:W-:Y:S08]  /*e4a0*/  HMMA.16816.F32 R4, R32, R54, R4 ;  /* 0x000000362004723c */ /* 0x000ff00000001804 */
[----:B------:R-:W-:Y:S01]  /*e4b0*/  HMMA.16816.F32 R152, R136, R150, R12 ;  /* 0x000000968898723c */ /* 0x000fe2000000180c */
[----:B------:R-:W-:Y:S01]  /*e4c0*/  FADD.FTZ R12, R65, R77 ;  /* 0x0000004d410c7221 */ /* 0x000fe20000010000 */
[----:B------:R-:W-:Y:S01]  /*e4d0*/  FADD.FTZ R13, R0, R91 ;  /* 0x0000005b000d7221 */ /* 0x000fe20000010000 */
[----:B------:R-:W-:-:S02]  /*e4e0*/  MOV R0, R60 ;  /* 0x0000003c00007202 */ /* 0x000fc40000000f00 */
[----:B------:R-:W-:Y:S01]  /*e4f0*/  FADD.FTZ R12, R2, R12 ;  /* 0x0000000c020c7221 */ /* 0x000fe20000010000 */
[----:B------:R-:W-:Y:S01]  /*e500*/  FADD.FTZ R13, R3, R13 ;  /* 0x0000000d030d7221 */ /* 0x000fe20000010000 */
[----:B------:R-:W-:Y:S01]  /*e510*/  MOV R2, R61 ;  /* 0x0000003d00027202 */ /* 0x000fe20000000f00 */
[C---:B------:R-:W-:Y:S01]  /*e520*/  HMMA.16816.F32 R156, R136.reuse, R148, R8 ;  /* 0x00000094889c723c */ /* 0x040fe20000001808 */
[----:B------:R-:W-:Y:S01]  /*e530*/  FADD.FTZ R12, R64, R12 ;  /* 0x0000000c400c7221 */ /* 0x000fe20000010000 */
[----:B------:R-:W-:Y:S01]  /*e540*/  FADD.FTZ R13, R108, R13 ;  /* 0x0000000d6c0d7221 */ /* 0x000fe20000010000 */
[----:B------:R-:W-:Y:S02]  /*e550*/  F2FP.F16.F32.PACK_AB R8, R180, R183 ;  /* 0x000000b7b408723e */ /* 0x000fe400000000ff */
[----:B------:R-:W-:Y:S01]  /*e560*/  FADD.FTZ R12, R76, R12 ;  /* 0x0000000c4c0c7221 */ /* 0x000fe20000010000 */
[----:B------:R-:W-:Y:S01]  /*e570*/  FADD.FTZ R13, R107, R13 ;  /* 0x0000000d6b0d7221 */ /* 0x000fe20000010000 */
[----:B------:R-:W-:Y:S01]  /*e580*/  F2FP.F16.F32.PACK_AB R9, R123, R128 ;  /* 0x000000807b09723e */ /* 0x000fe200000000ff */
[----:B---3--:R-:W-:Y:S01]  /*e590*/  HMMA.16816.F32 R140, R136, R132, R16 ;  /* 0x00000084888c723c */ /* 0x008fe20000001810 */
[----:B------:R-:W-:Y:S01]  /*e5a0*/  FADD.FTZ R12, R82, R12 ;  /* 0x0000000c520c7221 */ /* 0x000fe20000010000 */
[----:B------:R-:W-:Y:S01]  /*e5b0*/  FADD.FTZ R13, R103, R13 ;  /* 0x0000000d670d7221 */ /* 0x000fe20000010000 */
[----:B------:R-:W-:-:S02]  /*e5c0*/  F2FP.F16.F32.PACK_AB R10, R171, R206 ;  /* 0x000000ceab0a723e */ /* 0x000fc400000000ff */
[----:B------:R-:W-:Y:S01]  /*e5d0*/  FADD.FTZ R12, R75, R12 ;  /* 0x0000000c4b0c7221 */ /* 0x000fe20000010000 */
[----:B------:R-:W-:Y:S01]  /*e5e0*/  FADD.FTZ R13, R106, R13 ;  /* 0x0000000d6a0d7221 */ /* 0x000fe20000010000 */
[----:B------:R-:W-:Y:S01]  /*e5f0*/  F2FP.F16.F32.PACK_AB R11, R164, R165 ;  /* 0x000000a5a40b723e */ /* 0x000fe200000000ff */
[----:B------:R-:W-:Y:S01]  /*e600*/  HMMA.16816.F32 R136, R136, R134, R20 ;  /* 0x000000868888723c */ /* 0x000fe20000001814 */
[----:B------:R-:W-:Y:S01]  /*e610*/  FADD.FTZ R12, R79, R12 ;  /* 0x0000000c4f0c7221 */ /* 0x000fe20000010000 */
[----:B------:R-:W-:Y:S01]  /*e620*/  FADD.FTZ R13, R209, R13 ;  /* 0x0000000dd10d7221 */ /* 0x000fe20000010000 */
[----:B------:R-:W-:Y:S02]  /*e630*/  MOV R3, R62 ;  /* 0x0000003e00037202 */ /* 0x000fe40000000f00 */
[----:B------:R-:W-:Y:S01]  /*e640*/  FADD.FTZ R12, R110, R12 ;  /* 0x0000000c6e0c7221 */ /* 0x000fe20000010000 */
[----:B------:R-:W-:Y:S01]  /*e650*/  FADD.FTZ R13, R222, R13 ;  /* 0x0000000dde0d7221 */ /* 0x000fe20000010000 */
[----:B------:R-:W-:Y:S01]  /*e660*/  @P1 MOV R0, R60 ;  /* 0x0000003c00001202 */ /* 0x000fe20000000f00 */
[----:B------:R-:W-:Y:S01]  /*e670*/  HMMA.16816.F32 R160, R8, R148, R24 ;  /* 0x0000009408a0723c */ /* 0x000fe20000001818 */
[----:B------:R-:W-:Y:S01]  /*e680*/  FADD.FTZ R12, R116, R12 ;  /* 0x0000000c740c7221 */ /* 0x000fe20000010000 */
[----:B------:R-:W-:Y:S01]  /*e690*/  FADD.FTZ R13, R213, R13 ;  /* 0x0000000dd50d7221 */ /* 0x000fe20000010000 */
[----:B------:R-:W-:-:S02]  /*e6a0*/  MOV R24, R214 ;  /* 0x000000d600187202 */ /* 0x000fc40000000f00 */
[----:B------:R-:W-:Y:S01]  /*e6b0*/  FADD.FTZ R12, R115, R12 ;  /* 0x0000000c730c7221 */ /* 0x000fe20000010000 */
[----:B------:R-:W-:Y:S01]  /*e6c0*/  FADD.FTZ R13, R225, R13 ;  /* 0x0000000de10d7221 */ /* 0x000fe20000010000 */
[----:B------:R-:W-:Y:S01]  /*e6d0*/  @P1 MOV R2, R61 ;  /* 0x0000003d00021202 */ /* 0x000fe20000000f00 */
[C---:B------:R-:W-:Y:S01]  /*e6e0*/  HMMA.16816.F32 R144, R8.reuse, R132, R44 ;  /* 0x000000840890723c */ /* 0x040fe2000000182c */
[----:B------:R-:W-:Y:S01]  /*e6f0*/  FADD.FTZ R12, R121, R12 ;  /* 0x0000000c790c7221 */ /* 0x000fe20000010000 */
[----:B------:R-:W-:Y:S01]  /*e700*/  FADD.FTZ R13, R245, R13 ;  /* 0x0000000df50d7221 */ /* 0x000fe20000010000 */
[----:B------:R-:W-:Y:S02]  /*e710*/  @P1 MOV R3, R62 ;  /* 0x0000003e00031202 */ /* 0x000fe40000000f00 */
[----:B------:R-:W-:Y:S01]  /*e720*/  FADD.FTZ R12, R226, R12 ;  /* 0x0000000ce20c7221 */ /* 0x000fe20000010000 */
[----:B------:R-:W-:Y:S01]  /*e730*/  FADD.FTZ R13, R251, R13 ;  /* 0x0000000dfb0d7221 */ /* 0x000fe20000010000 */
[----:B------:R-:W-:Y:S01]  /*e740*/  @P1 IADD3 R214, PT, PT, R37, -0x3, RZ ;  /* 0xfffffffd25d61810 */ /* 0x000fe20007ffe0ff */
[----:B------:R-:W-:Y:S01]  /*e750*/  HMMA.16816.F32 R148, R8, R150, R28 ;  /* 0x000000960894723c */ /* 0x000fe2000000181c */
[----:B------:R-:W-:Y:S01]  /*e760*/  FADD.FTZ R12, R230, R12 ;  /* 0x0000000ce60c7221 */ /* 0x000fe20000010000 */
[----:B------:R-:W-:-:S03]  /*e770*/  FADD.FTZ R13, R250, R13 ;  /* 0x0000000dfa0d7221 */ /* 0x000fc60000010000 */
[----:B------:R-:W-:Y:S01]  /*e780*/  FADD.FTZ R12, R229, R12 ;  /* 0x0000000ce50c7221 */ /* 0x000fe20000010000 */
[----:B------:R-:W-:Y:S02]  /*e790*/  FADD.FTZ R13, R249, R13 ;  /* 0x0000000df90d7221 */ /* 0x000fe40000010000 */
[----:B------:R-:W-:Y:S01]  /*e7a0*/  HMMA.16816.F32 R132, R8, R134, R4 ;  /* 0x000000860884723c */ /* 0x000fe20000001804 */
        /* <DEDUP_REMOVED lines=33> */
[----:B------:R-:W-:Y:S06]  /*e9c0*/  @P1 BRA `(.L_x_978) ;  /* 0x0000000000041947 */ /* 0x000fec0003800000 */
.L_x_976:
[----:B------:R-:W-:-:S07]  /*e9d0*/  IADD3 R214, PT, PT, R24, -0x1, RZ ;  /* 0xffffffff18d67810 */ /* 0x000fce0007ffe0ff */
.L_x_978:
[----:B------:R-:W-:-:S13]  /*e9e0*/  ISETP.GE.AND P0, PT, R214, R196, PT ;  /* 0x000000c4d600720c */ /* 0x000fda0003f06270 */
[----:B------:R-:W-:Y:S05]  /*e9f0*/  @!P0 BRA `(.L_x_979) ;  /* 0x0000006400948947 */ /* 0x000fea0003800000 */
[----:B------:R-:W1:Y:S01]  /*ea00*/  S2R R199, SR_TID.X ;  /* 0x0000000000c77919 */ /* 0x000e620000002100 */
[C-C-:B------:R-:W-:Y:S01]  /*ea10*/  SHF.L.U64.HI R211, R38.reuse, 0x5, R39.reuse ;  /* 0x0000000526d37819 */ /* 0x140fe20000010227 */
[C---:B------:R-:W-:Y:S01]  /*ea20*/  IMAD.SHL.U32 R210, R38.reuse, 0x20, RZ ;  /* 0x0000002026d27824 */ /* 0x040fe200078e00ff */
[C---:B------:R-:W-:Y:S01]  /*ea30*/  SHF.L.U64.HI R212, R38.reuse, 0x6, R39 ;  /* 0x0000000626d47819 */ /* 0x040fe20000010227 */
[----:B------:R-:W-:Y:S01]  /*ea40*/  IMAD.SHL.U32 R213, R38, 0x40, RZ ;  /* 0x0000004026d57824 */ /* 0x000fe200078e00ff */
[----:B------:R-:W-:Y:S01]  /*ea50*/  MOV R164, R0 ;  /* 0x0000000000a47202 */ /* 0x000fe20000000f00 */
[----:B------:R-:W-:Y:S01]  /*ea60*/  IMAD.MOV.U32 R165, RZ, RZ, R2 ;  /* 0x000000ffffa57224 */ /* 0x000fe200078e0002 */
[----:B------:R-:W-:Y:S01]  /*ea70*/  MOV R167, R3 ;  /* 0x0000000300a77202 */ /* 0x000fe20000000f00 */
[----:B------:R-:W-:Y:S01]  /*ea80*/  IMAD.MOV.U32 R166, RZ, RZ, R36 ;  /* 0x000000ffffa67224 */ /* 0x000fe200078e0024 */
[C---:B------:R-:W-:Y:S01]  /*ea90*/  IADD3 R208, PT, PT, R205.reuse, 0x8, RZ ;  /* 0x00000008cdd07810 */ /* 0x040fe20007ffe0ff */
[C---:B------:R-:W-:Y:S01]  /*eaa0*/  VIADD R207, R205.reuse, 0x40 ;  /* 0x00000040cdcf7836 */ /* 0x040fe20000000000 */
[----:B------:R-:W-:Y:S01]  /*eab0*/  IADD3 R206, PT, PT, R205, 0x48, RZ ;  /* 0x00000048cdce7810 */ /* 0x000fe20007ffe0ff */
[----:B------:R-:W2:Y:S01]  /*eac0*/  LDCU UR5, c[0x0][0x50c] ;  /* 0x0000a180ff0577ac */ /* 0x000ea20008000800 */
[----:B------:R-:W3:Y:S01]  /*ead0*/  LDCU UR4, c[0x0][0x45c] ;  /* 0x00008b80ff0477ac */ /* 0x000ee20008000800 */
[----:B------:R-:W4:Y:S01]  /*eae0*/  LDCU.64 UR6, c[0x0][0x3c0] ;  /* 0x00007800ff0677ac */ /* 0x000f220008000a00 */
[----:B-1----:R-:W-:Y:S01]  /*eaf0*/  IMAD.SHL.U32 R209, R199, 0x2, RZ ;  /* 0x00000002c7d17824 */ /* 0x002fe200078e00ff */
[----:B--234-:R-:W-:Y:S06]  /*eb00*/  BRA `(.L_x_980) ;  /* 0x0000000000747947 */ /* 0x01cfec0003800000 */
.L_x_982:
[----:B------:R-:W1:Y:S01]  /*eb10*/  LDC.64 R2, c[0x0][0x3b8] ;  /* 0x0000ee00ff027b82 */ /* 0x000e620000000a00 */
[----:B------:R-:W-:Y:S01]  /*eb20*/  VIADD R9, R214, 0xffffffff ;  /* 0xffffffffd6097836 */ /* 0x000fe20000000000 */
[C---:B-1----:R-:W-:Y:S03]  /*eb30*/  SHF.L.U64.HI R8, R2.reuse, 0x5, R3 ;  /* 0x0000000502087819 */ /* 0x042fe60000010203 */
[C---:B------:R-:W-:Y:S04]  /*eb40*/  IMAD.WIDE.U32 R48, R9.reuse, R2, RZ ;  /* 0x0000000209307225 */ /* 0x040fe800078e00ff */
[----:B------:R-:W-:Y:S02]  /*eb50*/  IMAD.SHL.U32 R7, R2, 0x20, RZ ;  /* 0x0000002002077824 */ /* 0x000fe400078e00ff */
[----:B------:R-:W-:Y:S03]  /*eb60*/  IMAD R9, R9, R3, R49 ;  /* 0x0000000309097224 */ /* 0x000fe600078e0231 */
[C---:B------:R-:W-:Y:S04]  /*eb70*/  LEA R11, P0, R48.reuse, R7, 0x7 ;  /* 0x00000007300b7211 */ /* 0x040fe800078038ff */
[C-C-:B------:R-:W-:Y:S02]  /*eb80*/  LEA.HI.X R10, R48.reuse, R8, R9.reuse, 0x7, P0 ;  /* 0x00000008300a7211 */ /* 0x140fe400000f3c09 */
[C---:B------:R-:W-:Y:S04]  /*eb90*/  LEA R46, P0, R48.reuse, R195, 0x8 ;  /* 0x000000c3302e7211 */ /* 0x040fe800078040ff */
[----:B------:R-:W-:Y:S02]  /*eba0*/  LEA.HI.X R47, R48, R194, R9, 0x8, P0 ;  /* 0x000000c2302f7211 */ /* 0x000fe400000f4409 */
[CC--:B------:R-:W-:Y:S03]  /*ebb0*/  LEA R9, P0, R2.reuse, R11.reuse, 0x6 ;  /* 0x0000000b02097211 */ /* 0x0c0fe600078030ff */
        /* <DEDUP_REMOVED lines=18> */
.L_x_980:
[----:B------:R-:W-:Y:S04]  /*ece0*/  DEPBAR.LE SB0, 0x0 ;  /* 0x000080000000791a */ /* 0x000fe80000000000 */
[----:B------:R-:W-:Y:S01]  /*ecf0*/  BAR.SYNC.DEFER_BLOCKING 0x0 ;  /* 0x0000000000007b1d */ /* 0x000fe20000010000 */
[C---:B------:R-:W-:Y:S04]  /*ed00*/  IMAD.WIDE.U32 R16, R214.reuse, UR6, RZ ;  /* 0x00000006d6107c25 */ /* 0x040fe8000f8e00ff */
[----:B------:R-:W-:Y:S01]  /*ed10*/  IMAD R0, R214, UR7, R17 ;  /* 0x00000007d6007c24 */ /* 0x000fe2000f8e0211 */
[C---:B------:R-:W-:Y:S02]  /*ed20*/  LEA R14, P3, R16.reuse, R193, 0x8 ;  /* 0x000000c1100e7211 */ /* 0x040fe400078640ff */
[C---:B------:R-:W-:Y:S02]  /*ed30*/  LEA R3, P0, R16.reuse, R210, 0x7 ;  /* 0x000000d210037211 */ /* 0x040fe400078038ff */
[C-C-:B------:R-:W-:Y:S02]  /*ed40*/  LEA.HI.X R15, R16.reuse, R192, R0.reuse, 0x8, P3 ;  /* 0x000000c0100f7211 */ /* 0x140fe400018f4400 */
[----:B------:R-:W-:Y:S02]  /*ed50*/  LEA.HI.X R2, R16, R211, R0, 0x7, P0 ;  /* 0x000000d310027211 */ /* 0x000fe400000f3c00 */
[C---:B------:R-:W-:Y:S02]  /*ed60*/  LEA R12, P2, R3.reuse, R193, 0x1 ;  /* 0x000000c1030c7211 */ /* 0x040fe400078408ff */
[C---:B------:R-:W-:Y:S02]  /*ed70*/  IADD3 R5, P1, PT, R3.reuse, R210, RZ ;  /* 0x000000d203057210 */ /* 0x040fe40007f3e0ff */
[CC--:B------:R-:W-:Y:S02]  /*ed80*/  LEA.HI.X R13, R3.reuse, R192.reuse, R2, 0x1, P2 ;  /* 0x000000c0030d7211 */ /* 0x0c0fe400010f0c02 */
[----:B------:R-:W-:Y:S01]  /*ed90*/  IADD3 R7, P0, PT, R3, R213, RZ ;  /* 0x000000d503077210 */ /* 0x000fe20007f1e0ff */
[C---:B------:R-:W-:Y:S01]  /*eda0*/  IMAD.X R4, R2.reuse, 0x1, R211, P1 ;  /* 0x0000000102047824 */ /* 0x040fe200008e06d3 */
[CC--:B------:R-:W-:Y:S01]  /*edb0*/  LEA R10, P1, R5.reuse, R193.reuse, 0x1 ;  /* 0x000000c1050a7211 */ /* 0x0c0fe200078208ff */
[----:B------:R-:W-:Y:S01]  /*edc0*/  @!PT LDS RZ, [RZ] ;  /* 0x00000000fffff984 */ /* 0x000fe20000000800 */
[----:B------:R-:W-:Y:S01]  /*edd0*/  @!PT LDS RZ, [RZ] ;  /* 0x00000000fffff984 */ /* 0x000fe20000000800 */
[----:B------:R-:W-:Y:S01]  /*ede0*/  @!PT LDS RZ, [RZ] ;  /* 0x00000000fffff984 */ /* 0x000fe20000000800 */
[----:B------:R-:W-:Y:S02]  /*edf0*/  LDGSTS.E.BYPASS.LTC128B.128 [R200+0x4000], desc[UR14][R14.64] ;  /* 0x040000000ec87fae */ /* 0x000fe4000b981a0e */
[----:B------:R-:W-:Y:S01]  /*ee00*/  IMAD.X R6, R2, 0x1, R212, P0 ;  /* 0x0000000102067824 */ /* 0x000fe200000e06d4 */
[-C--:B------:R-:W-:Y:S02]  /*ee10*/  LEA.HI.X R11, R5, R192.reuse, R4, 0x1, P1 ;  /* 0x000000c0050b7211 */ /* 0x080fe400008f0c04 */
[C---:B------:R-:W-:Y:S04]  /*ee20*/  LEA R8, P0, R7.reuse, R193, 0x1 ;  /* 0x000000c107087211 */ /* 0x040fe800078008ff */
[----:B------:R-:W-:Y:S01]  /*ee30*/  LEA.HI.X R9, R7, R192, R6, 0x1, P0 ;  /* 0x000000c007097211 */ /* 0x000fe200000f0c06 */
[----:B------:R-:W-:Y:S08]  /*ee40*/  LDGSTS.E.BYPASS.LTC128B.128 [R200+0x4800], desc[UR14][R12.64] ;  /* 0x048000000cc87fae */ /* 0x000ff0000b981a0e */
[----:B------:R-:W-:Y:S08]  /*ee50*/  LDGSTS.E.BYPASS.LTC128B.128 [R200+0x5000], desc[UR14][R10.64] ;  /* 0x050000000ac87fae */ /* 0x000ff0000b981a0e */
[----:B------:R1:W-:Y:S08]  /*ee60*/  LDGSTS.E.BYPASS.LTC128B.128 [R200+0x5800], desc[UR14][R8.64] ;  /* 0x0580000008c87fae */ /* 0x0003f0000b981a0e */
[----:B------:R-:W-:Y:S08]  /*ee70*/  LDSM.16.M88.4 R128, [R189] ;  /* 0x00000000bd80783b */ /* 0x000ff00000000200 */
[----:B------:R-:W0:Y:S08]  /*ee80*/  LDGDEPBAR ;  /* 0x00000000000079af */ /* 0x000e300000000000 */
[----:B------:R-:W2:Y:S08]  /*ee90*/  LDSM.16.M88.4 R16, [R188+0x2000] ;  /* 0x00200000bc10783b */ /* 0x000eb00000000200 */
[----:B------:R-:W1:Y:S08]  /*eea0*/  LDSM.16.M88.4 R124, [R189+0x1000] ;  /* 0x00100000bd7c783b */ /* 0x000e700000000200 */
[----:B------:R-:W3:Y:S08]  /*eeb0*/  LDSM.16.M88.4 R32, [R188+0x2400] ;  /* 0x00240000bc20783b */ /* 0x000ef00000000200 */
[----:B------:R-:W4:Y:S08]  /*eec0*/  LDSM.16.M88.4 R48, [R188+0x2800] ;  /* 0x00280000bc30783b */ /* 0x000f300000000200 */
[----:B------:R-:W5:Y:S08]  /*eed0*/  LDSM.16.M88.4 R64, [R188+0x2c00] ;  /* 0x002c0000bc40783b */ /* 0x000f700000000200 */
[----:B------:R-:W5:Y:S08]  /*eee0*/  LDSM.16.M88.4 R80, [R188+0x3000] ;  /* 0x00300000bc50783b */ /* 0x000f700000000200 */
[----:B------:R-:W5:Y:S08]  /*eef0*/  LDSM.16.M88.4 R96, [R188+0x3400] ;  /* 0x00340000bc60783b */ /* 0x000f700000000200 */
[----:B------:R-:W5:Y:S08]  /*ef00*/  LDSM.16.M88.4 R112, [R188+0x3800] ;  /* 0x00380000bc70783b */ /* 0x000f700000000200 */
[----:B------:R-:W5:Y:S08]  /*ef10*/  LDSM.16.M88.4 R168, [R188+0x3c00] ;  /* 0x003c0000bca8783b */ /* 0x000f700000000200 */
[----:B------:R-:W-:Y:S08]  /*ef20*/  LDSM.16.M88.4 R172, [R187] ;  /* 0x00000000bbac783b */ /* 0x000ff00000000200 */
[----:B------:R-:W5:Y:S08]  /*ef30*/  LDSM.16.M88.4 R176, [R185+0x2000] ;  /* 0x00200000b9b0783b */ /* 0x000f700000000200 */
[----:B------:R-:W5:Y:S01]  /*ef40*/  LDSM.16.M88.4 R180, [R187+0x1000] ;  /* 0x00100000bbb4783b */ /* 0x000f620000000200 */
[-C--:B--2---:R-:W-:Y:S08]  /*ef50*/  HMMA.16816.F32 R4, R128, R16.reuse, RZ ;  /* 0x000000108004723c */ /* 0x084ff000000018ff */
[C---:B-1----:R-:W-:Y:S08]  /*ef60*/  HMMA.16816.F32 R8, R124.reuse, R16, RZ ;  /* 0x000000107c08723c */ /* 0x042ff000000018ff */
[-C--:B------:R-:W-:Y:S08]  /*ef70*/  HMMA.16816.F32 R12, R124, R18.reuse, RZ ;  /* 0x000000127c0c723c */ /* 0x080ff000000018ff */
[C---:B------:R-:W-:Y:S08]  /*ef80*/  HMMA.16816.F32 R16, R128.reuse, R18, RZ ;  /* 0x000000128010723c */ /* 0x040ff000000018ff */
[-C--:B---3--:R-:W-:Y:S08]  /*ef90*/  HMMA.16816.F32 R20, R128, R32.reuse, RZ ;  /* 0x000000208014723c */ /* 0x088ff000000018ff */
[C---:B------:R-:W-:Y:S08]  /*efa0*/  HMMA.16816.F32 R24, R124.reuse, R32, RZ ;  /* 0x000000207c18723c */ /* 0x040ff000000018ff */
        /* <DEDUP_REMOVED lines=24> */
[----:B------:R-:W-:Y:S05]  /*f130*/  LOP3.LUT R168, R209, 0x6, RZ, 0xc0, !PT ;  /* 0x00000006d1a87812 */ /* 0x000fea00078ec0ff */
[----:B------:R-:W-:Y:S01]  /*f140*/  IMAD R0, R214, 0x80, R168 ;  /* 0x00000080d6007824 */ /* 0x000fe200078e02a8 */
[-C--:B------:R-:W-:Y:S04]  /*f150*/  HMMA.16816.F32 R124, R124, R170.reuse, RZ ;  /* 0x000000aa7c7c723c */ /* 0x080fe800000018ff */
[-C--:B------:R-:W-:Y:S02]  /*f160*/  ISETP.GT.AND P1, PT, R205, R0.reuse, PT ;  /* 0x00000000cd00720c */ /* 0x080fe40003f24270 */
[----:B------:R-:W-:Y:S02]  /*f170*/  ISETP.GT.AND P0, PT, R208, R0, PT ;  /* 0x00000000d000720c */ /* 0x000fe40003f04270 */
        /* <DEDUP_REMOVED lines=8> */
[----:B------:R-:W1:Y:S01]  /*f200*/  MUFU.TANH R169, R6 ;  /* 0x0000000600a97308 */ /* 0x000e620000002400 */
[C---:B------:R-:W-:Y:S04]  /*f210*/  HMMA.16816.F32 R16, R172.reuse, R178, R16 ;  /* 0x000000b2ac10723c */ /* 0x040fe80000001810 */
[----:B------:R-:W-:Y:S01]  /*f220*/  FMUL.FTZ R8, R8, UR5 ;  /* 0x0000000508087c20 */ /* 0x000fe20008410000 */
[----:B------:R-:W-:Y:S01]  /*f230*/  FMUL.FTZ R9, R9, UR5 ;  /* 0x0000000509097c20 */ /* 0x000fe20008410000 */
[----:B------:R-:W-:Y:S03]  /*f240*/  FMUL.FTZ R10, R10, UR5 ;  /* 0x000000050a0a7c20 */ /* 0x000fe60008410000 */
[----:B------:R2:W-:Y:S01]  /*f250*/  MUFU.TANH R170, R7 ;  /* 0x0000000700aa7308 */ /* 0x0005e20000002400 */
        /* <DEDUP_REMOVED lines=10> */
[----:B------:R-:W-:Y:S01]  /*f300*/  MUFU.TANH R176, R9 ;  /* 0x0000000900b07308 */ /* 0x000fe20000002400 */
[----:B--2---:R-:W2:Y:S09]  /*f310*/  LDSM.16.M88.4 R4, [R185+0x2400] ;  /* 0x00240000b904783b */ /* 0x004eb20000000200 */
[----:B------:R-:W-:Y:S10]  /*f320*/  MUFU.TANH R219, R10 ;  /* 0x0000000a00db7308 */ /* 0x000ff40000002400 */
[----:B------:R3:W-:Y:S10]  /*f330*/  MUFU.TANH R220, R11 ;  /* 0x0000000b00dc7308 */ /* 0x0007f40000002400 */
[----:B------:R1:W-:Y:S10]  /*f340*/  MUFU.TANH R223, R18 ;  /* 0x0000001200df7308 */ /* 0x0003f40000002400 */
[----:B------:R-:W4:Y:S01]  /*f350*/  MUFU.TANH R3, R3 ;  /* 0x0000000300037308 */ /* 0x000f220000002400 */
[----:B---3--:R-:W3:Y:S09]  /*f360*/  LDSM.16.M88.4 R8, [R185+0x2800] ;  /* 0x00280000b908783b */ /* 0x008ef20000000200 */
[----:B------:R5:W-:Y:S01]  /*f370*/  MUFU.TANH R222, R17 ;  /* 0x0000001100de7308 */ /* 0x000be20000002400 */
[----:B-1----:R-:W-:Y:S01]  /*f380*/  FSEL R18, R169, -INF , !P0 ;  /* 0xff800000a9127808 */ /* 0x002fe20004000000 */
[-C--:B--2---:R-:W-:Y:S08]  /*f390*/  HMMA.16816.F32 R20, R172, R4.reuse, R20 ;  /* 0x00000004ac14723c */ /* 0x084ff00000001814 */
[----:B------:R-:W-:Y:S01]  /*f3a0*/  MUFU.TANH R221, R16 ;  /* 0x0000001000dd7308 */ /* 0x000fe20000002400 */
[C---:B------:R-:W-:Y:S04]  /*f3b0*/  HMMA.16816.F32 R24, R180.reuse, R4, R24 ;  /* 0x00000004b418723c */ /* 0x040fe80000001818 */
[----:B------:R-:W-:Y:S05]  /*f3c0*/  VIADD R4, R0, 0x1 ;  /* 0x0000000100047836 */ /* 0x000fea0000000000 */
[----:B------:R1:W-:Y:S01]  /*f3d0*/  MUFU.TANH R178, R19 ;  /* 0x0000001300b27308 */ /* 0x0003e20000002400 */
[-C--:B------:R-:W-:Y:S03]  /*f3e0*/  HMMA.16816.F32 R28, R180, R6.reuse, R28 ;  /* 0x00000006b41c723c */ /* 0x080fe6000000181c */
[-C--:B------:R-:W-:Y:S01]  /*f3f0*/  ISETP.GT.AND P5, PT, R205, R4.reuse, PT ;  /* 0x00000004cd00720c */ /* 0x080fe20003fa4270 */
[----:B------:R-:W-:Y:S01]  /*f400*/  FMUL.FTZ R23, R23, UR5 ;  /* 0x0000000517177c20 */ /* 0x000fe20008410000 */
[-C--:B------:R-:W-:Y:S04]  /*f410*/  ISETP.GT.AND P2, PT, R208, R4.reuse, PT ;  /* 0x00000004d000720c */ /* 0x080fe80003f44270 */
[----:B------:R2:W2:Y:S01]  /*f420*/  MUFU.TANH R177, R12 ;  /* 0x0000000c00b17308 */ /* 0x0004a20000002400 */
[----:B----4-:R-:W-:Y:S01]  /*f430*/  FSEL R3, R3, -INF , !P5 ;  /* 0xff80000003037808 */ /* 0x010fe20006800000 */
[C---:B------:R-:W-:Y:S04]  /*f440*/  HMMA.16816.F32 R32, R172.reuse, R6, R32 ;  /* 0x00000006ac20723c */ /* 0x040fe80000001820 */
[CC--:B------:R-:W-:Y:S01]  /*f450*/  ISETP.GT.AND P4, PT, R207.reuse, R4.reuse, PT ;  /* 0x00000004cf00720c */ /* 0x0c0fe20003f84270 */
[----:B------:R-:W-:Y:S01]  /*f460*/  FMUL.FTZ R26, R26, UR5 ;  /* 0x000000051a1a7c20 */ /* 0x000fe20008410000 */
[----:B------:R-:W-:Y:S02]  /*f470*/  ISETP.GT.AND P3, PT, R206, R4, PT ;  /* 0x00000004ce00720c */ /* 0x000fe40003f64270 */
[----:B------:R-:W-:Y:S01]  /*f480*/  MUFU.TANH R23, R23 ;  /* 0x0000001700177308 */ /* 0x000fe20000002400 */
[C---:B------:R-:W-:Y:S01]  /*f490*/  ISETP.GE.AND P6, PT, R4.reuse, R204, PT ;  /* 0x000000cc0400720c */ /* 0x040fe20003fc6270 */
[-C--:B---3--:R-:W-:Y:S03]  /*f4a0*/  HMMA.16816.F32 R36, R172, R8.reuse, R36 ;  /* 0x00000008ac24723c */ /* 0x088fe60000001824 */
[----:B------:R-:W-:Y:S01]  /*f4b0*/  ISETP.GE.AND P5, PT, R4, R202, PT ;  /* 0x000000ca0400720c */ /* 0x000fe20003fa6270 */
[----:B------:R-:W-:Y:S01]  /*f4c0*/  FMUL.FTZ R30, R30, UR5 ;  /* 0x000000051e1e7c20 */ /* 0x000fe20008410000 */
[----:B------:R-:W-:Y:S03]  /*f4d0*/  ISETP.GE.AND P0, PT, R4, R201, PT ;  /* 0x000000c90400720c */ /* 0x000fe60003f06270 */
[----:B------:R-:W-:Y:S01]  /*f4e0*/  MUFU.TANH R26, R26 ;  /* 0x0000001a001a7308 */ /* 0x000fe20000002400 */
[----:B-----5:R-:W-:Y:S01]  /*f4f0*/  FSEL R17, R170, -INF , !P2 ;  /* 0xff800000aa117808 */ /* 0x020fe20005000000 */
[C---:B------:R-:W-:Y:S04]  /*f500*/  HMMA.16816.F32 R40, R180.reuse, R8, R40 ;  /* 0x00000008b428723c */ /* 0x040fe80000001828 */
[----:B------:R-:W-:Y:S01]  /*f510*/  ISETP.GT.AND P2, PT, R207, R0, PT ;  /* 0x00000000cf00720c */ /* 0x000fe20003f44270 */
[----:B------:R-:W-:Y:S01]  /*f520*/  VIADD R8, R0, 0x9 ;  /* 0x0000000900087836 */ /* 0x000fe20000000000 */
[----:B-1----:R-:W-:Y:S02]  /*f530*/  FSEL R19, R3, -INF , !P6 ;  /* 0xff80000003137808 */ /* 0x002fe40007000000 */
[----:B------:R1:W-:Y:S01]  /*f540*/  MUFU.TANH R225, R30 ;  /* 0x0000001e00e17308 */ /* 0x0003e20000002400 */
[-C--:B------:R-:W-:Y:S03]  /*f550*/  HMMA.16816.F32 R44, R180, R10.reuse, R44 ;  /* 0x0000000ab42c723c */ /* 0x080fe6000000182c */
[----:B------:R-:W-:Y:S01]  /*f560*/  FMUL.FTZ R32, R32, UR5 ;  /* 0x0000000520207c20 */ /* 0x000fe20008410000 */
[----:B------:R-:W-:Y:S02]  /*f570*/  VIADD R9, R0, 0x8 ;  /* 0x0000000800097836 */ /* 0x000fe40000000000 */
[----:B--2---:R-:W-:Y:S01]  /*f580*/  FMUL.FTZ R12, R20, UR5 ;  /* 0x00000005140c7c20 */ /* 0x004fe20008410000 */
[----:B------:R-:W-:Y:S02]  /*f590*/  FMUL.FTZ R34, R34, UR5 ;  /* 0x0000000522227c20 */ /* 0x000fe40008410000 */
[----:B------:R-:W-:Y:S01]  /*f5a0*/  MUFU.TANH R231, R32 ;  /* 0x0000002000e77308 */ /* 0x000fe20000002400 */
[C---:B------:R-:W-:Y:S04]  /*f5b0*/  HMMA.16816.F32 R48, R172.reuse, R10, R48 ;  /* 0x0000000aac30723c */ /* 0x040fe80000001830 */
[----:B------:R-:W-:Y:S01]  /*f5c0*/  ISETP.GT.AND P6, PT, R207, R9, PT ;  /* 0x00000009cf00720c */ /* 0x000fe20003fc4270 */
[----:B------:R-:W-:Y:S01]  /*f5d0*/  FMUL.FTZ R33, R33, UR5 ;  /* 0x0000000521217c20 */ /* 0x000fe20008410000 */
[----:B------:R-:W-:Y:S03]  /*f5e0*/  FMUL.FTZ R38, R38, UR5 ;  /* 0x0000000526267c20 */ /* 0x000fe60008410000 */
[----:B------:R2:W-:Y:S01]  /*f5f0*/  MUFU.TANH R226, R34 ;  /* 0x0000002200e27308 */ /* 0x0005e20000002400 */
[----:B------:R-:W-:Y:S01]  /*f600*/  FMUL.FTZ R39, R39, UR5 ;  /* 0x0000000527277c20 */ /* 0x000fe20008410000 */
[----:B------:R-:W-:Y:S01]  /*f610*/  FMUL.FTZ R35, R35, UR5 ;  /* 0x0000000523237c20 */ /* 0x000fe20008410000 */
[----:B------:R-:W-:Y:S01]  /*f620*/  FMUL.FTZ R16, R21, UR5 ;  /* 0x0000000515107c20 */ /* 0x000fe20008410000 */
[----:B------:R-:W-:Y:S01]  /*f630*/  FSEL R21, R220, -INF , !P3 ;  /* 0xff800000dc157808 */ /* 0x000fe20005800000 */
[----:B------:R-:W-:Y:S01]  /*f640*/  FMUL.FTZ R10, R45, UR5 ;  /* 0x000000052d0a7c20 */ /* 0x000fe20008410000 */
[----:B------:R-:W-:Y:S01]  /*f650*/  ISETP.GE.AND P3, PT, R0, R202, PT ;  /* 0x000000ca0000720c */ /* 0x000fe20003f66270 */
[----:B------:R-:W-:Y:S01]  /*f660*/  FMUL.FTZ R27, R27, UR5 ;  /* 0x000000051b1b7c20 */ /* 0x000fe20008410000 */
[----:B------:R-:W-:Y:S02]  /*f670*/  FSEL R21, R21, -INF , !P0 ;  /* 0xff80000015157808 */ /* 0x000fe40004000000 */
[----:B------:R-:W-:Y:S01]  /*f680*/  MUFU.TANH R3, R10 ;  /* 0x0000000a00037308 */ /* 0x000fe20000002400 */
[-C--:B------:R-:W-:Y:S01]  /*f690*/  ISETP.GT.AND P0, PT, R205, R8.reuse, PT ;  /* 0x00000008cd00720c */ /* 0x080fe20003f04270 */
[----:B------:R-:W-:Y:S01]  /*f6a0*/  FMUL.FTZ R31, R31, UR5 ;  /* 0x000000051f1f7c20 */ /* 0x000fe20008410000 */
[----:B------:R-:W-:Y:S01]  /*f6b0*/  FMUL.FTZ R28, R28, UR5 ;  /* 0x000000051c1c7c20 */ /* 0x000fe20008410000 */
[----:B-1----:R-:W-:Y:S01]  /*f6c0*/  FMUL.FTZ R30, R37, UR5 ;  /* 0x00000005251e7c20 */ /* 0x002fe20008410000 */
[----:B------:R-:W-:Y:S01]  /*f6d0*/  FSEL R37, R177, -INF , !P6 ;  /* 0xff800000b1257808 */ /* 0x000fe20007000000 */
[----:B------:R-:W-:Y:S01]  /*f6e0*/  FMUL.FTZ R25, R25, UR5 ;  /* 0x0000000519197c20 */ /* 0x000fe20008410000 */
[----:B------:R-:W-:Y:S03]  /*f6f0*/  ISETP.GT.AND P6, PT, R206, R8, PT ;  /* 0x00000008ce00720c */ /* 0x000fe60003fc4270 */
[----:B------:R-:W-:Y:S01]  /*f700*/  MUFU.TANH R227, R31 ;  /* 0x0000001f00e37308 */ /* 0x000fe20000002400 */
[----:B--2---:R-:W-:Y:S01]  /*f710*/  FSEL R34, R171, -INF , !P2 ;  /* 0xff800000ab227808 */ /* 0x004fe20005000000 */
[----:B------:R-:W-:Y:S01]  /*f720*/  FMUL.FTZ R50, R50, UR5 ;  /* 0x0000000532327c20 */ /* 0x000fe20008410000 */
[----:B------:R-:W-:Y:S01]  /*f730*/  ISETP.GT.AND P2, PT, R206, R0, PT ;  /* 0x00000000ce00720c */ /* 0x000fe20003f44270 */
[----:B------:R-:W-:Y:S01]  /*f740*/  FMUL.FTZ R169, R51, UR5 ;  /* 0x0000000533a97c20 */ /* 0x000fe20008410000 */
[----:B------:R-:W-:Y:S01]  /*f750*/  FSEL R34, R34, -INF , !P3 ;  /* 0xff80000022227808 */ /* 0x000fe20005800000 */
[----:B------:R-:W-:Y:S01]  /*f760*/  FMUL.FTZ R22, R22, UR5 ;  /* 0x0000000516167c20 */ /* 0x000fe20008410000 */
[----:B------:R-:W-:Y:S03]  /*f770*/  ISETP.GE.AND P3, PT, R9, R201, PT ;  /* 0x000000c90900720c */ /* 0x000fe60003f66270 */
[----:B------:R-:W-:Y:S01]  /*f780*/  MUFU.TANH R25, R25 ;  /* 0x0000001900197308 */ /* 0x000fe20000002400 */
[----:B------:R-:W-:Y:S01]  /*f790*/  FSEL R222, R222, -INF , !P0 ;  /* 0xff800000dede7808 */ /* 0x000fe20004000000 */
[----:B------:R-:W-:Y:S01]  /*f7a0*/  FMUL.FTZ R24, R24, UR5 ;  /* 0x0000000518187c20 */ /* 0x000fe20008410000 */
[----:B------:R-:W-:Y:S07]  /*f7b0*/  ISETP.GE.AND P0, PT, R8, R202, PT ;  /* 0x000000ca0800720c */ /* 0x000fee0003f06270 */
[----:B------:R-:W-:Y:S10]  /*f7c0*/  MUFU.TANH R51, R50 ;  /* 0x0000003200337308 */ /* 0x000ff40000002400 */
[----:B------:R-:W-:Y:S10]  /*f7d0*/  MUFU.TANH R169, R169 ;  /* 0x000000a900a97308 */ /* 0x000ff40000002400 */
[----:B------:R-:W1:Y:S10]  /*f7e0*/  MUFU.TANH R2, R2 ;  /* 0x0000000200027308 */ /* 0x000e740000002400 */
[----:B------:R2:W-:Y:S10]  /*f7f0*/  MUFU.TANH R179, R22 ;  /* 0x0000001600b37308 */ /* 0x0005f40000002400 */
[----:B------:R3:W-:Y:S01]  /*f800*/  MUFU.TANH R233, R33 ;  /* 0x0000002100e97308 */ /* 0x0007e20000002400 */
[----:B-1----:R-:W-:Y:S01]  /*f810*/  FSEL R20, R2, -INF , !P1 ;  /* 0xff80000002147808 */ /* 0x002fe20004800000 */
[----:B------:R-:W-:Y:S01]  /*f820*/  FMUL.FTZ R2, R41, UR5 ;  /* 0x0000000529027c20 */ /* 0x000fe20008410000 */
[-C--:B------:R-:W-:Y:S01]  /*f830*/  ISETP.GE.AND P1, PT, R4, R203.reuse, PT ;  /* 0x000000cb0400720c */ /* 0x080fe20003f26270 */
[----:B------:R-:W-:Y:S01]  /*f840*/  FMUL.FTZ R4, R43, UR5 ;  /* 0x000000052b047c20 */ /* 0x000fe20008410000 */
[----:B------:R-:W-:Y:S01]  /*f850*/  FMUL.FTZ R43, R47, UR5 ;  /* 0x000000052f2b7c20 */ /* 0x000fe20008410000 */
[----:B------:R-:W-:Y:S01]  /*f860*/  FMUL.FTZ R41, R42, UR5 ;  /* 0x000000052a297c20 */ /* 0x000fe20008410000 */
[----:B------:R-:W-:Y:S03]  /*f870*/  FSEL R17, R17, -INF , !P1 ;  /* 0xff80000011117808 */ /* 0x000fe60004800000 */
[----:B------:R1:W-:Y:S01]  /*f880*/  MUFU.TANH R45, R4 ;  /* 0x00000004002d7308 */ /* 0x0003e20000002400 */
[----:B--2---:R-:W-:Y:S01]  /*f890*/  FSEL R22, R219, -INF , !P2 ;  /* 0xff800000db167808 */ /* 0x004fe20005000000 */
[----:B------:R-:W-:Y:S01]  /*f8a0*/  FMUL.FTZ R42, R48, UR5 ;  /* 0x00000005302a7c20 */ /* 0x000fe20008410000 */
[----:B------:R-:W-:Y:S02]  /*f8b0*/  ISETP.GE.AND P2, PT, R0, R203, PT ;  /* 0x000000cb0000720c */ /* 0x000fe40003f46270 */
[----:B------:R-:W-:Y:S02]  /*f8c0*/  ISETP.GT.AND P1, PT, R206, R9, PT ;  /* 0x00000009ce00720c */ /* 0x000fe40003f24270 */
[----:B------:R-:W-:Y:S03]  /*f8d0*/  FSEL R18, R18, -INF , !P2 ;  /* 0xff80000012127808 */ /* 0x000fe60005000000 */
[----:B------:R-:W-:Y:S01]  /*f8e0*/  MUFU.TANH R41, R41 ;  /* 0x0000002900297308 */ /* 0x000fe20000002400 */
[----:B---3--:R-:W-:Y:S02]  /*f8f0*/  FSEL R33, R176, -INF , !P4 ;  /* 0xff800000b0217808 */ /* 0x008fe40006000000 */
[----:B------:R-:W-:Y:S02]  /*f900*/  ISETP.GE.AND P4, PT, R0, R204, PT ;  /* 0x000000cc0000720c */ /* 0x000fe40003f86270 */
[----:B------:R-:W-:Y:S02]  /*f910*/  ISETP.GT.AND P2, PT, R207, R8, PT ;  /* 0x00000008cf00720c */ /* 0x000fe40003f44270 */
[----:B------:R-:W-:Y:S03]  /*f920*/  FSEL R20, R20, -INF , !P4 ;  /* 0xff80000014147808 */ /* 0x000fe60006000000 */
[----:B------:R-:W-:Y:S01]  /*f930*/  MUFU.TANH R43, R43 ;  /* 0x0000002b002b7308 */ /* 0x000fe20000002400 */
[----:B------:R-:W-:Y:S01]  /*f940*/  ISETP.GE.AND P4, PT, R0, R201, PT ;  /* 0x000000c90000720c */ /* 0x000fe20003f86270 */
[----:B-1----:R-:W1:Y:S01]  /*f950*/  LDSM.16.M88.4 R4, [R185+0x2c00] ;  /* 0x002c0000b904783b */ /* 0x002e620000000200 */
[----:B------:R-:W-:Y:S02]  /*f960*/  FSEL R33, R33, -INF , !P5 ;  /* 0xff80000021217808 */ /* 0x000fe40006800000 */
[----:B------:R-:W-:Y:S02]  /*f970*/  FSEL R22, R22, -INF , !P4 ;  /* 0xff80000016167808 */ /* 0x000fe40006000000 */
[C---:B------:R-:W-:Y:S03]  /*f980*/  ISETP.GE.AND P5, PT, R9.reuse, R204, PT ;  /* 0x000000cc0900720c */ /* 0x040fe60003fa6270 */
[----:B------:R-:W-:Y:S01]  /*f990*/  MUFU.TANH R42, R42 ;  /* 0x0000002a002a7308 */ /* 0x000fe20000002400 */
[----:B------:R-:W-:Y:S09]  /*f9a0*/  ISETP.GE.AND P4, PT, R9, R203, PT ;  /* 0x000000cb0900720c */ /* 0x000ff20003f86270 */
[----:B------:R-:W-:Y:S10]  /*f9b0*/  MUFU.TANH R229, R38 ;  /* 0x0000002600e57308 */ /* 0x000ff40000002400 */
[----:B------:R-:W-:Y:S10]  /*f9c0*/  MUFU.TANH R232, R39 ;  /* 0x0000002700e87308 */ /* 0x000ff40000002400 */
[----:B------:R-:W-:Y:S10]  /*f9d0*/  MUFU.TANH R228, R35 ;  /* 0x0000002300e47308 */ /* 0x000ff40000002400 */
[----:B------:R2:W-:Y:S01]  /*f9e0*/  MUFU.TANH R224, R27 ;  /* 0x0000001b00e07308 */ /* 0x0005e20000002400 */
[-C--:B-1----:R-:W-:Y:S09]  /*f9f0*/  HMMA.16816.F32 R52, R172, R4.reuse, R52 ;  /* 0x00000004ac34723c */ /* 0x082ff20000001834 */
[----:B------:R-:W-:Y:S01]  /*fa00*/  MUFU.TANH R12, R12 ;  /* 0x0000000c000c7308 */ /* 0x000fe20000002400 */
[C---:B------:R-:W-:Y:S04]  /*fa10*/  HMMA.16816.F32 R56, R180.reuse, R4, R56 ;  /* 0x00000004b438723c */ /* 0x040fe80000001838 */
[----:B------:R-:W-:Y:S05]  /*fa20*/  VIADD R5, R0, 0x10 ;  /* 0x0000001000057836 */ /* 0x000fea0000000000 */
[----:B------:R-:W-:Y:S01]  /*fa30*/  MUFU.TANH R16, R16 ;  /* 0x0000001000107308 */ /* 0x000fe20000002400 */
[----:B--2---:R-:W-:Y:S01]  /*fa40*/  FMUL.FTZ R27, R29, UR5 ;  /* 0x000000051d1b7c20 */ /* 0x004fe20008410000 */
[-C--:B------:R-:W-:Y:S03]  /*fa50*/  HMMA.16816.F32 R60, R180, R6.reuse, R60 ;  /* 0x00000006b43c723c */ /* 0x080fe6000000183c */
[----:B------:R-:W-:Y:S01]  /*fa60*/  FMUL.FTZ R4, R52, UR5 ;  /* 0x0000000534047c20 */ /* 0x000fe20008410000 */
[----:B------:R-:W-:Y:S04]  /*fa70*/  FMUL.FTZ R53, R53, UR5 ;  /* 0x0000000535357c20 */ /* 0x000fe80008410000 */
[----:B------:R-:W-:Y:S01]  /*fa80*/  MUFU.TANH R27, R27 ;  /* 0x0000001b001b7308 */ /* 0x000fe20000002400 */
[C---:B------:R-:W-:Y:S02]  /*fa90*/  VIADD R52, R0.reuse, 0x19 ;  /* 0x0000001900347836 */ /* 0x040fe40000000000 */
[----:B------:R-:W-:Y:S01]  /*faa0*/  FMUL.FTZ R50, R55, UR5 ;  /* 0x0000000537327c20 */ /* 0x000fe20008410000 */
[C---:B------:R-:W-:Y:S04]  /*fab0*/  HMMA.16816.F32 R64, R172.reuse, R6, R64 ;  /* 0x00000006ac40723c */ /* 0x040fe80000001840 */
[C---:B------:R-:W-:Y:S02]  /*fac0*/  VIADD R7, R0.reuse, 0x20 ;  /* 0x0000002000077836 */ /* 0x040fe40000000000 */
[----:B------:R-:W-:Y:S01]  /*fad0*/  MUFU.TANH R4, R4 ;  /* 0x0000000400047308 */ /* 0x000fe20000002400 */
[----:B------:R-:W-:Y:S02]  /*fae0*/  VIADD R6, R0, 0x21 ;  /* 0x0000002100067836 */ /* 0x000fe40000000000 */
[----:B------:R-:W-:Y:S01]  /*faf0*/  FMUL.FTZ R55, R58, UR5 ;  /* 0x000000053a377c20 */ /* 0x000fe20008410000 */
[----:B------:R-:W-:Y:S01]  /*fb00*/  FMUL.FTZ R48, R57, UR5 ;  /* 0x0000000539307c20 */ /* 0x000fe20008410000 */
[----:B------:R-:W-:Y:S01]  /*fb10*/  FMUL.FTZ R29, R36, UR5 ;  /* 0x00000005241d7c20 */ /* 0x000fe20008410000 */
[----:B------:R-:W-:Y:S01]  /*fb20*/  FMUL.FTZ R36, R40, UR5 ;  /* 0x0000000528247c20 */ /* 0x000fe20008410000 */
[----:B------:R-:W-:Y:S01]  /*fb30*/  FMUL.FTZ R40, R44, UR5 ;  /* 0x000000052c287c20 */ /* 0x000fe20008410000 */
[----:B------:R-:W-:Y:S02]  /*fb40*/  FMUL.FTZ R44, R46, UR5 ;  /* 0x000000052e2c7c20 */ /* 0x000fe40008410000 */
[----:B------:R-:W-:Y:S01]  /*fb50*/  MUFU.TANH R24, R24 ;  /* 0x0000001800187308 */ /* 0x000fe20000002400 */
[----:B------:R-:W-:Y:S01]  /*fb60*/  FMUL.FTZ R46, R49, UR5 ;  /* 0x00000005312e7c20 */ /* 0x000fe20008410000 */
[----:B------:R-:W-:Y:S01]  /*fb70*/  FMUL.FTZ R47, R56, UR5 ;  /* 0x00000005382f7c20 */ /* 0x000fe20008410000 */
[----:B------:R-:W-:Y:S01]  /*fb80*/  FMUL.FTZ R49, R54, UR5 ;  /* 0x0000000536317c20 */ /* 0x000fe20008410000 */
[----:B------:R-:W-:Y:S01]  /*fb90*/  FMUL.FTZ R54, R59, UR5 ;  /* 0x000000053b367c20 */ /* 0x000fe20008410000 */
[----:B------:R-:W-:Y:S01]  /*fba0*/  FMUL.FTZ R61, R61, UR5 ;  /* 0x000000053d3d7c20 */ /* 0x000fe20008410000 */
[----:B------:R-:W-:Y:S01]  /*fbb0*/  FMUL.FTZ R66, R66, UR5 ;  /* 0x0000000542427c20 */ /* 0x000fe20008410000 */
[----:B------:R-:W-:Y:S03]  /*fbc0*/  FMUL.FTZ R67, R67, UR5 ;  /* 0x0000000543437c20 */ /* 0x000fe60008410000 */
[----:B------:R-:W-:Y:S10]  /*fbd0*/  MUFU.TANH R40, R40 ;  /* 0x0000002800287308 */ /* 0x000ff40000002400 */
        /* <DEDUP_REMOVED lines=8> */
[----:B------:R-:W1:Y:S10]  /*fc60*/  MUFU.TANH R13, R13 ;  /* 0x0000000d000d7308 */ /* 0x000e740000002400 */
[----:B------:R-:W2:Y:S10]  /*fc70*/  MUFU.TANH R14, R14 ;  /* 0x0000000e000e7308 */ /* 0x000eb40000002400 */
[----:B------:R-:W3:Y:S01]  /*fc80*/  MUFU.TANH R15, R15 ;  /* 0x0000000f000f7308 */ /* 0x000ee20000002400 */
[----:B-1----:R-:W-:Y:S02]  /*fc90*/  FSEL R13, R13, -INF , !P2 ;  /* 0xff8000000d0d7808 */ /* 0x002fe40005000000 */
[-C--:B------:R-:W-:Y:S02]  /*fca0*/  ISETP.GT.AND P2, PT, R205, R9.reuse, PT ;  /* 0x00000009cd00720c */ /* 0x080fe40003f44270 */
[----:B------:R-:W-:Y:S02]  /*fcb0*/  FSEL R39, R13, -INF , !P0 ;  /* 0xff8000000d277808 */ /* 0x000fe40004000000 */
[----:B------:R-:W-:Y:S03]  /*fcc0*/  FSEL R35, R221, -INF , !P2 ;  /* 0xff800000dd237808 */ /* 0x000fe60005000000 */
[----:B------:R-:W-:Y:S01]  /*fcd0*/  MUFU.TANH R49, R49 ;  /* 0x0000003100317308 */ /* 0x000fe20000002400 */
[----:B--2---:R-:W-:Y:S02]  /*fce0*/  FSEL R14, R14, -INF , !P1 ;  /* 0xff8000000e0e7808 */ /* 0x004fe40004800000 */
[----:B------:R-:W-:Y:S02]  /*fcf0*/  ISETP.GT.AND P1, PT, R208, R9, PT ;  /* 0x00000009d000720c */ /* 0x000fe40003f24270 */
[----:B------:R-:W-:Y:S02]  /*fd00*/  FSEL R38, R14, -INF , !P3 ;  /* 0xff8000000e267808 */ /* 0x000fe40005800000 */
[----:B------:R-:W-:Y:S03]  /*fd10*/  FSEL R32, R223, -INF , !P1 ;  /* 0xff800000df207808 */ /* 0x000fe60004800000 */
[----:B------:R-:W-:Y:S01]  /*fd20*/  MUFU.TANH R55, R55 ;  /* 0x0000003700377308 */ /* 0x000fe20000002400 */
[----:B---3--:R-:W-:Y:S02]  /*fd30*/  FSEL R15, R15, -INF , !P6 ;  /* 0xff8000000f0f7808 */ /* 0x008fe40007000000 */
[----:B------:R-:W-:Y:S01]  /*fd40*/  ISETP.GE.AND P6, PT, R9, R202, PT ;  /* 0x000000ca0900720c */ /* 0x000fe20003fc6270 */
[----:B------:R-:W-:Y:S01]  /*fd50*/  VIADD R9, R0, 0x11 ;  /* 0x0000001100097836 */ /* 0x000fe20000000000 */
[----:B------:R-:W-:Y:S02]  /*fd60*/  ISETP.GE.AND P1, PT, R8, R201, PT ;  /* 0x000000c90800720c */ /* 0x000fe40003f26270 */
[C---:B------:R-:W-:Y:S03]  /*fd70*/  ISETP.GT.AND P0, PT, R205.reuse, R5, PT ;  /* 0x00000005cd00720c */ /* 0x040fe60003f04270 */
[----:B------:R-:W-:Y:S01]  /*fd80*/  MUFU.TANH R47, R47 ;  /* 0x0000002f002f7308 */ /* 0x000fe20000002400 */
[----:B------:R-:W-:Y:S02]  /*fd90*/  ISETP.GT.AND P3, PT, R205, R9, PT ;  /* 0x00000009cd00720c */ /* 0x000fe40003f64270 */
[C---:B------:R-:W-:Y:S02]  /*fda0*/  ISETP.GT.AND P2, PT, R208.reuse, R8, PT ;  /* 0x00000008d000720c */ /* 0x040fe40003f44270 */
[----:B------:R-:W-:Y:S02]  /*fdb0*/  FSEL R15, R15, -INF , !P1 ;  /* 0xff8000000f0f7808 */ /* 0x000fe40004800000 */
[----:B------:R-:W-:Y:S03]  /*fdc0*/  FSEL R37, R37, -INF , !P6 ;  /* 0xff80000025257808 */ /* 0x000fe60007000000 */
[----:B------:R-:W-:Y:S01]  /*fdd0*/  MUFU.TANH R48, R48 ;  /* 0x0000003000307308 */ /* 0x000fe20000002400 */
[----:B------:R-:W-:Y:S02]  /*fde0*/  ISETP.GT.AND P1, PT, R208, R5, PT ;  /* 0x00000005d000720c */ /* 0x000fe40003f24270 */
[----:B------:R-:W-:Y:S02]  /*fdf0*/  FSEL R12, R12, -INF , !P0 ;  /* 0xff8000000c0c7808 */ /* 0x000fe40004000000 */
[----:B------:R-:W-:Y:S02]  /*fe00*/  FSEL R16, R16, -INF , !P3 ;  /* 0xff80000010107808 */ /* 0x000fe40005800000 */
[----:B------:R-:W-:Y:S03]  /*fe10*/  FSEL R31, R178, -INF , !P2 ;  /* 0xff800000b21f7808 */ /* 0x000fe60005000000 */
[----:B------:R-:W-:Y:S01]  /*fe20*/  MUFU.TANH R54, R54 ;  /* 0x0000003600367308 */ /* 0x000fe20000002400 */
[----:B------:R-:W-:Y:S02]  /*fe30*/  ISETP.GE.AND P6, PT, R8, R203, PT ;  /* 0x000000cb0800720c */ /* 0x000fe40003fc6270 */
[----:B------:R-:W-:Y:S02]  /*fe40*/  ISETP.GT.AND P0, PT, R208, R9, PT ;  /* 0x00000009d000720c */ /* 0x000fe40003f04270 */
[-C--:B------:R-:W-:Y:S02]  /*fe50*/  ISETP.GT.AND P3, PT, R207, R5.reuse, PT ;  /* 0x00000005cf00720c */ /* 0x080fe40003f64270 */
[----:B------:R-:W-:Y:S02]  /*fe60*/  FSEL R179, R179, -INF , !P1 ;  /* 0xff800000b3b37808 */ /* 0x000fe40004800000 */
[----:B------:R-:W-:Y:S02]  /*fe70*/  ISETP.GT.AND P1, PT, R206, R5, PT ;  /* 0x00000005ce00720c */ /* 0x000fe40003f24270 */
[----:B------:R-:W-:Y:S02]  /*fe80*/  FSEL R28, R23, -INF , !P0 ;  /* 0xff800000171c7808 */ /* 0x000fe40004000000 */
[----:B------:R-:W-:Y:S02]  /*fe90*/  FSEL R31, R31, -INF , !P6 ;  /* 0xff8000001f1f7808 */ /* 0x000fe40007000000 */
[----:B------:R-:W-:Y:S02]  /*fea0*/  FSEL R14, R24, -INF , !P3 ;  /* 0xff800000180e7808 */ /* 0x000fe40005800000 */
[-C--:B------:R-:W-:Y:S02]  /*feb0*/  ISETP.GE.AND P0, PT, R5, R204.reuse, PT ;  /* 0x000000cc0500720c */ /* 0x080fe40003f06270 */
[-C--:B------:R-:W-:Y:S02]  /*fec0*/  ISETP.GT.AND P6, PT, R207, R9.reuse, PT ;  /* 0x00000009cf00720c */ /* 0x080fe40003fc4270 */
[----:B------:R-:W-:Y:S02]  /*fed0*/  ISETP.GT.AND P3, PT, R206, R9, PT ;  /* 0x00000009ce00720c */ /* 0x000fe40003f64270 */
[-C--:B------:R-:W-:Y:S02]  /*fee0*/  ISETP.GE.AND P2, PT, R8, R204.reuse, PT ;  /* 0x000000cc0800720c */ /* 0x080fe40003f46270 */
[----:B------:R-:W-:Y:S02]  /*fef0*/  FSEL R8, R26, -INF , !P1 ;  /* 0xff8000001a087808 */ /* 0x000fe40004800000 */
[----:B------:R-:W-:Y:S02]  /*ff00*/  FSEL R13, R25, -INF , !P6 ;  /* 0xff800000190d7808 */ /* 0x000fe40007000000 */
[----:B------:R-:W-:Y:S02]  /*ff10*/  FSEL R224, R224, -INF , !P3 ;  /* 0xff800000e0e07808 */ /* 0x000fe40005800000 */
[----:B------:R-:W-:Y:S02]  /*ff20*/  FSEL R26, R12, -INF , !P0 ;  /* 0xff8000000c1a7808 */ /* 0x000fe40004000000 */
[C---:B------:R-:W-:Y:S02]  /*ff30*/  ISETP.GE.AND P6, PT, R9.reuse, R204, PT ;  /* 0x000000cc0900720c */ /* 0x040fe40003fc6270 */
[C---:B------:R-:W-:Y:S02]  /*ff40*/  ISETP.GE.AND P1, PT, R9.reuse, R203, PT ;  /* 0x000000cb0900720c */ /* 0x040fe40003f26270 */
[CC--:B------:R-:W-:Y:S02]  /*ff50*/  ISETP.GE.AND P3, PT, R9.reuse, R202.reuse, PT ;  /* 0x000000ca0900720c */ /* 0x0c0fe40003f66270 */
[----:B------:R-:W-:Y:S01]  /*ff60*/  ISETP.GE.AND P0, PT, R9, R201, PT ;  /* 0x000000c90900720c */ /* 0x000fe20003f06270 */
[----:B------:R-:W-:Y:S01]  /*ff70*/  VIADD R9, R0, 0x18 ;  /* 0x0000001800097836 */ /* 0x000fe20000000000 */
[----:B------:R-:W-:Y:S02]  /*ff80*/  FSEL R35, R35, -INF , !P5 ;  /* 0xff80000023237808 */ /* 0x000fe40006800000 */
[C---:B------:R-:W-:Y:S02]  /*ff90*/  ISETP.GE.AND P5, PT, R5.reuse, R203, PT ;  /* 0x000000cb0500720c */ /* 0x040fe40003fa6270 */
[----:B------:R-:W-:Y:S02]  /*ffa0*/  FSEL R23, R222, -INF , !P2 ;  /* 0xff800000de177808 */ /* 0x000fe40005000000 */
[----:B------:R-:W-:Y:S02]  /*ffb0*/  FSEL R25, R16, -INF , !P6 ;  /* 0xff80000010197808 */ /* 0x000fe40007000000 */
[----:B------:R-:W-:Y:S02]  /*ffc0*/  FSEL R28, R28, -INF , !P1 ;  /* 0xff8000001c1c7808 */ /* 0x000fe40004800000 */
[----:B------:R-:W-:Y:S02]  /*ffd0*/  FSEL R56, R224, -INF , !P0 ;  /* 0xff800000e0387808 */ /* 0x000fe40004000000 */
[----:B------:R-:W-:Y:S02]  /*ffe0*/  ISETP.GE.AND P2, PT, R5, R202, PT ;  /* 0x000000ca0500720c */ /* 0x000fe40003f46270 */
[-C--:B------:R-:W-:Y:S02]  /*fff0*/  ISETP.GT.AND P6, PT, R207, R9.reuse, PT ;  /* 0x00000009cf00720c */ /* 0x080fe40003fc4270 */
[----:B------:R-:W-:Y:S02]  /*10000*/  FSEL R24, R179, -INF , !P5 ;  /* 0xff800000b3187808 */ /* 0x000fe40006800000 */
[-C--:B------:R-:W-:Y:S02]  /*10010*/  ISETP.GT.AND P1, PT, R206, R9.reuse, PT ;  /* 0x00000009ce00720c */ /* 0x080fe40003f24270 */
[-C--:B------:R-:W-:Y:S02]  /*10020*/  ISETP.GT.AND P0, PT, R205, R52.reuse, PT ;  /* 0x00000034cd00720c */ /* 0x080fe40003f04270 */
[-C--:B------:R-:W-:Y:S02]  /*10030*/  ISETP.GT.AND P5, PT, R207, R52.reuse, PT ;  /* 0x00000034cf00720c */ /* 0x080fe40003fa4270 */
[----:B------:R-:W-:Y:S02]  /*10040*/  FSEL R12, R230, -INF , !P6 ;  /* 0xff800000e60c7808 */ /* 0x000fe40007000000 */
[----:B------:R-:W-:Y:S02]  /*10050*/  FSEL R58, R225, -INF , !P1 ;  /* 0xff800000e13a7808 */ /* 0x000fe40004800000 */
[----:B------:R-:W-:Y:S02]  /*10060*/  FSEL R14, R14, -INF , !P2 ;  /* 0xff8000000e0e7808 */ /* 0x000fe40005000000 */
[----:B------:R-:W-:Y:S02]  /*10070*/  FSEL R233, R233, -INF , !P0 ;  /* 0xff800000e9e97808 */ /* 0x000fe40004000000 */
[----:B------:R-:W-:Y:S02]  /*10080*/  ISETP.GT.AND P6, PT, R206, R52, PT ;  /* 0x00000034ce00720c */ /* 0x000fe40003fc4270 */
[----:B------:R-:W-:Y:S02]  /*10090*/  FSEL R16, R27, -INF , !P5 ;  /* 0xff8000001b107808 */ /* 0x000fe40006800000 */
[----:B------:R-:W-:Y:S02]  /*100a0*/  ISETP.GT.AND P1, PT, R208, R9, PT ;  /* 0x00000009d000720c */ /* 0x000fe40003f24270 */
[----:B------:R-:W-:Y:S02]  /*100b0*/  ISETP.GE.AND P2, PT, R9, R201, PT ;  /* 0x000000c90900720c */ /* 0x000fe40003f46270 */
[-C--:B------:R-:W-:Y:S02]  /*100c0*/  ISETP.GE.AND P0, PT, R52, R202.reuse, PT ;  /* 0x000000ca3400720c */ /* 0x080fe40003f06270 */
[----:B------:R-:W-:Y:S02]  /*100d0*/  FSEL R32, R32, -INF , !P4 ;  /* 0xff80000020207808 */ /* 0x000fe40006000000 */
[----:B------:R-:W-:Y:S02]  /*100e0*/  ISETP.GT.AND P5, PT, R205, R9, PT ;  /* 0x00000009cd00720c */ /* 0x000fe40003fa4270 */
[-C--:B------:R-:W-:Y:S02]  /*100f0*/  ISETP.GE.AND P4, PT, R5, R201.reuse, PT ;  /* 0x000000c90500720c */ /* 0x080fe40003f86270 */
[----:B------:R-:W-:Y:S01]  /*10100*/  FSEL R57, R227, -INF , !P6 ;  /* 0xff800000e3397808 */ /* 0x000fe20007000000 */
[----:B------:R1:W2:Y:S01]  /*10110*/  MUFU.TANH R5, R53 ;  /* 0x0000003500057308 */ /* 0x0002a20000002400 */
[----:B------:R-:W-:Y:S02]  /*10120*/  FSEL R59, R226, -INF , !P1 ;  /* 0xff800000e23b7808 */ /* 0x000fe40004800000 */
[----:B------:R-:W-:Y:S02]  /*10130*/  FSEL R16, R16, -INF , !P0 ;  /* 0xff80000010107808 */ /* 0x000fe40004000000 */
[----:B------:R-:W-:Y:S02]  /*10140*/  FSEL R58, R58, -INF , !P2 ;  /* 0xff8000003a3a7808 */ /* 0x000fe40005000000 */
[----:B------:R-:W-:Y:S02]  /*10150*/  ISETP.GE.AND P6, PT, R9, R202, PT ;  /* 0x000000ca0900720c */ /* 0x000fe40003fc6270 */
[----:B------:R-:W-:Y:S02]  /*10160*/  FSEL R231, R231, -INF , !P5 ;  /* 0xff800000e7e77808 */ /* 0x000fe40006800000 */
[----:B------:R-:W-:Y:S02]  /*10170*/  ISETP.GE.AND P1, PT, R52, R201, PT ;  /* 0x000000c93400720c */ /* 0x000fe40003f26270 */
[C---:B------:R-:W-:Y:S02]  /*10180*/  ISETP.GT.AND P0, PT, R205.reuse, R7, PT ;  /* 0x00000007cd00720c */ /* 0x040fe40003f04270 */
[----:B------:R-:W-:Y:S02]  /*10190*/  ISETP.GT.AND P2, PT, R205, R6, PT ;  /* 0x00000006cd00720c */ /* 0x000fe40003f44270 */
[----:B------:R-:W-:Y:S01]  /*101a0*/  FSEL R13, R13, -INF , !P3 ;  /* 0xff8000000d0d7808 */ /* 0x000fe20005800000 */
[----:B-1----:R-:W-:Y:S01]  /*101b0*/  FMUL.FTZ R53, R60, UR5 ;  /* 0x000000053c357c20 */ /* 0x002fe20008410000 */
[----:B------:R-:W-:Y:S01]  /*101c0*/  FSEL R27, R8, -INF , !P4 ;  /* 0xff800000081b7808 */ /* 0x000fe20006000000 */
[----:B------:R-:W-:Y:S01]  /*101d0*/  FMUL.FTZ R60, R62, UR5 ;  /* 0x000000053e3c7c20 */ /* 0x000fe20008410000 */
[----:B------:R-:W-:Y:S01]  /*101e0*/  ISETP.GT.AND P5, PT, R208, R52, PT ;  /* 0x00000034d000720c */ /* 0x000fe20003fa4270 */
[----:B------:R-:W-:Y:S01]  /*101f0*/  FMUL.FTZ R62, R63, UR5 ;  /* 0x000000053f3e7c20 */ /* 0x000fe20008410000 */
[C---:B------:R-:W-:Y:S01]  /*10200*/  ISETP.GE.AND P3, PT, R9.reuse, R204, PT ;  /* 0x000000cc0900720c */ /* 0x040fe20003f66270 */
[----:B------:R-:W-:Y:S01]  /*10210*/  MUFU.TANH R53, R53 ;  /* 0x0000003500357308 */ /* 0x000fe20000002400 */
[-C--:B------:R-:W-:Y:S01]  /*10220*/  ISETP.GE.AND P4, PT, R9, R203.reuse, PT ;  /* 0x000000cb0900720c */ /* 0x080fe20003f86270 */
[----:B------:R-:W-:Y:S01]  /*10230*/  FMUL.FTZ R63, R65, UR5 ;  /* 0x00000005413f7c20 */ /* 0x000fe20008410000 */
[----:B------:R-:W-:Y:S01]  /*10240*/  FSEL R12, R12, -INF , !P6 ;  /* 0xff8000000c0c7808 */ /* 0x000fe20007000000 */
[----:B------:R-:W1:Y:S01]  /*10250*/  LDSM.16.M88.4 R8, [R185+0x3000] ;  /* 0x00300000b908783b */ /* 0x000e620000000200 */
[----:B------:R-:W-:Y:S02]  /*10260*/  FSEL R57, R57, -INF , !P1 ;  /* 0xff80000039397808 */ /* 0x000fe40004800000 */
[----:B------:R-:W-:Y:S03]  /*10270*/  FSEL R235, R29, -INF , !P0 ;  /* 0xff8000001deb7808 */ /* 0x000fe60004000000 */
[----:B------:R-:W3:Y:S01]  /*10280*/  MUFU.TANH R60, R60 ;  /* 0x0000003c003c7308 */ /* 0x000ee20000002400 */
[----:B------:R-:W-:Y:S02]  /*10290*/  FSEL R239, R30, -INF , !P2 ;  /* 0xff8000001eef7808 */ /* 0x000fe40005000000 */
[----:B------:R-:W-:Y:S02]  /*102a0*/  FSEL R228, R228, -INF , !P5 ;  /* 0xff800000e4e47808 */ /* 0x000fe40006800000 */
[----:B------:R-:W-:Y:S02]  /*102b0*/  ISETP.GE.AND P6, PT, R52, R203, PT ;  /* 0x000000cb3400720c */ /* 0x000fe40003fc6270 */
[CC--:B------:R-:W-:Y:S03]  /*102c0*/  ISETP.GT.AND P1, PT, R208.reuse, R7.reuse, PT ;  /* 0x00000007d000720c */ /* 0x0c0fe60003f24270 */
[----:B------:R-:W4:Y:S01]  /*102d0*/  MUFU.TANH R63, R63 ;  /* 0x0000003f003f7308 */ /* 0x000f220000002400 */
[----:B------:R-:W-:Y:S02]  /*102e0*/  ISETP.GT.AND P0, PT, R208, R6, PT ;  /* 0x00000006d000720c */ /* 0x000fe40003f04270 */
[-C--:B------:R-:W-:Y:S02]  /*102f0*/  ISETP.GT.AND P2, PT, R207, R7.reuse, PT ;  /* 0x00000007cf00720c */ /* 0x080fe40003f44270 */
[-C--:B------:R-:W-:Y:S02]  /*10300*/  ISETP.GE.AND P5, PT, R52, R204.reuse, PT ;  /* 0x000000cc3400720c */ /* 0x080fe40003fa6270 */
[----:B------:R-:W-:Y:S03]  /*10310*/  FSEL R229, R229, -INF , !P1 ;  /* 0xff800000e5e57808 */ /* 0x000fe60004800000 */
[----:B------:R5:W-:Y:S01]  /*10320*/  MUFU.TANH R52, R61 ;  /* 0x0000003d00347308 */ /* 0x000be20000002400 */
[----:B------:R-:W-:Y:S02]  /*10330*/  FSEL R232, R232, -INF , !P0 ;  /* 0xff800000e8e87808 */ /* 0x000fe40004000000 */
[----:B------:R-:W-:Y:S02]  /*10340*/  FSEL R249, R228, -INF , !P6 ;  /* 0xff800000e4f97808 */ /* 0x000fe40007000000 */
[----:B------:R-:W-:Y:S02]  /*10350*/  FSEL R246, R36, -INF , !P2 ;  /* 0xff80000024f67808 */ /* 0x000fe40005000000 */
[C---:B------:R-:W-:Y:S03]  /*10360*/  ISETP.GT.AND P1, PT, R206.reuse, R7, PT ;  /* 0x00000007ce00720c */ /* 0x040fe60003f24270 */
[----:B------:R-:W-:Y:S01]  /*10370*/  MUFU.TANH R62, R62 ;  /* 0x0000003e003e7308 */ /* 0x000fe20000002400 */
[----:B------:R-:W-:Y:S02]  /*10380*/  ISETP.GE.AND P0, PT, R7, R204, PT ;  /* 0x000000cc0700720c */ /* 0x000fe40003f06270 */
[-C--:B------:R-:W-:Y:S02]  /*10390*/  ISETP.GT.AND P6, PT, R207, R6.reuse, PT ;  /* 0x00000006cf00720c */ /* 0x080fe40003fc4270 */
[----:B------:R-:W-:Y:S02]  /*103a0*/  ISETP.GT.AND P2, PT, R206, R6, PT ;  /* 0x00000006ce00720c */ /* 0x000fe40003f44270 */
[----:B------:R-:W-:Y:S03]  /*103b0*/  FSEL R30, R231, -INF , !P3 ;  /* 0xff800000e71e7808 */ /* 0x000fe60005800000 */
[----:B------:R-:W-:Y:S01]  /*103c0*/  MUFU.TANH R36, R67 ;  /* 0x0000004300247308 */ /* 0x000fe20000002400 */
[----:B------:R-:W-:Y:S01]  /*103d0*/  FSEL R29, R233, -INF , !P5 ;  /* 0xff800000e91d7808 */ /* 0x000fe20006800000 */
[----:B-----5:R-:W-:Y:S01]  /*103e0*/  FMUL.FTZ R61, R64, UR5 ;  /* 0x00000005403d7c20 */ /* 0x020fe20008410000 */
[----:B------:R-:W-:Y:S01]  /*103f0*/  FSEL R59, R59, -INF , !P4 ;  /* 0xff8000003b3b7808 */ /* 0x000fe20006000000 */
[-C--:B-1----:R-:W-:Y:S03]  /*10400*/  HMMA.16816.F32 R68, R172, R8.reuse, R68 ;  /* 0x00000008ac44723c */ /* 0x082fe60000001844 */
[----:B------:R-:W-:Y:S01]  /*10410*/  FSEL R245, R2, -INF , !P6 ;  /* 0xff80000002f57808 */ /* 0x000fe20007000000 */
[C---:B------:R-:W-:Y:S01]  /*10420*/  VIADD R64, R0.reuse, 0x30 ;  /* 0x0000003000407836 */ /* 0x040fe20000000000 */
[----:B------:R-:W-:Y:S01]  /*10430*/  FSEL R240, R41, -INF , !P1 ;  /* 0xff80000029f07808 */ /* 0x000fe20004800000 */
[----:B------:R-:W1:Y:S01]  /*10440*/  MUFU.TANH R2, R66 ;  /* 0x0000004200027308 */ /* 0x000e620000002400 */
[----:B------:R-:W-:Y:S01]  /*10450*/  FSEL R45, R45, -INF , !P2 ;  /* 0xff8000002d2d7808 */ /* 0x000fe20005000000 */
[C---:B------:R-:W-:Y:S04]  /*10460*/  HMMA.16816.F32 R72, R180.reuse, R8, R72 ;  /* 0x00000008b448723c */ /* 0x040fe80000001848 */
[----:B------:R-:W-:Y:S02]  /*10470*/  FSEL R235, R235, -INF , !P0 ;  /* 0xff800000ebeb7808 */ /* 0x000fe40004000000 */
[C---:B------:R-:W-:Y:S02]  /*10480*/  ISETP.GE.AND P3, PT, R7.reuse, R203, PT ;  /* 0x000000cb0700720c */ /* 0x040fe40003f66270 */
[----:B------:R-:W5:Y:S01]  /*10490*/  MUFU.TANH R61, R61 ;  /* 0x0000003d003d7308 */ /* 0x000f620000002400 */
[C---:B------:R-:W-:Y:S01]  /*104a0*/  ISETP.GE.AND P5, PT, R7.reuse, R202, PT ;  /* 0x000000ca0700720c */ /* 0x040fe20003fa6270 */
[-C--:B------:R-:W-:Y:S03]  /*104b0*/  HMMA.16816.F32 R76, R180, R10.reuse, R76 ;  /* 0x0000000ab44c723c */ /* 0x080fe6000000184c */
[----:B------:R-:W-:Y:S01]  /*104c0*/  ISETP.GE.AND P4, PT, R7, R201, PT ;  /* 0x000000c90700720c */ /* 0x000fe20003f86270 */
[----:B------:R-:W-:Y:S01]  /*104d0*/  VIADD R7, R0, 0x28 ;  /* 0x0000002800077836 */ /* 0x000fe20000000000 */
[----:B------:R-:W-:Y:S01]  /*104e0*/  ISETP.GE.AND P6, PT, R6, R204, PT ;  /* 0x000000cc0600720c */ /* 0x000fe20003fc6270 */
[----:B------:R-:W-:Y:S01]  /*104f0*/  FMUL.FTZ R41, R70, UR5 ;  /* 0x0000000546297c20 */ /* 0x000fe20008410000 */
[C---:B------:R-:W-:Y:S01]  /*10500*/  ISETP.GE.AND P1, PT, R6.reuse, R203, PT ;  /* 0x000000cb0600720c */ /* 0x040fe20003f26270 */
[----:B------:R-:W-:Y:S01]  /*10510*/  FMUL.FTZ R71, R71, UR5 ;  /* 0x0000000547477c20 */ /* 0x000fe20008410000 */
[C---:B------:R-:W-:Y:S01]  /*10520*/  ISETP.GE.AND P2, PT, R6.reuse, R202, PT ;  /* 0x000000ca0600720c */ /* 0x040fe20003f46270 */
[C---:B------:R-:W-:Y:S02]  /*10530*/  HMMA.16816.F32 R80, R172.reuse, R10, R80 ;  /* 0x0000000aac50723c */ /* 0x040fe40000001850 */
[----:B------:R-:W-:Y:S02]  /*10540*/  MUFU.TANH R41, R41 ;  /* 0x0000002900297308 */ /* 0x000fe40000002400 */
[----:B------:R-:W-:Y:S01]  /*10550*/  ISETP.GE.AND P0, PT, R6, R201, PT ;  /* 0x000000c90600720c */ /* 0x000fe20003f06270 */
[----:B------:R-:W-:Y:S01]  /*10560*/  VIADD R6, R0, 0x29 ;  /* 0x0000002900067836 */ /* 0x000fe20000000000 */
[----:B------:R-:W-:Y:S01]  /*10570*/  FSEL R239, R239, -INF , !P6 ;  /* 0xff800000efef7808 */ /* 0x000fe20007000000 */
[----:B------:R-:W-:Y:S01]  /*10580*/  FMUL.FTZ R8, R68, UR5 ;  /* 0x0000000544087c20 */ /* 0x000fe20008410000 */
[----:B------:R-:W-:Y:S01]  /*10590*/  FSEL R236, R229, -INF , !P3 ;  /* 0xff800000e5ec7808 */ /* 0x000fe20005800000 */
[----:B------:R-:W-:Y:S01]  /*105a0*/  FMUL.FTZ R11, R77, UR5 ;  /* 0x000000054d0b7c20 */ /* 0x000fe20008410000 */
[CC--:B------:R-:W-:Y:S01]  /*105b0*/  ISETP.GT.AND P6, PT, R207.reuse, R7.reuse, PT ;  /* 0x00000007cf00720c */ /* 0x0c0fe20003fc4270 */
[----:B------:R-:W-:Y:S01]  /*105c0*/  FMUL.FTZ R10, R76, UR5 ;  /* 0x000000054c0a7c20 */ /* 0x000fe20008410000 */
[-C--:B------:R-:W-:Y:S01]  /*105d0*/  ISETP.GT.AND P3, PT, R207, R6.reuse, PT ;  /* 0x00000006cf00720c */ /* 0x080fe20003f64270 */
[----:B------:R-:W5:Y:S01]  /*105e0*/  MUFU.TANH R8, R8 ;  /* 0x0000000800087308 */ /* 0x000f620000002400 */
[----:B------:R-:W-:Y:S01]  /*105f0*/  FSEL R231, R45, -INF , !P0 ;  /* 0xff8000002de77808 */ /* 0x000fe20004000000 */
[----:B------:R-:W-:Y:S01]  /*10600*/  VIADD R45, R0, 0x31 ;  /* 0x00000031002d7836 */ /* 0x000fe20000000000 */
[----:B------:R-:W-:Y:S01]  /*10610*/  FSEL R234, R232, -INF , !P1 ;  /* 0xff800000e8ea7808 */ /* 0x000fe20004800000 */
[----:B------:R-:W-:Y:S01]  /*10620*/  FMUL.FTZ R9, R69, UR5 ;  /* 0x0000000545097c20 */ /* 0x000fe20008410000 */
[-C--:B------:R-:W-:Y:S01]  /*10630*/  ISETP.GT.AND P0, PT, R205, R6.reuse, PT ;  /* 0x00000006cd00720c */ /* 0x080fe20003f04270 */
[----:B------:R-:W-:Y:S01]  /*10640*/  FMUL.FTZ R82, R82, UR5 ;  /* 0x0000000552527c20 */ /* 0x000fe20008410000 */
[-C--:B------:R-:W-:Y:S03]  /*10650*/  ISETP.GT.AND P1, PT, R206, R7.reuse, PT ;  /* 0x00000007ce00720c */ /* 0x080fe60003f24270 */
[----:B------:R-:W-:Y:S01]  /*10660*/  MUFU.TANH R11, R11 ;  /* 0x0000000b000b7308 */ /* 0x000fe20000002400 */
[----:B------:R-:W-:Y:S01]  /*10670*/  FSEL R247, R40, -INF , !P6 ;  /* 0xff80000028f77808 */ /* 0x000fe20007000000 */
[----:B------:R-:W-:Y:S01]  /*10680*/  FMUL.FTZ R83, R83, UR5 ;  /* 0x0000000553537c20 */ /* 0x000fe20008410000 */
[----:B------:R-:W-:Y:S01]  /*10690*/  FSEL R248, R3, -INF , !P3 ;  /* 0xff80000003f87808 */ /* 0x000fe20005800000 */
[----:B------:R-:W-:Y:S01]  /*106a0*/  FMUL.FTZ R3, R72, UR5 ;  /* 0x0000000548037c20 */ /* 0x000fe20008410000 */
[----:B------:R-:W-:Y:S02]  /*106b0*/  ISETP.GT.AND P6, PT, R206, R6, PT ;  /* 0x00000006ce00720c */ /* 0x000fe40003fc4270 */
[----:B------:R-:W-:Y:S03]  /*106c0*/  ISETP.GT.AND P3, PT, R205, R7, PT ;  /* 0x00000007cd00720c */ /* 0x000fe60003f64270 */
[----:B------:R-:W-:Y:S01]  /*106d0*/  MUFU.TANH R40, R71 ;  /* 0x0000004700287308 */ /* 0x000fe20000002400 */
[----:B------:R-:W-:Y:S02]  /*106e0*/  FSEL R246, R246, -INF , !P5 ;  /* 0xff800000f6f67808 */ /* 0x000fe40006800000 */
[----:B------:R-:W-:Y:S01]  /*106f0*/  FSEL R243, R46, -INF , !P0 ;  /* 0xff8000002ef37808 */ /* 0x000fe20004000000 */
[----:B------:R-:W-:Y:S01]  /*10700*/  FMUL.FTZ R46, R74, UR5 ;  /* 0x000000054a2e7c20 */ /* 0x000fe20008410000 */
[----:B------:R-:W-:Y:S02]  /*10710*/  FSEL R44, R44, -INF , !P1 ;  /* 0xff8000002c2c7808 */ /* 0x000fe40004800000 */
[----:B------:R-:W-:Y:S03]  /*10720*/  ISETP.GE.AND P5, PT, R7, R201, PT ;  /* 0x000000c90700720c */ /* 0x000fe60003fa6270 */
[----:B------:R-:W-:Y:S01]  /*10730*/  MUFU.TANH R10, R10 ;  /* 0x0000000a000a7308 */ /* 0x000fe20000002400 */
[-C--:B------:R-:W-:Y:S02]  /*10740*/  ISETP.GE.AND P0, PT, R6, R202.reuse, PT ;  /* 0x000000ca0600720c */ /* 0x080fe40003f06270 */
[----:B------:R-:W-:Y:S02]  /*10750*/  FSEL R43, R43, -INF , !P6 ;  /* 0xff8000002b2b7808 */ /* 0x000fe40007000000 */
[----:B------:R-:W-:Y:S01]  /*10760*/  FSEL R244, R42, -INF , !P3 ;  /* 0xff8000002af47808 */ /* 0x000fe20005800000 */
[----:B------:R-:W-:Y:S01]  /*10770*/  FMUL.FTZ R42, R73, UR5 ;  /* 0x00000005492a7c20 */ /* 0x000fe20008410000 */
[C---:B------:R-:W-:Y:S03]  /*10780*/  ISETP.GT.AND P1, PT, R208.reuse, R7, PT ;  /* 0x00000007d000720c */ /* 0x040fe60003f24270 */
[----:B------:R-:W5:Y:S01]  /*10790*/  MUFU.TANH R9, R9 ;  /* 0x0000000900097308 */ /* 0x000f620000002400 */
[----:B------:R-:W-:Y:S02]  /*107a0*/  ISETP.GE.AND P6, PT, R7, R202, PT ;  /* 0x000000ca0700720c */ /* 0x000fe40003fc6270 */
[----:B------:R-:W-:Y:S02]  /*107b0*/  ISETP.GT.AND P3, PT, R208, R6, PT ;  /* 0x00000006d000720c */ /* 0x000fe40003f64270 */
[----:B------:R-:W-:Y:S02]  /*107c0*/  FSEL R248, R248, -INF , !P0 ;  /* 0xff800000f8f87808 */ /* 0x000fe40004000000 */
[----:B------:R-:W-:Y:S03]  /*107d0*/  FSEL R238, R44, -INF , !P5 ;  /* 0xff8000002cee7808 */ /* 0x000fe60006800000 */
[----:B------:R-:W5:Y:S01]  /*107e0*/  MUFU.TANH R3, R3 ;  /* 0x0000000300037308 */ /* 0x000f620000002400 */
[----:B------:R-:W-:Y:S01]  /*107f0*/  ISETP.GT.AND P0, PT, R205, R64, PT ;  /* 0x00000040cd00720c */ /* 0x000fe20003f04270 */
[----:B------:R-:W-:Y:S01]  /*10800*/  FMUL.FTZ R44, R79, UR5 ;  /* 0x000000054f2c7c20 */ /* 0x000fe20008410000 */
[----:B------:R-:W-:Y:S02]  /*10810*/  ISETP.GT.AND P5, PT, R205, R45, PT ;  /* 0x0000002dcd00720c */ /* 0x000fe40003fa4270 */
[----:B------:R-:W-:Y:S02]  /*10820*/  FSEL R245, R245, -INF , !P2 ;  /* 0xff800000f5f57808 */ /* 0x000fe40005000000 */
[----:B------:R-:W-:Y:S03]  /*10830*/  FSEL R240, R240, -INF , !P4 ;  /* 0xff800000f0f07808 */ /* 0x000fe60006000000 */
[----:B------:R-:W5:Y:S01]  /*10840*/  MUFU.TANH R42, R42 ;  /* 0x0000002a002a7308 */ /* 0x000f620000002400 */
[----:B------:R-:W-:Y:S01]  /*10850*/  FSEL R242, R51, -INF , !P1 ;  /* 0xff80000033f27808 */ /* 0x000fe20004800000 */
[----:B------:R-:W-:Y:S01]  /*10860*/  FMUL.FTZ R51, R75, UR5 ;  /* 0x000000054b337c20 */ /* 0x000fe20008410000 */
[----:B------:R-:W-:Y:S02]  /*10870*/  FSEL R169, R169, -INF , !P3 ;  /* 0xff800000a9a97808 */ /* 0x000fe40005800000 */
[----:B------:R-:W-:Y:S02]  /*10880*/  FSEL R247, R247, -INF , !P6 ;  /* 0xff800000f7f77808 */ /* 0x000fe40007000000 */
[CC--:B------:R-:W-:Y:S03]  /*10890*/  ISETP.GE.AND P2, PT, R7.reuse, R204.reuse, PT ;  /* 0x000000cc0700720c */ /* 0x0c0fe60003f46270 */
[----:B------:R-:W5:Y:S01]  /*108a0*/  MUFU.TANH R46, R46 ;  /* 0x0000002e002e7308 */ /* 0x000f620000002400 */
[----:B------:R-:W-:Y:S02]  /*108b0*/  ISETP.GE.AND P4, PT, R7, R203, PT ;  /* 0x000000cb0700720c */ /* 0x000fe40003f86270 */
[C---:B------:R-:W-:Y:S02]  /*108c0*/  ISETP.GE.AND P1, PT, R6.reuse, R201, PT ;  /* 0x000000c90600720c */ /* 0x040fe40003f26270 */
[C---:B------:R-:W-:Y:S02]  /*108d0*/  ISETP.GE.AND P3, PT, R6.reuse, R204, PT ;  /* 0x000000cc0600720c */ /* 0x040fe40003f66270 */
[----:B------:R-:W-:Y:S03]  /*108e0*/  ISETP.GE.AND P6, PT, R6, R203, PT ;  /* 0x000000cb0600720c */ /* 0x000fe60003fc6270 */
[----:B------:R-:W5:Y:S01]  /*108f0*/  MUFU.TANH R51, R51 ;  /* 0x0000003300337308 */ /* 0x000f620000002400 */
[----:B------:R-:W-:Y:S02]  /*10900*/  FSEL R223, R4, -INF , !P0 ;  /* 0xff80000004df7808 */ /* 0x000fe40004000000 */
[----:B--2---:R-:W-:Y:S02]  /*10910*/  FSEL R222, R5, -INF , !P5 ;  /* 0xff80000005de7808 */ /* 0x004fe40006800000 */
[----:B------:R-:W-:Y:S01]  /*10920*/  FSEL R237, R43, -INF , !P1 ;  /* 0xff8000002bed7808 */ /* 0x000fe20004800000 */
[----:B------:R-:W2:Y:S01]  /*10930*/  LDSM.16.M88.4 R4, [R185+0x3400] ;  /* 0x00340000b904783b */ /* 0x000ea20000000200 */
[-C--:B------:R-:W-:Y:S01]  /*10940*/  ISETP.GT.AND P1, PT, R208, R64.reuse, PT ;  /* 0x00000040d000720c */ /* 0x080fe20003f24270 */
[----:B------:R-:W-:Y:S01]  /*10950*/  FMUL.FTZ R43, R78, UR5 ;  /* 0x000000054e2b7c20 */ /* 0x000fe20008410000 */
[----:B------:R-:W-:Y:S01]  /*10960*/  ISETP.GT.AND P0, PT, R208, R45, PT ;  /* 0x0000002dd000720c */ /* 0x000fe20003f04270 */
[----:B------:R-:W-:Y:S01]  /*10970*/  MUFU.TANH R44, R44 ;  /* 0x0000002c002c7308 */ /* 0x000fe20000002400 */
[----:B------:R-:W-:Y:S02]  /*10980*/  FSEL R49, R49, -INF , !P1 ;  /* 0xff80000031317808 */ /* 0x000fe40004800000 */
[-C--:B------:R-:W-:Y:S02]  /*10990*/  ISETP.GT.AND P1, PT, R206, R64.reuse, PT ;  /* 0x00000040ce00720c */ /* 0x080fe40003f24270 */
[----:B------:R-:W-:Y:S02]  /*109a0*/  ISETP.GT.AND P5, PT, R207, R64, PT ;  /* 0x00000040cf00720c */ /* 0x000fe40003fa4270 */
[----:B------:R-:W-:Y:S01]  /*109b0*/  FSEL R177, R50, -INF , !P0 ;  /* 0xff80000032b17808 */ /* 0x000fe20004000000 */
[----:B------:R-:W-:Y:S01]  /*109c0*/  VIADD R50, R0, 0x39 ;  /* 0x0000003900327836 */ /* 0x000fe20000000000 */
[----:B------:R-:W-:Y:S01]  /*109d0*/  FSEL R244, R244, -INF , !P2 ;  /* 0xff800000f4f47808 */ /* 0x000fe20005000000 */
[----:B------:R-:W5:Y:S01]  /*109e0*/  MUFU.TANH R43, R43 ;  /* 0x0000002b002b7308 */ /* 0x000f620000002400 */
[----:B------:R-:W-:Y:S02]  /*109f0*/  FSEL R243, R243, -INF , !P3 ;  /* 0xff800000f3f37808 */ /* 0x000fe40005800000 */
[----:B------:R-:W-:Y:S02]  /*10a00*/  FSEL R242, R242, -INF , !P4 ;  /* 0xff800000f2f27808 */ /* 0x000fe40006000000 */
[----:B------:R-:W-:Y:S02]  /*10a10*/  FSEL R241, R169, -INF , !P6 ;  /* 0xff800000a9f17808 */ /* 0x000fe40007000000 */
[C---:B------:R-:W-:Y:S02]  /*10a20*/  ISETP.GE.AND P0, PT, R64.reuse, R204, PT ;  /* 0x000000cc4000720c */ /* 0x040fe40003f06270 */
[C---:B------:R-:W-:Y:S02]  /*10a30*/  ISETP.GE.AND P2, PT, R64.reuse, R203, PT ;  /* 0x000000cb4000720c */ /* 0x040fe40003f46270 */
[C---:B------:R-:W-:Y:S02]  /*10a40*/  ISETP.GE.AND P3, PT, R64.reuse, R202, PT ;  /* 0x000000ca4000720c */ /* 0x040fe40003f66270 */
[----:B------:R-:W-:Y:S01]  /*10a50*/  ISETP.GE.AND P4, PT, R64, R201, PT ;  /* 0x000000c94000720c */ /* 0x000fe20003f86270 */
[----:B------:R-:W-:Y:S01]  /*10a60*/  VIADD R64, R0, 0x38 ;  /* 0x0000003800407836 */ /* 0x000fe20000000000 */
[----:B------:R-:W-:Y:S02]  /*10a70*/  ISETP.GT.AND P6, PT, R207, R45, PT ;  /* 0x0000002dcf00720c */ /* 0x000fe40003fc4270 */
[----:B------:R-:W-:Y:S02]  /*10a80*/  FSEL R55, R55, -INF , !P1 ;  /* 0xff80000037377808 */ /* 0x000fe40004800000 */
[----:B------:R-:W-:Y:S01]  /*10a90*/  FSEL R230, R47, -INF , !P5 ;  /* 0xff8000002fe67808 */ /* 0x000fe20006800000 */
[----:B------:R-:W-:Y:S01]  /*10aa0*/  FMUL.FTZ R47, R81, UR5 ;  /* 0x00000005512f7c20 */ /* 0x000fe20008410000 */
[C---:B------:R-:W-:Y:S02]  /*10ab0*/  ISETP.GE.AND P1, PT, R45.reuse, R203, PT ;  /* 0x000000cb2d00720c */ /* 0x040fe40003f26270 */
[----:B------:R-:W-:Y:S02]  /*10ac0*/  ISETP.GT.AND P5, PT, R206, R45, PT ;  /* 0x0000002dce00720c */ /* 0x000fe40003fa4270 */
[----:B------:R-:W-:Y:S01]  /*10ad0*/  FSEL R48, R48, -INF , !P6 ;  /* 0xff80000030307808 */ /* 0x000fe20007000000 */
[-C--:B--2---:R-:W-:Y:S01]  /*10ae0*/  HMMA.16816.F32 R84, R172, R4.reuse, R84 ;  /* 0x00000004ac54723c */ /* 0x084fe20000001854 */
[----:B------:R-:W2:Y:S02]  /*10af0*/  MUFU.TANH R47, R47 ;  /* 0x0000002f002f7308 */ /* 0x000ea40000002400 */
[----:B------:R-:W-:Y:S02]  /*10b00*/  ISETP.GE.AND P6, PT, R45, R204, PT ;  /* 0x000000cc2d00720c */ /* 0x000fe40003fc6270 */
[----:B------:R-:W-:Y:S02]  /*10b10*/  FSEL R223, R223, -INF , !P0 ;  /* 0xff800000dfdf7808 */ /* 0x000fe40004000000 */
[----:B------:R-:W-:Y:S01]  /*10b20*/  FSEL R219, R49, -INF , !P2 ;  /* 0xff80000031db7808 */ /* 0x000fe20005000000 */
[C---:B------:R-:W-:Y:S03]  /*10b30*/  HMMA.16816.F32 R88, R180.reuse, R4, R88 ;  /* 0x00000004b458723c */ /* 0x040fe60000001858 */
[----:B------:R2:W2:Y:S01]  /*10b40*/  MUFU.TANH R49, R82 ;  /* 0x0000005200317308 */ /* 0x0004a20000002400 */
[----:B------:R-:W-:Y:S01]  /*10b50*/  FSEL R177, R177, -INF , !P1 ;  /* 0xff800000b1b17808 */ /* 0x000fe20004800000 */
[----:B------:R-:W-:Y:S01]  /*10b60*/  VIADD R5, R0, 0x40 ;  /* 0x0000004000057836 */ /* 0x000fe20000000000 */
[----:B------:R-:W-:Y:S01]  /*10b70*/  FSEL R54, R54, -INF , !P5 ;  /* 0xff80000036367808 */ /* 0x000fe20006800000 */
[----:B------:R-:W-:Y:S01]  /*10b80*/  VIADD R4, R0, 0x41 ;  /* 0x0000004100047836 */ /* 0x000fe20000000000 */
[-C--:B------:R-:W-:Y:S01]  /*10b90*/  ISETP.GE.AND P0, PT, R45, R201.reuse, PT ;  /* 0x000000c92d00720c */ /* 0x080fe20003f06270 */
[-C--:B------:R-:W-:Y:S03]  /*10ba0*/  HMMA.16816.F32 R92, R180, R6.reuse, R92 ;  /* 0x00000006b45c723c */ /* 0x080fe6000000185c */
[-C--:B------:R-:W-:Y:S01]  /*10bb0*/  ISETP.GT.AND P1, PT, R206, R64.reuse, PT ;  /* 0x00000040ce00720c */ /* 0x080fe20003f24270 */
[----:B------:R-:W-:Y:S01]  /*10bc0*/  FMUL.FTZ R84, R84, UR5 ;  /* 0x0000000554547c20 */ /* 0x000fe20008410000 */
[----:B------:R-:W-:Y:S01]  /*10bd0*/  FSEL R222, R222, -INF , !P6 ;  /* 0xff800000dede7808 */ /* 0x000fe20007000000 */
[----:B------:R-:W-:Y:S01]  /*10be0*/  FMUL.FTZ R87, R87, UR5 ;  /* 0x0000000557577c20 */ /* 0x000fe20008410000 */
[-C--:B------:R-:W-:Y:S01]  /*10bf0*/  ISETP.GT.AND P6, PT, R207, R64.reuse, PT ;  /* 0x00000040cf00720c */ /* 0x080fe20003fc4270 */
[C---:B------:R-:W-:Y:S04]  /*10c00*/  HMMA.16816.F32 R96, R172.reuse, R6, R96 ;  /* 0x00000006ac60723c */ /* 0x040fe80000001860 */
[----:B---3--:R-:W-:Y:S01]  /*10c10*/  FSEL R60, R60, -INF , !P1 ;  /* 0xff8000003c3c7808 */ /* 0x008fe20004800000 */
[----:B------:R-:W-:Y:S01]  /*10c20*/  FMUL.FTZ R91, R91, UR5 ;  /* 0x000000055b5b7c20 */ /* 0x000fe20008410000 */
[----:B------:R-:W-:Y:S01]  /*10c30*/  FSEL R170, R54, -INF , !P0 ;  /* 0xff80000036aa7808 */ /* 0x000fe20004000000 */
[----:B------:R-:W-:Y:S01]  /*10c40*/  VIADD R54, R0, 0x49 ;  /* 0x0000004900367836 */ /* 0x000fe20000000000 */
[----:B------:R-:W-:Y:S01]  /*10c50*/  ISETP.GT.AND P1, PT, R208, R64, PT ;  /* 0x00000040d000720c */ /* 0x000fe20003f24270 */
[----:B------:R-:W-:Y:S01]  /*10c60*/  FMUL.FTZ R90, R90, UR5 ;  /* 0x000000055a5a7c20 */ /* 0x000fe20008410000 */
[-C--:B------:R-:W-:Y:S01]  /*10c70*/  ISETP.GT.AND P0, PT, R205, R50.reuse, PT ;  /* 0x00000032cd00720c */ /* 0x080fe20003f04270 */
[----:B------:R-:W-:Y:S01]  /*10c80*/  FMUL.FTZ R94, R94, UR5 ;  /* 0x000000055e5e7c20 */ /* 0x000fe20008410000 */
[-C--:B------:R-:W-:Y:S01]  /*10c90*/  ISETP.GT.AND P2, PT, R207, R50.reuse, PT ;  /* 0x00000032cf00720c */ /* 0x080fe20003f44270 */
[----:B------:R-:W-:Y:S01]  /*10ca0*/  FMUL.FTZ R95, R95, UR5 ;  /* 0x000000055f5f7c20 */ /* 0x000fe20008410000 */
[----:B------:R-:W-:Y:S02]  /*10cb0*/  FSEL R53, R53, -INF , !P6 ;  /* 0xff80000035357808 */ /* 0x000fe40007000000 */
[----:B------:R-:W-:Y:S02]  /*10cc0*/  ISETP.GT.AND P6, PT, R206, R50, PT ;  /* 0x00000032ce00720c */ /* 0x000fe40003fc4270 */
[----:B------:R-:W-:Y:S01]  /*10cd0*/  FSEL R230, R230, -INF , !P3 ;  /* 0xff800000e6e67808 */ /* 0x000fe20005800000 */
[----:B------:R-:W-:Y:S01]  /*10ce0*/  FMUL.FTZ R99, R99, UR5 ;  /* 0x0000000563637c20 */ /* 0x000fe20008410000 */
[----:B----4-:R-:W-:Y:S02]  /*10cf0*/  FSEL R63, R63, -INF , !P0 ;  /* 0xff8000003f3f7808 */ /* 0x010fe40004000000 */
[----:B-1----:R-:W-:Y:S02]  /*10d00*/  FSEL R224, R2, -INF , !P1 ;  /* 0xff80000002e07808 */ /* 0x002fe40004800000 */
[----:B------:R-:W-:Y:S01]  /*10d10*/  FSEL R52, R52, -INF , !P2 ;  /* 0xff80000034347808 */ /* 0x000fe20005000000 */
[----:B------:R1:W-:Y:S01]  /*10d20*/  MUFU.TANH R2, R84 ;  /* 0x0000005400027308 */ /* 0x0003e20000002400 */
[-C--:B------:R-:W-:Y:S02]  /*10d30*/  ISETP.GE.AND P3, PT, R64, R201.reuse, PT ;  /* 0x000000c94000720c */ /* 0x080fe40003f66270 */
[----:B------:R-:W-:Y:S02]  /*10d40*/  ISETP.GE.AND P0, PT, R50, R202, PT ;  /* 0x000000ca3200720c */ /* 0x000fe40003f06270 */
[----:B------:R-:W-:Y:S02]  /*10d50*/  ISETP.GT.AND P2, PT, R205, R64, PT ;  /* 0x00000040cd00720c */ /* 0x000fe40003f44270 */
[----:B------:R-:W-:Y:S02]  /*10d60*/  FSEL R62, R62, -INF , !P6 ;  /* 0xff8000003e3e7808 */ /* 0x000fe40007000000 */
[-C--:B------:R-:W-:Y:S02]  /*10d70*/  ISETP.GE.AND P6, PT, R64, R202.reuse, PT ;  /* 0x000000ca4000720c */ /* 0x080fe40003fc6270 */
[----:B------:R-:W-:Y:S02]  /*10d80*/  FSEL R233, R52, -INF , !P0 ;  /* 0xff80000034e97808 */ /* 0x000fe40004000000 */
[----:B------:R-:W-:Y:S01]  /*10d90*/  FSEL R221, R60, -INF , !P3 ;  /* 0xff8000003cdd7808 */ /* 0x000fe20005800000 */
[----:B------:R-:W-:Y:S01]  /*10da0*/  MUFU.TANH R52, R87 ;  /* 0x0000005700347308 */ /* 0x000fe20000002400 */
[----:B------:R-:W-:Y:S01]  /*10db0*/  ISETP.GE.AND P5, PT, R45, R202, PT ;  /* 0x000000ca2d00720c */ /* 0x000fe20003fa6270 */
[----:B------:R-:W-:Y:S01]  /*10dc0*/  FMUL.FTZ R45, R80, UR5 ;  /* 0x00000005502d7c20 */ /* 0x000fe20008410000 */
[----:B-----5:R-:W-:Y:S02]  /*10dd0*/  FSEL R61, R61, -INF , !P2 ;  /* 0xff8000003d3d7808 */ /* 0x020fe40005000000 */
[----:B------:R-:W-:Y:S02]  /*10de0*/  ISETP.GE.AND P1, PT, R50, R201, PT ;  /* 0x000000c93200720c */ /* 0x000fe40003f26270 */
[C---:B------:R-:W-:Y:S03]  /*10df0*/  ISETP.GT.AND P0, PT, R205.reuse, R5, PT ;  /* 0x00000005cd00720c */ /* 0x040fe60003f04270 */
[----:B------:R-:W3:Y:S01]  /*10e00*/  MUFU.TANH R45, R45 ;  /* 0x0000002d002d7308 */ /* 0x000ee20000002400 */
[----:B------:R-:W-:Y:S02]  /*10e10*/  ISETP.GT.AND P3, PT, R205, R4, PT ;  /* 0x00000004cd00720c */ /* 0x000fe40003f64270 */
[----:B------:R-:W-:Y:S02]  /*10e20*/  ISETP.GT.AND P2, PT, R208, R50, PT ;  /* 0x00000032d000720c */ /* 0x000fe40003f44270 */
[----:B------:R-:W-:Y:S02]  /*10e30*/  FSEL R232, R53, -INF , !P6 ;  /* 0xff80000035e87808 */ /* 0x000fe40007000000 */
[----:B------:R-:W-:Y:S02]  /*10e40*/  FSEL R229, R48, -INF , !P5 ;  /* 0xff80000030e57808 */ /* 0x000fe40006800000 */
[----:B------:R-:W-:Y:S01]  /*10e50*/  FSEL R220, R62, -INF , !P1 ;  /* 0xff8000003edc7808 */ /* 0x000fe20004800000 */
[----:B------:R-:W-:Y:S01]  /*10e60*/  MUFU.TANH R48, R83 ;  /* 0x0000005300307308 */ /* 0x000fe20000002400 */
[----:B--2---:R-:W-:Y:S01]  /*10e70*/  FSEL R82, R8, -INF , !P0 ;  /* 0xff80000008527808 */ /* 0x004fe20004000000 */
[----:B------:R-:W-:Y:S01]  /*10e80*/  FMUL.FTZ R8, R88, UR5 ;  /* 0x0000000558087c20 */ /* 0x000fe20008410000 */
[----:B------:R-:W-:Y:S01]  /*10e90*/  FSEL R53, R9, -INF , !P3 ;  /* 0xff80000009357808 */ /* 0x000fe20005800000 */
[----:B------:R-:W-:Y:S01]  /*10ea0*/  FMUL.FTZ R9, R89, UR5 ;  /* 0x0000000559097c20 */ /* 0x000fe20008410000 */
[----:B------:R-:W-:Y:S02]  /*10eb0*/  ISETP.GE.AND P5, PT, R64, R204, PT ;  /* 0x000000cc4000720c */ /* 0x000fe40003fa6270 */
[----:B------:R-:W-:Y:S03]  /*10ec0*/  FSEL R228, R36, -INF , !P2 ;  /* 0xff80000024e47808 */ /* 0x000fe60005000000 */
[----:B------:R-:W-:Y:S01]  /*10ed0*/  MUFU.TANH R8, R8 ;  /* 0x0000000800087308 */ /* 0x000fe20000002400 */
[----:B------:R-:W-:Y:S01]  /*10ee0*/  ISETP.GE.AND P6, PT, R50, R203, PT ;  /* 0x000000cb3200720c */ /* 0x000fe20003fc6270 */
[----:B------:R-:W-:Y:S01]  /*10ef0*/  FMUL.FTZ R36, R85, UR5 ;  /* 0x0000000555247c20 */ /* 0x000fe20008410000 */
[CC--:B------:R-:W-:Y:S02]  /*10f00*/  ISETP.GT.AND P1, PT, R208.reuse, R5.reuse, PT ;  /* 0x00000005d000720c */ /* 0x0c0fe40003f24270 */
[----:B------:R-:W-:Y:S02]  /*10f10*/  ISETP.GT.AND P0, PT, R208, R4, PT ;  /* 0x00000004d000720c */ /* 0x000fe40003f04270 */
[----:B------:R-:W-:Y:S03]  /*10f20*/  ISETP.GT.AND P3, PT, R207, R5, PT ;  /* 0x00000005cf00720c */ /* 0x000fe60003f64270 */
[----:B------:R-:W-:Y:S01]  /*10f30*/  MUFU.TANH R9, R9 ;  /* 0x0000000900097308 */ /* 0x000fe20000002400 */
[----:B------:R-:W-:Y:S01]  /*10f40*/  FSEL R227, R55, -INF , !P4 ;  /* 0xff80000037e37808 */ /* 0x000fe20006000000 */
[----:B------:R-:W-:Y:S01]  /*10f50*/  VIADD R55, R0, 0x48 ;  /* 0x0000004800377836 */ /* 0x000fe20000000000 */
[----:B------:R-:W-:Y:S02]  /*10f60*/  FSEL R41, R41, -INF , !P1 ;  /* 0xff80000029297808 */ /* 0x000fe40004800000 */
[----:B------:R-:W-:Y:S01]  /*10f70*/  FSEL R80, R40, -INF , !P0 ;  /* 0xff80000028507808 */ /* 0x000fe20004000000 */
[----:B------:R-:W-:Y:S01]  /*10f80*/  FMUL.FTZ R40, R92, UR5 ;  /* 0x000000055c287c20 */ /* 0x000fe20008410000 */
[----:B------:R-:W-:Y:S03]  /*10f90*/  FSEL R226, R61, -INF , !P5 ;  /* 0xff8000003de27808 */ /* 0x000fe60006800000 */
[----:B------:R-:W2:Y:S01]  /*10fa0*/  MUFU.TANH R36, R36 ;  /* 0x0000002400247308 */ /* 0x000ea20000002400 */
[----:B------:R-:W-:Y:S02]  /*10fb0*/  FSEL R228, R228, -INF , !P6 ;  /* 0xff800000e4e47808 */ /* 0x000fe40007000000 */
[----:B------:R-:W-:Y:S02]  /*10fc0*/  FSEL R176, R3, -INF , !P3 ;  /* 0xff80000003b07808 */ /* 0x000fe40005800000 */
[----:B------:R-:W-:Y:S02]  /*10fd0*/  ISETP.GE.AND P4, PT, R64, R203, PT ;  /* 0x000000cb4000720c */ /* 0x000fe40003f86270 */
[-C--:B------:R-:W-:Y:S03]  /*10fe0*/  ISETP.GE.AND P2, PT, R50, R204.reuse, PT ;  /* 0x000000cc3200720c */ /* 0x080fe60003f46270 */
[----:B------:R-:W-:Y:S01]  /*10ff0*/  MUFU.TANH R40, R40 ;  /* 0x0000002800287308 */ /* 0x000fe20000002400 */
[----:B------:R-:W-:Y:S01]  /*11000*/  ISETP.GT.AND P1, PT, R206, R5, PT ;  /* 0x00000005ce00720c */ /* 0x000fe20003f24270 */
[----:B------:R-:W-:Y:S01]  /*11010*/  FMUL.FTZ R50, R86, UR5 ;  /* 0x0000000556327c20 */ /* 0x000fe20008410000 */
[C---:B------:R-:W-:Y:S02]  /*11020*/  ISETP.GE.AND P0, PT, R5.reuse, R204, PT ;  /* 0x000000cc0500720c */ /* 0x040fe40003f06270 */
[----:B------:R-:W-:Y:S02]  /*11030*/  ISETP.GE.AND P5, PT, R5, R203, PT ;  /* 0x000000cb0500720c */ /* 0x000fe40003fa6270 */
[-C--:B------:R-:W-:Y:S03]  /*11040*/  ISETP.GT.AND P6, PT, R207, R4.reuse, PT ;  /* 0x00000004cf00720c */ /* 0x080fe60003fc4270 */
[----:B------:R-:W-:Y:S01]  /*11050*/  MUFU.TANH R3, R90 ;  /* 0x0000005a00037308 */ /* 0x000fe20000002400 */
[----:B------:R-:W-:Y:S02]  /*11060*/  ISETP.GT.AND P3, PT, R206, R4, PT ;  /* 0x00000004ce00720c */ /* 0x000fe40003f64270 */
[----:B------:R-:W-:Y:S02]  /*11070*/  FSEL R225, R63, -INF , !P2 ;  /* 0xff8000003fe17808 */ /* 0x000fe40005000000 */
[----:B------:R-:W-:Y:S02]  /*11080*/  FSEL R224, R224, -INF , !P4 ;  /* 0xff800000e0e07808 */ /* 0x000fe40006000000 */
[----:B------:R-:W-:Y:S03]  /*11090*/  FSEL R171, R42, -INF , !P6 ;  /* 0xff8000002aab7808 */ /* 0x000fe60007000000 */
[----:B------:R-:W4:Y:S01]  /*110a0*/  MUFU.TANH R50, R50 ;  /* 0x0000003200327308 */ /* 0x000f220000002400 */
[----:B------:R-:W-:Y:S01]  /*110b0*/  FSEL R169, R46, -INF , !P1 ;  /* 0xff8000002ea97808 */ /* 0x000fe20004800000 */
[----:B------:R-:W-:Y:S01]  /*110c0*/  FMUL.FTZ R46, R93, UR5 ;  /* 0x000000055d2e7c20 */ /* 0x000fe20008410000 */
[----:B------:R-:W-:Y:S02]  /*110d0*/  FSEL R51, R51, -INF , !P3 ;  /* 0xff80000033337808 */ /* 0x000fe40005800000 */
[----:B------:R-:W-:Y:S02]  /*110e0*/  FSEL R82, R82, -INF , !P0 ;  /* 0xff80000052527808 */ /* 0x000fe40004000000 */
[----:B-1----:R-:W-:Y:S03]  /*110f0*/  FSEL R84, R41, -INF , !P5 ;  /* 0xff80000029547808 */ /* 0x002fe60006800000 */
[----:B------:R-:W1:Y:S01]  /*11100*/  MUFU.TANH R42, R91 ;  /* 0x0000005b002a7308 */ /* 0x000e620000002400 */
[C---:B------:R-:W-:Y:S01]  /*11110*/  ISETP.GE.AND P2, PT, R5.reuse, R202, PT ;  /* 0x000000ca0500720c */ /* 0x040fe20003f46270 */
[----:B------:R-:W-:Y:S01]  /*11120*/  FMUL.FTZ R41, R96, UR5 ;  /* 0x0000000560297c20 */ /* 0x000fe20008410000 */
[----:B------:R-:W-:Y:S02]  /*11130*/  ISETP.GE.AND P4, PT, R5, R201, PT ;  /* 0x000000c90500720c */ /* 0x000fe40003f86270 */
[C---:B------:R-:W-:Y:S02]  /*11140*/  ISETP.GE.AND P6, PT, R4.reuse, R204, PT ;  /* 0x000000cc0400720c */ /* 0x040fe40003fc6270 */
[C---:B------:R-:W-:Y:S03]  /*11150*/  ISETP.GE.AND P1, PT, R4.reuse, R203, PT ;  /* 0x000000cb0400720c */ /* 0x040fe60003f26270 */
[----:B------:R-:W-:Y:S01]  /*11160*/  MUFU.TANH R46, R46 ;  /* 0x0000002e002e7308 */ /* 0x000fe20000002400 */
[C---:B------:R-:W-:Y:S02]  /*11170*/  ISETP.GE.AND P3, PT, R4.reuse, R202, PT ;  /* 0x000000ca0400720c */ /* 0x040fe40003f66270 */
[----:B------:R-:W-:Y:S02]  /*11180*/  ISETP.GE.AND P0, PT, R4, R201, PT ;  /* 0x000000c90400720c */ /* 0x000fe40003f06270 */
[-C--:B------:R-:W-:Y:S01]  /*11190*/  ISETP.GT.AND P5, PT, R207, R54.reuse, PT ;  /* 0x00000036cf00720c */ /* 0x080fe20003fa4270 */
[----:B------:R-:W5:Y:S01]  /*111a0*/  LDSM.16.M88.4 R4, [R185+0x3800] ;  /* 0x00380000b904783b */ /* 0x000f620000000200 */
[----:B------:R-:W-:Y:S01]  /*111b0*/  FSEL R88, R53, -INF , !P6 ;  /* 0xff80000035587808 */ /* 0x000fe20007000000 */
[----:B------:R-:W-:Y:S01]  /*111c0*/  VIADD R53, R0, 0x50 ;  /* 0x0000005000357836 */ /* 0x000fe20000000000 */
[----:B------:R-:W-:Y:S01]  /*111d0*/  FSEL R179, R11, -INF , !P5 ;  /* 0xff8000000bb37808 */ /* 0x000fe20006800000 */
[----:B------:R-:W-:Y:S01]  /*111e0*/  MUFU.TANH R41, R41 ;  /* 0x0000002900297308 */ /* 0x000fe20000002400 */
[----:B------:R-:W-:Y:S02]  /*111f0*/  FSEL R80, R80, -INF , !P1 ;  /* 0xff80000050507808 */ /* 0x000fe40004800000 */
[----:B------:R-:W-:Y:S01]  /*11200*/  FSEL R73, R51, -INF , !P0 ;  /* 0xff80000033497808 */ /* 0x000fe20004000000 */
[----:B------:R-:W-:Y:S01]  /*11210*/  VIADD R51, R0, 0x51 ;  /* 0x0000005100337836 */ /* 0x000fe20000000000 */
[-C--:B------:R-:W-:Y:S02]  /*11220*/  ISETP.GT.AND P6, PT, R207, R55.reuse, PT ;  /* 0x00000037cf00720c */ /* 0x080fe40003fc4270 */
[-C--:B------:R-:W-:Y:S03]  /*11230*/  ISETP.GT.AND P1, PT, R206, R55.reuse, PT ;  /* 0x00000037ce00720c */ /* 0x080fe60003f24270 */
[----:B------:R3:W1:Y:S01]  /*11240*/  MUFU.TANH R11, R94 ;  /* 0x0000005e000b7308 */ /* 0x0006620000002400 */
[-C--:B------:R-:W-:Y:S02]  /*11250*/  ISETP.GT.AND P0, PT, R205, R54.reuse, PT ;  /* 0x00000036cd00720c */ /* 0x080fe40003f04270 */
[----:B------:R-:W-:Y:S02]  /*11260*/  FSEL R178, R10, -INF , !P6 ;  /* 0xff8000000ab27808 */ /* 0x000fe40007000000 */
[----:B------:R-:W-:Y:S02]  /*11270*/  FSEL R43, R43, -INF , !P1 ;  /* 0xff8000002b2b7808 */ /* 0x000fe40004800000 */
[----:B------:R-:W-:Y:S03]  /*11280*/  FSEL R176, R176, -INF , !P2 ;  /* 0xff800000b0b07808 */ /* 0x000fe60005000000 */
[----:B------:R-:W1:Y:S01]  /*11290*/  MUFU.TANH R10, R95 ;  /* 0x0000005f000a7308 */ /* 0x000e620000002400 */
[----:B------:R-:W-:Y:S02]  /*112a0*/  FSEL R47, R47, -INF , !P0 ;  /* 0xff8000002f2f7808 */ /* 0x000fe40004000000 */
[----:B------:R-:W-:Y:S02]  /*112b0*/  ISETP.GT.AND P6, PT, R206, R54, PT ;  /* 0x00000036ce00720c */ /* 0x000fe40003fc4270 */
[----:B------:R-:W-:Y:S02]  /*112c0*/  ISETP.GT.AND P1, PT, R208, R55, PT ;  /* 0x00000037d000720c */ /* 0x000fe40003f24270 */
[----:B------:R-:W-:Y:S02]  /*112d0*/  ISETP.GE.AND P2, PT, R55, R201, PT ;  /* 0x000000c93700720c */ /* 0x000fe40003f46270 */
[-C--:B------:R-:W-:Y:S02]  /*112e0*/  ISETP.GE.AND P0, PT, R54, R202.reuse, PT ;  /* 0x000000ca3600720c */ /* 0x080fe40003f06270 */
[----:B------:R-:W-:Y:S02]  /*112f0*/  ISETP.GT.AND P5, PT, R205, R55, PT ;  /* 0x00000037cd00720c */ /* 0x000fe40003fa4270 */
[----:B------:R-:W-:Y:S01]  /*11300*/  FSEL R78, R44, -INF , !P6 ;  /* 0xff8000002c4e7808 */ /* 0x000fe20007000000 */
[----:B------:R-:W-:Y:S01]  /*11310*/  FMUL.FTZ R44, R97, UR5 ;  /* 0x00000005612c7c20 */ /* 0x000fe20008410000 */
[----:B------:R-:W-:Y:S02]  /*11320*/  FSEL R49, R49, -INF , !P1 ;  /* 0xff80000031317808 */ /* 0x000fe40004800000 */
[----:B------:R-:W-:Y:S02]  /*11330*/  FSEL R179, R179, -INF , !P0 ;  /* 0xff800000b3b37808 */ /* 0x000fe40004000000 */
[----:B------:R-:W-:Y:S01]  /*11340*/  FSEL R79, R43, -INF , !P2 ;  /* 0xff8000002b4f7808 */ /* 0x000fe20005000000 */
[-C--:B-----5:R-:W-:Y:S01]  /*11350*/  HMMA.16816.F32 R100, R172, R4.reuse, R100 ;  /* 0x00000004ac64723c */ /* 0x0a0fe20000001864 */
[----:B------:R-:W5:Y:S02]  /*11360*/  MUFU.TANH R44, R44 ;  /* 0x0000002c002c7308 */ /* 0x000f640000002400 */
[----:B------:R-:W-:Y:S02]  /*11370*/  ISETP.GE.AND P6, PT, R55, R202, PT ;  /* 0x000000ca3700720c */ /* 0x000fe40003fc6270 */
[----:B---3--:R-:W-:Y:S01]  /*11380*/  FSEL R94, R45, -INF , !P5 ;  /* 0xff8000002d5e7808 */ /* 0x008fe20006800000 */
[----:B------:R-:W-:Y:S01]  /*11390*/  FMUL.FTZ R45, R98, UR5 ;  /* 0x00000005622d7c20 */ /* 0x000fe20008410000 */
[----:B------:R-:W-:Y:S01]  /*113a0*/  ISETP.GE.AND P1, PT, R54, R201, PT ;  /* 0x000000c93600720c */ /* 0x000fe20003f26270 */
[C---:B------:R-:W-:Y:S04]  /*113b0*/  HMMA.16816.F32 R104, R180.reuse, R4, R104 ;  /* 0x00000004b468723c */ /* 0x040fe80000001868 */
[C---:B------:R-:W-:Y:S01]  /*113c0*/  ISETP.GT.AND P0, PT, R205.reuse, R53, PT ;  /* 0x00000035cd00720c */ /* 0x040fe20003f04270 */
[----:B------:R-:W3:Y:S01]  /*113d0*/  MUFU.TANH R45, R45 ;  /* 0x0000002d002d7308 */ /* 0x000ee20000002400 */
[----:B------:R-:W-:Y:S02]  /*113e0*/  ISETP.GT.AND P2, PT, R205, R51, PT ;  /* 0x00000033cd00720c */ /* 0x000fe40003f44270 */
[----:B------:R-:W-:Y:S01]  /*113f0*/  ISETP.GT.AND P5, PT, R208, R54, PT ;  /* 0x00000036d000720c */ /* 0x000fe20003fa4270 */
[-C--:B------:R-:W-:Y:S03]  /*11400*/  HMMA.16816.F32 R108, R180, R6.reuse, R108 ;  /* 0x00000006b46c723c */ /* 0x080fe6000000186c */
[----:B------:R-:W-:Y:S01]  /*11410*/  FSEL R178, R178, -INF , !P6 ;  /* 0xff800000b2b27808 */ /* 0x000fe20007000000 */
[----:B------:R-:W-:Y:S01]  /*11420*/  FMUL.FTZ R101, R101, UR5 ;  /* 0x0000000565657c20 */ /* 0x000fe20008410000 */
[----:B------:R-:W-:Y:S01]  /*11430*/  FSEL R78, R78, -INF , !P1 ;  /* 0xff8000004e4e7808 */ /* 0x000fe20004800000 */
[----:B------:R-:W-:Y:S01]  /*11440*/  FMUL.FTZ R103, R103, UR5 ;  /* 0x0000000567677c20 */ /* 0x000fe20008410000 */
[----:B------:R-:W-:Y:S01]  /*11450*/  FSEL R61, R2, -INF , !P0 ;  /* 0xff800000023d7808 */ /* 0x000fe20004000000 */
[----:B------:R-:W-:Y:S01]  /*11460*/  FMUL.FTZ R2, R100, UR5 ;  /* 0x0000000564027c20 */ /* 0x000fe20008410000 */
[----:B--2---:R-:W-:Y:S01]  /*11470*/  FSEL R62, R36, -INF , !P2 ;  /* 0xff800000243e7808 */ /* 0x004fe20005000000 */
[C---:B------:R-:W-:Y:S01]  /*11480*/  HMMA.16816.F32 R112, R172.reuse, R6, R112 ;  /* 0x00000006ac70723c */ /* 0x040fe20000001870 */
[----:B------:R-:W2:Y:S03]  /*11490*/  MUFU.TANH R36, R99 ;  /* 0x0000006300247308 */ /* 0x000ea60000002400 */
[----:B------:R-:W-:Y:S01]  /*114a0*/  FSEL R48, R48, -INF , !P5 ;  /* 0xff80000030307808 */ /* 0x000fe20006800000 */
[----:B------:R-:W-:Y:S01]  /*114b0*/  FMUL.FTZ R5, R105, UR5 ;  /* 0x0000000569057c20 */ /* 0x000fe20008410000 */
[----:B------:R-:W-:Y:S01]  /*114c0*/  ISETP.GE.AND P6, PT, R54, R203, PT ;  /* 0x000000cb3600720c */ /* 0x000fe20003fc6270 */
[----:B------:R-:W-:Y:S01]  /*114d0*/  FMUL.FTZ R107, R107, UR5 ;  /* 0x000000056b6b7c20 */ /* 0x000fe20008410000 */
[C---:B------:R-:W-:Y:S03]  /*114e0*/  ISETP.GT.AND P1, PT, R208.reuse, R53, PT ;  /* 0x00000035d000720c */ /* 0x040fe60003f24270 */
[----:B------:R-:W2:Y:S01]  /*114f0*/  MUFU.TANH R2, R2 ;  /* 0x0000000200027308 */ /* 0x000ea20000002400 */
[----:B------:R-:W-:Y:S01]  /*11500*/  ISETP.GT.AND P0, PT, R208, R51, PT ;  /* 0x00000033d000720c */ /* 0x000fe20003f04270 */
[----:B------:R-:W-:Y:S01]  /*11510*/  FMUL.FTZ R111, R111, UR5 ;  /* 0x000000056f6f7c20 */ /* 0x000fe20008410000 */
[-C--:B------:R-:W-:Y:S01]  /*11520*/  ISETP.GT.AND P2, PT, R207, R53.reuse, PT ;  /* 0x00000035cf00720c */ /* 0x080fe20003f44270 */
[----:B------:R-:W-:Y:S01]  /*11530*/  FMUL.FTZ R109, R109, UR5 ;  /* 0x000000056d6d7c20 */ /* 0x000fe20008410000 */
[----:B----4-:R-:W-:Y:S01]  /*11540*/  FSEL R50, R50, -INF , !P1 ;  /* 0xff80000032327808 */ /* 0x010fe20004800000 */
[----:B------:R-:W-:Y:S01]  /*11550*/  FMUL.FTZ R7, R110, UR5 ;  /* 0x000000056e077c20 */ /* 0x000fe20008410000 */
[----:B------:R-:W-:Y:S03]  /*11560*/  FSEL R43, R52, -INF , !P0 ;  /* 0xff800000342b7808 */ /* 0x000fe60004000000 */
[----:B------:R-:W4:Y:S01]  /*11570*/  MUFU.TANH R4, R101 ;  /* 0x0000006500047308 */ /* 0x000f220000002400 */
[----:B------:R-:W-:Y:S01]  /*11580*/  FSEL R98, R48, -INF , !P6 ;  /* 0xff80000030627808 */ /* 0x000fe20007000000 */
[----:B------:R-:W-:Y:S01]  /*11590*/  FMUL.FTZ R48, R106, UR5 ;  /* 0x000000056a307c20 */ /* 0x000fe20008410000 */
[----:B------:R-:W-:Y:S01]  /*115a0*/  FSEL R8, R8, -INF , !P2 ;  /* 0xff80000008087808 */ /* 0x000fe20005000000 */
[----:B------:R-:W-:Y:S01]  /*115b0*/  FMUL.FTZ R113, R113, UR5 ;  /* 0x0000000571717c20 */ /* 0x000fe20008410000 */
[----:B------:R-:W-:Y:S01]  /*115c0*/  ISETP.GT.AND P1, PT, R206, R53, PT ;  /* 0x00000035ce00720c */ /* 0x000fe20003f24270 */
[----:B------:R-:W-:Y:S01]  /*115d0*/  FMUL.FTZ R114, R114, UR5 ;  /* 0x0000000572727c20 */ /* 0x000fe20008410000 */
[-C--:B------:R-:W-:Y:S03]  /*115e0*/  ISETP.GE.AND P0, PT, R53, R204.reuse, PT ;  /* 0x000000cc3500720c */ /* 0x080fe60003f06270 */
[----:B------:R-:W-:Y:S01]  /*115f0*/  MUFU.TANH R5, R5 ;  /* 0x0000000500057308 */ /* 0x000fe20000002400 */
[-C--:B------:R-:W-:Y:S02]  /*11600*/  ISETP.GT.AND P6, PT, R207, R51.reuse, PT ;  /* 0x00000033cf00720c */ /* 0x080fe40003fc4270 */
[----:B------:R-:W-:Y:S02]  /*11610*/  ISETP.GT.AND P2, PT, R206, R51, PT ;  /* 0x00000033ce00720c */ /* 0x000fe40003f44270 */
[----:B------:R-:W-:Y:S02]  /*11620*/  FSEL R9, R9, -INF , !P6 ;  /* 0xff80000009097808 */ /* 0x000fe40007000000 */
[----:B------:R-:W-:Y:S01]  /*11630*/  FSEL R67, R3, -INF , !P1 ;  /* 0xff80000003437808 */ /* 0x000fe20004800000 */
[----:B------:R-:W-:Y:S01]  /*11640*/  FMUL.FTZ R3, R104, UR5 ;  /* 0x0000000568037c20 */ /* 0x000fe20008410000 */
[----:B-1----:R-:W-:Y:S01]  /*11650*/  FSEL R66, R42, -INF , !P2 ;  /* 0xff8000002a427808 */ /* 0x002fe20005000000 */
[----:B------:R-:W-:Y:S01]  /*11660*/  MUFU.TANH R48, R48 ;  /* 0x0000003000307308 */ /* 0x000fe20000002400 */
[----:B------:R-:W-:Y:S02]  /*11670*/  FSEL R61, R61, -INF , !P0 ;  /* 0xff8000003d3d7808 */ /* 0x000fe40004000000 */
[----:B------:R-:W-:Y:S02]  /*11680*/  FSEL R169, R169, -INF , !P4 ;  /* 0xff800000a9a97808 */ /* 0x000fe40006000000 */
[C---:B------:R-:W-:Y:S02]  /*11690*/  ISETP.GE.AND P6, PT, R51.reuse, R204, PT ;  /* 0x000000cc3300720c */ /* 0x040fe40003fc6270 */
[C---:B------:R-:W-:Y:S03]  /*116a0*/  ISETP.GE.AND P1, PT, R51.reuse, R203, PT ;  /* 0x000000cb3300720c */ /* 0x040fe60003f26270 */
[----:B------:R-:W-:Y:S01]  /*116b0*/  MUFU.TANH R3, R3 ;  /* 0x0000000300037308 */ /* 0x000fe20000002400 */
[C---:B------:R-:W-:Y:S02]  /*116c0*/  ISETP.GE.AND P2, PT, R51.reuse, R202, PT ;  /* 0x000000ca3300720c */ /* 0x040fe40003f46270 */
[----:B------:R-:W-:Y:S01]  /*116d0*/  ISETP.GE.AND P0, PT, R51, R201, PT ;  /* 0x000000c93300720c */ /* 0x000fe20003f06270 */
[----:B------:R-:W-:Y:S01]  /*116e0*/  VIADD R51, R0, 0x58 ;  /* 0x0000005800337836 */ /* 0x000fe20000000000 */
[----:B------:R-:W-:Y:S02]  /*116f0*/  ISETP.GE.AND P4, PT, R55, R203, PT ;  /* 0x000000cb3700720c */ /* 0x000fe40003f86270 */
[----:B------:R-:W-:Y:S03]  /*11700*/  FSEL R62, R62, -INF , !P6 ;  /* 0xff8000003e3e7808 */ /* 0x000fe60007000000 */
[----:B------:R-:W-:Y:S01]  /*11710*/  MUFU.TANH R42, R103 ;  /* 0x00000067002a7308 */ /* 0x000fe20000002400 */
[----:B------:R-:W-:Y:S01]  /*11720*/  FSEL R87, R49, -INF , !P4 ;  /* 0xff80000031577808 */ /* 0x000fe20006000000 */
[----:B------:R-:W-:Y:S01]  /*11730*/  VIADD R49, R0, 0x59 ;  /* 0x0000005900317836 */ /* 0x000fe20000000000 */
[----:B------:R-:W-:Y:S02]  /*11740*/  ISETP.GE.AND P5, PT, R54, R204, PT ;  /* 0x000000cc3600720c */ /* 0x000fe40003fa6270 */
[-C--:B------:R-:W-:Y:S02]  /*11750*/  ISETP.GT.AND P6, PT, R207, R51.reuse, PT ;  /* 0x00000033cf00720c */ /* 0x080fe40003fc4270 */
[----:B------:R-:W-:Y:S01]  /*11760*/  FSEL R93, R47, -INF , !P5 ;  /* 0xff8000002f5d7808 */ /* 0x000fe20006800000 */
[----:B------:R-:W-:Y:S01]  /*11770*/  FMUL.FTZ R47, R102, UR5 ;  /* 0x00000005662f7c20 */ /* 0x000fe20008410000 */
[----:B------:R-:W-:Y:S01]  /*11780*/  FSEL R43, R43, -INF , !P1 ;  /* 0xff8000002b2b7808 */ /* 0x000fe20004800000 */
[----:B------:R-:W-:Y:S01]  /*11790*/  MUFU.TANH R6, R109 ;  /* 0x0000006d00067308 */ /* 0x000fe20000002400 */
[----:B------:R-:W-:Y:S01]  /*117a0*/  FSEL R74, R40, -INF , !P6 ;  /* 0xff800000284a7808 */ /* 0x000fe20007000000 */
[----:B------:R-:W-:Y:S01]  /*117b0*/  FMUL.FTZ R40, R108, UR5 ;  /* 0x000000056c287c20 */ /* 0x000fe20008410000 */
[----:B------:R-:W-:Y:S02]  /*117c0*/  ISETP.GE.AND P5, PT, R53, R202, PT ;  /* 0x000000ca3500720c */ /* 0x000fe40003fa6270 */
[C---:B------:R-:W-:Y:S02]  /*117d0*/  ISETP.GT.AND P1, PT, R206.reuse, R51, PT ;  /* 0x00000033ce00720c */ /* 0x040fe40003f24270 */
[----:B------:R-:W-:Y:S03]  /*117e0*/  ISETP.GT.AND P6, PT, R206, R49, PT ;  /* 0x00000031ce00720c */ /* 0x000fe60003fc4270 */
[----:B------:R-:W1:Y:S01]  /*117f0*/  MUFU.TANH R47, R47 ;  /* 0x0000002f002f7308 */ /* 0x000e620000002400 */
[----:B------:R-:W-:Y:S02]  /*11800*/  FSEL R72, R11, -INF , !P1 ;  /* 0xff8000000b487808 */ /* 0x000fe40004800000 */
[----:B------:R-:W-:Y:S02]  /*11810*/  FSEL R71, R10, -INF , !P6 ;  /* 0xff8000000a477808 */ /* 0x000fe40007000000 */
[----:B------:R-:W-:Y:S02]  /*11820*/  FSEL R75, R8, -INF , !P5 ;  /* 0xff800000084b7808 */ /* 0x000fe40006800000 */
[----:B------:R-:W-:Y:S03]  /*11830*/  FSEL R70, R9, -INF , !P2 ;  /* 0xff80000009467808 */ /* 0x000fe60005000000 */
[----:B------:R-:W1:Y:S01]  /*11840*/  MUFU.TANH R40, R40 ;  /* 0x0000002800287308 */ /* 0x000e620000002400 */
[----:B------:R-:W-:Y:S01]  /*11850*/  FSEL R171, R171, -INF , !P3 ;  /* 0xff800000abab7808 */ /* 0x000fe20005800000 */
[----:B------:R-:W4:Y:S01]  /*11860*/  LDSM.16.M88.4 R8, [R185+0x3c00] ;  /* 0x003c0000b908783b */ /* 0x000f220000000200 */
[----:B------:R-:W-:Y:S01]  /*11870*/  ISETP.GE.AND P3, PT, R55, R204, PT ;  /* 0x000000cc3700720c */ /* 0x000fe20003f66270 */
[----:B------:R-:W-:Y:S04]  /*11880*/  DEPBAR.LE SB0, 0x0 ;  /* 0x000080000000791a */ /* 0x000fe80000000000 */
[----:B------:R-:W-:Y:S02]  /*11890*/  FSEL R94, R94, -INF , !P3 ;  /* 0xff8000005e5e7808 */ /* 0x000fe40005800000 */
[----:B------:R-:W-:Y:S01]  /*118a0*/  MUFU.TANH R7, R7 ;  /* 0x0000000700077308 */ /* 0x000fe20000002400 */
[----:B------:R-:W-:Y:S01]  /*118b0*/  ISETP.GE.AND P3, PT, R53, R203, PT ;  /* 0x000000cb3500720c */ /* 0x000fe20003f66270 */
[----:B------:R-:W-:Y:S01]  /*118c0*/  BAR.SYNC.DEFER_BLOCKING 0x0 ;  /* 0x0000000000007b1d */ /* 0x000fe20000010000 */
[----:B------:R-:W-:Y:S02]  /*118d0*/  FSEL R66, R66, -INF , !P0 ;  /* 0xff80000042427808 */ /* 0x000fe40004000000 */
[----:B------:R-:W-:Y:S01]  /*118e0*/  FSEL R60, R50, -INF , !P3 ;  /* 0xff800000323c7808 */ /* 0x000fe20005800000 */
[----:B------:R-:W-:Y:S01]  /*118f0*/  VIADD R50, R0, 0x60 ;  /* 0x0000006000327836 */ /* 0x000fe20000000000 */
[-C--:B------:R-:W-:Y:S02]  /*11900*/  ISETP.GT.AND P3, PT, R207, R49.reuse, PT ;  /* 0x00000031cf00720c */ /* 0x080fe40003f64270 */
[C---:B------:R-:W-:Y:S02]  /*11910*/  ISETP.GT.AND P0, PT, R205.reuse, R49, PT ;  /* 0x00000031cd00720c */ /* 0x040fe40003f04270 */
[----:B------:R-:W-:Y:S02]  /*11920*/  FSEL R83, R46, -INF , !P3 ;  /* 0xff8000002e537808 */ /* 0x000fe40005800000 */
[-C--:B------:R-:W-:Y:S02]  /*11930*/  ISETP.GT.AND P3, PT, R205, R51.reuse, PT ;  /* 0x00000033cd00720c */ /* 0x080fe40003f64270 */
[----:B-----5:R-:W-:Y:S02]  /*11940*/  FSEL R44, R44, -INF , !P0 ;  /* 0xff8000002c2c7808 */ /* 0x020fe40004000000 */
[-C--:B------:R-:W-:Y:S02]  /*11950*/  ISETP.GE.AND P0, PT, R49, R202.reuse, PT ;  /* 0x000000ca3100720c */ /* 0x080fe40003f06270 */
[----:B------:R-:W-:Y:S02]  /*11960*/  FSEL R41, R41, -INF , !P3 ;  /* 0xff80000029297808 */ /* 0x000fe40005800000 */
[C---:B------:R-:W-:Y:S02]  /*11970*/  ISETP.GT.AND P1, PT, R208.reuse, R51, PT ;  /* 0x00000033d000720c */ /* 0x040fe40003f24270 */
[----:B------:R-:W-:Y:S02]  /*11980*/  ISETP.GE.AND P6, PT, R51, R202, PT ;  /* 0x000000ca3300720c */ /* 0x000fe40003fc6270 */
[----:B------:R-:W-:Y:S02]  /*11990*/  ISETP.GT.AND P3, PT, R208, R49, PT ;  /* 0x00000031d000720c */ /* 0x000fe40003f64270 */
[----:B------:R-:W-:Y:S02]  /*119a0*/  FSEL R83, R83, -INF , !P0 ;  /* 0xff80000053537808 */ /* 0x000fe40004000000 */
[----:B------:R-:W-:Y:S02]  /*119b0*/  ISETP.GT.AND P0, PT, R205, R50, PT ;  /* 0x00000032cd00720c */ /* 0x000fe40003f04270 */
[----:B---3--:R-:W-:Y:S02]  /*119c0*/  FSEL R45, R45, -INF , !P1 ;  /* 0xff8000002d2d7808 */ /* 0x008fe40004800000 */
[----:B--2---:R-:W-:Y:S01]  /*119d0*/  FSEL R36, R36, -INF , !P3 ;  /* 0xff80000024247808 */ /* 0x004fe20005800000 */
[-C--:B----4-:R-:W-:Y:S05]  /*119e0*/  HMMA.16816.F32 R116, R172, R8.reuse, R116 ;  /* 0x00000008ac74723c */ /* 0x090fea0000001874 */
[----:B------:R-:W-:Y:S02]  /*119f0*/  FSEL R74, R74, -INF , !P6 ;  /* 0xff8000004a4a7808 */ /* 0x000fe40007000000 */
[C---:B------:R-:W-:Y:S01]  /*11a00*/  ISETP.GE.AND P1, PT, R49.reuse, R201, PT ;  /* 0x000000c93100720c */ /* 0x040fe20003f26270 */
[C---:B------:R-:W-:Y:S04]  /*11a10*/  HMMA.16816.F32 R120, R180.reuse, R8, R120 ;  /* 0x00000008b478723c */ /* 0x040fe80000001878 */
[CC--:B------:R-:W-:Y:S02]  /*11a20*/  ISETP.GE.AND P3, PT, R49.reuse, R204.reuse, PT ;  /* 0x000000cc3100720c */ /* 0x0c0fe40003f66270 */
[----:B------:R-:W-:Y:S01]  /*11a30*/  ISETP.GE.AND P6, PT, R49, R203, PT ;  /* 0x000000cb3100720c */ /* 0x000fe20003fc6270 */
[----:B------:R-:W-:Y:S01]  /*11a40*/  VIADD R49, R0, 0x61 ;  /* 0x0000006100317836 */ /* 0x000fe20000000000 */
[----:B------:R-:W-:Y:S01]  /*11a50*/  FSEL R69, R2, -INF , !P0 ;  /* 0xff80000002457808 */ /* 0x000fe20004000000 */
[-C--:B------:R-:W-:Y:S03]  /*11a60*/  HMMA.16816.F32 R124, R180, R10.reuse, R124 ;  /* 0x0000000ab47c723c */ /* 0x080fe6000000187c */
[----:B------:R-:W-:Y:S01]  /*11a70*/  ISETP.GE.AND P5, PT, R51, R201, PT ;  /* 0x000000c93300720c */ /* 0x000fe20003fa6270 */
[----:B------:R-:W-:Y:S01]  /*11a80*/  FMUL.FTZ R8, R116, UR5 ;  /* 0x0000000574087c20 */ /* 0x000fe20008410000 */
[----:B------:R-:W-:Y:S01]  /*11a90*/  FSEL R68, R36, -INF , !P6 ;  /* 0xff80000024447808 */ /* 0x000fe20007000000 */
[----:B------:R-:W-:Y:S01]  /*11aa0*/  FMUL.FTZ R119, R119, UR5 ;  /* 0x0000000577777c20 */ /* 0x000fe20008410000 */
[----:B------:R-:W-:Y:S01]  /*11ab0*/  FSEL R72, R72, -INF , !P5 ;  /* 0xff80000048487808 */ /* 0x000fe20006800000 */
[----:B------:R-:W-:Y:S01]  /*11ac0*/  FMUL.FTZ R118, R118, UR5 ;  /* 0x0000000576767c20 */ /* 0x000fe20008410000 */
[----:B------:R-:W-:Y:S01]  /*11ad0*/  ISETP.GT.AND P5, PT, R205, R49, PT ;  /* 0x00000031cd00720c */ /* 0x000fe20003fa4270 */
[----:B------:R-:W-:Y:S01]  /*11ae0*/  FMUL.FTZ R9, R117, UR5 ;  /* 0x0000000575097c20 */ /* 0x000fe20008410000 */
[----:B------:R-:W-:Y:S01]  /*11af0*/  ISETP.GE.AND P4, PT, R53, R201, PT ;  /* 0x000000c93500720c */ /* 0x000fe20003f86270 */
[----:B------:R-:W-:Y:S01]  /*11b00*/  FMUL.FTZ R120, R120, UR5 ;  /* 0x0000000578787c20 */ /* 0x000fe20008410000 */
[----:B------:R-:W-:Y:S01]  /*11b10*/  FSEL R81, R4, -INF , !P5 ;  /* 0xff80000004517808 */ /* 0x000fe20006800000 */
[----:B------:R-:W-:Y:S01]  /*11b20*/  FMUL.FTZ R4, R112, UR5 ;  /* 0x0000000570047c20 */ /* 0x000fe20008410000 */
[----:B------:R-:W-:Y:S01]  /*11b30*/  ISETP.GE.AND P2, PT, R51, R204, PT ;  /* 0x000000cc3300720c */ /* 0x000fe20003f46270 */
[----:B------:R-:W-:Y:S01]  /*11b40*/  FMUL.FTZ R123, R123, UR5 ;  /* 0x000000057b7b7c20 */ /* 0x000fe20008410000 */
[----:B------:R-:W-:Y:S01]  /*11b50*/  FSEL R67, R67, -INF , !P4 ;  /* 0xff80000043437808 */ /* 0x000fe20006000000 */
[----:B------:R-:W-:Y:S04]  /*11b60*/  HMMA.16816.F32 R128, R172, R10, R128 ;  /* 0x0000000aac80723c */ /* 0x000fe80000001880 */
[----:B------:R-:W-:Y:S01]  /*11b70*/  FSEL R71, R71, -INF , !P1 ;  /* 0xff80000047477808 */ /* 0x000fe20004800000 */
[----:B------:R-:W-:Y:S01]  /*11b80*/  FMUL.FTZ R10, R126, UR5 ;  /* 0x000000057e0a7c20 */ /* 0x000fe20008410000 */
[----:B------:R-:W-:Y:S01]  /*11b90*/  FSEL R65, R41, -INF , !P2 ;  /* 0xff80000029417808 */ /* 0x000fe20005000000 */
[----:B------:R-:W-:Y:S01]  /*11ba0*/  FMUL.FTZ R41, R115, UR5 ;  /* 0x0000000573297c20 */ /* 0x000fe20008410000 */
[----:B------:R-:W-:Y:S02]  /*11bb0*/  ISETP.GE.AND P4, PT, R51, R203, PT ;  /* 0x000000cb3300720c */ /* 0x000fe40003f86270 */
[-C--:B------:R-:W-:Y:S02]  /*11bc0*/  ISETP.GT.AND P1, PT, R208, R50.reuse, PT ;  /* 0x00000032d000720c */ /* 0x080fe40003f24270 */
[CC--:B------:R-:W-:Y:S02]  /*11bd0*/  ISETP.GT.AND P5, PT, R207.reuse, R50.reuse, PT ;  /* 0x00000032cf00720c */ /* 0x0c0fe40003fa4270 */
[-C--:B------:R-:W-:Y:S02]  /*11be0*/  ISETP.GT.AND P6, PT, R207, R49.reuse, PT ;  /* 0x00000031cf00720c */ /* 0x080fe40003fc4270 */
[----:B-1----:R-:W-:Y:S02]  /*11bf0*/  FSEL R47, R47, -INF , !P1 ;  /* 0xff8000002f2f7808 */ /* 0x002fe40004800000 */
[----:B------:R-:W-:Y:S01]  /*11c00*/  FSEL R64, R44, -INF , !P3 ;  /* 0xff8000002c407808 */ /* 0x000fe20005800000 */
[C---:B------:R-:W-:Y:S01]  /*11c10*/  VIADD R44, R0.reuse, 0x69 ;  /* 0x00000069002c7836 */ /* 0x040fe20000000000 */
[----:B------:R-:W-:Y:S01]  /*11c20*/  FSEL R63, R45, -INF , !P4 ;  /* 0xff8000002d3f7808 */ /* 0x000fe20006000000 */
[----:B------:R-:W-:Y:S01]  /*11c30*/  VIADD R45, R0, 0x68 ;  /* 0x00000068002d7836 */ /* 0x000fe20000000000 */
[----:B------:R-:W-:Y:S01]  /*11c40*/  FSEL R5, R5, -INF , !P6 ;  /* 0xff80000005057808 */ /* 0x000fe20007000000 */
[----:B------:R1:W-:Y:S01]  /*11c50*/  MUFU.TANH R2, R111 ;  /* 0x0000006f00027308 */ /* 0x0003e20000002400 */
[----:B------:R-:W-:Y:S01]  /*11c60*/  ISETP.GT.AND P0, PT, R208, R49, PT ;  /* 0x00000031d000720c */ /* 0x000fe20003f04270 */
[----:B------:R-:W-:Y:S01]  /*11c70*/  FMUL.FTZ R126, R128, UR5 ;  /* 0x00000005807e7c20 */ /* 0x000fe20008410000 */
[----:B------:R-:W-:Y:S02]  /*11c80*/  ISETP.GT.AND P1, PT, R206, R50, PT ;  /* 0x00000032ce00720c */ /* 0x000fe40003f24270 */
[-C--:B------:R-:W-:Y:S02]  /*11c90*/  ISETP.GE.AND P2, PT, R50, R203.reuse, PT ;  /* 0x000000cb3200720c */ /* 0x080fe40003f46270 */
[-C--:B------:R-:W-:Y:S03]  /*11ca0*/  ISETP.GE.AND P6, PT, R49, R204.reuse, PT ;  /* 0x000000cc3100720c */ /* 0x080fe60003fc6270 */
[----:B------:R2:W-:Y:S01]  /*11cb0*/  MUFU.TANH R36, R113 ;  /* 0x0000007100247308 */ /* 0x0005e20000002400 */
[----:B------:R-:W-:Y:S02]  /*11cc0*/  FSEL R42, R42, -INF , !P0 ;  /* 0xff8000002a2a7808 */ /* 0x000fe40004000000 */
[----:B------:R-:W-:Y:S02]  /*11cd0*/  FSEL R48, R48, -INF , !P1 ;  /* 0xff80000030307808 */ /* 0x000fe40004800000 */
[----:B------:R-:W-:Y:S02]  /*11ce0*/  FSEL R81, R81, -INF , !P6 ;  /* 0xff80000051517808 */ /* 0x000fe40007000000 */
[----:B------:R-:W-:Y:S03]  /*11cf0*/  FSEL R77, R47, -INF , !P2 ;  /* 0xff8000002f4d7808 */ /* 0x000fe60005000000 */
[----:B------:R-:W3:Y:S01]  /*11d00*/  MUFU.TANH R46, R107 ;  /* 0x0000006b002e7308 */ /* 0x000ee20000002400 */
[----:B------:R-:W-:Y:S02]  /*11d10*/  ISETP.GE.AND P0, PT, R50, R204, PT ;  /* 0x000000cc3200720c */ /* 0x000fe40003f06270 */
[----:B-1----:R-:W-:Y:S02]  /*11d20*/  FSEL R111, R3, -INF , !P5 ;  /* 0xff800000036f7808 */ /* 0x002fe40006800000 */
[----:B------:R-:W-:Y:S02]  /*11d30*/  ISETP.GE.AND P1, PT, R49, R203, PT ;  /* 0x000000cb3100720c */ /* 0x000fe40003f26270 */
[C---:B------:R-:W-:Y:S03]  /*11d40*/  ISETP.GT.AND P6, PT, R207.reuse, R45, PT ;  /* 0x0000002dcf00720c */ /* 0x040fe60003fc4270 */
[----:B------:R-:W1:Y:S01]  /*11d50*/  MUFU.TANH R4, R4 ;  /* 0x0000000400047308 */ /* 0x000e620000002400 */
[-C--:B------:R-:W-:Y:S02]  /*11d60*/  ISETP.GT.AND P2, PT, R207, R44.reuse, PT ;  /* 0x0000002ccf00720c */ /* 0x080fe40003f44270 */
[----:B------:R-:W-:Y:S02]  /*11d70*/  ISETP.GT.AND P5, PT, R206, R49, PT ;  /* 0x00000031ce00720c */ /* 0x000fe40003fa4270 */
[----:B------:R-:W-:Y:S02]  /*11d80*/  FSEL R69, R69, -INF , !P0 ;  /* 0xff80000045457808 */ /* 0x000fe40004000000 */
[----:B------:R-:W-:Y:S03]  /*11d90*/  FSEL R76, R42, -INF , !P1 ;  /* 0xff8000002a4c7808 */ /* 0x000fe60004800000 */
[----:B------:R-:W4:Y:S01]  /*11da0*/  MUFU.TANH R3, R114 ;  /* 0x0000007200037308 */ /* 0x000f220000002400 */
[----:B--2---:R-:W-:Y:S01]  /*11db0*/  FSEL R113, R40, -INF , !P6 ;  /* 0xff80000028717808 */ /* 0x004fe20007000000 */
[----:B------:R-:W-:Y:S01]  /*11dc0*/  VIADD R42, R0, 0x71 ;  /* 0x00000071002a7836 */ /* 0x000fe20000000000 */
[----:B------:R-:W-:Y:S02]  /*11dd0*/  FSEL R6, R6, -INF , !P2 ;  /* 0xff80000006067808 */ /* 0x000fe40005000000 */
[----:B---3--:R-:W-:Y:S02]  /*11de0*/  FSEL R46, R46, -INF , !P5 ;  /* 0xff8000002e2e7808 */ /* 0x008fe40006800000 */
[----:B------:R-:W-:Y:S03]  /*11df0*/  ISETP.GE.AND P0, PT, R49, R201, PT ;  /* 0x000000c93100720c */ /* 0x000fe60003f06270 */
[----:B------:R-:W2:Y:S01]  /*11e00*/  MUFU.TANH R41, R41 ;  /* 0x0000002900297308 */ /* 0x000ea20000002400 */
[CC--:B------:R-:W-:Y:S02]  /*11e10*/  ISETP.GT.AND P1, PT, R206.reuse, R45.reuse, PT ;  /* 0x0000002dce00720c */ /* 0x0c0fe40003f24270 */
[----:B------:R-:W-:Y:S02]  /*11e20*/  ISETP.GT.AND P6, PT, R206, R44, PT ;  /* 0x0000002cce00720c */ /* 0x000fe40003fc4270 */
[-C--:B------:R-:W-:Y:S02]  /*11e30*/  ISETP.GT.AND P2, PT, R205, R45.reuse, PT ;  /* 0x0000002dcd00720c */ /* 0x080fe40003f44270 */
[-C--:B------:R-:W-:Y:S03]  /*11e40*/  ISETP.GE.AND P5, PT, R49, R202.reuse, PT ;  /* 0x000000ca3100720c */ /* 0x080fe60003fa6270 */
[----:B------:R-:W3:Y:S01]  /*11e50*/  MUFU.TANH R8, R8 ;  /* 0x0000000800087308 */ /* 0x000ee20000002400 */
[----:B------:R-:W-:Y:S02]  /*11e60*/  FSEL R7, R7, -INF , !P1 ;  /* 0xff80000007077808 */ /* 0x000fe40004800000 */
[----:B------:R-:W-:Y:S02]  /*11e70*/  FSEL R2, R2, -INF , !P6 ;  /* 0xff80000002027808 */ /* 0x000fe40007000000 */
[----:B------:R-:W-:Y:S01]  /*11e80*/  FSEL R103, R46, -INF , !P0 ;  /* 0xff8000002e677808 */ /* 0x000fe20004000000 */
[----:B------:R-:W-:Y:S01]  /*11e90*/  FMUL.FTZ R46, R122, UR5 ;  /* 0x000000057a2e7c20 */ /* 0x000fe20008410000 */
[----:B-1----:R-:W-:Y:S03]  /*11ea0*/  FSEL R4, R4, -INF , !P2 ;  /* 0xff80000004047808 */ /* 0x002fe60005000000 */
[----:B------:R-:W-:Y:S01]  /*11eb0*/  MUFU.TANH R40, R118 ;  /* 0x0000007600287308 */ /* 0x000fe20000002400 */
[C---:B------:R-:W-:Y:S02]  /*11ec0*/  ISETP.GT.AND P1, PT, R208.reuse, R45, PT ;  /* 0x0000002dd000720c */ /* 0x040fe40003f24270 */
[----:B------:R-:W-:Y:S02]  /*11ed0*/  ISETP.GE.AND P6, PT, R45, R202, PT ;  /* 0x000000ca2d00720c */ /* 0x000fe40003fc6270 */
[-C--:B------:R-:W-:Y:S02]  /*11ee0*/  ISETP.GT.AND P0, PT, R205, R44.reuse, PT ;  /* 0x0000002ccd00720c */ /* 0x080fe40003f04270 */
[----:B------:R-:W-:Y:S03]  /*11ef0*/  ISETP.GT.AND P2, PT, R208, R44, PT ;  /* 0x0000002cd000720c */ /* 0x000fe60003f44270 */
[----:B------:R-:W-:Y:S01]  /*11f00*/  MUFU.TANH R9, R9 ;  /* 0x0000000900097308 */ /* 0x000fe20000002400 */
[CC--:B------:R-:W-:Y:S02]  /*11f10*/  ISETP.GE.AND P3, PT, R50.reuse, R202.reuse, PT ;  /* 0x000000ca3200720c */ /* 0x0c0fe40003f66270 */
[-C--:B------:R-:W-:Y:S02]  /*11f20*/  ISETP.GE.AND P4, PT, R50, R201.reuse, PT ;  /* 0x000000c93200720c */ /* 0x080fe40003f86270 */
[----:B------:R-:W-:Y:S02]  /*11f30*/  FSEL R110, R5, -INF , !P5 ;  /* 0xff800000056e7808 */ /* 0x000fe40006800000 */
[----:B------:R-:W-:Y:S03]  /*11f40*/  FSEL R36, R36, -INF , !P0 ;  /* 0xff80000024247808 */ /* 0x000fe60004000000 */
[----:B------:R-:W1:Y:S01]  /*11f50*/  MUFU.TANH R5, R119 ;  /* 0x0000007700057308 */ /* 0x000e620000002400 */
[----:B----4-:R-:W-:Y:S02]  /*11f60*/  FSEL R97, R3, -INF , !P1 ;  /* 0xff80000003617808 */ /* 0x010fe40004800000 */
[----:B--2---:R-:W-:Y:S02]  /*11f70*/  FSEL R41, R41, -INF , !P2 ;  /* 0xff80000029297808 */ /* 0x004fe40005000000 */
[----:B------:R-:W-:Y:S02]  /*11f80*/  FSEL R113, R113, -INF , !P6 ;  /* 0xff80000071717808 */ /* 0x000fe40007000000 */
[C---:B------:R-:W-:Y:S03]  /*11f90*/  ISETP.GE.AND P0, PT, R44.reuse, R202, PT ;  /* 0x000000ca2c00720c */ /* 0x040fe60003f06270 */
[----:B------:R-:W-:Y:S01]  /*11fa0*/  MUFU.TANH R3, R120 ;  /* 0x0000007800037308 */ /* 0x000fe20000002400 */
[C---:B------:R-:W-:Y:S02]  /*11fb0*/  ISETP.GE.AND P1, PT, R44.reuse, R201, PT ;  /* 0x000000c92c00720c */ /* 0x040fe40003f26270 */
[CC--:B------:R-:W-:Y:S02]  /*11fc0*/  ISETP.GE.AND P2, PT, R44.reuse, R204.reuse, PT ;  /* 0x000000cc2c00720c */ /* 0x0c0fe40003f46270 */
[----:B------:R-:W-:Y:S01]  /*11fd0*/  ISETP.GE.AND P6, PT, R44, R203, PT ;  /* 0x000000cb2c00720c */ /* 0x000fe20003fc6270 */
[----:B------:R-:W-:Y:S01]  /*11fe0*/  FMUL.FTZ R44, R121, UR5 ;  /* 0x00000005792c7c20 */ /* 0x000fe20008410000 */
[----:B------:R-:W-:Y:S03]  /*11ff0*/  FSEL R111, R111, -INF , !P3 ;  /* 0xff8000006f6f7808 */ /* 0x000fe60005800000 */
[----:B------:R-:W-:Y:S01]  /*12000*/  MUFU.TANH R10, R10 ;  /* 0x0000000a000a7308 */ /* 0x000fe20000002400 */
[----:B------:R-:W-:Y:S02]  /*12010*/  FSEL R104, R48, -INF , !P4 ;  /* 0xff80000030687808 */ /* 0x000fe40006000000 */
[C---:B------:R-:W-:Y:S02]  /*12020*/  ISETP.GE.AND P3, PT, R45.reuse, R201, PT ;  /* 0x000000c92d00720c */ /* 0x040fe40003f66270 */
[C---:B------:R-:W-:Y:S02]  /*12030*/  ISETP.GE.AND P5, PT, R45.reuse, R204, PT ;  /* 0x000000cc2d00720c */ /* 0x040fe40003fa6270 */
[----:B------:R-:W-:Y:S01]  /*12040*/  ISETP.GE.AND P4, PT, R45, R203, PT ;  /* 0x000000cb2d00720c */ /* 0x000fe20003f86270 */
[----:B------:R-:W-:Y:S01]  /*12050*/  VIADD R45, R0, 0x70 ;  /* 0x00000070002d7836 */ /* 0x000fe20000000000 */
[----:B------:R-:W-:Y:S01]  /*12060*/  FSEL R122, R6, -INF , !P0 ;  /* 0xff800000067a7808 */ /* 0x000fe20004000000 */
[----:B------:R-:W2:Y:S01]  /*12070*/  MUFU.TANH R44, R44 ;  /* 0x0000002c002c7308 */ /* 0x000ea20000002400 */
[----:B------:R-:W-:Y:S01]  /*12080*/  FSEL R117, R7, -INF , !P3 ;  /* 0xff80000007757808 */ /* 0x000fe20005800000 */
[----:B------:R-:W-:Y:S01]  /*12090*/  FMUL.FTZ R7, R125, UR5 ;  /* 0x000000057d077c20 */ /* 0x000fe20008410000 */
[-C--:B------:R-:W-:Y:S01]  /*120a0*/  ISETP.GT.AND P0, PT, R205, R45.reuse, PT ;  /* 0x0000002dcd00720c */ /* 0x080fe20003f04270 */
[----:B------:R-:W-:Y:S01]  /*120b0*/  FMUL.FTZ R125, R129, UR5 ;  /* 0x00000005817d7c20 */ /* 0x000fe20008410000 */
[----:B------:R-:W-:Y:S01]  /*120c0*/  FSEL R105, R4, -INF , !P5 ;  /* 0xff80000004697808 */ /* 0x000fe20006800000 */
[----:B------:R-:W-:Y:S01]  /*120d0*/  FMUL.FTZ R4, R124, UR5 ;  /* 0x000000057c047c20 */ /* 0x000fe20008410000 */
[----:B---3--:R-:W-:Y:S03]  /*120e0*/  FSEL R8, R8, -INF , !P0 ;  /* 0xff80000008087808 */ /* 0x008fe60004000000 */
[----:B------:R-:W3:Y:S01]  /*120f0*/  MUFU.TANH R7, R7 ;  /* 0x0000000700077308 */ /* 0x000ee20000002400 */
[----:B------:R-:W-:Y:S02]  /*12100*/  ISETP.GT.AND P0, PT, R208, R42, PT ;  /* 0x0000002ad000720c */ /* 0x000fe40003f04270 */
[----:B------:R-:W-:Y:S02]  /*12110*/  FSEL R116, R2, -INF , !P1 ;  /* 0xff80000002747808 */ /* 0x000fe40004800000 */
[----:B-1----:R-:W-:Y:S02]  /*12120*/  FSEL R5, R5, -INF , !P0 ;  /* 0xff80000005057808 */ /* 0x002fe40004000000 */
[----:B------:R-:W-:Y:S03]  /*12130*/  ISETP.GE.AND P0, PT, R45, R204, PT ;  /* 0x000000cc2d00720c */ /* 0x000fe60003f06270 */
[----:B------:R-:W1:Y:S01]  /*12140*/  MUFU.TANH R4, R4 ;  /* 0x0000000400047308 */ /* 0x000e620000002400 */
[----:B------:R-:W-:Y:S01]  /*12150*/  FSEL R112, R41, -INF , !P6 ;  /* 0xff80000029707808 */ /* 0x000fe20007000000 */
[----:B------:R-:W-:Y:S01]  /*12160*/  FMUL.FTZ R41, R127, UR5 ;  /* 0x000000057f297c20 */ /* 0x000fe20008410000 */
[----:B------:R-:W-:Y:S02]  /*12170*/  ISETP.GT.AND P1, PT, R208, R45, PT ;  /* 0x0000002dd000720c */ /* 0x000fe40003f24270 */
[-C--:B------:R-:W-:Y:S02]  /*12180*/  ISETP.GT.AND P6, PT, R207, R42.reuse, PT ;  /* 0x0000002acf00720c */ /* 0x080fe40003fc4270 */
[----:B------:R-:W-:Y:S03]  /*12190*/  ISETP.GT.AND P3, PT, R205, R42, PT ;  /* 0x0000002acd00720c */ /* 0x000fe60003f64270 */
[----:B------:R-:W4:Y:S01]  /*121a0*/  MUFU.TANH R6, R123 ;  /* 0x0000007b00067308 */ /* 0x000f220000002400 */
[----:B------:R-:W-:Y:S01]  /*121b0*/  FSEL R118, R8, -INF , !P0 ;  /* 0xff80000008767808 */ /* 0x000fe20004000000 */
[----:B------:R-:W-:Y:S01]  /*121c0*/  VIADD R8, R0, 0x78 ;  /* 0x0000007800087836 */ /* 0x000fe20000000000 */
[----:B------:R-:W-:Y:S01]  /*121d0*/  FSEL R40, R40, -INF , !P1 ;  /* 0xff80000028287808 */ /* 0x000fe20004800000 */
[----:B------:R-:W-:Y:S01]  /*121e0*/  VIADD R0, R0, 0x79 ;  /* 0x0000007900007836 */ /* 0x000fe20000000000 */
[----:B------:R-:W-:Y:S02]  /*121f0*/  ISETP.GE.AND P5, PT, R45, R203, PT ;  /* 0x000000cb2d00720c */ /* 0x000fe40003fa6270 */
[----:B--2---:R-:W-:Y:S03]  /*12200*/  FSEL R44, R44, -INF , !P6 ;  /* 0xff8000002c2c7808 */ /* 0x004fe60007000000 */
[----:B------:R-:W2:Y:S01]  /*12210*/  MUFU.TANH R2, R46 ;  /* 0x0000002e00027308 */ /* 0x000ea20000002400 */
[----:B------:R-:W-:Y:S02]  /*12220*/  FSEL R9, R9, -INF , !P3 ;  /* 0xff80000009097808 */ /* 0x000fe40005800000 */
[----:B------:R-:W-:Y:S02]  /*12230*/  ISETP.GE.AND P6, PT, R42, R204, PT ;  /* 0x000000cc2a00720c */ /* 0x000fe40003fc6270 */
[----:B------:R-:W-:Y:S02]  /*12240*/  FSEL R114, R40, -INF , !P5 ;  /* 0xff80000028727808 */ /* 0x000fe40006800000 */
[----:B------:R-:W-:Y:S03]  /*12250*/  FSEL R119, R9, -INF , !P6 ;  /* 0xff80000009777808 */ /* 0x000fe60007000000 */
[----:B------:R-:W5:Y:S01]  /*12260*/  MUFU.TANH R41, R41 ;  /* 0x0000002900297308 */ /* 0x000f620000002400 */
[C---:B------:R-:W-:Y:S02]  /*12270*/  ISETP.GT.AND P5, PT, R207.reuse, R0, PT ;  /* 0x00000000cf00720c */ /* 0x040fe40003fa4270 */
[C---:B------:R-:W-:Y:S02]  /*12280*/  ISETP.GT.AND P6, PT, R207.reuse, R8, PT ;  /* 0x00000008cf00720c */ /* 0x040fe40003fc4270 */
[----:B------:R-:W-:Y:S02]  /*12290*/  ISETP.GT.AND P3, PT, R207, R45, PT ;  /* 0x0000002dcf00720c */ /* 0x000fe40003f64270 */
[----:B---3--:R-:W-:Y:S03]  /*122a0*/  FSEL R7, R7, -INF , !P5 ;  /* 0xff80000007077808 */ /* 0x008fe60006800000 */
[----:B------:R-:W3:Y:S01]  /*122b0*/  MUFU.TANH R126, R126 ;  /* 0x0000007e007e7308 */ /* 0x000ee20000002400 */
[----:B-1----:R-:W-:Y:S02]  /*122c0*/  FSEL R4, R4, -INF , !P6 ;  /* 0xff80000004047808 */ /* 0x002fe40007000000 */
[----:B------:R-:W-:Y:S02]  /*122d0*/  ISETP.GE.AND P5, PT, R8, R202, PT ;  /* 0x000000ca0800720c */ /* 0x000fe40003fa6270 */
[----:B------:R-:W-:Y:S02]  /*122e0*/  FSEL R3, R3, -INF , !P3 ;  /* 0xff80000003037808 */ /* 0x000fe40005800000 */
[----:B------:R-:W-:Y:S03]  /*122f0*/  ISETP.GT.AND P3, PT, R206, R42, PT ;  /* 0x0000002ace00720c */ /* 0x000fe60003f64270 */
[----:B------:R-:W1:Y:S01]  /*12300*/  MUFU.TANH R125, R125 ;  /* 0x0000007d007d7308 */ /* 0x000e620000002400 */
[----:B------:R-:W-:Y:S02]  /*12310*/  FSEL R182, R4, -INF , !P5 ;  /* 0xff80000004b67808 */ /* 0x000fe40006800000 */
[----:B------:R-:W-:Y:S02]  /*12320*/  FMNMX3.FTZ R4, R165, R34, R33, !PT ;  /* 0x00000022a5047276 */ /* 0x000fe40007810021 */
[----:B----4-:R-:W-:Y:S02]  /*12330*/  FSEL R6, R6, -INF , !P3 ;  /* 0xff80000006067808 */ /* 0x010fe40005800000 */
[----:B------:R-:W-:Y:S02]  /*12340*/  ISETP.GE.AND P3, PT, R42, R202, PT ;  /* 0x000000ca2a00720c */ /* 0x000fe40003f66270 */
[----:B------:R-:W-:Y:S02]  /*12350*/  FMNMX3.FTZ R4, R4, R37, R39, !PT ;  /* 0x0000002504047276 */ /* 0x000fe40007810027 */
[----:B------:R-:W-:Y:S02]  /*12360*/  FSEL R175, R44, -INF , !P3 ;  /* 0xff8000002caf7808 */ /* 0x000fe40005800000 */
        /* <DEDUP_REMOVED lines=15> */
[----:B------:R-:W-:Y:S02]  /*12460*/  ISETP.GT.AND P1, PT, R206, R45, PT ;  /* 0x0000002dce00720c */ /* 0x000fe40003f24270 */
[----:B------:R-:W-:Y:S02]  /*12470*/  FMNMX3.FTZ R40, R40, R59, R249, !PT ;  /* 0x0000003b28287276 */ /* 0x000fe400078100f9 */
[----:B------:R-:W-:Y:S02]  /*12480*/  FMNMX3.FTZ R36, R36, R58, R57, !PT ;  /* 0x0000003a24247276 */ /* 0x000fe40007810039 */
[----:B------:R-:W-:Y:S02]  /*12490*/  FMNMX3.FTZ R44, R44, R235, R239, !PT ;  /* 0x000000eb2c2c7276 */ /* 0x000fe400078100ef */
[----:B------:R-:W-:Y:S02]  /*124a0*/  FMNMX3.FTZ R4, R4, R230, R229, !PT ;  /* 0x000000e604047276 */ /* 0x000fe400078100e5 */
[----:B--2---:R-:W-:Y:S02]  /*124b0*/  FSEL R2, R2, -INF , !P1 ;  /* 0xff80000002027808 */ /* 0x004fe40004800000 */
[----:B------:R-:W-:Y:S02]  /*124c0*/  FMNMX3.FTZ R40, R40, R236, R234, !PT ;  /* 0x000000ec28287276 */ /* 0x000fe400078100ea */
[----:B------:R-:W-:Y:S02]  /*124d0*/  FMNMX3.FTZ R36, R36, R240, R231, !PT ;  /* 0x000000f024247276 */ /* 0x000fe400078100e7 */
[----:B------:R-:W-:Y:S02]  /*124e0*/  FMNMX3.FTZ R44, R44, R244, R243, !PT ;  /* 0x000000f42c2c7276 */ /* 0x000fe400078100f3 */
[----:B------:R-:W-:Y:S02]  /*124f0*/  FMNMX3.FTZ R4, R4, R232, R233, !PT ;  /* 0x000000e804047276 */ /* 0x000fe400078100e9 */
[C---:B------:R-:W-:Y:S02]  /*12500*/  ISETP.GE.AND P1, PT, R42.reuse, R203, PT ;  /* 0x000000cb2a00720c */ /* 0x040fe40003f26270 */
[----:B------:R-:W-:Y:S02]  /*12510*/  ISETP.GE.AND P0, PT, R42, R201, PT ;  /* 0x000000c92a00720c */ /* 0x000fe40003f06270 */
[----:B------:R-:W-:Y:S02]  /*12520*/  FMNMX3.FTZ R40, R40, R242, R241, !PT ;  /* 0x000000f228287276 */ /* 0x000fe400078100f1 */
[----:B------:R-:W-:Y:S02]  /*12530*/  FMNMX3.FTZ R36, R36, R238, R237, !PT ;  /* 0x000000ee24247276 */ /* 0x000fe400078100ed */
[----:B------:R-:W-:Y:S02]  /*12540*/  FMNMX3.FTZ R44, R44, R223, R222, !PT ;  /* 0x000000df2c2c7276 */ /* 0x000fe400078100de */
[----:B------:R-:W-:Y:S02]  /*12550*/  FMNMX3.FTZ R4, R4, R176, R171, !PT ;  /* 0x000000b004047276 */ /* 0x000fe400078100ab */
[----:B------:R-:W-:Y:S01]  /*12560*/  FSEL R115, R5, -INF , !P1 ;  /* 0xff80000005737808 */ /* 0x000fe20004800000 */
[----:B------:R-:W-:Y:S01]  /*12570*/  FMUL.FTZ R5, R131, UR5 ;  /* 0x0000000583057c20 */ /* 0x000fe20008410000 */
[----:B------:R-:W-:Y:S01]  /*12580*/  FSEL R172, R6, -INF , !P0 ;  /* 0xff80000006ac7808 */ /* 0x000fe20004000000 */
[----:B------:R-:W-:Y:S01]  /*12590*/  FMUL.FTZ R6, R130, UR5 ;  /* 0x0000000582067c20 */ /* 0x000fe20008410000 */
[----:B------:R-:W-:Y:S02]  /*125a0*/  FMNMX3.FTZ R40, R40, R219, R177, !PT ;  /* 0x000000db28287276 */ /* 0x000fe400078100b1 */
[----:B------:R-:W-:Y:S01]  /*125b0*/  FMNMX3.FTZ R36, R36, R227, R170, !PT ;  /* 0x000000e324247276 */ /* 0x000fe200078100aa */
[----:B------:R-:W2:Y:S01]  /*125c0*/  MUFU.TANH R5, R5 ;  /* 0x0000000500057308 */ /* 0x000ea20000002400 */
[----:B------:R-:W-:Y:S02]  /*125d0*/  FMNMX3.FTZ R44, R44, R226, R225, !PT ;  /* 0x000000e22c2c7276 */ /* 0x000fe400078100e1 */
[----:B------:R-:W-:Y:S02]  /*125e0*/  FMNMX3.FTZ R4, R4, R178, R179, !PT ;  /* 0x000000b204047276 */ /* 0x000fe400078100b3 */
[----:B------:R-:W-:Y:S02]  /*125f0*/  ISETP.GE.AND P0, PT, R0, R202, PT ;  /* 0x000000ca0000720c */ /* 0x000fe40003f06270 */
[----:B------:R-:W-:Y:S03]  /*12600*/  FMNMX3.FTZ R40, R40, R224, R228, !PT ;  /* 0x000000e028287276 */ /* 0x000fe600078100e4 */
[----:B------:R-:W4:Y:S01]  /*12610*/  MUFU.TANH R6, R6 ;  /* 0x0000000600067308 */ /* 0x000f220000002400 */
        /* <DEDUP_REMOVED lines=8> */
[----:B------:R-:W-:Y:S02]  /*126a0*/  ISETP.GT.AND P0, PT, R214, R196, PT ;  /* 0x000000c4d600720c */ /* 0x000fe40003f04270 */
[----:B------:R-:W-:Y:S02]  /*126b0*/  ISETP.GE.AND P2, PT, R45, R202, PT ;  /* 0x000000ca2d00720c */ /* 0x000fe40003f46270 */
[----:B------:R-:W-:Y:S02]  /*126c0*/  FMNMX3.FTZ R40, R40, R87, R98, !PT ;  /* 0x0000005728287276 */ /* 0x000fe40007810062 */
[----:B------:R-:W-:Y:S02]  /*126d0*/  FMNMX3.FTZ R36, R36, R79, R78, !PT ;  /* 0x0000004f24247276 */ /* 0x000fe4000781004e */
[----:B------:R-:W-:Y:S02]  /*126e0*/  FMNMX3.FTZ R44, R44, R61, R62, !PT ;  /* 0x0000003d2c2c7276 */ /* 0x000fe4000781003e */
[----:B------:R-:W-:Y:S02]  /*126f0*/  FMNMX3.FTZ R4, R4, R111, R110, !PT ;  /* 0x0000006f04047276 */ /* 0x000fe4000781006e */
[----:B------:R-:W-:Y:S02]  /*12700*/  ISETP.GT.AND P1, PT, R206, R8, PT ;  /* 0x00000008ce00720c */ /* 0x000fe40003f24270 */
[----:B------:R-:W-:Y:S02]  /*12710*/  FSEL R180, R3, -INF , !P2 ;  /* 0xff80000003b47808 */ /* 0x000fe40005000000 */
[----:B------:R-:W-:Y:S02]  /*12720*/  FMNMX3.FTZ R40, R40, R60, R43, !PT ;  /* 0x0000003c28287276 */ /* 0x000fe4000781002b */
[----:B------:R-:W-:Y:S02]  /*12730*/  FMNMX3.FTZ R36, R36, R67, R66, !PT ;  /* 0x0000004324247276 */ /* 0x000fe40007810042 */
[----:B------:R-:W-:Y:S02]  /*12740*/  FMNMX3.FTZ R44, R44, R65, R64, !PT ;  /* 0x000000412c2c7276 */ /* 0x000fe40007810040 */
[----:B------:R-:W-:Y:S02]  /*12750*/  FMNMX3.FTZ R4, R4, R113, R122, !PT ;  /* 0x0000007104047276 */ /* 0x000fe4000781007a */
[----:B------:R-:W-:Y:S02]  /*12760*/  FSEL R97, R97, -INF , !P4 ;  /* 0xff80000061617808 */ /* 0x000fe40006000000 */
[----:B------:R-:W-:Y:S02]  /*12770*/  FSEL R10, R10, -INF , !P1 ;  /* 0xff8000000a0a7808 */ /* 0x000fe40004800000 */
[-C--:B------:R-:W-:Y:S02]  /*12780*/  ISETP.GE.AND P4, PT, R45, R201.reuse, PT ;  /* 0x000000c92d00720c */ /* 0x080fe40003f86270 */
[----:B------:R-:W-:Y:S02]  /*12790*/  ISETP.GT.AND P6, PT, R206, R0, PT ;  /* 0x00000000ce00720c */ /* 0x000fe40003fc4270 */
[C---:B------:R-:W-:Y:S02]  /*127a0*/  ISETP.GT.AND P1, PT, R205.reuse, R8, PT ;  /* 0x00000008cd00720c */ /* 0x040fe40003f24270 */
[----:B------:R-:W-:Y:S02]  /*127b0*/  ISETP.GE.AND P2, PT, R8, R201, PT ;  /* 0x000000c90800720c */ /* 0x000fe40003f46270 */
[----:B------:R-:W-:Y:S02]  /*127c0*/  ISETP.GT.AND P5, PT, R205, R0, PT ;  /* 0x00000000cd00720c */ /* 0x000fe40003fa4270 */
[----:B------:R-:W-:Y:S02]  /*127d0*/  FMNMX3.FTZ R40, R40, R63, R68, !PT ;  /* 0x0000003f28287276 */ /* 0x000fe40007810044 */
[----:B------:R-:W-:Y:S02]  /*127e0*/  FMNMX3.FTZ R36, R36, R72, R71, !PT ;  /* 0x0000004824247276 */ /* 0x000fe40007810047 */
[----:B------:R-:W-:Y:S02]  /*127f0*/  FMNMX3.FTZ R44, R44, R69, R81, !PT ;  /* 0x000000452c2c7276 */ /* 0x000fe40007810051 */
[----:B------:R-:W-:Y:S02]  /*12800*/  FMNMX3.FTZ R4, R4, R180, R175, !PT ;  /* 0x000000b404047276 */ /* 0x000fe400078100af */
[----:B-----5:R-:W-:Y:S02]  /*12810*/  FSEL R41, R41, -INF , !P6 ;  /* 0xff80000029297808 */ /* 0x020fe40007000000 */
[----:B------:R-:W-:Y:S02]  /*12820*/  FSEL R173, R2, -INF , !P4 ;  /* 0xff80000002ad7808 */ /* 0x000fe40006000000 */
[----:B---3--:R-:W-:Y:S02]  /*12830*/  FSEL R126, R126, -INF , !P1 ;  /* 0xff8000007e7e7808 */ /* 0x008fe40004800000 */
[----:B-1----:R-:W-:Y:S02]  /*12840*/  FSEL R125, R125, -INF , !P5 ;  /* 0xff8000007d7d7808 */ /* 0x002fe40006800000 */
[----:B------:R-:W-:Y:S02]  /*12850*/  FSEL R42, R10, -INF , !P2 ;  /* 0xff8000000a2a7808 */ /* 0x000fe40005000000 */
[----:B------:R-:W-:Y:S02]  /*12860*/  ISETP.GT.AND P3, PT, R208, R8, PT ;  /* 0x00000008d000720c */ /* 0x000fe40003f64270 */
[CC--:B------:R-:W-:Y:S02]  /*12870*/  ISETP.GE.AND P6, PT, R8.reuse, R204.reuse, PT ;  /* 0x000000cc0800720c */ /* 0x0c0fe40003fc6270 */
[----:B------:R-:W-:Y:S02]  /*12880*/  ISETP.GE.AND P4, PT, R8, R203, PT ;  /* 0x000000cb0800720c */ /* 0x000fe40003f86270 */
[C---:B------:R-:W-:Y:S02]  /*12890*/  ISETP.GE.AND P1, PT, R0.reuse, R201, PT ;  /* 0x000000c90000720c */ /* 0x040fe40003f26270 */
[----:B------:R-:W-:Y:S02]  /*128a0*/  ISETP.GE.AND P5, PT, R0, R204, PT ;  /* 0x000000cc0000720c */ /* 0x000fe40003fa6270 */
[----:B------:R-:W-:Y:S02]  /*128b0*/  ISETP.GT.AND P2, PT, R208, R0, PT ;  /* 0x00000000d000720c */ /* 0x000fe40003f44270 */
[----:B------:R-:W-:Y:S02]  /*128c0*/  FMNMX3.FTZ R40, R40, R77, R76, !PT ;  /* 0x0000004d28287276 */ /* 0x000fe4000781004c */
[----:B------:R-:W-:Y:S02]  /*128d0*/  FMNMX3.FTZ R36, R36, R104, R103, !PT ;  /* 0x0000006824247276 */ /* 0x000fe40007810067 */
[----:B------:R-:W-:Y:S02]  /*128e0*/  FMNMX3.FTZ R44, R44, R105, R106, !PT ;  /* 0x000000692c2c7276 */ /* 0x000fe4000781006a */
[----:B------:R-:W-:Y:S01]  /*128f0*/  FMNMX3.FTZ R4, R4, R182, R181, !PT ;  /* 0x000000b604047276 */ /* 0x000fe200078100b5 */
[----:B--2-4-:R-:W-:Y:S06]  /*12900*/  @P0 BRA `(.L_x_982) ;  /* 0xffffffc000800947 */ /* 0x014fec000383ffff */
.L_x_981:
[----:B------:R-:W-:Y:S01]  /*12910*/  ISETP.GE.AND P0, PT, R0, R203, PT ;  /* 0x000000cb0000720c */ /* 0x000fe20003f06270 */
[----:B------:R-:W-:Y:S01]  /*12920*/  SHFL.BFLY PT, R2, R4, 0x2, 0x1f ;  /* 0x0c401f0004027f89 */ /* 0x000fe200000e0000 */
[----:B------:R-:W-:Y:S02]  /*12930*/  FMNMX3.FTZ R0, R36, R117, R116, !PT ;  /* 0x0000007524007276 */ /* 0x000fe40007810074 */
[----:B-1----:R-:W-:Y:S05]  /*12940*/  FMNMX3.FTZ R8, R44, R118, R119, !PT ;  /* 0x000000762c087276 */ /* 0x002fea0007810077 */
[----:B------:R-:W-:Y:S01]  /*12950*/  LDSM.16.MT88.4 R48, [R184+0x4000] ;  /* 0x00400000b830783b */ /* 0x000fe20000004200 */
[----:B------:R-:W-:Y:S02]  /*12960*/  FSEL R41, R41, -INF , !P1 ;  /* 0xff80000029297808 */ /* 0x000fe40004800000 */
[----:B------:R-:W-:Y:S02]  /*12970*/  FMNMX3.FTZ R0, R0, R173, R172, !PT ;  /* 0x000000ad00007276 */ /* 0x000fe400078100ac */
[----:B------:R-:W-:Y:S02]  /*12980*/  FSEL R125, R125, -INF , !P5 ;  /* 0xff8000007d7d7808 */ /* 0x000fe40006800000 */
[----:B------:R-:W-:Y:S01]  /*12990*/  FSEL R126, R126, -INF , !P6 ;  /* 0xff8000007e7e7808 */ /* 0x000fe20007000000 */
[----:B------:R-:W-:Y:S01]  /*129a0*/  LDSM.16.MT88.4 R52, [R186+0x4400] ;  /* 0x00440000ba34783b */ /* 0x000fe20000004200 */
[----:B------:R-:W-:Y:S02]  /*129b0*/  FSEL R6, R6, -INF , !P3 ;  /* 0xff80000006067808 */ /* 0x000fe40005800000 */
[----:B------:R-:W-:Y:S02]  /*129c0*/  FMNMX3.FTZ R0, R0, R42, R41, !PT ;  /* 0x0000002a00007276 */ /* 0x000fe40007810029 */
[----:B------:R-:W-:Y:S02]  /*129d0*/  FMNMX3.FTZ R8, R8, R126, R125, !PT ;  /* 0x0000007e08087276 */ /* 0x000fe4000781007d */
[----:B------:R-:W-:Y:S01]  /*129e0*/  FSEL R121, R6, -INF , !P4 ;  /* 0xff80000006797808 */ /* 0x000fe20006000000 */
[----:B------:R-:W-:Y:S01]  /*129f0*/  SHFL.BFLY PT, R3, R0, 0x2, 0x1f ;  /* 0x0c401f0000037f89 */ /* 0x000fe200000e0000 */
[----:B------:R-:W-:Y:S02]  /*12a00*/  FMNMX3.FTZ R40, R40, R97, R112, !PT ;  /* 0x0000006128287276 */ /* 0x000fe40007810070 */
[----:B------:R-:W-:Y:S05]  /*12a10*/  FSEL R5, R5, -INF , !P2 ;  /* 0xff80000005057808 */ /* 0x000fea0005000000 */
[----:B------:R-:W-:Y:S01]  /*12a20*/  SHFL.BFLY PT, R6, R8, 0x2, 0x1f ;  /* 0x0c401f0008067f89 */ /* 0x000fe200000e0000 */
[----:B------:R-:W-:Y:S02]  /*12a30*/  FMNMX3.FTZ R40, R40, R114, R115, !PT ;  /* 0x0000007228287276 */ /* 0x000fe40007810073 */
[----:B------:R-:W-:Y:S04]  /*12a40*/  FSEL R120, R5, -INF , !P0 ;  /* 0xff80000005787808 */ /* 0x000fe80004000000 */
[----:B------:R-:W-:Y:S05]  /*12a50*/  FMNMX3.FTZ R5, R40, R121, R120, !PT ;  /* 0x0000007928057276 */ /* 0x000fea0007810078 */
[----:B------:R-:W1:Y:S02]  /*12a60*/  SHFL.BFLY PT, R7, R5, 0x2, 0x1f ;  /* 0x0c401f0005077f89 */ /* 0x000e6400000e0000 */
[----:B-1----:R-:W-:Y:S02]  /*12a70*/  FMNMX.FTZ R5, R5, R7, !PT ;  /* 0x0000000705057209 */ /* 0x002fe40007810000 */
[----:B------:R-:W-:Y:S02]  /*12a80*/  FMNMX.FTZ R4, R4, R2, !PT ;  /* 0x0000000204047209 */ /* 0x000fe40007810000 */
[----:B------:R-:W-:Y:S02]  /*12a90*/  FMNMX.FTZ R6, R8, R6, !PT ;  /* 0x0000000608067209 */ /* 0x000fe40007810000 */
[----:B------:R-:W-:Y:S01]  /*12aa0*/  FMNMX.FTZ R3, R0, R3, !PT ;  /* 0x0000000300037209 */ /* 0x000fe20007810000 */
[----:B------:R-:W1:Y:S08]  /*12ab0*/  SHFL.BFLY PT, R2, R4, 0x1, 0x1f ;  /* 0x0c201f0004027f89 */ /* 0x000e7000000e0000 */
[----:B------:R-:W2:Y:S08]  /*12ac0*/  SHFL.BFLY PT, R0, R3, 0x1, 0x1f ;  /* 0x0c201f0003007f89 */ /* 0x000eb000000e0000 */
[----:B------:R-:W3:Y:S01]  /*12ad0*/  SHFL.BFLY PT, R36, R6, 0x1, 0x1f ;  /* 0x0c201f0006247f89 */ /* 0x000ee200000e0000 */
[----:B-1----:R-:W-:Y:S07]  /*12ae0*/  FMNMX.FTZ R2, R4, R2, !PT ;  /* 0x0000000204027209 */ /* 0x002fee0007810000 */
[----:B------:R-:W1:Y:S01]  /*12af0*/  SHFL.BFLY PT, R4, R5, 0x1, 0x1f ;  /* 0x0c201f0005047f89 */ /* 0x000e6200000e0000 */
[----:B--2---:R-:W-:Y:S01]  /*12b00*/  FMNMX.FTZ R0, R3, R0, !PT ;  /* 0x0000000003007209 */ /* 0x004fe20007810000 */
[C---:B------:R-:W-:Y:S01]  /*12b10*/  FMUL.FTZ R183, R2.reuse, UR4 ;  /* 0x0000000402b77c20 */ /* 0x040fe20008410000 */
[----:B------:R-:W-:Y:S02]  /*12b20*/  FSETP.NEU.FTZ.AND P1, PT, R2, -INF , PT ;  /* 0xff8000000200780b */ /* 0x000fe40003f3d000 */
[----:B---3--:R-:W-:Y:S01]  /*12b30*/  FMNMX.FTZ R36, R6, R36, !PT ;  /* 0x0000002406247209 */ /* 0x008fe20007810000 */
[C---:B------:R-:W-:Y:S01]  /*12b40*/  FMUL.FTZ R174, R0.reuse, UR4 ;  /* 0x0000000400ae7c20 */ /* 0x040fe20008410000 */
[----:B------:R-:W-:Y:S02]  /*12b50*/  FSETP.NEU.FTZ.AND P0, PT, R0, -INF , PT ;  /* 0xff8000000000780b */ /* 0x000fe40003f1d000 */
[C---:B------:R-:W-:Y:S01]  /*12b60*/  FSETP.NEU.FTZ.AND P3, PT, R36.reuse, -INF , PT ;  /* 0xff8000002400780b */ /* 0x040fe20003f7d000 */
[----:B------:R-:W-:Y:S01]  /*12b70*/  FMUL.FTZ R131, R36, UR4 ;  /* 0x0000000424837c20 */ /* 0x000fe20008410000 */
[----:B------:R-:W-:Y:S02]  /*12b80*/  FSEL R174, R174, RZ, P0 ;  /* 0x000000ffaeae7208 */ /* 0x000fe40000000000 */
[----:B------:R-:W-:Y:S02]  /*12b90*/  FSEL R7, R36, RZ, P3 ;  /* 0x000000ff24077208 */ /* 0x000fe40001800000 */
[----:B------:R-:W-:Y:S01]  /*12ba0*/  FSEL R131, R131, RZ, P3 ;  /* 0x000000ff83837208 */ /* 0x000fe20001800000 */
[--C-:B------:R-:W-:Y:S01]  /*12bb0*/  FFMA.FTZ R108, R22, UR4, -R174.reuse ;  /* 0x00000004166c7c23 */ /* 0x100fe200080108ae */
[----:B------:R-:W-:Y:S01]  /*12bc0*/  FFMA.FTZ R99, R21, UR4, -R174 ;  /* 0x0000000415637c23 */ /* 0x000fe200080108ae */
[----:B------:R-:W-:Y:S01]  /*12bd0*/  FADD.FTZ R7, -R7, R166 ;  /* 0x000000a607077221 */ /* 0x000fe20000010100 */
[----:B------:R-:W-:Y:S01]  /*12be0*/  FSEL R183, R183, RZ, P1 ;  /* 0x000000ffb7b77208 */ /* 0x000fe20000800000 */
[--C-:B------:R-:W-:Y:S01]  /*12bf0*/  FFMA.FTZ R109, R20, UR4, -R131.reuse ;  /* 0x00000004146d7c23 */ /* 0x100fe20008010883 */
[----:B------:R-:W-:Y:S01]  /*12c00*/  FFMA.FTZ R86, R23, UR4, -R131 ;  /* 0x0000000417567c23 */ /* 0x000fe20008010883 */
[----:B------:R-:W-:Y:S01]  /*12c10*/  MUFU.EX2 R108, R108 ;  /* 0x0000006c006c7308 */ /* 0x000fe20000000800 */
[----:B-1----:R-:W-:Y:S01]  /*12c20*/  FMNMX.FTZ R3, R5, R4, !PT ;  /* 0x0000000405037209 */ /* 0x002fe20007810000 */
[----:B------:R-:W1:Y:S01]  /*12c30*/  LDSM.16.MT88.4 R20, [R186+0x4000] ;  /* 0x00400000ba14783b */ /* 0x000e620000004200 */
[----:B------:R-:W-:Y:S07]  /*12c40*/  FSEL R5, R2, RZ, P1 ;  /* 0x000000ff02057208 */ /* 0x000fee0000800000 */
[----:B------:R-:W-:Y:S01]  /*12c50*/  MUFU.EX2 R109, R109 ;  /* 0x0000006d006d7308 */ /* 0x000fe20000000800 */
[C---:B------:R-:W-:Y:S01]  /*12c60*/  FSETP.NEU.FTZ.AND P2, PT, R3.reuse, -INF , PT ;  /* 0xff8000000300780b */ /* 0x040fe20003f5d000 */
[C---:B------:R-:W-:Y:S01]  /*12c70*/  FMUL.FTZ R129, R3.reuse, UR4 ;  /* 0x0000000403817c20 */ /* 0x040fe20008410000 */
[----:B------:R-:W-:Y:S07]  /*12c80*/  FSEL R4, R0, RZ, P0 ;  /* 0x000000ff00047208 */ /* 0x000fee0000000000 */
[----:B------:R-:W-:Y:S01]  /*12c90*/  MUFU.EX2 R86, R86 ;  /* 0x0000005600567308 */ /* 0x000fe20000000800 */
[----:B------:R-:W-:Y:S01]  /*12ca0*/  FSEL R6, R3, RZ, P2 ;  /* 0x000000ff03067208 */ /* 0x000fe20001000000 */
[----:B------:R-:W-:Y:S01]  /*12cb0*/  FADD.FTZ R5, -R5, R165 ;  /* 0x000000a505057221 */ /* 0x000fe20000010100 */
[----:B------:R-:W-:Y:S07]  /*12cc0*/  FSEL R129, R129, RZ, P2 ;  /* 0x000000ff81817208 */ /* 0x000fee0001000000 */
[----:B------:R-:W2:Y:S01]  /*12cd0*/  MUFU.EX2 R99, R99 ;  /* 0x0000006300637308 */ /* 0x000ea20000000800 */
[----:B------:R-:W-:Y:S01]  /*12ce0*/  FADD.FTZ R4, -R4, R164 ;  /* 0x000000a404047221 */ /* 0x000fe20000010100 */
[----:B------:R-:W-:Y:S01]  /*12cf0*/  FADD.FTZ R6, -R6, R167 ;  /* 0x000000a706067221 */ /* 0x000fe20000010100 */
[----:B------:R-:W-:Y:S01]  /*12d00*/  FFMA.FTZ R102, R19, UR4, -R131 ;  /* 0x0000000413667c23 */ /* 0x000fe20008010883 */
[--C-:B------:R-:W-:Y:S01]  /*12d10*/  FFMA.FTZ R101, R18, UR4, -R129.reuse ;  /* 0x0000000412657c23 */ /* 0x100fe20008010881 */
[----:B------:R-:W-:Y:S01]  /*12d20*/  FFMA.FTZ R91, R17, UR4, -R129 ;  /* 0x00000004115b7c23 */ /* 0x000fe20008010881 */
[----:B------:R-:W-:Y:S01]  /*12d30*/  FFMA.FTZ R92, R35, UR4, -R131 ;  /* 0x00000004235c7c23 */ /* 0x000fe20008010883 */
[--C-:B------:R-:W-:Y:S01]  /*12d40*/  FFMA.FTZ R96, R32, UR4, -R129.reuse ;  /* 0x0000000420607c23 */ /* 0x100fe20008010881 */
[----:B------:R-:W-:Y:S02]  /*12d50*/  FFMA.FTZ R95, R31, UR4, -R129 ;  /* 0x000000041f5f7c23 */ /* 0x000fe40008010881 */
[----:B------:R-:W3:Y:S01]  /*12d60*/  MUFU.EX2 R102, R102 ;  /* 0x0000006600667308 */ /* 0x000ee20000000800 */
[----:B------:R-:W-:Y:S01]  /*12d70*/  FMUL.FTZ R7, R7, UR4 ;  /* 0x0000000407077c20 */ /* 0x000fe20008410000 */
[----:B------:R-:W-:Y:S01]  /*12d80*/  FMUL.FTZ R6, R6, UR4 ;  /* 0x0000000406067c20 */ /* 0x000fe20008410000 */
[----:B------:R-:W-:Y:S01]  /*12d90*/  FMUL.FTZ R5, R5, UR4 ;  /* 0x0000000405057c20 */ /* 0x000fe20008410000 */
[----:B------:R-:W-:Y:S01]  /*12da0*/  FMUL.FTZ R4, R4, UR4 ;  /* 0x0000000404047c20 */ /* 0x000fe20008410000 */
[--C-:B------:R-:W-:Y:S01]  /*12db0*/  FFMA.FTZ R90, R37, UR4, -R183.reuse ;  /* 0x00000004255a7c23 */ /* 0x100fe200080108b7 */
[--C-:B------:R-:W-:Y:S01]  /*12dc0*/  FFMA.FTZ R85, R39, UR4, -R183.reuse ;  /* 0x0000000427557c23 */ /* 0x100fe200080108b7 */
[--C-:B------:R-:W-:Y:S03]  /*12dd0*/  FFMA.FTZ R89, R38, UR4, -R174.reuse ;  /* 0x0000000426597c23 */ /* 0x100fe600080108ae */
[----:B------:R-:W4:Y:S01]  /*12de0*/  MUFU.EX2 R39, R7 ;  /* 0x0000000700277308 */ /* 0x000f220000000800 */
[--C-:B------:R-:W-:Y:S01]  /*12df0*/  FFMA.FTZ R128, R34, UR4, -R183.reuse ;  /* 0x0000000422807c23 */ /* 0x100fe200080108b7 */
[--C-:B------:R-:W-:Y:S01]  /*12e00*/  FFMA.FTZ R100, R33, UR4, -R183.reuse ;  /* 0x0000000421647c23 */ /* 0x100fe200080108b7 */
[--C-:B------:R-:W-:Y:S07]  /*12e10*/  FFMA.FTZ R107, R15, UR4, -R174.reuse ;  /* 0x000000040f6b7c23 */ /* 0x100fee00080108ae */
[----:B------:R-:W5:Y:S01]  /*12e20*/  MUFU.EX2 R37, R6 ;  /* 0x0000000600257308 */ /* 0x000f620000000800 */
[----:B--2---:R-:W-:Y:S01]  /*12e30*/  F2FP.F16.F32.PACK_AB R33, R99, R108 ;  /* 0x0000006c6321723e */ /* 0x004fe200000000ff */
[--C-:B------:R-:W-:Y:S01]  /*12e40*/  FFMA.FTZ R127, R14, UR4, -R183.reuse ;  /* 0x000000040e7f7c23 */ /* 0x100fe200080108b7 */
[----:B---3--:R-:W-:Y:S07]  /*12e50*/  F2FP.F16.F32.PACK_AB R44, R102, R109 ;  /* 0x0000006d662c723e */ /* 0x008fee00000000ff */
[----:B------:R2:W3:Y:S01]  /*12e60*/  MUFU.EX2 R40, R5 ;  /* 0x0000000500287308 */ /* 0x0004e20000000800 */
[--C-:B------:R-:W-:Y:S01]  /*12e70*/  FFMA.FTZ R124, R13, UR4, -R183.reuse ;  /* 0x000000040d7c7c23 */ /* 0x100fe200080108b7 */
[----:B------:R-:W-:Y:S01]  /*12e80*/  FFMA.FTZ R123, R12, UR4, -R183 ;  /* 0x000000040c7b7c23 */ /* 0x000fe200080108b7 */
[----:B------:R-:W-:Y:S07]  /*12e90*/  FFMA.FTZ R25, R25, UR4, -R131 ;  /* 0x0000000419197c23 */ /* 0x000fee0008010883 */
[----:B------:R-:W-:Y:S01]  /*12ea0*/  MUFU.EX2 R101, R101 ;  /* 0x0000006500657308 */ /* 0x000fe20000000800 */
[----:B------:R-:W-:Y:S01]  /*12eb0*/  FFMA.FTZ R130, R16, UR4, -R183 ;  /* 0x0000000410827c23 */ /* 0x000fe200080108b7 */
[C---:B----4-:R-:W-:Y:S01]  /*12ec0*/  FMUL.FTZ R16, R39.reuse, R148 ;  /* 0x0000009427107220 */ /* 0x050fe20000410000 */
[----:B------:R-:W-:Y:S07]  /*12ed0*/  FMUL.FTZ R17, R39, R149 ;  /* 0x0000009527117220 */ /* 0x000fee0000410000 */
[----:B------:R-:W4:Y:S01]  /*12ee0*/  MUFU.EX2 R91, R91 ;  /* 0x0000005b005b7308 */ /* 0x000f220000000800 */
[----:B------:R-:W-:Y:S01]  /*12ef0*/  FFMA.FTZ R31, R24, UR4, -R129 ;  /* 0x00000004181f7c23 */ /* 0x000fe20008010881 */
[C---:B-----5:R-:W-:Y:S01]  /*12f00*/  FMUL.FTZ R6, R37.reuse, R162 ;  /* 0x000000a225067220 */ /* 0x060fe20000410000 */
[C---:B------:R-:W-:Y:S07]  /*12f10*/  FMUL.FTZ R7, R37.reuse, R163 ;  /* 0x000000a325077220 */ /* 0x040fee0000410000 */
[----:B------:R-:W5:Y:S01]  /*12f20*/  MUFU.EX2 R92, R92 ;  /* 0x0000005c005c7308 */ /* 0x000f620000000800 */
[----:B------:R-:W-:Y:S01]  /*12f30*/  FMUL.FTZ R18, R37, R150 ;  /* 0x0000009625127220 */ /* 0x000fe20000410000 */
[----:B--2---:R-:W-:Y:S01]  /*12f40*/  FMUL.FTZ R5, R39, R161 ;  /* 0x000000a127057220 */ /* 0x004fe20000410000 */
[C---:B---3--:R-:W-:Y:S07]  /*12f50*/  FMUL.FTZ R8, R40.reuse, R156 ;  /* 0x0000009c28087220 */ /* 0x048fee0000410000 */
[----:B------:R-:W-:Y:S01]  /*12f60*/  MUFU.EX2 R96, R96 ;  /* 0x0000006000607308 */ /* 0x000fe20000000800 */
[C---:B------:R-:W-:Y:S01]  /*12f70*/  FMUL.FTZ R9, R40.reuse, R157 ;  /* 0x0000009d28097220 */ /* 0x040fe20000410000 */
[C---:B------:R-:W-:Y:S01]  /*12f80*/  FMUL.FTZ R12, R40.reuse, R152 ;  /* 0x00000098280c7220 */ /* 0x040fe20000410000 */
[----:B------:R-:W-:Y:S07]  /*12f90*/  FMUL.FTZ R13, R40, R153 ;  /* 0x00000099280d7220 */ /* 0x000fee0000410000 */
[----:B------:R-:W2:Y:S01]  /*12fa0*/  MUFU.EX2 R95, R95 ;  /* 0x0000005f005f7308 */ /* 0x000ea20000000800 */
[----:B------:R-:W-:Y:S01]  /*12fb0*/  FMUL.FTZ R19, R37, R151 ;  /* 0x0000009725137220 */ /* 0x000fe20000410000 */
[----:B----4-:R-:W-:Y:S01]  /*12fc0*/  F2FP.F16.F32.PACK_AB R45, R91, R101 ;  /* 0x000000655b2d723e */ /* 0x010fe200000000ff */
[----:B------:R-:W-:Y:S07]  /*12fd0*/  FFMA.FTZ R149, R26, UR4, -R131 ;  /* 0x000000041a957c23 */ /* 0x000fee0008010883 */
[----:B------:R3:W4:Y:S01]  /*12fe0*/  MUFU.EX2 R38, R4 ;  /* 0x0000000400267308 */ /* 0x0007220000000800 */
[--C-:B------:R-:W-:Y:S01]  /*12ff0*/  FFMA.FTZ R148, R27, UR4, -R174.reuse ;  /* 0x000000041b947c23 */ /* 0x100fe200080108ae */
[----:B-----5:R-:W-:Y:S01]  /*13000*/  F2FP.F16.F32.PACK_AB R46, R86, R92 ;  /* 0x0000005c562e723e */ /* 0x020fe200000000ff */
[----:B------:R-:W-:Y:S07]  /*13010*/  FMUL.FTZ R24, R40, R140 ;  /* 0x0000008c28187220 */ /* 0x000fee0000410000 */
[----:B------:R-:W-:Y:S01]  /*13020*/  MUFU.EX2 R85, R85 ;  /* 0x0000005500557308 */ /* 0x000fe20000000800 */
[--C-:B------:R-:W-:Y:S01]  /*13030*/  FFMA.FTZ R140, R28, UR4, -R129.reuse ;  /* 0x000000041c8c7c23 */ /* 0x100fe20008010881 */
[----:B------:R-:W-:Y:S01]  /*13040*/  FMUL.FTZ R28, R40, R136 ;  /* 0x00000088281c7220 */ /* 0x000fe20000410000 */
[--C-:B------:R-:W-:Y:S07]  /*13050*/  FFMA.FTZ R136, R59, UR4, -R129.reuse ;  /* 0x000000043b887c23 */ /* 0x100fee0008010881 */
[----:B------:R-:W-:Y:S01]  /*13060*/  MUFU.EX2 R89, R89 ;  /* 0x0000005900597308 */ /* 0x000fe20000000800 */
[--C-:B------:R-:W-:Y:S01]  /*13070*/  FFMA.FTZ R56, R56, UR4, -R174.reuse ;  /* 0x0000000438387c23 */ /* 0x100fe200080108ae */
[----:B--2---:R-:W-:Y:S01]  /*13080*/  F2FP.F16.F32.PACK_AB R47, R95, R96 ;  /* 0x000000605f2f723e */ /* 0x004fe200000000ff */
[--C-:B------:R-:W-:Y:S07]  /*13090*/  FFMA.FTZ R58, R58, UR4, -R174.reuse ;  /* 0x000000043a3a7c23 */ /* 0x100fee00080108ae */
[----:B------:R-:W2:Y:S01]  /*130a0*/  MUFU.EX2 R107, R107 ;  /* 0x0000006b006b7308 */ /* 0x000ea20000000800 */
[--C-:B------:R-:W-:Y:S01]  /*130b0*/  FFMA.FTZ R150, R234, UR4, -R129.reuse ;  /* 0x00000004ea967c23 */ /* 0x100fe20008010881 */
[----:B---3--:R-:W-:Y:S01]  /*130c0*/  FMUL.FTZ R4, R39, R160 ;  /* 0x000000a027047220 */ /* 0x008fe20000410000 */
[--C-:B------:R-:W-:Y:S07]  /*130d0*/  FFMA.FTZ R151, R241, UR4, -R129.reuse ;  /* 0x00000004f1977c23 */ /* 0x100fee0008010881 */
[----:B------:R-:W-:Y:S01]  /*130e0*/  MUFU.EX2 R128, R128 ;  /* 0x0000008000807308 */ /* 0x000fe20000000800 */
[C---:B----4-:R-:W-:Y:S01]  /*130f0*/  FMUL.FTZ R10, R38.reuse, R158 ;  /* 0x0000009e260a7220 */ /* 0x050fe20000410000 */
[C---:B------:R-:W-:Y:S01]  /*13100*/  FMUL.FTZ R11, R38.reuse, R159 ;  /* 0x0000009f260b7220 */ /* 0x040fe20000410000 */
[C---:B------:R-:W-:Y:S07]  /*13110*/  FMUL.FTZ R14, R38.reuse, R154 ;  /* 0x0000009a260e7220 */ /* 0x040fee0000410000 */
[----:B------:R-:W3:Y:S01]  /*13120*/  MUFU.EX2 R100, R100 ;  /* 0x0000006400647308 */ /* 0x000ee20000000800 */
[-C--:B-1----:R-:W-:Y:S09]  /*13130*/  HMMA.16816.F32 R4, R44, R20.reuse, R4 ;  /* 0x000000142c04723c */ /* 0x082ff20000001804 */
[----:B------:R-:W1:Y:S01]  /*13140*/  MUFU.EX2 R90, R90 ;  /* 0x0000005a005a7308 */ /* 0x000e620000000800 */
[----:B--2---:R-:W-:Y:S01]  /*13150*/  F2FP.F16.F32.PACK_AB R35, R107, R89 ;  /* 0x000000596b23723e */ /* 0x004fe200000000ff */
[C---:B------:R-:W-:Y:S01]  /*13160*/  FMUL.FTZ R15, R38.reuse, R155 ;  /* 0x0000009b260f7220 */ /* 0x040fe20000410000 */
[C---:B------:R-:W-:Y:S01]  /*13170*/  FMUL.FTZ R26, R38.reuse, R142 ;  /* 0x0000008e261a7220 */ /* 0x040fe20000410000 */
[----:B------:R-:W-:Y:S06]  /*13180*/  FMUL.FTZ R27, R38, R143 ;  /* 0x0000008f261b7220 */ /* 0x000fec0000410000 */
[----:B------:R2:W-:Y:S01]  /*13190*/  MUFU.EX2 R142, R31 ;  /* 0x0000001f008e7308 */ /* 0x0005e20000000800 */
[--C-:B------:R-:W-:Y:S01]  /*131a0*/  FFMA.FTZ R157, R236, UR4, -R129.reuse ;  /* 0x00000004ec9d7c23 */ /* 0x100fe20008010881 */
[----:B------:R-:W-:Y:S01]  /*131b0*/  FFMA.FTZ R153, R242, UR4, -R129 ;  /* 0x00000004f2997c23 */ /* 0x000fe20008010881 */
[----:B------:R-:W-:Y:S01]  /*131c0*/  FFMA.FTZ R179, R179, UR4, -R183 ;  /* 0x00000004b3b37c23 */ /* 0x000fe200080108b7 */
[----:B---3--:R-:W-:Y:S06]  /*131d0*/  F2FP.F16.F32.PACK_AB R32, R100, R128 ;  /* 0x000000806420723e */ /* 0x008fec00000000ff */
[----:B------:R-:W-:Y:S01]  /*131e0*/  MUFU.EX2 R149, R149 ;  /* 0x0000009500957308 */ /* 0x000fe20000000800 */
[--C-:B------:R-:W-:Y:S01]  /*131f0*/  FFMA.FTZ R79, R79, UR4, -R174.reuse ;  /* 0x000000044f4f7c23 */ /* 0x100fe200080108ae */
[----:B------:R-:W-:Y:S01]  /*13200*/  FFMA.FTZ R78, R78, UR4, -R174 ;  /* 0x000000044e4e7c23 */ /* 0x000fe200080108ae */
[----:B-1----:R-:W-:Y:S07]  /*13210*/  F2FP.F16.F32.PACK_AB R34, R85, R90 ;  /* 0x0000005a5522723e */ /* 0x002fee00000000ff */
[----:B------:R-:W-:Y:S01]  /*13220*/  MUFU.EX2 R148, R148 ;  /* 0x0000009400947308 */ /* 0x000fe20000000800 */
[----:B------:R-:W-:Y:S01]  /*13230*/  FFMA.FTZ R128, R40, R218, R128 ;  /* 0x000000da28807223 */ /* 0x000fe20000010080 */
[--C-:B------:R-:W-:Y:S01]  /*13240*/  FFMA.FTZ R105, R105, UR4, -R131.reuse ;  /* 0x0000000469697c23 */ /* 0x100fe20008010883 */
[----:B------:R-:W-:Y:S07]  /*13250*/  FFMA.FTZ R106, R106, UR4, -R131 ;  /* 0x000000046a6a7c23 */ /* 0x000fee0008010883 */
[----:B------:R-:W-:Y:S01]  /*13260*/  MUFU.EX2 R150, R150 ;  /* 0x0000009600967308 */ /* 0x000fe20000000800 */
[----:B--2---:R-:W-:Y:S01]  /*13270*/  FMUL.FTZ R31, R38, R139 ;  /* 0x0000008b261f7220 */ /* 0x004fe20000410000 */
[C---:B------:R-:W-:Y:S08]  /*13280*/  HMMA.16816.F32 R8, R32.reuse, R20, R8 ;  /* 0x000000142008723c */ /* 0x040ff00000001808 */
[----:B------:R-:W-:Y:S01]  /*13290*/  MUFU.EX2 R151, R151 ;  /* 0x0000009700977308 */ /* 0x000fe20000000800 */
[C---:B------:R-:W-:Y:S01]  /*132a0*/  FMUL.FTZ R20, R39.reuse, R144 ;  /* 0x0000009027147220 */ /* 0x040fe20000410000 */
[----:B------:R-:W-:Y:S08]  /*132b0*/  FMUL.FTZ R21, R39, R145 ;  /* 0x0000009127157220 */ /* 0x000ff00000410000 */
[----:B------:R1:W2:Y:S01]  /*132c0*/  MUFU.EX2 R144, R25 ;  /* 0x0000001900907308 */ /* 0x0002a20000000800 */
[--C-:B------:R-:W-:Y:S01]  /*132d0*/  FFMA.FTZ R97, R97, UR4, -R129.reuse ;  /* 0x0000000461617c23 */ /* 0x100fe20008010881 */
[-C--:B------:R-:W-:Y:S08]  /*132e0*/  HMMA.16816.F32 R12, R32, R22.reuse, R12 ;  /* 0x00000016200c723c */ /* 0x080ff0000000180c */
[----:B------:R-:W-:Y:S01]  /*132f0*/  MUFU.EX2 R157, R157 ;  /* 0x0000009d009d7308 */ /* 0x000fe20000000800 */
[----:B------:R-:W-:Y:S01]  /*13300*/  FFMA.FTZ R112, R112, UR4, -R129 ;  /* 0x0000000470707c23 */ /* 0x000fe20008010881 */
[--C-:B------:R-:W-:Y:S01]  /*13310*/  FFMA.FTZ R155, R235, UR4, -R131.reuse ;  /* 0x00000004eb9b7c23 */ /* 0x100fe20008010883 */
[--C-:B------:R-:W-:Y:S07]  /*13320*/  FFMA.FTZ R145, R239, UR4, -R131.reuse ;  /* 0x00000004ef917c23 */ /* 0x100fee0008010883 */
[----:B------:R-:W-:Y:S01]  /*13330*/  MUFU.EX2 R153, R153 ;  /* 0x0000009900997308 */ /* 0x000fe20000000800 */
[--C-:B------:R-:W-:Y:S01]  /*13340*/  FFMA.FTZ R152, R243, UR4, -R131.reuse ;  /* 0x00000004f3987c23 */ /* 0x100fe20008010883 */
[C---:B------:R-:W-:Y:S08]  /*13350*/  HMMA.16816.F32 R16, R44.reuse, R22, R16 ;  /* 0x000000162c10723c */ /* 0x040ff00000001810 */
[----:B------:R-:W3:Y:S01]  /*13360*/  MUFU.EX2 R140, R140 ;  /* 0x0000008c008c7308 */ /* 0x000ee20000000800 */
[C---:B------:R-:W-:Y:S01]  /*13370*/  FMUL.FTZ R22, R37.reuse, R146 ;  /* 0x0000009225167220 */ /* 0x040fe20000410000 */
[----:B------:R-:W-:Y:S08]  /*13380*/  FMUL.FTZ R23, R37, R147 ;  /* 0x0000009325177220 */ /* 0x000ff00000410000 */
[----:B------:R-:W-:Y:S01]  /*13390*/  MUFU.EX2 R79, R79 ;  /* 0x0000004f004f7308 */ /* 0x000fe20000000800 */
[----:B-1----:R-:W-:Y:S01]  /*133a0*/  FMUL.FTZ R25, R40, R141 ;  /* 0x0000008d28197220 */ /* 0x002fe20000410000 */
[----:B------:R-:W-:Y:S01]  /*133b0*/  FFMA.FTZ R141, R30, UR4, -R131 ;  /* 0x000000041e8d7c23 */ /* 0x000fe20008010883 */
[----:B------:R-:W-:Y:S07]  /*133c0*/  FMUL.FTZ R30, R38, R138 ;  /* 0x0000008a261e7220 */ /* 0x000fee0000410000 */
[----:B------:R-:W-:Y:S01]  /*133d0*/  MUFU.EX2 R78, R78 ;  /* 0x0000004e004e7308 */ /* 0x000fe20000000800 */
[----:B------:R-:W-:Y:S01]  /*133e0*/  FFMA.FTZ R138, R249, UR4, -R129 ;  /* 0x00000004f98a7c23 */ /* 0x000fe20008010881 */
[-C--:B------:R-:W-:Y:S08]  /*133f0*/  HMMA.16816.F32 R20, R44, R48.reuse, R20 ;  /* 0x000000302c14723c */ /* 0x080ff00000001814 */
        /* <DEDUP_REMOVED lines=8> */
[----:B------:R-:W-:Y:S01]  /*13480*/  FFMA.FTZ R48, R29, UR4, -R131 ;  /* 0x000000041d307c23 */ /* 0x000fe20008010883 */
[----:B------:R-:W-:Y:S08]  /*13490*/  FMUL.FTZ R29, R40, R137 ;  /* 0x00000089281d7220 */ /* 0x000ff00000410000 */
[----:B------:R-:W-:Y:S01]  /*134a0*/  MUFU.EX2 R136, R136 ;  /* 0x0000008800887308 */ /* 0x000fe20000000800 */
[--C-:B------:R-:W-:Y:S01]  /*134b0*/  FFMA.FTZ R154, R240, UR4, -R174.reuse ;  /* 0x00000004f09a7c23 */ /* 0x100fe200080108ae */
[--C-:B------:R-:W-:Y:S01]  /*134c0*/  FFMA.FTZ R159, R231, UR4, -R174.reuse ;  /* 0x00000004e79f7c23 */ /* 0x100fe200080108ae */
[--C-:B------:R-:W-:Y:S07]  /*134d0*/  FFMA.FTZ R158, R238, UR4, -R174.reuse ;  /* 0x00000004ee9e7c23 */ /* 0x100fee00080108ae */
[----:B------:R-:W1:Y:S01]  /*134e0*/  MUFU.EX2 R137, R48 ;  /* 0x0000003000897308 */ /* 0x000e620000000800 */
[--C-:B------:R-:W-:Y:S01]  /*134f0*/  FFMA.FTZ R156, R237, UR4, -R174.reuse ;  /* 0x00000004ed9c7c23 */ /* 0x100fe200080108ae */
[-C--:B------:R-:W-:Y:S08]  /*13500*/  HMMA.16816.F32 R28, R32, R50.reuse, R28 ;  /* 0x00000032201c723c */ /* 0x080ff0000000181c */
[----:B------:R-:W4:Y:S01]  /*13510*/  MUFU.EX2 R138, R138 ;  /* 0x0000008a008a7308 */ /* 0x000f220000000800 */
[C---:B------:R-:W-:Y:S01]  /*13520*/  FMUL.FTZ R34, R37.reuse, R134 ;  /* 0x0000008625227220 */ /* 0x040fe20000410000 */
[----:B------:R-:W-:Y:S01]  /*13530*/  FMUL.FTZ R35, R37, R135 ;  /* 0x0000008725237220 */ /* 0x000fe20000410000 */
[----:B------:R-:W-:Y:S07]  /*13540*/  FMUL.FTZ R32, R39, R132 ;  /* 0x0000008427207220 */ /* 0x000fee0000410000 */
[----:B------:R-:W5:Y:S01]  /*13550*/  MUFU.EX2 R134, R56 ;  /* 0x0000003800867308 */ /* 0x000f620000000800 */
[--C-:B------:R-:W-:Y:S01]  /*13560*/  FFMA.FTZ R132, R57, UR4, -R174.reuse ;  /* 0x0000000439847c23 */ /* 0x100fe200080108ae */
[----:B------:R-:W-:Y:S01]  /*13570*/  FMUL.FTZ R33, R39, R133 ;  /* 0x0000008527217220 */ /* 0x000fe20000410000 */
[----:B------:R-:W-:Y:S07]  /*13580*/  FFMA.FTZ R133, R248, UR4, -R183 ;  /* 0x00000004f8857c23 */ /* 0x000fee00080108b7 */
[----:B------:R4:W-:Y:S01]  /*13590*/  MUFU.EX2 R135, R58 ;  /* 0x0000003a00877308 */ /* 0x0009e20000000800 */
[--C-:B------:R-:W-:Y:S01]  /*135a0*/  FFMA.FTZ R223, R223, UR4, -R131.reuse ;  /* 0x00000004dfdf7c23 */ /* 0x100fe20008010883 */
[----:B------:R-:W-:Y:S01]  /*135b0*/  FFMA.FTZ R165, R222, UR4, -R131 ;  /* 0x00000004dea57c23 */ /* 0x000fe20008010883 */
[----:B------:R-:W-:Y:S07]  /*135c0*/  FFMA.FTZ R167, R177, UR4, -R129 ;  /* 0x00000004b1a77c23 */ /* 0x000fee0008010881 */
[----:B------:R-:W-:Y:S01]  /*135d0*/  MUFU.EX2 R127, R127 ;  /* 0x0000007f007f7308 */ /* 0x000fe20000000800 */
[----:B------:R-:W-:Y:S09]  /*135e0*/  HMMA.16816.F32 R32, R44, R50, R32 ;  /* 0x000000322c20723c */ /* 0x000ff20000001820 */
[----:B------:R-:W5:Y:S01]  /*135f0*/  MUFU.EX2 R124, R124 ;  /* 0x0000007c007c7308 */ /* 0x000f620000000800 */
[----:B--2---:R-:W-:Y:S01]  /*13600*/  F2FP.F16.F32.PACK_AB R44, R144, R149 ;  /* 0x00000095902c723e */ /* 0x004fe200000000ff */
[--C-:B------:R-:W-:Y:S01]  /*13610*/  FFMA.FTZ R166, R226, UR4, -R131.reuse ;  /* 0x00000004e2a67c23 */ /* 0x100fe20008010883 */
[----:B---3--:R-:W-:Y:S07]  /*13620*/  F2FP.F16.F32.PACK_AB R45, R140, R142 ;  /* 0x0000008e8c2d723e */ /* 0x008fee00000000ff */
[----:B------:R-:W-:Y:S01]  /*13630*/  MUFU.EX2 R123, R123 ;  /* 0x0000007b007b7308 */ /* 0x000fe20000000800 */
[----:B-1----:R-:W-:Y:S01]  /*13640*/  F2FP.F16.F32.PACK_AB R46, R137, R141 ;  /* 0x0000008d892e723e */ /* 0x002fe200000000ff */
[----:B----4-:R-:W1:Y:S01]  /*13650*/  LDSM.16.MT88.4 R56, [R184+0x4400] ;  /* 0x00440000b838783b */ /* 0x010e620000004200 */
[----:B------:R-:W-:Y:S07]  /*13660*/  F2FP.F16.F32.PACK_AB R47, R138, R136 ;  /* 0x000000888a2f723e */ /* 0x000fee00000000ff */
[----:B------:R-:W2:Y:S01]  /*13670*/  MUFU.EX2 R130, R130 ;  /* 0x0000008200827308 */ /* 0x000ea20000000800 */
[----:B-----5:R-:W-:Y:S01]  /*13680*/  F2FP.F16.F32.PACK_AB R49, R134, R148 ;  /* 0x000000948631723e */ /* 0x020fe200000000ff */
[----:B------:R-:W-:Y:S01]  /*13690*/  FFMA.FTZ R177, R225, UR4, -R131 ;  /* 0x00000004e1b17c23 */ /* 0x000fe20008010883 */
[--C-:B------:R-:W-:Y:S07]  /*136a0*/  FFMA.FTZ R225, R176, UR4, -R183.reuse ;  /* 0x00000004b0e17c23 */ /* 0x100fee00080108b7 */
[----:B------:R-:W3:Y:S01]  /*136b0*/  MUFU.EX2 R132, R132 ;  /* 0x0000008400847308 */ /* 0x000ee20000000800 */
[--C-:B------:R-:W-:Y:S01]  /*136c0*/  FFMA.FTZ R176, R171, UR4, -R183.reuse ;  /* 0x00000004abb07c23 */ /* 0x100fe200080108b7 */
[-C--:B------:R-:W-:Y:S08]  /*136d0*/  HMMA.16816.F32 R4, R44, R52.reuse, R4 ;  /* 0x000000342c04723c */ /* 0x080ff00000001804 */
[----:B------:R-:W-:Y:S01]  /*136e0*/  MUFU.EX2 R155, R155 ;  /* 0x0000009b009b7308 */ /* 0x000fe20000000800 */
[----:B------:R-:W-:Y:S01]  /*136f0*/  F2FP.F16.F32.PACK_AB R48, R124, R127 ;  /* 0x0000007f7c30723e */ /* 0x000fe200000000ff */
[----:B------:R-:W-:Y:S01]  /*13700*/  FFMA.FTZ R171, R178, UR4, -R183 ;  /* 0x00000004b2ab7c23 */ /* 0x000fe200080108b7 */
[--C-:B------:R-:W-:Y:S07]  /*13710*/  FFMA.FTZ R178, R169, UR4, -R174.reuse ;  /* 0x00000004a9b27c23 */ /* 0x100fee00080108ae */
[----:B------:R-:W-:Y:S01]  /*13720*/  MUFU.EX2 R145, R145 ;  /* 0x0000009100917308 */ /* 0x000fe20000000800 */
[----:B------:R-:W-:Y:S01]  /*13730*/  FFMA.FTZ R228, R228, UR4, -R129 ;  /* 0x00000004e4e47c23 */ /* 0x000fe20008010881 */
[----:B--2---:R-:W-:Y:S01]  /*13740*/  F2FP.F16.F32.PACK_AB R50, R130, R123 ;  /* 0x0000007b8232723e */ /* 0x004fe200000000ff */
[--C-:B------:R-:W-:Y:S07]  /*13750*/  FFMA.FTZ R163, R230, UR4, -R183.reuse ;  /* 0x00000004e6a37c23 */ /* 0x100fee00080108b7 */
[----:B------:R-:W-:Y:S01]  /*13760*/  MUFU.EX2 R146, R146 ;  /* 0x0000009200927308 */ /* 0x000fe20000000800 */
[--C-:B------:R-:W-:Y:S01]  /*13770*/  FFMA.FTZ R162, R229, UR4, -R183.reuse ;  /* 0x00000004e5a27c23 */ /* 0x100fe200080108b7 */
[----:B---3--:R-:W-:Y:S01]  /*13780*/  F2FP.F16.F32.PACK_AB R51, R132, R135 ;  /* 0x000000878433723e */ /* 0x008fe200000000ff */
[--C-:B------:R-:W-:Y:S07]  /*13790*/  FFMA.FTZ R160, R232, UR4, -R183.reuse ;  /* 0x00000004e8a07c23 */ /* 0x100fee00080108b7 */
[----:B------:R2:W-:Y:S01]  /*137a0*/  MUFU.EX2 R169, R179 ;  /* 0x000000b300a97308 */ /* 0x0005e20000000800 */
[----:B------:R-:W-:Y:S01]  /*137b0*/  FFMA.FTZ R161, R233, UR4, -R183 ;  /* 0x00000004e9a17c23 */ /* 0x000fe200080108b7 */
[--C-:B------:R-:W-:Y:S01]  /*137c0*/  FFMA.FTZ R164, R227, UR4, -R174.reuse ;  /* 0x00000004e3a47c23 */ /* 0x100fe200080108ae */
[--C-:B------:R-:W-:Y:S07]  /*137d0*/  FFMA.FTZ R221, R221, UR4, -R174.reuse ;  /* 0x00000004dddd7c23 */ /* 0x100fee00080108ae */
        /* <DEDUP_REMOVED lines=8> */
[----:B------:R-:W-:Y:S01]  /*13860*/  MUFU.EX2 R178, R178 ;  /* 0x000000b200b27308 */ /* 0x000fe20000000800 */
[--C-:B--2---:R-:W-:Y:S01]  /*13870*/  FFMA.FTZ R179, R88, UR4, -R131.reuse ;  /* 0x0000000458b37c23 */ /* 0x104fe20008010883 */
[----:B------:R-:W-:Y:S01]  /*13880*/  FFMA.FTZ R84, R93, UR4, -R131 ;  /* 0x000000045d547c23 */ /* 0x000fe20008010883 */
[--C-:B------:R-:W-:Y:S07]  /*13890*/  FFMA.FTZ R93, R73, UR4, -R174.reuse ;  /* 0x00000004495d7c23 */ /* 0x100fee00080108ae */
[----:B------:R-:W-:Y:S01]  /*138a0*/  MUFU.EX2 R152, R152 ;  /* 0x0000009800987308 */ /* 0x000fe20000000800 */
[C---:B------:R-:W-:Y:S01]  /*138b0*/  HMMA.16816.F32 R16, R44.reuse, R54, R16 ;  /* 0x000000362c10723c */ /* 0x040fe20000001810 */
[----:B------:R-:W2:Y:S08]  /*138c0*/  LDSM.16.MT88.4 R52, [R186+0x4800] ;  /* 0x00480000ba34783b */ /* 0x000eb00000004200 */
[----:B------:R-:W-:Y:S01]  /*138d0*/  MUFU.EX2 R147, R147 ;  /* 0x0000009300937308 */ /* 0x000fe20000000800 */
[--C-:B------:R-:W-:Y:S01]  /*138e0*/  FFMA.FTZ R87, R87, UR4, -R129.reuse ;  /* 0x0000000457577c23 */ /* 0x100fe20008010881 */
[----:B------:R-:W-:Y:S01]  /*138f0*/  FFMA.FTZ R98, R98, UR4, -R129 ;  /* 0x0000000462627c23 */ /* 0x000fe20008010881 */
[--C-:B------:R-:W-:Y:S07]  /*13900*/  FFMA.FTZ R72, R72, UR4, -R174.reuse ;  /* 0x0000000448487c23 */ /* 0x100fee00080108ae */
[----:B------:R-:W-:Y:S01]  /*13910*/  MUFU.EX2 R93, R93 ;  /* 0x0000005d005d7308 */ /* 0x000fe20000000800 */
[-C--:B-1----:R-:W-:Y:S09]  /*13920*/  HMMA.16816.F32 R20, R44, R56.reuse, R20 ;  /* 0x000000382c14723c */ /* 0x082ff20000001814 */
[----:B------:R-:W1:Y:S01]  /*13930*/  MUFU.EX2 R143, R143 ;  /* 0x0000008f008f7308 */ /* 0x000e620000000800 */
[----:B------:R-:W-:Y:S01]  /*13940*/  FFMA.FTZ R65, R65, UR4, -R131 ;  /* 0x0000000441417c23 */ /* 0x000fe20008010883 */
[--C-:B------:R-:W-:Y:S01]  /*13950*/  FFMA.FTZ R67, R67, UR4, -R174.reuse ;  /* 0x0000000443437c23 */ /* 0x100fe200080108ae */
[----:B------:R-:W-:Y:S07]  /*13960*/  FFMA.FTZ R60, R60, UR4, -R129 ;  /* 0x000000043c3c7c23 */ /* 0x000fee0008010881 */
[----:B------:R-:W-:Y:S01]  /*13970*/  MUFU.EX2 R139, R139 ;  /* 0x0000008b008b7308 */ /* 0x000fe20000000800 */
[C---:B------:R-:W-:Y:S09]  /*13980*/  HMMA.16816.F32 R24, R48.reuse, R56, R24 ;  /* 0x000000383018723c */ /* 0x040ff20000001818 */
[----:B------:R-:W3:Y:S01]  /*13990*/  MUFU.EX2 R133, R133 ;  /* 0x0000008500857308 */ /* 0x000ee20000000800 */
[--C-:B------:R-:W-:Y:S01]  /*139a0*/  FFMA.FTZ R74, R74, UR4, -R183.reuse ;  /* 0x000000044a4a7c23 */ /* 0x100fe200080108b7 */
[----:B------:R-:W-:Y:S01]  /*139b0*/  FFMA.FTZ R83, R83, UR4, -R183 ;  /* 0x0000000453537c23 */ /* 0x000fe200080108b7 */
[--C-:B------:R-:W-:Y:S07]  /*139c0*/  FFMA.FTZ R104, R104, UR4, -R174.reuse ;  /* 0x0000000468687c23 */ /* 0x100fee00080108ae */
[----:B------:R-:W-:Y:S01]  /*139d0*/  MUFU.EX2 R154, R154 ;  /* 0x0000009a009a7308 */ /* 0x000fe20000000800 */
[-C--:B------:R-:W-:Y:S09]  /*139e0*/  HMMA.16816.F32 R28, R48, R58.reuse, R28 ;  /* 0x0000003a301c723c */ /* 0x080ff2000000181c */
[----:B------:R-:W4:Y:S01]  /*139f0*/  MUFU.EX2 R159, R159 ;  /* 0x0000009f009f7308 */ /* 0x000f220000000800 */
[----:B-1----:R-:W-:Y:S01]  /*13a00*/  F2FP.F16.F32.PACK_AB R48, R143, R147 ;  /* 0x000000938f30723e */ /* 0x002fe200000000ff */
[--C-:B------:R-:W-:Y:S01]  /*13a10*/  FFMA.FTZ R103, R103, UR4, -R174.reuse ;  /* 0x0000000467677c23 */ /* 0x100fe200080108ae */
[--C-:B------:R-:W-:Y:S07]  /*13a20*/  FFMA.FTZ R117, R117, UR4, -R174.reuse ;  /* 0x0000000475757c23 */ /* 0x100fee00080108ae */
[----:B------:R-:W-:Y:S01]  /*13a30*/  MUFU.EX2 R158, R158 ;  /* 0x0000009e009e7308 */ /* 0x000fe20000000800 */
[----:B------:R-:W-:Y:S01]  /*13a40*/  HMMA.16816.F32 R32, R44, R58, R32 ;  /* 0x0000003a2c20723c */ /* 0x000fe20000001820 */
[----:B------:R-:W1:Y:S08]  /*13a50*/  LDSM.16.MT88.4 R56, [R184+0x4800] ;  /* 0x00480000b838783b */ /* 0x000e700000004200 */
[----:B------:R-:W5:Y:S01]  /*13a60*/  MUFU.EX2 R156, R156 ;  /* 0x0000009c009c7308 */ /* 0x000f620000000800 */
[----:B------:R-:W-:Y:S01]  /*13a70*/  F2FP.F16.F32.PACK_AB R45, R150, R157 ;  /* 0x0000009d962d723e */ /* 0x000fe200000000ff */
[--C-:B------:R-:W-:Y:S01]  /*13a80*/  FFMA.FTZ R116, R116, UR4, -R174.reuse ;  /* 0x0000000474747c23 */ /* 0x100fe200080108ae */
[----:B------:R-:W-:Y:S07]  /*13a90*/  F2FP.F16.F32.PACK_AB R47, R151, R153 ;  /* 0x00000099972f723e */ /* 0x000fee00000000ff */
[----:B------:R5:W-:Y:S01]  /*13aa0*/  MUFU.EX2 R222, R223 ;  /* 0x000000df00de7308 */ /* 0x000be20000000800 */
[----:B------:R-:W-:Y:S01]  /*13ab0*/  F2FP.F16.F32.PACK_AB R44, R145, R155 ;  /* 0x0000009b912c723e */ /* 0x000fe200000000ff */
[--C-:B------:R-:W-:Y:S01]  /*13ac0*/  FFMA.FTZ R173, R173, UR4, -R174.reuse ;  /* 0x00000004adad7c23 */ /* 0x100fe200080108ae */
[----:B------:R-:W-:Y:S07]  /*13ad0*/  F2FP.F16.F32.PACK_AB R46, R152, R146 ;  /* 0x00000092982e723e */ /* 0x000fee00000000ff */
[----:B------:R-:W-:Y:S01]  /*13ae0*/  MUFU.EX2 R165, R165 ;  /* 0x000000a500a57308 */ /* 0x000fe20000000800 */
[----:B---3--:R-:W-:Y:S01]  /*13af0*/  F2FP.F16.F32.PACK_AB R50, R133, R139 ;  /* 0x0000008b8532723e */ /* 0x008fe200000000ff */
[--C-:B------:R-:W-:Y:S01]  /*13b00*/  FFMA.FTZ R172, R172, UR4, -R174.reuse ;  /* 0x00000004acac7c23 */ /* 0x100fe200080108ae */
[----:B----4-:R-:W-:Y:S07]  /*13b10*/  F2FP.F16.F32.PACK_AB R49, R159, R154 ;  /* 0x0000009a9f31723e */ /* 0x010fee00000000ff */
[----:B------:R-:W-:Y:S01]  /*13b20*/  MUFU.EX2 R167, R167 ;  /* 0x000000a700a77308 */ /* 0x000fe20000000800 */
[----:B------:R-:W-:Y:S01]  /*13b30*/  FFMA.FTZ R109, R39, R217, R109 ;  /* 0x000000d9276d7223 */ /* 0x000fe2000001006d */
[-C--:B--2---:R-:W-:Y:S08]  /*13b40*/  HMMA.16816.F32 R4, R44, R52.reuse, R4 ;  /* 0x000000342c04723c */ /* 0x084ff00000001804 */
[----:B------:R-:W-:Y:S01]  /*13b50*/  MUFU.EX2 R166, R166 ;  /* 0x000000a600a67308 */ /* 0x000fe20000000800 */
[----:B-----5:R-:W-:Y:S01]  /*13b60*/  F2FP.F16.F32.PACK_AB R51, R156, R158 ;  /* 0x0000009e9c33723e */ /* 0x020fe200000000ff */
[--C-:B------:R-:W-:Y:S01]  /*13b70*/  FFMA.FTZ R223, R219, UR4, -R129.reuse ;  /* 0x00000004dbdf7c23 */ /* 0x100fe20008010881 */
[----:B------:R-:W-:Y:S07]  /*13b80*/  FFMA.FTZ R219, R224, UR4, -R129 ;  /* 0x00000004e0db7c23 */ /* 0x000fee0008010881 */
[----:B------:R-:W-:Y:S01]  /*13b90*/  MUFU.EX2 R177, R177 ;  /* 0x000000b100b17308 */ /* 0x000fe20000000800 */
[----:B------:R-:W-:Y:S01]  /*13ba0*/  FFMA.FTZ R224, R170, UR4, -R174 ;  /* 0x00000004aae07c23 */ /* 0x000fe200080108ae */
[----:B------:R-:W-:Y:S01]  /*13bb0*/  FADD.FTZ R109, R102, R109 ;  /* 0x0000006d666d7221 */ /* 0x000fe20000010000 */
[----:B------:R-:W-:Y:S01]  /*13bc0*/  FFMA.FTZ R108, R38, R216, R108 ;  /* 0x000000d8266c7223 */ /* 0x000fe2000001006c */
[C---:B------:R-:W-:Y:S06]  /*13bd0*/  HMMA.16816.F32 R8, R48.reuse, R52, R8 ;  /* 0x000000343008723c */ /* 0x040fec0000001808 */
[----:B------:R-:W-:Y:S01]  /*13be0*/  MUFU.EX2 R223, R223 ;  /* 0x000000df00df7308 */ /* 0x000fe20000000800 */
[----:B------:R-:W-:Y:S09]  /*13bf0*/  FADD.FTZ R109, R92, R109 ;  /* 0x0000006d5c6d7221 */ /* 0x000ff20000010000 */
[----:B------:R-:W-:Y:S01]  /*13c00*/  MUFU.EX2 R219, R219 ;  /* 0x000000db00db7308 */ /* 0x000fe20000000800 */
[----:B------:R-:W-:Y:S01]  /*13c10*/  FADD.FTZ R108, R99, R108 ;  /* 0x0000006c636c7221 */ /* 0x000fe20000010000 */
[----:B------:R-:W-:Y:S01]  /*13c20*/  FADD.FTZ R128, R100, R128 ;  /* 0x0000008064807221 */ /* 0x000fe20000010000 */
[-C--:B------:R-:W-:Y:S07]  /*13c30*/  HMMA.16816.F32 R12, R48, R54.reuse, R12 ;  /* 0x00000036300c723c */ /* 0x080fee000000180c */
[----:B------:R-:W-:Y:S01]  /*13c40*/  MUFU.EX2 R170, R228 ;  /* 0x000000e400aa7308 */ /* 0x000fe20000000800 */
[----:B------:R-:W-:Y:S01]  /*13c50*/  FADD.FTZ R109, R86, R109 ;  /* 0x0000006d566d7221 */ /* 0x000fe20000010000 */
[----:B------:R-:W-:Y:S08]  /*13c60*/  FADD.FTZ R108, R89, R108 ;  /* 0x0000006c596c7221 */ /* 0x000ff00000010000 */
[----:B------:R-:W-:Y:S01]  /*13c70*/  MUFU.EX2 R86, R112 ;  /* 0x0000007000567308 */ /* 0x000fe20000000800 */
[----:B------:R-:W-:Y:S01]  /*13c80*/  FADD.FTZ R128, R90, R128 ;  /* 0x000000805a807221 */ /* 0x000fe20000010000 */
[----:B------:R-:W-:Y:S01]  /*13c90*/  FADD.FTZ R109, R149, R109 ;  /* 0x0000006d956d7221 */ /* 0x000fe20000010000 */
[C---:B------:R-:W-:Y:S01]  /*13ca0*/  HMMA.16816.F32 R16, R44.reuse, R54, R16 ;  /* 0x000000362c10723c */ /* 0x040fe20000001810 */
[----:B------:R-:W2:Y:S06]  /*13cb0*/  LDSM.16.MT88.4 R52, [R186+0x4c00] ;  /* 0x004c0000ba34783b */ /* 0x000eac0000004200 */
[----:B------:R-:W-:Y:S01]  /*13cc0*/  MUFU.EX2 R89, R97 ;  /* 0x0000006100597308 */ /* 0x000fe20000000800 */
[----:B------:R-:W-:Y:S01]  /*13cd0*/  FADD.FTZ R108, R107, R108 ;  /* 0x0000006c6b6c7221 */ /* 0x000fe20000010000 */
[----:B------:R-:W-:Y:S08]  /*13ce0*/  FADD.FTZ R128, R85, R128 ;  /* 0x0000008055807221 */ /* 0x000ff00000010000 */
[----:B------:R-:W-:Y:S01]  /*13cf0*/  MUFU.EX2 R163, R163 ;  /* 0x000000a300a37308 */ /* 0x000fe20000000800 */
[--C-:B------:R-:W-:Y:S01]  /*13d00*/  FFMA.FTZ R111, R111, UR4, -R183.reuse ;  /* 0x000000046f6f7c23 */ /* 0x100fe200080108b7 */
[-C--:B-1----:R-:W-:Y:S08]  /*13d10*/  HMMA.16816.F32 R20, R44, R56.reuse, R20 ;  /* 0x000000382c14723c */ /* 0x082ff00000001814 */
[----:B------:R-:W1:Y:S01]  /*13d20*/  MUFU.EX2 R162, R162 ;  /* 0x000000a200a27308 */ /* 0x000e620000000800 */
[----:B------:R-:W-:Y:S01]  /*13d30*/  FADD.FTZ R108, R148, R108 ;  /* 0x0000006c946c7221 */ /* 0x000fe20000010000 */
[--C-:B------:R-:W-:Y:S01]  /*13d40*/  FFMA.FTZ R110, R110, UR4, -R183.reuse ;  /* 0x000000046e6e7c23 */ /* 0x100fe200080108b7 */
[--C-:B------:R-:W-:Y:S07]  /*13d50*/  FFMA.FTZ R113, R113, UR4, -R183.reuse ;  /* 0x0000000471717c23 */ /* 0x100fee00080108b7 */
[----:B------:R-:W-:Y:S01]  /*13d60*/  MUFU.EX2 R160, R160 ;  /* 0x000000a000a07308 */ /* 0x000fe20000000800 */
[--C-:B------:R-:W-:Y:S01]  /*13d70*/  FFMA.FTZ R122, R122, UR4, -R183.reuse ;  /* 0x000000047a7a7c23 */ /* 0x100fe200080108b7 */
[C---:B------:R-:W-:Y:S08]  /*13d80*/  HMMA.16816.F32 R24, R48.reuse, R56, R24 ;  /* 0x000000383018723c */ /* 0x040ff00000001818 */
[----:B------:R-:W3:Y:S01]  /*13d90*/  MUFU.EX2 R161, R161 ;  /* 0x000000a100a17308 */ /* 0x000ee20000000800 */
[--C-:B------:R-:W-:Y:S01]  /*13da0*/  FFMA.FTZ R180, R180, UR4, -R183.reuse ;  /* 0x00000004b4b47c23 */ /* 0x100fe200080108b7 */
[--C-:B------:R-:W-:Y:S08]  /*13db0*/  FFMA.FTZ R175, R175, UR4, -R183.reuse ;  /* 0x00000004afaf7c23 */ /* 0x100ff000080108b7 */
[----:B------:R-:W-:Y:S01]  /*13dc0*/  MUFU.EX2 R164, R164 ;  /* 0x000000a400a47308 */ /* 0x000fe20000000800 */
[----:B------:R-:W-:Y:S01]  /*13dd0*/  FFMA.FTZ R182, R182, UR4, -R183 ;  /* 0x00000004b6b67c23 */ /* 0x000fe200080108b7 */
[-C--:B------:R-:W-:Y:S08]  /*13de0*/  HMMA.16816.F32 R28, R48, R58.reuse, R28 ;  /* 0x0000003a301c723c */ /* 0x080ff0000000181c */
[----:B------:R-:W4:Y:S01]  /*13df0*/  MUFU.EX2 R224, R224 ;  /* 0x000000e000e07308 */ /* 0x000f220000000800 */
[----:B-1----:R-:W-:Y:S01]  /*13e00*/  F2FP.F16.F32.PACK_AB R48, R162, R163 ;  /* 0x000000a3a230723e */ /* 0x002fe200000000ff */
[--C-:B------:R-:W-:Y:S01]  /*13e10*/  FFMA.FTZ R118, R118, UR4, -R131.reuse ;  /* 0x0000000476767c23 */ /* 0x100fe20008010883 */
[--C-:B------:R-:W-:Y:S07]  /*13e20*/  FFMA.FTZ R119, R119, UR4, -R131.reuse ;  /* 0x0000000477777c23 */ /* 0x100fee0008010883 */
[----:B------:R-:W-:Y:S01]  /*13e30*/  MUFU.EX2 R221, R221 ;  /* 0x000000dd00dd7308 */ /* 0x000fe20000000800 */
[----:B------:R-:W-:Y:S01]  /*13e40*/  FFMA.FTZ R126, R126, UR4, -R131 ;  /* 0x000000047e7e7c23 */ /* 0x000fe20008010883 */
[----:B------:R-:W-:Y:S01]  /*13e50*/  HMMA.16816.F32 R32, R44, R58, R32 ;  /* 0x0000003a2c20723c */ /* 0x000fe20000001820 */
[----:B------:R-:W1:Y:S07]  /*13e60*/  LDSM.16.MT88.4 R56, [R184+0x4c00] ;  /* 0x004c0000b838783b */ /* 0x000e6e0000004200 */
[----:B------:R-:W5:Y:S01]  /*13e70*/  MUFU.EX2 R220, R220 ;  /* 0x000000dc00dc7308 */ /* 0x000f620000000800 */
[----:B------:R-:W-:Y:S01]  /*13e80*/  F2FP.F16.F32.PACK_AB R44, R165, R222 ;  /* 0x000000dea52c723e */ /* 0x000fe200000000ff */
[----:B------:R-:W-:Y:S01]  /*13e90*/  FFMA.FTZ R101, R37, R215, R101 ;  /* 0x000000d725657223 */ /* 0x000fe20000010065 */
[----:B------:R-:W-:Y:S07]  /*13ea0*/  F2FP.F16.F32.PACK_AB R45, R167, R223 ;  /* 0x000000dfa72d723e */ /* 0x000fee00000000ff */
[----:B------:R1:W-:Y:S01]  /*13eb0*/  MUFU.EX2 R88, R82 ;  /* 0x0000005200587308 */ /* 0x0003e20000000800 */
[----:B------:R-:W-:Y:S01]  /*13ec0*/  F2FP.F16.F32.PACK_AB R46, R177, R166 ;  /* 0x000000a6b12e723e */ /* 0x000fe200000000ff */
[----:B------:R-:W-:Y:S01]  /*13ed0*/  FADD.FTZ R101, R91, R101 ;  /* 0x000000655b657221 */ /* 0x000fe20000010000 */
[----:B------:R-:W-:Y:S07]  /*13ee0*/  F2FP.F16.F32.PACK_AB R47, R170, R219 ;  /* 0x000000dbaa2f723e */ /* 0x000fee00000000ff */
[----:B------:R-:W1:Y:S01]  /*13ef0*/  MUFU.EX2 R179, R179 ;  /* 0x000000b300b37308 */ /* 0x000e620000000800 */
[----:B---3--:R-:W-:Y:S01]  /*13f00*/  F2FP.F16.F32.PACK_AB R50, R161, R160 ;  /* 0x000000a0a132723e */ /* 0x008fe200000000ff */
[----:B------:R-:W-:Y:S01]  /*13f10*/  FADD.FTZ R101, R96, R101 ;  /* 0x0000006560657221 */ /* 0x000fe20000010000 */
[----:B----4-:R-:W-:Y:S07]  /*13f20*/  F2FP.F16.F32.PACK_AB R49, R224, R164 ;  /* 0x000000a4e031723e */ /* 0x010fee00000000ff */
[----:B------:R-:W-:Y:S01]  /*13f30*/  MUFU.EX2 R226, R226 ;  /* 0x000000e200e27308 */ /* 0x000fe20000000800 */
[----:B-----5:R-:W-:Y:S01]  /*13f40*/  F2FP.F16.F32.PACK_AB R51, R220, R221 ;  /* 0x000000dddc33723e */ /* 0x020fe200000000ff */
[-C--:B--2---:R-:W-:Y:S08]  /*13f50*/  HMMA.16816.F32 R4, R44, R52.reuse, R4 ;  /* 0x000000342c04723c */ /* 0x084ff00000001804 */
[----:B------:R-:W-:Y:S01]  /*13f60*/  MUFU.EX2 R84, R84 ;  /* 0x0000005400547308 */ /* 0x000fe20000000800 */
[----:B------:R-:W-:Y:S01]  /*13f70*/  FADD.FTZ R101, R95, R101 ;  /* 0x000000655f657221 */ /* 0x000fe20000010000 */
[----:B-1----:R-:W-:Y:S01]  /*13f80*/  FFMA.FTZ R82, R80, UR4, -R129 ;  /* 0x0000000450527c23 */ /* 0x002fe20008010881 */
[----:B------:R-:W-:Y:S07]  /*13f90*/  FFMA.FTZ R80, R94, UR4, -R131 ;  /* 0x000000045e507c23 */ /* 0x000fee0008010883 */
[----:B------:R-:W-:Y:S01]  /*13fa0*/  MUFU.EX2 R87, R87 ;  /* 0x0000005700577308 */ /* 0x000fe20000000800 */
[--C-:B------:R-:W-:Y:S01]  /*13fb0*/  FFMA.FTZ R94, R75, UR4, -R183.reuse ;  /* 0x000000044b5e7c23 */ /* 0x100fe200080108b7 */
[C---:B------:R-:W-:Y:S08]  /*13fc0*/  HMMA.16816.F32 R8, R48.reuse, R52, R8 ;  /* 0x000000343008723c */ /* 0x040ff00000001808 */
[----:B------:R-:W1:Y:S01]  /*13fd0*/  MUFU.EX2 R82, R82 ;  /* 0x0000005200527308 */ /* 0x000e620000000800 */
[--C-:B------:R-:W-:Y:S01]  /*13fe0*/  FFMA.FTZ R75, R70, UR4, -R183.reuse ;  /* 0x00000004464b7c23 */ /* 0x100fe200080108b7 */
[----:B------:R-:W-:Y:S08]  /*13ff0*/  FFMA.FTZ R183, R181, UR4, -R183 ;  /* 0x00000004b5b77c23 */ /* 0x000ff000080108b7 */
[----:B------:R-:W2:Y:S01]  /*14000*/  MUFU.EX2 R80, R80 ;  /* 0x0000005000507308 */ /* 0x000ea20000000800 */
[----:B------:R-:W-:Y:S01]  /*14010*/  FFMA.FTZ R181, R77, UR4, -R129 ;  /* 0x000000044db57c23 */ /* 0x000fe20008010881 */
[-C--:B------:R-:W-:Y:S08]  /*14020*/  HMMA.16816.F32 R12, R48, R54.reuse, R12 ;  /* 0x00000036300c723c */ /* 0x080ff0000000180c */
[----:B------:R3:W4:Y:S01]  /*14030*/  MUFU.EX2 R73, R98 ;  /* 0x0000006200497308 */ /* 0x0007220000000800 */
[----:B------:R-:W-:Y:S01]  /*14040*/  FADD.FTZ R101, R142, R101 ;  /* 0x000000658e657221 */ /* 0x000fe20000010000 */
[----:B------:R-:W-:Y:S01]  /*14050*/  FADD.FTZ R127, R127, R128 ;  /* 0x000000807f7f7221 */ /* 0x000fe20000010000 */
[----:B------:R-:W-:Y:S07]  /*14060*/  ISETP.GT.AND P0, PT, R214, R196, PT ;  /* 0x000000c4d600720c */ /* 0x000fee0003f04270 */
[----:B------:R-:W-:Y:S01]  /*14070*/  MUFU.EX2 R85, R181 ;  /* 0x000000b500557308 */ /* 0x000fe20000000800 */
[----:B------:R-:W-:Y:S01]  /*14080*/  FADD.FTZ R101, R140, R101 ;  /* 0x000000658c657221 */ /* 0x000fe20000010000 */
[C---:B------:R-:W-:Y:S01]  /*14090*/  HMMA.16816.F32 R16, R44.reuse, R54, R16 ;  /* 0x000000362c10723c */ /* 0x040fe20000001810 */
[----:B------:R-:W5:Y:S07]  /*140a0*/  LDSM.16.MT88.4 R52, [R186+0x5000] ;  /* 0x00500000ba34783b */ /* 0x000f6e0000004200 */
[----:B------:R1:W-:Y:S01]  /*140b0*/  MUFU.EX2 R70, R94 ;  /* 0x0000005e00467308 */ /* 0x0003e20000000800 */
[----:B------:R-:W-:Y:S01]  /*140c0*/  FADD.FTZ R101, R136, R101 ;  /* 0x0000006588657221 */ /* 0x000fe20000010000 */
[----:B------:R-:W-:Y:S08]  /*140d0*/  FADD.FTZ R127, R124, R127 ;  /* 0x0000007f7c7f7221 */ /* 0x000ff00000010000 */
[----:B------:R-:W-:Y:S01]  /*140e0*/  MUFU.EX2 R60, R60 ;  /* 0x0000003c003c7308 */ /* 0x000fe20000000800 */
[----:B------:R-:W-:Y:S01]  /*140f0*/  FADD.FTZ R109, R144, R109 ;  /* 0x0000006d906d7221 */ /* 0x000fe20000010000 */
[-C--:B------:R-:W-:Y:S08]  /*14100*/  HMMA.16816.F32 R20, R44, R56.reuse, R20 ;  /* 0x000000382c14723c */ /* 0x080ff00000001814 */
[----:B------:R-:W-:Y:S01]  /*14110*/  MUFU.EX2 R75, R75 ;  /* 0x0000004b004b7308 */ /* 0x000fe20000000800 */
[----:B---3--:R-:W-:Y:S01]  /*14120*/  FFMA.FTZ R98, R71, UR4, -R174 ;  /* 0x0000000447627c23 */ /* 0x008fe200080108ae */
[----:B------:R-:W-:Y:S01]  /*14130*/  FADD.FTZ R101, R138, R101 ;  /* 0x000000658a657221 */ /* 0x000fe20000010000 */
[----:B------:R-:W-:Y:S07]  /*14140*/  FADD.FTZ R127, R123, R127 ;  /* 0x0000007f7b7f7221 */ /* 0x000fee0000010000 */
[----:B------:R-:W-:Y:S01]  /*14150*/  MUFU.EX2 R74, R74 ;  /* 0x0000004a004a7308 */ /* 0x000fe20000000800 */
[----:B------:R-:W-:Y:S01]  /*14160*/  FADD.FTZ R108, R134, R108 ;  /* 0x0000006c866c7221 */ /* 0x000fe20000010000 */
[C---:B------:R-:W-:Y:S08]  /*14170*/  HMMA.16816.F32 R24, R48.reuse, R56, R24 ;  /* 0x000000383018723c */ /* 0x040ff00000001818 */
[----:B------:R-:W-:Y:S01]  /*14180*/  MUFU.EX2 R67, R67 ;  /* 0x0000004300437308 */ /* 0x000fe20000000800 */
[----:B------:R-:W-:Y:S01]  /*14190*/  FADD.FTZ R157, R157, R101 ;  /* 0x000000659d9d7221 */ /* 0x000fe20000010000 */
[----:B-1----:R-:W-:Y:S08]  /*141a0*/  FFMA.FTZ R94, R69, UR4, -R131 ;  /* 0x00000004455e7c23 */ /* 0x002ff00008010883 */
[----:B------:R-:W-:Y:S01]  /*141b0*/  MUFU.EX2 R39, R110 ;  /* 0x0000006e00277308 */ /* 0x000fe20000000800 */
[----:B------:R-:W-:Y:S01]  /*141c0*/  FADD.FTZ R127, R130, R127 ;  /* 0x0000007f827f7221 */ /* 0x000fe20000010000 */
        /* <DEDUP_REMOVED lines=8> */
[----:B------:R-:W1:Y:S07]  /*14250*/  LDSM.16.MT88.4 R56, [R184+0x5000] ;  /* 0x00500000b838783b */ /* 0x000e6e0000004200 */
[----:B------:R-:W-:Y:S01]  /*14260*/  MUFU.EX2 R37, R122 ;  /* 0x0000007a00257308 */ /* 0x000fe20000000800 */
[----:B------:R-:W-:Y:S01]  /*14270*/  F2FP.F16.F32.PACK_AB R44, R179, R88 ;  /* 0x00000058b32c723e */ /* 0x000fe200000000ff */
[----:B------:R-:W-:Y:S01]  /*14280*/  FADD.FTZ R157, R153, R157 ;  /* 0x0000009d999d7221 */ /* 0x000fe20000010000 */
[----:B------:R-:W-:Y:S07]  /*14290*/  F2FP.F16.F32.PACK_AB R45, R82, R226 ;  /* 0x000000e2522d723e */ /* 0x000fee00000000ff */
[----:B------:R-:W-:Y:S01]  /*142a0*/  MUFU.EX2 R117, R117 ;  /* 0x0000007500757308 */ /* 0x000fe20000000800 */
[----:B--2---:R-:W-:Y:S01]  /*142b0*/  F2FP.F16.F32.PACK_AB R46, R84, R80 ;  /* 0x00000050542e723e */ /* 0x004fe200000000ff */
[----:B------:R-:W-:Y:S01]  /*142c0*/  FADD.FTZ R157, R151, R157 ;  /* 0x0000009d979d7221 */ /* 0x000fe20000010000 */
[----:B----4-:R-:W-:Y:S01]  /*142d0*/  F2FP.F16.F32.PACK_AB R47, R73, R87 ;  /* 0x00000057492f723e */ /* 0x010fe200000000ff */
[----:B------:R-:W-:Y:S01]  /*142e0*/  LDSM.16.MT88.4 R148, [R186+0x5c00] ;  /* 0x005c0000ba94783b */ /* 0x000fe20000004200 */
[----:B------:R-:W-:Y:S05]  /*142f0*/  F2FP.F16.F32.PACK_AB R51, R78, R79 ;  /* 0x0000004f4e33723e */ /* 0x000fea00000000ff */
[----:B------:R-:W-:Y:S01]  /*14300*/  MUFU.EX2 R116, R116 ;  /* 0x0000007400747308 */ /* 0x000fe20000000800 */
[----:B------:R-:W-:Y:S01]  /*14310*/  FADD.FTZ R109, R141, R109 ;  /* 0x0000006d8d6d7221 */ /* 0x000fe20000010000 */
[----:B------:R-:W-:Y:S01]  /*14320*/  IADD3 R214, PT, PT, R214, -0x1, RZ ;  /* 0xffffffffd6d67810 */ /* 0x000fe20007ffe0ff */
[----:B------:R-:W-:Y:S01]  /*14330*/  FADD.FTZ R127, R147, R127 ;  /* 0x0000007f937f7221 */ /* 0x000fe20000010000 */
[-C--:B-----5:R-:W-:Y:S06]  /*14340*/  HMMA.16816.F32 R4, R44, R52.reuse, R4 ;  /* 0x000000342c04723c */ /* 0x0a0fec0000001804 */
[----:B------:R-:W-:Y:S01]  /*14350*/  MUFU.EX2 R118, R118 ;  /* 0x0000007600767308 */ /* 0x000fe20000000800 */
[--C-:B------:R-:W-:Y:S01]  /*14360*/  FFMA.FTZ R114, R114, UR4, -R129.reuse ;  /* 0x0000000472727c23 */ /* 0x100fe20008010881 */
[--C-:B------:R-:W-:Y:S01]  /*14370*/  FFMA.FTZ R115, R115, UR4, -R129.reuse ;  /* 0x0000000473737c23 */ /* 0x100fe20008010881 */
[----:B------:R-:W-:Y:S01]  /*14380*/  FFMA.FTZ R121, R121, UR4, -R129 ;  /* 0x0000000479797c23 */ /* 0x000fe20008010881 */
[----:B------:R-:W-:Y:S01]  /*14390*/  FADD.FTZ R108, R135, R108 ;  /* 0x0000006c876c7221 */ /* 0x000fe20000010000 */
[----:B------:R-:W-:Y:S01]  /*143a0*/  FADD.FTZ R109, R137, R109 ;  /* 0x0000006d896d7221 */ /* 0x000fe20000010000 */
[C---:B------:R-:W-:Y:S04]  /*143b0*/  HMMA.16816.F32 R8, R48.reuse, R52, R8 ;  /* 0x000000343008723c */ /* 0x040fe80000001808 */
[----:B------:R-:W2:Y:S01]  /*143c0*/  MUFU.EX2 R119, R119 ;  /* 0x0000007700777308 */ /* 0x000ea20000000800 */
[----:B------:R-:W-:Y:S01]  /*143d0*/  FFMA.FTZ R52, R66, UR4, -R174 ;  /* 0x0000000442347c23 */ /* 0x000fe200080108ae */
[----:B------:R-:W-:Y:S08]  /*143e0*/  FADD.FTZ R127, R143, R127 ;  /* 0x0000007f8f7f7221 */ /* 0x000ff00000010000 */
[----:B------:R3:W4:Y:S01]  /*143f0*/  MUFU.EX2 R66, R83 ;  /* 0x0000005300427308 */ /* 0x0007220000000800 */
[----:B------:R-:W-:Y:S01]  /*14400*/  FADD.FTZ R108, R132, R108 ;  /* 0x0000006c846c7221 */ /* 0x000fe20000010000 */
[-C--:B------:R-:W-:Y:S08]  /*14410*/  HMMA.16816.F32 R12, R48, R54.reuse, R12 ;  /* 0x00000036300c723c */ /* 0x080ff0000000180c */
[----:B------:R5:W4:Y:S01]  /*14420*/  MUFU.EX2 R71, R52 ;  /* 0x0000003400477308 */ /* 0x000b220000000800 */
[----:B------:R-:W-:Y:S01]  /*14430*/  FADD.FTZ R155, R155, R109 ;  /* 0x0000006d9b9b7221 */ /* 0x000fe20000010000 */
[----:B------:R-:W-:Y:S01]  /*14440*/  FADD.FTZ R127, R139, R127 ;  /* 0x0000007f8b7f7221 */ /* 0x000fe20000010000 */
[----:B------:R-:W-:Y:S07]  /*14450*/  FADD.FTZ R108, R154, R108 ;  /* 0x0000006c9a6c7221 */ /* 0x000fee0000010000 */
[----:B------:R-:W-:Y:S01]  /*14460*/  MUFU.EX2 R114, R114 ;  /* 0x0000007200727308 */ /* 0x000fe20000000800 */
[----:B------:R-:W-:Y:S01]  /*14470*/  FADD.FTZ R155, R145, R155 ;  /* 0x0000009b919b7221 */ /* 0x000fe20000010000 */
[C---:B------:R-:W-:Y:S08]  /*14480*/  HMMA.16816.F32 R16, R44.reuse, R54, R16 ;  /* 0x000000362c10723c */ /* 0x040ff00000001810 */
[----:B------:R-:W-:Y:S01]  /*14490*/  MUFU.EX2 R115, R115 ;  /* 0x0000007300737308 */ /* 0x000fe20000000800 */
[----:B---3--:R-:W-:Y:S01]  /*144a0*/  FFMA.FTZ R83, R81, UR4, -R131 ;  /* 0x0000000451537c23 */ /* 0x008fe20008010883 */
[----:B------:R-:W-:Y:S08]  /*144b0*/  FADD.FTZ R127, R133, R127 ;  /* 0x0000007f857f7221 */ /* 0x000ff00000010000 */
[----:B------:R-:W-:Y:S01]  /*144c0*/  MUFU.EX2 R81, R94 ;  /* 0x0000005e00517308 */ /* 0x000fe20000000800 */
[----:B------:R-:W-:Y:S01]  /*144d0*/  FADD.FTZ R108, R159, R108 ;  /* 0x0000006c9f6c7221 */ /* 0x000fe20000010000 */
[-C--:B-1----:R-:W-:Y:S08]  /*144e0*/  HMMA.16816.F32 R20, R44, R56.reuse, R20 ;  /* 0x000000382c14723c */ /* 0x082ff00000001814 */
[----:B------:R-:W-:Y:S01]  /*144f0*/  MUFU.EX2 R77, R83 ;  /* 0x00000053004d7308 */ /* 0x000fe20000000800 */
[----:B-----5:R-:W-:Y:S01]  /*14500*/  FFMA.FTZ R52, R61, UR4, -R131 ;  /* 0x000000043d347c23 */ /* 0x020fe20008010883 */
[----:B------:R-:W-:Y:S01]  /*14510*/  FADD.FTZ R155, R146, R155 ;  /* 0x0000009b929b7221 */ /* 0x000fe20000010000 */
[----:B------:R-:W-:Y:S07]  /*14520*/  FADD.FTZ R127, R163, R127 ;  /* 0x0000007fa37f7221 */ /* 0x000fee0000010000 */
[----:B------:R1:W3:Y:S01]  /*14530*/  MUFU.EX2 R61, R72 ;  /* 0x00000048003d7308 */ /* 0x0002e20000000800 */
[----:B------:R-:W-:Y:S01]  /*14540*/  FADD.FTZ R108, R158, R108 ;  /* 0x0000006c9e6c7221 */ /* 0x000fe20000010000 */
[C---:B------:R-:W-:Y:S08]  /*14550*/  HMMA.16816.F32 R24, R48.reuse, R56, R24 ;  /* 0x000000383018723c */ /* 0x040ff00000001818 */
[----:B------:R-:W-:Y:S01]  /*14560*/  MUFU.EX2 R126, R126 ;  /* 0x0000007e007e7308 */ /* 0x000fe20000000800 */
[----:B------:R-:W-:Y:S01]  /*14570*/  FFMA.FTZ R57, R43, UR4, -R129 ;  /* 0x000000042b397c23 */ /* 0x000fe20008010881 */
[----:B------:R-:W-:Y:S08]  /*14580*/  FADD.FTZ R155, R152, R155 ;  /* 0x0000009b989b7221 */ /* 0x000ff00000010000 */
[----:B------:R-:W-:Y:S01]  /*14590*/  MUFU.EX2 R121, R121 ;  /* 0x0000007900797308 */ /* 0x000fe20000000800 */
[----:B------:R-:W-:Y:S01]  /*145a0*/  FADD.FTZ R127, R162, R127 ;  /* 0x0000007fa27f7221 */ /* 0x000fe20000010000 */
[-C--:B------:R-:W-:Y:S01]  /*145b0*/  HMMA.16816.F32 R28, R48, R58.reuse, R28 ;  /* 0x0000003a301c723c */ /* 0x080fe2000000181c */
[----:B------:R-:W-:Y:S07]  /*145c0*/  LDSM.16.MT88.4 R48, [R184+0x5400] ;  /* 0x00540000b830783b */ /* 0x000fee0000004200 */
[----:B------:R-:W-:Y:S01]  /*145d0*/  MUFU.EX2 R57, R57 ;  /* 0x0000003900397308 */ /* 0x000fe20000000800 */
[----:B--2---:R-:W-:Y:S01]  /*145e0*/  F2FP.F16.F32.PACK_AB R132, R119, R118 ;  /* 0x000000767784723e */ /* 0x004fe200000000ff */
[--C-:B-1----:R-:W-:Y:S01]  /*145f0*/  FFMA.FTZ R72, R42, UR4, -R174.reuse ;  /* 0x000000042a487c23 */ /* 0x102fe200080108ae */
[----:B------:R-:W-:Y:S01]  /*14600*/  FFMA.FTZ R42, R62, UR4, -R131 ;  /* 0x000000043e2a7c23 */ /* 0x000fe20008010883 */
[----:B------:R-:W-:Y:S06]  /*14610*/  FFMA.FTZ R174, R41, UR4, -R174 ;  /* 0x0000000429ae7c23 */ /* 0x000fec00080108ae */
[----:B------:R1:W-:Y:S01]  /*14620*/  MUFU.EX2 R62, R52 ;  /* 0x00000034003e7308 */ /* 0x0003e20000000800 */
[----:B------:R-:W-:Y:S09]  /*14630*/  HMMA.16816.F32 R32, R44, R58, R32 ;  /* 0x0000003a2c20723c */ /* 0x000ff20000001820 */
[----:B------:R2:W5:Y:S01]  /*14640*/  MUFU.EX2 R56, R42 ;  /* 0x0000002a00387308 */ /* 0x0005620000000800 */
[----:B------:R-:W-:Y:S01]  /*14650*/  FFMA.FTZ R41, R63, UR4, -R129 ;  /* 0x000000043f297c23 */ /* 0x000fe20008010881 */
[----:B------:R-:W-:Y:S01]  /*14660*/  F2FP.F16.F32.PACK_AB R44, R75, R70 ;  /* 0x000000464b2c723e */ /* 0x000fe200000000ff */
[----:B------:R-:W-:Y:S01]  /*14670*/  FADD.FTZ R108, R156, R108 ;  /* 0x0000006c9c6c7221 */ /* 0x000fe20000010000 */
[----:B----4-:R-:W-:Y:S06]  /*14680*/  F2FP.F16.F32.PACK_AB R46, R66, R74 ;  /* 0x0000004a422e723e */ /* 0x010fec00000000ff */
[----:B------:R-:W-:Y:S01]  /*14690*/  MUFU.EX2 R58, R111 ;  /* 0x0000006f003a7308 */ /* 0x000fe20000000800 */
[----:B------:R-:W-:Y:S01]  /*146a0*/  F2FP.F16.F32.PACK_AB R45, R71, R67 ;  /* 0x00000043472d723e */ /* 0x000fe200000000ff */
[----:B------:R-:W-:Y:S01]  /*146b0*/  FADD.FTZ R155, R222, R155 ;  /* 0x0000009bde9b7221 */ /* 0x000fe20000010000 */
[----:B---3--:R-:W-:Y:S07]  /*146c0*/  F2FP.F16.F32.PACK_AB R47, R69, R61 ;  /* 0x0000003d452f723e */ /* 0x008fee00000000ff */
[----:B------:R-:W-:Y:S01]  /*146d0*/  MUFU.EX2 R59, R103 ;  /* 0x00000067003b7308 */ /* 0x000fe20000000800 */
[----:B-1----:R-:W1:Y:S01]  /*146e0*/  LDSM.16.MT88.4 R52, [R186+0x5400] ;  /* 0x00540000ba34783b */ /* 0x002e620000004200 */
[----:B------:R-:W-:Y:S01]  /*146f0*/  F2FP.F16.F32.PACK_AB R133, R115, R114 ;  /* 0x000000727385723e */ /* 0x000fe200000000ff */
[----:B------:R-:W-:Y:S07]  /*14700*/  FADD.FTZ R127, R160, R127 ;  /* 0x0000007fa07f7221 */ /* 0x000fee0000010000 */
[----:B------:R-:W-:Y:S01]  /*14710*/  MUFU.EX2 R180, R180 ;  /* 0x000000b400b47308 */ /* 0x000fe20000000800 */
[--C-:B--2---:R-:W-:Y:S01]  /*14720*/  FFMA.FTZ R42, R64, UR4, -R131.reuse ;  /* 0x00000004402a7c23 */ /* 0x104fe20008010883 */
[----:B-----5:R-:W-:Y:S01]  /*14730*/  F2FP.F16.F32.PACK_AB R40, R56, R62 ;  /* 0x0000003e3828723e */ /* 0x020fe200000000ff */
[----:B------:R-:W-:Y:S07]  /*14740*/  FFMA.FTZ R131, R125, UR4, -R131 ;  /* 0x000000047d837c23 */ /* 0x000fee0008010883 */
[----:B------:R2:W-:Y:S01]  /*14750*/  MUFU.EX2 R64, R65 ;  /* 0x0000004100407308 */ /* 0x0005e20000000800 */
[----:B------:R-:W-:Y:S01]  /*14760*/  FFMA.FTZ R125, R76, UR4, -R129 ;  /* 0x000000044c7d7c23 */ /* 0x000fe20008010881 */
[----:B------:R-:W-:Y:S01]  /*14770*/  FADD.FTZ R108, R164, R108 ;  /* 0x0000006ca46c7221 */ /* 0x000fe20000010000 */
[----:B------:R-:W-:Y:S07]  /*14780*/  MOV R164, R0 ;  /* 0x0000000000a47202 */ /* 0x000fee0000000f00 */
[----:B------:R-:W3:Y:S01]  /*14790*/  MUFU.EX2 R63, R42 ;  /* 0x0000002a003f7308 */ /* 0x000ee20000000800 */
[----:B------:R-:W-:Y:S01]  /*147a0*/  FADD.FTZ R223, R223, R157 ;  /* 0x0000009ddfdf7221 */ /* 0x000fe20000010000 */
        /* <DEDUP_REMOVED lines=8> */
[--C-:B--2---:R-:W-:Y:S01]  /*14830*/  FFMA.FTZ R65, R68, UR4, -R129.reuse ;  /* 0x0000000444417c23 */ /* 0x104fe20008010881 */
[----:B------:R-:W-:Y:S07]  /*14840*/  FFMA.FTZ R129, R120, UR4, -R129 ;  /* 0x0000000478817c23 */ /* 0x000fee0008010881 */
[----:B------:R2:W-:Y:S01]  /*14850*/  MUFU.EX2 R68, R41 ;  /* 0x0000002900447308 */ /* 0x0005e20000000800 */
[----:B------:R-:W-:Y:S01]  /*14860*/  FADD.FTZ R223, R219, R223 ;  /* 0x000000dfdbdf7221 */ /* 0x000fe20000010000 */
[----:B---3--:R-:W-:Y:S01]  /*14870*/  F2FP.F16.F32.PACK_AB R42, R63, R64 ;  /* 0x000000403f2a723e */ /* 0x008fe200000000ff */
[----:B------:R-:W-:Y:S07]  /*14880*/  FADD.FTZ R155, R177, R155 ;  /* 0x0000009bb19b7221 */ /* 0x000fee0000010000 */
[----:B------:R-:W3:Y:S01]  /*14890*/  MUFU.EX2 R65, R65 ;  /* 0x0000004100417308 */ /* 0x000ee20000000800 */
[----:B------:R-:W-:Y:S01]  /*148a0*/  MOV R165, R2 ;  /* 0x0000000200a57202 */ /* 0x000fe20000000f00 */
[----:B------:R-:W-:Y:S01]  /*148b0*/  FADD.FTZ R108, R220, R108 ;  /* 0x0000006cdc6c7221 */ /* 0x000fe20000010000 */
[----:B------:R-:W-:Y:S07]  /*148c0*/  FADD.FTZ R223, R170, R223 ;  /* 0x000000dfaadf7221 */ /* 0x000fee0000010000 */
[----:B------:R-:W4:Y:S01]  /*148d0*/  MUFU.EX2 R131, R131 ;  /* 0x0000008300837308 */ /* 0x000f220000000800 */
[----:B------:R-:W-:Y:S01]  /*148e0*/  FADD.FTZ R155, R88, R155 ;  /* 0x0000009b589b7221 */ /* 0x000fe20000010000 */
[----:B------:R-:W-:Y:S01]  /*148f0*/  FADD.FTZ R127, R225, R127 ;  /* 0x0000007fe17f7221 */ /* 0x000fe20000010000 */
[----:B------:R-:W-:Y:S07]  /*14900*/  FADD.FTZ R108, R178, R108 ;  /* 0x0000006cb26c7221 */ /* 0x000fee0000010000 */
[----:B------:R-:W5:Y:S01]  /*14910*/  MUFU.EX2 R129, R129 ;  /* 0x0000008100817308 */ /* 0x000f620000000800 */
[----:B------:R-:W-:Y:S01]  /*14920*/  FADD.FTZ R223, R226, R223 ;  /* 0x000000dfe2df7221 */ /* 0x000fe20000010000 */
[----:B--2---:R-:W-:Y:S01]  /*14930*/  F2FP.F16.F32.PACK_AB R41, R57, R60 ;  /* 0x0000003c3929723e */ /* 0x004fe200000000ff */
[----:B------:R-:W-:Y:S01]  /*14940*/  FADD.FTZ R179, R179, R155 ;  /* 0x0000009bb3b37221 */ /* 0x000fe20000010000 */
[----:B------:R-:W-:Y:S06]  /*14950*/  MOV R167, R3 ;  /* 0x0000000300a77202 */ /* 0x000fec0000000f00 */
[----:B------:R-:W2:Y:S01]  /*14960*/  MUFU.EX2 R175, R175 ;  /* 0x000000af00af7308 */ /* 0x000ea20000000800 */
[----:B---3--:R-:W-:Y:S01]  /*14970*/  F2FP.F16.F32.PACK_AB R43, R65, R68 ;  /* 0x00000044412b723e */ /* 0x008fe200000000ff */
[----:B------:R-:W-:Y:S01]  /*14980*/  FADD.FTZ R127, R176, R127 ;  /* 0x0000007fb07f7221 */ /* 0x000fe20000010000 */
[----:B------:R-:W-:Y:S07]  /*14990*/  MOV R166, R36 ;  /* 0x0000002400a67202 */ /* 0x000fee0000000f00 */
[----:B------:R-:W-:Y:S01]  /*149a0*/  MUFU.EX2 R182, R182 ;  /* 0x000000b600b67308 */ /* 0x000fe20000000800 */
[----:B----4-:R-:W-:Y:S01]  /*149b0*/  F2FP.F16.F32.PACK_AB R134, R131, R126 ;  /* 0x0000007e8386723e */ /* 0x010fe200000000ff */
[----:B------:R-:W-:Y:S01]  /*149c0*/  FADD.FTZ R108, R93, R108 ;  /* 0x0000006c5d6c7221 */ /* 0x000fe20000010000 */
[----:B------:R-:W-:Y:S01]  /*149d0*/  FADD.FTZ R223, R82, R223 ;  /* 0x000000df52df7221 */ /* 0x000fe20000010000 */
[-C--:B-1----:R-:W-:Y:S06]  /*149e0*/  HMMA.16816.F32 R4, R40, R52.reuse, R4 ;  /* 0x000000342804723c */ /* 0x082fec0000001804 */
[----:B------:R-:W1:Y:S10]  /*149f0*/  MUFU.EX2 R183, R183 ;  /* 0x000000b700b77308 */ /* 0x000e740000000800 */
[----:B------:R-:W-:Y:S01]  /*14a00*/  MUFU.EX2 R173, R173 ;  /* 0x000000ad00ad7308 */ /* 0x000fe20000000800 */
[----:B-----5:R-:W-:Y:S01]  /*14a10*/  F2FP.F16.F32.PACK_AB R135, R129, R121 ;  /* 0x000000798187723e */ /* 0x020fe200000000ff */
[----:B------:R-:W-:Y:S01]  /*14a20*/  FADD.FTZ R127, R171, R127 ;  /* 0x0000007fab7f7221 */ /* 0x000fe20000010000 */
[C---:B------:R-:W-:Y:S07]  /*14a30*/  HMMA.16816.F32 R8, R44.reuse, R52, R8 ;  /* 0x000000342c08723c */ /* 0x040fee0000001808 */
[----:B------:R-:W3:Y:S01]  /*14a40*/  MUFU.EX2 R172, R172 ;  /* 0x000000ac00ac7308 */ /* 0x000ee20000000800 */
[----:B--2---:R-:W-:Y:S09]  /*14a50*/  F2FP.F16.F32.PACK_AB R136, R175, R180 ;  /* 0x000000b4af88723e */ /* 0x004ff200000000ff */
[----:B------:R-:W-:Y:S01]  /*14a60*/  MUFU.EX2 R72, R72 ;  /* 0x0000004800487308 */ /* 0x000fe20000000800 */
[----:B------:R-:W-:Y:S01]  /*14a70*/  FADD.FTZ R108, R79, R108 ;  /* 0x0000006c4f6c7221 */ /* 0x000fe20000010000 */
[----:B-1----:R-:W-:Y:S01]  /*14a80*/  F2FP.F16.F32.PACK_AB R138, R183, R182 ;  /* 0x000000b6b78a723e */ /* 0x002fe200000000ff */
[-C--:B------:R-:W-:Y:S07]  /*14a90*/  HMMA.16816.F32 R12, R44, R54.reuse, R12 ;  /* 0x000000362c0c723c */ /* 0x080fee000000180c */
[----:B------:R-:W1:Y:S01]  /*14aa0*/  MUFU.EX2 R174, R174 ;  /* 0x000000ae00ae7308 */ /* 0x000e620000000800 */
[----:B------:R-:W-:Y:S01]  /*14ab0*/  FADD.FTZ R179, R80, R179 ;  /* 0x000000b350b37221 */ /* 0x000fe20000010000 */
[----:B------:R-:W-:Y:S01]  /*14ac0*/  FADD.FTZ R223, R87, R223 ;  /* 0x000000df57df7221 */ /* 0x000fe20000010000 */
[----:B------:R-:W-:Y:S01]  /*14ad0*/  FADD.FTZ R127, R169, R127 ;  /* 0x0000007fa97f7221 */ /* 0x000fe20000010000 */
[----:B------:R-:W-:Y:S01]  /*14ae0*/  FADD.FTZ R108, R78, R108 ;  /* 0x0000006c4e6c7221 */ /* 0x000fe20000010000 */
[----:B---3--:R-:W-:Y:S01]  /*14af0*/  F2FP.F16.F32.PACK_AB R137, R172, R173 ;  /* 0x000000adac89723e */ /* 0x008fe200000000ff */
[C---:B------:R-:W-:Y:S01]  /*14b00*/  HMMA.16816.F32 R16, R40.reuse, R54, R16 ;  /* 0x000000362810723c */ /* 0x040fe20000001810 */
[----:B------:R-:W2:Y:S03]  /*14b10*/  LDSM.16.MT88.4 R52, [R186+0x5800] ;  /* 0x00580000ba34783b */ /* 0x000ea60000004200 */
[----:B------:R-:W-:Y:S01]  /*14b20*/  FADD.FTZ R179, R84, R179 ;  /* 0x000000b354b37221 */ /* 0x000fe20000010000 */
[----:B------:R-:W-:Y:S01]  /*14b30*/  FADD.FTZ R223, R73, R223 ;  /* 0x000000df49df7221 */ /* 0x000fe20000010000 */
[----:B------:R-:W-:Y:S01]  /*14b40*/  FADD.FTZ R127, R70, R127 ;  /* 0x0000007f467f7221 */ /* 0x000fe20000010000 */
[----:B-1----:R-:W-:Y:S01]  /*14b50*/  F2FP.F16.F32.PACK_AB R139, R174, R72 ;  /* 0x00000048ae8b723e */ /* 0x002fe200000000ff */
        /* <DEDUP_REMOVED lines=14> */
[----:B------:R-:W-:Y:S01]  /*14c40*/  F2FP.F16.F32.PACK_AB R46, R37, R38 ;  /* 0x00000026252e723e */ /* 0x000fe200000000ff */
[----:B------:R-:W-:Y:S01]  /*14c50*/  FADD.FTZ R223, R68, R223 ;  /* 0x000000df44df7221 */ /* 0x000fe20000010000 */
[----:B------:R-:W-:Y:S01]  /*14c60*/  F2FP.F16.F32.PACK_AB R45, R59, R76 ;  /* 0x0000004c3b2d723e */ /* 0x000fe200000000ff */
        /* <DEDUP_REMOVED lines=49> */
[----:B------:R-:W-:Y:S05]  /*14f80*/  FADD.FTZ R215, R129, R223 ;  /* 0x000000df81d77221 */ /* 0x000fea0000010000 */
        /* <DEDUP_REMOVED lines=12> */
.L_x_979:
[----:B------:R-:W1:Y:S01]  /*15050*/  SHFL.BFLY PT, R6, R217, 0x2, 0x1f ;  /* 0x0c401f00d9067f89 */ /* 0x000e6200000e0000 */
[----:B------:R-:W-:Y:S01]  /*15060*/  SHF.L.U32 R10, R199, 0x4, RZ ;  /* 0x00000004c70a7819 */ /* 0x000fe200000006ff */
[----:B------:R-:W2:Y:S01]  /*15070*/  S2UR UR4, SR_CgaCtaId ;  /* 0x00000000000479c3 */ /* 0x000ea20000008800 */
[----:B------:R-:W-:Y:S01]  /*15080*/  SHF.L.U32 R11, R191, 0x5, RZ ;  /* 0x00000005bf0b7819 */ /* 0x000fe200000006ff */
[----:B------:R-:W3:Y:S01]  /*15090*/  SHFL.BFLY PT, R5, R215, 0x2, 0x1f ;  /* 0x0c401f00d7057f89 */ /* 0x000ee200000e0000 */
[----:B------:R-:W-:Y:S01]  /*150a0*/  LOP3.LUT R168, R168, 0x3e00, R10, 0xf8, !PT ;  /* 0x00003e00a8a87812 */ /* 0x000fe200078ef80a */
[----:B------:R-:W-:Y:S01]  /*150b0*/  UISETP.NE.AND UP0, UPT, UR10, -0x1, UPT ;  /* 0xffffffff0a00788c */ /* 0x000fe2000bf05270 */
[C---:B------:R-:W-:Y:S01]  /*150c0*/  SHF.L.U32 R10, R199.reuse, 0x3, RZ ;  /* 0x00000003c70a7819 */ /* 0x040fe200000006ff */
[----:B------:R-:W4:Y:S01]  /*150d0*/  SHFL.BFLY PT, R7, R218, 0x2, 0x1f ;  /* 0x0c401f00da077f89 */ /* 0x000f2200000e0000 */
[----:B------:R-:W-:Y:S01]  /*150e0*/  LOP3.LUT R11, R168, 0x20, R11, 0xf8, !PT ;  /* 0x00000020a80b7812 */ /* 0x000fe200078ef80b */
[----:B------:R-:W5:Y:S01]  /*150f0*/  LDC.U8 R13, c[0x0][0x549] ;  /* 0x00015240ff0d7b82 */ /* 0x000f620000000000 */
[----:B------:R-:W-:Y:S01]  /*15100*/  LOP3.LUT R10, R10, 0xc0, RZ, 0xc0, !PT ;  /* 0x000000c00a0a7812 */ /* 0x000fe200078ec0ff */
[----:B------:R-:W4:Y:S01]  /*15110*/  SHFL.BFLY PT, R4, R216, 0x2, 0x1f ;  /* 0x0c401f00d8047f89 */ /* 0x000f2200000e0000 */
[----:B------:R-:W-:Y:S01]  /*15120*/  UMOV UR5, 0x400 ;  /* 0x0000040000057882 */ /* 0x000fe20000000000 */
[----:B------:R-:W-:Y:S01]  /*15130*/  SHF.L.U32 R14, R199, 0x2, RZ ;  /* 0x00000002c70e7819 */ /* 0x000fe200000006ff */
[----:B------:R-:W-:Y:S01]  /*15140*/  UISETP.NE.AND UP1, UPT, UR10, -0x1, UPT ;  /* 0xffffffff0a00788c */ /* 0x000fe2000bf25270 */
[----:B------:R-:W-:-:S02]  /*15150*/  LOP3.LUT R10, R10, 0x18, R199, 0xf8, !PT ;  /* 0x000000180a0a7812 */ /* 0x000fc400078ef8c7 */
[----:B------:R-:W-:Y:S01]  /*15160*/  PLOP3.LUT P3, PT, PT, PT, UP0, 0x80, 0x8 ;  /* 0x000000000008781c */ /* 0x000fe20003f6f008 */
[----:B------:R-:W5:Y:S01]  /*15170*/  LDC.U8 R17, c[0x0][0x548] ;  /* 0x00015200ff117b82 */ /* 0x000f620000000000 */
[----:B------:R-:W-:Y:S02]  /*15180*/  LOP3.LUT R10, R11, R10, RZ, 0xfc, !PT ;  /* 0x0000000a0b0a7212 */ /* 0x000fe400078efcff */
[----:B------:R-:W-:Y:S01]  /*15190*/  LOP3.LUT R15, R14, 0x20, RZ, 0xc0, !PT ;  /* 0x000000200e0f7812 */ /* 0x000fe200078ec0ff */
[----:B-1----:R-:W-:Y:S01]  /*151a0*/  FADD.FTZ R217, R6, R217 ;  /* 0x000000d906d97221 */ /* 0x002fe20000010000 */
[----:B------:R-:W-:Y:S01]  /*151b0*/  LOP3.LUT R14, R14, 0x40, RZ, 0xc0, !PT ;  /* 0x000000400e0e7812 */ /* 0x000fe200078ec0ff */
[----:B--2---:R-:W-:Y:S02]  /*151c0*/  ULEA UR4, UR4, UR5, 0x18 ;  /* 0x0000000504047291 */ /* 0x004fe4000f8ec0ff */
[----:B------:R-:W1:Y:S01]  /*151d0*/  S2UR UR5, SR_CTAID.Z ;  /* 0x00000000000579c3 */ /* 0x000e620000002700 */
[----:B---3--:R-:W-:Y:S01]  /*151e0*/  FADD.FTZ R215, R5, R215 ;  /* 0x000000d705d77221 */ /* 0x008fe20000010000 */
[----:B------:R-:W2:Y:S01]  /*151f0*/  SHFL.BFLY PT, R6, R217, 0x1, 0x1f ;  /* 0x0c201f00d9067f89 */ /* 0x000ea200000e0000 */
[----:B----4-:R-:W-:-:S03]  /*15200*/  FADD.FTZ R218, R7, R218 ;  /* 0x000000da07da7221 */ /* 0x010fc60000010000 */
[----:B------:R-:W3:Y:S01]  /*15210*/  SHFL.BFLY PT, R5, R215, 0x1, 0x1f ;  /* 0x0c201f00d7057f89 */ /* 0x000ee200000e0000 */
[----:B------:R-:W-:Y:S01]  /*15220*/  LEA R10, R10, UR4, 0x1 ;  /* 0x000000040a0a7c11 */ /* 0x000fe2000f8e08ff */
[----:B------:R-:W-:Y:S02]  /*15230*/  FADD.FTZ R216, R4, R216 ;  /* 0x000000d804d87221 */ /* 0x000fe40000010000 */
[----:B------:R-:W4:Y:S01]  /*15240*/  SHFL.BFLY PT, R7, R218, 0x1, 0x1f ;  /* 0x0c201f00da077f89 */ /* 0x000f2200000e0000 */
[C---:B------:R-:W-:Y:S01]  /*15250*/  IADD3 R16, PT, PT, R10.reuse, -R15, RZ ;  /* 0x8000000f0a107210 */ /* 0x040fe20007ffe0ff */
[----:B------:R-:W1:Y:S01]  /*15260*/  LDCU UR4, c[0x0][0x434] ;  /* 0x00008680ff0477ac */ /* 0x000e620008000800 */
[----:B-----5:R-:W-:Y:S01]  /*15270*/  ISETP.NE.AND P1, PT, R13, RZ, PT ;  /* 0x000000ff0d00720c */ /* 0x020fe20003f25270 */
[----:B------:R-:W5:Y:S01]  /*15280*/  SHFL.BFLY PT, R4, R216, 0x1, 0x1f ;  /* 0x0c201f00d8047f89 */ /* 0x000f6200000e0000 */
[----:B------:R-:W-:Y:S02]  /*15290*/  IADD3 R13, PT, PT, R10, -R14, RZ ;  /* 0x8000000e0a0d7210 */ /* 0x000fe40007ffe0ff */
[----:B------:R-:W1:Y:S01]  /*152a0*/  LDC R14, c[0x0][0x434] ;  /* 0x00010d00ff0e7b82 */ /* 0x000e620000000800 */
[----:B------:R-:W-:-:S02]  /*152b0*/  ISETP.NE.AND P2, PT, R17, RZ, !P1 ;  /* 0x000000ff1100720c */ /* 0x000fc40004f45270 */
[----:B------:R-:W-:Y:S01]  /*152c0*/  IADD3 R15, PT, PT, -R15, R13, RZ ;  /* 0x0000000d0f0f7210 */ /* 0x000fe20007ffe1ff */
[----:B--2---:R-:W-:-:S05]  /*152d0*/  FADD.FTZ R6, R217, R6 ;  /* 0x00000006d9067221 */ /* 0x004fca0000010000 */
[----:B------:R-:W2:Y:S01]  /*152e0*/  @P1 LDC R20, c[0x0][0x430] ;  /* 0x00010c00ff141b82 */ /* 0x000ea20000000800 */
[----:B---3--:R-:W-:Y:S01]  /*152f0*/  FADD.FTZ R5, R215, R5 ;  /* 0x00000005d7057221 */ /* 0x008fe20000010000 */
[----:B------:R-:W3:Y:S01]  /*15300*/  MUFU.RCP R8, R6 ;  /* 0x0000000600087308 */ /* 0x000ee20000001000 */
[----:B------:R-:W-:Y:S02]  /*15310*/  FSETP.NE.FTZ.AND P4, PT, R6, RZ, PT ;  /* 0x000000ff0600720b */ /* 0x000fe40003f95000 */
[----:B------:R-:W-:Y:S01]  /*15320*/  VOTEU.ANY UP0, P2 ;  /* 0x0000000000ff7886 */ /* 0x000fe20001000100 */
[----:B----4-:R-:W-:Y:S01]  /*15330*/  FADD.FTZ R7, R218, R7 ;  /* 0x00000007da077221 */ /* 0x010fe20000010000 */
[----:B------:R-:W-:Y:S01]  /*15340*/  FSETP.NE.FTZ.AND P0, PT, R5, RZ, PT ;  /* 0x000000ff0500720b */ /* 0x000fe20003f15000 */
[----:B-----5:R-:W-:Y:S02]  /*15350*/  FADD.FTZ R4, R216, R4 ;  /* 0x00000004d8047221 */ /* 0x020fe40000010000 */
[----:B------:R-:W4:Y:S01]  /*15360*/  MUFU.RCP R9, R5 ;  /* 0x0000000500097308 */ /* 0x000f220000001000 */
[----:B------:R-:W-:-:S02]  /*15370*/  FSETP.NE.FTZ.AND P6, PT, R7, RZ, PT ;  /* 0x000000ff0700720b */ /* 0x000fc40003fd5000 */
[----:B------:R-:W-:-:S05]  /*15380*/  FSETP.NE.FTZ.AND P5, PT, R4, RZ, PT ;  /* 0x000000ff0400720b */ /* 0x000fca0003fb5000 */
[----:B------:R-:W5:Y:S01]  /*15390*/  MUFU.RCP R12, R7 ;  /* 0x00000007000c7308 */ /* 0x000f620000001000 */
[----:B---3--:R-:W-:-:S05]  /*153a0*/  FSEL R8, R8, 1, P4 ;  /* 0x3f80000008087808 */ /* 0x008fca0002000000 */
[C---:B------:R-:W-:Y:S02]  /*153b0*/  FMUL.FTZ R160, R8.reuse, R160 ;  /* 0x000000a008a07220 */ /* 0x040fe40000410000 */
[----:B------:R-:W3:Y:S01]  /*153c0*/  MUFU.RCP R11, R4 ;  /* 0x00000004000b7308 */ /* 0x000ee20000001000 */
[C---:B------:R-:W-:Y:S01]  /*153d0*/  FMUL.FTZ R161, R8.reuse, R161 ;  /* 0x000000a108a17220 */ /* 0x040fe20000410000 */
[----:B----4-:R-:W-:Y:S01]  /*153e0*/  FSEL R9, R9, 1, P0 ;  /* 0x3f80000009097808 */ /* 0x010fe20000000000 */
[C---:B------:R-:W-:Y:S01]  /*153f0*/  FMUL.FTZ R148, R8.reuse, R148 ;  /* 0x0000009408947220 */ /* 0x040fe20000410000 */
[C---:B------:R-:W-:Y:S01]  /*15400*/  FMUL.FTZ R149, R8.reuse, R149 ;  /* 0x0000009508957220 */ /* 0x040fe20000410000 */
[C---:B------:R-:W-:Y:S01]  /*15410*/  FMUL.FTZ R144, R8.reuse, R144 ;  /* 0x0000009008907220 */ /* 0x040fe20000410000 */
[----:B------:R-:W-:Y:S01]  /*15420*/  FMUL.FTZ R145, R8, R145 ;  /* 0x0000009108917220 */ /* 0x000fe20000410000 */
[C---:B------:R-:W-:Y:S01]  /*15430*/  FMUL.FTZ R162, R9.reuse, R162 ;  /* 0x000000a209a27220 */ /* 0x040fe20000410000 */
[C---:B------:R-:W-:Y:S01]  /*15440*/  FMUL.FTZ R163, R9.reuse, R163 ;  /* 0x000000a309a37220 */ /* 0x040fe20000410000 */
[C---:B------:R-:W-:Y:S01]  /*15450*/  FMUL.FTZ R150, R9.reuse, R150 ;  /* 0x0000009609967220 */ /* 0x040fe20000410000 */
[----:B-----5:R-:W-:Y:S01]  /*15460*/  FSEL R12, R12, 1, P6 ;  /* 0x3f8000000c0c7808 */ /* 0x020fe20003000000 */
[C---:B------:R-:W-:Y:S01]  /*15470*/  FMUL.FTZ R151, R9.reuse, R151 ;  /* 0x0000009709977220 */ /* 0x040fe20000410000 */
[----:B------:R-:W-:Y:S01]  /*15480*/  FMUL.FTZ R132, R8, R132 ;  /* 0x0000008408847220 */ /* 0x000fe20000410000 */
[C---:B------:R-:W-:Y:S01]  /*15490*/  FMUL.FTZ R146, R9.reuse, R146 ;  /* 0x0000009209927220 */ /* 0x040fe20000410000 */
[C---:B------:R-:W-:Y:S01]  /*154a0*/  FMUL.FTZ R147, R9.reuse, R147 ;  /* 0x0000009309937220 */ /* 0x040fe20000410000 */
[C---:B------:R-:W-:Y:S01]  /*154b0*/  FMUL.FTZ R156, R12.reuse, R156 ;  /* 0x0000009c0c9c7220 */ /* 0x040fe20000410000 */
[----:B------:R-:W-:Y:S01]  /*154c0*/  FMUL.FTZ R157, R12, R157 ;  /* 0x0000009d0c9d7220 */ /* 0x000fe20000410000 */
[----:B------:R-:W-:Y:S01]  /*154d0*/  FMUL.FTZ R134, R9, R134 ;  /* 0x0000008609867220 */ /* 0x000fe20000410000 */
[----:B---3--:R-:W-:Y:S01]  /*154e0*/  FSEL R11, R11, 1, P5 ;  /* 0x3f8000000b0b7808 */ /* 0x008fe20002800000 */
[----:B------:R-:W-:Y:S01]  /*154f0*/  FMUL.FTZ R8, R8, R133 ;  /* 0x0000008508087220 */ /* 0x000fe20000410000 */
        /* <DEDUP_REMOVED lines=11> */
[----:B------:R-:W-:Y:S01]  /*155b0*/  FMUL.FTZ R11, R11, R139 ;  /* 0x0000008b0b0b7220 */ /* 0x000fe20000410000 */
[----:B------:R-:W-:Y:S01]  /*155c0*/  F2FP.F16.F32.PACK_AB R150, R151, R150 ;  /* 0x000000969796723e */ /* 0x000fe200000000ff */
[----:B------:R-:W-:Y:S01]  /*155d0*/  STS [R10], R160 ;  /* 0x000000a00a007388 */ /* 0x000fe20000000800 */
[----:B------:R-:W-:Y:S01]  /*155e0*/  F2FP.F16.F32.PACK_AB R156, R157, R156 ;  /* 0x0000009c9d9c723e */ /* 0x000fe200000000ff */
[C---:B------:R-:W-:Y:S01]  /*155f0*/  FMUL.FTZ R152, R12.reuse, R152 ;  /* 0x000000980c987220 */ /* 0x040fe20000410000 */
[----:B------:R-:W-:Y:S01]  /*15600*/  F2FP.F16.F32.PACK_AB R158, R159, R158 ;  /* 0x0000009e9f9e723e */ /* 0x000fe200000000ff */
[----:B------:R-:W-:Y:S01]  /*15610*/  STS [R10+0x200], R162 ;  /* 0x000200a20a007388 */ /* 0x000fe20000000800 */
[----:B------:R-:W-:Y:S01]  /*15620*/  FMUL.FTZ R153, R12, R153 ;  /* 0x000000990c997220 */ /* 0x000fe20000410000 */
[----:B------:R-:W-:Y:S01]  /*15630*/  F2FP.F16.F32.PACK_AB R132, R8, R132 ;  /* 0x000000840884723e */ /* 0x000fe200000000ff */
[C---:B------:R-:W-:Y:S01]  /*15640*/  FMUL.FTZ R140, R12.reuse, R140 ;  /* 0x0000008c0c8c7220 */ /* 0x040fe20000410000 */
[----:B------:R-:W-:Y:S01]  /*15650*/  F2FP.F16.F32.PACK_AB R134, R9, R134 ;  /* 0x000000860986723e */ /* 0x000fe200000000ff */
[----:B------:R-:W-:Y:S01]  /*15660*/  STS [R16+0x10], R148 ;  /* 0x0000109410007388 */ /* 0x000fe20000000800 */
[----:B------:R-:W-:Y:S01]  /*15670*/  F2FP.F16.F32.PACK_AB R138, R11, R138 ;  /* 0x0000008a0b8a723e */ /* 0x000fe200000000ff */
[----:B------:R-:W3:Y:S01]  /*15680*/  @!P3 LDC.64 R8, c[0x0][0x400] ;  /* 0x00010000ff08bb82 */ /* 0x000ee20000000a00 */
[C---:B------:R-:W-:Y:S01]  /*15690*/  FMUL.FTZ R141, R12.reuse, R141 ;  /* 0x0000008d0c8d7220 */ /* 0x040fe20000410000 */
[----:B------:R-:W-:Y:S01]  /*156a0*/  STS [R16+0x210], R150 ;  /* 0x0002109610007388 */ /* 0x000fe20000000800 */
[C---:B------:R-:W-:Y:S01]  /*156b0*/  FMUL.FTZ R136, R12.reuse, R136 ;  /* 0x000000880c887220 */ /* 0x040fe20000410000 */
[----:B------:R-:W-:Y:S01]  /*156c0*/  F2FP.F16.F32.PACK_AB R152, R153, R152 ;  /* 0x000000989998723e */ /* 0x000fe200000000ff */
[----:B------:R-:W-:Y:S01]  /*156d0*/  FMUL.FTZ R12, R12, R137 ;  /* 0x000000890c0c7220 */ /* 0x000fe20000410000 */
[----:B------:R-:W-:Y:S01]  /*156e0*/  STS [R10+0x1000], R156 ;  /* 0x0010009c0a007388 */ /* 0x000fe20000000800 */
[----:B------:R-:W-:Y:S01]  /*156f0*/  F2FP.F16.F32.PACK_AB R154, R155, R154 ;  /* 0x0000009a9b9a723e */ /* 0x000fe200000000ff */
[----:B------:R-:W4:Y:S01]  /*15700*/  @P4 MUFU.LG2 R6, R6 ;  /* 0x0000000600064308 */ /* 0x000f220000000c00 */
[----:B------:R-:W-:Y:S01]  /*15710*/  F2FP.F16.F32.PACK_AB R144, R145, R144 ;  /* 0x000000909190723e */ /* 0x000fe200000000ff */
[----:B------:R5:W-:Y:S01]  /*15720*/  STS [R10+0x1200], R158 ;  /* 0x0012009e0a007388 */ /* 0x000be20000000800 */
[----:B------:R-:W-:-:S02]  /*15730*/  F2FP.F16.F32.PACK_AB R146, R147, R146 ;  /* 0x000000929392723e */ /* 0x000fc400000000ff */
[----:B------:R-:W-:Y:S01]  /*15740*/  F2FP.F16.F32.PACK_AB R140, R141, R140 ;  /* 0x0000008c8d8c723e */ /* 0x000fe200000000ff */
[----:B------:R-:W-:Y:S01]  /*15750*/  STS [R16+0x1010], R152 ;  /* 0x0010109810007388 */ /* 0x000fe20000000800 */
[----:B------:R-:W-:Y:S01]  /*15760*/  F2FP.F16.F32.PACK_AB R142, R143, R142 ;  /* 0x0000008e8f8e723e */ /* 0x000fe200000000ff */
[----:B------:R-:W1:Y:S01]  /*15770*/  @P6 MUFU.LG2 R7, R7 ;  /* 0x0000000700076308 */ /* 0x000e620000000c00 */
[----:B------:R-:W-:Y:S01]  /*15780*/  F2FP.F16.F32.PACK_AB R12, R12, R136 ;  /* 0x000000880c0c723e */ /* 0x000fe200000000ff */
[----:B------:R2:W-:Y:S04]  /*15790*/  STS [R16+0x1210], R154 ;  /* 0x0012109a10007388 */ /* 0x0005e80000000800 */
[----:B------:R-:W-:Y:S01]  /*157a0*/  STS [R13+0x20], R144 ;  /* 0x000020900d007388 */ /* 0x000fe20000000800 */
[----:B---3--:R-:W-:Y:S01]  /*157b0*/  @!P3 IMAD.WIDE.U32 R18, R8, UR11, RZ ;  /* 0x0000000b0812bc25 */ /* 0x008fe2000f8e00ff */
[----:B------:R-:W-:-:S02]  /*157c0*/  IADD3 R8, PT, PT, R191, 0x20, RZ ;  /* 0x00000020bf087810 */ /* 0x000fc40007ffe0ff */
[----:B------:R-:W-:Y:S02]  /*157d0*/  STS [R13+0x220], R146 ;  /* 0x000220920d007388 */ /* 0x000fe40000000800 */
[----:B------:R-:W-:Y:S02]  /*157e0*/  ISETP.GE.AND P2, PT, R8, UR18, PT ;  /* 0x0000001208007c0c */ /* 0x000fe4000bf46270 */
[----:B------:R-:W-:Y:S04]  /*157f0*/  STS [R15+0x30], R132 ;  /* 0x000030840f007388 */ /* 0x000fe80000000800 */
[----:B------:R-:W-:Y:S01]  /*15800*/  STS [R15+0x230], R134 ;  /* 0x000230860f007388 */ /* 0x000fe20000000800 */
[----:B-----5:R-:W3:Y:S03]  /*15810*/  @P3 LDC.64 R10, c[0x0][0x408] ;  /* 0x00010200ff0a3b82 */ /* 0x020ee60000000a00 */
[----:B------:R-:W-:Y:S04]  /*15820*/  STS [R13+0x1020], R140 ;  /* 0x0010208c0d007388 */ /* 0x000fe80000000800 */
[----:B------:R5:W-:Y:S01]  /*15830*/  STS [R13+0x1220], R142 ;  /* 0x0012208e0d007388 */ /* 0x000be20000000800 */
[----:B--2---:R-:W2:Y:S03]  /*15840*/  @P1 LDC R16, c[0x0][0x430] ;  /* 0x00010c00ff101b82 */ /* 0x004ea60000000800 */
[----:B------:R4:W-:Y:S04]  /*15850*/  STS [R15+0x1030], R12 ;  /* 0x0010300c0f007388 */ /* 0x0009e80000000800 */
[----:B------:R2:W-:Y:S01]  /*15860*/  STS [R15+0x1230], R138 ;  /* 0x0012308a0f007388 */ /* 0x0005e20000000800 */
[----:B---3--:R-:W-:-:S04]  /*15870*/  @P3 IMAD.WIDE.U32 R22, R10, UR10, RZ ;  /* 0x0000000a0a163c25 */ /* 0x008fc8000f8e00ff */
[----:B-----5:R-:W-:Y:S02]  /*15880*/  @!P3 IMAD R13, R9, UR11, R19 ;  /* 0x0000000b090dbc24 */ /* 0x020fe4000f8e0213 */
[----:B------:R-:W-:Y:S01]  /*15890*/  @P3 IMAD R13, R11, UR10, R23 ;  /* 0x0000000a0b0d3c24 */ /* 0x000fe2000f8e0217 */
[----:B-1----:R-:W-:Y:S01]  /*158a0*/  @!UP1 UIMAD UR10, UR11, UR4, URZ ;  /* 0x000000040b0a92a4 */ /* 0x002fe2000f8e02ff */
[----:B----4-:R-:W1:Y:S01]  /*158b0*/  @P4 LDC R12, c[0x0][0x458] ;  /* 0x00011600ff0c4b82 */ /* 0x010e620000000800 */
[----:B--2---:R-:W-:Y:S01]  /*158c0*/  @P1 IMAD R14, R16, UR4, RZ ;  /* 0x00000004100e1c24 */ /* 0x004fe2000f8e02ff */
[----:B------:R-:W-:Y:S01]  /*158d0*/  @P1 MOV R16, 0x1 ;  /* 0x0000000100101802 */ /* 0x000fe20000000f00 */
[----:B------:R-:W-:Y:S01]  /*158e0*/  USHF.R.S32.HI UR6, URZ, 0x1f, UR10 ;  /* 0x0000001fff067899 */ /* 0x000fe2000801140a */
[----:B------:R2:W3:Y:S04]  /*158f0*/  @P0 MUFU.LG2 R15, R5 ;  /* 0x00000005000f0308 */ /* 0x0004e80000000c00 */
[----:B--2---:R-:W2:Y:S01]  /*15900*/  @P0 LDC R5, c[0x0][0x458] ;  /* 0x00011600ff050b82 */ /* 0x004ea20000000800 */
[----:B---3--:R-:W-:Y:S06]  /*15910*/  @P1 BRA `(.L_x_983) ;  /* 0x0000000000201947 */ /* 0x008fec0003800000 */
[----:B------:R-:W-:Y:S01]  /*15920*/  ISETP.NE.AND P1, PT, R17, RZ, PT ;  /* 0x000000ff1100720c */ /* 0x000fe20003f25270 */
[----:B------:R-:W3:-:S12]  /*15930*/  LDC R8, c[0x0][0x3e0] ;  /* 0x0000f800ff087b82 */ /* 0x000ed80000000800 */
[----:B------:R-:W3:Y:S01]  /*15940*/  @P1 LDC R16, c[0x0][0x454] ;  /* 0x00011500ff101b82 */ /* 0x000ee20000000800 */
[----:B------:R-:W-:Y:S02]  /*15950*/  @P1 MOV R20, 0x1 ;  /* 0x0000000100141802 */ /* 0x000fe40000000f00 */
[----:B------:R-:W-:-:S05]  /*15960*/  @!P1 MOV R20, 0x1 ;  /* 0x0000000100149802 */ /* 0x000fca0000000f00 */
[----:B------:R-:W4:Y:S01]  /*15970*/  @P1 LDC R14, c[0x0][0x454] ;  /* 0x00011500ff0e1b82 */ /* 0x000f220000000800 */
[----:B---3--:R-:W-:Y:S02]  /*15980*/  @P1 IMAD R16, R16, R8, RZ ;  /* 0x0000000810101224 */ /* 0x008fe400078e02ff */
[----:B------:R-:W-:-:S07]  /*15990*/  @!P1 IMAD R16, R8, UR4, RZ ;  /* 0x0000000408109c24 */ /* 0x000fce000f8e02ff */
.L_x_983:
[----:B------:R-:W-:Y:S01]  /*159a0*/  BAR.SYNC.DEFER_BLOCKING 0x0 ;  /* 0x0000000000007b1d */ /* 0x000fe20000010000 */
[----:B------:R-:W-:Y:S01]  /*159b0*/  @P0 FMUL.FTZ R15, R15, 0.69314718246459960938 ;  /* 0x3f3172180f0f0820 */ /* 0x000fe20000410000 */
[----:B------:R-:W-:Y:S01]  /*159c0*/  MOV R24, 0x7f800000 ;  /* 0x7f80000000187802 */ /* 0x000fe20000000f00 */
[----:B------:R-:W-:Y:S01]  /*159d0*/  @P4 FMUL.FTZ R6, R6, 0.69314718246459960938 ;  /* 0x3f31721806064820 */ /* 0x000fe20000410000 */
[----:B------:R-:W-:Y:S01]  /*159e0*/  MOV R21, 0x7f800000 ;  /* 0x7f80000000157802 */ /* 0x000fe20000000f00 */
[----:B--2---:R-:W-:-:S03]  /*159f0*/  @P0 FFMA.FTZ R24, R3, R5, R15 ;  /* 0x0000000503180223 */ /* 0x004fc6000001000f */
[----:B------:R-:W2:Y:S01]  /*15a00*/  @P6 LDC R19, c[0x0][0x458] ;  /* 0x00011600ff136b82 */ /* 0x000ea20000000800 */
[----:B------:R3:W5:Y:S01]  /*15a10*/  @P5 MUFU.LG2 R23, R4 ;  /* 0x0000000400175308 */ /* 0x0007620000000c00 */
[----:B-1----:R-:W-:Y:S01]  /*15a20*/  @P4 FFMA.FTZ R21, R36, R12, R6 ;  /* 0x0000000c24154223 */ /* 0x002fe20000010006 */
[----:B------:R-:W-:Y:S01]  /*15a30*/  PLOP3.LUT P4, PT, PT, PT, UP0, 0x80, 0x8 ;  /* 0x000000000008781c */ /* 0x000fe20003f8f008 */
[----:B------:R-:W-:Y:S01]  /*15a40*/  @P6 FMUL.FTZ R7, R7, 0.69314718246459960938 ;  /* 0x3f31721807076820 */ /* 0x000fe20000410000 */
[----:B------:R-:W-:Y:S01]  /*15a50*/  IMAD.MOV.U32 R6, RZ, RZ, 0x7f800000 ;  /* 0x7f800000ff067424 */ /* 0x000fe200078e00ff */
[----:B------:R-:W-:Y:S01]  /*15a60*/  MOV R3, 0x7f800000 ;  /* 0x7f80000000037802 */ /* 0x000fe20000000f00 */
[----:B------:R-:W-:Y:S01]  /*15a70*/  @P3 IMAD.MOV.U32 R18, RZ, RZ, R22 ;  /* 0x000000ffff123224 */ /* 0x000fe200078e0016 */
[----:B------:R-:W1:Y:S01]  /*15a80*/  @P5 LDC R17, c[0x0][0x458] ;  /* 0x00011600ff115b82 */ /* 0x000e620000000800 */
[----:B----4-:R-:W-:Y:S01]  /*15a90*/  IMAD R14, R14, UR5, RZ ;  /* 0x000000050e0e7c24 */ /* 0x010fe2000f8e02ff */
[----:B------:R-:W-:Y:S01]  /*15aa0*/  USEL UR10, UR10, URZ, UP0 ;  /* 0x000000ff0a0a7287 */ /* 0x000fe20008000000 */
[----:B------:R-:W-:Y:S01]  /*15ab0*/  BSSY.RECONVERGENT B0, `(.L_x_984) ;  /* 0x0000043000007945 */ /* 0x000fe20003800200 */
[----:B------:R-:W-:-:S04]  /*15ac0*/  ISETP.GE.AND P3, PT, R191, UR18, PT ;  /* 0x00000012bf007c0c */ /* 0x000fc8000bf66270 */
[----:B------:R-:W-:Y:S01]  /*15ad0*/  @!P4 IMAD R14, R16, UR11, R14 ;  /* 0x0000000b100ecc24 */ /* 0x000fe2000f8e020e */
[----:B------:R4:W4:Y:S01]  /*15ae0*/  LDS.128 R8, [R200+0x1800] ;  /* 0x00180000c8087984 */ /* 0x0009220000000c00 */
[----:B---3--:R-:W-:Y:S02]  /*15af0*/  VIADD R4, R191, 0x40 ;  /* 0x00000040bf047836 */ /* 0x008fe40000000000 */
[----:B-----5:R-:W-:Y:S01]  /*15b00*/  @P5 FMUL.FTZ R23, R23, 0.69314718246459960938 ;  /* 0x3f31721817175820 */ /* 0x020fe20000410000 */
[----:B------:R-:W-:Y:S02]  /*15b10*/  SHF.R.S32.HI R12, RZ, 0x1f, R14 ;  /* 0x0000001fff0c7819 */ /* 0x000fe4000001140e */
[----:B------:R-:W-:Y:S01]  /*15b20*/  ISETP.GE.AND P1, PT, R4, UR18, PT ;  /* 0x0000001204007c0c */ /* 0x000fe2000bf26270 */
[----:B--2---:R-:W-:Y:S01]  /*15b30*/  @P6 FFMA.FTZ R6, R2, R19, R7 ;  /* 0x0000001302066223 */ /* 0x004fe20000010007 */
[----:B------:R-:W-:Y:S01]  /*15b40*/  IADD3 R4, PT, PT, R191, 0x60, RZ ;  /* 0x00000060bf047810 */ /* 0x000fe20007ffe0ff */
[----:B------:R-:W-:Y:S01]  /*15b50*/  IMAD R7, R20, UR12, RZ ;  /* 0x0000000c14077c24 */ /* 0x000fe2000f8e02ff */
[----:B------:R-:W-:-:S02]  /*15b60*/  LOP3.LUT P6, RZ, R199, 0x3, RZ, 0xc0, !PT ;  /* 0x00000003c7ff7812 */ /* 0x000fc400078cc0ff */
[----:B------:R-:W-:Y:S02]  /*15b70*/  ISETP.GE.AND P0, PT, R4, UR18, PT ;  /* 0x0000001204007c0c */ /* 0x000fe4000bf06270 */
[----:B------:R-:W2:Y:S01]  /*15b80*/  LDC.64 R4, c[0x0][0x410] ;  /* 0x00010400ff047b82 */ /* 0x000ea20000000a00 */
[----:B-1----:R-:W-:Y:S01]  /*15b90*/  @P5 FFMA.FTZ R3, R0, R17, R23 ;  /* 0x0000001100035223 */ /* 0x002fe20000010017 */
[----:B------:R-:W-:Y:S02]  /*15ba0*/  IADD3 R18, P5, PT, R190, R18, RZ ;  /* 0x00000012be127210 */ /* 0x000fe40007fbe0ff */
[----:B------:R-:W-:Y:S02]  /*15bb0*/  MOV R0, UR6 ;  /* 0x0000000600007c02 */ /* 0x000fe40008000f00 */
[----:B------:R-:W-:Y:S01]  /*15bc0*/  SHF.R.S32.HI R2, RZ, 0x1f, R7 ;  /* 0x0000001fff027819 */ /* 0x000fe20000011407 */
[----:B------:R-:W-:Y:S01]  /*15bd0*/  IMAD.X R19, RZ, RZ, R13, P5 ;  /* 0x000000ffff137224 */ /* 0x000fe200028e060d */
[----:B------:R-:W-:-:S02]  /*15be0*/  SEL R0, R0, RZ, P4 ;  /* 0x000000ff00007207 */ /* 0x000fc40002000000 */
[----:B------:R-:W-:Y:S01]  /*15bf0*/  IADD3 R7, P5, P4, R7, UR10, R14 ;  /* 0x0000000a07077c10 */ /* 0x000fe2000fcbe00e */
[----:B--2---:R-:W-:-:S03]  /*15c00*/  IMAD.WIDE.U32 R14, R4, UR5, R18 ;  /* 0x00000005040e7c25 */ /* 0x004fc6000f8e0012 */
[----:B------:R-:W-:Y:S01]  /*15c10*/  IADD3.X R4, PT, PT, R2, R0, R12, P5, P4 ;  /* 0x0000000002047210 */ /* 0x000fe20002fe840c */
[----:B----4-:R-:W-:Y:S08]  /*15c20*/  @P6 BRA `(.L_x_985) ;  /* 0x0000000000ac6947 */ /* 0x010ff00003800000 */
[----:B------:R-:W-:Y:S02]  /*15c30*/  SHF.R.U32.HI R199, RZ, 0x1, R199 ;  /* 0x00000001ffc77819 */ /* 0x000fe400000116c7 */
[----:B------:R-:W-:Y:S02]  /*15c40*/  P2R R0, PR, RZ, 0x1 ;  /* 0x00000001ff007803 */ /* 0x000fe40000000000 */
[----:B------:R-:W-:Y:S02]  /*15c50*/  LOP3.LUT R12, R199, 0x30, RZ, 0xc0, !PT ;  /* 0x00000030c70c7812 */ /* 0x000fe400078ec0ff */
[----:B------:R-:W-:Y:S02]  /*15c60*/  P2R R18, PR, RZ, 0x2 ;  /* 0x00000002ff127803 */ /* 0x000fe40000000000 */
[----:B------:R-:W-:-:S04]  /*15c70*/  LOP3.LUT R12, R12, 0x7, R191, 0xf8, !PT ;  /* 0x000000070c0c7812 */ /* 0x000fc800078ef8bf */
[C---:B------:R-:W-:Y:S01]  /*15c80*/  ISETP.GE.AND P0, PT, R12.reuse, UR18, PT ;  /* 0x000000120c007c0c */ /* 0x040fe2000bf06270 */
[C---:B------:R-:W-:Y:S01]  /*15c90*/  VIADD R2, R12.reuse, 0x8 ;  /* 0x000000080c027836 */ /* 0x040fe20000000000 */
[----:B------:R-:W-:-:S04]  /*15ca0*/  LOP3.LUT R16, R12, 0x40, RZ, 0xfc, !PT ;  /* 0x000000400c107812 */ /* 0x000fc800078efcff */
[----:B------:R-:W-:Y:S02]  /*15cb0*/  ISETP.GE.AND P1, PT, R2, UR18, PT ;  /* 0x0000001202007c0c */ /* 0x000fe4000bf26270 */
[----:B------:R-:W-:-:S05]  /*15cc0*/  ISETP.GE.AND P6, PT, R16, UR18, PT ;  /* 0x0000001210007c0c */ /* 0x000fca000bfc6270 */
[C---:B------:R-:W-:Y:S02]  /*15cd0*/  @!P0 IMAD R23, R12.reuse, R20, RZ ;  /* 0x000000140c178224 */ /* 0x040fe400078e02ff */
[----:B------:R-:W-:-:S03]  /*15ce0*/  VIADD R12, R12, 0x48 ;  /* 0x000000480c0c7836 */ /* 0x000fc60000000000 */
[CC--:B------:R-:W-:Y:S01]  /*15cf0*/  @!P0 IADD3 R25, P4, PT, R23.reuse, R7.reuse, RZ ;  /* 0x0000000717198210 */ /* 0x0c0fe20007f9e0ff */
[-C--:B------:R-:W-:Y:S01]  /*15d00*/  @!P1 IMAD R19, R2, R20.reuse, RZ ;  /* 0x0000001402139224 */ /* 0x080fe200078e02ff */
[----:B------:R-:W-:Y:S01]  /*15d10*/  ISETP.GE.AND P5, PT, R12, UR18, PT ;  /* 0x000000120c007c0c */ /* 0x000fe2000bfa6270 */
[----:B------:R-:W-:Y:S01]  /*15d20*/  @!P6 IMAD R16, R16, R20, RZ ;  /* 0x000000141010e224 */ /* 0x000fe200078e02ff */
[----:B------:R-:W-:Y:S02]  /*15d30*/  @!P0 LEA.HI.X.SX32 R23, R23, R4, 0x1, P4 ;  /* 0x0000000417178211 */ /* 0x000fe400020f0eff */
[----:B------:R-:W-:-:S04]  /*15d40*/  @!P1 IADD3 R22, P4, PT, R19, R7, RZ ;  /* 0x0000000713169210 */ /* 0x000fc80007f9e0ff */
[----:B------:R-:W-:Y:S02]  /*15d50*/  @!P1 LEA.HI.X.SX32 R19, R19, R4, 0x1, P4 ;  /* 0x0000000413139211 */ /* 0x000fe400020f0eff */
[----:B------:R-:W-:-:S03]  /*15d60*/  @!P6 IADD3 R17, P4, PT, R16, R7, RZ ;  /* 0x000000071011e210 */ /* 0x000fc60007f9e0ff */
[----:B------:R-:W-:Y:S01]  /*15d70*/  @!P5 IMAD R20, R12, R20, RZ ;  /* 0x000000140c14d224 */ /* 0x000fe200078e02ff */
[----:B------:R-:W-:Y:S01]  /*15d80*/  @!P6 LEA.HI.X.SX32 R16, R16, R4, 0x1, P4 ;  /* 0x000000041010e211 */ /* 0x000fe200020f0eff */
[----:B------:R-:W1:Y:S03]  /*15d90*/  @!P0 LDC.64 R12, c[0x0][0x420] ;  /* 0x00010800ff0c8b82 */ /* 0x000e660000000a00 */
        /* <DEDUP_REMOVED lines=20> */
.L_x_985:
[----:B------:R-:W-:Y:S05]  /*15ee0*/  BSYNC.RECONVERGENT B0 ;  /* 0x0000000000007941 */ /* 0x000fea0003800200 */
.L_x_984:
[----:B--2---:R-:W-:Y:S01]  /*15ef0*/  IMAD R13, R5, UR5, R15 ;  /* 0x00000005050d7c24 */ /* 0x004fe2000f8e020f */
[----:B------:R-:W-:Y:S01]  /*15f00*/  BSSY.RECONVERGENT B0, `(.L_x_986) ;  /* 0x000000d000007945 */ /* 0x000fe20003800200 */
[----:B------:R1:W2:Y:S03]  /*15f10*/  LDS.128 R4, [R200] ;  /* 0x00000000c8047984 */ /* 0x0002a60000000c00 */
[----:B------:R-:W-:Y:S05]  /*15f20*/  @P3 BRA `(.L_x_987) ;  /* 0x0000000000283947 */ /* 0x000fea0003800000 */
[----:B------:R-:W3:Y:S01]  /*15f30*/  LDCU.64 UR6, c[0x0][0x408] ;  /* 0x00008100ff0677ac */ /* 0x000ee20008000a00 */
[----:B------:R-:W-:Y:S01]  /*15f40*/  MOV R12, R14 ;  /* 0x0000000e000c7202 */ /* 0x000fe20000000f00 */
[----:B------:R-:W4:Y:S01]  /*15f50*/  LDCU.64 UR4, c[0x0][0x3f0] ;  /* 0x00007e00ff0477ac */ /* 0x000f220008000a00 */
[----:B---3--:R-:W-:-:S03]  /*15f60*/  IMAD R0, R197, UR6, RZ ;  /* 0x00000006c5007c24 */ /* 0x008fc6000f8e02ff */
[----:B------:R-:W-:-:S04]  /*15f70*/  IMAD.WIDE.U32 R2, R198, UR6, R12 ;  /* 0x00000006c6027c25 */ /* 0x000fc8000f8e000c */
[----:B------:R-:W-:Y:S01]  /*15f80*/  IMAD R0, R198, UR7, R0 ;  /* 0x00000007c6007c24 */ /* 0x000fe2000f8e0200 */
[----:B----4-:R-:W-:-:S04]  /*15f90*/  LEA R16, P3, R2, UR4, 0x1 ;  /* 0x0000000402107c11 */ /* 0x010fc8000f8608ff */
[----:B------:R-:W-:-:S04]  /*15fa0*/  IADD3 R0, PT, PT, R3, R0, RZ ;  /* 0x0000000003007210 */ /* 0x000fc80007ffe0ff */
[----:B------:R-:W-:-:S05]  /*15fb0*/  LEA.HI.X R17, R2, UR5, R0, 0x1, P3 ;  /* 0x0000000502117c11 */ /* 0x000fca00098f0c00 */
[----:B--2---:R3:W-:Y:S02]  /*15fc0*/  STG.E.128 desc[UR14][R16.64], R4 ;  /* 0x0000000410007986 */ /* 0x0047e4000c101d0e */
.L_x_987:
[----:B------:R-:W-:Y:S05]  /*15fd0*/  BSYNC.RECONVERGENT B0 ;  /* 0x0000000000007941 */ /* 0x000fea0003800200 */
.L_x_986:
        /* <DEDUP_REMOVED lines=16> */
.L_x_989:
[----:B------:R-:W-:Y:S05]  /*160e0*/  BSYNC.RECONVERGENT B0 ;  /* 0x0000000000007941 */ /* 0x000fea0003800200 */
.L_x_988:
[----:B-12---:R-:W1:Y:S01]  /*160f0*/  LDS.128 R200, [R200+0x1000] ;  /* 0x00100000c8c87984 */ /* 0x006e620000000c00 */
[----:B------:R-:W-:Y:S04]  /*16100*/  BSSY.RECONVERGENT B0, `(.L_x_990) ;  /* 0x000000f000007945 */ /* 0x000fe80003800200 */
[----:B------:R-:W-:Y:S05]  /*16110*/  @P1 BRA `(.L_x_991) ;  /* 0x0000000000341947 */ /* 0x000fea0003800000 */
[----:B------:R-:W2:Y:S01]  /*16120*/  LDCU.64 UR6, c[0x0][0x408] ;  /* 0x00008100ff0677ac */ /* 0x000ea20008000a00 */
[----:B----4-:R-:W-:Y:S01]  /*16130*/  IADD3 R2, P1, PT, R198, 0x40, RZ ;  /* 0x00000040c6027810 */ /* 0x010fe20007f3e0ff */
[----:B---3--:R-:W-:Y:S01]  /*16140*/  IMAD.MOV.U32 R4, RZ, RZ, R14 ;  /* 0x000000ffff047224 */ /* 0x008fe200078e000e */
        /* <DEDUP_REMOVED lines=9> */
[----:B-1----:R2:W-:Y:S02]  /*161e0*/  STG.E.128 desc[UR14][R2.64], R200 ;  /* 0x000000c802007986 */ /* 0x0025e4000c101d0e */
.L_x_991:
[----:B------:R-:W-:Y:S05]  /*161f0*/  BSYNC.RECONVERGENT B0 ;  /* 0x0000000000007941 */ /* 0x000fea0003800200 */
.L_x_990:
[----:B------:R-:W-:Y:S05]  /*16200*/  @P0 EXIT ;  /* 0x000000000000094d */ /* 0x000fea0003800000 */
[----:B------:R-:W5:Y:S01]  /*16210*/  LDCU.64 UR6, c[0x0][0x408] ;  /* 0x00008100ff0677ac */ /* 0x000f620008000a00 */
[----:B------:R-:W-:Y:S01]  /*16220*/  IADD3 R198, P0, PT, R198, 0x60, RZ ;  /* 0x00000060c6c67810 */ /* 0x000fe20007f1e0ff */
[----:B--2-4-:R-:W-:Y:S01]  /*16230*/  IMAD.MOV.U32 R2, RZ, RZ, R14 ;  /* 0x000000ffff027224 */ /* 0x014fe200078e000e */
        /* <DEDUP_REMOVED lines=11> */
.L_x_992:
        /* <DEDUP_REMOVED lines=9> */
.L_x_1367:


//--------------------- .text._ZN5flash16flash_fwd_kernelI23Flash_fwd_kernel_traitsILi32ELi128ELi128ELi4ELb0ELb0EN7cutlass6half_tE19Flash_kernel_traitsILi32ELi128ELi128ELi4ES3_EELb1ELb0ELb1ELb1ELb0ELb0ELb0ELb0EEEvNS_16Flash_fwd_paramsE --------------------------
	.section	.text._ZN5flash16flash_fwd_kernelI23Flash_fwd_kernel_traitsILi32ELi128ELi128ELi4ELb0ELb0EN7cutlass6half_tE19Flash_kernel_traitsILi32ELi128ELi128ELi4ES3_EELb1ELb0ELb1ELb1ELb0ELb0ELb0ELb0EEEvNS_16Flash_fwd_paramsE,"ax",@progbits
	.align	128
        .global         _ZN5flash16flash_fwd_kernelI23Flash_fwd_kernel_traitsILi32ELi128ELi128ELi4ELb0ELb0EN7cutlass6half_tE19Flash_kernel_traitsILi32ELi128ELi128ELi4ES3_EELb1ELb0ELb1ELb1ELb0ELb0ELb0ELb0EEEvNS_16Flash_fwd_paramsE
        .type           _ZN5flash16flash_fwd_kernelI23Flash_fwd_kernel_traitsILi32ELi128ELi128ELi4ELb0ELb0EN7cutlass6half_tE19Flash_kernel_traitsILi32ELi128ELi128ELi4ES3_EELb1ELb0ELb1ELb1ELb0ELb0ELb0ELb0EEEvNS_16Flash_fwd_paramsE,@function
        .size           _ZN5flash16flash_fwd_kernelI23Flash_fwd_kernel_traitsILi32ELi128ELi128ELi4ELb0ELb0EN7cutlass6half_tE19Flash_kernel_traitsILi32ELi128ELi128ELi4ES3_EELb1ELb0ELb1ELb1ELb0ELb0ELb0ELb0EEEvNS_16Flash_fwd_paramsE,(.L_x_1368 - _ZN5flash16flash_fwd_kernelI23Flash_fwd_kernel_traitsILi32ELi128ELi128ELi4ELb0ELb0EN7cutlass6half_tE19Flash_kernel_traitsILi32ELi128ELi128ELi4ES3_EELb1ELb0ELb1ELb1ELb0ELb0ELb0ELb0EEEvNS_16Flash_fwd_paramsE)
        .other          _ZN5flash16flash_fwd_kernelI23Flash_fwd_kernel_traitsILi32ELi128ELi128ELi4ELb0ELb0EN7cutlass6half_tE19Flash_kernel_traitsILi32ELi128ELi128ELi4ES3_EELb1ELb0ELb1ELb1ELb0ELb0ELb0ELb0EEEvNS_16Flash_fwd_paramsE,@"STO_CUDA_ENTRY STV_DEFAULT"
_ZN5flash16flash_fwd_kernelI23Flash_fwd_kernel_traitsILi32ELi128ELi128ELi4ELb0ELb0EN7cutlass6half_tE19Flash_kernel_traitsILi32ELi128ELi128ELi4ES3_EELb1ELb0ELb1ELb1ELb0ELb0ELb0ELb0EEEvNS_16Flash_fwd_paramsE:
.text._ZN5flash16flash_fwd_kernelI23Flash_fwd_kernel_traitsILi32ELi128ELi128ELi4ELb0ELb0EN7cutlass6half_tE19Flash_kernel_traitsILi32ELi128ELi128ELi4ES3_EELb1ELb0ELb1ELb1ELb0ELb0ELb0ELb0EEEvNS_16Flash_fwd_paramsE:
[----:B------:R-:W1:Y:S01]  /*0000*/  LDC R1, c[0x0][0x37c] ;  /* 0x0000df00ff017b82 */ /* 0x000e620000000800 */
[----:B------:R-:W2:Y:S07]  /*0010*/  LDCU.U8 UR4, c[0x0][0x524] ;  /* 0x0000a480ff0477ac */ /* 0x000eae0008000000 */
[----:B------:R-:W3:Y:S01]  /*0020*/  LDC R8, c[0x0][0x518] ;  /* 0x00014600ff087b82 */ /* 0x000ee20000000800 */
[----:B-1----:R-:W-:Y:S01]  /*0030*/  VIADD R1, R1, 0xffffff90 ;  /* 0xffffff9001017836 */ /* 0x002fe20000000000 */
[----:B------:R-:W1:Y:S01]  /*0040*/  LDCU.64 UR32, c[0x0][0x510] ;  /* 0x0000a200ff2077ac */ /* 0x000e620008000a00 */
[----:B------:R-:W4:Y:S05]  /*0050*/  LDCU.64 UR26, c[0x0][0x358] ;  /* 0x00006b00ff1a77ac */ /* 0x000f2a0008000a00 */
[----:B------:R-:W4:Y:S01]  /*0060*/  LDC R3, c[0x0][0x51c] ;  /* 0x00014700ff037b82 */ /* 0x000f220000000800 */
[----:B------:R-:W4:Y:S01]  /*0070*/  S2R R228, SR_TID.X ;  /* 0x0000000000e47919 */ /* 0x000f220000002100 */
[----:B------:R-:W4:Y:S01]  /*0080*/  LDCU.64 UR10, c[0x0][0x460] ;  /* 0x00008c00ff0a77ac */ /* 0x000f220008000a00 */
[----:B------:R-:W4:Y:S01]  /*0090*/  LDCU.64 UR8, c[0x0][0x470] ;  /* 0x00008e00ff0877ac */ /* 0x000f220008000a00 */
[----:B--2---:R-:W-:-:S04]  /*00a0*/  ISETP.NE.AND P1, PT, RZ, UR4, PT ;  /* 0x00000004ff007c0c */ /* 0x004fc8000bf25270 */
[----:B------:R-:W-:Y:S01]  /*00b0*/  S2UR UR25, SR_CTAID.X ;  /* 0x00000000001979c3 */ /* 0x000fe20000002500 */
[----:B------:R-:W2:Y:S01]  /*00c0*/  LDCU.64 UR14, c[0x0][0x460] ;  /* 0x00008c00ff0e77ac */ /* 0x000ea20008000a00 */
[----:B-1----:R-:W-:Y:S02]  /*00d0*/  IMAD.U32 R10, RZ, RZ, UR32 ;  /* 0x00000020ff0a7e24 */ /* 0x002fe4000f8e00ff */
[----:B------:R-:W-:-:S04]  /*00e0*/  IMAD.U32 R11, RZ, RZ, UR33 ;  /* 0x00000021ff0b7e24 */ /* 0x000fc8000f8e00ff */
[----:B------:R-:W2:Y:S08]  /*00f0*/  S2UR UR23, SR_CTAID.Y ;  /* 0x00000000001779c3 */ /* 0x000eb00000002600 */
[----:B------:R-:W1:Y:S01]  /*0100*/  S2UR UR24, SR_CTAID.Z ;  /* 0x00000000001879c3 */ /* 0x000e620000002700 */
[----:B---3--:R-:W-:Y:S01]  /*0110*/  @P1 IMAD.MOV.U32 R2, RZ, RZ, R8 ;  /* 0x000000ffff021224 */ /* 0x008fe200078e0008 */
[----:B----4-:R-:W3:Y:S01]  /*0120*/  @P1 LDG.E.64 R10, desc[UR26][R10.64] ;  /* 0x0000001a0a0a1981 */ /* 0x010ee2000c1e1b00 */
[----:B------:R-:W4:Y:S03]  /*0130*/  LDCU.U8 UR12, c[0x0][0x532] ;  /* 0x0000a640ff0c77ac */ /* 0x000f260008000000 */
[----:B------:R-:W3:Y:S01]  /*0140*/  @P1 LDG.E.64 R6, desc[UR26][R2.64] ;  /* 0x0000001a02061981 */ /* 0x000ee2000c1e1b00 */
[----:B------:R-:W4:Y:S01]  /*0150*/  LDCU.64 UR6, c[0x0][0x468] ;  /* 0x00008d00ff0677ac */ /* 0x000f220008000a00 */
[----:B------:R-:W3:Y:S01]  /*0160*/  @P1 LDC R0, c[0x0][0x520] ;  /* 0x00014800ff001b82 */ /* 0x000ee20000000800 */
[----:B------:R-:W-:Y:S01]  /*0170*/  ISETP.NE.U32.AND P4, PT, RZ, UR10, PT ;  /* 0x0000000aff007c0c */ /* 0x000fe2000bf85070 */
[----:B------:R-:W-:-:S02]  /*0180*/  UISETP.NE.U32.AND UP4, UPT, UR10, URZ, UPT ;  /* 0x000000ff0a00728c */ /* 0x000fc4000bf85070 */
[----:B------:R-:W-:Y:S01]  /*0190*/  UISETP.NE.U32.AND UP3, UPT, UR8, URZ, UPT ;  /* 0x000000ff0800728c */ /* 0x000fe2000bf65070 */
[----:B------:R-:W-:Y:S01]  /*01a0*/  ISETP.NE.AND.EX P4, PT, RZ, UR11, PT, P4 ;  /* 0x0000000bff007c0c */ /* 0x000fe2000bf85340 */
[----:B------:R-:W-:Y:S02]  /*01b0*/  UISETP.NE.AND.EX UP4, UPT, UR11, URZ, UPT, UP4 ;  /* 0x000000ff0b00728c */ /* 0x000fe4000bf85340 */
[----:B------:R-:W-:Y:S02]  /*01c0*/  UISETP.NE.AND.EX UP3, UPT, UR9, URZ, UPT, UP3 ;  /* 0x000000ff0900728c */ /* 0x000fe4000bf65330 */
[----:B--2---:R-:W-:Y:S02]  /*01d0*/  UIMAD.WIDE.U32 UR14, UR23, 0x4, UR14 ;  /* 0x00000004170e78a5 */ /* 0x004fe4000f8e000e */
[----:B------:R-:W-:Y:S01]  /*01e0*/  PLOP3.LUT P2, PT, PT, PT, UP4, 0x80, 0x8 ;  /* 0x000000000008781c */ /* 0x000fe20003f4f048 */
[----:B------:R-:W-:Y:S02]  /*01f0*/  USHF.L.U32 UR11, UR23, 0x2, URZ ;  /* 0x00000002170b7899 */ /* 0x000fe400080006ff */
[----:B-1----:R-:W-:Y:S01]  /*0200*/  ULOP3.LUT UR4, UR24, UR25, UR23, 0xfe, !UPT ;  /* 0x0000001918047292 */ /* 0x002fe2000f8efe17 */
[----:B------:R-:W-:Y:S01]  /*0210*/  IMAD.U32 R12, RZ, RZ, UR14 ;  /* 0x0000000eff0c7e24 */ /* 0x000fe2000f8e00ff */
[----:B----4-:R-:W-:Y:S01]  /*0220*/  UISETP.NE.AND UP5, UPT, UR12, URZ, UPT ;  /* 0x000000ff0c00728c */ /* 0x010fe2000bfa5270 */
[----:B------:R-:W-:Y:S01]  /*0230*/  IMAD.U32 R13, RZ, RZ, UR15 ;  /* 0x0000000fff0d7e24 */ /* 0x000fe2000f8e00ff */
[----:B------:R-:W-:-:S02]  /*0240*/  UISETP.EQ.U32.AND UP2, UPT, UR6, URZ, UPT ;  /* 0x000000ff0600728c */ /* 0x000fc4000bf42070 */
[----:B------:R-:W-:Y:S01]  /*0250*/  LOP3.LUT P3, RZ, R228, UR4, RZ, 0xfc, !PT ;  /* 0x00000004e4ff7c12 */ /* 0x000fe2000f86fcff */
[----:B------:R-:W-:-:S04]  /*0260*/  USHF.R.U32.HI UR10, URZ, 0x1e, UR23 ;  /* 0x0000001eff0a7899 */ /* 0x000fc80008011617 */
[----:B------:R-:W1:Y:S08]  /*0270*/  LDCU.64 UR4, c[0x0][0x478] ;  /* 0x00008f00ff0477ac */ /* 0x000e700008000a00 */
[----:B------:R-:W2:Y:S01]  /*0280*/  @!P3 LDC.64 R4, c[0x0][0x528] ;  /* 0x00014a00ff04bb82 */ /* 0x000ea20000000a00 */
[----:B------:R-:W-:Y:S02]  /*0290*/  @UP3 UIADD3 UR12, UP1, UPT, UR11, UR8, URZ ;  /* 0x000000080b0c3290 */ /* 0x000fe4000ff3e0ff */
[----:B------:R-:W-:-:S02]  /*02a0*/  UISETP.EQ.OR.EX UP2, UPT, UR7, URZ, !UP5, UP2 ;  /* 0x000000ff0700728c */ /* 0x000fc4000ef42720 */
[----:B------:R-:W-:Y:S02]  /*02b0*/  @UP3 UIADD3.X UR13, UPT, UPT, UR10, UR9, URZ, UP1, !UPT ;  /* 0x000000090a0d3290 */ /* 0x000fe40008ffe4ff */
[----:B------:R-:W-:Y:S02]  /*02c0*/  UIADD3 UR9, UP1, UPT, UR11, UR6, URZ ;  /* 0x000000060b097290 */ /* 0x000fe4000ff3e0ff */
[----:B-1----:R-:W-:Y:S02]  /*02d0*/  UISETP.NE.U32.AND UP0, UPT, UR4, URZ, UPT ;  /* 0x000000ff0400728c */ /* 0x002fe4000bf05070 */
[----:B------:R-:W-:Y:S02]  /*02e0*/  UIADD3.X UR8, UPT, UPT, UR10, UR7, URZ, UP1, !UPT ;  /* 0x000000070a087290 */ /* 0x000fe40008ffe4ff */
[----:B------:R-:W-:Y:S01]  /*02f0*/  UISETP.NE.AND.EX UP0, UPT, UR5, URZ, UPT, UP0 ;  /* 0x000000ff0500728c */ /* 0x000fe2000bf05300 */
[----:B------:R-:W-:Y:S02]  /*0300*/  IMAD.U32 R14, RZ, RZ, UR12 ;  /* 0x0000000cff0e7e24 */ /* 0x000fe4000f8e00ff */
[----:B------:R-:W-:-:S08]  /*0310*/  IMAD.U32 R15, RZ, RZ, UR13 ;  /* 0x0000000dff0f7e24 */ /* 0x000fd0000f8e00ff */
[----:B------:R-:W-:-:S04]  /*0320*/  @UP0 UIADD3 UR4, UP1, UPT, UR11, UR4, URZ ;  /* 0x000000040b040290 */ /* 0x000fc8000ff3e0ff */
[----:B------:R-:W-:Y:S01]  /*0330*/  @UP0 UIADD3.X UR5, UPT, UPT, UR10, UR5, URZ, UP1, !UPT ;  /* 0x000000050a050290 */ /* 0x000fe20008ffe4ff */
[----:B---3--:R-:W-:Y:S02]  /*0340*/  @P1 R2UR UR32, R10 ;  /* 0x000000000a2012ca */ /* 0x008fe400000e0000 */
[----:B------:R-:W-:Y:S02]  /*0350*/  @P1 R2UR UR33, R11 ;  /* 0x000000000b2112ca */ /* 0x000fe400000e0000 */
[----:B------:R-:W-:-:S05]  /*0360*/  @P1 IADD3 R8, P0, PT, R6, R0, RZ ;  /* 0x0000000006081210 */ /* 0x000fca0007f1e0ff */
[----:B------:R-:W-:-:S04]  /*0370*/  @P1 IMAD.X R3, RZ, RZ, R7, P0 ;  /* 0x000000ffff031224 */ /* 0x000fc800000e0607 */
[----:B------:R-:W-:Y:S02]  /*0380*/  IMAD.U32 R10, RZ, RZ, UR32 ;  /* 0x00000020ff0a7e24 */ /* 0x000fe4000f8e00ff */
[----:B------:R-:W-:Y:S02]  /*0390*/  IMAD.U32 R11, RZ, RZ, UR33 ;  /* 0x00000021ff0b7e24 */ /* 0x000fe4000f8e00ff */
[----:B------:R-:W-:-:S03]  /*03a0*/  @!P3 IMAD.MOV.U32 R9, RZ, RZ, R3 ;  /* 0x000000ffff09b224 */ /* 0x000fc600078e0003 */
[----:B--2---:R1:W-:Y:S04]  /*03b0*/  @!P3 STG.E.64 desc[UR26][R4.64], R10 ;  /* 0x0000000a0400b986 */ /* 0x0043e8000c101b1a */
[----:B------:R2:W-:Y:S01]  /*03c0*/  @!P3 STG.E.64 desc[UR26][R4.64+0x8], R8 ;  /* 0x000008080400b986 */ /* 0x0005e2000c101b1a */
[----:B------:R-:W-:-:S03]  /*03d0*/  PLOP3.LUT P3, PT, PT, PT, UP2, 0x80, 0x8 ;  /* 0x000000000008781c */ /* 0x000fc60003f6f028 */
[----:B------:R-:W3:Y:S04]  /*03e0*/  @P4 LDG.E R6, desc[UR26][R12.64] ;  /* 0x0000001a0c064981 */ /* 0x000ee8000c1e1900 */
[----:B------:R4:W3:Y:S01]  /*03f0*/  @P2 LDG.E R2, desc[UR26][R12.64+0x4] ;  /* 0x0000041a0c022981 */ /* 0x0008e2000c1e1900 */
[----:B------:R-:W-:Y:S02]  /*0400*/  PLOP3.LUT P1, PT, PT, PT, UP3, 0x80, 0x8 ;  /* 0x000000000008781c */ /* 0x000fe40003f2f038 */
[----:B------:R-:W-:Y:S01]  /*0410*/  PLOP3.LUT P0, PT, PT, PT, UP0, 0x80, 0x8 ;  /* 0x000000000008781c */ /* 0x000fe20003f0f008 */
[----:B-1----:R-:W-:Y:S02]  /*0420*/  IMAD.U32 R10, RZ, RZ, UR9 ;  /* 0x00000009ff0a7e24 */ /* 0x002fe4000f8e00ff */
[----:B------:R-:W-:-:S08]  /*0430*/  IMAD.U32 R11, RZ, RZ, UR8 ;  /* 0x00000008ff0b7e24 */ /* 0x000fd0000f8e00ff */
[----:B--2---:R-:W2:Y:S04]  /*0440*/  @P1 LDG.E R4, desc[UR26][R14.64] ;  /* 0x0000001a0e041981 */ /* 0x004ea8000c1e1900 */
[----:B------:R-:W2:Y:S01]  /*0450*/  @!P3 LDG.E R5, desc[UR26][R10.64] ;  /* 0x0000001a0a05b981 */ /* 0x000ea2000c1e1900 */
[----:B----4-:R-:W-:Y:S02]  /*0460*/  IMAD.U32 R12, RZ, RZ, UR4 ;  /* 0x00000004ff0c7e24 */ /* 0x010fe4000f8e00ff */
[----:B------:R-:W-:Y:S01]  /*0470*/  IMAD.U32 R13, RZ, RZ, UR5 ;  /* 0x00000005ff0d7e24 */ /* 0x000fe2000f8e00ff */
[----:B------:R-:W1:Y:S04]  /*0480*/  @!UP4 LDCU UR20, c[0x0][0x434] ;  /* 0x00008680ff14c7ac */ /* 0x000e680008000800 */
[----:B------:R4:W5:Y:S01]  /*0490*/  @P0 LDG.E R0, desc[UR26][R12.64] ;  /* 0x0000001a0c000981 */ /* 0x000962000c1e1900 */
[----:B------:R-:W-:Y:S01]  /*04a0*/  UMOV UR19, 0xffffffff ;  /* 0xffffffff00137882 */ /* 0x000fe20000000000 */
[----:B------:R-:W2:Y:S01]  /*04b0*/  @!UP0 LDCU.64 UR4, c[0x0][0x488] ;  /* 0x00009100ff0487ac */ /* 0x000ea20008000a00 */
[----:B------:R-:W-:Y:S01]  /*04c0*/  UISETP.NE.U32.AND UP1, UPT, UR6, URZ, UPT ;  /* 0x000000ff0600728c */ /* 0x000fe2000bf25070 */
[----:B------:R-:W-:Y:S01]  /*04d0*/  UMOV UR11, 0xffffffff ;  /* 0xffffffff000b7882 */ /* 0x000fe20000000000 */
[----:B------:R-:W-:-:S02]  /*04e0*/  USHF.L.U32 UR29, UR25, 0x7, URZ ;  /* 0x00000007191d7899 */ /* 0x000fc400080006ff */
[----:B------:R-:W-:Y:S01]  /*04f0*/  UISETP.NE.AND.EX UP1, UPT, UR7, URZ, UPT, UP1 ;  /* 0x000000ff0700728c */ /* 0x000fe2000bf25310 */
[----:B------:R-:W1:Y:S01]  /*0500*/  @!UP0 LDCU UR6, c[0x0][0x43c] ;  /* 0x00008780ff0687ac */ /* 0x000e620008000800 */
[----:B---3--:R-:W-:Y:S02]  /*0510*/  @P4 R2UR UR19, R6 ;  /* 0x00000000061342ca */ /* 0x008fe400000e0000 */
[----:B------:R-:W-:-:S13]  /*0520*/  @P2 R2UR UR8, R2 ;  /* 0x00000000020822ca */ /* 0x000fda00000e0000 */
[----:B-1----:R-:W-:-:S03]  /*0530*/  @UP4 UIADD3 UR20, UPT, UPT, UR8, -UR19, URZ ;  /* 0x8000001308144290 */ /* 0x002fc6000fffe0ff */
[----:B------:R-:W-:Y:S01]  /*0540*/  UMOV UR8, URZ ;  /* 0x000000ff00087c82 */ /* 0x000fe20008000000 */
[----:B------:R-:W-:Y:S01]  /*0550*/  UISETP.GT.AND UP2, UPT, UR20, UR29, UPT ;  /* 0x0000001d1400728c */ /* 0x000fe2000bf44270 */
[----:B--2---:R-:W-:-:S05]  /*0560*/  @P1 R2UR UR8, R4 ;  /* 0x00000000040812ca */ /* 0x004fca00000e0000 */
[----:B------:R-:W-:Y:S01]  /*0570*/  PLOP3.LUT P1, PT, PT, PT, UP2, 0x80, 0x8 ;  /* 0x000000000008781c */ /* 0x000fe20003f2f028 */
[----:B------:R-:W-:Y:S01]  /*0580*/  @!UP0 UISETP.NE.U32.AND UP2, UPT, UR4, URZ, UPT ;  /* 0x000000ff0400828c */ /* 0x000fe2000bf45070 */
[----:B------:R-:W-:Y:S01]  /*0590*/  @!P3 R2UR UR11, R5 ;  /* 0x00000000050bb2ca */ /* 0x000fe200000e0000 */
[----:B------:R-:W1:Y:S01]  /*05a0*/  @!UP1 LDCU UR4, c[0x0][0x438] ;  /* 0x00008700ff0497ac */ /* 0x000e620008000800 */
[----:B----4-:R-:W-:-:S13]  /*05b0*/  BRA.U !UP1, `(.L_x_993) ;  /* 0x0000000109187547 */ /* 0x010fda000b800000 */
[----:B------:R-:W-:-:S13]  /*05c0*/  PLOP3.LUT P2, PT, PT, PT, UP5, 0x80, 0x8 ;  /* 0x000000000008781c */ /* 0x000fda0003f4f058 */
[----:B------:R-:W1:Y:S04]  /*05d0*/  @P2 LDG.E R2, desc[UR26][R10.64+0x4] ;  /* 0x0000041a0a022981 */ /* 0x000e68000c1e1900 */
[----:B------:R-:W2:Y:S01]  /*05e0*/  @!P2 LDG.E R4, desc[UR26][R10.64] ;  /* 0x0000001a0a04a981 */ /* 0x000ea2000c1e1900 */
[----:B-1----:R-:W-:-:S13]  /*05f0*/  @P2 R2UR UR4, R2 ;  /* 0x00000000020422ca */ /* 0x002fda00000e0000 */
[----:B------:R-:W-:-:S07]  /*0600*/  @UP5 UIADD3 UR4, UPT, UPT, UR4, -UR11, URZ ;  /* 0x8000000b04045290 */ /* 0x000fce000fffe0ff */
[----:B--2---:R-:W-:Y:S02]  /*0610*/  @!P2 R2UR UR4, R4 ;  /* 0x000000000404a2ca */ /* 0x004fe400000e0000 */
.L_x_993:
[----:B-----5:R-:W-:Y:S01]  /*0620*/  @P0 R2UR UR30, R0 ;  /* 0x00000000001e02ca */ /* 0x020fe200000e0000 */
[----:B------:R-:W-:Y:S01]  /*0630*/  @!UP0 UISETP.NE.AND.EX UP2, UPT, UR5, URZ, UPT, UP2 ;  /* 0x000000ff0500828c */ /* 0x000fe2000bf45320 */
[----:B-1----:R-:W-:-:S13]  /*0640*/  @!P1 EXIT ;  /* 0x000000000000994d */ /* 0x002fda0003800000 */
[----:B------:R-:W1:Y:S01]  /*0650*/  LDCU UR28, c[0x0][0x504] ;  /* 0x0000a080ff1c77ac */ /* 0x000e620008000800 */
[----:B------:R-:W2:Y:S01]  /*0660*/  LDCU UR22, c[0x0][0x508] ;  /* 0x0000a100ff1677ac */ /* 0x000ea20008000800 */
[----:B------:R-:W-:Y:S02]  /*0670*/  @!UP0 USEL UR6, UR6, URZ, UP2 ;  /* 0x000000ff06068287 */ /* 0x000fe40009000000 */
[----:B------:R-:W-:Y:S02]  /*0680*/  @UP0 UIADD3 UR30, UPT, UPT, UR30, -UR8, URZ ;  /* 0x800000081e1e0290 */ /* 0x000fe4000fffe0ff */
[----:B------:R-:W-:-:S04]  /*0690*/  @!UP0 UIADD3 UR30, UPT, UPT, UR6, UR4, -UR8 ;  /* 0x00000004061e8290 */ /* 0x000fc8000fffe808 */
[----:B------:R-:W-:Y:S02]  /*06a0*/  UIADD3 UR7, UPT, UPT, UR30, 0x7f, URZ ;  /* 0x0000007f1e077890 */ /* 0x000fe4000fffe0ff */
[----:B-1----:R-:W-:Y:S02]  /*06b0*/  UIADD3 UR28, UPT, UPT, UR20, UR28, URZ ;  /* 0x0000001c141c7290 */ /* 0x002fe4000fffe0ff */
[----:B------:R-:W-:Y:S02]  /*06c0*/  UIADD3 UR5, UPT, UPT, UR7, UR29, -UR20 ;  /* 0x0000001d07057290 */ /* 0x000fe4000fffe814 */
[----:B------:R-:W-:Y:S02]  /*06d0*/  UIADD3 UR10, UPT, UPT, -UR28, UR29, UR30 ;  /* 0x0000001d1c0a7290 */ /* 0x000fe4000fffe11e */
[----:B--2---:R-:W-:Y:S02]  /*06e0*/  UIADD3 UR5, UPT, UPT, UR5, 0x80, UR22 ;  /* 0x0000008005057890 */ /* 0x004fe4000fffe016 */
        /* <DEDUP_REMOVED lines=22> */
[----:B------:R-:W2:Y:S01]  /*0850*/  LDCU.U8 UR8, c[0x0][0x548] ;  /* 0x0000a900ff0877ac */ /* 0x000ea20008000000 */
[----:B-1----:R-:W-:-:S02]  /*0860*/  @UP0 UIMAD.WIDE.U32 UR14, UR19, UR6, URZ ;  /* 0x00000006130e02a5 */ /* 0x002fc4000f8e00ff */
[----:B------:R-:W-:Y:S02]  /*0870*/  @!UP0 UIMAD UR9, UR23, UR9, UR13 ;  /* 0x00000009170982a4 */ /* 0x000fe4000f8e020d */
[----:B------:R-:W-:Y:S01]  /*0880*/  @UP0 UIMAD UR9, UR19, UR7, UR15 ;  /* 0x00000007130902a4 */ /* 0x000fe2000f8e020f */
[----:B------:R-:W1:Y:S01]  /*0890*/  @UP1 LDCU UR6, c[0x0][0x430] ;  /* 0x00008600ff0617ac */ /* 0x000e620008000800 */
[----:B---3--:R-:W-:Y:S01]  /*08a0*/  @UP1 UIMAD UR10, UR4, UR5, URZ ;  /* 0x00000005040a12a4 */ /* 0x008fe2000f8e02ff */
[----:B------:R-:W-:Y:S01]  /*08b0*/  @UP1 UMOV UR13, 0x1 ;  /* 0x00000001000d1882 */ /* 0x000fe20000000000 */
[----:B------:R-:W-:Y:S01]  /*08c0*/  @UP0 UMOV UR12, UR14 ;  /* 0x0000000e000c0c82 */ /* 0x000fe20008000000 */
[----:B--2---:R-:W-:Y:S09]  /*08d0*/  BRA.U UP1, `(.L_x_995) ;  /* 0x0000000101287547 */ /* 0x004ff2000b800000 */
[----:B------:R-:W-:Y:S01]  /*08e0*/  UISETP.NE.AND UP0, UPT, UR8, URZ, UPT ;  /* 0x000000ff0800728c */ /* 0x000fe2000bf05270 */
[----:B------:R-:W2:Y:S10]  /*08f0*/  LDCU UR5, c[0x0][0x3e0] ;  /* 0x00007c00ff0577ac */ /* 0x000eb40008000800 */
[----:B------:R-:W2:Y:S01]  /*0900*/  @UP0 LDCU UR13, c[0x0][0x454] ;  /* 0x00008a80ff0d07ac */ /* 0x000ea20008000800 */
[----:B------:R-:W3:Y:S01]  /*0910*/  @!UP0 LDCU UR4, c[0x0][0x434] ;  /* 0x00008680ff0487ac */ /* 0x000ee20008000800 */
[----:B------:R-:W4:Y:S01]  /*0920*/  @UP0 LDCU UR10, c[0x0][0x454] ;  /* 0x00008a80ff0a07ac */ /* 0x000f220008000800 */
[----:B-1----:R-:W-:Y:S01]  /*0930*/  @UP0 UMOV UR6, 0x1 ;  /* 0x0000000100060882 */ /* 0x002fe20000000000 */
[----:B----4-:R-:W4:Y:S01]  /*0940*/  @!UP0 LDCU UR10, c[0x0][0x434] ;  /* 0x00008680ff0a87ac */ /* 0x010f220008000800 */
[----:B------:R-:W-:Y:S01]  /*0950*/  @!UP0 UMOV UR6, 0x1 ;  /* 0x0000000100068882 */ /* 0x000fe20000000000 */
[----:B--2---:R-:W-:-:S02]  /*0960*/  @UP0 UIMAD UR13, UR13, UR5, URZ ;  /* 0x000000050d0d02a4 */ /* 0x004fc4000f8e02ff */
[----:B---3--:R-:W-:-:S12]  /*0970*/  @!UP0 UIMAD UR13, UR4, UR5, URZ ;  /* 0x00000005040d82a4 */ /* 0x008fd8000f8e02ff */
.L_x_995:
[----:B------:R-:W2:Y:S01]  /*0980*/  LDCU UR7, c[0x0][0x434] ;  /* 0x00008680ff0777ac */ /* 0x000ea20008000800 */
[----:B------:R-:W-:Y:S01]  /*0990*/  IMAD.SHL.U32 R0, R228, 0x8, RZ ;  /* 0x00000008e4007824 */ /* 0x000fe200078e00ff */
[----:B------:R-:W-:Y:S01]  /*09a0*/  SHF.R.U32.HI R228, RZ, 0x2, R228 ;  /* 0x00000002ffe47819 */ /* 0x000fe200000116e4 */
[----:B------:R-:W-:Y:S01]  /*09b0*/  IMAD.U32 R11, RZ, RZ, UR25 ;  /* 0x00000019ff0b7e24 */ /* 0x000fe2000f8e00ff */
[----:B------:R-:W3:Y:S01]  /*09c0*/  LDCU UR11, c[0x0][0x440] ;  /* 0x00008800ff0b77ac */ /* 0x000ee20008000800 */
[----:B------:R-:W-:Y:S01]  /*09d0*/  IMAD.MOV.U32 R229, RZ, RZ, RZ ;  /* 0x000000ffffe57224 */ /* 0x000fe200078e00ff */
[----:B------:R-:W-:Y:S01]  /*09e0*/  LOP3.LUT R0, R0, 0x18, RZ, 0xc0, !PT ;  /* 0x0000001800007812 */ /* 0x000fe200078ec0ff */
[C---:B------:R-:W-:Y:S01]  /*09f0*/  VIADD R4, R228.reuse, 0x40 ;  /* 0x00000040e4047836 */ /* 0x040fe20000000000 */
[----:B------:R-:W5:Y:S01]  /*0a00*/  LDCU.64 UR4, c[0x0][0x410] ;  /* 0x00008200ff0477ac */ /* 0x000f620008000a00 */
[C---:B------:R-:W-:Y:S01]  /*0a10*/  IADD3 R5, PT, PT, R228.reuse, 0x20, RZ ;  /* 0x00000020e4057810 */ /* 0x040fe20007ffe0ff */
[----:B------:R-:W-:Y:S01]  /*0a20*/  VIADD R2, R228, 0x60 ;  /* 0x00000060e4027836 */ /* 0x000fe20000000000 */
[C---:B------:R-:W-:Y:S01]  /*0a30*/  IADD3 R12, P0, PT, R0.reuse, UR12, RZ ;  /* 0x0000000c000c7c10 */ /* 0x040fe2000ff1e0ff */
[----:B------:R-:W-:Y:S01]  /*0a40*/  UISETP.NE.AND UP1, UPT, UR8, URZ, !UP1 ;  /* 0x000000ff0800728c */ /* 0x000fe2000cf25270 */
[----:B------:R-:W-:Y:S01]  /*0a50*/  ISETP.NE.AND P1, PT, R0, RZ, PT ;  /* 0x000000ff0000720c */ /* 0x000fe20003f25270 */
[----:B------:R-:W-:Y:S01]  /*0a60*/  UIADD3 UR20, UPT, UPT, -UR29, UR20, URZ ;  /* 0x000000141d147290 */ /* 0x000fe2000fffe1ff */
[----:B------:R-:W-:Y:S01]  /*0a70*/  IADD3.X R13, PT, PT, RZ, UR9, RZ, P0, !PT ;  /* 0x00000009ff0d7c10 */ /* 0x000fe200087fe4ff */
[----:B------:R-:W-:Y:S01]  /*0a80*/  UISETP.NE.AND UP0, UPT, UR19, -0x1, UPT ;  /* 0xffffffff1300788c */ /* 0x000fe2000bf05270 */
[----:B------:R-:W-:Y:S01]  /*0a90*/  BSSY.RECONVERGENT B0, `(.L_x_996) ;  /* 0x0000024000007945 */ /* 0x000fe20003800200 */
[----:B--2---:R-:W-:Y:S01]  /*0aa0*/  UIMAD UR7, UR23, UR7, URZ ;  /* 0x00000007170772a4 */ /* 0x004fe2000f8e02ff */
[----:B------:R-:W-:Y:S01]  /*0ab0*/  IMAD.WIDE.U32 R10, R11, 0x80, R228 ;  /* 0x000000800b0a7825 */ /* 0x000fe200078e00e4 */
[----:B----4-:R-:W-:Y:S01]  /*0ac0*/  UIMAD UR10, UR24, UR10, URZ ;  /* 0x0000000a180a72a4 */ /* 0x010fe2000f8e02ff */
[----:B------:R-:W-:Y:S01]  /*0ad0*/  ISETP.GE.OR P4, PT, R228, UR20, P1 ;  /* 0x00000014e4007c0c */ /* 0x000fe20008f86670 */
[----:B------:R-:W-:Y:S01]  /*0ae0*/  USEL UR7, UR7, UR19, !UP0 ;  /* 0x0000001307077287 */ /* 0x000fe2000c000000 */
[----:B---3--:R-:W-:Y:S01]  /*0af0*/  ISETP.GE.AND P5, PT, R0, UR11, PT ;  /* 0x0000000b00007c0c */ /* 0x008fe2000bfa6270 */
[----:B-1----:R-:W-:Y:S01]  /*0b00*/  UIMAD UR29, UR29, UR6, URZ ;  /* 0x000000061d1d72a4 */ /* 0x002fe2000f8e02ff */
[C---:B------:R-:W-:Y:S01]  /*0b10*/  ISETP.GE.OR P3, PT, R5.reuse, UR20, P1 ;  /* 0x0000001405007c0c */ /* 0x040fe20008f66670 */
[----:B-----5:R-:W-:Y:S01]  /*0b20*/  IMAD.U32 R9, RZ, RZ, UR5 ;  /* 0x00000005ff097e24 */ /* 0x020fe2000f8e00ff */
[----:B------:R-:W-:Y:S01]  /*0b30*/  ISETP.GE.OR P6, PT, R228, UR20, P5 ;  /* 0x00000014e4007c0c */ /* 0x000fe2000afc6670 */
[----:B------:R-:W-:Y:S01]  /*0b40*/  USHF.R.S32.HI UR5, URZ, 0x1f, UR7 ;  /* 0x0000001fff057899 */ /* 0x000fe20008011407 */
[----:B------:R-:W-:Y:S01]  /*0b50*/  IMAD.U32 R6, RZ, RZ, UR4 ;  /* 0x00000004ff067e24 */ /* 0x000fe2000f8e00ff */
[----:B------:R-:W-:Y:S01]  /*0b60*/  @!UP1 UIMAD UR10, UR23, UR13, UR10 ;  /* 0x0000000d170a92a4 */ /* 0x000fe2000f8e020a */
[----:B------:R-:W-:Y:S01]  /*0b70*/  ISETP.GE.OR P2, PT, R4, UR20, P1 ;  /* 0x0000001404007c0c */ /* 0x000fe20008f46670 */
[----:B------:R-:W-:Y:S01]  /*0b80*/  USEL UR7, UR7, URZ, UP1 ;  /* 0x000000ff07077287 */ /* 0x000fe20008800000 */
[----:B------:R-:W-:Y:S01]  /*0b90*/  IMAD.WIDE.U32 R6, R6, UR24, R12 ;  /* 0x0000001806067c25 */ /* 0x000fe2000f8e000c */
[----:B------:R-:W-:Y:S01]  /*0ba0*/  USEL UR5, UR5, URZ, UP1 ;  /* 0x000000ff05057287 */ /* 0x000fe20008800000 */
[----:B------:R-:W-:Y:S01]  /*0bb0*/  ISETP.GE.OR P1, PT, R2, UR20, P1 ;  /* 0x0000001402007c0c */ /* 0x000fe20008f26670 */
[----:B------:R-:W-:Y:S01]  /*0bc0*/  USHF.R.S32.HI UR4, URZ, 0x1f, UR29 ;  /* 0x0000001fff047899 */ /* 0x000fe2000801141d */
[----:B------:R-:W-:Y:S01]  /*0bd0*/  ISETP.GE.OR P0, PT, R5, UR20, P5 ;  /* 0x0000001405007c0c */ /* 0x000fe2000af06670 */
[----:B------:R-:W-:Y:S01]  /*0be0*/  USHF.R.S32.HI UR8, URZ, 0x1f, UR10 ;  /* 0x0000001fff087899 */ /* 0x000fe2000801140a */
[----:B------:R-:W-:Y:S01]  /*0bf0*/  IMAD R9, R9, UR24, R7 ;  /* 0x0000001809097c24 */ /* 0x000fe2000f8e0207 */
        /* <DEDUP_REMOVED lines=13> */
.L_x_997:
[----:B------:R-:W-:Y:S05]  /*0cd0*/  BSYNC.RECONVERGENT B0 ;  /* 0x0000000000007941 */ /* 0x000fea0003800200 */
.L_x_996:
[----:B------:R-:W-:Y:S01]  /*0ce0*/  BSSY.RECONVERGENT B0, `(.L_x_998) ;  /* 0x0000011000007945 */ /* 0x000fe20003800200 */
[----:B------:R-:W-:Y:S02]  /*0cf0*/  ISETP.GE.OR P6, PT, R4, UR20, P5 ;  /* 0x0000001404007c0c */ /* 0x000fe4000afc6670 */
[----:B------:R-:W-:Y:S01]  /*0d00*/  ISETP.GE.OR P5, PT, R2, UR20, P5 ;  /* 0x0000001402007c0c */ /* 0x000fe2000afa6670 */
        /* <DEDUP_REMOVED lines=14> */
.L_x_999:
[----:B------:R-:W-:Y:S05]  /*0df0*/  BSYNC.RECONVERGENT B0 ;  /* 0x0000000000007941 */ /* 0x000fea0003800200 */
.L_x_998:
        /* <DEDUP_REMOVED lines=15> */
.L_x_1001:
[----:B------:R-:W-:Y:S05]  /*0ef0*/  BSYNC.RECONVERGENT B0 ;  /* 0x0000000000007941 */ /* 0x000fea0003800200 */
.L_x_1000:
        /* <DEDUP_REMOVED lines=14> */
.L_x_1003:
[----:B------:R-:W-:Y:S05]  /*0fe0*/  BSYNC.RECONVERGENT B0 ;  /* 0x0000000000007941 */ /* 0x000fea0003800200 */
.L_x_1002:
[----:B------:R-:W-:Y:S04]  /*0ff0*/  BSSY.RECONVERGENT B0, `(.L_x_1004) ;  /* 0x000000a000007945 */ /* 0x000fe80003800200 */
[----:B------:R-:W-:Y:S05]  /*1000*/  @P4 BRA `(.L_x_1005) ;  /* 0x0000000000204947 */ /* 0x000fea0003800000 */
[----:B------:R-:W5:Y:S01]  /*1010*/  LDCU.64 UR4, c[0x0][0x420] ;  /* 0x00008400ff0477ac */ /* 0x000f620008000a00 */
[----:B------:R-:W-:-:S05]  /*1020*/  IMAD R0, R228, UR6, RZ ;  /* 0x00000006e4007c24 */ /* 0x000fca000f8e02ff */
[----:B------:R-:W-:-:S04]  /*1030*/  IADD3 R3, P0, PT, R0, UR7, RZ ;  /* 0x0000000700037c10 */ /* 0x000fc8000ff1e0ff */
[----:B------:R-:W-:Y:S02]  /*1040*/  LEA.HI.X.SX32 R0, R0, UR10, 0x1, P0 ;  /* 0x0000000a00007c11 */ /* 0x000fe400080f0eff */
[----:B-----5:R-:W-:-:S04]  /*1050*/  LEA R6, P0, R3, UR4, 0x2 ;  /* 0x0000000403067c11 */ /* 0x020fc8000f8010ff */
[----:B------:R-:W-:Y:S01]  /*1060*/  LEA.HI.X R7, R3, UR5, R0, 0x2, P0 ;  /* 0x0000000503077c11 */ /* 0x000fe200080f1400 */
[----:B------:R-:W-:-:S05]  /*1070*/  IMAD.MOV.U32 R3, RZ, RZ, 0x7f800000 ;  /* 0x7f800000ff037424 */ /* 0x000fca00078e00ff */
[----:B------:R1:W-:Y:S03]  /*1080*/  STG.E desc[UR26][R6.64], R3 ;  /* 0x0000000306007986 */ /* 0x0003e6000c10191a */
.L_x_1005:
[----:B------:R-:W-:Y:S05]  /*1090*/  BSYNC.RECONVERGENT B0 ;  /* 0x0000000000007941 */ /* 0x000fea0003800200 */
.L_x_1004:
[----:B------:R-:W-:Y:S04]  /*10a0*/  BSSY.RECONVERGENT B0, `(.L_x_1006) ;  /* 0x000000a000007945 */ /* 0x000fe80003800200 */
[----:B------:R-:W-:Y:S05]  /*10b0*/  @P3 BRA `(.L_x_1007) ;  /* 0x0000000000203947 */ /* 0x000fea0003800000 */
[----:B------:R-:W5:Y:S01]  /*10c0*/  LDCU.64 UR4, c[0x0][0x420] ;  /* 0x00008400ff0477ac */ /* 0x000f620008000a00 */
[----:B------:R-:W-:-:S05]  /*10d0*/  IMAD R0, R5, UR6, RZ ;  /* 0x0000000605007c24 */ /* 0x000fca000f8e02ff */
[----:B-1----:R-:W-:-:S04]  /*10e0*/  IADD3 R3, P0, PT, R0, UR7, RZ ;  /* 0x0000000700037c10 */ /* 0x002fc8000ff1e0ff */
[----:B------:R-:W-:Y:S02]  /*10f0*/  LEA.HI.X.SX32 R0, R0, UR10, 0x1, P0 ;  /* 0x0000000a00007c11 */ /* 0x000fe400080f0eff */
[----:B-----5:R-:W-:-:S04]  /*1100*/  LEA R6, P0, R3, UR4, 0x2 ;  /* 0x0000000403067c11 */ /* 0x020fc8000f8010ff */
[----:B------:R-:W-:Y:S01]  /*1110*/  LEA.HI.X R7, R3, UR5, R0, 0x2, P0 ;  /* 0x0000000503077c11 */ /* 0x000fe200080f1400 */
[----:B------:R-:W-:-:S05]  /*1120*/  IMAD.MOV.U32 R3, RZ, RZ, 0x7f800000 ;  /* 0x7f800000ff037424 */ /* 0x000fca00078e00ff */
[----:B------:R1:W-:Y:S03]  /*1130*/  STG.E desc[UR26][R6.64], R3 ;  /* 0x0000000306007986 */ /* 0x0003e6000c10191a */
.L_x_1007:
[----:B------:R-:W-:Y:S05]  /*1140*/  BSYNC.RECONVERGENT B0 ;  /* 0x0000000000007941 */ /* 0x000fea0003800200 */
.L_x_1006:
        /* <DEDUP_REMOVED lines=10> */
.L_x_1009:
[----:B------:R-:W-:Y:S05]  /*11f0*/  BSYNC.RECONVERGENT B0 ;  /* 0x0000000000007941 */ /* 0x000fea0003800200 */
.L_x_1008:
[----:B------:R-:W-:Y:S05]  /*1200*/  @P1 EXIT ;  /* 0x000000000000194d */ /* 0x000fea0003800000 */
[----:B------:R-:W5:Y:S01]  /*1210*/  LDCU.64 UR4, c[0x0][0x420] ;  /* 0x00008400ff0477ac */ /* 0x000f620008000a00 */
[----:B------:R-:W-:Y:S02]  /*1220*/  IMAD R0, R2, UR6, RZ ;  /* 0x0000000602007c24 */ /* 0x000fe4000f8e02ff */
[----:B-1----:R-:W-:-:S03]  /*1230*/  IMAD.MOV.U32 R5, RZ, RZ, 0x7f800000 ;  /* 0x7f800000ff057424 */ /* 0x002fc600078e00ff */
[----:B------:R-:W-:-:S04]  /*1240*/  IADD3 R3, P0, PT, R0, UR7, RZ ;  /* 0x0000000700037c10 */ /* 0x000fc8000ff1e0ff */
[----:B------:R-:W-:Y:S02]  /*1250*/  LEA.HI.X.SX32 R0, R0, UR10, 0x1, P0 ;  /* 0x0000000a00007c11 */ /* 0x000fe400080f0eff */
[----:B-----5:R-:W-:-:S04]  /*1260*/  LEA R2, P0, R3, UR4, 0x2 ;  /* 0x0000000403027c11 */ /* 0x020fc8000f8010ff */
[----:B------:R-:W-:-:S05]  /*1270*/  LEA.HI.X R3, R3, UR5, R0, 0x2, P0 ;  /* 0x0000000503037c11 */ /* 0x000fca00080f1400 */
[----:B------:R-:W-:Y:S01]  /*1280*/  STG.E desc[UR26][R2.64], R5 ;  /* 0x0000000502007986 */ /* 0x000fe2000c10191a */
[----:B------:R-:W-:Y:S05]  /*1290*/  EXIT ;  /* 0x000000000000794d */ /* 0x000fea0003800000 */
.L_x_994:
        /* <DEDUP_REMOVED lines=19> */
[----:B------:R-:W-:-:S03]  /*13d0*/  UIMAD UR9, UR23, UR5, UR7 ;  /* 0x00000005170972a4 */ /* 0x000fc6000f8e0207 */
[----:B------:R-:W-:Y:S01]  /*13e0*/  UMOV UR10, UR6 ;  /* 0x00000006000a7c82 */ /* 0x000fe20008000000 */
[----:B------:R-:W-:Y:S05]  /*13f0*/  BRA `(.L_x_1011) ;  /* 0x0000000000187947 */ /* 0x000fea0003800000 */
.L_x_1010:
[----:B------:R-:W1:Y:S01]  /*1400*/  LDCU.64 UR14, c[0x0][0x3b8] ;  /* 0x00007700ff0e77ac */ /* 0x000e620008000a00 */
[----:B------:R-:W-:-:S04]  /*1410*/  UIADD3 UR9, UPT, UPT, UR8, UR11, URZ ;  /* 0x0000000b08097290 */ /* 0x000fc8000fffe0ff */
[----:B-1----:R-:W-:Y:S02]  /*1420*/  UIMAD.WIDE.U32 UR4, UR9, UR14, URZ ;  /* 0x0000000e090472a5 */ /* 0x002fe4000f8e00ff */
[----:B------:R-:W-:-:S04]  /*1430*/  UIMAD UR9, UR9, UR15, URZ ;  /* 0x0000000f090972a4 */ /* 0x000fc8000f8e02ff */
[----:B------:R-:W-:Y:S01]  /*1440*/  UIADD3 UR9, UPT, UPT, UR5, UR9, URZ ;  /* 0x0000000905097290 */ /* 0x000fe2000fffe0ff */
[----:B------:R-:W-:Y:S02]  /*1450*/  UMOV UR10, UR4 ;  /* 0x00000004000a7c82 */ /* 0x000fe40008000000 */
.L_x_1011:
[----:B------:R-:W1:Y:S01]  /*1460*/  LDC R0, c[0x0][0x3e8] ;  /* 0x0000fa00ff007b82 */ /* 0x000e620000000800 */
[----:B------:R-:W2:Y:S01]  /*1470*/  S2R R2, SR_CTAID.Z ;  /* 0x0000000000027919 */ /* 0x000ea20000002700 */
[----:B------:R-:W-:Y:S02]  /*1480*/  MOV R6, RZ ;  /* 0x000000ff00067202 */ /* 0x000fe40000000f00 */
[----:B-1----:R-:W-:-:S04]  /*1490*/  IABS R5, R0 ;  /* 0x0000000000057213 */ /* 0x002fc80000000000 */
[----:B------:R-:W1:Y:S01]  /*14a0*/  I2F.RP R10, R5 ;  /* 0x00000005000a7306 */ /* 0x000e620000209400 */
[----:B--2---:R-:W-:-:S07]  /*14b0*/  IABS R2, R2 ;  /* 0x0000000200027213 */ /* 0x004fce0000000000 */
[----:B-1----:R-:W1:Y:S02]  /*14c0*/  MUFU.RCP R9, R10 ;  /* 0x0000000a00097308 */ /* 0x002e640000001000 */
[----:B-1----:R-:W-:-:S06]  /*14d0*/  VIADD R9, R9, 0xffffffe ;  /* 0x0ffffffe09097836 */ /* 0x002fcc0000000000 */
[----:B------:R-:W1:Y:S02]  /*14e0*/  F2I.FTZ.U32.TRUNC.NTZ R7, R9 ;  /* 0x0000000900077305 */ /* 0x000e64000021f000 */
[----:B-1----:R-:W-:-:S04]  /*14f0*/  IMAD.MOV R4, RZ, RZ, -R7 ;  /* 0x000000ffff047224 */ /* 0x002fc800078e0a07 */
        /* <DEDUP_REMOVED lines=11> */
[----:B------:R-:W-:-:S04]  /*15b0*/  LOP3.LUT R2, R0, UR24, RZ, 0x3c, !PT ;  /* 0x0000001800027c12 */ /* 0x000fc8000f8e3cff */
[----:B------:R-:W-:-:S07]  /*15c0*/  ISETP.GE.AND P0, PT, R2, RZ, PT ;  /* 0x000000ff0200720c */ /* 0x000fce0003f06270 */
[----:B------:R-:W-:-:S05]  /*15d0*/  @P2 IADD3 R6, PT, PT, R6, 0x1, RZ ;  /* 0x0000000106062810 */ /* 0x000fca0007ffe0ff */
[----:B------:R-:W-:-:S05]  /*15e0*/  IMAD.MOV.U32 R4, RZ, RZ, R6 ;  /* 0x000000ffff047224 */ /* 0x000fca00078e0006 */
        /* <DEDUP_REMOVED lines=13> */
[----:B------:R-:W-:Y:S11]  /*16c0*/  BRA `(.L_x_1013) ;  /* 0x0000000000147947 */ /* 0x000ff60003800000 */
.L_x_1012:
[----:B------:R-:W1:Y:S01]  /*16d0*/  LDCU.64 UR12, c[0x0][0x3c0] ;  /* 0x00007800ff0c77ac */ /* 0x000e620008000a00 */
[----:B------:R-:W-:-:S04]  /*16e0*/  UIADD3 UR8, UPT, UPT, UR8, UR11, URZ ;  /* 0x0000000b08087290 */ /* 0x000fc8000fffe0ff */
[----:B-1----:R-:W-:Y:S02]  /*16f0*/  UIMAD.WIDE.U32 UR16, UR8, UR12, URZ ;  /* 0x0000000c081072a5 */ /* 0x002fe4000f8e00ff */
[----:B------:R-:W-:-:S04]  /*1700*/  UIMAD UR8, UR8, UR13, URZ ;  /* 0x0000000d080872a4 */ /* 0x000fc8000f8e02ff */
[----:B------:R-:W-:-:S12]  /*1710*/  UIADD3 UR8, UPT, UPT, UR17, UR8, URZ ;  /* 0x0000000811087290 */ /* 0x000fd8000fffe0ff */
.L_x_1013:
[----:B------:R-:W1:Y:S01]  /*1720*/  LDCU.128 UR4, c[0x0][0x3d0] ;  /* 0x00007a00ff0477ac */ /* 0x000e620008000c00 */
[----:B------:R-:W-:Y:S01]  /*1730*/  IMAD.SHL.U32 R229, R228, 0x8, RZ ;  /* 0x00000008e4e57824 */ /* 0x000fe200078e00ff */
[----:B------:R-:W-:Y:S01]  /*1740*/  SHF.R.S32.HI R7, RZ, 0x1f, R4 ;  /* 0x0000001fff077819 */ /* 0x000fe20000011404 */
[----:B------:R-:W2:Y:S01]  /*1750*/  S2UR UR35, SR_CgaCtaId ;  /* 0x00000000002379c3 */ /* 0x000ea20000008800 */
[----:B------:R-:W-:Y:S01]  /*1760*/  SHF.R.U32.HI R180, RZ, 0x2, R228 ;  /* 0x00000002ffb47819 */ /* 0x000fe200000116e4 */
[----:B------:R-:W-:Y:S01]  /*1770*/  IMAD.U32 R11, RZ, RZ, UR25 ;  /* 0x00000019ff0b7e24 */ /* 0x000fe2000f8e00ff */
[C---:B------:R-:W-:Y:S01]  /*1780*/  LOP3.LUT R221, R229.reuse, 0x18, RZ, 0xc0, !PT ;  /* 0x00000018e5dd7812 */ /* 0x040fe200078ec0ff */
[----:B------:R-:W-:Y:S01]  /*1790*/  BSSY.RECONVERGENT B0, `(.L_x_1014) ;  /* 0x000003b000007945 */ /* 0x000fe20003800200 */
[----:B------:R-:W-:Y:S02]  /*17a0*/  LOP3.LUT R5, R229, 0xd8, RZ, 0xc0, !PT ;  /* 0x000000d8e5057812 */ /* 0x000fe400078ec0ff */
[C---:B------:R-:W-:Y:S01]  /*17b0*/  IADD3 R16, P1, PT, R221.reuse, UR10, RZ ;  /* 0x0000000add107c10 */ /* 0x040fe2000ff3e0ff */
[----:B------:R-:W3:Y:S01]  /*17c0*/  LDCU.64 UR10, c[0x0][0x388] ;  /* 0x00007100ff0a77ac */ /* 0x000ee20008000a00 */
[----:B------:R-:W-:-:S02]  /*17d0*/  IADD3 R12, P0, PT, R221, UR16, RZ ;  /* 0x00000010dd0c7c10 */ /* 0x000fc4000ff1e0ff */
[----:B------:R-:W-:Y:S01]  /*17e0*/  LOP3.LUT R0, R5, 0x18, R228, 0x78, !PT ;  /* 0x0000001805007812 */ /* 0x000fe200078e78e4 */
[----:B------:R-:W-:Y:S01]  /*17f0*/  IMAD.X R17, RZ, RZ, UR9, P1 ;  /* 0x00000009ff117e24 */ /* 0x000fe200088e06ff */
[----:B------:R-:W-:Y:S01]  /*1800*/  IADD3.X R13, PT, PT, RZ, UR8, RZ, P0, !PT ;  /* 0x00000008ff0d7c10 */ /* 0x000fe200087fe4ff */
[----:B------:R-:W4:Y:S01]  /*1810*/  LDCU.64 UR16, c[0x0][0x3c8] ;  /* 0x00007900ff1077ac */ /* 0x000f220008000a00 */
[----:B-1----:R-:W-:Y:S01]  /*1820*/  IMAD R9, R7, UR4, RZ ;  /* 0x0000000407097c24 */ /* 0x002fe2000f8e02ff */
[----:B------:R-:W-:Y:S01]  /*1830*/  IADD3 R18, P0, PT, R221, UR34, RZ ;  /* 0x00000022dd127c10 */ /* 0x000fe2000ff1e0ff */
[----:B------:R-:W-:Y:S01]  /*1840*/  IMAD.WIDE.U32 R16, R180, UR14, R16 ;  /* 0x0000000eb4107c25 */ /* 0x000fe2000f8e0010 */
[----:B------:R-:W1:Y:S01]  /*1850*/  LDCU.64 UR8, c[0x0][0x390] ;  /* 0x00007200ff0877ac */ /* 0x000e620008000a00 */
[----:B------:R-:W-:Y:S02]  /*1860*/  MOV R181, RZ ;  /* 0x000000ff00b57202 */ /* 0x000fe40000000f00 */
[----:B------:R-:W-:Y:S01]  /*1870*/  IMAD R9, R4, UR5, R9 ;  /* 0x0000000504097c24 */ /* 0x000fe2000f8e0209 */
[----:B------:R-:W-:Y:S01]  /*1880*/  UIADD3 UR5, UPT, UPT, -UR29, UR20, URZ ;  /* 0x000000141d057290 */ /* 0x000fe2000fffe1ff */
[----:B------:R-:W-:Y:S01]  /*1890*/  IMAD.WIDE.U32 R12, R180, UR12, R12 ;  /* 0x0000000cb40c7c25 */ /* 0x000fe2000f8e000c */
[----:B------:R-:W-:-:S03]  /*18a0*/  LOP3.LUT R229, R0, 0x1f20, R229, 0xf8, !PT ;  /* 0x00001f2000e57812 */ /* 0x000fc600078ef8e5 */
[C---:B------:R-:W-:Y:S01]  /*18b0*/  IMAD R17, R180.reuse, UR15, R17 ;  /* 0x0000000fb4117c24 */ /* 0x040fe2000f8e0211 */
[C---:B------:R-:W-:Y:S01]  /*18c0*/  ISETP.GE.AND P2, PT, R180.reuse, UR5, PT ;  /* 0x00000005b4007c0c */ /* 0x040fe2000bf46270 */
[----:B------:R-:W-:Y:S02]  /*18d0*/  IMAD R7, R7, UR6, RZ ;  /* 0x0000000607077c24 */ /* 0x000fe4000f8e02ff */
[----:B------:R-:W-:Y:S01]  /*18e0*/  IMAD R13, R180, UR13, R13 ;  /* 0x0000000db40d7c24 */ /* 0x000fe2000f8e020d */
[----:B----4-:R-:W-:Y:S01]  /*18f0*/  MOV R15, UR17 ;  /* 0x00000011000f7c02 */ /* 0x010fe20008000f00 */
[C---:B------:R-:W-:Y:S02]  /*1900*/  IMAD R7, R4.reuse, UR7, R7 ;  /* 0x0000000704077c24 */ /* 0x040fe4000f8e0207 */
[C---:B------:R-:W-:Y:S01]  /*1910*/  IMAD.WIDE.U32 R16, R4.reuse, UR4, R16 ;  /* 0x0000000404107c25 */ /* 0x040fe2000f8e0010 */
[----:B------:R-:W-:Y:S02]  /*1920*/  UMOV UR4, 0x400 ;  /* 0x0000040000047882 */ /* 0x000fe40000000000 */
[----:B--2---:R-:W-:Y:S01]  /*1930*/  ULEA UR4, UR35, UR4, 0x18 ;  /* 0x0000000423047291 */ /* 0x004fe2000f8ec0ff */
[----:B------:R-:W-:Y:S01]  /*1940*/  IMAD.WIDE.U32 R4, R4, UR6, R12 ;  /* 0x0000000604047c25 */ /* 0x000fe2000f8e000c */
[----:B------:R-:W-:-:S02]  /*1950*/  IADD3 R226, PT, PT, R17, R9, RZ ;  /* 0x0000000911e27210 */ /* 0x000fc40007ffe0ff */
[----:B---3--:R-:W-:Y:S01]  /*1960*/  LEA R227, P1, R16, UR10, 0x1 ;  /* 0x0000000a10e37c11 */ /* 0x008fe2000f8208ff */
[----:B------:R-:W-:Y:S01]  /*1970*/  IMAD.U32 R12, RZ, RZ, UR16 ;  /* 0x00000010ff0c7e24 */ /* 0x000fe2000f8e00ff */
[----:B------:R-:W-:Y:S01]  /*1980*/  LEA R229, R229, UR4, 0x1 ;  /* 0x00000004e5e57c11 */ /* 0x000fe2000f8e08ff */
[----:B------:R-:W-:Y:S01]  /*1990*/  IMAD.X R19, RZ, RZ, UR31, P0 ;  /* 0x0000001fff137e24 */ /* 0x000fe200080e06ff */
[----:B-1----:R-:W-:Y:S01]  /*19a0*/  LEA R225, P0, R4, UR8, 0x1 ;  /* 0x0000000804e17c11 */ /* 0x002fe2000f8008ff */
[----:B------:R-:W-:Y:S01]  /*19b0*/  IMAD.IADD R224, R5, 0x1, R7 ;  /* 0x0000000105e07824 */ /* 0x000fe200078e0207 */
[----:B------:R-:W-:Y:S01]  /*19c0*/  LEA.HI.X R226, R16, UR11, R226, 0x1, P1 ;  /* 0x0000000b10e27c11 */ /* 0x000fe200088f0ce2 */
[----:B------:R-:W-:-:S03]  /*19d0*/  IMAD.WIDE.U32 R12, R12, UR24, R18 ;  /* 0x000000180c0c7c25 */ /* 0x000fc6000f8e0012 */
[----:B------:R-:W-:Y:S01]  /*19e0*/  LEA.HI.X R224, R4, UR9, R224, 0x1, P0 ;  /* 0x0000000904e07c11 */ /* 0x000fe200080f0ce0 */
[----:B------:R-:W-:-:S04]  /*19f0*/  IMAD.WIDE.U32 R10, R11, 0x80, R180 ;  /* 0x000000800b0a7825 */ /* 0x000fc800078e00b4 */
[----:B------:R-:W-:Y:S01]  /*1a00*/  IMAD R15, R15, UR24, R13 ;  /* 0x000000180f0f7c24 */ /* 0x000fe2000f8e020d */
        /* <DEDUP_REMOVED lines=18> */
.L_x_1016:
[----:B------:R1:W-:Y:S02]  /*1b30*/  STS.128 [R229], RZ ;  /* 0x000000ffe5007388 */ /* 0x0003e40000000c00 */
.L_x_1015:
[----:B------:R-:W-:Y:S05]  /*1b40*/  BSYNC.RECONVERGENT B0 ;  /* 0x0000000000007941 */ /* 0x000fea0003800200 */
.L_x_1014:
[C---:B--2---:R-:W-:Y:S01]  /*1b50*/  VIADD R5, R180.reuse, 0x20 ;  /* 0x00000020b4057836 */ /* 0x044fe20000000000 */
        /* <DEDUP_REMOVED lines=33> */
.L_x_1018:
[----:B------:R-:W-:Y:S05]  /*1d70*/  BSYNC.RECONVERGENT B0 ;  /* 0x0000000000007941 */ /* 0x000fea0003800200 */
.L_x_1017:
        /* <DEDUP_REMOVED lines=22> */
.L_x_1020:
[----:B------:R-:W-:Y:S05]  /*1ee0*/  BSYNC.RECONVERGENT B0 ;  /* 0x0000000000007941 */ /* 0x000fea0003800200 */
.L_x_1019:
[----:B------:R-:W-:Y:S04]  /*1ef0*/  BSSY.RECONVERGENT B0, `(.L_x_1021) ;  /* 0x0000016000007945 */ /* 0x000fe80003800200 */
[----:B------:R-:W-:Y:S05]  /*1f00*/  @P1 BRA `(.L_x_1022) ;  /* 0x0000000000501947 */ /* 0x000fea0003800000 */
[----:B------:R-:W5:Y:S02]  /*1f10*/  LDCU UR6, c[0x0][0x440] ;  /* 0x00008800ff0677ac */ /* 0x000f640008000800 */
[----:B-----5:R-:W-:-:S13]  /*1f20*/  ISETP.GE.AND P0, PT, R221, UR6, PT ;  /* 0x00000006dd007c0c */ /* 0x020fda000bf06270 */
[----:B------:R1:W-:Y:S01]  /*1f30*/  @P0 STS.128 [R229+0x1800], RZ ;  /* 0x001800ffe5000388 */ /* 0x0003e20000000c00 */
[----:B------:R-:W-:Y:S05]  /*1f40*/  @P0 BRA `(.L_x_1022) ;  /* 0x0000000000400947 */ /* 0x000fea0003800000 */
[----:B------:R-:W3:Y:S01]  /*1f50*/  LDCU.64 UR8, c[0x0][0x3b0] ;  /* 0x00007600ff0877ac */ /* 0x000ee20008000a00 */
[----:B------:R-:W-:Y:S01]  /*1f60*/  IADD3 R0, P0, PT, R10, 0x60, RZ ;  /* 0x000000600a007810 */ /* 0x000fe20007f1e0ff */
[----:B------:R-:W5:Y:S04]  /*1f70*/  LDCU.64 UR6, c[0x0][0x380] ;  /* 0x00007000ff0677ac */ /* 0x000f680008000a00 */
[----:B------:R-:W-:Y:S01]  /*1f80*/  IMAD.X R10, RZ, RZ, R11, P0 ;  /* 0x000000ffff0a7224 */ /* 0x000fe200000e060b */
[----:B------:R-:W-:-:S03]  /*1f90*/  MOV R11, R15 ;  /* 0x0000000f000b7202 */ /* 0x000fc60000000f00 */
[----:B---3--:R-:W-:Y:S02]  /*1fa0*/  IMAD R7, R10, UR8, RZ ;  /* 0x000000080a077c24 */ /* 0x008fe4000f8e02ff */
[----:B------:R-:W-:Y:S02]  /*1fb0*/  IMAD.MOV.U32 R10, RZ, RZ, R12 ;  /* 0x000000ffff0a7224 */ /* 0x000fe400078e000c */
[C---:B------:R-:W-:Y:S02]  /*1fc0*/  IMAD R7, R0.reuse, UR9, R7 ;  /* 0x0000000900077c24 */ /* 0x040fe4000f8e0207 */
[----:B------:R-:W-:-:S03]  /*1fd0*/  IMAD.WIDE.U32 R10, R0, UR8, R10 ;  /* 0x00000008000a7c25 */ /* 0x000fc6000f8e000a */
[----:B-----5:R-:W-:Y:S02]  /*1fe0*/  LEA R6, P0, R10, UR6, 0x1 ;  /* 0x000000060a067c11 */ /* 0x020fe4000f8008ff */
[----:B------:R-:W-:-:S04]  /*1ff0*/  IADD3 R7, PT, PT, R11, R7, RZ ;  /* 0x000000070b077210 */ /* 0x000fc80007ffe0ff */
[----:B------:R-:W-:-:S05]  /*2000*/  LEA.HI.X R7, R10, UR7, R7, 0x1, P0 ;  /* 0x000000070a077c11 */ /* 0x000fca00080f0c07 */
[----:B------:R-:W-:Y:S01]  /*2010*/  @!PT LDS RZ, [RZ] ;  /* 0x00000000fffff984 */ /* 0x000fe20000000800 */
[----:B------:R-:W-:Y:S01]  /*2020*/  @!PT LDS RZ, [RZ] ;  /* 0x00000000fffff984 */ /* 0x000fe20000000800 */
[----:B------:R-:W-:Y:S01]  /*2030*/  @!PT LDS RZ, [RZ] ;  /* 0x00000000fffff984 */ /* 0x000fe20000000800 */
[----:B------:R3:W-:Y:S02]  /*2040*/  LDGSTS.E.BYPASS.LTC128B.128 [R229+0x1800], desc[UR26][R6.64] ;  /* 0x0180000006e57fae */ /* 0x0007e4000b981a1a */
.L_x_1022:
[----:B------:R-:W-:Y:S05]  /*2050*/  BSYNC.RECONVERGENT B0 ;  /* 0x0000000000007941 */ /* 0x000fea0003800200 */
.L_x_1021:
        /* <DEDUP_REMOVED lines=18> */
.L_x_1025:
[----:B------:R1:W-:Y:S02]  /*2180*/  STS.128 [R229+0x2000], RZ ;  /* 0x002000ffe5007388 */ /* 0x0003e40000000c00 */
.L_x_1024:
[----:B------:R-:W-:Y:S05]  /*2190*/  BSYNC.RECONVERGENT B0 ;  /* 0x0000000000007941 */ /* 0x000fea0003800200 */
.L_x_1023:
        /* <DEDUP_REMOVED lines=21> */
.L_x_1027:
[----:B------:R-:W-:Y:S05]  /*22f0*/  BSYNC.RECONVERGENT B0 ;  /* 0x0000000000007941 */ /* 0x000fea0003800200 */
.L_x_1026:
        /* <DEDUP_REMOVED lines=16> */
.L_x_1029:
[----:B------:R-:W-:Y:S05]  /*2400*/  BSYNC.RECONVERGENT B0 ;  /* 0x0000000000007941 */ /* 0x000fea0003800200 */
.L_x_1028:
        /* <DEDUP_REMOVED lines=20> */
.L_x_1031:
[----:B------:R-:W-:Y:S05]  /*2550*/  BSYNC.RECONVERGENT B0 ;  /* 0x0000000000007941 */ /* 0x000fea0003800200 */
.L_x_1030:
        /* <DEDUP_REMOVED lines=15> */
[----:B---3--:R-:W-:-:S03]  /*2650*/  IMAD.U32 R6, RZ, RZ, UR8 ;  /* 0x00000008ff067e24 */ /* 0x008fc6000f8e00ff */
[----:B------:R-:W3:Y:S01]  /*2660*/  LDCU UR7, c[0x0][0x3e0] ;  /* 0x00007c00ff0777ac */ /* 0x000ee20008000800 */
[----:B------:R-:W-:-:S06]  /*2670*/  IMAD.U32 R7, RZ, RZ, UR9 ;  /* 0x00000009ff077e24 */ /* 0x000fcc000f8e00ff */
[----:B------:R-:W2:Y:S01]  /*2680*/  @P0 LDG.E R7, desc[UR26][R6.64] ;  /* 0x0000001a06070981 */ /* 0x000ea2000c1e1900 */
[----:B-----5:R-:W2:Y:S01]  /*2690*/  @P0 MUFU.RCP R0, UR6 ;  /* 0x0000000600000d08 */ /* 0x020ea20008001000 */
[----:B------:R-:W-:Y:S02]  /*26a0*/  USHF.L.U64.HI UR6, UR12, 0x7, UR13 ;  /* 0x000000070c067899 */ /* 0x000fe4000801020d */
[----:B------:R-:W-:Y:S02]  /*26b0*/  USHF.L.U32 UR34, UR12, 0x7, URZ ;  /* 0x000000070c227899 */ /* 0x000fe400080006ff */
[----:B------:R-:W-:Y:S02]  /*26c0*/  UIMAD UR6, UR6, UR16, URZ ;  /* 0x00000010060672a4 */ /* 0x000fe4000f8e02ff */
[----:B------:R-:W-:Y:S02]  /*26d0*/  UIMAD.WIDE.U32 UR34, UR34, UR16, URZ ;  /* 0x00000010222272a5 */ /* 0x000fe4000f8e00ff */
[----:B---3--:R-:W-:-:S02]  /*26e0*/  UIMAD UR7, UR23, UR7, UR24 ;  /* 0x00000007170772a4 */ /* 0x008fc4000f8e0218 */
[----:B------:R-:W-:Y:S02]  /*26f0*/  UIADD3 UR17, UPT, UPT, UR35, UR6, URZ ;  /* 0x0000000623117290 */ /* 0x000fe4000fffe0ff */
[----:B------:R-:W-:Y:S01]  /*2700*/  USHF.L.U32 UR8, UR7, 0x5, URZ ;  /* 0x0000000507087899 */ /* 0x000fe200080006ff */
[----:B------:R-:W-:-:S03]  /*2710*/  UMOV UR6, URZ ;  /* 0x000000ff00067c82 */ /* 0x000fc60008000000 */
[----:B------:R-:W-:Y:S01]  /*2720*/  USHF.R.S32.HI UR9, URZ, 0x1f, UR8 ;  /* 0x0000001fff097899 */ /* 0x000fe20008011408 */
[----:B------:R-:W-:Y:S01]  /*2730*/  BAR.SYNC.DEFER_BLOCKING 0x0 ;  /* 0x0000000000007b1d */ /* 0x000fe20000010000 */
[----:B--2---:R-:W-:Y:S01]  /*2740*/  @P0 FMUL.FTZ R0, R7, R0 ;  /* 0x0000000007000220 */ /* 0x004fe20000410000 */
[----:B------:R-:W-:-:S04]  /*2750*/  LOP3.LUT R7, R228, 0x1f, RZ, 0xc0, !PT ;  /* 0x0000001fe4077812 */ /* 0x000fc800078ec0ff */
[----:B------:R-:W-:Y:S02]  /*2760*/  @P0 R2UR UR7, R0 ;  /* 0x00000000000702ca */ /* 0x000fe400000e0000 */
[----:B------:R-:W-:-:S04]  /*2770*/  IADD3 R0, P1, P0, R8, UR8, R7 ;  /* 0x0000000808007c10 */ /* 0x000fc8000f83e007 */
[----:B------:R-:W-:-:S07]  /*2780*/  IADD3.X R3, PT, PT, R3, UR9, RZ, P1, P0 ;  /* 0x0000000903037c10 */ /* 0x000fce0008fe04ff */
        /* <DEDUP_REMOVED lines=15> */
.L_x_1034:
[----:B------:R3:W-:Y:S01]  /*2880*/  STS.128 [R229+0x4000], RZ ;  /* 0x004000ffe5007388 */ /* 0x0007e20000000c00 */
[----:B------:R-:W-:Y:S05]  /*2890*/  BRA `(.L_x_1035) ;  /* 0x0000000000047947 */ /* 0x000fea0003800000 */
.L_x_1033:
[----:B------:R2:W-:Y:S02]  /*28a0*/  STS.128 [R229+0x4000], RZ ;  /* 0x004000ffe5007388 */ /* 0x0005e40000000c00 */
.L_x_1035:
[----:B------:R-:W-:Y:S05]  /*28b0*/  BSYNC.RECONVERGENT B0 ;  /* 0x0000000000007941 */ /* 0x000fea0003800200 */
.L_x_1032:
[----:B------:R-:W-:Y:S01]  /*28c0*/  ISETP.GE.AND P0, PT, R5, UR10, PT ;  /* 0x0000000a05007c0c */ /* 0x000fe2000bf06270 */
[----:B------:R-:W-:Y:S01]  /*28d0*/  IMAD.SHL.U32 R219, R228, 0x20, RZ ;  /* 0x00000020e4db7824 */ /* 0x000fe200078e00ff */
[----:B------:R-:W-:Y:S01]  /*28e0*/  ISETP.GE.AND P2, PT, R4, UR10, PT ;  /* 0x0000000a04007c0c */ /* 0x000fe2000bf46270 */
[----:B------:R-:W-:Y:S01]  /*28f0*/  IMAD.SHL.U32 R4, R228, 0x10, RZ ;  /* 0x00000010e4047824 */ /* 0x000fe200078e00ff */
[----:B------:R-:W-:Y:S01]  /*2900*/  ISETP.GE.AND P1, PT, R2, UR10, PT ;  /* 0x0000000a02007c0c */ /* 0x000fe2000bf26270 */
[----:B------:R-:W-:Y:S01]  /*2910*/  IMAD.SHL.U32 R7, R228, 0x4, RZ ;  /* 0x00000004e4077824 */ /* 0x000fe200078e00ff */
[C---:B------:R-:W-:Y:S01]  /*2920*/  LOP3.LUT R6, R219.reuse, 0xc0, RZ, 0xc0, !PT ;  /* 0x000000c0db067812 */ /* 0x040fe200078ec0ff */
[----:B------:R-:W-:Y:S01]  /*2930*/  BSSY.RECONVERGENT B0, `(.L_x_1036) ;  /* 0x000001d000007945 */ /* 0x000fe20003800200 */
[----:B------:R-:W-:Y:S02]  /*2940*/  LOP3.LUT R2, R4, 0x100, RZ, 0xc0, !PT ;  /* 0x0000010004027812 */ /* 0x000fe400078ec0ff */
[----:B------:R-:W-:-:S02]  /*2950*/  LOP3.LUT R179, R219, 0x120, RZ, 0xc0, !PT ;  /* 0x00000120dbb37812 */ /* 0x000fc400078ec0ff */
[----:B------:R-:W-:Y:S01]  /*2960*/  LOP3.LUT R7, R6, 0x18, R7, 0xf8, !PT ;  /* 0x0000001806077812 */ /* 0x000fe200078ef807 */
[----:B------:R1:W-:Y:S01]  /*2970*/  @P0 STS.128 [R229+0x4800], RZ ;  /* 0x004800ffe5000388 */ /* 0x0003e20000000c00 */
[----:B------:R-:W-:Y:S02]  /*2980*/  SHF.R.U32.HI R176, RZ, 0x1, R228 ;  /* 0x00000001ffb07819 */ /* 0x000fe400000116e4 */
[----:B------:R-:W-:Y:S02]  /*2990*/  LOP3.LUT R219, R2, 0x20, R219, 0xf8, !PT ;  /* 0x0000002002db7812 */ /* 0x000fe400078ef8db */
[----:B------:R-:W-:Y:S02]  /*29a0*/  LOP3.LUT R5, R179, 0x3e00, R4, 0xf8, !PT ;  /* 0x00003e00b3057812 */ /* 0x000fe400078ef804 */
[C---:B------:R-:W-:Y:S02]  /*29b0*/  LOP3.LUT R4, R7.reuse, 0x8, R228, 0x78, !PT ;  /* 0x0000000807047812 */ /* 0x040fe400078e78e4 */
[----:B------:R-:W-:-:S02]  /*29c0*/  LOP3.LUT R2, R7, 0x8, R176, 0x78, !PT ;  /* 0x0000000807027812 */ /* 0x000fc400078e78b0 */
[----:B------:R-:W-:Y:S02]  /*29d0*/  LOP3.LUT R219, R219, R4, RZ, 0xfc, !PT ;  /* 0x00000004dbdb7212 */ /* 0x000fe400078efcff */
[----:B------:R-:W-:Y:S01]  /*29e0*/  LOP3.LUT R220, R5, R2, RZ, 0xfc, !PT ;  /* 0x0000000205dc7212 */ /* 0x000fe200078efcff */
[----:B------:R-:W-:Y:S06]  /*29f0*/  @P0 BRA `(.L_x_1037) ;  /* 0x0000000000400947 */ /* 0x000fec0003800000 */
        /* <DEDUP_REMOVED lines=16> */
.L_x_1037:
[----:B------:R-:W-:Y:S05]  /*2b00*/  BSYNC.RECONVERGENT B0 ;  /* 0x0000000000007941 */ /* 0x000fea0003800200 */
.L_x_1036:
        /* <DEDUP_REMOVED lines=13> */
[----:B-1----:R-:W-:-:S04]  /*2be0*/  LEA R6, P0, R4, R225, 0x1 ;  /* 0x000000e104067211 */ /* 0x002fc800078008ff */
[----:B------:R-:W-:-:S05]  /*2bf0*/  LEA.HI.X R7, R4, R224, R5, 0x1, P0 ;  /* 0x000000e004077211 */ /* 0x000fca00000f0c05 */
[----:B------:R-:W-:Y:S01]  /*2c00*/  @!PT LDS RZ, [RZ] ;  /* 0x00000000fffff984 */ /* 0x000fe20000000800 */
[----:B------:R-:W-:Y:S01]  /*2c10*/  @!PT LDS RZ, [RZ] ;  /* 0x00000000fffff984 */ /* 0x000fe20000000800 */
[----:B------:R-:W-:Y:S01]  /*2c20*/  @!PT LDS RZ, [RZ] ;  /* 0x00000000fffff984 */ /* 0x000fe20000000800 */
[----:B------:R1:W-:Y:S04]  /*2c30*/  LDGSTS.E.BYPASS.LTC128B.128 [R229+0x5000], desc[UR26][R6.64] ;  /* 0x0500000006e57fae */ /* 0x0003e8000b981a1a */
.L_x_1039:
[----:B------:R-:W-:Y:S05]  /*2c40*/  BSYNC.RECONVERGENT B0 ;  /* 0x0000000000007941 */ /* 0x000fea0003800200 */
.L_x_1038:
        /* <DEDUP_REMOVED lines=12> */
[----:B------:R-:W-:Y:S01]  /*2d10*/  IMAD.U32 R4, RZ, RZ, UR8 ;  /* 0x00000008ff047e24 */ /* 0x000fe2000f8e00ff */
[----:B------:R-:W-:-:S03]  /*2d20*/  MOV R5, UR9 ;  /* 0x0000000900057c02 */ /* 0x000fc60008000f00 */
[----:B------:R-:W-:Y:S01]  /*2d30*/  IMAD.U32 R5, RZ, RZ, UR7 ;  /* 0x00000007ff057e24 */ /* 0x000fe2000f8e00ff */
[----:B-1----:R-:W-:-:S04]  /*2d40*/  LEA R6, P0, R4, R225, 0x1 ;  /* 0x000000e104067211 */ /* 0x002fc800078008ff */
[----:B------:R-:W-:-:S05]  /*2d50*/  LEA.HI.X R7, R4, R224, R5, 0x1, P0 ;  /* 0x000000e004077211 */ /* 0x000fca00000f0c05 */
[----:B------:R-:W-:Y:S01]  /*2d60*/  @!PT LDS RZ, [RZ] ;  /* 0x00000000fffff984 */ /* 0x000fe20000000800 */
[----:B------:R-:W-:Y:S01]  /*2d70*/  @!PT LDS RZ, [RZ] ;  /* 0x00000000fffff984 */ /* 0x000fe20000000800 */
[----:B------:R-:W-:Y:S01]  /*2d80*/  @!PT LDS RZ, [RZ] ;  /* 0x00000000fffff984 */ /* 0x000fe20000000800 */
[----:B------:R1:W-:Y:S04]  /*2d90*/  LDGSTS.E.BYPASS.LTC128B.128 [R229+0x5800], desc[UR26][R6.64] ;  /* 0x0580000006e57fae */ /* 0x0003e8000b981a1a */
.L_x_1041:
[----:B------:R-:W-:Y:S05]  /*2da0*/  BSYNC.RECONVERGENT B0 ;  /* 0x0000000000007941 */ /* 0x000fea0003800200 */
.L_x_1040:
[----:B------:R-:W-:Y:S01]  /*2db0*/  LDSM.16.M88.4 R116, [R220] ;  /* 0x00000000dc74783b */ /* 0x000fe20000000200 */
[----:B------:R-:W-:Y:S01]  /*2dc0*/  IMAD.MOV.U32 R177, RZ, RZ, 0x20 ;  /* 0x00000020ffb17424 */ /* 0x000fe200078e00ff */
[C---:B------:R-:W-:Y:S01]  /*2dd0*/  LOP3.LUT P1, RZ, R228.reuse, 0x4, RZ, 0xc0, !PT ;  /* 0x00000004e4ff7812 */ /* 0x040fe2000782c0ff */
[----:B------:R-:W-:Y:S01]  /*2de0*/  IMAD.SHL.U32 R252, R228, 0x2, RZ ;  /* 0x00000002e4fc7824 */ /* 0x000fe200078e00ff */
[----:B------:R-:W-:Y:S01]  /*2df0*/  LDSM.16.M88.4 R64, [R220+0x1000] ;  /* 0x00100000dc40783b */ /* 0x000fe20000000200 */
[----:B------:R-:W-:Y:S01]  /*2e00*/  UIADD3 UR22, UPT, UPT, UR30, UR22, -UR20 ;  /* 0x000000161e167290 */ /* 0x000fe2000fffe814 */
[----:B------:R-:W-:Y:S01]  /*2e10*/  SEL R177, R177, 0xffffffe0, !P1 ;  /* 0xffffffe0b1b17807 */ /* 0x000fe20004800000 */
[----:B------:R-:W-:Y:S01]  /*2e20*/  IMAD.MOV.U32 R233, RZ, RZ, 0x1 ;  /* 0x00000001ffe97424 */ /* 0x000fe200078e00ff */
[----:B------:R-:W5:Y:S01]  /*2e30*/  LDSM.16.M88.4 R40, [R219+0x2800] ;  /* 0x00280000db28783b */ /* 0x000f620000000200 */
[----:B------:R-:W-:Y:S01]  /*2e40*/  LOP3.LUT R252, R252, 0x6, RZ, 0xc0, !PT ;  /* 0x00000006fcfc7812 */ /* 0x000fe200078ec0ff */
[----:B------:R-:W-:Y:S01]  /*2e50*/  IMAD.MOV.U32 R232, RZ, RZ, 0x9 ;  /* 0x00000009ffe87424 */ /* 0x000fe200078e00ff */
[----:B------:R-:W-:Y:S01]  /*2e60*/  UISETP.GT.U32.AND UP0, UPT, UR16, UR18, UPT ;  /* 0x000000121000728c */ /* 0x000fe2000bf04070 */
[----:B------:R-:W3:Y:S01]  /*2e70*/  LDSM.16.M88.4 R32, [R219+0x2c00] ;  /* 0x002c0000db20783b */ /* 0x000ee20000000200 */
[----:B------:R-:W-:-:S02]  /*2e80*/  IMAD.IADD R200, R220, 0x1, R177 ;  /* 0x00000001dcc87824 */ /* 0x000fc400078e02b1 */
[----:B------:R-:W-:Y:S01]  /*2e90*/  IMAD.IADD R201, R219, 0x1, R177 ;  /* 0x00000001dbc97824 */ /* 0x000fe200078e02b1 */
[----:B------:R-:W4:Y:S01]  /*2ea0*/  LDSM.16.M88.4 R172, [R219+0x3c00] ;  /* 0x003c0000dbac783b */ /* 0x000f220000000200 */
[----:B------:R-:W-:Y:S02]  /*2eb0*/  IMAD.MOV.U32 R231, RZ, RZ, 0x41 ;  /* 0x00000041ffe77424 */ /* 0x000fe400078e00ff */
[----:B------:R-:W-:Y:S01]  /*2ec0*/  IMAD.MOV.U32 R230, RZ, RZ, 0x49 ;  /* 0x00000049ffe67424 */ /* 0x000fe200078e00ff */
[----:B--2---:R-:W2:Y:S04]  /*2ed0*/  LDSM.16.M88.4 R8, [R219+0x3800] ;  /* 0x00380000db08783b */ /* 0x004ea80000000200 */
[----:B------:R-:W2:Y:S04]  /*2ee0*/  LDSM.16.M88.4 R48, [R219+0x2400] ;  /* 0x00240000db30783b */ /* 0x000ea80000000200 */
[----:B------:R-:W2:Y:S04]  /*2ef0*/  LDSM.16.M88.4 R56, [R219+0x2000] ;  /* 0x00200000db38783b */ /* 0x000ea80000000200 */
[----:B------:R-:W2:Y:S04]  /*2f00*/  LDSM.16.M88.4 R24, [R219+0x3000] ;  /* 0x00300000db18783b */ /* 0x000ea80000000200 */
[----:B------:R-:W2:Y:S04]  /*2f10*/  LDSM.16.M88.4 R16, [R219+0x3400] ;  /* 0x00340000db10783b */ /* 0x000ea80000000200 */
[----:B------:R-:W-:Y:S04]  /*2f20*/  LDSM.16.M88.4 R168, [R200] ;  /* 0x00000000c8a8783b */ /* 0x000fe80000000200 */
[----:B------:R-:W2:Y:S04]  /*2f30*/  LDSM.16.M88.4 R112, [R201+0x2800] ;  /* 0x00280000c970783b */ /* 0x000ea80000000200 */
[----:B------:R-:W2:Y:S01]  /*2f40*/  LDSM.16.M88.4 R108, [R201+0x2c00] ;  /* 0x002c0000c96c783b */ /* 0x000ea20000000200 */
[C---:B-----5:R-:W-:Y:S03]  /*2f50*/  HMMA.16816.F32 R140, R64.reuse, R40, RZ ;  /* 0x00000028408c723c */ /* 0x060fe600000018ff */
[----:B------:R-:W5:Y:S04]  /*2f60*/  LDSM.16.M88.4 R92, [R201+0x3c00] ;  /* 0x003c0000c95c783b */ /* 0x000f680000000200 */
[----:B------:R-:W5:Y:S01]  /*2f70*/  LDSM.16.M88.4 R84, [R200+0x1000] ;  /* 0x00100000c854783b */ /* 0x000f620000000200 */
[C---:B---3--:R-:W-:Y:S03]  /*2f80*/  HMMA.16816.F32 R136, R64.reuse, R32, RZ ;  /* 0x000000204088723c */ /* 0x048fe600000018ff */
[----:B------:R-:W3:Y:S04]  /*2f90*/  LDSM.16.M88.4 R96, [R201+0x3800] ;  /* 0x00380000c960783b */ /* 0x000ee80000000200 */
[----:B------:R-:W3:Y:S01]  /*2fa0*/  LDSM.16.M88.4 R160, [R201+0x2400] ;  /* 0x00240000c9a0783b */ /* 0x000ee20000000200 */
[----:B----4-:R-:W-:Y:S03]  /*2fb0*/  HMMA.16816.F32 R120, R64, R172, RZ ;  /* 0x000000ac4078723c */ /* 0x010fe600000018ff */
[----:B------:R-:W4:Y:S04]  /*2fc0*/  LDSM.16.M88.4 R164, [R201+0x2000] ;  /* 0x00200000c9a4783b */ /* 0x000f280000000200 */
[----:B------:R-:W4:Y:S01]  /*2fd0*/  LDSM.16.M88.4 R104, [R201+0x3000] ;  /* 0x00300000c968783b */ /* 0x000f220000000200 */
[C---:B------:R-:W-:Y:S03]  /*2fe0*/  HMMA.16816.F32 R44, R116.reuse, R40, RZ ;  /* 0x00000028742c723c */ /* 0x040fe600000018ff */
[----:B------:R-:W4:Y:S04]  /*2ff0*/  LDSM.16.M88.4 R100, [R201+0x3400] ;  /* 0x00340000c964783b */ /* 0x000f280000000200 */
[----:B------:R-:W0:Y:S01]  /*3000*/  LDGDEPBAR ;  /* 0x00000000000079af */ /* 0x000e220000000000 */
[C---:B------:R-:W-:Y:S08]  /*3010*/  HMMA.16816.F32 R36, R116.reuse, R32, RZ ;  /* 0x000000207424723c */ /* 0x040ff000000018ff */
[----:B-1----:R-:W-:Y:S08]  /*3020*/  HMMA.16816.F32 R4, R116, R172, RZ ;  /* 0x000000ac7404723c */ /* 0x002ff000000018ff */
[----:B--2---:R-:W-:Y:S01]  /*3030*/  HMMA.16816.F32 R124, R64, R8, RZ ;  /* 0x00000008407c723c */ /* 0x004fe200000018ff */
[----:B------:R-:W-:-:S07]  /*3040*/  DEPBAR.LE SB0, 0x0 ;  /* 0x000080000000791a */ /* 0x000fce0000000000 */
[----:B------:R-:W-:Y:S08]  /*3050*/  HMMA.16816.F32 R12, R116, R8, RZ ;  /* 0x00000008740c723c */ /* 0x000ff000000018ff */
[-C--:B------:R-:W-:Y:S08]  /*3060*/  HMMA.16816.F32 R148, R64, R48.reuse, RZ ;  /* 0x000000304094723c */ /* 0x080ff000000018ff */
        /* <DEDUP_REMOVED lines=24> */
[----:B-----5:R-:W-:Y:S08]  /*31f0*/  HMMA.16816.F32 R4, R168, R92, R4 ;  /* 0x0000005ca804723c */ /* 0x020ff00000001804 */
[----:B------:R-:W-:Y:S01]  /*3200*/  HMMA.16816.F32 R140, R84, R112, R140 ;  /* 0x00000070548c723c */ /* 0x000fe2000000188c */
[----:B------:R-:W-:-:S05]  /*3210*/  LOP3.LUT R113, R252, UR11, RZ, 0xfc, !PT ;  /* 0x0000000bfc717c12 */ /* 0x000fca000f8efcff */
[C---:B------:R-:W-:Y:S02]  /*3220*/  VIADD R184, R113.reuse, 0x1 ;  /* 0x0000000171b87836 */ /* 0x040fe40000000000 */
[----:B------:R-:W-:Y:S01]  /*3230*/  HMMA.16816.F32 R136, R84, R108, R136 ;  /* 0x0000006c5488723c */ /* 0x000fe20000001888 */
[----:B------:R-:W-:Y:S01]  /*3240*/  LOP3.LUT R108, R180, 0x7, RZ, 0xc0, !PT ;  /* 0x00000007b46c7812 */ /* 0x000fe200078ec0ff */
[C---:B------:R-:W-:Y:S02]  /*3250*/  VIADD R180, R113.reuse, 0x8 ;  /* 0x0000000871b47836 */ /* 0x040fe40000000000 */
[----:B------:R-:W-:-:S04]  /*3260*/  VIADD R172, R113, 0x10 ;  /* 0x0000001071ac7836 */ /* 0x000fc80000000000 */
[----:B------:R-:W-:Y:S01]  /*3270*/  HMMA.16816.F32 R120, R84, R92, R120 ;  /* 0x0000005c5478723c */ /* 0x000fe20000001878 */
[----:B------:R-:W-:Y:S01]  /*3280*/  LOP3.LUT R93, R176, 0x1f0, RZ, 0xc0, !PT ;  /* 0x000001f0b05d7812 */ /* 0x000fe200078ec0ff */
[----:B------:R-:W-:-:S03]  /*3290*/  VIADD R176, R113, 0x9 ;  /* 0x0000000971b07836 */ /* 0x000fc60000000000 */
[----:B------:R-:W-:-:S03]  /*32a0*/  IADD3 R108, PT, PT, R108, UR29, R93 ;  /* 0x0000001d6c6c7c10 */ /* 0x000fc6000fffe05d */
[-C--:B---3--:R-:W-:Y:S02]  /*32b0*/  HMMA.16816.F32 R12, R168, R96.reuse, R12 ;  /* 0x00000060a80c723c */ /* 0x088fe4000000180c */
[C---:B------:R-:W-:Y:S02]  /*32c0*/  VIADD R234, R108.reuse, UR30 ;  /* 0x0000001e6cea7c36 */ /* 0x040fe40008000000 */
[----:B------:R-:W-:Y:S02]  /*32d0*/  VIADD R108, R108, UR22 ;  /* 0x000000166c6c7c36 */ /* 0x000fe40008000000 */
[----:B------:R-:W-:Y:S02]  /*32e0*/  VIADD R112, R234, 0x8 ;  /* 0x00000008ea707836 */ /* 0x000fe40000000000 */
[----:B------:R-:W-:Y:S01]  /*32f0*/  HMMA.16816.F32 R124, R84, R96, R124 ;  /* 0x00000060547c723c */ /* 0x000fe2000000187c */
[----:B------:R-:W-:Y:S01]  /*3300*/  VIADD R96, R113, 0x78 ;  /* 0x0000007871607836 */ /* 0x000fe20000000000 */
[----:B------:R-:W-:Y:S01]  /*3310*/  VIADDMNMX R233, R108, R233, UR30, PT ;  /* 0x0000001e6ce97e46 */ /* 0x000fe2000b8001e9 */
[----:B------:R-:W-:Y:S01]  /*3320*/  VIADD R109, R112, -UR28 ;  /* 0x8000001c706d7c36 */ /* 0x000fe20008000000 */
[----:B------:R-:W-:-:S02]  /*3330*/  VIADDMNMX R232, R108, R232, UR30, PT ;  /* 0x0000001e6ce87e46 */ /* 0x000fc4000b8001e8 */
[----:B------:R-:W-:Y:S02]  /*3340*/  VIADDMNMX R231, R108, R231, UR30, PT ;  /* 0x0000001e6ce77e46 */ /* 0x000fe4000b8001e7 */
[-C--:B------:R-:W-:Y:S01]  /*3350*/  HMMA.16816.F32 R52, R168, R160.reuse, R52 ;  /* 0x000000a0a834723c */ /* 0x080fe20000001834 */
[C---:B------:R-:W-:Y:S02]  /*3360*/  ISETP.GT.AND P5, PT, R109.reuse, R113, PT ;  /* 0x000000716d00720c */ /* 0x040fe40003fa4270 */
[C---:B------:R-:W-:Y:S02]  /*3370*/  ISETP.GT.AND P3, PT, R109.reuse, R184, PT ;  /* 0x000000b86d00720c */ /* 0x040fe40003f64270 */
[C---:B------:R-:W-:Y:S02]  /*3380*/  ISETP.GT.AND P4, PT, R109.reuse, R180, PT ;  /* 0x000000b46d00720c */ /* 0x040fe40003f84270 */
[C---:B------:R-:W-:Y:S01]  /*3390*/  ISETP.GT.AND P6, PT, R109.reuse, R176, PT ;  /* 0x000000b06d00720c */ /* 0x040fe20003fc4270 */
[----:B------:R-:W-:Y:S01]  /*33a0*/  HMMA.16816.F32 R148, R84, R160, R148 ;  /* 0x000000a05494723c */ /* 0x000fe20000001894 */
[----:B------:R-:W-:Y:S01]  /*33b0*/  VIADD R161, R96, UR20 ;  /* 0x0000001460a17c36 */ /* 0x000fe20008000000 */
[----:B------:R-:W-:Y:S01]  /*33c0*/  ISETP.GT.AND P0, PT, R109, R172, PT ;  /* 0x000000ac6d00720c */ /* 0x000fe20003f04270 */
[----:B------:R-:W-:Y:S01]  /*33d0*/  VIADD R160, R113, 0x19 ;  /* 0x0000001971a07836 */ /* 0x000fe20000000000 */
[----:B------:R-:W-:Y:S01]  /*33e0*/  VIADDMNMX R230, R108, R230, UR30, PT ;  /* 0x0000001e6ce67e46 */ /* 0x000fe2000b8001e6 */
[----:B------:R-:W-:-:S02]  /*33f0*/  VIADD R187, R161, 0xffffff89 ;  /* 0xffffff89a1bb7836 */ /* 0x000fc40000000000 */
[C---:B------:R-:W-:Y:S01]  /*3400*/  VIADD R195, R161.reuse, 0xffffffa0 ;  /* 0xffffffa0a1c37836 */ /* 0x040fe20000000000 */
[C---:B----4-:R-:W-:Y:S01]  /*3410*/  HMMA.16816.F32 R60, R168.reuse, R164, R60 ;  /* 0x000000a4a83c723c */ /* 0x050fe2000000183c */
[C---:B------:R-:W-:Y:S02]  /*3420*/  IMAD.IADD R182, R112.reuse, 0x1, -R187 ;  /* 0x0000000170b67824 */ /* 0x040fe400078e0abb */
[C---:B------:R-:W-:Y:S02]  /*3430*/  VIADD R193, R161.reuse, 0xffffffa1 ;  /* 0xffffffa1a1c17836 */ /* 0x040fe40000000000 */
[----:B------:R-:W-:Y:S01]  /*3440*/  IMAD.IADD R213, R112, 0x1, -R195 ;  /* 0x0000000170d57824 */ /* 0x000fe200078e0ac3 */
[----:B------:R-:W-:Y:S01]  /*3450*/  IABS R182, R182 ;  /* 0x000000b600b67213 */ /* 0x000fe20000000000 */
[C---:B------:R-:W-:Y:S01]  /*3460*/  VIADD R191, R161.reuse, 0xffffffa8 ;  /* 0xffffffa8a1bf7836 */ /* 0x040fe20000000000 */
[----:B------:R-:W-:Y:S01]  /*3470*/  HMMA.16816.F32 R28, R168, R104, R28 ;  /* 0x00000068a81c723c */ /* 0x000fe2000000181c */
[C---:B------:R-:W-:Y:S01]  /*3480*/  VIADD R205, R161.reuse, 0xffffffb1 ;  /* 0xffffffb1a1cd7836 */ /* 0x040fe20000000000 */
[----:B------:R-:W-:Y:S01]  /*3490*/  I2FP.F32.S32 R182, R182 ;  /* 0x000000b600b67245 */ /* 0x000fe20000201400 */
[C---:B------:R-:W-:Y:S01]  /*34a0*/  VIADD R197, R161.reuse, 0xffffffc0 ;  /* 0xffffffc0a1c57836 */ /* 0x040fe20000000000 */
[----:B------:R-:W-:Y:S01]  /*34b0*/  IABS R213, R213 ;  /* 0x000000d500d57213 */ /* 0x000fe20000000000 */
[----:B------:R-:W-:-:S02]  /*34c0*/  VIADD R189, R161, 0xffffffa9 ;  /* 0xffffffa9a1bd7836 */ /* 0x000fc40000000000 */
[C---:B------:R-:W-:Y:S01]  /*34d0*/  VIADD R203, R161.reuse, 0xffffffb8 ;  /* 0xffffffb8a1cb7836 */ /* 0x040fe20000000000 */
[C---:B------:R-:W-:Y:S01]  /*34e0*/  HMMA.16816.F32 R20, R168.reuse, R100, R20 ;  /* 0x00000064a814723c */ /* 0x040fe20000001814 */
[----:B------:R-:W-:Y:S01]  /*34f0*/  I2FP.F32.S32 R213, R213 ;  /* 0x000000d500d57245 */ /* 0x000fe20000201400 */
[C---:B------:R-:W-:Y:S02]  /*3500*/  VIADD R199, R161.reuse, 0xffffffb9 ;  /* 0xffffffb9a1c77836 */ /* 0x040fe40000000000 */
[----:B------:R-:W-:Y:S01]  /*3510*/  FFMA.FTZ R182, R182, -UR6, R63 ;  /* 0x80000006b6b67c23 */ /* 0x000fe2000801003f */
[C---:B------:R-:W-:Y:S02]  /*3520*/  VIADD R63, R161.reuse, 0xffffffb0 ;  /* 0xffffffb0a13f7836 */ /* 0x040fe40000000000 */
[----:B------:R-:W-:Y:S01]  /*3530*/  IMAD.IADD R173, R112, 0x1, -R203 ;  /* 0x0000000170ad7824 */ /* 0x000fe200078e0acb */
[C---:B------:R-:W-:Y:S01]  /*3540*/  HMMA.16816.F32 R56, R168.reuse, R166, R56 ;  /* 0x000000a6a838723c */ /* 0x040fe20000001838 */
[C---:B------:R-:W-:Y:S01]  /*3550*/  VIADD R211, R161.reuse, 0xffffffd0 ;  /* 0xffffffd0a1d37836 */ /* 0x040fe20000000000 */
[----:B------:R-:W-:Y:S01]  /*3560*/  FSEL R182, R182, -INF , !P3 ;  /* 0xff800000b6b67808 */ /* 0x000fe20005800000 */
[C---:B------:R-:W-:Y:S01]  /*3570*/  VIADD R209, R161.reuse, 0xffffffd1 ;  /* 0xffffffd1a1d17836 */ /* 0x040fe20000000000 */
[----:B------:R-:W-:Y:S01]  /*3580*/  IABS R173, R173 ;  /* 0x000000ad00ad7213 */ /* 0x000fe20000000000 */
[----:B------:R-:W-:Y:S01]  /*3590*/  VIADD R223, R161, 0xffffffe9 ;  /* 0xffffffe9a1df7836 */ /* 0x000fe20000000000 */
[----:B------:R-:W-:Y:S01]  /*35a0*/  ISETP.GT.AND P3, PT, R109, R160, PT ;  /* 0x000000a06d00720c */ /* 0x000fe20003f64270 */
[----:B------:R-:W-:Y:S01]  /*35b0*/  VIADD R215, R161, 0xffffffc9 ;  /* 0xffffffc9a1d77836 */ /* 0x000fe20000000000 */
[----:B------:R-:W-:Y:S01]  /*35c0*/  HMMA.16816.F32 R48, R168, R162, R48 ;  /* 0x000000a2a830723c */ /* 0x000fe20000001830 */
[----:B------:R-:W-:Y:S01]  /*35d0*/  I2FP.F32.S32 R173, R173 ;  /* 0x000000ad00ad7245 */ /* 0x000fe20000201400 */
[----:B------:R-:W-:-:S02]  /*35e0*/  IMAD.IADD R192, R112, 0x1, -R223 ;  /* 0x0000000170c07824 */ /* 0x000fc400078e0adf */
[C---:B------:R-:W-:Y:S02]  /*35f0*/  VIADD R217, R161.reuse, 0xffffffc8 ;  /* 0xffffffc8a1d97836 */ /* 0x040fe40000000000 */
[----:B------:R-:W-:Y:S02]  /*3600*/  VIADD R207, R161, 0xffffffd8 ;  /* 0xffffffd8a1cf7836 */ /* 0x000fe40000000000 */
[----:B------:R-:W-:Y:S01]  /*3610*/  FFMA.FTZ R173, R173, -UR6, R38 ;  /* 0x80000006adad7c23 */ /* 0x000fe20008010026 */
[C---:B------:R-:W-:Y:S01]  /*3620*/  HMMA.16816.F32 R40, R168.reuse, R114, R40 ;  /* 0x00000072a828723c */ /* 0x040fe20000001828 */
[----:B------:R-:W-:Y:S01]  /*3630*/  IMAD.IADD R38, R112, 0x1, -R215 ;  /* 0x0000000170267824 */ /* 0x000fe200078e0ad7 */
[----:B------:R-:W-:Y:S01]  /*3640*/  IABS R192, R192 ;  /* 0x000000c000c07213 */ /* 0x000fe20000000000 */
[C---:B------:R-:W-:Y:S02]  /*3650*/  VIADD R241, R161.reuse, 0xffffffd9 ;  /* 0xffffffd9a1f17836 */ /* 0x040fe40000000000 */
[C---:B------:R-:W-:Y:S01]  /*3660*/  VIADD R235, R161.reuse, 0xffffffe8 ;  /* 0xffffffe8a1eb7836 */ /* 0x040fe20000000000 */
[----:B------:R-:W-:Y:S01]  /*3670*/  IABS R38, R38 ;  /* 0x0000002600267213 */ /* 0x000fe20000000000 */
[C---:B------:R-:W-:Y:S01]  /*3680*/  VIADD R239, R161.reuse, 0xffffffe0 ;  /* 0xffffffe0a1ef7836 */ /* 0x040fe20000000000 */
[----:B------:R-:W-:Y:S01]  /*3690*/  HMMA.16816.F32 R32, R168, R110, R32 ;  /* 0x0000006ea820723c */ /* 0x000fe20000001820 */
[----:B------:R-:W-:Y:S01]  /*36a0*/  I2FP.F32.S32 R192, R192 ;  /* 0x000000c000c07245 */ /* 0x000fe20000201400 */
[----:B------:R-:W-:-:S02]  /*36b0*/  VIADD R237, R161, 0xffffffe1 ;  /* 0xffffffe1a1ed7836 */ /* 0x000fc40000000000 */
[----:B------:R-:W-:Y:S01]  /*36c0*/  FFMA.FTZ R213, R213, -UR6, R50 ;  /* 0x80000006d5d57c23 */ /* 0x000fe20008010032 */
[----:B------:R-:W-:Y:S01]  /*36d0*/  IMAD.IADD R50, R112, 0x1, -R205 ;  /* 0x0000000170327824 */ /* 0x000fe200078e0acd */
[----:B------:R-:W-:Y:S01]  /*36e0*/  I2FP.F32.S32 R38, R38 ;  /* 0x0000002600267245 */ /* 0x000fe20000201400 */
[----:B------:R-:W-:Y:S01]  /*36f0*/  FFMA.FTZ R192, R192, -UR6, R15 ;  /* 0x80000006c0c07c23 */ /* 0x000fe2000801000f */
[----:B------:R-:W-:Y:S01]  /*3700*/  VIADD R15, R113, 0x18 ;  /* 0x00000018710f7836 */ /* 0x000fe20000000000 */
[----:B------:R-:W-:Y:S01]  /*3710*/  HMMA.16816.F32 R24, R168, R106, R24 ;  /* 0x0000006aa818723c */ /* 0x000fe20000001818 */
[----:B------:R-:W-:-:S04]  /*3720*/  IABS R50, R50 ;  /* 0x0000003200327213 */ /* 0x000fc80000000000 */
[----:B------:R-:W-:-:S03]  /*3730*/  I2FP.F32.S32 R50, R50 ;  /* 0x0000003200327245 */ /* 0x000fc60000201400 */
[C---:B------:R-:W-:Y:S08]  /*3740*/  HMMA.16816.F32 R16, R168.reuse, R102, R16 ;  /* 0x00000066a810723c */ /* 0x040ff00000001810 */
[C---:B------:R-:W-:Y:S08]  /*3750*/  HMMA.16816.F32 R8, R168.reuse, R98, R8 ;  /* 0x00000062a808723c */ /* 0x040ff00000001808 */
[----:B------:R-:W-:Y:S01]  /*3760*/  HMMA.16816.F32 R116, R168, R94, R116 ;  /* 0x0000005ea874723c */ /* 0x000fe20000001874 */
[----:B------:R-:W-:-:S02]  /*3770*/  VIADD R171, R161, 0xffffff90 ;  /* 0xffffff90a1ab7836 */ /* 0x000fc40000000000 */
[----:B------:R-:W-:Y:S02]  /*3780*/  VIADD R169, R161, 0xffffff91 ;  /* 0xffffff91a1a97836 */ /* 0x000fe40000000000 */
[C---:B------:R-:W-:Y:S02]  /*3790*/  IMAD.IADD R97, R112.reuse, 0x1, -R171 ;  /* 0x0000000170617824 */ /* 0x040fe400078e0aab */
[C---:B------:R-:W-:Y:S01]  /*37a0*/  VIADD R168, R113.reuse, 0x11 ;  /* 0x0000001171a87836 */ /* 0x040fe20000000000 */
[----:B------:R-:W-:Y:S01]  /*37b0*/  HMMA.16816.F32 R88, R84, R114, R88 ;  /* 0x000000725458723c */ /* 0x000fe20000001858 */
[C---:B------:R-:W-:Y:S01]  /*37c0*/  VIADD R115, R113.reuse, UR20 ;  /* 0x0000001471737c36 */ /* 0x040fe20008000000 */
[----:B------:R-:W-:Y:S01]  /*37d0*/  IABS R97, R97 ;  /* 0x0000006100617213 */ /* 0x000fe20000000000 */
[----:B------:R-:W-:Y:S01]  /*37e0*/  VIADD R114, R113, 0x20 ;  /* 0x0000002071727836 */ /* 0x000fe20000000000 */
[----:B------:R-:W-:Y:S01]  /*37f0*/  ISETP.GT.AND P2, PT, R109, R168, PT ;  /* 0x000000a86d00720c */ /* 0x000fe20003f44270 */
[----:B------:R-:W-:Y:S01]  /*3800*/  IMAD.IADD R92, R112, 0x1, -R115 ;  /* 0x00000001705c7824 */ /* 0x000fe200078e0a73 */
[----:B------:R-:W-:-:S02]  /*3810*/  I2FP.F32.S32 R97, R97 ;  /* 0x0000006100617245 */ /* 0x000fc40000201400 */
[----:B------:R-:W-:Y:S01]  /*3820*/  HMMA.16816.F32 R144, R84, R162, R144 ;  /* 0x000000a25490723c */ /* 0x000fe20000001890 */
[----:B------:R-:W-:Y:S01]  /*3830*/  VIADD R163, R161, 0xffffff99 ;  /* 0xffffff99a1a37836 */ /* 0x000fe20000000000 */
[----:B------:R-:W-:Y:S01]  /*3840*/  IABS R92, R92 ;  /* 0x0000005c005c7213 */ /* 0x000fe20000000000 */
[----:B------:R-:W-:Y:S01]  /*3850*/  FFMA.FTZ R178, R97, -UR6, R58 ;  /* 0x8000000661b27c23 */ /* 0x000fe2000801003a */
[C---:B------:R-:W-:Y:S02]  /*3860*/  IMAD.IADD R58, R112.reuse, 0x1, -R193 ;  /* 0x00000001703a7824 */ /* 0x040fe400078e0ac1 */
[C---:B------:R-:W-:Y:S01]  /*3870*/  IMAD.IADD R162, R112.reuse, 0x1, -R163 ;  /* 0x0000000170a27824 */ /* 0x040fe200078e0aa3 */
[----:B------:R-:W-:Y:S01]  /*3880*/  I2FP.F32.S32 R93, R92 ;  /* 0x0000005c005d7245 */ /* 0x000fe20000201400 */
[----:B------:R-:W-:Y:S01]  /*3890*/  HMMA.16816.F32 R64, R64, R174, RZ ;  /* 0x000000ae4040723c */ /* 0x000fe200000018ff */
[C---:B------:R-:W-:Y:S01]  /*38a0*/  IMAD.IADD R174, R112.reuse, 0x1, -R169 ;  /* 0x0000000170ae7824 */ /* 0x040fe200078e0aa9 */
[----:B------:R-:W-:Y:S01]  /*38b0*/  IABS R58, R58 ;  /* 0x0000003a003a7213 */ /* 0x000fe20000000000 */
[----:B------:R-:W-:Y:S01]  /*38c0*/  IMAD.IADD R175, R112, 0x1, -R63 ;  /* 0x0000000170af7824 */ /* 0x000fe200078e0a3f */
[----:B------:R-:W-:Y:S01]  /*38d0*/  IABS R162, R162 ;  /* 0x000000a200a27213 */ /* 0x000fe20000000000 */
[----:B------:R-:W-:Y:S01]  /*38e0*/  FFMA.FTZ R196, R93, -UR6, R62 ;  /* 0x800000065dc47c23 */ /* 0x000fe2000801003e */
[----:B------:R-:W-:Y:S01]  /*38f0*/  IABS R174, R174 ;  /* 0x000000ae00ae7213 */ /* 0x000fe20000000000 */
[----:B------:R-:W-:Y:S01]  /*3900*/  VIADD R62, R113, 0x58 ;  /* 0x00000058713e7836 */ /* 0x000fe20000000000 */
[----:B------:R-:W-:Y:S01]  /*3910*/  HMMA.16816.F32 R156, R84, R164, R156 ;  /* 0x000000a4549c723c */ /* 0x000fe2000000189c */
[----:B------:R-:W-:Y:S01]  /*3920*/  I2FP.F32.S32 R162, R162 ;  /* 0x000000a200a27245 */ /* 0x000fe20000201400 */
[----:B------:R-:W-:Y:S01]  /*3930*/  VIADD R165, R161, 0xffffff98 ;  /* 0xffffff98a1a57836 */ /* 0x000fe20000000000 */
[----:B------:R-:W-:Y:S01]  /*3940*/  I2FP.F32.S32 R174, R174 ;  /* 0x000000ae00ae7245 */ /* 0x000fe20000201400 */
[----:B------:R-:W-:Y:S01]  /*3950*/  VIADD R164, R234, 0x40 ;  /* 0x00000040eaa47836 */ /* 0x000fe20000000000 */
[----:B------:R-:W-:Y:S01]  /*3960*/  IABS R175, R175 ;  /* 0x000000af00af7213 */ /* 0x000fe20000000000 */
[----:B------:R-:W-:-:S02]  /*3970*/  IMAD.IADD R93, R112, 0x1, -R165 ;  /* 0x00000001705d7824 */ /* 0x000fc400078e0aa5 */
[----:B------:R-:W-:Y:S01]  /*3980*/  FFMA.FTZ R162, R162, -UR6, R55 ;  /* 0x80000006a2a27c23 */ /* 0x000fe20008010037 */
[----:B------:R-:W-:Y:S01]  /*3990*/  IMAD.IADD R55, R112, 0x1, -R191 ;  /* 0x0000000170377824 */ /* 0x000fe200078e0abf */
[----:B------:R-:W-:Y:S01]  /*39a0*/  I2FP.F32.S32 R58, R58 ;  /* 0x0000003a003a7245 */ /* 0x000fe20000201400 */
[----:B------:R-:W-:Y:S01]  /*39b0*/  FFMA.FTZ R174, R174, -UR6, R59 ;  /* 0x80000006aeae7c23 */ /* 0x000fe2000801003b */
[----:B------:R-:W-:Y:S01]  /*39c0*/  IABS R93, R93 ;  /* 0x0000005d005d7213 */ /* 0x000fe20000000000 */
[----:B------:R-:W-:Y:S01]  /*39d0*/  IMAD.IADD R59, R112, 0x1, -R197 ;  /* 0x00000001703b7824 */ /* 0x000fe200078e0ac5 */
[----:B------:R-:W-:Y:S01]  /*39e0*/  IABS R55, R55 ;  /* 0x0000003700377213 */ /* 0x000fe20000000000 */
[----:B------:R-:W-:Y:S01]  /*39f0*/  FFMA.FTZ R185, R58, -UR6, R51 ;  /* 0x800000063ab97c23 */ /* 0x000fe20008010033 */
[----:B------:R-:W-:Y:S01]  /*3a00*/  I2FP.F32.S32 R93, R93 ;  /* 0x0000005d005d7245 */ /* 0x000fe20000201400 */
[----:B------:R-:W-:Y:S01]  /*3a10*/  VIADD R51, R161, 0xffffffc1 ;  /* 0xffffffc1a1337836 */ /* 0x000fe20000000000 */
[----:B------:R-:W-:Y:S01]  /*3a20*/  I2FP.F32.S32 R55, R55 ;  /* 0x0000003700377245 */ /* 0x000fe20000201400 */
[----:B------:R-:W-:Y:S01]  /*3a30*/  HMMA.16816.F32 R72, R84, R102, R72 ;  /* 0x000000665448723c */ /* 0x000fe20000001848 */
[----:B------:R-:W-:Y:S01]  /*3a40*/  I2FP.F32.S32 R175, R175 ;  /* 0x000000af00af7245 */ /* 0x000fe20000201400 */
[----:B------:R-:W-:Y:S01]  /*3a50*/  FFMA.FTZ R170, R93, -UR6, R54 ;  /* 0x800000065daa7c23 */ /* 0x000fe20008010036 */
[----:B------:R-:W-:-:S02]  /*3a60*/  IMAD.IADD R54, R112, 0x1, -R189 ;  /* 0x0000000170367824 */ /* 0x000fc400078e0abd */
[----:B------:R-:W-:Y:S01]  /*3a70*/  FFMA.FTZ R55, R55, -UR6, R46 ;  /* 0x8000000637377c23 */ /* 0x000fe2000801002e */
[----:B------:R-:W-:Y:S01]  /*3a80*/  IABS R59, R59 ;  /* 0x0000003b003b7213 */ /* 0x000fe20000000000 */
[----:B------:R-:W-:Y:S01]  /*3a90*/  FFMA.FTZ R175, R175, -UR6, R42 ;  /* 0x80000006afaf7c23 */ /* 0x000fe2000801002a */
[C---:B------:R-:W-:Y:S01]  /*3aa0*/  IMAD.IADD R46, R112.reuse, 0x1, -R199 ;  /* 0x00000001702e7824 */ /* 0x040fe200078e0ac7 */
[----:B------:R-:W-:Y:S01]  /*3ab0*/  IABS R54, R54 ;  /* 0x0000003600367213 */ /* 0x000fe20000000000 */
[C---:B------:R-:W-:Y:S01]  /*3ac0*/  IMAD.IADD R42, R112.reuse, 0x1, -R51 ;  /* 0x00000001702a7824 */ /* 0x040fe200078e0a33 */
[----:B------:R-:W-:Y:S01]  /*3ad0*/  I2FP.F32.S32 R59, R59 ;  /* 0x0000003b003b7245 */ /* 0x000fe20000201400 */
[----:B------:R-:W-:Y:S01]  /*3ae0*/  IMAD.IADD R103, R112, 0x1, -R211 ;  /* 0x0000000170677824 */ /* 0x000fe200078e0ad3 */
[----:B------:R-:W-:Y:S01]  /*3af0*/  IABS R46, R46 ;  /* 0x0000002e002e7213 */ /* 0x000fe20000000000 */
[C---:B------:R-:W-:Y:S01]  /*3b00*/  HMMA.16816.F32 R152, R84.reuse, R166, R152 ;  /* 0x000000a65498723c */ /* 0x040fe20000001898 */
[----:B------:R-:W-:Y:S01]  /*3b10*/  IABS R42, R42 ;  /* 0x0000002a002a7213 */ /* 0x000fe20000000000 */
[----:B------:R-:W-:Y:S01]  /*3b20*/  FFMA.FTZ R167, R50, -UR6, R43 ;  /* 0x8000000632a77c23 */ /* 0x000fe2000801002b */
[----:B------:R-:W-:Y:S01]  /*3b30*/  I2FP.F32.S32 R54, R54 ;  /* 0x0000003600367245 */ /* 0x000fe20000201400 */
[----:B------:R-:W-:Y:S01]  /*3b40*/  FFMA.FTZ R50, R59, -UR6, R34 ;  /* 0x800000063b327c23 */ /* 0x000fe20008010022 */
[----:B------:R-:W-:Y:S01]  /*3b50*/  I2FP.F32.S32 R46, R46 ;  /* 0x0000002e002e7245 */ /* 0x000fe20000201400 */
[----:B------:R-:W-:Y:S01]  /*3b60*/  IMAD.IADD R34, R112, 0x1, -R209 ;  /* 0x0000000170227824 */ /* 0x000fe200078e0ad1 */
[----:B------:R-:W-:Y:S01]  /*3b70*/  I2FP.F32.S32 R42, R42 ;  /* 0x0000002a002a7245 */ /* 0x000fe20000201400 */
[----:B------:R-:W-:Y:S01]  /*3b80*/  HMMA.16816.F32 R80, R84, R110, R80 ;  /* 0x0000006e5450723c */ /* 0x000fe20000001850 */
[----:B------:R-:W-:Y:S01]  /*3b90*/  IABS R103, R103 ;  /* 0x0000006700677213 */ /* 0x000fe20000000000 */
[----:B------:R-:W-:Y:S01]  /*3ba0*/  FFMA.FTZ R181, R54, -UR6, R47 ;  /* 0x8000000636b57c23 */ /* 0x000fe2000801002f */
[----:B------:R-:W-:Y:S01]  /*3bb0*/  FFMA.FTZ R47, R46, -UR6, R39 ;  /* 0x800000062e2f7c23 */ /* 0x000fe20008010027 */
[----:B------:R-:W-:Y:S01]  /*3bc0*/  FFMA.FTZ R111, R42, -UR6, R35 ;  /* 0x800000062a6f7c23 */ /* 0x000fe20008010023 */
[----:B------:R-:W-:Y:S01]  /*3bd0*/  I2FP.F32.S32 R103, R103 ;  /* 0x0000006700677245 */ /* 0x000fe20000201400 */
[C---:B------:R-:W-:Y:S01]  /*3be0*/  IMAD.IADD R39, R112.reuse, 0x1, -R217 ;  /* 0x0000000170277824 */ /* 0x040fe200078e0ad9 */
[----:B------:R-:W-:Y:S01]  /*3bf0*/  IABS R34, R34 ;  /* 0x0000002200227213 */ /* 0x000fe20000000000 */
[----:B------:R-:W-:-:S02]  /*3c00*/  IMAD.IADD R35, R112, 0x1, -R207 ;  /* 0x0000000170237824 */ /* 0x000fc400078e0acf */
[----:B------:R-:W-:Y:S01]  /*3c10*/  FFMA.FTZ R93, R38, -UR6, R31 ;  /* 0x80000006265d7c23 */ /* 0x000fe2000801001f */
[----:B------:R-:W-:Y:S01]  /*3c20*/  FFMA.FTZ R103, R103, -UR6, R26 ;  /* 0x8000000667677c23 */ /* 0x000fe2000801001a */
[----:B------:R-:W-:Y:S01]  /*3c30*/  I2FP.F32.S32 R34, R34 ;  /* 0x0000002200227245 */ /* 0x000fe20000201400 */
[----:B------:R-:W-:Y:S01]  /*3c40*/  IMAD.IADD R26, R112, 0x1, -R241 ;  /* 0x00000001701a7824 */ /* 0x000fe200078e0af1 */
[----:B------:R-:W-:Y:S01]  /*3c50*/  IABS R39, R39 ;  /* 0x0000002700277213 */ /* 0x000fe20000000000 */
[----:B------:R-:W-:Y:S01]  /*3c60*/  HMMA.16816.F32 R76, R84, R106, R76 ;  /* 0x0000006a544c723c */ /* 0x000fe2000000184c */
[----:B------:R-:W-:Y:S01]  /*3c70*/  IABS R35, R35 ;  /* 0x0000002300237213 */ /* 0x000fe20000000000 */
[----:B------:R-:W-:Y:S01]  /*3c80*/  FFMA.FTZ R59, R34, -UR6, R27 ;  /* 0x80000006223b7c23 */ /* 0x000fe2000801001b */
[----:B------:R-:W-:Y:S01]  /*3c90*/  I2FP.F32.S32 R39, R39 ;  /* 0x0000002700277245 */ /* 0x000fe20000201400 */
[C---:B------:R-:W-:Y:S01]  /*3ca0*/  IMAD.IADD R27, R112.reuse, 0x1, -R235 ;  /* 0x00000001701b7824 */ /* 0x040fe200078e0aeb */
[----:B------:R-:W-:Y:S01]  /*3cb0*/  I2FP.F32.S32 R35, R35 ;  /* 0x0000002300237245 */ /* 0x000fe20000201400 */
[C---:B------:R-:W-:Y:S01]  /*3cc0*/  IMAD.IADD R31, R112.reuse, 0x1, -R239 ;  /* 0x00000001701f7824 */ /* 0x040fe200078e0aef */
[----:B------:R-:W-:Y:S01]  /*3cd0*/  IABS R26, R26 ;  /* 0x0000001a001a7213 */ /* 0x000fe20000000000 */
[----:B------:R-:W-:Y:S01]  /*3ce0*/  FFMA.FTZ R92, R39, -UR6, R30 ;  /* 0x80000006275c7c23 */ /* 0x000fe2000801001e */
[----:B------:R-:W-:Y:S01]  /*3cf0*/  IABS R27, R27 ;  /* 0x0000001b001b7213 */ /* 0x000fe20000000000 */
[----:B------:R-:W-:Y:S01]  /*3d00*/  FFMA.FTZ R166, R35, -UR6, R22 ;  /* 0x8000000623a67c23 */ /* 0x000fe20008010016 */
[----:B------:R-:W-:Y:S01]  /*3d10*/  I2FP.F32.S32 R26, R26 ;  /* 0x0000001a001a7245 */ /* 0x000fe20000201400 */
[----:B------:R-:W-:Y:S01]  /*3d20*/  IMAD.IADD R22, R112, 0x1, -R237 ;  /* 0x0000000170167824 */ /* 0x000fe200078e0aed */
[----:B------:R-:W-:Y:S01]  /*3d30*/  FSEL R196, R196, -INF , !P5 ;  /* 0xff800000c4c47808 */ /* 0x000fe20006800000 */
[----:B------:R-:W-:Y:S01]  /*3d40*/  VIADD R110, R113, 0x21 ;  /* 0x00000021716e7836 */ /* 0x000fe20000000000 */
[----:B------:R-:W-:Y:S01]  /*3d50*/  ISETP.GT.AND P5, PT, R109, R15, PT ;  /* 0x0000000f6d00720c */ /* 0x000fe20003fa4270 */
[C---:B------:R-:W-:Y:S01]  /*3d60*/  VIADD R107, R113.reuse, 0x28 ;  /* 0x00000028716b7836 */ /* 0x040fe20000000000 */
[----:B------:R-:W-:Y:S01]  /*3d70*/  I2FP.F32.S32 R27, R27 ;  /* 0x0000001b001b7245 */ /* 0x000fe20000201400 */
[----:B------:R-:W-:-:S02]  /*3d80*/  VIADD R30, R113, 0x29 ;  /* 0x00000029711e7836 */ /* 0x000fc40000000000 */
[----:B------:R-:W-:Y:S01]  /*3d90*/  FFMA.FTZ R97, R26, -UR6, R23 ;  /* 0x800000061a617c23 */ /* 0x000fe20008010017 */
[C---:B------:R-:W-:Y:S01]  /*3da0*/  VIADD R46, R113.reuse, 0x30 ;  /* 0x00000030712e7836 */ /* 0x040fe20000000000 */
[C---:B------:R-:W-:Y:S01]  /*3db0*/  HMMA.16816.F32 R132, R84.reuse, R104, R132 ;  /* 0x000000685484723c */ /* 0x040fe20000001884 */
[C---:B------:R-:W-:Y:S01]  /*3dc0*/  VIADD R35, R113.reuse, 0x31 ;  /* 0x0000003171237836 */ /* 0x040fe20000000000 */
[----:B------:R-:W-:Y:S01]  /*3dd0*/  IABS R31, R31 ;  /* 0x0000001f001f7213 */ /* 0x000fe20000000000 */
[C---:B------:R-:W-:Y:S01]  /*3de0*/  VIADD R106, R113.reuse, 0x38 ;  /* 0x00000038716a7836 */ /* 0x040fe20000000000 */
[----:B------:R-:W-:Y:S01]  /*3df0*/  FSEL R178, R178, -INF , !P4 ;  /* 0xff800000b2b27808 */ /* 0x000fe20006000000 */
[C---:B------:R-:W-:Y:S01]  /*3e00*/  VIADD R39, R113.reuse, 0x39 ;  /* 0x0000003971277836 */ /* 0x040fe20000000000 */
[----:B------:R-:W-:Y:S01]  /*3e10*/  FSEL R174, R174, -INF , !P6 ;  /* 0xff800000aeae7808 */ /* 0x000fe20007000000 */
[C---:B------:R-:W-:Y:S01]  /*3e20*/  VIADD R105, R113.reuse, 0x40 ;  /* 0x0000004071697836 */ /* 0x040fe20000000000 */
[----:B------:R-:W-:Y:S01]  /*3e30*/  FSEL R170, R170, -INF , !P0 ;  /* 0xff800000aaaa7808 */ /* 0x000fe20004000000 */
[C---:B------:R-:W-:Y:S01]  /*3e40*/  VIADD R43, R113.reuse, 0x41 ;  /* 0x00000041712b7836 */ /* 0x040fe20000000000 */
[----:B------:R-:W-:Y:S01]  /*3e50*/  FSEL R162, R162, -INF , !P2 ;  /* 0xff800000a2a27808 */ /* 0x000fe20005000000 */
[----:B------:R-:W-:Y:S01]  /*3e60*/  VIADD R104, R113, 0x48 ;  /* 0x0000004871687836 */ /* 0x000fe20000000000 */
[----:B------:R-:W-:Y:S01]  /*3e70*/  FSEL R213, R213, -INF , !P5 ;  /* 0xff800000d5d57808 */ /* 0x000fe20006800000 */
[----:B------:R-:W-:Y:S01]  /*3e80*/  VIADD R102, R113, 0x49 ;  /* 0x0000004971667836 */ /* 0x000fe20000000000 */
[----:B------:R-:W-:Y:S01]  /*3e90*/  FSEL R23, R185, -INF , !P3 ;  /* 0xff800000b9177808 */ /* 0x000fe20005800000 */
[----:B------:R-:W-:Y:S01]  /*3ea0*/  FFMA.FTZ R194, R27, -UR6, R14 ;  /* 0x800000061bc27c23 */ /* 0x000fe2000801000e */
[----:B------:R-:W-:Y:S01]  /*3eb0*/  IABS R22, R22 ;  /* 0x0000001600167213 */ /* 0x000fe20000000000 */
[C---:B------:R-:W-:Y:S01]  /*3ec0*/  HMMA.16816.F32 R128, R84.reuse, R100, R128 ;  /* 0x000000645480723c */ /* 0x040fe20000001880 */
[----:B------:R-:W-:Y:S01]  /*3ed0*/  ISETP.GT.AND P4, PT, R109, R114, PT ;  /* 0x000000726d00720c */ /* 0x000fe20003f84270 */
[----:B------:R-:W-:Y:S01]  /*3ee0*/  VIADD R101, R113, 0x50 ;  /* 0x0000005071657836 */ /* 0x000fe20000000000 */
        /* <DEDUP_REMOVED lines=9> */
[C---:B------:R-:W-:Y:S01]  /*3f80*/  VIADD R26, R113.reuse, 0x68 ;  /* 0x00000068711a7836 */ /* 0x040fe20000000000 */
[----:B------:R-:W-:Y:S01]  /*3f90*/  I2FP.F32.S32 R31, R31 ;  /* 0x0000001f001f7245 */ /* 0x000fe20000201400 */
[----:B------:R-:W-:Y:S01]  /*3fa0*/  IMAD.IADD R188, R164, 0x1, -R115 ;  /* 0x00000001a4bc7824 */ /* 0x000fe200078e0a73 */
[----:B------:R-:W-:Y:S01]  /*3fb0*/  I2FP.F32.S32 R22, R22 ;  /* 0x0000001600167245 */ /* 0x000fe20000201400 */
[----:B------:R-:W-:Y:S01]  /*3fc0*/  VIADD R14, R113, 0x79 ;  /* 0x00000079710e7836 */ /* 0x000fe20000000000 */
[----:B------:R-:W-:Y:S01]  /*3fd0*/  FSEL R55, R55, -INF , !P4 ;  /* 0xff80000037377808 */ /* 0x000fe20006000000 */
[----:B------:R-:W-:Y:S01]  /*3fe0*/  FFMA.FTZ R186, R31, -UR6, R18 ;  /* 0x800000061fba7c23 */ /* 0x000fe20008010012 */
[----:B------:R-:W-:Y:S01]  /*3ff0*/  FSEL R38, R181, -INF , !P6 ;  /* 0xff800000b5267808 */ /* 0x000fe20007000000 */
[----:B------:R-:W-:Y:S01]  /*4000*/  FFMA.FTZ R183, R22, -UR6, R19 ;  /* 0x8000000616b77c23 */ /* 0x000fe20008010013 */
[----:B------:R-:W-:Y:S01]  /*4010*/  FSEL R34, R175, -INF , !P0 ;  /* 0xff800000af227808 */ /* 0x000fe20004000000 */
[----:B------:R-:W-:Y:S01]  /*4020*/  VIADD R22, R113, 0x69 ;  /* 0x0000006971167836 */ /* 0x000fe20000000000 */
[----:B------:R-:W-:Y:S01]  /*4030*/  FSEL R167, R167, -INF , !P2 ;  /* 0xff800000a7a77808 */ /* 0x000fe20005000000 */
[----:B------:R-:W-:Y:S01]  /*4040*/  VIADD R19, R113, 0x70 ;  /* 0x0000007071137836 */ /* 0x000fe20000000000 */
[----:B------:R-:W-:Y:S01]  /*4050*/  FSEL R27, R173, -INF , !P5 ;  /* 0xff800000ad1b7808 */ /* 0x000fe20006800000 */
[----:B------:R-:W-:Y:S01]  /*4060*/  VIADD R18, R113, 0x71 ;  /* 0x0000007171127836 */ /* 0x000fe20000000000 */
[----:B------:R-:W-:Y:S01]  /*4070*/  FSEL R47, R47, -INF , !P3 ;  /* 0xff8000002f2f7808 */ /* 0x000fe20005800000 */
[C---:B------:R-:W-:Y:S01]  /*4080*/  HMMA.16816.F32 R68, R84.reuse, R98, R68 ;  /* 0x000000625444723c */ /* 0x040fe20000001844 */
[C---:B------:R-:W-:Y:S01]  /*4090*/  ISETP.GT.AND P4, PT, R109.reuse, R106, PT ;  /* 0x0000006a6d00720c */ /* 0x040fe20003f84270 */
[C---:B------:R-:W-:Y:S01]  /*40a0*/  IMAD.IADD R99, R164.reuse, 0x1, -R165 ;  /* 0x00000001a4637824 */ /* 0x040fe200078e0aa5 */
[C---:B------:R-:W-:Y:S01]  /*40b0*/  ISETP.GT.AND P6, PT, R109.reuse, R39, PT ;  /* 0x000000276d00720c */ /* 0x040fe20003fc4270 */
[C---:B------:R-:W-:Y:S01]  /*40c0*/  IMAD.IADD R98, R164.reuse, 0x1, -R193 ;  /* 0x00000001a4627824 */ /* 0x040fe200078e0ac1 */
[C---:B------:R-:W-:Y:S01]  /*40d0*/  ISETP.GT.AND P0, PT, R109.reuse, R105, PT ;  /* 0x000000696d00720c */ /* 0x040fe20003f04270 */
[C---:B------:R-:W-:Y:S01]  /*40e0*/  IMAD.IADD R198, R164.reuse, 0x1, -R187 ;  /* 0x00000001a4c67824 */ /* 0x040fe200078e0abb */
[C---:B------:R-:W-:Y:S01]  /*40f0*/  ISETP.GT.AND P2, PT, R109.reuse, R43, PT ;  /* 0x0000002b6d00720c */ /* 0x040fe20003f44270 */
[C---:B------:R-:W-:Y:S01]  /*4100*/  IMAD.IADD R218, R164.reuse, 0x1, -R205 ;  /* 0x00000001a4da7824 */ /* 0x040fe200078e0acd */
[C---:B------:R-:W-:Y:S01]  /*4110*/  ISETP.GT.AND P5, PT, R109.reuse, R104, PT ;  /* 0x000000686d00720c */ /* 0x040fe20003fa4270 */
[----:B------:R-:W-:Y:S01]  /*4120*/  IMAD.IADD R210, R164, 0x1, -R51 ;  /* 0x00000001a4d27824 */ /* 0x000fe200078e0a33 */
[----:B------:R-:W-:Y:S01]  /*4130*/  ISETP.GT.AND P3, PT, R109, R102, PT ;  /* 0x000000666d00720c */ /* 0x000fe20003f64270 */
[----:B------:R-:W-:Y:S01]  /*4140*/  IMAD.IADD R185, R112, 0x1, -R161 ;  /* 0x0000000170b97824 */ /* 0x000fe200078e0aa1 */
[----:B------:R-:W-:Y:S01]  /*4150*/  FSEL R50, R50, -INF , !P4 ;  /* 0xff80000032327808 */ /* 0x000fe20006000000 */
[C---:B------:R-:W-:Y:S01]  /*4160*/  IMAD.IADD R175, R164.reuse, 0x1, -R203 ;  /* 0x00000001a4af7824 */ /* 0x040fe200078e0acb */
[----:B------:R-:W-:Y:S01]  /*4170*/  FSEL R31, R111, -INF , !P6 ;  /* 0xff8000006f1f7808 */ /* 0x000fe20007000000 */
[----:B------:R-:W-:Y:S01]  /*4180*/  IMAD.IADD R111, R164, 0x1, -R171 ;  /* 0x00000001a46f7824 */ /* 0x000fe200078e0aab */
[----:B------:R-:W-:Y:S01]  /*4190*/  FSEL R92, R92, -INF , !P0 ;  /* 0xff8000005c5c7808 */ /* 0x000fe20004000000 */
[C---:B------:R-:W-:Y:S01]  /*41a0*/  IMAD.IADD R208, R164.reuse, 0x1, -R215 ;  /* 0x00000001a4d07824 */ /* 0x040fe200078e0ad7 */
[----:B------:R-:W-:Y:S01]  /*41b0*/  FSEL R93, R93, -INF , !P2 ;  /* 0xff8000005d5d7808 */ /* 0x000fe20005000000 */
[----:B------:R-:W-:Y:S01]  /*41c0*/  IMAD.IADD R204, R164, 0x1, -R209 ;  /* 0x00000001a4cc7824 */ /* 0x000fe200078e0ad1 */
[----:B------:R-:W-:Y:S01]  /*41d0*/  FSEL R103, R103, -INF , !P5 ;  /* 0xff80000067677808 */ /* 0x000fe20006800000 */
[----:B------:R-:W-:Y:S01]  /*41e0*/  HMMA.16816.F32 R64, R84, R94, R64 ;  /* 0x0000005e5440723c */ /* 0x000fe20000001840 */
[----:B------:R-:W-:Y:S01]  /*41f0*/  FSEL R59, R59, -INF , !P3 ;  /* 0xff8000003b3b7808 */ /* 0x000fe20005800000 */
[C---:B------:R-:W-:Y:S01]  /*4200*/  IMAD.IADD R86, R234.reuse, 0x1, -R169 ;  /* 0x00000001ea567824 */ /* 0x040fe200078e0aa9 */
[C---:B------:R-:W-:Y:S01]  /*4210*/  ISETP.GT.AND P4, PT, R109.reuse, R101, PT ;  /* 0x000000656d00720c */ /* 0x040fe20003f84270 */
[C---:B------:R-:W-:Y:S01]  /*4220*/  IMAD.IADD R95, R234.reuse, 0x1, -R171 ;  /* 0x00000001ea5f7824 */ /* 0x040fe200078e0aab */
[C---:B------:R-:W-:Y:S01]  /*4230*/  ISETP.GT.AND P6, PT, R109.reuse, R100, PT ;  /* 0x000000646d00720c */ /* 0x040fe20003fc4270 */
[----:B------:R-:W-:Y:S01]  /*4240*/  IMAD.IADD R87, R234, 0x1, -R195 ;  /* 0x00000001ea577824 */ /* 0x000fe200078e0ac3 */
[C---:B------:R-:W-:Y:S01]  /*4250*/  ISETP.GT.AND P0, PT, R109.reuse, R62, PT ;  /* 0x0000003e6d00720c */ /* 0x040fe20003f04270 */
[----:B------:R-:W-:Y:S01]  /*4260*/  IMAD.IADD R214, R164, 0x1, -R199 ;  /* 0x00000001a4d67824 */ /* 0x000fe200078e0ac7 */
[----:B------:R-:W-:-:S02]  /*4270*/  ISETP.GT.AND P2, PT, R109, R58, PT ;  /* 0x0000003a6d00720c */ /* 0x000fc40003f44270 */
[C---:B------:R-:W-:Y:S02]  /*4280*/  ISETP.GT.AND P5, PT, R109.reuse, R54, PT ;  /* 0x000000366d00720c */ /* 0x040fe40003fa4270 */
[----:B------:R-:W-:Y:S02]  /*4290*/  ISETP.GT.AND P3, PT, R109, R42, PT ;  /* 0x0000002a6d00720c */ /* 0x000fe40003f64270 */
[----:B------:R-:W-:Y:S02]  /*42a0*/  FSEL R166, R166, -INF , !P4 ;  /* 0xff800000a6a67808 */ /* 0x000fe40006000000 */
[----:B------:R-:W-:Y:S02]  /*42b0*/  FSEL R97, R97, -INF , !P6 ;  /* 0xff80000061617808 */ /* 0x000fe40007000000 */
[----:B------:R-:W-:Y:S02]  /*42c0*/  FSEL R186, R186, -INF , !P0 ;  /* 0xff800000baba7808 */ /* 0x000fe40004000000 */
[----:B------:R-:W-:-:S02]  /*42d0*/  FSEL R183, R183, -INF , !P2 ;  /* 0xff800000b7b77808 */ /* 0x000fc40005000000 */
[----:B------:R-:W-:Y:S02]  /*42e0*/  FSEL R194, R194, -INF , !P5 ;  /* 0xff800000c2c27808 */ /* 0x000fe40006800000 */
[----:B------:R-:W-:Y:S02]  /*42f0*/  FSEL R192, R192, -INF , !P3 ;  /* 0xff800000c0c07808 */ /* 0x000fe40005800000 */
[----:B------:R-:W-:Y:S02]  /*4300*/  IABS R188, R188 ;  /* 0x000000bc00bc7213 */ /* 0x000fe40000000000 */
[C---:B------:R-:W-:Y:S02]  /*4310*/  ISETP.GT.AND P4, PT, R109.reuse, R26, PT ;  /* 0x0000001a6d00720c */ /* 0x040fe40003f84270 */
[C---:B------:R-:W-:Y:S02]  /*4320*/  ISETP.GT.AND P6, PT, R109.reuse, R22, PT ;  /* 0x000000166d00720c */ /* 0x040fe40003fc4270 */
[----:B------:R-:W-:-:S02]  /*4330*/  ISETP.GT.AND P0, PT, R109, R19, PT ;  /* 0x000000136d00720c */ /* 0x000fc40003f04270 */
[C---:B------:R-:W-:Y:S02]  /*4340*/  ISETP.GT.AND P2, PT, R109.reuse, R18, PT ;  /* 0x000000126d00720c */ /* 0x040fe40003f44270 */
[C---:B------:R-:W-:Y:S02]  /*4350*/  ISETP.GT.AND P5, PT, R109.reuse, R96, PT ;  /* 0x000000606d00720c */ /* 0x040fe40003fa4270 */
[----:B------:R-:W-:Y:S01]  /*4360*/  ISETP.GT.AND P3, PT, R109, R14, PT ;  /* 0x0000000e6d00720c */ /* 0x000fe20003f64270 */
[C---:B------:R-:W-:Y:S01]  /*4370*/  IMAD.IADD R109, R164.reuse, 0x1, -R195 ;  /* 0x00000001a46d7824 */ /* 0x040fe200078e0ac3 */
[----:B------:R-:W-:Y:S02]  /*4380*/  IABS R99, R99 ;  /* 0x0000006300637213 */ /* 0x000fe40000000000 */
[----:B------:R-:W-:Y:S02]  /*4390*/  IABS R98, R98 ;  /* 0x0000006200627213 */ /* 0x000fe40000000000 */
[----:B------:R-:W-:Y:S01]  /*43a0*/  I2FP.F32.S32 R173, R188 ;  /* 0x000000bc00ad7245 */ /* 0x000fe20000201400 */
[----:B------:R-:W-:Y:S01]  /*43b0*/  IMAD.IADD R188, R164, 0x1, -R163 ;  /* 0x00000001a4bc7824 */ /* 0x000fe200078e0aa3 */
[----:B------:R-:W-:-:S02]  /*43c0*/  I2FP.F32.S32 R99, R99 ;  /* 0x0000006300637245 */ /* 0x000fc40000201400 */
[----:B------:R-:W-:Y:S01]  /*43d0*/  IABS R109, R109 ;  /* 0x0000006d006d7213 */ /* 0x000fe20000000000 */
[----:B------:R-:W-:Y:S01]  /*43e0*/  FFMA.FTZ R202, R173, -UR6, R156 ;  /* 0x80000006adca7c23 */ /* 0x000fe2000801009c */
[----:B------:R-:W-:Y:S01]  /*43f0*/  I2FP.F32.S32 R98, R98 ;  /* 0x0000006200627245 */ /* 0x000fe20000201400 */
[----:B------:R-:W-:Y:S01]  /*4400*/  FFMA.FTZ R148, R99, -UR6, R148 ;  /* 0x8000000663947c23 */ /* 0x000fe20008010094 */
[----:B------:R-:W-:Y:S01]  /*4410*/  I2FP.F32.S32 R109, R109 ;  /* 0x0000006d006d7245 */ /* 0x000fe20000201400 */
[----:B------:R-:W-:Y:S01]  /*4420*/  IMAD.IADD R173, R164, 0x1, -R191 ;  /* 0x00000001a4ad7824 */ /* 0x000fe200078e0abf */
[----:B------:R-:W-:Y:S01]  /*4430*/  IABS R111, R111 ;  /* 0x0000006f006f7213 */ /* 0x000fe20000000000 */
[----:B------:R-:W-:Y:S01]  /*4440*/  FFMA.FTZ R99, R98, -UR6, R145 ;  /* 0x8000000662637c23 */ /* 0x000fe20008010091 */
[----:B------:R-:W-:Y:S02]  /*4450*/  VIADD R145, R161, 0xfffffff8 ;  /* 0xfffffff8a1917836 */ /* 0x000fe40000000000 */
[----:B------:R-:W-:Y:S01]  /*4460*/  FFMA.FTZ R109, R109, -UR6, R144 ;  /* 0x800000066d6d7c23 */ /* 0x000fe20008010090 */
[----:B------:R-:W-:Y:S01]  /*4470*/  IABS R173, R173 ;  /* 0x000000ad00ad7213 */ /* 0x000fe20000000000 */
[----:B------:R-:W-:Y:S01]  /*4480*/  IMAD.IADD R98, R164, 0x1, -R189 ;  /* 0x00000001a4627824 */ /* 0x000fe200078e0abd */
[----:B------:R-:W-:Y:S01]  /*4490*/  I2FP.F32.S32 R111, R111 ;  /* 0x0000006f006f7245 */ /* 0x000fe20000201400 */
[----:B------:R-:W-:Y:S01]  /*44a0*/  IMAD.IADD R144, R112, 0x1, -R145 ;  /* 0x0000000170907824 */ /* 0x000fe200078e0a91 */
[----:B------:R-:W-:-:S02]  /*44b0*/  I2FP.F32.S32 R173, R173 ;  /* 0x000000ad00ad7245 */ /* 0x000fc40000201400 */
[----:B------:R-:W-:Y:S01]  /*44c0*/  IABS R198, R198 ;  /* 0x000000c600c67213 */ /* 0x000fe20000000000 */
[----:B------:R-:W-:Y:S01]  /*44d0*/  FFMA.FTZ R156, R111, -UR6, R152 ;  /* 0x800000066f9c7c23 */ /* 0x000fe20008010098 */
[----:B------:R-:W-:Y:S01]  /*44e0*/  IABS R144, R144 ;  /* 0x0000009000907213 */ /* 0x000fe20000000000 */
[----:B------:R-:W-:Y:S02]  /*44f0*/  IMAD.IADD R152, R164, 0x1, -R169 ;  /* 0x00000001a4987824 */ /* 0x000fe400078e0aa9 */
[----:B------:R-:W-:Y:S01]  /*4500*/  FFMA.FTZ R140, R173, -UR6, R140 ;  /* 0x80000006ad8c7c23 */ /* 0x000fe2000801008c */
[----:B------:R-:W-:Y:S02]  /*4510*/  I2FP.F32.S32 R198, R198 ;  /* 0x000000c600c67245 */ /* 0x000fe40000201400 */
[----:B------:R-:W-:Y:S02]  /*4520*/  I2FP.F32.S32 R173, R144 ;  /* 0x0000009000ad7245 */ /* 0x000fe40000201400 */
[----:B------:R-:W-:Y:S01]  /*4530*/  IABS R152, R152 ;  /* 0x0000009800987213 */ /* 0x000fe20000000000 */
[----:B------:R-:W-:Y:S01]  /*4540*/  FFMA.FTZ R198, R198, -UR6, R157 ;  /* 0x80000006c6c67c23 */ /* 0x000fe2000801009d */
[----:B------:R-:W-:Y:S01]  /*4550*/  IABS R218, R218 ;  /* 0x000000da00da7213 */ /* 0x000fe20000000000 */
[----:B------:R-:W-:Y:S01]  /*4560*/  FFMA.FTZ R6, R173, -UR6, R6 ;  /* 0x80000006ad067c23 */ /* 0x000fe20008010006 */
[----:B------:R-:W-:Y:S01]  /*4570*/  I2FP.F32.S32 R152, R152 ;  /* 0x0000009800987245 */ /* 0x000fe20000201400 */
[----:B------:R-:W-:Y:S01]  /*4580*/  IMAD.IADD R173, R164, 0x1, -R63 ;  /* 0x00000001a4ad7824 */ /* 0x000fe200078e0a3f */
[----:B------:R-:W-:-:S02]  /*4590*/  IABS R188, R188 ;  /* 0x000000bc00bc7213 */ /* 0x000fc40000000000 */
[----:B------:R-:W-:Y:S01]  /*45a0*/  I2FP.F32.S32 R218, R218 ;  /* 0x000000da00da7245 */ /* 0x000fe20000201400 */
[----:B------:R-:W-:Y:S01]  /*45b0*/  FFMA.FTZ R152, R152, -UR6, R153 ;  /* 0x8000000698987c23 */ /* 0x000fe20008010099 */
[----:B------:R-:W-:Y:S01]  /*45c0*/  IABS R173, R173 ;  /* 0x000000ad00ad7213 */ /* 0x000fe20000000000 */
[----:B------:R-:W-:Y:S01]  /*45d0*/  VIADD R153, R161, 0xfffffff0 ;  /* 0xfffffff0a1997836 */ /* 0x000fe20000000000 */
[----:B------:R-:W-:Y:S01]  /*45e0*/  IABS R98, R98 ;  /* 0x0000006200627213 */ /* 0x000fe20000000000 */
[----:B------:R-:W-:Y:S01]  /*45f0*/  FFMA.FTZ R218, R218, -UR6, R89 ;  /* 0x80000006dada7c23 */ /* 0x000fe20008010059 */
[----:B------:R-:W-:Y:S01]  /*4600*/  I2FP.F32.S32 R173, R173 ;  /* 0x000000ad00ad7245 */ /* 0x000fe20000201400 */
[----:B------:R-:W-:Y:S01]  /*4610*/  IMAD.IADD R157, R112, 0x1, -R153 ;  /* 0x00000001709d7824 */ /* 0x000fe200078e0a99 */
[----:B------:R-:W-:Y:S01]  /*4620*/  I2FP.F32.S32 R188, R188 ;  /* 0x000000bc00bc7245 */ /* 0x000fe20000201400 */
[C---:B------:R-:W-:Y:S01]  /*4630*/  IMAD.IADD R89, R164.reuse, 0x1, -R217 ;  /* 0x00000001a4597824 */ /* 0x040fe200078e0ad9 */
[----:B------:R-:W-:Y:S01]  /*4640*/  IABS R210, R210 ;  /* 0x000000d200d27213 */ /* 0x000fe20000000000 */
[----:B------:R-:W-:Y:S01]  /*4650*/  FFMA.FTZ R222, R173, -UR6, R88 ;  /* 0x80000006adde7c23 */ /* 0x000fe20008010058 */
[----:B------:R-:W-:Y:S01]  /*4660*/  IABS R157, R157 ;  /* 0x0000009d009d7213 */ /* 0x000fe20000000000 */
[----:B------:R-:W-:Y:S01]  /*4670*/  IMAD.IADD R173, R164, 0x1, -R197 ;  /* 0x00000001a4ad7824 */ /* 0x000fe200078e0ac5 */
[----:B------:R-:W-:Y:S01]  /*4680*/  I2FP.F32.S32 R98, R98 ;  /* 0x0000006200627245 */ /* 0x000fe20000201400 */
[----:B------:R-:W-:Y:S01]  /*4690*/  FFMA.FTZ R111, R188, -UR6, R149 ;  /* 0x80000006bc6f7c23 */ /* 0x000fe20008010095 */
[----:B------:R-:W-:Y:S01]  /*46a0*/  I2FP.F32.S32 R157, R157 ;  /* 0x0000009d009d7245 */ /* 0x000fe20000201400 */
[----:B------:R-:W-:Y:S01]  /*46b0*/  VIADD R149, R161, 0xfffffff1 ;  /* 0xfffffff1a1957836 */ /* 0x000fe20000000000 */
[----:B------:R-:W-:Y:S01]  /*46c0*/  IABS R173, R173 ;  /* 0x000000ad00ad7213 */ /* 0x000fe20000000000 */
[----:B------:R-:W-:Y:S01]  /*46d0*/  FFMA.FTZ R98, R98, -UR6, R141 ;  /* 0x8000000662627c23 */ /* 0x000fe2000801008d */
[----:B------:R-:W-:Y:S01]  /*46e0*/  I2FP.F32.S32 R210, R210 ;  /* 0x000000d200d27245 */ /* 0x000fe20000201400 */
[----:B------:R-:W-:Y:S01]  /*46f0*/  FFMA.FTZ R10, R157, -UR6, R10 ;  /* 0x800000069d0a7c23 */ /* 0x000fe2000801000a */
[----:B------:R-:W-:Y:S01]  /*4700*/  I2FP.F32.S32 R173, R173 ;  /* 0x000000ad00ad7245 */ /* 0x000fe20000201400 */
[C---:B------:R-:W-:Y:S01]  /*4710*/  VIADD R157, R161.reuse, 0xfffffff9 ;  /* 0xfffffff9a19d7836 */ /* 0x040fe20000000000 */
[----:B------:R-:W-:Y:S01]  /*4720*/  IABS R185, R185 ;  /* 0x000000b900b97213 */ /* 0x000fe20000000000 */
[----:B------:R-:W-:Y:S01]  /*4730*/  VIADD R141, R161, 0x1 ;  /* 0x00000001a18d7836 */ /* 0x000fe20000000000 */
[----:B------:R-:W-:Y:S01]  /*4740*/  IABS R89, R89 ;  /* 0x0000005900597213 */ /* 0x000fe20000000000 */
[----:B------:R-:W-:Y:S01]  /*4750*/  FFMA.FTZ R210, R210, -UR6, R81 ;  /* 0x80000006d2d27c23 */ /* 0x000fe20008010051 */
[C---:B------:R-:W-:Y:S01]  /*4760*/  IMAD.IADD R188, R112.reuse, 0x1, -R149 ;  /* 0x0000000170bc7824 */ /* 0x040fe200078e0a95 */
[----:B------:R-:W-:Y:S01]  /*4770*/  I2FP.F32.S32 R185, R185 ;  /* 0x000000b900b97245 */ /* 0x000fe20000201400 */
[----:B------:R-:W-:-:S02]  /*4780*/  IMAD.IADD R144, R112, 0x1, -R157 ;  /* 0x0000000170907824 */ /* 0x000fc400078e0a9d */
[----:B------:R-:W-:Y:S01]  /*4790*/  FFMA.FTZ R212, R173, -UR6, R80 ;  /* 0x80000006add47c23 */ /* 0x000fe20008010050 */
[----:B------:R-:W-:Y:S01]  /*47a0*/  IMAD.IADD R81, R164, 0x1, -R207 ;  /* 0x00000001a4517824 */ /* 0x000fe200078e0acf */
[----:B------:R-:W-:Y:S01]  /*47b0*/  I2FP.F32.S32 R89, R89 ;  /* 0x0000005900597245 */ /* 0x000fe20000201400 */
[----:B------:R-:W-:Y:S02]  /*47c0*/  IMAD.IADD R112, R112, 0x1, -R141 ;  /* 0x0000000170707824 */ /* 0x000fe400078e0a8d */
[----:B------:R-:W-:Y:S01]  /*47d0*/  FFMA.FTZ R185, R185, -UR6, R118 ;  /* 0x80000006b9b97c23 */ /* 0x000fe20008010076 */
[C---:B------:R-:W-:Y:S01]  /*47e0*/  IMAD.IADD R80, R164.reuse, 0x1, -R241 ;  /* 0x00000001a4507824 */ /* 0x040fe200078e0af1 */
[----:B------:R-:W-:Y:S01]  /*47f0*/  IABS R81, R81 ;  /* 0x0000005100517213 */ /* 0x000fe20000000000 */
[----:B------:R-:W-:Y:S01]  /*4800*/  FFMA.FTZ R118, R89, -UR6, R132 ;  /* 0x8000000659767c23 */ /* 0x000fe20008010084 */
[----:B------:R-:W-:Y:S01]  /*4810*/  IABS R112, R112 ;  /* 0x0000007000707213 */ /* 0x000fe20000000000 */
[----:B------:R-:W-:Y:S01]  /*4820*/  IMAD.IADD R89, R164, 0x1, -R211 ;  /* 0x00000001a4597824 */ /* 0x000fe200078e0ad3 */
[----:B------:R-:W-:-:S02]  /*4830*/  IABS R80, R80 ;  /* 0x0000005000507213 */ /* 0x000fc40000000000 */
[----:B------:R-:W-:Y:S02]  /*4840*/  I2FP.F32.S32 R81, R81 ;  /* 0x0000005100517245 */ /* 0x000fe40000201400 */
[----:B------:R-:W-:Y:S02]  /*4850*/  IABS R188, R188 ;  /* 0x000000bc00bc7213 */ /* 0x000fe40000000000 */
[----:B------:R-:W-:Y:S01]  /*4860*/  I2FP.F32.S32 R112, R112 ;  /* 0x0000007000707245 */ /* 0x000fe20000201400 */
[----:B------:R-:W-:Y:S01]  /*4870*/  FFMA.FTZ R88, R81, -UR6, R128 ;  /* 0x8000000651587c23 */ /* 0x000fe20008010080 */
[----:B------:R-:W-:Y:S01]  /*4880*/  IABS R175, R175 ;  /* 0x000000af00af7213 */ /* 0x000fe20000000000 */
[----:B------:R-:W-:Y:S01]  /*4890*/  IMAD.IADD R128, R164, 0x1, -R237 ;  /* 0x00000001a4807824 */ /* 0x000fe200078e0aed */
[----:B------:R-:W-:Y:S01]  /*48a0*/  I2FP.F32.S32 R80, R80 ;  /* 0x0000005000507245 */ /* 0x000fe20000201400 */
[----:B------:R-:W-:Y:S01]  /*48b0*/  FFMA.FTZ R119, R112, -UR6, R119 ;  /* 0x8000000670777c23 */ /* 0x000fe20008010077 */
[----:B------:R-:W-:-:S02]  /*48c0*/  IABS R89, R89 ;  /* 0x0000005900597213 */ /* 0x000fc40000000000 */
[----:B------:R-:W-:Y:S01]  /*48d0*/  I2FP.F32.S32 R188, R188 ;  /* 0x000000bc00bc7245 */ /* 0x000fe20000201400 */
[----:B------:R-:W-:Y:S01]  /*48e0*/  FFMA.FTZ R81, R80, -UR6, R129 ;  /* 0x8000000650517c23 */ /* 0x000fe20008010081 */
[----:B------:R-:W-:Y:S01]  /*48f0*/  I2FP.F32.S32 R175, R175 ;  /* 0x000000af00af7245 */ /* 0x000fe20000201400 */
[----:B------:R-:W-:Y:S01]  /*4900*/  VIADD R129, R164, -UR28 ;  /* 0x8000001ca4817c36 */ /* 0x000fe20008000000 */
[----:B------:R-:W-:Y:S01]  /*4910*/  I2FP.F32.S32 R89, R89 ;  /* 0x0000005900597245 */ /* 0x000fe20000201400 */
[----:B------:R-:W-:Y:S01]  /*4920*/  FFMA.FTZ R11, R188, -UR6, R11 ;  /* 0x80000006bc0b7c23 */ /* 0x000fe2000801000b */
[----:B------:R-:W-:Y:S01]  /*4930*/  IABS R208, R208 ;  /* 0x000000d000d07213 */ /* 0x000fe20000000000 */
[----:B------:R-:W-:Y:S01]  /*4940*/  FFMA.FTZ R216, R175, -UR6, R136 ;  /* 0x80000006afd87c23 */ /* 0x000fe20008010088 */
[----:B------:R-:W-:Y:S01]  /*4950*/  FSEL R175, R119, -INF , !P3 ;  /* 0xff80000077af7808 */ /* 0x000fe20005800000 */
[----:B------:R-:W-:Y:S01]  /*4960*/  FFMA.FTZ R206, R89, -UR6, R76 ;  /* 0x8000000659ce7c23 */ /* 0x000fe2000801004c */
[----:B------:R-:W-:Y:S01]  /*4970*/  ISETP.GT.AND P3, PT, R129, R168, PT ;  /* 0x000000a88100720c */ /* 0x000fe20003f64270 */
[----:B------:R-:W-:Y:S01]  /*4980*/  IMAD.IADD R89, R164, 0x1, -R239 ;  /* 0x00000001a4597824 */ /* 0x000fe200078e0aef */
[----:B------:R-:W-:Y:S01]  /*4990*/  FSEL R173, R11, -INF , !P6 ;  /* 0xff8000000bad7808 */ /* 0x000fe20007000000 */
[----:B------:R-:W-:Y:S01]  /*49a0*/  IMAD.IADD R80, R234, 0x1, -R115 ;  /* 0x00000001ea507824 */ /* 0x000fe200078e0a73 */
[----:B------:R-:W-:Y:S01]  /*49b0*/  I2FP.F32.S32 R208, R208 ;  /* 0x000000d000d07245 */ /* 0x000fe20000201400 */
[----:B------:R-:W-:Y:S01]  /*49c0*/  IMAD.IADD R76, R164, 0x1, -R223 ;  /* 0x00000001a44c7824 */ /* 0x000fe200078e0adf */
[----:B------:R-:W-:-:S02]  /*49d0*/  FSEL R11, R111, -INF , !P3 ;  /* 0xff8000006f0b7808 */ /* 0x000fc40005800000 */
[----:B------:R-:W-:Y:S01]  /*49e0*/  IABS R128, R128 ;  /* 0x0000008000807213 */ /* 0x000fe20000000000 */
[----:B------:R-:W-:Y:S01]  /*49f0*/  FFMA.FTZ R208, R208, -UR6, R133 ;  /* 0x80000006d0d07c23 */ /* 0x000fe20008010085 */
[C---:B------:R-:W-:Y:S02]  /*4a00*/  ISETP.GT.AND P3, PT, R129.reuse, R30, PT ;  /* 0x0000001e8100720c */ /* 0x040fe40003f64270 */
[----:B------:R-:W-:Y:S02]  /*4a10*/  IABS R89, R89 ;  /* 0x0000005900597213 */ /* 0x000fe40000000000 */
[----:B------:R-:W-:Y:S02]  /*4a20*/  FSEL R181, R10, -INF , !P4 ;  /* 0xff8000000ab57808 */ /* 0x000fe40006000000 */
[----:B------:R-:W-:Y:S02]  /*4a30*/  I2FP.F32.S32 R128, R128 ;  /* 0x0000008000807245 */ /* 0x000fe40000201400 */
[----:B------:R-:W-:-:S02]  /*4a40*/  ISETP.GT.AND P4, PT, R129, R113, PT ;  /* 0x000000718100720c */ /* 0x000fc40003f84270 */
[----:B------:R-:W-:Y:S01]  /*4a50*/  FSEL R136, R218, -INF , !P3 ;  /* 0xff800000da887808 */ /* 0x000fe20005800000 */
[----:B------:R-:W-:Y:S01]  /*4a60*/  FFMA.FTZ R133, R128, -UR6, R73 ;  /* 0x8000000680857c23 */ /* 0x000fe20008010049 */
[----:B------:R-:W-:Y:S02]  /*4a70*/  I2FP.F32.S32 R89, R89 ;  /* 0x0000005900597245 */ /* 0x000fe40000201400 */
[----:B------:R-:W-:Y:S02]  /*4a80*/  ISETP.GT.AND P3, PT, R129, R43, PT ;  /* 0x0000002b8100720c */ /* 0x000fe40003f64270 */
[----:B------:R-:W-:Y:S01]  /*4a90*/  IABS R144, R144 ;  /* 0x0000009000907213 */ /* 0x000fe20000000000 */
[----:B------:R-:W-:Y:S01]  /*4aa0*/  FFMA.FTZ R112, R89, -UR6, R72 ;  /* 0x8000000659707c23 */ /* 0x000fe20008010048 */
[----:B------:R-:W-:Y:S02]  /*4ab0*/  FSEL R119, R202, -INF , !P4 ;  /* 0xff800000ca777808 */ /* 0x000fe40006000000 */
[----:B------:R-:W-:-:S02]  /*4ac0*/  ISETP.GT.AND P4, PT, R129, R15, PT ;  /* 0x0000000f8100720c */ /* 0x000fc40003f84270 */
[----:B------:R-:W-:Y:S02]  /*4ad0*/  FSEL R111, R208, -INF , !P3 ;  /* 0xff800000d06f7808 */ /* 0x000fe40005800000 */
[----:B------:R-:W-:Y:S02]  /*4ae0*/  ISETP.GT.AND P3, PT, R129, R58, PT ;  /* 0x0000003a8100720c */ /* 0x000fe40003f64270 */
[----:B------:R-:W-:Y:S02]  /*4af0*/  I2FP.F32.S32 R144, R144 ;  /* 0x0000009000907245 */ /* 0x000fe40000201400 */
[----:B------:R-:W-:Y:S02]  /*4b00*/  IABS R72, R80 ;  /* 0x0000005000487213 */ /* 0x000fe40000000000 */
[----:B------:R-:W-:Y:S01]  /*4b10*/  FSEL R185, R185, -INF , !P5 ;  /* 0xff800000b9b97808 */ /* 0x000fe20006800000 */
[----:B------:R-:W-:Y:S01]  /*4b20*/  FFMA.FTZ R7, R144, -UR6, R7 ;  /* 0x8000000690077c23 */ /* 0x000fe20008010007 */
[----:B------:R-:W-:-:S02]  /*4b30*/  ISETP.GT.AND P5, PT, R129, R172, PT ;  /* 0x000000ac8100720c */ /* 0x000fc40003fa4270 */
[----:B------:R-:W-:Y:S02]  /*4b40*/  FSEL R10, R109, -INF , !P4 ;  /* 0xff8000006d0a7808 */ /* 0x000fe40006000000 */
[----:B------:R-:W-:Y:S02]  /*4b50*/  FSEL R109, R133, -INF , !P3 ;  /* 0xff800000856d7808 */ /* 0x000fe40005800000 */
[----:B------:R-:W-:Y:S02]  /*4b60*/  I2FP.F32.S32 R133, R72 ;  /* 0x0000004800857245 */ /* 0x000fe40000201400 */
[----:B------:R-:W-:Y:S02]  /*4b70*/  IABS R204, R204 ;  /* 0x000000cc00cc7213 */ /* 0x000fe40000000000 */
[----:B------:R-:W-:Y:S01]  /*4b80*/  FSEL R144, R148, -INF , !P5 ;  /* 0xff80000094907808 */ /* 0x000fe20006800000 */
[C---:B------:R-:W-:Y:S01]  /*4b90*/  IMAD.IADD R148, R234.reuse, 0x1, -R187 ;  /* 0x00000001ea947824 */ /* 0x040fe200078e0abb */
[----:B------:R-:W-:Y:S01]  /*4ba0*/  I2FP.F32.S32 R204, R204 ;  /* 0x000000cc00cc7245 */ /* 0x000fe20000201400 */
[----:B------:R-:W-:Y:S01]  /*4bb0*/  FFMA.FTZ R85, R133, -UR6, R60 ;  /* 0x8000000685557c23 */ /* 0x000fe2000801003c */
[----:B------:R-:W-:Y:S01]  /*4bc0*/  IMAD.IADD R60, R234, 0x1, -R163 ;  /* 0x00000001ea3c7824 */ /* 0x000fe200078e0aa3 */
[----:B------:R-:W-:-:S02]  /*4bd0*/  IABS R86, R86 ;  /* 0x0000005600567213 */ /* 0x000fc40000000000 */
[----:B------:R-:W-:Y:S01]  /*4be0*/  IABS R148, R148 ;  /* 0x0000009400947213 */ /* 0x000fe20000000000 */
[----:B------:R-:W-:Y:S01]  /*4bf0*/  FFMA.FTZ R204, R204, -UR6, R77 ;  /* 0x80000006cccc7c23 */ /* 0x000fe2000801004d */
[----:B------:R-:W-:Y:S01]  /*4c00*/  IABS R95, R95 ;  /* 0x0000005f005f7213 */ /* 0x000fe20000000000 */
[----:B------:R-:W-:Y:S01]  /*4c10*/  IMAD.IADD R77, R164, 0x1, -R235 ;  /* 0x00000001a44d7824 */ /* 0x000fe200078e0aeb */
[----:B------:R-:W-:Y:S02]  /*4c20*/  IABS R87, R87 ;  /* 0x0000005700577213 */ /* 0x000fe40000000000 */
[----:B------:R-:W-:Y:S02]  /*4c30*/  IABS R60, R60 ;  /* 0x0000003c003c7213 */ /* 0x000fe40000000000 */
[----:B------:R-:W-:Y:S02]  /*4c40*/  IABS R214, R214 ;  /* 0x000000d600d67213 */ /* 0x000fe40000000000 */
[----:B------:R-:W-:-:S02]  /*4c50*/  I2FP.F32.S32 R148, R148 ;  /* 0x0000009400947245 */ /* 0x000fc40000201400 */
[----:B------:R-:W-:Y:S02]  /*4c60*/  I2FP.F32.S32 R86, R86 ;  /* 0x0000005600567245 */ /* 0x000fe40000201400 */
[----:B------:R-:W-:Y:S01]  /*4c70*/  ISETP.GT.AND P6, PT, R129, R184, PT ;  /* 0x000000b88100720c */ /* 0x000fe20003fc4270 */
[----:B------:R-:W-:Y:S01]  /*4c80*/  FFMA.FTZ R84, R148, -UR6, R61 ;  /* 0x8000000694547c23 */ /* 0x000fe2000801003d */
[----:B------:R-:W-:Y:S01]  /*4c90*/  I2FP.F32.S32 R95, R95 ;  /* 0x0000005f005f7245 */ /* 0x000fe20000201400 */
[----:B------:R-:W-:Y:S01]  /*4ca0*/  FFMA.FTZ R133, R86, -UR6, R57 ;  /* 0x8000000656857c23 */ /* 0x000fe20008010039 */
[----:B------:R-:W-:Y:S01]  /*4cb0*/  I2FP.F32.S32 R87, R87 ;  /* 0x0000005700577245 */ /* 0x000fe20000201400 */
[C---:B------:R-:W-:Y:S01]  /*4cc0*/  IMAD.IADD R61, R234.reuse, 0x1, -R165 ;  /* 0x00000001ea3d7824 */ /* 0x040fe200078e0aa5 */
[----:B------:R-:W-:Y:S01]  /*4cd0*/  I2FP.F32.S32 R60, R60 ;  /* 0x0000003c003c7245 */ /* 0x000fe20000201400 */
[----:B------:R-:W-:Y:S01]  /*4ce0*/  FFMA.FTZ R95, R95, -UR6, R56 ;  /* 0x800000065f5f7c23 */ /* 0x000fe20008010038 */
[----:B------:R-:W-:Y:S01]  /*4cf0*/  I2FP.F32.S32 R214, R214 ;  /* 0x000000d600d67245 */ /* 0x000fe20000201400 */
[----:B------:R-:W-:Y:S01]  /*4d00*/  FFMA.FTZ R57, R87, -UR6, R48 ;  /* 0x8000000657397c23 */ /* 0x000fe20008010030 */
[----:B------:R-:W-:Y:S01]  /*4d10*/  IABS R77, R77 ;  /* 0x0000004d004d7213 */ /* 0x000fe20000000000 */
[----:B------:R-:W-:Y:S01]  /*4d20*/  IMAD.IADD R56, R234, 0x1, -R193 ;  /* 0x00000001ea387824 */ /* 0x000fe200078e0ac1 */
[----:B------:R-:W-:Y:S01]  /*4d30*/  FSEL R188, R6, -INF , !P0 ;  /* 0xff80000006bc7808 */ /* 0x000fe20004000000 */
[----:B------:R-:W-:Y:S01]  /*4d40*/  IMAD.IADD R87, R234, 0x1, -R191 ;  /* 0x00000001ea577824 */ /* 0x000fe200078e0abf */
[----:B------:R-:W-:Y:S01]  /*4d50*/  FSEL R190, R7, -INF , !P2 ;  /* 0xff80000007be7808 */ /* 0x000fe20005000000 */
[----:B------:R-:W-:Y:S01]  /*4d60*/  FFMA.FTZ R60, R60, -UR6, R53 ;  /* 0x800000063c3c7c23 */ /* 0x000fe20008010035 */
[C---:B------:R-:W-:Y:S01]  /*4d70*/  ISETP.GT.AND P0, PT, R129.reuse, R180, PT ;  /* 0x000000b48100720c */ /* 0x040fe20003f04270 */
[----:B------:R-:W-:Y:S01]  /*4d80*/  IMAD.IADD R48, R234, 0x1, -R189 ;  /* 0x00000001ea307824 */ /* 0x000fe200078e0abd */
[----:B------:R-:W-:Y:S01]  /*4d90*/  FSEL R7, R198, -INF , !P6 ;  /* 0xff800000c6077808 */ /* 0x000fe20007000000 */
[----:B------:R-:W-:Y:S01]  /*4da0*/  FFMA.FTZ R214, R214, -UR6, R137 ;  /* 0x80000006d6d67c23 */ /* 0x000fe20008010089 */
[C---:B------:R-:W-:Y:S01]  /*4db0*/  ISETP.GT.AND P2, PT, R129.reuse, R176, PT ;  /* 0x000000b08100720c */ /* 0x040fe20003f44270 */
[----:B------:R-:W-:Y:S01]  /*4dc0*/  IMAD.IADD R53, R164, 0x1, -R153 ;  /* 0x00000001a4357824 */ /* 0x000fe200078e0a99 */
[----:B------:R-:W-:Y:S01]  /*4dd0*/  ISETP.GT.AND P6, PT, R129, R160, PT ;  /* 0x000000a08100720c */ /* 0x000fe20003fc4270 */
[----:B------:R-:W-:Y:S01]  /*4de0*/  IMAD.IADD R86, R234, 0x1, -R51 ;  /* 0x00000001ea567824 */ /* 0x000fe200078e0a33 */
[----:B------:R-:W-:-:S02]  /*4df0*/  I2FP.F32.S32 R77, R77 ;  /* 0x0000004d004d7245 */ /* 0x000fc40000201400 */
[----:B------:R-:W-:Y:S02]  /*4e00*/  FSEL R6, R156, -INF , !P0 ;  /* 0xff8000009c067808 */ /* 0x000fe40004000000 */
[----:B------:R-:W-:Y:S01]  /*4e10*/  IABS R76, R76 ;  /* 0x0000004c004c7213 */ /* 0x000fe20000000000 */
[----:B------:R-:W-:Y:S01]  /*4e20*/  FFMA.FTZ R80, R77, -UR6, R124 ;  /* 0x800000064d507c23 */ /* 0x000fe2000801007c */
[----:B------:R-:W-:Y:S02]  /*4e30*/  ISETP.GT.AND P0, PT, R129, R114, PT ;  /* 0x000000728100720c */ /* 0x000fe40003f04270 */
[----:B------:R-:W-:Y:S02]  /*4e40*/  FSEL R137, R152, -INF , !P2 ;  /* 0xff80000098897808 */ /* 0x000fe40005000000 */
[----:B------:R-:W-:Y:S02]  /*4e50*/  FSEL R89, R99, -INF , !P6 ;  /* 0xff80000063597808 */ /* 0x000fe40007000000 */
[----:B------:R-:W-:-:S02]  /*4e60*/  ISETP.GT.AND P2, PT, R129, R110, PT ;  /* 0x0000006e8100720c */ /* 0x000fc40003f44270 */
[C---:B------:R-:W-:Y:S02]  /*4e70*/  ISETP.GT.AND P5, PT, R129.reuse, R107, PT ;  /* 0x0000006b8100720c */ /* 0x040fe40003fa4270 */
[C---:B------:R-:W-:Y:S02]  /*4e80*/  ISETP.GT.AND P4, PT, R129.reuse, R46, PT ;  /* 0x0000002e8100720c */ /* 0x040fe40003f84270 */
[----:B------:R-:W-:Y:S02]  /*4e90*/  ISETP.GT.AND P6, PT, R129, R35, PT ;  /* 0x000000238100720c */ /* 0x000fe40003fc4270 */
[----:B------:R-:W-:Y:S02]  /*4ea0*/  IABS R61, R61 ;  /* 0x0000003d003d7213 */ /* 0x000fe40000000000 */
[----:B------:R-:W-:Y:S02]  /*4eb0*/  IABS R56, R56 ;  /* 0x0000003800387213 */ /* 0x000fe40000000000 */
[----:B------:R-:W-:-:S02]  /*4ec0*/  IABS R87, R87 ;  /* 0x0000005700577213 */ /* 0x000fc40000000000 */
[----:B------:R-:W-:Y:S02]  /*4ed0*/  IABS R48, R48 ;  /* 0x0000003000307213 */ /* 0x000fe40000000000 */
[----:B------:R-:W-:Y:S02]  /*4ee0*/  I2FP.F32.S32 R76, R76 ;  /* 0x0000004c004c7245 */ /* 0x000fe40000201400 */
[----:B------:R-:W-:Y:S02]  /*4ef0*/  FSEL R77, R140, -INF , !P0 ;  /* 0xff8000008c4d7808 */ /* 0x000fe40004000000 */
[----:B------:R-:W-:Y:S01]  /*4f00*/  IABS R53, R53 ;  /* 0x0000003500357213 */ /* 0x000fe20000000000 */
[----:B------:R-:W-:Y:S01]  /*4f10*/  FFMA.FTZ R124, R76, -UR6, R125 ;  /* 0x800000064c7c7c23 */ /* 0x000fe2000801007d */
[----:B------:R-:W-:Y:S02]  /*4f20*/  FSEL R73, R98, -INF , !P2 ;  /* 0xff80000062497808 */ /* 0x000fe40005000000 */
[----:B------:R-:W-:-:S02]  /*4f30*/  FSEL R140, R222, -INF , !P5 ;  /* 0xff800000de8c7808 */ /* 0x000fc40006800000 */
[----:B------:R-:W-:Y:S02]  /*4f40*/  FSEL R132, R216, -INF , !P4 ;  /* 0xff800000d8847808 */ /* 0x000fe40006000000 */
[----:B------:R-:W-:Y:S02]  /*4f50*/  FSEL R128, R214, -INF , !P6 ;  /* 0xff800000d6807808 */ /* 0x000fe40007000000 */
[----:B------:R-:W-:Y:S02]  /*4f60*/  I2FP.F32.S32 R61, R61 ;  /* 0x0000003d003d7245 */ /* 0x000fe40000201400 */
[C---:B------:R-:W-:Y:S02]  /*4f70*/  ISETP.GT.AND P0, PT, R129.reuse, R106, PT ;  /* 0x0000006a8100720c */ /* 0x040fe40003f04270 */
[----:B------:R-:W-:Y:S01]  /*4f80*/  ISETP.GT.AND P2, PT, R129, R39, PT ;  /* 0x000000278100720c */ /* 0x000fe20003f44270 */
[----:B------:R-:W-:Y:S01]  /*4f90*/  FFMA.FTZ R61, R61, -UR6, R52 ;  /* 0x800000063d3d7c23 */ /* 0x000fe20008010034 */
[----:B------:R-:W-:-:S02]  /*4fa0*/  ISETP.GT.AND P5, PT, R129, R105, PT ;  /* 0x000000698100720c */ /* 0x000fc40003fa4270 */
[C---:B------:R-:W-:Y:S02]  /*4fb0*/  ISETP.GT.AND P4, PT, R129.reuse, R104, PT ;  /* 0x000000688100720c */ /* 0x040fe40003f84270 */
[----:B------:R-:W-:Y:S02]  /*4fc0*/  ISETP.GT.AND P6, PT, R129, R102, PT ;  /* 0x000000668100720c */ /* 0x000fe40003fc4270 */
[----:B------:R-:W-:Y:S02]  /*4fd0*/  I2FP.F32.S32 R56, R56 ;  /* 0x0000003800387245 */ /* 0x000fe40000201400 */
[----:B------:R-:W-:Y:S02]  /*4fe0*/  I2FP.F32.S32 R87, R87 ;  /* 0x0000005700577245 */ /* 0x000fe40000201400 */
[----:B------:R-:W-:Y:S01]  /*4ff0*/  I2FP.F32.S32 R48, R48 ;  /* 0x0000003000307245 */ /* 0x000fe20000201400 */
[----:B------:R-:W-:Y:S01]  /*5000*/  FFMA.FTZ R56, R56, -UR6, R49 ;  /* 0x8000000638387c23 */ /* 0x000fe20008010031 */
[----:B------:R-:W-:Y:S01]  /*5010*/  I2FP.F32.S32 R53, R53 ;  /* 0x0000003500357245 */ /* 0x000fe20000201400 */
[----:B------:R-:W-:Y:S01]  /*5020*/  FFMA.FTZ R52, R87, -UR6, R44 ;  /* 0x8000000657347c23 */ /* 0x000fe2000801002c */
[----:B------:R-:W-:Y:S01]  /*5030*/  FSEL R125, R212, -INF , !P0 ;  /* 0xff800000d47d7808 */ /* 0x000fe20004000000 */
[----:B------:R-:W-:Y:S01]  /*5040*/  IMAD.IADD R44, R164, 0x1, -R161 ;  /* 0x00000001a42c7824 */ /* 0x000fe200078e0aa1 */
[----:B------:R-:W-:Y:S01]  /*5050*/  FSEL R76, R210, -INF , !P2 ;  /* 0xff800000d24c7808 */ /* 0x000fe20005000000 */
[----:B------:R-:W-:Y:S01]  /*5060*/  FFMA.FTZ R49, R48, -UR6, R45 ;  /* 0x8000000630317c23 */ /* 0x000fe2000801002d */
[----:B------:R-:W-:Y:S01]  /*5070*/  FSEL R118, R118, -INF , !P5 ;  /* 0xff80000076767808 */ /* 0x000fe20006800000 */
[----:B------:R-:W-:Y:S01]  /*5080*/  FFMA.FTZ R48, R53, -UR6, R68 ;  /* 0x8000000635307c23 */ /* 0x000fe20008010044 */
[----:B------:R-:W-:Y:S01]  /*5090*/  FSEL R98, R206, -INF , !P4 ;  /* 0xff800000ce627808 */ /* 0x000fe20006000000 */
[----:B------:R-:W-:Y:S01]  /*50a0*/  IMAD.IADD R68, R164, 0x1, -R157 ;  /* 0x00000001a4447824 */ /* 0x000fe200078e0a9d */
[----:B------:R-:W-:Y:S01]  /*50b0*/  FSEL R99, R204, -INF , !P6 ;  /* 0xff800000cc637808 */ /* 0x000fe20007000000 */
[----:B------:R-:W-:Y:S01]  /*50c0*/  IMAD.IADD R53, R234, 0x1, -R63 ;  /* 0x00000001ea357824 */ /* 0x000fe200078e0a3f */
[C---:B------:R-:W-:Y:S01]  /*50d0*/  ISETP.GT.AND P0, PT, R129.reuse, R101, PT ;  /* 0x000000658100720c */ /* 0x040fe20003f04270 */
[----:B------:R-:W-:Y:S01]  /*50e0*/  IMAD.IADD R45, R164, 0x1, -R145 ;  /* 0x00000001a42d7824 */ /* 0x000fe200078e0a91 */
[----:B------:R-:W-:-:S02]  /*50f0*/  ISETP.GT.AND P2, PT, R129, R100, PT ;  /* 0x000000648100720c */ /* 0x000fc40003f44270 */
[C---:B------:R-:W-:Y:S02]  /*5100*/  ISETP.GT.AND P5, PT, R129.reuse, R62, PT ;  /* 0x0000003e8100720c */ /* 0x040fe40003fa4270 */
[C---:B------:R-:W-:Y:S02]  /*5110*/  ISETP.GT.AND P4, PT, R129.reuse, R54, PT ;  /* 0x000000368100720c */ /* 0x040fe40003f84270 */
[----:B------:R-:W-:Y:S02]  /*5120*/  ISETP.GT.AND P6, PT, R129, R42, PT ;  /* 0x0000002a8100720c */ /* 0x000fe40003fc4270 */
[----:B------:R-:W-:Y:S02]  /*5130*/  FSEL R88, R88, -INF , !P0 ;  /* 0xff80000058587808 */ /* 0x000fe40004000000 */
[----:B------:R-:W-:Y:S02]  /*5140*/  FSEL R81, R81, -INF , !P2 ;  /* 0xff80000051517808 */ /* 0x000fe40005000000 */
[----:B------:R-:W-:-:S02]  /*5150*/  FSEL R112, R112, -INF , !P5 ;  /* 0xff80000070707808 */ /* 0x000fc40006800000 */
[----:B------:R-:W-:Y:S02]  /*5160*/  FSEL R80, R80, -INF , !P4 ;  /* 0xff80000050507808 */ /* 0x000fe40006000000 */
[----:B------:R-:W-:Y:S01]  /*5170*/  FSEL R72, R124, -INF , !P6 ;  /* 0xff8000007c487808 */ /* 0x000fe20007000000 */
[----:B------:R-:W-:Y:S01]  /*5180*/  IMAD.IADD R124, R164, 0x1, -R149 ;  /* 0x00000001a47c7824 */ /* 0x000fe200078e0a95 */
[C---:B------:R-:W-:Y:S02]  /*5190*/  ISETP.GT.AND P0, PT, R129.reuse, R26, PT ;  /* 0x0000001a8100720c */ /* 0x040fe40003f04270 */
[C---:B------:R-:W-:Y:S02]  /*51a0*/  ISETP.GT.AND P2, PT, R129.reuse, R22, PT ;  /* 0x000000168100720c */ /* 0x040fe40003f44270 */
[C---:B------:R-:W-:Y:S02]  /*51b0*/  ISETP.GT.AND P5, PT, R129.reuse, R19, PT ;  /* 0x000000138100720c */ /* 0x040fe40003fa4270 */
[C---:B------:R-:W-:Y:S01]  /*51c0*/  ISETP.GT.AND P3, PT, R129.reuse, R18, PT ;  /* 0x000000128100720c */ /* 0x040fe20003f64270 */
[----:B------:R-:W-:Y:S01]  /*51d0*/  BAR.SYNC.DEFER_BLOCKING 0x0 ;  /* 0x0000000000007b1d */ /* 0x000fe20000010000 */
[----:B------:R-:W-:-:S02]  /*51e0*/  ISETP.GT.AND P4, PT, R129, R96, PT ;  /* 0x000000608100720c */ /* 0x000fc40003f84270 */
[----:B------:R-:W-:Y:S02]  /*51f0*/  ISETP.GT.AND P6, PT, R129, R14, PT ;  /* 0x0000000e8100720c */ /* 0x000fe40003fc4270 */
[----:B------:R-:W-:Y:S01]  /*5200*/  IABS R129, R44 ;  /* 0x0000002c00817213 */ /* 0x000fe20000000000 */
[----:B------:R-:W-:Y:S01]  /*5210*/  IMAD.IADD R44, R164, 0x1, -R141 ;  /* 0x00000001a42c7824 */ /* 0x000fe200078e0a8d */
[----:B------:R-:W-:Y:S02]  /*5220*/  IABS R164, R68 ;  /* 0x0000004400a47213 */ /* 0x000fe40000000000 */
[----:B------:R-:W-:Y:S02]  /*5230*/  IABS R53, R53 ;  /* 0x0000003500357213 */ /* 0x000fe40000000000 */
[----:B------:R-:W-:Y:S02]  /*5240*/  IABS R45, R45 ;  /* 0x0000002d002d7213 */ /* 0x000fe40000000000 */
[----:B------:R-:W-:-:S02]  /*5250*/  I2FP.F32.S32 R164, R164 ;  /* 0x000000a400a47245 */ /* 0x000fc40000201400 */
[----:B------:R-:W-:Y:S02]  /*5260*/  I2FP.F32.S32 R53, R53 ;  /* 0x0000003500357245 */ /* 0x000fe40000201400 */
[----:B------:R-:W-:Y:S01]  /*5270*/  I2FP.F32.S32 R45, R45 ;  /* 0x0000002d002d7245 */ /* 0x000fe20000201400 */
[----:B------:R-:W-:Y:S01]  /*5280*/  FFMA.FTZ R164, R164, -UR6, R121 ;  /* 0x80000006a4a47c23 */ /* 0x000fe20008010079 */
[----:B------:R-:W-:Y:S01]  /*5290*/  IABS R44, R44 ;  /* 0x0000002c002c7213 */ /* 0x000fe20000000000 */
[----:B------:R-:W-:Y:S01]  /*52a0*/  FFMA.FTZ R121, R53, -UR6, R40 ;  /* 0x8000000635797c23 */ /* 0x000fe20008010028 */
[C---:B------:R-:W-:Y:S02]  /*52b0*/  IMAD.IADD R40, R234.reuse, 0x1, -R199 ;  /* 0x00000001ea287824 */ /* 0x040fe400078e0ac7 */
[----:B------:R-:W-:Y:S01]  /*52c0*/  FFMA.FTZ R45, R45, -UR6, R120 ;  /* 0x800000062d2d7c23 */ /* 0x000fe20008010078 */
[C---:B------:R-:W-:Y:S01]  /*52d0*/  IMAD.IADD R120, R234.reuse, 0x1, -R205 ;  /* 0x00000001ea787824 */ /* 0x040fe200078e0acd */
[----:B------:R-:W-:Y:S01]  /*52e0*/  I2FP.F32.S32 R44, R44 ;  /* 0x0000002c002c7245 */ /* 0x000fe20000201400 */
[----:B------:R-:W-:Y:S01]  /*52f0*/  IMAD.IADD R53, R234, 0x1, -R197 ;  /* 0x00000001ea357824 */ /* 0x000fe200078e0ac5 */
[----:B------:R-:W-:-:S02]  /*5300*/  IABS R40, R40 ;  /* 0x0000002800287213 */ /* 0x000fc40000000000 */
[----:B------:R-:W-:Y:S01]  /*5310*/  IABS R120, R120 ;  /* 0x0000007800787213 */ /* 0x000fe20000000000 */
[----:B------:R-:W-:Y:S01]  /*5320*/  FFMA.FTZ R44, R44, -UR6, R65 ;  /* 0x800000062c2c7c23 */ /* 0x000fe20008010041 */
[----:B------:R-:W-:Y:S01]  /*5330*/  I2FP.F32.S32 R40, R40 ;  /* 0x0000002800287245 */ /* 0x000fe20000201400 */
[----:B------:R-:W-:Y:S01]  /*5340*/  IMAD.IADD R65, R234, 0x1, -R203 ;  /* 0x00000001ea417824 */ /* 0x000fe200078e0acb */
[----:B------:R-:W-:Y:S02]  /*5350*/  I2FP.F32.S32 R120, R120 ;  /* 0x0000007800787245 */ /* 0x000fe40000201400 */
[----:B------:R-:W-:Y:S01]  /*5360*/  IABS R53, R53 ;  /* 0x0000003500357213 */ /* 0x000fe20000000000 */
[----:B------:R-:W-:Y:S01]  /*5370*/  FFMA.FTZ R87, R40, -UR6, R37 ;  /* 0x8000000628577c23 */ /* 0x000fe20008010025 */
[----:B------:R-:W-:Y:S02]  /*5380*/  IMAD.IADD R37, R234, 0x1, -R211 ;  /* 0x00000001ea257824 */ /* 0x000fe400078e0ad3 */
[----:B------:R-:W-:Y:S01]  /*5390*/  FFMA.FTZ R120, R120, -UR6, R41 ;  /* 0x8000000678787c23 */ /* 0x000fe20008010029 */
[----:B------:R-:W-:Y:S01]  /*53a0*/  IMAD.IADD R41, R234, 0x1, -R217 ;  /* 0x00000001ea297824 */ /* 0x000fe200078e0ad9 */
[----:B------:R-:W-:-:S02]  /*53b0*/  IABS R86, R86 ;  /* 0x0000005600567213 */ /* 0x000fc40000000000 */
        /* <DEDUP_REMOVED lines=12> */
[----:B------:R-:W-:Y:S01]  /*5480*/  I2FP.F32.S32 R65, R65 ;  /* 0x0000004100417245 */ /* 0x000fe20000201400 */
[C---:B------:R-:W-:Y:S01]  /*5490*/  IMAD.IADD R32, R234.reuse, 0x1, -R209 ;  /* 0x00000001ea207824 */ /* 0x040fe200078e0ad1 */
[----:B------:R-:W-:Y:S01]  /*54a0*/  IABS R124, R124 ;  /* 0x0000007c007c7213 */ /* 0x000fe20000000000 */
        /* <DEDUP_REMOVED lines=8> */
[----:B------:R-:W-:Y:S02]  /*5530*/  IABS R24, R24 ;  /* 0x0000001800187213 */ /* 0x000fe40000000000 */
[----:B------:R-:W-:-:S02]  /*5540*/  IABS R28, R28 ;  /* 0x0000001c001c7213 */ /* 0x000fc40000000000 */
        /* <DEDUP_REMOVED lines=11> */
[----:B------:R-:W-:Y:S01]  /*5600*/  IMAD.IADD R25, R234, 0x1, -R235 ;  /* 0x00000001ea197824 */ /* 0x000fe200078e0aeb */
[----:B------:R-:W-:Y:S01]  /*5610*/  FSEL R48, R48, -INF , !P0 ;  /* 0xff80000030307808 */ /* 0x000fe20004000000 */
[----:B------:R-:W-:-:S02]  /*5620*/  IMAD.IADD R20, R234, 0x1, -R223 ;  /* 0x00000001ea147824 */ /* 0x000fc400078e0adf */
[----:B------:R-:W-:Y:S01]  /*5630*/  FFMA.FTZ R21, R28, -UR6, R17 ;  /* 0x800000061c157c23 */ /* 0x000fe20008010011 */
[----:B------:R-:W-:Y:S02]  /*5640*/  VIADD R17, R234, -UR28 ;  /* 0x8000001cea117c36 */ /* 0x000fe40008000000 */
[----:B------:R-:W-:Y:S01]  /*5650*/  FFMA.FTZ R65, R36, -UR6, R29 ;  /* 0x8000000624417c23 */ /* 0x000fe2000801001d */
[----:B------:R-:W-:Y:S01]  /*5660*/  IMAD.IADD R29, R234, 0x1, -R239 ;  /* 0x00000001ea1d7824 */ /* 0x000fe200078e0aef */
[----:B------:R-:W-:Y:S02]  /*5670*/  IABS R25, R25 ;  /* 0x0000001900197213 */ /* 0x000fe40000000000 */
[----:B------:R-:W-:Y:S02]  /*5680*/  IABS R20, R20 ;  /* 0x0000001400147213 */ /* 0x000fe40000000000 */
[----:B------:R-:W-:Y:S02]  /*5690*/  FSEL R124, R124, -INF , !P2 ;  /* 0xff8000007c7c7808 */ /* 0x000fe40005000000 */
[----:B------:R-:W-:-:S02]  /*56a0*/  ISETP.GT.AND P0, PT, R17, R113, PT ;  /* 0x000000711100720c */ /* 0x000fc40003f04270 */
[----:B------:R-:W-:Y:S02]  /*56b0*/  ISETP.GT.AND P2, PT, R17, R184, PT ;  /* 0x000000b81100720c */ /* 0x000fe40003f44270 */
[----:B------:R-:W-:Y:S02]  /*56c0*/  I2FP.F32.S32 R25, R25 ;  /* 0x0000001900197245 */ /* 0x000fe40000201400 */
[----:B------:R-:W-:Y:S02]  /*56d0*/  I2FP.F32.S32 R20, R20 ;  /* 0x0000001400147245 */ /* 0x000fe40000201400 */
[----:B------:R-:W-:Y:S01]  /*56e0*/  IABS R29, R29 ;  /* 0x0000001d001d7213 */ /* 0x000fe20000000000 */
        /* <DEDUP_REMOVED lines=12> */
[C---:B------:R-:W-:Y:S02]  /*57b0*/  ISETP.GT.AND P0, PT, R17.reuse, R15, PT ;  /* 0x0000000f1100720c */ /* 0x040fe40003f04270 */
[----:B------:R-:W-:Y:S02]  /*57c0*/  ISETP.GT.AND P2, PT, R17, R160, PT ;  /* 0x000000a01100720c */ /* 0x000fe40003f44270 */
[----:B------:R-:W-:Y:S02]  /*57d0*/  I2FP.F32.S32 R29, R29 ;  /* 0x0000001d001d7245 */ /* 0x000fe40000201400 */
[----:B------:R-:W-:-:S02]  /*57e0*/  FSEL R95, R95, -INF , !P5 ;  /* 0xff8000005f5f7808 */ /* 0x000fc40006800000 */
[----:B------:R-:W-:Y:S01]  /*57f0*/  FSEL R133, R133, -INF , !P3 ;  /* 0xff80000085857808 */ /* 0x000fe20005800000 */
[----:B------:R-:W-:Y:S01]  /*5800*/  FFMA.FTZ R206, R29, -UR6, R16 ;  /* 0x800000061dce7c23 */ /* 0x000fe20008010010 */
[----:B------:R-:W-:Y:S01]  /*5810*/  FSEL R13, R61, -INF , !P4 ;  /* 0xff8000003d0d7808 */ /* 0x000fe20006000000 */
[----:B------:R-:W-:Y:S01]  /*5820*/  VIADD R16, R234, 0x48 ;  /* 0x00000048ea107836 */ /* 0x000fe20000000000 */
[----:B------:R-:W-:Y:S02]  /*5830*/  FSEL R12, R60, -INF , !P6 ;  /* 0xff8000003c0c7808 */ /* 0x000fe40007000000 */
[----:B------:R-:W-:Y:S01]  /*5840*/  FSEL R45, R57, -INF , !P0 ;  /* 0xff800000392d7808 */ /* 0x000fe20004000000 */
[----:B------:R-:W-:Y:S01]  /*5850*/  IMAD.IADD R171, R16, 0x1, -R171 ;  /* 0x0000000110ab7824 */ /* 0x000fe200078e0aab */
[----:B------:R-:W-:Y:S01]  /*5860*/  FSEL R44, R56, -INF , !P2 ;  /* 0xff800000382c7808 */ /* 0x000fe20005000000 */
        /* <DEDUP_REMOVED lines=11> */
[----:B------:R-:W-:Y:S01]  /*5920*/  ISETP.GT.AND P2, PT, R17, R35, PT ;  /* 0x000000231100720c */ /* 0x000fe20003f44270 */
[----:B------:R-:W-:Y:S01]  /*5930*/  IMAD.IADD R211, R16, 0x1, -R211 ;  /* 0x0000000110d37824 */ /* 0x000fe200078e0ad3 */
[----:B------:R-:W-:Y:S01]  /*5940*/  FSEL R40, R52, -INF , !P5 ;  /* 0xff80000034287808 */ /* 0x000fe20006800000 */
[C---:B------:R-:W-:Y:S01]  /*5950*/  IMAD.IADD R209, R16.reuse, 0x1, -R209 ;  /* 0x0000000110d17824 */ /* 0x040fe200078e0ad1 */
[----:B------:R-:W-:Y:S01]  /*5960*/  FSEL R25, R49, -INF , !P3 ;  /* 0xff80000031197808 */ /* 0x000fe20005800000 */
[C---:B------:R-:W-:Y:S01]  /*5970*/  IMAD.IADD R241, R16.reuse, 0x1, -R241 ;  /* 0x0000000110f17824 */ /* 0x040fe200078e0af1 */
[----:B------:R-:W-:Y:S01]  /*5980*/  FSEL R41, R121, -INF , !P4 ;  /* 0xff80000079297808 */ /* 0x000fe20006000000 */
[----:B------:R-:W-:Y:S01]  /*5990*/  IMAD.IADD R239, R16, 0x1, -R239 ;  /* 0x0000000110ef7824 */ /* 0x000fe200078e0aef */
[----:B------:R-:W-:Y:S01]  /*59a0*/  FSEL R32, R120, -INF , !P6 ;  /* 0xff80000078207808 */ /* 0x000fe20007000000 */
[----:B------:R-:W-:Y:S01]  /*59b0*/  IMAD.IADD R120, R16, 0x1, -R51 ;  /* 0x0000000110787824 */ /* 0x000fe200078e0a33 */
[----:B------:R-:W-:Y:S01]  /*59c0*/  FSEL R33, R94, -INF , !P0 ;  /* 0xff8000005e217808 */ /* 0x000fe20004000000 */
[C---:B------:R-:W-:Y:S01]  /*59d0*/  IMAD.IADD R94, R16.reuse, 0x1, -R217 ;  /* 0x00000001105e7824 */ /* 0x040fe200078e0ad9 */
[----:B------:R-:W-:Y:S01]  /*59e0*/  FSEL R29, R87, -INF , !P2 ;  /* 0xff800000571d7808 */ /* 0x000fe20005000000 */
[C---:B------:R-:W-:Y:S01]  /*59f0*/  IMAD.IADD R87, R16.reuse, 0x1, -R207 ;  /* 0x0000000110577824 */ /* 0x040fe200078e0acf */
[C---:B------:R-:W-:Y:S01]  /*5a00*/  ISETP.GT.AND P5, PT, R17.reuse, R106, PT ;  /* 0x0000006a1100720c */ /* 0x040fe20003fa4270 */
[C---:B------:R-:W-:Y:S01]  /*5a10*/  IMAD.IADD R237, R16.reuse, 0x1, -R237 ;  /* 0x0000000110ed7824 */ /* 0x040fe200078e0aed */
[C---:B------:R-:W-:Y:S01]  /*5a20*/  ISETP.GT.AND P3, PT, R17.reuse, R39, PT ;  /* 0x000000271100720c */ /* 0x040fe20003f64270 */
[----:B------:R-:W-:Y:S01]  /*5a30*/  IMAD.IADD R235, R16, 0x1, -R235 ;  /* 0x0000000110eb7824 */ /* 0x000fe200078e0aeb */
[----:B------:R-:W-:-:S02]  /*5a40*/  ISETP.GT.AND P4, PT, R17, R105, PT ;  /* 0x000000691100720c */ /* 0x000fc40003f84270 */
[C---:B------:R-:W-:Y:S02]  /*5a50*/  ISETP.GT.AND P6, PT, R17.reuse, R43, PT ;  /* 0x0000002b1100720c */ /* 0x040fe40003fc4270 */
[C---:B------:R-:W-:Y:S02]  /*5a60*/  ISETP.GT.AND P0, PT, R17.reuse, R104, PT ;  /* 0x000000681100720c */ /* 0x040fe40003f04270 */
[----:B------:R-:W-:Y:S02]  /*5a70*/  ISETP.GT.AND P2, PT, R17, R102, PT ;  /* 0x000000661100720c */ /* 0x000fe40003f44270 */
[----:B------:R-:W-:Y:S02]  /*5a80*/  FSEL R64, R64, -INF , !P5 ;  /* 0xff80000040407808 */ /* 0x000fe40006800000 */
[----:B------:R-:W-:Y:S01]  /*5a90*/  FSEL R49, R86, -INF , !P3 ;  /* 0xff80000056317808 */ /* 0x000fe20005800000 */
[----:B------:R-:W-:Y:S01]  /*5aa0*/  IMAD.IADD R86, R16, 0x1, -R157 ;  /* 0x0000000110567824 */ /* 0x000fe200078e0a9d */
[----:B------:R-:W-:Y:S01]  /*5ab0*/  FSEL R60, R68, -INF , !P4 ;  /* 0xff800000443c7808 */ /* 0x000fe20006000000 */
[C---:B------:R-:W-:Y:S01]  /*5ac0*/  IMAD.IADD R68, R16.reuse, 0x1, -R189 ;  /* 0x0000000110447824 */ /* 0x040fe200078e0abd */
[----:B------:R-:W-:Y:S01]  /*5ad0*/  FSEL R57, R65, -INF , !P6 ;  /* 0xff80000041397808 */ /* 0x000fe20007000000 */
[----:B------:R-:W-:Y:S01]  /*5ae0*/  IMAD.IADD R65, R16, 0x1, -R191 ;  /* 0x0000000110417824 */ /* 0x000fe200078e0abf */
[----:B------:R-:W-:-:S02]  /*5af0*/  FSEL R198, R198, -INF , !P0 ;  /* 0xff800000c6c67808 */ /* 0x000fc40004000000 */
[----:B------:R-:W-:Y:S02]  /*5b00*/  FSEL R69, R69, -INF , !P2 ;  /* 0xff80000045457808 */ /* 0x000fe40005000000 */
[C---:B------:R-:W-:Y:S02]  /*5b10*/  ISETP.GT.AND P5, PT, R17.reuse, R101, PT ;  /* 0x000000651100720c */ /* 0x040fe40003fa4270 */
[C---:B------:R-:W-:Y:S02]  /*5b20*/  ISETP.GT.AND P3, PT, R17.reuse, R100, PT ;  /* 0x000000641100720c */ /* 0x040fe40003f64270 */
[C---:B------:R-:W-:Y:S02]  /*5b30*/  ISETP.GT.AND P4, PT, R17.reuse, R62, PT ;  /* 0x0000003e1100720c */ /* 0x040fe40003f84270 */
[C---:B------:R-:W-:Y:S02]  /*5b40*/  ISETP.GT.AND P6, PT, R17.reuse, R58, PT ;  /* 0x0000003a1100720c */ /* 0x040fe40003fc4270 */
[----:B------:R-:W-:-:S02]  /*5b50*/  ISETP.GT.AND P0, PT, R17, R54, PT ;  /* 0x000000361100720c */ /* 0x000fc40003f04270 */
[----:B------:R-:W-:Y:S02]  /*5b60*/  ISETP.GT.AND P2, PT, R17, R42, PT ;  /* 0x0000002a1100720c */ /* 0x000fe40003f44270 */
[----:B------:R-:W-:Y:S02]  /*5b70*/  FSEL R202, R202, -INF , !P5 ;  /* 0xff800000caca7808 */ /* 0x000fe40006800000 */
[----:B------:R-:W-:Y:S01]  /*5b80*/  FSEL R61, R24, -INF , !P3 ;  /* 0xff800000183d7808 */ /* 0x000fe20005800000 */
[----:B------:R-:W-:Y:S01]  /*5b90*/  IMAD.IADD R24, R16, 0x1, -R187 ;  /* 0x0000000110187824 */ /* 0x000fe200078e0abb */
[----:B------:R-:W-:Y:S02]  /*5ba0*/  FSEL R206, R206, -INF , !P4 ;  /* 0xff800000cece7808 */ /* 0x000fe40006000000 */
[----:B------:R-:W-:Y:S02]  /*5bb0*/  FSEL R56, R21, -INF , !P6 ;  /* 0xff80000015387808 */ /* 0x000fe40007000000 */
[----:B------:R-:W-:-:S02]  /*5bc0*/  FSEL R236, R236, -INF , !P0 ;  /* 0xff800000ecec7808 */ /* 0x000fc40004000000 */
[----:B------:R-:W-:Y:S01]  /*5bd0*/  FSEL R52, R20, -INF , !P2 ;  /* 0xff80000014347808 */ /* 0x000fe20005000000 */
[----:B------:R-:W-:Y:S01]  /*5be0*/  IMAD.IADD R20, R16, 0x1, -R169 ;  /* 0x0000000110147824 */ /* 0x000fe200078e0aa9 */
[C---:B------:R-:W-:Y:S02]  /*5bf0*/  ISETP.GT.AND P5, PT, R17.reuse, R26, PT ;  /* 0x0000001a1100720c */ /* 0x040fe40003fa4270 */
[C---:B------:R-:W-:Y:S02]  /*5c00*/  ISETP.GT.AND P3, PT, R17.reuse, R22, PT ;  /* 0x000000161100720c */ /* 0x040fe40003f64270 */
[C---:B------:R-:W-:Y:S02]  /*5c10*/  ISETP.GT.AND P4, PT, R17.reuse, R19, PT ;  /* 0x000000131100720c */ /* 0x040fe40003f84270 */
[C---:B------:R-:W-:Y:S02]  /*5c20*/  ISETP.GT.AND P6, PT, R17.reuse, R18, PT ;  /* 0x000000121100720c */ /* 0x040fe40003fc4270 */
[----:B------:R-:W-:-:S02]  /*5c30*/  ISETP.GT.AND P0, PT, R17, R96, PT ;  /* 0x000000601100720c */ /* 0x000fc40003f04270 */
[----:B------:R-:W-:Y:S01]  /*5c40*/  ISETP.GT.AND P2, PT, R17, R14, PT ;  /* 0x0000000e1100720c */ /* 0x000fe20003f44270 */
[C---:B------:R-:W-:Y:S01]  /*5c50*/  IMAD.IADD R17, R16.reuse, 0x1, -R115 ;  /* 0x0000000110117824 */ /* 0x040fe200078e0a73 */
[----:B------:R-:W-:Y:S01]  /*5c60*/  IABS R20, R20 ;  /* 0x0000001400147213 */ /* 0x000fe20000000000 */
[----:B------:R-:W-:Y:S01]  /*5c70*/  IMAD.IADD R115, R16, 0x1, -R145 ;  /* 0x0000000110737824 */ /* 0x000fe200078e0a91 */
[----:B------:R-:W-:Y:S02]  /*5c80*/  IABS R24, R24 ;  /* 0x0000001800187213 */ /* 0x000fe40000000000 */
[----:B------:R-:W-:Y:S02]  /*5c90*/  IABS R17, R17 ;  /* 0x0000001100117213 */ /* 0x000fe40000000000 */
[----:B------:R-:W-:Y:S02]  /*5ca0*/  I2FP.F32.S32 R20, R20 ;  /* 0x0000001400147245 */ /* 0x000fe40000201400 */
[----:B------:R-:W-:Y:S01]  /*5cb0*/  I2FP.F32.S32 R24, R24 ;  /* 0x0000001800187245 */ /* 0x000fe20000201400 */
[----:B------:R-:W-:Y:S01]  /*5cc0*/  IMAD.MOV.U32 R21, RZ, RZ, R17 ;  /* 0x000000ffff157224 */ /* 0x000fe200078e0011 */
[----:B------:R-:W-:Y:S01]  /*5cd0*/  IABS R17, R171 ;  /* 0x000000ab00117213 */ /* 0x000fe20000000000 */
[----:B------:R-:W-:Y:S01]  /*5ce0*/  FFMA.FTZ R155, R20, -UR6, R155 ;  /* 0x80000006149b7c23 */ /* 0x000fe2000801009b */
[----:B------:R-:W-:-:S02]  /*5cf0*/  IMAD.IADD R20, R16, 0x1, -R193 ;  /* 0x0000000110147824 */ /* 0x000fc400078e0ac1 */
[----:B------:R-:W-:Y:S01]  /*5d00*/  FFMA.FTZ R159, R24, -UR6, R159 ;  /* 0x80000006189f7c23 */ /* 0x000fe2000801009f */
[----:B------:R-:W-:Y:S01]  /*5d10*/  I2FP.F32.S32 R21, R21 ;  /* 0x0000001500157245 */ /* 0x000fe20000201400 */
[C---:B------:R-:W-:Y:S01]  /*5d20*/  IMAD.IADD R24, R16.reuse, 0x1, -R163 ;  /* 0x0000000110187824 */ /* 0x040fe200078e0aa3 */
[----:B------:R-:W-:Y:S02]  /*5d30*/  I2FP.F32.S32 R17, R17 ;  /* 0x0000001100117245 */ /* 0x000fe40000201400 */
[----:B------:R-:W-:Y:S01]  /*5d40*/  IABS R20, R20 ;  /* 0x0000001400147213 */ /* 0x000fe20000000000 */
[----:B------:R-:W-:Y:S01]  /*5d50*/  FFMA.FTZ R158, R21, -UR6, R158 ;  /* 0x80000006159e7c23 */ /* 0x000fe2000801009e */
[C---:B------:R-:W-:Y:S01]  /*5d60*/  IMAD.IADD R21, R16.reuse, 0x1, -R165 ;  /* 0x0000000110157824 */ /* 0x040fe200078e0aa5 */
[----:B------:R-:W-:Y:S01]  /*5d70*/  IABS R24, R24 ;  /* 0x0000001800187213 */ /* 0x000fe20000000000 */
[----:B------:R-:W-:Y:S01]  /*5d80*/  FFMA.FTZ R154, R17, -UR6, R154 ;  /* 0x80000006119a7c23 */ /* 0x000fe2000801009a */
[----:B------:R-:W-:Y:S01]  /*5d90*/  I2FP.F32.S32 R20, R20 ;  /* 0x0000001400147245 */ /* 0x000fe20000201400 */
[----:B------:R-:W-:Y:S01]  /*5da0*/  IMAD.IADD R17, R16, 0x1, -R195 ;  /* 0x0000000110117824 */ /* 0x000fe200078e0ac3 */
[----:B------:R-:W-:Y:S01]  /*5db0*/  IABS R21, R21 ;  /* 0x0000001500157213 */ /* 0x000fe20000000000 */
[----:B------:R-:W-:Y:S01]  /*5dc0*/  IMAD.IADD R195, R234, 0x1, -R153 ;  /* 0x00000001eac37824 */ /* 0x000fe200078e0a99 */
[----:B------:R-:W-:Y:S01]  /*5dd0*/  I2FP.F32.S32 R24, R24 ;  /* 0x0000001800187245 */ /* 0x000fe20000201400 */
[----:B------:R-:W-:Y:S01]  /*5de0*/  FFMA.FTZ R147, R20, -UR6, R147 ;  /* 0x8000000614937c23 */ /* 0x000fe20008010093 */
[----:B------:R-:W-:Y:S01]  /*5df0*/  I2FP.F32.S32 R21, R21 ;  /* 0x0000001500157245 */ /* 0x000fe20000201400 */
[----:B------:R-:W-:Y:S01]  /*5e00*/  IMAD.IADD R20, R234, 0x1, -R157 ;  /* 0x00000001ea147824 */ /* 0x000fe200078e0a9d */
[----:B------:R-:W-:Y:S01]  /*5e10*/  IABS R17, R17 ;  /* 0x0000001100117213 */ /* 0x000fe20000000000 */
[----:B------:R-:W-:Y:S01]  /*5e20*/  FFMA.FTZ R151, R24, -UR6, R151 ;  /* 0x8000000618977c23 */ /* 0x000fe20008010097 */
[----:B------:R-:W-:-:S02]  /*5e30*/  IMAD.IADD R24, R234, 0x1, -R149 ;  /* 0x00000001ea187824 */ /* 0x000fc400078e0a95 */
[----:B------:R-:W-:Y:S01]  /*5e40*/  FFMA.FTZ R150, R21, -UR6, R150 ;  /* 0x8000000615967c23 */ /* 0x000fe20008010096 */
[----:B------:R-:W-:Y:S01]  /*5e50*/  IABS R20, R20 ;  /* 0x0000001400147213 */ /* 0x000fe20000000000 */
[----:B------:R-:W-:Y:S01]  /*5e60*/  IMAD.IADD R21, R234, 0x1, -R145 ;  /* 0x00000001ea157824 */ /* 0x000fe200078e0a91 */
[----:B------:R-:W-:Y:S01]  /*5e70*/  I2FP.F32.S32 R17, R17 ;  /* 0x0000001100117245 */ /* 0x000fe20000201400 */
[----:B------:R-:W-:Y:S01]  /*5e80*/  IMAD.IADD R153, R16, 0x1, -R153 ;  /* 0x0000000110997824 */ /* 0x000fe200078e0a99 */
[----:B------:R-:W-:Y:S02]  /*5e90*/  I2FP.F32.S32 R20, R20 ;  /* 0x0000001400147245 */ /* 0x000fe40000201400 */
[----:B------:R-:W-:Y:S01]  /*5ea0*/  IABS R24, R24 ;  /* 0x0000001800187213 */ /* 0x000fe20000000000 */
[----:B------:R-:W-:Y:S01]  /*5eb0*/  FFMA.FTZ R146, R17, -UR6, R146 ;  /* 0x8000000611927c23 */ /* 0x000fe20008010092 */
[----:B------:R-:W-:Y:S01]  /*5ec0*/  IABS R21, R21 ;  /* 0x0000001500157213 */ /* 0x000fe20000000000 */
[----:B------:R-:W-:Y:S01]  /*5ed0*/  FFMA.FTZ R5, R20, -UR6, R5 ;  /* 0x8000000614057c23 */ /* 0x000fe20008010005 */
[----:B------:R-:W-:Y:S01]  /*5ee0*/  I2FP.F32.S32 R24, R24 ;  /* 0x0000001800187245 */ /* 0x000fe20000201400 */
[C---:B------:R-:W-:Y:S01]  /*5ef0*/  IMAD.IADD R17, R234.reuse, 0x1, -R161 ;  /* 0x00000001ea117824 */ /* 0x040fe200078e0aa1 */
[----:B------:R-:W-:Y:S01]  /*5f00*/  IABS R68, R68 ;  /* 0x0000004400447213 */ /* 0x000fe20000000000 */
[----:B------:R-:W-:Y:S01]  /*5f10*/  IMAD.IADD R20, R234, 0x1, -R141 ;  /* 0x00000001ea147824 */ /* 0x000fe200078e0a8d */
[----:B------:R-:W-:Y:S01]  /*5f20*/  I2FP.F32.S32 R21, R21 ;  /* 0x0000001500157245 */ /* 0x000fe20000201400 */
[----:B------:R-:W-:Y:S01]  /*5f30*/  FFMA.FTZ R9, R24, -UR6, R9 ;  /* 0x8000000618097c23 */ /* 0x000fe20008010009 */
[----:B------:R-:W-:Y:S01]  /*5f40*/  IABS R195, R195 ;  /* 0x000000c300c37213 */ /* 0x000fe20000000000 */
[----:B------:R-:W-:Y:S01]  /*5f50*/  IMAD.IADD R161, R16, 0x1, -R161 ;  /* 0x0000000110a17824 */ /* 0x000fe200078e0aa1 */
[----:B------:R-:W-:Y:S01]  /*5f60*/  I2FP.F32.S32 R68, R68 ;  /* 0x0000004400447245 */ /* 0x000fe20000201400 */
[----:B------:R-:W-:Y:S01]  /*5f70*/  FFMA.FTZ R4, R21, -UR6, R4 ;  /* 0x8000000615047c23 */ /* 0x000fe20008010004 */
[----:B------:R-:W-:-:S02]  /*5f80*/  I2FP.F32.S32 R195, R195 ;  /* 0x000000c300c37245 */ /* 0x000fc40000201400 */
[----:B------:R-:W-:Y:S01]  /*5f90*/  IABS R17, R17 ;  /* 0x0000001100117213 */ /* 0x000fe20000000000 */
[----:B------:R-:W-:Y:S01]  /*5fa0*/  FFMA.FTZ R143, R68, -UR6, R143 ;  /* 0x80000006448f7c23 */ /* 0x000fe2000801008f */
[----:B------:R-:W-:Y:S01]  /*5fb0*/  IABS R20, R20 ;  /* 0x0000001400147213 */ /* 0x000fe20000000000 */
[----:B------:R-:W-:Y:S01]  /*5fc0*/  FFMA.FTZ R195, R195, -UR6, R8 ;  /* 0x80000006c3c37c23 */ /* 0x000fe20008010008 */
[----:B------:R-:W-:Y:S01]  /*5fd0*/  I2FP.F32.S32 R17, R17 ;  /* 0x0000001100117245 */ /* 0x000fe20000201400 */
[C---:B------:R-:W-:Y:S01]  /*5fe0*/  IMAD.IADD R68, R16.reuse, 0x1, -R141 ;  /* 0x0000000110447824 */ /* 0x040fe200078e0a8d */
[----:B------:R-:W-:Y:S01]  /*5ff0*/  I2FP.F32.S32 R20, R20 ;  /* 0x0000001400147245 */ /* 0x000fe20000201400 */
[----:B------:R-:W-:Y:S01]  /*6000*/  VIADD R141, R16, -UR28 ;  /* 0x8000001c108d7c36 */ /* 0x000fe20008000000 */
[----:B------:R-:W-:Y:S01]  /*6010*/  FSEL R189, R9, -INF , !P3 ;  /* 0xff80000009bd7808 */ /* 0x000fe20005800000 */
[----:B------:R-:W-:Y:S01]  /*6020*/  FFMA.FTZ R17, R17, -UR6, R116 ;  /* 0x8000000611117c23 */ /* 0x000fe20008010074 */
[C---:B------:R-:W-:Y:S01]  /*6030*/  ISETP.GE.AND P3, PT, R113.reuse, R233, PT ;  /* 0x000000e97100720c */ /* 0x040fe20003f66270 */
[----:B------:R-:W-:Y:S01]  /*6040*/  FFMA.FTZ R20, R20, -UR6, R117 ;  /* 0x8000000614147c23 */ /* 0x000fe20008010075 */
[----:B------:R-:W-:Y:S01]  /*6050*/  FSEL R212, R4, -INF , !P4 ;  /* 0xff80000004d47808 */ /* 0x000fe20006000000 */
[----:B------:R-:W-:Y:S01]  /*6060*/  IMAD.IADD R8, R16, 0x1, -R63 ;  /* 0x0000000110087824 */ /* 0x000fe200078e0a3f */
[----:B------:R-:W-:-:S02]  /*6070*/  ISETP.GE.AND P4, PT, R113, R232, PT ;  /* 0x000000e87100720c */ /* 0x000fc40003f86270 */
[----:B------:R-:W-:Y:S02]  /*6080*/  FSEL R193, R5, -INF , !P6 ;  /* 0xff80000005c17808 */ /* 0x000fe40007000000 */
[----:B------:R-:W-:Y:S02]  /*6090*/  ISETP.GE.AND P6, PT, R113, R231, PT ;  /* 0x000000e77100720c */ /* 0x000fe40003fc6270 */
[----:B------:R-:W-:Y:S02]  /*60a0*/  FSEL R37, R37, -INF , !P3 ;  /* 0xff80000025257808 */ /* 0x000fe40005800000 */
[----:B------:R-:W-:Y:S02]  /*60b0*/  FSEL R195, R195, -INF , !P5 ;  /* 0xff800000c3c37808 */ /* 0x000fe40006800000 */
[----:B------:R-:W-:Y:S02]  /*60c0*/  ISETP.GE.AND P3, PT, R184, R233, PT ;  /* 0x000000e9b800720c */ /* 0x000fe40003f66270 */
[----:B------:R-:W-:-:S02]  /*60d0*/  FSEL R51, R196, -INF , !P4 ;  /* 0xff800000c4337808 */ /* 0x000fc40006000000 */
[----:B------:R-:W-:Y:S02]  /*60e0*/  ISETP.GT.AND P5, PT, R141, R113, PT ;  /* 0x000000718d00720c */ /* 0x000fe40003fa4270 */
[C---:B------:R-:W-:Y:S02]  /*60f0*/  ISETP.GE.AND P4, PT, R184.reuse, R232, PT ;  /* 0x000000e8b800720c */ /* 0x040fe40003f86270 */
[----:B------:R-:W-:Y:S02]  /*6100*/  FSEL R24, R119, -INF , !P6 ;  /* 0xff80000077187808 */ /* 0x000fe40007000000 */
[----:B------:R-:W-:Y:S02]  /*6110*/  ISETP.GE.AND P6, PT, R184, R231, PT ;  /* 0x000000e7b800720c */ /* 0x000fe40003fc6270 */
[----:B------:R-:W-:Y:S02]  /*6120*/  FSEL R222, R17, -INF , !P0 ;  /* 0xff80000011de7808 */ /* 0x000fe40004000000 */
[----:B------:R-:W-:-:S02]  /*6130*/  FSEL R191, R20, -INF , !P2 ;  /* 0xff80000014bf7808 */ /* 0x000fc40005000000 */
[----:B------:R-:W-:Y:S02]  /*6140*/  FSEL R53, R53, -INF , !P3 ;  /* 0xff80000035357808 */ /* 0x000fe40005800000 */
[----:B------:R-:W-:Y:S02]  /*6150*/  ISETP.GE.AND P0, PT, R113, R230, PT ;  /* 0x000000e67100720c */ /* 0x000fe40003f06270 */
[----:B------:R-:W-:Y:S02]  /*6160*/  ISETP.GT.AND P2, PT, R141, R184, PT ;  /* 0x000000b88d00720c */ /* 0x000fe40003f44270 */
[----:B------:R-:W-:Y:S02]  /*6170*/  FSEL R117, R158, -INF , !P5 ;  /* 0xff8000009e757808 */ /* 0x000fe40006800000 */
[----:B------:R-:W-:Y:S02]  /*6180*/  ISETP.GE.AND P3, PT, R180, R233, PT ;  /* 0x000000e9b400720c */ /* 0x000fe40003f66270 */
[----:B------:R-:W-:-:S02]  /*6190*/  FSEL R21, R182, -INF , !P4 ;  /* 0xff800000b6157808 */ /* 0x000fc40006000000 */
[C---:B------:R-:W-:Y:S02]  /*61a0*/  ISETP.GE.AND P4, PT, R180.reuse, R232, PT ;  /* 0x000000e8b400720c */ /* 0x040fe40003f86270 */
[----:B------:R-:W-:Y:S02]  /*61b0*/  FSEL R20, R7, -INF , !P6 ;  /* 0xff80000007147808 */ /* 0x000fe40007000000 */
[----:B------:R-:W-:Y:S02]  /*61c0*/  ISETP.GE.AND P6, PT, R180, R231, PT ;  /* 0x000000e7b400720c */ /* 0x000fe40003fc6270 */
[----:B------:R-:W-:Y:S02]  /*61d0*/  ISETP.GE.AND P5, PT, R184, R230, PT ;  /* 0x000000e6b800720c */ /* 0x000fe40003fa6270 */
[----:B------:R-:W-:Y:S02]  /*61e0*/  FSEL R117, R117, -INF , !P0 ;  /* 0xff80000075757808 */ /* 0x000fe40004000000 */
[----:B------:R-:W-:-:S02]  /*61f0*/  FSEL R159, R159, -INF , !P2 ;  /* 0xff8000009f9f7808 */ /* 0x000fc40005000000 */
[----:B------:R-:W-:Y:S02]  /*6200*/  FSEL R95, R95, -INF , !P3 ;  /* 0xff8000005f5f7808 */ /* 0x000fe40005800000 */
[----:B------:R-:W-:Y:S02]  /*6210*/  IABS R65, R65 ;  /* 0x0000004100417213 */ /* 0x000fe40000000000 */
[----:B------:R-:W-:Y:S02]  /*6220*/  ISETP.GT.AND P0, PT, R141, R180, PT ;  /* 0x000000b48d00720c */ /* 0x000fe40003f04270 */
[----:B------:R-:W-:Y:S02]  /*6230*/  ISETP.GE.AND P3, PT, R176, R233, PT ;  /* 0x000000e9b000720c */ /* 0x000fe40003f66270 */
[----:B------:R-:W-:Y:S02]  /*6240*/  FSEL R121, R178, -INF , !P4 ;  /* 0xff800000b2797808 */ /* 0x000fe40006000000 */
[----:B------:R-:W-:-:S02]  /*6250*/  ISETP.GE.AND P4, PT, R176, R232, PT ;  /* 0x000000e8b000720c */ /* 0x000fc40003f86270 */
[----:B------:R-:W-:Y:S02]  /*6260*/  FSEL R6, R6, -INF , !P6 ;  /* 0xff80000006067808 */ /* 0x000fe40007000000 */
[----:B------:R-:W-:Y:S02]  /*6270*/  ISETP.GE.AND P6, PT, R176, R231, PT ;  /* 0x000000e7b000720c */ /* 0x000fe40003fc6270 */
[----:B------:R-:W-:Y:S02]  /*6280*/  FSEL R7, R159, -INF , !P5 ;  /* 0xff8000009f077808 */ /* 0x000fe40006800000 */
[----:B------:R-:W-:Y:S02]  /*6290*/  I2FP.F32.S32 R65, R65 ;  /* 0x0000004100417245 */ /* 0x000fe40000201400 */
[----:B------:R-:W-:Y:S02]  /*62a0*/  ISETP.GE.AND P2, PT, R180, R230, PT ;  /* 0x000000e6b400720c */ /* 0x000fe40003f46270 */
[----:B------:R-:W-:Y:S01]  /*62b0*/  ISETP.GT.AND P5, PT, R141, R176, PT ;  /* 0x000000b08d00720c */ /* 0x000fe20003fa4270 */
[----:B------:R-:W-:Y:S01]  /*62c0*/  FFMA.FTZ R65, R65, -UR6, R142 ;  /* 0x8000000641417c23 */ /* 0x000fe2000801008e */
[----:B------:R-:W-:Y:S01]  /*62d0*/  FSEL R5, R154, -INF , !P0 ;  /* 0xff8000009a057808 */ /* 0x000fe20004000000 */
[----:B------:R-:W-:Y:S01]  /*62e0*/  IMAD.IADD R142, R16, 0x1, -R149 ;  /* 0x00000001108e7824 */ /* 0x000fe200078e0a95 */
[----:B------:R-:W-:-:S02]  /*62f0*/  FSEL R133, R133, -INF , !P3 ;  /* 0xff80000085857808 */ /* 0x000fc40005800000 */
[----:B------:R-:W-:Y:S02]  /*6300*/  ISETP.GE.AND P3, PT, R172, R233, PT ;  /* 0x000000e9ac00720c */ /* 0x000fe40003f66270 */
[----:B------:R-:W-:Y:S02]  /*6310*/  FSEL R119, R174, -INF , !P4 ;  /* 0xff800000ae777808 */ /* 0x000fe40006000000 */
[C---:B------:R-:W-:Y:S02]  /*6320*/  ISETP.GE.AND P4, PT, R172.reuse, R232, PT ;  /* 0x000000e8ac00720c */ /* 0x040fe40003f86270 */
[----:B------:R-:W-:Y:S02]  /*6330*/  FSEL R4, R137, -INF , !P6 ;  /* 0xff80000089047808 */ /* 0x000fe40007000000 */
[----:B------:R-:W-:Y:S02]  /*6340*/  ISETP.GE.AND P6, PT, R172, R231, PT ;  /* 0x000000e7ac00720c */ /* 0x000fe40003fc6270 */
[----:B------:R-:W-:-:S02]  /*6350*/  ISETP.GE.AND P0, PT, R176, R230, PT ;  /* 0x000000e6b000720c */ /* 0x000fc40003f06270 */
[----:B------:R-:W-:Y:S02]  /*6360*/  FSEL R5, R5, -INF , !P2 ;  /* 0xff80000005057808 */ /* 0x000fe40005000000 */
[----:B------:R-:W-:Y:S02]  /*6370*/  FSEL R155, R155, -INF , !P5 ;  /* 0xff8000009b9b7808 */ /* 0x000fe40006800000 */
[----:B------:R-:W-:Y:S02]  /*6380*/  ISETP.GT.AND P2, PT, R141, R172, PT ;  /* 0x000000ac8d00720c */ /* 0x000fe40003f44270 */
[----:B------:R-:W-:Y:S02]  /*6390*/  FSEL R223, R13, -INF , !P3 ;  /* 0xff8000000ddf7808 */ /* 0x000fe40005800000 */
[----:B------:R-:W-:Y:S02]  /*63a0*/  ISETP.GE.AND P3, PT, R168, R233, PT ;  /* 0x000000e9a800720c */ /* 0x000fe40003f66270 */
[----:B------:R-:W-:-:S02]  /*63b0*/  FSEL R63, R170, -INF , !P4 ;  /* 0xff800000aa3f7808 */ /* 0x000fc40006000000 */
[----:B------:R-:W-:Y:S02]  /*63c0*/  ISETP.GE.AND P4, PT, R168, R232, PT ;  /* 0x000000e8a800720c */ /* 0x000fe40003f86270 */
[----:B------:R-:W-:Y:S02]  /*63d0*/  FSEL R16, R144, -INF , !P6 ;  /* 0xff80000090107808 */ /* 0x000fe40007000000 */
[----:B------:R-:W-:Y:S02]  /*63e0*/  FSEL R137, R155, -INF , !P0 ;  /* 0xff8000009b897808 */ /* 0x000fe40004000000 */
[----:B------:R-:W-:Y:S02]  /*63f0*/  ISETP.GE.AND P6, PT, R168, R231, PT ;  /* 0x000000e7a800720c */ /* 0x000fe40003fc6270 */
[----:B------:R-:W-:Y:S02]  /*6400*/  ISETP.GE.AND P5, PT, R172, R230, PT ;  /* 0x000000e6ac00720c */ /* 0x000fe40003fa6270 */
[----:B------:R-:W-:-:S02]  /*6410*/  ISETP.GT.AND P0, PT, R141, R168, PT ;  /* 0x000000a88d00720c */ /* 0x000fc40003f04270 */
[----:B------:R-:W-:Y:S02]  /*6420*/  FSEL R17, R150, -INF , !P2 ;  /* 0xff80000096117808 */ /* 0x000fe40005000000 */
[----:B------:R-:W-:Y:S02]  /*6430*/  FSEL R217, R12, -INF , !P3 ;  /* 0xff8000000cd97808 */ /* 0x000fe40005800000 */
[C---:B------:R-:W-:Y:S02]  /*6440*/  ISETP.GE.AND P3, PT, R15.reuse, R233, PT ;  /* 0x000000e90f00720c */ /* 0x040fe40003f66270 */
[----:B------:R-:W-:Y:S02]  /*6450*/  FSEL R85, R162, -INF , !P4 ;  /* 0xff800000a2557808 */ /* 0x000fe40006000000 */
[----:B------:R-:W-:Y:S02]  /*6460*/  ISETP.GE.AND P4, PT, R15, R232, PT ;  /* 0x000000e80f00720c */ /* 0x000fe40003f86270 */
[----:B------:R-:W-:-:S02]  /*6470*/  FSEL R12, R11, -INF , !P6 ;  /* 0xff8000000b0c7808 */ /* 0x000fc40007000000 */
[----:B------:R-:W-:Y:S02]  /*6480*/  FSEL R17, R17, -INF , !P5 ;  /* 0xff80000011117808 */ /* 0x000fe40006800000 */
[----:B------:R-:W-:Y:S02]  /*6490*/  FSEL R13, R151, -INF , !P0 ;  /* 0xff800000970d7808 */ /* 0x000fe40004000000 */
[----:B------:R-:W-:Y:S02]  /*64a0*/  ISETP.GE.AND P6, PT, R15, R231, PT ;  /* 0x000000e70f00720c */ /* 0x000fe40003fc6270 */
[----:B------:R-:W-:Y:S02]  /*64b0*/  ISETP.GT.AND P5, PT, R141, R15, PT ;  /* 0x0000000f8d00720c */ /* 0x000fe40003fa4270 */
[----:B------:R-:W-:Y:S02]  /*64c0*/  ISETP.GE.AND P0, PT, R15, R230, PT ;  /* 0x000000e60f00720c */ /* 0x000fe40003f06270 */
[----:B------:R-:W-:-:S02]  /*64d0*/  FSEL R15, R45, -INF , !P3 ;  /* 0xff8000002d0f7808 */ /* 0x000fc40005800000 */
[----:B------:R-:W-:Y:S02]  /*64e0*/  ISETP.GE.AND P3, PT, R160, R233, PT ;  /* 0x000000e9a000720c */ /* 0x000fe40003f66270 */
[----:B------:R-:W-:Y:S02]  /*64f0*/  FSEL R213, R213, -INF , !P4 ;  /* 0xff800000d5d57808 */ /* 0x000fe40006000000 */
[----:B------:R-:W-:Y:S02]  /*6500*/  ISETP.GE.AND P2, PT, R168, R230, PT ;  /* 0x000000e6a800720c */ /* 0x000fe40003f46270 */
[----:B------:R-:W-:Y:S02]  /*6510*/  ISETP.GE.AND P4, PT, R160, R232, PT ;  /* 0x000000e8a000720c */ /* 0x000fe40003f86270 */
[----:B------:R-:W-:Y:S02]  /*6520*/  FSEL R10, R10, -INF , !P6 ;  /* 0xff8000000a0a7808 */ /* 0x000fe40007000000 */
[----:B------:R-:W-:-:S02]  /*6530*/  ISETP.GE.AND P6, PT, R160, R231, PT ;  /* 0x000000e7a000720c */ /* 0x000fc40003fc6270 */
[----:B------:R-:W-:Y:S02]  /*6540*/  IABS R9, R8 ;  /* 0x0000000800097213 */ /* 0x000fe40000000000 */
[----:B------:R-:W-:Y:S02]  /*6550*/  FSEL R215, R44, -INF , !P3 ;  /* 0xff8000002cd77808 */ /* 0x000fe40005800000 */
[----:B------:R-:W-:Y:S01]  /*6560*/  FSEL R13, R13, -INF , !P2 ;  /* 0xff8000000d0d7808 */ /* 0x000fe20005000000 */
[----:B------:R-:W-:Y:S01]  /*6570*/  IMAD.MOV.U32 R45, RZ, RZ, R9 ;  /* 0x000000ffff2d7224 */ /* 0x000fe200078e0009 */
        /* <DEDUP_REMOVED lines=9> */
[----:B------:R-:W-:Y:S02]  /*6610*/  ISETP.GE.AND P5, PT, R160, R230, PT ;  /* 0x000000e6a000720c */ /* 0x000fe40003fa6270 */
[----:B------:R-:W-:Y:S02]  /*6620*/  ISETP.GT.AND P0, PT, R141, R114, PT ;  /* 0x000000728d00720c */ /* 0x000fe40003f04270 */
[----:B------:R-:W-:Y:S02]  /*6630*/  FSEL R147, R147, -INF , !P2 ;  /* 0xff80000093937808 */ /* 0x000fe40005000000 */
[C---:B------:R-:W-:Y:S02]  /*6640*/  ISETP.GE.AND P3, PT, R110.reuse, R233, PT ;  /* 0x000000e96e00720c */ /* 0x040fe40003f66270 */
[----:B------:R-:W-:Y:S02]  /*6650*/  FSEL R55, R55, -INF , !P4 ;  /* 0xff80000037377808 */ /* 0x000fe40006000000 */
[----:B------:R-:W-:-:S02]  /*6660*/  ISETP.GE.AND P4, PT, R110, R232, PT ;  /* 0x000000e86e00720c */ /* 0x000fc40003f86270 */
[----:B------:R-:W-:Y:S02]  /*6670*/  FSEL R40, R77, -INF , !P6 ;  /* 0xff8000004d287808 */ /* 0x000fe40007000000 */
[----:B------:R-:W-:Y:S02]  /*6680*/  I2FP.F32.S32 R45, R45 ;  /* 0x0000002d002d7245 */ /* 0x000fe40000201400 */
[----:B------:R-:W-:Y:S02]  /*6690*/  ISETP.GE.AND P6, PT, R110, R231, PT ;  /* 0x000000e76e00720c */ /* 0x000fe40003fc6270 */
[----:B------:R-:W-:Y:S01]  /*66a0*/  IABS R205, R205 ;  /* 0x000000cd00cd7213 */ /* 0x000fe20000000000 */
[----:B------:R-:W-:Y:S01]  /*66b0*/  FFMA.FTZ R90, R45, -UR6, R90 ;  /* 0x800000062d5a7c23 */ /* 0x000fe2000801005a */
[----:B------:R-:W-:Y:S02]  /*66c0*/  ISETP.GE.AND P2, PT, R114, R230, PT ;  /* 0x000000e67200720c */ /* 0x000fe40003f46270 */
[----:B------:R-:W-:-:S02]  /*66d0*/  FSEL R9, R147, -INF , !P5 ;  /* 0xff80000093097808 */ /* 0x000fc40006800000 */
[----:B------:R-:W-:Y:S02]  /*66e0*/  FSEL R65, R65, -INF , !P0 ;  /* 0xff80000041417808 */ /* 0x000fe40004000000 */
[----:B------:R-:W-:Y:S02]  /*66f0*/  IABS R203, R203 ;  /* 0x000000cb00cb7213 */ /* 0x000fe40000000000 */
[----:B------:R-:W-:Y:S02]  /*6700*/  FSEL R77, R25, -INF , !P3 ;  /* 0xff800000194d7808 */ /* 0x000fe40005800000 */
[----:B------:R-:W-:Y:S02]  /*6710*/  ISETP.GT.AND P5, PT, R141, R110, PT ;  /* 0x0000006e8d00720c */ /* 0x000fe40003fa4270 */
[----:B------:R-:W-:Y:S02]  /*6720*/  ISETP.GE.AND P3, PT, R107, R233, PT ;  /* 0x000000e96b00720c */ /* 0x000fe40003f66270 */
[----:B------:R-:W-:-:S02]  /*6730*/  FSEL R25, R38, -INF , !P4 ;  /* 0xff80000026197808 */ /* 0x000fc40006000000 */
[----:B------:R-:W-:Y:S02]  /*6740*/  ISETP.GE.AND P4, PT, R107, R232, PT ;  /* 0x000000e86b00720c */ /* 0x000fe40003f86270 */
[----:B------:R-:W-:Y:S02]  /*6750*/  FSEL R38, R73, -INF , !P6 ;  /* 0xff80000049267808 */ /* 0x000fe40007000000 */
[----:B------:R-:W-:Y:S02]  /*6760*/  I2FP.F32.S32 R44, R205 ;  /* 0x000000cd002c7245 */ /* 0x000fe40000201400 */
[----:B------:R-:W-:Y:S02]  /*6770*/  ISETP.GE.AND P6, PT, R107, R231, PT ;  /* 0x000000e76b00720c */ /* 0x000fe40003fc6270 */
[----:B------:R-:W-:Y:S01]  /*6780*/  FSEL R207, R65, -INF , !P2 ;  /* 0xff80000041cf7808 */ /* 0x000fe20005000000 */
[----:B------:R-:W-:Y:S01]  /*6790*/  FFMA.FTZ R91, R44, -UR6, R91 ;  /* 0x800000062c5b7c23 */ /* 0x000fe2000801005b */
[----:B------:R-:W-:-:S02]  /*67a0*/  I2FP.F32.S32 R45, R203 ;  /* 0x000000cb002d7245 */ /* 0x000fc40000201400 */
[----:B------:R-:W-:Y:S02]  /*67b0*/  ISETP.GE.AND P0, PT, R110, R230, PT ;  /* 0x000000e66e00720c */ /* 0x000fe40003f06270 */
[----:B------:R-:W-:Y:S01]  /*67c0*/  ISETP.GT.AND P2, PT, R141, R107, PT ;  /* 0x0000006b8d00720c */ /* 0x000fe20003f44270 */
[----:B------:R-:W-:Y:S01]  /*67d0*/  FFMA.FTZ R138, R45, -UR6, R138 ;  /* 0x800000062d8a7c23 */ /* 0x000fe2000801008a */
[----:B------:R-:W-:Y:S02]  /*67e0*/  FSEL R89, R143, -INF , !P5 ;  /* 0xff8000008f597808 */ /* 0x000fe40006800000 */
[----:B------:R-:W-:Y:S02]  /*67f0*/  IABS R199, R199 ;  /* 0x000000c700c77213 */ /* 0x000fe40000000000 */
[----:B------:R-:W-:Y:S02]  /*6800*/  FSEL R203, R41, -INF , !P3 ;  /* 0xff80000029cb7808 */ /* 0x000fe40005800000 */
[----:B------:R-:W-:-:S02]  /*6810*/  ISETP.GE.AND P3, PT, R30, R233, PT ;  /* 0x000000e91e00720c */ /* 0x000fc40003f66270 */
[----:B------:R-:W-:Y:S02]  /*6820*/  FSEL R73, R34, -INF , !P4 ;  /* 0xff80000022497808 */ /* 0x000fe40006000000 */
[----:B------:R-:W-:Y:S02]  /*6830*/  ISETP.GE.AND P4, PT, R30, R232, PT ;  /* 0x000000e81e00720c */ /* 0x000fe40003f86270 */
[----:B------:R-:W-:Y:S02]  /*6840*/  FSEL R34, R140, -INF , !P6 ;  /* 0xff8000008c227808 */ /* 0x000fe40007000000 */
[----:B------:R-:W-:Y:S02]  /*6850*/  ISETP.GE.AND P6, PT, R30, R231, PT ;  /* 0x000000e71e00720c */ /* 0x000fe40003fc6270 */
[----:B------:R-:W-:Y:S02]  /*6860*/  ISETP.GE.AND P5, PT, R107, R230, PT ;  /* 0x000000e66b00720c */ /* 0x000fe40003fa6270 */
[----:B------:R-:W-:-:S02]  /*6870*/  FSEL R89, R89, -INF , !P0 ;  /* 0xff80000059597808 */ /* 0x000fc40004000000 */
[----:B------:R-:W-:Y:S02]  /*6880*/  FSEL R90, R90, -INF , !P2 ;  /* 0xff8000005a5a7808 */ /* 0x000fe40005000000 */
[----:B------:R-:W-:Y:S02]  /*6890*/  I2FP.F32.S32 R44, R199 ;  /* 0x000000c7002c7245 */ /* 0x000fe40000201400 */
[----:B------:R-:W-:Y:S02]  /*68a0*/  ISETP.GT.AND P0, PT, R141, R30, PT ;  /* 0x0000001e8d00720c */ /* 0x000fe40003f04270 */
[----:B------:R-:W-:Y:S01]  /*68b0*/  FSEL R199, R32, -INF , !P3 ;  /* 0xff80000020c77808 */ /* 0x000fe20005800000 */
[----:B------:R-:W-:Y:S01]  /*68c0*/  FFMA.FTZ R139, R44, -UR6, R139 ;  /* 0x800000062c8b7c23 */ /* 0x000fe2000801008b */
[----:B------:R-:W-:Y:S02]  /*68d0*/  ISETP.GE.AND P2, PT, R30, R230, PT ;  /* 0x000000e61e00720c */ /* 0x000fe40003f46270 */
[----:B------:R-:W-:-:S02]  /*68e0*/  ISETP.GE.AND P3, PT, R46, R233, PT ;  /* 0x000000e92e00720c */ /* 0x000fc40003f66270 */
[----:B------:R-:W-:Y:S02]  /*68f0*/  FSEL R167, R167, -INF , !P4 ;  /* 0xff800000a7a77808 */ /* 0x000fe40006000000 */
[----:B------:R-:W-:Y:S02]  /*6900*/  IABS R197, R197 ;  /* 0x000000c500c57213 */ /* 0x000fe40000000000 */
        /* <DEDUP_REMOVED lines=8> */
[----:B------:R-:W-:Y:S02]  /*6990*/  IABS R120, R120 ;  /* 0x0000007800787213 */ /* 0x000fe40000000000 */
[----:B------:R-:W-:-:S02]  /*69a0*/  I2FP.F32.S32 R41, R197 ;  /* 0x000000c500297245 */ /* 0x000fc40000201400 */
[----:B------:R-:W-:Y:S02]  /*69b0*/  ISETP.GE.AND P3, PT, R35, R233, PT ;  /* 0x000000e92300720c */ /* 0x000fe40003f66270 */
[----:B------:R-:W-:Y:S01]  /*69c0*/  FSEL R27, R27, -INF , !P4 ;  /* 0xff8000001b1b7808 */ /* 0x000fe20006000000 */
[----:B------:R-:W-:Y:S01]  /*69d0*/  FFMA.FTZ R82, R41, -UR6, R82 ;  /* 0x8000000629527c23 */ /* 0x000fe20008010052 */
[----:B------:R-:W-:Y:S02]  /*69e0*/  ISETP.GE.AND P4, PT, R35, R232, PT ;  /* 0x000000e82300720c */ /* 0x000fe40003f86270 */
[----:B------:R-:W-:Y:S02]  /*69f0*/  FSEL R46, R132, -INF , !P6 ;  /* 0xff800000842e7808 */ /* 0x000fe40007000000 */
[----:B------:R-:W-:Y:S02]  /*6a00*/  FSEL R65, R65, -INF , !P2 ;  /* 0xff80000041417808 */ /* 0x000fe40005000000 */
[----:B------:R-:W-:-:S02]  /*6a10*/  ISETP.GE.AND P6, PT, R35, R231, PT ;  /* 0x000000e72300720c */ /* 0x000fc40003fc6270 */
[----:B------:R-:W-:Y:S02]  /*6a20*/  FSEL R138, R138, -INF , !P5 ;  /* 0xff8000008a8a7808 */ /* 0x000fe40006800000 */
[----:B------:R-:W-:Y:S02]  /*6a30*/  ISETP.GT.AND P2, PT, R141, R35, PT ;  /* 0x000000238d00720c */ /* 0x000fe40003f44270 */
[----:B------:R-:W-:Y:S02]  /*6a40*/  ISETP.GE.AND P5, PT, R35, R230, PT ;  /* 0x000000e62300720c */ /* 0x000fe40003fa6270 */
[----:B------:R-:W-:Y:S02]  /*6a50*/  I2FP.F32.S32 R32, R120 ;  /* 0x0000007800207245 */ /* 0x000fe40000201400 */
[----:B------:R-:W-:Y:S02]  /*6a60*/  FSEL R35, R29, -INF , !P3 ;  /* 0xff8000001d237808 */ /* 0x000fe40005800000 */
[----:B------:R-:W-:Y:S01]  /*6a70*/  IABS R94, R94 ;  /* 0x0000005e005e7213 */ /* 0x000fe20000000000 */
[----:B------:R-:W-:Y:S01]  /*6a80*/  FFMA.FTZ R83, R32, -UR6, R83 ;  /* 0x8000000620537c23 */ /* 0x000fe20008010053 */
[----:B------:R-:W-:-:S02]  /*6a90*/  ISETP.GE.AND P3, PT, R106, R233, PT ;  /* 0x000000e96a00720c */ /* 0x000fc40003f66270 */
[----:B------:R-:W-:Y:S02]  /*6aa0*/  FSEL R29, R47, -INF , !P4 ;  /* 0xff8000002f1d7808 */ /* 0x000fe40006000000 */
[----:B------:R-:W-:Y:S02]  /*6ab0*/  FSEL R41, R138, -INF , !P0 ;  /* 0xff8000008a297808 */ /* 0x000fe40004000000 */
[----:B------:R-:W-:Y:S02]  /*6ac0*/  ISETP.GE.AND P4, PT, R106, R232, PT ;  /* 0x000000e86a00720c */ /* 0x000fe40003f86270 */
[----:B------:R-:W-:Y:S02]  /*6ad0*/  FSEL R47, R128, -INF , !P6 ;  /* 0xff800000802f7808 */ /* 0x000fe40007000000 */
[----:B------:R-:W-:Y:S02]  /*6ae0*/  ISETP.GT.AND P0, PT, R141, R106, PT ;  /* 0x0000006a8d00720c */ /* 0x000fe40003f04270 */
[----:B------:R-:W-:-:S02]  /*6af0*/  ISETP.GE.AND P6, PT, R106, R231, PT ;  /* 0x000000e76a00720c */ /* 0x000fc40003fc6270 */
        /* <DEDUP_REMOVED lines=8> */
[----:B------:R-:W-:Y:S02]  /*6b80*/  FSEL R50, R125, -INF , !P6 ;  /* 0xff8000007d327808 */ /* 0x000fe40007000000 */
[----:B------:R-:W-:Y:S02]  /*6b90*/  FSEL R82, R82, -INF , !P0 ;  /* 0xff80000052527808 */ /* 0x000fe40004000000 */
[----:B------:R-:W-:Y:S02]  /*6ba0*/  FSEL R44, R44, -INF , !P5 ;  /* 0xff8000002c2c7808 */ /* 0x000fe40006800000 */
[----:B------:R-:W-:Y:S02]  /*6bb0*/  IABS R84, R84 ;  /* 0x0000005400547213 */ /* 0x000fe40000000000 */
[----:B------:R-:W-:-:S02]  /*6bc0*/  ISETP.GE.AND P6, PT, R39, R231, PT ;  /* 0x000000e72700720c */ /* 0x000fc40003fc6270 */
[----:B------:R-:W-:Y:S02]  /*6bd0*/  ISETP.GT.AND P5, PT, R141, R39, PT ;  /* 0x000000278d00720c */ /* 0x000fe40003fa4270 */
[----:B------:R-:W-:Y:S02]  /*6be0*/  ISETP.GE.AND P0, PT, R39, R230, PT ;  /* 0x000000e62700720c */ /* 0x000fe40003f06270 */
[----:B------:R-:W-:Y:S02]  /*6bf0*/  FSEL R39, R49, -INF , !P3 ;  /* 0xff80000031277808 */ /* 0x000fe40005800000 */
[----:B------:R-:W-:Y:S02]  /*6c00*/  FSEL R45, R82, -INF , !P2 ;  /* 0xff800000522d7808 */ /* 0x000fe40005000000 */
[----:B------:R-:W-:Y:S02]  /*6c10*/  ISETP.GE.AND P3, PT, R105, R233, PT ;  /* 0x000000e96900720c */ /* 0x000fe40003f66270 */
[----:B------:R-:W-:-:S02]  /*6c20*/  FSEL R31, R31, -INF , !P4 ;  /* 0xff8000001f1f7808 */ /* 0x000fc40006000000 */
[----:B------:R-:W-:Y:S02]  /*6c30*/  IABS R211, R211 ;  /* 0x000000d300d37213 */ /* 0x000fe40000000000 */
[----:B------:R-:W-:Y:S02]  /*6c40*/  I2FP.F32.S32 R82, R84 ;  /* 0x0000005400527245 */ /* 0x000fe40000201400 */
[C---:B------:R-:W-:Y:S02]  /*6c50*/  ISETP.GE.AND P4, PT, R105.reuse, R232, PT ;  /* 0x000000e86900720c */ /* 0x040fe40003f86270 */
[----:B------:R-:W-:Y:S01]  /*6c60*/  FSEL R49, R76, -INF , !P6 ;  /* 0xff8000004c317808 */ /* 0x000fe20007000000 */
[----:B------:R-:W-:Y:S01]  /*6c70*/  FFMA.FTZ R135, R82, -UR6, R135 ;  /* 0x8000000652877c23 */ /* 0x000fe20008010087 */
[----:B------:R-:W-:Y:S02]  /*6c80*/  ISETP.GE.AND P6, PT, R105, R231, PT ;  /* 0x000000e76900720c */ /* 0x000fe40003fc6270 */
[----:B------:R-:W-:-:S02]  /*6c90*/  FSEL R83, R83, -INF , !P5 ;  /* 0xff80000053537808 */ /* 0x000fc40006800000 */
[----:B------:R-:W-:Y:S02]  /*6ca0*/  ISETP.GT.AND P2, PT, R141, R105, PT ;  /* 0x000000698d00720c */ /* 0x000fe40003f44270 */
[----:B------:R-:W-:Y:S02]  /*6cb0*/  FSEL R76, R60, -INF , !P3 ;  /* 0xff8000003c4c7808 */ /* 0x000fe40005800000 */
[----:B------:R-:W-:Y:S02]  /*6cc0*/  I2FP.F32.S32 R91, R211 ;  /* 0x000000d3005b7245 */ /* 0x000fe40000201400 */
[----:B------:R-:W-:Y:S02]  /*6cd0*/  ISETP.GE.AND P3, PT, R43, R233, PT ;  /* 0x000000e92b00720c */ /* 0x000fe40003f66270 */
[----:B------:R-:W-:Y:S01]  /*6ce0*/  FSEL R60, R92, -INF , !P4 ;  /* 0xff8000005c3c7808 */ /* 0x000fe20006000000 */
[----:B------:R-:W-:Y:S01]  /*6cf0*/  FFMA.FTZ R78, R91, -UR6, R78 ;  /* 0x800000065b4e7c23 */ /* 0x000fe2000801004e */
[----:B------:R-:W-:-:S02]  /*6d00*/  FSEL R83, R83, -INF , !P0 ;  /* 0xff80000053537808 */ /* 0x000fc40004000000 */
[----:B------:R-:W-:Y:S02]  /*6d10*/  IABS R209, R209 ;  /* 0x000000d100d17213 */ /* 0x000fe40000000000 */
[----:B------:R-:W-:Y:S02]  /*6d20*/  ISETP.GE.AND P4, PT, R43, R232, PT ;  /* 0x000000e82b00720c */ /* 0x000fe40003f86270 */
[----:B------:R-:W-:Y:S02]  /*6d30*/  FSEL R92, R118, -INF , !P6 ;  /* 0xff800000765c7808 */ /* 0x000fe40007000000 */
[----:B------:R-:W-:Y:S02]  /*6d40*/  IABS R87, R87 ;  /* 0x0000005700577213 */ /* 0x000fe40000000000 */
[----:B------:R-:W-:Y:S02]  /*6d50*/  ISETP.GT.AND P0, PT, R141, R43, PT ;  /* 0x0000002b8d00720c */ /* 0x000fe40003f04270 */
[----:B------:R-:W-:Y:S01]  /*6d60*/  ISETP.GE.AND P6, PT, R43, R231, PT ;  /* 0x000000e72b00720c */ /* 0x000fe20003fc6270 */
[----:B------:R-:W-:Y:S01]  /*6d70*/  IMAD.MOV.U32 R91, RZ, RZ, R87 ;  /* 0x000000ffff5b7224 */ /* 0x000fe200078e0057 */
[----:B------:R-:W-:-:S02]  /*6d80*/  FSEL R84, R134, -INF , !P2 ;  /* 0xff80000086547808 */ /* 0x000fc40005000000 */
[-C--:B------:R-:W-:Y:S02]  /*6d90*/  ISETP.GE.AND P5, PT, R105, R230.reuse, PT ;  /* 0x000000e66900720c */ /* 0x080fe40003fa6270 */
[----:B------:R-:W-:Y:S02]  /*6da0*/  ISETP.GE.AND P2, PT, R43, R230, PT ;  /* 0x000000e62b00720c */ /* 0x000fe40003f46270 */
[----:B------:R-:W-:Y:S02]  /*6db0*/  FSEL R43, R57, -INF , !P3 ;  /* 0xff800000392b7808 */ /* 0x000fe40005800000 */
[----:B------:R-:W-:Y:S02]  /*6dc0*/  I2FP.F32.S32 R82, R209 ;  /* 0x000000d100527245 */ /* 0x000fe40000201400 */
[----:B------:R-:W-:Y:S02]  /*6dd0*/  FSEL R57, R93, -INF , !P4 ;  /* 0xff8000005d397808 */ /* 0x000fe40006000000 */
[----:B------:R-:W-:Y:S01]  /*6de0*/  ISETP.GE.AND P3, PT, R104, R233, PT ;  /* 0x000000e96800720c */ /* 0x000fe20003f66270 */
[----:B------:R-:W-:Y:S01]  /*6df0*/  FFMA.FTZ R79, R82, -UR6, R79 ;  /* 0x80000006524f7c23 */ /* 0x000fe2000801004f */
[----:B------:R-:W-:-:S02]  /*6e00*/  FSEL R93, R111, -INF , !P6 ;  /* 0xff8000006f5d7808 */ /* 0x000fc40007000000 */
[----:B------:R-:W-:Y:S02]  /*6e10*/  FSEL R135, R135, -INF , !P0 ;  /* 0xff80000087877808 */ /* 0x000fe40004000000 */
[----:B------:R-:W-:Y:S02]  /*6e20*/  FSEL R84, R84, -INF , !P5 ;  /* 0xff80000054547808 */ /* 0x000fe40006800000 */
[C---:B------:R-:W-:Y:S02]  /*6e30*/  ISETP.GE.AND P4, PT, R104.reuse, R232, PT ;  /* 0x000000e86800720c */ /* 0x040fe40003f86270 */
[----:B------:R-:W-:Y:S02]  /*6e40*/  ISETP.GE.AND P6, PT, R104, R231, PT ;  /* 0x000000e76800720c */ /* 0x000fe40003fc6270 */
[----:B------:R-:W-:Y:S02]  /*6e50*/  ISETP.GT.AND P5, PT, R141, R104, PT ;  /* 0x000000688d00720c */ /* 0x000fe40003fa4270 */
[----:B------:R-:W-:-:S02]  /*6e60*/  FSEL R87, R135, -INF , !P2 ;  /* 0xff80000087577808 */ /* 0x000fc40005000000 */
[----:B------:R-:W-:Y:S02]  /*6e70*/  FSEL R198, R198, -INF , !P3 ;  /* 0xff800000c6c67808 */ /* 0x000fe40005800000 */
[----:B------:R-:W-:Y:S02]  /*6e80*/  ISETP.GT.AND P2, PT, R141, R102, PT ;  /* 0x000000668d00720c */ /* 0x000fe40003f44270 */
[----:B------:R-:W-:Y:S02]  /*6e90*/  I2FP.F32.S32 R91, R91 ;  /* 0x0000005b005b7245 */ /* 0x000fe40000201400 */
[----:B------:R-:W-:Y:S02]  /*6ea0*/  ISETP.GE.AND P3, PT, R102, R233, PT ;  /* 0x000000e96600720c */ /* 0x000fe40003f66270 */
[----:B------:R-:W-:Y:S01]  /*6eb0*/  FSEL R128, R103, -INF , !P4 ;  /* 0xff80000067807808 */ /* 0x000fe20006000000 */
[----:B------:R-:W-:Y:S01]  /*6ec0*/  FFMA.FTZ R130, R91, -UR6, R130 ;  /* 0x800000065b827c23 */ /* 0x000fe20008010082 */
[----:B------:R-:W-:-:S02]  /*6ed0*/  FSEL R98, R98, -INF , !P6 ;  /* 0xff80000062627808 */ /* 0x000fc40007000000 */
[----:B------:R-:W-:Y:S02]  /*6ee0*/  ISETP.GE.AND P0, PT, R104, R230, PT ;  /* 0x000000e66800720c */ /* 0x000fe40003f06270 */
[C---:B------:R-:W-:Y:S02]  /*6ef0*/  ISETP.GE.AND P4, PT, R102.reuse, R232, PT ;  /* 0x000000e86600720c */ /* 0x040fe40003f86270 */
[----:B------:R-:W-:Y:S02]  /*6f00*/  ISETP.GE.AND P6, PT, R102, R231, PT ;  /* 0x000000e76600720c */ /* 0x000fe40003fc6270 */
[----:B------:R-:W-:Y:S02]  /*6f10*/  FSEL R78, R78, -INF , !P5 ;  /* 0xff8000004e4e7808 */ /* 0x000fe40006800000 */
[----:B------:R-:W-:Y:S02]  /*6f20*/  IABS R241, R241 ;  /* 0x000000f100f17213 */ /* 0x000fe40000000000 */
[----:B------:R-:W-:-:S02]  /*6f30*/  ISETP.GE.AND P5, PT, R102, R230, PT ;  /* 0x000000e66600720c */ /* 0x000fc40003fa6270 */
[----:B------:R-:W-:Y:S02]  /*6f40*/  FSEL R69, R69, -INF , !P3 ;  /* 0xff80000045457808 */ /* 0x000fe40005800000 */
[----:B------:R-:W-:Y:S02]  /*6f50*/  FSEL R79, R79, -INF , !P2 ;  /* 0xff8000004f4f7808 */ /* 0x000fe40005000000 */
[----:B------:R-:W-:Y:S02]  /*6f60*/  FSEL R90, R78, -INF , !P0 ;  /* 0xff8000004e5a7808 */ /* 0x000fe40004000000 */
[----:B------:R-:W-:Y:S02]  /*6f70*/  IABS R239, R239 ;  /* 0x000000ef00ef7213 */ /* 0x000fe40000000000 */
[----:B------:R-:W-:Y:S02]  /*6f80*/  ISETP.GE.AND P3, PT, R101, R233, PT ;  /* 0x000000e96500720c */ /* 0x000fe40003f66270 */
[----:B------:R-:W-:-:S02]  /*6f90*/  FSEL R59, R59, -INF , !P4 ;  /* 0xff8000003b3b7808 */ /* 0x000fc40006000000 */
[----:B------:R-:W-:Y:S02]  /*6fa0*/  FSEL R99, R99, -INF , !P6 ;  /* 0xff80000063637808 */ /* 0x000fe40007000000 */
[----:B------:R-:W-:Y:S02]  /*6fb0*/  ISETP.GT.AND P0, PT, R141, R101, PT ;  /* 0x000000658d00720c */ /* 0x000fe40003f04270 */
[C---:B------:R-:W-:Y:S02]  /*6fc0*/  ISETP.GE.AND P4, PT, R101.reuse, R232, PT ;  /* 0x000000e86500720c */ /* 0x040fe40003f86270 */
[----:B------:R-:W-:Y:S02]  /*6fd0*/  ISETP.GE.AND P6, PT, R101, R231, PT ;  /* 0x000000e76500720c */ /* 0x000fe40003fc6270 */
[----:B------:R-:W-:Y:S02]  /*6fe0*/  I2FP.F32.S32 R78, R241 ;  /* 0x000000f1004e7245 */ /* 0x000fe40000201400 */
[----:B------:R-:W-:-:S02]  /*6ff0*/  FSEL R91, R79, -INF , !P5 ;  /* 0xff8000004f5b7808 */ /* 0x000fc40006800000 */
[----:B------:R-:W-:Y:S01]  /*7000*/  I2FP.F32.S32 R79, R239 ;  /* 0x000000ef004f7245 */ /* 0x000fe20000201400 */
[----:B------:R-:W-:Y:S01]  /*7010*/  FFMA.FTZ R131, R78, -UR6, R131 ;  /* 0x800000064e837c23 */ /* 0x000fe20008010083 */
[----:B------:R-:W-:Y:S02]  /*7020*/  FSEL R202, R202, -INF , !P3 ;  /* 0xff800000caca7808 */ /* 0x000fe40005800000 */
[----:B------:R-:W-:Y:S01]  /*7030*/  ISETP.GE.AND P2, PT, R101, R230, PT ;  /* 0x000000e66500720c */ /* 0x000fe20003f46270 */
[----:B------:R-:W-:Y:S01]  /*7040*/  FFMA.FTZ R74, R79, -UR6, R74 ;  /* 0x800000064f4a7c23 */ /* 0x000fe2000801004a */
[----:B------:R-:W-:Y:S02]  /*7050*/  ISETP.GE.AND P3, PT, R100, R233, PT ;  /* 0x000000e96400720c */ /* 0x000fe40003f66270 */
[----:B------:R-:W-:Y:S02]  /*7060*/  FSEL R166, R166, -INF , !P4 ;  /* 0xff800000a6a67808 */ /* 0x000fe40006000000 */
[----:B------:R-:W-:-:S02]  /*7070*/  FSEL R106, R88, -INF , !P6 ;  /* 0xff800000586a7808 */ /* 0x000fc40007000000 */
[----:B------:R-:W-:Y:S02]  /*7080*/  FSEL R94, R130, -INF , !P0 ;  /* 0xff800000825e7808 */ /* 0x000fe40004000000 */
[C---:B------:R-:W-:Y:S02]  /*7090*/  ISETP.GE.AND P4, PT, R100.reuse, R232, PT ;  /* 0x000000e86400720c */ /* 0x040fe40003f86270 */
[----:B------:R-:W-:Y:S02]  /*70a0*/  ISETP.GE.AND P6, PT, R100, R231, PT ;  /* 0x000000e76400720c */ /* 0x000fe40003fc6270 */
[----:B------:R-:W-:Y:S02]  /*70b0*/  IABS R237, R237 ;  /* 0x000000ed00ed7213 */ /* 0x000fe40000000000 */
[----:B------:R-:W-:Y:S02]  /*70c0*/  ISETP.GT.AND P5, PT, R141, R100, PT ;  /* 0x000000648d00720c */ /* 0x000fe40003fa4270 */
[----:B------:R-:W-:-:S02]  /*70d0*/  FSEL R94, R94, -INF , !P2 ;  /* 0xff8000005e5e7808 */ /* 0x000fc40005000000 */
[----:B------:R-:W-:Y:S02]  /*70e0*/  IABS R235, R235 ;  /* 0x000000eb00eb7213 */ /* 0x000fe40000000000 */
[----:B------:R-:W-:Y:S02]  /*70f0*/  FSEL R187, R61, -INF , !P3 ;  /* 0xff8000003dbb7808 */ /* 0x000fe40005800000 */
[----:B------:R-:W-:Y:S02]  /*7100*/  ISETP.GT.AND P2, PT, R141, R62, PT ;  /* 0x0000003e8d00720c */ /* 0x000fe40003f44270 */
[----:B------:R-:W-:Y:S02]  /*7110*/  FSEL R61, R97, -INF , !P4 ;  /* 0xff800000613d7808 */ /* 0x000fe40006000000 */
[----:B------:R-:W-:Y:S02]  /*7120*/  FSEL R105, R81, -INF , !P6 ;  /* 0xff80000051697808 */ /* 0x000fe40007000000 */
[----:B------:R-:W-:-:S02]  /*7130*/  I2FP.F32.S32 R78, R237 ;  /* 0x000000ed004e7245 */ /* 0x000fc40000201400 */
[C---:B------:R-:W-:Y:S02]  /*7140*/  ISETP.GE.AND P3, PT, R62.reuse, R233, PT ;  /* 0x000000e93e00720c */ /* 0x040fe40003f66270 */
[----:B------:R-:W-:Y:S01]  /*7150*/  ISETP.GE.AND P4, PT, R62, R232, PT ;  /* 0x000000e83e00720c */ /* 0x000fe20003f86270 */
[----:B------:R-:W-:Y:S01]  /*7160*/  FFMA.FTZ R75, R78, -UR6, R75 ;  /* 0x800000064e4b7c23 */ /* 0x000fe2000801004b */
[----:B------:R-:W-:Y:S02]  /*7170*/  ISETP.GE.AND P6, PT, R62, R231, PT ;  /* 0x000000e73e00720c */ /* 0x000fe40003fc6270 */
[----:B------:R-:W-:Y:S02]  /*7180*/  ISETP.GE.AND P0, PT, R100, R230, PT ;  /* 0x000000e66400720c */ /* 0x000fe40003f06270 */
[----:B------:R-:W-:Y:S02]  /*7190*/  FSEL R97, R131, -INF , !P5 ;  /* 0xff80000083617808 */ /* 0x000fe40006800000 */
[----:B------:R-:W-:-:S02]  /*71a0*/  I2FP.F32.S32 R79, R235 ;  /* 0x000000eb004f7245 */ /* 0x000fc40000201400 */
[----:B------:R-:W-:Y:S02]  /*71b0*/  ISETP.GE.AND P5, PT, R62, R230, PT ;  /* 0x000000e63e00720c */ /* 0x000fe40003fa6270 */
[----:B------:R-:W-:Y:S01]  /*71c0*/  FSEL R74, R74, -INF , !P2 ;  /* 0xff8000004a4a7808 */ /* 0x000fe20005000000 */
[----:B------:R-:W-:Y:S01]  /*71d0*/  FFMA.FTZ R126, R79, -UR6, R126 ;  /* 0x800000064f7e7c23 */ /* 0x000fe2000801007e */
[----:B------:R-:W-:Y:S02]  /*71e0*/  FSEL R206, R206, -INF , !P3 ;  /* 0xff800000cece7808 */ /* 0x000fe40005800000 */
[----:B------:R-:W-:Y:S02]  /*71f0*/  FSEL R186, R186, -INF , !P4 ;  /* 0xff800000baba7808 */ /* 0x000fe40006000000 */
[----:B------:R-:W-:Y:S02]  /*7200*/  FSEL R112, R112, -INF , !P6 ;  /* 0xff80000070707808 */ /* 0x000fe40007000000 */
[----:B------:R-:W-:-:S02]  /*7210*/  FSEL R97, R97, -INF , !P0 ;  /* 0xff80000061617808 */ /* 0x000fc40004000000 */
[C---:B------:R-:W-:Y:S02]  /*7220*/  ISETP.GE.AND P3, PT, R58.reuse, R233, PT ;  /* 0x000000e93a00720c */ /* 0x040fe40003f66270 */
[C---:B------:R-:W-:Y:S02]  /*7230*/  ISETP.GE.AND P4, PT, R58.reuse, R232, PT ;  /* 0x000000e83a00720c */ /* 0x040fe40003f86270 */
[----:B------:R-:W-:Y:S02]  /*7240*/  ISETP.GE.AND P6, PT, R58, R231, PT ;  /* 0x000000e73a00720c */ /* 0x000fe40003fc6270 */
[----:B------:R-:W-:Y:S02]  /*7250*/  ISETP.GT.AND P0, PT, R141, R58, PT ;  /* 0x0000003a8d00720c */ /* 0x000fe40003f04270 */
[----:B------:R-:W-:Y:S02]  /*7260*/  FSEL R100, R74, -INF , !P5 ;  /* 0xff8000004a647808 */ /* 0x000fe40006800000 */
[----:B------:R-:W-:-:S02]  /*7270*/  IABS R153, R153 ;  /* 0x0000009900997213 */ /* 0x000fc40000000000 */
[----:B------:R-:W-:Y:S02]  /*7280*/  ISETP.GT.AND P5, PT, R141, R54, PT ;  /* 0x000000368d00720c */ /* 0x000fe40003fa4270 */
[----:B------:R-:W-:Y:S02]  /*7290*/  FSEL R197, R56, -INF , !P3 ;  /* 0xff80000038c57808 */ /* 0x000fe40005800000 */
[----:B------:R-:W-:Y:S02]  /*72a0*/  FSEL R183, R183, -INF , !P4 ;  /* 0xff800000b7b77808 */ /* 0x000fe40006000000 */
[----:B------:R-:W-:Y:S02]  /*72b0*/  FSEL R109, R109, -INF , !P6 ;  /* 0xff8000006d6d7808 */ /* 0x000fe40007000000 */
[----:B------:R-:W-:Y:S02]  /*72c0*/  ISETP.GE.AND P2, PT, R58, R230, PT ;  /* 0x000000e63a00720c */ /* 0x000fe40003f46270 */
[----:B------:R-:W-:-:S02]  /*72d0*/  ISETP.GE.AND P3, PT, R54, R233, PT ;  /* 0x000000e93600720c */ /* 0x000fc40003f66270 */
[C---:B------:R-:W-:Y:S02]  /*72e0*/  ISETP.GE.AND P4, PT, R54.reuse, R232, PT ;  /* 0x000000e83600720c */ /* 0x040fe40003f86270 */
[C---:B------:R-:W-:Y:S02]  /*72f0*/  ISETP.GE.AND P6, PT, R54.reuse, R231, PT ;  /* 0x000000e73600720c */ /* 0x040fe40003fc6270 */
[----:B------:R-:W-:Y:S02]  /*7300*/  FSEL R75, R75, -INF , !P0 ;  /* 0xff8000004b4b7808 */ /* 0x000fe40004000000 */
[----:B------:R-:W-:Y:S02]  /*7310*/  I2FP.F32.S32 R153, R153 ;  /* 0x0000009900997245 */ /* 0x000fe40000201400 */
[----:B------:R-:W-:Y:S02]  /*7320*/  ISETP.GE.AND P0, PT, R54, R230, PT ;  /* 0x000000e63600720c */ /* 0x000fe40003f06270 */
[----:B------:R-:W-:-:S02]  /*7330*/  FSEL R110, R126, -INF , !P5 ;  /* 0xff8000007e6e7808 */ /* 0x000fc40006800000 */
[----:B------:R-:W-:Y:S02]  /*7340*/  IABS R108, R108 ;  /* 0x0000006c006c7213 */ /* 0x000fe40000000000 */
[----:B------:R-:W-:Y:S02]  /*7350*/  FSEL R101, R75, -INF , !P2 ;  /* 0xff8000004b657808 */ /* 0x000fe40005000000 */
[----:B------:R-:W-:Y:S02]  /*7360*/  FSEL R236, R236, -INF , !P3 ;  /* 0xff800000ecec7808 */ /* 0x000fe40005800000 */
[----:B------:R-:W-:Y:S02]  /*7370*/  FSEL R194, R194, -INF , !P4 ;  /* 0xff800000c2c27808 */ /* 0x000fe40006000000 */
[----:B------:R-:W-:Y:S02]  /*7380*/  FSEL R116, R80, -INF , !P6 ;  /* 0xff80000050747808 */ /* 0x000fe40007000000 */
[----:B------:R-:W-:-:S02]  /*7390*/  ISETP.GT.AND P2, PT, R141, R42, PT ;  /* 0x0000002a8d00720c */ /* 0x000fc40003f44270 */
[C---:B------:R-:W-:Y:S02]  /*73a0*/  ISETP.GE.AND P3, PT, R42.reuse, R233, PT ;  /* 0x000000e92a00720c */ /* 0x040fe40003f66270 */
[C---:B------:R-:W-:Y:S02]  /*73b0*/  ISETP.GE.AND P4, PT, R42.reuse, R232, PT ;  /* 0x000000e82a00720c */ /* 0x040fe40003f86270 */
[C---:B------:R-:W-:Y:S02]  /*73c0*/  ISETP.GE.AND P5, PT, R42.reuse, R231, PT ;  /* 0x000000e72a00720c */ /* 0x040fe40003fa6270 */
[----:B------:R-:W-:Y:S01]  /*73d0*/  ISETP.GE.AND P6, PT, R42, R230, PT ;  /* 0x000000e62a00720c */ /* 0x000fe20003fc6270 */
[----:B------:R-:W-:Y:S01]  /*73e0*/  FFMA.FTZ R42, R153, -UR6, R70 ;  /* 0x80000006992a7c23 */ /* 0x000fe20008010046 */
[----:B------:R-:W-:Y:S02]  /*73f0*/  FSEL R110, R110, -INF , !P0 ;  /* 0xff8000006e6e7808 */ /* 0x000fe40004000000 */
[----:B------:R-:W-:-:S02]  /*7400*/  I2FP.F32.S32 R58, R108 ;  /* 0x0000006c003a7245 */ /* 0x000fc40000201400 */
[----:B------:R-:W-:Y:S02]  /*7410*/  ISETP.GT.AND P0, PT, R141, R26, PT ;  /* 0x0000001a8d00720c */ /* 0x000fe40003f04270 */
[----:B------:R-:W-:Y:S01]  /*7420*/  FSEL R120, R72, -INF , !P5 ;  /* 0xff80000048787808 */ /* 0x000fe20006800000 */
[----:B------:R-:W-:Y:S01]  /*7430*/  FFMA.FTZ R127, R58, -UR6, R127 ;  /* 0x800000063a7f7c23 */ /* 0x000fe2000801007f */
[----:B------:R-:W-:Y:S02]  /*7440*/  ISETP.GE.AND P5, PT, R26, R230, PT ;  /* 0x000000e61a00720c */ /* 0x000fe40003fa6270 */
[----:B------:R-:W-:Y:S02]  /*7450*/  FSEL R42, R42, -INF , !P0 ;  /* 0xff8000002a2a7808 */ /* 0x000fe40004000000 */
[----:B------:R-:W-:Y:S02]  /*7460*/  IABS R142, R142 ;  /* 0x0000008e008e7213 */ /* 0x000fe40000000000 */
[----:B------:R-:W-:-:S02]  /*7470*/  FSEL R103, R42, -INF , !P5 ;  /* 0xff8000002a677808 */ /* 0x000fc40006800000 */
[----:B------:R-:W-:Y:S02]  /*7480*/  ISETP.GE.AND P5, PT, R22, R232, PT ;  /* 0x000000e81600720c */ /* 0x000fe40003fa6270 */
[----:B------:R-:W-:Y:S02]  /*7490*/  I2FP.F32.S32 R42, R142 ;  /* 0x0000008e002a7245 */ /* 0x000fe40000201400 */
[----:B------:R-:W-:Y:S02]  /*74a0*/  FSEL R108, R127, -INF , !P2 ;  /* 0xff8000007f6c7808 */ /* 0x000fe40005000000 */
[----:B------:R-:W-:Y:S01]  /*74b0*/  FSEL R70, R52, -INF , !P3 ;  /* 0xff80000034467808 */ /* 0x000fe20005800000 */
[----:B------:R-:W-:Y:S01]  /*74c0*/  FFMA.FTZ R42, R42, -UR6, R71 ;  /* 0x800000062a2a7c23 */ /* 0x000fe20008010047 */
[----:B------:R-:W-:Y:S02]  /*74d0*/  FSEL R192, R192, -INF , !P4 ;  /* 0xff800000c0c07808 */ /* 0x000fe40006000000 */
[----:B------:R-:W-:-:S02]  /*74e0*/  FSEL R173, R173, -INF , !P5 ;  /* 0xff800000adad7808 */ /* 0x000fc40006800000 */
[C---:B------:R-:W-:Y:S02]  /*74f0*/  ISETP.GE.AND P3, PT, R26.reuse, R233, PT ;  /* 0x000000e91a00720c */ /* 0x040fe40003f66270 */
[C---:B------:R-:W-:Y:S02]  /*7500*/  ISETP.GE.AND P4, PT, R26.reuse, R232, PT ;  /* 0x000000e81a00720c */ /* 0x040fe40003f86270 */
[-C--:B------:R-:W-:Y:S02]  /*7510*/  ISETP.GE.AND P2, PT, R26, R231.reuse, PT ;  /* 0x000000e71a00720c */ /* 0x080fe40003f46270 */
[----:B------:R-:W-:Y:S02]  /*7520*/  FSEL R108, R108, -INF , !P6 ;  /* 0xff8000006c6c7808 */ /* 0x000fe40007000000 */
[----:B------:R-:W-:Y:S02]  /*7530*/  ISETP.GE.AND P5, PT, R22, R231, PT ;  /* 0x000000e71600720c */ /* 0x000fe40003fa6270 */
[----:B------:R-:W-:-:S02]  /*7540*/  ISETP.GT.AND P6, PT, R141, R22, PT ;  /* 0x000000168d00720c */ /* 0x000fc40003fc4270 */
[----:B------:R-:W-:Y:S02]  /*7550*/  IABS R26, R115 ;  /* 0x00000073001a7213 */ /* 0x000fe40000000000 */
[----:B------:R-:W-:Y:S02]  /*7560*/  FSEL R124, R124, -INF , !P5 ;  /* 0xff8000007c7c7808 */ /* 0x000fe40006800000 */
[----:B------:R-:W-:Y:S02]  /*7570*/  I2FP.F32.S32 R75, R26 ;  /* 0x0000001a004b7245 */ /* 0x000fe40000201400 */
[----:B------:R-:W-:Y:S02]  /*7580*/  ISETP.GE.AND P5, PT, R22, R230, PT ;  /* 0x000000e61600720c */ /* 0x000fe40003fa6270 */
[----:B------:R-:W-:Y:S01]  /*7590*/  FSEL R42, R42, -INF , !P6 ;  /* 0xff8000002a2a7808 */ /* 0x000fe20007000000 */
[----:B------:R-:W-:Y:S01]  /*75a0*/  FFMA.FTZ R75, R75, -UR6, R122 ;  /* 0x800000064b4b7c23 */ /* 0x000fe2000801007a */
[----:B------:R-:W-:-:S02]  /*75b0*/  FSEL R195, R195, -INF , !P3 ;  /* 0xff800000c3c37808 */ /* 0x000fc40005800000 */
[----:B------:R-:W-:Y:S02]  /*75c0*/  FSEL R107, R42, -INF , !P5 ;  /* 0xff8000002a6b7808 */ /* 0x000fe40006800000 */
[----:B------:R-:W-:Y:S02]  /*75d0*/  IABS R86, R86 ;  /* 0x0000005600567213 */ /* 0x000fe40000000000 */
[C---:B------:R-:W-:Y:S02]  /*75e0*/  ISETP.GE.AND P6, PT, R19.reuse, R233, PT ;  /* 0x000000e91300720c */ /* 0x040fe40003fc6270 */
[----:B------:R-:W-:Y:S02]  /*75f0*/  ISETP.GE.AND P5, PT, R19, R232, PT ;  /* 0x000000e81300720c */ /* 0x000fe40003fa6270 */
[----:B------:R-:W-:Y:S02]  /*7600*/  ISETP.GT.AND P3, PT, R141, R19, PT ;  /* 0x000000138d00720c */ /* 0x000fe40003f64270 */
[----:B------:R-:W-:-:S02]  /*7610*/  ISETP.GE.AND P0, PT, R22, R233, PT ;  /* 0x000000e91600720c */ /* 0x000fc40003f06270 */
[----:B------:R-:W-:Y:S02]  /*7620*/  I2FP.F32.S32 R22, R86 ;  /* 0x0000005600167245 */ /* 0x000fe40000201400 */
[----:B------:R-:W-:Y:S02]  /*7630*/  FSEL R212, R212, -INF , !P6 ;  /* 0xff800000d4d47808 */ /* 0x000fe40007000000 */
[----:B------:R-:W-:Y:S01]  /*7640*/  FSEL R188, R188, -INF , !P5 ;  /* 0xff800000bcbc7808 */ /* 0x000fe20006800000 */
[----:B------:R-:W-:Y:S01]  /*7650*/  FFMA.FTZ R123, R22, -UR6, R123 ;  /* 0x80000006167b7c23 */ /* 0x000fe2000801007b */
[----:B------:R-:W-:Y:S02]  /*7660*/  IABS R161, R161 ;  /* 0x000000a100a17213 */ /* 0x000fe40000000000 */
[C---:B------:R-:W-:Y:S02]  /*7670*/  ISETP.GE.AND P6, PT, R19.reuse, R231, PT ;  /* 0x000000e71300720c */ /* 0x040fe40003fc6270 */
[----:B------:R-:W-:-:S02]  /*7680*/  ISETP.GE.AND P5, PT, R19, R230, PT ;  /* 0x000000e61300720c */ /* 0x000fc40003fa6270 */
[----:B------:R-:W-:Y:S02]  /*7690*/  FSEL R75, R75, -INF , !P3 ;  /* 0xff8000004b4b7808 */ /* 0x000fe40005800000 */
[----:B------:R-:W-:Y:S02]  /*76a0*/  IABS R68, R68 ;  /* 0x0000004400447213 */ /* 0x000fe40000000000 */
[----:B------:R-:W-:Y:S02]  /*76b0*/  FSEL R181, R181, -INF , !P4 ;  /* 0xff800000b5b57808 */ /* 0x000fe40006000000 */
[----:B------:R-:W-:Y:S02]  /*76c0*/  I2FP.F32.S32 R161, R161 ;  /* 0x000000a100a17245 */ /* 0x000fe40000201400 */
[----:B------:R-:W-:Y:S02]  /*76d0*/  FSEL R131, R36, -INF , !P6 ;  /* 0xff80000024837808 */ /* 0x000fe40007000000 */
[----:B------:R-:W-:Y:S01]  /*76e0*/  FSEL R114, R75, -INF , !P5 ;  /* 0xff8000004b727808 */ /* 0x000fe20006800000 */
[----:B------:R-:W-:Y:S01]  /*76f0*/  FFMA.FTZ R66, R161, -UR6, R66 ;  /* 0x80000006a1427c23 */ /* 0x000fe20008010042 */
[----:B------:R-:W-:-:S02]  /*7700*/  ISETP.GT.AND P4, PT, R141, R18, PT ;  /* 0x000000128d00720c */ /* 0x000fc40003f84270 */
[C---:B------:R-:W-:Y:S02]  /*7710*/  ISETP.GE.AND P3, PT, R18.reuse, R233, PT ;  /* 0x000000e91200720c */ /* 0x040fe40003f66270 */
[C---:B------:R-:W-:Y:S02]  /*7720*/  ISETP.GE.AND P6, PT, R18.reuse, R232, PT ;  /* 0x000000e81200720c */ /* 0x040fe40003fc6270 */
[----:B------:R-:W-:Y:S02]  /*7730*/  ISETP.GE.AND P5, PT, R18, R231, PT ;  /* 0x000000e71200720c */ /* 0x000fe40003fa6270 */
[----:B------:R-:W-:Y:S02]  /*7740*/  I2FP.F32.S32 R68, R68 ;  /* 0x0000004400447245 */ /* 0x000fe40000201400 */
[----:B------:R-:W-:Y:S02]  /*7750*/  FSEL R115, R48, -INF , !P2 ;  /* 0xff80000030737808 */ /* 0x000fe40005000000 */
[----:B------:R-:W-:Y:S01]  /*7760*/  FSEL R193, R193, -INF , !P3 ;  /* 0xff800000c1c17808 */ /* 0x000fe20005800000 */
[----:B------:R-:W-:Y:S01]  /*7770*/  FFMA.FTZ R67, R68, -UR6, R67 ;  /* 0x8000000644437c23 */ /* 0x000fe20008010043 */
[----:B------:R-:W-:-:S02]  /*7780*/  FSEL R190, R190, -INF , !P6 ;  /* 0xff800000bebe7808 */ /* 0x000fc40007000000 */
[----:B------:R-:W-:Y:S02]  /*7790*/  FSEL R118, R123, -INF , !P4 ;  /* 0xff8000007b767808 */ /* 0x000fe40006000000 */
[----:B------:R-:W-:Y:S02]  /*77a0*/  FSEL R164, R164, -INF , !P5 ;  /* 0xff800000a4a47808 */ /* 0x000fe40006800000 */
[----:B------:R-:W-:Y:S02]  /*77b0*/  ISETP.GT.AND P2, PT, R141, R96, PT ;  /* 0x000000608d00720c */ /* 0x000fe40003f44270 */
[----:B------:R-:W-:Y:S02]  /*77c0*/  FSEL R189, R189, -INF , !P0 ;  /* 0xff800000bdbd7808 */ /* 0x000fe40004000000 */
[----:B------:R-:W-:Y:S02]  /*77d0*/  ISETP.GE.AND P3, PT, R18, R230, PT ;  /* 0x000000e61200720c */ /* 0x000fe40003f66270 */
[----:B------:R-:W-:-:S02]  /*77e0*/  ISETP.GE.AND P6, PT, R96, R233, PT ;  /* 0x000000e96000720c */ /* 0x000fc40003fc6270 */
[C---:B------:R-:W-:Y:S02]  /*77f0*/  ISETP.GE.AND P5, PT, R96.reuse, R232, PT ;  /* 0x000000e86000720c */ /* 0x040fe40003fa6270 */
[----:B------:R-:W-:Y:S02]  /*7800*/  ISETP.GE.AND P4, PT, R96, R231, PT ;  /* 0x000000e76000720c */ /* 0x000fe40003f86270 */
[----:B------:R-:W-:Y:S02]  /*7810*/  ISETP.GT.AND P0, PT, R141, R14, PT ;  /* 0x0000000e8d00720c */ /* 0x000fe40003f04270 */
[----:B------:R-:W-:Y:S02]  /*7820*/  FSEL R118, R118, -INF , !P3 ;  /* 0xff80000076767808 */ /* 0x000fe40005800000 */
[----:B------:R-:W-:Y:S02]  /*7830*/  FSEL R222, R222, -INF , !P6 ;  /* 0xff800000dede7808 */ /* 0x000fe40007000000 */
[----:B------:R-:W-:-:S02]  /*7840*/  FSEL R185, R185, -INF , !P5 ;  /* 0xff800000b9b97808 */ /* 0x000fc40006800000 */
[----:B------:R-:W-:Y:S02]  /*7850*/  FSEL R129, R129, -INF , !P4 ;  /* 0xff80000081817808 */ /* 0x000fe40006000000 */
[----:B------:R-:W-:Y:S02]  /*7860*/  FSEL R66, R66, -INF , !P2 ;  /* 0xff80000042427808 */ /* 0x000fe40005000000 */
[----:B------:R-:W-:Y:S02]  /*7870*/  ISETP.GE.AND P3, PT, R96, R230, PT ;  /* 0x000000e66000720c */ /* 0x000fe40003f66270 */
[C---:B------:R-:W-:Y:S02]  /*7880*/  ISETP.GE.AND P6, PT, R14.reuse, R233, PT ;  /* 0x000000e90e00720c */ /* 0x040fe40003fc6270 */
[C---:B------:R-:W-:Y:S02]  /*7890*/  ISETP.GE.AND P5, PT, R14.reuse, R232, PT ;  /* 0x000000e80e00720c */ /* 0x040fe40003fa6270 */
[----:B------:R-:W-:-:S02]  /*78a0*/  ISETP.GE.AND P4, PT, R14, R231, PT ;  /* 0x000000e70e00720c */ /* 0x000fc40003f86270 */
[----:B------:R-:W-:Y:S02]  /*78b0*/  ISETP.GE.AND P2, PT, R14, R230, PT ;  /* 0x000000e60e00720c */ /* 0x000fe40003f46270 */
        /* <DEDUP_REMOVED lines=11> */
[----:B------:R-:W-:Y:S01]  /*7970*/  UIADD3 UR9, UPT, UPT, UR21, -0x2, URZ ;  /* 0xfffffffe15097890 */ /* 0x000fe2000fffe0ff */
[----:B------:R-:W-:Y:S02]  /*7980*/  IMAD.U32 R28, RZ, RZ, UR14 ;  /* 0x0000000eff1c7e24 */ /* 0x000fe4000f8e00ff */
[----:B------:R-:W-:Y:S01]  /*7990*/  IMAD.U32 R67, RZ, RZ, UR15 ;  /* 0x0000000fff437e24 */ /* 0x000fe2000f8e00ff */
[----:B------:R-:W-:Y:S01]  /*79a0*/  UIMAD.WIDE.U32 UR10, UR9, UR14, URZ ;  /* 0x0000000e090a72a5 */ /* 0x000fe2000f8e00ff */
[----:B------:R-:W-:Y:S02]  /*79b0*/  IMAD.U32 R26, RZ, RZ, UR14 ;  /* 0x0000000eff1a7e24 */ /* 0x000fe4000f8e00ff */
[----:B------:R-:W-:Y:S01]  /*79c0*/  IMAD.U32 R71, RZ, RZ, UR15 ;  /* 0x0000000fff477e24 */ /* 0x000fe2000f8e00ff */
[----:B------:R-:W-:-:S02]  /*79d0*/  UIMAD UR9, UR9, UR15, UR11 ;  /* 0x0000000f090972a4 */ /* 0x000fc4000f8e020b */
[----:B------:R-:W-:Y:S02]  /*79e0*/  USHF.L.U32 UR8, UR10, 0x7, URZ ;  /* 0x000000070a087899 */ /* 0x000fe400080006ff */
[----:B------:R-:W-:Y:S01]  /*79f0*/  USHF.L.U64.HI UR9, UR10, 0x7, UR9 ;  /* 0x000000070a097899 */ /* 0x000fe20008010209 */
[C---:B-1----:R-:W-:Y:S02]  /*7a00*/  ISETP.GE.AND P0, PT, R221.reuse, UR7, PT ;  /* 0x00000007dd007c0c */ /* 0x042fe4000bf06270 */
[----:B------:R-:W-:Y:S01]  /*7a10*/  ISETP.GE.AND P2, PT, R221, UR7, PT ;  /* 0x00000007dd007c0c */ /* 0x000fe2000bf46270 */
[----:B------:R-:W-:Y:S02]  /*7a20*/  IMAD.U32 R14, RZ, RZ, UR8 ;  /* 0x00000008ff0e7e24 */ /* 0x000fe4000f8e00ff */
[----:B------:R-:W-:-:S08]  /*7a30*/  IMAD.U32 R19, RZ, RZ, UR9 ;  /* 0x00000009ff137e24 */ /* 0x000fd0000f8e00ff */
[----:B------:R-:W-:Y:S02]  /*7a40*/  @!P0 LEA R18, P4, R18, UR8, 0x5 ;  /* 0x0000000812128c11 */ /* 0x000fe4000f8828ff */
[----:B------:R-:W-:Y:S02]  /*7a50*/  @!P0 LEA R22, P3, R22, UR8, 0x6 ;  /* 0x0000000816168c11 */ /* 0x000fe4000f8630ff */
[-C--:B------:R-:W-:Y:S02]  /*7a60*/  @!P2 LEA R78, P5, R14, R227.reuse, 0x1 ;  /* 0x000000e30e4ea211 */ /* 0x080fe400078a08ff */
[----:B------:R-:W-:Y:S02]  /*7a70*/  @!P0 LEA.HI.X R67, R28, UR9, R67, 0x5, P4 ;  /* 0x000000091c438c11 */ /* 0x000fe4000a0f2c43 */
[----:B------:R-:W-:Y:S02]  /*7a80*/  @!P0 LEA R74, P4, R18, R227, 0x1 ;  /* 0x000000e3124a8211 */ /* 0x000fe400078808ff */
[----:B------:R-:W-:-:S02]  /*7a90*/  @!P0 LEA.HI.X R71, R26, UR9, R71, 0x6, P3 ;  /* 0x000000091a478c11 */ /* 0x000fc400098f3447 */
        /* <DEDUP_REMOVED lines=33> */
.L_x_1044:
[----:B------:R-:W-:Y:S05]  /*7cb0*/  BSYNC.RECONVERGENT B0 ;  /* 0x0000000000007941 */ /* 0x000fea0003800200 */
.L_x_1043:
[----:B------:R-:W0:Y:S02]  /*7cc0*/  LDGDEPBAR ;  /* 0x00000000000079af */ /* 0x000e240000000000 */
.L_x_1042:
[----:B------:R-:W-:Y:S01]  /*7cd0*/  SHF.R.U32.HI R19, RZ, 0x5, R228 ;  /* 0x00000005ff137819 */ /* 0x000fe200000116e4 */
[----:B------:R-:W-:Y:S01]  /*7ce0*/  IMAD.U32 R210, RZ, RZ, UR25 ;  /* 0x00000019ffd27e24 */ /* 0x000fe2000f8e00ff */
[----:B------:R-:W-:Y:S01]  /*7cf0*/  USHF.L.U32 UR31, UR16, 0x2, URZ ;  /* 0x00000002101f7899 */ /* 0x000fe200080006ff */
[----:B------:R-:W-:Y:S01]  /*7d00*/  STL.64 [R1+0x38], R230 ;  /* 0x000038e601007387 */ /* 0x000fe20000100a00 */
[----:B------:R-:W-:Y:S01]  /*7d10*/  IMAD.IADD R218, R179, 0x1, R2 ;  /* 0x00000001b3da7824 */ /* 0x000fe200078e0202 */
[----:B------:R-:W-:Y:S01]  /*7d20*/  UIADD3 UR17, UPT, UPT, UR32, -0x61c88647, URZ ;  /* 0x9e3779b920117890 */ /* 0x000fe2000fffe0ff */
[----:B------:R-:W-:Y:S01]  /*7d30*/  IMAD R210, R210, 0x8, R19 ;  /* 0x00000008d2d27824 */ /* 0x000fe200078e0213 */
[----:B------:R3:W-:Y:S01]  /*7d40*/  STL.64 [R1+0x30], R226 ;  /* 0x000030e201007387 */ /* 0x0007e20000100a00 */
[----:B------:R-:W-:Y:S01]  /*7d50*/  IMAD.U32 R2, RZ, RZ, UR31 ;  /* 0x0000001fff027e24 */ /* 0x000fe2000f8e00ff */
[----:B------:R-:W-:Y:S01]  /*7d60*/  UIADD3 UR7, UPT, UPT, UR31, 0x1, URZ ;  /* 0x000000011f077890 */ /* 0x000fe2000fffe0ff */
[C---:B------:R-:W-:Y:S01]  /*7d70*/  VIADD R208, R210.reuse, 0x4 ;  /* 0x00000004d2d07836 */ /* 0x040fe20000000000 */
[----:B------:R-:W-:Y:S01]  /*7d80*/  UIADD3 UR8, UPT, UPT, UR33, -0x4498517b, URZ ;  /* 0xbb67ae8521087890 */ /* 0x000fe2000fffe0ff */
[----:B------:R-:W-:Y:S01]  /*7d90*/  IMAD.WIDE.U32 R210, R210, -0x326172a9, RZ ;  /* 0xcd9e8d57d2d27825 */ /* 0x000fe200078e00ff */
[----:B------:R-:W-:Y:S01]  /*7da0*/  UIADD3 UR30, UPT, UPT, UR33, 0x76cf5d0a, URZ ;  /* 0x76cf5d0a211e7890 */ /* 0x000fe2000fffe0ff */
[----:B------:R-:W-:Y:S01]  /*7db0*/  FMNMX3.FTZ R58, R37, R53, R95, !PT ;  /* 0x00000035253a7276 */ /* 0x000fe2000781005f */
[----:B------:R-:W-:Y:S01]  /*7dc0*/  UIADD3 UR11, UPT, UPT, UR32, 0x3c6ef372, URZ ;  /* 0x3c6ef372200b7890 */ /* 0x000fe2000fffe0ff */
[----:B------:R-:W-:Y:S01]  /*7dd0*/  IMAD.WIDE.U32 R208, R208, -0x326172a9, RZ ;  /* 0xcd9e8d57d0d07825 */ /* 0x000fe200078e00ff */
[----:B------:R-:W-:Y:S01]  /*7de0*/  LOP3.LUT R250, R3, UR32, R211, 0x96, !PT ;  /* 0x0000002003fa7c12 */ /* 0x000fe2000f8e96d3 */
[----:B------:R-:W-:Y:S01]  /*7df0*/  UIADD3 UR10, UPT, UPT, UR32, -0x255992d5, URZ ;  /* 0xdaa66d2b200a7890 */ /* 0x000fe2000fffe0ff */
[----:B------:R-:W-:Y:S01]  /*7e00*/  FMNMX3.FTZ R36, R117, R7, R5, !PT ;  /* 0x0000000775247276 */ /* 0x000fe20007810005 */
[----:B------:R-:W-:Y:S01]  /*7e10*/  IMAD.U32 R18, RZ, RZ, UR7 ;  /* 0x00000007ff127e24 */ /* 0x000fe2000f8e00ff */
[----:B------:R-:W-:Y:S01]  /*7e20*/  LOP3.LUT R246, R3, UR32, R209, 0x96, !PT ;  /* 0x0000002003f67c12 */ /* 0x000fe2000f8e96d1 */
[----:B------:R-:W-:Y:S01]  /*7e30*/  IMAD.WIDE.U32 R250, R250, -0x2daee0ad, RZ ;  /* 0xd2511f53fafa7825 */ /* 0x000fe200078e00ff */
[----:B------:R-:W-:Y:S01]  /*7e40*/  UIADD3 UR29, UPT, UPT, UR33, 0x32370b8f, URZ ;  /* 0x32370b8f211d7890 */ /* 0x000fe2000fffe0ff */
[----:B------:R-:W-:Y:S01]  /*7e50*/  FMNMX3.FTZ R58, R58, R133, R223, !PT ;  /* 0x000000853a3a7276 */ /* 0x000fe200078100df */
[----:B------:R-:W-:Y:S01]  /*7e60*/  UIADD3 UR25, UPT, UPT, UR33, -0x126145ec, URZ ;  /* 0xed9eba1421197890 */ /* 0x000fe2000fffe0ff */
[----:B------:R-:W-:Y:S01]  /*7e70*/  IMAD.WIDE.U32 R246, R246, -0x2daee0ad, RZ ;  /* 0xd2511f53f6f67825 */ /* 0x000fe200078e00ff */
[----:B------:R-:W-:Y:S01]  /*7e80*/  UIADD3 UR9, UPT, UPT, UR32, 0x78dde6e4, URZ ;  /* 0x78dde6e420097890 */ /* 0x000fe2000fffe0ff */
[----:B------:R-:W-:Y:S01]  /*7e90*/  FMNMX3.FTZ R36, R36, R137, R17, !PT ;  /* 0x0000008924247276 */ /* 0x000fe20007810011 */
[----:B------:R-:W-:Y:S01]  /*7ea0*/  UIADD3 UR23, UPT, UPT, UR33, 0x646e171e, URZ ;  /* 0x646e171e21177890 */ /* 0x000fe2000fffe0ff */
[----:B------:R-:W-:Y:S01]  /*7eb0*/  FMNMX3.FTZ R58, R58, R217, R15, !PT ;  /* 0x000000d93a3a7276 */ /* 0x000fe2000781000f */
[----:B------:R-:W-:Y:S01]  /*7ec0*/  UIADD3 UR24, UPT, UPT, UR33, -0x56f99767, URZ ;  /* 0xa906689921187890 */ /* 0x000fe2000fffe0ff */
[----:B------:R-:W-:Y:S01]  /*7ed0*/  FMNMX3.FTZ R36, R36, R13, R11, !PT ;  /* 0x0000000d24247276 */ /* 0x000fe2000781000b */
[----:B------:R-:W-:Y:S01]  /*7ee0*/  UIADD3 UR7, UPT, UPT, UR32, -0x4ab325aa, URZ ;  /* 0xb54cda5620077890 */ /* 0x000fe2000fffe0ff */
[----:B---3--:R-:W-:Y:S01]  /*7ef0*/  IMAD.WIDE.U32 R226, R0, -0x2daee0ad, RZ ;  /* 0xd2511f5300e27825 */ /* 0x008fe200078e00ff */
[----:B------:R-:W-:Y:S01]  /*7f00*/  FMNMX3.FTZ R58, R58, R215, R169, !PT ;  /* 0x000000d73a3a7276 */ /* 0x000fe200078100a9 */
[----:B------:R-:W3:Y:S01]  /*7f10*/  LDCU UR22, c[0x0][0x45c] ;  /* 0x00008b80ff1677ac */ /* 0x000ee20008000800 */
[----:B------:R-:W-:Y:S01]  /*7f20*/  FMNMX3.FTZ R36, R36, R9, R207, !PT ;  /* 0x0000000924247276 */ /* 0x000fe200078100cf */
[----:B------:R-:W-:Y:S01]  /*7f30*/  STL.64 [R1+0x28], R224 ;  /* 0x000028e001007387 */ /* 0x000fe20000100a00 */
[----:B------:R-:W-:-:S02]  /*7f40*/  LOP3.LUT R2, R2, UR33, R227, 0x96, !PT ;  /* 0x0000002102027c12 */ /* 0x000fc4000f8e96e3 */
[----:B------:R-:W-:Y:S01]  /*7f50*/  LOP3.LUT R248, R226, UR8, R251, 0x96, !PT ;  /* 0x00000008e2f87c12 */ /* 0x000fe2000f8e96fb */
[----:B------:R-:W-:Y:S01]  /*7f60*/  STL.64 [R1+0x20], R220 ;  /* 0x000020dc01007387 */ /* 0x000fe20000100a00 */
[----:B------:R-:W-:Y:S01]  /*7f70*/  LOP3.LUT R18, R18, UR33, R227, 0x96, !PT ;  /* 0x0000002112127c12 */ /* 0x000fe2000f8e96e3 */
[----:B------:R-:W-:Y:S01]  /*7f80*/  IMAD.WIDE.U32 R2, R2, -0x326172a9, RZ ;  /* 0xcd9e8d5702027825 */ /* 0x000fe200078e00ff */
[----:B------:R-:W-:Y:S01]  /*7f90*/  LOP3.LUT R244, R226, UR8, R247, 0x96, !PT ;  /* 0x00000008e2f47c12 */ /* 0x000fe2000f8e96f7 */
[----:B------:R-:W-:Y:S01]  /*7fa0*/  UIADD3 UR8, UPT, UPT, UR32, 0x1715609d, URZ ;  /* 0x1715609d20087890 */ /* 0x000fe2000fffe0ff */
[----:B------:R-:W-:Y:S01]  /*7fb0*/  FMNMX3.FTZ R58, R58, R77, R203, !PT ;  /* 0x0000004d3a3a7276 */ /* 0x000fe200078100cb */
[----:B------:R-:W-:Y:S01]  /*7fc0*/  IMAD.WIDE.U32 R248, R248, -0x326172a9, RZ ;  /* 0xcd9e8d57f8f87825 */ /* 0x000fe200078e00ff */
[--C-:B------:R-:W-:Y:S01]  /*7fd0*/  LOP3.LUT R0, R210, UR17, R3.reuse, 0x96, !PT ;  /* 0x00000011d2007c12 */ /* 0x100fe2000f8e9603 */
[----:B------:R-:W-:Y:S01]  /*7fe0*/  STL.64 [R1+0x18], R200 ;  /* 0x000018c801007387 */ /* 0x000fe20000100a00 */
[----:B------:R-:W-:Y:S01]  /*7ff0*/  LOP3.LUT R126, R208, UR17, R3, 0x96, !PT ;  /* 0x00000011d07e7c12 */ /* 0x000fe2000f8e9603 */
[----:B------:R-:W-:Y:S01]  /*8000*/  IMAD.WIDE.U32 R18, R18, -0x326172a9, RZ ;  /* 0xcd9e8d5712127825 */ /* 0x000fe200078e00ff */
[----:B------:R-:W-:Y:S01]  /*8010*/  LOP3.LUT R134, R2, UR11, R249, 0x96, !PT ;  /* 0x0000000b02867c12 */ /* 0x000fe2000f8e96f9 */
[----:B------:R-:W-:Y:S01]  /*8020*/  STL.64 [R1], R226 ;  /* 0x000000e201007387 */ /* 0x000fe20000100a00 */
[----:B------:R-:W-:Y:S01]  /*8030*/  FMNMX3.FTZ R36, R36, R89, R205, !PT ;  /* 0x0000005924247276 */ /* 0x000fe200078100cd */
[----:B-12---:R-:W-:Y:S01]  /*8040*/  IMAD.WIDE.U32 R66, R0, -0x2daee0ad, RZ ;  /* 0xd2511f5300427825 */ /* 0x006fe200078e00ff */
[----:B------:R-:W-:-:S02]  /*8050*/  LOP3.LUT R74, R208, UR17, R19, 0x96, !PT ;  /* 0x00000011d04a7c12 */ /* 0x000fc4000f8e9613 */
[----:B------:R-:W-:Y:S01]  /*8060*/  LOP3.LUT R14, R210, UR17, R19, 0x96, !PT ;  /* 0x00000011d20e7c12 */ /* 0x000fe2000f8e9613 */
[----:B------:R-:W-:Y:S01]  /*8070*/  IMAD.WIDE.U32 R126, R126, -0x2daee0ad, RZ ;  /* 0xd2511f537e7e7825 */ /* 0x000fe200078e00ff */
[----:B------:R-:W-:Y:S02]  /*8080*/  LOP3.LUT R142, R250, UR30, R67, 0x96, !PT ;  /* 0x0000001efa8e7c12 */ /* 0x000fe4000f8e9643 */
[----:B------:R-:W-:Y:S01]  /*8090*/  LOP3.LUT R80, R18, UR11, R249, 0x96, !PT ;  /* 0x0000000b12507c12 */ /* 0x000fe2000f8e96f9 */
[----:B------:R-:W-:Y:S01]  /*80a0*/  IMAD.WIDE.U32 R244, R244, -0x326172a9, RZ ;  /* 0xcd9e8d57f4f47825 */ /* 0x000fe200078e00ff */
[----:B------:R-:W-:Y:S02]  /*80b0*/  LOP3.LUT R78, R246, UR30, R127, 0x96, !PT ;  /* 0x0000001ef64e7c12 */ /* 0x000fe4000f8e967f */
[----:B------:R-:W-:Y:S01]  /*80c0*/  FMNMX3.FTZ R58, R58, R199, R33, !PT ;  /* 0x000000c73a3a7276 */ /* 0x000fe20007810021 */
[----:B------:R-:W-:Y:S01]  /*80d0*/  IMAD.WIDE.U32 R142, R142, -0x326172a9, RZ ;  /* 0xcd9e8d578e8e7825 */ /* 0x000fe200078e00ff */
[----:B------:R-:W-:-:S02]  /*80e0*/  LOP3.LUT R3, R2, UR11, R245, 0x96, !PT ;  /* 0x0000000b02037c12 */ /* 0x000fc4000f8e96f5 */
[----:B------:R-:W-:Y:S01]  /*80f0*/  LOP3.LUT R0, R18, UR11, R245, 0x96, !PT ;  /* 0x0000000b12007c12 */ /* 0x000fe2000f8e96f5 */
[----:B------:R-:W-:Y:S01]  /*8100*/  IMAD.WIDE.U32 R134, R134, -0x2daee0ad, RZ ;  /* 0xd2511f5386867825 */ /* 0x000fe200078e00ff */
[----:B------:R-:W-:Y:S02]  /*8110*/  LOP3.LUT R138, R248, UR10, R143, 0x96, !PT ;  /* 0x0000000af88a7c12 */ /* 0x000fe4000f8e968f */
[----:B------:R-:W-:Y:S01]  /*8120*/  FMNMX3.FTZ R36, R36, R65, R41, !PT ;  /* 0x0000004124247276 */ /* 0x000fe20007810029 */
[----:B------:R-:W-:Y:S01]  /*8130*/  IMAD.WIDE.U32 R74, R74, -0x2daee0ad, RZ ;  /* 0xd2511f534a4a7825 */ /* 0x000fe200078e00ff */
[----:B------:R-:W-:Y:S02]  /*8140*/  LOP3.LUT R2, R66, UR29, R135, 0x96, !PT ;  /* 0x0000001d42027c12 */ /* 0x000fe4000f8e9687 */
[----:B------:R-:W-:Y:S01]  /*8150*/  FMNMX3.FTZ R58, R58, R35, R64, !PT ;  /* 0x000000233a3a7276 */ /* 0x000fe20007810040 */
[----:B------:R-:W-:Y:S01]  /*8160*/  IMAD.WIDE.U32 R78, R78, -0x326172a9, RZ ;  /* 0xcd9e8d574e4e7825 */ /* 0x000fe200078e00ff */
[----:B------:R-:W-:-:S02]  /*8170*/  LOP3.LUT R66, R246, UR30, R75, 0x96, !PT ;  /* 0x0000001ef6427c12 */ /* 0x000fc4000f8e964b */
[----:B------:R-:W-:Y:S01]  /*8180*/  FMNMX3.FTZ R36, R36, R44, R45, !PT ;  /* 0x0000002c24247276 */ /* 0x000fe2000781002d */
        /* <DEDUP_REMOVED lines=34> */
[----:B------:R-:W-:-:S02]  /*83b0*/  FMNMX3.FTZ R36, R36, R108, R103, !PT ;  /* 0x0000006c24247276 */ /* 0x000fc40007810067 */
[----:B------:R-:W-:Y:S01]  /*83c0*/  FMNMX3.FTZ R58, R58, R189, R212, !PT ;  /* 0x000000bd3a3a7276 */ /* 0x000fe200078100d4 */
[----:B------:R-:W-:Y:S01]  /*83d0*/  IMAD.WIDE.U32 R2, R0, -0x2daee0ad, RZ ;  /* 0xd2511f5300027825 */ /* 0x000fe200078e00ff */
[----:B------:R-:W-:Y:S02]  /*83e0*/  LOP3.LUT R0, R78, UR9, R143, 0x96, !PT ;  /* 0x000000094e007c12 */ /* 0x000fe4000f8e968f */
[----:B------:R-:W-:Y:S01]  /*83f0*/  LOP3.LUT R138, R138, UR24, R145, 0x96, !PT ;  /* 0x000000188a8a7c12 */ /* 0x000fe2000f8e9691 */
[----:B------:R-:W-:Y:S01]  /*8400*/  IMAD.MOV.U32 R78, RZ, RZ, R2 ;  /* 0x000000ffff4e7224 */ /* 0x000fe200078e0002 */
[----:B------:R-:W-:Y:S01]  /*8410*/  LOP3.LUT R54, R144, UR23, R3, 0x96, !PT ;  /* 0x0000001790367c12 */ /* 0x000fe2000f8e9603 */
[----:B------:R-:W-:Y:S01]  /*8420*/  IMAD.WIDE.U32 R144, R0, -0x2daee0ad, RZ ;  /* 0xd2511f5300907825 */ /* 0x000fe200078e00ff */
[----:B------:R-:W-:Y:S02]  /*8430*/  FMNMX3.FTZ R3, R24, R20, R6, !PT ;  /* 0x0000001418037276 */ /* 0x000fe40007810006 */
[----:B------:R-:W-:Y:S01]  /*8440*/  FMNMX3.FTZ R0, R51, R21, R121, !PT ;  /* 0x0000001533007276 */ /* 0x000fe20007810079 */
[----:B------:R-:W-:Y:S01]  /*8450*/  IMAD.WIDE.U32 R126, R126, -0x326172a9, RZ ;  /* 0xcd9e8d577e7e7825 */ /* 0x000fe200078e00ff */
[----:B------:R-:W-:-:S02]  /*8460*/  FMNMX3.FTZ R3, R3, R4, R16, !PT ;  /* 0x0000000403037276 */ /* 0x000fc40007810010 */
[----:B------:R-:W-:Y:S01]  /*8470*/  PRMT R42, R2, 0x7771, RZ ;  /* 0x00007771022a7816 */ /* 0x000fe200000000ff */
[----:B------:R-:W-:Y:S01]  /*8480*/  IMAD.WIDE.U32 R74, R74, -0x326172a9, RZ ;  /* 0xcd9e8d574a4a7825 */ /* 0x000fe200078e00ff */
[----:B------:R-:W-:Y:S02]  /*8490*/  FMNMX3.FTZ R3, R3, R12, R10, !PT ;  /* 0x0000000c03037276 */ /* 0x000fe4000781000a */
[----:B------:R-:W-:Y:S01]  /*84a0*/  PRMT R71, R2, 0x7773, RZ ;  /* 0x0000777302477816 */ /* 0x000fe200000000ff */
[----:B------:R-:W-:Y:S01]  /*84b0*/  IMAD.WIDE.U32 R138, R138, -0x326172a9, RZ ;  /* 0xcd9e8d578a8a7825 */ /* 0x000fe200078e00ff */
[----:B------:R-:W-:Y:S02]  /*84c0*/  FMNMX3.FTZ R3, R3, R8, R40, !PT ;  /* 0x0000000803037276 */ /* 0x000fe40007810028 */
[----:B------:R-:W-:Y:S02]  /*84d0*/  PRMT R28, R2, 0x7772, RZ ;  /* 0x00007772021c7816 */ /* 0x000fe400000000ff */
        /* <DEDUP_REMOVED lines=25> */
[----:B------:R-:W1:Y:S01]  /*8670*/  SHFL.BFLY PT, R135, R2, 0x2, 0x1f ;  /* 0x0c401f0002877f89 */ /* 0x000e6200000e0000 */
[----:B------:R-:W-:-:S02]  /*8680*/  FMNMX3.FTZ R0, R0, R192, R181, !PT ;  /* 0x000000c000007276 */ /* 0x000fc400078100b5 */
[----:B------:R-:W-:Y:S02]  /*8690*/  FMNMX3.FTZ R36, R36, R118, R113, !PT ;  /* 0x0000007624247276 */ /* 0x000fe40007810071 */
[----:B------:R-:W-:Y:S02]  /*86a0*/  FMNMX.FTZ R58, R191, R58, !PT ;  /* 0x0000003abf3a7209 */ /* 0x000fe40007810000 */
[----:B------:R-:W-:Y:S02]  /*86b0*/  FMNMX3.FTZ R0, R0, R173, R188, !PT ;  /* 0x000000ad00007276 */ /* 0x000fe400078100bc */
[----:B------:R-:W-:Y:S01]  /*86c0*/  FMNMX.FTZ R36, R111, R36, !PT ;  /* 0x000000246f247209 */ /* 0x000fe20007810000 */
[----:B------:R-:W2:Y:S01]  /*86d0*/  SHFL.BFLY PT, R125, R58, 0x2, 0x1f ;  /* 0x0c401f003a7d7f89 */ /* 0x000ea200000e0000 */
[----:B------:R-:W-:Y:S02]  /*86e0*/  FMNMX3.FTZ R0, R0, R190, R185, !PT ;  /* 0x000000be00007276 */ /* 0x000fe400078100b9 */
[----:B------:R-:W-:Y:S01]  /*86f0*/  LOP3.LUT R142, R142, UR8, R127, 0x96, !PT ;  /* 0x000000088e8e7c12 */ /* 0x000fe2000f8e967f */
[----:B------:R-:W4:Y:S01]  /*8700*/  SHFL.BFLY PT, R81, R36, 0x2, 0x1f ;  /* 0x0c401f0024517f89 */ /* 0x000f2200000e0000 */
[----:B------:R-:W-:Y:S01]  /*8710*/  FMNMX.FTZ R3, R175, R0, !PT ;  /* 0x00000000af037209 */ /* 0x000fe20007810000 */
[----:B------:R-:W-:Y:S01]  /*8720*/  IMAD.MOV.U32 R0, RZ, RZ, R138 ;  /* 0x000000ffff007224 */ /* 0x000fe200078e008a */
[----:B------:R-:W-:Y:S01]  /*8730*/  LOP3.LUT R72, R18, UR24, R145, 0x96, !PT ;  /* 0x0000001812487c12 */ /* 0x000fe2000f8e9691 */
[----:B------:R-:W-:Y:S01]  /*8740*/  IMAD.WIDE.U32 R142, R142, -0x2daee0ad, RZ ;  /* 0xd2511f538e8e7825 */ /* 0x000fe200078e00ff */
[----:B------:R-:W-:Y:S01]  /*8750*/  PRMT R28, R28, 0x5410, R71 ;  /* 0x000054101c1c7816 */ /* 0x000fe20000000047 */
[----:B------:R-:W3:Y:S01]  /*8760*/  SHFL.BFLY PT, R82, R3, 0x2, 0x1f ;  /* 0x0c401f0003527f89 */ /* 0x000ee200000e0000 */
[----:B------:R-:W-:Y:S01]  /*8770*/  LOP3.LUT R66, R66, UR9, R75, 0x96, !PT ;  /* 0x0000000942427c12 */ /* 0x000fe2000f8e964b */
[----:B------:R-:W-:Y:S01]  /*8780*/  IMAD.MOV.U32 R18, RZ, RZ, R142 ;  /* 0x000000ffff127224 */ /* 0x000fe200078e008e */
[----:B------:R-:W-:Y:S01]  /*8790*/  LOP3.LUT R71, R78, 0xff, RZ, 0xc0, !PT ;  /* 0x000000ff4e477812 */ /* 0x000fe200078ec0ff */
[----:B------:R-:W-:Y:S01]  /*87a0*/  IMAD.WIDE.U32 R78, R72, -0x326172a9, RZ ;  /* 0xcd9e8d57484e7825 */ /* 0x000fe200078e00ff */
[----:B-1----:R-:W-:-:S02]  /*87b0*/  FMNMX.FTZ R135, R2, R135, !PT ;  /* 0x0000008702877209 */ /* 0x002fc40007810000 */
[C---:B------:R-:W-:Y:S01]  /*87c0*/  PRMT R75, R142.reuse, 0x7773, RZ ;  /* 0x000077738e4b7816 */ /* 0x040fe200000000ff */
[----:B------:R-:W-:Y:S01]  /*87d0*/  IMAD.MOV.U32 R72, RZ, RZ, R78 ;  /* 0x000000ffff487224 */ /* 0x000fe200078e004e */
[----:B------:R-:W-:Y:S01]  /*87e0*/  PRMT R56, R142, 0x7772, RZ ;  /* 0x000077728e387816 */ /* 0x000fe200000000ff */
[----:B------:R-:W1:Y:S01]  /*87f0*/  SHFL.BFLY PT, R2, R135, 0x1, 0x1f ;  /* 0x0c201f0087027f89 */ /* 0x000e6200000e0000 */
[----:B------:R-:W-:Y:S01]  /*8800*/  PRMT R68, R138, 0x7773, RZ ;  /* 0x000077738a447816 */ /* 0x000fe200000000ff */
[----:B------:R-:W-:Y:S01]  /*8810*/  IMAD.WIDE.U32 R66, R66, -0x2daee0ad, RZ ;  /* 0xd2511f5342427825 */ /* 0x000fe200078e00ff */
[----:B------:R-:W-:Y:S02]  /*8820*/  PRMT R56, R56, 0x5410, R75 ;  /* 0x0000541038387816 */ /* 0x000fe4000000004b */
[----:B--2---:R-:W-:Y:S02]  /*8830*/  FMNMX.FTZ R125, R58, R125, !PT ;  /* 0x0000007d3a7d7209 */ /* 0x004fe40007810000 */
[----:B------:R-:W-:-:S02]  /*8840*/  LOP3.LUT R75, R126, UR7, R79, 0x96, !PT ;  /* 0x000000077e4b7c12 */ /* 0x000fc4000f8e964f */
[----:B----4-:R-:W-:Y:S02]  /*8850*/  FMNMX.FTZ R81, R36, R81, !PT ;  /* 0x0000005124517209 */ /* 0x010fe40007810000 */
[----:B------:R-:W2:Y:S01]  /*8860*/  SHFL.BFLY PT, R36, R125, 0x1, 0x1f ;  /* 0x0c201f007d247f89 */ /* 0x000ea200000e0000 */
[----:B------:R-:W-:Y:S02]  /*8870*/  LOP3.LUT R79, R0, 0xff, RZ, 0xc0, !PT ;  /* 0x000000ff004f7812 */ /* 0x000fe400078ec0ff */
[----:B---3--:R-:W-:Y:S01]  /*8880*/  FMNMX.FTZ R82, R3, R82, !PT ;  /* 0x0000005203527209 */ /* 0x008fe20007810000 */
[----:B------:R-:W3:Y:S01]  /*8890*/  SHFL.BFLY PT, R0, R81, 0x1, 0x1f ;  /* 0x0c201f0051007f89 */ /* 0x000ee200000e0000 */
[----:B------:R-:W-:Y:S02]  /*88a0*/  PRMT R19, R138, 0x7772, RZ ;  /* 0x000077728a137816 */ /* 0x000fe400000000ff */
[----:B------:R-:W-:Y:S01]  /*88b0*/  PRMT R42, R71, 0x5410, R42 ;  /* 0x00005410472a7816 */ /* 0x000fe2000000002a */
[----:B------:R-:W4:Y:S01]  /*88c0*/  SHFL.BFLY PT, R3, R82, 0x1, 0x1f ;  /* 0x0c201f0052037f89 */ /* 0x000f2200000e0000 */
[----:B------:R-:W-:-:S02]  /*88d0*/  PRMT R19, R19, 0x5410, R68 ;  /* 0x0000541013137816 */ /* 0x000fc40000000044 */
[C---:B------:R-:W-:Y:S02]  /*88e0*/  PRMT R68, R78.reuse, 0x7771, RZ ;  /* 0x000077714e447816 */ /* 0x040fe400000000ff */
[----:B-1----:R-:W-:Y:S02]  /*88f0*/  FMNMX.FTZ R2, R135, R2, !PT ;  /* 0x0000000287027209 */ /* 0x002fe40007810000 */
[C---:B------:R-:W-:Y:S02]  /*8900*/  PRMT R86, R78.reuse, 0x7773, RZ ;  /* 0x000077734e567816 */ /* 0x040fe400000000ff */
[----:B------:R-:W-:Y:S01]  /*8910*/  PRMT R71, R78, 0x7772, RZ ;  /* 0x000077724e477816 */ /* 0x000fe200000000ff */
[C---:B------:R-:W-:Y:S01]  /*8920*/  FMUL.FTZ R179, R2.reuse, UR22 ;  /* 0x0000001602b37c20 */ /* 0x040fe20008410000 */
[----:B------:R-:W1:Y:S01]  /*8930*/  LDC R78, c[0x0][0x4f8] ;  /* 0x00013e00ff4e7b82 */ /* 0x000e620000000800 */
[----:B------:R-:W-:Y:S02]  /*8940*/  FSETP.NEU.FTZ.AND P0, PT, R2, -INF , PT ;  /* 0xff8000000200780b */ /* 0x000fe40003f1d000 */
[----:B------:R-:W-:-:S02]  /*8950*/  PRMT R22, R138, 0x7771, RZ ;  /* 0x000077718a167816 */ /* 0x000fc400000000ff */
[----:B--2---:R-:W-:Y:S02]  /*8960*/  FMNMX.FTZ R36, R125, R36, !PT ;  /* 0x000000247d247209 */ /* 0x004fe40007810000 */
[----:B------:R-:W-:Y:S02]  /*8970*/  FSEL R179, R179, RZ, P0 ;  /* 0x000000ffb3b37208 */ /* 0x000fe40000000000 */
[----:B---3--:R-:W-:Y:S01]  /*8980*/  FMNMX.FTZ R0, R81, R0, !PT ;  /* 0x0000000051007209 */ /* 0x008fe20007810000 */
[C---:B------:R-:W-:Y:S01]  /*8990*/  FMUL.FTZ R238, R36.reuse, UR22 ;  /* 0x0000001624ee7c20 */ /* 0x040fe20008410000 */
[----:B------:R-:W-:Y:S01]  /*89a0*/  FSETP.NEU.FTZ.AND P0, PT, R36, -INF , PT ;  /* 0xff8000002400780b */ /* 0x000fe20003f1d000 */
[--C-:B------:R-:W-:Y:S01]  /*89b0*/  FFMA.FTZ R130, R24, UR22, -R179.reuse ;  /* 0x0000001618827c23 */ /* 0x100fe200080108b3 */
[----:B----4-:R-:W-:Y:S01]  /*89c0*/  FMNMX.FTZ R3, R82, R3, !PT ;  /* 0x0000000352037209 */ /* 0x010fe20007810000 */
[----:B------:R-:W-:Y:S01]  /*89d0*/  FMUL.FTZ R168, R0, UR22 ;  /* 0x0000001600a87c20 */ /* 0x000fe20008410000 */
[----:B------:R-:W-:Y:S01]  /*89e0*/  FSEL R238, R238, RZ, P0 ;  /* 0x000000ffeeee7208 */ /* 0x000fe20000000000 */
[----:B------:R-:W-:Y:S01]  /*89f0*/  FFMA.FTZ R125, R20, UR22, -R179 ;  /* 0x00000016147d7c23 */ /* 0x000fe200080108b3 */
[----:B------:R-:W-:Y:S01]  /*8a00*/  FSETP.NEU.FTZ.AND P0, PT, R0, -INF , PT ;  /* 0xff8000000000780b */ /* 0x000fe20003f1d000 */
[----:B------:R-:W-:Y:S01]  /*8a10*/  FMUL.FTZ R204, R3, UR22 ;  /* 0x0000001603cc7c20 */ /* 0x000fe20008410000 */
[----:B------:R-:W-:Y:S01]  /*8a20*/  LOP3.LUT R48, R140, UR24, R67, 0x96, !PT ;  /* 0x000000188c307c12 */ /* 0x000fe2000f8e9643 */
[----:B------:R-:W-:Y:S01]  /*8a30*/  MUFU.EX2 R130, R130 ;  /* 0x0000008200827308 */ /* 0x000fe20000000800 */
[----:B------:R-:W-:Y:S01]  /*8a40*/  LOP3.LUT R67, R134, UR7, R139, 0x96, !PT ;  /* 0x0000000786437c12 */ /* 0x000fe2000f8e968b */
[----:B------:R-:W-:Y:S01]  /*8a50*/  FFMA.FTZ R182, R95, UR22, -R238 ;  /* 0x000000165fb67c23 */ /* 0x000fe200080108ee */
[----:B------:R-:W-:Y:S01]  /*8a60*/  PRMT R22, R79, 0x5410, R22 ;  /* 0x000054104f167816 */ /* 0x000fe20000000016 */
[----:B------:R-:W2:Y:S01]  /*8a70*/  MUFU.EX2 R125, R125 ;  /* 0x0000007d007d7308 */ /* 0x000ea20000000800 */
[----:B------:R-:W-:Y:S01]  /*8a80*/  FSEL R168, R168, RZ, P0 ;  /* 0x000000ffa8a87208 */ /* 0x000fe20000000000 */
[----:B------:R-:W-:Y:S01]  /*8a90*/  FFMA.FTZ R133, R133, UR22, -R238 ;  /* 0x0000001685857c23 */ /* 0x000fe200080108ee */
[----:B------:R-:W-:Y:S01]  /*8aa0*/  PRMT R14, R142, 0x7771, RZ ;  /* 0x000077718e0e7816 */ /* 0x000fe200000000ff */
[--C-:B------:R-:W-:Y:S01]  /*8ab0*/  FFMA.FTZ R126, R6, UR22, -R179.reuse ;  /* 0x00000016067e7c23 */ /* 0x100fe200080108b3 */
[----:B------:R-:W-:Y:S01]  /*8ac0*/  LOP3.LUT R127, R18, 0xff, RZ, 0xc0, !PT ;  /* 0x000000ff127f7812 */ /* 0x000fe200078ec0ff */
[--C-:B------:R-:W-:Y:S01]  /*8ad0*/  FFMA.FTZ R165, R117, UR22, -R168.reuse ;  /* 0x0000001675a57c23 */ /* 0x100fe200080108a8 */
[----:B------:R-:W-:Y:S01]  /*8ae0*/  LOP3.LUT R79, R72, 0xff, RZ, 0xc0, !PT ;  /* 0x000000ff484f7812 */ /* 0x000fe200078ec0ff */
[----:B------:R-:W-:Y:S01]  /*8af0*/  FFMA.FTZ R117, R4, UR22, -R179 ;  /* 0x0000001604757c23 */ /* 0x000fe200080108b3 */
[----:B------:R-:W-:Y:S01]  /*8b00*/  FSETP.NEU.FTZ.AND P0, PT, R3, -INF , PT ;  /* 0xff8000000300780b */ /* 0x000fe20003f1d000 */
[----:B------:R-:W-:Y:S01]  /*8b10*/  FFMA.FTZ R172, R5, UR22, -R168 ;  /* 0x0000001605ac7c23 */ /* 0x000fe200080108a8 */
[----:B------:R-:W-:Y:S01]  /*8b20*/  LOP3.LUT R18, R67, 0xffff, RZ, 0xc0, !PT ;  /* 0x0000ffff43127812 */ /* 0x000fe200078ec0ff */
[----:B------:R-:W-:Y:S01]  /*8b30*/  MUFU.EX2 R182, R182 ;  /* 0x000000b600b67308 */ /* 0x000fe20000000800 */
[----:B------:R-:W-:Y:S01]  /*8b40*/  PRMT R24, R75, 0x7632, R24 ;  /* 0x000076324b187816 */ /* 0x000fe20000000018 */
[----:B------:R-:W-:Y:S01]  /*8b50*/  FFMA.FTZ R174, R7, UR22, -R168 ;  /* 0x0000001607ae7c23 */ /* 0x000fe200080108a8 */
[----:B------:R-:W-:Y:S01]  /*8b60*/  LOP3.LUT R72, R75, 0xffff, RZ, 0xc0, !PT ;  /* 0x0000ffff4b487812 */ /* 0x000fe200078ec0ff */
[----:B------:R-:W-:Y:S01]  /*8b70*/  MUFU.EX2 R126, R126 ;  /* 0x0000007e007e7308 */ /* 0x000fe20000000800 */
[----:B------:R-:W-:Y:S01]  /*8b80*/  PRMT R14, R127, 0x5410, R14 ;  /* 0x000054107f0e7816 */ /* 0x000fe2000000000e */
[----:B------:R-:W-:Y:S01]  /*8b90*/  FFMA.FTZ R184, R53, UR22, -R238 ;  /* 0x0000001635b87c23 */ /* 0x000fe200080108ee */
[----:B------:R-:W-:Y:S01]  /*8ba0*/  PRMT R68, R79, 0x5410, R68 ;  /* 0x000054104f447816 */ /* 0x000fe20000000044 */
[----:B------:R-:W-:Y:S01]  /*8bb0*/  MUFU.EX2 R117, R117 ;  /* 0x0000007500757308 */ /* 0x000fe20000000800 */
[----:B------:R-:W-:Y:S01]  /*8bc0*/  FSEL R204, R204, RZ, P0 ;  /* 0x000000ffcccc7208 */ /* 0x000fe20000000000 */
[----:B------:R-:W-:Y:S01]  /*8bd0*/  FFMA.FTZ R53, R9, UR22, -R168 ;  /* 0x0000001609357c23 */ /* 0x000fe200080108a8 */
[----:B------:R-:W-:Y:S01]  /*8be0*/  LOP3.LUT R127, R67, 0xff, RZ, 0xc0, !PT ;  /* 0x000000ff437f7812 */ /* 0x000fe200078ec0ff */
[----:B------:R-:W-:Y:S01]  /*8bf0*/  MUFU.EX2 R172, R172 ;  /* 0x000000ac00ac7308 */ /* 0x000fe20000000800 */
[----:B------:R-:W-:Y:S01]  /*8c00*/  SHF.R.U32.HI R18, RZ, 0x8, R18 ;  /* 0x00000008ff127819 */ /* 0x000fe20000011612 */
[--C-:B------:R-:W-:Y:S01]  /*8c10*/  FFMA.FTZ R178, R121, UR22, -R204.reuse ;  /* 0x0000001679b27c23 */ /* 0x100fe200080108cc */
[----:B------:R-:W-:Y:S01]  /*8c20*/  LOP3.LUT R79, R75, 0xff, RZ, 0xc0, !PT ;  /* 0x000000ff4b4f7812 */ /* 0x000fe200078ec0ff */
[----:B------:R-:W3:Y:S01]  /*8c30*/  MUFU.EX2 R121, R133 ;  /* 0x0000008500797308 */ /* 0x000ee20000000800 */
[----:B------:R-:W-:Y:S01]  /*8c40*/  SHF.R.U32.HI R20, RZ, 0x18, R75 ;  /* 0x00000018ff147819 */ /* 0x000fe2000001164b */
[--C-:B------:R-:W-:Y:S01]  /*8c50*/  FFMA.FTZ R171, R21, UR22, -R204.reuse ;  /* 0x0000001615ab7c23 */ /* 0x100fe200080108cc */
[----:B-1----:R-:W-:Y:S01]  /*8c60*/  LOP3.LUT R78, R78, 0xff, RZ, 0xc0, !PT ;  /* 0x000000ff4e4e7812 */ /* 0x002fe200078ec0ff */
[--C-:B------:R-:W-:Y:S01]  /*8c70*/  FFMA.FTZ R180, R51, UR22, -R204.reuse ;  /* 0x0000001633b47c23 */ /* 0x100fe200080108cc */
[----:B------:R-:W-:Y:S01]  /*8c80*/  LOP3.LUT R75, R24, 0xff, RZ, 0xc0, !PT ;  /* 0x000000ff184b7812 */ /* 0x000fe200078ec0ff */
[----:B------:R-:W-:Y:S01]  /*8c90*/  FFMA.FTZ R119, R119, UR22, -R204 ;  /* 0x0000001677777c23 */ /* 0x000fe200080108cc */
[----:B------:R-:W-:Y:S01]  /*8ca0*/  SHF.R.U32.HI R72, RZ, 0x8, R72 ;  /* 0x00000008ff487819 */ /* 0x000fe20000011648 */
[----:B------:R-:W-:Y:S01]  /*8cb0*/  MUFU.EX2 R165, R165 ;  /* 0x000000a500a57308 */ /* 0x000fe20000000800 */
[----:B------:R-:W-:Y:S01]  /*8cc0*/  PRMT R18, R127, 0x5410, R18 ;  /* 0x000054107f127816 */ /* 0x000fe20000000012 */
[----:B------:R-:W-:Y:S01]  /*8cd0*/  FFMA.FTZ R127, R37, UR22, -R238 ;  /* 0x00000016257f7c23 */ /* 0x000fe200080108ee */
[----:B------:R-:W-:Y:S01]  /*8ce0*/  PRMT R20, R75, 0x5410, R20 ;  /* 0x000054104b147816 */ /* 0x000fe20000000014 */
[----:B------:R-:W-:Y:S01]  /*8cf0*/  IMAD R37, R78, 0x10000, R78 ;  /* 0x000100004e257824 */ /* 0x000fe200078e024e */
[----:B------:R-:W-:Y:S01]  /*8d00*/  PRMT R72, R79, 0x5410, R72 ;  /* 0x000054104f487816 */ /* 0x000fe20000000048 */
[--C-:B------:R-:W-:Y:S01]  /*8d10*/  FFMA.FTZ R75, R137, UR22, -R168.reuse ;  /* 0x00000016894b7c23 */ /* 0x100fe200080108a8 */
[----:B------:R-:W-:Y:S01]  /*8d20*/  LEA R218, R218, UR4, 0x1 ;  /* 0x00000004dada7c11 */ /* 0x000fe2000f8e08ff */
[----:B------:R-:W-:Y:S01]  /*8d30*/  MUFU.EX2 R174, R174 ;  /* 0x000000ae00ae7308 */ /* 0x000fe20000000800 */
[----:B------:R-:W-:Y:S01]  /*8d40*/  LOP3.LUT R62, R144, UR23, R143, 0x96, !PT ;  /* 0x00000017903e7c12 */ /* 0x000fe2000f8e968f */
[----:B------:R-:W-:Y:S01]  /*8d50*/  FFMA.FTZ R81, R17, UR22, -R168 ;  /* 0x0000001611517c23 */ /* 0x000fe200080108a8 */
[--C-:B------:R-:W-:Y:S01]  /*8d60*/  HSET2.LE.AND R72, R72, R37.reuse, PT ;  /* 0x0000002548487233 */ /* 0x100fe20003803000 */
[----:B------:R-:W1:Y:S01]  /*8d70*/  MUFU.EX2 R95, R75 ;  /* 0x0000004b005f7308 */ /* 0x000e620000000800 */
[----:B--2---:R-:W-:Y:S01]  /*8d80*/  F2FP.F16.F32.PACK_AB R7, R125, R130 ;  /* 0x000000827d07723e */ /* 0x004fe200000000ff */
[----:B------:R-:W-:Y:S01]  /*8d90*/  IMAD.IADD R24, R177, 0x1, R218 ;  /* 0x00000001b1187824 */ /* 0x000fe200078e02da */
[----:B------:R-:W-:Y:S01]  /*8da0*/  LOP3.LUT R58, R62, 0xffff, RZ, 0xc0, !PT ;  /* 0x0000ffff3e3a7812 */ /* 0x000fe200078ec0ff */
[----:B------:R-:W-:Y:S01]  /*8db0*/  LDSM.16.MT88.4 R148, [R218+0x4000] ;  /* 0x00400000da94783b */ /* 0x000fe20000004200 */
[----:B------:R-:W-:Y:S01]  /*8dc0*/  PRMT R71, R71, 0x5410, R86 ;  /* 0x0000541047477816 */ /* 0x000fe20000000056 */
[--C-:B------:R-:W-:Y:S01]  /*8dd0*/  FFMA.FTZ R86, R16, UR22, -R179.reuse ;  /* 0x0000001610567c23 */ /* 0x100fe200080108b3 */
[----:B------:R-:W-:Y:S01]  /*8de0*/  LOP3.LUT R136, R7, R72, RZ, 0xc0, !PT ;  /* 0x0000004807887212 */ /* 0x000fe200078ec0ff */
[----:B------:R-:W-:Y:S01]  /*8df0*/  MUFU.EX2 R180, R180 ;  /* 0x000000b400b47308 */ /* 0x000fe20000000800 */
[----:B------:R-:W2:Y:S01]  /*8e00*/  LDSM.16.MT88.4 R4, [R24+0x4000] ;  /* 0x004000001804783b */ /* 0x000ea20000004200 */
[--C-:B------:R-:W-:Y:S01]  /*8e10*/  HSET2.LE.AND R137, R20, R37.reuse, PT ;  /* 0x0000002514897233 */ /* 0x100fe20003803000 */
[----:B------:R-:W-:Y:S01]  /*8e20*/  FFMA.FTZ R78, R15, UR22, -R238 ;  /* 0x000000160f4e7c23 */ /* 0x000fe200080108ee */
[----:B------:R-:W-:Y:S01]  /*8e30*/  LOP3.LUT R139, R62, 0xff, RZ, 0xc0, !PT ;  /* 0x000000ff3e8b7812 */ /* 0x000fe200078ec0ff */
[----:B------:R-:W4:Y:S01]  /*8e40*/  MUFU.EX2 R171, R171 ;  /* 0x000000ab00ab7308 */ /* 0x000f220000000800 */
[----:B------:R-:W-:Y:S01]  /*8e50*/  SHF.R.U32.HI R58, RZ, 0x8, R58 ;  /* 0x00000008ff3a7819 */ /* 0x000fe2000001163a */
[----:B------:R-:W-:Y:S01]  /*8e60*/  FFMA.FTZ R215, R215, UR22, -R238 ;  /* 0x00000016d7d77c23 */ /* 0x000fe200080108ee */
[----:B------:R-:W-:Y:S01]  /*8e70*/  LOP3.LUT R20, R71, 0xff00ff, RZ, 0xc0, !PT ;  /* 0x00ff00ff47147812 */ /* 0x000fe200078ec0ff */
[----:B------:R-:W-:Y:S01]  /*8e80*/  MUFU.EX2 R178, R178 ;  /* 0x000000b200b27308 */ /* 0x000fe20000000800 */
[--C-:B------:R-:W-:Y:S01]  /*8e90*/  HSET2.LE.AND R134, R22, R37.reuse, PT ;  /* 0x0000002516867233 */ /* 0x100fe20003803000 */
[----:B------:R-:W-:Y:S01]  /*8ea0*/  FFMA.FTZ R176, R63, UR22, -R204 ;  /* 0x000000163fb07c23 */ /* 0x000fe200080108cc */
[----:B---3--:R-:W-:Y:S01]  /*8eb0*/  F2FP.F16.F32.PACK_AB R21, R121, R182 ;  /* 0x000000b67915723e */ /* 0x008fe200000000ff */
[----:B------:R-:W3:Y:S01]  /*8ec0*/  MUFU.EX2 R119, R119 ;  /* 0x0000007700777308 */ /* 0x000ee20000000800 */
[----:B------:R-:W-:Y:S01]  /*8ed0*/  PRMT R58, R139, 0x5410, R58 ;  /* 0x000054108b3a7816 */ /* 0x000fe2000000003a */
[--C-:B------:R-:W-:Y:S01]  /*8ee0*/  FFMA.FTZ R122, R223, UR22, -R238.reuse ;  /* 0x00000016df7a7c23 */ /* 0x100fe200080108ee */
[--C-:B------:R-:W-:Y:S01]  /*8ef0*/  HSET2.LE.AND R68, R68, R37.reuse, PT ;  /* 0x0000002544447233 */ /* 0x100fe20003803000 */
[----:B------:R-:W-:Y:S01]  /*8f00*/  MUFU.EX2 R127, R127 ;  /* 0x0000007f007f7308 */ /* 0x000fe20000000800 */
[--C-:B------:R-:W-:Y:S01]  /*8f10*/  HSET2.LE.AND R139, R20, R37.reuse, PT ;  /* 0x00000025148b7233 */ /* 0x100fe20003803000 */
[----:B------:R-:W-:Y:S01]  /*8f20*/  FFMA.FTZ R79, R217, UR22, -R238 ;  /* 0x00000016d94f7c23 */ /* 0x000fe200080108ee */
[----:B------:R-:W-:Y:S01]  /*8f30*/  F2FP.F16.F32.PACK_AB R71, R117, R126 ;  /* 0x0000007e7547723e */ /* 0x000fe200000000ff */
[----:B------:R-:W2:Y:S01]  /*8f40*/  MUFU.EX2 R184, R184 ;  /* 0x000000b800b87308 */ /* 0x000ea20000000800 */
[----:B------:R-:W-:Y:S01]  /*8f50*/  LOP3.LUT R134, R21, R134, RZ, 0xc0, !PT ;  /* 0x0000008615867212 */ /* 0x000fe200078ec0ff */
[----:B------:R-:W-:Y:S01]  /*8f60*/  FFMA.FTZ R21, R12, UR22, -R179 ;  /* 0x000000160c157c23 */ /* 0x000fe200080108b3 */
[----:B-1----:R-:W-:Y:S01]  /*8f70*/  F2FP.F16.F32.PACK_AB R20, R95, R172 ;  /* 0x000000ac5f14723e */ /* 0x002fe200000000ff */
[----:B------:R-:W-:Y:S01]  /*8f80*/  MUFU.EX2 R86, R86 ;  /* 0x0000005600567308 */ /* 0x000fe20000000800 */
[----:B------:R-:W-:Y:S01]  /*8f90*/  PRMT R51, R67, 0x7632, R51 ;  /* 0x0000763243337816 */ /* 0x000fe20000000033 */
[--C-:B------:R-:W-:Y:S01]  /*8fa0*/  FFMA.FTZ R85, R85, UR22, -R204.reuse ;  /* 0x0000001655557c23 */ /* 0x100fe200080108cc */
[----:B------:R-:W-:Y:S01]  /*8fb0*/  LOP3.LUT R138, R71, R68, RZ, 0xc0, !PT ;  /* 0x00000044478a7212 */ /* 0x000fe200078ec0ff */
[----:B------:R-:W1:Y:S01]  /*8fc0*/  MUFU.EX2 R21, R21 ;  /* 0x0000001500157308 */ /* 0x000e620000000800 */
[----:B------:R-:W-:Y:S01]  /*8fd0*/  LOP3.LUT R139, R20, R139, RZ, 0xc0, !PT ;  /* 0x0000008b148b7212 */ /* 0x000fe200078ec0ff */
[----:B------:R-:W-:Y:S01]  /*8fe0*/  FFMA.FTZ R213, R213, UR22, -R204 ;  /* 0x00000016d5d57c23 */ /* 0x000fe200080108cc */
[----:B------:R-:W-:Y:S01]  /*8ff0*/  LOP3.LUT R68, R19, 0xff00ff, RZ, 0xc0, !PT ;  /* 0x00ff00ff13447812 */ /* 0x000fe200078ec0ff */
[----:B------:R-:W-:Y:S01]  /*9000*/  MUFU.EX2 R53, R53 ;  /* 0x0000003500357308 */ /* 0x000fe20000000800 */
[----:B------:R-:W-:Y:S01]  /*9010*/  SHF.R.U32.HI R20, RZ, 0x18, R67 ;  /* 0x00000018ff147819 */ /* 0x000fe20000011643 */
[----:B------:R-:W-:Y:S01]  /*9020*/  UIADD3 UR4, UPT, UPT, UR31, 0x2, URZ ;  /* 0x000000021f047890 */ /* 0x000fe2000fffe0ff */
[----:B------:R-:W-:Y:S01]  /*9030*/  LOP3.LUT R19, R51, 0xff, RZ, 0xc0, !PT ;  /* 0x000000ff33137812 */ /* 0x000fe200078ec0ff */
[--C-:B------:R-:W-:Y:S01]  /*9040*/  FFMA.FTZ R51, R8, UR22, -R179.reuse ;  /* 0x0000001608337c23 */ /* 0x100fe200080108b3 */
[----:B------:R-:W-:Y:S01]  /*9050*/  F2FP.F16.F32.PACK_AB R72, R174, R165 ;  /* 0x000000a5ae48723e */ /* 0x000fe200000000ff */
[----:B------:R-:W-:Y:S01]  /*9060*/  MUFU.EX2 R78, R78 ;  /* 0x0000004e004e7308 */ /* 0x000fe20000000800 */
[----:B------:R-:W-:Y:S01]  /*9070*/  PRMT R20, R19, 0x5410, R20 ;  /* 0x0000541013147816 */ /* 0x000fe20000000014 */
[----:B------:R-:W-:Y:S01]  /*9080*/  IMAD.WIDE.U32 R216, R26, -0x326172a9, RZ ;  /* 0xcd9e8d571ad87825 */ /* 0x000fe200078e00ff */
[--C-:B------:R-:W-:Y:S01]  /*9090*/  HSET2.LE.AND R135, R68, R37.reuse, PT ;  /* 0x0000002544877233 */ /* 0x100fe20003803000 */
[----:B------:R-:W-:Y:S01]  /*90a0*/  MUFU.EX2 R51, R51 ;  /* 0x0000003300337308 */ /* 0x000fe20000000800 */
[----:B----4-:R-:W-:Y:S01]  /*90b0*/  F2FP.F16.F32.PACK_AB R12, R171, R180 ;  /* 0x000000b4ab0c723e */ /* 0x010fe200000000ff */
[--C-:B------:R-:W-:Y:S01]  /*90c0*/  FFMA.FTZ R207, R207, UR22, -R168.reuse ;  /* 0x00000016cfcf7c23 */ /* 0x100fe200080108a8 */
[--C-:B------:R-:W-:Y:S01]  /*90d0*/  HSET2.LE.AND R133, R20, R37.reuse, PT ;  /* 0x0000002514857233 */ /* 0x100fe20003803000 */
[--C-:B------:R-:W-:Y:S01]  /*90e0*/  FFMA.FTZ R20, R13, UR22, -R168.reuse ;  /* 0x000000160d147c23 */ /* 0x100fe200080108a8 */
[----:B---3--:R-:W-:Y:S01]  /*90f0*/  F2FP.F16.F32.PACK_AB R22, R119, R178 ;  /* 0x000000b27716723e */ /* 0x008fe200000000ff */
[----:B------:R3:W-:Y:S01]  /*9100*/  MUFU.EX2 R63, R215 ;  /* 0x000000d7003f7308 */ /* 0x0007e20000000800 */
[----:B------:R-:W-:Y:S01]  /*9110*/  LOP3.LUT R137, R72, R137, RZ, 0xc0, !PT ;  /* 0x0000008948897212 */ /* 0x000fe200078ec0ff */
[----:B------:R-:W-:Y:S01]  /*9120*/  FFMA.FTZ R72, R11, UR22, -R168 ;  /* 0x000000160b487c23 */ /* 0x000fe200080108a8 */
[----:B------:R-:W-:Y:S01]  /*9130*/  LOP3.LUT R133, R12, R133, RZ, 0xc0, !PT ;  /* 0x000000850c857212 */ /* 0x000fe200078ec0ff */
[----:B------:R-:W-:Y:S01]  /*9140*/  MUFU.EX2 R81, R81 ;  /* 0x0000005100517308 */ /* 0x000fe20000000800 */
[----:B------:R-:W-:Y:S01]  /*9150*/  LOP3.LUT R135, R22, R135, RZ, 0xc0, !PT ;  /* 0x0000008716877212 */ /* 0x000fe200078ec0ff */
[----:B------:R-:W-:Y:S01]  /*9160*/  FFMA.FTZ R22, R10, UR22, -R179 ;  /* 0x000000160a167c23 */ /* 0x000fe200080108b3 */
[--C-:B------:R-:W-:Y:S01]  /*9170*/  HSET2.LE.AND R18, R18, R37.reuse, PT ;  /* 0x0000002512127233 */ /* 0x100fe20003803000 */
[----:B------:R-:W4:Y:S01]  /*9180*/  MUFU.EX2 R72, R72 ;  /* 0x0000004800487308 */ /* 0x000f220000000800 */
[----:B--2---:R-:W-:Y:S01]  /*9190*/  F2FP.F16.F32.PACK_AB R19, R184, R127 ;  /* 0x0000007fb813723e */ /* 0x004fe200000000ff */
[C---:B------:R-:W-:Y:S01]  /*91a0*/  HMMA.16816.F32 R140, R136.reuse, R4, RZ ;  /* 0x00000004888c723c */ /* 0x040fe200000018ff */
[--C-:B------:R-:W-:Y:S01]  /*91b0*/  HSET2.LE.AND R12, R58, R37.reuse, PT ;  /* 0x000000253a0c7233 */ /* 0x100fe20003803000 */
[----:B------:R-:W2:Y:S01]  /*91c0*/  MUFU.EX2 R22, R22 ;  /* 0x0000001600167308 */ /* 0x000ea20000000800 */
[----:B-1----:R-:W-:Y:S01]  /*91d0*/  F2FP.F16.F32.PACK_AB R9, R21, R86 ;  /* 0x000000561509723e */ /* 0x002fe200000000ff */
[----:B---3--:R-:W-:Y:S01]  /*91e0*/  IMAD.WIDE.U32 R214, R214, -0x326172a9, RZ ;  /* 0xcd9e8d57d6d67825 */ /* 0x008fe200078e00ff */
[----:B------:R-:W-:Y:S01]  /*91f0*/  LOP3.LUT R132, R19, R18, RZ, 0xc0, !PT ;  /* 0x0000001213847212 */ /* 0x000fe200078ec0ff */
[----:B------:R-:W1:Y:S01]  /*9200*/  MUFU.EX2 R20, R20 ;  /* 0x0000001400147308 */ /* 0x000e620000000800 */
[----:B------:R-:W-:Y:S01]  /*9210*/  LOP3.LUT R12, R9, R12, RZ, 0xc0, !PT ;  /* 0x0000000c090c7212 */ /* 0x000fe200078ec0ff */
[----:B------:R-:W3:Y:S01]  /*9220*/  LDSM.16.MT88.4 R16, [R24+0x4400] ;  /* 0x004400001810783b */ /* 0x000ee20000004200 */
[----:B------:R-:W-:Y:S01]  /*9230*/  PRMT R13, R62, 0x7632, R13 ;  /* 0x000076323e0d7816 */ /* 0x000fe2000000000d */
[----:B------:R-:W-:Y:S01]  /*9240*/  HMMA.16816.F32 R156, R136, R148, RZ ;  /* 0x00000094889c723c */ /* 0x000fe200000018ff */
[----:B------:R-:W-:Y:S01]  /*9250*/  SHF.R.U32.HI R62, RZ, 0x18, R62 ;  /* 0x00000018ff3e7819 */ /* 0x000fe2000001163e */
[----:B------:R-:W3:Y:S01]  /*9260*/  LDSM.16.MT88.4 R8, [R218+0x4400] ;  /* 0x00440000da08783b */ /* 0x000ee20000004200 */
[----:B------:R-:W-:Y:S01]  /*9270*/  LOP3.LUT R13, R13, 0xff, RZ, 0xc0, !PT ;  /* 0x000000ff0d0d7812 */ /* 0x000fe200078ec0ff */
[----:B------:R-:W-:Y:S01]  /*9280*/  MUFU.EX2 R122, R122 ;  /* 0x0000007a007a7308 */ /* 0x000fe20000000800 */
[--C-:B------:R-:W-:Y:S01]  /*9290*/  HSET2.LE.AND R14, R14, R37.reuse, PT ;  /* 0x000000250e0e7233 */ /* 0x100fe20003803000 */
[----:B------:R-:W-:Y:S01]  /*92a0*/  FFMA.FTZ R82, R40, UR22, -R179 ;  /* 0x0000001628527c23 */ /* 0x000fe200080108b3 */
[----:B------:R-:W-:Y:S01]  /*92b0*/  PRMT R62, R13, 0x5410, R62 ;  /* 0x000054100d3e7816 */ /* 0x000fe2000000003e */
[----:B------:R-:W-:Y:S01]  /*92c0*/  HMMA.16816.F32 R144, R132, R4, RZ ;  /* 0x000000048490723c */ /* 0x000fe200000018ff */
[----:B------:R-:W-:Y:S01]  /*92d0*/  LOP3.LUT R4, R56, 0xff00ff, RZ, 0xc0, !PT ;  /* 0x00ff00ff38047812 */ /* 0x000fe200078ec0ff */
[----:B------:R-:W1:Y:S01]  /*92e0*/  MUFU.EX2 R79, R79 ;  /* 0x0000004f004f7308 */ /* 0x000e620000000800 */
[----:B----4-:R-:W-:Y:S01]  /*92f0*/  F2FP.F16.F32.PACK_AB R67, R53, R72 ;  /* 0x000000483543723e */ /* 0x010fe200000000ff */
[----:B------:R-:W-:Y:S01]  /*9300*/  FFMA.FTZ R205, R205, UR22, -R168 ;  /* 0x00000016cdcd7c23 */ /* 0x000fe200080108a8 */
[--C-:B------:R-:W-:Y:S01]  /*9310*/  HSET2.LE.AND R13, R62, R37.reuse, PT ;  /* 0x000000253e0d7233 */ /* 0x100fe20003803000 */
[----:B------:R-:W-:Y:S01]  /*9320*/  FFMA.FTZ R62, R23, UR22, -R204 ;  /* 0x00000016173e7c23 */ /* 0x000fe200080108cc */
[----:B------:R-:W-:Y:S01]  /*9330*/  HSET2.LE.AND R4, R4, R37, PT ;  /* 0x0000002504047233 */ /* 0x000fe20003803000 */
[----:B------:R-:W-:Y:S01]  /*9340*/  HMMA.16816.F32 R152, R136, R150, RZ ;  /* 0x000000968898723c */ /* 0x000fe200000018ff */
[----:B--2---:R-:W-:Y:S01]  /*9350*/  F2FP.F16.F32.PACK_AB R5, R51, R22 ;  /* 0x000000163305723e */ /* 0x004fe200000000ff */
[----:B------:R-:W-:Y:S01]  /*9360*/  MUFU.EX2 R23, R213 ;  /* 0x000000d500177308 */ /* 0x000fe20000000800 */
[----:B------:R-:W-:Y:S01]  /*9370*/  LOP3.LUT R28, R28, 0xff00ff, RZ, 0xc0, !PT ;  /* 0x00ff00ff1c1c7812 */ /* 0x000fe200078ec0ff */
[----:B------:R-:W-:Y:S01]  /*9380*/  FFMA.FTZ R88, R203, UR22, -R238 ;  /* 0x00000016cb587c23 */ /* 0x000fe200080108ee */
[----:B------:R-:W-:Y:S01]  /*9390*/  LOP3.LUT R15, R67, R4, RZ, 0xc0, !PT ;  /* 0x00000004430f7212 */ /* 0x000fe200078ec0ff */
[----:B------:R-:W-:Y:S01]  /*93a0*/  MUFU.EX2 R62, R62 ;  /* 0x0000003e003e7308 */ /* 0x000fe20000000800 */
[----:B------:R-:W-:Y:S01]  /*93b0*/  LOP3.LUT R14, R5, R14, RZ, 0xc0, !PT ;  /* 0x0000000e050e7212 */ /* 0x000fe200078ec0ff */
[C---:B------:R-:W-:Y:S01]  /*93c0*/  HMMA.16816.F32 R160, R132.reuse, R148, RZ ;  /* 0x0000009484a0723c */ /* 0x040fe200000018ff */
[----:B------:R-:W-:Y:S01]  /*93d0*/  LOP3.LUT R4, R54, 0xff, RZ, 0xc0, !PT ;  /* 0x000000ff36047812 */ /* 0x000fe200078ec0ff */
[----:B------:R-:W-:Y:S01]  /*93e0*/  MUFU.EX2 R176, R176 ;  /* 0x000000b000b07308 */ /* 0x000fe20000000800 */
[----:B------:R-:W-:Y:S01]  /*93f0*/  SHF.R.U32.HI R5, RZ, 0x18, R54 ;  /* 0x00000018ff057819 */ /* 0x000fe20000011636 */
[----:B------:R-:W-:Y:S01]  /*9400*/  FFMA.FTZ R199, R199, UR22, -R238 ;  /* 0x00000016c7c77c23 */ /* 0x000fe200080108ee */
[----:B-1----:R-:W-:Y:S01]  /*9410*/  F2FP.F16.F32.PACK_AB R58, R20, R81 ;  /* 0x00000051143a723e */ /* 0x002fe200000000ff */
[----:B------:R-:W1:Y:S01]  /*9420*/  MUFU.EX2 R85, R85 ;  /* 0x0000005500557308 */ /* 0x000e620000000800 */
[----:B------:R-:W-:Y:S01]  /*9430*/  F2FP.F16.F32.PACK_AB R71, R79, R122 ;  /* 0x0000007a4f47723e */ /* 0x000fe200000000ff */
[----:B------:R-:W-:Y:S01]  /*9440*/  HMMA.16816.F32 R148, R132, R150, RZ ;  /* 0x000000968494723c */ /* 0x000fe200000018ff */
[----:B------:R-:W-:Y:S01]  /*9450*/  LOP3.LUT R13, R58, R13, RZ, 0xc0, !PT ;  /* 0x0000000d3a0d7212 */ /* 0x000fe200078ec0ff */
[----:B------:R-:W-:Y:S01]  /*9460*/  MUFU.EX2 R82, R82 ;  /* 0x0000005200527308 */ /* 0x000fe20000000800 */
[----:B------:R-:W-:Y:S01]  /*9470*/  LOP3.LUT R240, R248, UR10, R217, 0x96, !PT ;  /* 0x0000000af8f07c12 */ /* 0x000fe2000f8e96d9 */
[----:B------:R-:W-:Y:S01]  /*9480*/  FFMA.FTZ R96, R73, UR22, -R204 ;  /* 0x0000001649607c23 */ /* 0x000fe200080108cc */
[----:B------:R-:W-:Y:S01]  /*9490*/  LOP3.LUT R216, R216, UR9, R215, 0x96, !PT ;  /* 0x00000009d8d87c12 */ /* 0x000fe2000f8e96d7 */
[----:B------:R-:W-:Y:S01]  /*94a0*/  MUFU.EX2 R88, R88 ;  /* 0x0000005800587308 */ /* 0x000fe20000000800 */
[----:B------:R-:W-:Y:S01]  /*94b0*/  FFMA.FTZ R196, R169, UR22, -R238 ;  /* 0x00000016a9c47c23 */ /* 0x000fe200080108ee */
[-C--:B------:R-:W-:Y:S01]  /*94c0*/  HMMA.16816.F32 R136, R136, R6.reuse, RZ ;  /* 0x000000068888723c */ /* 0x080fe200000018ff */
[----:B------:R-:W-:Y:S01]  /*94d0*/  IMAD.WIDE.U32 R240, R240, -0x2daee0ad, RZ ;  /* 0xd2511f53f0f07825 */ /* 0x000fe200078e00ff */
[----:B------:R-:W-:Y:S03]  /*94e0*/  MUFU.EX2 R73, R199 ;  /* 0x000000c700497308 */ /* 0x000fe60000000800 */
[----:B------:R-:W-:Y:S01]  /*94f0*/  FFMA.FTZ R169, R25, UR22, -R204 ;  /* 0x0000001619a97c23 */ /* 0x000fe200080108cc */
[----:B-1----:R-:W-:Y:S01]  /*9500*/  F2FP.F16.F32.PACK_AB R67, R85, R176 ;  /* 0x000000b05543723e */ /* 0x002fe200000000ff */
[----:B------:R-:W-:Y:S01]  /*9510*/  IMAD.WIDE.U32 R216, R216, -0x2daee0ad, RZ ;  /* 0xd2511f53d8d87825 */ /* 0x000fe200078e00ff */
[----:B------:R-:W-:Y:S01]  /*9520*/  LOP3.LUT R80, R80, UR25, R241, 0x96, !PT ;  /* 0x0000001950507c12 */ /* 0x000fe2000f8e96f1 */
[----:B------:R-:W-:Y:S01]  /*9530*/  MUFU.EX2 R96, R96 ;  /* 0x0000006000607308 */ /* 0x000fe20000000800 */
[----:B------:R-:W-:Y:S01]  /*9540*/  HMMA.16816.F32 R132, R132, R6, RZ ;  /* 0x000000068484723c */ /* 0x000fe200000018ff */
[C---:B------:R-:W-:Y:S01]  /*9550*/  LOP3.LUT R7, R54.reuse, 0xffff, RZ, 0xc0, !PT ;  /* 0x0000ffff36077812 */ /* 0x040fe200078ec0ff */
[----:B------:R-:W-:Y:S01]  /*9560*/  UIADD3 UR31, UPT, UPT, UR31, 0x3, URZ ;  /* 0x000000031f1f7890 */ /* 0x000fe2000fffe0ff */
[----:B------:R-:W-:Y:S01]  /*9570*/  PRMT R6, R54, 0x7632, R6 ;  /* 0x0000763236067816 */ /* 0x000fe20000000006 */
[----:B------:R-:W-:Y:S01]  /*9580*/  MUFU.EX2 R196, R196 ;  /* 0x000000c400c47308 */ /* 0x000fe20000000800 */
[----:B------:R-:W-:-:S02]  /*9590*/  SHF.R.U32.HI R7, RZ, 0x8, R7 ;  /* 0x00000008ff077819 */ /* 0x000fc40000011607 */
[----:B------:R-:W-:Y:S01]  /*95a0*/  LOP3.LUT R6, R6, 0xff, RZ, 0xc0, !PT ;  /* 0x000000ff06067812 */ /* 0x000fe200078ec0ff */
[C---:B---3--:R-:W-:Y:S01]  /*95b0*/  HMMA.16816.F32 R140, R12.reuse, R16, R140 ;  /* 0x000000100c8c723c */ /* 0x048fe2000000188c */
[----:B------:R-:W-:Y:S01]  /*95c0*/  PRMT R54, R4, 0x5410, R7 ;  /* 0x0000541004367816 */ /* 0x000fe20000000007 */
[----:B------:R-:W-:Y:S01]  /*95d0*/  MUFU.EX2 R169, R169 ;  /* 0x000000a900a97308 */ /* 0x000fe20000000800 */
[----:B------:R-:W-:Y:S01]  /*95e0*/  PRMT R4, R6, 0x5410, R5 ;  /* 0x0000541006047816 */ /* 0x000fe20000000005 */
[----:B------:R-:W-:Y:S01]  /*95f0*/  IMAD.U32 R5, RZ, RZ, UR4 ;  /* 0x00000004ff057e24 */ /* 0x000fe2000f8e00ff */
[----:B------:R-:W-:Y:S02]  /*9600*/  HSET2.LE.AND R6, R42, R37, PT ;  /* 0x000000252a067233 */ /* 0x000fe40003803000 */
[----:B------:R-:W-:Y:S01]  /*9610*/  F2FP.F16.F32.PACK_AB R7, R63, R78 ;  /* 0x0000004e3f07723e */ /* 0x000fe200000000ff */
[----:B------:R-:W-:Y:S01]  /*9620*/  HMMA.16816.F32 R156, R12, R8, R156 ;  /* 0x000000080c9c723c */ /* 0x000fe2000000189c */
[----:B------:R-:W-:-:S02]  /*9630*/  LOP3.LUT R5, R5, UR33, R227, 0x96, !PT ;  /* 0x0000002105057c12 */ /* 0x000fc4000f8e96e3 */
[----:B------:R-:W-:Y:S02]  /*9640*/  LOP3.LUT R6, R7, R6, RZ, 0xc0, !PT ;  /* 0x0000000607067212 */ /* 0x000fe400078ec0ff */
[--C-:B------:R-:W-:Y:S01]  /*9650*/  HSET2.LE.AND R7, R28, R37.reuse, PT ;  /* 0x000000251c077233 */ /* 0x100fe20003803000 */
[----:B------:R-:W-:Y:S01]  /*9660*/  IMAD.WIDE.U32 R242, R5, -0x326172a9, RZ ;  /* 0xcd9e8d5705f27825 */ /* 0x000fe200078e00ff */
[--C-:B------:R-:W-:Y:S01]  /*9670*/  HSET2.LE.AND R26, R4, R37.reuse, PT ;  /* 0x00000025041a7233 */ /* 0x100fe20003803000 */
[C---:B------:R-:W-:Y:S01]  /*9680*/  HMMA.16816.F32 R152, R12.reuse, R10, R152 ;  /* 0x0000000a0c98723c */ /* 0x040fe20000001898 */
[----:B------:R-:W-:Y:S02]  /*9690*/  HSET2.LE.AND R54, R54, R37, PT ;  /* 0x0000002536367233 */ /* 0x000fe40003803000 */
[----:B------:R-:W-:Y:S02]  /*96a0*/  F2FP.F16.F32.PACK_AB R4, R62, R23 ;  /* 0x000000173e04723e */ /* 0x000fe400000000ff */
[----:B------:R-:W-:Y:S01]  /*96b0*/  LOP3.LUT R5, R67, R26, RZ, 0xc0, !PT ;  /* 0x0000001a43057212 */ /* 0x000fe200078ec0ff */
[----:B------:R-:W-:Y:S01]  /*96c0*/  FFMA.FTZ R67, R34, UR22, -R179 ;  /* 0x0000001622437c23 */ /* 0x000fe200080108b3 */
[----:B------:R-:W-:Y:S01]  /*96d0*/  LOP3.LUT R7, R4, R7, RZ, 0xc0, !PT ;  /* 0x0000000704077212 */ /* 0x000fe200078ec0ff */
[----:B------:R-:W-:Y:S01]  /*96e0*/  HMMA.16816.F32 R136, R12, R18, R136 ;  /* 0x000000120c88723c */ /* 0x000fe20000001888 */
[----:B------:R-:W-:Y:S01]  /*96f0*/  LOP3.LUT R4, R71, R54, RZ, 0xc0, !PT ;  /* 0x0000003647047212 */ /* 0x000fe200078ec0ff */
[----:B------:R-:W-:Y:S01]  /*9700*/  IMAD.WIDE.U32 R12, R52, -0x326172a9, RZ ;  /* 0xcd9e8d57340c7825 */ /* 0x000fe200078e00ff */
[----:B------:R-:W-:-:S03]  /*9710*/  LOP3.LUT R54, R210, UR17, R243, 0x96, !PT ;  /* 0x00000011d2367c12 */ /* 0x000fc6000f8e96f3 */
[----:B------:R-:W-:Y:S01]  /*9720*/  FFMA.FTZ R71, R38, UR22, -R179 ;  /* 0x0000001626477c23 */ /* 0x000fe200080108b3 */
[----:B------:R-:W-:Y:S01]  /*9730*/  LOP3.LUT R28, R208, UR17, R243, 0x96, !PT ;  /* 0x00000011d01c7c12 */ /* 0x000fe2000f8e96f3 */
[----:B------:R-:W-:Y:S01]  /*9740*/  FFMA.FTZ R52, R65, UR22, -R168 ;  /* 0x0000001641347c23 */ /* 0x000fe200080108a8 */
[C---:B------:R-:W-:Y:S01]  /*9750*/  LOP3.LUT R42, R242.reuse, UR11, R249, 0x96, !PT ;  /* 0x0000000bf22a7c12 */ /* 0x040fe2000f8e96f9 */
[----:B------:R-:W-:Y:S01]  /*9760*/  HMMA.16816.F32 R144, R4, R16, R144 ;  /* 0x000000100490723c */ /* 0x000fe20000001890 */
[----:B------:R-:W-:Y:S01]  /*9770*/  LOP3.LUT R26, R242, UR11, R245, 0x96, !PT ;  /* 0x0000000bf21a7c12 */ /* 0x000fe2000f8e96f5 */
[----:B------:R-:W-:Y:S01]  /*9780*/  IMAD.WIDE.U32 R242, R48, -0x326172a9, RZ ;  /* 0xcd9e8d5730f27825 */ /* 0x000fe200078e00ff */
[----:B------:R-:W-:-:S03]  /*9790*/  LOP3.LUT R16, R74, UR8, R13, 0x96, !PT ;  /* 0x000000084a107c12 */ /* 0x000fc6000f8e960d */
[----:B------:R-:W-:Y:S01]  /*97a0*/  FFMA.FTZ R74, R89, UR22, -R168 ;  /* 0x00000016594a7c23 */ /* 0x000fe200080108a8 */
[----:B------:R-:W-:Y:S01]  /*97b0*/  MUFU.EX2 R71, R71 ;  /* 0x0000004700477308 */ /* 0x000fe20000000800 */
[----:B------:R-:W-:Y:S01]  /*97c0*/  IMAD.MOV.U32 R48, RZ, RZ, R242 ;  /* 0x000000ffff307224 */ /* 0x000fe200078e00f2 */
[----:B------:R-:W-:Y:S01]  /*97d0*/  LOP3.LUT R12, R12, UR7, R243, 0x96, !PT ;  /* 0x000000070c0c7c12 */ /* 0x000fe2000f8e96f3 */
[C---:B------:R-:W-:Y:S01]  /*97e0*/  HMMA.16816.F32 R160, R4.reuse, R8, R160 ;  /* 0x0000000804a0723c */ /* 0x040fe200000018a0 */
[C---:B------:R-:W-:Y:S01]  /*97f0*/  PRMT R14, R242.reuse, 0x7773, RZ ;  /* 0x00007773f20e7816 */ /* 0x040fe200000000ff */
[----:B------:R-:W-:Y:S01]  /*9800*/  MUFU.EX2 R89, R207 ;  /* 0x000000cf00597308 */ /* 0x000fe20000000800 */
[----:B------:R-:W-:Y:S02]  /*9810*/  PRMT R17, R242, 0x7772, RZ ;  /* 0x00007772f2117816 */ /* 0x000fe400000000ff */
[----:B------:R-:W-:Y:S01]  /*9820*/  LOP3.LUT R9, R12, 0xffff, RZ, 0xc0, !PT ;  /* 0x0000ffff0c097812 */ /* 0x000fe200078ec0ff */
[----:B------:R-:W1:Y:S01]  /*9830*/  MUFU.EX2 R74, R74 ;  /* 0x0000004a004a7308 */ /* 0x000e620000000800 */
[----:B------:R-:W-:Y:S01]  /*9840*/  LOP3.LUT R48, R48, 0xff, RZ, 0xc0, !PT ;  /* 0x000000ff30307812 */ /* 0x000fe200078ec0ff */
[C---:B------:R-:W-:Y:S01]  /*9850*/  HMMA.16816.F32 R148, R4.reuse, R10, R148 ;  /* 0x0000000a0494723c */ /* 0x040fe20000001894 */
[----:B------:R-:W-:Y:S01]  /*9860*/  PRMT R17, R17, 0x5410, R14 ;  /* 0x0000541011117816 */ /* 0x000fe2000000000e */
[----:B------:R-:W-:Y:S01]  /*9870*/  FFMA.FTZ R14, R30, UR22, -R179 ;  /* 0x000000161e0e7c23 */ /* 0x000fe200080108b3 */
[----:B------:R-:W-:Y:S01]  /*9880*/  PRMT R13, R242, 0x7771, RZ ;  /* 0x00007771f20d7816 */ /* 0x000fe200000000ff */
[----:B------:R-:W-:Y:S01]  /*9890*/  MUFU.EX2 R65, R205 ;  /* 0x000000cd00417308 */ /* 0x000fe20000000800 */
[----:B------:R-:W-:Y:S01]  /*98a0*/  LOP3.LUT R8, R12, 0xff, RZ, 0xc0, !PT ;  /* 0x000000ff0c087812 */ /* 0x000fe200078ec0ff */
[----:B------:R-:W-:Y:S01]  /*98b0*/  IMAD.WIDE.U32 R242, R54, -0x2daee0ad, RZ ;  /* 0xd2511f5336f27825 */ /* 0x000fe200078e00ff */
[----:B------:R-:W-:Y:S01]  /*98c0*/  SHF.R.U32.HI R9, RZ, 0x8, R9 ;  /* 0x00000008ff097819 */ /* 0x000fe20000011609 */
[----:B------:R-:W2:Y:S01]  /*98d0*/  MUFU.EX2 R52, R52 ;  /* 0x0000003400347308 */ /* 0x000ea20000000800 */
[----:B------:R-:W-:Y:S01]  /*98e0*/  PRMT R30, R48, 0x5410, R13 ;  /* 0x00005410301e7816 */ /* 0x000fe2000000000d */
[----:B------:R-:W-:Y:S01]  /*98f0*/  HMMA.16816.F32 R132, R4, R18, R132 ;  /* 0x000000120484723c */ /* 0x000fe20000001884 */
[----:B------:R-:W-:Y:S01]  /*9900*/  PRMT R34, R8, 0x5410, R9 ;  /* 0x0000541008227816 */ /* 0x000fe20000000009 */
[----:B------:R3:W-:Y:S01]  /*9910*/  MUFU.EX2 R48, R14 ;  /* 0x0000000e00307308 */ /* 0x0007e20000000800 */
[----:B------:R-:W-:Y:S01]  /*9920*/  PRMT R75, R12, 0x7632, R75 ;  /* 0x000076320c4b7816 */ /* 0x000fe2000000004b */
[----:B------:R-:W4:Y:S01]  /*9930*/  LDSM.16.MT88.4 R8, [R24+0x4800] ;  /* 0x004800001808783b */ /* 0x000f220000004200 */
[----:B------:R-:W-:Y:S01]  /*9940*/  SHF.R.U32.HI R38, RZ, 0x18, R12 ;  /* 0x00000018ff267819 */ /* 0x000fe2000001160c */
[----:B------:R-:W2:Y:S01]  /*9950*/  MUFU.EX2 R67, R67 ;  /* 0x0000004300437308 */ /* 0x000ea20000000800 */
[----:B------:R-:W-:Y:S01]  /*9960*/  LOP3.LUT R75, R75, 0xff, RZ, 0xc0, !PT ;  /* 0x000000ff4b4b7812 */ /* 0x000fe200078ec0ff */
[----:B------:R-:W-:Y:S01]  /*9970*/  IMAD.WIDE.U32 R18, R80, -0x326172a9, RZ ;  /* 0xcd9e8d5750127825 */ /* 0x000fe200078e00ff */
[----:B------:R-:W-:-:S02]  /*9980*/  LOP3.LUT R240, R240, UR24, R217, 0x96, !PT ;  /* 0x00000018f0f07c12 */ /* 0x000fc4000f8e96d9 */
[----:B------:R-:W-:Y:S02]  /*9990*/  PRMT R38, R75, 0x5410, R38 ;  /* 0x000054104b267816 */ /* 0x000fe40000000026 */
[----:B------:R-:W-:Y:S01]  /*99a0*/  LOP3.LUT R40, R17, 0xff00ff, RZ, 0xc0, !PT ;  /* 0x00ff00ff11287812 */ /* 0x000fe200078ec0ff */
[----:B------:R-:W-:Y:S01]  /*99b0*/  IMAD.WIDE.U32 R240, R240, -0x326172a9, RZ ;  /* 0xcd9e8d57f0f07825 */ /* 0x000fe200078e00ff */
[--C-:B------:R-:W-:Y:S01]  /*99c0*/  HSET2.LE.AND R4, R34, R37.reuse, PT ;  /* 0x0000002522047233 */ /* 0x100fe20003803000 */
[----:B---3--:R-:W3:Y:S01]  /*99d0*/  LDSM.16.MT88.4 R12, [R218+0x4800] ;  /* 0x00480000da0c783b */ /* 0x008ee20000004200 */
[--C-:B------:R-:W-:Y:S02]  /*99e0*/  HSET2.LE.AND R5, R38, R37.reuse, PT ;  /* 0x0000002526057233 */ /* 0x100fe40003803000 */
[----:B-1----:R-:W-:Y:S02]  /*99f0*/  F2FP.F16.F32.PACK_AB R34, R74, R89 ;  /* 0x000000594a22723e */ /* 0x002fe400000000ff */
[----:B------:R-:W-:-:S02]  /*9a00*/  HSET2.LE.AND R6, R30, R37, PT ;  /* 0x000000251e067233 */ /* 0x000fc40003803000 */
[----:B------:R-:W-:Y:S02]  /*9a10*/  HSET2.LE.AND R7, R40, R37, PT ;  /* 0x0000002528077233 */ /* 0x000fe40003803000 */
[----:B------:R-:W-:Y:S01]  /*9a20*/  LOP3.LUT R5, R34, R5, RZ, 0xc0, !PT ;  /* 0x0000000522057212 */ /* 0x000fe200078ec0ff */
[----:B------:R-:W-:Y:S01]  /*9a30*/  IMAD.MOV.U32 R34, RZ, RZ, R240 ;  /* 0x000000ffff227224 */ /* 0x000fe200078e00f0 */
[----:B------:R-:W-:Y:S02]  /*9a40*/  F2FP.F16.F32.PACK_AB R75, R71, R82 ;  /* 0x00000052474b723e */ /* 0x000fe400000000ff */
[----:B--2---:R-:W-:Y:S02]  /*9a50*/  F2FP.F16.F32.PACK_AB R30, R52, R65 ;  /* 0x00000041341e723e */ /* 0x004fe400000000ff */
[----:B------:R-:W-:Y:S02]  /*9a60*/  F2FP.F16.F32.PACK_AB R17, R48, R67 ;  /* 0x000000433011723e */ /* 0x000fe400000000ff */
[----:B------:R-:W-:-:S02]  /*9a70*/  LOP3.LUT R4, R75, R4, RZ, 0xc0, !PT ;  /* 0x000000044b047212 */ /* 0x000fc400078ec0ff */
[----:B------:R-:W-:Y:S02]  /*9a80*/  LOP3.LUT R7, R30, R7, RZ, 0xc0, !PT ;  /* 0x000000071e077212 */ /* 0x000fe400078ec0ff */
[----:B------:R-:W-:Y:S02]  /*9a90*/  PRMT R30, R240, 0x7771, RZ ;  /* 0x00007771f01e7816 */ /* 0x000fe400000000ff */
[----:B------:R-:W-:Y:S02]  /*9aa0*/  LOP3.LUT R75, R34, 0xff, RZ, 0xc0, !PT ;  /* 0x000000ff224b7812 */ /* 0x000fe400078ec0ff */
[----:B------:R-:W-:Y:S02]  /*9ab0*/  LOP3.LUT R6, R17, R6, RZ, 0xc0, !PT ;  /* 0x0000000611067212 */ /* 0x000fe400078ec0ff */
[----:B------:R-:W-:Y:S02]  /*9ac0*/  LOP3.LUT R17, R18, UR7, R241, 0x96, !PT ;  /* 0x0000000712117c12 */ /* 0x000fe4000f8e96f1 */
[----:B------:R-:W-:-:S02]  /*9ad0*/  PRMT R177, R240, 0x7773, RZ ;  /* 0x00007773f0b17816 */ /* 0x000fc400000000ff */
[----:B------:R-:W-:Y:S01]  /*9ae0*/  PRMT R18, R240, 0x7772, RZ ;  /* 0x00007772f0127816 */ /* 0x000fe200000000ff */
[----:B------:R-:W-:Y:S01]  /*9af0*/  IMAD.WIDE.U32 R240, R42, -0x2daee0ad, RZ ;  /* 0xd2511f532af07825 */ /* 0x000fe200078e00ff */
[----:B------:R-:W-:-:S03]  /*9b00*/  PRMT R30, R75, 0x5410, R30 ;  /* 0x000054104b1e7816 */ /* 0x000fc6000000001e */
[----:B------:R-:W-:Y:S01]  /*9b10*/  FFMA.FTZ R75, R167, UR22, -R204 ;  /* 0x00000016a74b7c23 */ /* 0x000fe200080108cc */
[----:B------:R-:W-:Y:S01]  /*9b20*/  PRMT R18, R18, 0x5410, R177 ;  /* 0x0000541012127816 */ /* 0x000fe200000000b1 */
[----:B------:R-:W-:Y:S01]  /*9b30*/  FFMA.FTZ R177, R77, UR22, -R238 ;  /* 0x000000164db17c23 */ /* 0x000fe200080108ee */
[----:B------:R-:W-:Y:S01]  /*9b40*/  LOP3.LUT R34, R250, UR30, R243, 0x96, !PT ;  /* 0x0000001efa227c12 */ /* 0x000fe2000f8e96f3 */
[C---:B----4-:R-:W-:Y:S01]  /*9b50*/  HMMA.16816.F32 R140, R4.reuse, R8, R140 ;  /* 0x00000008048c723c */ /* 0x050fe2000000188c */
[----:B------:R-:W-:Y:S01]  /*9b60*/  LOP3.LUT R38, R242, UR29, R241, 0x96, !PT ;  /* 0x0000001df2267c12 */ /* 0x000fe2000f8e96f1 */
[----:B------:R-:W-:Y:S01]  /*9b70*/  MUFU.EX2 R75, R75 ;  /* 0x0000004b004b7308 */ /* 0x000fe20000000800 */
[----:B------:R-:W-:Y:S01]  /*9b80*/  FFMA.FTZ R242, R55, UR22, -R204 ;  /* 0x0000001637f27c23 */ /* 0x000fe200080108cc */
[----:B------:R-:W-:Y:S01]  /*9b90*/  IMAD.WIDE.U32 R54, R34, -0x326172a9, RZ ;  /* 0xcd9e8d5722367825 */ /* 0x000fe200078e00ff */
[C---:B------:R-:W-:Y:S01]  /*9ba0*/  LOP3.LUT R40, R17.reuse, 0xffff, RZ, 0xc0, !PT ;  /* 0x0000ffff11287812 */ /* 0x040fe200078ec0ff */
[----:B------:R-:W1:Y:S01]  /*9bb0*/  MUFU.EX2 R177, R177 ;  /* 0x000000b100b17308 */ /* 0x000e620000000800 */
[----:B------:R-:W-:Y:S01]  /*9bc0*/  LOP3.LUT R167, R17, 0xff, RZ, 0xc0, !PT ;  /* 0x000000ff11a77812 */ /* 0x000fe200078ec0ff */
[----:B---3--:R-:W-:Y:S01]  /*9bd0*/  HMMA.16816.F32 R156, R4, R12, R156 ;  /* 0x0000000c049c723c */ /* 0x008fe2000000189c */
[----:B------:R-:W-:Y:S01]  /*9be0*/  LOP3.LUT R25, R248, UR10, R55, 0x96, !PT ;  /* 0x0000000af8197c12 */ /* 0x000fe2000f8e9637 */
[----:B------:R-:W2:Y:S01]  /*9bf0*/  MUFU.EX2 R242, R242 ;  /* 0x000000f200f27308 */ /* 0x000ea20000000800 */
[----:B------:R-:W-:Y:S01]  /*9c00*/  SHF.R.U32.HI R40, RZ, 0x8, R40 ;  /* 0x00000008ff287819 */ /* 0x000fe20000011628 */
[----:B------:R-:W-:Y:S01]  /*9c10*/  IMAD.WIDE.U32 R220, R38, -0x326172a9, RZ ;  /* 0xcd9e8d5726dc7825 */ /* 0x000fe200078e00ff */
[----:B------:R-:W-:-:S02]  /*9c20*/  LOP3.LUT R214, R214, UR8, R19, 0x96, !PT ;  /* 0x00000008d6d67c12 */ /* 0x000fc4000f8e9613 */
[----:B------:R-:W-:Y:S01]  /*9c30*/  PRMT R40, R167, 0x5410, R40 ;  /* 0x00005410a7287816 */ /* 0x000fe20000000028 */
[C---:B------:R-:W-:Y:S01]  /*9c40*/  HMMA.16816.F32 R152, R4.reuse, R14, R152 ;  /* 0x0000000e0498723c */ /* 0x040fe20000001898 */
[----:B------:R-:W-:Y:S01]  /*9c50*/  IMAD.WIDE.U32 R230, R25, -0x2daee0ad, RZ ;  /* 0xd2511f5319e67825 */ /* 0x000fe200078e00ff */
[----:B------:R-:W-:Y:S02]  /*9c60*/  LOP3.LUT R54, R54, UR9, R221, 0x96, !PT ;  /* 0x0000000936367c12 */ /* 0x000fe4000f8e96dd */
[----:B-1----:R-:W-:Y:S02]  /*9c70*/  F2FP.F16.F32.PACK_AB R55, R177, R196 ;  /* 0x000000c4b137723e */ /* 0x002fe400000000ff */
[----:B------:R-:W-:Y:S02]  /*9c80*/  LOP3.LUT R240, R240, UR25, R231, 0x96, !PT ;  /* 0x00000019f0f07c12 */ /* 0x000fe4000f8e96e7 */
[----:B------:R-:W-:Y:S01]  /*9c90*/  HMMA.16816.F32 R136, R4, R10, R136 ;  /* 0x0000000a0488723c */ /* 0x000fe20000001888 */
[----:B------:R-:W-:-:S02]  /*9ca0*/  PRMT R5, R17, 0x7632, R5 ;  /* 0x0000763211057816 */ /* 0x000fc40000000005 */
[----:B------:R-:W-:Y:S01]  /*9cb0*/  LOP3.LUT R4, R18, 0xff00ff, RZ, 0xc0, !PT ;  /* 0x00ff00ff12047812 */ /* 0x000fe200078ec0ff */
[----:B------:R-:W-:Y:S01]  /*9cc0*/  IMAD.WIDE.U32 R240, R240, -0x326172a9, RZ ;  /* 0xcd9e8d57f0f07825 */ /* 0x000fe200078e00ff */
[----:B------:R-:W-:Y:S02]  /*9cd0*/  SHF.R.U32.HI R18, RZ, 0x18, R17 ;  /* 0x00000018ff127819 */ /* 0x000fe40000011611 */
[----:B------:R-:W-:Y:S02]  /*9ce0*/  LOP3.LUT R5, R5, 0xff, RZ, 0xc0, !PT ;  /* 0x000000ff05057812 */ /* 0x000fe400078ec0ff */
[--C-:B------:R-:W-:Y:S02]  /*9cf0*/  HSET2.LE.AND R6, R30, R37.reuse, PT ;  /* 0x000000251e067233 */ /* 0x100fe40003803000 */
[----:B------:R-:W-:Y:S02]  /*9d00*/  F2FP.F16.F32.PACK_AB R17, R73, R88 ;  /* 0x000000584911723e */ /* 0x000fe400000000ff */
[----:B------:R-:W-:-:S02]  /*9d10*/  HSET2.LE.AND R7, R4, R37, PT ;  /* 0x0000002504077233 */ /* 0x000fc40003803000 */
[----:B------:R-:W-:Y:S02]  /*9d20*/  F2FP.F16.F32.PACK_AB R4, R75, R96 ;  /* 0x000000604b04723e */ /* 0x000fe400000000ff */
[----:B------:R-:W-:Y:S02]  /*9d30*/  PRMT R18, R5, 0x5410, R18 ;  /* 0x0000541005127816 */ /* 0x000fe40000000012 */
[----:B------:R-:W-:Y:S01]  /*9d40*/  LOP3.LUT R6, R17, R6, RZ, 0xc0, !PT ;  /* 0x0000000611067212 */ /* 0x000fe200078ec0ff */
[----:B------:R-:W-:Y:S01]  /*9d50*/  IMAD.U32 R17, RZ, RZ, UR31 ;  /* 0x0000001fff117e24 */ /* 0x000fe2000f8e00ff */
[----:B------:R-:W-:Y:S02]  /*9d60*/  LOP3.LUT R7, R4, R7, RZ, 0xc0, !PT ;  /* 0x0000000704077212 */ /* 0x000fe400078ec0ff */
[--C-:B------:R-:W-:Y:S02]  /*9d70*/  HSET2.LE.AND R4, R40, R37.reuse, PT ;  /* 0x0000002528047233 */ /* 0x100fe40003803000 */
[----:B------:R-:W-:-:S02]  /*9d80*/  HSET2.LE.AND R5, R18, R37, PT ;  /* 0x0000002512057233 */ /* 0x000fc40003803000 */
[----:B--2---:R-:W-:Y:S02]  /*9d90*/  F2FP.F16.F32.PACK_AB R18, R169, R242 ;  /* 0x000000f2a912723e */ /* 0x004fe400000000ff */
[----:B------:R-:W-:Y:S02]  /*9da0*/  LOP3.LUT R17, R17, UR33, R227, 0x96, !PT ;  /* 0x0000002111117c12 */ /* 0x000fe4000f8e96e3 */
[----:B------:R-:W-:Y:S01]  /*9db0*/  LOP3.LUT R4, R55, R4, RZ, 0xc0, !PT ;  /* 0x0000000437047212 */ /* 0x000fe200078ec0ff */
[----:B------:R-:W-:Y:S01]  /*9dc0*/  IMAD.WIDE.U32 R54, R54, -0x2daee0ad, RZ ;  /* 0xd2511f5336367825 */ /* 0x000fe200078e00ff */
[----:B------:R-:W-:Y:S02]  /*9dd0*/  LOP3.LUT R5, R18, R5, RZ, 0xc0, !PT ;  /* 0x0000000512057212 */ /* 0x000fe400078ec0ff */
[----:B------:R-:W-:Y:S01]  /*9de0*/  LOP3.LUT R34, R220, UR8, R241, 0x96, !PT ;  /* 0x00000008dc227c12 */ /* 0x000fe2000f8e96f1 */
[----:B------:R-:W-:-:S04]  /*9df0*/  IMAD.WIDE.U32 R200, R17, -0x326172a9, RZ ;  /* 0xcd9e8d5711c87825 */ /* 0x000fc800078e00ff */
[----:B------:R-:W-:Y:S01]  /*9e00*/  IMAD.WIDE.U32 R220, R214, -0x2daee0ad, RZ ;  /* 0xd2511f53d6dc7825 */ /* 0x000fe200078e00ff */
[C---:B------:R-:W-:Y:S01]  /*9e10*/  HMMA.16816.F32 R160, R4.reuse, R12, R160 ;  /* 0x0000000c04a0723c */ /* 0x040fe200000018a0 */
[--C-:B------:R-:W-:Y:S02]  /*9e20*/  LOP3.LUT R19, R210, UR17, R201.reuse, 0x96, !PT ;  /* 0x00000011d2137c12 */ /* 0x100fe4000f8e96c9 */
[----:B------:R-:W-:Y:S01]  /*9e30*/  IMAD.WIDE.U32 R214, R28, -0x2daee0ad, RZ ;  /* 0xd2511f531cd67825 */ /* 0x000fe200078e00ff */
[----:B------:R-:W-:Y:S02]  /*9e40*/  LOP3.LUT R17, R208, UR17, R201, 0x96, !PT ;  /* 0x00000011d0117c12 */ /* 0x000fe4000f8e96c9 */
[C---:B------:R-:W-:Y:S01]  /*9e50*/  LOP3.LUT R18, R200.reuse, UR11, R249, 0x96, !PT ;  /* 0x0000000bc8127c12 */ /* 0x040fe2000f8e96f9 */
[----:B------:R-:W-:Y:S01]  /*9e60*/  IMAD.MOV.U32 R30, RZ, RZ, R220 ;  /* 0x000000ffff1e7224 */ /* 0x000fe200078e00dc */
[----:B------:R-:W-:Y:S01]  /*9e70*/  LOP3.LUT R12, R200, UR11, R245, 0x96, !PT ;  /* 0x0000000bc80c7c12 */ /* 0x000fe2000f8e96f5 */
[----:B------:R-:W-:Y:S01]  /*9e80*/  IMAD.WIDE.U32 R200, R16, -0x2daee0ad, RZ ;  /* 0xd2511f5310c87825 */ /* 0x000fe200078e00ff */
[----:B------:R-:W-:Y:S01]  /*9e90*/  LOP3.LUT R13, R230, UR24, R55, 0x96, !PT ;  /* 0x00000018e60d7c12 */ /* 0x000fe2000f8e9637 */
[----:B------:R-:W-:Y:S01]  /*9ea0*/  HMMA.16816.F32 R148, R4, R14, R148 ;  /* 0x0000000e0494723c */ /* 0x000fe20000001894 */
[----:B------:R-:W-:Y:S01]  /*9eb0*/  LOP3.LUT R216, R216, UR23, R221, 0x96, !PT ;  /* 0x00000017d8d87c12 */ /* 0x000fe2000f8e96dd */
[----:B------:R-:W-:Y:S01]  /*9ec0*/  IMAD.MOV.U32 R14, RZ, RZ, R200 ;  /* 0x000000ffff0e7224 */ /* 0x000fe200078e00c8 */
[----:B------:R-:W-:Y:S01]  /*9ed0*/  LOP3.LUT R66, R66, UR23, R201, 0x96, !PT ;  /* 0x0000001742427c12 */ /* 0x000fe2000f8e96c9 */
[----:B------:R-:W-:Y:S01]  /*9ee0*/  IMAD.WIDE.U32 R226, R17, -0x2daee0ad, RZ ;  /* 0xd2511f5311e27825 */ /* 0x000fe200078e00ff */
[----:B------:R-:W-:-:S02]  /*9ef0*/  PRMT R16, R200, 0x7771, RZ ;  /* 0x00007771c8107816 */ /* 0x000fc400000000ff */
[C---:B------:R-:W-:Y:S01]  /*9f00*/  PRMT R38, R200.reuse, 0x7773, RZ ;  /* 0x00007773c8267816 */ /* 0x040fe200000000ff */
[C---:B------:R-:W-:Y:S01]  /*9f10*/  HMMA.16816.F32 R144, R4.reuse, R8, R144 ;  /* 0x000000080490723c */ /* 0x040fe20000001890 */
[----:B------:R-:W-:Y:S01]  /*9f20*/  PRMT R25, R200, 0x7772, RZ ;  /* 0x00007772c8197816 */ /* 0x000fe200000000ff */
[----:B------:R-:W-:Y:S01]  /*9f30*/  IMAD.WIDE.U32 R200, R13, -0x326172a9, RZ ;  /* 0xcd9e8d570dc87825 */ /* 0x000fe200078e00ff */
[C---:B------:R-:W-:Y:S02]  /*9f40*/  PRMT R8, R220.reuse, 0x7771, RZ ;  /* 0x00007771dc087816 */ /* 0x040fe400000000ff */
[C---:B------:R-:W-:Y:S01]  /*9f50*/  PRMT R56, R220.reuse, 0x7773, RZ ;  /* 0x00007773dc387816 */ /* 0x040fe200000000ff */
[----:B------:R-:W-:Y:S01]  /*9f60*/  IMAD.MOV.U32 R68, RZ, RZ, R200 ;  /* 0x000000ffff447224 */ /* 0x000fe200078e00c8 */
[----:B------:R-:W-:Y:S01]  /*9f70*/  PRMT R9, R220, 0x7772, RZ ;  /* 0x00007772dc097816 */ /* 0x000fe200000000ff */
[----:B------:R-:W-:Y:S01]  /*9f80*/  HMMA.16816.F32 R132, R4, R10, R132 ;  /* 0x0000000a0484723c */ /* 0x000fe20000001884 */
[----:B------:R-:W-:Y:S01]  /*9f90*/  LOP3.LUT R4, R246, UR30, R215, 0x96, !PT ;  /* 0x0000001ef6047c12 */ /* 0x000fe2000f8e96d7 */
[----:B------:R-:W-:Y:S01]  /*9fa0*/  IMAD.WIDE.U32 R10, R34, -0x2daee0ad, RZ ;  /* 0xd2511f53220a7825 */ /* 0x000fe200078e00ff */
[----:B------:R-:W-:-:S02]  /*9fb0*/  LOP3.LUT R13, R240, UR7, R201, 0x96, !PT ;  /* 0x00000007f00d7c12 */ /* 0x000fc4000f8e96c9 */
[----:B------:R-:W-:Y:S01]  /*9fc0*/  PRMT R207, R200, 0x7771, RZ ;  /* 0x00007771c8cf7816 */ /* 0x000fe200000000ff */
[----:B------:R-:W-:Y:S01]  /*9fd0*/  IMAD.WIDE.U32 R220, R4, -0x326172a9, RZ ;  /* 0xcd9e8d5704dc7825 */ /* 0x000fe200078e00ff */
[----:B------:R-:W-:Y:S02]  /*9fe0*/  LOP3.LUT R28, R54, UR23, R11, 0x96, !PT ;  /* 0x00000017361c7c12 */ /* 0x000fe4000f8e960b */
[C---:B------:R-:W-:Y:S01]  /*9ff0*/  PRMT R170, R10.reuse, 0x7771, RZ ;  /* 0x000077710aaa7816 */ /* 0x040fe200000000ff */
[----:B------:R-:W-:Y:S01]  /*a000*/  IMAD.MOV.U32 R6, RZ, RZ, R10 ;  /* 0x000000ffff067224 */ /* 0x000fe200078e000a */
[----:B------:R-:W-:Y:S01]  /*a010*/  PRMT R102, R10, 0x7773, RZ ;  /* 0x000077730a667816 */ /* 0x000fe200000000ff */
[----:B------:R-:W-:Y:S01]  /*a020*/  IMAD.WIDE.U32 R240, R18, -0x2daee0ad, RZ ;  /* 0xd2511f5312f07825 */ /* 0x000fe200078e00ff */
[----:B------:R-:W-:Y:S02]  /*a030*/  PRMT R167, R10, 0x7772, RZ ;  /* 0x000077720aa77816 */ /* 0x000fe400000000ff */
[----:B------:R-:W-:Y:S01]  /*a040*/  LOP3.LUT R54, R244, UR10, R221, 0x96, !PT ;  /* 0x0000000af4367c12 */ /* 0x000fe2000f8e96dd */
[----:B------:R-:W-:Y:S01]  /*a050*/  IMAD.WIDE.U32 R10, R19, -0x2daee0ad, RZ ;  /* 0xd2511f53130a7825 */ /* 0x000fe200078e00ff */
[----:B------:R-:W-:-:S02]  /*a060*/  PRMT R215, R200, 0x7773, RZ ;  /* 0x00007773c8d77816 */ /* 0x000fc400000000ff */
[----:B------:R-:W-:Y:S01]  /*a070*/  PRMT R213, R200, 0x7772, RZ ;  /* 0x00007772c8d57816 */ /* 0x000fe200000000ff */
[----:B------:R-:W-:Y:S01]  /*a080*/  IMAD.WIDE.U32 R54, R54, -0x2daee0ad, RZ ;  /* 0xd2511f5336367825 */ /* 0x000fe200078e00ff */
[----:B------:R-:W-:Y:S02]  /*a090*/  LOP3.LUT R4, R250, UR30, R11, 0x96, !PT ;  /* 0x0000001efa047c12 */ /* 0x000fe4000f8e960b */
[----:B------:R-:W-:Y:S01]  /*a0a0*/  LOP3.LUT R18, R10, UR29, R241, 0x96, !PT ;  /* 0x0000001d0a127c12 */ /* 0x000fe2000f8e96f1 */
[----:B------:R-:W-:-:S04]  /*a0b0*/  IMAD.WIDE.U32 R10, R26, -0x2daee0ad, RZ ;  /* 0xd2511f531a0a7825 */ /* 0x000fc800078e00ff */
[----:B------:R-:W-:Y:S01]  /*a0c0*/  IMAD.WIDE.U32 R18, R18, -0x326172a9, RZ ;  /* 0xcd9e8d5712127825 */ /* 0x000fe200078e00ff */
[----:B------:R-:W-:Y:S02]  /*a0d0*/  LOP3.LUT R214, R214, UR29, R11, 0x96, !PT ;  /* 0x0000001dd6d67c12 */ /* 0x000fe4000f8e960b */
[----:B------:R-:W-:Y:S01]  /*a0e0*/  LOP3.LUT R5, R10, UR25, R55, 0x96, !PT ;  /* 0x000000190a057c12 */ /* 0x000fe2000f8e9637 */
        /* <DEDUP_REMOVED lines=23> */
[----:B------:R-:W-:-:S02]  /*a260*/  LOP3.LUT R4, R18, UR8, R55, 0x96, !PT ;  /* 0x0000000812047c12 */ /* 0x000fc4000f8e9637 */
[----:B------:R-:W-:Y:S02]  /*a270*/  LOP3.LUT R7, R226, UR29, R221, 0x96, !PT ;  /* 0x0000001de2077c12 */ /* 0x000fe4000f8e96dd */
[----:B------:R-:W-:Y:S01]  /*a280*/  LOP3.LUT R18, R54, UR7, R201, 0x96, !PT ;  /* 0x0000000736127c12 */ /* 0x000fe2000f8e96c9 */
[----:B------:R-:W-:Y:S01]  /*a290*/  IMAD.MOV.U32 R54, RZ, RZ, R200 ;  /* 0x000000ffff367224 */ /* 0x000fe200078e00c8 */
[C---:B------:R-:W-:Y:S01]  /*a2a0*/  PRMT R58, R200.reuse, 0x7771, RZ ;  /* 0x00007771c83a7816 */ /* 0x040fe200000000ff */
[----:B------:R-:W-:Y:S01]  /*a2b0*/  IMAD.WIDE.U32 R230, R7, -0x326172a9, RZ ;  /* 0xcd9e8d5707e67825 */ /* 0x000fe200078e00ff */
[C---:B------:R-:W-:Y:S02]  /*a2c0*/  PRMT R80, R200.reuse, 0x7773, RZ ;  /* 0x00007773c8507816 */ /* 0x040fe400000000ff */
[----:B------:R-:W-:Y:S01]  /*a2d0*/  PRMT R55, R200, 0x7772, RZ ;  /* 0x00007772c8377816 */ /* 0x000fe200000000ff */
[----:B------:R-:W-:-:S05]  /*a2e0*/  IMAD.WIDE.U32 R200, R5, -0x326172a9, RZ ;  /* 0xcd9e8d5705c87825 */ /* 0x000fca00078e00ff */
[----:B------:R-:W-:Y:S02]  /*a2f0*/  LOP3.LUT R5, R244, UR10, R201, 0x96, !PT ;  /* 0x0000000af4057c12 */ /* 0x000fe4000f8e96c9 */
[----:B------:R-:W-:-:S03]  /*a300*/  LOP3.LUT R7, R200, UR9, R231, 0x96, !PT ;  /* 0x00000009c8077c12 */ /* 0x000fc6000f8e96e7 */
[----:B------:R-:W-:-:S05]  /*a310*/  IMAD.WIDE.U32 R226, R5, -0x2daee0ad, RZ ;  /* 0xd2511f5305e27825 */ /* 0x000fca00078e00ff */
[----:B------:R-:W-:Y:S01]  /*a320*/  LOP3.LUT R5, R220, UR25, R227, 0x96, !PT ;  /* 0x00000019dc057c12 */ /* 0x000fe2000f8e96e3 */
[----:B------:R-:W-:-:S04]  /*a330*/  IMAD.WIDE.U32 R220, R4, -0x2daee0ad, RZ ;  /* 0xd2511f5304dc7825 */ /* 0x000fc800078e00ff */
[----:B------:R-:W-:Y:S01]  /*a340*/  IMAD.WIDE.U32 R200, R5, -0x326172a9, RZ ;  /* 0xcd9e8d5705c87825 */ /* 0x000fe200078e00ff */
[----:B------:R-:W-:-:S04]  /*a350*/  LOP3.LUT R17, R10, UR23, R221, 0x96, !PT ;  /* 0x000000170a117c12 */ /* 0x000fc8000f8e96dd */
[----:B------:R-:W-:Y:S01]  /*a360*/  LOP3.LUT R4, R230, UR8, R201, 0x96, !PT ;  /* 0x00000008e6047c12 */ /* 0x000fe2000f8e96c9 */
[----:B------:R-:W-:Y:S01]  /*a370*/  IMAD.MOV.U32 R40, RZ, RZ, R220 ;  /* 0x000000ffff287224 */ /* 0x000fe200078e00dc */
[----:B------:R-:W-:Y:S02]  /*a380*/  PRMT R5, R220, 0x7771, RZ ;  /* 0x00007771dc057816 */ /* 0x000fe400000000ff */
[----:B------:R-:W-:Y:S01]  /*a390*/  PRMT R213, R213, 0x5410, R215 ;  /* 0x00005410d5d57816 */ /* 0x000fe200000000d7 */
[----:B------:R-:W-:Y:S01]  /*a3a0*/  IMAD.WIDE.U32 R10, R4, -0x2daee0ad, RZ ;  /* 0xd2511f53040a7825 */ /* 0x000fe200078e00ff */
[C---:B------:R-:W-:Y:S02]  /*a3b0*/  PRMT R214, R220.reuse, 0x7773, RZ ;  /* 0x00007773dcd67816 */ /* 0x040fe400000000ff */
[----:B------:R-:W-:Y:S02]  /*a3c0*/  PRMT R167, R167, 0x5410, R102 ;  /* 0x00005410a7a77816 */ /* 0x000fe40000000066 */
[----:B------:R-:W-:Y:S01]  /*a3d0*/  PRMT R205, R220, 0x7772, RZ ;  /* 0x00007772dccd7816 */ /* 0x000fe200000000ff */
[----:B------:R-:W-:Y:S01]  /*a3e0*/  IMAD.WIDE.U32 R220, R7, -0x2daee0ad, RZ ;  /* 0xd2511f5307dc7825 */ /* 0x000fe200078e00ff */
[----:B------:R-:W-:-:S02]  /*a3f0*/  PRMT R34, R10, 0x7771, RZ ;  /* 0x000077710a227816 */ /* 0x000fc400000000ff */
[----:B------:R-:W-:Y:S01]  /*a400*/  LOP3.LUT R68, R68, 0xff, RZ, 0xc0, !PT ;  /* 0x000000ff44447812 */ /* 0x000fe200078ec0ff */
[----:B------:R-:W-:Y:S01]  /*a410*/  IMAD.MOV.U32 R4, RZ, RZ, R10 ;  /* 0x000000ffff047224 */ /* 0x000fe200078e000a */
[C---:B------:R-:W-:Y:S01]  /*a420*/  PRMT R203, R10.reuse, 0x7773, RZ ;  /* 0x000077730acb7816 */ /* 0x040fe200000000ff */
[--C-:B------:R-:W-:Y:S01]  /*a430*/  FFMA.FTZ R217, R43, UR22, -R238.reuse ;  /* 0x000000162bd97c23 */ /* 0x100fe200080108ee */
[----:B------:R-:W-:Y:S01]  /*a440*/  PRMT R10, R10, 0x7772, RZ ;  /* 0x000077720a0a7816 */ /* 0x000fe200000000ff */
[--C-:B------:R-:W-:Y:S01]  /*a450*/  FFMA.FTZ R243, R35, UR22, -R238.reuse ;  /* 0x0000001623f37c23 */ /* 0x100fe200080108ee */
[----:B------:R-:W-:Y:S01]  /*a460*/  LOP3.LUT R15, R220, UR23, R11, 0x96, !PT ;  /* 0x00000017dc0f7c12 */ /* 0x000fe2000f8e960b */
[----:B------:R-:W-:Y:S01]  /*a470*/  FFMA.FTZ R239, R198, UR22, -R238 ;  /* 0x00000016c6ef7c23 */ /* 0x000fe200080108ee */
[----:B------:R-:W-:Y:S01]  /*a480*/  PRMT R11, R25, 0x5410, R38 ;  /* 0x00005410190b7816 */ /* 0x000fe20000000026 */
[----:B------:R-:W-:Y:S01]  /*a490*/  FFMA.FTZ R241, R76, UR22, -R238 ;  /* 0x000000164cf17c23 */ /* 0x000fe200080108ee */
[----:B------:R-:W-:Y:S01]  /*a4a0*/  PRMT R25, R205, 0x5410, R214 ;  /* 0x00005410cd197816 */ /* 0x000fe200000000d6 */
[--C-:B------:R-:W-:Y:S01]  /*a4b0*/  FFMA.FTZ R202, R202, UR22, -R238.reuse ;  /* 0x00000016caca7c23 */ /* 0x100fe200080108ee */
[----:B------:R-:W-:Y:S01]  /*a4c0*/  PRMT R38, R10, 0x5410, R203 ;  /* 0x000054100a267816 */ /* 0x000fe200000000cb */
[--C-:B------:R-:W-:Y:S01]  /*a4d0*/  FFMA.FTZ R187, R187, UR22, -R238.reuse ;  /* 0x00000016bbbb7c23 */ /* 0x100fe200080108ee */
[----:B------:R-:W-:Y:S01]  /*a4e0*/  LOP3.LUT R205, R14, 0xff, RZ, 0xc0, !PT ;  /* 0x000000ff0ecd7812 */ /* 0x000fe200078ec0ff */
[--C-:B------:R-:W-:Y:S01]  /*a4f0*/  FFMA.FTZ R206, R206, UR22, -R238.reuse ;  /* 0x00000016cece7c23 */ /* 0x100fe200080108ee */
[----:B------:R-:W-:Y:S01]  /*a500*/  LOP3.LUT R203, R6, 0xff, RZ, 0xc0, !PT ;  /* 0x000000ff06cb7812 */ /* 0x000fe200078ec0ff */
[----:B------:R-:W-:Y:S01]  /*a510*/  FFMA.FTZ R197, R197, UR22, -R238 ;  /* 0x00000016c5c57c23 */ /* 0x000fe200080108ee */
[----:B------:R-:W-:Y:S01]  /*a520*/  PRMT R10, R205, 0x5410, R16 ;  /* 0x00005410cd0a7816 */ /* 0x000fe20000000010 */
[----:B------:R-:W-:Y:S01]  /*a530*/  FFMA.FTZ R70, R70, UR22, -R238 ;  /* 0x0000001646467c23 */ /* 0x000fe200080108ee */
[----:B------:R-:W-:Y:S01]  /*a540*/  PRMT R170, R203, 0x5410, R170 ;  /* 0x00005410cbaa7816 */ /* 0x000fe200000000aa */
[----:B------:R-:W-:Y:S01]  /*a550*/  FFMA.FTZ R83, R83, UR22, -R168 ;  /* 0x0000001653537c23 */ /* 0x000fe200080108a8 */
        /* <DEDUP_REMOVED lines=8> */
[----:B------:R-:W-:Y:S01]  /*a5e0*/  PRMT R240, R203, 0x5410, R240 ;  /* 0x00005410cbf07816 */ /* 0x000fe200000000f0 */
[----:B------:R-:W-:Y:S01]  /*a5f0*/  FFMA.FTZ R124, R124, UR22, -R179 ;  /* 0x000000167c7c7c23 */ /* 0x000fe200080108b3 */
[----:B------:R-:W-:Y:S01]  /*a600*/  LOP3.LUT R203, R4, 0xff, RZ, 0xc0, !PT ;  /* 0x000000ff04cb7812 */ /* 0x000fe200078ec0ff */
[----:B------:R-:W-:Y:S01]  /*a610*/  FADD.FTZ R125, R130, R125 ;  /* 0x0000007d827d7221 */ /* 0x000fe20000010000 */
[----:B------:R-:W-:Y:S01]  /*a620*/  PRMT R30, R30, 0x5410, R5 ;  /* 0x000054101e1e7816 */ /* 0x000fe20000000005 */
[----:B------:R-:W-:Y:S01]  /*a630*/  FFMA.FTZ R166, R166, UR22, -R204 ;  /* 0x00000016a6a67c23 */ /* 0x000fe200080108cc */
[----:B------:R-:W-:Y:S01]  /*a640*/  PRMT R6, R205, 0x5410, R8 ;  /* 0x00005410cd067816 */ /* 0x000fe20000000008 */
[----:B------:R-:W-:Y:S01]  /*a650*/  FFMA.FTZ R186, R186, UR22, -R204 ;  /* 0x00000016baba7c23 */ /* 0x000fe200080108cc */
[----:B------:R-:W-:Y:S01]  /*a660*/  SHF.R.U32.HI R16, RZ, 0x8, R16 ;  /* 0x00000008ff107819 */ /* 0x000fe20000011610 */
[----:B------:R-:W-:Y:S01]  /*a670*/  FFMA.FTZ R183, R183, UR22, -R204 ;  /* 0x00000016b7b77c23 */ /* 0x000fe200080108cc */
[C---:B------:R-:W-:Y:S01]  /*a680*/  LOP3.LUT R5, R66.reuse, 0xff, RZ, 0xc0, !PT ;  /* 0x000000ff42057812 */ /* 0x040fe200078ec0ff */
[----:B------:R-:W-:Y:S01]  /*a690*/  FADD.FTZ R127, R127, R184 ;  /* 0x000000b87f7f7221 */ /* 0x000fe20000010000 */
[----:B------:R-:W-:Y:S01]  /*a6a0*/  PRMT R4, R66, 0x7632, R4 ;  /* 0x0000763242047816 */ /* 0x000fe20000000004 */
[----:B------:R-:W-:Y:S01]  /*a6b0*/  FADD.FTZ R165, R165, R174 ;  /* 0x000000aea5a57221 */ /* 0x000fe20000010000 */
[----:B------:R-:W-:Y:S01]  /*a6c0*/  LOP3.LUT R205, R54, 0xff, RZ, 0xc0, !PT ;  /* 0x000000ff36cd7812 */ /* 0x000fe200078ec0ff */
[----:B------:R-:W-:Y:S01]  /*a6d0*/  FADD.FTZ R171, R180, R171 ;  /* 0x000000abb4ab7221 */ /* 0x000fe20000010000 */
[----:B------:R-:W-:Y:S01]  /*a6e0*/  LOP3.LUT R8, R216, 0xffff, RZ, 0xc0, !PT ;  /* 0x0000ffffd8087812 */ /* 0x000fe200078ec0ff */
[----:B------:R-:W-:Y:S01]  /*a6f0*/  FFMA.FTZ R110, R110, UR22, -R168 ;  /* 0x000000166e6e7c23 */ /* 0x000fe200080108a8 */
[----:B------:R-:W-:Y:S01]  /*a700*/  PRMT R40, R216, 0x7632, R40 ;  /* 0x00007632d8287816 */ /* 0x000fe20000000028 */
[----:B------:R-:W-:Y:S01]  /*a710*/  FFMA.FTZ R108, R108, UR22, -R168 ;  /* 0x000000166c6c7c23 */ /* 0x000fe200080108a8 */
[----:B------:R-:W-:Y:S01]  /*a720*/  PRMT R34, R203, 0x5410, R34 ;  /* 0x00005410cb227816 */ /* 0x000fe20000000022 */
[----:B------:R-:W-:Y:S01]  /*a730*/  FFMA.FTZ R103, R103, UR22, -R168 ;  /* 0x0000001667677c23 */ /* 0x000fe200080108a8 */
[----:B------:R-:W-:Y:S01]  /*a740*/  PRMT R16, R5, 0x5410, R16 ;  /* 0x0000541005107816 */ /* 0x000fe20000000010 */
[--C-:B------:R-:W-:Y:S01]  /*a750*/  FFMA.FTZ R107, R107, UR22, -R168.reuse ;  /* 0x000000166b6b7c23 */ /* 0x100fe200080108a8 */
[----:B------:R-:W-:Y:S01]  /*a760*/  LOP3.LUT R203, R4, 0xff, RZ, 0xc0, !PT ;  /* 0x000000ff04cb7812 */ /* 0x000fe200078ec0ff */
[----:B------:R-:W-:Y:S01]  /*a770*/  FFMA.FTZ R114, R114, UR22, -R168 ;  /* 0x0000001672727c23 */ /* 0x000fe200080108a8 */
[----:B------:R-:W-:Y:S01]  /*a780*/  PRMT R58, R205, 0x5410, R58 ;  /* 0x00005410cd3a7816 */ /* 0x000fe2000000003a */
[----:B------:R1:W5:Y:S01]  /*a790*/  LDL.LU.64 R230, [R1+0x38] ;  /* 0x0000380001e67983 */ /* 0x0003620000300a00 */
[----:B------:R-:W-:-:S02]  /*a7a0*/  LOP3.LUT R5, R216, 0xff, RZ, 0xc0, !PT ;  /* 0x000000ffd8057812 */ /* 0x000fc400078ec0ff */
[----:B------:R-:W-:Y:S02]  /*a7b0*/  SHF.R.U32.HI R4, RZ, 0x8, R8 ;  /* 0x00000008ff047819 */ /* 0x000fe40000011608 */
[----:B------:R-:W-:Y:S02]  /*a7c0*/  SHF.R.U32.HI R216, RZ, 0x18, R216 ;  /* 0x00000018ffd87819 */ /* 0x000fe400000116d8 */
[----:B------:R-:W-:Y:S02]  /*a7d0*/  LOP3.LUT R205, R40, 0xff, RZ, 0xc0, !PT ;  /* 0x000000ff28cd7812 */ /* 0x000fe400078ec0ff */
[----:B------:R-:W-:Y:S02]  /*a7e0*/  PRMT R5, R5, 0x5410, R4 ;  /* 0x0000541005057816 */ /* 0x000fe40000000004 */
[----:B------:R-:W-:Y:S02]  /*a7f0*/  PRMT R4, R205, 0x5410, R216 ;  /* 0x00005410cd047816 */ /* 0x000fe400000000d8 */
[----:B------:R-:W-:-:S02]  /*a800*/  LOP3.LUT R205, R13, 0xffff, RZ, 0xc0, !PT ;  /* 0x0000ffff0dcd7812 */ /* 0x000fc400078ec0ff */
[----:B------:R-:W-:Y:S01]  /*a810*/  LOP3.LUT R77, R226, UR24, R221, 0x96, !PT ;  /* 0x00000018e24d7c12 */ /* 0x000fe2000f8e96dd */
[----:B------:R-:W-:Y:S01]  /*a820*/  IMAD.WIDE.U32 R220, R26, -0x326172a9, RZ ;  /* 0xcd9e8d571adc7825 */ /* 0x000fe200078e00ff */
[----:B------:R-:W-:Y:S02]  /*a830*/  SHF.R.U32.HI R66, RZ, 0x18, R66 ;  /* 0x00000018ff427819 */ /* 0x000fe40000011642 */
[----:B------:R-:W-:Y:S02]  /*a840*/  PRMT R7, R9, 0x5410, R56 ;  /* 0x0000541009077816 */ /* 0x000fe40000000038 */
[----:B------:R-:W-:Y:S02]  /*a850*/  SHF.R.U32.HI R205, RZ, 0x8, R205 ;  /* 0x00000008ffcd7819 */ /* 0x000fe400000116cd */
[----:B------:R-:W-:Y:S01]  /*a860*/  LOP3.LUT R40, R13, 0xff, RZ, 0xc0, !PT ;  /* 0x000000ff0d287812 */ /* 0x000fe200078ec0ff */
[----:B------:R-:W-:Y:S01]  /*a870*/  IMAD.WIDE.U32 R214, R77, -0x326172a9, RZ ;  /* 0xcd9e8d574dd67825 */ /* 0x000fe200078e00ff */
[----:B------:R-:W-:-:S02]  /*a880*/  PRMT R8, R203, 0x5410, R66 ;  /* 0x00005410cb087816 */ /* 0x000fc40000000042 */
[----:B------:R-:W-:Y:S02]  /*a890*/  PRMT R199, R199, 0x5410, R104 ;  /* 0x00005410c7c77816 */ /* 0x000fe40000000068 */
[----:B------:R-:W-:Y:S02]  /*a8a0*/  PRMT R55, R55, 0x5410, R80 ;  /* 0x0000541037377816 */ /* 0x000fe40000000050 */
[----:B------:R-:W-:Y:S02]  /*a8b0*/  SHF.R.U32.HI R54, RZ, 0x18, R18 ;  /* 0x00000018ff367819 */ /* 0x000fe40000011612 */
[----:B------:R-:W-:Y:S02]  /*a8c0*/  LOP3.LUT R42, R15, 0xff, RZ, 0xc0, !PT ;  /* 0x000000ff0f2a7812 */ /* 0x000fe400078ec0ff */
[----:B------:R-:W-:Y:S01]  /*a8d0*/  PRMT R207, R68, 0x5410, R207 ;  /* 0x0000541044cf7816 */ /* 0x000fe200000000cf */
[--C-:B------:R-:W-:Y:S01]  /*a8e0*/  FFMA.FTZ R43, R212, UR22, -R238.reuse ;  /* 0x00000016d42b7c23 */ /* 0x100fe200080108ee */
[----:B------:R-:W-:Y:S01]  /*a8f0*/  PRMT R205, R40, 0x5410, R205 ;  /* 0x0000541028cd7816 */ /* 0x000fe200000000cd */
[--C-:B------:R-:W-:Y:S01]  /*a900*/  FFMA.FTZ R198, R69, UR22, -R238.reuse ;  /* 0x0000001645c67c23 */ /* 0x100fe200080108ee */
[----:B------:R-:W-:Y:S01]  /*a910*/  PRMT R102, R220, 0x7773, RZ ;  /* 0x00007773dc667816 */ /* 0x000fe200000000ff */
[--C-:B------:R-:W-:Y:S01]  /*a920*/  FFMA.FTZ R35, R222, UR22, -R238.reuse ;  /* 0x00000016de237c23 */ /* 0x100fe200080108ee */
[----:B------:R-:W-:Y:S01]  /*a930*/  PRMT R237, R220, 0x7772, RZ ;  /* 0x00007772dced7816 */ /* 0x000fe200000000ff */
[----:B------:R-:W-:Y:S01]  /*a940*/  FFMA.FTZ R76, R236, UR22, -R238 ;  /* 0x00000016ec4c7c23 */ /* 0x000fe200080108ee */
[----:B------:R-:W-:Y:S01]  /*a950*/  PRMT R40, R13, 0x7632, R40 ;  /* 0x000076320d287816 */ /* 0x000fe20000000028 */
[----:B------:R-:W-:Y:S01]  /*a960*/  FADD.FTZ R126, R126, R125 ;  /* 0x0000007d7e7e7221 */ /* 0x000fe20000010000 */
[----:B------:R-:W-:-:S02]  /*a970*/  SHF.R.U32.HI R203, RZ, 0x18, R13 ;  /* 0x00000018ffcb7819 */ /* 0x000fc4000001160d */
[--C-:B------:R-:W-:Y:S01]  /*a980*/  HSET2.LE.AND R10, R10, R37.reuse, PT ;  /* 0x000000250a0a7233 */ /* 0x100fe20003803000 */
[----:B------:R-:W-:Y:S01]  /*a990*/  FADD.FTZ R182, R182, R127 ;  /* 0x0000007fb6b67221 */ /* 0x000fe20000010000 */
[----:B------:R-:W-:Y:S01]  /*a9a0*/  PRMT R13, R28, 0x7632, R13 ;  /* 0x000076321c0d7816 */ /* 0x000fe2000000000d */
[----:B------:R-:W-:Y:S01]  /*a9b0*/  FADD.FTZ R172, R172, R165 ;  /* 0x000000a5acac7221 */ /* 0x000fe20000010000 */
[----:B------:R-:W-:Y:S01]  /*a9c0*/  LOP3.LUT R9, R200, UR7, R215, 0x96, !PT ;  /* 0x00000007c8097c12 */ /* 0x000fe2000f8e96d7 */
[----:B------:R-:W-:Y:S01]  /*a9d0*/  FADD.FTZ R178, R178, R171 ;  /* 0x000000abb2b27221 */ /* 0x000fe20000010000 */
[----:B------:R-:W-:Y:S02]  /*a9e0*/  PRMT R237, R237, 0x5410, R102 ;  /* 0x00005410eded7816 */ /* 0x000fe40000000066 */
[----:B------:R-:W-:Y:S01]  /*a9f0*/  HSET2.LE.AND R6, R6, R37, PT ;  /* 0x0000002506067233 */ /* 0x000fe20003803000 */
[----:B------:R-:W-:Y:S01]  /*aa00*/  MUFU.EX2 R239, R239 ;  /* 0x000000ef00ef7308 */ /* 0x000fe20000000800 */
[C---:B------:R-:W-:Y:S01]  /*aa10*/  LOP3.LUT R215, R28.reuse, 0xffff, RZ, 0xc0, !PT ;  /* 0x0000ffff1cd77812 */ /* 0x040fe200078ec0ff */
[----:B------:R1:W5:Y:S01]  /*aa20*/  LDL.LU.64 R226, [R1+0x30] ;  /* 0x0000300001e27983 */ /* 0x0003620000300a00 */
[----:B------:R-:W-:-:S02]  /*aa30*/  LOP3.LUT R104, R28, 0xff, RZ, 0xc0, !PT ;  /* 0x000000ff1c687812 */ /* 0x000fc400078ec0ff */
[----:B------:R-:W-:Y:S02]  /*aa40*/  SHF.R.U32.HI R102, RZ, 0x18, R28 ;  /* 0x00000018ff667819 */ /* 0x000fe4000001161c */
[----:B------:R-:W-:Y:S02]  /*aa50*/  LOP3.LUT R13, R13, 0xff, RZ, 0xc0, !PT ;  /* 0x000000ff0d0d7812 */ /* 0x000fe400078ec0ff */
[----:B------:R-:W-:Y:S02]  /*aa60*/  LOP3.LUT R28, R40, 0xff, RZ, 0xc0, !PT ;  /* 0x000000ff281c7812 */ /* 0x000fe400078ec0ff */
[----:B------:R-:W-:Y:S02]  /*aa70*/  PRMT R102, R13, 0x5410, R102 ;  /* 0x000054100d667816 */ /* 0x000fe40000000066 */
[----:B------:R-:W-:Y:S02]  /*aa80*/  PRMT R203, R28, 0x5410, R203 ;  /* 0x000054101ccb7816 */ /* 0x000fe400000000cb */
[----:B------:R-:W-:Y:S01]  /*aa90*/  LOP3.LUT R13, R19, 0xffff, RZ, 0xc0, !PT ;  /* 0x0000ffff130d7812 */ /* 0x000fe200078ec0ff */
[----:B------:R-:W-:Y:S01]  /*aaa0*/  IMAD.MOV.U32 R14, RZ, RZ, R214 ;  /* 0x000000ffff0e7224 */ /* 0x000fe200078e00d6 */
[----:B------:R-:W-:-:S02]  /*aab0*/  PRMT R56, R214, 0x7773, RZ ;  /* 0x00007773d6387816 */ /* 0x000fc400000000ff */
[C---:B------:R-:W-:Y:S02]  /*aac0*/  PRMT R77, R214.reuse, 0x7772, RZ ;  /* 0x00007772d64d7816 */ /* 0x040fe400000000ff */
[C---:B------:R-:W-:Y:S02]  /*aad0*/  PRMT R28, R19.reuse, 0x7632, R28 ;  /* 0x00007632131c7816 */ /* 0x040fe4000000001c */
[----:B------:R-:W-:Y:S02]  /*aae0*/  PRMT R80, R214, 0x7771, RZ ;  /* 0x00007771d6507816 */ /* 0x000fe400000000ff */
[----:B------:R-:W-:Y:S02]  /*aaf0*/  LOP3.LUT R216, R19, 0xff, RZ, 0xc0, !PT ;  /* 0x000000ff13d87812 */ /* 0x000fe400078ec0ff */
[----:B------:R-:W-:Y:S02]  /*ab00*/  SHF.R.U32.HI R214, RZ, 0x18, R19 ;  /* 0x00000018ffd67819 */ /* 0x000fe40000011613 */
[----:B------:R-:W-:-:S02]  /*ab10*/  SHF.R.U32.HI R19, RZ, 0x8, R13 ;  /* 0x00000008ff137819 */ /* 0x000fc4000001160d */
[----:B------:R-:W-:Y:S02]  /*ab20*/  PRMT R77, R77, 0x5410, R56 ;  /* 0x000054104d4d7816 */ /* 0x000fe40000000038 */
[----:B------:R-:W-:Y:S02]  /*ab30*/  LOP3.LUT R13, R28, 0xff, RZ, 0xc0, !PT ;  /* 0x000000ff1c0d7812 */ /* 0x000fe400078ec0ff */
[C---:B------:R-:W-:Y:S01]  /*ab40*/  LOP3.LUT R56, R18.reuse, 0xffff, RZ, 0xc0, !PT ;  /* 0x0000ffff12387812 */ /* 0x040fe200078ec0ff */
[----:B------:R-:W-:Y:S01]  /*ab50*/  IMAD.MOV.U32 R26, RZ, RZ, R220 ;  /* 0x000000ffff1a7224 */ /* 0x000fe200078e00dc */
[----:B------:R-:W-:Y:S02]  /*ab60*/  PRMT R214, R13, 0x5410, R214 ;  /* 0x000054100dd67816 */ /* 0x000fe400000000d6 */
[----:B------:R-:W-:Y:S02]  /*ab70*/  SHF.R.U32.HI R56, RZ, 0x8, R56 ;  /* 0x00000008ff387819 */ /* 0x000fe40000011638 */
[----:B------:R-:W-:-:S02]  /*ab80*/  LOP3.LUT R13, R18, 0xff, RZ, 0xc0, !PT ;  /* 0x000000ff120d7812 */ /* 0x000fc400078ec0ff */
[----:B------:R-:W-:Y:S02]  /*ab90*/  PRMT R223, R220, 0x7771, RZ ;  /* 0x00007771dcdf7816 */ /* 0x000fe400000000ff */
[----:B------:R-:W-:Y:S02]  /*aba0*/  LOP3.LUT R26, R26, 0xff, RZ, 0xc0, !PT ;  /* 0x000000ff1a1a7812 */ /* 0x000fe400078ec0ff */
[--C-:B------:R-:W-:Y:S02]  /*abb0*/  PRMT R216, R216, 0x5410, R19.reuse ;  /* 0x00005410d8d87816 */ /* 0x100fe40000000013 */
[----:B------:R-:W-:Y:S02]  /*abc0*/  PRMT R56, R13, 0x5410, R56 ;  /* 0x000054100d387816 */ /* 0x000fe40000000038 */
[----:B------:R-:W-:Y:S02]  /*abd0*/  PRMT R19, R18, 0x7632, R19 ;  /* 0x0000763212137816 */ /* 0x000fe40000000013 */
[----:B------:R-:W-:-:S02]  /*abe0*/  LOP3.LUT R18, R17, 0xffff, RZ, 0xc0, !PT ;  /* 0x0000ffff11127812 */ /* 0x000fc400078ec0ff */
[C---:B------:R-:W-:Y:S02]  /*abf0*/  PRMT R13, R17.reuse, 0x7632, R13 ;  /* 0x00007632110d7816 */ /* 0x040fe4000000000d */
[----:B------:R-:W-:Y:S02]  /*ac00*/  PRMT R223, R26, 0x5410, R223 ;  /* 0x000054101adf7816 */ /* 0x000fe400000000df */
[----:B------:R-:W-:Y:S02]  /*ac10*/  LOP3.LUT R12, R224, UR7, R221, 0x96, !PT ;  /* 0x00000007e00c7c12 */ /* 0x000fe4000f8e96dd */
[----:B------:R-:W-:Y:S02]  /*ac20*/  LOP3.LUT R28, R17, 0xff, RZ, 0xc0, !PT ;  /* 0x000000ff111c7812 */ /* 0x000fe400078ec0ff */
[----:B------:R-:W-:Y:S02]  /*ac30*/  LOP3.LUT R68, R9, 0xff, RZ, 0xc0, !PT ;  /* 0x000000ff09447812 */ /* 0x000fe400078ec0ff */
[----:B------:R-:W-:Y:S01]  /*ac40*/  SHF.R.U32.HI R66, RZ, 0x18, R9 ;  /* 0x00000018ff427819 */ /* 0x000fe20000011609 */
[----:B------:R-:W-:Y:S01]  /*ac50*/  FFMA.FTZ R212, R29, UR22, -R204 ;  /* 0x000000161dd47c23 */ /* 0x000fe200080108cc */
[----:B------:R-:W-:Y:S01]  /*ac60*/  SHF.R.U32.HI R26, RZ, 0x18, R17 ;  /* 0x00000018ff1a7819 */ /* 0x000fe20000011611 */
[----:B------:R-:W-:Y:S01]  /*ac70*/  FFMA.FTZ R69, R195, UR22, -R238 ;  /* 0x00000016c3457c23 */ /* 0x000fe200080108ee */
[----:B------:R-:W-:Y:S01]  /*ac80*/  SHF.R.U32.HI R17, RZ, 0x8, R18 ;  /* 0x00000008ff117819 */ /* 0x000fe20000011612 */
[--C-:B------:R-:W-:Y:S01]  /*ac90*/  FFMA.FTZ R222, R27, UR22, -R204.reuse ;  /* 0x000000161bde7c23 */ /* 0x100fe200080108cc */
[----:B------:R-:W-:Y:S01]  /*aca0*/  LOP3.LUT R13, R13, 0xff, RZ, 0xc0, !PT ;  /* 0x000000ff0d0d7812 */ /* 0x000fe200078ec0ff */
[----:B------:R-:W-:Y:S01]  /*acb0*/  FFMA.FTZ R236, R31, UR22, -R204 ;  /* 0x000000161fec7c23 */ /* 0x000fe200080108cc */
[----:B------:R-:W-:Y:S01]  /*acc0*/  LOP3.LUT R235, R12, 0xffff, RZ, 0xc0, !PT ;  /* 0x0000ffff0ceb7812 */ /* 0x000fe200078ec0ff */
[----:B------:R-:W-:Y:S01]  /*acd0*/  FADD.FTZ R117, R117, R126 ;  /* 0x0000007e75757221 */ /* 0x000fe20000010000 */
[----:B------:R-:W-:Y:S01]  /*ace0*/  PRMT R28, R28, 0x5410, R17 ;  /* 0x000054101c1c7816 */ /* 0x000fe20000000011 */
[----:B------:R-:W-:Y:S01]  /*acf0*/  FADD.FTZ R121, R121, R182 ;  /* 0x000000b679797221 */ /* 0x000fe20000010000 */
[----:B------:R-:W-:-:S02]  /*ad00*/  PRMT R26, R13, 0x5410, R26 ;  /* 0x000054100d1a7816 */ /* 0x000fc4000000001a */
[----:B------:R-:W-:Y:S01]  /*ad10*/  LOP3.LUT R130, R7, 0xff00ff, RZ, 0xc0, !PT ;  /* 0x00ff00ff07827812 */ /* 0x000fe200078ec0ff */
[----:B------:R-:W-:Y:S01]  /*ad20*/  FADD.FTZ R172, R95, R172 ;  /* 0x000000ac5fac7221 */ /* 0x000fe20000010000 */
[----:B------:R-:W-:Y:S01]  /*ad30*/  LOP3.LUT R13, R15, 0xffff, RZ, 0xc0, !PT ;  /* 0x0000ffff0f0d7812 */ /* 0x000fe200078ec0ff */
[----:B------:R-:W-:Y:S01]  /*ad40*/  FADD.FTZ R119, R119, R178 ;  /* 0x000000b277777221 */ /* 0x000fe20000010000 */
[----:B------:R-:W-:Y:S01]  /*ad50*/  PRMT R17, R15, 0x7632, R17 ;  /* 0x000076320f117816 */ /* 0x000fe20000000011 */
[----:B------:R-:W-:Y:S01]  /*ad60*/  MUFU.EX2 R198, R198 ;  /* 0x000000c600c67308 */ /* 0x000fe20000000800 */
[----:B------:R-:W-:Y:S01]  /*ad70*/  SHF.R.U32.HI R40, RZ, 0x18, R15 ;  /* 0x00000018ff287819 */ /* 0x000fe2000001160f */
[----:B------:R1:W5:Y:S01]  /*ad80*/  LDL.LU.64 R224, [R1+0x28] ;  /* 0x0000280001e07983 */ /* 0x0003620000300a00 */
[----:B------:R-:W-:Y:S02]  /*ad90*/  LOP3.LUT R15, R14, 0xff, RZ, 0xc0, !PT ;  /* 0x000000ff0e0f7812 */ /* 0x000fe400078ec0ff */
[----:B------:R-:W-:-:S02]  /*ada0*/  SHF.R.U32.HI R215, RZ, 0x8, R215 ;  /* 0x00000008ffd77819 */ /* 0x000fc400000116d7 */
[----:B------:R-:W-:Y:S02]  /*adb0*/  SHF.R.U32.HI R235, RZ, 0x8, R235 ;  /* 0x00000008ffeb7819 */ /* 0x000fe400000116eb */
[----:B------:R-:W-:Y:S02]  /*adc0*/  SHF.R.U32.HI R13, RZ, 0x8, R13 ;  /* 0x00000008ff0d7819 */ /* 0x000fe4000001160d */
[----:B------:R-:W-:Y:S01]  /*add0*/  LOP3.LUT R19, R19, 0xff, RZ, 0xc0, !PT ;  /* 0x000000ff13137812 */ /* 0x000fe200078ec0ff */
[--C-:B------:R-:W-:Y:S01]  /*ade0*/  FFMA.FTZ R29, R190, UR22, -R204.reuse ;  /* 0x00000016be1d7c23 */ /* 0x100fe200080108cc */
[----:B------:R-:W-:Y:S01]  /*adf0*/  LOP3.LUT R14, R12, 0xff, RZ, 0xc0, !PT ;  /* 0x000000ff0c0e7812 */ /* 0x000fe200078ec0ff */
[----:B------:R-:W-:Y:S01]  /*ae00*/  FFMA.FTZ R18, R47, UR22, -R179 ;  /* 0x000000162f127c23 */ /* 0x000fe200080108b3 */
[----:B------:R-:W-:Y:S01]  /*ae10*/  PRMT R104, R104, 0x5410, R215 ;  /* 0x0000541068687816 */ /* 0x000fe200000000d7 */
[--C-:B------:R-:W-:Y:S01]  /*ae20*/  FFMA.FTZ R27, R175, UR22, -R204.reuse ;  /* 0x00000016af1b7c23 */ /* 0x100fe200080108cc */
[----:B------:R-:W-:Y:S01]  /*ae30*/  PRMT R235, R14, 0x5410, R235 ;  /* 0x000054100eeb7816 */ /* 0x000fe200000000eb */
[----:B------:R-:W-:Y:S01]  /*ae40*/  FFMA.FTZ R195, R128, UR22, -R204 ;  /* 0x0000001680c37c23 */ /* 0x000fe200080108cc */
[----:B------:R-:W-:Y:S01]  /*ae50*/  PRMT R14, R12, 0x7632, R14 ;  /* 0x000076320c0e7816 */ /* 0x000fe2000000000e */
[----:B------:R-:W-:Y:S01]  /*ae60*/  FFMA.FTZ R31, R185, UR22, -R204 ;  /* 0x00000016b91f7c23 */ /* 0x000fe200080108cc */
[----:B------:R-:W-:-:S02]  /*ae70*/  SHF.R.U32.HI R215, RZ, 0x18, R12 ;  /* 0x00000018ffd77819 */ /* 0x000fc4000001160c */
[----:B------:R-:W-:Y:S01]  /*ae80*/  HSET2.LE.AND R7, R130, R37, PT ;  /* 0x0000002582077233 */ /* 0x000fe20003803000 */
[----:B------:R-:W-:Y:S01]  /*ae90*/  FADD.FTZ R95, R81, R172 ;  /* 0x000000ac515f7221 */ /* 0x000fe20000010000 */
[C---:B------:R-:W-:Y:S01]  /*aea0*/  PRMT R12, R9.reuse, 0x7632, R12 ;  /* 0x00007632090c7816 */ /* 0x040fe2000000000c */
[----:B------:R-:W-:Y:S01]  /*aeb0*/  FADD.FTZ R176, R176, R119 ;  /* 0x00000077b0b07221 */ /* 0x000fe20000010000 */
[----:B------:R-:W-:Y:S01]  /*aec0*/  PRMT R42, R42, 0x5410, R13 ;  /* 0x000054102a2a7816 */ /* 0x000fe2000000000d */
[----:B------:R-:W-:Y:S01]  /*aed0*/  MUFU.EX2 R241, R241 ;  /* 0x000000f100f17308 */ /* 0x000fe20000000800 */
[----:B------:R-:W-:Y:S01]  /*aee0*/  LOP3.LUT R13, R9, 0xffff, RZ, 0xc0, !PT ;  /* 0x0000ffff090d7812 */ /* 0x000fe200078ec0ff */
[----:B------:R1:W5:Y:S01]  /*aef0*/  LDL.LU.64 R220, [R1+0x20] ;  /* 0x0000200001dc7983 */ /* 0x0003620000300a00 */
[----:B------:R-:W-:Y:S01]  /*af00*/  LOP3.LUT R9, R12, 0xff, RZ, 0xc0, !PT ;  /* 0x000000ff0c097812 */ /* 0x000fe200078ec0ff */
[--C-:B------:R-:W-:Y:S01]  /*af10*/  FFMA.FTZ R12, R64, UR22, -R238.reuse ;  /* 0x00000016400c7c23 */ /* 0x100fe200080108ee */
[----:B------:R-:W-:Y:S01]  /*af20*/  FFMA.FTZ R64, R189, UR22, -R238 ;  /* 0x00000016bd407c23 */ /* 0x000fe200080108ee */
[--C-:B------:R-:W-:Y:S01]  /*af30*/  FFMA.FTZ R189, R60, UR22, -R204.reuse ;  /* 0x000000163cbd7c23 */ /* 0x100fe200080108cc */
[----:B------:R-:W-:Y:S01]  /*af40*/  FFMA.FTZ R60, R181, UR22, -R204 ;  /* 0x00000016b53c7c23 */ /* 0x000fe200080108cc */
[----:B------:R-:W-:Y:S01]  /*af50*/  PRMT R80, R15, 0x5410, R80 ;  /* 0x000054100f507816 */ /* 0x000fe20000000050 */
[--C-:B------:R-:W-:Y:S01]  /*af60*/  FFMA.FTZ R190, R93, UR22, -R179.reuse ;  /* 0x000000165dbe7c23 */ /* 0x100fe200080108b3 */
[--C-:B------:R-:W-:Y:S01]  /*af70*/  FFMA.FTZ R181, R106, UR22, -R179.reuse ;  /* 0x000000166ab57c23 */ /* 0x100fe200080108b3 */
[----:B------:R-:W-:Y:S01]  /*af80*/  PRMT R54, R19, 0x5410, R54 ;  /* 0x0000541013367816 */ /* 0x000fe20000000036 */
[----:B------:R-:W-:Y:S01]  /*af90*/  FFMA.FTZ R15, R33, UR22, -R238 ;  /* 0x00000016210f7c23 */ /* 0x000fe200080108ee */
[--C-:B------:R-:W-:Y:S01]  /*afa0*/  FFMA.FTZ R106, R41, UR22, -R168.reuse ;  /* 0x00000016296a7c23 */ /* 0x100fe200080108a8 */
[----:B------:R-:W-:Y:S01]  /*afb0*/  FFMA.FTZ R93, R44, UR22, -R168 ;  /* 0x000000162c5d7c23 */ /* 0x000fe200080108a8 */
[----:B------:R-:W-:Y:S01]  /*afc0*/  FFMA.FTZ R33, R191, UR22, -R238 ;  /* 0x00000016bf217c23 */ /* 0x000fe200080108ee */
[--C-:B------:R-:W-:Y:S01]  /*afd0*/  FFMA.FTZ R19, R46, UR22, -R179.reuse ;  /* 0x000000162e137c23 */ /* 0x100fe200080108b3 */
[--C-:B------:R-:W-:Y:S01]  /*afe0*/  FFMA.FTZ R191, R57, UR22, -R204.reuse ;  /* 0x0000001639bf7c23 */ /* 0x100fe200080108cc */
[----:B------:R-:W-:Y:S01]  /*aff0*/  FFMA.FTZ R57, R173, UR22, -R204 ;  /* 0x00000016ad397c23 */ /* 0x000fe200080108cc */
[--C-:B------:R-:W-:Y:S01]  /*b000*/  FFMA.FTZ R46, R123, UR22, -R179.reuse ;  /* 0x000000167b2e7c23 */ /* 0x100fe200080108b3 */
[----:B------:R-:W-:Y:S01]  /*b010*/  FFMA.FTZ R173, R109, UR22, -R179 ;  /* 0x000000166dad7c23 */ /* 0x000fe200080108b3 */
[----:B------:R-:W-:Y:S01]  /*b020*/  FFMA.FTZ R123, R94, UR22, -R168 ;  /* 0x000000165e7b7c23 */ /* 0x000fe200080108a8 */
[----:B------:R-:W-:Y:S01]  /*b030*/  MUFU.EX2 R109, R19 ;  /* 0x00000013006d7308 */ /* 0x000fe20000000800 */
[----:B------:R-:W-:-:S02]  /*b040*/  LOP3.LUT R14, R14, 0xff, RZ, 0xc0, !PT ;  /* 0x000000ff0e0e7812 */ /* 0x000fc400078ec0ff */
[----:B------:R-:W-:Y:S01]  /*b050*/  LOP3.LUT R17, R17, 0xff, RZ, 0xc0, !PT ;  /* 0x000000ff11117812 */ /* 0x000fe200078ec0ff */
[----:B------:R2:W3:Y:S01]  /*b060*/  MUFU.EX2 R94, R18 ;  /* 0x00000012005e7308 */ /* 0x0004e20000000800 */
[----:B------:R-:W-:Y:S01]  /*b070*/  FFMA.FTZ R175, R112, UR22, -R179 ;  /* 0x0000001670af7c23 */ /* 0x000fe200080108b3 */
[----:B------:R-:W-:Y:S01]  /*b080*/  SHF.R.U32.HI R13, RZ, 0x8, R13 ;  /* 0x00000008ff0d7819 */ /* 0x000fe2000001160d */
[----:B------:R-:W-:Y:S01]  /*b090*/  FFMA.FTZ R128, R61, UR22, -R204 ;  /* 0x000000163d807c23 */ /* 0x000fe200080108cc */
[----:B------:R-:W-:Y:S01]  /*b0a0*/  MUFU.EX2 R106, R106 ;  /* 0x0000006a006a7308 */ /* 0x000fe20000000800 */
[--C-:B------:R-:W-:Y:S01]  /*b0b0*/  FFMA.FTZ R185, R99, UR22, -R179.reuse ;  /* 0x0000001663b97c23 */ /* 0x100fe200080108b3 */
[----:B------:R-:W-:Y:S01]  /*b0c0*/  FFMA.FTZ R47, R129, UR22, -R179 ;  /* 0x00000016812f7c23 */ /* 0x000fe200080108b3 */
[--C-:B------:R-:W-:Y:S01]  /*b0d0*/  HSET2.LE.AND R81, R5, R37.reuse, PT ;  /* 0x0000002505517233 */ /* 0x100fe20003803000 */
[----:B------:R-:W4:Y:S01]  /*b0e0*/  MUFU.EX2 R93, R93 ;  /* 0x0000005d005d7308 */ /* 0x000f220000000800 */
[----:B------:R-:W-:Y:S01]  /*b0f0*/  PRMT R215, R14, 0x5410, R215 ;  /* 0x000054100ed77816 */ /* 0x000fe200000000d7 */
        /* <DEDUP_REMOVED lines=15> */
[----:B------:R-:W-:Y:S01]  /*b1f0*/  FFMA.FTZ R98, R45, UR22, -R168 ;  /* 0x000000162d627c23 */ /* 0x000fe200080108a8 */
[----:B------:R-:W-:Y:S01]  /*b200*/  MUFU.EX2 R97, R17 ;  /* 0x0000001100617308 */ /* 0x000fe20000000800 */
[--C-:B--2---:R-:W-:Y:S01]  /*b210*/  HSET2.LE.AND R18, R16, R37.reuse, PT ;  /* 0x0000002510127233 */ /* 0x104fe20003803000 */
[----:B------:R-:W-:Y:S01]  /*b220*/  FADD.FTZ R95, R20, R95 ;  /* 0x0000005f145f7221 */ /* 0x000fe20000010000 */
[----:B---3--:R-:W-:Y:S01]  /*b230*/  F2FP.F16.F32.PACK_AB R87, R94, R109 ;  /* 0x0000006d5e57723e */ /* 0x008fe200000000ff */
[----:B------:R2:W3:Y:S01]  /*b240*/  MUFU.EX2 R90, R9 ;  /* 0x00000009005a7308 */ /* 0x0004e20000000800 */
[----:B------:R-:W-:Y:S01]  /*b250*/  HSET2.LE.AND R16, R8, R37, PT ;  /* 0x0000002508107233 */ /* 0x000fe20003803000 */
[----:B------:R-:W-:Y:S01]  /*b260*/  FADD.FTZ R176, R85, R176 ;  /* 0x000000b055b07221 */ /* 0x000fe20000010000 */
[----:B----4-:R-:W-:Y:S01]  /*b270*/  F2FP.F16.F32.PACK_AB R19, R93, R106 ;  /* 0x0000006a5d13723e */ /* 0x010fe200000000ff */
[----:B------:R-:W-:Y:S01]  /*b280*/  FFMA.FTZ R61, R194, UR22, -R204 ;  /* 0x00000016c23d7c23 */ /* 0x000fe200080108cc */
[--C-:B------:R-:W-:Y:S01]  /*b290*/  FFMA.FTZ R194, R92, UR22, -R179.reuse ;  /* 0x000000165cc27c23 */ /* 0x100fe200080108b3 */
[----:B------:R-:W-:Y:S01]  /*b2a0*/  FFMA.FTZ R50, R131, UR22, -R179 ;  /* 0x0000001683327c23 */ /* 0x000fe200080108b3 */
[----:B------:R-:W-:Y:S01]  /*b2b0*/  FFMA.FTZ R179, R91, UR22, -R168 ;  /* 0x000000165bb37c23 */ /* 0x000fe200080108a8 */
[----:B------:R-:W-:Y:S01]  /*b2c0*/  LOP3.LUT R8, R87, R18, RZ, 0xc0, !PT ;  /* 0x0000001257087212 */ /* 0x000fe200078ec0ff */
[----:B------:R-:W-:Y:S01]  /*b2d0*/  IMAD.MOV.U32 R92, RZ, RZ, R14 ;  /* 0x000000ffff5c7224 */ /* 0x000fe200078e000e */
[----:B------:R-:W-:Y:S01]  /*b2e0*/  PRMT R68, R68, 0x5410, R13 ;  /* 0x0000541044447816 */ /* 0x000fe2000000000d */
[----:B------:R-:W-:Y:S01]  /*b2f0*/  IMAD.MOV.U32 R99, RZ, RZ, R12 ;  /* 0x000000ffff637224 */ /* 0x000fe200078e000c */
[----:B------:R-:W-:Y:S01]  /*b300*/  MUFU.EX2 R98, R98 ;  /* 0x0000006200627308 */ /* 0x000fe20000000800 */
[----:B------:R-:W-:Y:S01]  /*b310*/  IMAD.MOV.U32 R91, RZ, RZ, R15 ;  /* 0x000000ffff5b7224 */ /* 0x000fe200078e000f */
[----:B--2---:R-:W-:Y:S01]  /*b320*/  LOP3.LUT R9, R19, R16, RZ, 0xc0, !PT ;  /* 0x0000001013097212 */ /* 0x004fe200078ec0ff */
[----:B------:R-:W2:Y:S01]  /*b330*/  LDSM.16.MT88.4 R12, [R218+0x4c00] ;  /* 0x004c0000da0c783b */ /* 0x000ea20000004200 */
[----:B------:R-:W4:Y:S03]  /*b340*/  MUFU.EX2 R87, R83 ;  /* 0x0000005300577308 */ /* 0x000f260000000800 */
[----:B------:R-:W1:Y:S01]  /*b350*/  LDSM.16.MT88.4 R16, [R24+0x4c00] ;  /* 0x004c00001810783b */ /* 0x000e620000004200 */
[----:B------:R-:W-:Y:S01]  /*b360*/  FFMA.FTZ R204, R84, UR22, -R168 ;  /* 0x0000001654cc7c23 */ /* 0x000fe200080108a8 */
[----:B------:R-:W-:-:S02]  /*b370*/  LOP3.LUT R84, R11, 0xff00ff, RZ, 0xc0, !PT ;  /* 0x00ff00ff0b547812 */ /* 0x000fc400078ec0ff */
[----:B---3--:R-:W-:Y:S01]  /*b380*/  F2FP.F16.F32.PACK_AB R11, R90, R97 ;  /* 0x000000615a0b723e */ /* 0x008fe200000000ff */
[--C-:B------:R-:W-:Y:S01]  /*b390*/  FFMA.FTZ R131, R100, UR22, -R168.reuse ;  /* 0x0000001664837c23 */ /* 0x100fe200080108a8 */
[----:B------:R-:W-:Y:S01]  /*b3a0*/  MUFU.EX2 R126, R91 ;  /* 0x0000005b007e7308 */ /* 0x000fe20000000800 */
[----:B------:R-:W-:Y:S01]  /*b3b0*/  LOP3.LUT R172, R237, 0xff00ff, RZ, 0xc0, !PT ;  /* 0x00ff00ffedac7812 */ /* 0x000fe200078ec0ff */
[----:B------:R3:W5:Y:S01]  /*b3c0*/  LDL.LU.64 R200, [R1+0x18] ;  /* 0x0000180001c87983 */ /* 0x0007620000300a00 */
[----:B------:R-:W-:Y:S01]  /*b3d0*/  LOP3.LUT R10, R11, R10, RZ, 0xc0, !PT ;  /* 0x0000000a0b0a7212 */ /* 0x000fe200078ec0ff */
[----:B------:R-:W-:Y:S01]  /*b3e0*/  MUFU.EX2 R100, R99 ;  /* 0x0000006300647308 */ /* 0x000fe20000000800 */
[--C-:B------:R-:W-:Y:S01]  /*b3f0*/  HSET2.LE.AND R11, R84, R37.reuse, PT ;  /* 0x00000025540b7233 */ /* 0x100fe20003803000 */
[--C-:B------:R-:W-:Y:S01]  /*b400*/  FFMA.FTZ R129, R101, UR22, -R168.reuse ;  /* 0x0000001665817c23 */ /* 0x100fe200080108a8 */
[----:B----4-:R-:W-:Y:S01]  /*b410*/  F2FP.F16.F32.PACK_AB R84, R87, R98 ;  /* 0x000000625754723e */ /* 0x010fe200000000ff */
[----:B------:R-:W4:Y:S01]  /*b420*/  MUFU.EX2 R91, R92 ;  /* 0x0000005c005b7308 */ /* 0x000f220000000800 */
[--C-:B------:R-:W-:Y:S01]  /*b430*/  FFMA.FTZ R41, R111, UR22, -R168.reuse ;  /* 0x000000166f297c23 */ /* 0x100fe200080108a8 */
[--C-:B------:R-:W-:Y:S01]  /*b440*/  FFMA.FTZ R45, R118, UR22, -R168.reuse ;  /* 0x00000016762d7c23 */ /* 0x100fe200080108a8 */
[----:B------:R-:W-:Y:S01]  /*b450*/  LOP3.LUT R11, R84, R11, RZ, 0xc0, !PT ;  /* 0x0000000b540b7212 */ /* 0x000fe200078ec0ff */
[----:B------:R-:W-:Y:S01]  /*b460*/  MUFU.EX2 R99, R238 ;  /* 0x000000ee00637308 */ /* 0x000fe20000000800 */
[----:B------:R-:W-:Y:S01]  /*b470*/  FADD.FTZ R84, R122, R121 ;  /* 0x000000797a547221 */ /* 0x000fe20000010000 */
[----:B------:R-:W-:Y:S01]  /*b480*/  FADD.FTZ R118, R86, R117 ;  /* 0x0000007556767221 */ /* 0x000fe20000010000 */
[----:B------:R-:W-:Y:S01]  /*b490*/  FFMA.FTZ R44, R113, UR22, -R168 ;  /* 0x00000016712c7c23 */ /* 0x000fe200080108a8 */
[----:B------:R-:W3:Y:S01]  /*b4a0*/  MUFU.EX2 R92, R236 ;  /* 0x000000ec005c7308 */ /* 0x000ee20000000800 */
[----:B------:R-:W-:Y:S01]  /*b4b0*/  FADD.FTZ R79, R79, R84 ;  /* 0x000000544f4f7221 */ /* 0x000fe20000010000 */
[--C-:B------:R-:W-:Y:S01]  /*b4c0*/  HSET2.LE.AND R5, R4, R37.reuse, PT ;  /* 0x0000002504057233 */ /* 0x100fe20003803000 */
[----:B------:R-:W-:Y:S01]  /*b4d0*/  FADD.FTZ R21, R21, R118 ;  /* 0x0000007615157221 */ /* 0x000fe20000010000 */
[----:B------:R-:W1:Y:S01]  /*b4e0*/  MUFU.EX2 R101, R243 ;  /* 0x000000f300657308 */ /* 0x000e620000000800 */
[----:B------:R-:W-:Y:S01]  /*b4f0*/  FADD.FTZ R118, R78, R79 ;  /* 0x0000004f4e767221 */ /* 0x000fe20000010000 */
[----:B----4-:R-:W-:Y:S01]  /*b500*/  F2FP.F16.F32.PACK_AB R83, R91, R100 ;  /* 0x000000645b53723e */ /* 0x010fe200000000ff */
[----:B------:R-:W-:Y:S01]  /*b510*/  FADD.FTZ R113, R23, R176 ;  /* 0x000000b017717221 */ /* 0x000fe20000010000 */
[----:B------:R-:W-:Y:S01]  /*b520*/  MUFU.EX2 R122, R222 ;  /* 0x000000de007a7308 */ /* 0x000fe20000000800 */
[----:B------:R-:W-:Y:S01]  /*b530*/  FADD.FTZ R63, R63, R118 ;  /* 0x000000763f3f7221 */ /* 0x000fe20000010000 */
[----:B------:R-:W-:Y:S01]  /*b540*/  LOP3.LUT R6, R83, R6, RZ, 0xc0, !PT ;  /* 0x0000000653067212 */ /* 0x000fe200078ec0ff */
[----:B------:R-:W-:Y:S01]  /*b550*/  FADD.FTZ R113, R62, R113 ;  /* 0x000000713e717221 */ /* 0x000fe20000010000 */
[----:B------:R-:W4:Y:S01]  /*b560*/  MUFU.EX2 R111, R212 ;  /* 0x000000d4006f7308 */ /* 0x000f220000000800 */
[----:B------:R-:W-:Y:S01]  /*b570*/  FADD.FTZ R196, R196, R63 ;  /* 0x0000003fc4c47221 */ /* 0x000fe20000010000 */
[----:B---3--:R-:W-:Y:S01]  /*b580*/  F2FP.F16.F32.PACK_AB R86, R92, R99 ;  /* 0x000000635c56723e */ /* 0x008fe200000000ff */
[C---:B--2---:R-:W-:Y:S01]  /*b590*/  HMMA.16816.F32 R156, R8.reuse, R12, R156 ;  /* 0x0000000c089c723c */ /* 0x044fe2000000189c */
[----:B------:R-:W-:Y:S01]  /*b5a0*/  MUFU.EX2 R83, R190 ;  /* 0x000000be00537308 */ /* 0x000fe20000000800 */
[----:B------:R-:W-:Y:S01]  /*b5b0*/  FADD.FTZ R242, R242, R113 ;  /* 0x00000071f2f27221 */ /* 0x000fe20000010000 */
[----:B------:R-:W-:Y:S01]  /*b5c0*/  LOP3.LUT R7, R86, R7, RZ, 0xc0, !PT ;  /* 0x0000000756077212 */ /* 0x000fe200078ec0ff */
[----:B------:R-:W-:Y:S01]  /*b5d0*/  FADD.FTZ R177, R177, R196 ;  /* 0x000000c4b1b17221 */ /* 0x000fe20000010000 */
[----:B-1----:R-:W-:Y:S01]  /*b5e0*/  F2FP.F16.F32.PACK_AB R168, R101, R126 ;  /* 0x0000007e65a8723e */ /* 0x002fe200000000ff */
[----:B------:R-:W1:Y:S01]  /*b5f0*/  MUFU.EX2 R86, R194 ;  /* 0x000000c200567308 */ /* 0x000e620000000800 */
[----:B------:R-:W-:Y:S01]  /*b600*/  FADD.FTZ R169, R169, R242 ;  /* 0x000000f2a9a97221 */ /* 0x000fe20000010000 */
[C---:B------:R-:W-:Y:S01]  /*b610*/  HMMA.16816.F32 R152, R8.reuse, R14, R152 ;  /* 0x0000000e0898723c */ /* 0x040fe20000001898 */
[----:B------:R-:W-:Y:S01]  /*b620*/  LOP3.LUT R4, R168, R81, RZ, 0xc0, !PT ;  /* 0x00000051a8047212 */ /* 0x000fe200078ec0ff */
[----:B------:R-:W-:Y:S01]  /*b630*/  FADD.FTZ R168, R72, R95 ;  /* 0x0000005f48a87221 */ /* 0x000fe20000010000 */
[----:B----4-:R-:W-:Y:S01]  /*b640*/  F2FP.F16.F32.PACK_AB R130, R111, R122 ;  /* 0x0000007a6f82723e */ /* 0x010fe200000000ff */
[----:B------:R-:W-:Y:S01]  /*b650*/  MUFU.EX2 R79, R192 ;  /* 0x000000c0004f7308 */ /* 0x000fe20000000800 */
[----:B------:R-:W-:Y:S01]  /*b660*/  FADD.FTZ R88, R88, R177 ;  /* 0x000000b158587221 */ /* 0x000fe20000010000 */
[----:B------:R-:W-:Y:S01]  /*b670*/  FADD.FTZ R168, R53, R168 ;  /* 0x000000a835a87221 */ /* 0x000fe20000010000 */
[----:B------:R-:W-:Y:S01]  /*b680*/  LOP3.LUT R5, R130, R5, RZ, 0xc0, !PT ;  /* 0x0000000582057212 */ /* 0x000fe200078ec0ff */
[----:B------:R-:W2:Y:S01]  /*b690*/  MUFU.EX2 R72, R179 ;  /* 0x000000b300487308 */ /* 0x000ea20000000800 */
[C---:B------:R-:W-:Y:S01]  /*b6a0*/  HMMA.16816.F32 R140, R8.reuse, R16, R140 ;  /* 0x00000010088c723c */ /* 0x040fe2000000188c */
[----:B------:R-:W-:Y:S01]  /*b6b0*/  FADD.FTZ R130, R22, R21 ;  /* 0x0000001516827221 */ /* 0x000fe20000010000 */
[----:B------:R-:W-:Y:S01]  /*b6c0*/  FADD.FTZ R89, R89, R168 ;  /* 0x000000a859597221 */ /* 0x000fe20000010000 */
[----:B------:R-:W-:Y:S01]  /*b6d0*/  LDSM.16.MT88.4 R20, [R24+0x5000] ;  /* 0x005000001814783b */ /* 0x000fe20000004200 */
[----:B------:R-:W-:Y:S01]  /*b6e0*/  MUFU.EX2 R81, R188 ;  /* 0x000000bc00517308 */ /* 0x000fe20000000800 */
[----:B------:R-:W-:Y:S01]  /*b6f0*/  FADD.FTZ R51, R51, R130 ;  /* 0x0000008233337221 */ /* 0x000fe20000010000 */
[----:B------:R-:W-:Y:S01]  /*b700*/  LOP3.LUT R168, R199, 0xff00ff, RZ, 0xc0, !PT ;  /* 0x00ff00ffc7a87812 */ /* 0x000fe200078ec0ff */
[----:B------:R-:W-:Y:S01]  /*b710*/  FADD.FTZ R96, R96, R169 ;  /* 0x000000a960607221 */ /* 0x000fe20000010000 */
[----:B------:R-:W-:Y:S01]  /*b720*/  HMMA.16816.F32 R136, R8, R18, R136 ;  /* 0x000000120888723c */ /* 0x000fe20000001888 */
[----:B------:R-:W3:Y:S01]  /*b730*/  LDSM.16.MT88.4 R8, [R218+0x5000] ;  /* 0x00500000da08783b */ /* 0x000ee20000004200 */
[----:B------:R-:W4:Y:S01]  /*b740*/  MUFU.EX2 R84, R185 ;  /* 0x000000b900547308 */ /* 0x000f220000000800 */
[----:B------:R-:W-:Y:S01]  /*b750*/  FADD.FTZ R82, R82, R51 ;  /* 0x0000003352527221 */ /* 0x000fe20000010000 */
[----:B------:R-:W-:Y:S01]  /*b760*/  FADD.FTZ R73, R73, R88 ;  /* 0x0000005849497221 */ /* 0x000fe20000010000 */
[----:B------:R-:W-:Y:S01]  /*b770*/  FADD.FTZ R75, R75, R96 ;  /* 0x000000604b4b7221 */ /* 0x000fe20000010000 */
[----:B------:R2:W-:Y:S01]  /*b780*/  MUFU.EX2 R78, R164 ;  /* 0x000000a4004e7308 */ /* 0x0005e20000000800 */
[--C-:B------:R-:W-:Y:S01]  /*b790*/  HSET2.LE.AND R68, R68, R37.reuse, PT ;  /* 0x0000002544447233 */ /* 0x100fe20003803000 */
[C---:B------:R-:W-:Y:S01]  /*b7a0*/  HMMA.16816.F32 R160, R4.reuse, R12, R160 ;  /* 0x0000000c04a0723c */ /* 0x040fe200000018a0 */
[--C-:B------:R-:W-:Y:S01]  /*b7b0*/  HSET2.LE.AND R12, R235, R37.reuse, PT ;  /* 0x00000025eb0c7233 */ /* 0x100fe20003803000 */
[----:B------:R-:W4:Y:S01]  /*b7c0*/  MUFU.EX2 R85, R204 ;  /* 0x000000cc00557308 */ /* 0x000f220000000800 */
[----:B------:R-:W-:Y:S01]  /*b7d0*/  FADD.FTZ R126, R126, R73 ;  /* 0x000000497e7e7221 */ /* 0x000fe20000010000 */
[----:B------:R-:W-:Y:S01]  /*b7e0*/  FADD.FTZ R122, R122, R75 ;  /* 0x0000004b7a7a7221 */ /* 0x000fe20000010000 */
[--C-:B------:R-:W-:Y:S01]  /*b7f0*/  HSET2.LE.AND R28, R28, R37.reuse, PT ;  /* 0x000000251c1c7233 */ /* 0x100fe20003803000 */
[----:B------:R-:W-:Y:S01]  /*b800*/  MUFU.EX2 R95, R195 ;  /* 0x000000c3005f7308 */ /* 0x000fe20000000800 */
[----:B------:R-:W-:Y:S01]  /*b810*/  FADD.FTZ R101, R101, R126 ;  /* 0x0000007e65657221 */ /* 0x000fe20000010000 */
[C---:B------:R-:W-:Y:S01]  /*b820*/  HMMA.16816.F32 R148, R4.reuse, R14, R148 ;  /* 0x0000000e0494723c */ /* 0x040fe20000001894 */
[----:B-1----:R-:W-:Y:S01]  /*b830*/  F2FP.F16.F32.PACK_AB R15, R83, R86 ;  /* 0x00000056530f723e */ /* 0x002fe200000000ff */
[----:B------:R-:W1:Y:S01]  /*b840*/  MUFU.EX2 R118, R193 ;  /* 0x000000c100767308 */ /* 0x000e620000000800 */
[--C-:B------:R-:W-:Y:S01]  /*b850*/  HSET2.LE.AND R14, R223, R37.reuse, PT ;  /* 0x00000025df0e7233 */ /* 0x100fe20003803000 */
[----:B------:R-:W-:Y:S01]  /*b860*/  FADD.FTZ R122, R111, R122 ;  /* 0x0000007a6f7a7221 */ /* 0x000fe20000010000 */
[----:B------:R-:W-:Y:S01]  /*b870*/  LOP3.LUT R12, R15, R12, RZ, 0xc0, !PT ;  /* 0x0000000c0f0c7212 */ /* 0x000fe200078ec0ff */
[----:B------:R-:W-:Y:S01]  /*b880*/  MUFU.EX2 R191, R191 ;  /* 0x000000bf00bf7308 */ /* 0x000fe20000000800 */
[--C-:B------:R-:W-:Y:S01]  /*b890*/  HSET2.LE.AND R15, R172, R37.reuse, PT ;  /* 0x00000025ac0f7233 */ /* 0x100fe20003803000 */
[C---:B------:R-:W-:Y:S01]  /*b8a0*/  HMMA.16816.F32 R144, R4.reuse, R16, R144 ;  /* 0x000000100490723c */ /* 0x040fe20000001890 */
[----:B--2---:R-:W-:Y:S01]  /*b8b0*/  F2FP.F16.F32.PACK_AB R164, R72, R79 ;  /* 0x0000004f48a4723e */ /* 0x004fe200000000ff */
[----:B------:R-:W-:Y:S01]  /*b8c0*/  MUFU.EX2 R130, R217 ;  /* 0x000000d900827308 */ /* 0x000fe20000000800 */
[----:B----4-:R-:W-:Y:S01]  /*b8d0*/  F2FP.F16.F32.PACK_AB R13, R84, R81 ;  /* 0x00000051540d723e */ /* 0x010fe200000000ff */
[----:B------:R-:W-:Y:S01]  /*b8e0*/  FADD.FTZ R100, R100, R101 ;  /* 0x0000006564647221 */ /* 0x000fe20000010000 */
[----:B------:R-:W-:Y:S01]  /*b8f0*/  LOP3.LUT R15, R164, R15, RZ, 0xc0, !PT ;  /* 0x0000000fa40f7212 */ /* 0x000fe200078ec0ff */
[----:B------:R-:W-:Y:S01]  /*b900*/  MUFU.EX2 R51, R175 ;  /* 0x000000af00337308 */ /* 0x000fe20000000800 */
[----:B------:R-:W-:Y:S01]  /*b910*/  LOP3.LUT R14, R13, R14, RZ, 0xc0, !PT ;  /* 0x0000000e0d0e7212 */ /* 0x000fe200078ec0ff */
[----:B------:R-:W-:Y:S01]  /*b920*/  HMMA.16816.F32 R132, R4, R18, R132 ;  /* 0x000000120484723c */ /* 0x000fe20000001884 */
[--C-:B------:R-:W-:Y:S01]  /*b930*/  HSET2.LE.AND R6, R207, R37.reuse, PT ;  /* 0x00000025cf067233 */ /* 0x100fe20003803000 */
[----:B------:R-:W2:Y:S01]  /*b940*/  MUFU.EX2 R164, R189 ;  /* 0x000000bd00a47308 */ /* 0x000ea20000000800 */
[--C-:B------:R-:W-:Y:S01]  /*b950*/  HSET2.LE.AND R13, R215, R37.reuse, PT ;  /* 0x00000025d70d7233 */ /* 0x100fe20003803000 */
[----:B------:R-:W-:Y:S01]  /*b960*/  FADD.FTZ R99, R99, R122 ;  /* 0x0000007a63637221 */ /* 0x000fe20000010000 */
[----:B------:R-:W-:Y:S01]  /*b970*/  LOP3.LUT R4, R213, 0xff00ff, RZ, 0xc0, !PT ;  /* 0x00ff00ffd5047812 */ /* 0x000fe200078ec0ff */
[----:B------:R-:W4:Y:S01]  /*b980*/  MUFU.EX2 R62, R173 ;  /* 0x000000ad003e7308 */ /* 0x000f220000000800 */
[----:B------:R-:W-:Y:S01]  /*b990*/  F2FP.F16.F32.PACK_AB R5, R198, R239 ;  /* 0x000000efc605723e */ /* 0x000fe200000000ff */
[----:B------:R-:W-:Y:S01]  /*b9a0*/  FADD.FTZ R100, R91, R100 ;  /* 0x000000645b647221 */ /* 0x000fe20000010000 */
[----:B------:R-:W-:Y:S01]  /*b9b0*/  F2FP.F16.F32.PACK_AB R16, R78, R85 ;  /* 0x000000554e10723e */ /* 0x000fe200000000ff */
[----:B------:R-:W-:Y:S01]  /*b9c0*/  MUFU.EX2 R181, R181 ;  /* 0x000000b500b57308 */ /* 0x000fe20000000800 */
[----:B------:R-:W-:Y:S01]  /*b9d0*/  LOP3.LUT R6, R5, R6, RZ, 0xc0, !PT ;  /* 0x0000000605067212 */ /* 0x000fe200078ec0ff */
[----:B------:R-:W-:Y:S01]  /*b9e0*/  FADD.FTZ R99, R92, R99 ;  /* 0x000000635c637221 */ /* 0x000fe20000010000 */
[----:B------:R-:W-:Y:S01]  /*b9f0*/  LOP3.LUT R13, R16, R13, RZ, 0xc0, !PT ;  /* 0x0000000d100d7212 */ /* 0x000fe200078ec0ff */
[----:B------:R-:W-:Y:S01]  /*ba00*/  MUFU.EX2 R53, R131 ;  /* 0x0000008300357308 */ /* 0x000fe20000000800 */
[--C-:B------:R-:W-:Y:S01]  /*ba10*/  HSET2.LE.AND R7, R4, R37.reuse, PT ;  /* 0x0000002504077233 */ /* 0x100fe20003803000 */
[----:B------:R-:W-:Y:S01]  /*ba20*/  UISETP.GT.U32.AND UP0, UPT, UR16, UR18, UPT ;  /* 0x000000121000728c */ /* 0x000fe2000bf04070 */
[--C-:B------:R-:W-:Y:S01]  /*ba30*/  HSET2.LE.AND R5, R203, R37.reuse, PT ;  /* 0x00000025cb057233 */ /* 0x100fe20003803000 */
[----:B------:R-:W-:Y:S01]  /*ba40*/  MUFU.EX2 R123, R123 ;  /* 0x0000007b007b7308 */ /* 0x000fe20000000800 */
[----:B-1----:R-:W-:Y:S01]  /*ba50*/  F2FP.F16.F32.PACK_AB R4, R118, R95 ;  /* 0x0000005f7604723e */ /* 0x002fe200000000ff */
[C---:B---3--:R-:W-:Y:S01]  /*ba60*/  HMMA.16816.F32 R156, R12.reuse, R8, R156 ;  /* 0x000000080c9c723c */ /* 0x048fe2000000189c */
[----:B--2---:R-:W-:Y:S01]  /*ba70*/  F2FP.F16.F32.PACK_AB R16, R191, R164 ;  /* 0x000000a4bf10723e */ /* 0x004fe200000000ff */
[----:B------:R-:W-:Y:S01]  /*ba80*/  MUFU.EX2 R112, R112 ;  /* 0x0000007000707308 */ /* 0x000fe20000000800 */
[----:B------:R-:W-:Y:S01]  /*ba90*/  LOP3.LUT R7, R4, R7, RZ, 0xc0, !PT ;  /* 0x0000000704077212 */ /* 0x000fe200078ec0ff */
[----:B------:R-:W-:Y:S01]  /*baa0*/  FADD.FTZ R164, R164, R99 ;  /* 0x00000063a4a47221 */ /* 0x000fe20000010000 */
[----:B------:R-:W-:Y:S01]  /*bab0*/  LOP3.LUT R5, R16, R5, RZ, 0xc0, !PT ;  /* 0x0000000510057212 */ /* 0x000fe200078ec0ff */
[----:B------:R-:W-:Y:S01]  /*bac0*/  FADD.FTZ R16, R71, R82 ;  /* 0x0000005247107221 */ /* 0x000fe20000010000 */
[----:B------:R-:W-:Y:S01]  /*bad0*/  HSET2.LE.AND R4, R205, R37, PT ;  /* 0x00000025cd047233 */ /* 0x000fe20003803000 */
[C---:B------:R-:W-:Y:S01]  /*bae0*/  HMMA.16816.F32 R152, R12.reuse, R10, R152 ;  /* 0x0000000a0c98723c */ /* 0x040fe20000001898 */
[----:B------:R-:W-:Y:S01]  /*baf0*/  F2FP.F16.F32.PACK_AB R17, R130, R241 ;  /* 0x000000f18211723e */ /* 0x000fe200000000ff */
[----:B------:R-:W-:Y:S01]  /*bb00*/  FADD.FTZ R67, R67, R16 ;  /* 0x0000001043437221 */ /* 0x000fe20000010000 */
[----:B------:R-:W1:Y:S01]  /*bb10*/  MUFU.EX2 R82, R129 ;  /* 0x0000008100527308 */ /* 0x000e620000000800 */
[----:B------:R-:W-:Y:S01]  /*bb20*/  FADD.FTZ R241, R241, R100 ;  /* 0x00000064f1f17221 */ /* 0x000fe20000010000 */
[----:B------:R-:W-:Y:S01]  /*bb30*/  LOP3.LUT R4, R17, R4, RZ, 0xc0, !PT ;  /* 0x0000000411047212 */ /* 0x000fe200078ec0ff */
[----:B------:R-:W-:Y:S01]  /*bb40*/  FADD.FTZ R48, R48, R67 ;  /* 0x0000004330307221 */ /* 0x000fe20000010000 */
[----:B------:R-:W-:Y:S01]  /*bb50*/  LDSM.16.MT88.4 R16, [R24+0x5400] ;  /* 0x005400001810783b */ /* 0x000fe20000004200 */
[C---:B------:R-:W-:Y:S01]  /*bb60*/  HMMA.16816.F32 R140, R12.reuse, R20, R140 ;  /* 0x000000140c8c723c */ /* 0x040fe2000000188c */
[----:B------:R-:W-:Y:S01]  /*bb70*/  MUFU.EX2 R206, R206 ;  /* 0x000000ce00ce7308 */ /* 0x000fe20000000800 */
[----:B------:R-:W-:Y:S01]  /*bb80*/  FADD.FTZ R109, R109, R48 ;  /* 0x000000306d6d7221 */ /* 0x000fe20000010000 */
[----:B------:R-:W-:Y:S01]  /*bb90*/  FADD.FTZ R130, R130, R241 ;  /* 0x000000f182827221 */ /* 0x000fe20000010000 */
[----:B------:R-:W-:Y:S01]  /*bba0*/  FADD.FTZ R164, R191, R164 ;  /* 0x000000a4bfa47221 */ /* 0x000fe20000010000 */
[----:B------:R-:W-:Y:S01]  /*bbb0*/  MUFU.EX2 R197, R197 ;  /* 0x000000c500c57308 */ /* 0x000fe20000000800 */
[----:B------:R-:W-:Y:S01]  /*bbc0*/  FADD.FTZ R94, R94, R109 ;  /* 0x0000006d5e5e7221 */ /* 0x000fe20000010000 */
[----:B------:R-:W-:Y:S01]  /*bbd0*/  LOP3.LUT R38, R38, 0xff00ff, RZ, 0xc0, !PT ;  /* 0x00ff00ff26267812 */ /* 0x000fe200078ec0ff */
[----:B------:R-:W-:Y:S01]  /*bbe0*/  HMMA.16816.F32 R136, R12, R22, R136 ;  /* 0x000000160c88723c */ /* 0x000fe20000001888 */
[----:B------:R-:W2:Y:S01]  /*bbf0*/  LDSM.16.MT88.4 R12, [R218+0x5400] ;  /* 0x00540000da0c783b */ /* 0x000ea20000004200 */
        /* <DEDUP_REMOVED lines=8> */
[----:B----4-:R-:W-:Y:S01]  /*bc80*/  F2FP.F16.F32.PACK_AB R9, R62, R51 ;  /* 0x000000333e09723e */ /* 0x010fe200000000ff */
[----:B------:R-:W-:Y:S01]  /*bc90*/  FADD.FTZ R86, R86, R97 ;  /* 0x0000006156567221 */ /* 0x000fe20000010000 */
[----:B------:R-:W-:Y:S01]  /*bca0*/  FADD.FTZ R65, R65, R8 ;  /* 0x0000000841417221 */ /* 0x000fe20000010000 */
[----:B------:R-:W3:Y:S01]  /*bcb0*/  MUFU.EX2 R74, R105 ;  /* 0x00000069004a7308 */ /* 0x000ee20000000800 */
[--C-:B------:R-:W-:Y:S01]  /*bcc0*/  HSET2.LE.AND R8, R216, R37.reuse, PT ;  /* 0x00000025d8087233 */ /* 0x100fe20003803000 */
[C---:B------:R-:W-:Y:S01]  /*bcd0*/  HMMA.16816.F32 R148, R4.reuse, R10, R148 ;  /* 0x0000000a0494723c */ /* 0x040fe20000001894 */
[--C-:B------:R-:W-:Y:S01]  /*bce0*/  HSET2.LE.AND R10, R240, R37.reuse, PT ;  /* 0x00000025f00a7233 */ /* 0x100fe20003803000 */
[----:B------:R-:W4:Y:S01]  /*bcf0*/  MUFU.EX2 R187, R187 ;  /* 0x000000bb00bb7308 */ /* 0x000f220000000800 */
[--C-:B------:R-:W-:Y:S01]  /*bd00*/  HSET2.LE.AND R11, R168, R37.reuse, PT ;  /* 0x00000025a80b7233 */ /* 0x100fe20003803000 */
[----:B------:R-:W-:Y:S01]  /*bd10*/  FADD.FTZ R86, R83, R86 ;  /* 0x0000005653567221 */ /* 0x000fe20000010000 */
[----:B-1----:R-:W-:Y:S01]  /*bd20*/  F2FP.F16.F32.PACK_AB R168, R82, R53 ;  /* 0x0000003552a8723e */ /* 0x002fe200000000ff */
[----:B------:R-:W-:Y:S01]  /*bd30*/  MUFU.EX2 R128, R128 ;  /* 0x0000008000807308 */ /* 0x000fe20000000800 */
[----:B------:R-:W-:Y:S01]  /*bd40*/  LOP3.LUT R10, R9, R10, RZ, 0xc0, !PT ;  /* 0x0000000a090a7212 */ /* 0x000fe200078ec0ff */
[C---:B------:R-:W-:Y:S01]  /*bd50*/  HMMA.16816.F32 R144, R4.reuse, R20, R144 ;  /* 0x000000140490723c */ /* 0x040fe20000001890 */
[--C-:B------:R-:W-:Y:S01]  /*bd60*/  HSET2.LE.AND R9, R214, R37.reuse, PT ;  /* 0x00000025d6097233 */ /* 0x100fe20003803000 */
[----:B------:R-:W-:Y:S01]  /*bd70*/  MUFU.EX2 R115, R115 ;  /* 0x0000007300737308 */ /* 0x000fe20000000800 */
[----:B------:R-:W-:Y:S01]  /*bd80*/  F2FP.F16.F32.PACK_AB R20, R112, R123 ;  /* 0x0000007b7014723e */ /* 0x000fe200000000ff */
[----:B------:R-:W-:Y:S01]  /*bd90*/  FADD.FTZ R81, R81, R86 ;  /* 0x0000005651517221 */ /* 0x000fe20000010000 */
[----:B---3--:R-:W-:Y:S01]  /*bda0*/  F2FP.F16.F32.PACK_AB R21, R74, R181 ;  /* 0x000000b54a15723e */ /* 0x008fe200000000ff */
[----:B------:R-:W-:Y:S01]  /*bdb0*/  MUFU.EX2 R124, R124 ;  /* 0x0000007c007c7308 */ /* 0x000fe20000000800 */
[----:B------:R-:W-:Y:S01]  /*bdc0*/  LOP3.LUT R11, R168, R11, RZ, 0xc0, !PT ;  /* 0x0000000ba80b7212 */ /* 0x000fe200078ec0ff */
[----:B------:R-:W-:Y:S01]  /*bdd0*/  HMMA.16816.F32 R132, R4, R22, R132 ;  /* 0x000000160484723c */ /* 0x000fe20000001884 */
[----:B------:R-:W-:Y:S01]  /*bde0*/  FADD.FTZ R5, R52, R65 ;  /* 0x0000004134057221 */ /* 0x000fe20000010000 */
[----:B------:R-:W-:Y:S01]  /*bdf0*/  LOP3.LUT R4, R167, 0xff00ff, RZ, 0xc0, !PT ;  /* 0x00ff00ffa7047812 */ /* 0x000fe200078ec0ff */
[----:B------:R-:W1:Y:S01]  /*be00*/  MUFU.EX2 R65, R166 ;  /* 0x000000a600417308 */ /* 0x000e620000000800 */
[----:B------:R-:W-:Y:S01]  /*be10*/  LOP3.LUT R8, R21, R8, RZ, 0xc0, !PT ;  /* 0x0000000815087212 */ /* 0x000fe200078ec0ff */
[----:B------:R-:W-:Y:S01]  /*be20*/  FADD.FTZ R106, R106, R5 ;  /* 0x000000056a6a7221 */ /* 0x000fe20000010000 */
[--C-:B------:R-:W-:Y:S01]  /*be30*/  HSET2.LE.AND R6, R170, R37.reuse, PT ;  /* 0x00000025aa067233 */ /* 0x100fe20003803000 */
[----:B------:R-:W-:Y:S01]  /*be40*/  MUFU.EX2 R48, R103 ;  /* 0x0000006700307308 */ /* 0x000fe20000000800 */
[--C-:B------:R-:W-:Y:S01]  /*be50*/  HSET2.LE.AND R4, R4, R37.reuse, PT ;  /* 0x0000002504047233 */ /* 0x100fe20003803000 */
[----:B------:R-:W-:Y:S01]  /*be60*/  FADD.FTZ R93, R93, R106 ;  /* 0x0000006a5d5d7221 */ /* 0x000fe20000010000 */
[----:B------:R-:W-:Y:S01]  /*be70*/  F2FP.F16.F32.PACK_AB R21, R197, R206 ;  /* 0x000000cec515723e */ /* 0x000fe200000000ff */
[----:B------:R-:W3:Y:S01]  /*be80*/  MUFU.EX2 R107, R107 ;  /* 0x0000006b006b7308 */ /* 0x000ee20000000800 */
[----:B------:R-:W-:Y:S01]  /*be90*/  F2FP.F16.F32.PACK_AB R7, R183, R186 ;  /* 0x000000bab707723e */ /* 0x000fe200000000ff */
[----:B------:R-:W-:Y:S01]  /*bea0*/  FADD.FTZ R98, R98, R93 ;  /* 0x0000005d62627221 */ /* 0x000fe20000010000 */
[----:B------:R-:W-:Y:S01]  /*beb0*/  LOP3.LUT R9, R20, R9, RZ, 0xc0, !PT ;  /* 0x0000000914097212 */ /* 0x000fe200078ec0ff */
[----:B------:R-:W-:Y:S01]  /*bec0*/  MUFU.EX2 R69, R69 ;  /* 0x0000004500457308 */ /* 0x000fe20000000800 */
[----:B------:R-:W-:Y:S01]  /*bed0*/  LOP3.LUT R6, R21, R6, RZ, 0xc0, !PT ;  /* 0x0000000615067212 */ /* 0x000fe200078ec0ff */
[----:B------:R-:W-:Y:S01]  /*bee0*/  FADD.FTZ R98, R87, R98 ;  /* 0x0000006257627221 */ /* 0x000fe20000010000 */
[----:B------:R-:W-:Y:S01]  /*bef0*/  LOP3.LUT R7, R7, R4, RZ, 0xc0, !PT ;  /* 0x0000000407077212 */ /* 0x000fe200078ec0ff */
[----:B------:R-:W-:Y:S01]  /*bf00*/  MUFU.EX2 R64, R64 ;  /* 0x0000004000407308 */ /* 0x000fe20000000800 */
[--C-:B------:R-:W-:Y:S01]  /*bf10*/  HSET2.LE.AND R4, R104, R37.reuse, PT ;  /* 0x0000002568047233 */ /* 0x100fe20003803000 */
[C---:B--2---:R-:W-:Y:S01]  /*bf20*/  HMMA.16816.F32 R156, R8.reuse, R12, R156 ;  /* 0x0000000c089c723c */ /* 0x044fe2000000189c */
[----:B----4-:R-:W-:Y:S01]  /*bf30*/  F2FP.F16.F32.PACK_AB R21, R187, R202 ;  /* 0x000000cabb15723e */ /* 0x010fe200000000ff */
[----:B------:R-:W-:Y:S01]  /*bf40*/  MUFU.EX2 R116, R116 ;  /* 0x0000007400747308 */ /* 0x000fe20000000800 */
[--C-:B------:R-:W-:Y:S01]  /*bf50*/  HSET2.LE.AND R5, R102, R37.reuse, PT ;  /* 0x0000002566057233 */ /* 0x100fe20003803000 */
[----:B------:R-:W-:Y:S01]  /*bf60*/  FADD.FTZ R85, R85, R98 ;  /* 0x0000006255557221 */ /* 0x000fe20000010000 */
[----:B-1----:R-:W-:Y:S01]  /*bf70*/  F2FP.F16.F32.PACK_AB R20, R128, R65 ;  /* 0x000000418014723e */ /* 0x002fe200000000ff */
[----:B------:R-:W1:Y:S01]  /*bf80*/  MUFU.EX2 R63, R120 ;  /* 0x00000078003f7308 */ /* 0x000e620000000800 */
[----:B------:R-:W-:Y:S01]  /*bf90*/  LOP3.LUT R4, R21, R4, RZ, 0xc0, !PT ;  /* 0x0000000415047212 */ /* 0x000fe200078ec0ff */
[C---:B------:R-:W-:Y:S01]  /*bfa0*/  HMMA.16816.F32 R152, R8.reuse, R14, R152 ;  /* 0x0000000e0898723c */ /* 0x040fe20000001898 */
[----:B------:R-:W-:Y:S01]  /*bfb0*/  LOP3.LUT R5, R20, R5, RZ, 0xc0, !PT ;  /* 0x0000000514057212 */ /* 0x000fe200078ec0ff */
[----:B------:R-:W-:Y:S01]  /*bfc0*/  MUFU.EX2 R110, R110 ;  /* 0x0000006e006e7308 */ /* 0x000fe20000000800 */
[----:B------:R-:W-:Y:S01]  /*bfd0*/  LDSM.16.MT88.4 R20, [R24+0x5800] ;  /* 0x005800001814783b */ /* 0x000fe20000004200 */
[----:B------:R-:W-:Y:S01]  /*bfe0*/  FADD.FTZ R78, R78, R85 ;  /* 0x000000554e4e7221 */ /* 0x000fe20000010000 */
[----:B------:R-:W-:Y:S01]  /*bff0*/  FADD.FTZ R118, R118, R95 ;  /* 0x0000005f76767221 */ /* 0x000fe20000010000 */
[----:B------:R-:W2:Y:S01]  /*c000*/  MUFU.EX2 R67, R108 ;  /* 0x0000006c00437308 */ /* 0x000ea20000000800 */
[----:B------:R-:W-:Y:S01]  /*c010*/  FADD.FTZ R84, R84, R81 ;  /* 0x0000005154547221 */ /* 0x000fe20000010000 */
[C---:B------:R-:W-:Y:S01]  /*c020*/  HMMA.16816.F32 R140, R8.reuse, R16, R140 ;  /* 0x00000010088c723c */ /* 0x040fe2000000188c */
[----:B------:R-:W-:Y:S01]  /*c030*/  FADD.FTZ R79, R79, R78 ;  /* 0x0000004e4f4f7221 */ /* 0x000fe20000010000 */
[----:B------:R-:W-:Y:S01]  /*c040*/  MUFU.EX2 R76, R76 ;  /* 0x0000004c004c7308 */ /* 0x000fe20000000800 */
[----:B------:R-:W-:Y:S01]  /*c050*/  FADD.FTZ R65, R65, R118 ;  /* 0x0000007641417221 */ /* 0x000fe20000010000 */
[----:B------:R-:W-:Y:S01]  /*c060*/  FADD.FTZ R181, R181, R84 ;  /* 0x00000054b5b57221 */ /* 0x000fe20000010000 */
[----:B------:R-:W-:Y:S01]  /*c070*/  FADD.FTZ R72, R72, R79 ;  /* 0x0000004f48487221 */ /* 0x000fe20000010000 */
[----:B------:R-:W-:Y:S01]  /*c080*/  MUFU.EX2 R71, R70 ;  /* 0x0000004600477308 */ /* 0x000fe20000000800 */
[----:B------:R-:W-:Y:S01]  /*c090*/  FADD.FTZ R65, R128, R65 ;  /* 0x0000004180417221 */ /* 0x000fe20000010000 */
[----:B------:R-:W-:Y:S01]  /*c0a0*/  HMMA.16816.F32 R136, R8, R18, R136 ;  /* 0x000000120888723c */ /* 0x000fe20000001888 */
[----:B------:R-:W4:Y:S01]  /*c0b0*/  LDSM.16.MT88.4 R8, [R218+0x5800] ;  /* 0x00580000da08783b */ /* 0x000f220000004200 */
[----:B------:R-:W-:Y:S01]  /*c0c0*/  MUFU.EX2 R61, R61 ;  /* 0x0000003d003d7308 */ /* 0x000fe20000000800 */
[----:B------:R-:W-:Y:S01]  /*c0d0*/  FADD.FTZ R123, R123, R72 ;  /* 0x000000487b7b7221 */ /* 0x000fe20000010000 */
[----:B------:R-:W-:Y:S01]  /*c0e0*/  FADD.FTZ R74, R74, R181 ;  /* 0x000000b54a4a7221 */ /* 0x000fe20000010000 */
[----:B------:R-:W-:Y:S01]  /*c0f0*/  FADD.FTZ R186, R186, R65 ;  /* 0x00000041baba7221 */ /* 0x000fe20000010000 */
[----:B------:R-:W-:Y:S01]  /*c100*/  MUFU.EX2 R60, R60 ;  /* 0x0000003c003c7308 */ /* 0x000fe20000000800 */
[----:B------:R-:W-:Y:S01]  /*c110*/  FADD.FTZ R112, R112, R123 ;  /* 0x0000007b70707221 */ /* 0x000fe20000010000 */
[C---:B------:R-:W-:Y:S01]  /*c120*/  HMMA.16816.F32 R160, R4.reuse, R12, R160 ;  /* 0x0000000c04a0723c */ /* 0x040fe200000018a0 */
[----:B------:R-:W-:Y:S01]  /*c130*/  LOP3.LUT R12, R77, 0xff00ff, RZ, 0xc0, !PT ;  /* 0x00ff00ff4d0c7812 */ /* 0x000fe200078ec0ff */
[----:B------:R-:W4:Y:S01]  /*c140*/  MUFU.EX2 R57, R57 ;  /* 0x0000003900397308 */ /* 0x000f220000000800 */
[----:B------:R-:W-:Y:S01]  /*c150*/  F2FP.F16.F32.PACK_AB R13, R124, R115 ;  /* 0x000000737c0d723e */ /* 0x000fe200000000ff */
[----:B------:R-:W-:Y:S01]  /*c160*/  FADD.FTZ R51, R51, R74 ;  /* 0x0000004a33337221 */ /* 0x000fe20000010000 */
[----:B------:R-:W-:Y:S01]  /*c170*/  FADD.FTZ R53, R53, R112 ;  /* 0x0000007035357221 */ /* 0x000fe20000010000 */
[----:B------:R-:W4:Y:S01]  /*c180*/  MUFU.EX2 R52, R59 ;  /* 0x0000003b00347308 */ /* 0x000f220000000800 */
[--C-:B------:R-:W-:Y:S01]  /*c190*/  HSET2.LE.AND R12, R12, R37.reuse, PT ;  /* 0x000000250c0c7233 */ /* 0x100fe20003803000 */
[C---:B------:R-:W-:Y:S01]  /*c1a0*/  HMMA.16816.F32 R148, R4.reuse, R14, R148 ;  /* 0x0000000e0494723c */ /* 0x040fe20000001894 */
[--C-:B------:R-:W-:Y:S01]  /*c1b0*/  HSET2.LE.AND R14, R80, R37.reuse, PT ;  /* 0x00000025500e7233 */ /* 0x100fe20003803000 */
[----:B------:R-:W-:Y:S01]  /*c1c0*/  MUFU.EX2 R114, R114 ;  /* 0x0000007200727308 */ /* 0x000fe20000000800 */
[----:B---3--:R-:W-:Y:S01]  /*c1d0*/  F2FP.F16.F32.PACK_AB R15, R107, R48 ;  /* 0x000000306b0f723e */ /* 0x008fe200000000ff */
[----:B------:R-:W-:Y:S01]  /*c1e0*/  FADD.FTZ R186, R183, R186 ;  /* 0x000000bab7ba7221 */ /* 0x000fe20000010000 */
[----:B------:R-:W-:Y:S01]  /*c1f0*/  FADD.FTZ R51, R62, R51 ;  /* 0x000000333e337221 */ /* 0x000fe20000010000 */
[----:B------:R-:W-:Y:S01]  /*c200*/  LOP3.LUT R14, R13, R14, RZ, 0xc0, !PT ;  /* 0x0000000e0d0e7212 */ /* 0x000fe200078ec0ff */
[----:B------:R-:W3:Y:S01]  /*c210*/  MUFU.EX2 R45, R45 ;  /* 0x0000002d002d7308 */ /* 0x000ee20000000800 */
[C---:B------:R-:W-:Y:S01]  /*c220*/  HMMA.16816.F32 R144, R4.reuse, R16, R144 ;  /* 0x000000100490723c */ /* 0x040fe20000001890 */
[--C-:B------:R-:W-:Y:S01]  /*c230*/  HSET2.LE.AND R13, R66, R37.reuse, PT ;  /* 0x00000025420d7233 */ /* 0x100fe20003803000 */
[----:B------:R-:W-:Y:S01]  /*c240*/  FADD.FTZ R53, R82, R53 ;  /* 0x0000003552357221 */ /* 0x000fe20000010000 */
[----:B-1----:R-:W-:Y:S01]  /*c250*/  F2FP.F16.F32.PACK_AB R17, R63, R116 ;  /* 0x000000743f11723e */ /* 0x002fe200000000ff */
[----:B------:R-:W-:Y:S01]  /*c260*/  MUFU.EX2 R47, R47 ;  /* 0x0000002f002f7308 */ /* 0x000fe20000000800 */
[----:B--2---:R-:W-:Y:S01]  /*c270*/  F2FP.F16.F32.PACK_AB R16, R67, R110 ;  /* 0x0000006e4310723e */ /* 0x004fe200000000ff */
[----:B------:R-:W-:Y:S01]  /*c280*/  FADD.FTZ R116, R116, R51 ;  /* 0x0000003374747221 */ /* 0x000fe20000010000 */
[----:B------:R-:W-:Y:S01]  /*c290*/  LOP3.LUT R15, R15, R12, RZ, 0xc0, !PT ;  /* 0x0000000c0f0f7212 */ /* 0x000fe200078ec0ff */
[----:B------:R-:W-:Y:S01]  /*c2a0*/  HMMA.16816.F32 R132, R4, R18, R132 ;  /* 0x000000120484723c */ /* 0x000fe20000001884 */
[----:B------:R-:W-:Y:S01]  /*c2b0*/  LOP3.LUT R4, R55, 0xff00ff, RZ, 0xc0, !PT ;  /* 0x00ff00ff37047812 */ /* 0x000fe200078ec0ff */
[----:B------:R-:W-:Y:S01]  /*c2c0*/  FADD.FTZ R55, R239, R130 ;  /* 0x00000082ef377221 */ /* 0x000fe20000010000 */
[--C-:B------:R-:W-:Y:S01]  /*c2d0*/  HSET2.LE.AND R6, R58, R37.reuse, PT ;  /* 0x000000253a067233 */ /* 0x100fe20003803000 */
[----:B------:R-:W-:Y:S01]  /*c2e0*/  MUFU.EX2 R46, R46 ;  /* 0x0000002e002e7308 */ /* 0x000fe20000000800 */
[----:B------:R-:W-:Y:S01]  /*c2f0*/  F2FP.F16.F32.PACK_AB R5, R64, R69 ;  /* 0x000000454005723e */ /* 0x000fe200000000ff */
[----:B------:R-:W-:Y:S01]  /*c300*/  FADD.FTZ R55, R198, R55 ;  /* 0x00000037c6377221 */ /* 0x000fe20000010000 */
[--C-:B------:R-:W-:Y:S01]  /*c310*/  HSET2.LE.AND R7, R4, R37.reuse, PT ;  /* 0x0000002504077233 */ /* 0x100fe20003803000 */
[----:B------:R-:W-:Y:S01]  /*c320*/  MUFU.EX2 R35, R35 ;  /* 0x0000002300237308 */ /* 0x000fe20000000800 */
[----:B------:R-:W-:Y:S01]  /*c330*/  LOP3.LUT R6, R5, R6, RZ, 0xc0, !PT ;  /* 0x0000000605067212 */ /* 0x000fe200078ec0ff */
[----:B------:R-:W-:Y:S01]  /*c340*/  FADD.FTZ R202, R202, R55 ;  /* 0x00000037caca7221 */ /* 0x000fe20000010000 */
[----:B------:R-:W-:Y:S01]  /*c350*/  LOP3.LUT R12, R17, R68, RZ, 0xc0, !PT ;  /* 0x00000044110c7212 */ /* 0x000fe200078ec0ff */
[----:B------:R-:W-:Y:S01]  /*c360*/  MUFU.EX2 R43, R43 ;  /* 0x0000002b002b7308 */ /* 0x000fe20000000800 */
[----:B------:R-:W-:Y:S01]  /*c370*/  LOP3.LUT R13, R16, R13, RZ, 0xc0, !PT ;  /* 0x0000000d100d7212 */ /* 0x000fe200078ec0ff */
[----:B------:R-:W-:Y:S01]  /*c380*/  FADD.FTZ R187, R187, R202 ;  /* 0x000000cabbbb7221 */ /* 0x000fe20000010000 */
[--C-:B------:R-:W-:Y:S01]  /*c390*/  HSET2.LE.AND R4, R56, R37.reuse, PT ;  /* 0x0000002538047233 */ /* 0x100fe20003803000 */
[----:B------:R-:W-:Y:S01]  /*c3a0*/  MUFU.EX2 R31, R31 ;  /* 0x0000001f001f7308 */ /* 0x000fe20000000800 */
[--C-:B------:R-:W-:Y:S01]  /*c3b0*/  HSET2.LE.AND R5, R54, R37.reuse, PT ;  /* 0x0000002536057233 */ /* 0x100fe20003803000 */
[----:B------:R-:W-:Y:S01]  /*c3c0*/  FADD.FTZ R206, R206, R187 ;  /* 0x000000bbcece7221 */ /* 0x000fe20000010000 */
[----:B----4-:R-:W-:Y:S01]  /*c3d0*/  F2FP.F16.F32.PACK_AB R16, R57, R60 ;  /* 0x0000003c3910723e */ /* 0x010fe200000000ff */
[C---:B------:R-:W-:Y:S01]  /*c3e0*/  HMMA.16816.F32 R156, R12.reuse, R8, R156 ;  /* 0x000000080c9c723c */ /* 0x040fe2000000189c */
[----:B------:R-:W-:Y:S01]  /*c3f0*/  F2FP.F16.F32.PACK_AB R17, R71, R76 ;  /* 0x0000004c4711723e */ /* 0x000fe200000000ff */
[----:B------:R-:W-:Y:S01]  /*c400*/  FADD.FTZ R197, R197, R206 ;  /* 0x000000cec5c57221 */ /* 0x000fe20000010000 */
[----:B------:R-:W-:Y:S01]  /*c410*/  F2FP.F16.F32.PACK_AB R18, R52, R61 ;  /* 0x0000003d3412723e */ /* 0x000fe200000000ff */
[----:B------:R-:W-:Y:S01]  /*c420*/  MUFU.EX2 R32, R32 ;  /* 0x0000002000207308 */ /* 0x000fe20000000800 */
[----:B------:R-:W-:Y:S01]  /*c430*/  LOP3.LUT R7, R16, R7, RZ, 0xc0, !PT ;  /* 0x0000000710077212 */ /* 0x000fe200078ec0ff */
[----:B------:R-:W-:Y:S01]  /*c440*/  FADD.FTZ R76, R76, R197 ;  /* 0x000000c54c4c7221 */ /* 0x000fe20000010000 */
[----:B------:R-:W-:Y:S01]  /*c450*/  LOP3.LUT R4, R17, R4, RZ, 0xc0, !PT ;  /* 0x0000000411047212 */ /* 0x000fe200078ec0ff */
[C---:B------:R-:W-:Y:S01]  /*c460*/  HMMA.16816.F32 R152, R12.reuse, R10, R152 ;  /* 0x0000000a0c98723c */ /* 0x040fe20000001898 */
[----:B------:R-:W-:Y:S01]  /*c470*/  LOP3.LUT R5, R18, R5, RZ, 0xc0, !PT ;  /* 0x0000000512057212 */ /* 0x000fe200078ec0ff */
[----:B------:R-:W-:Y:S01]  /*c480*/  MUFU.EX2 R29, R29 ;  /* 0x0000001d001d7308 */ /* 0x000fe20000000800 */
[--C-:B------:R-:W-:Y:S01]  /*c490*/  HSET2.LE.AND R17, R40, R37.reuse, PT ;  /* 0x0000002528117233 */ /* 0x100fe20003803000 */
[----:B------:R-:W-:Y:S01]  /*c4a0*/  FADD.FTZ R61, R61, R186 ;  /* 0x000000ba3d3d7221 */ /* 0x000fe20000010000 */
[----:B---3--:R-:W-:Y:S01]  /*c4b0*/  F2FP.F16.F32.PACK_AB R18, R45, R114 ;  /* 0x000000722d12723e */ /* 0x008fe200000000ff */
[----:B------:R-:W-:Y:S01]  /*c4c0*/  FADD.FTZ R76, R71, R76 ;  /* 0x0000004c474c7221 */ /* 0x000fe20000010000 */
[----:B------:R-:W-:Y:S01]  /*c4d0*/  MUFU.EX2 R50, R50 ;  /* 0x0000003200327308 */ /* 0x000fe20000000800 */
[C---:B------:R-:W-:Y:S01]  /*c4e0*/  HMMA.16816.F32 R140, R12.reuse, R20, R140 ;  /* 0x000000140c8c723c */ /* 0x040fe2000000188c */
[----:B------:R-:W-:Y:S01]  /*c4f0*/  FADD.FTZ R110, R110, R53 ;  /* 0x000000356e6e7221 */ /* 0x000fe20000010000 */
[----:B------:R-:W-:Y:S01]  /*c500*/  LOP3.LUT R17, R18, R17, RZ, 0xc0, !PT ;  /* 0x0000001112117212 */ /* 0x000fe200078ec0ff */
[----:B------:R-:W1:Y:S01]  /*c510*/  MUFU.EX2 R49, R49 ;  /* 0x0000003100317308 */ /* 0x000e620000000800 */
[----:B------:R-:W-:Y:S01]  /*c520*/  FADD.FTZ R61, R52, R61 ;  /* 0x0000003d343d7221 */ /* 0x000fe20000010000 */
[----:B------:R-:W-:Y:S01]  /*c530*/  FADD.FTZ R69, R69, R76 ;  /* 0x0000004c45457221 */ /* 0x000fe20000010000 */
[--C-:B------:R-:W-:Y:S01]  /*c540*/  HSET2.LE.AND R18, R34, R37.reuse, PT ;  /* 0x0000002522127233 */ /* 0x100fe20003803000 */
[----:B------:R-:W-:Y:S01]  /*c550*/  FADD.FTZ R116, R63, R116 ;  /* 0x000000743f747221 */ /* 0x000fe20000010000 */
[----:B------:R-:W-:Y:S01]  /*c560*/  HMMA.16816.F32 R136, R12, R22, R136 ;  /* 0x000000160c88723c */ /* 0x000fe20000001888 */
[----:B------:R-:W2:Y:S01]  /*c570*/  LDSM.16.MT88.4 R12, [R218+0x5c00] ;  /* 0x005c0000da0c783b */ /* 0x000ea20000004200 */
[----:B------:R-:W-:Y:S01]  /*c580*/  FADD.FTZ R67, R67, R110 ;  /* 0x0000006e43437221 */ /* 0x000fe20000010000 */
[----:B------:R-:W-:Y:S01]  /*c590*/  FADD.FTZ R60, R60, R61 ;  /* 0x0000003d3c3c7221 */ /* 0x000fe20000010000 */
[----:B------:R-:W-:Y:S01]  /*c5a0*/  FADD.FTZ R64, R64, R69 ;  /* 0x0000004540407221 */ /* 0x000fe20000010000 */
[----:B------:R-:W-:Y:S01]  /*c5b0*/  FADD.FTZ R115, R115, R116 ;  /* 0x0000007473737221 */ /* 0x000fe20000010000 */
[----:B------:R-:W-:Y:S01]  /*c5c0*/  FADD.FTZ R48, R48, R67 ;  /* 0x0000004330307221 */ /* 0x000fe20000010000 */
[----:B------:R-:W-:Y:S01]  /*c5d0*/  MUFU.EX2 R44, R44 ;  /* 0x0000002c002c7308 */ /* 0x000fe20000000800 */
[C---:B------:R-:W-:Y:S01]  /*c5e0*/  HMMA.16816.F32 R160, R4.reuse, R8, R160 ;  /* 0x0000000804a0723c */ /* 0x040fe200000018a0 */
[----:B------:R-:W-:Y:S01]  /*c5f0*/  FADD.FTZ R57, R57, R60 ;  /* 0x0000003c39397221 */ /* 0x000fe20000010000 */
[----:B------:R-:W-:Y:S01]  /*c600*/  FADD.FTZ R115, R124, R115 ;  /* 0x000000737c737221 */ /* 0x000fe20000010000 */
[----:B------:R-:W3:Y:S01]  /*c610*/  MUFU.EX2 R41, R41 ;  /* 0x0000002900297308 */ /* 0x000ee20000000800 */
[----:B------:R-:W-:Y:S01]  /*c620*/  FADD.FTZ R107, R107, R48 ;  /* 0x000000306b6b7221 */ /* 0x000fe20000010000 */
[C---:B-1----:R-:W-:Y:S01]  /*c630*/  F2FP.F16.F32.PACK_AB R19, R49.reuse, R50 ;  /* 0x000000323113723e */ /* 0x042fe200000000ff */
[----:B------:R-:W-:Y:S01]  /*c640*/  FADD.FTZ R50, R50, R115 ;  /* 0x0000007332327221 */ /* 0x000fe20000010000 */
[----:B------:R-:W-:Y:S01]  /*c650*/  HSET2.LE.AND R16, R42, R37, PT ;  /* 0x000000252a107233 */ /* 0x000fe20003803000 */
[----:B------:R-:W-:Y:S01]  /*c660*/  HMMA.16816.F32 R148, R4, R10, R148 ;  /* 0x0000000a0494723c */ /* 0x000fe20000001894 */
[----:B------:R1:W4:Y:S01]  /*c670*/  LDSM.16.MT88.4 R8, [R24+0x5c00] ;  /* 0x005c00001808783b */ /* 0x0003220000004200 */
[----:B------:R-:W-:Y:S01]  /*c680*/  FADD.FTZ R114, R114, R107 ;  /* 0x0000006b72727221 */ /* 0x000fe20000010000 */
[----:B------:R-:W-:Y:S01]  /*c690*/  FADD.FTZ R50, R49, R50 ;  /* 0x0000003231327221 */ /* 0x000fe20000010000 */
[----:B------:R-:W-:-:S02]  /*c6a0*/  LOP3.LUT R16, R19, R16, RZ, 0xc0, !PT ;  /* 0x0000001013107212 */ /* 0x000fc400078ec0ff */
[----:B------:R-:W-:Y:S01]  /*c6b0*/  FADD.FTZ R45, R45, R114 ;  /* 0x000000722d2d7221 */ /* 0x000fe20000010000 */
[----:B------:R-:W-:Y:S01]  /*c6c0*/  HSET2.LE.AND R19, R38, R37, PT ;  /* 0x0000002526137233 */ /* 0x000fe20003803000 */
[C---:B------:R-:W-:Y:S01]  /*c6d0*/  HMMA.16816.F32 R144, R4.reuse, R20, R144 ;  /* 0x000000140490723c */ /* 0x040fe20000001890 */
[----:B------:R-:W1:Y:S01]  /*c6e0*/  MUFU.EX2 R20, R33 ;  /* 0x0000002100147308 */ /* 0x000e620000000800 */
[----:B------:R-:W-:Y:S01]  /*c6f0*/  F2FP.F16.F32.PACK_AB R21, R46, R47 ;  /* 0x0000002f2e15723e */ /* 0x000fe200000000ff */
[----:B------:R-:W-:Y:S01]  /*c700*/  FADD.FTZ R47, R47, R50 ;  /* 0x000000322f2f7221 */ /* 0x000fe20000010000 */
[----:B---3--:R-:W-:Y:S01]  /*c710*/  F2FP.F16.F32.PACK_AB R34, R41, R44 ;  /* 0x0000002c2922723e */ /* 0x008fe200000000ff */
[----:B------:R-:W-:Y:S01]  /*c720*/  FADD.FTZ R44, R44, R45 ;  /* 0x0000002d2c2c7221 */ /* 0x000fe20000010000 */
[----:B------:R-:W-:Y:S01]  /*c730*/  LOP3.LUT R18, R21, R18, RZ, 0xc0, !PT ;  /* 0x0000001215127212 */ /* 0x000fe200078ec0ff */
[----:B------:R-:W-:Y:S01]  /*c740*/  VIADD R38, R218, 0x4000 ;  /* 0x00004000da267836 */ /* 0x000fe20000000000 */
[----:B------:R-:W-:Y:S01]  /*c750*/  HMMA.16816.F32 R132, R4, R22, R132 ;  /* 0x000000160484723c */ /* 0x000fe20000001884 */
[----:B------:R-:W3:Y:S01]  /*c760*/  MUFU.EX2 R22, R27 ;  /* 0x0000001b00167308 */ /* 0x000ee20000000800 */
[----:B------:R-:W-:-:S02]  /*c770*/  LOP3.LUT R4, R25, 0xff00ff, RZ, 0xc0, !PT ;  /* 0x00ff00ff19047812 */ /* 0x000fc400078ec0ff */
[--C-:B------:R-:W-:Y:S02]  /*c780*/  HSET2.LE.AND R6, R30, R37.reuse, PT ;  /* 0x000000251e067233 */ /* 0x100fe40003803000 */
[----:B------:R-:W-:Y:S01]  /*c790*/  LOP3.LUT R19, R34, R19, RZ, 0xc0, !PT ;  /* 0x0000001322137212 */ /* 0x000fe200078ec0ff */
[----:B-1----:R-:W1:Y:S01]  /*c7a0*/  MUFU.EX2 R24, R39 ;  /* 0x0000002700187308 */ /* 0x002e620000000800 */
[----:B------:R-:W-:Y:S02]  /*c7b0*/  F2FP.F16.F32.PACK_AB R5, R20, R35 ;  /* 0x000000231405723e */ /* 0x000fe400000000ff */
[----:B------:R-:W-:Y:S02]  /*c7c0*/  HSET2.LE.AND R4, R4, R37, PT ;  /* 0x0000002504047233 */ /* 0x000fe40003803000 */
[----:B------:R-:W-:Y:S01]  /*c7d0*/  LOP3.LUT R6, R5, R6, RZ, 0xc0, !PT ;  /* 0x0000000605067212 */ /* 0x000fe200078ec0ff */
[----:B--2---:R-:W-:Y:S01]  /*c7e0*/  HMMA.16816.F32 R156, R16, R12, R156 ;  /* 0x0000000c109c723c */ /* 0x004fe2000000189c */
[----:B---3--:R-:W-:-:S02]  /*c7f0*/  F2FP.F16.F32.PACK_AB R7, R22, R31 ;  /* 0x0000001f1607723e */ /* 0x008fc400000000ff */
[----:B------:R-:W-:Y:S02]  /*c800*/  HSET2.LE.AND R5, R26, R37, PT ;  /* 0x000000251a057233 */ /* 0x000fe40003803000 */
[----:B------:R-:W-:Y:S01]  /*c810*/  F2FP.F16.F32.PACK_AB R26, R29, R32 ;  /* 0x000000201d1a723e */ /* 0x000fe200000000ff */
[----:B------:R-:W-:Y:S01]  /*c820*/  FADD.FTZ R32, R32, R57 ;  /* 0x0000003920207221 */ /* 0x000fe20000010000 */
[----:B------:R-:W-:Y:S01]  /*c830*/  LOP3.LUT R7, R7, R4, RZ, 0xc0, !PT ;  /* 0x0000000407077212 */ /* 0x000fe200078ec0ff */
[----:B------:R-:W-:Y:S01]  /*c840*/  HMMA.16816.F32 R152, R16, R14, R152 ;  /* 0x0000000e1098723c */ /* 0x000fe20000001898 */
[----:B-1----:R-:W-:Y:S01]  /*c850*/  F2FP.F16.F32.PACK_AB R21, R24, R43 ;  /* 0x0000002b1815723e */ /* 0x002fe200000000ff */
[----:B------:R-:W-:Y:S01]  /*c860*/  FADD.FTZ R43, R43, R64 ;  /* 0x000000402b2b7221 */ /* 0x000fe20000010000 */
[----:B------:R-:W-:Y:S01]  /*c870*/  LOP3.LUT R5, R26, R5, RZ, 0xc0, !PT ;  /* 0x000000051a057212 */ /* 0x000fe200078ec0ff */
[----:B------:R-:W-:Y:S01]  /*c880*/  FADD.FTZ R32, R29, R32 ;  /* 0x000000201d207221 */ /* 0x000fe20000010000 */
[----:B------:R-:W-:Y:S01]  /*c890*/  LOP3.LUT R4, R21, R28, RZ, 0xc0, !PT ;  /* 0x0000001c15047212 */ /* 0x000fe200078ec0ff */
[----:B------:R-:W-:-:S02]  /*c8a0*/  FADD.FTZ R24, R24, R43 ;  /* 0x0000002b18187221 */ /* 0x000fc40000010000 */
[----:B------:R-:W-:Y:S01]  /*c8b0*/  FADD.FTZ R31, R31, R32 ;  /* 0x000000201f1f7221 */ /* 0x000fe20000010000 */
[----:B----4-:R-:W-:Y:S01]  /*c8c0*/  HMMA.16816.F32 R140, R16, R8, R140 ;  /* 0x00000008108c723c */ /* 0x010fe2000000188c */
[----:B------:R-:W-:-:S07]  /*c8d0*/  FADD.FTZ R35, R35, R24 ;  /* 0x0000001823237221 */ /* 0x000fce0000010000 */
[C---:B------:R-:W-:Y:S08]  /*c8e0*/  HMMA.16816.F32 R160, R4.reuse, R12, R160 ;  /* 0x0000000c04a0723c */ /* 0x040ff000000018a0 */
[C---:B------:R-:W-:Y:S08]  /*c8f0*/  HMMA.16816.F32 R148, R4.reuse, R14, R148 ;  /* 0x0000000e0494723c */ /* 0x040ff00000001894 */
[C---:B------:R-:W-:Y:S08]  /*c900*/  HMMA.16816.F32 R144, R4.reuse, R8, R144 ;  /* 0x000000080490723c */ /* 0x040ff00000001890 */
[----:B------:R-:W-:Y:S01]  /*c910*/  HMMA.16816.F32 R132, R4, R10, R132 ;  /* 0x0000000a0484723c */ /* 0x000fe20000001884 */
[----:B------:R-:W-:Y:S01]  /*c920*/  FADD.FTZ R4, R20, R35 ;  /* 0x0000002314047221 */ /* 0x000fe20000010000 */
[----:B------:R-:W-:Y:S01]  /*c930*/  FADD.FTZ R6, R22, R31 ;  /* 0x0000001f16067221 */ /* 0x000fe20000010000 */
[----:B------:R-:W-:-:S03]  /*c940*/  FADD.FTZ R5, R46, R47 ;  /* 0x0000002f2e057221 */ /* 0x000fc60000010000 */
[----:B------:R1:W-:Y:S02]  /*c950*/  STL [R1+0x10], R4 ;  /* 0x0000100401007387 */ /* 0x0003e40000100800 */
[----:B------:R-:W-:Y:S02]  /*c960*/  HMMA.16816.F32 R136, R16, R10, R136 ;  /* 0x0000000a1088723c */ /* 0x000fe40000001888 */
[----:B------:R2:W-:Y:S04]  /*c970*/  STL [R1+0xc], R6 ;  /* 0x00000c0601007387 */ /* 0x0005e80000100800 */
[----:B------:R2:W-:Y:S01]  /*c980*/  STL [R1+0x14], R5 ;  /* 0x0000140501007387 */ /* 0x0005e20000100800 */
[----:B-1----:R-:W-:-:S05]  /*c990*/  FADD.FTZ R4, R41, R44 ;  /* 0x0000002c29047221 */ /* 0x002fca0000010000 */
[----:B------:R2:W-:Y:S01]  /*c9a0*/  STL [R1+0x8], R4 ;  /* 0x0000080401007387 */ /* 0x0005e20000100800 */
[----:B------:R-:W-:Y:S07]  /*c9b0*/  BRA.U !UP0, `(.L_x_1045) ;  /* 0x000000a508a87547 */ /* 0x000fee000b800000 */
[----:B------:R-:W1:Y:S01]  /*c9c0*/  LDCU UR11, c[0x0][0x440] ;  /* 0x00008800ff0b77ac */ /* 0x000e620008000800 */
[----:B------:R-:W-:-:S04]  /*c9d0*/  DEPBAR.LE SB0, 0x0 ;  /* 0x000080000000791a */ /* 0x000fc80000000000 */
[----:B------:R-:W-:Y:S01]  /*c9e0*/  UIADD3 UR4, UPT, UPT, UR21, -0x2, URZ ;  /* 0xfffffffe15047890 */ /* 0x000fe2000fffe0ff */
[----:B------:R-:W-:Y:S02]  /*c9f0*/  IMAD.U32 R10, RZ, RZ, UR12 ;  /* 0x0000000cff0a7e24 */ /* 0x000fe4000f8e00ff */
[----:B------:R-:W-:Y:S01]  /*ca00*/  IMAD.U32 R11, RZ, RZ, UR12 ;  /* 0x0000000cff0b7e24 */ /* 0x000fe2000f8e00ff */
[----:B------:R-:W-:Y:S01]  /*ca10*/  UIMAD.WIDE.U32 UR16, UR4, UR12, URZ ;  /* 0x0000000c041072a5 */ /* 0x000fe2000f8e00ff */
[----:B------:R-:W-:Y:S02]  /*ca20*/  IMAD.U32 R7, RZ, RZ, UR12 ;  /* 0x0000000cff077e24 */ /* 0x000fe4000f8e00ff */
[----:B--2---:R-:W-:Y:S02]  /*ca30*/  IMAD.U32 R6, RZ, RZ, UR13 ;  /* 0x0000000dff067e24 */ /* 0x004fe4000f8e00ff */
[----:B------:R-:W-:Y:S02]  /*ca40*/  IMAD.U32 R5, RZ, RZ, UR12 ;  /* 0x0000000cff057e24 */ /* 0x000fe4000f8e00ff */
[----:B------:R-:W-:Y:S01]  /*ca50*/  IMAD.U32 R4, RZ, RZ, UR13 ;  /* 0x0000000dff047e24 */ /* 0x000fe2000f8e00ff */
[----:B------:R-:W-:Y:S01]  /*ca60*/  BAR.SYNC.DEFER_BLOCKING 0x0 ;  /* 0x0000000000007b1d */ /* 0x000fe20000010000 */
[----:B-1---5:R-:W-:Y:S01]  /*ca70*/  ISETP.GE.AND P0, PT, R221, UR11, PT ;  /* 0x0000000bdd007c0c */ /* 0x022fe2000bf06270 */
[----:B------:R-:W-:Y:S01]  /*ca80*/  UIMAD UR11, UR4, UR13, UR17 ;  /* 0x0000000d040b72a4 */ /* 0x000fe2000f8e0211 */
[----:B------:R-:W-:Y:S01]  /*ca90*/  IMAD.U32 R39, RZ, RZ, UR21 ;  /* 0x00000015ff277e24 */ /* 0x000fe2000f8e00ff */
[----:B------:R-:W-:-:S02]  /*caa0*/  USHF.L.U32 UR4, UR16, 0x7, URZ ;  /* 0x0000000710047899 */ /* 0x000fc400080006ff */
[----:B------:R-:W-:Y:S02]  /*cab0*/  USHF.L.U64.HI UR11, UR16, 0x7, UR11 ;  /* 0x00000007100b7899 */ /* 0x000fe4000801020b */
[----:B------:R-:W-:Y:S02]  /*cac0*/  UIADD3 UR16, UPT, UPT, UR21, -0x2, URZ ;  /* 0xfffffffe15107890 */ /* 0x000fe4000fffe0ff */
[----:B------:R-:W-:Y:S02]  /*cad0*/  IMAD.U32 R8, RZ, RZ, UR4 ;  /* 0x00000004ff087e24 */ /* 0x000fe4000f8e00ff */
[----:B------:R-:W-:Y:S01]  /*cae0*/  IMAD.U32 R9, RZ, RZ, UR11 ;  /* 0x0000000bff097e24 */ /* 0x000fe2000f8e00ff */
[----:B------:R-:W-:Y:S01]  /*caf0*/  UISETP.GT.U32.AND UP0, UPT, UR16, UR18, UPT ;  /* 0x000000121000728c */ /* 0x000fe2000bf04070 */
[----:B------:R-:W-:Y:S01]  /*cb00*/  @!P0 LEA R10, P3, R10, UR4, 0x5 ;  /* 0x000000040a0a8c11 */ /* 0x000fe2000f8628ff */
[----:B------:R-:W-:Y:S01]  /*cb10*/  IMAD.U32 R16, RZ, RZ, UR4 ;  /* 0x00000004ff107e24 */ /* 0x000fe2000f8e00ff */
[----:B------:R-:W-:Y:S01]  /*cb20*/  @!P0 LEA R11, P2, R11, UR4, 0x6 ;  /* 0x000000040b0b8c11 */ /* 0x000fe2000f8430ff */
[----:B------:R-:W-:Y:S01]  /*cb30*/  IMAD.U32 R17, RZ, RZ, UR11 ;  /* 0x0000000bff117e24 */ /* 0x000fe2000f8e00ff */
[----:B------:R-:W-:Y:S01]  /*cb40*/  @!P0 LEA.HI.X R7, R7, UR11, R6, 0x5, P3 ;  /* 0x0000000b07078c11 */ /* 0x000fe200098f2c06 */
[----:B------:R-:W-:Y:S01]  /*cb50*/  IMAD.U32 R6, RZ, RZ, UR12 ;  /* 0x0000000cff067e24 */ /* 0x000fe2000f8e00ff */
[----:B------:R-:W-:-:S02]  /*cb60*/  @!P0 LEA R12, P4, R8, R225, 0x1 ;  /* 0x000000e1080c8211 */ /* 0x000fc400078808ff */
[----:B------:R-:W-:Y:S01]  /*cb70*/  @!P0 LEA.HI.X R4, R5, UR11, R4, 0x6, P2 ;  /* 0x0000000b05048c11 */ /* 0x000fe200090f3404 */
[----:B------:R-:W-:Y:S01]  /*cb80*/  IMAD.U32 R5, RZ, RZ, UR13 ;  /* 0x0000000dff057e24 */ /* 0x000fe2000f8e00ff */
[-C--:B------:R-:W-:Y:S01]  /*cb90*/  @!P0 LEA R14, P3, R10, R225.reuse, 0x1 ;  /* 0x000000e10a0e8211 */ /* 0x080fe200078608ff */
[----:B------:R-:W-:Y:S01]  /*cba0*/  @P0 STS.128 [R229+0x4000], RZ ;  /* 0x004000ffe5000388 */ /* 0x000fe20000000c00 */
[-C--:B------:R-:W-:Y:S01]  /*cbb0*/  @!P0 LEA.HI.X R13, R8, R224.reuse, R9, 0x1, P4 ;  /* 0x000000e0080d8211 */ /* 0x080fe200020f0c09 */
[----:B------:R-:W-:Y:S01]  /*cbc0*/  @!P0 IMAD R5, R5, 0x60, RZ ;  /* 0x0000006005058824 */ /* 0x000fe200078e02ff */
[-C--:B------:R-:W-:Y:S01]  /*cbd0*/  @!P0 LEA.HI.X R15, R10, R224.reuse, R7, 0x1, P3 ;  /* 0x000000e00a0f8211 */ /* 0x080fe200018f0c07 */
[----:B------:R-:W-:Y:S01]  /*cbe0*/  @!P0 IMAD.WIDE.U32 R6, R6, 0x60, R16 ;  /* 0x0000006006068825 */ /* 0x000fe200078e0010 */
[-C--:B------:R-:W-:Y:S01]  /*cbf0*/  @!P0 LEA R8, P2, R11, R225.reuse, 0x1 ;  /* 0x000000e10b088211 */ /* 0x080fe200078408ff */
[----:B------:R-:W-:Y:S01]  /*cc00*/  @!PT LDS RZ, [RZ] ;  /* 0x00000000fffff984 */ /* 0x000fe20000000800 */
[----:B------:R-:W-:Y:S01]  /*cc10*/  @!PT LDS RZ, [RZ] ;  /* 0x00000000fffff984 */ /* 0x000fe20000000800 */
[----:B------:R-:W-:Y:S01]  /*cc20*/  @!PT LDS RZ, [RZ] ;  /* 0x00000000fffff984 */ /* 0x000fe20000000800 */
[----:B------:R-:W-:Y:S02]  /*cc30*/  @!P0 LDGSTS.E.BYPASS.LTC128B.128 [R229+0x4000], desc[UR26][R12.64] ;  /* 0x040000000ce58fae */ /* 0x000fe4000b981a1a */
[----:B------:R-:W-:Y:S01]  /*cc40*/  @!P0 IMAD.IADD R5, R5, 0x1, R7 ;  /* 0x0000000105058824 */ /* 0x000fe200078e0207 */
[----:B------:R-:W-:Y:S01]  /*cc50*/  @!P0 LEA.HI.X R9, R11, R224, R4, 0x1, P2 ;  /* 0x000000e00b098211 */ /* 0x000fe200010f0c04 */
[----:B------:R-:W-:Y:S01]  /*cc60*/  @P0 STS.128 [R229+0x4800], RZ ;  /* 0x004800ffe5000388 */ /* 0x000fe20000000c00 */
[----:B------:R-:W-:-:S03]  /*cc70*/  @!P0 LEA R10, P2, R6, R225, 0x1 ;  /* 0x000000e1060a8211 */ /* 0x000fc600078408ff */
[----:B------:R-:W-:Y:S01]  /*cc80*/  @!PT LDS RZ, [RZ] ;  /* 0x00000000fffff984 */ /* 0x000fe20000000800 */
[----:B------:R-:W-:Y:S01]  /*cc90*/  @!PT LDS RZ, [RZ] ;  /* 0x00000000fffff984 */ /* 0x000fe20000000800 */
[----:B------:R-:W-:Y:S01]  /*cca0*/  @!PT LDS RZ, [RZ] ;  /* 0x00000000fffff984 */ /* 0x000fe20000000800 */
[----:B------:R-:W-:Y:S01]  /*ccb0*/  @!P0 LDGSTS.E.BYPASS.LTC128B.128 [R229+0x4800], desc[UR26][R14.64] ;  /* 0x048000000ee58fae */ /* 0x000fe2000b981a1a */
[----:B------:R-:W-:-:S03]  /*ccc0*/  @!P0 LEA.HI.X R11, R6, R224, R5, 0x1, P2 ;  /* 0x000000e0060b8211 */ /* 0x000fc600010f0c05 */
        /* <DEDUP_REMOVED lines=14> */
[----:B------:R-:W1:Y:S04]  /*cdb0*/  LDSM.16.M88.4 R104, [R219+0x2c00] ;  /* 0x002c0000db68783b */ /* 0x000e680000000200 */
[----:B------:R-:W1:Y:S04]  /*cdc0*/  LDSM.16.M88.4 R96, [R219+0x3000] ;  /* 0x00300000db60783b */ /* 0x000e680000000200 */
[----:B------:R-:W1:Y:S04]  /*cdd0*/  LDSM.16.M88.4 R88, [R219+0x3400] ;  /* 0x00340000db58783b */ /* 0x000e680000000200 */
[----:B------:R-:W1:Y:S04]  /*cde0*/  LDSM.16.M88.4 R80, [R219+0x3800] ;  /* 0x00380000db50783b */ /* 0x000e680000000200 */
[----:B------:R-:W1:Y:S04]  /*cdf0*/  LDSM.16.M88.4 R204, [R219+0x3c00] ;  /* 0x003c0000dbcc783b */ /* 0x000e680000000200 */
[----:B------:R-:W-:Y:S04]  /*ce00*/  LDSM.16.M88.4 R196, [R201+0x2000] ;  /* 0x00200000c9c4783b */ /* 0x000fe80000000200 */
[----:B------:R-:W1:Y:S04]  /*ce10*/  LDSM.16.M88.4 R76, [R200+0x1000] ;  /* 0x00100000c84c783b */ /* 0x000e680000000200 */
        /* <DEDUP_REMOVED lines=11> */
[----:B------:R-:W1:Y:S04]  /*ced0*/  LDSM.16.M88.4 R72, [R220] ;  /* 0x00000000dc48783b */ /* 0x000e680000000200 */
[----:B------:R-:W1:Y:S01]  /*cee0*/  LDSM.16.M88.4 R200, [R200] ;  /* 0x00000000c8c8783b */ /* 0x000e620000000200 */
        /* <DEDUP_REMOVED lines=16> */
[C---:B--2---:R-:W-:Y:S08]  /*cff0*/  HMMA.16816.F32 R52, R76.reuse, R188, R52 ;  /* 0x000000bc4c34723c */ /* 0x044ff00000001834 */
[C---:B------:R-:W-:Y:S08]  /*d000*/  HMMA.16816.F32 R44, R76.reuse, R184, R44 ;  /* 0x000000b84c2c723c */ /* 0x040ff0000000182c */
[C---:B---3--:R-:W-:Y:S08]  /*d010*/  HMMA.16816.F32 R32, R76.reuse, R180, R32 ;  /* 0x000000b44c20723c */ /* 0x048ff00000001820 */
[C---:B------:R-:W-:Y:S08]  /*d020*/  HMMA.16816.F32 R24, R76.reuse, R176, R24 ;  /* 0x000000b04c18723c */ /* 0x040ff00000001818 */
[C---:B----4-:R-:W-:Y:S08]  /*d030*/  HMMA.16816.F32 R16, R76.reuse, R172, R16 ;  /* 0x000000ac4c10723c */ /* 0x050ff00000001810 */
        /* <DEDUP_REMOVED lines=9> */
[C---:B-1----:R-:W-:Y:S08]  /*d0d0*/  HMMA.16816.F32 R76, R72.reuse, R204, RZ ;  /* 0x000000cc484c723c */ /* 0x042ff000000018ff */
[C---:B------:R-:W-:Y:S08]  /*d0e0*/  HMMA.16816.F32 R164, R72.reuse, R128, RZ ;  /* 0x0000008048a4723c */ /* 0x040ff000000018ff */
[C---:B------:R-:W-:Y:S08]  /*d0f0*/  HMMA.16816.F32 R92, R72.reuse, R88, RZ ;  /* 0x00000058485c723c */ /* 0x040ff000000018ff */
[----:B------:R-:W-:Y:S08]  /*d100*/  HMMA.16816.F32 R84, R72, R80, RZ ;  /* 0x000000504854723c */ /* 0x000ff000000018ff */
[----:B------:R-:W-:Y:S01]  /*d110*/  HMMA.16816.F32 R76, R200, R168, R76 ;  /* 0x000000a8c84c723c */ /* 0x000fe2000000184c */
[----:B------:R-:W-:-:S04]  /*d120*/  IMAD R168, R39, 0x80, R252 ;  /* 0x0000008027a87824 */ /* 0x000fc800078e02fc */
[C---:B------:R-:W-:Y:S02]  /*d130*/  VIADD R169, R168.reuse, UR20 ;  /* 0x00000014a8a97c36 */ /* 0x040fe40008000000 */
[C---:B------:R-:W-:Y:S01]  /*d140*/  VIADD R239, R168.reuse, 0xffffff11 ;  /* 0xffffff11a8ef7836 */ /* 0x040fe20000000000 */
[C---:B------:R-:W-:Y:S01]  /*d150*/  HMMA.16816.F32 R100, R72.reuse, R96, RZ ;  /* 0x000000604864723c */ /* 0x040fe200000018ff */
[C---:B------:R-:W-:Y:S02]  /*d160*/  VIADD R237, R168.reuse, 0xffffff18 ;  /* 0xffffff18a8ed7836 */ /* 0x040fe40000000000 */
[C---:B------:R-:W-:Y:S02]  /*d170*/  VIADD R243, R168.reuse, 0xffffff08 ;  /* 0xffffff08a8f37836 */ /* 0x040fe40000000000 */
[C---:B------:R-:W-:Y:S02]  /*d180*/  VIADD R217, R168.reuse, 0xffffff09 ;  /* 0xffffff09a8d97836 */ /* 0x040fe40000000000 */
[C---:B------:R-:W-:Y:S01]  /*d190*/  VIADD R213, R168.reuse, 0xffffff10 ;  /* 0xffffff10a8d57836 */ /* 0x040fe20000000000 */
[----:B------:R-:W-:Y:S08]  /*d1a0*/  HMMA.16816.F32 R96, R72, R98, RZ ;  /* 0x000000624860723c */ /* 0x000ff000000018ff */
[----:B------:R-:W-:Y:S01]  /*d1b0*/  HMMA.16816.F32 R164, R200, R196, R164 ;  /* 0x000000c4c8a4723c */ /* 0x000fe200000018a4 */
[----:B------:R-:W-:-:S07]  /*d1c0*/  VIADD R197, R168, 0xffffff31 ;  /* 0xffffff31a8c57836 */ /* 0x000fce0000000000 */
[----:B------:R-:W-:Y:S01]  /*d1d0*/  HMMA.16816.F32 R92, R200, R176, R92 ;  /* 0x000000b0c85c723c */ /* 0x000fe2000000185c */
[----:B------:R-:W-:-:S04]  /*d1e0*/  VIADD R177, R169, 0xffffff00 ;  /* 0xffffff00a9b17836 */ /* 0x000fc80000000000 */
[----:B------:R-:W-:-:S03]  /*d1f0*/  IMAD.IADD R39, R234, 0x1, -R177 ;  /* 0x00000001ea277824 */ /* 0x000fc600078e0ab1 */
[----:B------:R-:W-:Y:S02]  /*d200*/  HMMA.16816.F32 R128, R72, R130, RZ ;  /* 0x000000824880723c */ /* 0x000fe400000018ff */
[----:B------:R-:W-:-:S04]  /*d210*/  IABS R39, R39 ;  /* 0x0000002700277213 */ /* 0x000fc80000000000 */
[----:B------:R-:W-:Y:S02]  /*d220*/  I2FP.F32.S32 R39, R39 ;  /* 0x0000002700277245 */ /* 0x000fe40000201400 */
[----:B------:R-:W-:Y:S08]  /*d230*/  HMMA.16816.F32 R88, R72, R90, RZ ;  /* 0x0000005a4858723c */ /* 0x000ff000000018ff */
[----:B------:R-:W-:Y:S01]  /*d240*/  HMMA.16816.F32 R84, R200, R172, R84 ;  /* 0x000000acc854723c */ /* 0x000fe20000001854 */
[----:B------:R-:W-:-:S02]  /*d250*/  VIADD R172, R234, -UR28 ;  /* 0x8000001ceaac7c36 */ /* 0x000fc40008000000 */
[----:B------:R-:W-:-:S05]  /*d260*/  VIADD R173, R168, 0xffffff00 ;  /* 0xffffff00a8ad7836 */ /* 0x000fca0000000000 */
[C---:B------:R-:W-:Y:S01]  /*d270*/  HMMA.16816.F32 R100, R200.reuse, R180, R100 ;  /* 0x000000b4c864723c */ /* 0x040fe20000001864 */
[----:B------:R-:W-:Y:S01]  /*d280*/  VIADD R181, R169, 0xffffff01 ;  /* 0xffffff01a9b57836 */ /* 0x000fe20000000000 */
[----:B------:R-:W-:Y:S01]  /*d290*/  ISETP.GT.AND P6, PT, R172, R173, PT ;  /* 0x000000adac00720c */ /* 0x000fe20003fc4270 */
[----:B------:R-:W-:Y:S01]  /*d2a0*/  VIADD R180, R168, 0xffffff01 ;  /* 0xffffff01a8b47836 */ /* 0x000fe20000000000 */
[----:B------:R-:W-:Y:S01]  /*d2b0*/  ISETP.GE.AND P3, PT, R173, R233, PT ;  /* 0x000000e9ad00720c */ /* 0x000fe20003f66270 */
[----:B------:R-:W-:Y:S01]  /*d2c0*/  FFMA.FTZ R173, R39, -UR6, R164 ;  /* 0x8000000627ad7c23 */ /* 0x000fe200080100a4 */
[----:B------:R-:W-:Y:S02]  /*d2d0*/  IMAD.IADD R176, R234, 0x1, -R181 ;  /* 0x00000001eab07824 */ /* 0x000fe400078e0ab5 */
[----:B------:R-:W-:Y:S01]  /*d2e0*/  HMMA.16816.F32 R96, R200, R182, R96 ;  /* 0x000000b6c860723c */ /* 0x000fe20000001860 */
[----:B------:R-:W-:Y:S01]  /*d2f0*/  VIADD R183, R169, 0xffffff08 ;  /* 0xffffff08a9b77836 */ /* 0x000fe20000000000 */
[----:B------:R-:W-:-:S02]  /*d300*/  FSEL R173, R173, -INF , !P6 ;  /* 0xff800000adad7808 */ /* 0x000fc40007000000 */
[----:B------:R-:W-:Y:S01]  /*d310*/  IABS R164, R176 ;  /* 0x000000b000a47213 */ /* 0x000fe20000000000 */
[----:B------:R-:W-:Y:S01]  /*d320*/  IMAD.IADD R39, R234, 0x1, -R183 ;  /* 0x00000001ea277824 */ /* 0x000fe200078e0ab7 */
[----:B------:R-:W-:Y:S01]  /*d330*/  ISETP.GT.AND P5, PT, R172, R180, PT ;  /* 0x000000b4ac00720c */ /* 0x000fe20003fa4270 */
[C---:B------:R-:W-:Y:S01]  /*d340*/  VIADD R176, R168.reuse, 0xffffff08 ;  /* 0xffffff08a8b07836 */ /* 0x040fe20000000000 */
[----:B------:R-:W-:Y:S01]  /*d350*/  HMMA.16816.F32 R128, R200, R198, R128 ;  /* 0x000000c6c880723c */ /* 0x000fe20000001880 */
[----:B------:R-:W-:Y:S01]  /*d360*/  I2FP.F32.S32 R164, R164 ;  /* 0x000000a400a47245 */ /* 0x000fe20000201400 */
[----:B------:R-:W-:Y:S01]  /*d370*/  VIADD R199, R168, 0xffffff30 ;  /* 0xffffff30a8c77836 */ /* 0x000fe20000000000 */
[----:B------:R-:W-:Y:S02]  /*d380*/  IABS R39, R39 ;  /* 0x0000002700277213 */ /* 0x000fe40000000000 */
[----:B------:R-:W-:Y:S01]  /*d390*/  ISETP.GT.AND P2, PT, R172, R176, PT ;  /* 0x000000b0ac00720c */ /* 0x000fe20003f44270 */
[----:B------:R-:W-:Y:S01]  /*d3a0*/  FFMA.FTZ R204, R164, -UR6, R165 ;  /* 0x80000006a4cc7c23 */ /* 0x000fe200080100a5 */
[----:B------:R-:W-:Y:S01]  /*d3b0*/  ISETP.GE.AND P6, PT, R176, R233, PT ;  /* 0x000000e9b000720c */ /* 0x000fe20003fc6270 */
[----:B------:R-:W-:Y:S01]  /*d3c0*/  HMMA.16816.F32 R80, R72, R82, RZ ;  /* 0x000000524850723c */ /* 0x000fe200000018ff */
[----:B------:R-:W-:Y:S01]  /*d3d0*/  VIADD R176, R234, 0x8 ;  /* 0x00000008eab07836 */ /* 0x000fe20000000000 */
[----:B------:R-:W-:-:S02]  /*d3e0*/  FSEL R164, R173, -INF , !P3 ;  /* 0xff800000ada47808 */ /* 0x000fc40005800000 */
[----:B------:R-:W-:Y:S01]  /*d3f0*/  FSEL R204, R204, -INF , !P5 ;  /* 0xff800000cccc7808 */ /* 0x000fe20006800000 */
[----:B------:R-:W-:Y:S01]  /*d400*/  IMAD.IADD R165, R176, 0x1, -R177 ;  /* 0x00000001b0a57824 */ /* 0x000fe200078e0ab1 */
[----:B------:R-:W-:Y:S01]  /*d410*/  BAR.SYNC.DEFER_BLOCKING 0x0 ;  /* 0x0000000000007b1d */ /* 0x000fe20000010000 */
[----:B------:R-:W-:Y:S01]  /*d420*/  ISETP.GE.AND P4, PT, R180, R233, PT ;  /* 0x000000e9b400720c */ /* 0x000fe20003f86270 */
[----:B------:R-:W-:Y:S01]  /*d430*/  HMMA.16816.F32 R124, R72, R120, RZ ;  /* 0x00000078487c723c */ /* 0x000fe200000018ff */
[----:B------:R-:W-:Y:S01]  /*d440*/  IMAD.IADD R180, R176, 0x1, -R181 ;  /* 0x00000001b0b47824 */ /* 0x000fe200078e0ab5 */
[----:B------:R-:W-:Y:S02]  /*d450*/  IABS R165, R165 ;  /* 0x000000a500a57213 */ /* 0x000fe40000000000 */
[----:B------:R-:W-:Y:S02]  /*d460*/  FSEL R204, R204, -INF , !P4 ;  /* 0xff800000cccc7808 */ /* 0x000fe40006000000 */
[----:B------:R-:W-:-:S02]  /*d470*/  I2FP.F32.S32 R165, R165 ;  /* 0x000000a500a57245 */ /* 0x000fc40000201400 */
[----:B------:R-:W-:Y:S01]  /*d480*/  HMMA.16816.F32 R116, R72, R112, RZ ;  /* 0x000000704874723c */ /* 0x000fe200000018ff */
[----:B------:R-:W-:Y:S02]  /*d490*/  IABS R180, R180 ;  /* 0x000000b400b47213 */ /* 0x000fe40000000000 */
[----:B------:R-:W-:Y:S02]  /*d4a0*/  FFMA.FTZ R166, R165, -UR6, R166 ;  /* 0x80000006a5a67c23 */ /* 0x000fe400080100a6 */
[----:B------:R-:W-:-:S03]  /*d4b0*/  I2FP.F32.S32 R180, R180 ;  /* 0x000000b400b47245 */ /* 0x000fc60000201400 */
[----:B------:R-:W-:Y:S02]  /*d4c0*/  HMMA.16816.F32 R108, R72, R104, RZ ;  /* 0x00000068486c723c */ /* 0x000fe400000018ff */
[----:B------:R-:W-:-:S06]  /*d4d0*/  FFMA.FTZ R167, R180, -UR6, R167 ;  /* 0x80000006b4a77c23 */ /* 0x000fcc00080100a7 */
[C---:B------:R-:W-:Y:S08]  /*d4e0*/  HMMA.16816.F32 R120, R72.reuse, R122, RZ ;  /* 0x0000007a4878723c */ /* 0x040ff000000018ff */
[C---:B------:R-:W-:Y:S08]  /*d4f0*/  HMMA.16816.F32 R112, R72.reuse, R114, RZ ;  /* 0x000000724870723c */ /* 0x040ff000000018ff */
[C---:B------:R-:W-:Y:S08]  /*d500*/  HMMA.16816.F32 R104, R72.reuse, R106, RZ ;  /* 0x0000006a4868723c */ /* 0x040ff000000018ff */
[----:B------:R-:W-:Y:S01]  /*d510*/  HMMA.16816.F32 R72, R72, R206, RZ ;  /* 0x000000ce4848723c */ /* 0x000fe200000018ff */
[----:B------:R-:W-:-:S07]  /*d520*/  VIADD R207, R168, 0xffffff01 ;  /* 0xffffff01a8cf7836 */ /* 0x000fce0000000000 */
[----:B------:R-:W-:Y:S01]  /*d530*/  HMMA.16816.F32 R88, R200, R178, R88 ;  /* 0x000000b2c858723c */ /* 0x000fe20000001858 */
[----:B------:R-:W-:Y:S02]  /*d540*/  IMAD.MOV.U32 R179, RZ, RZ, R39 ;  /* 0x000000ffffb37224 */ /* 0x000fe400078e0027 */
[----:B------:R-:W-:-:S03]  /*d550*/  VIADD R39, R168, 0xffffff09 ;  /* 0xffffff09a8277836 */ /* 0x000fc60000000000 */
[----:B------:R-:W-:Y:S02]  /*d560*/  I2FP.F32.S32 R179, R179 ;  /* 0x000000b300b37245 */ /* 0x000fe40000201400 */
[----:B------:R-:W-:Y:S01]  /*d570*/  ISETP.GT.AND P3, PT, R172, R39, PT ;  /* 0x00000027ac00720c */ /* 0x000fe20003f64270 */
[C---:B------:R-:W-:Y:S01]  /*d580*/  HMMA.16816.F32 R80, R200.reuse, R174, R80 ;  /* 0x000000aec850723c */ /* 0x040fe20000001850 */
[----:B------:R-:W-:Y:S01]  /*d590*/  ISETP.GE.AND P5, PT, R39, R233, PT ;  /* 0x000000e92700720c */ /* 0x000fe20003fa6270 */
[----:B------:R-:W-:Y:S01]  /*d5a0*/  FFMA.FTZ R128, R179, -UR6, R128 ;  /* 0x80000006b3807c23 */ /* 0x000fe20008010080 */
[----:B------:R-:W-:Y:S02]  /*d5b0*/  VIADD R39, R168, 0xffffff10 ;  /* 0xffffff10a8277836 */ /* 0x000fe40000000000 */
[----:B------:R-:W-:Y:S02]  /*d5c0*/  VIADD R174, R234, 0x40 ;  /* 0x00000040eaae7836 */ /* 0x000fe40000000000 */
[----:B------:R-:W-:Y:S01]  /*d5d0*/  FSEL R173, R128, -INF , !P2 ;  /* 0xff80000080ad7808 */ /* 0x000fe20005000000 */
[----:B------:R-:W-:Y:S01]  /*d5e0*/  HMMA.16816.F32 R72, R200, R170, R72 ;  /* 0x000000aac848723c */ /* 0x000fe20000001848 */
[----:B------:R-:W-:Y:S01]  /*d5f0*/  ISETP.GT.AND P4, PT, R172, R39, PT ;  /* 0x00000027ac00720c */ /* 0x000fe20003f84270 */
[----:B------:R-:W-:Y:S01]  /*d600*/  IMAD.IADD R171, R174, 0x1, -R177 ;  /* 0x00000001aeab7824 */ /* 0x000fe200078e0ab1 */
[----:B------:R-:W-:Y:S01]  /*d610*/  ISETP.GE.AND P2, PT, R39, R233, PT ;  /* 0x000000e92700720c */ /* 0x000fe20003f46270 */
[----:B------:R-:W-:-:S02]  /*d620*/  VIADD R39, R234, 0x48 ;  /* 0x00000048ea277836 */ /* 0x000fc40000000000 */
[C---:B------:R-:W-:Y:S01]  /*d630*/  IMAD.IADD R178, R174.reuse, 0x1, -R181 ;  /* 0x00000001aeb27824 */ /* 0x040fe200078e0ab5 */
[----:B------:R-:W-:Y:S01]  /*d640*/  IABS R171, R171 ;  /* 0x000000ab00ab7213 */ /* 0x000fe20000000000 */
[C---:B------:R-:W-:Y:S01]  /*d650*/  IMAD.IADD R165, R39.reuse, 0x1, -R177 ;  /* 0x0000000127a57824 */ /* 0x040fe200078e0ab1 */
[C---:B------:R-:W-:Y:S01]  /*d660*/  HMMA.16816.F32 R124, R200.reuse, R192, R124 ;  /* 0x000000c0c87c723c */ /* 0x040fe2000000187c */
[----:B------:R-:W-:Y:S01]  /*d670*/  IMAD.IADD R170, R39, 0x1, -R181 ;  /* 0x0000000127aa7824 */ /* 0x000fe200078e0ab5 */
[----:B------:R-:W-:Y:S01]  /*d680*/  IABS R178, R178 ;  /* 0x000000b200b27213 */ /* 0x000fe20000000000 */
[--C-:B------:R-:W-:Y:S01]  /*d690*/  IMAD.IADD R175, R174, 0x1, -R183.reuse ;  /* 0x00000001aeaf7824 */ /* 0x100fe200078e0ab7 */
[----:B------:R-:W-:Y:S01]  /*d6a0*/  IABS R165, R165 ;  /* 0x000000a500a57213 */ /* 0x000fe20000000000 */
[----:B------:R-:W-:Y:S01]  /*d6b0*/  IMAD.IADD R177, R176, 0x1, -R183 ;  /* 0x00000001b0b17824 */ /* 0x000fe200078e0ab7 */
[----:B------:R-:W-:Y:S01]  /*d6c0*/  IABS R170, R170 ;  /* 0x000000aa00aa7213 */ /* 0x000fe20000000000 */
[----:B------:R-:W-:Y:S01]  /*d6d0*/  VIADD R179, R169, 0xffffff18 ;  /* 0xffffff18a9b37836 */ /* 0x000fe20000000000 */
[----:B------:R-:W-:Y:S01]  /*d6e0*/  I2FP.F32.S32 R171, R171 ;  /* 0x000000ab00ab7245 */ /* 0x000fe20000201400 */
[----:B------:R-:W-:Y:S01]  /*d6f0*/  HMMA.16816.F32 R120, R200, R194, R120 ;  /* 0x000000c2c878723c */ /* 0x000fe20000001878 */
[----:B------:R-:W-:Y:S01]  /*d700*/  I2FP.F32.S32 R165, R165 ;  /* 0x000000a500a57245 */ /* 0x000fe20000201400 */
[----:B------:R-:W-:Y:S01]  /*d710*/  VIADD R195, R168, 0xffffff38 ;  /* 0xffffff38a8c37836 */ /* 0x000fe20000000000 */
[----:B------:R-:W-:Y:S01]  /*d720*/  I2FP.F32.S32 R178, R178 ;  /* 0x000000b200b27245 */ /* 0x000fe20000201400 */
[----:B------:R-:W-:Y:S01]  /*d730*/  FFMA.FTZ R128, R171, -UR6, R68 ;  /* 0x80000006ab807c23 */ /* 0x000fe20008010044 */
[----:B------:R-:W-:Y:S01]  /*d740*/  I2FP.F32.S32 R170, R170 ;  /* 0x000000aa00aa7245 */ /* 0x000fe20000201400 */
[----:B------:R-:W-:-:S02]  /*d750*/  VIADD R171, R169, 0xffffff09 ;  /* 0xffffff09a9ab7836 */ /* 0x000fc40000000000 */
[----:B------:R-:W-:Y:S01]  /*d760*/  FFMA.FTZ R70, R165, -UR6, R70 ;  /* 0x80000006a5467c23 */ /* 0x000fe20008010046 */
[----:B------:R-:W-:Y:S01]  /*d770*/  FFMA.FTZ R165, R178, -UR6, R69 ;  /* 0x80000006b2a57c23 */ /* 0x000fe20008010045 */
[----:B------:R-:W-:Y:S02]  /*d780*/  IMAD.IADD R69, R39, 0x1, -R183 ;  /* 0x0000000127457824 */ /* 0x000fe400078e0ab7 */
[----:B------:R-:W-:Y:S01]  /*d790*/  FFMA.FTZ R71, R170, -UR6, R71 ;  /* 0x80000006aa477c23 */ /* 0x000fe20008010047 */
[--C-:B------:R-:W-:Y:S01]  /*d7a0*/  IMAD.IADD R170, R234, 0x1, -R171.reuse ;  /* 0x00000001eaaa7824 */ /* 0x100fe200078e0aab */
[----:B------:R-:W-:Y:S01]  /*d7b0*/  IABS R175, R175 ;  /* 0x000000af00af7213 */ /* 0x000fe20000000000 */
[----:B------:R-:W-:Y:S01]  /*d7c0*/  IMAD.IADD R178, R176, 0x1, -R171 ;  /* 0x00000001b0b27824 */ /* 0x000fe200078e0aab */
[----:B------:R-:W-:Y:S01]  /*d7d0*/  IABS R69, R69 ;  /* 0x0000004500457213 */ /* 0x000fe20000000000 */
[----:B------:R-:W-:Y:S01]  /*d7e0*/  HMMA.16816.F32 R116, R200, R188, R116 ;  /* 0x000000bcc874723c */ /* 0x000fe20000001874 */
[----:B------:R-:W-:Y:S01]  /*d7f0*/  IABS R170, R170 ;  /* 0x000000aa00aa7213 */ /* 0x000fe20000000000 */
[----:B------:R-:W-:Y:S01]  /*d800*/  VIADD R183, R168, UR20 ;  /* 0x00000014a8b77c36 */ /* 0x000fe20008000000 */
[----:B------:R-:W-:-:S02]  /*d810*/  IABS R178, R178 ;  /* 0x000000b200b27213 */ /* 0x000fc40000000000 */
[----:B------:R-:W-:Y:S02]  /*d820*/  I2FP.F32.S32 R69, R69 ;  /* 0x0000004500457245 */ /* 0x000fe40000201400 */
[----:B------:R-:W-:Y:S01]  /*d830*/  I2FP.F32.S32 R170, R170 ;  /* 0x000000aa00aa7245 */ /* 0x000fe20000201400 */
[----:B------:R-:W-:Y:S01]  /*d840*/  HMMA.16816.F32 R112, R200, R190, R112 ;  /* 0x000000bec870723c */ /* 0x000fe20000001870 */
[----:B------:R-:W-:Y:S01]  /*d850*/  I2FP.F32.S32 R178, R178 ;  /* 0x000000b200b27245 */ /* 0x000fe20000201400 */
[----:B------:R-:W-:Y:S01]  /*d860*/  FFMA.FTZ R68, R69, -UR6, R66 ;  /* 0x8000000645447c23 */ /* 0x000fe20008010042 */
[----:B------:R-:W-:Y:S02]  /*d870*/  IMAD.IADD R66, R174, 0x1, -R171 ;  /* 0x00000001ae427824 */ /* 0x000fe400078e0aab */
[----:B------:R-:W-:Y:S01]  /*d880*/  FFMA.FTZ R170, R170, -UR6, R129 ;  /* 0x80000006aaaa7c23 */ /* 0x000fe20008010081 */
[----:B------:R-:W-:Y:S01]  /*d890*/  I2FP.F32.S32 R175, R175 ;  /* 0x000000af00af7245 */ /* 0x000fe20000201400 */
[----:B------:R-:W-:Y:S01]  /*d8a0*/  FFMA.FTZ R129, R178, -UR6, R131 ;  /* 0x80000006b2817c23 */ /* 0x000fe20008010083 */
[----:B------:R-:W-:Y:S01]  /*d8b0*/  IMAD.IADD R178, R39, 0x1, -R171 ;  /* 0x0000000127b27824 */ /* 0x000fe200078e0aab */
[----:B------:R-:W-:Y:S01]  /*d8c0*/  IABS R66, R66 ;  /* 0x0000004200427213 */ /* 0x000fe20000000000 */
[----:B------:R-:W-:-:S02]  /*d8d0*/  VIADD R69, R169, 0xffffff10 ;  /* 0xffffff10a9457836 */ /* 0x000fc40000000000 */
[----:B------:R-:W-:Y:S01]  /*d8e0*/  FFMA.FTZ R64, R175, -UR6, R64 ;  /* 0x80000006af407c23 */ /* 0x000fe20008010040 */
[----:B------:R-:W-:Y:S01]  /*d8f0*/  IABS R177, R177 ;  /* 0x000000b100b17213 */ /* 0x000fe20000000000 */
[----:B------:R-:W-:Y:S01]  /*d900*/  HMMA.16816.F32 R108, R200, R184, R108 ;  /* 0x000000b8c86c723c */ /* 0x000fe2000000186c */
[----:B------:R-:W-:Y:S01]  /*d910*/  IABS R178, R178 ;  /* 0x000000b200b27213 */ /* 0x000fe20000000000 */
[--C-:B------:R-:W-:Y:S01]  /*d920*/  IMAD.IADD R131, R234, 0x1, -R69.reuse ;  /* 0x00000001ea837824 */ /* 0x100fe200078e0a45 */
[----:B------:R-:W-:Y:S01]  /*d930*/  I2FP.F32.S32 R66, R66 ;  /* 0x0000004200427245 */ /* 0x000fe20000201400 */
[--C-:B------:R-:W-:Y:S01]  /*d940*/  IMAD.IADD R175, R176, 0x1, -R69.reuse ;  /* 0x00000001b0af7824 */ /* 0x100fe200078e0a45 */
[----:B------:R-:W-:Y:S01]  /*d950*/  I2FP.F32.S32 R178, R178 ;  /* 0x000000b200b27245 */ /* 0x000fe20000201400 */
[----:B------:R-:W-:Y:S01]  /*d960*/  IMAD.IADD R171, R174, 0x1, -R69 ;  /* 0x00000001aeab7824 */ /* 0x000fe200078e0a45 */
[----:B------:R-:W-:Y:S01]  /*d970*/  IABS R131, R131 ;  /* 0x0000008300837213 */ /* 0x000fe20000000000 */
[----:B------:R-:W-:Y:S01]  /*d980*/  FFMA.FTZ R66, R66, -UR6, R65 ;  /* 0x8000000642427c23 */ /* 0x000fe20008010041 */
[----:B------:R-:W-:-:S02]  /*d990*/  IMAD.IADD R69, R39, 0x1, -R69 ;  /* 0x0000000127457824 */ /* 0x000fc400078e0a45 */
[----:B------:R-:W-:Y:S01]  /*d9a0*/  FFMA.FTZ R65, R178, -UR6, R67 ;  /* 0x80000006b2417c23 */ /* 0x000fe20008010043 */
[----:B------:R-:W-:Y:S01]  /*d9b0*/  VIADD R67, R169, 0xffffff11 ;  /* 0xffffff11a9437836 */ /* 0x000fe20000000000 */
[----:B------:R-:W-:Y:S01]  /*d9c0*/  IABS R171, R171 ;  /* 0x000000ab00ab7213 */ /* 0x000fe20000000000 */
[----:B------:R-:W-:Y:S01]  /*d9d0*/  HMMA.16816.F32 R104, R200, R186, R104 ;  /* 0x000000bac868723c */ /* 0x000fe20000001868 */
[----:B------:R-:W-:Y:S01]  /*d9e0*/  IABS R69, R69 ;  /* 0x0000004500457213 */ /* 0x000fe20000000000 */
[--C-:B------:R-:W-:Y:S01]  /*d9f0*/  IMAD.IADD R182, R234, 0x1, -R67.reuse ;  /* 0x00000001eab67824 */ /* 0x100fe200078e0a43 */
        /* <DEDUP_REMOVED lines=8> */
[----:B------:R-:W-:Y:S01]  /*da80*/  I2FP.F32.S32 R69, R69 ;  /* 0x0000004500457245 */ /* 0x000fe20000201400 */
[----:B------:R-:W-:Y:S01]  /*da90*/  FFMA.FTZ R60, R171, -UR6, R60 ;  /* 0x80000006ab3c7c23 */ /* 0x000fe2000801003c */
[----:B------:R-:W-:Y:S01]  /*daa0*/  IABS R178, R178 ;  /* 0x000000b200b27213 */ /* 0x000fe20000000000 */
[--C-:B------:R-:W-:Y:S01]  /*dab0*/  IMAD.IADD R171, R176, 0x1, -R179.reuse ;  /* 0x00000001b0ab7824 */ /* 0x100fe200078e0ab3 */
[----:B------:R-:W-:Y:S01]  /*dac0*/  IABS R67, R67 ;  /* 0x0000004300437213 */ /* 0x000fe20000000000 */
[----:B------:R-:W-:Y:S01]  /*dad0*/  FFMA.FTZ R124, R69, -UR6, R62 ;  /* 0x80000006457c7c23 */ /* 0x000fe2000801003e */
        /* <DEDUP_REMOVED lines=12> */
[--C-:B------:R-:W-:Y:S01]  /*dba0*/  IMAD.IADD R177, R234, 0x1, -R179.reuse ;  /* 0x00000001eab17824 */ /* 0x100fe200078e0ab3 */
[----:B------:R-:W-:Y:S01]  /*dbb0*/  IABS R171, R171 ;  /* 0x000000ab00ab7213 */ /* 0x000fe20000000000 */
[----:B------:R-:W-:Y:S01]  /*dbc0*/  IMAD.IADD R61, R39, 0x1, -R179 ;  /* 0x00000001273d7824 */ /* 0x000fe200078e0ab3 */
[----:B------:R-:W-:Y:S01]  /*dbd0*/  IABS R67, R67 ;  /* 0x0000004300437213 */ /* 0x000fe20000000000 */
[----:B------:R-:W-:Y:S01]  /*dbe0*/  FFMA.FTZ R69, R62, -UR6, R63 ;  /* 0x800000063e457c23 */ /* 0x000fe2000801003f */
[----:B------:R-:W-:Y:S01]  /*dbf0*/  IABS R177, R177 ;  /* 0x000000b100b17213 */ /* 0x000fe20000000000 */
[----:B------:R-:W-:Y:S01]  /*dc00*/  VIADD R63, R169, 0xffffff19 ;  /* 0xffffff19a93f7836 */ /* 0x000fe20000000000 */
[----:B------:R-:W-:Y:S01]  /*dc10*/  I2FP.F32.S32 R171, R171 ;  /* 0x000000ab00ab7245 */ /* 0x000fe20000201400 */
[----:B------:R-:W-:Y:S01]  /*dc20*/  VIADD R187, R168, 0xffffff39 ;  /* 0xffffff39a8bb7836 */ /* 0x000fe20000000000 */
[----:B------:R-:W-:Y:S01]  /*dc30*/  IABS R61, R61 ;  /* 0x0000003d003d7213 */ /* 0x000fe20000000000 */
[--C-:B------:R-:W-:Y:S01]  /*dc40*/  IMAD.IADD R196, R234, 0x1, -R63.reuse ;  /* 0x00000001eac47824 */ /* 0x100fe200078e0a3f */
[----:B------:R-:W-:Y:S01]  /*dc50*/  I2FP.F32.S32 R67, R67 ;  /* 0x0000004300437245 */ /* 0x000fe20000201400 */
[----:B------:R-:W-:Y:S01]  /*dc60*/  FFMA.FTZ R171, R171, -UR6, R122 ;  /* 0x80000006abab7c23 */ /* 0x000fe2000801007a */
[----:B------:R-:W-:Y:S01]  /*dc70*/  I2FP.F32.S32 R177, R177 ;  /* 0x000000b100b17245 */ /* 0x000fe20000201400 */
[--C-:B------:R-:W-:Y:S01]  /*dc80*/  IMAD.IADD R62, R39, 0x1, -R63.reuse ;  /* 0x00000001273e7824 */ /* 0x100fe200078e0a3f */
[----:B------:R-:W-:Y:S01]  /*dc90*/  I2FP.F32.S32 R61, R61 ;  /* 0x0000003d003d7245 */ /* 0x000fe20000201400 */
[----:B------:R-:W-:Y:S01]  /*dca0*/  FFMA.FTZ R122, R67, -UR6, R56 ;  /* 0x80000006437a7c23 */ /* 0x000fe20008010038 */
[----:B------:R-:W-:-:S02]  /*dcb0*/  IMAD.IADD R56, R174, 0x1, -R63 ;  /* 0x00000001ae387824 */ /* 0x000fc400078e0a3f */
[----:B------:R-:W-:Y:S01]  /*dcc0*/  FFMA.FTZ R178, R177, -UR6, R120 ;  /* 0x80000006b1b27c23 */ /* 0x000fe20008010078 */
[----:B------:R-:W-:Y:S01]  /*dcd0*/  IABS R196, R196 ;  /* 0x000000c400c47213 */ /* 0x000fe20000000000 */
[----:B------:R-:W-:Y:S01]  /*dce0*/  FFMA.FTZ R120, R61, -UR6, R58 ;  /* 0x800000063d787c23 */ /* 0x000fe2000801003a */
[----:B------:R-:W-:Y:S01]  /*dcf0*/  IMAD.IADD R58, R176, 0x1, -R63 ;  /* 0x00000001b03a7824 */ /* 0x000fe200078e0a3f */
[----:B------:R-:W-:Y:S01]  /*dd00*/  IABS R56, R56 ;  /* 0x0000003800387213 */ /* 0x000fe20000000000 */
[----:B------:R-:W-:Y:S01]  /*dd10*/  VIADD R61, R169, 0xffffff20 ;  /* 0xffffff20a93d7836 */ /* 0x000fe20000000000 */
[----:B------:R-:W-:Y:S01]  /*dd20*/  I2FP.F32.S32 R196, R196 ;  /* 0x000000c400c47245 */ /* 0x000fe20000201400 */
[----:B------:R-:W-:Y:S01]  /*dd30*/  VIADD R67, R183, 0xffffff59 ;  /* 0xffffff59b7437836 */ /* 0x000fe20000000000 */
        /* <DEDUP_REMOVED lines=10> */
[----:B------:R-:W-:Y:S01]  /*dde0*/  IMAD.IADD R58, R174, 0x1, -R61 ;  /* 0x00000001ae3a7824 */ /* 0x000fe200078e0a3d */
[----:B------:R-:W-:Y:S01]  /*ddf0*/  IABS R179, R179 ;  /* 0x000000b300b37213 */ /* 0x000fe20000000000 */
[----:B------:R-:W-:Y:S01]  /*de00*/  VIADD R63, R183, 0xffffff61 ;  /* 0xffffff61b73f7836 */ /* 0x000fe20000000000 */
[----:B------:R-:W-:Y:S01]  /*de10*/  IABS R57, R57 ;  /* 0x0000003900397213 */ /* 0x000fe20000000000 */
[----:B------:R-:W-:Y:S01]  /*de20*/  VIADD R185, R168, 0xffffff40 ;  /* 0xffffff40a8b97836 */ /* 0x000fe20000000000 */
[----:B------:R-:W-:Y:S01]  /*de30*/  IABS R61, R58 ;  /* 0x0000003a003d7213 */ /* 0x000fe20000000000 */
[----:B------:R-:W-:Y:S01]  /*de40*/  IMAD.IADD R212, R176, 0x1, -R63 ;  /* 0x00000001b0d47824 */ /* 0x000fe200078e0a3f */
[----:B------:R-:W-:Y:S02]  /*de50*/  I2FP.F32.S32 R57, R57 ;  /* 0x0000003900397245 */ /* 0x000fe40000201400 */
[----:B------:R-:W-:-:S02]  /*de60*/  I2FP.F32.S32 R62, R62 ;  /* 0x0000003e003e7245 */ /* 0x000fc40000201400 */
[----:B------:R-:W-:Y:S01]  /*de70*/  I2FP.F32.S32 R179, R179 ;  /* 0x000000b300b37245 */ /* 0x000fe20000201400 */
[----:B------:R-:W-:Y:S01]  /*de80*/  FFMA.FTZ R54, R57, -UR6, R54 ;  /* 0x8000000639367c23 */ /* 0x000fe20008010036 */
[----:B------:R-:W-:Y:S01]  /*de90*/  I2FP.F32.S32 R61, R61 ;  /* 0x0000003d003d7245 */ /* 0x000fe20000201400 */
[----:B------:R-:W-:Y:S02]  /*dea0*/  VIADD R57, R183, 0xffffff28 ;  /* 0xffffff28b7397836 */ /* 0x000fe40000000000 */
[----:B------:R-:W-:Y:S01]  /*deb0*/  FFMA.FTZ R62, R62, -UR6, R59 ;  /* 0x800000063e3e7c23 */ /* 0x000fe2000801003b */
[----:B------:R-:W-:Y:S01]  /*dec0*/  FFMA.FTZ R179, R179, -UR6, R116 ;  /* 0x80000006b3b37c23 */ /* 0x000fe20008010074 */
[----:B------:R-:W-:Y:S02]  /*ded0*/  VIADD R59, R169, 0xffffff21 ;  /* 0xffffff21a93b7836 */ /* 0x000fe40000000000 */
[----:B------:R-:W-:Y:S01]  /*dee0*/  FFMA.FTZ R116, R61, -UR6, R52 ;  /* 0x800000063d747c23 */ /* 0x000fe20008010034 */
[C---:B------:R-:W-:Y:S01]  /*def0*/  IMAD.IADD R61, R234.reuse, 0x1, -R57 ;  /* 0x00000001ea3d7824 */ /* 0x040fe200078e0a39 */
[----:B------:R-:W-:Y:S01]  /*df00*/  IABS R177, R177 ;  /* 0x000000b100b17213 */ /* 0x000fe20000000000 */
[--C-:B------:R-:W-:Y:S01]  /*df10*/  IMAD.IADD R56, R234, 0x1, -R59.reuse ;  /* 0x00000001ea387824 */ /* 0x100fe200078e0a3b */
[----:B------:R-:W-:Y:S01]  /*df20*/  IABS R180, R180 ;  /* 0x000000b400b47213 */ /* 0x000fe20000000000 */
[----:B------:R-:W-:Y:S01]  /*df30*/  IMAD.IADD R52, R39, 0x1, -R59 ;  /* 0x0000000127347824 */ /* 0x000fe200078e0a3b */
[----:B------:R-:W-:-:S02]  /*df40*/  IABS R61, R61 ;  /* 0x0000003d003d7213 */ /* 0x000fc40000000000 */
[----:B------:R-:W-:Y:S02]  /*df50*/  I2FP.F32.S32 R177, R177 ;  /* 0x000000b100b17245 */ /* 0x000fe40000201400 */
[----:B------:R-:W-:Y:S02]  /*df60*/  I2FP.F32.S32 R180, R180 ;  /* 0x000000b400b47245 */ /* 0x000fe40000201400 */
[----:B------:R-:W-:Y:S01]  /*df70*/  IABS R56, R56 ;  /* 0x0000003800387213 */ /* 0x000fe20000000000 */
        /* <DEDUP_REMOVED lines=9> */
[C---:B------:R-:W-:Y:S01]  /*e010*/  VIADD R61, R183.reuse, 0xffffff29 ;  /* 0xffffff29b73d7836 */ /* 0x040fe20000000000 */
[----:B------:R-:W-:Y:S01]  /*e020*/  IABS R118, R118 ;  /* 0x0000007600767213 */ /* 0x000fe20000000000 */
[C---:B------:R-:W-:Y:S01]  /*e030*/  IMAD.IADD R56, R174.reuse, 0x1, -R57 ;  /* 0x00000001ae387824 */ /* 0x040fe200078e0a39 */
[----:B------:R-:W-:Y:S01]  /*e040*/  IABS R59, R59 ;  /* 0x0000003b003b7213 */ /* 0x000fe20000000000 */
[--C-:B------:R-:W-:Y:S01]  /*e050*/  IMAD.IADD R112, R174, 0x1, -R61.reuse ;  /* 0x00000001ae707824 */ /* 0x100fe200078e0a3d */
[----:B------:R-:W-:Y:S01]  /*e060*/  IABS R52, R52 ;  /* 0x0000003400347213 */ /* 0x000fe20000000000 */
[--C-:B------:R-:W-:Y:S01]  /*e070*/  IMAD.IADD R184, R234, 0x1, -R61.reuse ;  /* 0x00000001eab87824 */ /* 0x100fe200078e0a3d */
[----:B------:R-:W-:Y:S01]  /*e080*/  I2FP.F32.S32 R118, R118 ;  /* 0x0000007600767245 */ /* 0x000fe20000201400 */
[----:B------:R-:W-:Y:S01]  /*e090*/  IMAD.IADD R190, R176, 0x1, -R61 ;  /* 0x00000001b0be7824 */ /* 0x000fe200078e0a3d */
[----:B------:R-:W-:Y:S01]  /*e0a0*/  IABS R56, R56 ;  /* 0x0000003800387213 */ /* 0x000fe20000000000 */
[----:B------:R-:W-:Y:S01]  /*e0b0*/  VIADD R117, R183, 0xffffff48 ;  /* 0xffffff48b7757836 */ /* 0x000fe20000000000 */
[----:B------:R-:W-:Y:S01]  /*e0c0*/  I2FP.F32.S32 R59, R59 ;  /* 0x0000003b003b7245 */ /* 0x000fe20000201400 */
[----:B------:R-:W-:Y:S01]  /*e0d0*/  FFMA.FTZ R118, R118, -UR6, R53 ;  /* 0x8000000676767c23 */ /* 0x000fe20008010035 */
[----:B------:R-:W-:Y:S01]  /*e0e0*/  IABS R112, R112 ;  /* 0x0000007000707213 */ /* 0x000fe20000000000 */
[----:B------:R-:W-:Y:S01]  /*e0f0*/  IMAD.IADD R191, R176, 0x1, -R117 ;  /* 0x00000001b0bf7824 */ /* 0x000fe200078e0a75 */
[----:B------:R-:W-:Y:S01]  /*e100*/  I2FP.F32.S32 R52, R52 ;  /* 0x0000003400347245 */ /* 0x000fe20000201400 */
[----:B------:R-:W-:Y:S01]  /*e110*/  FFMA.FTZ R114, R59, -UR6, R114 ;  /* 0x800000063b727c23 */ /* 0x000fe20008010072 */
        /* <DEDUP_REMOVED lines=8> */
[--C-:B------:R-:W-:Y:S01]  /*e1a0*/  IMAD.IADD R235, R234, 0x1, -R59.reuse ;  /* 0x00000001eaeb7824 */ /* 0x100fe200078e0a3b */
[----:B------:R-:W-:Y:S01]  /*e1b0*/  IABS R52, R52 ;  /* 0x0000003400347213 */ /* 0x000fe20000000000 */
[--C-:B------:R-:W-:Y:S01]  /*e1c0*/  IMAD.IADD R57, R176, 0x1, -R59.reuse ;  /* 0x00000001b0397824 */ /* 0x100fe200078e0a3b */
[----:B------:R-:W-:Y:S01]  /*e1d0*/  IABS R53, R53 ;  /* 0x0000003500357213 */ /* 0x000fe20000000000 */
[--C-:B------:R-:W-:Y:S01]  /*e1e0*/  IMAD.IADD R49, R174, 0x1, -R59.reuse ;  /* 0x00000001ae317824 */ /* 0x100fe200078e0a3b */
[----:B------:R-:W-:Y:S01]  /*e1f0*/  I2FP.F32.S32 R52, R52 ;  /* 0x0000003400347245 */ /* 0x000fe20000201400 */
[----:B------:R-:W-:Y:S01]  /*e200*/  IMAD.IADD R59, R39, 0x1, -R59 ;  /* 0x00000001273b7824 */ /* 0x000fe200078e0a3b */
[----:B------:R-:W-:-:S02]  /*e210*/  I2FP.F32.S32 R53, R53 ;  /* 0x0000003500357245 */ /* 0x000fc40000201400 */
[----:B------:R-:W-:Y:S01]  /*e220*/  IABS R49, R49 ;  /* 0x0000003100317213 */ /* 0x000fe20000000000 */
[----:B------:R-:W-:Y:S01]  /*e230*/  FFMA.FTZ R52, R52, -UR6, R51 ;  /* 0x8000000634347c23 */ /* 0x000fe20008010033 */
[----:B------:R-:W-:Y:S01]  /*e240*/  IABS R59, R59 ;  /* 0x0000003b003b7213 */ /* 0x000fe20000000000 */
[----:B------:R-:W-:Y:S02]  /*e250*/  VIADD R51, R183, 0xffffff31 ;  /* 0xffffff31b7337836 */ /* 0x000fe40000000000 */
[----:B------:R-:W-:Y:S01]  /*e260*/  FFMA.FTZ R53, R53, -UR6, R50 ;  /* 0x8000000635357c23 */ /* 0x000fe20008010032 */
[----:B------:R-:W-:Y:S02]  /*e270*/  IABS R57, R57 ;  /* 0x0000003900397213 */ /* 0x000fe40000000000 */
[----:B------:R-:W-:Y:S01]  /*e280*/  I2FP.F32.S32 R59, R59 ;  /* 0x0000003b003b7245 */ /* 0x000fe20000201400 */
[--C-:B------:R-:W-:Y:S01]  /*e290*/  IMAD.IADD R50, R39, 0x1, -R51.reuse ;  /* 0x0000000127327824 */ /* 0x100fe200078e0a33 */
[----:B------:R-:W-:Y:S01]  /*e2a0*/  I2FP.F32.S32 R49, R49 ;  /* 0x0000003100317245 */ /* 0x000fe20000201400 */
[--C-:B------:R-:W-:Y:S01]  /*e2b0*/  IMAD.IADD R56, R176, 0x1, -R51.reuse ;  /* 0x00000001b0387824 */ /* 0x100fe200078e0a33 */
[----:B------:R-:W-:Y:S01]  /*e2c0*/  I2FP.F32.S32 R57, R57 ;  /* 0x0000003900397245 */ /* 0x000fe20000201400 */
[----:B------:R-:W-:Y:S01]  /*e2d0*/  FFMA.FTZ R59, R59, -UR6, R46 ;  /* 0x800000063b3b7c23 */ /* 0x000fe2000801002e */
[--C-:B------:R-:W-:Y:S01]  /*e2e0*/  IMAD.IADD R46, R174, 0x1, -R51.reuse ;  /* 0x00000001ae2e7824 */ /* 0x100fe200078e0a33 */
[----:B------:R-:W-:Y:S01]  /*e2f0*/  IABS R50, R50 ;  /* 0x0000003200327213 */ /* 0x000fe20000000000 */
        /* <DEDUP_REMOVED lines=8> */
[----:B------:R-:W-:Y:S01]  /*e380*/  IMAD.IADD R51, R176, 0x1, -R49 ;  /* 0x00000001b0337824 */ /* 0x000fe200078e0a31 */
[----:B------:R-:W-:Y:S01]  /*e390*/  I2FP.F32.S32 R56, R56 ;  /* 0x0000003800387245 */ /* 0x000fe20000201400 */
[----:B------:R-:W-:Y:S01]  /*e3a0*/  FFMA.FTZ R57, R50, -UR6, R47 ;  /* 0x8000000632397c23 */ /* 0x000fe2000801002f */
[----:B------:R-:W-:-:S02]  /*e3b0*/  IMAD.IADD R47, R39, 0x1, -R49 ;  /* 0x00000001272f7824 */ /* 0x000fc400078e0a31 */
[----:B------:R-:W-:Y:S01]  /*e3c0*/  FFMA.FTZ R46, R46, -UR6, R45 ;  /* 0x800000062e2e7c23 */ /* 0x000fe2000801002d */
[----:B------:R-:W-:Y:S02]  /*e3d0*/  VIADD R45, R183, 0xffffff39 ;  /* 0xffffff39b72d7836 */ /* 0x000fe40000000000 */
[----:B------:R-:W-:Y:S01]  /*e3e0*/  FFMA.FTZ R111, R56, -UR6, R111 ;  /* 0x80000006386f7c23 */ /* 0x000fe2000801006f */
[----:B------:R-:W-:Y:S01]  /*e3f0*/  IABS R51, R51 ;  /* 0x0000003300337213 */ /* 0x000fe20000000000 */
[----:B------:R-:W-:Y:S01]  /*e400*/  IMAD.IADD R61, R234, 0x1, -R49 ;  /* 0x00000001ea3d7824 */ /* 0x000fe200078e0a31 */
[----:B------:R-:W-:Y:S01]  /*e410*/  IABS R47, R47 ;  /* 0x0000002f002f7213 */ /* 0x000fe20000000000 */
[--C-:B------:R-:W-:Y:S01]  /*e420*/  IMAD.IADD R56, R176, 0x1, -R45.reuse ;  /* 0x00000001b0387824 */ /* 0x100fe200078e0a2d */
[----:B------:R-:W-:Y:S01]  /*e430*/  IABS R235, R235 ;  /* 0x000000eb00eb7213 */ /* 0x000fe20000000000 */
[----:B------:R-:W-:Y:S01]  /*e440*/  IMAD.IADD R50, R174, 0x1, -R45 ;  /* 0x00000001ae327824 */ /* 0x000fe200078e0a2d */
[----:B------:R-:W-:-:S02]  /*e450*/  I2FP.F32.S32 R47, R47 ;  /* 0x0000002f002f7245 */ /* 0x000fc40000201400 */
[----:B------:R-:W-:Y:S02]  /*e460*/  IABS R56, R56 ;  /* 0x0000003800387213 */ /* 0x000fe40000000000 */
[----:B------:R-:W-:Y:S01]  /*e470*/  IABS R184, R184 ;  /* 0x000000b800b87213 */ /* 0x000fe20000000000 */
[----:B------:R-:W-:Y:S01]  /*e480*/  FFMA.FTZ R58, R47, -UR6, R42 ;  /* 0x800000062f3a7c23 */ /* 0x000fe2000801002a */
[----:B------:R-:W-:Y:S01]  /*e490*/  I2FP.F32.S32 R51, R51 ;  /* 0x0000003300337245 */ /* 0x000fe20000201400 */
[----:B------:R-:W-:Y:S01]  /*e4a0*/  VIADD R47, R183, 0xffffff40 ;  /* 0xffffff40b72f7836 */ /* 0x000fe20000000000 */
[----:B------:R-:W-:Y:S02]  /*e4b0*/  I2FP.F32.S32 R56, R56 ;  /* 0x0000003800387245 */ /* 0x000fe40000201400 */
[----:B------:R-:W-:Y:S01]  /*e4c0*/  I2FP.F32.S32 R235, R235 ;  /* 0x000000eb00eb7245 */ /* 0x000fe20000201400 */
[----:B------:R-:W-:Y:S01]  /*e4d0*/  FFMA.FTZ R106, R51, -UR6, R106 ;  /* 0x80000006336a7c23 */ /* 0x000fe2000801006a */
[----:B------:R-:W-:Y:S01]  /*e4e0*/  I2FP.F32.S32 R184, R184 ;  /* 0x000000b800b87245 */ /* 0x000fe20000201400 */
[----:B------:R-:W-:Y:S01]  /*e4f0*/  FFMA.FTZ R215, R56, -UR6, R107 ;  /* 0x8000000638d77c23 */ /* 0x000fe2000801006b */
[----:B------:R-:W-:-:S02]  /*e500*/  IMAD.IADD R51, R174, 0x1, -R49 ;  /* 0x00000001ae337824 */ /* 0x000fc400078e0a31 */
[----:B------:R-:W-:Y:S01]  /*e510*/  FFMA.FTZ R235, R235, -UR6, R108 ;  /* 0x80000006ebeb7c23 */ /* 0x000fe2000801006c */
[--C-:B------:R-:W-:Y:S01]  /*e520*/  IMAD.IADD R56, R39, 0x1, -R45.reuse ;  /* 0x0000000127387824 */ /* 0x100fe200078e0a2d */
[----:B------:R-:W-:Y:S01]  /*e530*/  IABS R50, R50 ;  /* 0x0000003200327213 */ /* 0x000fe20000000000 */
[----:B------:R-:W-:Y:S01]  /*e540*/  IMAD.IADD R108, R234, 0x1, -R45 ;  /* 0x00000001ea6c7824 */ /* 0x000fe200078e0a2d */
[----:B------:R-:W-:Y:S01]  /*e550*/  IABS R180, R180 ;  /* 0x000000b400b47213 */ /* 0x000fe20000000000 */
[----:B------:R-:W-:Y:S02]  /*e560*/  IMAD.IADD R45, R174, 0x1, -R47 ;  /* 0x00000001ae2d7824 */ /* 0x000fe400078e0a2f */
[----:B------:R-:W-:Y:S01]  /*e570*/  FFMA.FTZ R184, R184, -UR6, R113 ;  /* 0x80000006b8b87c23 */ /* 0x000fe20008010071 */
[----:B------:R-:W-:Y:S01]  /*e580*/  VIADD R113, R183, 0xffffff49 ;  /* 0xffffff49b7717836 */ /* 0x000fe20000000000 */
[----:B------:R-:W-:Y:S01]  /*e590*/  IABS R49, R51 ;  /* 0x0000003300317213 */ /* 0x000fe20000000000 */
[----:B------:R-:W-:Y:S01]  /*e5a0*/  IMAD.IADD R42, R39, 0x1, -R47 ;  /* 0x00000001272a7824 */ /* 0x000fe200078e0a2f */
[----:B------:R-:W-:Y:S01]  /*e5b0*/  I2FP.F32.S32 R50, R50 ;  /* 0x0000003200327245 */ /* 0x000fe20000201400 */
[----:B------:R-:W-:Y:S01]  /*e5c0*/  IMAD.IADD R194, R176, 0x1, -R113 ;  /* 0x00000001b0c27824 */ /* 0x000fe200078e0a71 */
[----:B------:R-:W-:Y:S01]  /*e5d0*/  IABS R56, R56 ;  /* 0x0000003800387213 */ /* 0x000fe20000000000 */
[C---:B------:R-:W-:Y:S01]  /*e5e0*/  VIADD R51, R183.reuse, 0xffffff68 ;  /* 0xffffff68b7337836 */ /* 0x040fe20000000000 */
        /* <DEDUP_REMOVED lines=12> */
[----:B------:R-:W-:Y:S01]  /*e6b0*/  IABS R190, R190 ;  /* 0x000000be00be7213 */ /* 0x000fe20000000000 */
[----:B------:R-:W-:Y:S01]  /*e6c0*/  IMAD.IADD R49, R234, 0x1, -R47 ;  /* 0x00000001ea317824 */ /* 0x000fe200078e0a2f */
[----:B------:R-:W-:Y:S01]  /*e6d0*/  IABS R194, R194 ;  /* 0x000000c200c27213 */ /* 0x000fe20000000000 */
[C---:B------:R-:W-:Y:S01]  /*e6e0*/  IMAD.IADD R236, R174.reuse, 0x1, -R113 ;  /* 0x00000001aeec7824 */ /* 0x040fe200078e0a71 */
[----:B------:R-:W-:Y:S01]  /*e6f0*/  I2FP.F32.S32 R43, R42 ;  /* 0x0000002a002b7245 */ /* 0x000fe20000201400 */
[----:B------:R-:W-:Y:S01]  /*e700*/  FFMA.FTZ R42, R45, -UR6, R32 ;  /* 0x800000062d2a7c23 */ /* 0x000fe20008010020 */
[----:B------:R-:W-:Y:S01]  /*e710*/  I2FP.F32.S32 R190, R190 ;  /* 0x000000be00be7245 */ /* 0x000fe20000201400 */
[--C-:B------:R-:W-:Y:S01]  /*e720*/  IMAD.IADD R32, R174, 0x1, -R119.reuse ;  /* 0x00000001ae207824 */ /* 0x100fe200078e0a77 */
[----:B------:R-:W-:Y:S01]  /*e730*/  IABS R47, R50 ;  /* 0x00000032002f7213 */ /* 0x000fe20000000000 */
[----:B------:R-:W-:Y:S01]  /*e740*/  IMAD.IADD R50, R234, 0x1, -R119 ;  /* 0x00000001ea327824 */ /* 0x000fe200078e0a77 */
[----:B------:R-:W-:Y:S01]  /*e750*/  I2FP.F32.S32 R194, R194 ;  /* 0x000000c200c27245 */ /* 0x000fe20000201400 */
[----:B------:R-:W-:Y:S01]  /*e760*/  FFMA.FTZ R190, R190, -UR6, R115 ;  /* 0x80000006bebe7c23 */ /* 0x000fe20008010073 */
[----:B------:R-:W-:Y:S01]  /*e770*/  I2FP.F32.S32 R47, R47 ;  /* 0x0000002f002f7245 */ /* 0x000fe20000201400 */
[C---:B------:R-:W-:Y:S01]  /*e780*/  VIADD R115, R183.reuse, 0xffffff50 ;  /* 0xffffff50b7737836 */ /* 0x040fe20000000000 */
[----:B------:R-:W-:Y:S01]  /*e790*/  IABS R32, R32 ;  /* 0x0000002000207213 */ /* 0x000fe20000000000 */
[----:B------:R-:W-:Y:S01]  /*e7a0*/  FFMA.FTZ R194, R194, -UR6, R99 ;  /* 0x80000006c2c27c23 */ /* 0x000fe20008010063 */
[----:B------:R-:W-:-:S02]  /*e7b0*/  VIADD R99, R183, 0xffffff58 ;  /* 0xffffff58b7637836 */ /* 0x000fc40000000000 */
[----:B------:R-:W-:Y:S01]  /*e7c0*/  FFMA.FTZ R102, R47, -UR6, R102 ;  /* 0x800000062f667c23 */ /* 0x000fe20008010066 */
[----:B------:R-:W-:Y:S01]  /*e7d0*/  I2FP.F32.S32 R32, R32 ;  /* 0x0000002000207245 */ /* 0x000fe20000201400 */
[C---:B------:R-:W-:Y:S01]  /*e7e0*/  IMAD.IADD R47, R176.reuse, 0x1, -R115 ;  /* 0x00000001b02f7824 */ /* 0x040fe200078e0a73 */
[----:B------:R-:W-:Y:S01]  /*e7f0*/  IABS R49, R49 ;  /* 0x0000003100317213 */ /* 0x000fe20000000000 */
[----:B------:R-:W-:Y:S01]  /*e800*/  IMAD.IADD R45, R176, 0x1, -R99 ;  /* 0x00000001b02d7824 */ /* 0x000fe200078e0a63 */
[----:B------:R-:W-:Y:S01]  /*e810*/  IABS R212, R212 ;  /* 0x000000d400d47213 */ /* 0x000fe20000000000 */
[----:B------:R-:W-:Y:S01]  /*e820*/  FFMA.FTZ R33, R32, -UR6, R33 ;  /* 0x8000000620217c23 */ /* 0x000fe20008010021 */
[----:B------:R-:W-:Y:S01]  /*e830*/  IABS R47, R47 ;  /* 0x0000002f002f7213 */ /* 0x000fe20000000000 */
[----:B------:R-:W-:Y:S01]  /*e840*/  IMAD.IADD R32, R176, 0x1, -R67 ;  /* 0x00000001b0207824 */ /* 0x000fe200078e0a43 */
[----:B------:R-:W-:Y:S01]  /*e850*/  IABS R45, R45 ;  /* 0x0000002d002d7213 */ /* 0x000fe20000000000 */
[----:B------:R-:W-:Y:S01]  /*e860*/  VIADD R107, R168, 0xffffff28 ;  /* 0xffffff28a86b7836 */ /* 0x000fe20000000000 */
[----:B------:R-:W-:-:S02]  /*e870*/  I2FP.F32.S32 R47, R47 ;  /* 0x0000002f002f7245 */ /* 0x000fc40000201400 */
[----:B------:R-:W-:Y:S02]  /*e880*/  I2FP.F32.S32 R45, R45 ;  /* 0x0000002d002d7245 */ /* 0x000fe40000201400 */
[----:B------:R-:W-:Y:S01]  /*e890*/  I2FP.F32.S32 R49, R49 ;  /* 0x0000003100317245 */ /* 0x000fe20000201400 */
[----:B------:R-:W-:Y:S01]  /*e8a0*/  FFMA.FTZ R198, R47, -UR6, R94 ;  /* 0x800000062fc67c23 */ /* 0x000fe2000801005e */
[----:B------:R-:W-:Y:S01]  /*e8b0*/  IABS R32, R32 ;  /* 0x0000002000207213 */ /* 0x000fe20000000000 */
[----:B------:R-:W-:Y:S01]  /*e8c0*/  FFMA.FTZ R94, R45, -UR6, R90 ;  /* 0x800000062d5e7c23 */ /* 0x000fe2000801005a */
[----:B------:R-:W-:Y:S02]  /*e8d0*/  IMAD.IADD R45, R176, 0x1, -R51 ;  /* 0x00000001b02d7824 */ /* 0x000fe400078e0a33 */
[----:B------:R-:W-:Y:S01]  /*e8e0*/  FFMA.FTZ R188, R49, -UR6, R100 ;  /* 0x8000000631bc7c23 */ /* 0x000fe20008010064 */
[----:B------:R-:W-:Y:S01]  /*e8f0*/  I2FP.F32.S32 R32, R32 ;  /* 0x0000002000207245 */ /* 0x000fe20000201400 */
[----:B------:R-:W-:Y:S01]  /*e900*/  VIADD R49, R183, 0xffffff70 ;  /* 0xffffff70b7317836 */ /* 0x000fe20000000000 */
[----:B------:R-:W-:Y:S01]  /*e910*/  IABS R50, R50 ;  /* 0x0000003200327213 */ /* 0x000fe20000000000 */
[----:B------:R-:W-:Y:S01]  /*e920*/  FFMA.FTZ R100, R43, -UR6, R34 ;  /* 0x800000062b647c23 */ /* 0x000fe20008010022 */
[----:B------:R-:W-:Y:S01]  /*e930*/  IABS R45, R45 ;  /* 0x0000002d002d7213 */ /* 0x000fe20000000000 */
[----:B------:R-:W-:Y:S01]  /*e940*/  FFMA.FTZ R91, R32, -UR6, R91 ;  /* 0x80000006205b7c23 */ /* 0x000fe2000801005b */
[C---:B------:R-:W-:Y:S01]  /*e950*/  IMAD.IADD R32, R176.reuse, 0x1, -R49 ;  /* 0x00000001b0207824 */ /* 0x040fe200078e0a31 */
[----:B------:R-:W-:Y:S01]  /*e960*/  I2FP.F32.S32 R212, R212 ;  /* 0x000000d400d47245 */ /* 0x000fe20000201400 */
[----:B------:R-:W-:Y:S01]  /*e970*/  IMAD.IADD R34, R176, 0x1, -R119 ;  /* 0x00000001b0227824 */ /* 0x000fe200078e0a77 */
[----:B------:R-:W-:Y:S01]  /*e980*/  I2FP.F32.S32 R50, R50 ;  /* 0x0000003200327245 */ /* 0x000fe20000201400 */
[C---:B------:R-:W-:Y:S01]  /*e990*/  VIADD R47, R183.reuse, 0xffffff71 ;  /* 0xffffff71b72f7836 */ /* 0x040fe20000000000 */
[----:B------:R-:W-:Y:S01]  /*e9a0*/  I2FP.F32.S32 R45, R45 ;  /* 0x0000002d002d7245 */ /* 0x000fe20000201400 */
[----:B------:R-:W-:Y:S01]  /*e9b0*/  FFMA.FTZ R212, R212, -UR6, R87 ;  /* 0x80000006d4d47c23 */ /* 0x000fe20008010057 */
[----:B------:R-:W-:Y:S01]  /*e9c0*/  IABS R32, R32 ;  /* 0x0000002000207213 */ /* 0x000fe20000000000 */
[----:B------:R-:W-:Y:S01]  /*e9d0*/  FFMA.FTZ R189, R50, -UR6, R101 ;  /* 0x8000000632bd7c23 */ /* 0x000fe20008010065 */
[----:B------:R-:W-:-:S02]  /*e9e0*/  VIADD R50, R183, 0xffffff69 ;  /* 0xffffff69b7327836 */ /* 0x000fc40000000000 */
[----:B------:R-:W-:Y:S01]  /*e9f0*/  FFMA.FTZ R202, R45, -UR6, R82 ;  /* 0x800000062dca7c23 */ /* 0x000fe20008010052 */
[----:B------:R-:W-:Y:S01]  /*ea00*/  I2FP.F32.S32 R87, R32 ;  /* 0x0000002000577245 */ /* 0x000fe20000201400 */
[----:B------:R-:W-:Y:S01]  /*ea10*/  VIADD R45, R183, 0xffffff79 ;  /* 0xffffff79b72d7836 */ /* 0x000fe20000000000 */
[----:B------:R-:W-:Y:S01]  /*ea20*/  IABS R61, R61 ;  /* 0x0000003d003d7213 */ /* 0x000fe20000000000 */
[C---:B------:R-:W-:Y:S01]  /*ea30*/  IMAD.IADD R200, R176.reuse, 0x1, -R50 ;  /* 0x00000001b0c87824 */ /* 0x040fe200078e0a32 */
[----:B------:R-:W-:Y:S01]  /*ea40*/  IABS R236, R236 ;  /* 0x000000ec00ec7213 */ /* 0x000fe20000000000 */
[----:B------:R-:W-:Y:S01]  /*ea50*/  FFMA.FTZ R78, R87, -UR6, R78 ;  /* 0x80000006574e7c23 */ /* 0x000fe2000801004e */
[----:B------:R-:W-:Y:S01]  /*ea60*/  IMAD.IADD R216, R176, 0x1, -R45 ;  /* 0x00000001b0d87824 */ /* 0x000fe200078e0a2d */
[----:B------:R-:W-:Y:S01]  /*ea70*/  I2FP.F32.S32 R61, R61 ;  /* 0x0000003d003d7245 */ /* 0x000fe20000201400 */
[C---:B------:R-:W-:Y:S01]  /*ea80*/  IMAD.IADD R87, R174.reuse, 0x1, -R117 ;  /* 0x00000001ae577824 */ /* 0x040fe200078e0a75 */
[----:B------:R-:W-:Y:S01]  /*ea90*/  IABS R200, R200 ;  /* 0x000000c800c87213 */ /* 0x000fe20000000000 */
[----:B------:R-:W-:Y:S01]  /*eaa0*/  VIADD R101, R183, 0xffffff51 ;  /* 0xffffff51b7657836 */ /* 0x000fe20000000000 */
[----:B------:R-:W-:Y:S01]  /*eab0*/  IABS R216, R216 ;  /* 0x000000d800d87213 */ /* 0x000fe20000000000 */
[----:B------:R-:W-:Y:S01]  /*eac0*/  FFMA.FTZ R104, R61, -UR6, R104 ;  /* 0x800000063d687c23 */ /* 0x000fe20008010068 */
[----:B------:R-:W-:Y:S01]  /*ead0*/  IABS R87, R87 ;  /* 0x0000005700577213 */ /* 0x000fe20000000000 */
[----:B------:R-:W-:Y:S01]  /*eae0*/  VIADD R61, R183, 0xffffff60 ;  /* 0xffffff60b73d7836 */ /* 0x000fe20000000000 */
[----:B------:R-:W-:Y:S01]  /*eaf0*/  I2FP.F32.S32 R236, R236 ;  /* 0x000000ec00ec7245 */ /* 0x000fe20000201400 */
[----:B------:R-:W-:Y:S01]  /*eb00*/  IMAD.IADD R238, R174, 0x1, -R101 ;  /* 0x00000001aeee7824 */ /* 0x000fe200078e0a65 */
        /* <DEDUP_REMOVED lines=13> */
[----:B------:R-:W-:Y:S01]  /*ebe0*/  IABS R29, R29 ;  /* 0x0000001d001d7213 */ /* 0x000fe20000000000 */
[----:B------:R-:W-:Y:S01]  /*ebf0*/  IMAD.IADD R32, R176, 0x1, -R47 ;  /* 0x00000001b0207824 */ /* 0x000fe200078e0a2f */
[----:B------:R-:W-:Y:S01]  /*ec00*/  I2FP.F32.S32 R34, R34 ;  /* 0x0000002200227245 */ /* 0x000fe20000201400 */
[----:B------:R-:W-:Y:S01]  /*ec10*/  IMAD.IADD R186, R234, 0x1, -R45 ;  /* 0x00000001eaba7824 */ /* 0x000fe200078e0a2d */
[----:B------:R-:W-:Y:S01]  /*ec20*/  IABS R83, R83 ;  /* 0x0000005300537213 */ /* 0x000fe20000000000 */
[----:B------:R-:W-:Y:S01]  /*ec30*/  VIADD R183, R168, 0xffffff41 ;  /* 0xffffff41a8b77836 */ /* 0x000fe20000000000 */
[----:B------:R-:W-:Y:S01]  /*ec40*/  IABS R75, R75 ;  /* 0x0000004b004b7213 */ /* 0x000fe20000000000 */
[----:B------:R-:W-:Y:S01]  /*ec50*/  FFMA.FTZ R103, R34, -UR6, R103 ;  /* 0x8000000622677c23 */ /* 0x000fe20008010067 */
[----:B------:R-:W-:Y:S01]  /*ec60*/  IABS R28, R28 ;  /* 0x0000001c001c7213 */ /* 0x000fe20000000000 */
[----:B------:R-:W-:Y:S01]  /*ec70*/  IMAD.IADD R34, R176, 0x1, -R101 ;  /* 0x00000001b0227824 */ /* 0x000fe200078e0a65 */
[----:B------:R-:W-:Y:S01]  /*ec80*/  I2FP.F32.S32 R29, R29 ;  /* 0x0000001d001d7245 */ /* 0x000fe20000201400 */
[----:B------:R-:W-:Y:S01]  /*ec90*/  VIADD R87, R168, 0xffffff50 ;  /* 0xffffff50a8577836 */ /* 0x000fe20000000000 */
[----:B------:R-:W-:-:S02]  /*eca0*/  I2FP.F32.S32 R83, R83 ;  /* 0x0000005300537245 */ /* 0x000fc40000201400 */
[----:B------:R-:W-:Y:S01]  /*ecb0*/  I2FP.F32.S32 R75, R75 ;  /* 0x0000004b004b7245 */ /* 0x000fe20000201400 */
[----:B------:R-:W-:Y:S01]  /*ecc0*/  FFMA.FTZ R29, R29, -UR6, R20 ;  /* 0x800000061d1d7c23 */ /* 0x000fe20008010014 */
[----:B------:R-:W-:Y:S01]  /*ecd0*/  I2FP.F32.S32 R28, R28 ;  /* 0x0000001c001c7245 */ /* 0x000fe20000201400 */
[----:B------:R-:W-:Y:S01]  /*ece0*/  FFMA.FTZ R240, R83, -UR6, R24 ;  /* 0x8000000653f07c23 */ /* 0x000fe20008010018 */
[----:B------:R-:W-:Y:S01]  /*ecf0*/  IABS R206, R206 ;  /* 0x000000ce00ce7213 */ /* 0x000fe20000000000 */
[----:B------:R-:W-:Y:S01]  /*ed00*/  FFMA.FTZ R20, R75, -UR6, R16 ;  /* 0x800000064b147c23 */ /* 0x000fe20008010010 */
[----:B------:R-:W-:Y:S02]  /*ed10*/  IMAD.IADD R24, R174, 0x1, -R67 ;  /* 0x00000001ae187824 */ /* 0x000fe400078e0a43 */
[----:B------:R-:W-:Y:S01]  /*ed20*/  FFMA.FTZ R16, R28, -UR6, R17 ;  /* 0x800000061c107c23 */ /* 0x000fe20008010011 */
[----:B------:R-:W-:Y:S01]  /*ed30*/  IABS R34, R34 ;  /* 0x0000002200227213 */ /* 0x000fe20000000000 */
[----:B------:R-:W-:Y:S01]  /*ed40*/  IMAD.IADD R28, R174, 0x1, -R47 ;  /* 0x00000001ae1c7824 */ /* 0x000fe200078e0a2f */
[----:B------:R-:W-:Y:S01]  /*ed50*/  I2FP.F32.S32 R206, R206 ;  /* 0x000000ce00ce7245 */ /* 0x000fe20000201400 */
[----:B------:R-:W-:Y:S01]  /*ed60*/  IMAD.IADD R75, R234, 0x1, -R51 ;  /* 0x00000001ea4b7824 */ /* 0x000fe200078e0a33 */
[----:B------:R-:W-:Y:S01]  /*ed70*/  I2FP.F32.S32 R34, R34 ;  /* 0x0000002200227245 */ /* 0x000fe20000201400 */
[----:B------:R-:W-:Y:S01]  /*ed80*/  VIADD R83, R168, 0xffffff58 ;  /* 0xffffff58a8537836 */ /* 0x000fe20000000000 */
[----:B------:R-:W-:Y:S01]  /*ed90*/  IABS R24, R24 ;  /* 0x0000001800187213 */ /* 0x000fe20000000000 */
[----:B------:R-:W-:Y:S01]  /*eda0*/  FFMA.FTZ R206, R206, -UR6, R109 ;  /* 0x80000006cece7c23 */ /* 0x000fe2000801006d */
        /* <DEDUP_REMOVED lines=12> */
[C---:B------:R-:W-:Y:S01]  /*ee70*/  IMAD.IADD R28, R234.reuse, 0x1, -R101 ;  /* 0x00000001ea1c7824 */ /* 0x040fe200078e0a65 */
[----:B------:R-:W-:Y:S01]  /*ee80*/  IABS R238, R238 ;  /* 0x000000ee00ee7213 */ /* 0x000fe20000000000 */
[----:B------:R-:W-:Y:S01]  /*ee90*/  FFMA.FTZ R86, R43, -UR6, R86 ;  /* 0x800000062b567c23 */ /* 0x000fe20008010056 */
[--C-:B------:R-:W-:Y:S01]  /*eea0*/  IMAD.IADD R9, R234, 0x1, -R117.reuse ;  /* 0x00000001ea097824 */ /* 0x100fe200078e0a75 */
[----:B------:R-:W-:Y:S01]  /*eeb0*/  IABS R21, R21 ;  /* 0x0000001500157213 */ /* 0x000fe20000000000 */
[----:B------:R-:W-:Y:S01]  /*eec0*/  IMAD.IADD R43, R176, 0x1, -R34 ;  /* 0x00000001b02b7824 */ /* 0x000fe200078e0a22 */
[----:B------:R-:W-:Y:S01]  /*eed0*/  IABS R176, R32 ;  /* 0x0000002000b07213 */ /* 0x000fe20000000000 */
[----:B------:R-:W-:Y:S01]  /*eee0*/  IMAD.IADD R32, R174, 0x1, -R50 ;  /* 0x00000001ae207824 */ /* 0x000fe200078e0a32 */
[----:B------:R-:W-:Y:S01]  /*eef0*/  IABS R17, R17 ;  /* 0x0000001100117213 */ /* 0x000fe20000000000 */
[----:B------:R-:W-:Y:S01]  /*ef00*/  VIADD R95, R168, 0xffffff48 ;  /* 0xffffff48a85f7836 */ /* 0x000fe20000000000 */
[----:B------:R-:W-:Y:S01]  /*ef10*/  I2FP.F32.S32 R238, R238 ;  /* 0x000000ee00ee7245 */ /* 0x000fe20000201400 */
[C---:B------:R-:W-:Y:S01]  /*ef20*/  IMAD.IADD R117, R39.reuse, 0x1, -R117 ;  /* 0x0000000127757824 */ /* 0x040fe200078e0a75 */
[----:B------:R-:W-:Y:S01]  /*ef30*/  IABS R28, R28 ;  /* 0x0000001c001c7213 */ /* 0x000fe20000000000 */
[C---:B------:R-:W-:Y:S01]  /*ef40*/  IMAD.IADD R101, R39.reuse, 0x1, -R101 ;  /* 0x0000000127657824 */ /* 0x040fe200078e0a65 */
[----:B------:R-:W-:Y:S01]  /*ef50*/  IABS R9, R9 ;  /* 0x0000000900097213 */ /* 0x000fe20000000000 */
[----:B------:R-:W-:Y:S01]  /*ef60*/  FFMA.FTZ R238, R238, -UR6, R25 ;  /* 0x80000006eeee7c23 */ /* 0x000fe20008010019 */
[----:B------:R-:W-:Y:S01]  /*ef70*/  I2FP.F32.S32 R21, R21 ;  /* 0x0000001500157245 */ /* 0x000fe20000201400 */
[C---:B------:R-:W-:Y:S01]  /*ef80*/  IMAD.IADD R25, R174.reuse, 0x1, -R51 ;  /* 0x00000001ae197824 */ /* 0x040fe200078e0a33 */
[----:B------:R-:W-:Y:S01]  /*ef90*/  I2FP.F32.S32 R17, R17 ;  /* 0x0000001100117245 */ /* 0x000fe20000201400 */
[----:B------:R-:W-:Y:S01]  /*efa0*/  IMAD.IADD R99, R39, 0x1, -R99 ;  /* 0x0000000127637824 */ /* 0x000fe200078e0a63 */
[----:B------:R-:W-:Y:S01]  /*efb0*/  I2FP.F32.S32 R28, R28 ;  /* 0x0000001c001c7245 */ /* 0x000fe20000201400 */
[----:B------:R-:W-:Y:S01]  /*efc0*/  FFMA.FTZ R21, R21, -UR6, R8 ;  /* 0x8000000615157c23 */ /* 0x000fe20008010008 */
[----:B------:R-:W-:Y:S01]  /*efd0*/  IABS R32, R32 ;  /* 0x0000002000207213 */ /* 0x000fe20000000000 */
[----:B------:R-:W-:Y:S01]  /*efe0*/  FFMA.FTZ R4, R17, -UR6, R4 ;  /* 0x8000000611047c23 */ /* 0x000fe20008010004 */
[----:B------:R-:W-:Y:S01]  /*eff0*/  I2FP.F32.S32 R9, R9 ;  /* 0x0000000900097245 */ /* 0x000fe20000201400 */
[----:B------:R-:W-:Y:S01]  /*f000*/  IMAD.IADD R8, R174, 0x1, -R45 ;  /* 0x00000001ae087824 */ /* 0x000fe200078e0a2d */
[----:B------:R-:W-:Y:S01]  /*f010*/  I2FP.F32.S32 R32, R32 ;  /* 0x0000002000207245 */ /* 0x000fe20000201400 */
[----:B------:R-:W-:Y:S01]  /*f020*/  FFMA.FTZ R17, R28, -UR6, R93 ;  /* 0x800000061c117c23 */ /* 0x000fe2000801005d */
[C---:B------:R-:W-:Y:S01]  /*f030*/  IMAD.IADD R28, R234.reuse, 0x1, -R63 ;  /* 0x00000001ea1c7824 */ /* 0x040fe200078e0a3f */
[----:B------:R-:W-:Y:S01]  /*f040*/  IABS R25, R25 ;  /* 0x0000001900197213 */ /* 0x000fe20000000000 */
[----:B------:R-:W-:Y:S01]  /*f050*/  FFMA.FTZ R96, R9, -UR6, R96 ;  /* 0x8000000609607c23 */ /* 0x000fe20008010060 */
[----:B------:R-:W-:-:S02]  /*f060*/  IMAD.IADD R174, R234, 0x1, -R67 ;  /* 0x00000001eaae7824 */ /* 0x000fc400078e0a43 */
[----:B------:R-:W-:Y:S01]  /*f070*/  FFMA.FTZ R13, R32, -UR6, R13 ;  /* 0x80000006200d7c23 */ /* 0x000fe2000801000d */
[C---:B------:R-:W-:Y:S01]  /*f080*/  IMAD.IADD R9, R234.reuse, 0x1, -R61 ;  /* 0x00000001ea097824 */ /* 0x040fe200078e0a3d */
[----:B------:R-:W-:Y:S01]  /*f090*/  IABS R8, R8 ;  /* 0x0000000800087213 */ /* 0x000fe20000000000 */
[--C-:B------:R-:W-:Y:S01]  /*f0a0*/  IMAD.IADD R32, R234, 0x1, -R113.reuse ;  /* 0x00000001ea207824 */ /* 0x100fe200078e0a71 */
[----:B------:R-:W-:Y:S01]  /*f0b0*/  IABS R108, R108 ;  /* 0x0000006c006c7213 */ /* 0x000fe20000000000 */
[----:B------:R-:W-:Y:S01]  /*f0c0*/  VIADD R93, R168, 0xffffff49 ;  /* 0xffffff49a85d7836 */ /* 0x000fe20000000000 */
[----:B------:R-:W-:Y:S01]  /*f0d0*/  I2FP.F32.S32 R25, R25 ;  /* 0x0000001900197245 */ /* 0x000fe20000201400 */
[C---:B------:R-:W-:Y:S01]  /*f0e0*/  IMAD.IADD R113, R39.reuse, 0x1, -R113 ;  /* 0x0000000127717824 */ /* 0x040fe200078e0a71 */
[----:B------:R-:W-:Y:S01]  /*f0f0*/  IABS R28, R28 ;  /* 0x0000001c001c7213 */ /* 0x000fe20000000000 */
[----:B------:R-:W-:Y:S01]  /*f100*/  IMAD.IADD R67, R39, 0x1, -R67 ;  /* 0x0000000127437824 */ /* 0x000fe200078e0a43 */
[----:B------:R-:W-:Y:S01]  /*f110*/  IABS R169, R169 ;  /* 0x000000a900a97213 */ /* 0x000fe20000000000 */
[----:B------:R-:W-:Y:S01]  /*f120*/  FFMA.FTZ R12, R25, -UR6, R12 ;  /* 0x80000006190c7c23 */ /* 0x000fe2000801000c */
[----:B------:R-:W-:Y:S01]  /*f130*/  IABS R174, R174 ;  /* 0x000000ae00ae7213 */ /* 0x000fe20000000000 */
[--C-:B------:R-:W-:Y:S01]  /*f140*/  IMAD.IADD R25, R234, 0x1, -R115.reuse ;  /* 0x00000001ea197824 */ /* 0x100fe200078e0a73 */
[----:B------:R-:W-:Y:S01]  /*f150*/  IABS R9, R9 ;  /* 0x0000000900097213 */ /* 0x000fe20000000000 */
[C---:B------:R-:W-:Y:S01]  /*f160*/  IMAD.IADD R115, R39.reuse, 0x1, -R115 ;  /* 0x0000000127737824 */ /* 0x040fe200078e0a73 */
[----:B------:R-:W-:Y:S01]  /*f170*/  IABS R75, R75 ;  /* 0x0000004b004b7213 */ /* 0x000fe20000000000 */
[C---:B------:R-:W-:Y:S01]  /*f180*/  IMAD.IADD R61, R39.reuse, 0x1, -R61 ;  /* 0x00000001273d7824 */ /* 0x040fe200078e0a3d */
        /* <DEDUP_REMOVED lines=23> */
[C---:B------:R-:W-:Y:S01]  /*f300*/  IMAD.IADD R84, R234.reuse, 0x1, -R50 ;  /* 0x00000001ea547824 */ /* 0x040fe200078e0a32 */
[----:B------:R-:W-:Y:S01]  /*f310*/  IABS R25, R25 ;  /* 0x0000001900197213 */ /* 0x000fe20000000000 */
[----:B------:R-:W-:Y:S01]  /*f320*/  IMAD.IADD R79, R234, 0x1, -R49 ;  /* 0x00000001ea4f7824 */ /* 0x000fe200078e0a31 */
[----:B------:R-:W-:Y:S01]  /*f330*/  ISETP.GT.AND P3, PT, R172, R239, PT ;  /* 0x000000efac00720c */ /* 0x000fe20003f64270 */
[----:B------:R-:W-:Y:S01]  /*f340*/  IMAD.IADD R75, R234, 0x1, -R34 ;  /* 0x00000001ea4b7824 */ /* 0x000fe200078e0a22 */
[----:B------:R-:W-:Y:S01]  /*f350*/  FSEL R131, R131, -INF , !P4 ;  /* 0xff80000083837808 */ /* 0x000fe20006000000 */
[----:B------:R-:W-:-:S02]  /*f360*/  VIADD R89, R168, 0xffffff20 ;  /* 0xffffff20a8597836 */ /* 0x000fc40000000000 */
[----:B------:R-:W-:Y:S01]  /*f370*/  FFMA.FTZ R97, R32, -UR6, R97 ;  /* 0x8000000620617c23 */ /* 0x000fe20008010061 */
[----:B------:R-:W-:Y:S01]  /*f380*/  FSEL R28, R28, -INF , !P5 ;  /* 0xff8000001c1c7808 */ /* 0x000fe20006800000 */
[----:B------:R-:W-:Y:S01]  /*f390*/  IMAD.IADD R80, R234, 0x1, -R47 ;  /* 0x00000001ea507824 */ /* 0x000fe200078e0a2f */
[----:B------:R-:W-:Y:S01]  /*f3a0*/  I2FP.F32.S32 R191, R191 ;  /* 0x000000bf00bf7245 */ /* 0x000fe20000201400 */
[----:B------:R-:W-:Y:S01]  /*f3b0*/  VIADD R85, R168, 0xffffff51 ;  /* 0xffffff51a8557836 */ /* 0x000fe20000000000 */
[----:B------:R-:W-:Y:S01]  /*f3c0*/  I2FP.F32.S32 R25, R25 ;  /* 0x0000001900197245 */ /* 0x000fe20000201400 */
[----:B------:R-:W-:Y:S01]  /*f3d0*/  IMAD.IADD R50, R39, 0x1, -R50 ;  /* 0x0000000127327824 */ /* 0x000fe200078e0a32 */
[----:B------:R-:W-:Y:S01]  /*f3e0*/  FSEL R32, R173, -INF , !P6 ;  /* 0xff800000ad207808 */ /* 0x000fe20007000000 */
[----:B------:R-:W-:Y:S01]  /*f3f0*/  FFMA.FTZ R191, R191, -UR6, R98 ;  /* 0x80000006bfbf7c23 */ /* 0x000fe20008010062 */
[C---:B------:R-:W-:Y:S01]  /*f400*/  ISETP.GT.AND P5, PT, R172.reuse, R105, PT ;  /* 0x00000069ac00720c */ /* 0x040fe20003fa4270 */
[----:B------:R-:W-:Y:S01]  /*f410*/  FFMA.FTZ R25, R25, -UR6, R92 ;  /* 0x8000000619197c23 */ /* 0x000fe2000801005c */
[----:B------:R-:W-:Y:S01]  /*f420*/  IABS R43, R43 ;  /* 0x0000002b002b7213 */ /* 0x000fe20000000000 */
[C---:B------:R-:W-:Y:S01]  /*f430*/  IMAD.IADD R49, R39.reuse, 0x1, -R49 ;  /* 0x0000000127317824 */ /* 0x040fe200078e0a31 */
[----:B------:R-:W-:Y:S01]  /*f440*/  ISETP.GT.AND P6, PT, R172, R237, PT ;  /* 0x000000edac00720c */ /* 0x000fe20003fc4270 */
[----:B------:R-:W-:Y:S01]  /*f450*/  IMAD.IADD R47, R39, 0x1, -R47 ;  /* 0x00000001272f7824 */ /* 0x000fe200078e0a2f */
[----:B------:R-:W-:Y:S01]  /*f460*/  FSEL R131, R131, -INF , !P2 ;  /* 0xff80000083837808 */ /* 0x000fe20005000000 */
[----:B------:R-:W-:Y:S01]  /*f470*/  IMAD.IADD R34, R39, 0x1, -R34 ;  /* 0x0000000127227824 */ /* 0x000fe200078e0a22 */
[----:B------:R-:W-:-:S02]  /*f480*/  FSEL R242, R175, -INF , !P3 ;  /* 0xff800000aff27808 */ /* 0x000fc40005800000 */
[----:B------:R-:W-:Y:S02]  /*f490*/  IABS R84, R84 ;  /* 0x0000005400547213 */ /* 0x000fe40000000000 */
[----:B------:R-:W-:Y:S02]  /*f4a0*/  IABS R79, R79 ;  /* 0x0000004f004f7213 */ /* 0x000fe40000000000 */
[----:B------:R-:W-:Y:S02]  /*f4b0*/  IABS R75, R75 ;  /* 0x0000004b004b7213 */ /* 0x000fe40000000000 */
[C---:B------:R-:W-:Y:S02]  /*f4c0*/  ISETP.GT.AND P4, PT, R172.reuse, R89, PT ;  /* 0x00000059ac00720c */ /* 0x040fe40003f84270 */
[C---:B------:R-:W-:Y:S02]  /*f4d0*/  ISETP.GT.AND P2, PT, R172.reuse, R203, PT ;  /* 0x000000cbac00720c */ /* 0x040fe40003f44270 */
[----:B------:R-:W-:-:S02]  /*f4e0*/  ISETP.GT.AND P3, PT, R172, R107, PT ;  /* 0x0000006bac00720c */ /* 0x000fc40003f64270 */
[----:B------:R-:W-:Y:S02]  /*f4f0*/  FSEL R196, R196, -INF , !P5 ;  /* 0xff800000c4c47808 */ /* 0x000fe40006800000 */
[----:B------:R-:W-:Y:S02]  /*f500*/  I2FP.F32.S32 R43, R43 ;  /* 0x0000002b002b7245 */ /* 0x000fe40000201400 */
[----:B------:R-:W-:Y:S02]  /*f510*/  IABS R186, R186 ;  /* 0x000000ba00ba7213 */ /* 0x000fe40000000000 */
[----:B------:R-:W-:Y:S01]  /*f520*/  FSEL R222, R178, -INF , !P6 ;  /* 0xff800000b2de7808 */ /* 0x000fe20007000000 */
[----:B------:R-:W-:Y:S01]  /*f530*/  FFMA.FTZ R43, R43, -UR6, R74 ;  /* 0x800000062b2b7c23 */ /* 0x000fe2000801004a */
[----:B------:R-:W-:Y:S02]  /*f540*/  ISETP.GT.AND P5, PT, R172, R199, PT ;  /* 0x000000c7ac00720c */ /* 0x000fe40003fa4270 */
[----:B------:R-:W-:-:S02]  /*f550*/  I2FP.F32.S32 R84, R84 ;  /* 0x0000005400547245 */ /* 0x000fc40000201400 */
[----:B------:R-:W-:Y:S02]  /*f560*/  I2FP.F32.S32 R79, R79 ;  /* 0x0000004f004f7245 */ /* 0x000fe40000201400 */
[----:B------:R-:W-:Y:S01]  /*f570*/  I2FP.F32.S32 R75, R75 ;  /* 0x0000004b004b7245 */ /* 0x000fe20000201400 */
[----:B------:R-:W-:Y:S01]  /*f580*/  FFMA.FTZ R84, R84, -UR6, R81 ;  /* 0x8000000654547c23 */ /* 0x000fe20008010051 */
[----:B------:R-:W-:Y:S01]  /*f590*/  ISETP.GT.AND P6, PT, R172, R201, PT ;  /* 0x000000c9ac00720c */ /* 0x000fe20003fc4270 */
[----:B------:R-:W-:Y:S01]  /*f5a0*/  FFMA.FTZ R82, R79, -UR6, R76 ;  /* 0x800000064f527c23 */ /* 0x000fe2000801004c */
[----:B------:R-:W-:Y:S01]  /*f5b0*/  FSEL R98, R179, -INF , !P4 ;  /* 0xff800000b3627808 */ /* 0x000fe20006000000 */
[----:B------:R-:W-:Y:S01]  /*f5c0*/  FFMA.FTZ R74, R75, -UR6, R72 ;  /* 0x800000064b4a7c23 */ /* 0x000fe20008010048 */
[----:B------:R-:W-:Y:S01]  /*f5d0*/  FSEL R92, R181, -INF , !P2 ;  /* 0xff800000b55c7808 */ /* 0x000fe20005000000 */
[----:B------:R-:W-:Y:S01]  /*f5e0*/  VIADD R81, R168, 0xffffff59 ;  /* 0xffffff59a8517836 */ /* 0x000fe20000000000 */
[----:B------:R-:W-:Y:S01]  /*f5f0*/  FSEL R108, R182, -INF , !P3 ;  /* 0xff800000b66c7808 */ /* 0x000fe20005800000 */
[C---:B------:R-:W-:Y:S01]  /*f600*/  VIADD R75, R168.reuse, 0xffffff60 ;  /* 0xffffff60a84b7836 */ /* 0x040fe20000000000 */
[----:B------:R-:W-:Y:S01]  /*f610*/  IABS R80, R80 ;  /* 0x0000005000507213 */ /* 0x000fe20000000000 */
[----:B------:R-:W-:Y:S01]  /*f620*/  VIADD R79, R168, 0xffffff61 ;  /* 0xffffff61a84f7836 */ /* 0x000fe20000000000 */
[----:B------:R-:W-:Y:S01]  /*f630*/  ISETP.GT.AND P4, PT, R172, R197, PT ;  /* 0x000000c5ac00720c */ /* 0x000fe20003f84270 */
[----:B------:R-:W-:Y:S01]  /*f640*/  VIADD R72, R234, 0x8 ;  /* 0x00000008ea487836 */ /* 0x000fe20000000000 */
[----:B------:R-:W-:Y:S01]  /*f650*/  ISETP.GT.AND P2, PT, R172, R195, PT ;  /* 0x000000c3ac00720c */ /* 0x000fe20003f44270 */
[----:B------:R-:W-:Y:S01]  /*f660*/  VIADD R179, R168, 0xffffff00 ;  /* 0xffffff00a8b37836 */ /* 0x000fe20000000000 */
[----:B------:R-:W-:Y:S01]  /*f670*/  ISETP.GT.AND P3, PT, R172, R187, PT ;  /* 0x000000bbac00720c */ /* 0x000fe20003f64270 */
[----:B------:R-:W-:Y:S01]  /*f680*/  VIADD R72, R72, -UR28 ;  /* 0x8000001c48487c36 */ /* 0x000fe20008000000 */
[----:B------:R-:W-:-:S02]  /*f690*/  I2FP.F32.S32 R186, R186 ;  /* 0x000000ba00ba7245 */ /* 0x000fc40000201400 */
[----:B------:R-:W-:Y:S02]  /*f6a0*/  FSEL R235, R235, -INF , !P5 ;  /* 0xff800000ebeb7808 */ /* 0x000fe40006800000 */
[----:B------:R-:W-:Y:S01]  /*f6b0*/  FSEL R90, R184, -INF , !P6 ;  /* 0xff800000b85a7808 */ /* 0x000fe20007000000 */
[----:B------:R-:W-:Y:S01]  /*f6c0*/  FFMA.FTZ R186, R186, -UR6, R73 ;  /* 0x80000006baba7c23 */ /* 0x000fe20008010049 */
[----:B------:R-:W-:Y:S01]  /*f6d0*/  ISETP.GT.AND P5, PT, R172, R183, PT ;  /* 0x000000b7ac00720c */ /* 0x000fe20003fa4270 */
[----:B------:R-:W-:Y:S01]  /*f6e0*/  VIADD R73, R168, 0xffffff69 ;  /* 0xffffff69a8497836 */ /* 0x000fe20000000000 */
[----:B------:R-:W-:Y:S02]  /*f6f0*/  I2FP.F32.S32 R80, R80 ;  /* 0x0000005000507245 */ /* 0x000fe40000201400 */
[----:B------:R-:W-:Y:S02]  /*f700*/  ISETP.GT.AND P6, PT, R172, R185, PT ;  /* 0x000000b9ac00720c */ /* 0x000fe40003fc4270 */
[----:B------:R-:W-:Y:S01]  /*f710*/  FSEL R206, R206, -INF , !P4 ;  /* 0xff800000cece7808 */ /* 0x000fe20006000000 */
[----:B------:R-:W-:Y:S01]  /*f720*/  FFMA.FTZ R80, R80, -UR6, R77 ;  /* 0x8000000650507c23 */ /* 0x000fe2000801004d */
[----:B------:R-:W-:Y:S01]  /*f730*/  FSEL R205, R104, -INF , !P2 ;  /* 0xff80000068cd7808 */ /* 0x000fe20005000000 */
[----:B------:R-:W-:Y:S01]  /*f740*/  VIADD R77, R168, 0xffffff68 ;  /* 0xffffff68a84d7836 */ /* 0x000fe20000000000 */
[----:B------:R-:W-:-:S02]  /*f750*/  FSEL R223, R223, -INF , !P3 ;  /* 0xff800000dfdf7808 */ /* 0x000fc40005800000 */
[C---:B------:R-:W-:Y:S02]  /*f760*/  ISETP.GT.AND P4, PT, R172.reuse, R95, PT ;  /* 0x0000005fac00720c */ /* 0x040fe40003f84270 */
[C---:B------:R-:W-:Y:S02]  /*f770*/  ISETP.GT.AND P2, PT, R172.reuse, R93, PT ;  /* 0x0000005dac00720c */ /* 0x040fe40003f44270 */
[----:B------:R-:W-:Y:S02]  /*f780*/  ISETP.GT.AND P3, PT, R172, R87, PT ;  /* 0x00000057ac00720c */ /* 0x000fe40003f64270 */
[----:B------:R-:W-:Y:S02]  /*f790*/  FSEL R189, R189, -INF , !P5 ;  /* 0xff800000bdbd7808 */ /* 0x000fe40006800000 */
[----:B------:R-:W-:Y:S02]  /*f7a0*/  FSEL R188, R188, -INF , !P6 ;  /* 0xff800000bcbc7808 */ /* 0x000fe40007000000 */
[----:B------:R-:W-:-:S02]  /*f7b0*/  ISETP.GT.AND P5, PT, R172, R83, PT ;  /* 0x00000053ac00720c */ /* 0x000fc40003fa4270 */
[----:B------:R-:W-:Y:S02]  /*f7c0*/  ISETP.GT.AND P6, PT, R172, R85, PT ;  /* 0x00000055ac00720c */ /* 0x000fe40003fc4270 */
[----:B------:R-:W-:Y:S02]  /*f7d0*/  FSEL R192, R96, -INF , !P4 ;  /* 0xff80000060c07808 */ /* 0x000fe40006000000 */
[----:B------:R-:W-:Y:S02]  /*f7e0*/  FSEL R193, R97, -INF , !P2 ;  /* 0xff80000061c17808 */ /* 0x000fe40005000000 */
[----:B------:R-:W-:Y:S01]  /*f7f0*/  FSEL R76, R25, -INF , !P3 ;  /* 0xff800000194c7808 */ /* 0x000fe20005800000 */
[----:B------:R-:W-:Y:S01]  /*f800*/  VIADD R25, R168, 0xffffff70 ;  /* 0xffffff70a8197836 */ /* 0x000fe20000000000 */
[C---:B------:R-:W-:Y:S02]  /*f810*/  ISETP.GT.AND P4, PT, R172.reuse, R81, PT ;  /* 0x00000051ac00720c */ /* 0x040fe40003f84270 */
[----:B------:R-:W-:-:S02]  /*f820*/  ISETP.GT.AND P2, PT, R172, R75, PT ;  /* 0x0000004bac00720c */ /* 0x000fc40003f44270 */
[----:B------:R-:W-:Y:S02]  /*f830*/  ISETP.GT.AND P3, PT, R172, R79, PT ;  /* 0x0000004fac00720c */ /* 0x000fe40003f64270 */
[----:B------:R-:W-:Y:S02]  /*f840*/  FSEL R169, R169, -INF , !P5 ;  /* 0xff800000a9a97808 */ /* 0x000fe40006800000 */
[----:B------:R-:W-:Y:S01]  /*f850*/  FSEL R170, R17, -INF , !P6 ;  /* 0xff80000011aa7808 */ /* 0x000fe20007000000 */
[----:B------:R-:W-:Y:S01]  /*f860*/  VIADD R17, R168, 0xffffff71 ;  /* 0xffffff71a8117836 */ /* 0x000fe20000000000 */
[----:B------:R-:W-:Y:S02]  /*f870*/  ISETP.GT.AND P5, PT, R172, R73, PT ;  /* 0x00000049ac00720c */ /* 0x000fe40003fa4270 */
[----:B------:R-:W-:Y:S02]  /*f880*/  FSEL R174, R174, -INF , !P4 ;  /* 0xff800000aeae7808 */ /* 0x000fe40006000000 */
[----:B------:R-:W-:Y:S01]  /*f890*/  FSEL R173, R9, -INF , !P2 ;  /* 0xff80000009ad7808 */ /* 0x000fe20005000000 */
[C---:B------:R-:W-:Y:S01]  /*f8a0*/  VIADD R9, R168.reuse, 0xffffff78 ;  /* 0xffffff78a8097836 */ /* 0x040fe20000000000 */
[----:B------:R-:W-:Y:S01]  /*f8b0*/  FSEL R178, R5, -INF , !P3 ;  /* 0xff80000005b27808 */ /* 0x000fe20005800000 */
[----:B------:R-:W-:Y:S01]  /*f8c0*/  VIADD R5, R168, 0xffffff79 ;  /* 0xffffff79a8057836 */ /* 0x000fe20000000000 */
[----:B------:R-:W-:-:S02]  /*f8d0*/  ISETP.GT.AND P6, PT, R172, R77, PT ;  /* 0x0000004dac00720c */ /* 0x000fc40003fc4270 */
[----:B------:R-:W-:Y:S02]  /*f8e0*/  ISETP.GT.AND P4, PT, R172, R25, PT ;  /* 0x00000019ac00720c */ /* 0x000fe40003f84270 */
[----:B------:R-:W-:Y:S02]  /*f8f0*/  FSEL R182, R84, -INF , !P5 ;  /* 0xff80000054b67808 */ /* 0x000fe40006800000 */
[----:B------:R-:W-:Y:S02]  /*f900*/  ISETP.GT.AND P5, PT, R72, R179, PT ;  /* 0x000000b34800720c */ /* 0x000fe40003fa4270 */
[----:B------:R-:W-:Y:S02]  /*f910*/  ISETP.GT.AND P2, PT, R172, R17, PT ;  /* 0x00000011ac00720c */ /* 0x000fe40003f44270 */
        /* <DEDUP_REMOVED lines=14> */
[----:B------:R-:W-:Y:S02]  /*fa00*/  ISETP.GT.AND P4, PT, R72, R237, PT ;  /* 0x000000ed4800720c */ /* 0x000fe40003f84270 */
[----:B------:R-:W-:Y:S02]  /*fa10*/  FSEL R74, R130, -INF , !P2 ;  /* 0xff800000824a7808 */ /* 0x000fe40005000000 */
[----:B------:R-:W-:Y:S02]  /*fa20*/  FSEL R96, R129, -INF , !P3 ;  /* 0xff80000081607808 */ /* 0x000fe40005800000 */
[----:B------:R-:W-:Y:S02]  /*fa30*/  FSEL R84, R126, -INF , !P6 ;  /* 0xff8000007e547808 */ /* 0x000fe40007000000 */
[----:B------:R-:W-:Y:S02]  /*fa40*/  FSEL R166, R127, -INF , !P5 ;  /* 0xff8000007fa67808 */ /* 0x000fe40006800000 */
[----:B------:R-:W-:Y:S01]  /*fa50*/  FSEL R243, R171, -INF , !P4 ;  /* 0xff800000abf37808 */ /* 0x000fe20006000000 */
[----:B------:R-:W-:Y:S01]  /*fa60*/  IMAD.U32 R171, RZ, RZ, UR21 ;  /* 0x00000015ffab7e24 */ /* 0x000fe2000f8e00ff */
[----:B------:R-:W-:-:S02]  /*fa70*/  ISETP.GT.AND P2, PT, R72, R105, PT ;  /* 0x000000694800720c */ /* 0x000fc40003f44270 */
[C---:B------:R-:W-:Y:S01]  /*fa80*/  ISETP.GT.AND P3, PT, R72.reuse, R89, PT ;  /* 0x000000594800720c */ /* 0x040fe20003f64270 */
[----:B------:R-:W-:Y:S01]  /*fa90*/  IMAD R171, R171, 0x80, R252 ;  /* 0x00000080abab7824 */ /* 0x000fe200078e02fc */
[C---:B------:R-:W-:Y:S02]  /*faa0*/  ISETP.GT.AND P6, PT, R72.reuse, R203, PT ;  /* 0x000000cb4800720c */ /* 0x040fe40003fc4270 */
[C---:B------:R-:W-:Y:S01]  /*fab0*/  ISETP.GT.AND P5, PT, R72.reuse, R107, PT ;  /* 0x0000006b4800720c */ /* 0x040fe20003fa4270 */
[----:B------:R-:W-:Y:S01]  /*fac0*/  VIADD R171, R171, 0xffffff00 ;  /* 0xffffff00abab7836 */ /* 0x000fe20000000000 */
[----:B------:R-:W-:Y:S02]  /*fad0*/  ISETP.GT.AND P4, PT, R72, R201, PT ;  /* 0x000000c94800720c */ /* 0x000fe40003f84270 */
[----:B------:R-:W-:Y:S02]  /*fae0*/  FSEL R130, R123, -INF , !P2 ;  /* 0xff8000007b827808 */ /* 0x000fe40005000000 */
[----:B------:R-:W-:Y:S01]  /*faf0*/  FSEL R127, R177, -INF , !P3 ;  /* 0xff800000b17f7808 */ /* 0x000fe20005800000 */
[----:B------:R-:W-:Y:S01]  /*fb00*/  IMAD.MOV.U32 R177, RZ, RZ, R80 ;  /* 0x000000ffffb17224 */ /* 0x000fe200078e0050 */
[----:B------:R-:W-:Y:S01]  /*fb10*/  FSEL R129, R180, -INF , !P6 ;  /* 0xff800000b4817808 */ /* 0x000fe20007000000 */
[----:B------:R-:W-:Y:S01]  /*fb20*/  IMAD.MOV.U32 R180, RZ, RZ, R74 ;  /* 0x000000ffffb47224 */ /* 0x000fe200078e004a */
[----:B------:R-:W-:-:S02]  /*fb30*/  FSEL R114, R114, -INF , !P5 ;  /* 0xff80000072727808 */ /* 0x000fc40006800000 */
[----:B------:R-:W-:Y:S02]  /*fb40*/  FSEL R104, R190, -INF , !P4 ;  /* 0xff800000be687808 */ /* 0x000fe40006000000 */
[C---:B------:R-:W-:Y:S02]  /*fb50*/  ISETP.GT.AND P2, PT, R72.reuse, R199, PT ;  /* 0x000000c74800720c */ /* 0x040fe40003f44270 */
[C---:B------:R-:W-:Y:S02]  /*fb60*/  ISETP.GT.AND P3, PT, R72.reuse, R197, PT ;  /* 0x000000c54800720c */ /* 0x040fe40003f64270 */
[C---:B------:R-:W-:Y:S02]  /*fb70*/  ISETP.GT.AND P6, PT, R72.reuse, R195, PT ;  /* 0x000000c34800720c */ /* 0x040fe40003fc4270 */
[C---:B------:R-:W-:Y:S02]  /*fb80*/  ISETP.GT.AND P5, PT, R72.reuse, R187, PT ;  /* 0x000000bb4800720c */ /* 0x040fe40003fa4270 */
[----:B------:R-:W-:-:S02]  /*fb90*/  ISETP.GT.AND P4, PT, R72, R185, PT ;  /* 0x000000b94800720c */ /* 0x000fc40003f84270 */
[----:B------:R-:W-:Y:S01]  /*fba0*/  FSEL R213, R110, -INF , !P2 ;  /* 0xff8000006ed57808 */ /* 0x000fe20005000000 */
[----:B------:R-:W-:Y:S01]  /*fbb0*/  IMAD.U32 R110, RZ, RZ, UR21 ;  /* 0x00000015ff6e7e24 */ /* 0x000fe2000f8e00ff */
[----:B------:R-:W-:Y:S01]  /*fbc0*/  FSEL R207, R111, -INF , !P3 ;  /* 0xff8000006fcf7808 */ /* 0x000fe20005800000 */
[----:B------:R-:W-:Y:S01]  /*fbd0*/  IMAD.U32 R111, RZ, RZ, UR21 ;  /* 0x00000015ff6f7e24 */ /* 0x000fe2000f8e00ff */
[----:B------:R-:W-:Y:S01]  /*fbe0*/  FSEL R217, R106, -INF , !P6 ;  /* 0xff8000006ad97808 */ /* 0x000fe20007000000 */
[--C-:B------:R-:W-:Y:S01]  /*fbf0*/  IMAD R110, R110, 0x80, R252.reuse ;  /* 0x000000806e6e7824 */ /* 0x100fe200078e02fc */
[----:B------:R-:W-:Y:S01]  /*fc00*/  FSEL R215, R215, -INF , !P5 ;  /* 0xff800000d7d77808 */ /* 0x000fe20006800000 */
[----:B------:R-:W-:Y:S01]  /*fc10*/  IMAD R111, R111, 0x80, R252 ;  /* 0x000000806f6f7824 */ /* 0x000fe200078e02fc */
[----:B------:R-:W-:Y:S01]  /*fc20*/  FSEL R88, R102, -INF , !P4 ;  /* 0xff80000066587808 */ /* 0x000fe20006000000 */
[----:B------:R-:W-:Y:S01]  /*fc30*/  VIADD R110, R110, 0xffffff08 ;  /* 0xffffff086e6e7836 */ /* 0x000fe20000000000 */
[C---:B------:R-:W-:Y:S01]  /*fc40*/  ISETP.GT.AND P2, PT, R72.reuse, R183, PT ;  /* 0x000000b74800720c */ /* 0x040fe20003f44270 */
[----:B------:R-:W-:Y:S01]  /*fc50*/  VIADD R111, R111, 0xffffff01 ;  /* 0xffffff016f6f7836 */ /* 0x000fe20000000000 */
[----:B------:R-:W-:-:S02]  /*fc60*/  ISETP.GT.AND P3, PT, R72, R95, PT ;  /* 0x0000005f4800720c */ /* 0x000fc40003f64270 */
[C---:B------:R-:W-:Y:S02]  /*fc70*/  ISETP.GT.AND P6, PT, R72.reuse, R93, PT ;  /* 0x0000005d4800720c */ /* 0x040fe40003fc4270 */
[C---:B------:R-:W-:Y:S02]  /*fc80*/  ISETP.GT.AND P5, PT, R72.reuse, R87, PT ;  /* 0x000000574800720c */ /* 0x040fe40003fa4270 */
[----:B------:R-:W-:Y:S02]  /*fc90*/  ISETP.GT.AND P4, PT, R72, R85, PT ;  /* 0x000000554800720c */ /* 0x000fe40003f84270 */
[----:B------:R-:W-:Y:S02]  /*fca0*/  FSEL R190, R103, -INF , !P2 ;  /* 0xff80000067be7808 */ /* 0x000fe40005000000 */
[----:B------:R-:W-:Y:S02]  /*fcb0*/  FSEL R191, R191, -INF , !P3 ;  /* 0xff800000bfbf7808 */ /* 0x000fe40005800000 */
[----:B------:R-:W-:-:S02]  /*fcc0*/  FSEL R194, R194, -INF , !P6 ;  /* 0xff800000c2c27808 */ /* 0x000fc40007000000 */
[----:B------:R-:W-:Y:S01]  /*fcd0*/  FSEL R82, R198, -INF , !P5 ;  /* 0xff800000c6527808 */ /* 0x000fe20006800000 */
[----:B------:R-:W-:Y:S01]  /*fce0*/  IMAD.MOV.U32 R198, RZ, RZ, R177 ;  /* 0x000000ffffc67224 */ /* 0x000fe200078e00b1 */
[----:B------:R-:W-:Y:S01]  /*fcf0*/  FSEL R80, R109, -INF , !P4 ;  /* 0xff8000006d507808 */ /* 0x000fe20006000000 */
[----:B------:R-:W-:Y:S01]  /*fd00*/  IMAD.U32 R177, RZ, RZ, UR21 ;  /* 0x00000015ffb17e24 */ /* 0x000fe2000f8e00ff */
[C---:B------:R-:W-:Y:S02]  /*fd10*/  ISETP.GT.AND P2, PT, R72.reuse, R83, PT ;  /* 0x000000534800720c */ /* 0x040fe40003f44270 */
[C---:B------:R-:W-:Y:S01]  /*fd20*/  ISETP.GT.AND P3, PT, R72.reuse, R81, PT ;  /* 0x000000514800720c */ /* 0x040fe20003f64270 */
[----:B------:R-:W-:Y:S01]  /*fd30*/  IMAD R177, R177, 0x80, R252 ;  /* 0x00000080b1b17824 */ /* 0x000fe200078e02fc */
[C---:B------:R-:W-:Y:S02]  /*fd40*/  ISETP.GT.AND P6, PT, R72.reuse, R75, PT ;  /* 0x0000004b4800720c */ /* 0x040fe40003fc4270 */
[C---:B------:R-:W-:Y:S01]  /*fd50*/  ISETP.GT.AND P5, PT, R72.reuse, R79, PT ;  /* 0x0000004f4800720c */ /* 0x040fe20003fa4270 */
[----:B------:R-:W-:Y:S01]  /*fd60*/  VIADD R177, R177, 0xffffff09 ;  /* 0xffffff09b1b17836 */ /* 0x000fe20000000000 */
[----:B------:R-:W-:-:S02]  /*fd70*/  ISETP.GT.AND P4, PT, R72, R77, PT ;  /* 0x0000004d4800720c */ /* 0x000fc40003f84270 */
[----:B------:R-:W-:Y:S01]  /*fd80*/  FSEL R74, R94, -INF , !P2 ;  /* 0xff8000005e4a7808 */ /* 0x000fe20005000000 */
[----:B------:R-:W-:Y:S01]  /*fd90*/  IMAD.MOV.U32 R94, RZ, RZ, R180 ;  /* 0x000000ffff5e7224 */ /* 0x000fe200078e00b4 */
        /* <DEDUP_REMOVED lines=8> */
[----:B------:R-:W-:Y:S01]  /*fe20*/  ISETP.GT.AND P4, PT, R72, R5, PT ;  /* 0x000000054800720c */ /* 0x000fe20003f84270 */
[----:B------:R-:W-:Y:S01]  /*fe30*/  VIADD R72, R234, 0x40 ;  /* 0x00000040ea487836 */ /* 0x000fe20000000000 */
[----:B------:R-:W-:Y:S02]  /*fe40*/  FSEL R176, R176, -INF , !P6 ;  /* 0xff800000b0b07808 */ /* 0x000fe40007000000 */
[----:B------:R-:W-:Y:S01]  /*fe50*/  FSEL R172, R200, -INF , !P2 ;  /* 0xff800000c8ac7808 */ /* 0x000fe20005000000 */
[----:B------:R-:W-:Y:S01]  /*fe60*/  VIADD R72, R72, -UR28 ;  /* 0x8000001c48487c36 */ /* 0x000fe20008000000 */
[----:B------:R-:W-:-:S02]  /*fe70*/  FSEL R180, R43, -INF , !P5 ;  /* 0xff8000002bb47808 */ /* 0x000fc40006800000 */
[----:B------:R-:W-:Y:S02]  /*fe80*/  IABS R117, R117 ;  /* 0x0000007500757213 */ /* 0x000fe40000000000 */
[C---:B------:R-:W-:Y:S01]  /*fe90*/  ISETP.GT.AND P6, PT, R72.reuse, R110, PT ;  /* 0x0000006e4800720c */ /* 0x040fe20003fc4270 */
[----:B------:R-:W-:Y:S01]  /*fea0*/  IMAD.U32 R110, RZ, RZ, UR21 ;  /* 0x00000015ff6e7e24 */ /* 0x000fe2000f8e00ff */
        /* <DEDUP_REMOVED lines=8> */
[----:B------:R-:W-:Y:S02]  /*ff30*/  FSEL R43, R165, -INF , !P3 ;  /* 0xff800000a52b7808 */ /* 0x000fe40005800000 */
[C---:B------:R-:W-:Y:S02]  /*ff40*/  ISETP.GT.AND P4, PT, R72.reuse, R110, PT ;  /* 0x0000006e4800720c */ /* 0x040fe40003f84270 */
[C---:B------:R-:W-:Y:S02]  /*ff50*/  ISETP.GT.AND P2, PT, R72.reuse, R239, PT ;  /* 0x000000ef4800720c */ /* 0x040fe40003f44270 */
[----:B------:R-:W-:Y:S02]  /*ff60*/  ISETP.GT.AND P3, PT, R72, R237, PT ;  /* 0x000000ed4800720c */ /* 0x000fe40003f64270 */
[----:B------:R-:W-:Y:S01]  /*ff70*/  FSEL R109, R64, -INF , !P6 ;  /* 0xff800000406d7808 */ /* 0x000fe20007000000 */
[----:B------:R-:W-:Y:S01]  /*ff80*/  VIADD R64, R39, -UR28 ;  /* 0x8000001c27407c36 */ /* 0x000fe20008000000 */
[----:B------:R-:W-:-:S02]  /*ff90*/  ISETP.GT.AND P6, PT, R72, R105, PT ;  /* 0x000000694800720c */ /* 0x000fc40003fc4270 */
[----:B------:R-:W-:Y:S01]  /*ffa0*/  FSEL R103, R66, -INF , !P5 ;  /* 0xff80000042677808 */ /* 0x000fe20006800000 */
[----:B------:R-:W-:Y:S01]  /*ffb0*/  IMAD.MOV.U32 R66, RZ, RZ, R78 ;  /* 0x000000ffff427224 */ /* 0x000fe200078e004e */
[----:B------:R-:W-:Y:S02]  /*ffc0*/  ISETP.GT.AND P5, PT, R72, R89, PT ;  /* 0x000000594800720c */ /* 0x000fe40003fa4270 */
[----:B------:R-:W-:Y:S01]  /*ffd0*/  FSEL R91, R60, -INF , !P4 ;  /* 0xff8000003c5b7808 */ /* 0x000fe20006000000 */
[----:B------:R-:W-:Y:S01]  /*ffe0*/  IMAD.MOV.U32 R60, RZ, RZ, R198 ;  /* 0x000000ffff3c7224 */ /* 0x000fe200078e00c6 */
[----:B------:R-:W-:Y:S02]  /*fff0*/  FSEL R86, R125, -INF , !P2 ;  /* 0xff8000007d567808 */ /* 0x000fe40005000000 */
[----:B------:R-:W-:Y:S02]  /*10000*/  FSEL R111, R122, -INF , !P3 ;  /* 0xff8000007a6f7808 */ /* 0x000fe40005800000 */
[----:B------:R-:W-:-:S02]  /*10010*/  ISETP.GT.AND P4, PT, R72, R203, PT ;  /* 0x000000cb4800720c */ /* 0x000fc40003f84270 */
[C---:B------:R-:W-:Y:S02]  /*10020*/  ISETP.GT.AND P2, PT, R72.reuse, R107, PT ;  /* 0x0000006b4800720c */ /* 0x040fe40003f44270 */
[C---:B------:R-:W-:Y:S02]  /*10030*/  ISETP.GT.AND P3, PT, R72.reuse, R201, PT ;  /* 0x000000c94800720c */ /* 0x040fe40003f64270 */
[----:B------:R-:W-:Y:S01]  /*10040*/  FSEL R110, R121, -INF , !P6 ;  /* 0xff800000796e7808 */ /* 0x000fe20007000000 */
[----:B------:R-:W-:Y:S01]  /*10050*/  IMAD.MOV.U32 R121, RZ, RZ, R96 ;  /* 0x000000ffff797224 */ /* 0x000fe200078e0060 */
[----:B------:R-:W-:Y:S02]  /*10060*/  ISETP.GT.AND P6, PT, R72, R199, PT ;  /* 0x000000c74800720c */ /* 0x000fe40003fc4270 */
[----:B------:R-:W-:Y:S02]  /*10070*/  FSEL R216, R116, -INF , !P5 ;  /* 0xff80000074d87808 */ /* 0x000fe40006800000 */
[----:B------:R-:W-:-:S02]  /*10080*/  ISETP.GT.AND P5, PT, R72, R197, PT ;  /* 0x000000c54800720c */ /* 0x000fc40003fa4270 */
[----:B------:R-:W-:Y:S02]  /*10090*/  FSEL R106, R118, -INF , !P4 ;  /* 0xff800000766a7808 */ /* 0x000fe40006000000 */
[----:B------:R-:W-:Y:S01]  /*100a0*/  FSEL R102, R48, -INF , !P2 ;  /* 0xff80000030667808 */ /* 0x000fe20005000000 */
[----:B------:R-:W-:Y:S01]  /*100b0*/  IMAD.MOV.U32 R48, RZ, RZ, R84 ;  /* 0x000000ffff307224 */ /* 0x000fe200078e0054 */
[----:B------:R-:W-:Y:S01]  /*100c0*/  FSEL R212, R112, -INF , !P3 ;  /* 0xff80000070d47808 */ /* 0x000fe20005800000 */
[----:B------:R-:W-:Y:S01]  /*100d0*/  IMAD.MOV.U32 R112, RZ, RZ, R86 ;  /* 0x000000ffff707224 */ /* 0x000fe200078e0056 */
[C---:B------:R-:W-:Y:S02]  /*100e0*/  ISETP.GT.AND P4, PT, R72.reuse, R195, PT ;  /* 0x000000c34800720c */ /* 0x040fe40003f84270 */
[C---:B------:R-:W-:Y:S02]  /*100f0*/  ISETP.GT.AND P2, PT, R72.reuse, R187, PT ;  /* 0x000000bb4800720c */ /* 0x040fe40003f44270 */
[----:B------:R-:W-:-:S02]  /*10100*/  ISETP.GT.AND P3, PT, R72, R185, PT ;  /* 0x000000b94800720c */ /* 0x000fc40003f64270 */
[----:B------:R-:W-:Y:S01]  /*10110*/  FSEL R202, R44, -INF , !P6 ;  /* 0xff8000002cca7808 */ /* 0x000fe20007000000 */
[----:B------:R-:W-:Y:S01]  /*10120*/  IMAD.MOV.U32 R44, RZ, RZ, R94 ;  /* 0x000000ffff2c7224 */ /* 0x000fe200078e005e */
[----:B------:R-:W-:Y:S02]  /*10130*/  ISETP.GT.AND P6, PT, R72, R183, PT ;  /* 0x000000b74800720c */ /* 0x000fe40003fc4270 */
[----:B------:R-:W-:Y:S01]  /*10140*/  FSEL R165, R46, -INF , !P5 ;  /* 0xff8000002ea57808 */ /* 0x000fe20006800000 */
[----:B------:R-:W-:Y:S01]  /*10150*/  IMAD.U32 R46, RZ, RZ, UR21 ;  /* 0x00000015ff2e7e24 */ /* 0x000fe2000f8e00ff */
[----:B------:R-:W-:Y:S01]  /*10160*/  FSEL R198, R40, -INF , !P4 ;  /* 0xff80000028c67808 */ /* 0x000fe20006000000 */
[----:B------:R-:W-:Y:S01]  /*10170*/  IMAD.U32 R40, RZ, RZ, UR21 ;  /* 0x00000015ff287e24 */ /* 0x000fe2000f8e00ff */
[----:B------:R-:W-:Y:S01]  /*10180*/  FSEL R200, R41, -INF , !P2 ;  /* 0xff80000029c87808 */ /* 0x000fe20005000000 */
[--C-:B------:R-:W-:Y:S01]  /*10190*/  IMAD R46, R46, 0x80, R252.reuse ;  /* 0x000000802e2e7824 */ /* 0x100fe200078e02fc */
[----:B------:R-:W-:Y:S01]  /*101a0*/  FSEL R125, R42, -INF , !P3 ;  /* 0xff8000002a7d7808 */ /* 0x000fe20005800000 */
[----:B------:R-:W-:Y:S01]  /*101b0*/  IMAD.MOV.U32 R41, RZ, RZ, R97 ;  /* 0x000000ffff297224 */ /* 0x000fe200078e0061 */
[----:B------:R-:W-:Y:S01]  /*101c0*/  ISETP.GT.AND P5, PT, R72, R95, PT ;  /* 0x0000005f4800720c */ /* 0x000fe20003fa4270 */
[----:B------:R-:W-:Y:S01]  /*101d0*/  VIADD R46, R46, 0xffffff00 ;  /* 0xffffff002e2e7836 */ /* 0x000fe20000000000 */
[----:B------:R-:W-:Y:S01]  /*101e0*/  ISETP.GT.AND P4, PT, R72, R93, PT ;  /* 0x0000005d4800720c */ /* 0x000fe20003f84270 */
[----:B------:R-:W-:Y:S01]  /*101f0*/  IMAD R40, R40, 0x80, R252 ;  /* 0x0000008028287824 */ /* 0x000fe200078e02fc */
[----:B------:R-:W-:-:S02]  /*10200*/  ISETP.GT.AND P2, PT, R72, R87, PT ;  /* 0x000000574800720c */ /* 0x000fc40003f44270 */
[----:B------:R-:W-:Y:S01]  /*10210*/  ISETP.GT.AND P3, PT, R72, R85, PT ;  /* 0x000000554800720c */ /* 0x000fe20003f64270 */
[----:B------:R-:W-:Y:S01]  /*10220*/  VIADD R40, R40, 0xffffff01 ;  /* 0xffffff0128287836 */ /* 0x000fe20000000000 */
        /* <DEDUP_REMOVED lines=21> */
[----:B------:R-:W-:Y:S02]  /*10380*/  ISETP.GE.AND P6, PT, R46, R232, PT ;  /* 0x000000e82e00720c */ /* 0x000fe40003fc6270 */
[----:B------:R-:W-:-:S02]  /*10390*/  FSEL R122, R4, -INF , !P2 ;  /* 0xff800000047a7808 */ /* 0x000fc40005000000 */
[----:B------:R-:W-:Y:S01]  /*103a0*/  FSEL R33, R41, -INF , !P6 ;  /* 0xff80000029217808 */ /* 0x000fe20007000000 */
[----:B------:R-:W-:Y:S01]  /*103b0*/  IMAD.U32 R41, RZ, RZ, UR21 ;  /* 0x00000015ff297e24 */ /* 0x000fe2000f8e00ff */
[----:B------:R-:W-:Y:S02]  /*103c0*/  ISETP.GT.AND P2, PT, R64, R46, PT ;  /* 0x0000002e4000720c */ /* 0x000fe40003f44270 */
[----:B------:R-:W-:Y:S01]  /*103d0*/  FSEL R21, R21, -INF , !P5 ;  /* 0xff80000015157808 */ /* 0x000fe20006800000 */
[----:B------:R-:W-:Y:S01]  /*103e0*/  IMAD R41, R41, 0x80, R252 ;  /* 0x0000008029297824 */ /* 0x000fe200078e02fc */
[C---:B------:R-:W-:Y:S02]  /*103f0*/  ISETP.GE.AND P5, PT, R46.reuse, R231, PT ;  /* 0x000000e72e00720c */ /* 0x040fe40003fa6270 */
[----:B------:R-:W-:Y:S01]  /*10400*/  FSEL R13, R241, -INF , !P4 ;  /* 0xff800000f10d7808 */ /* 0x000fe20006000000 */
[----:B------:R-:W-:Y:S01]  /*10410*/  VIADD R41, R41, 0xffffff08 ;  /* 0xffffff0829297836 */ /* 0x000fe20000000000 */
[----:B------:R-:W-:Y:S01]  /*10420*/  ISETP.GE.AND P4, PT, R46, R230, PT ;  /* 0x000000e62e00720c */ /* 0x000fe20003f86270 */
[----:B------:R-:W-:Y:S01]  /*10430*/  IMAD.MOV.U32 R46, RZ, RZ, R121 ;  /* 0x000000ffff2e7224 */ /* 0x000fe200078e0079 */
[----:B------:R-:W-:-:S02]  /*10440*/  FSEL R16, R70, -INF , !P2 ;  /* 0xff80000046107808 */ /* 0x000fc40005000000 */
[----:B------:R-:W-:Y:S02]  /*10450*/  FSEL R121, R8, -INF , !P3 ;  /* 0xff80000008797808 */ /* 0x000fe40005800000 */
[----:B------:R-:W-:Y:S02]  /*10460*/  ISETP.GE.AND P3, PT, R40, R232, PT ;  /* 0x000000e82800720c */ /* 0x000fe40003f66270 */
[----:B------:R-:W-:Y:S02]  /*10470*/  FSEL R66, R66, -INF , !P5 ;  /* 0xff80000042427808 */ /* 0x000fe40006800000 */
[C---:B------:R-:W-:Y:S02]  /*10480*/  ISETP.GE.AND P6, PT, R40.reuse, R231, PT ;  /* 0x000000e72800720c */ /* 0x040fe40003fc6270 */
[----:B------:R-:W-:Y:S02]  /*10490*/  ISETP.GE.AND P5, PT, R40, R230, PT ;  /* 0x000000e62800720c */ /* 0x000fe40003fa6270 */
[----:B------:R-:W-:Y:S01]  /*104a0*/  ISETP.GT.AND P2, PT, R64, R40, PT ;  /* 0x000000284000720c */ /* 0x000fe20003f44270 */
[----:B------:R-:W-:Y:S01]  /*104b0*/  IMAD.U32 R40, RZ, RZ, UR21 ;  /* 0x00000015ff287e24 */ /* 0x000fe2000f8e00ff */
[----:B------:R-:W-:-:S02]  /*104c0*/  FSEL R16, R16, -INF , !P4 ;  /* 0xff80000010107808 */ /* 0x000fc40006000000 */
[----:B------:R-:W-:Y:S01]  /*104d0*/  ISETP.GE.AND P4, PT, R41, R232, PT ;  /* 0x000000e82900720c */ /* 0x000fe20003f86270 */
[--C-:B------:R-:W-:Y:S01]  /*104e0*/  IMAD R40, R40, 0x80, R252.reuse ;  /* 0x0000008028287824 */ /* 0x100fe200078e02fc */
[----:B------:R-:W-:Y:S02]  /*104f0*/  FSEL R29, R60, -INF , !P3 ;  /* 0xff8000003c1d7808 */ /* 0x000fe40005800000 */
[----:B------:R-:W-:Y:S01]  /*10500*/  FSEL R60, R43, -INF , !P6 ;  /* 0xff8000002b3c7808 */ /* 0x000fe20007000000 */
[----:B------:R-:W-:Y:S01]  /*10510*/  VIADD R40, R40, 0xffffff09 ;  /* 0xffffff0928287836 */ /* 0x000fe20000000000 */
[----:B------:R-:W-:Y:S01]  /*10520*/  FSEL R43, R44, -INF , !P4 ;  /* 0xff8000002c2b7808 */ /* 0x000fe20006000000 */
[----:B------:R-:W-:Y:S01]  /*10530*/  IMAD.U32 R44, RZ, RZ, UR21 ;  /* 0x00000015ff2c7e24 */ /* 0x000fe2000f8e00ff */
[----:B------:R-:W-:Y:S02]  /*10540*/  ISETP.GE.AND P3, PT, R41, R231, PT ;  /* 0x000000e72900720c */ /* 0x000fe40003f66270 */
[----:B------:R-:W-:Y:S01]  /*10550*/  FSEL R4, R71, -INF , !P2 ;  /* 0xff80000047047808 */ /* 0x000fe20005000000 */
[----:B------:R-:W-:Y:S01]  /*10560*/  IMAD R44, R44, 0x80, R252 ;  /* 0x000000802c2c7824 */ /* 0x000fe200078e02fc */
[----:B------:R-:W-:-:S02]  /*10570*/  ISETP.GT.AND P2, PT, R64, R41, PT ;  /* 0x000000294000720c */ /* 0x000fc40003f44270 */
[----:B------:R-:W-:Y:S01]  /*10580*/  ISETP.GE.AND P4, PT, R40, R231, PT ;  /* 0x000000e72800720c */ /* 0x000fe20003f86270 */
[----:B------:R-:W-:Y:S01]  /*10590*/  VIADD R44, R44, 0xffffff10 ;  /* 0xffffff102c2c7836 */ /* 0x000fe20000000000 */
[----:B------:R-:W-:Y:S02]  /*105a0*/  FSEL R4, R4, -INF , !P5 ;  /* 0xff80000004047808 */ /* 0x000fe40006800000 */
[----:B------:R-:W-:Y:S02]  /*105b0*/  FSEL R24, R109, -INF , !P3 ;  /* 0xff8000006d187808 */ /* 0x000fe40005800000 */
[----:B------:R-:W-:Y:S02]  /*105c0*/  ISETP.GE.AND P6, PT, R41, R230, PT ;  /* 0x000000e62900720c */ /* 0x000fe40003fc6270 */
[----:B------:R-:W-:Y:S02]  /*105d0*/  ISETP.GE.AND P5, PT, R40, R232, PT ;  /* 0x000000e82800720c */ /* 0x000fe40003fa6270 */
[----:B------:R-:W-:-:S02]  /*105e0*/  FSEL R12, R68, -INF , !P2 ;  /* 0xff800000440c7808 */ /* 0x000fc40005000000 */
[C---:B------:R-:W-:Y:S02]  /*105f0*/  ISETP.GT.AND P3, PT, R64.reuse, R40, PT ;  /* 0x000000284000720c */ /* 0x040fe40003f64270 */
[----:B------:R-:W-:Y:S02]  /*10600*/  FSEL R20, R103, -INF , !P4 ;  /* 0xff80000067147808 */ /* 0x000fe40006000000 */
[----:B------:R-:W-:Y:S02]  /*10610*/  ISETP.GT.AND P4, PT, R64, R44, PT ;  /* 0x0000002c4000720c */ /* 0x000fe40003f84270 */
[----:B------:R-:W-:Y:S02]  /*10620*/  FSEL R12, R12, -INF , !P6 ;  /* 0xff8000000c0c7808 */ /* 0x000fe40007000000 */
[----:B------:R-:W-:Y:S02]  /*10630*/  FSEL R41, R46, -INF , !P5 ;  /* 0xff8000002e297808 */ /* 0x000fe40006800000 */
[----:B------:R-:W-:-:S02]  /*10640*/  FSEL R8, R65, -INF , !P3 ;  /* 0xff80000041087808 */ /* 0x000fc40005800000 */
[C---:B------:R-:W-:Y:S02]  /*10650*/  ISETP.GE.AND P6, PT, R44.reuse, R232, PT ;  /* 0x000000e82c00720c */ /* 0x040fe40003fc6270 */
[C---:B------:R-:W-:Y:S02]  /*10660*/  ISETP.GE.AND P5, PT, R44.reuse, R231, PT ;  /* 0x000000e72c00720c */ /* 0x040fe40003fa6270 */
[-C--:B------:R-:W-:Y:S02]  /*10670*/  ISETP.GE.AND P3, PT, R44, R230.reuse, PT ;  /* 0x000000e62c00720c */ /* 0x080fe40003f66270 */
[----:B------:R-:W-:Y:S02]  /*10680*/  FSEL R44, R124, -INF , !P4 ;  /* 0xff8000007c2c7808 */ /* 0x000fe40006000000 */
[----:B------:R-:W-:Y:S02]  /*10690*/  ISETP.GE.AND P4, PT, R239, R230, PT ;  /* 0x000000e6ef00720c */ /* 0x000fe40003f86270 */
[----:B------:R-:W-:-:S02]  /*106a0*/  FSEL R44, R44, -INF , !P3 ;  /* 0xff8000002c2c7808 */ /* 0x000fc40005800000 */
[----:B------:R-:W-:Y:S02]  /*106b0*/  ISETP.GT.AND P3, PT, R64, R239, PT ;  /* 0x000000ef4000720c */ /* 0x000fe40003f64270 */
[-C--:B------:R-:W-:Y:S02]  /*106c0*/  ISETP.GE.AND P2, PT, R40, R230.reuse, PT ;  /* 0x000000e62800720c */ /* 0x080fe40003f46270 */
[----:B------:R-:W-:Y:S02]  /*106d0*/  FSEL R69, R69, -INF , !P3 ;  /* 0xff80000045457808 */ /* 0x000fe40005800000 */
[----:B------:R-:W-:Y:S02]  /*106e0*/  ISETP.GE.AND P3, PT, R237, R230, PT ;  /* 0x000000e6ed00720c */ /* 0x000fe40003f66270 */
[----:B------:R-:W-:Y:S02]  /*106f0*/  FSEL R71, R69, -INF , !P4 ;  /* 0xff80000045477808 */ /* 0x000fe40006000000 */
[----:B------:R-:W-:-:S02]  /*10700*/  ISETP.GT.AND P4, PT, R64, R237, PT ;  /* 0x000000ed4000720c */ /* 0x000fc40003f84270 */
[----:B------:R-:W-:Y:S02]  /*10710*/  FSEL R8, R8, -INF , !P2 ;  /* 0xff80000008087808 */ /* 0x000fe40005000000 */
        /* <DEDUP_REMOVED lines=9> */
[----:B------:R-:W-:Y:S02]  /*107b0*/  ISETP.GE.AND P4, PT, R105, R230, PT ;  /* 0x000000e66900720c */ /* 0x000fe40003f86270 */
[----:B------:R-:W-:-:S02]  /*107c0*/  FSEL R62, R62, -INF , !P3 ;  /* 0xff8000003e3e7808 */ /* 0x000fc40005800000 */
[C---:B------:R-:W-:Y:S02]  /*107d0*/  ISETP.GE.AND P2, PT, R237.reuse, R233, PT ;  /* 0x000000e9ed00720c */ /* 0x040fe40003f46270 */
[----:B------:R-:W-:Y:S02]  /*107e0*/  FSEL R42, R112, -INF , !P5 ;  /* 0xff800000702a7808 */ /* 0x000fe40006800000 */
[C---:B------:R-:W-:Y:S02]  /*107f0*/  ISETP.GE.AND P5, PT, R237.reuse, R231, PT ;  /* 0x000000e7ed00720c */ /* 0x040fe40003fa6270 */
[----:B------:R-:W-:Y:S02]  /*10800*/  FSEL R91, R166, -INF , !P6 ;  /* 0xff800000a65b7808 */ /* 0x000fe40007000000 */
[----:B------:R-:W-:Y:S02]  /*10810*/  FSEL R62, R62, -INF , !P4 ;  /* 0xff8000003e3e7808 */ /* 0x000fe40006000000 */
[----:B------:R-:W-:-:S02]  /*10820*/  ISETP.GE.AND P6, PT, R237, R232, PT ;  /* 0x000000e8ed00720c */ /* 0x000fc40003fc6270 */
[----:B------:R-:W-:Y:S02]  /*10830*/  FSEL R166, R222, -INF , !P2 ;  /* 0xff800000dea67808 */ /* 0x000fe40005000000 */
[----:B------:R-:W-:Y:S02]  /*10840*/  ISETP.GT.AND P4, PT, R64, R89, PT ;  /* 0x000000594000720c */ /* 0x000fe40003f84270 */
[----:B------:R-:W-:Y:S02]  /*10850*/  ISETP.GE.AND P2, PT, R105, R233, PT ;  /* 0x000000e96900720c */ /* 0x000fe40003f46270 */
[----:B------:R-:W-:Y:S02]  /*10860*/  FSEL R40, R111, -INF , !P5 ;  /* 0xff8000006f287808 */ /* 0x000fe40006800000 */
[----:B------:R-:W-:Y:S02]  /*10870*/  ISETP.GE.AND P5, PT, R105, R231, PT ;  /* 0x000000e76900720c */ /* 0x000fe40003fa6270 */
[----:B------:R-:W-:-:S02]  /*10880*/  FSEL R69, R243, -INF , !P6 ;  /* 0xff800000f3457808 */ /* 0x000fc40007000000 */
[----:B------:R-:W-:Y:S02]  /*10890*/  ISETP.GE.AND P3, PT, R89, R230, PT ;  /* 0x000000e65900720c */ /* 0x000fe40003f66270 */
[----:B------:R-:W-:Y:S02]  /*108a0*/  FSEL R54, R54, -INF , !P4 ;  /* 0xff80000036367808 */ /* 0x000fe40006000000 */
[----:B------:R-:W-:Y:S02]  /*108b0*/  ISETP.GE.AND P6, PT, R105, R232, PT ;  /* 0x000000e86900720c */ /* 0x000fe40003fc6270 */
[----:B------:R-:W-:Y:S02]  /*108c0*/  FSEL R68, R196, -INF , !P2 ;  /* 0xff800000c4447808 */ /* 0x000fe40005000000 */
[----:B------:R-:W-:Y:S02]  /*108d0*/  ISETP.GE.AND P2, PT, R89, R233, PT ;  /* 0x000000e95900720c */ /* 0x000fe40003f46270 */
[----:B------:R-:W-:-:S02]  /*108e0*/  FSEL R46, R110, -INF , !P5 ;  /* 0xff8000006e2e7808 */ /* 0x000fc40006800000 */
[C---:B------:R-:W-:Y:S02]  /*108f0*/  ISETP.GE.AND P5, PT, R89.reuse, R231, PT ;  /* 0x000000e75900720c */ /* 0x040fe40003fa6270 */
[----:B------:R-:W-:Y:S02]  /*10900*/  FSEL R112, R54, -INF , !P3 ;  /* 0xff80000036707808 */ /* 0x000fe40005800000 */
[----:B------:R-:W-:Y:S02]  /*10910*/  FSEL R105, R130, -INF , !P6 ;  /* 0xff80000082697808 */ /* 0x000fe40007000000 */
[----:B------:R-:W-:Y:S02]  /*10920*/  ISETP.GT.AND P3, PT, R64, R203, PT ;  /* 0x000000cb4000720c */ /* 0x000fe40003f64270 */
[----:B------:R-:W-:Y:S02]  /*10930*/  ISETP.GE.AND P6, PT, R89, R232, PT ;  /* 0x000000e85900720c */ /* 0x000fe40003fc6270 */
[----:B------:R-:W-:-:S02]  /*10940*/  FSEL R110, R98, -INF , !P2 ;  /* 0xff800000626e7808 */ /* 0x000fc40005000000 */
[C---:B------:R-:W-:Y:S02]  /*10950*/  ISETP.GE.AND P2, PT, R203.reuse, R233, PT ;  /* 0x000000e9cb00720c */ /* 0x040fe40003f46270 */
[----:B------:R-:W-:Y:S02]  /*10960*/  FSEL R89, R216, -INF , !P5 ;  /* 0xff800000d8597808 */ /* 0x000fe40006800000 */
[C---:B------:R-:W-:Y:S02]  /*10970*/  ISETP.GE.AND P5, PT, R203.reuse, R231, PT ;  /* 0x000000e7cb00720c */ /* 0x040fe40003fa6270 */
[----:B------:R-:W-:Y:S02]  /*10980*/  ISETP.GE.AND P4, PT, R203, R230, PT ;  /* 0x000000e6cb00720c */ /* 0x000fe40003f86270 */
[----:B------:R-:W-:Y:S02]  /*10990*/  FSEL R55, R55, -INF , !P3 ;  /* 0xff80000037377808 */ /* 0x000fe40005800000 */
[----:B------:R-:W-:-:S02]  /*109a0*/  FSEL R130, R92, -INF , !P2 ;  /* 0xff8000005c827808 */ /* 0x000fc40005000000 */
[----:B------:R-:W-:Y:S02]  /*109b0*/  FSEL R92, R106, -INF , !P5 ;  /* 0xff8000006a5c7808 */ /* 0x000fe40006800000 */
[----:B------:R-:W-:Y:S02]  /*109c0*/  FSEL R106, R55, -INF , !P4 ;  /* 0xff800000376a7808 */ /* 0x000fe40006000000 */
[----:B------:R-:W-:Y:S02]  /*109d0*/  ISETP.GT.AND P4, PT, R64, R107, PT ;  /* 0x0000006b4000720c */ /* 0x000fe40003f84270 */
[----:B------:R-:W-:Y:S02]  /*109e0*/  ISETP.GE.AND P5, PT, R107, R231, PT ;  /* 0x000000e76b00720c */ /* 0x000fe40003fa6270 */
[----:B------:R-:W-:Y:S02]  /*109f0*/  FSEL R111, R127, -INF , !P6 ;  /* 0xff8000007f6f7808 */ /* 0x000fe40007000000 */
[----:B------:R-:W-:-:S02]  /*10a00*/  ISETP.GE.AND P3, PT, R107, R230, PT ;  /* 0x000000e66b00720c */ /* 0x000fc40003f66270 */
[----:B------:R-:W-:Y:S02]  /*10a10*/  FSEL R54, R53, -INF , !P4 ;  /* 0xff80000035367808 */ /* 0x000fe40006000000 */
[----:B------:R-:W-:Y:S02]  /*10a20*/  ISETP.GE.AND P6, PT, R203, R232, PT ;  /* 0x000000e8cb00720c */ /* 0x000fe40003fc6270 */
[----:B------:R-:W-:Y:S02]  /*10a30*/  FSEL R53, R102, -INF , !P5 ;  /* 0xff80000066357808 */ /* 0x000fe40006800000 */
[----:B------:R-:W-:Y:S02]  /*10a40*/  FSEL R102, R54, -INF , !P3 ;  /* 0xff80000036667808 */ /* 0x000fe40005800000 */
[----:B------:R-:W-:Y:S02]  /*10a50*/  FSEL R129, R129, -INF , !P6 ;  /* 0xff80000081817808 */ /* 0x000fe40007000000 */
[----:B------:R-:W-:-:S02]  /*10a60*/  ISETP.GT.AND P3, PT, R64, R201, PT ;  /* 0x000000c94000720c */ /* 0x000fc40003f64270 */
[C---:B------:R-:W-:Y:S02]  /*10a70*/  ISETP.GE.AND P6, PT, R107.reuse, R232, PT ;  /* 0x000000e86b00720c */ /* 0x040fe40003fc6270 */
[----:B------:R-:W-:Y:S02]  /*10a80*/  ISETP.GE.AND P2, PT, R107, R233, PT ;  /* 0x000000e96b00720c */ /* 0x000fe40003f46270 */
[C---:B------:R-:W-:Y:S02]  /*10a90*/  ISETP.GE.AND P4, PT, R201.reuse, R230, PT ;  /* 0x000000e6c900720c */ /* 0x040fe40003f86270 */
        /* <DEDUP_REMOVED lines=11> */
[----:B------:R-:W-:Y:S02]  /*10b50*/  FSEL R59, R202, -INF , !P5 ;  /* 0xff800000ca3b7808 */ /* 0x000fe40006800000 */
[----:B------:R-:W-:Y:S01]  /*10b60*/  FSEL R202, R70, -INF , !P3 ;  /* 0xff80000046ca7808 */ /* 0x000fe20005800000 */
[C---:B------:R-:W-:Y:S01]  /*10b70*/  IMAD.IADD R70, R39.reuse, 0x1, -R119 ;  /* 0x0000000127467824 */ /* 0x040fe200078e0a77 */
[----:B------:R-:W-:Y:S01]  /*10b80*/  ISETP.GT.AND P3, PT, R64, R197, PT ;  /* 0x000000c54000720c */ /* 0x000fe20003f64270 */
[----:B------:R-:W-:Y:S01]  /*10b90*/  IMAD.IADD R39, R39, 0x1, -R45 ;  /* 0x0000000127277824 */ /* 0x000fe200078e0a2d */
[----:B------:R-:W-:-:S02]  /*10ba0*/  ISETP.GE.AND P4, PT, R197, R230, PT ;  /* 0x000000e6c500720c */ /* 0x000fc40003f86270 */
[----:B------:R-:W-:Y:S02]  /*10bb0*/  FSEL R196, R57, -INF , !P3 ;  /* 0xff80000039c47808 */ /* 0x000fe40005800000 */
[----:B------:R-:W-:Y:S02]  /*10bc0*/  ISETP.GE.AND P3, PT, R195, R230, PT ;  /* 0x000000e6c300720c */ /* 0x000fe40003f66270 */
[----:B------:R-:W-:Y:S02]  /*10bd0*/  FSEL R196, R196, -INF , !P4 ;  /* 0xff800000c4c47808 */ /* 0x000fe40006000000 */
[----:B------:R-:W-:Y:S02]  /*10be0*/  ISETP.GT.AND P4, PT, R64, R195, PT ;  /* 0x000000c34000720c */ /* 0x000fe40003f84270 */
[----:B------:R-:W-:Y:S02]  /*10bf0*/  IABS R70, R70 ;  /* 0x0000004600467213 */ /* 0x000fe40000000000 */
[----:B------:R-:W-:-:S02]  /*10c00*/  FSEL R58, R58, -INF , !P4 ;  /* 0xff8000003a3a7808 */ /* 0x000fc40006000000 */
[----:B------:R-:W-:Y:S02]  /*10c10*/  ISETP.GE.AND P4, PT, R187, R230, PT ;  /* 0x000000e6bb00720c */ /* 0x000fe40003f86270 */
[----:B------:R-:W-:Y:S02]  /*10c20*/  FSEL R58, R58, -INF , !P3 ;  /* 0xff8000003a3a7808 */ /* 0x000fe40005800000 */
[----:B------:R-:W-:Y:S02]  /*10c30*/  ISETP.GT.AND P3, PT, R64, R187, PT ;  /* 0x000000bb4000720c */ /* 0x000fe40003f64270 */
[----:B------:R-:W-:Y:S02]  /*10c40*/  I2FP.F32.S32 R70, R70 ;  /* 0x0000004600467245 */ /* 0x000fe40000201400 */
[----:B------:R-:W-:Y:S02]  /*10c50*/  FSEL R56, R56, -INF , !P3 ;  /* 0xff80000038387808 */ /* 0x000fe40005800000 */
[----:B------:R-:W-:Y:S01]  /*10c60*/  ISETP.GE.AND P3, PT, R185, R230, PT ;  /* 0x000000e6b900720c */ /* 0x000fe20003f66270 */
[----:B------:R-:W-:Y:S01]  /*10c70*/  FFMA.FTZ R35, R70, -UR6, R35 ;  /* 0x8000000646237c23 */ /* 0x000fe20008010023 */
[----:B------:R-:W-:-:S02]  /*10c80*/  FSEL R56, R56, -INF , !P4 ;  /* 0xff80000038387808 */ /* 0x000fc40006000000 */
[----:B------:R-:W-:Y:S02]  /*10c90*/  ISETP.GT.AND P4, PT, R64, R185, PT ;  /* 0x000000b94000720c */ /* 0x000fe40003f84270 */
[----:B------:R-:W-:Y:S02]  /*10ca0*/  I2FP.F32.S32 R117, R117 ;  /* 0x0000007500757245 */ /* 0x000fe40000201400 */
[----:B------:R-:W-:Y:S02]  /*10cb0*/  FSEL R100, R100, -INF , !P4 ;  /* 0xff80000064647808 */ /* 0x000fe40006000000 */
[----:B------:R-:W-:Y:S01]  /*10cc0*/  ISETP.GE.AND P4, PT, R183, R230, PT ;  /* 0x000000e6b700720c */ /* 0x000fe20003f86270 */
[----:B------:R-:W-:Y:S01]  /*10cd0*/  FFMA.FTZ R30, R117, -UR6, R30 ;  /* 0x80000006751e7c23 */ /* 0x000fe2000801001e */
[----:B------:R-:W-:Y:S02]  /*10ce0*/  FSEL R212, R100, -INF , !P3 ;  /* 0xff80000064d47808 */ /* 0x000fe40005800000 */
[----:B------:R-:W-:-:S02]  /*10cf0*/  ISETP.GT.AND P3, PT, R64, R183, PT ;  /* 0x000000b74000720c */ /* 0x000fc40003f64270 */
[----:B------:R-:W-:Y:S02]  /*10d00*/  FSEL R108, R108, -INF , !P2 ;  /* 0xff8000006c6c7808 */ /* 0x000fe40005000000 */
[----:B------:R-:W-:Y:S02]  /*10d10*/  FSEL R35, R35, -INF , !P3 ;  /* 0xff80000023237808 */ /* 0x000fe40005800000 */
[----:B------:R-:W-:Y:S02]  /*10d20*/  ISETP.GE.AND P2, PT, R201, R233, PT ;  /* 0x000000e9c900720c */ /* 0x000fe40003f46270 */
[----:B------:R-:W-:Y:S02]  /*10d30*/  FSEL R214, R35, -INF , !P4 ;  /* 0xff80000023d67808 */ /* 0x000fe40006000000 */
[----:B------:R-:W-:Y:S02]  /*10d40*/  ISETP.GT.AND P4, PT, R64, R95, PT ;  /* 0x0000005f4000720c */ /* 0x000fe40003f84270 */
[----:B------:R-:W-:-:S02]  /*10d50*/  FSEL R54, R90, -INF , !P2 ;  /* 0xff8000005a367808 */ /* 0x000fc40005000000 */
[----:B------:R-:W-:Y:S02]  /*10d60*/  IABS R113, R113 ;  /* 0x0000007100717213 */ /* 0x000fe40000000000 */
[C---:B------:R-:W-:Y:S02]  /*10d70*/  ISETP.GE.AND P2, PT, R199.reuse, R233, PT ;  /* 0x000000e9c700720c */ /* 0x040fe40003f46270 */
[----:B------:R-:W-:Y:S02]  /*10d80*/  ISETP.GE.AND P6, PT, R199, R232, PT ;  /* 0x000000e8c700720c */ /* 0x000fe40003fc6270 */
[----:B------:R-:W-:Y:S02]  /*10d90*/  FSEL R216, R30, -INF , !P4 ;  /* 0xff8000001ed87808 */ /* 0x000fe40006000000 */
[----:B------:R-:W-:Y:S02]  /*10da0*/  I2FP.F32.S32 R30, R113 ;  /* 0x00000071001e7245 */ /* 0x000fe40000201400 */
[----:B------:R-:W-:-:S02]  /*10db0*/  FSEL R235, R235, -INF , !P2 ;  /* 0xff800000ebeb7808 */ /* 0x000fc40005000000 */
[----:B------:R-:W-:Y:S01]  /*10dc0*/  FSEL R213, R213, -INF , !P6 ;  /* 0xff800000d5d57808 */ /* 0x000fe20007000000 */
[----:B------:R-:W-:Y:S01]  /*10dd0*/  FFMA.FTZ R30, R30, -UR6, R31 ;  /* 0x800000061e1e7c23 */ /* 0x000fe2000801001f */
[----:B------:R-:W-:Y:S02]  /*10de0*/  ISETP.GE.AND P3, PT, R95, R230, PT ;  /* 0x000000e65f00720c */ /* 0x000fe40003f66270 */
[C---:B------:R-:W-:Y:S02]  /*10df0*/  ISETP.GE.AND P2, PT, R197.reuse, R233, PT ;  /* 0x000000e9c500720c */ /* 0x040fe40003f46270 */
[C---:B------:R-:W-:Y:S02]  /*10e00*/  ISETP.GE.AND P6, PT, R197.reuse, R232, PT ;  /* 0x000000e8c500720c */ /* 0x040fe40003fc6270 */
[----:B------:R-:W-:Y:S02]  /*10e10*/  ISETP.GE.AND P5, PT, R197, R231, PT ;  /* 0x000000e7c500720c */ /* 0x000fe40003fa6270 */
[----:B------:R-:W-:-:S02]  /*10e20*/  FSEL R216, R216, -INF , !P3 ;  /* 0xff800000d8d87808 */ /* 0x000fc40005800000 */
[----:B------:R-:W-:Y:S02]  /*10e30*/  FSEL R206, R206, -INF , !P2 ;  /* 0xff800000cece7808 */ /* 0x000fe40005000000 */
[----:B------:R-:W-:Y:S02]  /*10e40*/  FSEL R207, R207, -INF , !P6 ;  /* 0xff800000cfcf7808 */ /* 0x000fe40007000000 */
[----:B------:R-:W-:Y:S02]  /*10e50*/  FSEL R57, R165, -INF , !P5 ;  /* 0xff800000a5397808 */ /* 0x000fe40006800000 */
[----:B------:R-:W-:Y:S02]  /*10e60*/  ISETP.GT.AND P3, PT, R64, R93, PT ;  /* 0x0000005d4000720c */ /* 0x000fe40003f64270 */
[----:B------:R-:W-:Y:S02]  /*10e70*/  IABS R115, R115 ;  /* 0x0000007300737213 */ /* 0x000fe40000000000 */
[----:B------:R-:W-:-:S02]  /*10e80*/  ISETP.GE.AND P2, PT, R195, R233, PT ;  /* 0x000000e9c300720c */ /* 0x000fc40003f46270 */
[C---:B------:R-:W-:Y:S02]  /*10e90*/  ISETP.GE.AND P6, PT, R195.reuse, R232, PT ;  /* 0x000000e8c300720c */ /* 0x040fe40003fc6270 */
[----:B------:R-:W-:Y:S02]  /*10ea0*/  ISETP.GE.AND P5, PT, R195, R231, PT ;  /* 0x000000e7c300720c */ /* 0x000fe40003fa6270 */
[----:B------:R-:W-:Y:S02]  /*10eb0*/  ISETP.GE.AND P4, PT, R93, R230, PT ;  /* 0x000000e65d00720c */ /* 0x000fe40003f86270 */
[----:B------:R-:W-:Y:S02]  /*10ec0*/  FSEL R30, R30, -INF , !P3 ;  /* 0xff8000001e1e7808 */ /* 0x000fe40005800000 */
[----:B------:R-:W-:Y:S02]  /*10ed0*/  I2FP.F32.S32 R115, R115 ;  /* 0x0000007300737245 */ /* 0x000fe40000201400 */
[----:B------:R-:W-:-:S02]  /*10ee0*/  FSEL R205, R205, -INF , !P2 ;  /* 0xff800000cdcd7808 */ /* 0x000fc40005000000 */
[----:B------:R-:W-:Y:S01]  /*10ef0*/  FSEL R217, R217, -INF , !P6 ;  /* 0xff800000d9d97808 */ /* 0x000fe20007000000 */
[----:B------:R-:W-:Y:S01]  /*10f00*/  FFMA.FTZ R26, R115, -UR6, R26 ;  /* 0x80000006731a7c23 */ /* 0x000fe2000801001a */
[----:B------:R-:W-:Y:S02]  /*10f10*/  FSEL R198, R198, -INF , !P5 ;  /* 0xff800000c6c67808 */ /* 0x000fe40006800000 */
[C---:B------:R-:W-:Y:S02]  /*10f20*/  ISETP.GE.AND P2, PT, R187.reuse, R233, PT ;  /* 0x000000e9bb00720c */ /* 0x040fe40003f46270 */
[C---:B------:R-:W-:Y:S02]  /*10f30*/  ISETP.GE.AND P6, PT, R187.reuse, R232, PT ;  /* 0x000000e8bb00720c */ /* 0x040fe40003fc6270 */
[----:B------:R-:W-:Y:S02]  /*10f40*/  ISETP.GE.AND P5, PT, R187, R231, PT ;  /* 0x000000e7bb00720c */ /* 0x000fe40003fa6270 */
[----:B------:R-:W-:-:S02]  /*10f50*/  FSEL R222, R30, -INF , !P4 ;  /* 0xff8000001ede7808 */ /* 0x000fc40006000000 */
[----:B------:R-:W-:Y:S02]  /*10f60*/  IABS R30, R101 ;  /* 0x00000065001e7213 */ /* 0x000fe40000000000 */
[----:B------:R-:W-:Y:S02]  /*10f70*/  FSEL R223, R223, -INF , !P2 ;  /* 0xff800000dfdf7808 */ /* 0x000fe40005000000 */
[----:B------:R-:W-:Y:S02]  /*10f80*/  FSEL R215, R215, -INF , !P6 ;  /* 0xff800000d7d77808 */ /* 0x000fe40007000000 */
[----:B------:R-:W-:Y:S02]  /*10f90*/  FSEL R200, R200, -INF , !P5 ;  /* 0xff800000c8c87808 */ /* 0x000fe40006800000 */
[----:B------:R-:W-:Y:S02]  /*10fa0*/  ISETP.GT.AND P4, PT, R64, R87, PT ;  /* 0x000000574000720c */ /* 0x000fe40003f84270 */
[----:B------:R-:W-:-:S02]  /*10fb0*/  ISETP.GE.AND P2, PT, R185, R233, PT ;  /* 0x000000e9b900720c */ /* 0x000fc40003f46270 */
[C---:B------:R-:W-:Y:S02]  /*10fc0*/  ISETP.GE.AND P6, PT, R185.reuse, R232, PT ;  /* 0x000000e8b900720c */ /* 0x040fe40003fc6270 */
[----:B------:R-:W-:Y:S02]  /*10fd0*/  ISETP.GE.AND P5, PT, R185, R231, PT ;  /* 0x000000e7b900720c */ /* 0x000fe40003fa6270 */
[----:B------:R-:W-:Y:S02]  /*10fe0*/  I2FP.F32.S32 R30, R30 ;  /* 0x0000001e001e7245 */ /* 0x000fe40000201400 */
[----:B------:R-:W-:Y:S02]  /*10ff0*/  ISETP.GE.AND P3, PT, R87, R230, PT ;  /* 0x000000e65700720c */ /* 0x000fe40003f66270 */
[----:B------:R-:W-:Y:S01]  /*11000*/  FSEL R26, R26, -INF , !P4 ;  /* 0xff8000001a1a7808 */ /* 0x000fe20006000000 */
[----:B------:R-:W-:Y:S01]  /*11010*/  FFMA.FTZ R27, R30, -UR6, R27 ;  /* 0x800000061e1b7c23 */ /* 0x000fe2000801001b */
[----:B------:R-:W-:-:S02]  /*11020*/  FSEL R188, R188, -INF , !P2 ;  /* 0xff800000bcbc7808 */ /* 0x000fc40005000000 */
[----:B------:R-:W-:Y:S02]  /*11030*/  FSEL R187, R88, -INF , !P6 ;  /* 0xff80000058bb7808 */ /* 0x000fe40007000000 */
[----:B------:R-:W-:Y:S02]  /*11040*/  FSEL R238, R125, -INF , !P5 ;  /* 0xff8000007dee7808 */ /* 0x000fe40006800000 */
[C---:B------:R-:W-:Y:S02]  /*11050*/  ISETP.GE.AND P2, PT, R183.reuse, R233, PT ;  /* 0x000000e9b700720c */ /* 0x040fe40003f46270 */
[C---:B------:R-:W-:Y:S02]  /*11060*/  ISETP.GE.AND P6, PT, R183.reuse, R232, PT ;  /* 0x000000e8b700720c */ /* 0x040fe40003fc6270 */
[----:B------:R-:W-:Y:S02]  /*11070*/  ISETP.GE.AND P5, PT, R183, R231, PT ;  /* 0x000000e7b700720c */ /* 0x000fe40003fa6270 */
[----:B------:R-:W-:-:S02]  /*11080*/  FSEL R98, R26, -INF , !P3 ;  /* 0xff8000001a627808 */ /* 0x000fc40005800000 */
[----:B------:R-:W-:Y:S02]  /*11090*/  IABS R99, R99 ;  /* 0x0000006300637213 */ /* 0x000fe40000000000 */
[----:B------:R-:W-:Y:S02]  /*110a0*/  ISETP.GT.AND P3, PT, R64, R85, PT ;  /* 0x000000554000720c */ /* 0x000fe40003f64270 */
[----:B------:R-:W-:Y:S02]  /*110b0*/  FSEL R189, R189, -INF , !P2 ;  /* 0xff800000bdbd7808 */ /* 0x000fe40005000000 */
[----:B------:R-:W-:Y:S02]  /*110c0*/  FSEL R190, R190, -INF , !P6 ;  /* 0xff800000bebe7808 */ /* 0x000fe40007000000 */
[----:B------:R-:W-:Y:S02]  /*110d0*/  FSEL R240, R118, -INF , !P5 ;  /* 0xff80000076f07808 */ /* 0x000fe40006800000 */
        /* <DEDUP_REMOVED lines=14> */
[----:B------:R-:W-:Y:S02]  /*111c0*/  ISETP.GT.AND P4, PT, R64, R83, PT ;  /* 0x000000534000720c */ /* 0x000fe40003f84270 */
[----:B------:R-:W-:Y:S02]  /*111d0*/  IABS R67, R67 ;  /* 0x0000004300437213 */ /* 0x000fe40000000000 */
[----:B------:R-:W-:Y:S02]  /*111e0*/  FSEL R193, R193, -INF , !P2 ;  /* 0xff800000c1c17808 */ /* 0x000fe40005000000 */
[----:B------:R-:W-:Y:S02]  /*111f0*/  FSEL R194, R194, -INF , !P6 ;  /* 0xff800000c2c27808 */ /* 0x000fe40007000000 */
[----:B------:R-:W-:Y:S02]  /*11200*/  FSEL R236, R236, -INF , !P5 ;  /* 0xff800000ecec7808 */ /* 0x000fe40006800000 */
[----:B------:R-:W-:-:S02]  /*11210*/  ISETP.GE.AND P2, PT, R87, R233, PT ;  /* 0x000000e95700720c */ /* 0x000fc40003f46270 */
[C---:B------:R-:W-:Y:S02]  /*11220*/  ISETP.GE.AND P6, PT, R87.reuse, R232, PT ;  /* 0x000000e85700720c */ /* 0x040fe40003fc6270 */
[----:B------:R-:W-:Y:S02]  /*11230*/  ISETP.GE.AND P5, PT, R87, R231, PT ;  /* 0x000000e75700720c */ /* 0x000fe40003fa6270 */
[----:B------:R-:W-:Y:S02]  /*11240*/  FSEL R118, R22, -INF , !P4 ;  /* 0xff80000016767808 */ /* 0x000fe40006000000 */
[----:B------:R-:W-:Y:S02]  /*11250*/  I2FP.F32.S32 R22, R67 ;  /* 0x0000004300167245 */ /* 0x000fe40000201400 */
[----:B------:R-:W-:Y:S02]  /*11260*/  ISETP.GE.AND P3, PT, R83, R230, PT ;  /* 0x000000e65300720c */ /* 0x000fe40003f66270 */
[----:B------:R-:W-:Y:S01]  /*11270*/  FSEL R125, R76, -INF , !P2 ;  /* 0xff8000004c7d7808 */ /* 0x000fe20005000000 */
[----:B------:R-:W-:Y:S01]  /*11280*/  FFMA.FTZ R22, R22, -UR6, R23 ;  /* 0x8000000616167c23 */ /* 0x000fe20008010017 */
[----:B------:R-:W-:-:S02]  /*11290*/  FSEL R101, R82, -INF , !P6 ;  /* 0xff80000052657808 */ /* 0x000fc40007000000 */
[----:B------:R-:W-:Y:S02]  /*112a0*/  FSEL R128, R128, -INF , !P5 ;  /* 0xff80000080807808 */ /* 0x000fe40006800000 */
[C---:B------:R-:W-:Y:S02]  /*112b0*/  ISETP.GE.AND P2, PT, R85.reuse, R233, PT ;  /* 0x000000e95500720c */ /* 0x040fe40003f46270 */
[C---:B------:R-:W-:Y:S02]  /*112c0*/  ISETP.GE.AND P6, PT, R85.reuse, R232, PT ;  /* 0x000000e85500720c */ /* 0x040fe40003fc6270 */
[----:B------:R-:W-:Y:S02]  /*112d0*/  ISETP.GE.AND P5, PT, R85, R231, PT ;  /* 0x000000e75500720c */ /* 0x000fe40003fa6270 */
[----:B------:R-:W-:Y:S02]  /*112e0*/  FSEL R118, R118, -INF , !P3 ;  /* 0xff80000076767808 */ /* 0x000fe40005800000 */
[----:B------:R-:W-:-:S02]  /*112f0*/  IABS R61, R61 ;  /* 0x0000003d003d7213 */ /* 0x000fc40000000000 */
[----:B------:R-:W-:Y:S02]  /*11300*/  ISETP.GT.AND P3, PT, R64, R81, PT ;  /* 0x000000514000720c */ /* 0x000fe40003f64270 */
[----:B------:R-:W-:Y:S02]  /*11310*/  FSEL R170, R170, -INF , !P2 ;  /* 0xff800000aaaa7808 */ /* 0x000fe40005000000 */
[----:B------:R-:W-:Y:S02]  /*11320*/  FSEL R116, R80, -INF , !P6 ;  /* 0xff80000050747808 */ /* 0x000fe40007000000 */
[----:B------:R-:W-:Y:S02]  /*11330*/  FSEL R115, R86, -INF , !P5 ;  /* 0xff80000056737808 */ /* 0x000fe40006800000 */
[C---:B------:R-:W-:Y:S02]  /*11340*/  ISETP.GE.AND P2, PT, R83.reuse, R233, PT ;  /* 0x000000e95300720c */ /* 0x040fe40003f46270 */
[----:B------:R-:W-:-:S02]  /*11350*/  ISETP.GE.AND P6, PT, R83, R232, PT ;  /* 0x000000e85300720c */ /* 0x000fc40003fc6270 */
[----:B------:R-:W-:Y:S02]  /*11360*/  ISETP.GE.AND P5, PT, R83, R231, PT ;  /* 0x000000e75300720c */ /* 0x000fe40003fa6270 */
[----:B------:R-:W-:Y:S02]  /*11370*/  I2FP.F32.S32 R61, R61 ;  /* 0x0000003d003d7245 */ /* 0x000fe40000201400 */
[----:B------:R-:W-:Y:S02]  /*11380*/  ISETP.GE.AND P4, PT, R81, R230, PT ;  /* 0x000000e65100720c */ /* 0x000fe40003f86270 */
[----:B------:R-:W-:Y:S01]  /*11390*/  FSEL R22, R22, -INF , !P3 ;  /* 0xff80000016167808 */ /* 0x000fe20005800000 */
[----:B------:R-:W-:Y:S01]  /*113a0*/  FFMA.FTZ R18, R61, -UR6, R18 ;  /* 0x800000063d127c23 */ /* 0x000fe20008010012 */
[----:B------:R-:W-:Y:S02]  /*113b0*/  FSEL R169, R169, -INF , !P2 ;  /* 0xff800000a9a97808 */ /* 0x000fe40005000000 */
[----:B------:R-:W-:-:S02]  /*113c0*/  FSEL R119, R74, -INF , !P6 ;  /* 0xff8000004a777808 */ /* 0x000fc40007000000 */
[----:B------:R-:W-:Y:S02]  /*113d0*/  FSEL R117, R84, -INF , !P5 ;  /* 0xff80000054757808 */ /* 0x000fe40006800000 */
[C---:B------:R-:W-:Y:S02]  /*113e0*/  ISETP.GE.AND P2, PT, R81.reuse, R233, PT ;  /* 0x000000e95100720c */ /* 0x040fe40003f46270 */
[C---:B------:R-:W-:Y:S02]  /*113f0*/  ISETP.GE.AND P6, PT, R81.reuse, R232, PT ;  /* 0x000000e85100720c */ /* 0x040fe40003fc6270 */
[----:B------:R-:W-:Y:S02]  /*11400*/  ISETP.GE.AND P5, PT, R81, R231, PT ;  /* 0x000000e75100720c */ /* 0x000fe40003fa6270 */
[----:B------:R-:W-:Y:S02]  /*11410*/  FSEL R120, R22, -INF , !P4 ;  /* 0xff80000016787808 */ /* 0x000fe40006000000 */
[----:B------:R-:W-:-:S02]  /*11420*/  ISETP.GT.AND P4, PT, R64, R75, PT ;  /* 0x0000004b4000720c */ /* 0x000fc40003f84270 */
[----:B------:R-:W-:Y:S02]  /*11430*/  IABS R63, R63 ;  /* 0x0000003f003f7213 */ /* 0x000fe40000000000 */
        /* <DEDUP_REMOVED lines=8> */
[----:B------:R-:W-:Y:S02]  /*114c0*/  I2FP.F32.S32 R18, R63 ;  /* 0x0000003f00127245 */ /* 0x000fe40000201400 */
[----:B------:R-:W-:Y:S02]  /*114d0*/  FSEL R75, R75, -INF , !P3 ;  /* 0xff8000004b4b7808 */ /* 0x000fe40005800000 */
[----:B------:R-:W-:Y:S01]  /*114e0*/  IABS R51, R51 ;  /* 0x0000003300337213 */ /* 0x000fe20000000000 */
[----:B------:R-:W-:Y:S01]  /*114f0*/  FFMA.FTZ R18, R18, -UR6, R19 ;  /* 0x8000000612127c23 */ /* 0x000fe20008010013 */
[----:B------:R-:W-:-:S02]  /*11500*/  ISETP.GT.AND P3, PT, R64, R79, PT ;  /* 0x0000004f4000720c */ /* 0x000fc40003f64270 */
[----:B------:R-:W-:Y:S02]  /*11510*/  I2FP.F32.S32 R51, R51 ;  /* 0x0000003300337245 */ /* 0x000fe40000201400 */
[----:B------:R-:W-:Y:S02]  /*11520*/  ISETP.GE.AND P4, PT, R79, R230, PT ;  /* 0x000000e64f00720c */ /* 0x000fe40003f86270 */
[----:B------:R-:W-:Y:S01]  /*11530*/  FSEL R18, R18, -INF , !P3 ;  /* 0xff80000012127808 */ /* 0x000fe20005800000 */
[----:B------:R-:W-:Y:S01]  /*11540*/  FFMA.FTZ R14, R51, -UR6, R14 ;  /* 0x80000006330e7c23 */ /* 0x000fe2000801000e */
[----:B------:R-:W-:Y:S02]  /*11550*/  IABS R50, R50 ;  /* 0x0000003200327213 */ /* 0x000fe40000000000 */
[----:B------:R-:W-:Y:S02]  /*11560*/  FSEL R76, R18, -INF , !P4 ;  /* 0xff800000124c7808 */ /* 0x000fe40006000000 */
[----:B------:R-:W-:-:S02]  /*11570*/  ISETP.GT.AND P4, PT, R64, R77, PT ;  /* 0x0000004d4000720c */ /* 0x000fc40003f84270 */
[----:B------:R-:W-:Y:S02]  /*11580*/  FSEL R173, R173, -INF , !P2 ;  /* 0xff800000adad7808 */ /* 0x000fe40005000000 */
[----:B------:R-:W-:Y:S02]  /*11590*/  FSEL R123, R123, -INF , !P6 ;  /* 0xff8000007b7b7808 */ /* 0x000fe40007000000 */
[----:B------:R-:W-:Y:S02]  /*115a0*/  FSEL R94, R94, -INF , !P5 ;  /* 0xff8000005e5e7808 */ /* 0x000fe40006800000 */
[C---:B------:R-:W-:Y:S02]  /*115b0*/  ISETP.GE.AND P2, PT, R79.reuse, R233, PT ;  /* 0x000000e94f00720c */ /* 0x040fe40003f46270 */
[C---:B------:R-:W-:Y:S02]  /*115c0*/  ISETP.GE.AND P6, PT, R79.reuse, R232, PT ;  /* 0x000000e84f00720c */ /* 0x040fe40003fc6270 */
[----:B------:R-:W-:-:S02]  /*115d0*/  ISETP.GE.AND P5, PT, R79, R231, PT ;  /* 0x000000e74f00720c */ /* 0x000fc40003fa6270 */
[----:B------:R-:W-:Y:S02]  /*115e0*/  I2FP.F32.S32 R50, R50 ;  /* 0x0000003200327245 */ /* 0x000fe40000201400 */
[----:B------:R-:W-:Y:S02]  /*115f0*/  ISETP.GE.AND P3, PT, R77, R230, PT ;  /* 0x000000e64d00720c */ /* 0x000fe40003f66270 */
[----:B------:R-:W-:Y:S01]  /*11600*/  FSEL R14, R14, -INF , !P4 ;  /* 0xff8000000e0e7808 */ /* 0x000fe20006000000 */
[----:B------:R-:W-:Y:S01]  /*11610*/  FFMA.FTZ R15, R50, -UR6, R15 ;  /* 0x80000006320f7c23 */ /* 0x000fe2000801000f */
[----:B------:R-:W-:Y:S02]  /*11620*/  FSEL R178, R178, -INF , !P2 ;  /* 0xff800000b2b27808 */ /* 0x000fe40005000000 */
[----:B------:R-:W-:Y:S02]  /*11630*/  FSEL R168, R168, -INF , !P6 ;  /* 0xff800000a8a87808 */ /* 0x000fe40007000000 */
[----:B------:R-:W-:-:S02]  /*11640*/  FSEL R97, R97, -INF , !P5 ;  /* 0xff80000061617808 */ /* 0x000fc40006800000 */
[C---:B------:R-:W-:Y:S02]  /*11650*/  ISETP.GE.AND P2, PT, R77.reuse, R233, PT ;  /* 0x000000e94d00720c */ /* 0x040fe40003f46270 */
[C---:B------:R-:W-:Y:S02]  /*11660*/  ISETP.GE.AND P6, PT, R77.reuse, R232, PT ;  /* 0x000000e84d00720c */ /* 0x040fe40003fc6270 */
[----:B------:R-:W-:Y:S02]  /*11670*/  ISETP.GE.AND P5, PT, R77, R231, PT ;  /* 0x000000e74d00720c */ /* 0x000fe40003fa6270 */
[----:B------:R-:W-:Y:S02]  /*11680*/  FSEL R77, R14, -INF , !P3 ;  /* 0xff8000000e4d7808 */ /* 0x000fe40005800000 */
[----:B------:R-:W-:Y:S02]  /*11690*/  IABS R49, R49 ;  /* 0x0000003100317213 */ /* 0x000fe40000000000 */
        /* <DEDUP_REMOVED lines=21> */
[C---:B------:R-:W-:Y:S02]  /*117f0*/  ISETP.GE.AND P2, PT, R25.reuse, R233, PT ;  /* 0x000000e91900720c */ /* 0x040fe40003f46270 */
[C---:B------:R-:W-:Y:S02]  /*11800*/  ISETP.GE.AND P6, PT, R25.reuse, R232, PT ;  /* 0x000000e81900720c */ /* 0x040fe40003fc6270 */
[----:B------:R-:W-:Y:S02]  /*11810*/  ISETP.GE.AND P5, PT, R25, R231, PT ;  /* 0x000000e71900720c */ /* 0x000fe40003fa6270 */
[----:B------:R-:W-:Y:S02]  /*11820*/  FSEL R79, R79, -INF , !P3 ;  /* 0xff8000004f4f7808 */ /* 0x000fe40005800000 */
[----:B------:R-:W-:Y:S02]  /*11830*/  ISETP.GT.AND P3, PT, R64, R17, PT ;  /* 0x000000114000720c */ /* 0x000fe40003f64270 */
        /* <DEDUP_REMOVED lines=18> */
[----:B------:R-:W-:-:S02]  /*11960*/  I2FP.F32.S32 R9, R34 ;  /* 0x0000002200097245 */ /* 0x000fc40000201400 */
[----:B------:R-:W-:Y:S02]  /*11970*/  IABS R39, R39 ;  /* 0x0000002700277213 */ /* 0x000fe40000000000 */
[----:B------:R-:W-:Y:S01]  /*11980*/  FSEL R181, R181, -INF , !P2 ;  /* 0xff800000b5b57808 */ /* 0x000fe20005000000 */
[----:B------:R-:W-:Y:S01]  /*11990*/  FFMA.FTZ R6, R9, -UR6, R6 ;  /* 0x8000000609067c23 */ /* 0x000fe20008010006 */
[----:B------:R-:W-:Y:S02]  /*119a0*/  I2FP.F32.S32 R10, R39 ;  /* 0x00000027000a7245 */ /* 0x000fe40000201400 */
[----:B------:R-:W-:Y:S02]  /*119b0*/  ISETP.GT.AND P2, PT, R64, R5, PT ;  /* 0x000000054000720c */ /* 0x000fe40003f44270 */
        /* <DEDUP_REMOVED lines=15> */
[----:B------:R-:W-:Y:S01]  /*11ab0*/  IMAD.U32 R11, RZ, RZ, UR21 ;  /* 0x00000015ff0b7e24 */ /* 0x000fe2000f8e00ff */
[----:B------:R-:W-:Y:S01]  /*11ac0*/  MOV R13, UR14 ;  /* 0x0000000e000d7c02 */ /* 0x000fe20008000f00 */
[----:B------:R-:W-:Y:S01]  /*11ad0*/  IMAD.U32 R9, RZ, RZ, UR21 ;  /* 0x00000015ff097e24 */ /* 0x000fe2000f8e00ff */
[----:B------:R-:W-:Y:S01]  /*11ae0*/  MOV R7, UR15 ;  /* 0x0000000f00077c02 */ /* 0x000fe20008000f00 */
[----:B------:R-:W-:Y:S01]  /*11af0*/  IMAD.U32 R10, RZ, RZ, UR14 ;  /* 0x0000000eff0a7e24 */ /* 0x000fe2000f8e00ff */
[----:B------:R-:W-:Y:S01]  /*11b00*/  @!P0 IADD3 R11, PT, PT, R11, -0x3, RZ ;  /* 0xfffffffd0b0b8810 */ /* 0x000fe20007ffe0ff */
[----:B------:R-:W-:Y:S01]  /*11b10*/  @!P0 VIADD R9, R9, 0xfffffffd ;  /* 0xfffffffd09098836 */ /* 0x000fe20000000000 */
[----:B------:R1:W-:Y:S01]  /*11b20*/  @P0 STS.128 [R229+0x2000], RZ ;  /* 0x002000ffe5000388 */ /* 0x0003e20000000c00 */
[----:B------:R-:W-:Y:S02]  /*11b30*/  BSSY.RECONVERGENT B0, `(.L_x_1047) ;  /* 0x000003b000007945 */ /* 0x000fe40003800200 */
[----:B------:R-:W-:-:S04]  /*11b40*/  @!P0 IMAD.WIDE.U32 R14, R11, UR14, RZ ;  /* 0x0000000e0b0e8c25 */ /* 0x000fc8000f8e00ff */
[----:B------:R-:W-:-:S04]  /*11b50*/  @!P0 IMAD.WIDE.U32 R18, R9, UR14, RZ ;  /* 0x0000000e09128c25 */ /* 0x000fc8000f8e00ff */
[----:B------:R-:W-:Y:S01]  /*11b60*/  @!P0 IMAD R11, R11, UR15, R15 ;  /* 0x0000000f0b0b8c24 */ /* 0x000fe2000f8e020f */
[----:B------:R-:W-:Y:S01]  /*11b70*/  @!P0 SHF.L.U32 R5, R18, 0x7, RZ ;  /* 0x0000000712058819 */ /* 0x000fe200000006ff */
[----:B------:R-:W-:Y:S02]  /*11b80*/  IMAD.U32 R15, RZ, RZ, UR21 ;  /* 0x00000015ff0f7e24 */ /* 0x000fe4000f8e00ff */
[----:B------:R-:W-:Y:S01]  /*11b90*/  @!P0 IMAD R9, R9, UR15, R19 ;  /* 0x0000000f09098c24 */ /* 0x000fe2000f8e0213 */
[C---:B------:R-:W-:Y:S01]  /*11ba0*/  @!P0 SHF.L.U64.HI R11, R14.reuse, 0x7, R11 ;  /* 0x000000070e0b8819 */ /* 0x040fe2000001020b */
[----:B------:R-:W-:Y:S02]  /*11bb0*/  @!P0 IMAD.SHL.U32 R6, R14, 0x80, RZ ;  /* 0x000000800e068824 */ /* 0x000fe400078e00ff */
[----:B------:R-:W-:Y:S01]  /*11bc0*/  @!P0 VIADD R15, R15, 0xfffffffd ;  /* 0xfffffffd0f0f8836 */ /* 0x000fe20000000000 */
[----:B------:R-:W-:Y:S01]  /*11bd0*/  @!P0 SHF.L.U64.HI R9, R18, 0x7, R9 ;  /* 0x0000000712098819 */ /* 0x000fe20000010209 */
[----:B------:R-:W-:Y:S01]  /*11be0*/  IMAD.U32 R14, RZ, RZ, UR14 ;  /* 0x0000000eff0e7e24 */ /* 0x000fe2000f8e00ff */
[----:B------:R-:W-:Y:S01]  /*11bf0*/  @!P0 LEA R13, P3, R13, R6, 0x5 ;  /* 0x000000060d0d8211 */ /* 0x000fe200078628ff */
[----:B------:R-:W-:-:S03]  /*11c00*/  @!P0 IMAD.WIDE.U32 R18, R15, UR14, RZ ;  /* 0x0000000e0f128c25 */ /* 0x000fc6000f8e00ff */
[----:B------:R-:W-:Y:S01]  /*11c10*/  @!P0 LEA R14, P2, R14, R5, 0x6 ;  /* 0x000000050e0e8211 */ /* 0x000fe200078430ff */
[----:B------:R-:W-:Y:S01]  /*11c20*/  IMAD.U32 R6, RZ, RZ, UR14 ;  /* 0x0000000eff067e24 */ /* 0x000fe2000f8e00ff */
[----:B------:R-:W-:Y:S01]  /*11c30*/  MOV R5, UR15 ;  /* 0x0000000f00057c02 */ /* 0x000fe20008000f00 */
[----:B------:R-:W-:Y:S01]  /*11c40*/  @!P0 IMAD R15, R15, UR15, R19 ;  /* 0x0000000f0f0f8c24 */ /* 0x000fe2000f8e0213 */
[----:B------:R-:W-:Y:S02]  /*11c50*/  @!P0 LEA.HI.X R7, R10, R11, R7, 0x5, P3 ;  /* 0x0000000b0a078211 */ /* 0x000fe400018f2c07 */
[-C--:B------:R-:W-:Y:S02]  /*11c60*/  @!P0 LEA R10, P4, R18, R227.reuse, 0x8 ;  /* 0x000000e3120a8211 */ /* 0x080fe400078840ff */
        /* <DEDUP_REMOVED lines=39> */
.L_x_1048:
[----:B------:R-:W-:Y:S05]  /*11ee0*/  BSYNC.RECONVERGENT B0 ;  /* 0x0000000000007941 */ /* 0x000fea0003800200 */
.L_x_1047:
[----:B------:R-:W0:Y:S02]  /*11ef0*/  LDGDEPBAR ;  /* 0x00000000000079af */ /* 0x000e240000000000 */
.L_x_1046:
[----:B-1----:R-:W3:Y:S04]  /*11f00*/  LDL.LU R7, [R1+0x14] ;  /* 0x0000140001077983 */ /* 0x002ee80000300800 */
[----:B------:R-:W4:Y:S04]  /*11f10*/  LDL.LU R6, [R1+0x8] ;  /* 0x0000080001067983 */ /* 0x000f280000300800 */
[----:B------:R-:W4:Y:S04]  /*11f20*/  LDL.LU R5, [R1+0xc] ;  /* 0x00000c0001057983 */ /* 0x000f280000300800 */
[----:B--2---:R-:W2:Y:S04]  /*11f30*/  LDL.LU R10, [R1+0x10] ;  /* 0x00001000010a7983 */ /* 0x004ea80000300800 */
[----:B------:R-:W2:Y:S01]  /*11f40*/  LDL.64 R18, [R1] ;  /* 0x0000000001127983 */ /* 0x000ea20000100a00 */
[----:B------:R-:W-:Y:S01]  /*11f50*/  USHF.L.U32 UR24, UR16, 0x2, URZ ;  /* 0x0000000210187899 */ /* 0x000fe200080006ff */
[----:B------:R-:W-:Y:S01]  /*11f60*/  VIADD R64, R218, 0x4020 ;  /* 0x00004020da407836 */ /* 0x000fe20000000000 */
[----:B------:R-:W-:Y:S01]  /*11f70*/  UIADD3 UR14, UPT, UPT, UR32, -0x61c88647, URZ ;  /* 0x9e3779b9200e7890 */ /* 0x000fe2000fffe0ff */
[----:B------:R-:W-:Y:S01]  /*11f80*/  @P1 VIADD R64, R38, 0xffffffe0 ;  /* 0xffffffe026401836 */ /* 0x000fe20000000000 */
[----:B------:R-:W-:Y:S01]  /*11f90*/  UIADD3 UR13, UPT, UPT, UR32, 0x3c6ef372, URZ ;  /* 0x3c6ef372200d7890 */ /* 0x000fe2000fffe0ff */
[----:B------:R-:W-:Y:S01]  /*11fa0*/  STL.64 [R1+0x18], R220 ;  /* 0x000018dc01007387 */ /* 0x000fe20000100a00 */
[----:B------:R-:W-:Y:S01]  /*11fb0*/  IMAD.U32 R30, RZ, RZ, UR24 ;  /* 0x00000018ff1e7e24 */ /* 0x000fe2000f8e00ff */
[----:B------:R-:W-:-:S02]  /*11fc0*/  UIADD3 UR17, UPT, UPT, UR33, 0x32370b8f, URZ ;  /* 0x32370b8f21117890 */ /* 0x000fc4000fffe0ff */
[----:B------:R-:W-:Y:S02]  /*11fd0*/  UIADD3 UR4, UPT, UPT, UR33, 0x76cf5d0a, URZ ;  /* 0x76cf5d0a21047890 */ /* 0x000fe4000fffe0ff */
[----:B------:R-:W-:Y:S02]  /*11fe0*/  UIADD3 UR15, UPT, UPT, UR33, -0x126145ec, URZ ;  /* 0xed9eba14210f7890 */ /* 0x000fe4000fffe0ff */
[----:B------:R-:W-:Y:S01]  /*11ff0*/  UIADD3 UR12, UPT, UPT, UR33, -0x56f99767, URZ ;  /* 0xa9066899210c7890 */ /* 0x000fe2000fffe0ff */
[----:B---3--:R-:W-:Y:S01]  /*12000*/  IMAD.MOV.U32 R14, RZ, RZ, R7 ;  /* 0x000000ffff0e7224 */ /* 0x008fe200078e0007 */
[----:B------:R-:W-:Y:S01]  /*12010*/  FMNMX3.FTZ R7, R0, R16, R4, !PT ;  /* 0x0000001000077276 */ /* 0x000fe20007810004 */
[----:B----4-:R-:W-:-:S03]  /*12020*/  IMAD.MOV.U32 R13, RZ, RZ, R6 ;  /* 0x000000ffff0d7224 */ /* 0x010fc600078e0006 */
[----:B------:R-:W-:Y:S01]  /*12030*/  FMNMX3.FTZ R7, R7, R12, R8, !PT ;  /* 0x0000000c07077276 */ /* 0x000fe20007810008 */
[----:B------:R-:W-:Y:S02]  /*12040*/  IMAD.MOV.U32 R21, RZ, RZ, R14 ;  /* 0x000000ffff157224 */ /* 0x000fe400078e000e */
[----:B------:R-:W-:Y:S01]  /*12050*/  IMAD.MOV.U32 R11, RZ, RZ, R5 ;  /* 0x000000ffff0b7224 */ /* 0x000fe200078e0005 */
[----:B------:R-:W-:Y:S01]  /*12060*/  FMNMX3.FTZ R5, R2, R66, R60, !PT ;  /* 0x0000004202057276 */ /* 0x000fe2000781003c */
[----:B------:R-:W-:Y:S01]  /*12070*/  IMAD.MOV.U32 R23, RZ, RZ, R13 ;  /* 0x000000ffff177224 */ /* 0x000fe200078e000d */
[----:B------:R-:W-:Y:S01]  /*12080*/  FMNMX3.FTZ R7, R7, R44, R71, !PT ;  /* 0x0000002c07077276 */ /* 0x000fe20007810047 */
[----:B--2---:R-:W-:Y:S01]  /*12090*/  IMAD.MOV.U32 R45, RZ, RZ, R10 ;  /* 0x000000ffff2d7224 */ /* 0x004fe200078e000a */
[----:B------:R-:W-:Y:S01]  /*120a0*/  FMNMX3.FTZ R5, R5, R24, R20, !PT ;  /* 0x0000001805057276 */ /* 0x000fe20007810014 */
[----:B------:R-:W-:Y:S01]  /*120b0*/  IMAD.MOV.U32 R25, RZ, RZ, R11 ;  /* 0x000000ffff197224 */ /* 0x000fe200078e000b */
[----:B------:R-:W-:Y:S01]  /*120c0*/  FMNMX3.FTZ R7, R7, R65, R62, !PT ;  /* 0x0000004107077276 */ /* 0x000fe2000781003e */
[----:B------:R-:W-:Y:S01]  /*120d0*/  IMAD.MOV.U32 R49, RZ, RZ, R23 ;  /* 0x000000ffff317224 */ /* 0x000fe200078e0017 */
[----:B------:R-:W-:Y:S01]  /*120e0*/  FMNMX3.FTZ R5, R5, R48, R42, !PT ;  /* 0x0000003005057276 */ /* 0x000fe2000781002a */
[----:B------:R-:W-:Y:S01]  /*120f0*/  IMAD.MOV.U32 R47, RZ, RZ, R21 ;  /* 0x000000ffff2f7224 */ /* 0x000fe200078e0015 */
[----:B------:R-:W-:Y:S01]  /*12100*/  FMNMX3.FTZ R7, R7, R112, R106, !PT ;  /* 0x0000007007077276 */ /* 0x000fe2000781006a */
[----:B------:R-:W-:Y:S01]  /*12110*/  IMAD.MOV.U32 R63, RZ, RZ, R25 ;  /* 0x000000ffff3f7224 */ /* 0x000fe200078e0019 */
        /* <DEDUP_REMOVED lines=13> */
[----:B------:R-:W-:Y:S02]  /*121f0*/  LOP3.LUT R30, R30, UR33, R19, 0x96, !PT ;  /* 0x000000211e1e7c12 */ /* 0x000fe4000f8e9613 */
        /* <DEDUP_REMOVED lines=13> */
[----:B------:R-:W-:Y:S01]  /*122d0*/  LOP3.LUT R26, R30, UR13, R245, 0x96, !PT ;  /* 0x0000000d1e1a7c12 */ /* 0x000fe2000f8e96f5 */
[----:B------:R-:W1:Y:S01]  /*122e0*/  SHFL.BFLY PT, R22, R9, 0x2, 0x1f ;  /* 0x0c401f0009167f89 */ /* 0x000e6200000e0000 */
[----:B------:R-:W-:Y:S01]  /*122f0*/  FMNMX3.FTZ R5, R5, R166, R68, !PT ;  /* 0x000000a605057276 */ /* 0x000fe20007810044 */
[----:B------:R-:W-:Y:S01]  /*12300*/  IMAD.WIDE.U32 R18, R6, -0x2daee0ad, RZ ;  /* 0xd2511f5306127825 */ /* 0x000fe200078e00ff */
[----:B------:R-:W-:Y:S02]  /*12310*/  FMNMX3.FTZ R14, R14, R77, R78, !PT ;  /* 0x0000004d0e0e7276 */ /* 0x000fe4000781004e */
[----:B------:R-:W-:Y:S01]  /*12320*/  FMNMX3.FTZ R5, R5, R110, R130, !PT ;  /* 0x0000006e05057276 */ /* 0x000fe20007810082 */
[----:B------:R-:W-:Y:S01]  /*12330*/  IMAD.WIDE.U32 R26, R26, -0x2daee0ad, RZ ;  /* 0xd2511f531a1a7825 */ /* 0x000fe200078e00ff */
[----:B------:R-:W-:-:S02]  /*12340*/  FMNMX3.FTZ R14, R14, R79, R82, !PT ;  /* 0x0000004f0e0e7276 */ /* 0x000fc40007810052 */
[----:B------:R-:W-:Y:S02]  /*12350*/  FMNMX3.FTZ R6, R5, R108, R54, !PT ;  /* 0x0000006c05067276 */ /* 0x000fe40007810036 */
[----:B------:R-:W-:Y:S02]  /*12360*/  LOP3.LUT R5, R18, UR17, R27, 0x96, !PT ;  /* 0x0000001112057c12 */ /* 0x000fe4000f8e961b */
[----:B------:R-:W-:Y:S02]  /*12370*/  LOP3.LUT R10, R246, UR4, R19, 0x96, !PT ;  /* 0x00000004f60a7c12 */ /* 0x000fe4000f8e9613 */
[----:B------:R-:W-:Y:S01]  /*12380*/  FMNMX3.FTZ R14, R14, R88, R85, !PT ;  /* 0x000000580e0e7276 */ /* 0x000fe20007810055 */
[----:B------:R-:W-:Y:S01]  /*12390*/  IMAD.WIDE.U32 R72, R5, -0x326172a9, RZ ;  /* 0xcd9e8d5705487825 */ /* 0x000fe200078e00ff */
[----:B------:R-:W-:Y:S02]  /*123a0*/  FMNMX3.FTZ R6, R6, R235, R206, !PT ;  /* 0x000000eb06067276 */ /* 0x000fe400078100ce */
[----:B------:R-:W-:Y:S01]  /*123b0*/  LOP3.LUT R7, R210, UR14, R31, 0x96, !PT ;  /* 0x0000000ed2077c12 */ /* 0x000fe2000f8e961f */
[----:B------:R-:W-:Y:S01]  /*123c0*/  IMAD.WIDE.U32 R50, R10, -0x326172a9, RZ ;  /* 0xcd9e8d570a327825 */ /* 0x000fe200078e00ff */
[----:B------:R-:W2:Y:S01]  /*123d0*/  SHFL.BFLY PT, R5, R14, 0x2, 0x1f ;  /* 0x0c401f000e057f89 */ /* 0x000ea200000e0000 */
[----:B------:R-:W-:-:S02]  /*123e0*/  FMNMX3.FTZ R11, R6, R205, R223, !PT ;  /* 0x000000cd060b7276 */ /* 0x000fc400078100df */
[----:B-1----:R-:W-:Y:S01]  /*123f0*/  FMNMX.FTZ R22, R9, R22, !PT ;  /* 0x0000001609167209 */ /* 0x002fe20007810000 */
[----:B------:R-:W-:Y:S01]  /*12400*/  IMAD.WIDE.U32 R34, R7, -0x2daee0ad, RZ ;  /* 0xd2511f5307227825 */ /* 0x000fe200078e00ff */
[----:B------:R-:W-:Y:S02]  /*12410*/  LOP3.LUT R6, R244, UR10, R51, 0x96, !PT ;  /* 0x0000000af4067c12 */ /* 0x000fe4000f8e9633 */
[----:B------:R-:W-:Y:S01]  /*12420*/  LOP3.LUT R50, R50, UR9, R73, 0x96, !PT ;  /* 0x0000000932327c12 */ /* 0x000fe2000f8e9649 */
[----:B------:R-:W1:Y:S01]  /*12430*/  SHFL.BFLY PT, R39, R22, 0x1, 0x1f ;  /* 0x0c201f0016277f89 */ /* 0x000e6200000e0000 */
[----:B------:R-:W-:Y:S01]  /*12440*/  FMNMX3.FTZ R11, R11, R188, R189, !PT ;  /* 0x000000bc0b0b7276 */ /* 0x000fe200078100bd */
[----:B------:R-:W-:Y:S01]  /*12450*/  IMAD.WIDE.U32 R18, R6, -0x2daee0ad, RZ ;  /* 0xd2511f5306127825 */ /* 0x000fe200078e00ff */
[----:B------:R-:W-:Y:S02]  /*12460*/  LOP3.LUT R13, R250, UR4, R35, 0x96, !PT ;  /* 0x00000004fa0d7c12 */ /* 0x000fe4000f8e9623 */
[----:B------:R-:W-:Y:S01]  /*12470*/  FMNMX3.FTZ R11, R11, R192, R193, !PT ;  /* 0x000000c00b0b7276 */ /* 0x000fe200078100c1 */
[----:B------:R-:W-:Y:S01]  /*12480*/  IMAD.WIDE.U32 R50, R50, -0x2daee0ad, RZ ;  /* 0xd2511f5332327825 */ /* 0x000fe200078e00ff */
[----:B------:R-:W-:-:S02]  /*12490*/  LOP3.LUT R7, R26, UR15, R19, 0x96, !PT ;  /* 0x0000000f1a077c12 */ /* 0x000fc4000f8e9613 */
[----:B------:R-:W-:Y:S01]  /*124a0*/  FMNMX3.FTZ R11, R11, R125, R170, !PT ;  /* 0x0000007d0b0b7276 */ /* 0x000fe200078100aa */
[----:B------:R-:W-:Y:S01]  /*124b0*/  IMAD.MOV.U32 R35, RZ, RZ, R73 ;  /* 0x000000ffff237224 */ /* 0x000fe200078e0049 */
[----:B------:R-:W-:Y:S01]  /*124c0*/  LOP3.LUT R18, R18, UR12, R51, 0x96, !PT ;  /* 0x0000000c12127c12 */ /* 0x000fe2000f8e9633 */
[----:B------:R-:W-:Y:S01]  /*124d0*/  IMAD.WIDE.U32 R220, R7, -0x326172a9, RZ ;  /* 0xcd9e8d5707dc7825 */ /* 0x000fe200078e00ff */
[----:B------:R-:W-:Y:S02]  /*124e0*/  FMNMX3.FTZ R6, R11, R169, R174, !PT ;  /* 0x000000a90b067276 */ /* 0x000fe400078100ae */
[----:B------:R-:W-:Y:S01]  /*124f0*/  FMNMX3.FTZ R10, R3, R33, R29, !PT ;  /* 0x00000021030a7276 */ /* 0x000fe2000781001d */
[----:B------:R-:W-:Y:S01]  /*12500*/  IMAD.WIDE.U32 R18, R18, -0x326172a9, RZ ;  /* 0xcd9e8d5712127825 */ /* 0x000fe200078e00ff */
[----:B--2---:R-:W-:Y:S02]  /*12510*/  FMNMX.FTZ R5, R14, R5, !PT ;  /* 0x000000050e057209 */ /* 0x004fe40007810000 */
[----:B------:R-:W-:Y:S01]  /*12520*/  FMNMX3.FTZ R10, R10, R43, R41, !PT ;  /* 0x0000002b0a0a7276 */ /* 0x000fe20007810029 */
[----:B------:R-:W-:Y:S01]  /*12530*/  IMAD.MOV.U32 R26, RZ, RZ, R18 ;  /* 0x000000ffff1a7224 */ /* 0x000fe200078e0012 */
[----:B------:R-:W-:Y:S01]  /*12540*/  LOP3.LUT R14, R220, UR7, R19, 0x96, !PT ;  /* 0x00000007dc0e7c12 */ /* 0x000fe2000f8e9613 */
[----:B------:R-:W2:Y:S01]  /*12550*/  SHFL.BFLY PT, R38, R5, 0x1, 0x1f ;  /* 0x0c201f0005267f89 */ /* 0x000ea200000e0000 */
[----:B------:R-:W-:-:S02]  /*12560*/  FMNMX3.FTZ R10, R10, R103, R91, !PT ;  /* 0x000000670a0a7276 */ /* 0x000fc4000781005b */
[----:B-1----:R-:W-:Y:S02]  /*12570*/  FMNMX.FTZ R39, R22, R39, !PT ;  /* 0x0000002716277209 */ /* 0x002fe40007810000 */
[C---:B------:R-:W-:Y:S02]  /*12580*/  LOP3.LUT R22, R14.reuse, 0xffff, RZ, 0xc0, !PT ;  /* 0x0000ffff0e167812 */ /* 0x040fe400078ec0ff */
[C---:B------:R-:W-:Y:S01]  /*12590*/  FSETP.NEU.FTZ.AND P1, PT, R39.reuse, -INF , PT ;  /* 0xff8000002700780b */ /* 0x040fe20003f3d000 */
[----:B------:R-:W-:Y:S01]  /*125a0*/  FMUL.FTZ R127, R39, UR22 ;  /* 0x00000016277f7c20 */ /* 0x000fe20008410000 */
[----:B------:R-:W-:Y:S02]  /*125b0*/  LOP3.LUT R11, R14, 0xff, RZ, 0xc0, !PT ;  /* 0x000000ff0e0b7812 */ /* 0x000fe400078ec0ff */
[----:B------:R-:W-:Y:S02]  /*125c0*/  SHF.R.U32.HI R22, RZ, 0x8, R22 ;  /* 0x00000008ff167819 */ /* 0x000fe40000011616 */
[----:B------:R-:W-:-:S02]  /*125d0*/  FSEL R127, R127, RZ, P1 ;  /* 0x000000ff7f7f7208 */ /* 0x000fc40000800000 */
[----:B------:R-:W-:Y:S02]  /*125e0*/  PRMT R22, R11, 0x5410, R22 ;  /* 0x000054100b167816 */ /* 0x000fe40000000016 */
[----:B------:R-:W-:Y:S01]  /*125f0*/  LOP3.LUT R30, R30, UR13, R249, 0x96, !PT ;  /* 0x0000000d1e1e7c12 */ /* 0x000fe2000f8e96f9 */
[--C-:B------:R-:W-:Y:S01]  /*12600*/  FFMA.FTZ R81, R66, UR22, -R127.reuse ;  /* 0x0000001642517c23 */ /* 0x100fe2000801087f */
[--C-:B------:R-:W-:Y:S01]  /*12610*/  FFMA.FTZ R80, R60, UR22, -R127.reuse ;  /* 0x000000163c507c23 */ /* 0x100fe2000801087f */
[----:B------:R-:W-:Y:S01]  /*12620*/  HSET2.LE.AND R22, R22, R37, PT ;  /* 0x0000002516167233 */ /* 0x000fe20003803000 */
[----:B------:R-:W-:Y:S01]  /*12630*/  FFMA.FTZ R73, R24, UR22, -R127 ;  /* 0x0000001618497c23 */ /* 0x000fe2000801087f */
[----:B------:R-:W-:Y:S01]  /*12640*/  FMNMX3.FTZ R10, R10, R69, R105, !PT ;  /* 0x000000450a0a7276 */ /* 0x000fe20007810069 */
[----:B------:R-:W-:Y:S01]  /*12650*/  IMAD.WIDE.U32 R30, R30, -0x2daee0ad, RZ ;  /* 0xd2511f531e1e7825 */ /* 0x000fe200078e00ff */
[----:B------:R-:W-:Y:S01]  /*12660*/  MUFU.EX2 R81, R81 ;  /* 0x0000005100517308 */ /* 0x000fe20000000800 */
[----:B------:R-:W-:-:S02]  /*12670*/  PRMT R15, R18, 0x7772, RZ ;  /* 0x00007772120f7816 */ /* 0x000fc400000000ff */
[----:B------:R-:W-:Y:S01]  /*12680*/  FFMA.FTZ R66, R20, UR22, -R127 ;  /* 0x0000001614427c23 */ /* 0x000fe2000801087f */
[----:B------:R-:W-:Y:S01]  /*12690*/  FMNMX3.FTZ R10, R10, R111, R129, !PT ;  /* 0x0000006f0a0a7276 */ /* 0x000fe20007810081 */
[----:B------:R-:W1:Y:S01]  /*126a0*/  MUFU.EX2 R80, R80 ;  /* 0x0000005000507308 */ /* 0x000e620000000800 */
[----:B------:R-:W-:Y:S02]  /*126b0*/  LOP3.LUT R17, R34, UR17, R31, 0x96, !PT ;  /* 0x0000001122117c12 */ /* 0x000fe4000f8e961f */
[----:B------:R-:W-:Y:S01]  /*126c0*/  FMNMX3.FTZ R10, R10, R107, R55, !PT ;  /* 0x0000006b0a0a7276 */ /* 0x000fe20007810037 */
[----:B------:R-:W-:Y:S01]  /*126d0*/  MUFU.EX2 R73, R73 ;  /* 0x0000004900497308 */ /* 0x000fe20000000800 */
[C---:B------:R-:W-:Y:S02]  /*126e0*/  PRMT R34, R18.reuse, 0x7773, RZ ;  /* 0x0000777312227816 */ /* 0x040fe400000000ff */
[----:B------:R-:W-:Y:S01]  /*126f0*/  PRMT R18, R18, 0x7771, RZ ;  /* 0x0000777112127816 */ /* 0x000fe200000000ff */
[----:B------:R-:W-:Y:S01]  /*12700*/  MUFU.EX2 R66, R66 ;  /* 0x0000004200427308 */ /* 0x000fe20000000800 */
[----:B------:R-:W-:-:S02]  /*12710*/  LOP3.LUT R7, R26, 0xff, RZ, 0xc0, !PT ;  /* 0x000000ff1a077812 */ /* 0x000fc400078ec0ff */
[----:B------:R-:W-:Y:S02]  /*12720*/  FMNMX3.FTZ R10, R10, R213, R207, !PT ;  /* 0x000000d50a0a7276 */ /* 0x000fe400078100cf */
[----:B------:R-:W-:Y:S02]  /*12730*/  FMNMX3.FTZ R6, R6, R173, R178, !PT ;  /* 0x000000ad06067276 */ /* 0x000fe400078100b2 */
[----:B-1----:R-:W-:Y:S02]  /*12740*/  F2FP.F16.F32.PACK_AB R19, R80, R81 ;  /* 0x000000515013723e */ /* 0x002fe400000000ff */
[----:B------:R-:W-:Y:S02]  /*12750*/  PRMT R18, R7, 0x5410, R18 ;  /* 0x0000541007127816 */ /* 0x000fe40000000012 */
[----:B------:R-:W-:Y:S02]  /*12760*/  LOP3.LUT R24, R19, R22, RZ, 0xc0, !PT ;  /* 0x0000001613187212 */ /* 0x000fe400078ec0ff */
[----:B------:R-:W3:Y:S01]  /*12770*/  LDL.64 R22, [R1] ;  /* 0x0000000001167983 */ /* 0x000ee20000100a00 */
        /* <DEDUP_REMOVED lines=8> */
[----:B------:R-:W1:Y:S01]  /*12800*/  SHFL.BFLY PT, R61, R6, 0x2, 0x1f ;  /* 0x0c401f00063d7f89 */ /* 0x000e6200000e0000 */
[----:B--2---:R-:W-:Y:S02]  /*12810*/  FMNMX.FTZ R38, R5, R38, !PT ;  /* 0x0000002605267209 */ /* 0x004fe40007810000 */
[----:B------:R-:W-:Y:S02]  /*12820*/  FMNMX3.FTZ R21, R21, R119, R126, !PT ;  /* 0x0000007715157276 */ /* 0x000fe4000781007e */
[----:B------:R-:W-:Y:S01]  /*12830*/  SHF.R.U32.HI R14, RZ, 0x18, R14 ;  /* 0x00000018ff0e7819 */ /* 0x000fe2000001160e */
[C---:B------:R-:W-:Y:S01]  /*12840*/  FMUL.FTZ R87, R38.reuse, UR22 ;  /* 0x0000001626577c20 */ /* 0x040fe20008410000 */
[----:B------:R-:W-:Y:S02]  /*12850*/  LOP3.LUT R9, R9, 0xff, RZ, 0xc0, !PT ;  /* 0x000000ff09097812 */ /* 0x000fe400078ec0ff */
[----:B------:R-:W-:-:S02]  /*12860*/  FSETP.NEU.FTZ.AND P0, PT, R38, -INF , PT ;  /* 0xff8000002600780b */ /* 0x000fc40003f1d000 */
[----:B------:R-:W-:Y:S02]  /*12870*/  FMNMX3.FTZ R21, R21, R123, R168, !PT ;  /* 0x0000007b15157276 */ /* 0x000fe400078100a8 */
[----:B------:R-:W-:Y:S02]  /*12880*/  PRMT R14, R9, 0x5410, R14 ;  /* 0x00005410090e7816 */ /* 0x000fe4000000000e */
[----:B------:R-:W-:Y:S02]  /*12890*/  FSEL R9, R38, RZ, P0 ;  /* 0x000000ff26097208 */ /* 0x000fe40000000000 */
[----:B------:R-:W-:Y:S02]  /*128a0*/  FSEL R87, R87, RZ, P0 ;  /* 0x000000ff57577208 */ /* 0x000fe40000000000 */
[----:B------:R-:W-:Y:S01]  /*128b0*/  FMNMX3.FTZ R21, R21, R167, R172, !PT ;  /* 0x000000a715157276 */ /* 0x000fe200078100ac */
[----:B------:R-:W-:Y:S01]  /*128c0*/  FADD.FTZ R84, R0, -R9 ;  /* 0x8000000900547221 */ /* 0x000fe20000010000 */
[----:B------:R-:W-:Y:S01]  /*128d0*/  PRMT R15, R15, 0x5410, R34 ;  /* 0x000054100f0f7816 */ /* 0x000fe20000000022 */
[--C-:B------:R-:W-:Y:S01]  /*128e0*/  FFMA.FTZ R67, R12, UR22, -R87.reuse ;  /* 0x000000160c437c23 */ /* 0x100fe20008010857 */
[--C-:B------:R-:W-:Y:S01]  /*128f0*/  FFMA.FTZ R0, R8, UR22, -R87.reuse ;  /* 0x0000001608007c23 */ /* 0x100fe20008010857 */
[----:B------:R-:W-:Y:S01]  /*12900*/  FMNMX3.FTZ R21, R21, R171, R176, !PT ;  /* 0x000000ab15157276 */ /* 0x000fe200078100b0 */
[----:B------:R-:W-:Y:S01]  /*12910*/  IMAD.MOV.U32 R34, RZ, RZ, R72 ;  /* 0x000000ffff227224 */ /* 0x000fe200078e0048 */
[----:B------:R-:W-:Y:S01]  /*12920*/  FSEL R5, R39, RZ, P1 ;  /* 0x000000ff27057208 */ /* 0x000fe20000800000 */
[--C-:B------:R-:W-:Y:S01]  /*12930*/  FFMA.FTZ R83, R16, UR22, -R87.reuse ;  /* 0x0000001610537c23 */ /* 0x100fe20008010857 */
[----:B------:R-:W-:Y:S01]  /*12940*/  FFMA.FTZ R72, R4, UR22, -R87 ;  /* 0x0000001604487c23 */ /* 0x000fe20008010857 */
[----:B------:R-:W-:Y:S01]  /*12950*/  FMNMX3.FTZ R21, R21, R180, R177, !PT ;  /* 0x000000b415157276 */ /* 0x000fe200078100b1 */
[----:B------:R-:W-:Y:S01]  /*12960*/  MUFU.EX2 R67, R67 ;  /* 0x0000004300437308 */ /* 0x000fe20000000800 */
[----:B------:R-:W-:Y:S01]  /*12970*/  FADD.FTZ R2, R2, -R5 ;  /* 0x8000000502027221 */ /* 0x000fe20000010000 */
[----:B-1----:R-:W-:Y:S01]  /*12980*/  FMNMX.FTZ R61, R6, R61, !PT ;  /* 0x0000003d063d7209 */ /* 0x002fe20007810000 */
[----:B------:R-:W-:Y:S01]  /*12990*/  LDSM.16.MT88.4 R8, [R64] ;  /* 0x000000004008783b */ /* 0x000fe20000004200 */
[----:B------:R-:W1:Y:S01]  /*129a0*/  MUFU.EX2 R0, R0 ;  /* 0x0000000000007308 */ /* 0x000e620000000800 */
[----:B------:R-:W-:Y:S01]  /*129b0*/  FMUL.FTZ R86, R2, UR22 ;  /* 0x0000001602567c20 */ /* 0x000fe20008410000 */
[----:B------:R-:W-:Y:S01]  /*129c0*/  FMUL.FTZ R84, R84, UR22 ;  /* 0x0000001654547c20 */ /* 0x000fe20008410000 */
[----:B------:R-:W2:Y:S01]  /*129d0*/  SHFL.BFLY PT, R60, R21, 0x2, 0x1f ;  /* 0x0c401f00153c7f89 */ /* 0x000ea200000e0000 */
[----:B------:R-:W-:Y:S01]  /*129e0*/  MUFU.EX2 R83, R83 ;  /* 0x0000005300537308 */ /* 0x000fe20000000800 */
[----:B------:R-:W-:-:S02]  /*129f0*/  LOP3.LUT R2, R15, 0xff00ff, RZ, 0xc0, !PT ;  /* 0x00ff00ff0f027812 */ /* 0x000fc400078ec0ff */
[----:B------:R-:W-:Y:S01]  /*12a00*/  LDSM.16.MT88.4 R4, [R218+0x4000] ;  /* 0x00400000da04783b */ /* 0x000fe20000004200 */
[----:B------:R-:W4:Y:S01]  /*12a10*/  MUFU.EX2 R72, R72 ;  /* 0x0000004800487308 */ /* 0x000f220000000800 */
[--C-:B------:R-:W-:Y:S02]  /*12a20*/  HSET2.LE.AND R18, R18, R37.reuse, PT ;  /* 0x0000002512127233 */ /* 0x100fe40003803000 */
[--C-:B------:R-:W-:Y:S01]  /*12a30*/  HSET2.LE.AND R27, R2, R37.reuse, PT ;  /* 0x00000025021b7233 */ /* 0x100fe20003803000 */
[----:B------:R-:W2:Y:S01]  /*12a40*/  MUFU.EX2 R86, R86 ;  /* 0x0000005600567308 */ /* 0x000ea20000000800 */
[----:B------:R-:W-:Y:S02]  /*12a50*/  HSET2.LE.AND R14, R14, R37, PT ;  /* 0x000000250e0e7233 */ /* 0x000fe40003803000 */
[----:B-1----:R-:W-:Y:S01]  /*12a60*/  F2FP.F16.F32.PACK_AB R2, R0, R67 ;  /* 0x000000430002723e */ /* 0x002fe200000000ff */
[----:B------:R-:W1:Y:S01]  /*12a70*/  MUFU.EX2 R84, R84 ;  /* 0x0000005400547308 */ /* 0x000e620000000800 */
[----:B------:R-:W-:-:S02]  /*12a80*/  F2FP.F16.F32.PACK_AB R15, R66, R73 ;  /* 0x00000049420f723e */ /* 0x000fc400000000ff */
[----:B------:R-:W-:Y:S02]  /*12a90*/  LOP3.LUT R27, R2, R27, RZ, 0xc0, !PT ;  /* 0x0000001b021b7212 */ /* 0x000fe400078ec0ff */
[----:B----4-:R-:W-:Y:S01]  /*12aa0*/  F2FP.F16.F32.PACK_AB R25, R72, R83 ;  /* 0x000000534819723e */ /* 0x010fe200000000ff */
[----:B------:R-:W4:Y:S01]  /*12ab0*/  SHFL.BFLY PT, R2, R61, 0x1, 0x1f ;  /* 0x0c201f003d027f89 */ /* 0x000f2200000e0000 */
[----:B------:R-:W-:Y:S01]  /*12ac0*/  LOP3.LUT R26, R15, R18, RZ, 0xc0, !PT ;  /* 0x000000120f1a7212 */ /* 0x000fe200078ec0ff */
[----:B------:R-:W-:Y:S01]  /*12ad0*/  IMAD.MOV.U32 R15, RZ, RZ, R221 ;  /* 0x000000ffff0f7224 */ /* 0x000fe200078e00dd */
[----:B------:R-:W-:Y:S01]  /*12ae0*/  LOP3.LUT R25, R25, R14, RZ, 0xc0, !PT ;  /* 0x0000000e19197212 */ /* 0x000fe200078ec0ff */
[----:B------:R-:W-:Y:S02]  /*12af0*/  IMAD.MOV.U32 R14, RZ, RZ, R220 ;  /* 0x000000ffff0e7224 */ /* 0x000fe400078e00dc */
[-C--:B--2---:R-:W-:Y:S01]  /*12b00*/  FMUL.FTZ R12, R156, R86.reuse ;  /* 0x000000569c0c7220 */ /* 0x084fe20000410000 */
[----:B------:R-:W-:Y:S01]  /*12b10*/  FMUL.FTZ R16, R152, R86 ;  /* 0x0000005698107220 */ /* 0x000fe20000410000 */
[----:B------:R-:W-:Y:S01]  /*12b20*/  FMNMX.FTZ R60, R21, R60, !PT ;  /* 0x0000003c153c7209 */ /* 0x000fe20007810000 */
[----:B------:R-:W-:-:S02]  /*12b30*/  IMAD.MOV.U32 R156, RZ, RZ, R14 ;  /* 0x000000ffff9c7224 */ /* 0x000fc400078e000e */
[----:B-1----:R-:W-:Y:S01]  /*12b40*/  FMUL.FTZ R14, R158, R84 ;  /* 0x000000549e0e7220 */ /* 0x002fe20000410000 */
[-C--:B------:R-:W-:Y:S01]  /*12b50*/  FMUL.FTZ R136, R136, R86.reuse ;  /* 0x0000005688887220 */ /* 0x080fe20000410000 */
[-C--:B------:R-:W-:Y:S01]  /*12b60*/  FMUL.FTZ R137, R137, R86.reuse ;  /* 0x0000005689897220 */ /* 0x080fe20000410000 */
[----:B------:R-:W1:Y:S01]  /*12b70*/  SHFL.BFLY PT, R31, R60, 0x1, 0x1f ;  /* 0x0c201f003c1f7f89 */ /* 0x000e6200000e0000 */
[----:B------:R-:W-:Y:S01]  /*12b80*/  FMUL.FTZ R21, R141, R86 ;  /* 0x000000568d157220 */ /* 0x000fe20000410000 */
[-C--:B------:R-:W-:Y:S01]  /*12b90*/  FMUL.FTZ R138, R138, R84.reuse ;  /* 0x000000548a8a7220 */ /* 0x080fe20000410000 */
[----:B------:R-:W-:Y:S01]  /*12ba0*/  FMUL.FTZ R139, R139, R84 ;  /* 0x000000548b8b7220 */ /* 0x000fe20000410000 */
[----:B------:R-:W-:Y:S01]  /*12bb0*/  IMAD.MOV.U32 R90, RZ, RZ, R45 ;  /* 0x000000ffff5a7224 */ /* 0x000fe200078e002d */
[----:B------:R-:W-:Y:S01]  /*12bc0*/  UIADD3 UR11, UPT, UPT, UR33, 0x646e171e, URZ ;  /* 0x646e171e210b7890 */ /* 0x000fe2000fffe0ff */
[----:B------:R-:W-:Y:S02]  /*12bd0*/  IMAD.MOV.U32 R237, RZ, RZ, R49 ;  /* 0x000000ffffed7224 */ /* 0x000fe400078e0031 */
[----:B------:R-:W-:-:S02]  /*12be0*/  IMAD.MOV.U32 R239, RZ, RZ, R47 ;  /* 0x000000ffffef7224 */ /* 0x000fc400078e002f */
[----:B------:R-:W-:Y:S01]  /*12bf0*/  IMAD.MOV.U32 R241, RZ, RZ, R63 ;  /* 0x000000fffff17224 */ /* 0x000fe200078e003f */
[----:B------:R-:W-:Y:S01]  /*12c00*/  UIADD3 UR23, UPT, UPT, UR24, 0x1, URZ ;  /* 0x0000000118177890 */ /* 0x000fe2000fffe0ff */
[----:B----4-:R-:W-:Y:S01]  /*12c10*/  FMNMX.FTZ R61, R61, R2, !PT ;  /* 0x000000023d3d7209 */ /* 0x010fe20007810000 */
[----:B---3--:R-:W-:Y:S02]  /*12c20*/  IMAD.MOV.U32 R19, RZ, RZ, R23 ;  /* 0x000000ffff137224 */ /* 0x008fe400078e0017 */
[----:B------:R-:W-:Y:S02]  /*12c30*/  IMAD.MOV.U32 R18, RZ, RZ, R22 ;  /* 0x000000ffff127224 */ /* 0x000fe400078e0016 */
[----:B------:R-:W-:Y:S01]  /*12c40*/  FFMA.FTZ R199, R59, UR22, -R127 ;  /* 0x000000163bc77c23 */ /* 0x000fe2000801087f */
[----:B------:R-:W-:-:S04]  /*12c50*/  IMAD.WIDE.U32 R22, R13, -0x326172a9, RZ ;  /* 0xcd9e8d570d167825 */ /* 0x000fc800078e00ff */
[----:B------:R-:W-:Y:S01]  /*12c60*/  FMUL.FTZ R13, R157, R86 ;  /* 0x000000569d0d7220 */ /* 0x000fe20000410000 */
[----:B------:R-:W-:Y:S01]  /*12c70*/  FFMA.FTZ R195, R196, UR22, -R87 ;  /* 0x00000016c4c37c23 */ /* 0x000fe20008010857 */
[----:B------:R-:W-:Y:S01]  /*12c80*/  FFMA.FTZ R197, R198, UR22, -R127 ;  /* 0x00000016c6c57c23 */ /* 0x000fe2000801087f */
[----:B------:R-:W-:Y:S02]  /*12c90*/  IMAD.MOV.U32 R157, RZ, RZ, R15 ;  /* 0x000000ffff9d7224 */ /* 0x000fe400078e000f */
[----:B------:R-:W-:Y:S01]  /*12ca0*/  FMUL.FTZ R15, R159, R84 ;  /* 0x000000549f0f7220 */ /* 0x000fe20000410000 */
[----:B------:R-:W-:Y:S01]  /*12cb0*/  IMAD.WIDE.U32 R158, R17, -0x326172a9, RZ ;  /* 0xcd9e8d57119e7825 */ /* 0x000fe200078e00ff */
[----:B------:R-:W-:-:S03]  /*12cc0*/  LOP3.LUT R20, R248, UR10, R23, 0x96, !PT ;  /* 0x0000000af8147c12 */ /* 0x000fc6000f8e9617 */
[--C-:B------:R-:W-:Y:S01]  /*12cd0*/  FFMA.FTZ R203, R58, UR22, -R87.reuse ;  /* 0x000000163acb7c23 */ /* 0x100fe20008010857 */
[--C-:B------:R-:W-:Y:S01]  /*12ce0*/  FFMA.FTZ R216, R216, UR22, -R87.reuse ;  /* 0x00000016d8d87c23 */ /* 0x100fe20008010857 */
[----:B------:R-:W-:Y:S02]  /*12cf0*/  IMAD.MOV.U32 R152, RZ, RZ, R18 ;  /* 0x000000ffff987224 */ /* 0x000fe400078e0012 */
[----:B------:R-:W-:Y:S01]  /*12d00*/  FMUL.FTZ R18, R154, R84 ;  /* 0x000000549a127220 */ /* 0x000fe20000410000 */
[----:B------:R-:W-:Y:S01]  /*12d10*/  FMUL.FTZ R17, R153, R86 ;  /* 0x0000005699117220 */ /* 0x000fe20000410000 */
[----:B------:R-:W-:Y:S01]  /*12d20*/  FFMA.FTZ R222, R222, UR22, -R87 ;  /* 0x00000016dede7c23 */ /* 0x000fe20008010857 */
[----:B------:R-:W-:Y:S01]  /*12d30*/  IMAD.MOV.U32 R154, RZ, RZ, R152 ;  /* 0x000000ffff9a7224 */ /* 0x000fe200078e0098 */
[----:B------:R-:W-:Y:S01]  /*12d40*/  LOP3.LUT R152, R22, UR9, R159, 0x96, !PT ;  /* 0x0000000916987c12 */ /* 0x000fe2000f8e969f */
[----:B------:R-:W-:Y:S02]  /*12d50*/  IMAD.MOV.U32 R22, RZ, RZ, R34 ;  /* 0x000000ffff167224 */ /* 0x000fe400078e0022 */
[----:B------:R-:W-:Y:S01]  /*12d60*/  FFMA.FTZ R212, R212, UR22, -R87 ;  /* 0x00000016d4d47c23 */ /* 0x000fe20008010857 */
[----:B------:R-:W-:-:S02]  /*12d70*/  IMAD.MOV.U32 R23, RZ, RZ, R35 ;  /* 0x000000ffff177224 */ /* 0x000fc400078e0023 */
[----:B------:R-:W-:Y:S01]  /*12d80*/  FFMA.FTZ R122, R122, UR22, -R127 ;  /* 0x000000167a7a7c23 */ /* 0x000fe2000801087f */
[----:B------:R-:W-:Y:S02]  /*12d90*/  IMAD.MOV.U32 R153, RZ, RZ, R19 ;  /* 0x000000ffff997224 */ /* 0x000fe400078e0013 */
[----:B------:R-:W-:Y:S01]  /*12da0*/  FFMA.FTZ R121, R121, UR22, -R127 ;  /* 0x0000001679797c23 */ /* 0x000fe2000801087f */
[----:B------:R-:W-:-:S04]  /*12db0*/  IMAD.WIDE.U32 R34, R20, -0x2daee0ad, RZ ;  /* 0xd2511f5314227825 */ /* 0x000fc800078e00ff */
[----:B------:R-:W-:Y:S01]  /*12dc0*/  FMUL.FTZ R20, R140, R86 ;  /* 0x000000568c147220 */ /* 0x000fe20000410000 */
[-C--:B------:R-:W-:Y:S01]  /*12dd0*/  FMUL.FTZ R19, R155, R84.reuse ;  /* 0x000000549b137220 */ /* 0x080fe20000410000 */
[----:B------:R-:W-:Y:S01]  /*12de0*/  FFMA.FTZ R88, R88, UR22, -R87 ;  /* 0x0000001658587c23 */ /* 0x000fe20008010857 */
[----:B------:R-:W-:Y:S02]  /*12df0*/  IMAD.MOV.U32 R140, RZ, RZ, R22 ;  /* 0x000000ffff8c7224 */ /* 0x000fe400078e0016 */
[-C--:B------:R-:W-:Y:S01]  /*12e00*/  FMUL.FTZ R22, R142, R84.reuse ;  /* 0x000000548e167220 */ /* 0x080fe20000410000 */
[----:B------:R-:W-:Y:S02]  /*12e10*/  IMAD.MOV.U32 R141, RZ, RZ, R23 ;  /* 0x000000ffff8d7224 */ /* 0x000fe400078e0017 */
[----:B------:R-:W-:Y:S01]  /*12e20*/  FMUL.FTZ R23, R143, R84 ;  /* 0x000000548f177220 */ /* 0x000fe20000410000 */
[----:B------:R-:W-:Y:S02]  /*12e30*/  IMAD.MOV.U32 R155, RZ, RZ, R153 ;  /* 0x000000ffff9b7224 */ /* 0x000fe400078e0099 */
[----:B------:R-:W-:Y:S01]  /*12e40*/  FFMA.FTZ R85, R85, UR22, -R87 ;  /* 0x0000001655557c23 */ /* 0x000fe20008010857 */
[----:B------:R-:W-:Y:S01]  /*12e50*/  IMAD.WIDE.U32 R152, R152, -0x2daee0ad, RZ ;  /* 0xd2511f5398987825 */ /* 0x000fe200078e00ff */
[----:B------:R-:W-:Y:S01]  /*12e60*/  HMMA.16816.F32 R12, R24, R4, R12 ;  /* 0x00000004180c723c */ /* 0x000fe2000000180c */
[----:B------:R3:W5:Y:S02]  /*12e70*/  LDL.LU.64 R220, [R1+0x18] ;  /* 0x0000180001dc7983 */ /* 0x0007640000300a00 */
[----:B------:R-:W-:Y:S01]  /*12e80*/  IMAD.MOV.U32 R143, RZ, RZ, R141 ;  /* 0x000000ffff8f7224 */ /* 0x000fe200078e008d */
[----:B------:R-:W-:Y:S01]  /*12e90*/  LOP3.LUT R34, R34, UR12, R153, 0x96, !PT ;  /* 0x0000000c22227c12 */ /* 0x000fe2000f8e9699 */
[----:B------:R-:W-:-:S03]  /*12ea0*/  IMAD.MOV.U32 R142, RZ, RZ, R140 ;  /* 0x000000ffff8e7224 */ /* 0x000fc600078e008c */
[----:B------:R-:W-:Y:S01]  /*12eb0*/  HMMA.16816.F32 R16, R24, R6, R16 ;  /* 0x000000061810723c */ /* 0x000fe20000001810 */
[----:B------:R-:W-:Y:S01]  /*12ec0*/  LOP3.LUT R30, R30, UR15, R35, 0x96, !PT ;  /* 0x0000000f1e1e7c12 */ /* 0x000fe2000f8e9623 */
[----:B------:R-:W-:Y:S01]  /*12ed0*/  IMAD.WIDE.U32 R140, R34, -0x326172a9, RZ ;  /* 0xcd9e8d57228c7825 */ /* 0x000fe200078e00ff */
[----:B------:R-:W-:-:S05]  /*12ee0*/  FSETP.NEU.FTZ.AND P1, PT, R61, -INF , PT ;  /* 0xff8000003d00780b */ /* 0x000fca0003f3d000 */
[C---:B------:R-:W-:Y:S08]  /*12ef0*/  HMMA.16816.F32 R20, R24.reuse, R8, R20 ;  /* 0x000000081814723c */ /* 0x040ff00000001814 */
[----:B------:R-:W-:Y:S01]  /*12f00*/  HMMA.16816.F32 R24, R24, R10, R136 ;  /* 0x0000000a1818723c */ /* 0x000fe20000001888 */
[----:B------:R-:W-:Y:S02]  /*12f10*/  IMAD.MOV.U32 R139, RZ, RZ, R143 ;  /* 0x000000ffff8b7224 */ /* 0x000fe400078e008f */
[----:B------:R-:W-:Y:S01]  /*12f20*/  FMUL.FTZ R143, R61, UR22 ;  /* 0x000000163d8f7c20 */ /* 0x000fe20008410000 */
[----:B------:R-:W-:Y:S01]  /*12f30*/  IMAD.WIDE.U32 R136, R30, -0x326172a9, RZ ;  /* 0xcd9e8d571e887825 */ /* 0x000fe200078e00ff */
[----:B------:R-:W-:-:S02]  /*12f40*/  PRMT R30, R140, 0x7771, RZ ;  /* 0x000077718c1e7816 */ /* 0x000fc400000000ff */
[C---:B------:R-:W-:Y:S01]  /*12f50*/  PRMT R45, R140.reuse, 0x7773, RZ ;  /* 0x000077738c2d7816 */ /* 0x040fe200000000ff */
[----:B------:R-:W-:Y:S01]  /*12f60*/  IMAD.MOV.U32 R2, RZ, RZ, R140 ;  /* 0x000000ffff027224 */ /* 0x000fe200078e008c */
[----:B------:R-:W-:Y:S02]  /*12f70*/  FSEL R143, R143, RZ, P1 ;  /* 0x000000ff8f8f7208 */ /* 0x000fe40000800000 */
[----:B------:R-:W-:Y:S01]  /*12f80*/  PRMT R34, R140, 0x7772, RZ ;  /* 0x000077728c227816 */ /* 0x000fe200000000ff */
[----:B------:R-:W-:Y:S01]  /*12f90*/  IMAD.MOV.U32 R140, RZ, RZ, R156 ;  /* 0x000000ffff8c7224 */ /* 0x000fe200078e009c */
[----:B-1----:R-:W-:Y:S01]  /*12fa0*/  FMNMX.FTZ R60, R60, R31, !PT ;  /* 0x0000001f3c3c7209 */ /* 0x002fe20007810000 */
[----:B------:R-:W-:Y:S02]  /*12fb0*/  FFMA.FTZ R156, R164, UR22, -R143 ;  /* 0x00000016a49c7c23 */ /* 0x000fe4000801088f */
[----:B------:R-:W-:Y:S01]  /*12fc0*/  IMAD.MOV.U32 R164, RZ, RZ, R140 ;  /* 0x000000ffffa47224 */ /* 0x000fe200078e008c */
[C---:B------:R-:W-:Y:S01]  /*12fd0*/  FSETP.NEU.FTZ.AND P0, PT, R60.reuse, -INF , PT ;  /* 0xff8000003c00780b */ /* 0x040fe20003f1d000 */
[----:B------:R-:W-:Y:S01]  /*12fe0*/  FMUL.FTZ R140, R60, UR22 ;  /* 0x000000163c8c7c20 */ /* 0x000fe20008410000 */
[----:B------:R-:W-:-:S02]  /*12ff0*/  LOP3.LUT R35, R2, 0xff, RZ, 0xc0, !PT ;  /* 0x000000ff02237812 */ /* 0x000fc400078ec0ff */
[----:B------:R-:W-:Y:S01]  /*13000*/  LOP3.LUT R2, R136, UR7, R141, 0x96, !PT ;  /* 0x0000000788027c12 */ /* 0x000fe2000f8e968d */
[--C-:B------:R-:W-:Y:S01]  /*13010*/  FFMA.FTZ R95, R32, UR22, -R143.reuse ;  /* 0x00000016205f7c23 */ /* 0x100fe2000801088f */
[----:B------:R-:W-:Y:S01]  /*13020*/  FSEL R140, R140, RZ, P0 ;  /* 0x000000ff8c8c7208 */ /* 0x000fe20000000000 */
[----:B------:R-:W-:Y:S01]  /*13030*/  FFMA.FTZ R74, R28, UR22, -R143 ;  /* 0x000000161c4a7c23 */ /* 0x000fe2000801088f */
[----:B------:R-:W-:Y:S02]  /*13040*/  PRMT R31, R34, 0x5410, R45 ;  /* 0x00005410221f7816 */ /* 0x000fe4000000002d */
[----:B------:R-:W-:Y:S02]  /*13050*/  PRMT R30, R35, 0x5410, R30 ;  /* 0x00005410231e7816 */ /* 0x000fe4000000001e */
[----:B------:R-:W-:Y:S02]  /*13060*/  LOP3.LUT R32, R2, 0xffff, RZ, 0xc0, !PT ;  /* 0x0000ffff02207812 */ /* 0x000fe400078ec0ff */
[----:B------:R-:W-:-:S02]  /*13070*/  FSEL R35, R61, RZ, P1 ;  /* 0x000000ff3d237208 */ /* 0x000fc40000800000 */
[----:B------:R-:W-:Y:S01]  /*13080*/  FSEL R34, R60, RZ, P0 ;  /* 0x000000ff3c227208 */ /* 0x000fe20000000000 */
[----:B------:R-:W-:Y:S02]  /*13090*/  IMAD.MOV.U32 R138, RZ, RZ, R142 ;  /* 0x000000ffff8a7224 */ /* 0x000fe400078e008e */
[----:B------:R-:W-:Y:S01]  /*130a0*/  FFMA.FTZ R183, R204, UR22, -R143 ;  /* 0x00000016ccb77c23 */ /* 0x000fe2000801088f */
[--C-:B------:R-:W-:Y:S01]  /*130b0*/  FFMA.FTZ R93, R43, UR22, -R140.reuse ;  /* 0x000000162b5d7c23 */ /* 0x100fe2000801088c */
[--C-:B------:R-:W-:Y:S01]  /*130c0*/  FFMA.FTZ R70, R41, UR22, -R140.reuse ;  /* 0x0000001629467c23 */ /* 0x100fe2000801088c */
[--C-:B------:R-:W-:Y:S01]  /*130d0*/  FFMA.FTZ R142, R33, UR22, -R140.reuse ;  /* 0x00000016218e7c23 */ /* 0x100fe2000801088c */
[----:B------:R-:W-:Y:S01]  /*130e0*/  FFMA.FTZ R185, R29, UR22, -R140 ;  /* 0x000000161db97c23 */ /* 0x000fe2000801088c */
[----:B------:R-:W-:Y:S01]  /*130f0*/  MUFU.EX2 R95, R95 ;  /* 0x0000005f005f7308 */ /* 0x000fe20000000800 */
[----:B------:R-:W-:Y:S01]  /*13100*/  SHF.R.U32.HI R28, RZ, 0x8, R32 ;  /* 0x00000008ff1c7819 */ /* 0x000fe20000011620 */
[----:B------:R-:W-:Y:S01]  /*13110*/  FADD.FTZ R32, R36, -R35 ;  /* 0x8000002324207221 */ /* 0x000fe20000010000 */
[----:B------:R-:W-:Y:S01]  /*13120*/  FADD.FTZ R3, R3, -R34 ;  /* 0x8000002203037221 */ /* 0x000fe20000010000 */
[----:B------:R-:W1:Y:S01]  /*13130*/  MUFU.EX2 R74, R74 ;  /* 0x0000004a004a7308 */ /* 0x000e620000000800 */
[----:B------:R-:W-:Y:S01]  /*13140*/  IMAD.MOV.U32 R141, RZ, RZ, R157 ;  /* 0x000000ffff8d7224 */ /* 0x000fe200078e009d */
[----:B------:R-:W-:Y:S01]  /*13150*/  PRMT R35, R2, 0x7632, R35 ;  /* 0x0000763202237816 */ /* 0x000fe20000000023 */
[----:B------:R-:W-:Y:S01]  /*13160*/  FMUL.FTZ R32, R32, UR22 ;  /* 0x0000001620207c20 */ /* 0x000fe20008410000 */
[----:B------:R-:W-:Y:S01]  /*13170*/  MUFU.EX2 R156, R156 ;  /* 0x0000009c009c7308 */ /* 0x000fe20000000800 */
[----:B------:R-:W-:-:S03]  /*13180*/  FMUL.FTZ R3, R3, UR22 ;  /* 0x0000001603037c20 */ /* 0x000fc60008410000 */
[----:B------:R-:W-:Y:S04]  /*13190*/  MUFU.EX2 R183, R183 ;  /* 0x000000b700b77308 */ /* 0x000fe80000000800 */
[----:B------:R-:W-:Y:S04]  /*131a0*/  MUFU.EX2 R93, R93 ;  /* 0x0000005d005d7308 */ /* 0x000fe80000000800 */
[----:B------:R-:W2:Y:S01]  /*131b0*/  MUFU.EX2 R70, R70 ;  /* 0x0000004600467308 */ /* 0x000ea20000000800 */
[----:B------:R-:W-:-:S03]  /*131c0*/  IMAD.MOV.U32 R165, RZ, RZ, R141 ;  /* 0x000000ffffa57224 */ /* 0x000fc600078e008d */
[----:B------:R-:W-:Y:S01]  /*131d0*/  MUFU.EX2 R142, R142 ;  /* 0x0000008e008e7308 */ /* 0x000fe20000000800 */
[----:B------:R-:W-:-:S03]  /*131e0*/  LOP3.LUT R45, R2, 0xff, RZ, 0xc0, !PT ;  /* 0x000000ff022d7812 */ /* 0x000fc600078ec0ff */
[----:B------:R-:W4:Y:S01]  /*131f0*/  MUFU.EX2 R185, R185 ;  /* 0x000000b900b97308 */ /* 0x000f220000000800 */
[----:B------:R-:W-:Y:S02]  /*13200*/  SHF.R.U32.HI R2, RZ, 0x18, R2 ;  /* 0x00000018ff027819 */ /* 0x000fe40000011602 */
[----:B------:R-:W-:Y:S01]  /*13210*/  LOP3.LUT R33, R35, 0xff, RZ, 0xc0, !PT ;  /* 0x000000ff23217812 */ /* 0x000fe200078ec0ff */
[----:B------:R-:W3:Y:S01]  /*13220*/  MUFU.EX2 R157, R32 ;  /* 0x00000020009d7308 */ /* 0x000ee20000000800 */
[----:B------:R-:W-:-:S03]  /*13230*/  PRMT R28, R45, 0x5410, R28 ;  /* 0x000054102d1c7816 */ /* 0x000fc6000000001c */
[----:B------:R-:W3:Y:S01]  /*13240*/  MUFU.EX2 R141, R3 ;  /* 0x00000003008d7308 */ /* 0x000ee20000000800 */
[----:B------:R-:W-:Y:S02]  /*13250*/  LOP3.LUT R34, R31, 0xff00ff, RZ, 0xc0, !PT ;  /* 0x00ff00ff1f227812 */ /* 0x000fe400078ec0ff */
[----:B------:R-:W-:Y:S02]  /*13260*/  PRMT R2, R33, 0x5410, R2 ;  /* 0x0000541021027816 */ /* 0x000fe40000000002 */
[--C-:B------:R-:W-:Y:S02]  /*13270*/  HSET2.LE.AND R30, R30, R37.reuse, PT ;  /* 0x000000251e1e7233 */ /* 0x100fe40003803000 */
[----:B-1----:R-:W-:Y:S02]  /*13280*/  F2FP.F16.F32.PACK_AB R29, R74, R95 ;  /* 0x0000005f4a1d723e */ /* 0x002fe400000000ff */
[--C-:B------:R-:W-:Y:S02]  /*13290*/  HSET2.LE.AND R31, R34, R37.reuse, PT ;  /* 0x00000025221f7233 */ /* 0x100fe40003803000 */
[----:B------:R-:W-:-:S02]  /*132a0*/  HSET2.LE.AND R28, R28, R37, PT ;  /* 0x000000251c1c7233 */ /* 0x000fc40003803000 */
[----:B--2---:R-:W-:Y:S02]  /*132b0*/  F2FP.F16.F32.PACK_AB R34, R70, R93 ;  /* 0x0000005d4622723e */ /* 0x004fe400000000ff */
[----:B------:R-:W-:Y:S02]  /*132c0*/  LOP3.LUT R30, R29, R30, RZ, 0xc0, !PT ;  /* 0x0000001e1d1e7212 */ /* 0x000fe400078ec0ff */
[----:B------:R-:W-:Y:S02]  /*132d0*/  HSET2.LE.AND R2, R2, R37, PT ;  /* 0x0000002502027233 */ /* 0x000fe40003803000 */
[----:B------:R-:W-:Y:S02]  /*132e0*/  F2FP.F16.F32.PACK_AB R33, R183, R156 ;  /* 0x0000009cb721723e */ /* 0x000fe400000000ff */
[----:B----4-:R-:W-:Y:S01]  /*132f0*/  F2FP.F16.F32.PACK_AB R29, R185, R142 ;  /* 0x0000008eb91d723e */ /* 0x010fe200000000ff */
[----:B---3--:R-:W-:Y:S01]  /*13300*/  FMUL.FTZ R32, R160, R157 ;  /* 0x0000009da0207220 */ /* 0x008fe20000410000 */
[----:B------:R-:W-:Y:S01]  /*13310*/  LOP3.LUT R31, R34, R31, RZ, 0xc0, !PT ;  /* 0x0000001f221f7212 */ /* 0x000fe200078ec0ff */
[----:B------:R-:W-:Y:S01]  /*13320*/  FMUL.FTZ R34, R162, R141 ;  /* 0x0000008da2227220 */ /* 0x000fe20000410000 */
[----:B------:R-:W-:Y:S01]  /*13330*/  LOP3.LUT R28, R33, R28, RZ, 0xc0, !PT ;  /* 0x0000001c211c7212 */ /* 0x000fe200078ec0ff */
[----:B------:R-:W-:Y:S01]  /*13340*/  FMUL.FTZ R33, R161, R157 ;  /* 0x0000009da1217220 */ /* 0x000fe20000410000 */
[----:B------:R-:W-:Y:S01]  /*13350*/  LOP3.LUT R29, R29, R2, RZ, 0xc0, !PT ;  /* 0x000000021d1d7212 */ /* 0x000fe200078ec0ff */
[----:B------:R-:W-:Y:S01]  /*13360*/  FMUL.FTZ R35, R163, R141 ;  /* 0x0000008da3237220 */ /* 0x000fe20000410000 */
[----:B------:R-:W-:-:S06]  /*13370*/  LOP3.LUT R2, R138, UR8, R165, 0x96, !PT ;  /* 0x000000088a027c12 */ /* 0x000fcc000f8e96a5 */
[----:B------:R-:W-:Y:S01]  /*13380*/  HMMA.16816.F32 R32, R28, R4, R32 ;  /* 0x000000041c20723c */ /* 0x000fe20000001820 */
[----:B------:R-:W-:-:S05]  /*13390*/  IMAD.WIDE.U32 R4, R2, -0x2daee0ad, RZ ;  /* 0xd2511f5302047825 */ /* 0x000fca00078e00ff */
[----:B------:R-:W-:Y:S01]  /*133a0*/  LOP3.LUT R36, R50, UR11, R5, 0x96, !PT ;  /* 0x0000000b32247c12 */ /* 0x000fe2000f8e9605 */
[----:B------:R-:W-:-:S03]  /*133b0*/  IMAD.MOV.U32 R2, RZ, RZ, R4 ;  /* 0x000000ffff027224 */ /* 0x000fc600078e0004 */
[----:B------:R-:W-:Y:S01]  /*133c0*/  LOP3.LUT R3, R36, 0xffff, RZ, 0xc0, !PT ;  /* 0x0000ffff24037812 */ /* 0x000fe200078ec0ff */
[----:B------:R-:W-:Y:S02]  /*133d0*/  IMAD.MOV.U32 R243, RZ, RZ, R90 ;  /* 0x000000fffff37224 */ /* 0x000fe400078e005a */
[--C-:B------:R-:W-:Y:S01]  /*133e0*/  FFMA.FTZ R90, R48, UR22, -R127.reuse ;  /* 0x00000016305a7c23 */ /* 0x100fe2000801087f */
[----:B------:R-:W-:Y:S01]  /*133f0*/  LOP3.LUT R49, R2, 0xff, RZ, 0xc0, !PT ;  /* 0x000000ff02317812 */ /* 0x000fe200078ec0ff */
[----:B------:R-:W-:Y:S01]  /*13400*/  FFMA.FTZ R2, R40, UR22, -R127 ;  /* 0x0000001628027c23 */ /* 0x000fe2000801087f */
[----:B------:R-:W-:Y:S01]  /*13410*/  SHF.R.U32.HI R48, RZ, 0x8, R3 ;  /* 0x00000008ff307819 */ /* 0x000fe20000011603 */
[----:B------:R-:W-:Y:S01]  /*13420*/  FFMA.FTZ R3, R42, UR22, -R127 ;  /* 0x000000162a037c23 */ /* 0x000fe2000801087f */
[-C--:B------:R-:W-:Y:S01]  /*13430*/  FMUL.FTZ R40, R144, R157.reuse ;  /* 0x0000009d90287220 */ /* 0x080fe20000410000 */
[----:B------:R-:W-:Y:S01]  /*13440*/  FMUL.FTZ R41, R145, R157 ;  /* 0x0000009d91297220 */ /* 0x000fe20000410000 */
[-C--:B------:R-:W-:Y:S01]  /*13450*/  FMUL.FTZ R42, R146, R141.reuse ;  /* 0x0000008d922a7220 */ /* 0x080fe20000410000 */
[----:B------:R-:W-:Y:S01]  /*13460*/  FMUL.FTZ R43, R147, R141 ;  /* 0x0000008d932b7220 */ /* 0x000fe20000410000 */
[--C-:B------:R-:W-:Y:S01]  /*13470*/  FFMA.FTZ R145, R44, UR22, -R87.reuse ;  /* 0x000000162c917c23 */ /* 0x100fe20008010857 */
[----:B------:R-:W-:Y:S01]  /*13480*/  FFMA.FTZ R146, R71, UR22, -R87 ;  /* 0x0000001647927c23 */ /* 0x000fe20008010857 */
[----:B------:R-:W-:Y:S01]  /*13490*/  PRMT R45, R4, 0x7773, RZ ;  /* 0x00007773042d7816 */ /* 0x000fe200000000ff */
[----:B------:R-:W-:Y:S01]  /*134a0*/  FFMA.FTZ R63, R46, UR22, -R127 ;  /* 0x000000162e3f7c23 */ /* 0x000fe2000801087f */
[----:B------:R-:W-:-:S02]  /*134b0*/  LOP3.LUT R47, R36, 0xff, RZ, 0xc0, !PT ;  /* 0x000000ff242f7812 */ /* 0x000fc400078ec0ff */
[C---:B------:R-:W-:Y:S01]  /*134c0*/  PRMT R136, R4.reuse, 0x7771, RZ ;  /* 0x0000777104887816 */ /* 0x040fe200000000ff */
[----:B------:R-:W-:Y:S01]  /*134d0*/  HMMA.16816.F32 R40, R28, R8, R40 ;  /* 0x000000081c28723c */ /* 0x000fe20000001828 */
[----:B------:R-:W-:Y:S01]  /*134e0*/  PRMT R138, R4, 0x7772, RZ ;  /* 0x00007772048a7816 */ /* 0x000fe200000000ff */
[----:B------:R-:W-:Y:S01]  /*134f0*/  MUFU.EX2 R71, R145 ;  /* 0x0000009100477308 */ /* 0x000fe20000000800 */
[----:B------:R-:W-:Y:S02]  /*13500*/  PRMT R9, R36, 0x7632, R9 ;  /* 0x0000763224097816 */ /* 0x000fe40000000009 */
[----:B------:R-:W-:Y:S02]  /*13510*/  SHF.R.U32.HI R8, RZ, 0x18, R36 ;  /* 0x00000018ff087819 */ /* 0x000fe40000011624 */
[----:B------:R1:W2:Y:S01]  /*13520*/  MUFU.EX2 R36, R146 ;  /* 0x0000009200247308 */ /* 0x0002a20000000800 */
[----:B------:R-:W-:Y:S02]  /*13530*/  PRMT R138, R138, 0x5410, R45 ;  /* 0x000054108a8a7816 */ /* 0x000fe4000000002d */
[----:B------:R-:W-:-:S02]  /*13540*/  PRMT R136, R49, 0x5410, R136 ;  /* 0x0000541031887816 */ /* 0x000fc40000000088 */
[----:B------:R-:W-:Y:S01]  /*13550*/  PRMT R144, R47, 0x5410, R48 ;  /* 0x000054102f907816 */ /* 0x000fe20000000030 */
[----:B------:R-:W-:Y:S01]  /*13560*/  MUFU.EX2 R2, R2 ;  /* 0x0000000200027308 */ /* 0x000fe20000000800 */
[----:B------:R-:W3:Y:S01]  /*13570*/  LDSM.16.MT88.4 R48, [R218+0x4400] ;  /* 0x00440000da30783b */ /* 0x000ee20000004200 */
[----:B------:R-:W-:Y:S01]  /*13580*/  LOP3.LUT R9, R9, 0xff, RZ, 0xc0, !PT ;  /* 0x000000ff09097812 */ /* 0x000fe200078ec0ff */
[-C--:B------:R-:W-:Y:S01]  /*13590*/  FMUL.FTZ R148, R148, R157.reuse ;  /* 0x0000009d94947220 */ /* 0x080fe20000410000 */
[----:B------:R-:W4:Y:S01]  /*135a0*/  MUFU.EX2 R63, R63 ;  /* 0x0000003f003f7308 */ /* 0x000f220000000800 */
[----:B------:R-:W3:Y:S01]  /*135b0*/  LDSM.16.MT88.4 R44, [R64+0x400] ;  /* 0x00040000402c783b */ /* 0x000ee20000004200 */
[----:B------:R-:W-:Y:S01]  /*135c0*/  FMUL.FTZ R149, R149, R157 ;  /* 0x0000009d95957220 */ /* 0x000fe20000410000 */
[-C--:B------:R-:W-:Y:S01]  /*135d0*/  FMUL.FTZ R150, R150, R141.reuse ;  /* 0x0000008d96967220 */ /* 0x080fe20000410000 */
[----:B------:R-:W-:Y:S01]  /*135e0*/  FMUL.FTZ R151, R151, R141 ;  /* 0x0000008d97977220 */ /* 0x000fe20000410000 */
[-C--:B------:R-:W-:Y:S01]  /*135f0*/  FMUL.FTZ R132, R132, R157.reuse ;  /* 0x0000009d84847220 */ /* 0x080fe20000410000 */
[----:B------:R-:W-:Y:S01]  /*13600*/  FMUL.FTZ R133, R133, R157 ;  /* 0x0000009d85857220 */ /* 0x000fe20000410000 */
[-C--:B------:R-:W-:Y:S01]  /*13610*/  FMUL.FTZ R134, R134, R141.reuse ;  /* 0x0000008d86867220 */ /* 0x080fe20000410000 */
[----:B------:R-:W-:Y:S01]  /*13620*/  FMUL.FTZ R135, R135, R141 ;  /* 0x0000008d87877220 */ /* 0x000fe20000410000 */
[----:B-1----:R-:W-:Y:S01]  /*13630*/  PRMT R146, R9, 0x5410, R8 ;  /* 0x0000541009927816 */ /* 0x002fe20000000008 */
[----:B------:R-:W-:Y:S01]  /*13640*/  MUFU.EX2 R90, R90 ;  /* 0x0000005a005a7308 */ /* 0x000fe20000000800 */
[----:B------:R-:W-:-:S03]  /*13650*/  FFMA.FTZ R139, R65, UR22, -R87 ;  /* 0x00000016418b7c23 */ /* 0x000fc60008010857 */
[----:B------:R-:W1:Y:S01]  /*13660*/  MUFU.EX2 R3, R3 ;  /* 0x0000000300037308 */ /* 0x000e620000000800 */
[----:B------:R-:W-:Y:S01]  /*13670*/  HMMA.16816.F32 R4, R28, R6, R148 ;  /* 0x000000061c04723c */ /* 0x000fe20000001894 */
[----:B------:R-:W-:Y:S01]  /*13680*/  FFMA.FTZ R65, R62, UR22, -R87 ;  /* 0x000000163e417c23 */ /* 0x000fe20008010857 */
[--C-:B------:R-:W-:Y:S01]  /*13690*/  HSET2.LE.AND R9, R146, R37.reuse, PT ;  /* 0x0000002592097233 */ /* 0x100fe20003803000 */
[----:B------:R-:W-:Y:S01]  /*136a0*/  IMAD.MOV.U32 R161, RZ, RZ, R155 ;  /* 0x000000ffffa17224 */ /* 0x000fe200078e009b */
[----:B------:R-:W-:-:S04]  /*136b0*/  HSET2.LE.AND R136, R136, R37, PT ;  /* 0x0000002588887233 */ /* 0x000fc80003803000 */
[----:B------:R-:W-:Y:S01]  /*136c0*/  HMMA.16816.F32 R28, R28, R10, R132 ;  /* 0x0000000a1c1c723c */ /* 0x000fe20000001884 */
[----:B------:R-:W-:Y:S01]  /*136d0*/  IMAD.U32 R10, RZ, RZ, UR23 ;  /* 0x00000017ff0a7e24 */ /* 0x000fe2000f8e00ff */
[----:B--2---:R-:W-:Y:S01]  /*136e0*/  F2FP.F16.F32.PACK_AB R132, R36, R71 ;  /* 0x000000472484723e */ /* 0x004fe200000000ff */
[----:B------:R-:W-:Y:S01]  /*136f0*/  MUFU.EX2 R62, R139 ;  /* 0x0000008b003e7308 */ /* 0x000fe20000000800 */
[----:B----4-:R-:W-:Y:S02]  /*13700*/  F2FP.F16.F32.PACK_AB R133, R63, R2 ;  /* 0x000000023f85723e */ /* 0x010fe400000000ff */
[----:B------:R-:W-:Y:S01]  /*13710*/  LOP3.LUT R9, R132, R9, RZ, 0xc0, !PT ;  /* 0x0000000984097212 */ /* 0x000fe200078ec0ff */
[----:B------:R-:W2:Y:S01]  /*13720*/  MUFU.EX2 R65, R65 ;  /* 0x0000004100417308 */ /* 0x000ea20000000800 */
[----:B------:R-:W-:Y:S02]  /*13730*/  LOP3.LUT R132, R10, UR33, R161, 0x96, !PT ;  /* 0x000000210a847c12 */ /* 0x000fe4000f8e96a1 */
[----:B------:R-:W-:-:S02]  /*13740*/  HSET2.LE.AND R144, R144, R37, PT ;  /* 0x0000002590907233 */ /* 0x000fc40003803000 */
[----:B------:R-:W-:Y:S01]  /*13750*/  LOP3.LUT R10, R133, R136, RZ, 0xc0, !PT ;  /* 0x00000088850a7212 */ /* 0x000fe200078ec0ff */
[----:B------:R-:W-:Y:S01]  /*13760*/  IMAD.WIDE.U32 R132, R132, -0x326172a9, RZ ;  /* 0xcd9e8d5784847825 */ /* 0x000fe200078e00ff */
[----:B-1----:R-:W-:Y:S02]  /*13770*/  F2FP.F16.F32.PACK_AB R145, R3, R90 ;  /* 0x0000005a0391723e */ /* 0x002fe400000000ff */
[----:B------:R-:W-:Y:S02]  /*13780*/  LOP3.LUT R136, R158, UR8, R137, 0x96, !PT ;  /* 0x000000089e887c12 */ /* 0x000fe4000f8e9689 */
[----:B------:R-:W-:Y:S02]  /*13790*/  LOP3.LUT R138, R138, 0xff00ff, RZ, 0xc0, !PT ;  /* 0x00ff00ff8a8a7812 */ /* 0x000fe400078ec0ff */
[----:B------:R-:W-:Y:S01]  /*137a0*/  LOP3.LUT R8, R145, R144, RZ, 0xc0, !PT ;  /* 0x0000009091087212 */ /* 0x000fe200078ec0ff */
[----:B------:R-:W-:Y:S01]  /*137b0*/  IMAD.WIDE.U32 R144, R136, -0x2daee0ad, RZ ;  /* 0xd2511f5388907825 */ /* 0x000fe200078e00ff */
[----:B------:R-:W-:-:S02]  /*137c0*/  LOP3.LUT R136, R208, UR14, R133, 0x96, !PT ;  /* 0x0000000ed0887c12 */ /* 0x000fc4000f8e9685 */
[----:B------:R-:W-:Y:S02]  /*137d0*/  LOP3.LUT R150, R132, UR13, R245, 0x96, !PT ;  /* 0x0000000d84967c12 */ /* 0x000fe4000f8e96f5 */
[----:B------:R-:W-:Y:S02]  /*137e0*/  HSET2.LE.AND R11, R138, R37, PT ;  /* 0x000000258a0b7233 */ /* 0x000fe40003803000 */
[----:B--2---:R-:W-:Y:S01]  /*137f0*/  F2FP.F16.F32.PACK_AB R134, R65, R62 ;  /* 0x0000003e4186723e */ /* 0x004fe200000000ff */
[----:B------:R-:W-:-:S03]  /*13800*/  IMAD.WIDE.U32 R136, R136, -0x2daee0ad, RZ ;  /* 0xd2511f5388887825 */ /* 0x000fc600078e00ff */
[----:B------:R-:W-:Y:S01]  /*13810*/  LOP3.LUT R11, R134, R11, RZ, 0xc0, !PT ;  /* 0x0000000b860b7212 */ /* 0x000fe200078ec0ff */
[----:B------:R-:W-:Y:S01]  /*13820*/  IMAD.WIDE.U32 R150, R150, -0x2daee0ad, RZ ;  /* 0xd2511f5396967825 */ /* 0x000fe200078e00ff */
[----:B------:R-:W-:-:S03]  /*13830*/  LOP3.LUT R137, R246, UR4, R137, 0x96, !PT ;  /* 0x00000004f6897c12 */ /* 0x000fc6000f8e9689 */
[----:B------:R-:W-:Y:S01]  /*13840*/  IMAD.MOV.U32 R138, RZ, RZ, R144 ;  /* 0x000000ffff8a7224 */ /* 0x000fe200078e0090 */
[----:B------:R-:W-:Y:S01]  /*13850*/  LOP3.LUT R148, R136, UR17, R151, 0x96, !PT ;  /* 0x0000001188947c12 */ /* 0x000fe2000f8e9697 */
[----:B---3--:R-:W-:Y:S01]  /*13860*/  HMMA.16816.F32 R12, R8, R48, R12 ;  /* 0x00000030080c723c */ /* 0x008fe2000000180c */
[----:B------:R-:W-:Y:S02]  /*13870*/  LOP3.LUT R146, R132, UR13, R249, 0x96, !PT ;  /* 0x0000000d84927c12 */ /* 0x000fe4000f8e96f9 */
[----:B------:R-:W-:Y:S01]  /*13880*/  LOP3.LUT R135, R210, UR14, R133, 0x96, !PT ;  /* 0x0000000ed2877c12 */ /* 0x000fe2000f8e9685 */
[----:B------:R-:W-:Y:S01]  /*13890*/  IMAD.WIDE.U32 R148, R148, -0x326172a9, RZ ;  /* 0xcd9e8d5794947825 */ /* 0x000fe200078e00ff */
[----:B------:R-:W-:-:S03]  /*138a0*/  PRMT R132, R144, 0x7771, RZ ;  /* 0x0000777190847816 */ /* 0x000fc600000000ff */
[----:B------:R-:W-:Y:S01]  /*138b0*/  HMMA.16816.F32 R16, R8, R50, R16 ;  /* 0x000000320810723c */ /* 0x000fe20000001810 */
[----:B------:R-:W-:Y:S01]  /*138c0*/  IMAD.MOV.U32 R160, RZ, RZ, R154 ;  /* 0x000000ffffa07224 */ /* 0x000fe200078e009a */
[----:B------:R-:W-:-:S06]  /*138d0*/  LOP3.LUT R152, R152, UR11, R145, 0x96, !PT ;  /* 0x0000000b98987c12 */ /* 0x000fcc000f8e9691 */
[----:B------:R-:W-:Y:S01]  /*138e0*/  HMMA.16816.F32 R20, R8, R44, R20 ;  /* 0x0000002c0814723c */ /* 0x000fe20000001814 */
[----:B------:R-:W-:-:S07]  /*138f0*/  PRMT R134, R144, 0x7773, RZ ;  /* 0x0000777390867816 */ /* 0x000fce00000000ff */
[----:B------:R-:W-:Y:S01]  /*13900*/  HMMA.16816.F32 R24, R8, R46, R24 ;  /* 0x0000002e0818723c */ /* 0x000fe20000001818 */
[----:B------:R-:W-:Y:S01]  /*13910*/  IMAD.WIDE.U32 R8, R137, -0x326172a9, RZ ;  /* 0xcd9e8d5789087825 */ /* 0x000fe200078e00ff */
[----:B------:R-:W-:-:S03]  /*13920*/  LOP3.LUT R11, R138, 0xff, RZ, 0xc0, !PT ;  /* 0x000000ff8a0b7812 */ /* 0x000fc600078ec0ff */
[----:B------:R-:W-:Y:S01]  /*13930*/  FFMA.FTZ R166, R166, UR22, -R143 ;  /* 0x00000016a6a67c23 */ /* 0x000fe2000801088f */
[----:B------:R-:W-:Y:S02]  /*13940*/  PRMT R133, R144, 0x7772, RZ ;  /* 0x0000777290857816 */ /* 0x000fe400000000ff */
[----:B------:R-:W-:Y:S01]  /*13950*/  LOP3.LUT R154, R244, UR10, R9, 0x96, !PT ;  /* 0x0000000af49a7c12 */ /* 0x000fe2000f8e9609 */
[----:B------:R-:W-:Y:S01]  /*13960*/  IMAD.WIDE.U32 R144, R135, -0x2daee0ad, RZ ;  /* 0xd2511f5387907825 */ /* 0x000fe200078e00ff */
[----:B------:R-:W-:-:S03]  /*13970*/  LOP3.LUT R9, R8, UR9, R149, 0x96, !PT ;  /* 0x0000000908097c12 */ /* 0x000fc6000f8e9695 */
[--C-:B------:R-:W-:Y:S01]  /*13980*/  FFMA.FTZ R204, R131, UR22, -R143.reuse ;  /* 0x0000001683cc7c23 */ /* 0x100fe2000801088f */
[----:B------:R-:W-:Y:S01]  /*13990*/  PRMT R10, R11, 0x5410, R132 ;  /* 0x000054100b0a7816 */ /* 0x000fe20000000084 */
[----:B------:R-:W-:Y:S01]  /*139a0*/  FFMA.FTZ R11, R68, UR22, -R143 ;  /* 0x00000016440b7c23 */ /* 0x000fe2000801088f */
[----:B------:R-:W-:Y:S01]  /*139b0*/  LOP3.LUT R138, R152, 0xffff, RZ, 0xc0, !PT ;  /* 0x0000ffff988a7812 */ /* 0x000fe200078ec0ff */
[--C-:B------:R-:W-:Y:S01]  /*139c0*/  FFMA.FTZ R131, R69, UR22, -R140.reuse ;  /* 0x0000001645837c23 */ /* 0x100fe2000801088c */
[----:B------:R-:W-:Y:S01]  /*139d0*/  FFMA.FTZ R68, R105, UR22, -R140 ;  /* 0x0000001669447c23 */ /* 0x000fe2000801088c */
[----:B------:R-:W-:Y:S01]  /*139e0*/  PRMT R134, R133, 0x5410, R134 ;  /* 0x0000541085867816 */ /* 0x000fe20000000086 */
[----:B------:R-:W-:Y:S01]  /*139f0*/  IMAD.WIDE.U32 R146, R146, -0x2daee0ad, RZ ;  /* 0xd2511f5392927825 */ /* 0x000fe200078e00ff */
[----:B------:R-:W-:Y:S01]  /*13a00*/  LOP3.LUT R135, R250, UR4, R145, 0x96, !PT ;  /* 0x00000004fa877c12 */ /* 0x000fe2000f8e9691 */
[----:B------:R-:W-:Y:S01]  /*13a10*/  MUFU.EX2 R166, R166 ;  /* 0x000000a600a67308 */ /* 0x000fe20000000800 */
[----:B------:R-:W-:Y:S01]  /*13a20*/  SHF.R.U32.HI R138, RZ, 0x8, R138 ;  /* 0x00000008ff8a7819 */ /* 0x000fe2000001168a */
[----:B------:R-:W-:Y:S01]  /*13a30*/  IMAD.WIDE.U32 R132, R9, -0x2daee0ad, RZ ;  /* 0xd2511f5309847825 */ /* 0x000fe200078e00ff */
[----:B------:R-:W-:Y:S01]  /*13a40*/  LOP3.LUT R9, R152, 0xff, RZ, 0xc0, !PT ;  /* 0x000000ff98097812 */ /* 0x000fe200078ec0ff */
[----:B------:R-:W1:Y:S02]  /*13a50*/  MUFU.EX2 R69, R11 ;  /* 0x0000000b00457308 */ /* 0x000e640000000800 */
[--C-:B------:R-:W-:Y:S01]  /*13a60*/  FFMA.FTZ R201, R103, UR22, -R140.reuse ;  /* 0x0000001667c97c23 */ /* 0x100fe2000801088c */
[----:B------:R-:W-:Y:S01]  /*13a70*/  FFMA.FTZ R164, R91, UR22, -R140 ;  /* 0x000000165ba47c23 */ /* 0x000fe2000801088c */
[----:B------:R-:W-:Y:S01]  /*13a80*/  FFMA.FTZ R165, R109, UR22, -R143 ;  /* 0x000000166da57c23 */ /* 0x000fe2000801088f */
[----:B------:R-:W-:Y:S01]  /*13a90*/  MUFU.EX2 R131, R131 ;  /* 0x0000008300837308 */ /* 0x000fe20000000800 */
[----:B------:R-:W-:-:S03]  /*13aa0*/  LOP3.LUT R136, R144, UR17, R147, 0x96, !PT ;  /* 0x0000001190887c12 */ /* 0x000fc6000f8e9693 */
[----:B------:R-:W2:Y:S01]  /*13ab0*/  MUFU.EX2 R68, R68 ;  /* 0x0000004400447308 */ /* 0x000ea20000000800 */
[----:B------:R-:W-:Y:S01]  /*13ac0*/  PRMT R138, R9, 0x5410, R138 ;  /* 0x00005410098a7816 */ /* 0x000fe2000000008a */
[----:B------:R-:W-:Y:S01]  /*13ad0*/  IMAD.WIDE.U32 R144, R135, -0x326172a9, RZ ;  /* 0xcd9e8d5787907825 */ /* 0x000fe200078e00ff */
[----:B------:R-:W-:Y:S01]  /*13ae0*/  PRMT R9, R152, 0x7632, R9 ;  /* 0x0000763298097816 */ /* 0x000fe20000000009 */
[----:B------:R-:W-:Y:S01]  /*13af0*/  MUFU.EX2 R201, R201 ;  /* 0x000000c900c97308 */ /* 0x000fe20000000800 */
[----:B------:R-:W-:-:S03]  /*13b00*/  SHF.R.U32.HI R152, RZ, 0x18, R152 ;  /* 0x00000018ff987819 */ /* 0x000fc60000011698 */
[----:B------:R-:W3:Y:S01]  /*13b10*/  MUFU.EX2 R164, R164 ;  /* 0x000000a400a47308 */ /* 0x000ee20000000800 */
[----:B------:R-:W-:Y:S01]  /*13b20*/  IMAD.WIDE.U32 R154, R154, -0x2daee0ad, RZ ;  /* 0xd2511f539a9a7825 */ /* 0x000fe200078e00ff */
[----:B------:R-:W-:Y:S02]  /*13b30*/  LOP3.LUT R9, R9, 0xff, RZ, 0xc0, !PT ;  /* 0x000000ff09097812 */ /* 0x000fe400078ec0ff */
[----:B------:R-:W-:Y:S01]  /*13b40*/  MUFU.EX2 R204, R204 ;  /* 0x000000cc00cc7308 */ /* 0x000fe20000000800 */
[----:B------:R-:W-:-:S03]  /*13b50*/  LOP3.LUT R8, R248, UR10, R145, 0x96, !PT ;  /* 0x0000000af8087c12 */ /* 0x000fc6000f8e9691 */
[----:B------:R-:W4:Y:S01]  /*13b60*/  MUFU.EX2 R165, R165 ;  /* 0x000000a500a57308 */ /* 0x000f220000000800 */
[----:B------:R-:W-:Y:S01]  /*13b70*/  LOP3.LUT R134, R134, 0xff00ff, RZ, 0xc0, !PT ;  /* 0x00ff00ff86867812 */ /* 0x000fe200078ec0ff */
[----:B------:R-:W-:Y:S01]  /*13b80*/  IMAD.WIDE.U32 R136, R136, -0x326172a9, RZ ;  /* 0xcd9e8d5788887825 */ /* 0x000fe200078e00ff */
[----:B------:R-:W-:Y:S02]  /*13b90*/  PRMT R152, R9, 0x5410, R152 ;  /* 0x0000541009987816 */ /* 0x000fe40000000098 */
[--C-:B------:R-:W-:Y:S02]  /*13ba0*/  HSET2.LE.AND R10, R10, R37.reuse, PT ;  /* 0x000000250a0a7233 */ /* 0x100fe40003803000 */
[----:B------:R-:W-:Y:S01]  /*13bb0*/  LOP3.LUT R109, R150, UR15, R155, 0x96, !PT ;  /* 0x0000000f966d7c12 */ /* 0x000fe2000f8e969b */
[----:B------:R-:W-:Y:S01]  /*13bc0*/  IMAD.WIDE.U32 R150, R8, -0x2daee0ad, RZ ;  /* 0xd2511f5308967825 */ /* 0x000fe200078e00ff */
[----:B-1----:R-:W-:Y:S02]  /*13bd0*/  F2FP.F16.F32.PACK_AB R9, R69, R166 ;  /* 0x000000a64509723e */ /* 0x002fe400000000ff */
[----:B------:R-:W-:-:S02]  /*13be0*/  HSET2.LE.AND R11, R134, R37, PT ;  /* 0x00000025860b7233 */ /* 0x000fc40003803000 */
[----:B------:R-:W-:Y:S02]  /*13bf0*/  LOP3.LUT R144, R144, UR9, R137, 0x96, !PT ;  /* 0x0000000990907c12 */ /* 0x000fe4000f8e9689 */
[----:B--2---:R-:W-:Y:S02]  /*13c00*/  F2FP.F16.F32.PACK_AB R8, R68, R131 ;  /* 0x000000834408723e */ /* 0x004fe400000000ff */
[----:B------:R-:W-:Y:S02]  /*13c10*/  LOP3.LUT R10, R9, R10, RZ, 0xc0, !PT ;  /* 0x0000000a090a7212 */ /* 0x000fe400078ec0ff */
[----:B------:R-:W-:Y:S01]  /*13c20*/  HSET2.LE.AND R9, R152, R37, PT ;  /* 0x0000002598097233 */ /* 0x000fe20003803000 */
[----:B------:R-:W-:Y:S01]  /*13c30*/  IMAD.WIDE.U32 R144, R144, -0x2daee0ad, RZ ;  /* 0xd2511f5390907825 */ /* 0x000fe200078e00ff */
[----:B------:R-:W-:Y:S02]  /*13c40*/  LOP3.LUT R11, R8, R11, RZ, 0xc0, !PT ;  /* 0x0000000b080b7212 */ /* 0x000fe400078ec0ff */
[----:B---3--:R-:W-:-:S02]  /*13c50*/  F2FP.F16.F32.PACK_AB R134, R164, R201 ;  /* 0x000000c9a486723e */ /* 0x008fc400000000ff */
[----:B------:R-:W-:Y:S02]  /*13c60*/  HSET2.LE.AND R8, R138, R37, PT ;  /* 0x000000258a087233 */ /* 0x000fe40003803000 */
[----:B----4-:R-:W-:Y:S02]  /*13c70*/  F2FP.F16.F32.PACK_AB R91, R165, R204 ;  /* 0x000000cca55b723e */ /* 0x010fe400000000ff */
[----:B------:R-:W-:Y:S02]  /*13c80*/  LOP3.LUT R133, R154, UR12, R133, 0x96, !PT ;  /* 0x0000000c9a857c12 */ /* 0x000fe4000f8e9685 */
[----:B------:R-:W-:Y:S01]  /*13c90*/  LOP3.LUT R9, R134, R9, RZ, 0xc0, !PT ;  /* 0x0000000986097212 */ /* 0x000fe200078ec0ff */
[----:B------:R-:W-:Y:S01]  /*13ca0*/  IMAD.WIDE.U32 R134, R109, -0x326172a9, RZ ;  /* 0xcd9e8d576d867825 */ /* 0x000fe200078e00ff */
[----:B------:R-:W-:Y:S02]  /*13cb0*/  LOP3.LUT R105, R146, UR15, R151, 0x96, !PT ;  /* 0x0000000f92697c12 */ /* 0x000fe4000f8e9697 */
[----:B------:R-:W-:-:S02]  /*13cc0*/  LOP3.LUT R8, R91, R8, RZ, 0xc0, !PT ;  /* 0x000000085b087212 */ /* 0x000fc400078ec0ff */
[----:B------:R-:W-:Y:S01]  /*13cd0*/  LOP3.LUT R109, R150, UR12, R145, 0x96, !PT ;  /* 0x0000000c966d7c12 */ /* 0x000fe2000f8e9691 */
[----:B------:R-:W-:Y:S01]  /*13ce0*/  IMAD.WIDE.U32 R152, R133, -0x326172a9, RZ ;  /* 0xcd9e8d5785987825 */ /* 0x000fe200078e00ff */
[----:B------:R-:W-:-:S03]  /*13cf0*/  LOP3.LUT R103, R148, UR8, R135, 0x96, !PT ;  /* 0x0000000894677c12 */ /* 0x000fc6000f8e9687 */
[----:B------:R-:W-:Y:S01]  /*13d00*/  IMAD.WIDE.U32 R148, R105, -0x326172a9, RZ ;  /* 0xcd9e8d5769947825 */ /* 0x000fe200078e00ff */
[----:B------:R-:W-:Y:S01]  /*13d10*/  LOP3.LUT R91, R134, UR7, R153, 0x96, !PT ;  /* 0x00000007865b7c12 */ /* 0x000fe2000f8e9699 */
[----:B------:R-:W-:Y:S02]  /*13d20*/  HMMA.16816.F32 R32, R8, R48, R32 ;  /* 0x000000300820723c */ /* 0x000fe40000001820 */
[----:B------:R-:W-:Y:S01]  /*13d30*/  IMAD.WIDE.U32 R150, R109, -0x326172a9, RZ ;  /* 0xcd9e8d576d967825 */ /* 0x000fe200078e00ff */
[C---:B------:R-:W-:Y:S02]  /*13d40*/  PRMT R138, R152.reuse, 0x7773, RZ ;  /* 0x00007773988a7816 */ /* 0x040fe400000000ff */
[----:B------:R-:W-:Y:S01]  /*13d50*/  PRMT R49, R152, 0x7772, RZ ;  /* 0x0000777298317816 */ /* 0x000fe200000000ff */
[----:B------:R-:W-:Y:S01]  /*13d60*/  IMAD.MOV.U32 R134, RZ, RZ, R152 ;  /* 0x000000ffff867224 */ /* 0x000fe200078e0098 */
[----:B------:R-:W-:Y:S02]  /*13d70*/  LOP3.LUT R137, R136, UR8, R149, 0x96, !PT ;  /* 0x0000000888897c12 */ /* 0x000fe4000f8e9695 */
[----:B------:R-:W-:Y:S01]  /*13d80*/  LOP3.LUT R139, R148, UR7, R151, 0x96, !PT ;  /* 0x00000007948b7c12 */ /* 0x000fe2000f8e9697 */
[----:B------:R-:W-:Y:S01]  /*13d90*/  IMAD.MOV.U32 R148, RZ, RZ, R150 ;  /* 0x000000ffff947224 */ /* 0x000fe200078e0096 */
[----:B------:R-:W-:-:S02]  /*13da0*/  PRMT R48, R150, 0x7771, RZ ;  /* 0x0000777196307816 */ /* 0x000fc400000000ff */
[C---:B------:R-:W-:Y:S02]  /*13db0*/  PRMT R136, R150.reuse, 0x7773, RZ ;  /* 0x0000777396887816 */ /* 0x040fe400000000ff */
[----:B------:R-:W-:Y:S01]  /*13dc0*/  PRMT R133, R150, 0x7772, RZ ;  /* 0x0000777296857816 */ /* 0x000fe200000000ff */
[----:B------:R-:W-:Y:S01]  /*13dd0*/  IMAD.WIDE.U32 R150, R103, -0x2daee0ad, RZ ;  /* 0xd2511f5367967825 */ /* 0x000fe200078e00ff */
[----:B------:R-:W-:Y:S02]  /*13de0*/  PRMT R109, R49, 0x5410, R138 ;  /* 0x00005410316d7816 */ /* 0x000fe4000000008a */
[----:B------:R-:W-:Y:S02]  /*13df0*/  PRMT R146, R152, 0x7771, RZ ;  /* 0x0000777198927816 */ /* 0x000fe400000000ff */
[----:B------:R-:W-:Y:S01]  /*13e00*/  LOP3.LUT R49, R134, 0xff, RZ, 0xc0, !PT ;  /* 0x000000ff86317812 */ /* 0x000fe200078ec0ff */
[----:B------:R-:W-:Y:S01]  /*13e10*/  IMAD.MOV.U32 R138, RZ, RZ, R150 ;  /* 0x000000ffff8a7224 */ /* 0x000fe200078e0096 */
[----:B------:R-:W-:Y:S01]  /*13e20*/  PRMT R133, R133, 0x5410, R136 ;  /* 0x0000541085857816 */ /* 0x000fe20000000088 */
[----:B------:R-:W-:Y:S01]  /*13e30*/  HMMA.16816.F32 R40, R8, R44, R40 ;  /* 0x0000002c0828723c */ /* 0x000fe20000001828 */
[----:B------:R-:W-:-:S02]  /*13e40*/  PRMT R136, R150, 0x7771, RZ ;  /* 0x0000777196887816 */ /* 0x000fc400000000ff */
[C---:B------:R-:W-:Y:S02]  /*13e50*/  PRMT R135, R150.reuse, 0x7773, RZ ;  /* 0x0000777396877816 */ /* 0x040fe400000000ff */
[----:B------:R-:W-:Y:S02]  /*13e60*/  PRMT R134, R150, 0x7772, RZ ;  /* 0x0000777296867816 */ /* 0x000fe400000000ff */
[----:B------:R-:W-:Y:S02]  /*13e70*/  PRMT R146, R49, 0x5410, R146 ;  /* 0x0000541031927816 */ /* 0x000fe40000000092 */
[C---:B------:R-:W-:Y:S02]  /*13e80*/  LOP3.LUT R49, R91.reuse, 0xffff, RZ, 0xc0, !PT ;  /* 0x0000ffff5b317812 */ /* 0x040fe400078ec0ff */
[C---:B------:R-:W-:Y:S02]  /*13e90*/  LOP3.LUT R45, R91.reuse, 0xff, RZ, 0xc0, !PT ;  /* 0x000000ff5b2d7812 */ /* 0x040fe400078ec0ff */
[----:B------:R-:W-:-:S02]  /*13ea0*/  PRMT R44, R91, 0x7632, R44 ;  /* 0x000076325b2c7816 */ /* 0x000fc4000000002c */
[----:B------:R-:W-:Y:S01]  /*13eb0*/  SHF.R.U32.HI R150, RZ, 0x18, R91 ;  /* 0x00000018ff967819 */ /* 0x000fe2000001165b */
[--C-:B------:R-:W-:Y:S01]  /*13ec0*/  FFMA.FTZ R91, R92, UR22, -R127.reuse ;  /* 0x000000165c5b7c23 */ /* 0x100fe2000801087f */
[----:B------:R-:W-:Y:S01]  /*13ed0*/  FFMA.FTZ R103, R89, UR22, -R127 ;  /* 0x0000001659677c23 */ /* 0x000fe2000801087f */
[----:B------:R-:W-:Y:S03]  /*13ee0*/  HMMA.16816.F32 R4, R8, R50, R4 ;  /* 0x000000320804723c */ /* 0x000fe60000001804 */
[----:B------:R1:W-:Y:S04]  /*13ef0*/  MUFU.EX2 R92, R103 ;  /* 0x00000067005c7308 */ /* 0x0003e80000000800 */
[----:B------:R-:W2:Y:S01]  /*13f00*/  MUFU.EX2 R91, R91 ;  /* 0x0000005b005b7308 */ /* 0x000ea20000000800 */
[----:B------:R-:W-:-:S02]  /*13f10*/  LOP3.LUT R51, R148, 0xff, RZ, 0xc0, !PT ;  /* 0x000000ff94337812 */ /* 0x000fc400078ec0ff */
[----:B------:R-:W-:Y:S01]  /*13f20*/  SHF.R.U32.HI R148, RZ, 0x8, R49 ;  /* 0x00000008ff947819 */ /* 0x000fe20000011631 */
[----:B------:R-:W-:Y:S01]  /*13f30*/  HMMA.16816.F32 R28, R8, R46, R28 ;  /* 0x0000002e081c723c */ /* 0x000fe2000000181c */
[----:B------:R-:W-:Y:S02]  /*13f40*/  LOP3.LUT R10, R139, 0xffff, RZ, 0xc0, !PT ;  /* 0x0000ffff8b0a7812 */ /* 0x000fe400078ec0ff */
[----:B------:R-:W-:Y:S01]  /*13f50*/  PRMT R148, R45, 0x5410, R148 ;  /* 0x000054102d947816 */ /* 0x000fe20000000094 */
[--C-:B-1----:R-:W-:Y:S01]  /*13f60*/  FFMA.FTZ R103, R102, UR22, -R87.reuse ;  /* 0x0000001666677c23 */ /* 0x102fe20008010857 */
[----:B------:R-:W-:Y:S01]  /*13f70*/  FFMA.FTZ R102, R52, UR22, -R87 ;  /* 0x0000001634667c23 */ /* 0x000fe20008010857 */
[----:B------:R-:W-:Y:S02]  /*13f80*/  LOP3.LUT R49, R44, 0xff, RZ, 0xc0, !PT ;  /* 0x000000ff2c317812 */ /* 0x000fe400078ec0ff */
[----:B------:R-:W-:Y:S02]  /*13f90*/  LOP3.LUT R9, R139, 0xff, RZ, 0xc0, !PT ;  /* 0x000000ff8b097812 */ /* 0x000fe400078ec0ff */
[----:B------:R-:W-:-:S02]  /*13fa0*/  SHF.R.U32.HI R10, RZ, 0x8, R10 ;  /* 0x00000008ff0a7819 */ /* 0x000fc4000001160a */
[----:B------:R-:W-:Y:S02]  /*13fb0*/  HSET2.LE.AND R8, R148, R37, PT ;  /* 0x0000002594087233 */ /* 0x000fe40003803000 */
[----:B--2---:R-:W-:Y:S01]  /*13fc0*/  F2FP.F16.F32.PACK_AB R11, R91, R92 ;  /* 0x0000005c5b0b723e */ /* 0x004fe200000000ff */
[----:B------:R-:W-:Y:S01]  /*13fd0*/  MUFU.EX2 R103, R103 ;  /* 0x0000006700677308 */ /* 0x000fe20000000800 */
[----:B------:R-:W-:Y:S02]  /*13fe0*/  PRMT R44, R51, 0x5410, R48 ;  /* 0x00005410332c7816 */ /* 0x000fe40000000030 */
[----:B------:R-:W-:Y:S01]  /*13ff0*/  PRMT R150, R49, 0x5410, R150 ;  /* 0x0000541031967816 */ /* 0x000fe20000000096 */
[----:B------:R-:W1:Y:S01]  /*14000*/  MUFU.EX2 R102, R102 ;  /* 0x0000006600667308 */ /* 0x000e620000000800 */
[----:B------:R-:W-:Y:S01]  /*14010*/  PRMT R148, R9, 0x5410, R10 ;  /* 0x0000541009947816 */ /* 0x000fe2000000000a */
[----:B------:R-:W2:Y:S01]  /*14020*/  LDSM.16.MT88.4 R48, [R218+0x4800] ;  /* 0x00480000da30783b */ /* 0x000ea20000004200 */
[----:B------:R-:W-:Y:S01]  /*14030*/  LOP3.LUT R52, R11, R8, RZ, 0xc0, !PT ;  /* 0x000000080b347212 */ /* 0x000fe200078ec0ff */
[----:B------:R-:W-:-:S02]  /*14040*/  FFMA.FTZ R45, R106, UR22, -R87 ;  /* 0x000000166a2d7c23 */ /* 0x000fc40008010857 */
[----:B------:R-:W3:Y:S01]  /*14050*/  LDSM.16.MT88.4 R8, [R64+0x800] ;  /* 0x000800004008783b */ /* 0x000ee20000004200 */
[--C-:B------:R-:W-:Y:S01]  /*14060*/  FFMA.FTZ R89, R53, UR22, -R127.reuse ;  /* 0x0000001635597c23 */ /* 0x100fe2000801087f */
[----:B------:R-:W-:Y:S01]  /*14070*/  FFMA.FTZ R106, R104, UR22, -R127 ;  /* 0x00000016686a7c23 */ /* 0x000fe2000801087f */
[----:B------:R-:W-:Y:S01]  /*14080*/  FFMA.FTZ R105, R112, UR22, -R87 ;  /* 0x0000001670697c23 */ /* 0x000fe20008010857 */
[----:B------:R-:W-:Y:S01]  /*14090*/  LOP3.LUT R46, R109, 0xff00ff, RZ, 0xc0, !PT ;  /* 0x00ff00ff6d2e7812 */ /* 0x000fe200078ec0ff */
[--C-:B------:R-:W-:Y:S02]  /*140a0*/  FFMA.FTZ R112, R110, UR22, -R143.reuse ;  /* 0x000000166e707c23 */ /* 0x100fe4000801088f */
[----:B------:R-:W-:Y:S01]  /*140b0*/  MUFU.EX2 R89, R89 ;  /* 0x0000005900597308 */ /* 0x000fe20000000800 */
[--C-:B------:R-:W-:Y:S01]  /*140c0*/  FFMA.FTZ R110, R108, UR22, -R143.reuse ;  /* 0x000000166c6e7c23 */ /* 0x100fe2000801088f */
[----:B------:R-:W-:Y:S02]  /*140d0*/  FFMA.FTZ R109, R54, UR22, -R143 ;  /* 0x00000016366d7c23 */ /* 0x000fe4000801088f */
[----:B------:R-:W4:Y:S04]  /*140e0*/  MUFU.EX2 R106, R106 ;  /* 0x0000006a006a7308 */ /* 0x000f280000000800 */
[----:B------:R1:W-:Y:S01]  /*140f0*/  MUFU.EX2 R104, R45 ;  /* 0x0000002d00687308 */ /* 0x0003e20000000800 */
[----:B------:R-:W-:-:S03]  /*14100*/  FFMA.FTZ R108, R107, UR22, -R140 ;  /* 0x000000166b6c7c23 */ /* 0x000fc6000801088c */
[----:B------:R-:W2:Y:S01]  /*14110*/  MUFU.EX2 R105, R105 ;  /* 0x0000006900697308 */ /* 0x000ea20000000800 */
[----:B------:R-:W-:-:S03]  /*14120*/  FFMA.FTZ R107, R55, UR22, -R140 ;  /* 0x00000016376b7c23 */ /* 0x000fc6000801088c */
[----:B------:R-:W-:Y:S01]  /*14130*/  MUFU.EX2 R110, R110 ;  /* 0x0000006e006e7308 */ /* 0x000fe20000000800 */
[--C-:B-1----:R-:W-:Y:S02]  /*14140*/  HSET2.LE.AND R45, R46, R37.reuse, PT ;  /* 0x000000252e2d7233 */ /* 0x102fe40003803000 */
[----:B------:R-:W-:Y:S01]  /*14150*/  F2FP.F16.F32.PACK_AB R46, R102, R103 ;  /* 0x00000067662e723e */ /* 0x000fe200000000ff */
[----:B------:R-:W1:Y:S01]  /*14160*/  MUFU.EX2 R109, R109 ;  /* 0x0000006d006d7308 */ /* 0x000e620000000800 */
[--C-:B------:R-:W-:Y:S02]  /*14170*/  FFMA.FTZ R129, R129, UR22, -R140.reuse ;  /* 0x0000001681817c23 */ /* 0x100fe4000801088c */
[----:B------:R-:W-:Y:S01]  /*14180*/  LOP3.LUT R55, R46, R45, RZ, 0xc0, !PT ;  /* 0x0000002d2e377212 */ /* 0x000fe200078ec0ff */
[----:B------:R-:W-:Y:S01]  /*14190*/  FFMA.FTZ R45, R130, UR22, -R143 ;  /* 0x00000016822d7c23 */ /* 0x000fe2000801088f */
[----:B------:R-:W-:Y:S01]  /*141a0*/  FFMA.FTZ R130, R111, UR22, -R140 ;  /* 0x000000166f827c23 */ /* 0x000fe2000801088c */
[----:B------:R-:W-:Y:S01]  /*141b0*/  HSET2.LE.AND R146, R146, R37, PT ;  /* 0x0000002592927233 */ /* 0x000fe20003803000 */
[----:B------:R-:W-:Y:S01]  /*141c0*/  MUFU.EX2 R112, R112 ;  /* 0x0000007000707308 */ /* 0x000fe20000000800 */
[----:B----4-:R-:W-:-:S03]  /*141d0*/  F2FP.F16.F32.PACK_AB R47, R106, R89 ;  /* 0x000000596a2f723e */ /* 0x010fc600000000ff */
[----:B------:R1:W4:Y:S01]  /*141e0*/  MUFU.EX2 R111, R45 ;  /* 0x0000002d006f7308 */ /* 0x0003220000000800 */
[----:B------:R-:W-:Y:S02]  /*141f0*/  HSET2.LE.AND R53, R150, R37, PT ;  /* 0x0000002596357233 */ /* 0x000fe40003803000 */
[----:B------:R-:W-:Y:S01]  /*14200*/  PRMT R46, R139, 0x7632, R46 ;  /* 0x000076328b2e7816 */ /* 0x000fe2000000002e */
[----:B------:R-:W-:Y:S01]  /*14210*/  MUFU.EX2 R108, R108 ;  /* 0x0000006c006c7308 */ /* 0x000fe20000000800 */
[----:B--2---:R-:W-:Y:S02]  /*14220*/  F2FP.F16.F32.PACK_AB R150, R104, R105 ;  /* 0x000000696896723e */ /* 0x004fe400000000ff */
[----:B------:R-:W-:Y:S01]  /*14230*/  LOP3.LUT R54, R47, R146, RZ, 0xc0, !PT ;  /* 0x000000922f367212 */ /* 0x000fe200078ec0ff */
[----:B------:R-:W2:Y:S01]  /*14240*/  MUFU.EX2 R107, R107 ;  /* 0x0000006b006b7308 */ /* 0x000ea20000000800 */
[----:B------:R-:W-:-:S03]  /*14250*/  IMAD.WIDE.U32 R146, R137, -0x2daee0ad, RZ ;  /* 0xd2511f5389927825 */ /* 0x000fc600078e00ff */
[----:B------:R-:W-:Y:S04]  /*14260*/  MUFU.EX2 R130, R130 ;  /* 0x0000008200827308 */ /* 0x000fe80000000800 */
[----:B------:R-:W3:Y:S01]  /*14270*/  MUFU.EX2 R129, R129 ;  /* 0x0000008100817308 */ /* 0x000ee20000000800 */
[----:B------:R-:W-:Y:S02]  /*14280*/  SHF.R.U32.HI R139, RZ, 0x18, R139 ;  /* 0x00000018ff8b7819 */ /* 0x000fe4000001168b */
[----:B------:R-:W-:Y:S02]  /*14290*/  LOP3.LUT R46, R46, 0xff, RZ, 0xc0, !PT ;  /* 0x000000ff2e2e7812 */ /* 0x000fe400078ec0ff */
[----:B------:R-:W-:Y:S02]  /*142a0*/  HSET2.LE.AND R44, R44, R37, PT ;  /* 0x000000252c2c7233 */ /* 0x000fe40003803000 */
[----:B------:R-:W-:-:S02]  /*142b0*/  LOP3.LUT R53, R150, R53, RZ, 0xc0, !PT ;  /* 0x0000003596357212 */ /* 0x000fc400078ec0ff */
[----:B-1----:R-:W-:Y:S02]  /*142c0*/  F2FP.F16.F32.PACK_AB R45, R109, R110 ;  /* 0x0000006e6d2d723e */ /* 0x002fe400000000ff */
[----:B------:R-:W-:Y:S02]  /*142d0*/  LOP3.LUT R150, R133, 0xff00ff, RZ, 0xc0, !PT ;  /* 0x00ff00ff85967812 */ /* 0x000fe400078ec0ff */
[----:B------:R-:W-:Y:S02]  /*142e0*/  LOP3.LUT R133, R144, UR11, R147, 0x96, !PT ;  /* 0x0000000b90857c12 */ /* 0x000fe4000f8e9693 */
[----:B------:R-:W-:Y:S02]  /*142f0*/  PRMT R144, R46, 0x5410, R139 ;  /* 0x000054102e907816 */ /* 0x000fe4000000008b */
[----:B------:R-:W-:Y:S02]  /*14300*/  LOP3.LUT R46, R45, R44, RZ, 0xc0, !PT ;  /* 0x0000002c2d2e7212 */ /* 0x000fe400078ec0ff */
[----:B------:R-:W-:-:S02]  /*14310*/  HSET2.LE.AND R44, R148, R37, PT ;  /* 0x00000025942c7233 */ /* 0x000fc40003803000 */
[----:B----4-:R-:W-:Y:S02]  /*14320*/  F2FP.F16.F32.PACK_AB R137, R111, R112 ;  /* 0x000000706f89723e */ /* 0x010fe400000000ff */
[--C-:B------:R-:W-:Y:S02]  /*14330*/  HSET2.LE.AND R47, R150, R37.reuse, PT ;  /* 0x00000025962f7233 */ /* 0x100fe40003803000 */
[----:B------:R-:W-:Y:S01]  /*14340*/  HSET2.LE.AND R45, R144, R37, PT ;  /* 0x00000025902d7233 */ /* 0x000fe20003803000 */
[----:B------:R-:W-:Y:S01]  /*14350*/  HMMA.16816.F32 R12, R52, R48, R12 ;  /* 0x00000030340c723c */ /* 0x000fe2000000180c */
[----:B--2---:R-:W-:Y:S02]  /*14360*/  F2FP.F16.F32.PACK_AB R150, R107, R108 ;  /* 0x0000006c6b96723e */ /* 0x004fe400000000ff */
[----:B---3--:R-:W-:Y:S02]  /*14370*/  F2FP.F16.F32.PACK_AB R144, R129, R130 ;  /* 0x000000828190723e */ /* 0x008fe400000000ff */
[----:B------:R-:W-:-:S02]  /*14380*/  LOP3.LUT R44, R137, R44, RZ, 0xc0, !PT ;  /* 0x0000002c892c7212 */ /* 0x000fc400078ec0ff */
[----:B------:R-:W-:Y:S01]  /*14390*/  PRMT R137, R146, 0x7773, RZ ;  /* 0x0000777392897816 */ /* 0x000fe200000000ff */
[----:B------:R-:W-:Y:S01]  /*143a0*/  HMMA.16816.F32 R16, R52, R50, R16 ;  /* 0x000000323410723c */ /* 0x000fe20000001810 */
[----:B------:R-:W-:Y:S02]  /*143b0*/  LOP3.LUT R47, R150, R47, RZ, 0xc0, !PT ;  /* 0x0000002f962f7212 */ /* 0x000fe400078ec0ff */
[----:B------:R-:W-:-:S05]  /*143c0*/  LOP3.LUT R45, R144, R45, RZ, 0xc0, !PT ;  /* 0x0000002d902d7212 */ /* 0x000fca00078ec0ff */
[----:B------:R-:W-:Y:S01]  /*143d0*/  HMMA.16816.F32 R20, R52, R8, R20 ;  /* 0x000000083414723c */ /* 0x000fe20000001814 */
[----:B------:R-:W-:Y:S01]  /*143e0*/  PRMT R135, R134, 0x5410, R135 ;  /* 0x0000541086877816 */ /* 0x000fe20000000087 */
[----:B------:R-:W-:-:S06]  /*143f0*/  FFMA.FTZ R59, R202, UR22, -R87 ;  /* 0x00000016ca3b7c23 */ /* 0x000fcc0008010857 */
[----:B------:R-:W-:Y:S01]  /*14400*/  HMMA.16816.F32 R24, R52, R10, R24 ;  /* 0x0000000a3418723c */ /* 0x000fe20000001818 */
[----:B------:R-:W-:Y:S02]  /*14410*/  PRMT R54, R146, 0x7772, RZ ;  /* 0x0000777292367816 */ /* 0x000fe400000000ff */
[----:B------:R-:W-:Y:S02]  /*14420*/  LOP3.LUT R55, R138, 0xff, RZ, 0xc0, !PT ;  /* 0x000000ff8a377812 */ /* 0x000fe400078ec0ff */
[----:B------:R-:W-:Y:S01]  /*14430*/  PRMT R134, R54, 0x5410, R137 ;  /* 0x0000541036867816 */ /* 0x000fe20000000089 */
[----:B------:R-:W-:Y:S01]  /*14440*/  FFMA.FTZ R137, R57, UR22, -R127 ;  /* 0x0000001639897c23 */ /* 0x000fe2000801087f */
[----:B------:R-:W-:Y:S01]  /*14450*/  LOP3.LUT R132, R132, UR11, R151, 0x96, !PT ;  /* 0x0000000b84847c12 */ /* 0x000fe2000f8e9697 */
[----:B------:R-:W-:Y:S01]  /*14460*/  IMAD.MOV.U32 R53, RZ, RZ, R146 ;  /* 0x000000ffff357224 */ /* 0x000fe200078e0092 */
[----:B------:R-:W-:Y:S01]  /*14470*/  PRMT R136, R55, 0x5410, R136 ;  /* 0x0000541037887816 */ /* 0x000fe20000000088 */
[----:B------:R-:W-:Y:S01]  /*14480*/  HMMA.16816.F32 R32, R44, R48, R32 ;  /* 0x000000302c20723c */ /* 0x000fe20000001820 */
[----:B------:R-:W-:Y:S01]  /*14490*/  MUFU.EX2 R199, R199 ;  /* 0x000000c700c77308 */ /* 0x000fe20000000800 */
[----:B------:R-:W-:Y:S01]  /*144a0*/  LOP3.LUT R48, R132, 0xffff, RZ, 0xc0, !PT ;  /* 0x0000ffff84307812 */ /* 0x000fe200078ec0ff */
[----:B------:R-:W-:Y:S01]  /*144b0*/  FFMA.FTZ R202, R200, UR22, -R127 ;  /* 0x00000016c8ca7c23 */ /* 0x000fe2000801087f */
[----:B------:R-:W-:Y:S01]  /*144c0*/  PRMT R55, R132, 0x7632, R55 ;  /* 0x0000763284377816 */ /* 0x000fe20000000037 */
[----:B------:R-:W1:Y:S04]  /*144d0*/  MUFU.EX2 R198, R137 ;  /* 0x0000008900c67308 */ /* 0x000e680000000800 */
[----:B------:R1:W-:Y:S04]  /*144e0*/  MUFU.EX2 R196, R59 ;  /* 0x0000003b00c47308 */ /* 0x0003e80000000800 */
[----:B------:R-:W2:Y:S01]  /*144f0*/  MUFU.EX2 R195, R195 ;  /* 0x000000c300c37308 */ /* 0x000ea20000000800 */
[----:B------:R-:W-:-:S02]  /*14500*/  PRMT R52, R146, 0x7771, RZ ;  /* 0x0000777192347816 */ /* 0x000fc400000000ff */
[----:B------:R-:W-:Y:S02]  /*14510*/  LOP3.LUT R57, R53, 0xff, RZ, 0xc0, !PT ;  /* 0x000000ff35397812 */ /* 0x000fe400078ec0ff */
[----:B------:R-:W-:Y:S02]  /*14520*/  LOP3.LUT R49, R132, 0xff, RZ, 0xc0, !PT ;  /* 0x000000ff84317812 */ /* 0x000fe400078ec0ff */
[----:B------:R-:W-:Y:S02]  /*14530*/  SHF.R.U32.HI R54, RZ, 0x18, R132 ;  /* 0x00000018ff367819 */ /* 0x000fe40000011684 */
[----:B------:R-:W-:Y:S02]  /*14540*/  SHF.R.U32.HI R48, RZ, 0x8, R48 ;  /* 0x00000008ff307819 */ /* 0x000fe40000011630 */
[----:B------:R-:W-:Y:S01]  /*14550*/  LOP3.LUT R53, R55, 0xff, RZ, 0xc0, !PT ;  /* 0x000000ff37357812 */ /* 0x000fe200078ec0ff */
[----:B------:R-:W-:Y:S01]  /*14560*/  MUFU.EX2 R197, R197 ;  /* 0x000000c500c57308 */ /* 0x000fe20000000800 */
[----:B------:R-:W-:-:S03]  /*14570*/  PRMT R132, R57, 0x5410, R52 ;  /* 0x0000541039847816 */ /* 0x000fc60000000034 */
[----:B------:R-:W3:Y:S01]  /*14580*/  MUFU.EX2 R202, R202 ;  /* 0x000000ca00ca7308 */ /* 0x000ee20000000800 */
[----:B------:R-:W-:Y:S02]  /*14590*/  PRMT R52, R49, 0x5410, R48 ;  /* 0x0000541031347816 */ /* 0x000fe40000000030 */
[----:B------:R-:W-:Y:S02]  /*145a0*/  PRMT R54, R53, 0x5410, R54 ;  /* 0x0000541035367816 */ /* 0x000fe40000000036 */
[C---:B------:R-:W-:Y:S02]  /*145b0*/  LOP3.LUT R138, R133.reuse, 0xffff, RZ, 0xc0, !PT ;  /* 0x0000ffff858a7812 */ /* 0x040fe400078ec0ff */
[----:B------:R-:W-:Y:S02]  /*145c0*/  LOP3.LUT R53, R133, 0xff, RZ, 0xc0, !PT ;  /* 0x000000ff85357812 */ /* 0x000fe400078ec0ff */
[----:B------:R-:W-:Y:S02]  /*145d0*/  SHF.R.U32.HI R138, RZ, 0x8, R138 ;  /* 0x00000008ff8a7819 */ /* 0x000fe4000001168a */
[----:B------:R-:W-:-:S02]  /*145e0*/  HSET2.LE.AND R52, R52, R37, PT ;  /* 0x0000002534347233 */ /* 0x000fc40003803000 */
[--C-:B------:R-:W-:Y:S02]  /*145f0*/  HSET2.LE.AND R54, R54, R37.reuse, PT ;  /* 0x0000002536367233 */ /* 0x100fe40003803000 */
[----:B-1----:R-:W-:Y:S02]  /*14600*/  F2FP.F16.F32.PACK_AB R59, R198, R199 ;  /* 0x000000c7c63b723e */ /* 0x002fe400000000ff */
[----:B--2---:R-:W-:Y:S01]  /*14610*/  F2FP.F16.F32.PACK_AB R57, R195, R196 ;  /* 0x000000c4c339723e */ /* 0x004fe200000000ff */
[C---:B------:R-:W-:Y:S01]  /*14620*/  HMMA.16816.F32 R4, R44.reuse, R50, R4 ;  /* 0x000000322c04723c */ /* 0x040fe20000001804 */
[----:B------:R-:W-:Y:S01]  /*14630*/  PRMT R138, R53, 0x5410, R138 ;  /* 0x00005410358a7816 */ /* 0x000fe2000000008a */
[----:B------:R-:W-:Y:S01]  /*14640*/  FFMA.FTZ R200, R56, UR22, -R87 ;  /* 0x0000001638c87c23 */ /* 0x000fe20008010857 */
[----:B------:R-:W-:Y:S01]  /*14650*/  LOP3.LUT R52, R59, R52, RZ, 0xc0, !PT ;  /* 0x000000343b347212 */ /* 0x000fe200078ec0ff */
[----:B------:R-:W1:Y:S01]  /*14660*/  LDSM.16.MT88.4 R48, [R218+0x4c00] ;  /* 0x004c0000da30783b */ /* 0x000e620000004200 */
[----:B------:R-:W-:Y:S01]  /*14670*/  LOP3.LUT R53, R57, R54, RZ, 0xc0, !PT ;  /* 0x0000003639357212 */ /* 0x000fe200078ec0ff */
[----:B------:R-:W-:Y:S01]  /*14680*/  UIADD3 UR23, UPT, UPT, UR24, 0x2, URZ ;  /* 0x0000000218177890 */ /* 0x000fe2000fffe0ff */
[----:B------:R-:W-:Y:S01]  /*14690*/  HSET2.LE.AND R136, R136, R37, PT ;  /* 0x0000002588887233 */ /* 0x000fe20003803000 */
[----:B------:R-:W2:Y:S01]  /*146a0*/  LDSM.16.MT88.4 R56, [R64+0xc00] ;  /* 0x000c00004038783b */ /* 0x000ea20000004200 */
[----:B---3--:R-:W-:Y:S01]  /*146b0*/  F2FP.F16.F32.PACK_AB R55, R202, R197 ;  /* 0x000000c5ca37723e */ /* 0x008fe200000000ff */
[----:B------:R-:W-:Y:S03]  /*146c0*/  MUFU.EX2 R203, R203 ;  /* 0x000000cb00cb7308 */ /* 0x000fe60000000800 */
[----:B------:R-:W-:Y:S01]  /*146d0*/  LOP3.LUT R54, R55, R136, RZ, 0xc0, !PT ;  /* 0x0000008837367212 */ /* 0x000fe200078ec0ff */
[----:B------:R-:W-:Y:S01]  /*146e0*/  IMAD.U32 R55, RZ, RZ, UR23 ;  /* 0x00000017ff377e24 */ /* 0x000fe2000f8e00ff */
[----:B------:R-:W3:Y:S01]  /*146f0*/  MUFU.EX2 R200, R200 ;  /* 0x000000c800c87308 */ /* 0x000ee20000000800 */
[----:B------:R-:W-:Y:S01]  /*14700*/  HMMA.16816.F32 R40, R44, R8, R40 ;  /* 0x000000082c28723c */ /* 0x000fe20000001828 */
[----:B------:R-:W-:-:S02]  /*14710*/  LOP3.LUT R136, R135, 0xff00ff, RZ, 0xc0, !PT ;  /* 0x00ff00ff87887812 */ /* 0x000fc400078ec0ff */
[----:B------:R-:W-:Y:S01]  /*14720*/  LOP3.LUT R137, R55, UR33, R161, 0x96, !PT ;  /* 0x0000002137897c12 */ /* 0x000fe2000f8e96a1 */
[----:B------:R-:W-:-:S04]  /*14730*/  FFMA.FTZ R135, R206, UR22, -R143 ;  /* 0x00000016ce877c23 */ /* 0x000fc8000801088f */
[----:B------:R-:W-:Y:S01]  /*14740*/  HMMA.16816.F32 R28, R44, R10, R28 ;  /* 0x0000000a2c1c723c */ /* 0x000fe2000000181c */
[--C-:B------:R-:W-:Y:S01]  /*14750*/  FFMA.FTZ R44, R217, UR22, -R140.reuse ;  /* 0x00000016d92c7c23 */ /* 0x100fe2000801088c */
[----:B------:R-:W-:Y:S01]  /*14760*/  FFMA.FTZ R47, R215, UR22, -R140 ;  /* 0x00000016d72f7c23 */ /* 0x000fe2000801088c */
[----:B------:R-:W-:Y:S01]  /*14770*/  FFMA.FTZ R45, R223, UR22, -R143 ;  /* 0x00000016df2d7c23 */ /* 0x000fe2000801088f */
[----:B------:R-:W-:Y:S01]  /*14780*/  HSET2.LE.AND R55, R136, R37, PT ;  /* 0x0000002588377233 */ /* 0x000fe20003803000 */
[----:B------:R-:W-:-:S04]  /*14790*/  IMAD.WIDE.U32 R136, R137, -0x326172a9, RZ ;  /* 0xcd9e8d5789887825 */ /* 0x000fc800078e00ff */
[--C-:B------:R-:W-:Y:S01]  /*147a0*/  FFMA.FTZ R8, R205, UR22, -R143.reuse ;  /* 0x00000016cd087c23 */ /* 0x100fe2000801088f */
[----:B------:R-:W-:Y:S04]  /*147b0*/  MUFU.EX2 R44, R44 ;  /* 0x0000002c002c7308 */ /* 0x000fe80000000800 */
[----:B------:R-:W4:Y:S04]  /*147c0*/  MUFU.EX2 R47, R47 ;  /* 0x0000002f002f7308 */ /* 0x000f280000000800 */
[----:B------:R1:W-:Y:S01]  /*147d0*/  MUFU.EX2 R205, R135 ;  /* 0x0000008700cd7308 */ /* 0x0003e20000000800 */
[----:B------:R-:W-:Y:S01]  /*147e0*/  FFMA.FTZ R235, R235, UR22, -R143 ;  /* 0x00000016ebeb7c23 */ /* 0x000fe2000801088f */
[----:B---3--:R-:W-:-:S02]  /*147f0*/  F2FP.F16.F32.PACK_AB R144, R200, R203 ;  /* 0x000000cbc890723e */ /* 0x008fc400000000ff */
[----:B------:R-:W-:Y:S01]  /*14800*/  MUFU.EX2 R46, R8 ;  /* 0x00000008002e7308 */ /* 0x000fe20000000800 */
[----:B------:R-:W-:Y:S02]  /*14810*/  LOP3.LUT R148, R208, UR14, R137, 0x96, !PT ;  /* 0x0000000ed0947c12 */ /* 0x000fe4000f8e9689 */
[----:B------:R-:W-:Y:S01]  /*14820*/  LOP3.LUT R146, R136, UR13, R245, 0x96, !PT ;  /* 0x0000000d88927c12 */ /* 0x000fe2000f8e96f5 */
[----:B------:R-:W3:Y:S01]  /*14830*/  MUFU.EX2 R45, R45 ;  /* 0x0000002d002d7308 */ /* 0x000ee20000000800 */
[----:B------:R-:W-:Y:S01]  /*14840*/  PRMT R9, R133, 0x7632, R9 ;  /* 0x0000763285097816 */ /* 0x000fe20000000009 */
[--C-:B-1----:R-:W-:Y:S01]  /*14850*/  FFMA.FTZ R135, R213, UR22, -R140.reuse ;  /* 0x00000016d5877c23 */ /* 0x102fe2000801088c */
[----:B------:R-:W-:Y:S01]  /*14860*/  FFMA.FTZ R213, R207, UR22, -R140 ;  /* 0x00000016cfd57c23 */ /* 0x000fe2000801088c */
[----:B------:R-:W-:Y:S01]  /*14870*/  LOP3.LUT R134, R134, 0xff00ff, RZ, 0xc0, !PT ;  /* 0x00ff00ff86867812 */ /* 0x000fe200078ec0ff */
[----:B------:R-:W1:Y:S01]  /*14880*/  MUFU.EX2 R206, R235 ;  /* 0x000000eb00ce7308 */ /* 0x000e620000000800 */
[----:B------:R-:W-:Y:S01]  /*14890*/  LOP3.LUT R55, R144, R55, RZ, 0xc0, !PT ;  /* 0x0000003790377212 */ /* 0x000fe200078ec0ff */
[----:B------:R-:W-:Y:S01]  /*148a0*/  IMAD.WIDE.U32 R148, R148, -0x2daee0ad, RZ ;  /* 0xd2511f5394947825 */ /* 0x000fe200078e00ff */
[----:B------:R-:W-:Y:S01]  /*148b0*/  SHF.R.U32.HI R144, RZ, 0x18, R133 ;  /* 0x00000018ff907819 */ /* 0x000fe20000011685 */
[----:B------:R1:W-:Y:S01]  /*148c0*/  MUFU.EX2 R207, R135 ;  /* 0x0000008700cf7308 */ /* 0x0003e20000000800 */
[----:B------:R-:W-:Y:S01]  /*148d0*/  LOP3.LUT R9, R9, 0xff, RZ, 0xc0, !PT ;  /* 0x000000ff09097812 */ /* 0x000fe200078ec0ff */
[----:B------:R-:W-:-:S02]  /*148e0*/  IMAD.WIDE.U32 R146, R146, -0x2daee0ad, RZ ;  /* 0xd2511f5392927825 */ /* 0x000fc400078e00ff */
[----:B------:R-:W2:Y:S01]  /*148f0*/  MUFU.EX2 R213, R213 ;  /* 0x000000d500d57308 */ /* 0x000ea20000000800 */
[--C-:B------:R-:W-:Y:S02]  /*14900*/  HSET2.LE.AND R10, R132, R37.reuse, PT ;  /* 0x00000025840a7233 */ /* 0x100fe40003803000 */
[----:B------:R-:W-:Y:S02]  /*14910*/  HSET2.LE.AND R11, R134, R37, PT ;  /* 0x00000025860b7233 */ /* 0x000fe40003803000 */
[----:B------:R-:W-:Y:S02]  /*14920*/  PRMT R144, R9, 0x5410, R144 ;  /* 0x0000541009907816 */ /* 0x000fe40000000090 */
[----:B----4-:R-:W-:Y:S02]  /*14930*/  F2FP.F16.F32.PACK_AB R132, R47, R44 ;  /* 0x0000002c2f84723e */ /* 0x010fe400000000ff */
[----:B------:R-:W-:Y:S02]  /*14940*/  LOP3.LUT R9, R246, UR4, R149, 0x96, !PT ;  /* 0x00000004f6097c12 */ /* 0x000fe4000f8e9695 */
[----:B------:R-:W-:-:S02]  /*14950*/  LOP3.LUT R145, R148, UR17, R147, 0x96, !PT ;  /* 0x0000001194917c12 */ /* 0x000fc4000f8e9693 */
[----:B---3--:R-:W-:Y:S02]  /*14960*/  F2FP.F16.F32.PACK_AB R133, R45, R46 ;  /* 0x0000002e2d85723e */ /* 0x008fe400000000ff */
[----:B------:R-:W-:Y:S01]  /*14970*/  LOP3.LUT R11, R132, R11, RZ, 0xc0, !PT ;  /* 0x0000000b840b7212 */ /* 0x000fe200078ec0ff */
[----:B------:R-:W-:Y:S01]  /*14980*/  IMAD.WIDE.U32 R158, R9, -0x326172a9, RZ ;  /* 0xcd9e8d57099e7825 */ /* 0x000fe200078e00ff */
[--C-:B------:R-:W-:Y:S02]  /*14990*/  HSET2.LE.AND R132, R144, R37.reuse, PT ;  /* 0x0000002590847233 */ /* 0x100fe40003803000 */
[----:B------:R-:W-:Y:S01]  /*149a0*/  HSET2.LE.AND R8, R138, R37, PT ;  /* 0x000000258a087233 */ /* 0x000fe20003803000 */
[----:B------:R-:W-:Y:S01]  /*149b0*/  IMAD.WIDE.U32 R144, R145, -0x326172a9, RZ ;  /* 0xcd9e8d5791907825 */ /* 0x000fe200078e00ff */
[----:B------:R-:W-:Y:S01]  /*149c0*/  LOP3.LUT R10, R133, R10, RZ, 0xc0, !PT ;  /* 0x0000000a850a7212 */ /* 0x000fe200078ec0ff */
[----:B------:R-:W-:Y:S01]  /*149d0*/  HMMA.16816.F32 R12, R52, R48, R12 ;  /* 0x00000030340c723c */ /* 0x000fe2000000180c */
[----:B-1----:R-:W-:Y:S01]  /*149e0*/  F2FP.F16.F32.PACK_AB R135, R205, R206 ;  /* 0x000000cecd87723e */ /* 0x002fe200000000ff */
[----:B------:R-:W1:Y:S01]  /*149f0*/  LDSM.16.MT88.4 R148, [R218+0x5000] ;  /* 0x00500000da94783b */ /* 0x000e620000004200 */
[----:B--2---:R-:W-:-:S02]  /*14a00*/  F2FP.F16.F32.PACK_AB R133, R213, R207 ;  /* 0x000000cfd585723e */ /* 0x004fc400000000ff */
[----:B------:R-:W-:-:S03]  /*14a10*/  LOP3.LUT R158, R158, UR9, R145, 0x96, !PT ;  /* 0x000000099e9e7c12 */ /* 0x000fc6000f8e9691 */
[----:B------:R-:W-:Y:S01]  /*14a20*/  HMMA.16816.F32 R16, R52, R50, R16 ;  /* 0x000000323410723c */ /* 0x000fe20000001810 */
[----:B------:R-:W-:Y:S02]  /*14a30*/  LOP3.LUT R8, R135, R8, RZ, 0xc0, !PT ;  /* 0x0000000887087212 */ /* 0x000fe400078ec0ff */
[----:B------:R-:W-:-:S05]  /*14a40*/  LOP3.LUT R9, R133, R132, RZ, 0xc0, !PT ;  /* 0x0000008485097212 */ /* 0x000fca00078ec0ff */
[C---:B------:R-:W-:Y:S08]  /*14a50*/  HMMA.16816.F32 R20, R52.reuse, R56, R20 ;  /* 0x000000383414723c */ /* 0x040ff00000001814 */
[----:B------:R-:W-:Y:S01]  /*14a60*/  HMMA.16816.F32 R24, R52, R58, R24 ;  /* 0x0000003a3418723c */ /* 0x000fe20000001818 */
[----:B------:R-:W-:Y:S01]  /*14a70*/  LOP3.LUT R52, R244, UR10, R159, 0x96, !PT ;  /* 0x0000000af4347c12 */ /* 0x000fe2000f8e969f */
[----:B------:R-:W-:-:S04]  /*14a80*/  IMAD.WIDE.U32 R158, R158, -0x2daee0ad, RZ ;  /* 0xd2511f539e9e7825 */ /* 0x000fc800078e00ff */
[----:B------:R-:W-:Y:S02]  /*14a90*/  IMAD.WIDE.U32 R52, R52, -0x2daee0ad, RZ ;  /* 0xd2511f5334347825 */ /* 0x000fe400078e00ff */
[----:B------:R-:W-:Y:S03]  /*14aa0*/  HMMA.16816.F32 R32, R8, R48, R32 ;  /* 0x000000300820723c */ /* 0x000fe60000001820 */
[----:B------:R-:W-:Y:S02]  /*14ab0*/  LOP3.LUT R146, R146, UR15, R53, 0x96, !PT ;  /* 0x0000000f92927c12 */ /* 0x000fe4000f8e9635 */
[----:B------:R-:W-:-:S03]  /*14ac0*/  LOP3.LUT R48, R52, UR12, R159, 0x96, !PT ;  /* 0x0000000c34307c12 */ /* 0x000fc6000f8e969f */
[----:B------:R-:W-:Y:S01]  /*14ad0*/  HMMA.16816.F32 R4, R8, R50, R4 ;  /* 0x000000320804723c */ /* 0x000fe20000001804 */
[----:B------:R-:W-:-:S04]  /*14ae0*/  IMAD.WIDE.U32 R146, R146, -0x326172a9, RZ ;  /* 0xcd9e8d5792927825 */ /* 0x000fc800078e00ff */
[----:B------:R-:W-:Y:S01]  /*14af0*/  IMAD.WIDE.U32 R50, R48, -0x326172a9, RZ ;  /* 0xcd9e8d5730327825 */ /* 0x000fe200078e00ff */
[----:B------:R-:W-:Y:S02]  /*14b00*/  LOP3.LUT R136, R136, UR13, R249, 0x96, !PT ;  /* 0x0000000d88887c12 */ /* 0x000fe4000f8e96f9 */
[C---:B------:R-:W-:Y:S01]  /*14b10*/  HMMA.16816.F32 R40, R8.reuse, R56, R40 ;  /* 0x000000380828723c */ /* 0x040fe20000001828 */
[----:B------:R-:W-:Y:S01]  /*14b20*/  IMAD.MOV.U32 R54, RZ, RZ, R50 ;  /* 0x000000ffff367224 */ /* 0x000fe200078e0032 */
[----:B------:R-:W-:Y:S02]  /*14b30*/  LOP3.LUT R55, R146, UR7, R51, 0x96, !PT ;  /* 0x0000000792377c12 */ /* 0x000fe4000f8e9633 */
[----:B------:R-:W-:Y:S01]  /*14b40*/  PRMT R132, R50, 0x7772, RZ ;  /* 0x0000777232847816 */ /* 0x000fe200000000ff */
[--C-:B------:R-:W-:Y:S01]  /*14b50*/  FFMA.FTZ R48, R238, UR22, -R127.reuse ;  /* 0x00000016ee307c23 */ /* 0x100fe2000801087f */
[----:B------:R-:W-:Y:S01]  /*14b60*/  PRMT R57, R50, 0x7773, RZ ;  /* 0x0000777332397816 */ /* 0x000fe200000000ff */
[--C-:B------:R-:W-:Y:S01]  /*14b70*/  FFMA.FTZ R49, R240, UR22, -R127.reuse ;  /* 0x00000016f0317c23 */ /* 0x100fe2000801087f */
[----:B------:R-:W-:Y:S01]  /*14b80*/  PRMT R56, R50, 0x7771, RZ ;  /* 0x0000777132387816 */ /* 0x000fe200000000ff */
[----:B------:R-:W-:Y:S01]  /*14b90*/  FFMA.FTZ R50, R242, UR22, -R127 ;  /* 0x00000016f2327c23 */ /* 0x000fe2000801087f */
[----:B------:R-:W-:Y:S01]  /*14ba0*/  LOP3.LUT R52, R210, UR14, R137, 0x96, !PT ;  /* 0x0000000ed2347c12 */ /* 0x000fe2000f8e9689 */
[----:B------:R-:W-:Y:S01]  /*14bb0*/  HMMA.16816.F32 R28, R8, R58, R28 ;  /* 0x0000003a081c723c */ /* 0x000fe2000000181c */
[----:B------:R-:W-:Y:S01]  /*14bc0*/  FFMA.FTZ R51, R236, UR22, -R127 ;  /* 0x00000016ec337c23 */ /* 0x000fe2000801087f */
[----:B------:R-:W-:Y:S01]  /*14bd0*/  FFMA.FTZ R53, R214, UR22, -R87 ;  /* 0x00000016d6357c23 */ /* 0x000fe20008010857 */
[----:B------:R-:W-:Y:S01]  /*14be0*/  IMAD.WIDE.U32 R10, R136, -0x2daee0ad, RZ ;  /* 0xd2511f53880a7825 */ /* 0x000fe200078e00ff */
[----:B------:R-:W-:-:S02]  /*14bf0*/  LOP3.LUT R9, R55, 0xffff, RZ, 0xc0, !PT ;  /* 0x0000ffff37097812 */ /* 0x000fc400078ec0ff */
[C---:B------:R-:W-:Y:S02]  /*14c00*/  LOP3.LUT R8, R55.reuse, 0xff, RZ, 0xc0, !PT ;  /* 0x000000ff37087812 */ /* 0x040fe400078ec0ff */
[----:B------:R-:W-:Y:S02]  /*14c10*/  PRMT R136, R55, 0x7632, R136 ;  /* 0x0000763237887816 */ /* 0x000fe40000000088 */
[----:B------:R-:W-:Y:S02]  /*14c20*/  SHF.R.U32.HI R58, RZ, 0x18, R55 ;  /* 0x00000018ff3a7819 */ /* 0x000fe40000011637 */
[----:B------:R-:W-:Y:S01]  /*14c30*/  LOP3.LUT R59, R54, 0xff, RZ, 0xc0, !PT ;  /* 0x000000ff363b7812 */ /* 0x000fe200078ec0ff */
[----:B------:R-:W-:Y:S01]  /*14c40*/  MUFU.EX2 R55, R216 ;  /* 0x000000d800377308 */ /* 0x000fe20000000800 */
[----:B------:R-:W-:Y:S01]  /*14c50*/  PRMT R57, R132, 0x5410, R57 ;  /* 0x0000541084397816 */ /* 0x000fe20000000039 */
[----:B------:R-:W-:Y:S01]  /*14c60*/  IMAD.WIDE.U32 R152, R52, -0x2daee0ad, RZ ;  /* 0xd2511f5334987825 */ /* 0x000fe200078e00ff */
[----:B------:R-:W2:Y:S01]  /*14c70*/  LDSM.16.MT88.4 R132, [R64+0x1000] ;  /* 0x001000004084783b */ /* 0x000ea20000004200 */
[----:B------:R-:W3:Y:S01]  /*14c80*/  MUFU.EX2 R54, R222 ;  /* 0x000000de00367308 */ /* 0x000ee20000000800 */
[----:B------:R-:W-:-:S03]  /*14c90*/  SHF.R.U32.HI R137, RZ, 0x8, R9 ;  /* 0x00000008ff897819 */ /* 0x000fc60000011609 */
[----:B------:R-:W-:Y:S01]  /*14ca0*/  MUFU.EX2 R48, R48 ;  /* 0x0000003000307308 */ /* 0x000fe20000000800 */
[----:B------:R-:W-:-:S03]  /*14cb0*/  LOP3.LUT R139, R136, 0xff, RZ, 0xc0, !PT ;  /* 0x000000ff888b7812 */ /* 0x000fc600078ec0ff */
[----:B------:R-:W4:Y:S04]  /*14cc0*/  MUFU.EX2 R49, R49 ;  /* 0x0000003100317308 */ /* 0x000f280000000800 */
[----:B------:R-:W-:Y:S04]  /*14cd0*/  MUFU.EX2 R50, R50 ;  /* 0x0000003200327308 */ /* 0x000fe80000000800 */
[----:B------:R-:W-:Y:S04]  /*14ce0*/  MUFU.EX2 R51, R51 ;  /* 0x0000003300337308 */ /* 0x000fe80000000800 */
[----:B------:R-:W-:Y:S04]  /*14cf0*/  MUFU.EX2 R52, R212 ;  /* 0x000000d400347308 */ /* 0x000fe80000000800 */
[----:B------:R-:W1:Y:S01]  /*14d00*/  MUFU.EX2 R53, R53 ;  /* 0x0000003500357308 */ /* 0x000e620000000800 */
[----:B------:R-:W-:-:S02]  /*14d10*/  LOP3.LUT R136, R57, 0xff00ff, RZ, 0xc0, !PT ;  /* 0x00ff00ff39887812 */ /* 0x000fc400078ec0ff */
[----:B------:R-:W-:Y:S02]  /*14d20*/  PRMT R8, R8, 0x5410, R137 ;  /* 0x0000541008087816 */ /* 0x000fe40000000089 */
[----:B------:R-:W-:Y:S02]  /*14d30*/  PRMT R56, R59, 0x5410, R56 ;  /* 0x000054103b387816 */ /* 0x000fe40000000038 */
[----:B------:R-:W-:Y:S02]  /*14d40*/  PRMT R58, R139, 0x5410, R58 ;  /* 0x000054108b3a7816 */ /* 0x000fe4000000003a */
[--C-:B------:R-:W-:Y:S02]  /*14d50*/  HSET2.LE.AND R139, R136, R37.reuse, PT ;  /* 0x00000025888b7233 */ /* 0x100fe40003803000 */
[----:B------:R-:W-:Y:S02]  /*14d60*/  HSET2.LE.AND R136, R8, R37, PT ;  /* 0x0000002508887233 */ /* 0x000fe40003803000 */
[----:B------:R-:W-:-:S02]  /*14d70*/  LOP3.LUT R9, R250, UR4, R153, 0x96, !PT ;  /* 0x00000004fa097c12 */ /* 0x000fc4000f8e9699 */
[----:B------:R-:W-:Y:S02]  /*14d80*/  LOP3.LUT R214, R152, UR17, R11, 0x96, !PT ;  /* 0x0000001198d67c12 */ /* 0x000fe4000f8e960b */
[----:B---3--:R-:W-:Y:S02]  /*14d90*/  F2FP.F16.F32.PACK_AB R8, R54, R55 ;  /* 0x000000373608723e */ /* 0x008fe400000000ff */
[--C-:B------:R-:W-:Y:S02]  /*14da0*/  HSET2.LE.AND R138, R56, R37.reuse, PT ;  /* 0x00000025388a7233 */ /* 0x100fe40003803000 */
[----:B------:R-:W-:Y:S02]  /*14db0*/  HSET2.LE.AND R137, R58, R37, PT ;  /* 0x000000253a897233 */ /* 0x000fe40003803000 */
[----:B----4-:R-:W-:Y:S02]  /*14dc0*/  F2FP.F16.F32.PACK_AB R57, R49, R48 ;  /* 0x000000303139723e */ /* 0x010fe400000000ff */
[----:B-1----:R-:W-:-:S02]  /*14dd0*/  F2FP.F16.F32.PACK_AB R56, R53, R52 ;  /* 0x000000343538723e */ /* 0x002fc400000000ff */
[----:B------:R-:W-:Y:S01]  /*14de0*/  F2FP.F16.F32.PACK_AB R11, R51, R50 ;  /* 0x00000032330b723e */ /* 0x000fe200000000ff */
[----:B------:R-:W-:Y:S01]  /*14df0*/  IMAD.WIDE.U32 R214, R214, -0x326172a9, RZ ;  /* 0xcd9e8d57d6d67825 */ /* 0x000fe200078e00ff */
[----:B------:R-:W-:-:S03]  /*14e00*/  LOP3.LUT R139, R8, R139, RZ, 0xc0, !PT ;  /* 0x0000008b088b7212 */ /* 0x000fc600078ec0ff */
[----:B------:R-:W-:Y:S01]  /*14e10*/  IMAD.WIDE.U32 R8, R9, -0x326172a9, RZ ;  /* 0xcd9e8d5709087825 */ /* 0x000fe200078e00ff */
[----:B------:R-:W-:Y:S02]  /*14e20*/  LOP3.LUT R136, R57, R136, RZ, 0xc0, !PT ;  /* 0x0000008839887212 */ /* 0x000fe400078ec0ff */
[----:B------:R-:W-:Y:S02]  /*14e30*/  LOP3.LUT R137, R56, R137, RZ, 0xc0, !PT ;  /* 0x0000008938897212 */ /* 0x000fe400078ec0ff */
[----:B------:R-:W-:Y:S02]  /*14e40*/  LOP3.LUT R138, R11, R138, RZ, 0xc0, !PT ;  /* 0x0000008a0b8a7212 */ /* 0x000fe400078ec0ff */
[----:B------:R-:W-:Y:S02]  /*14e50*/  LOP3.LUT R9, R248, UR10, R9, 0x96, !PT ;  /* 0x0000000af8097c12 */ /* 0x000fe4000f8e9609 */
[----:B------:R-:W-:-:S03]  /*14e60*/  LOP3.LUT R8, R8, UR9, R215, 0x96, !PT ;  /* 0x0000000908087c12 */ /* 0x000fc6000f8e96d7 */
[----:B------:R-:W-:Y:S01]  /*14e70*/  HMMA.16816.F32 R152, R136, R150, R16 ;  /* 0x000000968898723c */ /* 0x000fe20000001810 */
[----:B------:R-:W-:-:S04]  /*14e80*/  IMAD.WIDE.U32 R56, R9, -0x2daee0ad, RZ ;  /* 0xd2511f5309387825 */ /* 0x000fc800078e00ff */
[----:B------:R-:W-:Y:S01]  /*14e90*/  IMAD.WIDE.U32 R16, R8, -0x2daee0ad, RZ ;  /* 0xd2511f5308107825 */ /* 0x000fe200078e00ff */
[----:B------:R-:W-:-:S04]  /*14ea0*/  LOP3.LUT R18, R10, UR15, R57, 0x96, !PT ;  /* 0x0000000f0a127c12 */ /* 0x000fc8000f8e9639 */
[----:B------:R-:W-:Y:S01]  /*14eb0*/  LOP3.LUT R8, R56, UR12, R17, 0x96, !PT ;  /* 0x0000000c38087c12 */ /* 0x000fe2000f8e9611 */
[----:B------:R-:W-:Y:S04]  /*14ec0*/  HMMA.16816.F32 R12, R136, R148, R12 ;  /* 0x00000094880c723c */ /* 0x000fe8000000180c */
[----:B------:R-:W-:-:S04]  /*14ed0*/  IMAD.WIDE.U32 R10, R8, -0x326172a9, RZ ;  /* 0xcd9e8d57080a7825 */ /* 0x000fc800078e00ff */
[----:B--2---:R-:W-:Y:S01]  /*14ee0*/  HMMA.16816.F32 R20, R136, R132, R20 ;  /* 0x000000848814723c */ /* 0x004fe20000001814 */
[----:B------:R-:W-:-:S07]  /*14ef0*/  IMAD.WIDE.U32 R18, R18, -0x326172a9, RZ ;  /* 0xcd9e8d5712127825 */ /* 0x000fce00078e00ff */
[----:B------:R-:W-:Y:S01]  /*14f00*/  HMMA.16816.F32 R136, R136, R134, R24 ;  /* 0x000000868888723c */ /* 0x000fe20000001818 */
[----:B------:R-:W-:Y:S02]  /*14f10*/  IMAD.MOV.U32 R26, RZ, RZ, R10 ;  /* 0x000000ffff1a7224 */ /* 0x000fe400078e000a */
[----:B------:R-:W-:Y:S01]  /*14f20*/  FFMA.FTZ R27, R193, UR22, -R143 ;  /* 0x00000016c11b7c23 */ /* 0x000fe2000801088f */
[----:B------:R-:W-:Y:S02]  /*14f30*/  LOP3.LUT R9, R18, UR7, R11, 0x96, !PT ;  /* 0x0000000712097c12 */ /* 0x000fe4000f8e960b */
[----:B------:R-:W-:Y:S01]  /*14f40*/  LOP3.LUT R17, R26, 0xff, RZ, 0xc0, !PT ;  /* 0x000000ff1a117812 */ /* 0x000fe200078ec0ff */
[--C-:B------:R-:W-:Y:S01]  /*14f50*/  FFMA.FTZ R26, R192, UR22, -R143.reuse ;  /* 0x00000016c01a7c23 */ /* 0x100fe2000801088f */
[--C-:B------:R-:W-:Y:S01]  /*14f60*/  FFMA.FTZ R56, R191, UR22, -R140.reuse ;  /* 0x00000016bf387c23 */ /* 0x100fe2000801088c */
[----:B------:R-:W-:Y:S01]  /*14f70*/  FFMA.FTZ R57, R194, UR22, -R140 ;  /* 0x00000016c2397c23 */ /* 0x000fe2000801088c */
[----:B------:R-:W-:Y:S01]  /*14f80*/  PRMT R11, R10, 0x7773, RZ ;  /* 0x000077730a0b7816 */ /* 0x000fe200000000ff */
[--C-:B------:R-:W-:Y:S01]  /*14f90*/  FFMA.FTZ R24, R188, UR22, -R143.reuse ;  /* 0x00000016bc187c23 */ /* 0x100fe2000801088f */
[----:B------:R-:W-:Y:S01]  /*14fa0*/  PRMT R8, R10, 0x7772, RZ ;  /* 0x000077720a087816 */ /* 0x000fe200000000ff */
[----:B------:R-:W-:Y:S01]  /*14fb0*/  FFMA.FTZ R25, R189, UR22, -R143 ;  /* 0x00000016bd197c23 */ /* 0x000fe2000801088f */
[----:B------:R-:W-:Y:S01]  /*14fc0*/  LOP3.LUT R18, R9, 0xffff, RZ, 0xc0, !PT ;  /* 0x0000ffff09127812 */ /* 0x000fe200078ec0ff */
[----:B------:R-:W-:Y:S01]  /*14fd0*/  MUFU.EX2 R26, R26 ;  /* 0x0000001a001a7308 */ /* 0x000fe20000000800 */
[----:B------:R-:W-:-:S03]  /*14fe0*/  PRMT R8, R8, 0x5410, R11 ;  /* 0x0000541008087816 */ /* 0x000fc6000000000b */
[----:B------:R-:W1:Y:S01]  /*14ff0*/  MUFU.EX2 R27, R27 ;  /* 0x0000001b001b7308 */ /* 0x000e620000000800 */
[----:B------:R-:W-:Y:S02]  /*15000*/  PRMT R10, R10, 0x7771, RZ ;  /* 0x000077710a0a7816 */ /* 0x000fe400000000ff */
[----:B------:R-:W-:Y:S01]  /*15010*/  SHF.R.U32.HI R18, RZ, 0x8, R18 ;  /* 0x00000008ff127819 */ /* 0x000fe20000011612 */
[----:B------:R-:W-:Y:S01]  /*15020*/  MUFU.EX2 R56, R56 ;  /* 0x0000003800387308 */ /* 0x000fe20000000800 */
[----:B------:R-:W-:-:S03]  /*15030*/  LOP3.LUT R11, R9, 0xff, RZ, 0xc0, !PT ;  /* 0x000000ff090b7812 */ /* 0x000fc600078ec0ff */
[----:B------:R-:W2:Y:S01]  /*15040*/  MUFU.EX2 R57, R57 ;  /* 0x0000003900397308 */ /* 0x000ea20000000800 */
[----:B------:R-:W-:-:S03]  /*15050*/  PRMT R10, R17, 0x5410, R10 ;  /* 0x00005410110a7816 */ /* 0x000fc6000000000a */
[----:B------:R-:W-:Y:S01]  /*15060*/  MUFU.EX2 R24, R24 ;  /* 0x0000001800187308 */ /* 0x000fe20000000800 */
[----:B------:R-:W-:-:S03]  /*15070*/  PRMT R18, R11, 0x5410, R18 ;  /* 0x000054100b127816 */ /* 0x000fc60000000012 */
[----:B------:R-:W3:Y:S01]  /*15080*/  MUFU.EX2 R25, R25 ;  /* 0x0000001900197308 */ /* 0x000ee20000000800 */
[----:B------:R-:W-:Y:S01]  /*15090*/  PRMT R11, R9, 0x7632, R11 ;  /* 0x00007632090b7816 */ /* 0x000fe2000000000b */
[--C-:B------:R-:W-:Y:S01]  /*150a0*/  FFMA.FTZ R59, R187, UR22, -R140.reuse ;  /* 0x00000016bb3b7c23 */ /* 0x100fe2000801088c */
[----:B------:R-:W-:Y:S01]  /*150b0*/  FFMA.FTZ R58, R190, UR22, -R140 ;  /* 0x00000016be3a7c23 */ /* 0x000fe2000801088c */
[----:B------:R-:W-:Y:S02]  /*150c0*/  LOP3.LUT R8, R8, 0xff00ff, RZ, 0xc0, !PT ;  /* 0x00ff00ff08087812 */ /* 0x000fe400078ec0ff */
[----:B------:R-:W-:Y:S02]  /*150d0*/  SHF.R.U32.HI R146, RZ, 0x18, R9 ;  /* 0x00000018ff927819 */ /* 0x000fe40000011609 */
[----:B------:R-:W-:Y:S02]  /*150e0*/  LOP3.LUT R11, R11, 0xff, RZ, 0xc0, !PT ;  /* 0x000000ff0b0b7812 */ /* 0x000fe400078ec0ff */
[----:B------:R-:W-:-:S02]  /*150f0*/  HSET2.LE.AND R10, R10, R37, PT ;  /* 0x000000250a0a7233 */ /* 0x000fc40003803000 */
[----:B-1----:R-:W-:Y:S01]  /*15100*/  F2FP.F16.F32.PACK_AB R9, R27, R26 ;  /* 0x0000001a1b09723e */ /* 0x002fe200000000ff */
[----:B------:R-:W-:Y:S01]  /*15110*/  MUFU.EX2 R59, R59 ;  /* 0x0000003b003b7308 */ /* 0x000fe20000000800 */
[----:B------:R-:W-:Y:S01]  /*15120*/  PRMT R146, R11, 0x5410, R146 ;  /* 0x000054100b927816 */ /* 0x000fe20000000092 */
[----:B------:R-:W-:Y:S01]  /*15130*/  UIADD3 UR24, UPT, UPT, UR24, 0x3, URZ ;  /* 0x0000000318187890 */ /* 0x000fe2000fffe0ff */
[--C-:B------:R-:W-:Y:S01]  /*15140*/  HSET2.LE.AND R8, R8, R37.reuse, PT ;  /* 0x0000002508087233 */ /* 0x100fe20003803000 */
[----:B------:R-:W1:Y:S01]  /*15150*/  MUFU.EX2 R58, R58 ;  /* 0x0000003a003a7308 */ /* 0x000e620000000800 */
[----:B------:R-:W-:Y:S02]  /*15160*/  LOP3.LUT R10, R9, R10, RZ, 0xc0, !PT ;  /* 0x0000000a090a7212 */ /* 0x000fe400078ec0ff */
[----:B------:R-:W-:Y:S02]  /*15170*/  HSET2.LE.AND R18, R18, R37, PT ;  /* 0x0000002512127233 */ /* 0x000fe40003803000 */
[----:B--2---:R-:W-:-:S02]  /*15180*/  F2FP.F16.F32.PACK_AB R11, R57, R56 ;  /* 0x00000038390b723e */ /* 0x004fc400000000ff */
[----:B---3--:R-:W-:Y:S02]  /*15190*/  F2FP.F16.F32.PACK_AB R9, R25, R24 ;  /* 0x000000181909723e */ /* 0x008fe400000000ff */
[----:B------:R-:W-:Y:S02]  /*151a0*/  LOP3.LUT R11, R11, R8, RZ, 0xc0, !PT ;  /* 0x000000080b0b7212 */ /* 0x000fe400078ec0ff */
[----:B------:R-:W-:Y:S01]  /*151b0*/  LOP3.LUT R8, R9, R18, RZ, 0xc0, !PT ;  /* 0x0000001209087212 */ /* 0x000fe200078ec0ff */
[----:B------:R-:W-:Y:S01]  /*151c0*/  IMAD.U32 R9, RZ, RZ, UR24 ;  /* 0x00000018ff097e24 */ /* 0x000fe2000f8e00ff */
[----:B------:R-:W-:Y:S02]  /*151d0*/  HSET2.LE.AND R146, R146, R37, PT ;  /* 0x0000002592927233 */ /* 0x000fe40003803000 */
[----:B-1----:R-:W-:Y:S02]  /*151e0*/  F2FP.F16.F32.PACK_AB R145, R58, R59 ;  /* 0x0000003b3a91723e */ /* 0x002fe400000000ff */
[----:B------:R-:W-:-:S02]  /*151f0*/  LOP3.LUT R17, R9, UR33, R161, 0x96, !PT ;  /* 0x0000002109117c12 */ /* 0x000fc4000f8e96a1 */
[----:B------:R-:W-:-:S03]  /*15200*/  LOP3.LUT R9, R145, R146, RZ, 0xc0, !PT ;  /* 0x0000009291097212 */ /* 0x000fc600078ec0ff */
[----:B------:R-:W-:Y:S01]  /*15210*/  IMAD.WIDE.U32 R188, R17, -0x326172a9, RZ ;  /* 0xcd9e8d5711bc7825 */ /* 0x000fe200078e00ff */
[----:B------:R-:W-:-:S04]  /*15220*/  LOP3.LUT R17, R144, UR8, R147, 0x96, !PT ;  /* 0x0000000890117c12 */ /* 0x000fc8000f8e9693 */
[----:B------:R-:W-:Y:S01]  /*15230*/  LOP3.LUT R18, R210, UR14, R189, 0x96, !PT ;  /* 0x0000000ed2127c12 */ /* 0x000fe2000f8e96bd */
[----:B------:R-:W-:Y:S01]  /*15240*/  HMMA.16816.F32 R160, R8, R148, R32 ;  /* 0x0000009408a0723c */ /* 0x000fe20000001820 */
[----:B------:R-:W-:Y:S02]  /*15250*/  LOP3.LUT R34, R188, UR13, R249, 0x96, !PT ;  /* 0x0000000dbc227c12 */ /* 0x000fe4000f8e96f9 */
[----:B------:R-:W-:Y:S01]  /*15260*/  LOP3.LUT R32, R208, UR14, R189, 0x96, !PT ;  /* 0x0000000ed0207c12 */ /* 0x000fe2000f8e96bd */
[----:B------:R-:W-:Y:S01]  /*15270*/  IMAD.WIDE.U32 R144, R18, -0x2daee0ad, RZ ;  /* 0xd2511f5312907825 */ /* 0x000fe200078e00ff */
[----:B------:R-:W-:-:S03]  /*15280*/  LOP3.LUT R18, R188, UR13, R245, 0x96, !PT ;  /* 0x0000000dbc127c12 */ /* 0x000fc6000f8e96f5 */
[----:B------:R-:W-:Y:S01]  /*15290*/  IMAD.WIDE.U32 R34, R34, -0x2daee0ad, RZ ;  /* 0xd2511f5322227825 */ /* 0x000fe200078e00ff */
[----:B------:R-:W-:Y:S01]  /*152a0*/  HMMA.16816.F32 R148, R8, R150, R4 ;  /* 0x000000960894723c */ /* 0x000fe20000001804 */
[----:B------:R-:W-:Y:S02]  /*152b0*/  LOP3.LUT R5, R250, UR4, R145, 0x96, !PT ;  /* 0x00000004fa057c12 */ /* 0x000fe4000f8e9691 */
[----:B------:R-:W-:Y:S01]  /*152c0*/  IMAD.WIDE.U32 R146, R32, -0x2daee0ad, RZ ;  /* 0xd2511f5320927825 */ /* 0x000fe200078e00ff */
[----:B------:R-:W-:-:S03]  /*152d0*/  LOP3.LUT R4, R144, UR17, R35, 0x96, !PT ;  /* 0x0000001190047c12 */ /* 0x000fc6000f8e9623 */
[----:B------:R-:W-:Y:S01]  /*152e0*/  IMAD.WIDE.U32 R188, R18, -0x2daee0ad, RZ ;  /* 0xd2511f5312bc7825 */ /* 0x000fe200078e00ff */
[----:B------:R-:W-:-:S03]  /*152f0*/  LOP3.LUT R6, R246, UR4, R147, 0x96, !PT ;  /* 0x00000004f6067c12 */ /* 0x000fc6000f8e9693 */
[----:B------:R-:W-:Y:S01]  /*15300*/  IMAD.WIDE.U32 R32, R5, -0x326172a9, RZ ;  /* 0xcd9e8d5705207825 */ /* 0x000fe200078e00ff */
[----:B------:R-:W-:Y:S02]  /*15310*/  LOP3.LUT R5, R146, UR17, R189, 0x96, !PT ;  /* 0x0000001192057c12 */ /* 0x000fe4000f8e96bd */
[----:B------:R-:W-:Y:S01]  /*15320*/  HMMA.16816.F32 R144, R8, R132, R40 ;  /* 0x000000840890723c */ /* 0x000fe20000001828 */
        /* <DEDUP_REMOVED lines=11> */
[----:B------:R-:W-:-:S04]  /*153e0*/  LOP3.LUT R4, R6, UR12, R41, 0x96, !PT ;  /* 0x0000000c06047c12 */ /* 0x000fc8000f8e9629 */
[----:B------:R-:W-:Y:S01]  /*153f0*/  LOP3.LUT R6, R188, UR15, R191, 0x96, !PT ;  /* 0x0000000fbc067c12 */ /* 0x000fe2000f8e96bf */
[----:B------:R-:W-:Y:S01]  /*15400*/  IMAD.WIDE.U32 R188, R34, -0x326172a9, RZ ;  /* 0xcd9e8d5722bc7825 */ /* 0x000fe200078e00ff */
[----:B------:R-:W-:-:S03]  /*15410*/  LOP3.LUT R18, R214, UR8, R19, 0x96, !PT ;  /* 0x00000008d6127c12 */ /* 0x000fc6000f8e9613 */
[----:B------:R-:W-:Y:S01]  /*15420*/  IMAD.WIDE.U32 R34, R4, -0x326172a9, RZ ;  /* 0xcd9e8d5704227825 */ /* 0x000fe200078e00ff */
[----:B------:R-:W-:Y:S02]  /*15430*/  LOP3.LUT R19, R132, UR8, R189, 0x96, !PT ;  /* 0x0000000884137c12 */ /* 0x000fe4000f8e96bd */
[----:B------:R-:W-:Y:S01]  /*15440*/  HMMA.16816.F32 R132, R8, R134, R28 ;  /* 0x000000860884723c */ /* 0x000fe2000000181c */
[----:B------:R-:W-:Y:S01]  /*15450*/  IMAD.WIDE.U32 R32, R32, -0x2daee0ad, RZ ;  /* 0xd2511f5320207825 */ /* 0x000fe200078e00ff */
[----:B------:R-:W-:Y:S02]  /*15460*/  LOP3.LUT R4, R188, UR7, R35, 0x96, !PT ;  /* 0x00000007bc047c12 */ /* 0x000fe4000f8e9623 */
[C---:B------:R-:W-:Y:S01]  /*15470*/  PRMT R212, R34.reuse, 0x7771, RZ ;  /* 0x0000777122d47816 */ /* 0x040fe200000000ff */
[----:B------:R-:W-:Y:S01]  /*15480*/  IMAD.MOV.U32 R10, RZ, RZ, R34 ;  /* 0x000000ffff0a7224 */ /* 0x000fe200078e0022 */
[C---:B------:R-:W-:Y:S02]  /*15490*/  PRMT R30, R34.reuse, 0x7773, RZ ;  /* 0x00007773221e7816 */ /* 0x040fe400000000ff */
[----:B------:R-:W-:Y:S01]  /*154a0*/  PRMT R191, R34, 0x7772, RZ ;  /* 0x0000777222bf7816 */ /* 0x000fe200000000ff */
[----:B------:R-:W-:Y:S01]  /*154b0*/  IMAD.WIDE.U32 R34, R17, -0x2daee0ad, RZ ;  /* 0xd2511f5311227825 */ /* 0x000fe200078e00ff */
[----:B------:R-:W-:-:S02]  /*154c0*/  LOP3.LUT R5, R190, UR12, R33, 0x96, !PT ;  /* 0x0000000cbe057c12 */ /* 0x000fc4000f8e9621 */
[----:B------:R-:W-:Y:S01]  /*154d0*/  PRMT R191, R191, 0x5410, R30 ;  /* 0x00005410bfbf7816 */ /* 0x000fe2000000001e */
[----:B------:R-:W-:Y:S01]  /*154e0*/  IMAD.WIDE.U32 R6, R6, -0x326172a9, RZ ;  /* 0xcd9e8d5706067825 */ /* 0x000fe200078e00ff */
[----:B------:R-:W-:-:S03]  /*154f0*/  PRMT R9, R34, 0x7773, RZ ;  /* 0x0000777322097816 */ /* 0x000fc600000000ff */
[----:B------:R-:W-:Y:S01]  /*15500*/  IMAD.WIDE.U32 R30, R18, -0x2daee0ad, RZ ;  /* 0xd2511f53121e7825 */ /* 0x000fe200078e00ff */
[----:B------:R-:W-:-:S03]  /*15510*/  PRMT R18, R34, 0x7772, RZ ;  /* 0x0000777222127816 */ /* 0x000fc600000000ff */
[----:B------:R-:W-:Y:S01]  /*15520*/  IMAD.WIDE.U32 R188, R5, -0x326172a9, RZ ;  /* 0xcd9e8d5705bc7825 */ /* 0x000fe200078e00ff */
[----:B------:R-:W-:Y:S02]  /*15530*/  LOP3.LUT R11, R42, UR8, R7, 0x96, !PT ;  /* 0x000000082a0b7c12 */ /* 0x000fe4000f8e9607 */
[--C-:B------:R-:W-:Y:S02]  /*15540*/  PRMT R18, R18, 0x5410, R9.reuse ;  /* 0x0000541012127816 */ /* 0x100fe40000000009 */
[----:B------:R-:W-:Y:S01]  /*15550*/  PRMT R9, R4, 0x7632, R9 ;  /* 0x0000763204097816 */ /* 0x000fe20000000009 */
[----:B------:R-:W-:Y:S01]  /*15560*/  IMAD.MOV.U32 R28, RZ, RZ, R188 ;  /* 0x000000ffff1c7224 */ /* 0x000fe200078e00bc */
[C---:B------:R-:W-:Y:S02]  /*15570*/  PRMT R8, R188.reuse, 0x7773, RZ ;  /* 0x00007773bc087816 */ /* 0x040fe400000000ff */
[----:B------:R-:W-:Y:S01]  /*15580*/  PRMT R193, R188, 0x7772, RZ ;  /* 0x00007772bcc17816 */ /* 0x000fe200000000ff */
[----:B------:R-:W-:Y:S01]  /*15590*/  IMAD.WIDE.U32 R214, R11, -0x2daee0ad, RZ ;  /* 0xd2511f530bd67825 */ /* 0x000fe200078e00ff */
[----:B------:R-:W-:-:S02]  /*155a0*/  LOP3.LUT R6, R6, UR7, R189, 0x96, !PT ;  /* 0x0000000706067c12 */ /* 0x000fc4000f8e96bd */
[----:B------:R-:W-:Y:S01]  /*155b0*/  PRMT R222, R188, 0x7771, RZ ;  /* 0x00007771bcde7816 */ /* 0x000fe200000000ff */
[----:B------:R-:W-:Y:S01]  /*155c0*/  IMAD.WIDE.U32 R188, R19, -0x2daee0ad, RZ ;  /* 0xd2511f5313bc7825 */ /* 0x000fe200078e00ff */
[----:B------:R-:W-:Y:S02]  /*155d0*/  LOP3.LUT R17, R10, 0xff, RZ, 0xc0, !PT ;  /* 0x000000ff0a117812 */ /* 0x000fe400078ec0ff */
[----:B------:R-:W-:Y:S02]  /*155e0*/  SHF.R.U32.HI R192, RZ, 0x18, R4 ;  /* 0x00000018ffc07819 */ /* 0x000fe40000011604 */
[----:B------:R-:W-:Y:S02]  /*155f0*/  LOP3.LUT R9, R9, 0xff, RZ, 0xc0, !PT ;  /* 0x000000ff09097812 */ /* 0x000fe400078ec0ff */
[----:B------:R-:W-:Y:S02]  /*15600*/  LOP3.LUT R11, R4, 0xffff, RZ, 0xc0, !PT ;  /* 0x0000ffff040b7812 */ /* 0x000fe400078ec0ff */
[----:B------:R-:W-:Y:S01]  /*15610*/  PRMT R193, R193, 0x5410, R8 ;  /* 0x00005410c1c17816 */ /* 0x000fe20000000008 */
[----:B------:R-:W-:Y:S01]  /*15620*/  IMAD.MOV.U32 R8, RZ, RZ, R34 ;  /* 0x000000ffff087224 */ /* 0x000fe200078e0022 */
[----:B------:R-:W-:Y:S01]  /*15630*/  LOP3.LUT R5, R158, UR11, R35, 0x96, !PT ;  /* 0x0000000b9e057c12 */ /* 0x000fe2000f8e9623 */
[----:B------:R-:W-:Y:S01]  /*15640*/  IMAD.MOV.U32 R10, RZ, RZ, R30 ;  /* 0x000000ffff0a7224 */ /* 0x000fe200078e001e */
[----:B------:R-:W-:-:S02]  /*15650*/  PRMT R7, R34, 0x7771, RZ ;  /* 0x0000777122077816 */ /* 0x000fc400000000ff */
[----:B------:R-:W-:Y:S02]  /*15660*/  PRMT R212, R17, 0x5410, R212 ;  /* 0x0000541011d47816 */ /* 0x000fe400000000d4 */
[C---:B------:R-:W-:Y:S02]  /*15670*/  PRMT R158, R30.reuse, 0x7771, RZ ;  /* 0x000077711e9e7816 */ /* 0x040fe400000000ff */
[C---:B------:R-:W-:Y:S02]  /*15680*/  PRMT R34, R30.reuse, 0x7773, RZ ;  /* 0x000077731e227816 */ /* 0x040fe400000000ff */
[----:B------:R-:W-:Y:S02]  /*15690*/  PRMT R159, R30, 0x7772, RZ ;  /* 0x000077721e9f7816 */ /* 0x000fe400000000ff */
[----:B------:R-:W-:Y:S02]  /*156a0*/  LOP3.LUT R17, R28, 0xff, RZ, 0xc0, !PT ;  /* 0x000000ff1c117812 */ /* 0x000fe400078ec0ff */
[----:B------:R-:W-:-:S02]  /*156b0*/  PRMT R192, R9, 0x5410, R192 ;  /* 0x0000541009c07816 */ /* 0x000fc400000000c0 */
[C---:B------:R-:W-:Y:S02]  /*156c0*/  PRMT R30, R188.reuse, 0x7773, RZ ;  /* 0x00007773bc1e7816 */ /* 0x040fe400000000ff */
[----:B------:R-:W-:Y:S02]  /*156d0*/  PRMT R35, R188, 0x7772, RZ ;  /* 0x00007772bc237816 */ /* 0x000fe400000000ff */
[C---:B------:R-:W-:Y:S02]  /*156e0*/  PRMT R28, R214.reuse, 0x7773, RZ ;  /* 0x00007773d61c7816 */ /* 0x040fe400000000ff */
[----:B------:R-:W-:Y:S02]  /*156f0*/  PRMT R187, R214, 0x7772, RZ ;  /* 0x00007772d6bb7816 */ /* 0x000fe400000000ff */
[----:B------:R-:W-:Y:S02]  /*15700*/  LOP3.LUT R194, R4, 0xff, RZ, 0xc0, !PT ;  /* 0x000000ff04c27812 */ /* 0x000fe400078ec0ff */
[----:B------:R-:W-:-:S02]  /*15710*/  SHF.R.U32.HI R11, RZ, 0x8, R11 ;  /* 0x00000008ff0b7819 */ /* 0x000fc4000001160b */
[----:B------:R-:W-:Y:S01]  /*15720*/  PRMT R9, R6, 0x7632, R9 ;  /* 0x0000763206097816 */ /* 0x000fe20000000009 */
[----:B------:R-:W-:Y:S01]  /*15730*/  IMAD.MOV.U32 R42, RZ, RZ, R188 ;  /* 0x000000ffff2a7224 */ /* 0x000fe200078e00bc */
[----:B------:R-:W-:Y:S02]  /*15740*/  LOP3.LUT R16, R16, UR11, R31, 0x96, !PT ;  /* 0x0000000b10107c12 */ /* 0x000fe4000f8e961f */
[----:B------:R-:W-:Y:S01]  /*15750*/  LOP3.LUT R41, R40, UR11, R189, 0x96, !PT ;  /* 0x0000000b28297c12 */ /* 0x000fe2000f8e96bd */
[----:B------:R-:W-:Y:S01]  /*15760*/  IMAD.MOV.U32 R190, RZ, RZ, R214 ;  /* 0x000000ffffbe7224 */ /* 0x000fe200078e00d6 */
[----:B------:R-:W-:Y:S02]  /*15770*/  PRMT R40, R188, 0x7771, RZ ;  /* 0x00007771bc287816 */ /* 0x000fe400000000ff */
[----:B------:R-:W-:Y:S01]  /*15780*/  PRMT R188, R214, 0x7771, RZ ;  /* 0x00007771d6bc7816 */ /* 0x000fe200000000ff */
[----:B------:R-:W-:Y:S01]  /*15790*/  FFMA.FTZ R29, R117, UR22, -R127 ;  /* 0x00000016751d7c23 */ /* 0x000fe2000801087f */
[----:B------:R-:W-:Y:S01]  /*157a0*/  LOP3.LUT R189, R32, UR11, R215, 0x96, !PT ;  /* 0x0000000b20bd7c12 */ /* 0x000fe2000f8e96d7 */
[----:B------:R-:W-:Y:S01]  /*157b0*/  FFMA.FTZ R31, R118, UR22, -R87 ;  /* 0x00000016761f7c23 */ /* 0x000fe20008010857 */
[----:B------:R-:W-:Y:S01]  /*157c0*/  PRMT R35, R35, 0x5410, R30 ;  /* 0x0000541023237816 */ /* 0x000fe2000000001e */
[----:B------:R-:W-:Y:S01]  /*157d0*/  FFMA.FTZ R30, R124, UR22, -R127 ;  /* 0x000000167c1e7c23 */ /* 0x000fe2000801087f */
[----:B------:R-:W-:Y:S01]  /*157e0*/  PRMT R194, R194, 0x5410, R11 ;  /* 0x00005410c2c27816 */ /* 0x000fe2000000000b */
[----:B------:R-:W-:Y:S01]  /*157f0*/  FFMA.FTZ R32, R120, UR22, -R87 ;  /* 0x0000001678207c23 */ /* 0x000fe20008010857 */
[----:B------:R-:W-:Y:S01]  /*15800*/  SHF.R.U32.HI R214, RZ, 0x18, R6 ;  /* 0x00000018ffd67819 */ /* 0x000fe20000011606 */
[----:B------:R-:W-:Y:S01]  /*15810*/  FFMA.FTZ R33, R115, UR22, -R127 ;  /* 0x0000001673217c23 */ /* 0x000fe2000801087f */
[----:B------:R-:W-:-:S02]  /*15820*/  LOP3.LUT R9, R9, 0xff, RZ, 0xc0, !PT ;  /* 0x000000ff09097812 */ /* 0x000fc400078ec0ff */
[----:B------:R-:W-:Y:S01]  /*15830*/  PRMT R187, R187, 0x5410, R28 ;  /* 0x00005410bbbb7816 */ /* 0x000fe2000000001c */
[----:B------:R-:W-:Y:S01]  /*15840*/  FFMA.FTZ R28, R128, UR22, -R127 ;  /* 0x00000016801c7c23 */ /* 0x000fe2000801087f */
[C---:B------:R-:W-:Y:S02]  /*15850*/  LOP3.LUT R11, R6.reuse, 0xffff, RZ, 0xc0, !PT ;  /* 0x0000ffff060b7812 */ /* 0x040fe400078ec0ff */
[----:B------:R-:W-:Y:S02]  /*15860*/  LOP3.LUT R216, R6, 0xff, RZ, 0xc0, !PT ;  /* 0x000000ff06d87812 */ /* 0x000fe400078ec0ff */
[----:B------:R-:W-:Y:S02]  /*15870*/  LOP3.LUT R238, R16, 0xffff, RZ, 0xc0, !PT ;  /* 0x0000ffff10ee7812 */ /* 0x000fe400078ec0ff */
[----:B------:R-:W-:Y:S02]  /*15880*/  LOP3.LUT R6, R8, 0xff, RZ, 0xc0, !PT ;  /* 0x000000ff08067812 */ /* 0x000fe400078ec0ff */
[----:B------:R-:W-:-:S02]  /*15890*/  PRMT R214, R9, 0x5410, R214 ;  /* 0x0000541009d67816 */ /* 0x000fc400000000d6 */
[----:B------:R-:W-:Y:S02]  /*158a0*/  SHF.R.U32.HI R238, RZ, 0x8, R238 ;  /* 0x00000008ffee7819 */ /* 0x000fe400000116ee */
[----:B------:R-:W-:Y:S01]  /*158b0*/  LOP3.LUT R9, R16, 0xff, RZ, 0xc0, !PT ;  /* 0x000000ff10097812 */ /* 0x000fe200078ec0ff */
[----:B------:R-:W-:Y:S01]  /*158c0*/  MUFU.EX2 R28, R28 ;  /* 0x0000001c001c7308 */ /* 0x000fe20000000800 */
[----:B------:R-:W-:Y:S02]  /*158d0*/  PRMT R6, R6, 0x5410, R7 ;  /* 0x0000541006067816 */ /* 0x000fe40000000007 */
[----:B------:R-:W-:Y:S01]  /*158e0*/  LOP3.LUT R7, R5, 0xffff, RZ, 0xc0, !PT ;  /* 0x0000ffff05077812 */ /* 0x000fe200078ec0ff */
[----:B------:R-:W-:Y:S01]  /*158f0*/  MUFU.EX2 R29, R29 ;  /* 0x0000001d001d7308 */ /* 0x000fe20000000800 */
[----:B------:R-:W-:-:S03]  /*15900*/  SHF.R.U32.HI R11, RZ, 0x8, R11 ;  /* 0x00000008ff0b7819 */ /* 0x000fc6000001160b */
[----:B------:R-:W1:Y:S01]  /*15910*/  MUFU.EX2 R30, R30 ;  /* 0x0000001e001e7308 */ /* 0x000e620000000800 */
[----:B------:R-:W-:-:S03]  /*15920*/  PRMT R238, R9, 0x5410, R238 ;  /* 0x0000541009ee7816 */ /* 0x000fc600000000ee */
[----:B------:R-:W-:Y:S01]  /*15930*/  MUFU.EX2 R31, R31 ;  /* 0x0000001f001f7308 */ /* 0x000fe20000000800 */
[----:B------:R-:W-:-:S03]  /*15940*/  PRMT R9, R16, 0x7632, R9 ;  /* 0x0000763210097816 */ /* 0x000fc60000000009 */
[----:B------:R-:W2:Y:S04]  /*15950*/  MUFU.EX2 R32, R32 ;  /* 0x0000002000207308 */ /* 0x000ea80000000800 */
[----:B------:R-:W3:Y:S01]  /*15960*/  MUFU.EX2 R33, R33 ;  /* 0x0000002100217308 */ /* 0x000ee20000000800 */
[C---:B------:R-:W-:Y:S02]  /*15970*/  LOP3.LUT R4, R5.reuse, 0xff, RZ, 0xc0, !PT ;  /* 0x000000ff05047812 */ /* 0x040fe400078ec0ff */
[----:B------:R-:W-:Y:S02]  /*15980*/  SHF.R.U32.HI R7, RZ, 0x8, R7 ;  /* 0x00000008ff077819 */ /* 0x000fe40000011607 */
[----:B------:R-:W-:Y:S02]  /*15990*/  PRMT R8, R5, 0x7632, R8 ;  /* 0x0000763205087816 */ /* 0x000fe40000000008 */
[----:B------:R-:W-:-:S02]  /*159a0*/  PRMT R216, R216, 0x5410, R11 ;  /* 0x00005410d8d87816 */ /* 0x000fc4000000000b */
[----:B------:R-:W-:Y:S02]  /*159b0*/  LOP3.LUT R11, R10, 0xff, RZ, 0xc0, !PT ;  /* 0x000000ff0a0b7812 */ /* 0x000fe400078ec0ff */
[----:B------:R-:W-:Y:S02]  /*159c0*/  SHF.R.U32.HI R236, RZ, 0x18, R16 ;  /* 0x00000018ffec7819 */ /* 0x000fe40000011610 */
[----:B------:R-:W-:Y:S02]  /*159d0*/  LOP3.LUT R9, R9, 0xff, RZ, 0xc0, !PT ;  /* 0x000000ff09097812 */ /* 0x000fe400078ec0ff */
[----:B------:R-:W-:Y:S02]  /*159e0*/  SHF.R.U32.HI R16, RZ, 0x18, R5 ;  /* 0x00000018ff107819 */ /* 0x000fe40000011605 */
[----:B------:R-:W-:Y:S02]  /*159f0*/  PRMT R4, R4, 0x5410, R7 ;  /* 0x0000541004047816 */ /* 0x000fe40000000007 */
[----:B------:R-:W-:-:S02]  /*15a00*/  LOP3.LUT R18, R18, 0xff00ff, RZ, 0xc0, !PT ;  /* 0x00ff00ff12127812 */ /* 0x000fc400078ec0ff */
[----:B------:R-:W-:Y:S02]  /*15a10*/  LOP3.LUT R5, R8, 0xff, RZ, 0xc0, !PT ;  /* 0x000000ff08057812 */ /* 0x000fe400078ec0ff */
[----:B------:R-:W-:Y:S02]  /*15a20*/  PRMT R158, R11, 0x5410, R158 ;  /* 0x000054100b9e7816 */ /* 0x000fe4000000009e */
[----:B------:R-:W-:Y:S02]  /*15a30*/  PRMT R236, R9, 0x5410, R236 ;  /* 0x0000541009ec7816 */ /* 0x000fe400000000ec */
[----:B------:R-:W-:Y:S01]  /*15a40*/  PRMT R222, R17, 0x5410, R222 ;  /* 0x0000541011de7816 */ /* 0x000fe200000000de */
[----:B------:R-:W4:Y:S01]  /*15a50*/  LDSM.16.MT88.4 R8, [R218+0x5400] ;  /* 0x00540000da08783b */ /* 0x000f220000004200 */
[----:B------:R-:W-:Y:S02]  /*15a60*/  PRMT R16, R5, 0x5410, R16 ;  /* 0x0000541005107816 */ /* 0x000fe40000000010 */
[----:B------:R-:W-:-:S02]  /*15a70*/  HSET2.LE.AND R7, R18, R37, PT ;  /* 0x0000002512077233 */ /* 0x000fc40003803000 */
[--C-:B------:R-:W-:Y:S02]  /*15a80*/  HSET2.LE.AND R4, R4, R37.reuse, PT ;  /* 0x0000002504047233 */ /* 0x100fe40003803000 */
[----:B------:R-:W-:Y:S02]  /*15a90*/  HSET2.LE.AND R6, R6, R37, PT ;  /* 0x0000002506067233 */ /* 0x000fe40003803000 */
[----:B-1----:R-:W-:Y:S02]  /*15aa0*/  F2FP.F16.F32.PACK_AB R17, R30, R29 ;  /* 0x0000001d1e11723e */ /* 0x002fe400000000ff */
[----:B--2---:R-:W-:Y:S02]  /*15ab0*/  F2FP.F16.F32.PACK_AB R18, R32, R31 ;  /* 0x0000001f2012723e */ /* 0x004fe400000000ff */
[----:B---3--:R-:W-:Y:S02]  /*15ac0*/  F2FP.F16.F32.PACK_AB R5, R33, R28 ;  /* 0x0000001c2105723e */ /* 0x008fe400000000ff */
[----:B------:R-:W-:-:S02]  /*15ad0*/  LOP3.LUT R6, R17, R6, RZ, 0xc0, !PT ;  /* 0x0000000611067212 */ /* 0x000fc400078ec0ff */
[----:B------:R-:W-:Y:S02]  /*15ae0*/  LOP3.LUT R4, R5, R4, RZ, 0xc0, !PT ;  /* 0x0000000405047212 */ /* 0x000fe400078ec0ff */
[----:B------:R-:W-:Y:S02]  /*15af0*/  LOP3.LUT R7, R18, R7, RZ, 0xc0, !PT ;  /* 0x0000000712077212 */ /* 0x000fe400078ec0ff */
[----:B------:R-:W-:Y:S02]  /*15b00*/  HSET2.LE.AND R5, R16, R37, PT ;  /* 0x0000002510057233 */ /* 0x000fe40003803000 */
[----:B------:R-:W1:Y:S01]  /*15b10*/  LDSM.16.MT88.4 R16, [R64+0x1400] ;  /* 0x001400004010783b */ /* 0x000e620000004200 */
[----:B------:R-:W-:Y:S01]  /*15b20*/  PRMT R159, R159, 0x5410, R34 ;  /* 0x000054109f9f7816 */ /* 0x000fe20000000022 */
[--C-:B------:R-:W-:Y:S01]  /*15b30*/  FFMA.FTZ R34, R98, UR22, -R87.reuse ;  /* 0x0000001662227c23 */ /* 0x100fe20008010857 */
[----:B------:R-:W-:-:S05]  /*15b40*/  FFMA.FTZ R43, R114, UR22, -R87 ;  /* 0x00000016722b7c23 */ /* 0x000fca0008010857 */
[----:B------:R-:W-:Y:S04]  /*15b50*/  MUFU.EX2 R34, R34 ;  /* 0x0000002200227308 */ /* 0x000fe80000000800 */
[----:B------:R-:W2:Y:S01]  /*15b60*/  MUFU.EX2 R43, R43 ;  /* 0x0000002b002b7308 */ /* 0x000ea20000000800 */
[----:B------:R-:W-:Y:S01]  /*15b70*/  FFMA.FTZ R215, R125, UR22, -R143 ;  /* 0x000000167dd77c23 */ /* 0x000fe2000801088f */
[--C-:B------:R-:W-:Y:S01]  /*15b80*/  FFMA.FTZ R124, R116, UR22, -R140.reuse ;  /* 0x00000016747c7c23 */ /* 0x100fe2000801088c */
[--C-:B------:R-:W-:Y:S01]  /*15b90*/  FFMA.FTZ R119, R119, UR22, -R140.reuse ;  /* 0x0000001677777c23 */ /* 0x100fe2000801088c */
[----:B------:R-:W-:Y:S01]  /*15ba0*/  FFMA.FTZ R116, R126, UR22, -R140 ;  /* 0x000000167e747c23 */ /* 0x000fe2000801088c */
[----:B------:R3:W-:Y:S01]  /*15bb0*/  MUFU.EX2 R115, R215 ;  /* 0x000000d700737308 */ /* 0x0007e20000000800 */
[----:B------:R-:W-:Y:S01]  /*15bc0*/  FFMA.FTZ R217, R97, UR22, -R127 ;  /* 0x0000001661d97c23 */ /* 0x000fe2000801087f */
[----:B------:R-:W-:-:S02]  /*15bd0*/  FFMA.FTZ R170, R170, UR22, -R143 ;  /* 0x00000016aaaa7c23 */ /* 0x000fc4000801088f */
[----:B------:R-:W-:Y:S01]  /*15be0*/  MUFU.EX2 R97, R116 ;  /* 0x0000007400617308 */ /* 0x000fe20000000800 */
[--C-:B------:R-:W-:Y:S01]  /*15bf0*/  FFMA.FTZ R125, R101, UR22, -R140.reuse ;  /* 0x00000016657d7c23 */ /* 0x100fe2000801088c */
[----:B--2---:R-:W-:Y:S01]  /*15c00*/  F2FP.F16.F32.PACK_AB R98, R43, R34 ;  /* 0x000000222b62723e */ /* 0x004fe200000000ff */
[--C-:B---3--:R-:W-:Y:S02]  /*15c10*/  FFMA.FTZ R215, R96, UR22, -R127.reuse ;  /* 0x0000001660d77c23 */ /* 0x108fe4000801087f */
[----:B------:R-:W2:Y:S01]  /*15c20*/  MUFU.EX2 R96, R119 ;  /* 0x0000007700607308 */ /* 0x000ea20000000800 */
[----:B------:R-:W-:Y:S01]  /*15c30*/  LOP3.LUT R5, R98, R5, RZ, 0xc0, !PT ;  /* 0x0000000562057212 */ /* 0x000fe200078ec0ff */
[--C-:B------:R-:W-:Y:S02]  /*15c40*/  FFMA.FTZ R120, R100, UR22, -R127.reuse ;  /* 0x0000001664787c23 */ /* 0x100fe4000801087f */
[----:B------:R3:W1:Y:S01]  /*15c50*/  MUFU.EX2 R114, R170 ;  /* 0x000000aa00727308 */ /* 0x0006620000000800 */
[--C-:B------:R-:W-:Y:S01]  /*15c60*/  FFMA.FTZ R123, R123, UR22, -R140.reuse ;  /* 0x000000167b7b7c23 */ /* 0x100fe2000801088c */
[--C-:B------:R-:W-:Y:S01]  /*15c70*/  FFMA.FTZ R168, R168, UR22, -R140.reuse ;  /* 0x00000016a8a87c23 */ /* 0x100fe2000801088c */
[--C-:B------:R-:W-:Y:S01]  /*15c80*/  FFMA.FTZ R167, R167, UR22, -R140.reuse ;  /* 0x00000016a7a77c23 */ /* 0x100fe2000801088c */
[----:B------:R-:W-:Y:S01]  /*15c90*/  MUFU.EX2 R100, R124 ;  /* 0x0000007c00647308 */ /* 0x000fe20000000800 */
[--C-:B------:R-:W-:Y:S01]  /*15ca0*/  FFMA.FTZ R172, R172, UR22, -R140.reuse ;  /* 0x00000016acac7c23 */ /* 0x100fe2000801088c */
[--C-:B------:R-:W-:Y:S01]  /*15cb0*/  FFMA.FTZ R171, R171, UR22, -R140.reuse ;  /* 0x00000016abab7c23 */ /* 0x100fe2000801088c */
[--C-:B------:R-:W-:Y:S01]  /*15cc0*/  FFMA.FTZ R176, R176, UR22, -R140.reuse ;  /* 0x00000016b0b07c23 */ /* 0x100fe2000801088c */
[--C-:B------:R-:W-:Y:S01]  /*15cd0*/  FFMA.FTZ R180, R180, UR22, -R140.reuse ;  /* 0x00000016b4b47c23 */ /* 0x100fe2000801088c */
[----:B------:R-:W-:Y:S01]  /*15ce0*/  FFMA.FTZ R177, R177, UR22, -R140 ;  /* 0x00000016b1b17c23 */ /* 0x000fe2000801088c */
[----:B------:R-:W-:Y:S01]  /*15cf0*/  LOP3.LUT R140, R159, 0xff00ff, RZ, 0xc0, !PT ;  /* 0x00ff00ff9f8c7812 */ /* 0x000fe200078ec0ff */
[----:B---3--:R-:W-:-:S02]  /*15d00*/  FFMA.FTZ R170, R99, UR22, -R127 ;  /* 0x0000001663aa7c23 */ /* 0x008fc4000801087f */
[----:B------:R-:W3:Y:S01]  /*15d10*/  MUFU.EX2 R99, R125 ;  /* 0x0000007d00637308 */ /* 0x000ee20000000800 */
[--C-:B------:R-:W-:Y:S01]  /*15d20*/  FFMA.FTZ R169, R169, UR22, -R143.reuse ;  /* 0x00000016a9a97c23 */ /* 0x100fe2000801088f */
[----:B------:R-:W-:Y:S01]  /*15d30*/  FFMA.FTZ R174, R174, UR22, -R143 ;  /* 0x00000016aeae7c23 */ /* 0x000fe2000801088f */
[----:B------:R-:W-:Y:S01]  /*15d40*/  FFMA.FTZ R118, R113, UR22, -R127 ;  /* 0x0000001671767c23 */ /* 0x000fe2000801087f */
[----:B------:R-:W-:Y:S01]  /*15d50*/  FFMA.FTZ R128, R243, R157, R156 ;  /* 0x0000009df3807223 */ /* 0x000fe2000001009c */
[--C-:B------:R-:W-:Y:S02]  /*15d60*/  HSET2.LE.AND R113, R158, R37.reuse, PT ;  /* 0x000000259e717233 */ /* 0x100fe40003803000 */
[----:B----4-:R-:W-:Y:S01]  /*15d70*/  HMMA.16816.F32 R156, R4, R8, R12 ;  /* 0x00000008049c723c */ /* 0x010fe2000000180c */
[----:B------:R-:W-:Y:S01]  /*15d80*/  HSET2.LE.AND R15, R140, R37, PT ;  /* 0x000000258c0f7233 */ /* 0x000fe20003803000 */
[----:B------:R-:W-:Y:S01]  /*15d90*/  MUFU.EX2 R101, R169 ;  /* 0x000000a900657308 */ /* 0x000fe20000000800 */
[----:B--2---:R-:W-:-:S03]  /*15da0*/  F2FP.F16.F32.PACK_AB R12, R97, R96 ;  /* 0x00000060610c723e */ /* 0x004fc600000000ff */
        /* <DEDUP_REMOVED lines=9> */
[----:B------:R-:W-:Y:S01]  /*15e40*/  FFMA.FTZ R126, R241, R141, R142 ;  /* 0x0000008df17e7223 */ /* 0x000fe2000001008e */
[----:B------:R-:W-:Y:S01]  /*15e50*/  LOP3.LUT R15, R12, R15, RZ, 0xc0, !PT ;  /* 0x0000000f0c0f7212 */ /* 0x000fe200078ec0ff */
[----:B-1----:R-:W-:Y:S01]  /*15e60*/  HMMA.16816.F32 R140, R4, R16, R20 ;  /* 0x00000010048c723c */ /* 0x002fe20000001814 */
[----:B------:R-:W-:-:S02]  /*15e70*/  HSET2.LE.AND R12, R238, R37, PT ;  /* 0x00000025ee0c7233 */ /* 0x000fc40003803000 */
[----:B------:R-:W-:Y:S02]  /*15e80*/  HSET2.LE.AND R13, R236, R37, PT ;  /* 0x00000025ec0d7233 */ /* 0x000fe40003803000 */
[----:B------:R-:W-:Y:S02]  /*15e90*/  F2FP.F16.F32.PACK_AB R21, R114, R115 ;  /* 0x000000737215723e */ /* 0x000fe400000000ff */
[----:B---3--:R-:W-:Y:S02]  /*15ea0*/  F2FP.F16.F32.PACK_AB R20, R100, R99 ;  /* 0x000000636414723e */ /* 0x008fe400000000ff */
[----:B------:R-:W-:Y:S01]  /*15eb0*/  LOP3.LUT R12, R21, R12, RZ, 0xc0, !PT ;  /* 0x0000000c150c7212 */ /* 0x000fe200078ec0ff */
[--C-:B------:R-:W-:Y:S01]  /*15ec0*/  FFMA.FTZ R21, R75, UR22, -R87.reuse ;  /* 0x000000164b157c23 */ /* 0x100fe20008010857 */
[----:B------:R-:W-:Y:S01]  /*15ed0*/  LOP3.LUT R13, R20, R13, RZ, 0xc0, !PT ;  /* 0x0000000d140d7212 */ /* 0x000fe200078ec0ff */
[--C-:B------:R-:W-:Y:S01]  /*15ee0*/  FFMA.FTZ R20, R77, UR22, -R87.reuse ;  /* 0x000000164d147c23 */ /* 0x100fe20008010857 */
[----:B--2---:R-:W-:Y:S01]  /*15ef0*/  F2FP.F16.F32.PACK_AB R14, R98, R101 ;  /* 0x00000065620e723e */ /* 0x004fe200000000ff */
[----:B------:R-:W-:Y:S01]  /*15f00*/  FFMA.FTZ R169, R78, UR22, -R87 ;  /* 0x000000164ea97c23 */ /* 0x000fe20008010857 */
[----:B------:R-:W-:Y:S01]  /*15f10*/  FFMA.FTZ R223, R94, UR22, -R127 ;  /* 0x000000165edf7c23 */ /* 0x000fe2000801087f */
[----:B------:R-:W-:Y:S01]  /*15f20*/  MUFU.EX2 R77, R21 ;  /* 0x00000015004d7308 */ /* 0x000fe20000000800 */
[----:B------:R-:W-:Y:S01]  /*15f30*/  FFMA.FTZ R125, R79, UR22, -R87 ;  /* 0x000000164f7d7c23 */ /* 0x000fe20008010857 */
[----:B------:R-:W-:-:S02]  /*15f40*/  LOP3.LUT R14, R14, R113, RZ, 0xc0, !PT ;  /* 0x000000710e0e7212 */ /* 0x000fc400078ec0ff */
[----:B------:R1:W-:Y:S01]  /*15f50*/  MUFU.EX2 R78, R20 ;  /* 0x00000014004e7308 */ /* 0x0003e20000000800 */
[C---:B------:R-:W-:Y:S01]  /*15f60*/  HMMA.16816.F32 R152, R4.reuse, R10, R152 ;  /* 0x0000000a0498723c */ /* 0x040fe20000001898 */
[----:B------:R-:W-:Y:S01]  /*15f70*/  FFMA.FTZ R127, R76, UR22, -R87 ;  /* 0x000000164c7f7c23 */ /* 0x000fe20008010857 */
[----:B------:R-:W-:Y:S01]  /*15f80*/  FFMA.FTZ R81, R239, R86, R81 ;  /* 0x00000056ef517223 */ /* 0x000fe20000010051 */
[----:B------:R-:W2:Y:S04]  /*15f90*/  MUFU.EX2 R79, R169 ;  /* 0x000000a9004f7308 */ /* 0x000ea80000000800 */
[----:B------:R-:W-:Y:S01]  /*15fa0*/  MUFU.EX2 R116, R223 ;  /* 0x000000df00747308 */ /* 0x000fe20000000800 */
[----:B------:R-:W-:Y:S01]  /*15fb0*/  HMMA.16816.F32 R136, R4, R18, R136 ;  /* 0x000000120488723c */ /* 0x000fe20000001888 */
[----:B------:R-:W-:Y:S02]  /*15fc0*/  LDSM.16.MT88.4 R4, [R218+0x5800] ;  /* 0x00580000da04783b */ /* 0x000fe40000004200 */
[----:B------:R-:W3:Y:S02]  /*15fd0*/  MUFU.EX2 R119, R217 ;  /* 0x000000d900777308 */ /* 0x000ee40000000800 */
[----:B-1----:R-:W1:Y:S02]  /*15fe0*/  LDSM.16.MT88.4 R20, [R64+0x1800] ;  /* 0x001800004014783b */ /* 0x002e640000004200 */
[----:B------:R-:W-:Y:S01]  /*15ff0*/  MUFU.EX2 R75, R215 ;  /* 0x000000d7004b7308 */ /* 0x000fe20000000800 */
[----:B------:R-:W-:-:S03]  /*16000*/  FFMA.FTZ R124, R82, UR22, -R87 ;  /* 0x00000016527c7c23 */ /* 0x000fc60008010857 */
[----:B------:R-:W4:Y:S01]  /*16010*/  MUFU.EX2 R76, R170 ;  /* 0x000000aa004c7308 */ /* 0x000f220000000800 */
[----:B------:R-:W-:Y:S01]  /*16020*/  FADD.FTZ R86, R80, R81 ;  /* 0x0000005150567221 */ /* 0x000fe20000010000 */
[----:B------:R-:W-:Y:S02]  /*16030*/  HMMA.16816.F32 R160, R12, R8, R160 ;  /* 0x000000080ca0723c */ /* 0x000fe400000018a0 */
[----:B------:R-:W-:Y:S01]  /*16040*/  MUFU.EX2 R117, R175 ;  /* 0x000000af00757308 */ /* 0x000fe20000000800 */
[----:B------:R-:W-:-:S03]  /*16050*/  LOP3.LUT R8, R193, 0xff00ff, RZ, 0xc0, !PT ;  /* 0x00ff00ffc1087812 */ /* 0x000fc600078ec0ff */
[----:B------:R-:W1:Y:S04]  /*16060*/  MUFU.EX2 R82, R182 ;  /* 0x000000b600527308 */ /* 0x000e680000000800 */
[----:B------:R-:W-:Y:S04]  /*16070*/  MUFU.EX2 R81, R123 ;  /* 0x0000007b00517308 */ /* 0x000fe80000000800 */
[----:B------:R-:W1:Y:S04]  /*16080*/  MUFU.EX2 R168, R168 ;  /* 0x000000a800a87308 */ /* 0x000e680000000800 */
[----:B------:R-:W1:Y:S01]  /*16090*/  MUFU.EX2 R80, R127 ;  /* 0x0000007f00507308 */ /* 0x000e620000000800 */
[----:B------:R-:W-:Y:S01]  /*160a0*/  FFMA.FTZ R87, R237, R84, R83 ;  /* 0x00000054ed577223 */ /* 0x000fe20000010053 */
[----:B------:R-:W-:Y:S01]  /*160b0*/  HMMA.16816.F32 R148, R12, R10, R148 ;  /* 0x0000000a0c94723c */ /* 0x000fe20000001894 */
[--C-:B------:R-:W-:Y:S01]  /*160c0*/  HSET2.LE.AND R8, R8, R37.reuse, PT ;  /* 0x0000002508087233 */ /* 0x100fe20003803000 */
[----:B------:R-:W-:Y:S01]  /*160d0*/  MUFU.EX2 R94, R173 ;  /* 0x000000ad005e7308 */ /* 0x000fe20000000800 */
[----:B------:R-:W-:-:S02]  /*160e0*/  HSET2.LE.AND R216, R216, R37, PT ;  /* 0x00000025d8d87233 */ /* 0x000fc40003803000 */
[----:B--2---:R-:W-:Y:S01]  /*160f0*/  F2FP.F16.F32.PACK_AB R11, R79, R78 ;  /* 0x0000004e4f0b723e */ /* 0x004fe200000000ff */
[----:B------:R-:W2:Y:S01]  /*16100*/  MUFU.EX2 R113, R178 ;  /* 0x000000b200717308 */ /* 0x000ea20000000800 */
[----:B------:R-:W-:Y:S01]  /*16110*/  HSET2.LE.AND R10, R222, R37, PT ;  /* 0x00000025de0a7233 */ /* 0x000fe20003803000 */
[----:B------:R-:W-:Y:S01]  /*16120*/  HMMA.16816.F32 R144, R12, R16, R144 ;  /* 0x000000100c90723c */ /* 0x000fe20000001890 */
[----:B---3--:R-:W-:Y:S01]  /*16130*/  F2FP.F16.F32.PACK_AB R17, R119, R116 ;  /* 0x000000747711723e */ /* 0x008fe200000000ff */
[----:B------:R-:W-:Y:S01]  /*16140*/  MUFU.EX2 R84, R167 ;  /* 0x000000a700547308 */ /* 0x000fe20000000800 */
[----:B----4-:R-:W-:-:S03]  /*16150*/  F2FP.F16.F32.PACK_AB R9, R76, R75 ;  /* 0x0000004b4c09723e */ /* 0x010fc600000000ff */
[----:B------:R-:W3:Y:S01]  /*16160*/  MUFU.EX2 R83, R172 ;  /* 0x000000ac00537308 */ /* 0x000ee20000000800 */
[----:B------:R-:W-:Y:S01]  /*16170*/  LOP3.LUT R11, R11, R8, RZ, 0xc0, !PT ;  /* 0x000000080b0b7212 */ /* 0x000fe200078ec0ff */
[----:B------:R-:W-:Y:S01]  /*16180*/  HMMA.16816.F32 R132, R12, R18, R132 ;  /* 0x000000120c84723c */ /* 0x000fe20000001884 */
[----:B------:R-:W-:Y:S01]  /*16190*/  LOP3.LUT R8, R17, R216, RZ, 0xc0, !PT ;  /* 0x000000d811087212 */ /* 0x000fe200078ec0ff */
[----:B------:R-:W-:Y:S01]  /*161a0*/  FADD.FTZ R13, R73, R86 ;  /* 0x00000056490d7221 */ /* 0x000fe20000010000 */
[----:B------:R-:W-:Y:S02]  /*161b0*/  LOP3.LUT R10, R9, R10, RZ, 0xc0, !PT ;  /* 0x0000000a090a7212 */ /* 0x000fe400078ec0ff */
[--C-:B------:R-:W-:Y:S02]  /*161c0*/  HSET2.LE.AND R18, R212, R37.reuse, PT ;  /* 0x00000025d4127233 */ /* 0x100fe40003803000 */
[----:B------:R-:W-:Y:S02]  /*161d0*/  HSET2.LE.AND R17, R192, R37, PT ;  /* 0x00000025c0117233 */ /* 0x000fe40003803000 */
[----:B-1----:R-:W-:-:S02]  /*161e0*/  F2FP.F16.F32.PACK_AB R73, R82, R117 ;  /* 0x000000755249723e */ /* 0x002fc400000000ff */
[----:B------:R-:W-:Y:S02]  /*161f0*/  HSET2.LE.AND R9, R214, R37, PT ;  /* 0x00000025d6097233 */ /* 0x000fe40003803000 */
[----:B------:R-:W-:Y:S02]  /*16200*/  F2FP.F16.F32.PACK_AB R14, R168, R81 ;  /* 0x00000051a80e723e */ /* 0x000fe400000000ff */
[----:B------:R-:W-:Y:S02]  /*16210*/  F2FP.F16.F32.PACK_AB R16, R80, R77 ;  /* 0x0000004d5010723e */ /* 0x000fe400000000ff */
[----:B------:R-:W-:Y:S01]  /*16220*/  LOP3.LUT R12, R191, 0xff00ff, RZ, 0xc0, !PT ;  /* 0x00ff00ffbf0c7812 */ /* 0x000fe200078ec0ff */
[----:B------:R-:W-:Y:S01]  /*16230*/  MUFU.EX2 R120, R120 ;  /* 0x0000007800787308 */ /* 0x000fe20000000800 */
[----:B------:R-:W-:Y:S02]  /*16240*/  LOP3.LUT R18, R73, R18, RZ, 0xc0, !PT ;  /* 0x0000001249127212 */ /* 0x000fe400078ec0ff */
[----:B------:R-:W-:Y:S01]  /*16250*/  LOP3.LUT R17, R14, R17, RZ, 0xc0, !PT ;  /* 0x000000110e117212 */ /* 0x000fe200078ec0ff */
[----:B------:R-:W1:Y:S01]  /*16260*/  MUFU.EX2 R73, R118 ;  /* 0x0000007600497308 */ /* 0x000e620000000800 */
[----:B------:R-:W-:-:S02]  /*16270*/  LOP3.LUT R9, R16, R9, RZ, 0xc0, !PT ;  /* 0x0000000910097212 */ /* 0x000fc400078ec0ff */
[----:B------:R-:W-:Y:S01]  /*16280*/  LOP3.LUT R14, R189, 0xffff, RZ, 0xc0, !PT ;  /* 0x0000ffffbd0e7812 */ /* 0x000fe200078ec0ff */
[----:B------:R-:W-:Y:S01]  /*16290*/  MUFU.EX2 R88, R88 ;  /* 0x0000005800587308 */ /* 0x000fe20000000800 */
[--C-:B------:R-:W-:Y:S02]  /*162a0*/  HSET2.LE.AND R12, R12, R37.reuse, PT ;  /* 0x000000250c0c7233 */ /* 0x100fe40003803000 */
[----:B------:R-:W-:Y:S01]  /*162b0*/  HSET2.LE.AND R16, R194, R37, PT ;  /* 0x00000025c2107233 */ /* 0x000fe20003803000 */
[----:B------:R-:W4:Y:S01]  /*162c0*/  MUFU.EX2 R85, R85 ;  /* 0x0000005500557308 */ /* 0x000f220000000800 */
[----:B--2---:R-:W-:Y:S01]  /*162d0*/  F2FP.F16.F32.PACK_AB R15, R113, R94 ;  /* 0x0000005e710f723e */ /* 0x004fe200000000ff */
[----:B------:R-:W-:Y:S01]  /*162e0*/  FADD.FTZ R72, R72, R87 ;  /* 0x0000005748487221 */ /* 0x000fe20000010000 */
[----:B---3--:R-:W-:Y:S02]  /*162f0*/  F2FP.F16.F32.PACK_AB R19, R83, R84 ;  /* 0x000000545313723e */ /* 0x008fe400000000ff */
[----:B------:R-:W-:-:S02]  /*16300*/  LOP3.LUT R86, R189, 0xff, RZ, 0xc0, !PT ;  /* 0x000000ffbd567812 */ /* 0x000fc400078ec0ff */
[----:B------:R-:W-:Y:S02]  /*16310*/  PRMT R87, R189, 0x7632, R87 ;  /* 0x00007632bd577816 */ /* 0x000fe40000000057 */
[----:B------:R-:W-:Y:S01]  /*16320*/  SHF.R.U32.HI R123, RZ, 0x8, R14 ;  /* 0x00000008ff7b7819 */ /* 0x000fe2000001160e */
[----:B------:R-:W-:Y:S01]  /*16330*/  FADD.FTZ R128, R183, R128 ;  /* 0x00000080b7807221 */ /* 0x000fe20000010000 */
[----:B------:R-:W-:Y:S02]  /*16340*/  LOP3.LUT R19, R19, R12, RZ, 0xc0, !PT ;  /* 0x0000000c13137212 */ /* 0x000fe400078ec0ff */
[----:B------:R-:W-:Y:S01]  /*16350*/  LOP3.LUT R16, R15, R16, RZ, 0xc0, !PT ;  /* 0x000000100f107212 */ /* 0x000fe200078ec0ff */
[----:B------:R-:W-:Y:S01]  /*16360*/  FADD.FTZ R13, R66, R13 ;  /* 0x0000000d420d7221 */ /* 0x000fe20000010000 */
[----:B------:R-:W-:Y:S02]  /*16370*/  SHF.R.U32.HI R12, RZ, 0x18, R189 ;  /* 0x00000018ff0c7819 */ /* 0x000fe400000116bd */
[----:B------:R-:W-:-:S02]  /*16380*/  LOP3.LUT R87, R87, 0xff, RZ, 0xc0, !PT ;  /* 0x000000ff57577812 */ /* 0x000fc400078ec0ff */
[----:B------:R-:W-:Y:S01]  /*16390*/  PRMT R86, R86, 0x5410, R123 ;  /* 0x0000541056567816 */ /* 0x000fe2000000007b */
[----:B------:R-:W-:Y:S01]  /*163a0*/  FADD.FTZ R126, R185, R126 ;  /* 0x0000007eb97e7221 */ /* 0x000fe20000010000 */
[----:B------:R-:W-:Y:S01]  /*163b0*/  FADD.FTZ R95, R95, R128 ;  /* 0x000000805f5f7221 */ /* 0x000fe20000010000 */
[----:B------:R-:W-:Y:S02]  /*163c0*/  LOP3.LUT R15, R190, 0xff, RZ, 0xc0, !PT ;  /* 0x000000ffbe0f7812 */ /* 0x000fe400078ec0ff */
[----:B------:R-:W-:Y:S01]  /*163d0*/  LOP3.LUT R66, R187, 0xff00ff, RZ, 0xc0, !PT ;  /* 0x00ff00ffbb427812 */ /* 0x000fe200078ec0ff */
[----:B------:R-:W-:Y:S01]  /*163e0*/  HMMA.16816.F32 R140, R8, R20, R140 ;  /* 0x00000014088c723c */ /* 0x000fe2000000188c */
[----:B------:R-:W-:Y:S01]  /*163f0*/  PRMT R12, R87, 0x5410, R12 ;  /* 0x00005410570c7816 */ /* 0x000fe2000000000c */
[----:B------:R-:W-:Y:S01]  /*16400*/  FADD.FTZ R93, R93, R126 ;  /* 0x0000007e5d5d7221 */ /* 0x000fe20000010000 */
[----:B------:R-:W-:Y:S01]  /*16410*/  HSET2.LE.AND R86, R86, R37, PT ;  /* 0x0000002556567233 */ /* 0x000fe20003803000 */
[----:B------:R-:W-:Y:S01]  /*16420*/  FADD.FTZ R95, R74, R95 ;  /* 0x0000005f4a5f7221 */ /* 0x000fe20000010000 */
[----:B------:R-:W-:-:S03]  /*16430*/  PRMT R188, R15, 0x5410, R188 ;  /* 0x000054100fbc7816 */ /* 0x000fc600000000bc */
[C---:B------:R-:W-:Y:S01]  /*16440*/  HMMA.16816.F32 R144, R16.reuse, R20, R144 ;  /* 0x000000141090723c */ /* 0x040fe20000001890 */
[----:B-1----:R-:W-:Y:S01]  /*16450*/  F2FP.F16.F32.PACK_AB R21, R73, R120 ;  /* 0x000000784915723e */ /* 0x002fe200000000ff */
[----:B------:R-:W-:Y:S01]  /*16460*/  FADD.FTZ R67, R67, R72 ;  /* 0x0000004843437221 */ /* 0x000fe20000010000 */
[--C-:B------:R-:W-:Y:S01]  /*16470*/  HSET2.LE.AND R15, R66, R37.reuse, PT ;  /* 0x00000025420f7233 */ /* 0x100fe20003803000 */
[----:B------:R-:W-:Y:S01]  /*16480*/  FADD.FTZ R90, R90, R13 ;  /* 0x0000000d5a5a7221 */ /* 0x000fe20000010000 */
[----:B----4-:R-:W-:Y:S01]  /*16490*/  F2FP.F16.F32.PACK_AB R20, R85, R88 ;  /* 0x000000585514723e */ /* 0x010fe200000000ff */
[----:B------:R-:W-:Y:S01]  /*164a0*/  FADD.FTZ R70, R70, R93 ;  /* 0x0000005d46467221 */ /* 0x000fe20000010000 */
[----:B------:R-:W-:Y:S01]  /*164b0*/  HSET2.LE.AND R13, R12, R37, PT ;  /* 0x000000250c0d7233 */ /* 0x000fe20003803000 */
[----:B------:R-:W-:Y:S01]  /*164c0*/  HMMA.16816.F32 R160, R16, R4, R160 ;  /* 0x0000000410a0723c */ /* 0x000fe200000018a0 */
[----:B------:R-:W-:Y:S01]  /*164d0*/  FADD.FTZ R204, R204, R95 ;  /* 0x0000005fcccc7221 */ /* 0x000fe20000010000 */
[----:B------:R-:W-:Y:S01]  /*164e0*/  LOP3.LUT R12, R21, R86, RZ, 0xc0, !PT ;  /* 0x00000056150c7212 */ /* 0x000fe200078ec0ff */
[----:B------:R-:W-:Y:S01]  /*164f0*/  FADD.FTZ R0, R0, R67 ;  /* 0x0000004300007221 */ /* 0x000fe20000010000 */
[----:B------:R-:W-:-:S04]  /*16500*/  LOP3.LUT R21, R42, 0xff, RZ, 0xc0, !PT ;  /* 0x000000ff2a157812 */ /* 0x000fc800078ec0ff */
[----:B------:R-:W-:Y:S01]  /*16510*/  HMMA.16816.F32 R148, R16, R6, R148 ;  /* 0x000000061094723c */ /* 0x000fe20000001894 */
[----:B------:R-:W-:Y:S01]  /*16520*/  LOP3.LUT R15, R20, R15, RZ, 0xc0, !PT ;  /* 0x0000000f140f7212 */ /* 0x000fe200078ec0ff */
[----:B------:R-:W-:Y:S01]  /*16530*/  FADD.FTZ R201, R201, R70 ;  /* 0x00000046c9c97221 */ /* 0x000fe20000010000 */
[----:B------:R-:W-:-:S05]  /*16540*/  SHF.R.U32.HI R20, RZ, 0x18, R41 ;  /* 0x00000018ff147819 */ /* 0x000fca0000011629 */
[----:B------:R-:W-:Y:S01]  /*16550*/  HMMA.16816.F32 R132, R16, R22, R132 ;  /* 0x000000161084723c */ /* 0x000fe20000001884 */
[----:B------:R-:W-:Y:S01]  /*16560*/  PRMT R17, R41, 0x7632, R17 ;  /* 0x0000763229117816 */ /* 0x000fe20000000011 */
[----:B------:R-:W-:Y:S01]  /*16570*/  FADD.FTZ R165, R165, R204 ;  /* 0x000000cca5a57221 */ /* 0x000fe20000010000 */
[----:B------:R-:W-:Y:S02]  /*16580*/  PRMT R18, R21, 0x5410, R40 ;  /* 0x0000541015127816 */ /* 0x000fe40000000028 */
[----:B------:R-:W-:Y:S01]  /*16590*/  LOP3.LUT R17, R17, 0xff, RZ, 0xc0, !PT ;  /* 0x000000ff11117812 */ /* 0x000fe200078ec0ff */
[----:B------:R-:W-:Y:S01]  /*165a0*/  FADD.FTZ R21, R71, R0 ;  /* 0x0000000047157221 */ /* 0x000fe20000010000 */
[----:B------:R-:W-:Y:S01]  /*165b0*/  FADD.FTZ R164, R164, R201 ;  /* 0x000000c9a4a47221 */ /* 0x000fe20000010000 */
[----:B------:R-:W-:Y:S01]  /*165c0*/  FADD.FTZ R166, R166, R165 ;  /* 0x000000a5a6a67221 */ /* 0x000fe20000010000 */
[----:B------:R-:W-:Y:S01]  /*165d0*/  PRMT R20, R17, 0x5410, R20 ;  /* 0x0000541011147816 */ /* 0x000fe20000000014 */
[----:B------:R-:W-:Y:S01]  /*165e0*/  FADD.FTZ R3, R3, R90 ;  /* 0x0000005a03037221 */ /* 0x000fe20000010000 */
[----:B------:R-:W-:Y:S01]  /*165f0*/  FADD.FTZ R21, R36, R21 ;  /* 0x0000001524157221 */ /* 0x000fe20000010000 */
[----:B------:R-:W-:Y:S01]  /*16600*/  FADD.FTZ R131, R131, R164 ;  /* 0x000000a483837221 */ /* 0x000fe20000010000 */
[----:B------:R-:W-:Y:S01]  /*16610*/  FADD.FTZ R69, R69, R166 ;  /* 0x000000a645457221 */ /* 0x000fe20000010000 */
[----:B------:R-:W-:Y:S01]  /*16620*/  HSET2.LE.AND R17, R20, R37, PT ;  /* 0x0000002514117233 */ /* 0x000fe20003803000 */
        /* <DEDUP_REMOVED lines=37> */
[----:B------:R-:W1:Y:S01]  /*16880*/  MUFU.EX2 R121, R121 ;  /* 0x0000007900797308 */ /* 0x000e620000000800 */
        /* <DEDUP_REMOVED lines=13> */
[----:B------:R-:W-:Y:S01]  /*16960*/  HSET2.LE.AND R14, R188, R37, PT ;  /* 0x00000025bc0e7233 */ /* 0x000fe20003803000 */
[----:B------:R-:W-:Y:S01]  /*16970*/  FADD.FTZ R50, R50, R49 ;  /* 0x0000003132327221 */ /* 0x000fe20000010000 */
[----:B-1----:R-:W-:Y:S01]  /*16980*/  F2FP.F16.F32.PACK_AB R5, R121, R122 ;  /* 0x0000007a7905723e */ /* 0x002fe200000000ff */
[----:B------:R-:W-:Y:S01]  /*16990*/  FADD.FTZ R55, R55, R52 ;  /* 0x0000003437377221 */ /* 0x000fe20000010000 */
[----:B------:R-:W-:Y:S01]  /*169a0*/  FADD.FTZ R56, R57, R56 ;  /* 0x0000003839387221 */ /* 0x000fe20000010000 */
[----:B------:R-:W-:Y:S01]  /*169b0*/  FADD.FTZ R115, R115, R26 ;  /* 0x0000001a73737221 */ /* 0x000fe20000010000 */
[----:B------:R-:W-:Y:S01]  /*169c0*/  FADD.FTZ R51, R51, R50 ;  /* 0x0000003233337221 */ /* 0x000fe20000010000 */
[C---:B------:R-:W-:Y:S01]  /*169d0*/  HMMA.16816.F32 R152, R8.reuse, R6, R152 ;  /* 0x000000060898723c */ /* 0x040fe20000001898 */
[----:B------:R-:W-:Y:S01]  /*169e0*/  LOP3.LUT R14, R5, R14, RZ, 0xc0, !PT ;  /* 0x0000000e050e7212 */ /* 0x000fe200078ec0ff */
        /* <DEDUP_REMOVED lines=17> */
[----:B------:R-:W2:Y:S01]  /*16b00*/  LDSM.16.MT88.4 R8, [R218+0x5c00] ;  /* 0x005c0000da08783b */ /* 0x000ea20000004200 */
[----:B------:R-:W-:Y:S01]  /*16b10*/  MUFU.EX2 R179, R179 ;  /* 0x000000b300b37308 */ /* 0x000fe20000000800 */
[----:B------:R-:W-:Y:S01]  /*16b20*/  FADD.FTZ R29, R30, R29 ;  /* 0x0000001d1e1d7221 */ /* 0x000fe20000010000 */
[----:B------:R-:W-:Y:S01]  /*16b30*/  LOP3.LUT R16, R41, 0xffff, RZ, 0xc0, !PT ;  /* 0x0000ffff29107812 */ /* 0x000fe200078ec0ff */
[----:B------:R-:W-:Y:S01]  /*16b40*/  FADD.FTZ R32, R32, R31 ;  /* 0x0000001f20207221 */ /* 0x000fe20000010000 */
[----:B------:R-:W3:Y:S01]  /*16b50*/  MUFU.EX2 R184, R184 ;  /* 0x000000b800b87308 */ /* 0x000ee20000000800 */
[----:B------:R-:W-:Y:S01]  /*16b60*/  FADD.FTZ R81, R81, R96 ;  /* 0x0000006051517221 */ /* 0x000fe20000010000 */
[----:B------:R-:W-:-:S02]  /*16b70*/  FADD.FTZ R94, R113, R94 ;  /* 0x0000005e715e7221 */ /* 0x000fc40000010000 */
[----:B------:R-:W-:Y:S01]  /*16b80*/  MUFU.EX2 R125, R125 ;  /* 0x0000007d007d7308 */ /* 0x000fe20000000800 */
[----:B------:R-:W-:-:S03]  /*16b90*/  FADD.FTZ R116, R116, R29 ;  /* 0x0000001d74747221 */ /* 0x000fc60000010000 */
[----:B------:R-:W4:Y:S04]  /*16ba0*/  MUFU.EX2 R124, R124 ;  /* 0x0000007c007c7308 */ /* 0x000f280000000800 */
[----:B------:R-:W-:Y:S04]  /*16bb0*/  MUFU.EX2 R181, R181 ;  /* 0x000000b500b57308 */ /* 0x000fe80000000800 */
[----:B------:R-:W1:Y:S04]  /*16bc0*/  MUFU.EX2 R186, R186 ;  /* 0x000000ba00ba7308 */ /* 0x000e680000000800 */
[----:B------:R-:W-:Y:S04]  /*16bd0*/  MUFU.EX2 R171, R171 ;  /* 0x000000ab00ab7308 */ /* 0x000fe80000000800 */
[----:B------:R-:W-:Y:S04]  /*16be0*/  MUFU.EX2 R180, R180 ;  /* 0x000000b400b47308 */ /* 0x000fe80000000800 */
[----:B------:R-:W2:Y:S04]  /*16bf0*/  MUFU.EX2 R177, R177 ;  /* 0x000000b100b17308 */ /* 0x000ea80000000800 */
[----:B------:R-:W2:Y:S01]  /*16c00*/  MUFU.EX2 R176, R176 ;  /* 0x000000b000b07308 */ /* 0x000ea20000000800 */
[----:B------:R-:W-:Y:S01]  /*16c10*/  LOP3.LUT R19, R41, 0xff, RZ, 0xc0, !PT ;  /* 0x000000ff29137812 */ /* 0x000fe200078ec0ff */
[----:B------:R-:W-:Y:S01]  /*16c20*/  FADD.FTZ R77, R77, R32 ;  /* 0x000000204d4d7221 */ /* 0x000fe20000010000 */
[----:B------:R-:W-:Y:S01]  /*16c30*/  SHF.R.U32.HI R16, RZ, 0x8, R16 ;  /* 0x00000008ff107819 */ /* 0x000fe20000011610 */
[----:B------:R-:W-:Y:S01]  /*16c40*/  FADD.FTZ R81, R168, R81 ;  /* 0x00000051a8517221 */ /* 0x000fe20000010000 */
[----:B------:R-:W-:Y:S01]  /*16c50*/  FADD.FTZ R117, R117, R94 ;  /* 0x0000005e75757221 */ /* 0x000fe20000010000 */
[----:B------:R-:W-:Y:S01]  /*16c60*/  FADD.FTZ R116, R119, R116 ;  /* 0x0000007477747221 */ /* 0x000fe20000010000 */
[----:B------:R-:W-:Y:S01]  /*16c70*/  PRMT R16, R19, 0x5410, R16 ;  /* 0x0000541013107816 */ /* 0x000fe20000000010 */
[----:B------:R-:W-:Y:S01]  /*16c80*/  FADD.FTZ R77, R80, R77 ;  /* 0x0000004d504d7221 */ /* 0x000fe20000010000 */
[----:B------:R-:W-:Y:S01]  /*16c90*/  LOP3.LUT R22, R35, 0xff00ff, RZ, 0xc0, !PT ;  /* 0x00ff00ff23167812 */ /* 0x000fe200078ec0ff */
[----:B------:R-:W-:Y:S01]  /*16ca0*/  FADD.FTZ R84, R84, R81 ;  /* 0x0000005154547221 */ /* 0x000fe20000010000 */
[----:B------:R-:W-:Y:S01]  /*16cb0*/  FADD.FTZ R82, R82, R117 ;  /* 0x0000007552527221 */ /* 0x000fe20000010000 */
[----:B------:R-:W-:Y:S01]  /*16cc0*/  FADD.FTZ R75, R75, R116 ;  /* 0x000000744b4b7221 */ /* 0x000fe20000010000 */
[----:B------:R-:W-:Y:S01]  /*16cd0*/  FADD.FTZ R78, R78, R77 ;  /* 0x0000004d4e4e7221 */ /* 0x000fe20000010000 */
[--C-:B------:R-:W-:Y:S01]  /*16ce0*/  HSET2.LE.AND R18, R18, R37.reuse, PT ;  /* 0x0000002512127233 */ /* 0x100fe20003803000 */
[----:B------:R-:W-:Y:S01]  /*16cf0*/  FADD.FTZ R84, R83, R84 ;  /* 0x0000005453547221 */ /* 0x000fe20000010000 */
[----:B------:R-:W-:-:S02]  /*16d00*/  HSET2.LE.AND R19, R22, R37, PT ;  /* 0x0000002516137233 */ /* 0x000fc40003803000 */
[----:B------:R-:W-:Y:S02]  /*16d10*/  HSET2.LE.AND R16, R16, R37, PT ;  /* 0x0000002510107233 */ /* 0x000fe40003803000 */
[----:B---3--:R-:W-:Y:S01]  /*16d20*/  F2FP.F16.F32.PACK_AB R3, R184, R179 ;  /* 0x000000b3b803723e */ /* 0x008fe200000000ff */
[----:B------:R-:W-:Y:S01]  /*16d30*/  FADD.FTZ R179, R179, R82 ;  /* 0x00000052b3b37221 */ /* 0x000fe20000010000 */
[----:B----4-:R-:W-:Y:S01]  /*16d40*/  F2FP.F16.F32.PACK_AB R66, R124, R125 ;  /* 0x0000007d7c42723e */ /* 0x010fe200000000ff */
[----:B------:R-:W-:Y:S01]  /*16d50*/  FADD.FTZ R75, R76, R75 ;  /* 0x0000004b4c4b7221 */ /* 0x000fe20000010000 */
[----:B-1----:R-:W-:Y:S02]  /*16d60*/  F2FP.F16.F32.PACK_AB R23, R186, R181 ;  /* 0x000000b5ba17723e */ /* 0x002fe400000000ff */
[----:B--2---:R-:W-:Y:S02]  /*16d70*/  F2FP.F16.F32.PACK_AB R2, R177, R180 ;  /* 0x000000b4b102723e */ /* 0x004fe400000000ff */
        /* <DEDUP_REMOVED lines=18> */
[----:B------:R-:W-:-:S05]  /*16ea0*/  FADD.FTZ R88, R88, R125 ;  /* 0x0000007d58587221 */ /* 0x000fca0000010000 */
[----:B------:R-:W-:Y:S01]  /*16eb0*/  HMMA.16816.F32 R144, R16, R4, R144 ;  /* 0x000000041090723c */ /* 0x000fe20000001890 */
[----:B------:R-:W-:Y:S01]  /*16ec0*/  FADD.FTZ R4, R186, R181 ;  /* 0x000000b5ba047221 */ /* 0x000fe20000010000 */
[----:B------:R-:W-:-:S04]  /*16ed0*/  FADD.FTZ R5, R121, R122 ;  /* 0x0000007a79057221 */ /* 0x000fc80000010000 */
[----:B------:R1:W-:Y:S02]  /*16ee0*/  STL [R1+0x10], R4 ;  /* 0x0000100401007387 */ /* 0x0003e40000100800 */
[-C--:B------:R-:W-:Y:S08]  /*16ef0*/  HMMA.16816.F32 R136, R12, R6.reuse, R136 ;  /* 0x000000060c88723c */ /* 0x080ff00000001888 */
[----:B------:R-:W-:Y:S01]  /*16f00*/  HMMA.16816.F32 R132, R16, R6, R132 ;  /* 0x000000061084723c */ /* 0x000fe20000001884 */
[----:B------:R-:W-:Y:S01]  /*16f10*/  FADD.FTZ R6, R177, R180 ;  /* 0x000000b4b1067221 */ /* 0x000fe20000010000 */
[----:B------:R-:W-:-:S04]  /*16f20*/  UISETP.GT.U32.AND UP0, UPT, UR16, UR18, UPT ;  /* 0x000000121000728c */ /* 0x000fc8000bf04070 */
[----:B------:R3:W-:Y:S04]  /*16f30*/  STL [R1+0xc], R6 ;  /* 0x00000c0601007387 */ /* 0x0007e80000100800 */
[----:B------:R3:W-:Y:S01]  /*16f40*/  STL [R1+0x14], R5 ;  /* 0x0000140501007387 */ /* 0x0007e20000100800 */
[----:B-1----:R-:W-:Y:S01]  /*16f50*/  FADD.FTZ R4, R85, R88 ;  /* 0x0000005855047221 */ /* 0x002fe20000010000 */
[C---:B------:R-:W-:Y:S04]  /*16f60*/  HMMA.16816.F32 R156, R12.reuse, R8, R156 ;  /* 0x000000080c9c723c */ /* 0x040fe8000000189c */
[----:B------:R3:W-:Y:S04]  /*16f70*/  STL [R1+0x8], R4 ;  /* 0x0000080401007387 */ /* 0x0007e80000100800 */
[----:B------:R-:W-:Y:S01]  /*16f80*/  HMMA.16816.F32 R152, R12, R10, R152 ;  /* 0x0000000a0c98723c */ /* 0x000fe20000001898 */
[----:B------:R-:W-:-:S07]  /*16f90*/  PLOP3.LUT P0, PT, PT, PT, UP0, 0x80, 0x8 ;  /* 0x000000000008781c */ /* 0x000fce0003f0f008 */
[C---:B------:R-:W-:Y:S08]  /*16fa0*/  HMMA.16816.F32 R160, R16.reuse, R8, R160 ;  /* 0x0000000810a0723c */ /* 0x040ff000000018a0 */
[----:B------:R-:W-:Y:S01]  /*16fb0*/  HMMA.16816.F32 R148, R16, R10, R148 ;  /* 0x0000000a1094723c */ /* 0x000fe20000001894 */
[----:B------:R-:W-:Y:S02]  /*16fc0*/  IMAD.MOV.U32 R0, RZ, RZ, R38 ;  /* 0x000000ffff007224 */ /* 0x000fe400078e0026 */
[----:B------:R-:W-:-:S02]  /*16fd0*/  IMAD.MOV.U32 R2, RZ, RZ, R39 ;  /* 0x000000ffff027224 */ /* 0x000fc400078e0027 */
[----:B------:R-:W-:Y:S02]  /*16fe0*/  IMAD.MOV.U32 R3, RZ, RZ, R60 ;  /* 0x000000ffff037224 */ /* 0x000fe400078e003c */
[----:B------:R-:W-:Y:S02]  /*16ff0*/  IMAD.MOV.U32 R36, RZ, RZ, R61 ;  /* 0x000000ffff247224 */ /* 0x000fe400078e003d */
[----:B------:R-:W-:Y:S02]  /*17000*/  @P0 IMAD.MOV.U32 R0, RZ, RZ, R38 ;  /* 0x000000ffff000224 */ /* 0x000fe400078e0026 */
[----:B------:R-:W-:Y:S02]  /*17010*/  @P0 IMAD.MOV.U32 R2, RZ, RZ, R39 ;  /* 0x000000ffff020224 */ /* 0x000fe400078e0027 */
[----:B------:R-:W-:Y:S02]  /*17020*/  @P0 IMAD.MOV.U32 R3, RZ, RZ, R60 ;  /* 0x000000ffff030224 */ /* 0x000fe400078e003c */
[----:B------:R-:W-:Y:S01]  /*17030*/  @P0 IMAD.MOV.U32 R36, RZ, RZ, R61 ;  /* 0x000000ffff240224 */ /* 0x000fe200078e003d */
[----:B------:R-:W-:Y:S01]  /*17040*/  @UP0 UIADD3 UR21, UPT, UPT, UR21, -0x3, URZ ;  /* 0xfffffffd15150890 */ /* 0x000fe2000fffe0ff */
[----:B---3--:R-:W-:Y:S11]  /*17050*/  BRA.U UP0, `(.L_x_1049) ;  /* 0x0000000100047547 */ /* 0x008ff6000b800000 */
.L_x_1045:
[----:B------:R-:W-:-:S12]  /*17060*/  UIADD3 UR21, UPT, UPT, UR16, -0x1, URZ ;  /* 0xffffffff10157890 */ /* 0x000fd8000fffe0ff */
.L_x_1049:
[----:B------:R-:W-:-:S09]  /*17070*/  UISETP.GE.AND UP0, UPT, UR21, UR18, UPT ;  /* 0x000000121500728c */ /* 0x000fd2000bf06270 */
[----:B------:R-:W-:Y:S05]  /*17080*/  BRA.U !UP0, `(.L_x_1050) ;  /* 0x000000a908bc7547 */ /* 0x000fea000b800000 */
[----:B------:R-:W-:Y:S01]  /*17090*/  LOP3.LUT P2, RZ, R228, 0x4, RZ, 0xc0, !PT ;  /* 0x00000004e4ff7812 */ /* 0x000fe2000784c0ff */
[----:B------:R-:W1:Y:S01]  /*170a0*/  LDC.64 R222, c[0x0][0x3c0] ;  /* 0x0000f000ffde7b82 */ /* 0x000e620000000a00 */
[----:B------:R-:W3:Y:S01]  /*170b0*/  S2R R228, SR_TID.X ;  /* 0x0000000000e47919 */ /* 0x000ee20000002100 */
[----:B------:R-:W4:Y:S01]  /*170c0*/  LDCU UR8, c[0x0][0x440] ;  /* 0x00008800ff0877ac */ /* 0x000f220008000800 */
[----:B------:R-:W-:Y:S01]  /*170d0*/  IMAD.MOV.U32 R216, RZ, RZ, 0x20 ;  /* 0x00000020ffd87424 */ /* 0x000fe200078e00ff */
[----:B------:R-:W-:Y:S01]  /*170e0*/  MOV R164, R36 ;  /* 0x0000002400a47202 */ /* 0x000fe20000000f00 */
[----:B------:R-:W-:Y:S01]  /*170f0*/  IMAD.MOV.U32 R167, RZ, RZ, R0 ;  /* 0x000000ffffa77224 */ /* 0x000fe200078e0000 */
[----:B------:R-:W-:Y:S01]  /*17100*/  UIADD3 UR4, UPT, UPT, UR32, -0x61c88647, URZ ;  /* 0x9e3779b920047890 */ /* 0x000fe2000fffe0ff */
[----:B------:R-:W-:Y:S01]  /*17110*/  IMAD.MOV.U32 R166, RZ, RZ, R2 ;  /* 0x000000ffffa67224 */ /* 0x000fe200078e0002 */
[----:B------:R-:W-:Y:S01]  /*17120*/  UIADD3 UR7, UPT, UPT, UR32, 0x3c6ef372, URZ ;  /* 0x3c6ef37220077890 */ /* 0x000fe2000fffe0ff */
[----:B------:R-:W-:Y:S01]  /*17130*/  SEL R216, R216, 0xffffffe0, !P2 ;  /* 0xffffffe0d8d87807 */ /* 0x000fe20005000000 */
[----:B------:R-:W-:Y:S01]  /*17140*/  IMAD.MOV.U32 R165, RZ, RZ, R3 ;  /* 0x000000ffffa57224 */ /* 0x000fe200078e0003 */
[----:B------:R-:W-:Y:S01]  /*17150*/  IADD3 R238, PT, PT, R234, 0x8, RZ ;  /* 0x00000008eaee7810 */ /* 0x000fe20007ffe0ff */
[----:B------:R-:W-:Y:S01]  /*17160*/  VIADD R235, R218, 0x4000 ;  /* 0x00004000daeb7836 */ /* 0x000fe20000000000 */
[----:B------:R-:W-:Y:S01]  /*17170*/  IADD3 R217, PT, PT, R219, R216, RZ ;  /* 0x000000d8dbd97210 */ /* 0x000fe20007ffe0ff */
[C---:B------:R-:W-:Y:S01]  /*17180*/  VIADD R237, R234.reuse, 0x40 ;  /* 0x00000040eaed7836 */ /* 0x040fe20000000000 */
[----:B------:R-:W-:Y:S01]  /*17190*/  LOP3.LUT R241, R249, UR7, RZ, 0x3c, !PT ;  /* 0x00000007f9f17c12 */ /* 0x000fe2000f8e3cff */
[----:B------:R-:W-:Y:S01]  /*171a0*/  VIADD R236, R234, 0x48 ;  /* 0x00000048eaec7836 */ /* 0x000fe20000000000 */
[----:B------:R-:W-:Y:S01]  /*171b0*/  LOP3.LUT R239, R245, UR7, RZ, 0x3c, !PT ;  /* 0x00000007f5ef7c12 */ /* 0x000fe2000f8e3cff */
[----:B-----5:R-:W-:Y:S01]  /*171c0*/  IMAD.IADD R216, R220, 0x1, R216 ;  /* 0x00000001dcd87824 */ /* 0x020fe200078e02d8 */
[----:B------:R-:W-:Y:S01]  /*171d0*/  LOP3.LUT R242, R210, UR4, RZ, 0x3c, !PT ;  /* 0x00000004d2f27c12 */ /* 0x000fe2000f8e3cff */
[----:B------:R-:W1:Y:S01]  /*171e0*/  LDCU UR17, c[0x0][0x440] ;  /* 0x00008800ff1177ac */ /* 0x000e620008000800 */
[----:B----4-:R-:W-:-:S02]  /*171f0*/  ISETP.GE.AND P3, PT, R221, UR8, PT ;  /* 0x00000008dd007c0c */ /* 0x010fc4000bf66270 */
[----:B------:R-:W-:Y:S01]  /*17200*/  LOP3.LUT R240, R208, UR4, RZ, 0x3c, !PT ;  /* 0x00000004d0f07c12 */ /* 0x000fe2000f8e3cff */
[----:B------:R-:W4:Y:S01]  /*17210*/  LDCU UR16, c[0x0][0x504] ;  /* 0x0000a080ff1077ac */ /* 0x000f220008000800 */
[----:B------:R-:W1:Y:S01]  /*17220*/  LDCU UR4, c[0x0][0x45c] ;  /* 0x00008b80ff0477ac */ /* 0x000e620008000800 */
[----:B---3--:R-:W-:Y:S01]  /*17230*/  SHF.L.U32 R243, R228, 0x1, RZ ;  /* 0x00000001e4f37819 */ /* 0x008fe200000006ff */
[----:B------:R-:W-:Y:S07]  /*17240*/  BRA `(.L_x_1051) ;  /* 0x0000000400007947 */ /* 0x000fee0003800000 */
.L_x_1053:
[----:B------:R-:W-:Y:S01]  /*17250*/  IMAD.U32 R175, RZ, RZ, UR21 ;  /* 0x00000015ffaf7e24 */ /* 0x000fe2000f8e00ff */
[----:B------:R-:W-:Y:S01]  /*17260*/  ISETP.GE.AND P3, PT, R221, UR17, PT ;  /* 0x00000011dd007c0c */ /* 0x000fe2000bf66270 */
[----:B------:R-:W-:Y:S01]  /*17270*/  IMAD.U32 R176, RZ, RZ, UR21 ;  /* 0x00000015ffb07e24 */ /* 0x000fe2000f8e00ff */
[----:B------:R-:W1:Y:S04]  /*17280*/  @!P0 LDC.64 R170, c[0x0][0x3b8] ;  /* 0x0000ee00ffaa8b82 */ /* 0x000e680000000a00 */
[----:B------:R-:W-:Y:S04]  /*17290*/  @!P0 IADD3 R176, PT, PT, R176, -0x1, RZ ;  /* 0xffffffffb0b08810 */ /* 0x000fe80007ffe0ff */
[----:B------:R-:W2:Y:S03]  /*172a0*/  @!P0 LDC.64 R168, c[0x0][0x3b8] ;  /* 0x0000ee00ffa88b82 */ /* 0x000ea60000000a00 */
[----:B------:R-:W-:Y:S05]  /*172b0*/  @!P3 VIADD R175, R175, 0xffffffff ;  /* 0xffffffffafafb836 */ /* 0x000fea0000000000 */
[----:B------:R-:W3:Y:S01]  /*172c0*/  @!P3 LDC.64 R172, c[0x0][0x3b8] ;  /* 0x0000ee00ffacbb82 */ /* 0x000ee20000000a00 */
[C---:B-1----:R-:W-:Y:S07]  /*172d0*/  @!P0 IMAD.WIDE.U32 R178, R176.reuse, R170, RZ ;  /* 0x000000aab0b28225 */ /* 0x042fee00078e00ff */
[----:B------:R-:W1:Y:S01]  /*172e0*/  @!P0 LDC.64 R2, c[0x0][0x3b8] ;  /* 0x0000ee00ff028b82 */ /* 0x000e620000000a00 */
[----:B------:R-:W-:Y:S02]  /*172f0*/  @!P0 IMAD R176, R176, R171, R179 ;  /* 0x000000abb0b08224 */ /* 0x000fe400078e02b3 */
[C---:B------:R-:W-:Y:S03]  /*17300*/  @!P0 IMAD.SHL.U32 R177, R178.reuse, 0x80, RZ ;  /* 0x00000080b2b18824 */ /* 0x040fe600078e00ff */
[----:B------:R-:W-:Y:S01]  /*17310*/  @!P0 SHF.L.U64.HI R176, R178, 0x7, R176 ;  /* 0x00000007b2b08819 */ /* 0x000fe200000102b0 */
[C---:B---3--:R-:W-:Y:S04]  /*17320*/  @!P3 IMAD.WIDE.U32 R180, R175.reuse, R172, RZ ;  /* 0x000000acafb4b225 */ /* 0x048fe800078e00ff */
[----:B------:R-:W-:Y:S01]  /*17330*/  @!P3 IMAD R175, R175, R173, R181 ;  /* 0x000000adafafb224 */ /* 0x000fe200078e02b5 */
[C---:B------:R-:W-:Y:S01]  /*17340*/  @!P3 LEA R174, P1, R180.reuse, R227, 0x8 ;  /* 0x000000e3b4aeb211 */ /* 0x040fe200078240ff */
[----:B------:R-:W-:Y:S02]  /*17350*/  IMAD.U32 R173, RZ, RZ, UR21 ;  /* 0x00000015ffad7e24 */ /* 0x000fe4000f8e00ff */
[----:B------:R-:W-:Y:S01]  /*17360*/  IMAD.U32 R172, RZ, RZ, UR21 ;  /* 0x00000015ffac7e24 */ /* 0x000fe2000f8e00ff */
[----:B------:R-:W-:Y:S01]  /*17370*/  @!P3 LEA.HI.X R175, R180, R226, R175, 0x8, P1 ;  /* 0x000000e2b4afb211 */ /* 0x000fe200008f44af */
[----:B------:R-:W-:Y:S01]  /*17380*/  @!P0 VIADD R173, R173, 0xffffffff ;  /* 0xffffffffadad8836 */ /* 0x000fe20000000000 */
[----:B------:R-:W-:Y:S02]  /*17390*/  @!P0 LEA R177, P1, R170, R177, 0x5 ;  /* 0x000000b1aab18211 */ /* 0x000fe400078228ff */
[----:B------:R-:W-:Y:S01]  /*173a0*/  @!P0 IADD3 R172, PT, PT, R172, -0x1, RZ ;  /* 0xffffffffacac8810 */ /* 0x000fe20007ffe0ff */
[----:B------:R-:W-:Y:S01]  /*173b0*/  @!PT LDS RZ, [RZ] ;  /* 0x00000000fffff984 */ /* 0x000fe20000000800 */
[----:B------:R-:W-:Y:S01]  /*173c0*/  @!PT LDS RZ, [RZ] ;  /* 0x00000000fffff984 */ /* 0x000fe20000000800 */
[----:B------:R-:W-:Y:S01]  /*173d0*/  @!PT LDS RZ, [RZ] ;  /* 0x00000000fffff984 */ /* 0x000fe20000000800 */
[----:B------:R3:W-:Y:S01]  /*173e0*/  @!P3 LDGSTS.E.BYPASS.LTC128B.128 [R229+0x2000], desc[UR26][R174.64] ;  /* 0x02000000aee5bfae */ /* 0x0007e2000b981a1a */
[----:B--2---:R-:W-:Y:S01]  /*173f0*/  @!P0 IMAD.WIDE.U32 R180, R173, R168, RZ ;  /* 0x000000a8adb48225 */ /* 0x004fe200078e00ff */
[----:B------:R-:W-:Y:S03]  /*17400*/  @!P0 LEA.HI.X R176, R170, R176, R171, 0x5, P1 ;  /* 0x000000b0aab08211 */ /* 0x000fe600008f2cab */
[----:B------:R3:W-:Y:S01]  /*17410*/  @P3 STS.128 [R229+0x2000], RZ ;  /* 0x002000ffe5003388 */ /* 0x0007e20000000c00 */
[----:B-1----:R-:W-:Y:S01]  /*17420*/  @!P0 IMAD.WIDE.U32 R178, R172, R2, RZ ;  /* 0x00000002acb28225 */ /* 0x002fe200078e00ff */
[----:B------:R-:W-:Y:S03]  /*17430*/  @!P0 LEA R184, P1, R177, R227, 0x1 ;  /* 0x000000e3b1b88211 */ /* 0x000fe600078208ff */
[----:B------:R3:W-:Y:S01]  /*17440*/  @P0 STS.128 [R229+0x2800], RZ ;  /* 0x002800ffe5000388 */ /* 0x0007e20000000c00 */
[----:B------:R-:W-:Y:S01]  /*17450*/  @!P0 IMAD R173, R173, R169, R181 ;  /* 0x000000a9adad8224 */ /* 0x000fe200078e02b5 */
[-C--:B------:R-:W-:Y:S01]  /*17460*/  @!P0 LEA.HI.X R185, R177, R226.reuse, R176, 0x1, P1 ;  /* 0x000000e2b1b98211 */ /* 0x080fe200008f0cb0 */
[----:B------:R-:W-:Y:S01]  /*17470*/  @!P0 IMAD.SHL.U32 R171, R180, 0x80, RZ ;  /* 0x00000080b4ab8824 */ /* 0x000fe200078e00ff */
[----:B------:R-:W-:Y:S01]  /*17480*/  @!P0 SHF.L.U32 R182, R178, 0x7, RZ ;  /* 0x00000007b2b68819 */ /* 0x000fe200000006ff */
[----:B------:R-:W-:Y:S01]  /*17490*/  @!P0 IMAD R172, R172, R3, R179 ;  /* 0x00000003acac8224 */ /* 0x000fe200078e02b3 */
[----:B------:R-:W-:Y:S01]  /*174a0*/  @!P0 SHF.L.U64.HI R173, R180, 0x7, R173 ;  /* 0x00000007b4ad8819 */ /* 0x000fe200000102ad */
[----:B------:R-:W-:Y:S01]  /*174b0*/  @!PT LDS RZ, [RZ] ;  /* 0x00000000fffff984 */ /* 0x000fe20000000800 */
[----:B------:R-:W-:Y:S01]  /*174c0*/  @!PT LDS RZ, [RZ] ;  /* 0x00000000fffff984 */ /* 0x000fe20000000800 */
[----:B------:R-:W-:Y:S01]  /*174d0*/  @!PT LDS RZ, [RZ] ;  /* 0x00000000fffff984 */ /* 0x000fe20000000800 */
[----:B------:R3:W-:Y:S01]  /*174e0*/  @!P0 LDGSTS.E.BYPASS.LTC128B.128 [R229+0x2800], desc[UR26][R184.64] ;  /* 0x02800000b8e58fae */ /* 0x0007e2000b981a1a */
[----:B------:R-:W-:Y:S01]  /*174f0*/  @!P0 LEA R171, P1, R168, R171, 0x6 ;  /* 0x000000aba8ab8211 */ /* 0x000fe200078230ff */
[----:B------:R-:W-:Y:S01]  /*17500*/  @!P0 IMAD R3, R3, 0x60, RZ ;  /* 0x0000006003038824 */ /* 0x000fe200078e02ff */
[----:B------:R-:W-:Y:S02]  /*17510*/  @!P0 SHF.L.U64.HI R183, R178, 0x7, R172 ;  /* 0x00000007b2b78819 */ /* 0x000fe400000102ac */
[----:B------:R3:W-:Y:S01]  /*17520*/  @P0 STS.128 [R229+0x3000], RZ ;  /* 0x003000ffe5000388 */ /* 0x0007e20000000c00 */
[----:B------:R-:W-:Y:S02]  /*17530*/  @!P0 LEA.HI.X R173, R168, R173, R169, 0x6, P1 ;  /* 0x000000ada8ad8211 */ /* 0x000fe400008f34a9 */
[CC--:B------:R-:W-:Y:S01]  /*17540*/  @!P0 LEA R168, P1, R171.reuse, R227.reuse, 0x1 ;  /* 0x000000e3aba88211 */ /* 0x0c0fe200078208ff */
[----:B------:R-:W-:Y:S03]  /*17550*/  @!P0 IMAD.WIDE.U32 R182, R2, 0x60, R182 ;  /* 0x0000006002b68825 */ /* 0x000fe600078e00b6 */
[-C--:B------:R-:W-:Y:S02]  /*17560*/  @!P0 LEA.HI.X R169, R171, R226.reuse, R173, 0x1, P1 ;  /* 0x000000e2aba98211 */ /* 0x080fe400008f0cad */
        /* <DEDUP_REMOVED lines=14> */
.L_x_1051:
[----:B-1----:R-:W-:Y:S01]  /*17650*/  ISETP.GE.AND P0, PT, R221, UR17, PT ;  /* 0x00000011dd007c0c */ /* 0x002fe2000bf06270 */
[----:B-----5:R-:W-:Y:S01]  /*17660*/  IMAD.WIDE.U32 R2, R222, UR21, RZ ;  /* 0x00000015de027c25 */ /* 0x020fe2000f8e00ff */
[----:B------:R-:W-:Y:S04]  /*17670*/  DEPBAR.LE SB0, 0x0 ;  /* 0x000080000000791a */ /* 0x000fe80000000000 */
[----:B------:R-:W-:Y:S01]  /*17680*/  IMAD R0, R223, UR21, R3 ;  /* 0x00000015df007c24 */ /* 0x000fe2000f8e0203 */
[----:B------:R-:W-:Y:S01]  /*17690*/  BAR.SYNC.DEFER_BLOCKING 0x0 ;  /* 0x0000000000007b1d */ /* 0x000fe20000010000 */
[C---:B------:R-:W-:Y:S01]  /*176a0*/  IMAD.SHL.U32 R130, R2.reuse, 0x80, RZ ;  /* 0x0000008002827824 */ /* 0x040fe200078e00ff */
[----:B------:R-:W-:Y:S01]  /*176b0*/  LOP3.LUT R252, R243, 0x6, RZ, 0xc0, !PT ;  /* 0x00000006f3fc7812 */ /* 0x000fe200078ec0ff */
[----:B----4-:R-:W-:Y:S01]  /*176c0*/  UIADD3 UR7, UPT, UPT, UR20, UR16, URZ ;  /* 0x0000001014077290 */ /* 0x010fe2000fffe0ff */
[----:B------:R-:W-:Y:S01]  /*176d0*/  SHF.L.U64.HI R131, R2, 0x7, R0 ;  /* 0x0000000702837819 */ /* 0x000fe20000010200 */
[----:B------:R-:W-:Y:S01]  /*176e0*/  UISETP.GT.AND UP0, UPT, UR21, UR18, UPT ;  /* 0x000000121500728c */ /* 0x000fe2000bf04270 */
[CC--:B------:R-:W-:Y:S02]  /*176f0*/  @!P0 LEA R2, P4, R222.reuse, R130.reuse, 0x5 ;  /* 0x00000082de028211 */ /* 0x0c0fe400078828ff */
[C---:B------:R-:W-:Y:S02]  /*17700*/  @!P0 LEA R124, P1, R222.reuse, R130, 0x6 ;  /* 0x00000082de7c8211 */ /* 0x040fe400078230ff */
[----:B------:R-:W-:Y:S02]  /*17710*/  @!P0 LEA.HI.X R3, R222, R131, R223, 0x5, P4 ;  /* 0x00000083de038211 */ /* 0x000fe400020f2cdf */
[-C--:B------:R-:W-:Y:S02]  /*17720*/  @!P0 LEA R128, P4, R2, R225.reuse, 0x1 ;  /* 0x000000e102808211 */ /* 0x080fe400078808ff */
[----:B------:R-:W-:Y:S02]  /*17730*/  @!P3 LEA R0, P5, R130, R225, 0x1 ;  /* 0x000000e18200b211 */ /* 0x000fe400078a08ff */
[-C--:B------:R-:W-:Y:S01]  /*17740*/  @!P0 LEA.HI.X R129, R2, R224.reuse, R3, 0x1, P4 ;  /* 0x000000e002818211 */ /* 0x080fe200020f0c03 */
[----:B------:R-:W-:Y:S01]  /*17750*/  @!P0 IMAD R2, R223, 0x60, RZ ;  /* 0x00000060df028824 */ /* 0x000fe200078e02ff */
[----:B------:R-:W-:Y:S02]  /*17760*/  @!P0 LEA.HI.X R125, R222, R131, R223, 0x6, P1 ;  /* 0x00000083de7d8211 */ /* 0x000fe400008f34df */
[-C--:B------:R-:W-:Y:S02]  /*17770*/  @!P0 LEA R126, P1, R124, R225.reuse, 0x1 ;  /* 0x000000e17c7e8211 */ /* 0x080fe400078208ff */
[-CC-:B------:R-:W-:Y:S01]  /*17780*/  @!P3 LEA.HI.X R3, R130, R224.reuse, R131.reuse, 0x1, P5 ;  /* 0x000000e08203b211 */ /* 0x180fe200028f0c83 */
[----:B------:R-:W-:Y:S01]  /*17790*/  @!P0 IMAD.WIDE.U32 R130, R222, 0x60, R130 ;  /* 0x00000060de828825 */ /* 0x000fe200078e0082 */
[-C--:B------:R-:W-:Y:S03]  /*177a0*/  @!P0 LEA.HI.X R127, R124, R224.reuse, R125, 0x1, P1 ;  /* 0x000000e07c7f8211 */ /* 0x080fe600008f0c7d */
[----:B------:R-:W-:Y:S01]  /*177b0*/  @!P0 IMAD.IADD R125, R2, 0x1, R131 ;  /* 0x00000001027d8824 */ /* 0x000fe200078e0283 */
[C---:B------:R-:W-:Y:S01]  /*177c0*/  @!P0 LEA R124, P1, R130.reuse, R225, 0x1 ;  /* 0x000000e1827c8211 */ /* 0x040fe200078208ff */
[----:B------:R-:W-:Y:S03]  /*177d0*/  @!P3 IMAD.MOV.U32 R2, RZ, RZ, R0 ;  /* 0x000000ffff02b224 */ /* 0x000fe600078e0000 */
[----:B------:R-:W-:Y:S02]  /*177e0*/  @!P0 LEA.HI.X R125, R130, R224, R125, 0x1, P1 ;  /* 0x000000e0827d8211 */ /* 0x000fe400008f0c7d */
[----:B------:R-:W-:Y:S01]  /*177f0*/  @!PT LDS RZ, [RZ] ;  /* 0x00000000fffff984 */ /* 0x000fe20000000800 */
[----:B------:R-:W-:Y:S01]  /*17800*/  @!PT LDS RZ, [RZ] ;  /* 0x00000000fffff984 */ /* 0x000fe20000000800 */
[----:B------:R-:W-:Y:S01]  /*17810*/  @!PT LDS RZ, [RZ] ;  /* 0x00000000fffff984 */ /* 0x000fe20000000800 */
[----:B------:R1:W-:Y:S08]  /*17820*/  @!P3 LDGSTS.E.BYPASS.LTC128B.128 [R229+0x4000], desc[UR26][R2.64] ;  /* 0x0400000002e5bfae */ /* 0x0003f0000b981a1a */
[----:B------:R-:W-:Y:S08]  /*17830*/  @P3 STS.128 [R229+0x4000], RZ ;  /* 0x004000ffe5003388 */ /* 0x000ff00000000c00 */
[----:B------:R-:W-:Y:S08]  /*17840*/  @P0 STS.128 [R229+0x4800], RZ ;  /* 0x004800ffe5000388 */ /* 0x000ff00000000c00 */
[----:B------:R-:W-:Y:S01]  /*17850*/  @!PT LDS RZ, [RZ] ;  /* 0x00000000fffff984 */ /* 0x000fe20000000800 */
[----:B------:R-:W-:Y:S01]  /*17860*/  @!PT LDS RZ, [RZ] ;  /* 0x00000000fffff984 */ /* 0x000fe20000000800 */
[----:B------:R-:W-:Y:S01]  /*17870*/  @!PT LDS RZ, [RZ] ;  /* 0x00000000fffff984 */ /* 0x000fe20000000800 */
[----:B------:R-:W-:Y:S01]  /*17880*/  @!P0 LDGSTS.E.BYPASS.LTC128B.128 [R229+0x4800], desc[UR26][R128.64] ;  /* 0x0480000080e58fae */ /* 0x000fe2000b981a1a */
[----:B-1----:R-:W-:Y:S07]  /*17890*/  IMAD.U32 R3, RZ, RZ, UR21 ;  /* 0x00000015ff037e24 */ /* 0x002fee000f8e00ff */
        /* <DEDUP_REMOVED lines=12> */
[----:B---3--:R-:W3:Y:S08]  /*17960*/  LDSM.16.M88.4 R176, [R220+0x1000] ;  /* 0x00100000dcb0783b */ /* 0x008ef00000000200 */
[----:B------:R-:W4:Y:S08]  /*17970*/  LDSM.16.M88.4 R180, [R219+0x2400] ;  /* 0x00240000dbb4783b */ /* 0x000f300000000200 */
[----:B------:R-:W0:Y:S08]  /*17980*/  LDGDEPBAR ;  /* 0x00000000000079af */ /* 0x000e300000000000 */
[----:B------:R-:W5:Y:S08]  /*17990*/  LDSM.16.M88.4 R184, [R219+0x2800] ;  /* 0x00280000dbb8783b */ /* 0x000f700000000200 */
[----:B------:R-:W1:Y:S01]  /*179a0*/  LDSM.16.M88.4 R188, [R219+0x2c00] ;  /* 0x002c0000dbbc783b */ /* 0x000e620000000200 */
[-C--:B--2---:R-:W-:Y:S07]  /*179b0*/  HMMA.16816.F32 R4, R168, R172.reuse, RZ ;  /* 0x000000aca804723c */ /* 0x084fee00000018ff */
[----:B------:R-:W2:Y:S01]  /*179c0*/  LDSM.16.M88.4 R192, [R219+0x3000] ;  /* 0x00300000dbc0783b */ /* 0x000ea20000000200 */
[C---:B---3--:R-:W-:Y:S07]  /*179d0*/  HMMA.16816.F32 R8, R176.reuse, R172, RZ ;  /* 0x000000acb008723c */ /* 0x048fee00000018ff */
[----:B------:R-:W3:Y:S01]  /*179e0*/  LDSM.16.M88.4 R196, [R219+0x3400] ;  /* 0x00340000dbc4783b */ /* 0x000ee20000000200 */
[-C--:B------:R-:W-:Y:S07]  /*179f0*/  HMMA.16816.F32 R12, R176, R174.reuse, RZ ;  /* 0x000000aeb00c723c */ /* 0x080fee00000018ff */
[----:B------:R-:W-:Y:S01]  /*17a00*/  LDSM.16.M88.4 R200, [R217+0x2800] ;  /* 0x00280000d9c8783b */ /* 0x000fe20000000200 */
[C---:B------:R-:W-:Y:S07]  /*17a10*/  HMMA.16816.F32 R16, R168.reuse, R174, RZ ;  /* 0x000000aea810723c */ /* 0x040fee00000018ff */
[----:B------:R-:W3:Y:S01]  /*17a20*/  LDSM.16.M88.4 R172, [R219+0x3800] ;  /* 0x00380000dbac783b */ /* 0x000ee20000000200 */
[-C--:B----4-:R-:W-:Y:S07]  /*17a30*/  HMMA.16816.F32 R20, R168, R180.reuse, RZ ;  /* 0x000000b4a814723c */ /* 0x090fee00000018ff */
[----:B------:R-:W-:Y:S01]  /*17a40*/  LDSM.16.M88.4 R204, [R217+0x2c00] ;  /* 0x002c0000d9cc783b */ /* 0x000fe20000000200 */
[C---:B------:R-:W-:Y:S07]  /*17a50*/  HMMA.16816.F32 R24, R176.reuse, R180, RZ ;  /* 0x000000b4b018723c */ /* 0x040fee00000018ff */
[----:B------:R-:W-:Y:S01]  /*17a60*/  LDSM.16.M88.4 R208, [R217+0x3400] ;  /* 0x00340000d9d0783b */ /* 0x000fe20000000200 */
[-C--:B------:R-:W-:Y:S07]  /*17a70*/  HMMA.16816.F32 R28, R176, R182.reuse, RZ ;  /* 0x000000b6b01c723c */ /* 0x080fee00000018ff */
[----:B------:R-:W-:Y:S01]  /*17a80*/  LDSM.16.M88.4 R212, [R217+0x3800] ;  /* 0x00380000d9d4783b */ /* 0x000fe20000000200 */
[C---:B------:R-:W-:Y:S07]  /*17a90*/  HMMA.16816.F32 R32, R168.reuse, R182, RZ ;  /* 0x000000b6a820723c */ /* 0x040fee00000018ff */
[----:B------:R-:W4:Y:S01]  /*17aa0*/  LDSM.16.M88.4 R180, [R219+0x3c00] ;  /* 0x003c0000dbb4783b */ /* 0x000f220000000200 */
[-C--:B-----5:R-:W-:Y:S08]  /*17ab0*/  HMMA.16816.F32 R36, R168, R184.reuse, RZ ;  /* 0x000000b8a824723c */ /* 0x0a0ff000000018ff */
[C---:B------:R-:W-:Y:S08]  /*17ac0*/  HMMA.16816.F32 R40, R176.reuse, R184, RZ ;  /* 0x000000b8b028723c */ /* 0x040ff000000018ff */
[-C--:B------:R-:W-:Y:S08]  /*17ad0*/  HMMA.16816.F32 R44, R176, R186.reuse, RZ ;  /* 0x000000bab02c723c */ /* 0x080ff000000018ff */
[C---:B------:R-:W-:Y:S01]  /*17ae0*/  HMMA.16816.F32 R48, R168.reuse, R186, RZ ;  /* 0x000000baa830723c */ /* 0x040fe200000018ff */
[----:B------:R-:W-:Y:S07]  /*17af0*/  LDSM.16.M88.4 R184, [R216] ;  /* 0x00000000d8b8783b */ /* 0x000fee0000000200 */
[-C--:B-1----:R-:W-:Y:S08]  /*17b00*/  HMMA.16816.F32 R52, R168, R188.reuse, RZ ;  /* 0x000000bca834723c */ /* 0x082ff000000018ff */
[C---:B------:R-:W-:Y:S08]  /*17b10*/  HMMA.16816.F32 R56, R176.reuse, R188, RZ ;  /* 0x000000bcb038723c */ /* 0x040ff000000018ff */
[-C--:B------:R-:W-:Y:S08]  /*17b20*/  HMMA.16816.F32 R60, R176, R190.reuse, RZ ;  /* 0x000000beb03c723c */ /* 0x080ff000000018ff */
[C---:B------:R-:W-:Y:S01]  /*17b30*/  HMMA.16816.F32 R64, R168.reuse, R190, RZ ;  /* 0x000000bea840723c */ /* 0x040fe200000018ff */
[----:B------:R-:W1:Y:S07]  /*17b40*/  LDSM.16.M88.4 R188, [R217+0x2000] ;  /* 0x00200000d9bc783b */ /* 0x000e6e0000000200 */
[-C--:B--2---:R-:W-:Y:S08]  /*17b50*/  HMMA.16816.F32 R68, R168, R192.reuse, RZ ;  /* 0x000000c0a844723c */ /* 0x084ff000000018ff */
[C---:B------:R-:W-:Y:S08]  /*17b60*/  HMMA.16816.F32 R72, R176.reuse, R192, RZ ;  /* 0x000000c0b048723c */ /* 0x040ff000000018ff */
[-C--:B------:R-:W-:Y:S08]  /*17b70*/  HMMA.16816.F32 R76, R176, R194.reuse, RZ ;  /* 0x000000c2b04c723c */ /* 0x080ff000000018ff */
[C---:B------:R-:W-:Y:S01]  /*17b80*/  HMMA.16816.F32 R80, R168.reuse, R194, RZ ;  /* 0x000000c2a850723c */ /* 0x040fe200000018ff */
[----:B------:R-:W2:Y:S07]  /*17b90*/  LDSM.16.M88.4 R192, [R216+0x1000] ;  /* 0x00100000d8c0783b */ /* 0x000eae0000000200 */
[-C--:B---3--:R-:W-:Y:S08]  /*17ba0*/  HMMA.16816.F32 R84, R168, R196.reuse, RZ ;  /* 0x000000c4a854723c */ /* 0x088ff000000018ff */
[C---:B------:R-:W-:Y:S08]  /*17bb0*/  HMMA.16816.F32 R88, R176.reuse, R196, RZ ;  /* 0x000000c4b058723c */ /* 0x040ff000000018ff */
[-C--:B------:R-:W-:Y:S08]  /*17bc0*/  HMMA.16816.F32 R92, R176, R198.reuse, RZ ;  /* 0x000000c6b05c723c */ /* 0x080ff000000018ff */
[C---:B------:R-:W-:Y:S01]  /*17bd0*/  HMMA.16816.F32 R96, R168.reuse, R198, RZ ;  /* 0x000000c6a860723c */ /* 0x040fe200000018ff */
[----:B------:R-:W3:Y:S07]  /*17be0*/  LDSM.16.M88.4 R196, [R217+0x2400] ;  /* 0x00240000d9c4783b */ /* 0x000eee0000000200 */
[-C--:B------:R-:W-:Y:S08]  /*17bf0*/  HMMA.16816.F32 R100, R168, R172.reuse, RZ ;  /* 0x000000aca864723c */ /* 0x080ff000000018ff */
[C---:B------:R-:W-:Y:S08]  /*17c00*/  HMMA.16816.F32 R104, R176.reuse, R172, RZ ;  /* 0x000000acb068723c */ /* 0x040ff000000018ff */
[-C--:B------:R-:W-:Y:S08]  /*17c10*/  HMMA.16816.F32 R108, R176, R174.reuse, RZ ;  /* 0x000000aeb06c723c */ /* 0x080ff000000018ff */
[C---:B------:R-:W-:Y:S01]  /*17c20*/  HMMA.16816.F32 R112, R168.reuse, R174, RZ ;  /* 0x000000aea870723c */ /* 0x040fe200000018ff */
[----:B------:R-:W5:Y:S07]  /*17c30*/  LDSM.16.M88.4 R172, [R217+0x3000] ;  /* 0x00300000d9ac783b */ /* 0x000f6e0000000200 */
[-C--:B----4-:R-:W-:Y:S08]  /*17c40*/  HMMA.16816.F32 R116, R168, R180.reuse, RZ ;  /* 0x000000b4a874723c */ /* 0x090ff000000018ff */
[C---:B------:R-:W-:Y:S08]  /*17c50*/  HMMA.16816.F32 R120, R176.reuse, R180, RZ ;  /* 0x000000b4b078723c */ /* 0x040ff000000018ff */
[-C--:B------:R-:W-:Y:S08]  /*17c60*/  HMMA.16816.F32 R124, R176, R182.reuse, RZ ;  /* 0x000000b6b07c723c */ /* 0x080ff000000018ff */
[----:B------:R-:W-:Y:S01]  /*17c70*/  HMMA.16816.F32 R128, R168, R182, RZ ;  /* 0x000000b6a880723c */ /* 0x000fe200000018ff */
[----:B------:R-:W4:Y:S01]  /*17c80*/  LDSM.16.M88.4 R168, [R217+0x3c00] ;  /* 0x003c0000d9a8783b */ /* 0x000f220000000200 */
[----:B------:R-:W-:Y:S06]  /*17c90*/  DEPBAR.LE SB0, 0x0 ;  /* 0x000080000000791a */ /* 0x000fec0000000000 */
[-C--:B-1----:R-:W-:Y:S01]  /*17ca0*/  HMMA.16816.F32 R4, R184, R188.reuse, R4 ;  /* 0x000000bcb804723c */ /* 0x082fe20000001804 */
[----:B------:R-:W-:Y:S07]  /*17cb0*/  BAR.SYNC.DEFER_BLOCKING 0x0 ;  /* 0x0000000000007b1d */ /* 0x000fee0000010000 */
[C---:B--2---:R-:W-:Y:S08]  /*17cc0*/  HMMA.16816.F32 R8, R192.reuse, R188, R8 ;  /* 0x000000bcc008723c */ /* 0x044ff00000001808 */
[-C--:B------:R-:W-:Y:S08]  /*17cd0*/  HMMA.16816.F32 R12, R192, R190.reuse, R12 ;  /* 0x000000bec00c723c */ /* 0x080ff0000000180c */
[C---:B------:R-:W-:Y:S08]  /*17ce0*/  HMMA.16816.F32 R16, R184.reuse, R190, R16 ;  /* 0x000000beb810723c */ /* 0x040ff00000001810 */
        /* <DEDUP_REMOVED lines=8> */
[----:B------:R-:W-:Y:S04]  /*17d70*/  VIADD R203, R238, -UR7 ;  /* 0x80000007eecb7c36 */ /* 0x000fe80008000000 */
[-C--:B------:R-:W-:Y:S08]  /*17d80*/  HMMA.16816.F32 R52, R184, R204.reuse, R52 ;  /* 0x000000ccb834723c */ /* 0x080ff00000001834 */
[C---:B------:R-:W-:Y:S04]  /*17d90*/  HMMA.16816.F32 R56, R192.reuse, R204, R56 ;  /* 0x000000ccc038723c */ /* 0x040fe80000001838 */
[----:B------:R-:W-:Y:S04]  /*17da0*/  VIADD R205, R234, -UR7 ;  /* 0x80000007eacd7c36 */ /* 0x000fe80008000000 */
[-C--:B------:R-:W-:Y:S08]  /*17db0*/  HMMA.16816.F32 R60, R192, R206.reuse, R60 ;  /* 0x000000cec03c723c */ /* 0x080ff0000000183c */
[C---:B------:R-:W-:Y:S04]  /*17dc0*/  HMMA.16816.F32 R64, R184.reuse, R206, R64 ;  /* 0x000000ceb840723c */ /* 0x040fe80000001840 */
[----:B------:R-:W-:Y:S04]  /*17dd0*/  VIADD R207, R237, -UR7 ;  /* 0x80000007edcf7c36 */ /* 0x000fe80008000000 */
[-C--:B-----5:R-:W-:Y:S08]  /*17de0*/  HMMA.16816.F32 R68, R184, R172.reuse, R68 ;  /* 0x000000acb844723c */ /* 0x0a0ff00000001844 */
        /* <DEDUP_REMOVED lines=9> */
[----:B------:R-:W-:Y:S04]  /*17e80*/  IMAD R212, R3, 0x80, R252 ;  /* 0x0000008003d47824 */ /* 0x000fe800078e02fc */
[-C--:B------:R-:W-:Y:S03]  /*17e90*/  HMMA.16816.F32 R108, R192, R214.reuse, R108 ;  /* 0x000000d6c06c723c */ /* 0x080fe6000000186c */
[C---:B------:R-:W-:Y:S01]  /*17ea0*/  VIADD R0, R212.reuse, 0x78 ;  /* 0x00000078d4007836 */ /* 0x040fe20000000000 */
[-C--:B------:R-:W-:Y:S01]  /*17eb0*/  ISETP.GT.AND P6, PT, R205, R212.reuse, PT ;  /* 0x000000d4cd00720c */ /* 0x080fe20003fc4270 */
[----:B------:R-:W-:Y:S01]  /*17ec0*/  VIADD R3, R212, UR20 ;  /* 0x00000014d4037c36 */ /* 0x000fe20008000000 */
[-C--:B------:R-:W-:Y:S01]  /*17ed0*/  ISETP.GT.AND P5, PT, R203, R212.reuse, PT ;  /* 0x000000d4cb00720c */ /* 0x080fe20003fa4270 */
[----:B------:R-:W-:Y:S01]  /*17ee0*/  VIADD R213, R0, UR20 ;  /* 0x0000001400d57c36 */ /* 0x000fe20008000000 */
[C---:B------:R-:W-:Y:S04]  /*17ef0*/  HMMA.16816.F32 R112, R184.reuse, R214, R112 ;  /* 0x000000d6b870723c */ /* 0x040fe80000001870 */
[----:B------:R-:W-:Y:S01]  /*17f00*/  VIADD R215, R213, 0xffffff89 ;  /* 0xffffff89d5d77836 */ /* 0x000fe20000000000 */
[----:B------:R-:W-:Y:S01]  /*17f10*/  ISETP.GT.AND P4, PT, R207, R212, PT ;  /* 0x000000d4cf00720c */ /* 0x000fe20003f84270 */
[----:B------:R-:W-:Y:S02]  /*17f20*/  IMAD.IADD R2, R238, 0x1, -R3 ;  /* 0x00000001ee027824 */ /* 0x000fe400078e0a03 */
[-C--:B----4-:R-:W-:Y:S03]  /*17f30*/  HMMA.16816.F32 R116, R184, R168.reuse, R116 ;  /* 0x000000a8b874723c */ /* 0x090fe60000001874 */
[----:B------:R-:W-:Y:S01]  /*17f40*/  IABS R2, R2 ;  /* 0x0000000200027213 */ /* 0x000fe20000000000 */
[C---:B------:R-:W-:Y:S02]  /*17f50*/  IMAD.IADD R214, R234.reuse, 0x1, -R215 ;  /* 0x00000001ead67824 */ /* 0x040fe400078e0ad7 */
[----:B------:R-:W-:Y:S01]  /*17f60*/  IMAD.IADD R201, R234, 0x1, -R3 ;  /* 0x00000001eac97824 */ /* 0x000fe200078e0a03 */
[----:B------:R-:W-:Y:S01]  /*17f70*/  I2FP.F32.S32 R2, R2 ;  /* 0x0000000200027245 */ /* 0x000fe20000201400 */
[C---:B------:R-:W-:Y:S04]  /*17f80*/  HMMA.16816.F32 R120, R192.reuse, R168, R120 ;  /* 0x000000a8c078723c */ /* 0x040fe80000001878 */
[----:B------:R-:W-:Y:S01]  /*17f90*/  IABS R214, R214 ;  /* 0x000000d600d67213 */ /* 0x000fe20000000000 */
[----:B------:R-:W-:Y:S01]  /*17fa0*/  FFMA.FTZ R6, R2, -UR6, R6 ;  /* 0x8000000602067c23 */ /* 0x000fe20008010006 */
[----:B------:R-:W-:Y:S01]  /*17fb0*/  IABS R201, R201 ;  /* 0x000000c900c97213 */ /* 0x000fe20000000000 */
[----:B------:R-:W-:Y:S01]  /*17fc0*/  IMAD.IADD R202, R238, 0x1, -R215 ;  /* 0x00000001eeca7824 */ /* 0x000fe200078e0ad7 */
[----:B------:R-:W-:Y:S01]  /*17fd0*/  I2FP.F32.S32 R214, R214 ;  /* 0x000000d600d67245 */ /* 0x000fe20000201400 */
[-C--:B------:R-:W-:Y:S03]  /*17fe0*/  HMMA.16816.F32 R124, R192, R170.reuse, R124 ;  /* 0x000000aac07c723c */ /* 0x080fe6000000187c */
[----:B------:R-:W-:Y:S01]  /*17ff0*/  IABS R202, R202 ;  /* 0x000000ca00ca7213 */ /* 0x000fe20000000000 */
[----:B------:R-:W-:Y:S01]  /*18000*/  FFMA.FTZ R5, R214, -UR6, R5 ;  /* 0x80000006d6057c23 */ /* 0x000fe20008010005 */
[----:B------:R-:W-:Y:S01]  /*18010*/  I2FP.F32.S32 R201, R201 ;  /* 0x000000c900c97245 */ /* 0x000fe20000201400 */
[C---:B------:R-:W-:Y:S01]  /*18020*/  IMAD.IADD R214, R237.reuse, 0x1, -R3 ;  /* 0x00000001edd67824 */ /* 0x040fe200078e0a03 */
[----:B------:R-:W-:Y:S01]  /*18030*/  I2FP.F32.S32 R202, R202 ;  /* 0x000000ca00ca7245 */ /* 0x000fe20000201400 */
[----:B------:R-:W-:Y:S04]  /*18040*/  HMMA.16816.F32 R128, R184, R170, R128 ;  /* 0x000000aab880723c */ /* 0x000fe80000001880 */
[----:B------:R-:W-:Y:S01]  /*18050*/  IABS R214, R214 ;  /* 0x000000d600d67213 */ /* 0x000fe20000000000 */
[----:B------:R-:W-:Y:S02]  /*18060*/  IMAD.IADD R2, R237, 0x1, -R215 ;  /* 0x00000001ed027824 */ /* 0x000fe400078e0ad7 */
[----:B------:R-:W-:Y:S01]  /*18070*/  FFMA.FTZ R4, R201, -UR6, R4 ;  /* 0x80000006c9047c23 */ /* 0x000fe20008010004 */
[----:B------:R-:W-:Y:S01]  /*18080*/  IMAD.IADD R3, R236, 0x1, -R3 ;  /* 0x00000001ec037824 */ /* 0x000fe200078e0a03 */
[----:B------:R-:W-:Y:S01]  /*18090*/  I2FP.F32.S32 R214, R214 ;  /* 0x000000d600d67245 */ /* 0x000fe20000201400 */
[----:B------:R-:W-:Y:S01]  /*180a0*/  FFMA.FTZ R7, R202, -UR6, R7 ;  /* 0x80000006ca077c23 */ /* 0x000fe20008010007 */
[----:B------:R-:W-:Y:S01]  /*180b0*/  IABS R2, R2 ;  /* 0x0000000200027213 */ /* 0x000fe20000000000 */
[----:B------:R-:W-:Y:S01]  /*180c0*/  VIADD R201, R236, -UR7 ;  /* 0x80000007ecc97c36 */ /* 0x000fe20008000000 */
[----:B------:R-:W-:Y:S01]  /*180d0*/  IABS R3, R3 ;  /* 0x0000000300037213 */ /* 0x000fe20000000000 */
[----:B------:R-:W-:Y:S01]  /*180e0*/  FFMA.FTZ R8, R214, -UR6, R8 ;  /* 0x80000006d6087c23 */ /* 0x000fe20008010008 */
[----:B------:R-:W-:Y:S01]  /*180f0*/  I2FP.F32.S32 R2, R2 ;  /* 0x0000000200027245 */ /* 0x000fe20000201400 */
[----:B------:R-:W-:Y:S01]  /*18100*/  VIADD R214, R212, 0x1 ;  /* 0x00000001d4d67836 */ /* 0x000fe20000000000 */
[----:B------:R-:W-:Y:S03]  /*18110*/  I2FP.F32.S32 R3, R3 ;  /* 0x0000000300037245 */ /* 0x000fe60000201400 */
[----:B------:R-:W-:Y:S02]  /*18120*/  FFMA.FTZ R9, R2, -UR6, R9 ;  /* 0x8000000602097c23 */ /* 0x000fe40008010009 */
[----:B------:R-:W-:Y:S01]  /*18130*/  FFMA.FTZ R10, R3, -UR6, R10 ;  /* 0x80000006030a7c23 */ /* 0x000fe2000801000a */
[----:B------:R-:W-:Y:S06]  /*18140*/  BRA.U.ANY UP0, `(.L_x_1053) ;  /* 0xfffffff100407547 */ /* 0x000fec000b93ffff */
.L_x_1052:
[-C--:B------:R-:W-:Y:S01]  /*18150*/  ISETP.GT.AND P1, PT, R205, R214.reuse, PT ;  /* 0x000000d6cd00720c */ /* 0x080fe20003f24270 */
[----:B------:R-:W-:Y:S01]  /*18160*/  STL [R1+0x44], R252 ;  /* 0x000044fc01007387 */ /* 0x000fe20000100800 */
[----:B------:R-:W-:Y:S01]  /*18170*/  FSEL R6, R6, -INF , !P5 ;  /* 0xff80000006067808 */ /* 0x000fe20006800000 */
[C---:B---3--:R-:W-:Y:S01]  /*18180*/  IMAD.IADD R168, R236.reuse, 0x1, -R215 ;  /* 0x00000001eca87824 */ /* 0x048fe200078e0ad7 */
[----:B------:R-:W-:Y:S01]  /*18190*/  FSEL R5, R5, -INF , !P1 ;  /* 0xff80000005057808 */ /* 0x000fe20004800000 */
[----:B------:R-:W-:Y:S01]  /*181a0*/  STL [R1+0x40], R229 ;  /* 0x000040e501007387 */ /* 0x000fe20000100800 */
[----:B------:R-:W-:Y:S01]  /*181b0*/  ISETP.GT.AND P1, PT, R207, R214, PT ;  /* 0x000000d6cf00720c */ /* 0x000fe20003f24270 */
[----:B------:R-:W-:Y:S01]  /*181c0*/  VIADD R3, R213, 0xffffff91 ;  /* 0xffffff91d5037836 */ /* 0x000fe20000000000 */
[----:B------:R-:W-:Y:S01]  /*181d0*/  IABS R168, R168 ;  /* 0x000000a800a87213 */ /* 0x000fe20000000000 */
[----:B------:R-:W-:Y:S01]  /*181e0*/  STL [R1+0x3c], R227 ;  /* 0x00003ce301007387 */ /* 0x000fe20000100800 */
[----:B------:R-:W-:Y:S01]  /*181f0*/  FSEL R180, R9, -INF , !P1 ;  /* 0xff80000009b47808 */ /* 0x000fe20004800000 */
[----:B------:R-:W-:Y:S01]  /*18200*/  IMAD.IADD R170, R236, 0x1, -R3 ;  /* 0x00000001ecaa7824 */ /* 0x000fe200078e0a03 */
[----:B------:R-:W-:Y:S01]  /*18210*/  I2FP.F32.S32 R168, R168 ;  /* 0x000000a800a87245 */ /* 0x000fe20000201400 */
        /* <DEDUP_REMOVED lines=10> */
[----:B------:R-:W-:Y:S01]  /*182c0*/  IMAD.IADD R2, R237, 0x1, -R3 ;  /* 0x00000001ed027824 */ /* 0x000fe200078e0a03 */
[----:B------:R-:W-:Y:S01]  /*182d0*/  IABS R9, R9 ;  /* 0x0000000900097213 */ /* 0x000fe20000000000 */
[----:B------:R-:W-:Y:S01]  /*182e0*/  STL [R1+0x2c], R223 ;  /* 0x00002cdf01007387 */ /* 0x000fe20000100800 */
[----:B------:R-:W-:Y:S01]  /*182f0*/  FSEL R7, R7, -INF , !P6 ;  /* 0xff80000007077808 */ /* 0x000fe20007000000 */
[----:B------:R-:W-:Y:S01]  /*18300*/  FFMA.FTZ R11, R168, -UR6, R11 ;  /* 0x80000006a80b7c23 */ /* 0x000fe2000801000b */
[----:B------:R-:W-:Y:S01]  /*18310*/  IABS R2, R2 ;  /* 0x0000000200027213 */ /* 0x000fe20000000000 */
[----:B------:R-:W-:Y:S01]  /*18320*/  STL [R1+0x28], R222 ;  /* 0x000028de01007387 */ /* 0x000fe20000100800 */
[----:B------:R-:W-:Y:S01]  /*18330*/  I2FP.F32.S32 R9, R9 ;  /* 0x0000000900097245 */ /* 0x000fe20000201400 */
[----:B------:R-:W-:Y:S01]  /*18340*/  IMAD.IADD R168, R234, 0x1, -R3 ;  /* 0x00000001eaa87824 */ /* 0x000fe200078e0a03 */
[----:B------:R-:W-:Y:S01]  /*18350*/  I2FP.F32.S32 R2, R2 ;  /* 0x0000000200027245 */ /* 0x000fe20000201400 */
[----:B------:R1:W-:Y:S01]  /*18360*/  STL [R1+0x24], R220 ;  /* 0x000024dc01007387 */ /* 0x0003e20000100800 */
[----:B------:R-:W-:Y:S01]  /*18370*/  ISETP.GE.AND P6, PT, R214, R233, PT ;  /* 0x000000e9d600720c */ /* 0x000fe20003fc6270 */
[----:B------:R-:W-:Y:S01]  /*18380*/  FFMA.FTZ R14, R9, -UR6, R14 ;  /* 0x80000006090e7c23 */ /* 0x000fe2000801000e */
[----:B------:R-:W-:Y:S01]  /*18390*/  IABS R168, R168 ;  /* 0x000000a800a87213 */ /* 0x000fe20000000000 */
[----:B------:R-:W-:Y:S01]  /*183a0*/  IMAD.IADD R9, R234, 0x1, -R169 ;  /* 0x00000001ea097824 */ /* 0x000fe200078e0aa9 */
[----:B------:R-:W-:Y:S01]  /*183b0*/  FSEL R8, R8, -INF , !P4 ;  /* 0xff80000008087808 */ /* 0x000fe20006000000 */
[----:B------:R-:W-:Y:S01]  /*183c0*/  FFMA.FTZ R13, R2, -UR6, R13 ;  /* 0x80000006020d7c23 */ /* 0x000fe2000801000d */
[----:B------:R-:W-:Y:S01]  /*183d0*/  I2FP.F32.S32 R168, R168 ;  /* 0x000000a800a87245 */ /* 0x000fe20000201400 */
[----:B------:R-:W-:Y:S01]  /*183e0*/  IMAD.IADD R2, R238, 0x1, -R3 ;  /* 0x00000001ee027824 */ /* 0x000fe200078e0a03 */
[----:B------:R-:W-:Y:S01]  /*183f0*/  IABS R9, R9 ;  /* 0x0000000900097213 */ /* 0x000fe20000000000 */
[--C-:B------:R-:W-:Y:S01]  /*18400*/  IMAD.IADD R171, R237, 0x1, -R169.reuse ;  /* 0x00000001edab7824 */ /* 0x100fe200078e0aa9 */
[----:B------:R-:W-:Y:S01]  /*18410*/  ISETP.GE.AND P4, PT, R214, R232, PT ;  /* 0x000000e8d600720c */ /* 0x000fe20003f86270 */
[----:B------:R-:W-:Y:S01]  /*18420*/  IMAD.IADD R169, R238, 0x1, -R169 ;  /* 0x00000001eea97824 */ /* 0x000fe200078e0aa9 */
[----:B------:R-:W-:Y:S01]  /*18430*/  IABS R2, R2 ;  /* 0x0000000200027213 */ /* 0x000fe20000000000 */
[----:B------:R-:W-:Y:S01]  /*18440*/  UIADD3 UR8, UPT, UPT, UR32, -0x4ab325aa, URZ ;  /* 0xb54cda5620087890 */ /* 0x000fe2000fffe0ff */
[----:B------:R-:W-:Y:S01]  /*18450*/  IABS R171, R171 ;  /* 0x000000ab00ab7213 */ /* 0x000fe20000000000 */
[----:B------:R-:W-:Y:S01]  /*18460*/  UIADD3 UR12, UPT, UPT, UR33, -0x56f99767, URZ ;  /* 0xa9066899210c7890 */ /* 0x000fe2000fffe0ff */
[----:B------:R-:W-:Y:S01]  /*18470*/  I2FP.F32.S32 R2, R2 ;  /* 0x0000000200027245 */ /* 0x000fe20000201400 */
[----:B------:R-:W-:Y:S01]  /*18480*/  UIADD3 UR11, UPT, UPT, UR33, 0x646e171e, URZ ;  /* 0x646e171e210b7890 */ /* 0x000fe2000fffe0ff */
[----:B------:R-:W-:Y:S01]  /*18490*/  I2FP.F32.S32 R9, R9 ;  /* 0x0000000900097245 */ /* 0x000fe20000201400 */
[----:B------:R-:W-:Y:S01]  /*184a0*/  FFMA.FTZ R15, R170, -UR6, R15 ;  /* 0x80000006aa0f7c23 */ /* 0x000fe2000801000f */
[----:B------:R-:W-:Y:S01]  /*184b0*/  FSEL R170, R11, -INF , !P5 ;  /* 0xff8000000baa7808 */ /* 0x000fe20006800000 */
[----:B------:R-:W-:Y:S01]  /*184c0*/  FFMA.FTZ R19, R2, -UR6, R19 ;  /* 0x8000000602137c23 */ /* 0x000fe20008010013 */
[C---:B------:R-:W-:Y:S01]  /*184d0*/  ISETP.GE.AND P5, PT, R212.reuse, R233, PT ;  /* 0x000000e9d400720c */ /* 0x040fe20003fa6270 */
[----:B------:R-:W-:Y:S01]  /*184e0*/  VIADD R2, R212, 0x9 ;  /* 0x00000009d4027836 */ /* 0x000fe20000000000 */
[----:B------:R-:W-:Y:S01]  /*184f0*/  I2FP.F32.S32 R171, R171 ;  /* 0x000000ab00ab7245 */ /* 0x000fe20000201400 */
[----:B-1----:R-:W2:Y:S01]  /*18500*/  LDL.64 R220, [R1] ;  /* 0x0000000001dc7983 */ /* 0x002ea20000100a00 */
[----:B------:R-:W-:Y:S01]  /*18510*/  FSEL R175, R4, -INF , !P5 ;  /* 0xff80000004af7808 */ /* 0x000fe20006800000 */
[----:B------:R-:W-:Y:S01]  /*18520*/  FFMA.FTZ R16, R9, -UR6, R16 ;  /* 0x8000000609107c23 */ /* 0x000fe20008010010 */
[----:B------:R-:W-:Y:S01]  /*18530*/  ISETP.GE.AND P5, PT, R212, R232, PT ;  /* 0x000000e8d400720c */ /* 0x000fe20003fa6270 */
[----:B------:R-:W-:Y:S01]  /*18540*/  FFMA.FTZ R12, R171, -UR6, R12 ;  /* 0x80000006ab0c7c23 */ /* 0x000fe2000801000c */
[----:B------:R-:W-:Y:S01]  /*18550*/  FSEL R9, R5, -INF , !P6 ;  /* 0xff80000005097808 */ /* 0x000fe20007000000 */
[----:B------:R1:W-:Y:S01]  /*18560*/  STL [R1+0x20], R219 ;  /* 0x000020db01007387 */ /* 0x0003e20000100800 */
[----:B------:R-:W-:Y:S01]  /*18570*/  FSEL R11, R6, -INF , !P5 ;  /* 0xff800000060b7808 */ /* 0x000fe20006800000 */
[----:B------:R-:W-:Y:S01]  /*18580*/  VIADD R5, R213, 0xffffff98 ;  /* 0xffffff98d5057836 */ /* 0x000fe20000000000 */
[----:B------:R-:W-:Y:S01]  /*18590*/  ISETP.GT.AND P5, PT, R207, R2, PT ;  /* 0x00000002cf00720c */ /* 0x000fe20003fa4270 */
[----:B------:R-:W-:Y:S01]  /*185a0*/  STL [R1+0x1c], R217 ;  /* 0x00001cd901007387 */ /* 0x000fe20000100800 */
[----:B------:R-:W-:Y:S01]  /*185b0*/  IABS R3, R169 ;  /* 0x000000a900037213 */ /* 0x000fe20000000000 */
[----:B------:R-:W-:Y:S01]  /*185c0*/  FFMA.FTZ R17, R168, -UR6, R17 ;  /* 0x80000006a8117c23 */ /* 0x000fe20008010011 */
[----:B------:R-:W-:Y:S01]  /*185d0*/  FSEL R172, R7, -INF , !P4 ;  /* 0xff80000007ac7808 */ /* 0x000fe20006000000 */
[----:B------:R-:W-:Y:S01]  /*185e0*/  STL [R1+0x18], R216 ;  /* 0x000018d801007387 */ /* 0x000fe20000100800 */
[----:B------:R-:W-:Y:S01]  /*185f0*/  ISETP.GT.AND P0, PT, R201, R212, PT ;  /* 0x000000d4c900720c */ /* 0x000fe20003f04270 */
[----:B------:R-:W-:Y:S01]  /*18600*/  IMAD.IADD R7, R237, 0x1, -R5 ;  /* 0x00000001ed077824 */ /* 0x000fe200078e0a05 */
[----:B------:R-:W-:Y:S01]  /*18610*/  FSEL R13, R13, -INF , !P5 ;  /* 0xff8000000d0d7808 */ /* 0x000fe20006800000 */
[----:B------:R3:W-:Y:S01]  /*18620*/  STL [R1+0x48], R237 ;  /* 0x000048ed01007387 */ /* 0x0007e20000100800 */
[C---:B------:R-:W-:Y:S01]  /*18630*/  ISETP.GE.AND P5, PT, R212.reuse, R231, PT ;  /* 0x000000e7d400720c */ /* 0x040fe20003fa6270 */
[----:B------:R-:W-:Y:S01]  /*18640*/  VIADD R168, R212, 0x8 ;  /* 0x00000008d4a87836 */ /* 0x000fe20000000000 */
[----:B------:R-:W-:Y:S01]  /*18650*/  I2FP.F32.S32 R3, R3 ;  /* 0x0000000300037245 */ /* 0x000fe20000201400 */
[----:B------:R-:W-:Y:S01]  /*18660*/  STL [R1+0x4c], R234 ;  /* 0x00004cea01007387 */ /* 0x000fe20000100800 */
[-C--:B------:R-:W-:Y:S01]  /*18670*/  ISETP.GE.AND P1, PT, R214, R231.reuse, PT ;  /* 0x000000e7d600720c */ /* 0x080fe20003f26270 */
[----:B------:R-:W-:Y:S01]  /*18680*/  UIADD3 UR15, UPT, UPT, UR33, 0x76cf5d0a, URZ ;  /* 0x76cf5d0a210f7890 */ /* 0x000fe2000fffe0ff */
[-C--:B------:R-:W-:Y:S01]  /*18690*/  ISETP.GT.AND P6, PT, R207, R168.reuse, PT ;  /* 0x000000a8cf00720c */ /* 0x080fe20003fc4270 */
[----:B------:R-:W-:Y:S01]  /*186a0*/  STL [R1+0x50], R238 ;  /* 0x000050ee01007387 */ /* 0x000fe20000100800 */
[----:B------:R-:W-:Y:S01]  /*186b0*/  ISETP.GT.AND P4, PT, R201, R168, PT ;  /* 0x000000a8c900720c */ /* 0x000fe20003f84270 */
[----:B------:R-:W-:Y:S01]  /*186c0*/  FFMA.FTZ R18, R3, -UR6, R18 ;  /* 0x8000000603127c23 */ /* 0x000fe20008010012 */
[----:B------:R-:W-:Y:S01]  /*186d0*/  FSEL R12, R12, -INF , !P6 ;  /* 0xff8000000c0c7808 */ /* 0x000fe20007000000 */
[----:B------:R-:W-:Y:S01]  /*186e0*/  STL [R1+0x54], R236 ;  /* 0x000054ec01007387 */ /* 0x000fe20000100800 */
[----:B------:R-:W-:Y:S01]  /*186f0*/  ISETP.GT.AND P6, PT, R201, R2, PT ;  /* 0x00000002c900720c */ /* 0x000fe20003fc4270 */
[----:B------:R-:W-:Y:S01]  /*18700*/  VIADD R3, R213, 0xffffff99 ;  /* 0xffffff99d5037836 */ /* 0x000fe20000000000 */
[----:B------:R-:W-:Y:S01]  /*18710*/  FSEL R14, R14, -INF , !P4 ;  /* 0xff8000000e0e7808 */ /* 0x000fe20006000000 */
[----:B------:R-:W-:Y:S01]  /*18720*/  STL [R1+0x58], R231 ;  /* 0x000058e701007387 */ /* 0x000fe20000100800 */
[----:B------:R-:W-:Y:S01]  /*18730*/  FSEL R10, R10, -INF , !P0 ;  /* 0xff8000000a0a7808 */ /* 0x000fe20004000000 */
[--C-:B------:R-:W-:Y:S01]  /*18740*/  IMAD.IADD R4, R234, 0x1, -R3.reuse ;  /* 0x00000001ea047824 */ /* 0x100fe200078e0a03 */
[-C--:B------:R-:W-:Y:S01]  /*18750*/  ISETP.GE.AND P4, PT, R212, R230.reuse, PT ;  /* 0x000000e6d400720c */ /* 0x080fe20003f86270 */
[----:B------:R4:W-:Y:S01]  /*18760*/  STL [R1+0x5c], R230 ;  /* 0x00005ce601007387 */ /* 0x0009e20000100800 */
[----:B------:R-:W-:Y:S01]  /*18770*/  FSEL R15, R15, -INF , !P6 ;  /* 0xff8000000f0f7808 */ /* 0x000fe20007000000 */
[--C-:B------:R-:W-:Y:S01]  /*18780*/  IMAD.IADD R6, R236, 0x1, -R3.reuse ;  /* 0x00000001ec067824 */ /* 0x100fe200078e0a03 */
[----:B------:R-:W-:Y:S01]  /*18790*/  FSEL R182, R8, -INF , !P5 ;  /* 0xff80000008b67808 */ /* 0x000fe20006800000 */
[----:B------:R-:W-:Y:S01]  /*187a0*/  STL [R1+0x60], R233 ;  /* 0x000060e901007387 */ /* 0x000fe20000100800 */
[----:B------:R-:W-:Y:S01]  /*187b0*/  ISETP.GE.AND P0, PT, R214, R230, PT ;  /* 0x000000e6d600720c */ /* 0x000fe20003f06270 */
[----:B------:R-:W-:Y:S01]  /*187c0*/  IMAD.IADD R8, R237, 0x1, -R3 ;  /* 0x00000001ed087824 */ /* 0x000fe200078e0a03 */
[C---:B------:R-:W-:Y:S01]  /*187d0*/  ISETP.GT.AND P6, PT, R205.reuse, R168, PT ;  /* 0x000000a8cd00720c */ /* 0x040fe20003fc4270 */
[----:B------:R-:W-:Y:S01]  /*187e0*/  STL [R1+0x64], R232 ;  /* 0x000064e801007387 */ /* 0x000fe20000100800 */
[----:B------:R-:W-:Y:S01]  /*187f0*/  ISETP.GT.AND P5, PT, R205, R2, PT ;  /* 0x00000002cd00720c */ /* 0x000fe20003fa4270 */
[----:B------:R-:W-:Y:S01]  /*18800*/  UIADD3 UR14, UPT, UPT, UR33, 0x32370b8f, URZ ;  /* 0x32370b8f210e7890 */ /* 0x000fe2000fffe0ff */
[----:B------:R-:W-:Y:S01]  /*18810*/  FSEL R180, R180, -INF , !P1 ;  /* 0xff800000b4b47808 */ /* 0x000fe20004800000 */
[----:B------:R-:W-:Y:S01]  /*18820*/  UIADD3 UR13, UPT, UPT, UR33, -0x126145ec, URZ ;  /* 0xed9eba14210d7890 */ /* 0x000fe2000fffe0ff */
[----:B------:R-:W-:Y:S01]  /*18830*/  FSEL R174, R10, -INF , !P4 ;  /* 0xff8000000aae7808 */ /* 0x000fe20006000000 */
[----:B------:R-:W-:Y:S01]  /*18840*/  UIADD3 UR9, UPT, UPT, UR32, 0x1715609d, URZ ;  /* 0x1715609d20097890 */ /* 0x000fe2000fffe0ff */
[C---:B------:R-:W-:Y:S01]  /*18850*/  ISETP.GT.AND P1, PT, R203.reuse, R168, PT ;  /* 0x000000a8cb00720c */ /* 0x040fe20003f24270 */
[----:B------:R-:W-:Y:S01]  /*18860*/  USHF.L.U32 UR23, UR21, 0x2, URZ ;  /* 0x0000000215177899 */ /* 0x000fe200080006ff */
[----:B------:R-:W-:Y:S01]  /*18870*/  ISETP.GT.AND P4, PT, R203, R2, PT ;  /* 0x00000002cb00720c */ /* 0x000fe20003f84270 */
[----:B------:R-:W-:Y:S01]  /*18880*/  UIADD3 UR10, UPT, UPT, UR32, 0x78dde6e4, URZ ;  /* 0x78dde6e4200a7890 */ /* 0x000fe2000fffe0ff */
[----:B------:R-:W-:Y:S01]  /*18890*/  FSEL R170, R170, -INF , !P0 ;  /* 0xff800000aaaa7808 */ /* 0x000fe20004000000 */
[----:B------:R-:W-:Y:S01]  /*188a0*/  UIADD3 UR7, UPT, UPT, UR23, 0x1, URZ ;  /* 0x0000000117077890 */ /* 0x000fe2000fffe0ff */
[----:B------:R-:W-:Y:S01]  /*188b0*/  FSEL R16, R16, -INF , !P6 ;  /* 0xff80000010107808 */ /* 0x000fe20007000000 */
[----:B------:R-:W-:Y:S01]  /*188c0*/  UIADD3 UR22, UPT, UPT, UR23, 0x2, URZ ;  /* 0x0000000217167890 */ /* 0x000fe2000fffe0ff */
[----:B------:R-:W-:Y:S01]  /*188d0*/  FSEL R17, R17, -INF , !P5 ;  /* 0xff80000011117808 */ /* 0x000fe20006800000 */
[----:B------:R-:W-:Y:S01]  /*188e0*/  UISETP.GT.AND UP0, UPT, UR21, UR18, UPT ;  /* 0x000000121500728c */ /* 0x000fe2000bf04270 */
[-C--:B------:R-:W-:Y:S01]  /*188f0*/  ISETP.GE.AND P0, PT, R168, R231.reuse, PT ;  /* 0x000000e7a800720c */ /* 0x080fe20003f06270 */
[----:B------:R-:W-:Y:S01]  /*18900*/  UIADD3 UR21, UPT, UPT, UR21, -0x1, URZ ;  /* 0xffffffff15157890 */ /* 0x000fe2000fffe0ff */
[----:B------:R-:W-:Y:S02]  /*18910*/  ISETP.GE.AND P6, PT, R2, R231, PT ;  /* 0x000000e70200720c */ /* 0x000fe40003fc6270 */
[----:B------:R-:W-:Y:S02]  /*18920*/  ISETP.GE.AND P5, PT, R168, R230, PT ;  /* 0x000000e6a800720c */ /* 0x000fe40003fa6270 */
[----:B------:R-:W-:Y:S02]  /*18930*/  FSEL R18, R18, -INF , !P1 ;  /* 0xff80000012127808 */ /* 0x000fe40004800000 */
[----:B------:R-:W-:Y:S01]  /*18940*/  FSEL R10, R19, -INF , !P4 ;  /* 0xff800000130a7808 */ /* 0x000fe20006000000 */
[--C-:B------:R-:W-:Y:S01]  /*18950*/  IMAD.IADD R19, R234, 0x1, -R5.reuse ;  /* 0x00000001ea137824 */ /* 0x100fe200078e0a05 */
[CC--:B------:R-:W-:Y:S02]  /*18960*/  ISETP.GE.AND P1, PT, R168.reuse, R233.reuse, PT ;  /* 0x000000e9a800720c */ /* 0x0c0fe40003f26270 */
[----:B------:R-:W-:Y:S02]  /*18970*/  ISETP.GE.AND P4, PT, R168, R232, PT ;  /* 0x000000e8a800720c */ /* 0x000fe40003f86270 */
[----:B------:R-:W-:Y:S02]  /*18980*/  FSEL R178, R12, -INF , !P0 ;  /* 0xff8000000cb27808 */ /* 0x000fe40004000000 */
[----:B------:R-:W-:Y:S01]  /*18990*/  FSEL R176, R13, -INF , !P6 ;  /* 0xff8000000db07808 */ /* 0x000fe20007000000 */
[--C-:B------:R-:W-:Y:S01]  /*189a0*/  IMAD.IADD R13, R238, 0x1, -R5.reuse ;  /* 0x00000001ee0d7824 */ /* 0x100fe200078e0a05 */
[----:B------:R-:W-:Y:S01]  /*189b0*/  FSEL R168, R14, -INF , !P5 ;  /* 0xff8000000ea87808 */ /* 0x000fe20006800000 */
[----:B------:R-:W-:Y:S01]  /*189c0*/  IMAD.IADD R5, R236, 0x1, -R5 ;  /* 0x00000001ec057824 */ /* 0x000fe200078e0a05 */
[C---:B------:R-:W-:Y:S02]  /*189d0*/  ISETP.GE.AND P0, PT, R2.reuse, R230, PT ;  /* 0x000000e60200720c */ /* 0x040fe40003f06270 */
[C---:B------:R-:W-:Y:S02]  /*189e0*/  ISETP.GE.AND P6, PT, R2.reuse, R233, PT ;  /* 0x000000e90200720c */ /* 0x040fe40003fc6270 */
[----:B------:R-:W-:Y:S01]  /*189f0*/  ISETP.GE.AND P5, PT, R2, R232, PT ;  /* 0x000000e80200720c */ /* 0x000fe20003fa6270 */
[----:B------:R-:W-:Y:S01]  /*18a00*/  IMAD.IADD R2, R238, 0x1, -R3 ;  /* 0x00000001ee027824 */ /* 0x000fe200078e0a03 */
        /* <DEDUP_REMOVED lines=8> */
[----:B------:R-:W-:Y:S01]  /*18a90*/  FSEL R186, R15, -INF , !P0 ;  /* 0xff8000000fba7808 */ /* 0x000fe20004000000 */
[----:B------:R-:W-:Y:S01]  /*18aa0*/  FFMA.FTZ R20, R19, -UR6, R20 ;  /* 0x8000000613147c23 */ /* 0x000fe20008010014 */
[----:B------:R-:W-:Y:S01]  /*18ab0*/  IABS R13, R13 ;  /* 0x0000000d000d7213 */ /* 0x000fe20000000000 */
[----:B------:R-:W-:Y:S01]  /*18ac0*/  FFMA.FTZ R23, R2, -UR6, R23 ;  /* 0x8000000602177c23 */ /* 0x000fe20008010017 */
[C---:B------:R-:W-:Y:S01]  /*18ad0*/  ISETP.GT.AND P0, PT, R205.reuse, R4, PT ;  /* 0x00000004cd00720c */ /* 0x040fe20003f04270 */
[----:B------:R-:W-:Y:S01]  /*18ae0*/  VIADD R2, R212, 0x11 ;  /* 0x00000011d4027836 */ /* 0x000fe20000000000 */
[----:B------:R-:W-:Y:S02]  /*18af0*/  I2FP.F32.S32 R13, R13 ;  /* 0x0000000d000d7245 */ /* 0x000fe40000201400 */
[----:B------:R-:W-:Y:S02]  /*18b00*/  FSEL R20, R20, -INF , !P0 ;  /* 0xff80000014147808 */ /* 0x000fe40004000000 */
[----:B------:R-:W-:Y:S01]  /*18b10*/  ISETP.GT.AND P0, PT, R205, R2, PT ;  /* 0x00000002cd00720c */ /* 0x000fe20003f04270 */
[----:B------:R-:W-:Y:S01]  /*18b20*/  FFMA.FTZ R22, R13, -UR6, R22 ;  /* 0x800000060d167c23 */ /* 0x000fe20008010016 */
[----:B------:R-:W-:Y:S02]  /*18b30*/  IABS R7, R7 ;  /* 0x0000000700077213 */ /* 0x000fe40000000000 */
[----:B------:R-:W-:Y:S02]  /*18b40*/  FSEL R21, R21, -INF , !P0 ;  /* 0xff80000015157808 */ /* 0x000fe40004000000 */
[----:B------:R-:W-:Y:S02]  /*18b50*/  IABS R8, R8 ;  /* 0x0000000800087213 */ /* 0x000fe40000000000 */
[----:B------:R-:W-:Y:S01]  /*18b60*/  IABS R3, R5 ;  /* 0x0000000500037213 */ /* 0x000fe20000000000 */
[----:B------:R-:W-:Y:S01]  /*18b70*/  VIADD R5, R213, 0xffffffa0 ;  /* 0xffffffa0d5057836 */ /* 0x000fe20000000000 */
[----:B------:R-:W-:Y:S02]  /*18b80*/  IABS R6, R6 ;  /* 0x0000000600067213 */ /* 0x000fe40000000000 */
[----:B------:R-:W-:Y:S01]  /*18b90*/  ISETP.GT.AND P0, PT, R203, R4, PT ;  /* 0x00000004cb00720c */ /* 0x000fe20003f04270 */
[--C-:B------:R-:W-:Y:S01]  /*18ba0*/  IMAD.IADD R13, R236, 0x1, -R5.reuse ;  /* 0x00000001ec0d7824 */ /* 0x100fe200078e0a05 */
[----:B------:R-:W-:Y:S01]  /*18bb0*/  I2FP.F32.S32 R7, R7 ;  /* 0x0000000700077245 */ /* 0x000fe20000201400 */
[--C-:B------:R-:W-:Y:S01]  /*18bc0*/  IMAD.IADD R15, R237, 0x1, -R5.reuse ;  /* 0x00000001ed0f7824 */ /* 0x100fe200078e0a05 */
[----:B------:R-:W-:Y:S02]  /*18bd0*/  I2FP.F32.S32 R8, R8 ;  /* 0x0000000800087245 */ /* 0x000fe40000201400 */
[----:B------:R-:W-:Y:S01]  /*18be0*/  I2FP.F32.S32 R3, R3 ;  /* 0x0000000300037245 */ /* 0x000fe20000201400 */
[----:B------:R-:W-:Y:S01]  /*18bf0*/  FFMA.FTZ R24, R7, -UR6, R24 ;  /* 0x8000000607187c23 */ /* 0x000fe20008010018 */
[----:B------:R-:W-:Y:S01]  /*18c00*/  I2FP.F32.S32 R6, R6 ;  /* 0x0000000600067245 */ /* 0x000fe20000201400 */
[--C-:B------:R-:W-:Y:S01]  /*18c10*/  IMAD.IADD R7, R234, 0x1, -R5.reuse ;  /* 0x00000001ea077824 */ /* 0x100fe200078e0a05 */
[----:B------:R-:W-:Y:S01]  /*18c20*/  FSEL R22, R22, -INF , !P0 ;  /* 0xff80000016167808 */ /* 0x000fe20004000000 */
[----:B------:R-:W-:Y:S01]  /*18c30*/  IMAD.IADD R5, R238, 0x1, -R5 ;  /* 0x00000001ee057824 */ /* 0x000fe200078e0a05 */
[----:B------:R-:W-:Y:S01]  /*18c40*/  ISETP.GT.AND P0, PT, R203, R2, PT ;  /* 0x00000002cb00720c */ /* 0x000fe20003f04270 */
[----:B------:R-:W-:Y:S01]  /*18c50*/  FFMA.FTZ R27, R6, -UR6, R27 ;  /* 0x80000006061b7c23 */ /* 0x000fe2000801001b */
[----:B------:R-:W-:Y:S01]  /*18c60*/  FSEL R183, R16, -INF , !P1 ;  /* 0xff80000010b77808 */ /* 0x000fe20004800000 */
[----:B------:R-:W-:Y:S01]  /*18c70*/  FFMA.FTZ R25, R8, -UR6, R25 ;  /* 0x8000000608197c23 */ /* 0x000fe20008010019 */
[----:B------:R-:W-:Y:S01]  /*18c80*/  FSEL R23, R23, -INF , !P0 ;  /* 0xff80000017177808 */ /* 0x000fe20004000000 */
[----:B------:R-:W-:Y:S01]  /*18c90*/  FFMA.FTZ R26, R3, -UR6, R26 ;  /* 0x80000006031a7c23 */ /* 0x000fe2000801001a */
[----:B------:R-:W-:Y:S01]  /*18ca0*/  FSEL R181, R17, -INF , !P6 ;  /* 0xff80000011b57808 */ /* 0x000fe20007000000 */
[----:B------:R-:W-:Y:S01]  /*18cb0*/  VIADD R3, R213, 0xffffffa1 ;  /* 0xffffffa1d5037836 */ /* 0x000fe20000000000 */
[----:B------:R-:W-:Y:S02]  /*18cc0*/  FSEL R173, R18, -INF , !P4 ;  /* 0xff80000012ad7808 */ /* 0x000fe40006000000 */
[C---:B------:R-:W-:Y:S01]  /*18cd0*/  ISETP.GT.AND P0, PT, R207.reuse, R4, PT ;  /* 0x00000004cf00720c */ /* 0x040fe20003f04270 */
[--C-:B------:R-:W-:Y:S01]  /*18ce0*/  IMAD.IADD R12, R234, 0x1, -R3.reuse ;  /* 0x00000001ea0c7824 */ /* 0x100fe200078e0a03 */
[----:B------:R-:W-:Y:S01]  /*18cf0*/  ISETP.GT.AND P1, PT, R207, R2, PT ;  /* 0x00000002cf00720c */ /* 0x000fe20003f24270 */
[--C-:B------:R-:W-:Y:S01]  /*18d00*/  IMAD.IADD R6, R238, 0x1, -R3.reuse ;  /* 0x00000001ee067824 */ /* 0x100fe200078e0a03 */
[C---:B------:R-:W-:Y:S02]  /*18d10*/  ISETP.GT.AND P6, PT, R201.reuse, R4, PT ;  /* 0x00000004c900720c */ /* 0x040fe40003fc4270 */
[----:B------:R-:W-:Y:S02]  /*18d20*/  ISETP.GT.AND P4, PT, R201, R2, PT ;  /* 0x00000002c900720c */ /* 0x000fe40003f84270 */
[----:B------:R-:W-:Y:S02]  /*18d30*/  FSEL R10, R10, -INF , !P5 ;  /* 0xff8000000a0a7808 */ /* 0x000fe40006800000 */
[----:B------:R-:W-:Y:S02]  /*18d40*/  FSEL R24, R24, -INF , !P0 ;  /* 0xff80000018187808 */ /* 0x000fe40004000000 */
[----:B------:R-:W-:Y:S02]  /*18d50*/  FSEL R25, R25, -INF , !P1 ;  /* 0xff80000019197808 */ /* 0x000fe40004800000 */
[----:B------:R-:W-:Y:S02]  /*18d60*/  FSEL R26, R26, -INF , !P6 ;  /* 0xff8000001a1a7808 */ /* 0x000fe40007000000 */
[----:B------:R-:W-:Y:S02]  /*18d70*/  FSEL R27, R27, -INF , !P4 ;  /* 0xff8000001b1b7808 */ /* 0x000fe40006000000 */
[-C--:B------:R-:W-:Y:S02]  /*18d80*/  ISETP.GE.AND P5, PT, R4, R233.reuse, PT ;  /* 0x000000e90400720c */ /* 0x080fe40003fa6270 */
[----:B------:R-:W-:Y:S02]  /*18d90*/  ISETP.GE.AND P0, PT, R2, R233, PT ;  /* 0x000000e90200720c */ /* 0x000fe40003f06270 */
[C---:B------:R-:W-:Y:S02]  /*18da0*/  ISETP.GE.AND P1, PT, R4.reuse, R232, PT ;  /* 0x000000e80400720c */ /* 0x040fe40003f26270 */
[CC--:B------:R-:W-:Y:S02]  /*18db0*/  ISETP.GE.AND P6, PT, R4.reuse, R231.reuse, PT ;  /* 0x000000e70400720c */ /* 0x0c0fe40003fc6270 */
[----:B------:R-:W-:Y:S01]  /*18dc0*/  ISETP.GE.AND P4, PT, R4, R230, PT ;  /* 0x000000e60400720c */ /* 0x000fe20003f86270 */
[--C-:B------:R-:W-:Y:S01]  /*18dd0*/  IMAD.IADD R4, R237, 0x1, -R3.reuse ;  /* 0x00000001ed047824 */ /* 0x100fe200078e0a03 */
[----:B------:R-:W-:Y:S02]  /*18de0*/  FSEL R179, R20, -INF , !P5 ;  /* 0xff80000014b37808 */ /* 0x000fe40006800000 */
[----:B------:R-:W-:Y:S02]  /*18df0*/  FSEL R177, R21, -INF , !P0 ;  /* 0xff80000015b17808 */ /* 0x000fe40004000000 */
[----:B------:R-:W-:Y:S02]  /*18e00*/  FSEL R16, R22, -INF , !P1 ;  /* 0xff80000016107808 */ /* 0x000fe40004800000 */
        /* <DEDUP_REMOVED lines=66> */
[----:B------:R-:W-:Y:S01]  /*19230*/  FSEL R190, R29, -INF , !P5 ;  /* 0xff8000001dbe7808 */ /* 0x000fe20006800000 */
[----:B------:R-:W-:Y:S01]  /*19240*/  VIADD R29, R213, 0xffffffe9 ;  /* 0xffffffe9d51d7836 */ /* 0x000fe20000000000 */
        /* <DEDUP_REMOVED lines=17> */
[----:B------:R-:W-:Y:S01]  /*19360*/  ISETP.GT.AND P1, PT, R205, R4, PT ;  /* 0x00000004cd00720c */ /* 0x000fe20003f24270 */
[----:B------:R-:W-:Y:S01]  /*19370*/  VIADD R2, R212, 0x21 ;  /* 0x00000021d4027836 */ /* 0x000fe20000000000 */
[----:B------:R-:W-:Y:S01]  /*19380*/  I2FP.F32.S32 R13, R13 ;  /* 0x0000000d000d7245 */ /* 0x000fe20000201400 */
[----:B------:R-:W-:Y:S01]  /*19390*/  VIADD R31, R213, 0xffffffe8 ;  /* 0xffffffe8d51f7836 */ /* 0x000fe20000000000 */
        /* <DEDUP_REMOVED lines=154> */
[----:B------:R-:W-:Y:S01]  /*19d40*/  ISETP.GT.AND P0, PT, R203, R2, PT ;  /* 0x00000002cb00720c */ /* 0x000fe20003f04270 */
[----:B------:R-:W-:Y:S01]  /*19d50*/  FFMA.FTZ R59, R6, -UR6, R59 ;  /* 0x80000006063b7c23 */ /* 0x000fe2000801003b */
[----:B------:R-:W-:Y:S01]  /*19d60*/  FSEL R191, R191, -INF , !P1 ;  /* 0xff800000bfbf7808 */ /* 0x000fe20004800000 */
[----:B------:R-:W-:Y:S01]  /*19d70*/  IMAD.IADD R6, R238, 0x1, -R5 ;  /* 0x00000001ee067824 */ /* 0x000fe200078e0a05 */
[----:B------:R-:W-:Y:S01]  /*19d80*/  FSEL R13, R55, -INF , !P0 ;  /* 0xff800000370d7808 */ /* 0x000fe20004000000 */
[----:B------:R-:W-:Y:S01]  /*19d90*/  VIADD R7, R213, 0xffffffc0 ;  /* 0xffffffc0d5077836 */ /* 0x000fe20000000000 */
[----:B------:R-:W-:Y:S01]  /*19da0*/  FSEL R189, R49, -INF , !P6 ;  /* 0xff80000031bd7808 */ /* 0x000fe20007000000 */
[----:B------:R-:W-:Y:S01]  /*19db0*/  FFMA.FTZ R58, R3, -UR6, R58 ;  /* 0x80000006033a7c23 */ /* 0x000fe2000801003a */
[----:B------:R-:W-:Y:S01]  /*19dc0*/  FSEL R21, R21, -INF , !P4 ;  /* 0xff80000015157808 */ /* 0x000fe20006000000 */
[--C-:B------:R-:W-:Y:S01]  /*19dd0*/  IMAD.IADD R25, R236, 0x1, -R7.reuse ;  /* 0x00000001ec197824 */ /* 0x100fe200078e0a07 */
[C---:B------:R-:W-:Y:S01]  /*19de0*/  ISETP.GT.AND P0, PT, R207.reuse, R4, PT ;  /* 0x00000004cf00720c */ /* 0x040fe20003f04270 */
[--C-:B------:R-:W-:Y:S01]  /*19df0*/  IMAD.IADD R19, R234, 0x1, -R7.reuse ;  /* 0x00000001ea137824 */ /* 0x100fe200078e0a07 */
[----:B------:R-:W-:Y:S01]  /*19e00*/  ISETP.GT.AND P1, PT, R207, R2, PT ;  /* 0x00000002cf00720c */ /* 0x000fe20003f24270 */
[--C-:B------:R-:W-:Y:S01]  /*19e10*/  IMAD.IADD R27, R237, 0x1, -R7.reuse ;  /* 0x00000001ed1b7824 */ /* 0x100fe200078e0a07 */
[C---:B------:R-:W-:Y:S01]  /*19e20*/  ISETP.GT.AND P6, PT, R201.reuse, R4, PT ;  /* 0x00000004c900720c */ /* 0x040fe20003fc4270 */
[----:B------:R-:W-:Y:S01]  /*19e30*/  IMAD.IADD R7, R238, 0x1, -R7 ;  /* 0x00000001ee077824 */ /* 0x000fe200078e0a07 */
        /* <DEDUP_REMOVED lines=47> */
[----:B------:R-:W-:Y:S02]  /*1a130*/  IABS R5, R7 ;  /* 0x0000000700057213 */ /* 0x000fe40000000000 */
[----:B------:R-:W-:Y:S02]  /*1a140*/  FSEL R63, R63, -INF , !P5 ;  /* 0xff8000003f3f7808 */ /* 0x000fe40006800000 */
[----:B------:R-:W-:Y:S02]  /*1a150*/  FSEL R211, R56, -INF , !P6 ;  /* 0xff80000038d37808 */ /* 0x000fe40007000000 */
[----:B------:R-:W-:Y:S02]  /*1a160*/  IABS R6, R6 ;  /* 0x0000000600067213 */ /* 0x000fe40000000000 */
[C---:B------:R-:W-:Y:S02]  /*1a170*/  ISETP.GT.AND P5, PT, R205.reuse, R4, PT ;  /* 0x00000004cd00720c */ /* 0x040fe40003fa4270 */
[----:B------:R-:W-:Y:S02]  /*1a180*/  ISETP.GT.AND P6, PT, R205, R2, PT ;  /* 0x00000002cd00720c */ /* 0x000fe40003fc4270 */
[----:B------:R-:W-:Y:S02]  /*1a190*/  I2FP.F32.S32 R5, R5 ;  /* 0x0000000500057245 */ /* 0x000fe40000201400 */
[----:B------:R-:W-:Y:S02]  /*1a1a0*/  I2FP.F32.S32 R6, R6 ;  /* 0x0000000600067245 */ /* 0x000fe40000201400 */
[----:B------:R-:W-:Y:S01]  /*1a1b0*/  FSEL R60, R3, -INF , !P1 ;  /* 0xff800000033c7808 */ /* 0x000fe20004800000 */
[----:B------:R-:W-:Y:S01]  /*1a1c0*/  VIADD R3, R213, 0xffffffc9 ;  /* 0xffffffc9d5037836 */ /* 0x000fe20000000000 */
[----:B------:R-:W-:Y:S01]  /*1a1d0*/  FSEL R199, R64, -INF , !P5 ;  /* 0xff80000040c77808 */ /* 0x000fe20006800000 */
[----:B------:R-:W-:Y:S01]  /*1a1e0*/  FFMA.FTZ R66, R5, -UR6, R66 ;  /* 0x8000000605427c23 */ /* 0x000fe20008010042 */
[----:B------:R-:W-:Y:S01]  /*1a1f0*/  FSEL R193, R65, -INF , !P6 ;  /* 0xff80000041c17808 */ /* 0x000fe20007000000 */
[----:B------:R-:W-:Y:S01]  /*1a200*/  VIADD R5, R213, 0xffffffc8 ;  /* 0xffffffc8d5057836 */ /* 0x000fe20000000000 */
[-C--:B------:R-:W-:Y:S01]  /*1a210*/  ISETP.GE.AND P1, PT, R4, R231.reuse, PT ;  /* 0x000000e70400720c */ /* 0x080fe20003f26270 */
[----:B------:R-:W-:Y:S01]  /*1a220*/  IMAD.IADD R24, R237, 0x1, -R3 ;  /* 0x00000001ed187824 */ /* 0x000fe200078e0a03 */
[----:B------:R-:W-:Y:S01]  /*1a230*/  ISETP.GE.AND P5, PT, R2, R231, PT ;  /* 0x000000e70200720c */ /* 0x000fe20003fa6270 */
[--C-:B------:R-:W-:Y:S01]  /*1a240*/  IMAD.IADD R27, R234, 0x1, -R5.reuse ;  /* 0x00000001ea1b7824 */ /* 0x100fe200078e0a05 */
[----:B------:R-:W-:Y:S01]  /*1a250*/  ISETP.GE.AND P6, PT, R4, R230, PT ;  /* 0x000000e60400720c */ /* 0x000fe20003fc6270 */
[--C-:B------:R-:W-:Y:S01]  /*1a260*/  IMAD.IADD R25, R238, 0x1, -R5.reuse ;  /* 0x00000001ee197824 */ /* 0x100fe200078e0a05 */
[----:B------:R-:W-:Y:S01]  /*1a270*/  FSEL R209, R209, -INF , !P0 ;  /* 0xff800000d1d17808 */ /* 0x000fe20004000000 */
[--C-:B------:R-:W-:Y:S01]  /*1a280*/  IMAD.IADD R7, R237, 0x1, -R5.reuse ;  /* 0x00000001ed077824 */ /* 0x100fe200078e0a05 */
[----:B------:R-:W-:Y:S01]  /*1a290*/  FSEL R62, R58, -INF , !P4 ;  /* 0xff8000003a3e7808 */ /* 0x000fe20006000000 */
[----:B------:R-:W-:Y:S01]  /*1a2a0*/  IMAD.IADD R5, R236, 0x1, -R5 ;  /* 0x00000001ec057824 */ /* 0x000fe200078e0a05 */
[----:B------:R-:W-:Y:S01]  /*1a2b0*/  FSEL R197, R197, -INF , !P1 ;  /* 0xff800000c5c57808 */ /* 0x000fe20004800000 */
[----:B------:R-:W-:Y:S01]  /*1a2c0*/  FFMA.FTZ R67, R6, -UR6, R67 ;  /* 0x8000000606437c23 */ /* 0x000fe20008010043 */
[----:B------:R-:W-:Y:S01]  /*1a2d0*/  FSEL R195, R61, -INF , !P5 ;  /* 0xff8000003dc37808 */ /* 0x000fe20006800000 */
[----:B------:R-:W-:Y:S01]  /*1a2e0*/  VIADD R6, R212, 0x40 ;  /* 0x00000040d4067836 */ /* 0x000fe20000000000 */
[----:B------:R-:W-:Y:S02]  /*1a2f0*/  FSEL R52, R52, -INF , !P6 ;  /* 0xff80000034347808 */ /* 0x000fe40007000000 */
[C---:B------:R-:W-:Y:S02]  /*1a300*/  ISETP.GT.AND P0, PT, R203.reuse, R4, PT ;  /* 0x00000004cb00720c */ /* 0x040fe40003f04270 */
[----:B------:R-:W-:Y:S02]  /*1a310*/  ISETP.GT.AND P4, PT, R203, R2, PT ;  /* 0x00000002cb00720c */ /* 0x000fe40003f84270 */
[C---:B------:R-:W-:Y:S02]  /*1a320*/  ISETP.GE.AND P1, PT, R2.reuse, R230, PT ;  /* 0x000000e60200720c */ /* 0x040fe40003f26270 */
[CC--:B------:R-:W-:Y:S02]  /*1a330*/  ISETP.GE.AND P5, PT, R2.reuse, R233.reuse, PT ;  /* 0x000000e90200720c */ /* 0x0c0fe40003fa6270 */
[-C--:B------:R-:W-:Y:S01]  /*1a340*/  ISETP.GE.AND P6, PT, R2, R232.reuse, PT ;  /* 0x000000e80200720c */ /* 0x080fe20003fc6270 */
[--C-:B------:R-:W-:Y:S01]  /*1a350*/  IMAD.IADD R2, R238, 0x1, -R3.reuse ;  /* 0x00000001ee027824 */ /* 0x100fe200078e0a03 */
[----:B------:R-:W-:Y:S02]  /*1a360*/  FSEL R19, R66, -INF , !P0 ;  /* 0xff80000042137808 */ /* 0x000fe40004000000 */
[----:B------:R-:W-:Y:S02]  /*1a370*/  FSEL R18, R67, -INF , !P4 ;  /* 0xff80000043127808 */ /* 0x000fe40006000000 */
[C---:B------:R-:W-:Y:S02]  /*1a380*/  ISETP.GE.AND P0, PT, R4.reuse, R233, PT ;  /* 0x000000e90400720c */ /* 0x040fe40003f06270 */
[----:B------:R-:W-:Y:S01]  /*1a390*/  ISETP.GE.AND P4, PT, R4, R232, PT ;  /* 0x000000e80400720c */ /* 0x000fe20003f86270 */
[----:B------:R-:W-:Y:S01]  /*1a3a0*/  IMAD.IADD R4, R234, 0x1, -R3 ;  /* 0x00000001ea047824 */ /* 0x000fe200078e0a03 */
[----:B------:R-:W-:Y:S02]  /*1a3b0*/  IABS R27, R27 ;  /* 0x0000001b001b7213 */ /* 0x000fe40000000000 */
[----:B------:R-:W-:Y:S02]  /*1a3c0*/  IABS R2, R2 ;  /* 0x0000000200027213 */ /* 0x000fe40000000000 */
[----:B------:R-:W-:Y:S02]  /*1a3d0*/  I2FP.F32.S32 R27, R27 ;  /* 0x0000001b001b7245 */ /* 0x000fe40000201400 */
[----:B------:R-:W-:Y:S02]  /*1a3e0*/  I2FP.F32.S32 R2, R2 ;  /* 0x0000000200027245 */ /* 0x000fe40000201400 */
[----:B------:R-:W-:Y:S01]  /*1a3f0*/  IABS R4, R4 ;  /* 0x0000000400047213 */ /* 0x000fe20000000000 */
[----:B------:R-:W-:Y:S01]  /*1a400*/  FFMA.FTZ R68, R27, -UR6, R68 ;  /* 0x800000061b447c23 */ /* 0x000fe20008010044 */
[----:B------:R-:W-:Y:S01]  /*1a410*/  FSEL R64, R63, -INF , !P1 ;  /* 0xff8000003f407808 */ /* 0x000fe20004800000 */
[----:B------:R-:W-:Y:S01]  /*1a420*/  FFMA.FTZ R71, R2, -UR6, R71 ;  /* 0x8000000602477c23 */ /* 0x000fe20008010047 */
[----:B------:R-:W-:Y:S01]  /*1a430*/  I2FP.F32.S32 R4, R4 ;  /* 0x0000000400047245 */ /* 0x000fe20000201400 */
[----:B------:R-:W-:Y:S01]  /*1a440*/  VIADD R2, R212, 0x41 ;  /* 0x00000041d4027836 */ /* 0x000fe20000000000 */
[----:B------:R-:W-:Y:S02]  /*1a450*/  IABS R25, R25 ;  /* 0x0000001900197213 */ /* 0x000fe40000000000 */
[C---:B------:R-:W-:Y:S01]  /*1a460*/  ISETP.GT.AND P1, PT, R205.reuse, R6, PT ;  /* 0x00000006cd00720c */ /* 0x040fe20003f24270 */
[----:B------:R-:W-:Y:S01]  /*1a470*/  FFMA.FTZ R69, R4, -UR6, R69 ;  /* 0x8000000604457c23 */ /* 0x000fe20008010045 */
[----:B------:R-:W-:Y:S01]  /*1a480*/  I2FP.F32.S32 R25, R25 ;  /* 0x0000001900197245 */ /* 0x000fe20000201400 */
[----:B------:R-:W-:Y:S01]  /*1a490*/  IMAD.IADD R4, R236, 0x1, -R3 ;  /* 0x00000001ec047824 */ /* 0x000fe200078e0a03 */
        /* <DEDUP_REMOVED lines=32> */
[----:B------:R-:W-:Y:S02]  /*1a6a0*/  ISETP.GT.AND P0, PT, R207, R2, PT ;  /* 0x00000002cf00720c */ /* 0x000fe40003f04270 */
        /* <DEDUP_REMOVED lines=34> */
[----:B------:R-:W-:Y:S01]  /*1a8d0*/  IABS R5, R5 ;  /* 0x0000000500057213 */ /* 0x000fe20000000000 */
[----:B------:R-:W-:Y:S01]  /*1a8e0*/  VIADD R27, R213, 0xfffffff0 ;  /* 0xfffffff0d51b7836 */ /* 0x000fe20000000000 */
[----:B------:R-:W-:Y:S02]  /*1a8f0*/  I2FP.F32.S32 R25, R25 ;  /* 0x0000001900197245 */ /* 0x000fe40000201400 */
[----:B------:R-:W-:Y:S01]  /*1a900*/  FSEL R3, R76, -INF , !P6 ;  /* 0xff8000004c037808 */ /* 0x000fe20007000000 */
[----:B------:R-:W-:Y:S01]  /*1a910*/  IMAD.IADD R39, R238, 0x1, -R27 ;  /* 0x00000001ee277824 */ /* 0x000fe200078e0a1b */
[----:B------:R-:W-:Y:S01]  /*1a920*/  ISETP.GT.AND P6, PT, R207, R2, PT ;  /* 0x00000002cf00720c */ /* 0x000fe20003fc4270 */
[----:B------:R-:W-:Y:S01]  /*1a930*/  FFMA.FTZ R78, R25, -UR6, R78 ;  /* 0x80000006194e7c23 */ /* 0x000fe2000801004e */
[----:B------:R-:W-:Y:S02]  /*1a940*/  I2FP.F32.S32 R5, R5 ;  /* 0x0000000500057245 */ /* 0x000fe40000201400 */
[----:B------:R-:W-:Y:S02]  /*1a950*/  IABS R7, R7 ;  /* 0x0000000700077213 */ /* 0x000fe40000000000 */
[----:B------:R-:W-:Y:S01]  /*1a960*/  FSEL R77, R77, -INF , !P6 ;  /* 0xff8000004d4d7808 */ /* 0x000fe20007000000 */
[----:B------:R-:W-:Y:S01]  /*1a970*/  FFMA.FTZ R82, R5, -UR6, R82 ;  /* 0x8000000605527c23 */ /* 0x000fe20008010052 */
[-C--:B------:R-:W-:Y:S01]  /*1a980*/  ISETP.GT.AND P6, PT, R201, R6.reuse, PT ;  /* 0x00000006c900720c */ /* 0x080fe20003fc4270 */
[----:B------:R-:W-:Y:S01]  /*1a990*/  VIADD R5, R213, 0xffffffd8 ;  /* 0xffffffd8d5057836 */ /* 0x000fe20000000000 */
[----:B-1----:R-:W-:Y:S02]  /*1a9a0*/  FSEL R219, R73, -INF , !P1 ;  /* 0xff80000049db7808 */ /* 0x002fe40004800000 */
[----:B------:R-:W-:Y:S01]  /*1a9b0*/  I2FP.F32.S32 R7, R7 ;  /* 0x0000000700077245 */ /* 0x000fe20000201400 */
[--C-:B------:R-:W-:Y:S01]  /*1a9c0*/  IMAD.IADD R25, R234, 0x1, -R5.reuse ;  /* 0x00000001ea197824 */ /* 0x100fe200078e0a05 */
[----:B------:R-:W-:Y:S02]  /*1a9d0*/  ISETP.GT.AND P1, PT, R203, R6, PT ;  /* 0x00000006cb00720c */ /* 0x000fe40003f24270 */
[----:B------:R-:W-:Y:S01]  /*1a9e0*/  FSEL R76, R75, -INF , !P0 ;  /* 0xff8000004b4c7808 */ /* 0x000fe20004000000 */
[----:B------:R-:W-:Y:S01]  /*1a9f0*/  FFMA.FTZ R80, R7, -UR6, R80 ;  /* 0x8000000607507c23 */ /* 0x000fe20008010050 */
[----:B------:R-:W-:Y:S01]  /*1aa00*/  ISETP.GE.AND P0, PT, R6, R231, PT ;  /* 0x000000e70600720c */ /* 0x000fe20003f06270 */
[----:B------:R-:W-:Y:S01]  /*1aa10*/  IMAD.IADD R7, R238, 0x1, -R5 ;  /* 0x00000001ee077824 */ /* 0x000fe200078e0a05 */
[----:B------:R-:W-:Y:S02]  /*1aa20*/  FSEL R74, R78, -INF , !P6 ;  /* 0xff8000004e4a7808 */ /* 0x000fe40007000000 */
[----:B------:R-:W-:Y:S02]  /*1aa30*/  ISETP.GT.AND P6, PT, R201, R2, PT ;  /* 0x00000002c900720c */ /* 0x000fe40003fc4270 */
[----:B------:R-:W-:Y:S02]  /*1aa40*/  FSEL R192, R82, -INF , !P1 ;  /* 0xff80000052c07808 */ /* 0x000fe40004800000 */
[----:B------:R-:W-:Y:S01]  /*1aa50*/  FSEL R82, R3, -INF , !P0 ;  /* 0xff80000003527808 */ /* 0x000fe20004000000 */
[----:B------:R-:W-:Y:S01]  /*1aa60*/  VIADD R3, R213, 0xffffffd9 ;  /* 0xffffffd9d5037836 */ /* 0x000fe20000000000 */
[----:B------:R-:W-:Y:S02]  /*1aa70*/  IABS R26, R26 ;  /* 0x0000001a001a7213 */ /* 0x000fe40000000000 */
[----:B------:R-:W-:Y:S02]  /*1aa80*/  FSEL R78, R79, -INF , !P6 ;  /* 0xff8000004f4e7808 */ /* 0x000fe40007000000 */
[----:B------:R-:W-:Y:S01]  /*1aa90*/  FSEL R79, R4, -INF , !P4 ;  /* 0xff800000044f7808 */ /* 0x000fe20006000000 */
[----:B------:R-:W-:Y:S01]  /*1aaa0*/  IMAD.IADD R4, R238, 0x1, -R3 ;  /* 0x00000001ee047824 */ /* 0x000fe200078e0a03 */
[----:B------:R-:W-:Y:S02]  /*1aab0*/  I2FP.F32.S32 R26, R26 ;  /* 0x0000001a001a7245 */ /* 0x000fe40000201400 */
[----:B------:R-:W-:Y:S02]  /*1aac0*/  IABS R7, R7 ;  /* 0x0000000700077213 */ /* 0x000fe40000000000 */
[----:B------:R-:W-:Y:S01]  /*1aad0*/  IABS R24, R24 ;  /* 0x0000001800187213 */ /* 0x000fe20000000000 */
[----:B------:R-:W-:Y:S01]  /*1aae0*/  FFMA.FTZ R81, R26, -UR6, R81 ;  /* 0x800000061a517c23 */ /* 0x000fe20008010051 */
[----:B------:R-:W-:Y:S01]  /*1aaf0*/  IABS R4, R4 ;  /* 0x0000000400047213 */ /* 0x000fe20000000000 */
[----:B------:R-:W-:Y:S01]  /*1ab00*/  IMAD.IADD R26, R237, 0x1, -R29 ;  /* 0x00000001ed1a7824 */ /* 0x000fe200078e0a1d */
[----:B------:R-:W-:Y:S02]  /*1ab10*/  I2FP.F32.S32 R7, R7 ;  /* 0x0000000700077245 */ /* 0x000fe40000201400 */
[----:B------:R-:W-:Y:S02]  /*1ab20*/  I2FP.F32.S32 R24, R24 ;  /* 0x0000001800187245 */ /* 0x000fe40000201400 */
[----:B------:R-:W-:Y:S01]  /*1ab30*/  FSEL R223, R72, -INF , !P5 ;  /* 0xff80000048df7808 */ /* 0x000fe20006800000 */
[----:B------:R-:W-:Y:S01]  /*1ab40*/  FFMA.FTZ R86, R7, -UR6, R86 ;  /* 0x8000000607567c23 */ /* 0x000fe20008010056 */
[----:B------:R-:W-:Y:S01]  /*1ab50*/  ISETP.GT.AND P6, PT, R205, R6, PT ;  /* 0x00000006cd00720c */ /* 0x000fe20003fc4270 */
[----:B------:R-:W-:Y:S01]  /*1ab60*/  IMAD.IADD R7, R237, 0x1, -R5 ;  /* 0x00000001ed077824 */ /* 0x000fe200078e0a05 */
[----:B------:R-:W-:Y:S01]  /*1ab70*/  ISETP.GT.AND P5, PT, R205, R2, PT ;  /* 0x00000002cd00720c */ /* 0x000fe20003fa4270 */
[----:B------:R-:W-:Y:S01]  /*1ab80*/  FFMA.FTZ R83, R24, -UR6, R83 ;  /* 0x8000000618537c23 */ /* 0x000fe20008010053 */
[----:B------:R-:W-:Y:S01]  /*1ab90*/  I2FP.F32.S32 R4, R4 ;  /* 0x0000000400047245 */ /* 0x000fe20000201400 */
[----:B------:R-:W-:Y:S01]  /*1aba0*/  IMAD.IADD R24, R237, 0x1, -R3 ;  /* 0x00000001ed187824 */ /* 0x000fe200078e0a03 */
[----:B------:R-:W-:Y:S02]  /*1abb0*/  FSEL R54, R80, -INF , !P6 ;  /* 0xff80000050367808 */ /* 0x000fe40007000000 */
[----:B------:R-:W-:Y:S01]  /*1abc0*/  FSEL R34, R81, -INF , !P5 ;  /* 0xff80000051227808 */ /* 0x000fe20006800000 */
[----:B------:R-:W-:Y:S01]  /*1abd0*/  FFMA.FTZ R87, R4, -UR6, R87 ;  /* 0x8000000604577c23 */ /* 0x000fe20008010057 */
[----:B------:R-:W-:Y:S01]  /*1abe0*/  ISETP.GT.AND P4, PT, R203, R2, PT ;  /* 0x00000002cb00720c */ /* 0x000fe20003f84270 */
[----:B------:R-:W-:Y:S01]  /*1abf0*/  IMAD.IADD R4, R236, 0x1, -R5 ;  /* 0x00000001ec047824 */ /* 0x000fe200078e0a05 */
[C---:B------:R-:W-:Y:S02]  /*1ac00*/  ISETP.GE.AND P6, PT, R6.reuse, R230, PT ;  /* 0x000000e60600720c */ /* 0x040fe40003fc6270 */
[C---:B------:R-:W-:Y:S02]  /*1ac10*/  ISETP.GE.AND P5, PT, R6.reuse, R233, PT ;  /* 0x000000e90600720c */ /* 0x040fe40003fa6270 */
[----:B------:R-:W-:Y:S01]  /*1ac20*/  ISETP.GE.AND P1, PT, R6, R232, PT ;  /* 0x000000e80600720c */ /* 0x000fe20003f26270 */
[--C-:B------:R-:W-:Y:S01]  /*1ac30*/  IMAD.IADD R6, R234, 0x1, -R3.reuse ;  /* 0x00000001ea067824 */ /* 0x100fe200078e0a03 */
[----:B------:R-:W-:Y:S01]  /*1ac40*/  FSEL R43, R83, -INF , !P4 ;  /* 0xff800000532b7808 */ /* 0x000fe20006000000 */
[----:B------:R-:W-:Y:S01]  /*1ac50*/  IMAD.IADD R3, R236, 0x1, -R3 ;  /* 0x00000001ec037824 */ /* 0x000fe200078e0a03 */
[----:B------:R-:W-:Y:S02]  /*1ac60*/  IABS R5, R7 ;  /* 0x0000000700057213 */ /* 0x000fe40000000000 */
[----:B------:R-:W-:Y:S02]  /*1ac70*/  ISETP.GE.AND P4, PT, R2, R231, PT ;  /* 0x000000e70200720c */ /* 0x000fe40003f86270 */
[----:B------:R-:W-:Y:S02]  /*1ac80*/  IABS R25, R25 ;  /* 0x0000001900197213 */ /* 0x000fe40000000000 */
[----:B------:R-:W-:Y:S02]  /*1ac90*/  IABS R6, R6 ;  /* 0x0000000600067213 */ /* 0x000fe40000000000 */
[----:B------:R-:W-:Y:S02]  /*1aca0*/  I2FP.F32.S32 R5, R5 ;  /* 0x0000000500057245 */ /* 0x000fe40000201400 */
[----:B------:R-:W-:Y:S02]  /*1acb0*/  FSEL R80, R77, -INF , !P4 ;  /* 0xff8000004d507808 */ /* 0x000fe40006000000 */
[----:B------:R-:W-:Y:S01]  /*1acc0*/  FSEL R74, R74, -INF , !P6 ;  /* 0xff8000004a4a7808 */ /* 0x000fe20007000000 */
[----:B------:R-:W-:Y:S01]  /*1acd0*/  FFMA.FTZ R88, R5, -UR6, R88 ;  /* 0x8000000605587c23 */ /* 0x000fe20008010058 */
[C---:B------:R-:W-:Y:S02]  /*1ace0*/  ISETP.GE.AND P0, PT, R2.reuse, R230, PT ;  /* 0x000000e60200720c */ /* 0x040fe40003f06270 */
[C---:B------:R-:W-:Y:S02]  /*1acf0*/  ISETP.GE.AND P4, PT, R2.reuse, R233, PT ;  /* 0x000000e90200720c */ /* 0x040fe40003f86270 */
[----:B------:R-:W-:Y:S02]  /*1ad00*/  I2FP.F32.S32 R25, R25 ;  /* 0x0000001900197245 */ /* 0x000fe40000201400 */
[----:B------:R-:W-:Y:S02]  /*1ad10*/  I2FP.F32.S32 R6, R6 ;  /* 0x0000000600067245 */ /* 0x000fe40000201400 */
[----:B------:R-:W-:Y:S01]  /*1ad20*/  ISETP.GE.AND P6, PT, R2, R232, PT ;  /* 0x000000e80200720c */ /* 0x000fe20003fc6270 */
[----:B------:R-:W-:Y:S01]  /*1ad30*/  VIADD R2, R212, 0x50 ;  /* 0x00000050d4027836 */ /* 0x000fe20000000000 */
[----:B------:R-:W-:Y:S01]  /*1ad40*/  IABS R4, R4 ;  /* 0x0000000400047213 */ /* 0x000fe20000000000 */
[----:B------:R-:W-:Y:S01]  /*1ad50*/  FFMA.FTZ R85, R6, -UR6, R85 ;  /* 0x8000000606557c23 */ /* 0x000fe20008010055 */
[----:B------:R-:W-:Y:S01]  /*1ad60*/  FSEL R78, R78, -INF , !P0 ;  /* 0xff8000004e4e7808 */ /* 0x000fe20004000000 */
[----:B------:R-:W-:Y:S01]  /*1ad70*/  VIADD R6, R212, 0x51 ;  /* 0x00000051d4067836 */ /* 0x000fe20000000000 */
[----:B------:R-:W-:Y:S01]  /*1ad80*/  I2FP.F32.S32 R5, R4 ;  /* 0x0000000400057245 */ /* 0x000fe20000201400 */
[----:B------:R-:W-:Y:S01]  /*1ad90*/  FFMA.FTZ R84, R25, -UR6, R84 ;  /* 0x8000000619547c23 */ /* 0x000fe20008010054 */
[----:B------:R-:W-:Y:S02]  /*1ada0*/  ISETP.GT.AND P0, PT, R205, R2, PT ;  /* 0x00000002cd00720c */ /* 0x000fe40003f04270 */
[----:B------:R-:W-:Y:S01]  /*1adb0*/  IABS R24, R24 ;  /* 0x0000001800187213 */ /* 0x000fe20000000000 */
[----:B------:R-:W-:Y:S01]  /*1adc0*/  FFMA.FTZ R90, R5, -UR6, R90 ;  /* 0x80000006055a7c23 */ /* 0x000fe2000801005a */
[----:B------:R-:W-:Y:S01]  /*1add0*/  FSEL R83, R84, -INF , !P0 ;  /* 0xff80000054537808 */ /* 0x000fe20004000000 */
[----:B------:R-:W-:Y:S01]  /*1ade0*/  VIADD R5, R213, 0xffffffe0 ;  /* 0xffffffe0d5057836 */ /* 0x000fe20000000000 */
[----:B------:R-:W-:Y:S02]  /*1adf0*/  ISETP.GT.AND P0, PT, R205, R6, PT ;  /* 0x00000006cd00720c */ /* 0x000fe40003f04270 */
[----:B------:R-:W-:Y:S01]  /*1ae00*/  I2FP.F32.S32 R24, R24 ;  /* 0x0000001800187245 */ /* 0x000fe20000201400 */
[--C-:B------:R-:W-:Y:S01]  /*1ae10*/  IMAD.IADD R7, R236, 0x1, -R5.reuse ;  /* 0x00000001ec077824 */ /* 0x100fe200078e0a05 */
[----:B------:R-:W-:Y:S01]  /*1ae20*/  FSEL R81, R85, -INF , !P0 ;  /* 0xff80000055517808 */ /* 0x000fe20004000000 */
[----:B------:R-:W-:Y:S01]  /*1ae30*/  IMAD.IADD R25, R237, 0x1, -R5 ;  /* 0x00000001ed197824 */ /* 0x000fe200078e0a05 */
[----:B------:R-:W-:Y:S01]  /*1ae40*/  IABS R3, R3 ;  /* 0x0000000300037213 */ /* 0x000fe20000000000 */
[----:B------:R-:W-:Y:S01]  /*1ae50*/  FFMA.FTZ R89, R24, -UR6, R89 ;  /* 0x8000000618597c23 */ /* 0x000fe20008010059 */
[----:B------:R-:W-:Y:S02]  /*1ae60*/  ISETP.GT.AND P0, PT, R203, R2, PT ;  /* 0x00000002cb00720c */ /* 0x000fe40003f04270 */
[----:B------:R-:W-:Y:S01]  /*1ae70*/  I2FP.F32.S32 R24, R3 ;  /* 0x0000000300187245 */ /* 0x000fe20000201400 */
[----:B------:R-:W-:Y:S01]  /*1ae80*/  VIADD R3, R213, 0xffffffe1 ;  /* 0xffffffe1d5037836 */ /* 0x000fe20000000000 */
[----:B------:R-:W-:Y:S02]  /*1ae90*/  IABS R7, R7 ;  /* 0x0000000700077213 */ /* 0x000fe40000000000 */
[----:B------:R-:W-:Y:S01]  /*1aea0*/  FSEL R86, R86, -INF , !P0 ;  /* 0xff80000056567808 */ /* 0x000fe20004000000 */
[----:B------:R-:W-:Y:S01]  /*1aeb0*/  FFMA.FTZ R91, R24, -UR6, R91 ;  /* 0x80000006185b7c23 */ /* 0x000fe2000801005b */
[----:B------:R-:W-:Y:S01]  /*1aec0*/  ISETP.GT.AND P0, PT, R203, R6, PT ;  /* 0x00000006cb00720c */ /* 0x000fe20003f04270 */
[----:B------:R-:W-:Y:S01]  /*1aed0*/  IMAD.IADD R24, R237, 0x1, -R3 ;  /* 0x00000001ed187824 */ /* 0x000fe200078e0a03 */
[----:B------:R-:W-:Y:S02]  /*1aee0*/  I2FP.F32.S32 R7, R7 ;  /* 0x0000000700077245 */ /* 0x000fe40000201400 */
[----:B------:R-:W-:Y:S02]  /*1aef0*/  FSEL R87, R87, -INF , !P0 ;  /* 0xff80000057577808 */ /* 0x000fe40004000000 */
[----:B------:R-:W-:Y:S01]  /*1af00*/  ISETP.GT.AND P0, PT, R207, R2, PT ;  /* 0x00000002cf00720c */ /* 0x000fe20003f04270 */
[----:B------:R-:W-:Y:S01]  /*1af10*/  FFMA.FTZ R94, R7, -UR6, R94 ;  /* 0x80000006075e7c23 */ /* 0x000fe2000801005e */
[----:B------:R-:W-:Y:S01]  /*1af20*/  FSEL R54, R54, -INF , !P5 ;  /* 0xff80000036367808 */ /* 0x000fe20006800000 */
[--C-:B------:R-:W-:Y:S01]  /*1af30*/  IMAD.IADD R7, R234, 0x1, -R5.reuse ;  /* 0x00000001ea077824 */ /* 0x100fe200078e0a05 */
[----:B------:R-:W-:Y:S01]  /*1af40*/  ISETP.GT.AND P5, PT, R207, R6, PT ;  /* 0x00000006cf00720c */ /* 0x000fe20003fa4270 */
[----:B------:R-:W-:Y:S01]  /*1af50*/  IMAD.IADD R5, R238, 0x1, -R5 ;  /* 0x00000001ee057824 */ /* 0x000fe200078e0a05 */
[----:B------:R-:W-:Y:S02]  /*1af60*/  FSEL R34, R34, -INF , !P4 ;  /* 0xff80000022227808 */ /* 0x000fe40006000000 */
[----:B------:R-:W-:Y:S02]  /*1af70*/  ISETP.GT.AND P4, PT, R201, R2, PT ;  /* 0x00000002c900720c */ /* 0x000fe40003f84270 */
[----:B------:R-:W-:Y:S02]  /*1af80*/  FSEL R4, R88, -INF , !P0 ;  /* 0xff80000058047808 */ /* 0x000fe40004000000 */
[----:B------:R-:W-:Y:S02]  /*1af90*/  IABS R24, R24 ;  /* 0x0000001800187213 */ /* 0x000fe40000000000 */
[----:B------:R-:W-:Y:S02]  /*1afa0*/  FSEL R192, R192, -INF , !P1 ;  /* 0xff800000c0c07808 */ /* 0x000fe40004800000 */
[----:B------:R-:W-:Y:S02]  /*1afb0*/  FSEL R43, R43, -INF , !P6 ;  /* 0xff8000002b2b7808 */ /* 0x000fe40007000000 */
[----:B------:R-:W-:Y:S02]  /*1afc0*/  FSEL R88, R89, -INF , !P5 ;  /* 0xff80000059587808 */ /* 0x000fe40006800000 */
[C---:B------:R-:W-:Y:S02]  /*1afd0*/  ISETP.GE.AND P1, PT, R2.reuse, R233, PT ;  /* 0x000000e90200720c */ /* 0x040fe40003f26270 */
[C---:B------:R-:W-:Y:S02]  /*1afe0*/  ISETP.GE.AND P6, PT, R2.reuse, R232, PT ;  /* 0x000000e80200720c */ /* 0x040fe40003fc6270 */
[C---:B------:R-:W-:Y:S02]  /*1aff0*/  ISETP.GE.AND P0, PT, R2.reuse, R231, PT ;  /* 0x000000e70200720c */ /* 0x040fe40003f06270 */
[----:B------:R-:W-:Y:S02]  /*1b000*/  ISETP.GE.AND P5, PT, R2, R230, PT ;  /* 0x000000e60200720c */ /* 0x000fe40003fa6270 */
[----:B------:R-:W-:Y:S02]  /*1b010*/  FSEL R2, R90, -INF , !P4 ;  /* 0xff8000005a027808 */ /* 0x000fe40006000000 */
[----:B------:R-:W-:Y:S02]  /*1b020*/  ISETP.GT.AND P4, PT, R201, R6, PT ;  /* 0x00000006c900720c */ /* 0x000fe40003f84270 */
[----:B------:R-:W-:Y:S02]  /*1b030*/  I2FP.F32.S32 R24, R24 ;  /* 0x0000001800187245 */ /* 0x000fe40000201400 */
[----:B------:R-:W-:Y:S02]  /*1b040*/  IABS R5, R5 ;  /* 0x0000000500057213 */ /* 0x000fe40000000000 */
[----:B------:R-:W-:Y:S01]  /*1b050*/  FSEL R84, R91, -INF , !P4 ;  /* 0xff8000005b547808 */ /* 0x000fe20006000000 */
[----:B------:R-:W-:Y:S01]  /*1b060*/  FFMA.FTZ R93, R24, -UR6, R93 ;  /* 0x80000006185d7c23 */ /* 0x000fe2000801005d */
[----:B------:R-:W-:Y:S01]  /*1b070*/  ISETP.GE.AND P4, PT, R6, R233, PT ;  /* 0x000000e90600720c */ /* 0x000fe20003f86270 */
[----:B------:R-:W-:Y:S01]  /*1b080*/  IMAD.IADD R24, R236, 0x1, -R3 ;  /* 0x00000001ec187824 */ /* 0x000fe200078e0a03 */
[----:B------:R-:W-:Y:S02]  /*1b090*/  I2FP.F32.S32 R5, R5 ;  /* 0x0000000500057245 */ /* 0x000fe40000201400 */
[----:B------:R-:W-:Y:S02]  /*1b0a0*/  FSEL R83, R83, -INF , !P1 ;  /* 0xff80000053537808 */ /* 0x000fe40004800000 */
[----:B------:R-:W-:Y:S01]  /*1b0b0*/  FSEL R81, R81, -INF , !P4 ;  /* 0xff80000051517808 */ /* 0x000fe20006000000 */
[----:B------:R-:W-:Y:S01]  /*1b0c0*/  FFMA.FTZ R98, R5, -UR6, R98 ;  /* 0x8000000605627c23 */ /* 0x000fe20008010062 */
[----:B------:R-:W-:Y:S01]  /*1b0d0*/  FSEL R194, R86, -INF , !P6 ;  /* 0xff80000056c27808 */ /* 0x000fe20007000000 */
[----:B------:R-:W-:Y:S01]  /*1b0e0*/  IMAD.IADD R5, R238, 0x1, -R31 ;  /* 0x00000001ee057824 */ /* 0x000fe200078e0a1f */
[C---:B------:R-:W-:Y:S02]  /*1b0f0*/  ISETP.GE.AND P1, PT, R6.reuse, R232, PT ;  /* 0x000000e80600720c */ /* 0x040fe40003f26270 */
[C---:B------:R-:W-:Y:S02]  /*1b100*/  ISETP.GE.AND P4, PT, R6.reuse, R231, PT ;  /* 0x000000e70600720c */ /* 0x040fe40003f86270 */
[----:B------:R-:W-:Y:S01]  /*1b110*/  ISETP.GE.AND P6, PT, R6, R230, PT ;  /* 0x000000e60600720c */ /* 0x000fe20003fc6270 */
[--C-:B------:R-:W-:Y:S01]  /*1b120*/  IMAD.IADD R6, R234, 0x1, -R3.reuse ;  /* 0x00000001ea067824 */ /* 0x100fe200078e0a03 */
[----:B------:R-:W-:Y:S01]  /*1b130*/  IABS R24, R24 ;  /* 0x0000001800187213 */ /* 0x000fe20000000000 */
[----:B------:R-:W-:Y:S01]  /*1b140*/  IMAD.IADD R3, R238, 0x1, -R3 ;  /* 0x00000001ee037824 */ /* 0x000fe200078e0a03 */
[----:B------:R-:W-:Y:S02]  /*1b150*/  IABS R5, R5 ;  /* 0x0000000500057213 */ /* 0x000fe40000000000 */
[----:B------:R-:W-:Y:S02]  /*1b160*/  I2FP.F32.S32 R24, R24 ;  /* 0x0000001800187245 */ /* 0x000fe40000201400 */
[----:B------:R-:W-:Y:S02]  /*1b170*/  IABS R6, R6 ;  /* 0x0000000600067213 */ /* 0x000fe40000000000 */
[----:B------:R-:W-:Y:S01]  /*1b180*/  IABS R3, R3 ;  /* 0x0000000300037213 */ /* 0x000fe20000000000 */
[----:B------:R-:W-:Y:S01]  /*1b190*/  FFMA.FTZ R95, R24, -UR6, R95 ;  /* 0x80000006185f7c23 */ /* 0x000fe2000801005f */
[----:B------:R-:W-:Y:S02]  /*1b1a0*/  IABS R7, R7 ;  /* 0x0000000700077213 */ /* 0x000fe40000000000 */
[----:B------:R-:W-:Y:S02]  /*1b1b0*/  I2FP.F32.S32 R6, R6 ;  /* 0x0000000600067245 */ /* 0x000fe40000201400 */
[----:B------:R-:W-:Y:S02]  /*1b1c0*/  I2FP.F32.S32 R5, R5 ;  /* 0x0000000500057245 */ /* 0x000fe40000201400 */
[----:B------:R-:W-:Y:S01]  /*1b1d0*/  I2FP.F32.S32 R24, R3 ;  /* 0x0000000300187245 */ /* 0x000fe20000201400 */
[----:B------:R-:W-:Y:S01]  /*1b1e0*/  IMAD.IADD R3, R237, 0x1, -R31 ;  /* 0x00000001ed037824 */ /* 0x000fe200078e0a1f */
[----:B------:R-:W-:Y:S01]  /*1b1f0*/  I2FP.F32.S32 R7, R7 ;  /* 0x0000000700077245 */ /* 0x000fe20000201400 */
[----:B------:R-:W-:Y:S01]  /*1b200*/  FFMA.FTZ R97, R6, -UR6, R97 ;  /* 0x8000000606617c23 */ /* 0x000fe20008010061 */
[----:B------:R-:W-:Y:S01]  /*1b210*/  IABS R25, R25 ;  /* 0x0000001900197213 */ /* 0x000fe20000000000 */
[----:B------:R-:W-:Y:S01]  /*1b220*/  FFMA.FTZ R102, R5, -UR6, R102 ;  /* 0x8000000605667c23 */ /* 0x000fe20008010066 */
[----:B------:R-:W-:Y:S01]  /*1b230*/  IABS R3, R3 ;  /* 0x0000000300037213 */ /* 0x000fe20000000000 */
[----:B------:R-:W-:Y:S01]  /*1b240*/  IMAD.IADD R6, R238, 0x1, -R29 ;  /* 0x00000001ee067824 */ /* 0x000fe200078e0a1d */
[----:B------:R-:W-:Y:S01]  /*1b250*/  I2FP.F32.S32 R25, R25 ;  /* 0x0000001900197245 */ /* 0x000fe20000201400 */
[----:B------:R-:W-:Y:S01]  /*1b260*/  IMAD.IADD R5, R237, 0x1, -R27 ;  /* 0x00000001ed057824 */ /* 0x000fe200078e0a1b */
[----:B------:R-:W-:Y:S01]  /*1b270*/  I2FP.F32.S32 R3, R3 ;  /* 0x0000000300037245 */ /* 0x000fe20000201400 */
[----:B------:R-:W-:Y:S01]  /*1b280*/  FFMA.FTZ R96, R7, -UR6, R96 ;  /* 0x8000000607607c23 */ /* 0x000fe20008010060 */
[----:B------:R-:W-:Y:S01]  /*1b290*/  IABS R6, R6 ;  /* 0x0000000600067213 */ /* 0x000fe20000000000 */
[--C-:B------:R-:W-:Y:S01]  /*1b2a0*/  IMAD.IADD R7, R234, 0x1, -R31.reuse ;  /* 0x00000001ea077824 */ /* 0x100fe200078e0a1f */
        /* <DEDUP_REMOVED lines=12> */
[----:B------:R-:W-:Y:S01]  /*1b370*/  IABS R26, R26 ;  /* 0x0000001a001a7213 */ /* 0x000fe20000000000 */
[----:B------:R-:W-:Y:S01]  /*1b380*/  IMAD.IADD R24, R234, 0x1, -R29 ;  /* 0x00000001ea187824 */ /* 0x000fe200078e0a1d */
[----:B------:R-:W-:Y:S01]  /*1b390*/  I2FP.F32.S32 R3, R3 ;  /* 0x0000000300037245 */ /* 0x000fe20000201400 */
[----:B------:R-:W-:Y:S01]  /*1b3a0*/  FFMA.FTZ R103, R6, -UR6, R103 ;  /* 0x8000000606677c23 */ /* 0x000fe20008010067 */
[----:B------:R-:W-:Y:S01]  /*1b3b0*/  I2FP.F32.S32 R26, R26 ;  /* 0x0000001a001a7245 */ /* 0x000fe20000201400 */
[----:B------:R-:W-:Y:S01]  /*1b3c0*/  FFMA.FTZ R108, R5, -UR6, R108 ;  /* 0x80000006056c7c23 */ /* 0x000fe2000801006c */
[----:B------:R-:W-:Y:S01]  /*1b3d0*/  IABS R24, R24 ;  /* 0x0000001800187213 */ /* 0x000fe20000000000 */
[----:B------:R-:W-:Y:S01]  /*1b3e0*/  IMAD.IADD R6, R234, 0x1, -R25 ;  /* 0x00000001ea067824 */ /* 0x000fe200078e0a19 */
[----:B------:R-:W-:Y:S01]  /*1b3f0*/  FSEL R215, R87, -INF , !P1 ;  /* 0xff80000057d77808 */ /* 0x000fe20004800000 */
[----:B------:R-:W-:Y:S01]  /*1b400*/  VIADD R5, R213, 0xfffffff8 ;  /* 0xfffffff8d5057836 */ /* 0x000fe20000000000 */
[----:B------:R-:W-:Y:S01]  /*1b410*/  I2FP.F32.S32 R24, R24 ;  /* 0x0000001800187245 */ /* 0x000fe20000201400 */
[----:B------:R-:W-:Y:S01]  /*1b420*/  FFMA.FTZ R100, R7, -UR6, R100 ;  /* 0x8000000607647c23 */ /* 0x000fe20008010064 */
[----:B------:R-:W-:Y:S01]  /*1b430*/  IABS R6, R6 ;  /* 0x0000000600067213 */ /* 0x000fe20000000000 */
[----:B------:R-:W-:Y:S01]  /*1b440*/  IMAD.IADD R7, R238, 0x1, -R5 ;  /* 0x00000001ee077824 */ /* 0x000fe200078e0a05 */
[----:B------:R-:W-:Y:S01]  /*1b450*/  FSEL R88, R88, -INF , !P4 ;  /* 0xff80000058587808 */ /* 0x000fe20006000000 */
[----:B------:R-:W-:Y:S01]  /*1b460*/  IMAD.IADD R27, R236, 0x1, -R27 ;  /* 0x00000001ec1b7824 */ /* 0x000fe200078e0a1b */
[----:B------:R-:W-:Y:S01]  /*1b470*/  I2FP.F32.S32 R6, R6 ;  /* 0x0000000600067245 */ /* 0x000fe20000201400 */
[----:B------:R-:W-:Y:S01]  /*1b480*/  IMAD.IADD R37, R234, 0x1, -R5 ;  /* 0x00000001ea257824 */ /* 0x000fe200078e0a05 */
[----:B------:R-:W-:Y:S01]  /*1b490*/  IABS R7, R7 ;  /* 0x0000000700077213 */ /* 0x000fe20000000000 */
[----:B------:R-:W-:Y:S01]  /*1b4a0*/  FFMA.FTZ R112, R3, -UR6, R112 ;  /* 0x8000000603707c23 */ /* 0x000fe20008010070 */
[----:B------:R-:W-:Y:S01]  /*1b4b0*/  FSEL R90, R4, -INF , !P0 ;  /* 0xff800000045a7808 */ /* 0x000fe20004000000 */
[----:B------:R-:W-:Y:S01]  /*1b4c0*/  VIADD R3, R213, 0xfffffff9 ;  /* 0xfffffff9d5037836 */ /* 0x000fe20000000000 */
[----:B------:R-:W-:Y:S01]  /*1b4d0*/  I2FP.F32.S32 R7, R7 ;  /* 0x0000000700077245 */ /* 0x000fe20000201400 */
[----:B------:R-:W-:Y:S01]  /*1b4e0*/  FFMA.FTZ R101, R24, -UR6, R101 ;  /* 0x8000000618657c23 */ /* 0x000fe20008010065 */
[----:B------:R-:W-:Y:S01]  /*1b4f0*/  FSEL R84, R84, -INF , !P6 ;  /* 0xff80000054547808 */ /* 0x000fe20007000000 */
[----:B------:R-:W-:Y:S01]  /*1b500*/  IMAD.IADD R24, R237, 0x1, -R25 ;  /* 0x00000001ed187824 */ /* 0x000fe200078e0a19 */
[----:B------:R-:W-:Y:S01]  /*1b510*/  IABS R27, R27 ;  /* 0x0000001b001b7213 */ /* 0x000fe20000000000 */
[----:B------:R-:W-:Y:S01]  /*1b520*/  FFMA.FTZ R113, R6, -UR6, R113 ;  /* 0x8000000606717c23 */ /* 0x000fe20008010071 */
[----:B------:R-:W-:Y:S01]  /*1b530*/  IABS R39, R39 ;  /* 0x0000002700277213 */ /* 0x000fe20000000000 */
[----:B------:R-:W-:Y:S01]  /*1b540*/  IMAD.IADD R6, R234, 0x1, -R3 ;  /* 0x00000001ea067824 */ /* 0x000fe200078e0a03 */
[----:B------:R-:W-:Y:S01]  /*1b550*/  IABS R24, R24 ;  /* 0x0000001800187213 */ /* 0x000fe20000000000 */
[----:B------:R-:W-:Y:S01]  /*1b560*/  FFMA.FTZ R118, R7, -UR6, R118 ;  /* 0x8000000607767c23 */ /* 0x000fe20008010076 */
[----:B------:R-:W-:Y:S01]  /*1b570*/  I2FP.F32.S32 R27, R27 ;  /* 0x0000001b001b7245 */ /* 0x000fe20000201400 */
[C---:B------:R-:W-:Y:S01]  /*1b580*/  IMAD.IADD R7, R237.reuse, 0x1, -R5 ;  /* 0x00000001ed077824 */ /* 0x040fe200078e0a05 */
[----:B------:R-:W-:Y:S01]  /*1b590*/  IABS R6, R6 ;  /* 0x0000000600067213 */ /* 0x000fe20000000000 */
[----:B------:R-:W-:Y:S01]  /*1b5a0*/  IMAD.IADD R36, R238, 0x1, -R3 ;  /* 0x00000001ee247824 */ /* 0x000fe200078e0a03 */
[----:B------:R-:W-:Y:S01]  /*1b5b0*/  I2FP.F32.S32 R24, R24 ;  /* 0x0000001800187245 */ /* 0x000fe20000201400 */
[----:B------:R-:W-:Y:S01]  /*1b5c0*/  IMAD.IADD R5, R236, 0x1, -R5 ;  /* 0x00000001ec057824 */ /* 0x000fe200078e0a05 */
[----:B------:R-:W-:Y:S01]  /*1b5d0*/  I2FP.F32.S32 R6, R6 ;  /* 0x0000000600067245 */ /* 0x000fe20000201400 */
[----:B------:R-:W-:Y:S01]  /*1b5e0*/  IMAD.IADD R28, R237, 0x1, -R3 ;  /* 0x00000001ed1c7824 */ /* 0x000fe200078e0a03 */
[----:B------:R-:W-:Y:S01]  /*1b5f0*/  IABS R7, R7 ;  /* 0x0000000700077213 */ /* 0x000fe20000000000 */
[----:B------:R-:W-:Y:S01]  /*1b600*/  FFMA.FTZ R105, R26, -UR6, R105 ;  /* 0x800000061a697c23 */ /* 0x000fe20008010069 */
[----:B------:R-:W-:Y:S01]  /*1b610*/  IABS R36, R36 ;  /* 0x0000002400247213 */ /* 0x000fe20000000000 */
[----:B------:R-:W-:Y:S01]  /*1b620*/  VIADD R26, R212, 0x58 ;  /* 0x00000058d41a7836 */ /* 0x000fe20000000000 */
[----:B------:R-:W-:Y:S01]  /*1b630*/  I2FP.F32.S32 R7, R7 ;  /* 0x0000000700077245 */ /* 0x000fe20000201400 */
[----:B------:R-:W-:Y:S01]  /*1b640*/  FFMA.FTZ R109, R24, -UR6, R109 ;  /* 0x80000006186d7c23 */ /* 0x000fe2000801006d */
[----:B------:R-:W-:Y:S01]  /*1b650*/  I2FP.F32.S32 R36, R36 ;  /* 0x0000002400247245 */ /* 0x000fe20000201400 */
[----:B------:R-:W-:Y:S01]  /*1b660*/  IMAD.IADD R24, R238, 0x1, -R25 ;  /* 0x00000001ee187824 */ /* 0x000fe200078e0a19 */
[-C--:B------:R-:W-:Y:S01]  /*1b670*/  ISETP.GT.AND P1, PT, R207, R26.reuse, PT ;  /* 0x0000001acf00720c */ /* 0x080fe20003f24270 */
[----:B------:R-:W-:Y:S01]  /*1b680*/  FFMA.FTZ R117, R6, -UR6, R117 ;  /* 0x8000000606757c23 */ /* 0x000fe20008010075 */
[----:B------:R-:W-:Y:S01]  /*1b690*/  ISETP.GT.AND P4, PT, R203, R26, PT ;  /* 0x0000001acb00720c */ /* 0x000fe20003f84270 */
[----:B------:R-:W-:Y:S01]  /*1b6a0*/  VIADD R6, R212, 0x59 ;  /* 0x00000059d4067836 */ /* 0x000fe20000000000 */
[----:B------:R-:W-:Y:S01]  /*1b6b0*/  IABS R24, R24 ;  /* 0x0000001800187213 */ /* 0x000fe20000000000 */
[----:B------:R-:W-:Y:S01]  /*1b6c0*/  FFMA.FTZ R120, R7, -UR6, R120 ;  /* 0x8000000607787c23 */ /* 0x000fe20008010078 */
[----:B------:R-:W-:Y:S01]  /*1b6d0*/  FSEL R87, R92, -INF , !P1 ;  /* 0xff8000005c577808 */ /* 0x000fe20004800000 */
[----:B------:R-:W-:Y:S01]  /*1b6e0*/  VIADD R7, R213, 0x1 ;  /* 0x00000001d5077836 */ /* 0x000fe20000000000 */
[-C--:B------:R-:W-:Y:S01]  /*1b6f0*/  ISETP.GT.AND P1, PT, R207, R6.reuse, PT ;  /* 0x00000006cf00720c */ /* 0x080fe20003f24270 */
[----:B------:R-:W-:Y:S01]  /*1b700*/  FFMA.FTZ R119, R36, -UR6, R119 ;  /* 0x8000000624777c23 */ /* 0x000fe20008010077 */
[----:B------:R-:W-:Y:S01]  /*1b710*/  FSEL R36, R98, -INF , !P4 ;  /* 0xff80000062247808 */ /* 0x000fe20006000000 */
[C---:B------:R-:W-:Y:S01]  /*1b720*/  IMAD.IADD R25, R236.reuse, 0x1, -R25 ;  /* 0x00000001ec197824 */ /* 0x040fe200078e0a19 */
[----:B------:R-:W-:Y:S01]  /*1b730*/  ISETP.GT.AND P4, PT, R203, R6, PT ;  /* 0x00000006cb00720c */ /* 0x000fe20003f84270 */
[----:B------:R-:W-:Y:S01]  /*1b740*/  IMAD.IADD R3, R236, 0x1, -R3 ;  /* 0x00000001ec037824 */ /* 0x000fe200078e0a03 */
[----:B------:R-:W-:Y:S01]  /*1b750*/  IABS R28, R28 ;  /* 0x0000001c001c7213 */ /* 0x000fe20000000000 */
[----:B------:R-:W-:Y:S01]  /*1b760*/  IMAD.IADD R4, R237, 0x1, -R7 ;  /* 0x00000001ed047824 */ /* 0x000fe200078e0a07 */
[----:B------:R-:W-:Y:S01]  /*1b770*/  I2FP.F32.S32 R24, R24 ;  /* 0x0000001800187245 */ /* 0x000fe20000201400 */
[----:B------:R-:W-:Y:S01]  /*1b780*/  FFMA.FTZ R110, R27, -UR6, R110 ;  /* 0x800000061b6e7c23 */ /* 0x000fe2000801006e */
[----:B------:R-:W-:Y:S02]  /*1b790*/  FSEL R30, R93, -INF , !P1 ;  /* 0xff8000005d1e7808 */ /* 0x000fe40004800000 */
[----:B------:R-:W-:Y:S01]  /*1b7a0*/  ISETP.GT.AND P1, PT, R201, R26, PT ;  /* 0x0000001ac900720c */ /* 0x000fe20003f24270 */
[----:B------:R-:W-:Y:S01]  /*1b7b0*/  FFMA.FTZ R115, R24, -UR6, R115 ;  /* 0x8000000618737c23 */ /* 0x000fe20008010073 */
[----:B------:R-:W-:Y:S02]  /*1b7c0*/  FSEL R99, R99, -INF , !P4 ;  /* 0xff80000063637808 */ /* 0x000fe40006000000 */
[----:B------:R-:W-:Y:S02]  /*1b7d0*/  I2FP.F32.S32 R28, R28 ;  /* 0x0000001c001c7245 */ /* 0x000fe40000201400 */
[-C--:B------:R-:W-:Y:S02]  /*1b7e0*/  ISETP.GE.AND P4, PT, R6, R231.reuse, PT ;  /* 0x000000e70600720c */ /* 0x080fe40003f86270 */
[----:B------:R-:W-:Y:S01]  /*1b7f0*/  FSEL R93, R2, -INF , !P5 ;  /* 0xff800000025d7808 */ /* 0x000fe20006800000 */
[----:B------:R-:W-:Y:S01]  /*1b800*/  FFMA.FTZ R121, R28, -UR6, R121 ;  /* 0x800000061c797c23 */ /* 0x000fe20008010079 */
[----:B------:R-:W-:Y:S01]  /*1b810*/  IABS R2, R4 ;  /* 0x0000000400027213 */ /* 0x000fe20000000000 */
[----:B------:R-:W-:Y:S01]  /*1b820*/  VIADD R28, R212, 0x60 ;  /* 0x00000060d41c7836 */ /* 0x000fe20000000000 */
[----:B------:R-:W-:Y:S01]  /*1b830*/  FSEL R24, R94, -INF , !P1 ;  /* 0xff8000005e187808 */ /* 0x000fe20004800000 */
[----:B------:R-:W-:Y:S01]  /*1b840*/  VIADD R4, R212, 0x70 ;  /* 0x00000070d4047836 */ /* 0x000fe20000000000 */
[----:B------:R-:W-:Y:S01]  /*1b850*/  FSEL R94, R30, -INF , !P4 ;  /* 0xff8000001e5e7808 */ /* 0x000fe20006000000 */
[----:B------:R-:W-:Y:S01]  /*1b860*/  IMAD.IADD R30, R234, 0x1, -R213 ;  /* 0x00000001ea1e7824 */ /* 0x000fe200078e0ad5 */
[----:B------:R-:W-:Y:S02]  /*1b870*/  ISETP.GT.AND P1, PT, R201, R6, PT ;  /* 0x00000006c900720c */ /* 0x000fe40003f24270 */
[----:B------:R-:W-:Y:S02]  /*1b880*/  I2FP.F32.S32 R2, R2 ;  /* 0x0000000200027245 */ /* 0x000fe40000201400 */
[----:B------:R-:W-:Y:S02]  /*1b890*/  FSEL R95, R95, -INF , !P1 ;  /* 0xff8000005f5f7808 */ /* 0x000fe40004800000 */
[----:B------:R-:W-:Y:S01]  /*1b8a0*/  ISETP.GE.AND P5, PT, R26, R231, PT ;  /* 0x000000e71a00720c */ /* 0x000fe20003fa6270 */
[----:B------:R-:W-:Y:S01]  /*1b8b0*/  FFMA.FTZ R125, R2, -UR6, R125 ;  /* 0x80000006027d7c23 */ /* 0x000fe2000801007d */
[----:B------:R-:W-:Y:S01]  /*1b8c0*/  IABS R30, R30 ;  /* 0x0000001e001e7213 */ /* 0x000fe20000000000 */
[----:B------:R-:W-:Y:S01]  /*1b8d0*/  IMAD.IADD R2, R236, 0x1, -R29 ;  /* 0x00000001ec027824 */ /* 0x000fe200078e0a1d */
[C---:B------:R-:W-:Y:S02]  /*1b8e0*/  ISETP.GT.AND P1, PT, R205.reuse, R26, PT ;  /* 0x0000001acd00720c */ /* 0x040fe40003f24270 */
[C---:B------:R-:W-:Y:S02]  /*1b8f0*/  ISETP.GT.AND P0, PT, R205.reuse, R6, PT ;  /* 0x00000006cd00720c */ /* 0x040fe40003f04270 */
[----:B------:R-:W-:Y:S02]  /*1b900*/  ISETP.GT.AND P4, PT, R205, R28, PT ;  /* 0x0000001ccd00720c */ /* 0x000fe40003f84270 */
[----:B------:R-:W-:Y:S02]  /*1b910*/  IABS R29, R31 ;  /* 0x0000001f001d7213 */ /* 0x000fe40000000000 */
[----:B------:R-:W-:Y:S02]  /*1b920*/  FSEL R87, R87, -INF , !P5 ;  /* 0xff80000057577808 */ /* 0x000fe40006800000 */
[----:B------:R-:W-:Y:S01]  /*1b930*/  I2FP.F32.S32 R31, R30 ;  /* 0x0000001e001f7245 */ /* 0x000fe20000201400 */
[----:B------:R-:W-:Y:S01]  /*1b940*/  IMAD.IADD R30, R234, 0x1, -R7 ;  /* 0x00000001ea1e7824 */ /* 0x000fe200078e0a07 */
[----:B------:R-:W-:Y:S02]  /*1b950*/  FSEL R96, R96, -INF , !P1 ;  /* 0xff80000060607808 */ /* 0x000fe40004800000 */
[----:B------:R-:W-:Y:S01]  /*1b960*/  FSEL R206, R97, -INF , !P0 ;  /* 0xff80000061ce7808 */ /* 0x000fe20004000000 */
[----:B------:R-:W-:Y:S01]  /*1b970*/  FFMA.FTZ R128, R31, -UR6, R128 ;  /* 0x800000061f807c23 */ /* 0x000fe20008010080 */
[-C--:B------:R-:W-:Y:S02]  /*1b980*/  ISETP.GE.AND P5, PT, R6, R230.reuse, PT ;  /* 0x000000e60600720c */ /* 0x080fe40003fa6270 */
[----:B------:R-:W-:Y:S02]  /*1b990*/  FSEL R91, R100, -INF , !P4 ;  /* 0xff800000645b7808 */ /* 0x000fe40006000000 */
[C---:B------:R-:W-:Y:S02]  /*1b9a0*/  ISETP.GE.AND P6, PT, R26.reuse, R230, PT ;  /* 0x000000e61a00720c */ /* 0x040fe40003fc6270 */
[CC--:B------:R-:W-:Y:S02]  /*1b9b0*/  ISETP.GE.AND P1, PT, R26.reuse, R233.reuse, PT ;  /* 0x000000e91a00720c */ /* 0x0c0fe40003f26270 */
[-C--:B------:R-:W-:Y:S01]  /*1b9c0*/  ISETP.GE.AND P0, PT, R26, R232.reuse, PT ;  /* 0x000000e81a00720c */ /* 0x080fe20003f06270 */
[----:B------:R-:W-:Y:S01]  /*1b9d0*/  VIADD R26, R212, 0x61 ;  /* 0x00000061d41a7836 */ /* 0x000fe20000000000 */
[C---:B------:R-:W-:Y:S02]  /*1b9e0*/  ISETP.GE.AND P4, PT, R6.reuse, R232, PT ;  /* 0x000000e80600720c */ /* 0x040fe40003f86270 */
[----:B------:R-:W-:Y:S02]  /*1b9f0*/  FSEL R98, R95, -INF , !P5 ;  /* 0xff8000005f627808 */ /* 0x000fe40006800000 */
[-C--:B------:R-:W-:Y:S01]  /*1ba00*/  ISETP.GE.AND P5, PT, R6, R233.reuse, PT ;  /* 0x000000e90600720c */ /* 0x080fe20003fa6270 */
[----:B------:R-:W-:Y:S01]  /*1ba10*/  VIADD R6, R212, 0x69 ;  /* 0x00000069d4067836 */ /* 0x000fe20000000000 */
[----:B------:R-:W-:Y:S02]  /*1ba20*/  FSEL R224, R99, -INF , !P4 ;  /* 0xff80000063e07808 */ /* 0x000fe40006000000 */
[----:B------:R-:W-:Y:S02]  /*1ba30*/  IABS R30, R30 ;  /* 0x0000001e001e7213 */ /* 0x000fe40000000000 */
[----:B------:R-:W-:Y:S01]  /*1ba40*/  FSEL R97, R24, -INF , !P6 ;  /* 0xff80000018617808 */ /* 0x000fe20007000000 */
[----:B------:R-:W-:Y:S01]  /*1ba50*/  VIADD R24, R212, 0x68 ;  /* 0x00000068d4187836 */ /* 0x000fe20000000000 */
[----:B------:R-:W-:Y:S02]  /*1ba60*/  ISETP.GE.AND P4, PT, R28, R233, PT ;  /* 0x000000e91c00720c */ /* 0x000fe40003f86270 */
[----:B------:R-:W-:Y:S02]  /*1ba70*/  ISETP.GT.AND P6, PT, R205, R26, PT ;  /* 0x0000001acd00720c */ /* 0x000fe40003fc4270 */
[----:B------:R-:W-:Y:S02]  /*1ba80*/  I2FP.F32.S32 R30, R30 ;  /* 0x0000001e001e7245 */ /* 0x000fe40000201400 */
[----:B------:R-:W-:Y:S02]  /*1ba90*/  FSEL R91, R91, -INF , !P4 ;  /* 0xff8000005b5b7808 */ /* 0x000fe40006000000 */
[----:B------:R-:W-:Y:S01]  /*1baa0*/  FSEL R89, R101, -INF , !P6 ;  /* 0xff80000065597808 */ /* 0x000fe20007000000 */
[----:B------:R-:W-:Y:S01]  /*1bab0*/  FFMA.FTZ R129, R30, -UR6, R129 ;  /* 0x800000061e817c23 */ /* 0x000fe20008010081 */
[----:B------:R-:W-:Y:S02]  /*1bac0*/  ISETP.GT.AND P4, PT, R207, R6, PT ;  /* 0x00000006cf00720c */ /* 0x000fe40003f84270 */
[----:B------:R-:W-:Y:S02]  /*1bad0*/  IABS R25, R25 ;  /* 0x0000001900197213 */ /* 0x000fe40000000000 */
[----:B------:R-:W-:Y:S02]  /*1bae0*/  ISETP.GT.AND P6, PT, R203, R28, PT ;  /* 0x0000001ccb00720c */ /* 0x000fe40003fc4270 */
[----:B------:R-:W-:Y:S02]  /*1baf0*/  I2FP.F32.S32 R30, R25 ;  /* 0x00000019001e7245 */ /* 0x000fe40000201400 */
[----:B------:R-:W-:Y:S02]  /*1bb00*/  FSEL R99, R109, -INF , !P4 ;  /* 0xff8000006d637808 */ /* 0x000fe40006000000 */
[----:B------:R-:W-:Y:S01]  /*1bb10*/  FSEL R102, R102, -INF , !P6 ;  /* 0xff80000066667808 */ /* 0x000fe20007000000 */
[----:B------:R-:W-:Y:S01]  /*1bb20*/  FFMA.FTZ R111, R30, -UR6, R111 ;  /* 0x800000061e6f7c23 */ /* 0x000fe2000801006f */
[----:B------:R-:W-:Y:S02]  /*1bb30*/  ISETP.GT.AND P4, PT, R201, R24, PT ;  /* 0x00000018c900720c */ /* 0x000fe40003f84270 */
[----:B------:R-:W-:Y:S02]  /*1bb40*/  ISETP.GT.AND P6, PT, R203, R26, PT ;  /* 0x0000001acb00720c */ /* 0x000fe40003fc4270 */
[----:B------:R-:W-:Y:S02]  /*1bb50*/  I2FP.F32.S32 R29, R29 ;  /* 0x0000001d001d7245 */ /* 0x000fe40000201400 */
[----:B------:R-:W-:Y:S02]  /*1bb60*/  FSEL R110, R110, -INF , !P4 ;  /* 0xff8000006e6e7808 */ /* 0x000fe40006000000 */
[----:B------:R-:W-:Y:S01]  /*1bb70*/  FSEL R103, R103, -INF , !P6 ;  /* 0xff80000067677808 */ /* 0x000fe20007000000 */
[----:B------:R-:W-:Y:S01]  /*1bb80*/  FFMA.FTZ R106, R29, -UR6, R106 ;  /* 0x800000061d6a7c23 */ /* 0x000fe2000801006a */
        /* <DEDUP_REMOVED lines=8> */
[----:B------:R-:W-:Y:S02]  /*1bc10*/  IABS R2, R2 ;  /* 0x0000000200027213 */ /* 0x000fe40000000000 */
[----:B------:R-:W-:Y:S02]  /*1bc20*/  ISETP.GT.AND P1, PT, R207, R26, PT ;  /* 0x0000001acf00720c */ /* 0x000fe40003f24270 */
[----:B------:R-:W-:Y:S02]  /*1bc30*/  FSEL R29, R106, -INF , !P5 ;  /* 0xff8000006a1d7808 */ /* 0x000fe40006800000 */
[----:B------:R-:W-:Y:S02]  /*1bc40*/  FSEL R106, R104, -INF , !P4 ;  /* 0xff800000686a7808 */ /* 0x000fe40006000000 */
[----:B------:R-:W-:Y:S02]  /*1bc50*/  I2FP.F32.S32 R2, R2 ;  /* 0x0000000200027245 */ /* 0x000fe40000201400 */
[----:B------:R-:W-:Y:S02]  /*1bc60*/  FSEL R100, R105, -INF , !P1 ;  /* 0xff80000069647808 */ /* 0x000fe40004800000 */
[----:B------:R-:W-:Y:S01]  /*1bc70*/  ISETP.GE.AND P4, PT, R26, R231, PT ;  /* 0x000000e71a00720c */ /* 0x000fe20003f86270 */
[----:B------:R-:W-:Y:S01]  /*1bc80*/  FFMA.FTZ R107, R2, -UR6, R107 ;  /* 0x80000006026b7c23 */ /* 0x000fe2000801006b */
[----:B------:R-:W-:Y:S01]  /*1bc90*/  ISETP.GE.AND P1, PT, R28, R232, PT ;  /* 0x000000e81c00720c */ /* 0x000fe20003f26270 */
[----:B------:R-:W-:Y:S01]  /*1bca0*/  VIADD R2, R212, 0x71 ;  /* 0x00000071d4027836 */ /* 0x000fe20000000000 */
[----:B------:R-:W-:Y:S01]  /*1bcb0*/  FSEL R100, R100, -INF , !P4 ;  /* 0xff80000064647808 */ /* 0x000fe20006000000 */
[----:B------:R-:W-:Y:S01]  /*1bcc0*/  VIADD R212, R212, 0x79 ;  /* 0x00000079d4d47836 */ /* 0x000fe20000000000 */
[----:B------:R-:W-:Y:S02]  /*1bcd0*/  FSEL R243, R36, -INF , !P0 ;  /* 0xff80000024f37808 */ /* 0x000fe40004000000 */
[----:B------:R-:W-:Y:S02]  /*1bce0*/  ISETP.GE.AND P4, PT, R28, R230, PT ;  /* 0x000000e61c00720c */ /* 0x000fe40003f86270 */
[----:B------:R-:W-:Y:S02]  /*1bcf0*/  ISETP.GT.AND P0, PT, R201, R26, PT ;  /* 0x0000001ac900720c */ /* 0x000fe40003f04270 */
[----:B------:R-:W-:Y:S02]  /*1bd00*/  FSEL R227, R102, -INF , !P1 ;  /* 0xff80000066e37808 */ /* 0x000fe40004800000 */
[----:B------:R-:W-:Y:S02]  /*1bd10*/  FSEL R102, R29, -INF , !P4 ;  /* 0xff8000001d667808 */ /* 0x000fe40006000000 */
[----:B------:R-:W-:Y:S02]  /*1bd20*/  FSEL R96, R107, -INF , !P0 ;  /* 0xff8000006b607808 */ /* 0x000fe40004000000 */
[----:B------:R-:W-:Y:S02]  /*1bd30*/  ISETP.GE.AND P4, PT, R26, R230, PT ;  /* 0x000000e61a00720c */ /* 0x000fe40003f86270 */
[----:B------:R-:W-:Y:S02]  /*1bd40*/  I2FP.F32.S32 R39, R39 ;  /* 0x0000002700277245 */ /* 0x000fe40000201400 */
[----:B------:R-:W-:Y:S02]  /*1bd50*/  FSEL R96, R96, -INF , !P4 ;  /* 0xff80000060607808 */ /* 0x000fe40006000000 */
[-C--:B------:R-:W-:Y:S01]  /*1bd60*/  ISETP.GT.AND P4, PT, R205, R24.reuse, PT ;  /* 0x00000018cd00720c */ /* 0x080fe20003f84270 */
[----:B------:R-:W-:Y:S01]  /*1bd70*/  FFMA.FTZ R114, R39, -UR6, R114 ;  /* 0x8000000627727c23 */ /* 0x000fe20008010072 */
[----:B------:R-:W-:Y:S02]  /*1bd80*/  ISETP.GT.AND P0, PT, R207, R24, PT ;  /* 0x00000018cf00720c */ /* 0x000fe40003f04270 */
[----:B------:R-:W-:Y:S02]  /*1bd90*/  FSEL R70, R112, -INF , !P4 ;  /* 0xff80000070467808 */ /* 0x000fe40006000000 */
[----:B------:R-:W-:Y:S02]  /*1bda0*/  ISETP.GT.AND P4, PT, R205, R6, PT ;  /* 0x00000006cd00720c */ /* 0x000fe40003f84270 */
[----:B------:R-:W-:Y:S02]  /*1bdb0*/  FSEL R108, R108, -INF , !P0 ;  /* 0xff8000006c6c7808 */ /* 0x000fe40004000000 */
[----:B------:R-:W-:Y:S02]  /*1bdc0*/  FSEL R68, R113, -INF , !P4 ;  /* 0xff80000071447808 */ /* 0x000fe40006000000 */
[C---:B------:R-:W-:Y:S02]  /*1bdd0*/  ISETP.GT.AND P4, PT, R203.reuse, R24, PT ;  /* 0x00000018cb00720c */ /* 0x040fe40003f84270 */
[----:B------:R-:W-:Y:S02]  /*1bde0*/  IABS R37, R37 ;  /* 0x0000002500257213 */ /* 0x000fe40000000000 */
[----:B------:R-:W-:Y:S02]  /*1bdf0*/  FSEL R114, R114, -INF , !P4 ;  /* 0xff80000072727808 */ /* 0x000fe40006000000 */
[----:B------:R-:W-:Y:S02]  /*1be00*/  ISETP.GT.AND P4, PT, R203, R6, PT ;  /* 0x00000006cb00720c */ /* 0x000fe40003f84270 */
[----:B------:R-:W-:Y:S02]  /*1be10*/  I2FP.F32.S32 R37, R37 ;  /* 0x0000002500257245 */ /* 0x000fe40000201400 */
[----:B------:R-:W-:Y:S02]  /*1be20*/  FSEL R115, R115, -INF , !P4 ;  /* 0xff80000073737808 */ /* 0x000fe40006000000 */
[----:B------:R-:W-:Y:S01]  /*1be30*/  ISETP.GE.AND P4, PT, R24, R231, PT ;  /* 0x000000e71800720c */ /* 0x000fe20003f86270 */
[----:B------:R-:W-:Y:S01]  /*1be40*/  FFMA.FTZ R116, R37, -UR6, R116 ;  /* 0x8000000625747c23 */ /* 0x000fe20008010074 */
[----:B------:R-:W-:Y:S01]  /*1be50*/  IABS R5, R5 ;  /* 0x0000000500057213 */ /* 0x000fe20000000000 */
[----:B------:R-:W-:Y:S01]  /*1be60*/  IMAD.IADD R37, R237, 0x1, -R213 ;  /* 0x00000001ed257824 */ /* 0x000fe200078e0ad5 */
[----:B------:R-:W-:Y:S01]  /*1be70*/  FSEL R222, R108, -INF , !P4 ;  /* 0xff8000006cde7808 */ /* 0x000fe20006000000 */
[----:B---3--:R-:W-:Y:S01]  /*1be80*/  IMAD.MOV.U32 R237, RZ, RZ, R219 ;  /* 0x000000ffffed7224 */ /* 0x008fe200078e00db */
[----:B------:R-:W-:Y:S02]  /*1be90*/  ISETP.GE.AND P4, PT, R6, R231, PT ;  /* 0x000000e70600720c */ /* 0x000fe40003f86270 */
[----:B------:R-:W-:Y:S02]  /*1bea0*/  IABS R3, R3 ;  /* 0x0000000300037213 */ /* 0x000fe40000000000 */
[----:B------:R-:W-:Y:S02]  /*1beb0*/  FSEL R99, R99, -INF , !P4 ;  /* 0xff80000063637808 */ /* 0x000fe40006000000 */
[-C--:B------:R-:W-:Y:S02]  /*1bec0*/  ISETP.GE.AND P4, PT, R24, R230.reuse, PT ;  /* 0x000000e61800720c */ /* 0x080fe40003f86270 */
[----:B------:R-:W-:Y:S02]  /*1bed0*/  I2FP.F32.S32 R5, R5 ;  /* 0x0000000500057245 */ /* 0x000fe40000201400 */
[----:B------:R-:W-:Y:S02]  /*1bee0*/  FSEL R110, R110, -INF , !P4 ;  /* 0xff8000006e6e7808 */ /* 0x000fe40006000000 */
[----:B------:R-:W-:Y:S01]  /*1bef0*/  ISETP.GE.AND P4, PT, R6, R230, PT ;  /* 0x000000e60600720c */ /* 0x000fe20003f86270 */
[----:B------:R-:W-:Y:S01]  /*1bf00*/  FFMA.FTZ R122, R5, -UR6, R122 ;  /* 0x80000006057a7c23 */ /* 0x000fe2000801007a */
[----:B------:R-:W-:Y:S02]  /*1bf10*/  ISETP.GT.AND P1, PT, R207, R2, PT ;  /* 0x00000002cf00720c */ /* 0x000fe40003f24270 */
[----:B------:R-:W-:Y:S02]  /*1bf20*/  FSEL R108, R111, -INF , !P4 ;  /* 0xff8000006f6c7808 */ /* 0x000fe40006000000 */
[----:B------:R-:W-:Y:S02]  /*1bf30*/  ISETP.GT.AND P4, PT, R205, R4, PT ;  /* 0x00000004cd00720c */ /* 0x000fe40003f84270 */
[----:B------:R-:W-:Y:S02]  /*1bf40*/  FSEL R121, R121, -INF , !P1 ;  /* 0xff80000079797808 */ /* 0x000fe40004800000 */
[----:B------:R-:W-:Y:S02]  /*1bf50*/  FSEL R66, R116, -INF , !P4 ;  /* 0xff80000074427808 */ /* 0x000fe40006000000 */
[----:B------:R-:W-:Y:S02]  /*1bf60*/  ISETP.GT.AND P4, PT, R205, R2, PT ;  /* 0x00000002cd00720c */ /* 0x000fe40003f84270 */
[-C--:B------:R-:W-:Y:S02]  /*1bf70*/  ISETP.GT.AND P1, PT, R201, R4.reuse, PT ;  /* 0x00000004c900720c */ /* 0x080fe40003f24270 */
[----:B------:R-:W-:Y:S02]  /*1bf80*/  FSEL R113, R117, -INF , !P4 ;  /* 0xff80000075717808 */ /* 0x000fe40006000000 */
[----:B------:R-:W-:Y:S02]  /*1bf90*/  ISETP.GT.AND P4, PT, R203, R4, PT ;  /* 0x00000004cb00720c */ /* 0x000fe40003f84270 */
[----:B------:R-:W-:Y:S02]  /*1bfa0*/  ISETP.GT.AND P0, PT, R207, R212, PT ;  /* 0x000000d4cf00720c */ /* 0x000fe40003f04270 */
[----:B------:R-:W-:Y:S02]  /*1bfb0*/  FSEL R118, R118, -INF , !P4 ;  /* 0xff80000076767808 */ /* 0x000fe40006000000 */
[----:B------:R-:W-:Y:S02]  /*1bfc0*/  ISETP.GT.AND P4, PT, R203, R2, PT ;  /* 0x00000002cb00720c */ /* 0x000fe40003f84270 */
        /* <DEDUP_REMOVED lines=8> */
[----:B------:R-:W-:Y:S02]  /*1c050*/  ISETP.GE.AND P4, PT, R24, R232, PT ;  /* 0x000000e81800720c */ /* 0x000fe40003f86270 */
[C---:B------:R-:W-:Y:S02]  /*1c060*/  ISETP.GT.AND P0, PT, R201.reuse, R0, PT ;  /* 0x00000000c900720c */ /* 0x040fe40003f04270 */
[----:B------:R-:W-:Y:S02]  /*1c070*/  FSEL R252, R114, -INF , !P4 ;  /* 0xff80000072fc7808 */ /* 0x000fe40006000000 */
[----:B------:R-:W-:Y:S01]  /*1c080*/  ISETP.GE.AND P4, PT, R6, R232, PT ;  /* 0x000000e80600720c */ /* 0x000fe20003f86270 */
[----:B------:R-:W-:Y:S01]  /*1c090*/  IMAD.IADD R6, R238, 0x1, -R213 ;  /* 0x00000001ee067824 */ /* 0x000fe200078e0ad5 */
[----:B------:R-:W-:Y:S02]  /*1c0a0*/  FSEL R114, R122, -INF , !P1 ;  /* 0xff8000007a727808 */ /* 0x000fe40004800000 */
[----:B------:R-:W-:Y:S02]  /*1c0b0*/  ISETP.GT.AND P1, PT, R201, R2, PT ;  /* 0x00000002c900720c */ /* 0x000fe40003f24270 */
[----:B------:R-:W-:Y:S02]  /*1c0c0*/  IABS R6, R6 ;  /* 0x0000000600067213 */ /* 0x000fe40000000000 */
[----:B------:R-:W-:Y:S02]  /*1c0d0*/  ISETP.GT.AND P6, PT, R207, R4, PT ;  /* 0x00000004cf00720c */ /* 0x000fe40003fc4270 */
[----:B------:R-:W-:Y:S01]  /*1c0e0*/  I2FP.F32.S32 R25, R6 ;  /* 0x0000000600197245 */ /* 0x000fe20000201400 */
[--C-:B------:R-:W-:Y:S01]  /*1c0f0*/  IMAD.IADD R6, R238, 0x1, -R7.reuse ;  /* 0x00000001ee067824 */ /* 0x100fe200078e0a07 */
[----:B------:R-:W-:Y:S01]  /*1c100*/  FSEL R120, R120, -INF , !P6 ;  /* 0xff80000078787808 */ /* 0x000fe20007000000 */
[----:B------:R-:W-:Y:S01]  /*1c110*/  IMAD.IADD R7, R236, 0x1, -R7 ;  /* 0x00000001ec077824 */ /* 0x000fe200078e0a07 */
[----:B------:R-:W-:Y:S01]  /*1c120*/  IABS R37, R37 ;  /* 0x0000002500257213 */ /* 0x000fe20000000000 */
[----:B------:R-:W-:Y:S01]  /*1c130*/  FFMA.FTZ R130, R25, -UR6, R130 ;  /* 0x8000000619827c23 */ /* 0x000fe20008010082 */
[----:B------:R-:W-:Y:S02]  /*1c140*/  IABS R6, R6 ;  /* 0x0000000600067213 */ /* 0x000fe40000000000 */
[----:B------:R-:W-:Y:S02]  /*1c150*/  IABS R7, R7 ;  /* 0x0000000700077213 */ /* 0x000fe40000000000 */
[----:B------:R-:W-:Y:S02]  /*1c160*/  I2FP.F32.S32 R6, R6 ;  /* 0x0000000600067245 */ /* 0x000fe40000201400 */
[----:B------:R-:W-:Y:S02]  /*1c170*/  I2FP.F32.S32 R37, R37 ;  /* 0x0000002500257245 */ /* 0x000fe40000201400 */
[----:B------:R-:W-:Y:S01]  /*1c180*/  ISETP.GE.AND P5, PT, R26, R232, PT ;  /* 0x000000e81a00720c */ /* 0x000fe20003fa6270 */
[----:B------:R-:W-:Y:S01]  /*1c190*/  FFMA.FTZ R131, R6, -UR6, R131 ;  /* 0x8000000606837c23 */ /* 0x000fe20008010083 */
[----:B------:R-:W-:Y:S01]  /*1c1a0*/  I2FP.F32.S32 R6, R3 ;  /* 0x0000000300067245 */ /* 0x000fe20000201400 */
[----:B------:R-:W-:Y:S01]  /*1c1b0*/  IMAD.IADD R3, R236, 0x1, -R213 ;  /* 0x00000001ec037824 */ /* 0x000fe200078e0ad5 */
[----:B------:R-:W-:Y:S01]  /*1c1c0*/  FSEL R228, R103, -INF , !P5 ;  /* 0xff80000067e47808 */ /* 0x000fe20006800000 */
[----:B------:R-:W-:Y:S01]  /*1c1d0*/  FFMA.FTZ R124, R37, -UR6, R124 ;  /* 0x80000006257c7c23 */ /* 0x000fe2000801007c */
[----:B------:R-:W-:Y:S01]  /*1c1e0*/  ISETP.GT.AND P5, PT, R207, R0, PT ;  /* 0x00000000cf00720c */ /* 0x000fe20003fa4270 */
[----:B------:R-:W-:Y:S01]  /*1c1f0*/  FFMA.FTZ R123, R6, -UR6, R123 ;  /* 0x80000006067b7c23 */ /* 0x000fe2000801007b */
[----:B------:R-:W-:Y:S02]  /*1c200*/  IABS R3, R3 ;  /* 0x0000000300037213 */ /* 0x000fe40000000000 */
[----:B------:R-:W-:Y:S02]  /*1c210*/  FSEL R124, R124, -INF , !P5 ;  /* 0xff8000007c7c7808 */ /* 0x000fe40006800000 */
[----:B------:R-:W-:Y:S02]  /*1c220*/  I2FP.F32.S32 R3, R3 ;  /* 0x0000000300037245 */ /* 0x000fe40000201400 */
[----:B------:R-:W-:Y:S02]  /*1c230*/  FSEL R112, R123, -INF , !P1 ;  /* 0xff8000007b707808 */ /* 0x000fe40004800000 */
[-C--:B------:R-:W-:Y:S01]  /*1c240*/  ISETP.GE.AND P1, PT, R4, R233.reuse, PT ;  /* 0x000000e90400720c */ /* 0x080fe20003f26270 */
[----:B------:R-:W-:Y:S01]  /*1c250*/  FFMA.FTZ R126, R3, -UR6, R126 ;  /* 0x80000006037e7c23 */ /* 0x000fe2000801007e */
[----:B------:R-:W-:Y:S01]  /*1c260*/  FSEL R229, R115, -INF , !P4 ;  /* 0xff80000073e57808 */ /* 0x000fe20006000000 */
[----:B------:R-:W-:Y:S01]  /*1c270*/  IMAD.MOV.U32 R3, RZ, RZ, R7 ;  /* 0x000000ffff037224 */ /* 0x000fe200078e0007 */
[----:B------:R-:W-:Y:S02]  /*1c280*/  FSEL R66, R66, -INF , !P1 ;  /* 0xff80000042427808 */ /* 0x000fe40004800000 */
[----:B------:R-:W-:Y:S02]  /*1c290*/  ISETP.GE.AND P1, PT, R2, R233, PT ;  /* 0x000000e90200720c */ /* 0x000fe40003f26270 */
[----:B------:R-:W-:Y:S02]  /*1c2a0*/  FSEL R7, R126, -INF , !P0 ;  /* 0xff8000007e077808 */ /* 0x000fe40004000000 */
[C---:B------:R-:W-:Y:S02]  /*1c2b0*/  ISETP.GE.AND P0, PT, R4.reuse, R231, PT ;  /* 0x000000e70400720c */ /* 0x040fe40003f06270 */
[----:B------:R-:W-:Y:S02]  /*1c2c0*/  FSEL R113, R113, -INF , !P1 ;  /* 0xff80000071717808 */ /* 0x000fe40004800000 */
[----:B------:R-:W-:Y:S02]  /*1c2d0*/  ISETP.GE.AND P1, PT, R4, R232, PT ;  /* 0x000000e80400720c */ /* 0x000fe40003f26270 */
[----:B------:R-:W-:Y:S01]  /*1c2e0*/  I2FP.F32.S32 R6, R3 ;  /* 0x0000000300067245 */ /* 0x000fe20000201400 */
[----:B------:R-:W-:Y:S01]  /*1c2f0*/  IMAD.U32 R3, RZ, RZ, UR7 ;  /* 0x00000007ff037e24 */ /* 0x000fe2000f8e00ff */
[----:B------:R-:W-:Y:S01]  /*1c300*/  FSEL R122, R120, -INF , !P0 ;  /* 0xff800000787a7808 */ /* 0x000fe20004000000 */
[----:B------:R-:W-:Y:S01]  /*1c310*/  UIADD3 UR7, UPT, UPT, UR32, -0x255992d5, URZ ;  /* 0xdaa66d2b20077890 */ /* 0x000fe2000fffe0ff */
[-C--:B------:R-:W-:Y:S01]  /*1c320*/  ISETP.GE.AND P0, PT, R2, R231.reuse, PT ;  /* 0x000000e70200720c */ /* 0x080fe20003f06270 */
[----:B------:R-:W-:Y:S01]  /*1c330*/  FFMA.FTZ R127, R6, -UR6, R127 ;  /* 0x80000006067f7c23 */ /* 0x000fe2000801007f */
[----:B------:R-:W-:Y:S02]  /*1c340*/  FSEL R226, R118, -INF , !P1 ;  /* 0xff80000076e27808 */ /* 0x000fe40004800000 */
[----:B------:R-:W-:Y:S02]  /*1c350*/  FSEL R118, R121, -INF , !P0 ;  /* 0xff80000079767808 */ /* 0x000fe40004000000 */
[----:B------:R-:W-:Y:S02]  /*1c360*/  ISETP.GT.AND P0, PT, R201, R212, PT ;  /* 0x000000d4c900720c */ /* 0x000fe40003f04270 */
[----:B------:R-:W-:Y:S02]  /*1c370*/  ISETP.GE.AND P1, PT, R2, R232, PT ;  /* 0x000000e80200720c */ /* 0x000fe40003f26270 */
[----:B------:R-:W-:Y:S02]  /*1c380*/  FSEL R6, R127, -INF , !P0 ;  /* 0xff8000007f067808 */ /* 0x000fe40004000000 */
[-C--:B------:R-:W-:Y:S02]  /*1c390*/  ISETP.GE.AND P0, PT, R4, R230.reuse, PT ;  /* 0x000000e60400720c */ /* 0x080fe40003f06270 */
[----:B------:R-:W-:Y:S02]  /*1c3a0*/  FSEL R225, R119, -INF , !P1 ;  /* 0xff80000077e17808 */ /* 0x000fe40004800000 */
[----:B------:R-:W-:Y:S02]  /*1c3b0*/  FSEL R114, R114, -INF , !P0 ;  /* 0xff80000072727808 */ /* 0x000fe40004000000 */
[----:B------:R-:W-:Y:S01]  /*1c3c0*/  ISETP.GE.AND P0, PT, R2, R230, PT ;  /* 0x000000e60200720c */ /* 0x000fe20003f06270 */
[----:B------:R-:W-:Y:S01]  /*1c3d0*/  IMAD.U32 R2, RZ, RZ, UR23 ;  /* 0x00000017ff027e24 */ /* 0x000fe2000f8e00ff */
[----:B--2---:R-:W-:Y:S01]  /*1c3e0*/  LOP3.LUT R3, R221, UR33, R3, 0x96, !PT ;  /* 0x00000021dd037c12 */ /* 0x004fe2000f8e9603 */
[----:B------:R-:W-:Y:S01]  /*1c3f0*/  UIADD3 UR23, UPT, UPT, UR23, 0x3, URZ ;  /* 0x0000000317177890 */ /* 0x000fe2000fffe0ff */
[----:B------:R-:W-:Y:S02]  /*1c400*/  FSEL R112, R112, -INF , !P0 ;  /* 0xff80000070707808 */ /* 0x000fe40004000000 */
[-C--:B------:R-:W-:Y:S01]  /*1c410*/  ISETP.GE.AND P0, PT, R0, R231.reuse, PT ;  /* 0x000000e70000720c */ /* 0x080fe20003f06270 */
[----:B------:R-:W-:Y:S01]  /*1c420*/  IMAD.WIDE.U32 R30, R3, -0x326172a9, RZ ;  /* 0xcd9e8d57031e7825 */ /* 0x000fe200078e00ff */
[----:B------:R-:W-:Y:S02]  /*1c430*/  LOP3.LUT R2, R2, UR33, R221, 0x96, !PT ;  /* 0x0000002102027c12 */ /* 0x000fe4000f8e96dd */
[----:B------:R-:W-:Y:S02]  /*1c440*/  FSEL R126, R124, -INF , !P0 ;  /* 0xff8000007c7e7808 */ /* 0x000fe40004000000 */
[----:B------:R-:W-:Y:S01]  /*1c450*/  ISETP.GE.AND P0, PT, R212, R231, PT ;  /* 0x000000e7d400720c */ /* 0x000fe20003f06270 */
[----:B------:R-:W-:Y:S01]  /*1c460*/  IMAD.WIDE.U32 R26, R2, -0x326172a9, RZ ;  /* 0xcd9e8d57021a7825 */ /* 0x000fe200078e00ff */
[-C--:B------:R-:W-:Y:S02]  /*1c470*/  ISETP.GT.AND P4, PT, R205, R0.reuse, PT ;  /* 0x00000000cd00720c */ /* 0x080fe40003f84270 */
[----:B------:R-:W-:Y:S02]  /*1c480*/  FSEL R124, R125, -INF , !P0 ;  /* 0xff8000007d7c7808 */ /* 0x000fe40004000000 */
[C---:B------:R-:W-:Y:S02]  /*1c490*/  ISETP.GT.AND P1, PT, R203.reuse, R0, PT ;  /* 0x00000000cb00720c */ /* 0x040fe40003f24270 */
[----:B------:R-:W-:Y:S02]  /*1c4a0*/  ISETP.GT.AND P5, PT, R203, R212, PT ;  /* 0x000000d4cb00720c */ /* 0x000fe40003fa4270 */
[----:B------:R-:W-:Y:S02]  /*1c4b0*/  ISETP.GE.AND P0, PT, R0, R230, PT ;  /* 0x000000e60000720c */ /* 0x000fe40003f06270 */
[----:B------:R-:W-:Y:S02]  /*1c4c0*/  ISETP.GT.AND P6, PT, R205, R212, PT ;  /* 0x000000d4cd00720c */ /* 0x000fe40003fc4270 */
[----:B------:R-:W-:Y:S02]  /*1c4d0*/  FSEL R86, R128, -INF , !P4 ;  /* 0xff80000080567808 */ /* 0x000fe40006000000 */
[----:B------:R-:W-:Y:S02]  /*1c4e0*/  FSEL R130, R130, -INF , !P1 ;  /* 0xff80000082827808 */ /* 0x000fe40004800000 */
[----:B------:R-:W-:Y:S02]  /*1c4f0*/  FSEL R131, R131, -INF , !P5 ;  /* 0xff80000083837808 */ /* 0x000fe40006800000 */
[----:B------:R-:W-:Y:S02]  /*1c500*/  FSEL R7, R7, -INF , !P0 ;  /* 0xff80000007077808 */ /* 0x000fe40004000000 */
[C---:B------:R-:W-:Y:S02]  /*1c510*/  ISETP.GE.AND P1, PT, R212.reuse, R230, PT ;  /* 0x000000e6d400720c */ /* 0x040fe40003f26270 */
[CC--:B------:R-:W-:Y:S02]  /*1c520*/  ISETP.GE.AND P5, PT, R212.reuse, R233.reuse, PT ;  /* 0x000000e9d400720c */ /* 0x0c0fe40003fa6270 */
[----:B------:R-:W-:Y:S02]  /*1c530*/  ISETP.GE.AND P0, PT, R212, R232, PT ;  /* 0x000000e8d400720c */ /* 0x000fe40003f06270 */
[C---:B------:R-:W-:Y:S02]  /*1c540*/  LOP3.LUT R128, R27.reuse, R242, RZ, 0x3c, !PT ;  /* 0x000000f21b807212 */ /* 0x040fe400078e3cff */
[----:B------:R-:W-:Y:S02]  /*1c550*/  LOP3.LUT R212, R27, R240, RZ, 0x3c, !PT ;  /* 0x000000f01bd47212 */ /* 0x000fe400078e3cff */
[----:B------:R-:W-:Y:S01]  /*1c560*/  FSEL R72, R129, -INF , !P6 ;  /* 0xff80000081487808 */ /* 0x000fe20007000000 */
[----:B------:R-:W-:Y:S01]  /*1c570*/  IMAD.WIDE.U32 R128, R128, -0x2daee0ad, RZ ;  /* 0xd2511f5380807825 */ /* 0x000fe200078e00ff */
[C---:B------:R-:W-:Y:S02]  /*1c580*/  ISETP.GE.AND P4, PT, R0.reuse, R233, PT ;  /* 0x000000e90000720c */ /* 0x040fe40003f86270 */
[----:B------:R-:W-:Y:S01]  /*1c590*/  ISETP.GE.AND P6, PT, R0, R232, PT ;  /* 0x000000e80000720c */ /* 0x000fe20003fc6270 */
[----:B------:R-:W-:Y:S01]  /*1c5a0*/  IMAD.WIDE.U32 R212, R212, -0x2daee0ad, RZ ;  /* 0xd2511f53d4d47825 */ /* 0x000fe200078e00ff */
[C---:B------:R-:W-:Y:S02]  /*1c5b0*/  LOP3.LUT R44, R26.reuse, R239, RZ, 0x3c, !PT ;  /* 0x000000ef1a2c7212 */ /* 0x040fe400078e3cff */
[C---:B------:R-:W-:Y:S02]  /*1c5c0*/  LOP3.LUT R0, R31.reuse, R240, RZ, 0x3c, !PT ;  /* 0x000000f01f007212 */ /* 0x040fe400078e3cff */
[----:B------:R-:W-:Y:S01]  /*1c5d0*/  LOP3.LUT R26, R26, R241, RZ, 0x3c, !PT ;  /* 0x000000f11a1a7212 */ /* 0x000fe200078e3cff */
[----:B------:R-:W-:Y:S01]  /*1c5e0*/  IMAD.WIDE.U32 R44, R44, -0x2daee0ad, RZ ;  /* 0xd2511f532c2c7825 */ /* 0x000fe200078e00ff */
[----:B------:R-:W-:Y:S02]  /*1c5f0*/  LOP3.LUT R4, R31, R242, RZ, 0x3c, !PT ;  /* 0x000000f21f047212 */ /* 0x000fe400078e3cff */
[----:B------:R-:W-:Y:S01]  /*1c600*/  LOP3.LUT R36, R30, R239, RZ, 0x3c, !PT ;  /* 0x000000ef1e247212 */ /* 0x000fe200078e3cff */
[----:B------:R-:W-:Y:S01]  /*1c610*/  IMAD.WIDE.U32 R26, R26, -0x2daee0ad, RZ ;  /* 0xd2511f531a1a7825 */ /* 0x000fe200078e00ff */
[----:B------:R-:W-:Y:S02]  /*1c620*/  LOP3.LUT R30, R30, R241, RZ, 0x3c, !PT ;  /* 0x000000f11e1e7212 */ /* 0x000fe400078e3cff */
[----:B------:R-:W-:Y:S01]  /*1c630*/  LOP3.LUT R2, R246, UR15, R213, 0x96, !PT ;  /* 0x0000000ff6027c12 */ /* 0x000fe2000f8e96d5 */
[----:B------:R-:W-:Y:S01]  /*1c640*/  IMAD.WIDE.U32 R28, R0, -0x2daee0ad, RZ ;  /* 0xd2511f53001c7825 */ /* 0x000fe200078e00ff */
[----:B------:R-:W-:Y:S02]  /*1c650*/  LOP3.LUT R0, R250, UR15, R129, 0x96, !PT ;  /* 0x0000000ffa007c12 */ /* 0x000fe4000f8e9681 */
[----:B------:R-:W-:Y:S01]  /*1c660*/  LOP3.LUT R212, R212, UR14, R45, 0x96, !PT ;  /* 0x0000000ed4d47c12 */ /* 0x000fe2000f8e962d */
[----:B------:R-:W-:Y:S01]  /*1c670*/  IMAD.WIDE.U32 R4, R4, -0x2daee0ad, RZ ;  /* 0xd2511f5304047825 */ /* 0x000fe200078e00ff */
[----:B------:R-:W-:Y:S02]  /*1c680*/  LOP3.LUT R128, R128, UR14, R27, 0x96, !PT ;  /* 0x0000000e80807c12 */ /* 0x000fe4000f8e961b */
[----:B------:R-:W-:Y:S01]  /*1c690*/  LOP3.LUT R3, R246, UR15, R29, 0x96, !PT ;  /* 0x0000000ff6037c12 */ /* 0x000fe2000f8e961d */
[----:B------:R-:W-:Y:S01]  /*1c6a0*/  IMAD.WIDE.U32 R30, R30, -0x2daee0ad, RZ ;  /* 0xd2511f531e1e7825 */ /* 0x000fe200078e00ff */
[----:B------:R-:W-:Y:S02]  /*1c6b0*/  FSEL R6, R6, -INF , !P1 ;  /* 0xff80000006067808 */ /* 0x000fe40004800000 */
[----:B------:R-:W-:Y:S01]  /*1c6c0*/  FSEL R86, R86, -INF , !P4 ;  /* 0xff80000056567808 */ /* 0x000fe20006000000 */
[----:B------:R-:W-:Y:S01]  /*1c6d0*/  IMAD.WIDE.U32 R38, R0, -0x326172a9, RZ ;  /* 0xcd9e8d5700267825 */ /* 0x000fe200078e00ff */
[----:B------:R-:W-:Y:S02]  /*1c6e0*/  LOP3.LUT R120, R4, UR14, R31, 0x96, !PT ;  /* 0x0000000e04787c12 */ /* 0x000fe4000f8e961f */
[----:B------:R-:W-:Y:S01]  /*1c6f0*/  FSEL R72, R72, -INF , !P5 ;  /* 0xff80000048487808 */ /* 0x000fe20006800000 */
[----:B------:R-:W-:Y:S01]  /*1c700*/  IMAD.WIDE.U32 R24, R2, -0x326172a9, RZ ;  /* 0xcd9e8d5702187825 */ /* 0x000fe200078e00ff */
[----:B------:R-:W-:Y:S02]  /*1c710*/  LOP3.LUT R2, R250, UR15, R5, 0x96, !PT ;  /* 0x0000000ffa027c12 */ /* 0x000fe4000f8e9605 */
[----:B------:R-:W-:Y:S01]  /*1c720*/  LOP3.LUT R5, R248, UR7, R39, 0x96, !PT ;  /* 0x00000007f8057c12 */ /* 0x000fe2000f8e9627 */
        /* <DEDUP_REMOVED lines=12> */
[----:B------:R-:W-:Y:S03]  /*1c7f0*/  LOP3.LUT R4, R46, UR10, R121, 0x96, !PT ;  /* 0x0000000a2e047c12 */ /* 0x000fe6000f8e9679 */
[----:B------:R-:W-:Y:S01]  /*1c800*/  IMAD.WIDE.U32 R116, R0, -0x2daee0ad, RZ ;  /* 0xd2511f5300747825 */ /* 0x000fe200078e00ff */
[----:B------:R-:W-:Y:S02]  /*1c810*/  LOP3.LUT R0, R248, UR7, R47, 0x96, !PT ;  /* 0x00000007f8007c12 */ /* 0x000fe4000f8e962f */
[----:B------:R-:W-:Y:S01]  /*1c820*/  LOP3.LUT R26, R26, UR13, R217, 0x96, !PT ;  /* 0x0000000d1a1a7c12 */ /* 0x000fe2000f8e96d9 */
[----:B------:R-:W-:Y:S01]  /*1c830*/  IMAD.WIDE.U32 R28, R28, -0x326172a9, RZ ;  /* 0xcd9e8d571c1c7825 */ /* 0x000fe200078e00ff */
[----:B------:R-:W-:Y:S03]  /*1c840*/  LOP3.LUT R2, R44, UR13, R117, 0x96, !PT ;  /* 0x0000000d2c027c12 */ /* 0x000fe6000f8e9675 */
[----:B------:R-:W-:Y:S01]  /*1c850*/  IMAD.WIDE.U32 R24, R24, -0x2daee0ad, RZ ;  /* 0xd2511f5318187825 */ /* 0x000fe200078e00ff */
[----:B------:R-:W-:Y:S03]  /*1c860*/  LOP3.LUT R104, R104, UR10, R29, 0x96, !PT ;  /* 0x0000000a68687c12 */ /* 0x000fe6000f8e961d */
[----:B------:R-:W-:Y:S04]  /*1c870*/  IMAD.WIDE.U32 R38, R38, -0x2daee0ad, RZ ;  /* 0xd2511f5326267825 */ /* 0x000fe800078e00ff */
[----:B------:R-:W-:Y:S04]  /*1c880*/  IMAD.WIDE.U32 R44, R3, -0x2daee0ad, RZ ;  /* 0xd2511f53032c7825 */ /* 0x000fe800078e00ff */
[----:B------:R-:W-:Y:S01]  /*1c890*/  IMAD.WIDE.U32 R46, R0, -0x2daee0ad, RZ ;  /* 0xd2511f53002e7825 */ /* 0x000fe200078e00ff */
[----:B------:R-:W-:Y:S02]  /*1c8a0*/  LOP3.LUT R0, R116, UR12, R25, 0x96, !PT ;  /* 0x0000000c74007c12 */ /* 0x000fe4000f8e9619 */
        /* <DEDUP_REMOVED lines=14> */
[----:B------:R-:W-:Y:S01]  /*1c990*/  PRMT R95, R36, 0x7771, RZ ;  /* 0x00007771245f7816 */ /* 0x000fe200000000ff */
[----:B------:R-:W-:Y:S01]  /*1c9a0*/  IMAD.WIDE.U32 R216, R0, -0x326172a9, RZ ;  /* 0xcd9e8d5700d87825 */ /* 0x000fe200078e00ff */
[C---:B------:R-:W-:Y:S02]  /*1c9b0*/  PRMT R25, R116.reuse, 0x7773, RZ ;  /* 0x0000777374197816 */ /* 0x040fe400000000ff */
[----:B------:R-:W-:Y:S01]  /*1c9c0*/  PRMT R44, R116, 0x7772, RZ ;  /* 0x00007772742c7816 */ /* 0x000fe200000000ff */
[----:B------:R-:W-:Y:S01]  /*1c9d0*/  IMAD.WIDE.U32 R128, R128, -0x2daee0ad, RZ ;  /* 0xd2511f5380807825 */ /* 0x000fe200078e00ff */
[----:B------:R-:W-:Y:S02]  /*1c9e0*/  LOP3.LUT R45, R26, UR8, R117, 0x96, !PT ;  /* 0x000000081a2d7c12 */ /* 0x000fe4000f8e9675 */
[----:B------:R-:W-:Y:S01]  /*1c9f0*/  PRMT R44, R44, 0x5410, R25 ;  /* 0x000054102c2c7816 */ /* 0x000fe20000000019 */
[----:B----4-:R-:W-:Y:S01]  /*1ca00*/  IMAD.WIDE.U32 R230, R2, -0x326172a9, RZ ;  /* 0xcd9e8d5702e67825 */ /* 0x010fe200078e00ff */
[----:B------:R-:W-:Y:S02]  /*1ca10*/  LOP3.LUT R53, R38, UR11, R129, 0x96, !PT ;  /* 0x0000000b26357c12 */ /* 0x000fe4000f8e9681 */
[C---:B------:R-:W-:Y:S01]  /*1ca20*/  PRMT R25, R128.reuse, 0x7773, RZ ;  /* 0x0000777380197816 */ /* 0x040fe200000000ff */
[----:B------:R-:W-:Y:S01]  /*1ca30*/  IMAD.WIDE.U32 R46, R3, -0x326172a9, RZ ;  /* 0xcd9e8d57032e7825 */ /* 0x000fe200078e00ff */
[----:B------:R-:W-:Y:S02]  /*1ca40*/  PRMT R38, R128, 0x7772, RZ ;  /* 0x0000777280267816 */ /* 0x000fe400000000ff */
[----:B------:R-:W-:Y:S01]  /*1ca50*/  PRMT R39, R216, 0x7771, RZ ;  /* 0x00007771d8277816 */ /* 0x000fe200000000ff */
[----:B------:R-:W-:Y:S01]  /*1ca60*/  IMAD.WIDE.U32 R212, R212, -0x2daee0ad, RZ ;  /* 0xd2511f53d4d47825 */ /* 0x000fe200078e00ff */
[----:B------:R-:W-:Y:S02]  /*1ca70*/  LOP3.LUT R28, R28, UR9, R47, 0x96, !PT ;  /* 0x000000091c1c7c12 */ /* 0x000fe4000f8e962f */
[----:B------:R-:W-:Y:S01]  /*1ca80*/  LOP3.LUT R2, R46, UR8, R231, 0x96, !PT ;  /* 0x000000082e027c12 */ /* 0x000fe2000f8e96e7 */
[----:B------:R-:W-:Y:S01]  /*1ca90*/  IMAD.MOV.U32 R26, RZ, RZ, R216 ;  /* 0x000000ffff1a7224 */ /* 0x000fe200078e00d8 */
[----:B------:R-:W-:Y:S01]  /*1caa0*/  LOP3.LUT R105, R24, UR11, R213, 0x96, !PT ;  /* 0x0000000b18697c12 */ /* 0x000fe2000f8e96d5 */
[----:B------:R-:W-:Y:S01]  /*1cab0*/  IMAD.WIDE.U32 R30, R30, -0x326172a9, RZ ;  /* 0xcd9e8d571e1e7825 */ /* 0x000fe200078e00ff */
[----:B------:R-:W-:Y:S02]  /*1cac0*/  PRMT R38, R38, 0x5410, R25 ;  /* 0x0000541026267816 */ /* 0x000fe40000000019 */
[----:B------:R-:W-:Y:S01]  /*1cad0*/  LOP3.LUT R26, R26, 0xff, RZ, 0xc0, !PT ;  /* 0x000000ff1a1a7812 */ /* 0x000fe200078ec0ff */
[----:B------:R-:W-:Y:S01]  /*1cae0*/  IMAD.MOV.U32 R40, RZ, RZ, R36 ;  /* 0x000000ffff287224 */ /* 0x000fe200078e0024 */
[----:B------:R-:W-:Y:S01]  /*1caf0*/  LOP3.LUT R120, R120, UR9, R31, 0x96, !PT ;  /* 0x0000000978787c12 */ /* 0x000fe2000f8e961f */
[----:B------:R-:W-:Y:S01]  /*1cb00*/  IMAD.MOV.U32 R24, RZ, RZ, R212 ;  /* 0x000000ffff187224 */ /* 0x000fe200078e00d4 */
[----:B------:R-:W-:Y:S01]  /*1cb10*/  PRMT R25, R2, 0x7632, R25 ;  /* 0x0000763202197816 */ /* 0x000fe20000000019 */
[----:B------:R-:W-:Y:S01]  /*1cb20*/  IMAD.MOV.U32 R0, RZ, RZ, R128 ;  /* 0x000000ffff007224 */ /* 0x000fe200078e0080 */
[----:B------:R-:W-:Y:S01]  /*1cb30*/  PRMT R39, R26, 0x5410, R39 ;  /* 0x000054101a277816 */ /* 0x000fe20000000027 */
[----:B------:R-:W-:Y:S01]  /*1cb40*/  IMAD.WIDE.U32 R28, R28, -0x2daee0ad, RZ ;  /* 0xd2511f531c1c7825 */ /* 0x000fe200078e00ff */
[C---:B------:R-:W-:Y:S02]  /*1cb50*/  PRMT R5, R230.reuse, 0x7773, RZ ;  /* 0x00007773e6057816 */ /* 0x040fe400000000ff */
[----:B------:R-:W-:Y:S01]  /*1cb60*/  PRMT R46, R230, 0x7772, RZ ;  /* 0x00007772e62e7816 */ /* 0x000fe200000000ff */
[----:B------:R-:W-:Y:S01]  /*1cb70*/  IMAD.WIDE.U32 R120, R120, -0x2daee0ad, RZ ;  /* 0xd2511f5378787825 */ /* 0x000fe200078e00ff */
[----:B------:R-:W-:Y:S02]  /*1cb80*/  LOP3.LUT R61, R30, UR8, R217, 0x96, !PT ;  /* 0x000000081e3d7c12 */ /* 0x000fe4000f8e96d9 */
[----:B------:R-:W-:Y:S02]  /*1cb90*/  LOP3.LUT R40, R40, 0xff, RZ, 0xc0, !PT ;  /* 0x000000ff28287812 */ /* 0x000fe400078ec0ff */
[----:B------:R-:W-:Y:S02]  /*1cba0*/  LOP3.LUT R26, R24, 0xff, RZ, 0xc0, !PT ;  /* 0x000000ff181a7812 */ /* 0x000fe400078ec0ff */
[C---:B------:R-:W-:Y:S02]  /*1cbb0*/  PRMT R3, R216.reuse, 0x7773, RZ ;  /* 0x00007773d8037816 */ /* 0x040fe400000000ff */
[----:B------:R-:W-:Y:S02]  /*1cbc0*/  PRMT R30, R216, 0x7772, RZ ;  /* 0x00007772d81e7816 */ /* 0x000fe400000000ff */
[C---:B------:R-:W-:Y:S02]  /*1cbd0*/  LOP3.LUT R101, R2.reuse, 0xffff, RZ, 0xc0, !PT ;  /* 0x0000ffff02657812 */ /* 0x040fe400078ec0ff */
[----:B------:R-:W-:Y:S02]  /*1cbe0*/  LOP3.LUT R24, R2, 0xff, RZ, 0xc0, !PT ;  /* 0x000000ff02187812 */ /* 0x000fe400078ec0ff */
[----:B------:R-:W-:Y:S02]  /*1cbf0*/  SHF.R.U32.HI R75, RZ, 0x18, R2 ;  /* 0x00000018ff4b7819 */ /* 0x000fe40000011602 */
[----:B------:R-:W-:Y:S02]  /*1cc00*/  LOP3.LUT R2, R25, 0xff, RZ, 0xc0, !PT ;  /* 0x000000ff19027812 */ /* 0x000fe400078ec0ff */
[----:B------:R-:W-:Y:S02]  /*1cc10*/  FMNMX3.FTZ R25, R166, R182, R180, !PT ;  /* 0x000000b6a6197276 */ /* 0x000fe400078100b4 */
[----:B------:R-:W-:Y:S02]  /*1cc20*/  PRMT R95, R40, 0x5410, R95 ;  /* 0x00005410285f7816 */ /* 0x000fe4000000005f */
[----:B------:R-:W-:Y:S02]  /*1cc30*/  PRMT R46, R46, 0x5410, R5 ;  /* 0x000054102e2e7816 */ /* 0x000fe40000000005 */
[----:B------:R-:W-:Y:S01]  /*1cc40*/  LOP3.LUT R73, R104, UR11, R29, 0x96, !PT ;  /* 0x0000000b68497c12 */ /* 0x000fe2000f8e961d */
[----:B------:R-:W-:Y:S01]  /*1cc50*/  IMAD.MOV.U32 R104, RZ, RZ, R28 ;  /* 0x000000ffff687224 */ /* 0x000fe200078e001c */
[----:B------:R-:W-:Y:S02]  /*1cc60*/  PRMT R30, R30, 0x5410, R3 ;  /* 0x000054101e1e7816 */ /* 0x000fe40000000003 */
[C---:B------:R-:W-:Y:S02]  /*1cc70*/  PRMT R5, R28.reuse, 0x7773, RZ ;  /* 0x000077731c057816 */ /* 0x040fe400000000ff */
[C---:B------:R-:W-:Y:S02]  /*1cc80*/  PRMT R40, R28.reuse, 0x7772, RZ ;  /* 0x000077721c287816 */ /* 0x040fe400000000ff */
[----:B------:R-:W-:Y:S02]  /*1cc90*/  PRMT R47, R28, 0x7771, RZ ;  /* 0x000077711c2f7816 */ /* 0x000fe400000000ff */
[C---:B------:R-:W-:Y:S02]  /*1cca0*/  PRMT R3, R120.reuse, 0x7773, RZ ;  /* 0x0000777378037816 */ /* 0x040fe400000000ff */
[----:B------:R-:W-:Y:S02]  /*1ccb0*/  PRMT R28, R120, 0x7772, RZ ;  /* 0x00007772781c7816 */ /* 0x000fe400000000ff */
[----:B------:R-:W-:Y:S02]  /*1ccc0*/  FMNMX3.FTZ R25, R25, R178, R176, !PT ;  /* 0x000000b219197276 */ /* 0x000fe400078100b0 */
[----:B------:R-:W-:Y:S02]  /*1ccd0*/  PRMT R28, R28, 0x5410, R3 ;  /* 0x000054101c1c7816 */ /* 0x000fe40000000003 */
[----:B------:R-:W-:Y:S02]  /*1cce0*/  FMNMX3.FTZ R3, R25, R204, R202, !PT ;  /* 0x000000cc19037276 */ /* 0x000fe400078100ca */
[----:B------:R-:W-:Y:S02]  /*1ccf0*/  PRMT R51, R128, 0x7771, RZ ;  /* 0x0000777180337816 */ /* 0x000fe400000000ff */
[----:B------:R-:W-:Y:S02]  /*1cd00*/  LOP3.LUT R0, R0, 0xff, RZ, 0xc0, !PT ;  /* 0x000000ff00007812 */ /* 0x000fe400078ec0ff */
[----:B------:R-:W-:Y:S02]  /*1cd10*/  PRMT R75, R2, 0x5410, R75 ;  /* 0x00005410024b7816 */ /* 0x000fe4000000004b */
[----:B------:R-:W-:Y:S02]  /*1cd20*/  FMNMX3.FTZ R2, R3, R196, R190, !PT ;  /* 0x000000c403027276 */ /* 0x000fe400078100be */
[----:B------:R-:W-:Y:S02]  /*1cd30*/  PRMT R51, R0, 0x5410, R51 ;  /* 0x0000541000337816 */ /* 0x000fe40000000033 */
[----:B------:R-:W-:Y:S02]  /*1cd40*/  FMNMX3.FTZ R0, R164, R175, R9, !PT ;  /* 0x000000afa4007276 */ /* 0x000fe40007810009 */
[----:B------:R-:W-:Y:S02]  /*1cd50*/  FMNMX3.FTZ R2, R2, R210, R171, !PT ;  /* 0x000000d202027276 */ /* 0x000fe400078100ab */
[----:B------:R-:W-:Y:S02]  /*1cd60*/  FMNMX3.FTZ R0, R0, R183, R181, !PT ;  /* 0x000000b700007276 */ /* 0x000fe400078100b5 */
[C---:B------:R-:W-:Y:S02]  /*1cd70*/  PRMT R27, R36.reuse, 0x7773, RZ ;  /* 0x00007773241b7816 */ /* 0x040fe400000000ff */
[----:B------:R-:W-:Y:S01]  /*1cd80*/  PRMT R56, R36, 0x7772, RZ ;  /* 0x0000777224387816 */ /* 0x000fe200000000ff */
[----:B------:R-:W-:Y:S01]  /*1cd90*/  IMAD.MOV.U32 R36, RZ, RZ, R116 ;  /* 0x000000ffff247224 */ /* 0x000fe200078e0074 */
[----:B------:R-:W-:Y:S02]  /*1cda0*/  PRMT R40, R40, 0x5410, R5 ;  /* 0x0000541028287816 */ /* 0x000fe40000000005 */
[----:B------:R-:W-:Y:S02]  /*1cdb0*/  FMNMX3.FTZ R2, R2, R169, R214, !PT ;  /* 0x000000a902027276 */ /* 0x000fe400078100d6 */
[----:B------:R-:W-:Y:S02]  /*1cdc0*/  FMNMX3.FTZ R5, R167, R174, R170, !PT ;  /* 0x000000aea7057276 */ /* 0x000fe400078100aa */
[----:B------:R-:W-:Y:S02]  /*1cdd0*/  FMNMX3.FTZ R0, R0, R179, R177, !PT ;  /* 0x000000b300007276 */ /* 0x000fe400078100b1 */
[----:B------:R-:W-:Y:S02]  /*1cde0*/  PRMT R56, R56, 0x5410, R27 ;  /* 0x0000541038387816 */ /* 0x000fe4000000001b */
[----:B------:R-:W-:Y:S02]  /*1cdf0*/  FMNMX3.FTZ R2, R2, R211, R209, !PT ;  /* 0x000000d302027276 */ /* 0x000fe400078100d1 */
[C---:B------:R-:W-:Y:S02]  /*1ce00*/  PRMT R27, R212.reuse, 0x7773, RZ ;  /* 0x00007773d41b7816 */ /* 0x040fe400000000ff */
[----:B------:R-:W-:Y:S02]  /*1ce10*/  PRMT R58, R212, 0x7772, RZ ;  /* 0x00007772d43a7816 */ /* 0x000fe400000000ff */
        /* <DEDUP_REMOVED lines=49> */
[----:B------:R-:W-:Y:S02]  /*1d130*/  SHF.R.U32.HI R101, RZ, 0x8, R101 ;  /* 0x00000008ff657819 */ /* 0x000fe40000011665 */
[----:B------:R-:W-:Y:S02]  /*1d140*/  LOP3.LUT R125, R111, 0xffff, RZ, 0xc0, !PT ;  /* 0x0000ffff6f7d7812 */ /* 0x000fe400078ec0ff */
[----:B------:R-:W-:Y:S02]  /*1d150*/  FMNMX3.FTZ R3, R3, R66, R113, !PT ;  /* 0x0000004203037276 */ /* 0x000fe40007810071 */
[----:B------:R-:W-:Y:S02]  /*1d160*/  FMNMX3.FTZ R0, R0, R7, R6, !PT ;  /* 0x0000000700007276 */ /* 0x000fe40007810006 */
[----:B------:R-:W-:Y:S02]  /*1d170*/  FMNMX3.FTZ R27, R27, R252, R229, !PT ;  /* 0x000000fc1b1b7276 */ /* 0x000fe400078100e5 */
[----:B------:R-:W-:Y:S02]  /*1d180*/  PRMT R101, R24, 0x5410, R101 ;  /* 0x0000541018657816 */ /* 0x000fe40000000065 */
[----:B------:R-:W-:Y:S02]  /*1d190*/  LOP3.LUT R92, R111, 0xff, RZ, 0xc0, !PT ;  /* 0x000000ff6f5c7812 */ /* 0x000fe400078ec0ff */
[----:B------:R-:W-:Y:S02]  /*1d1a0*/  SHF.R.U32.HI R125, RZ, 0x8, R125 ;  /* 0x00000008ff7d7819 */ /* 0x000fe4000001167d */
[----:B------:R-:W-:Y:S02]  /*1d1b0*/  FMNMX3.FTZ R24, R3, R86, R72, !PT ;  /* 0x0000005603187276 */ /* 0x000fe40007810048 */
[----:B------:R-:W-:Y:S01]  /*1d1c0*/  LOP3.LUT R55, R45, 0xffff, RZ, 0xc0, !PT ;  /* 0x0000ffff2d377812 */ /* 0x000fe200078ec0ff */
[----:B------:R-:W2:Y:S01]  /*1d1d0*/  SHFL.BFLY PT, R3, R0, 0x2, 0x1f ;  /* 0x0c401f0000037f89 */ /* 0x000ea200000e0000 */
[----:B------:R-:W-:Y:S02]  /*1d1e0*/  FMNMX3.FTZ R27, R27, R226, R225, !PT ;  /* 0x000000e21b1b7276 */ /* 0x000fe400078100e1 */
[----:B------:R-:W-:Y:S05]  /*1d1f0*/  FSEL R217, R130, -INF , !P6 ;  /* 0xff80000082d97808 */ /* 0x000fea0007000000 */
[----:B------:R-:W-:Y:S01]  /*1d200*/  SHFL.BFLY PT, R5, R24, 0x2, 0x1f ;  /* 0x0c401f0018057f89 */ /* 0x000fe200000e0000 */
[----:B------:R-:W-:Y:S02]  /*1d210*/  FSEL R216, R131, -INF , !P0 ;  /* 0xff80000083d87808 */ /* 0x000fe40004000000 */
[----:B------:R-:W-:Y:S02]  /*1d220*/  PRMT R125, R92, 0x5410, R125 ;  /* 0x000054105c7d7816 */ /* 0x000fe4000000007d */
[----:B------:R-:W-:Y:S02]  /*1d230*/  LOP3.LUT R92, R45, 0xff, RZ, 0xc0, !PT ;  /* 0x000000ff2d5c7812 */ /* 0x000fe400078ec0ff */
[----:B------:R-:W-:Y:S02]  /*1d240*/  SHF.R.U32.HI R55, RZ, 0x8, R55 ;  /* 0x00000008ff377819 */ /* 0x000fe40000011637 */
[----:B-1----:R-:W-:Y:S02]  /*1d250*/  FMNMX.FTZ R25, R2, R25, !PT ;  /* 0x0000001902197209 */ /* 0x002fe40007810000 */
[----:B------:R-:W-:Y:S02]  /*1d260*/  FMNMX3.FTZ R27, R27, R217, R216, !PT ;  /* 0x000000d91b1b7276 */ /* 0x000fe400078100d8 */
[----:B------:R-:W-:Y:S01]  /*1d270*/  PRMT R55, R92, 0x5410, R55 ;  /* 0x000054105c377816 */ /* 0x000fe20000000037 */
[----:B------:R-:W1:Y:S01]  /*1d280*/  SHFL.BFLY PT, R2, R25, 0x1, 0x1f ;  /* 0x0c201f0019027f89 */ /* 0x000e6200000e0000 */
[----:B------:R-:W-:Y:S01]  /*1d290*/  PRMT R63, R116, 0x7771, RZ ;  /* 0x00007771743f7816 */ /* 0x000fe200000000ff */
[----:B------:R-:W-:Y:S01]  /*1d2a0*/  IMAD.MOV.U32 R116, RZ, RZ, R230 ;  /* 0x000000ffff747224 */ /* 0x000fe200078e00e6 */
[----:B------:R-:W-:Y:S05]  /*1d2b0*/  LOP3.LUT R36, R36, 0xff, RZ, 0xc0, !PT ;  /* 0x000000ff24247812 */ /* 0x000fea00078ec0ff */
[----:B------:R-:W3:Y:S01]  /*1d2c0*/  SHFL.BFLY PT, R92, R27, 0x2, 0x1f ;  /* 0x0c401f001b5c7f89 */ /* 0x000ee200000e0000 */
[----:B------:R-:W-:Y:S02]  /*1d2d0*/  PRMT R103, R230, 0x7771, RZ ;  /* 0x00007771e6677816 */ /* 0x000fe400000000ff */
[----:B------:R-:W-:Y:S02]  /*1d2e0*/  PRMT R63, R36, 0x5410, R63 ;  /* 0x00005410243f7816 */ /* 0x000fe4000000003f */
[----:B--2---:R-:W-:Y:S02]  /*1d2f0*/  FMNMX.FTZ R3, R0, R3, !PT ;  /* 0x0000000300037209 */ /* 0x004fe40007810000 */
[----:B------:R-:W-:Y:S02]  /*1d300*/  PRMT R36, R111, 0x7632, R36 ;  /* 0x000076326f247816 */ /* 0x000fe40000000024 */
[----:B------:R-:W-:Y:S01]  /*1d310*/  SHF.R.U32.HI R111, RZ, 0x18, R111 ;  /* 0x00000018ff6f7819 */ /* 0x000fe2000001166f */
[----:B------:R-:W2:Y:S01]  /*1d320*/  SHFL.BFLY PT, R0, R3, 0x1, 0x1f ;  /* 0x0c201f0003007f89 */ /* 0x000ea200000e0000 */
[----:B------:R-:W-:Y:S02]  /*1d330*/  LOP3.LUT R36, R36, 0xff, RZ, 0xc0, !PT ;  /* 0x000000ff24247812 */ /* 0x000fe400078ec0ff */
[----:B------:R-:W-:Y:S02]  /*1d340*/  LOP3.LUT R116, R116, 0xff, RZ, 0xc0, !PT ;  /* 0x000000ff74747812 */ /* 0x000fe400078ec0ff */
[----:B------:R-:W-:Y:S02]  /*1d350*/  PRMT R111, R36, 0x5410, R111 ;  /* 0x00005410246f7816 */ /* 0x000fe4000000006f */
[----:B------:R-:W-:Y:S02]  /*1d360*/  PRMT R36, R45, 0x7632, R36 ;  /* 0x000076322d247816 */ /* 0x000fe40000000024 */
[----:B------:R-:W-:Y:S02]  /*1d370*/  LOP3.LUT R37, R61, 0xffff, RZ, 0xc0, !PT ;  /* 0x0000ffff3d257812 */ /* 0x000fe400078ec0ff */
[----:B-1----:R-:W-:Y:S02]  /*1d380*/  FMNMX.FTZ R2, R25, R2, !PT ;  /* 0x0000000219027209 */ /* 0x002fe40007810000 */
[----:B------:R-:W-:Y:S02]  /*1d390*/  SHF.R.U32.HI R45, RZ, 0x18, R45 ;  /* 0x00000018ff2d7819 */ /* 0x000fe4000001162d */
[----:B---3--:R-:W-:Y:S01]  /*1d3a0*/  FMNMX.FTZ R92, R27, R92, !PT ;  /* 0x0000005c1b5c7209 */ /* 0x008fe20007810000 */
[----:B------:R-:W-:Y:S01]  /*1d3b0*/  FMUL.FTZ R85, R2, UR4 ;  /* 0x0000000402557c20 */ /* 0x000fe20008410000 */
[----:B------:R-:W-:Y:S01]  /*1d3c0*/  LOP3.LUT R36, R36, 0xff, RZ, 0xc0, !PT ;  /* 0x000000ff24247812 */ /* 0x000fe200078ec0ff */
[----:B------:R-:W-:Y:S01]  /*1d3d0*/  STL [R1+0x68], R2 ;  /* 0x0000680201007387 */ /* 0x000fe20000100800 */
[----:B------:R-:W-:Y:S02]  /*1d3e0*/  FSETP.NEU.FTZ.AND P1, PT, R2, -INF , PT ;  /* 0xff8000000200780b */ /* 0x000fe40003f3d000 */
[----:B------:R-:W-:Y:S01]  /*1d3f0*/  PRMT R103, R116, 0x5410, R103 ;  /* 0x0000541074677816 */ /* 0x000fe20000000067 */
[----:B------:R-:W1:Y:S01]  /*1d400*/  SHFL.BFLY PT, R77, R92, 0x1, 0x1f ;  /* 0x0c201f005c4d7f89 */ /* 0x000e6200000e0000 */
[----:B------:R-:W-:Y:S02]  /*1d410*/  LOP3.LUT R116, R61, 0xff, RZ, 0xc0, !PT ;  /* 0x000000ff3d747812 */ /* 0x000fe400078ec0ff */
[----:B------:R-:W-:Y:S02]  /*1d420*/  SHF.R.U32.HI R37, RZ, 0x8, R37 ;  /* 0x00000008ff257819 */ /* 0x000fe40000011625 */
[----:B------:R-:W-:Y:S02]  /*1d430*/  PRMT R45, R36, 0x5410, R45 ;  /* 0x00005410242d7816 */ /* 0x000fe4000000002d */
[----:B------:R-:W-:Y:S02]  /*1d440*/  FSEL R85, R85, RZ, P1 ;  /* 0x000000ff55557208 */ /* 0x000fe40000800000 */
[----:B------:R-:W-:Y:S02]  /*1d450*/  PRMT R36, R61, 0x7632, R36 ;  /* 0x000076323d247816 */ /* 0x000fe40000000024 */
[----:B------:R-:W-:Y:S01]  /*1d460*/  PRMT R107, R212, 0x7771, RZ ;  /* 0x00007771d46b7816 */ /* 0x000fe200000000ff */
[----:B------:R-:W-:Y:S01]  /*1d470*/  FFMA.FTZ R182, R182, UR4, -R85 ;  /* 0x00000004b6b67c23 */ /* 0x000fe20008010855 */
[----:B------:R-:W-:Y:S01]  /*1d480*/  LOP3.LUT R69, R4, UR11, R121, 0x96, !PT ;  /* 0x0000000b04457c12 */ /* 0x000fe2000f8e9679 */
[----:B------:R-:W-:Y:S01]  /*1d490*/  FFMA.FTZ R223, R223, UR4, -R85 ;  /* 0x00000004dfdf7c23 */ /* 0x000fe20008010855 */
[----:B------:R-:W-:Y:S01]  /*1d4a0*/  PRMT R37, R116, 0x5410, R37 ;  /* 0x0000541074257816 */ /* 0x000fe20000000025 */
[----:B------:R3:W4:Y:S01]  /*1d4b0*/  MUFU.EX2 R219, R182 ;  /* 0x000000b600db7308 */ /* 0x0007220000000800 */
[C---:B------:R-:W-:Y:S01]  /*1d4c0*/  LOP3.LUT R109, R105.reuse, 0xffff, RZ, 0xc0, !PT ;  /* 0x0000ffff696d7812 */ /* 0x040fe200078ec0ff */
[--C-:B------:R-:W-:Y:S01]  /*1d4d0*/  FFMA.FTZ R213, R180, UR4, -R85.reuse ;  /* 0x00000004b4d57c23 */ /* 0x100fe20008010855 */
[----:B------:R-:W-:Y:S01]  /*1d4e0*/  PRMT R116, R105, 0x7632, R116 ;  /* 0x0000763269747816 */ /* 0x000fe20000000074 */
[----:B------:R-:W-:Y:S01]  /*1d4f0*/  FFMA.FTZ R207, R178, UR4, -R85 ;  /* 0x00000004b2cf7c23 */ /* 0x000fe20008010855 */
[----:B------:R-:W-:Y:S01]  /*1d500*/  SHF.R.U32.HI R61, RZ, 0x18, R61 ;  /* 0x00000018ff3d7819 */ /* 0x000fe2000001163d */
[----:B------:R-:W-:Y:S01]  /*1d510*/  FFMA.FTZ R178, R237, UR4, -R85 ;  /* 0x00000004edb27c23 */ /* 0x000fe20008010855 */
[----:B------:R-:W-:Y:S03]  /*1d520*/  LOP3.LUT R36, R36, 0xff, RZ, 0xc0, !PT ;  /* 0x000000ff24247812 */ /* 0x000fe600078ec0ff */
[----:B------:R-:W4:Y:S01]  /*1d530*/  MUFU.EX2 R213, R213 ;  /* 0x000000d500d57308 */ /* 0x000f220000000800 */
[----:B------:R-:W-:Y:S01]  /*1d540*/  PRMT R107, R26, 0x5410, R107 ;  /* 0x000054101a6b7816 */ /* 0x000fe2000000006b */
[--C-:B------:R-:W-:Y:S01]  /*1d550*/  FFMA.FTZ R129, R190, UR4, -R85.reuse ;  /* 0x00000004be817c23 */ /* 0x100fe20008010855 */
[----:B------:R-:W-:Y:S07]  /*1d560*/  LOP3.LUT R49, R53, 0xffff, RZ, 0xc0, !PT ;  /* 0x0000ffff35317812 */ /* 0x000fee00078ec0ff */
[----:B------:R-:W-:Y:S01]  /*1d570*/  MUFU.EX2 R207, R207 ;  /* 0x000000cf00cf7308 */ /* 0x000fe20000000800 */
[----:B------:R-:W-:Y:S01]  /*1d580*/  LOP3.LUT R104, R104, 0xff, RZ, 0xc0, !PT ;  /* 0x000000ff68687812 */ /* 0x000fe200078ec0ff */
[----:B---3--:R-:W-:Y:S01]  /*1d590*/  FFMA.FTZ R182, R80, UR4, -R85 ;  /* 0x0000000450b67c23 */ /* 0x008fe20008010855 */
[----:B------:R-:W-:Y:S01]  /*1d5a0*/  LOP3.LUT R26, R105, 0xff, RZ, 0xc0, !PT ;  /* 0x000000ff691a7812 */ /* 0x000fe200078ec0ff */
[----:B------:R-:W3:Y:S01]  /*1d5b0*/  LDC R80, c[0x0][0x4f8] ;  /* 0x00013e00ff507b82 */ /* 0x000ee20000000800 */
[----:B------:R-:W-:Y:S01]  /*1d5c0*/  LOP3.LUT R29, R69, 0xffff, RZ, 0xc0, !PT ;  /* 0x0000ffff451d7812 */ /* 0x000fe200078ec0ff */
[----:B------:R-:W-:Y:S01]  /*1d5d0*/  IMAD.MOV.U32 R190, RZ, RZ, R252 ;  /* 0x000000ffffbe7224 */ /* 0x000fe200078e00fc */
[----:B------:R-:W-:Y:S01]  /*1d5e0*/  SHF.R.U32.HI R109, RZ, 0x8, R109 ;  /* 0x00000008ff6d7819 */ /* 0x000fe2000001166d */
[----:B------:R-:W-:Y:S01]  /*1d5f0*/  FFMA.FTZ R176, R176, UR4, -R85 ;  /* 0x00000004b0b07c23 */ /* 0x000fe20008010855 */
[----:B------:R-:W-:Y:S01]  /*1d600*/  SHF.R.U32.HI R105, RZ, 0x18, R105 ;  /* 0x00000018ff697819 */ /* 0x000fe20000011669 */
[--C-:B------:R-:W-:Y:S01]  /*1d610*/  FFMA.FTZ R131, R204, UR4, -R85.reuse ;  /* 0x00000004cc837c23 */ /* 0x100fe20008010855 */
[----:B------:R-:W-:Y:S01]  /*1d620*/  LOP3.LUT R116, R116, 0xff, RZ, 0xc0, !PT ;  /* 0x000000ff74747812 */ /* 0x000fe200078ec0ff */
[----:B------:R-:W-:Y:S01]  /*1d630*/  FFMA.FTZ R115, R211, UR4, -R85 ;  /* 0x00000004d3737c23 */ /* 0x000fe20008010855 */
[----:B------:R-:W-:Y:S01]  /*1d640*/  PRMT R61, R36, 0x5410, R61 ;  /* 0x00005410243d7816 */ /* 0x000fe2000000003d */
[--C-:B------:R-:W-:Y:S01]  /*1d650*/  FFMA.FTZ R123, R171, UR4, -R85.reuse ;  /* 0x00000004ab7b7c23 */ /* 0x100fe20008010855 */
[----:B------:R-:W-:Y:S01]  /*1d660*/  LOP3.LUT R36, R53, 0xff, RZ, 0xc0, !PT ;  /* 0x000000ff35247812 */ /* 0x000fe200078ec0ff */
[----:B------:R-:W-:Y:S01]  /*1d670*/  FFMA.FTZ R171, R222, UR4, -R85 ;  /* 0x00000004deab7c23 */ /* 0x000fe20008010855 */
[----:B------:R-:W-:Y:S01]  /*1d680*/  SHF.R.U32.HI R49, RZ, 0x8, R49 ;  /* 0x00000008ff317819 */ /* 0x000fe20000011631 */
[----:B------:R-:W-:Y:S01]  /*1d690*/  FFMA.FTZ R119, R169, UR4, -R85 ;  /* 0x00000004a9777c23 */ /* 0x000fe20008010855 */
[----:B------:R-:W-:Y:S01]  /*1d6a0*/  PRMT R47, R104, 0x5410, R47 ;  /* 0x00005410682f7816 */ /* 0x000fe2000000002f */
[--C-:B------:R-:W-:Y:S01]  /*1d6b0*/  FFMA.FTZ R205, R90, UR4, -R85.reuse ;  /* 0x000000045acd7c23 */ /* 0x100fe20008010855 */
[----:B------:R-:W-:Y:S01]  /*1d6c0*/  FMNMX.FTZ R5, R24, R5, !PT ;  /* 0x0000000518057209 */ /* 0x000fe20007810000 */
[----:B------:R-:W-:Y:S01]  /*1d6d0*/  MUFU.EX2 R129, R129 ;  /* 0x0000008100817308 */ /* 0x000fe20000000800 */
[----:B------:R-:W-:Y:S01]  /*1d6e0*/  LOP3.LUT R104, R69, 0xff, RZ, 0xc0, !PT ;  /* 0x000000ff45687812 */ /* 0x000fe200078ec0ff */
[----:B------:R-:W-:Y:S01]  /*1d6f0*/  FFMA.FTZ R130, R210, UR4, -R85 ;  /* 0x00000004d2827c23 */ /* 0x000fe20008010855 */
[----:B------:R-:W-:Y:S07]  /*1d700*/  SHF.R.U32.HI R29, RZ, 0x8, R29 ;  /* 0x00000008ff1d7819 */ /* 0x000fee000001161d */
[----:B------:R-:W-:Y:S01]  /*1d710*/  MUFU.EX2 R119, R119 ;  /* 0x0000007700777308 */ /* 0x000fe20000000800 */
[----:B--2---:R-:W-:Y:S01]  /*1d720*/  FMNMX.FTZ R0, R3, R0, !PT ;  /* 0x0000000003007209 */ /* 0x004fe20007810000 */
[----:B------:R-:W-:Y:S01]  /*1d730*/  FFMA.FTZ R211, R94, UR4, -R85 ;  /* 0x000000045ed37c23 */ /* 0x000fe20008010855 */
[----:B------:R-:W-:Y:S01]  /*1d740*/  PRMT R109, R26, 0x5410, R109 ;  /* 0x000054101a6d7816 */ /* 0x000fe2000000006d */
[----:B------:R-:W-:Y:S01]  /*1d750*/  FFMA.FTZ R94, R126, UR4, -R85 ;  /* 0x000000047e5e7c23 */ /* 0x000fe20008010855 */
[----:B------:R-:W-:Y:S01]  /*1d760*/  PRMT R105, R116, 0x5410, R105 ;  /* 0x0000541074697816 */ /* 0x000fe20000000069 */
[----:B------:R-:W-:Y:S01]  /*1d770*/  STL [R1+0x6c], R0 ;  /* 0x00006c0001007387 */ /* 0x000fe20000100800 */
[----:B------:R-:W-:Y:S01]  /*1d780*/  PRMT R26, R53, 0x7632, R26 ;  /* 0x00007632351a7816 */ /* 0x000fe2000000001a */
[----:B------:R-:W-:Y:S01]  /*1d790*/  IMAD.U32 R116, RZ, RZ, UR22 ;  /* 0x00000016ff747e24 */ /* 0x000fe2000f8e00ff */
[----:B------:R-:W-:Y:S01]  /*1d7a0*/  PRMT R49, R36, 0x5410, R49 ;  /* 0x0000541024317816 */ /* 0x000fe20000000031 */
[----:B------:R-:W-:Y:S01]  /*1d7b0*/  MUFU.EX2 R94, R94 ;  /* 0x0000005e005e7308 */ /* 0x000fe20000000800 */
[----:B------:R-:W-:Y:S01]  /*1d7c0*/  PRMT R29, R104, 0x5410, R29 ;  /* 0x00005410681d7816 */ /* 0x000fe2000000001d */
[----:B------:R-:W2:Y:S01]  /*1d7d0*/  SHFL.BFLY PT, R36, R5, 0x1, 0x1f ;  /* 0x0c201f0005247f89 */ /* 0x000ea200000e0000 */
[----:B------:R-:W-:Y:S01]  /*1d7e0*/  SHF.R.U32.HI R53, RZ, 0x18, R53 ;  /* 0x00000018ff357819 */ /* 0x000fe20000011635 */
[----:B------:R-:W-:Y:S01]  /*1d7f0*/  FMUL.FTZ R104, R0, UR4 ;  /* 0x0000000400687c20 */ /* 0x000fe20008410000 */
[----:B------:R-:W-:Y:S05]  /*1d800*/  LOP3.LUT R26, R26, 0xff, RZ, 0xc0, !PT ;  /* 0x000000ff1a1a7812 */ /* 0x000fea00078ec0ff */
[----:B------:R-:W-:Y:S01]  /*1d810*/  MUFU.EX2 R130, R130 ;  /* 0x0000008200827308 */ /* 0x000fe20000000800 */
[----:B------:R-:W-:Y:S01]  /*1d820*/  FSETP.NEU.FTZ.AND P0, PT, R0, -INF , PT ;  /* 0xff8000000000780b */ /* 0x000fe20003f1d000 */
[----:B------:R-:W-:Y:S01]  /*1d830*/  IMAD.MOV.U32 R4, RZ, RZ, R120 ;  /* 0x000000ffff047224 */ /* 0x000fe200078e0078 */
[----:B------:R-:W-:Y:S07]  /*1d840*/  LOP3.LUT R116, R221, UR33, R116, 0x96, !PT ;  /* 0x00000021dd747c12 */ /* 0x000fee000f8e9674 */
[----:B------:R-:W-:Y:S01]  /*1d850*/  MUFU.EX2 R123, R123 ;  /* 0x0000007b007b7308 */ /* 0x000fe20000000800 */
[----:B-1----:R-:W-:Y:S01]  /*1d860*/  FMNMX.FTZ R3, R92, R77, !PT ;  /* 0x0000004d5c037209 */ /* 0x002fe20007810000 */
[----:B------:R-:W-:Y:S01]  /*1d870*/  FFMA.FTZ R92, R195, UR4, -R85 ;  /* 0x00000004c35c7c23 */ /* 0x000fe20008010855 */
[----:B------:R-:W-:Y:S07]  /*1d880*/  PRMT R53, R26, 0x5410, R53 ;  /* 0x000054101a357816 */ /* 0x000fee0000000035 */
[----:B------:R-:W-:Y:S01]  /*1d890*/  MUFU.EX2 R211, R211 ;  /* 0x000000d300d37308 */ /* 0x000fe20000000800 */
[----:B------:R-:W-:Y:S01]  /*1d8a0*/  FSEL R77, R104, RZ, P0 ;  /* 0x000000ff684d7208 */ /* 0x000fe20000000000 */
[----:B------:R-:W-:Y:S01]  /*1d8b0*/  FFMA.FTZ R104, R197, UR4, -R85 ;  /* 0x00000004c5687c23 */ /* 0x000fe20008010855 */
[----:B------:R-:W-:Y:S07]  /*1d8c0*/  LOP3.LUT R26, R4, 0xff, RZ, 0xc0, !PT ;  /* 0x000000ff041a7812 */ /* 0x000fee00078ec0ff */
[----:B------:R-:W-:Y:S01]  /*1d8d0*/  MUFU.EX2 R92, R92 ;  /* 0x0000005c005c7308 */ /* 0x000fe20000000800 */
[C---:B------:R-:W-:Y:S01]  /*1d8e0*/  PRMT R4, R73.reuse, 0x7632, R4 ;  /* 0x0000763249047816 */ /* 0x040fe20000000004 */
[----:B------:R-:W-:Y:S01]  /*1d8f0*/  IMAD.WIDE.U32 R116, R116, -0x326172a9, RZ ;  /* 0xcd9e8d5774747825 */ /* 0x000fe200078e00ff */
[C---:B------:R-:W-:Y:S07]  /*1d900*/  LOP3.LUT R71, R73.reuse, 0xffff, RZ, 0xc0, !PT ;  /* 0x0000ffff49477812 */ /* 0x040fee00078ec0ff */
[----:B------:R-:W-:Y:S01]  /*1d910*/  MUFU.EX2 R205, R205 ;  /* 0x000000cd00cd7308 */ /* 0x000fe20000000800 */
[----:B------:R-:W-:Y:S01]  /*1d920*/  LOP3.LUT R24, R73, 0xff, RZ, 0xc0, !PT ;  /* 0x000000ff49187812 */ /* 0x000fe200078ec0ff */
[----:B------:R-:W-:Y:S01]  /*1d930*/  FFMA.FTZ R170, R170, UR4, -R77 ;  /* 0x00000004aaaa7c23 */ /* 0x000fe2000801084d */
[----:B------:R-:W-:Y:S01]  /*1d940*/  SHF.R.U32.HI R73, RZ, 0x18, R73 ;  /* 0x00000018ff497819 */ /* 0x000fe20000011649 */
[--C-:B------:R-:W-:Y:S01]  /*1d950*/  FFMA.FTZ R128, R168, UR4, -R77.reuse ;  /* 0x00000004a8807c23 */ /* 0x100fe2000801084d */
[----:B------:R-:W-:Y:S01]  /*1d960*/  LOP3.LUT R4, R4, 0xff, RZ, 0xc0, !PT ;  /* 0x000000ff04047812 */ /* 0x000fe200078ec0ff */
[--C-:B------:R-:W-:Y:S01]  /*1d970*/  FFMA.FTZ R230, R79, UR4, -R77.reuse ;  /* 0x000000044fe67c23 */ /* 0x100fe2000801084d */
[C---:B------:R-:W-:Y:S01]  /*1d980*/  LOP3.LUT R27, R117.reuse, R240, RZ, 0x3c, !PT ;  /* 0x000000f0751b7212 */ /* 0x040fe200078e3cff */
[----:B------:R-:W-:Y:S01]  /*1d990*/  FFMA.FTZ R222, R76, UR4, -R77 ;  /* 0x000000044cde7c23 */ /* 0x000fe2000801084d */
[----:B------:R-:W-:Y:S01]  /*1d9a0*/  LOP3.LUT R25, R117, R242, RZ, 0x3c, !PT ;  /* 0x000000f275197212 */ /* 0x000fe200078e3cff */
[----:B------:R-:W-:Y:S01]  /*1d9b0*/  FFMA.FTZ R117, R202, UR4, -R85 ;  /* 0x00000004ca757c23 */ /* 0x000fe20008010855 */
[----:B------:R-:W-:Y:S01]  /*1d9c0*/  PRMT R73, R4, 0x5410, R73 ;  /* 0x0000541004497816 */ /* 0x000fe20000000049 */
[----:B------:R-:W-:Y:S01]  /*1d9d0*/  MUFU.EX2 R210, R170 ;  /* 0x000000aa00d27308 */ /* 0x000fe20000000800 */
[----:B------:R-:W-:Y:S01]  /*1d9e0*/  PRMT R4, R69, 0x7632, R4 ;  /* 0x0000763245047816 */ /* 0x000fe20000000004 */
[----:B------:R-:W-:Y:S01]  /*1d9f0*/  FFMA.FTZ R233, R74, UR4, -R77 ;  /* 0x000000044ae97c23 */ /* 0x000fe2000801084d */
[----:B------:R-:W-:Y:S07]  /*1da00*/  SHF.R.U32.HI R69, RZ, 0x18, R69 ;  /* 0x00000018ff457819 */ /* 0x000fee0000011645 */
[----:B------:R1:W-:Y:S01]  /*1da10*/  MUFU.EX2 R204, R128 ;  /* 0x0000008000cc7308 */ /* 0x0003e20000000800 */
[----:B------:R-:W-:Y:S01]  /*1da20*/  LOP3.LUT R4, R4, 0xff, RZ, 0xc0, !PT ;  /* 0x000000ff04047812 */ /* 0x000fe200078ec0ff */
[----:B------:R-:W-:Y:S01]  /*1da30*/  FFMA.FTZ R169, R8, UR4, -R77 ;  /* 0x0000000408a97c23 */ /* 0x000fe2000801084d */
[----:B------:R-:W-:Y:S07]  /*1da40*/  PRMT R31, R120, 0x7771, RZ ;  /* 0x00007771781f7816 */ /* 0x000fee00000000ff */
[----:B------:R4:W4:Y:S01]  /*1da50*/  MUFU.EX2 R202, R176 ;  /* 0x000000b000ca7308 */ /* 0x0009220000000800 */
[----:B------:R-:W-:Y:S01]  /*1da60*/  SHF.R.U32.HI R71, RZ, 0x8, R71 ;  /* 0x00000008ff477819 */ /* 0x000fe20000011647 */
[----:B------:R-:W-:Y:S01]  /*1da70*/  FFMA.FTZ R121, R198, UR4, -R77 ;  /* 0x00000004c6797c23 */ /* 0x000fe2000801084d */
[----:B------:R-:W-:Y:S07]  /*1da80*/  PRMT R69, R4, 0x5410, R69 ;  /* 0x0000541004457816 */ /* 0x000fee0000000045 */
[----:B------:R4:W-:Y:S01]  /*1da90*/  MUFU.EX2 R197, R117 ;  /* 0x0000007500c57308 */ /* 0x0009e20000000800 */
[----:B--2---:R-:W-:Y:S01]  /*1daa0*/  FMNMX.FTZ R36, R5, R36, !PT ;  /* 0x0000002405247209 */ /* 0x004fe20007810000 */
[--C-:B------:R-:W-:Y:S01]  /*1dab0*/  FFMA.FTZ R184, R184, UR4, -R77.reuse ;  /* 0x00000004b8b87c23 */ /* 0x100fe2000801084d */
[----:B------:R-:W-:Y:S01]  /*1dac0*/  FSEL R5, R2, RZ, P1 ;  /* 0x000000ff02057208 */ /* 0x000fe20000800000 */
[----:B------:R-:W-:Y:S01]  /*1dad0*/  FFMA.FTZ R2, R78, UR4, -R77 ;  /* 0x000000044e027c23 */ /* 0x000fe2000801084d */
[----:B------:R-:W-:Y:S01]  /*1dae0*/  FSEL R4, R0, RZ, P0 ;  /* 0x000000ff00047208 */ /* 0x000fe20000000000 */
[----:B------:R-:W-:Y:S01]  /*1daf0*/  FFMA.FTZ R0, R82, UR4, -R85 ;  /* 0x0000000452007c23 */ /* 0x000fe20008010855 */
[----:B------:R-:W-:Y:S03]  /*1db00*/  PRMT R31, R26, 0x5410, R31 ;  /* 0x000054101a1f7816 */ /* 0x000fe6000000001f */
[----:B------:R-:W-:Y:S01]  /*1db10*/  MUFU.EX2 R195, R121 ;  /* 0x0000007900c37308 */ /* 0x000fe20000000800 */
[----:B------:R-:W-:Y:S01]  /*1db20*/  PRMT R71, R24, 0x5410, R71 ;  /* 0x0000541018477816 */ /* 0x000fe20000000047 */
[----:B------:R-:W-:Y:S01]  /*1db30*/  FFMA.FTZ R201, R186, UR4, -R77 ;  /* 0x00000004bac97c23 */ /* 0x000fe2000801084d */
[----:B------:R-:W-:Y:S01]  /*1db40*/  LOP3.LUT R24, R116, R241, RZ, 0x3c, !PT ;  /* 0x000000f174187212 */ /* 0x000fe200078e3cff */
[--C-:B------:R-:W-:Y:S01]  /*1db50*/  FFMA.FTZ R120, R214, UR4, -R85.reuse ;  /* 0x00000004d6787c23 */ /* 0x100fe20008010855 */
[----:B------:R-:W-:Y:S01]  /*1db60*/  LOP3.LUT R26, R116, R239, RZ, 0x3c, !PT ;  /* 0x000000ef741a7212 */ /* 0x000fe200078e3cff */
[--C-:B------:R-:W-:Y:S01]  /*1db70*/  FFMA.FTZ R214, R87, UR4, -R85.reuse ;  /* 0x0000000457d67c23 */ /* 0x100fe20008010855 */
[----:B------:R-:W-:Y:S01]  /*1db80*/  FSETP.NEU.FTZ.AND P0, PT, R3, -INF , PT ;  /* 0xff8000000300780b */ /* 0x000fe20003f1d000 */
[--C-:B------:R-:W-:Y:S01]  /*1db90*/  FFMA.FTZ R186, R88, UR4, -R85.reuse ;  /* 0x0000000458ba7c23 */ /* 0x100fe20008010855 */
[----:B---3--:R-:W-:Y:S01]  /*1dba0*/  LOP3.LUT R78, R80, 0xff, RZ, 0xc0, !PT ;  /* 0x000000ff504e7812 */ /* 0x008fe200078ec0ff */
[--C-:B------:R-:W-:Y:S01]  /*1dbb0*/  FFMA.FTZ R87, R124, UR4, -R85.reuse ;  /* 0x000000047c577c23 */ /* 0x100fe20008010855 */
[----:B------:R-:W-:Y:S01]  /*1dbc0*/  FSETP.NEU.FTZ.AND P1, PT, R36, -INF , PT ;  /* 0xff8000002400780b */ /* 0x000fe20003f3d000 */
[--C-:B------:R-:W-:Y:S01]  /*1dbd0*/  FFMA.FTZ R116, R209, UR4, -R85.reuse ;  /* 0x00000004d1747c23 */ /* 0x100fe20008010855 */
[--C-:B-1----:R-:W-:Y:S01]  /*1dbe0*/  FFMA.FTZ R128, R106, UR4, -R85.reuse ;  /* 0x000000046a807c23 */ /* 0x102fe20008010855 */
[--C-:B------:R-:W-:Y:S01]  /*1dbf0*/  FFMA.FTZ R168, R196, UR4, -R85.reuse ;  /* 0x00000004c4a87c23 */ /* 0x100fe20008010855 */
[--C-:B------:R-:W-:Y:S01]  /*1dc00*/  FFMA.FTZ R170, R99, UR4, -R85.reuse ;  /* 0x0000000463aa7c23 */ /* 0x100fe20008010855 */
[--C-:B------:R-:W-:Y:S01]  /*1dc10*/  FFMA.FTZ R100, R100, UR4, -R85.reuse ;  /* 0x0000000464647c23 */ /* 0x100fe20008010855 */
[--C-:B------:R-:W-:Y:S01]  /*1dc20*/  FFMA.FTZ R88, R122, UR4, -R85.reuse ;  /* 0x000000047a587c23 */ /* 0x100fe20008010855 */
[----:B------:R-:W-:Y:S01]  /*1dc30*/  FFMA.FTZ R85, R118, UR4, -R85 ;  /* 0x0000000476557c23 */ /* 0x000fe20008010855 */
[----:B------:R-:W-:Y:S01]  /*1dc40*/  FADD.FTZ R5, -R5, R166 ;  /* 0x000000a605057221 */ /* 0x000fe20000010100 */
[----:B------:R-:W-:Y:S01]  /*1dc50*/  FADD.FTZ R4, -R4, R167 ;  /* 0x000000a704047221 */ /* 0x000fe20000010100 */
[--C-:B------:R-:W-:Y:S01]  /*1dc60*/  FFMA.FTZ R118, R62, UR4, -R77.reuse ;  /* 0x000000043e767c23 */ /* 0x100fe2000801084d */
[--C-:B------:R-:W-:Y:S01]  /*1dc70*/  FFMA.FTZ R209, R97, UR4, -R77.reuse ;  /* 0x0000000461d17c23 */ /* 0x100fe2000801084d */
[--C-:B----4-:R-:W-:Y:S01]  /*1dc80*/  FFMA.FTZ R176, R84, UR4, -R77.reuse ;  /* 0x0000000454b07c23 */ /* 0x110fe2000801084d */
        /* <DEDUP_REMOVED lines=18> */
[----:B------:R-:W-:Y:S01]  /*1ddb0*/  FSEL R7, R36, RZ, P1 ;  /* 0x000000ff24077208 */ /* 0x000fe20000800000 */
[----:B------:R-:W-:Y:S01]  /*1ddc0*/  FFMA.FTZ R77, R6, UR4, -R77 ;  /* 0x00000004064d7c23 */ /* 0x000fe2000801084d */
[----:B------:R-:W-:Y:S01]  /*1ddd0*/  FSEL R6, R3, RZ, P0 ;  /* 0x000000ff03067208 */ /* 0x000fe20000000000 */
[----:B------:R-:W-:Y:S01]  /*1dde0*/  FMUL.FTZ R32, R36, UR4 ;  /* 0x0000000424207c20 */ /* 0x000fe20008410000 */
[----:B------:R1:W-:Y:S01]  /*1ddf0*/  MUFU.EX2 R121, R184 ;  /* 0x000000b800797308 */ /* 0x0003e20000000800 */
[----:B------:R-:W-:Y:S02]  /*1de00*/  IMAD R78, R78, 0x10000, R78 ;  /* 0x000100004e4e7824 */ /* 0x000fe400078e024e */
[----:B------:R-:W-:Y:S01]  /*1de10*/  FADD.FTZ R7, -R7, R164 ;  /* 0x000000a407077221 */ /* 0x000fe20000010100 */
[----:B------:R-:W-:Y:S01]  /*1de20*/  IMAD.MOV.U32 R110, RZ, RZ, R229 ;  /* 0x000000ffff6e7224 */ /* 0x000fe200078e00e5 */
[----:B------:R-:W-:Y:S01]  /*1de30*/  FSEL R80, R32, RZ, P1 ;  /* 0x000000ff20507208 */ /* 0x000fe20000800000 */
[----:B------:R-:W-:Y:S01]  /*1de40*/  FADD.FTZ R6, -R6, R165 ;  /* 0x000000a506067221 */ /* 0x000fe20000010100 */
[--C-:B------:R-:W-:Y:S01]  /*1de50*/  HSET2.LE.AND R32, R125, R78.reuse, PT ;  /* 0x0000004e7d207233 */ /* 0x100fe20003803000 */
[----:B------:R-:W-:Y:S01]  /*1de60*/  IMAD.MOV.U32 R165, RZ, RZ, R219 ;  /* 0x000000ffffa57224 */ /* 0x000fe200078e00db */
[--C-:B------:R-:W-:Y:S01]  /*1de70*/  HSET2.LE.AND R73, R73, R78.reuse, PT ;  /* 0x0000004e49497233 */ /* 0x100fe20003803000 */
[----:B------:R-:W-:Y:S01]  /*1de80*/  MUFU.EX2 R114, R8 ;  /* 0x0000000800727308 */ /* 0x000fe20000000800 */
[--C-:B------:R-:W-:Y:S01]  /*1de90*/  HSET2.LE.AND R74, R47, R78.reuse, PT ;  /* 0x0000004e2f4a7233 */ /* 0x100fe20003803000 */
[--C-:B------:R-:W-:Y:S01]  /*1dea0*/  FFMA.FTZ R60, R9, UR4, -R80.reuse ;  /* 0x00000004093c7c23 */ /* 0x100fe20008010850 */
[----:B------:R-:W-:Y:S07]  /*1deb0*/  F2FP.F16.F32.PACK_AB R9, R213, R165 ;  /* 0x000000a5d509723e */ /* 0x000fee00000000ff */
[----:B------:R-:W2:Y:S01]  /*1dec0*/  MUFU.EX2 R212, R212 ;  /* 0x000000d400d47308 */ /* 0x000ea20000000800 */
[--C-:B------:R-:W-:Y:S01]  /*1ded0*/  HSET2.LE.AND R45, R45, R78.reuse, PT ;  /* 0x0000004e2d2d7233 */ /* 0x100fe20003803000 */
[--C-:B------:R-:W-:Y:S01]  /*1dee0*/  FFMA.FTZ R232, R34, UR4, -R80.reuse ;  /* 0x0000000422e87c23 */ /* 0x100fe20008010850 */
[----:B------:R-:W-:Y:S07]  /*1def0*/  LOP3.LUT R32, R9, R32, RZ, 0xc0, !PT ;  /* 0x0000002009207212 */ /* 0x000fee00078ec0ff */
[----:B------:R-:W3:Y:S01]  /*1df00*/  MUFU.EX2 R200, R131 ;  /* 0x0000008300c87308 */ /* 0x000ee20000000800 */
[--C-:B------:R-:W-:Y:S01]  /*1df10*/  HSET2.LE.AND R34, R95, R78.reuse, PT ;  /* 0x0000004e5f227233 */ /* 0x100fe20003803000 */
[--C-:B------:R-:W-:Y:S01]  /*1df20*/  FFMA.FTZ R219, R54, UR4, -R80.reuse ;  /* 0x0000000436db7c23 */ /* 0x100fe20008010850 */
[----:B------:R-:W-:Y:S07]  /*1df30*/  F2FP.F16.F32.PACK_AB R9, R202, R207 ;  /* 0x000000cfca09723e */ /* 0x000fee00000000ff */
[----:B------:R-:W-:Y:S01]  /*1df40*/  MUFU.EX2 R198, R127 ;  /* 0x0000007f00c67308 */ /* 0x000fe20000000800 */
[--C-:B------:R-:W-:Y:S01]  /*1df50*/  HSET2.LE.AND R53, R53, R78.reuse, PT ;  /* 0x0000004e35357233 */ /* 0x100fe20003803000 */
[--C-:B------:R-:W-:Y:S01]  /*1df60*/  FFMA.FTZ R48, R189, UR4, -R80.reuse ;  /* 0x00000004bd307c23 */ /* 0x100fe20008010850 */
[----:B------:R-:W-:Y:S07]  /*1df70*/  LOP3.LUT R34, R9, R34, RZ, 0xc0, !PT ;  /* 0x0000002209227212 */ /* 0x000fee00078ec0ff */
[----:B------:R-:W-:Y:S01]  /*1df80*/  MUFU.EX2 R93, R116 ;  /* 0x00000074005d7308 */ /* 0x000fe20000000800 */
[--C-:B------:R-:W-:Y:S01]  /*1df90*/  HSET2.LE.AND R61, R61, R78.reuse, PT ;  /* 0x0000004e3d3d7233 */ /* 0x100fe20003803000 */
[--C-:B------:R-:W-:Y:S01]  /*1dfa0*/  FFMA.FTZ R189, R35, UR4, -R80.reuse ;  /* 0x0000000423bd7c23 */ /* 0x100fe20008010850 */
[----:B------:R-:W-:Y:S07]  /*1dfb0*/  LOP3.LUT R35, R56, 0xff00ff, RZ, 0xc0, !PT ;  /* 0x00ff00ff38237812 */ /* 0x000fee00078ec0ff */
[----:B------:R-:W4:Y:S01]  /*1dfc0*/  MUFU.EX2 R201, R201 ;  /* 0x000000c900c97308 */ /* 0x000f220000000800 */
[--C-:B------:R-:W-:Y:S01]  /*1dfd0*/  HSET2.LE.AND R56, R109, R78.reuse, PT ;  /* 0x0000004e6d387233 */ /* 0x100fe20003803000 */
[--C-:B-1----:R-:W-:Y:S01]  /*1dfe0*/  FFMA.FTZ R184, R33, UR4, -R80.reuse ;  /* 0x0000000421b87c23 */ /* 0x102fe20008010850 */
[--C-:B------:R-:W-:Y:S07]  /*1dff0*/  HSET2.LE.AND R33, R111, R78.reuse, PT ;  /* 0x0000004e6f217233 */ /* 0x100fee0003803000 */
[----:B------:R-:W1:Y:S01]  /*1e000*/  MUFU.EX2 R168, R168 ;  /* 0x000000a800a87308 */ /* 0x000e620000000800 */
[----:B--2---:R-:W-:Y:S01]  /*1e010*/  F2FP.F16.F32.PACK_AB R8, R210, R212 ;  /* 0x000000d4d208723e */ /* 0x004fe200000000ff */
[--C-:B------:R-:W-:Y:S01]  /*1e020*/  FFMA.FTZ R183, R183, UR4, -R80.reuse ;  /* 0x00000004b7b77c23 */ /* 0x100fe20008010850 */
[----:B---3--:R-:W-:Y:S07]  /*1e030*/  F2FP.F16.F32.PACK_AB R9, R197, R200 ;  /* 0x000000c8c509723e */ /* 0x008fee00000000ff */
[----:B------:R-:W-:Y:S01]  /*1e040*/  MUFU.EX2 R169, R169 ;  /* 0x000000a900a97308 */ /* 0x000fe20000000800 */
[----:B------:R-:W-:Y:S01]  /*1e050*/  LOP3.LUT R33, R8, R33, RZ, 0xc0, !PT ;  /* 0x0000002108217212 */ /* 0x000fe200078ec0ff */
[----:B------:R-:W-:Y:S01]  /*1e060*/  FMUL.FTZ R54, R3, UR4 ;  /* 0x0000000403367c20 */ /* 0x000fe20008410000 */
[--C-:B------:R-:W-:Y:S07]  /*1e070*/  HSET2.LE.AND R35, R35, R78.reuse, PT ;  /* 0x0000004e23237233 */ /* 0x100fee0003803000 */
[----:B------:R-:W2:Y:S01]  /*1e080*/  MUFU.EX2 R126, R126 ;  /* 0x0000007e007e7308 */ /* 0x000ea20000000800 */
[----:B------:R-:W-:Y:S01]  /*1e090*/  LOP3.LUT R56, R9, R56, RZ, 0xc0, !PT ;  /* 0x0000003809387212 */ /* 0x000fe200078ec0ff */
[--C-:B------:R-:W-:Y:S01]  /*1e0a0*/  FFMA.FTZ R64, R181, UR4, -R80.reuse ;  /* 0x00000004b5407c23 */ /* 0x100fe20008010850 */
[----:B----4-:R-:W-:Y:S07]  /*1e0b0*/  F2FP.F16.F32.PACK_AB R8, R201, R204 ;  /* 0x000000ccc908723e */ /* 0x010fee00000000ff */
[----:B------:R-:W3:Y:S01]  /*1e0c0*/  MUFU.EX2 R112, R120 ;  /* 0x0000007800707308 */ /* 0x000ee20000000800 */
[----:B------:R-:W-:Y:S01]  /*1e0d0*/  FSEL R125, R54, RZ, P0 ;  /* 0x000000ff367d7208 */ /* 0x000fe20000000000 */
[--C-:B------:R-:W-:Y:S01]  /*1e0e0*/  FFMA.FTZ R127, R59, UR4, -R80.reuse ;  /* 0x000000043b7f7c23 */ /* 0x100fe20008010850 */
[----:B------:R-:W-:Y:S07]  /*1e0f0*/  LOP3.LUT R59, R58, 0xff00ff, RZ, 0xc0, !PT ;  /* 0x00ff00ff3a3b7812 */ /* 0x000fee00078ec0ff */
[----:B------:R-:W-:Y:S01]  /*1e100*/  MUFU.EX2 R98, R115 ;  /* 0x0000007300627308 */ /* 0x000fe20000000800 */
[--C-:B------:R-:W-:Y:S01]  /*1e110*/  HSET2.LE.AND R58, R107, R78.reuse, PT ;  /* 0x0000004e6b3a7233 */ /* 0x100fe20003803000 */
[--C-:B------:R-:W-:Y:S01]  /*1e120*/  FFMA.FTZ R116, R89, UR4, -R80.reuse ;  /* 0x0000000459747c23 */ /* 0x100fe20008010850 */
[----:B-1----:R-:W-:Y:S07]  /*1e130*/  F2FP.F16.F32.PACK_AB R9, R129, R168 ;  /* 0x000000a88109723e */ /* 0x002fee00000000ff */
[----:B------:R-:W1:Y:S01]  /*1e140*/  MUFU.EX2 R122, R122 ;  /* 0x0000007a007a7308 */ /* 0x000e620000000800 */
[----:B------:R-:W-:Y:S01]  /*1e150*/  LOP3.LUT R35, R8, R35, RZ, 0xc0, !PT ;  /* 0x0000002308237212 */ /* 0x000fe200078ec0ff */
[--C-:B------:R-:W-:Y:S01]  /*1e160*/  FFMA.FTZ R124, R91, UR4, -R80.reuse ;  /* 0x000000045b7c7c23 */ /* 0x100fe20008010850 */
[--C-:B------:R-:W-:Y:S07]  /*1e170*/  HSET2.LE.AND R59, R59, R78.reuse, PT ;  /* 0x0000004e3b3b7233 */ /* 0x100fee0003803000 */
[----:B------:R-:W-:Y:S01]  /*1e180*/  MUFU.EX2 R89, R104 ;  /* 0x0000006800597308 */ /* 0x000fe20000000800 */
[----:B------:R-:W-:Y:S01]  /*1e190*/  LOP3.LUT R58, R9, R58, RZ, 0xc0, !PT ;  /* 0x0000003a093a7212 */ /* 0x000fe200078ec0ff */
[--C-:B------:R-:W-:Y:S01]  /*1e1a0*/  FFMA.FTZ R175, R175, UR4, -R80.reuse ;  /* 0x00000004afaf7c23 */ /* 0x100fe20008010850 */
[----:B--2---:R-:W-:Y:S07]  /*1e1b0*/  F2FP.F16.F32.PACK_AB R8, R126, R169 ;  /* 0x000000a97e08723e */ /* 0x004fee00000000ff */
[----:B------:R-:W-:Y:S01]  /*1e1c0*/  MUFU.EX2 R237, R183 ;  /* 0x000000b700ed7308 */ /* 0x000fe20000000800 */
[----:B---3--:R-:W-:Y:S01]  /*1e1d0*/  F2FP.F16.F32.PACK_AB R9, R112, R119 ;  /* 0x000000777009723e */ /* 0x008fe200000000ff */
[--C-:B------:R-:W-:Y:S01]  /*1e1e0*/  FFMA.FTZ R196, R81, UR4, -R80.reuse ;  /* 0x0000000451c47c23 */ /* 0x100fe20008010850 */
[----:B------:R-:W-:Y:S07]  /*1e1f0*/  LOP3.LUT R59, R8, R59, RZ, 0xc0, !PT ;  /* 0x0000003b083b7212 */ /* 0x000fee00078ec0ff */
[----:B------:R2:W-:Y:S01]  /*1e200*/  MUFU.EX2 R229, R64 ;  /* 0x0000004000e57308 */ /* 0x0005e20000000800 */
[--C-:B------:R-:W-:Y:S01]  /*1e210*/  HSET2.LE.AND R69, R69, R78.reuse, PT ;  /* 0x0000004e45457233 */ /* 0x100fe20003803000 */
[--C-:B------:R-:W-:Y:S01]  /*1e220*/  FFMA.FTZ R81, R66, UR4, -R80.reuse ;  /* 0x0000000442517c23 */ /* 0x100fe20008010850 */
[--C-:B------:R-:W-:Y:S07]  /*1e230*/  HSET2.LE.AND R66, R103, R78.reuse, PT ;  /* 0x0000004e67427233 */ /* 0x100fee0003803000 */
[----:B------:R-:W-:Y:S01]  /*1e240*/  MUFU.EX2 R96, R118 ;  /* 0x0000007600607308 */ /* 0x000fe20000000800 */
[----:B-1----:R-:W-:Y:S01]  /*1e250*/  F2FP.F16.F32.PACK_AB R8, R121, R122 ;  /* 0x0000007a7908723e */ /* 0x002fe200000000ff */
[--C-:B------:R-:W-:Y:S01]  /*1e260*/  FFMA.FTZ R174, R185, UR4, -R80.reuse ;  /* 0x00000004b9ae7c23 */ /* 0x100fe20008010850 */
[----:B------:R-:W-:Y:S07]  /*1e270*/  FSETP.NEU.FTZ.AND P0, PT, R3, -INF , PT ;  /* 0xff8000000300780b */ /* 0x000fee0003f1d000 */
[----:B------:R-:W1:Y:S01]  /*1e280*/  MUFU.EX2 R91, R106 ;  /* 0x0000006a005b7308 */ /* 0x000e620000000800 */
[----:B------:R-:W-:Y:S01]  /*1e290*/  LOP3.LUT R66, R9, R66, RZ, 0xc0, !PT ;  /* 0x0000004209427212 */ /* 0x000fe200078ec0ff */
[--C-:B------:R-:W-:Y:S01]  /*1e2a0*/  FFMA.FTZ R181, R187, UR4, -R80.reuse ;  /* 0x00000004bbb57c23 */ /* 0x100fe20008010850 */
[----:B------:R-:W-:Y:S01]  /*1e2b0*/  F2FP.F16.F32.PACK_AB R9, R93, R98 ;  /* 0x000000625d09723e */ /* 0x000fe200000000ff */
[--C-:B------:R-:W-:Y:S01]  /*1e2c0*/  FFMA.FTZ R120, R57, UR4, -R80.reuse ;  /* 0x0000000439787c23 */ /* 0x100fe20008010850 */
[--C-:B------:R-:W-:Y:S05]  /*1e2d0*/  HSET2.LE.AND R57, R105, R78.reuse, PT ;  /* 0x0000004e69397233 */ /* 0x100fea0003803000 */
[----:B------:R-:W-:Y:S01]  /*1e2e0*/  MUFU.EX2 R231, R175 ;  /* 0x000000af00e77308 */ /* 0x000fe20000000800 */
[--C-:B--2---:R-:W-:Y:S01]  /*1e2f0*/  HSET2.LE.AND R64, R101, R78.reuse, PT ;  /* 0x0000004e65407233 */ /* 0x104fe20003803000 */
[--C-:B------:R-:W-:Y:S01]  /*1e300*/  FFMA.FTZ R52, R179, UR4, -R80.reuse ;  /* 0x00000004b3347c23 */ /* 0x100fe20008010850 */
[--C-:B------:R-:W-:Y:S01]  /*1e310*/  FFMA.FTZ R54, R10, UR4, -R125.reuse ;  /* 0x000000040a367c23 */ /* 0x100fe2000801087d */
[----:B------:R-:W-:Y:S06]  /*1e320*/  F2FP.F16.F32.PACK_AB R10, R195, R198 ;  /* 0x000000c6c30a723e */ /* 0x000fec00000000ff */
[----:B------:R-:W-:Y:S01]  /*1e330*/  MUFU.EX2 R238, R60 ;  /* 0x0000003c00ee7308 */ /* 0x000fe20000000800 */
[--C-:B------:R-:W-:Y:S01]  /*1e340*/  FFMA.FTZ R115, R199, UR4, -R80.reuse ;  /* 0x00000004c7737c23 */ /* 0x100fe20008010850 */
[----:B------:R-:W-:Y:S01]  /*1e350*/  FFMA.FTZ R173, R173, UR4, -R125 ;  /* 0x00000004adad7c23 */ /* 0x000fe2000801087d */
[----:B------:R-:W-:Y:S07]  /*1e360*/  LOP3.LUT R57, R10, R57, RZ, 0xc0, !PT ;  /* 0x000000390a397212 */ /* 0x000fee00078ec0ff */
[----:B------:R-:W-:Y:S01]  /*1e370*/  MUFU.EX2 R95, R62 ;  /* 0x0000003e005f7308 */ /* 0x000fe20000000800 */
[--C-:B------:R-:W-:Y:S01]  /*1e380*/  FFMA.FTZ R199, R83, UR4, -R80.reuse ;  /* 0x0000000453c77c23 */ /* 0x100fe20008010850 */
[--C-:B------:R-:W-:Y:S01]  /*1e390*/  FFMA.FTZ R179, R191, UR4, -R80.reuse ;  /* 0x00000004bfb37c23 */ /* 0x100fe20008010850 */
[----:B------:R-:W-:Y:S07]  /*1e3a0*/  IMAD.MOV.U32 R185, RZ, RZ, R227 ;  /* 0x000000ffffb97224 */ /* 0x000fee00078e00e3 */
[----:B------:R-:W2:Y:S01]  /*1e3b0*/  MUFU.EX2 R90, R90 ;  /* 0x0000005a005a7308 */ /* 0x000ea20000000800 */
[--C-:B------:R-:W-:Y:S01]  /*1e3c0*/  FFMA.FTZ R83, R72, UR4, -R80.reuse ;  /* 0x0000000448537c23 */ /* 0x100fe20008010850 */
[--C-:B------:R-:W-:Y:S01]  /*1e3d0*/  HSET2.LE.AND R72, R71, R78.reuse, PT ;  /* 0x0000004e47487233 */ /* 0x100fe20003803000 */
[--C-:B------:R-:W-:Y:S01]  /*1e3e0*/  FFMA.FTZ R191, R65, UR4, -R80.reuse ;  /* 0x0000000441bf7c23 */ /* 0x100fe20008010850 */
[--C-:B------:R-:W-:Y:S06]  /*1e3f0*/  HSET2.LE.AND R65, R75, R78.reuse, PT ;  /* 0x0000004e4b417233 */ /* 0x100fec0003803000 */
[----:B------:R3:W-:Y:S01]  /*1e400*/  MUFU.EX2 R227, R54 ;  /* 0x0000003600e37308 */ /* 0x0007e20000000800 */
[----:B------:R-:W-:Y:S01]  /*1e410*/  LOP3.LUT R75, R40, 0xff00ff, RZ, 0xc0, !PT ;  /* 0x00ff00ff284b7812 */ /* 0x000fe200078ec0ff */
[--C-:B------:R-:W-:Y:S01]  /*1e420*/  FFMA.FTZ R102, R193, UR4, -R80.reuse ;  /* 0x00000004c1667c23 */ /* 0x100fe20008010850 */
[----:B------:R-:W-:Y:S07]  /*1e430*/  LOP3.LUT R72, R9, R72, RZ, 0xc0, !PT ;  /* 0x0000004809487212 */ /* 0x000fee00078ec0ff */
[----:B------:R-:W4:Y:S01]  /*1e440*/  MUFU.EX2 R252, R173 ;  /* 0x000000ad00fc7308 */ /* 0x000f220000000800 */
[----:B------:R-:W-:Y:S01]  /*1e450*/  LOP3.LUT R65, R8, R65, RZ, 0xc0, !PT ;  /* 0x0000004108417212 */ /* 0x000fe200078ec0ff */
[--C-:B------:R-:W-:Y:S01]  /*1e460*/  FFMA.FTZ R50, R177, UR4, -R80.reuse ;  /* 0x00000004b1327c23 */ /* 0x100fe20008010850 */
[----:B-1----:R-:W-:Y:S07]  /*1e470*/  F2FP.F16.F32.PACK_AB R8, R91, R96 ;  /* 0x000000605b08723e */ /* 0x002fee00000000ff */
[----:B------:R-:W-:Y:S01]  /*1e480*/  MUFU.EX2 R181, R181 ;  /* 0x000000b500b57308 */ /* 0x000fe20000000800 */
[----:B------:R-:W-:Y:S01]  /*1e490*/  F2FP.F16.F32.PACK_AB R9, R229, R237 ;  /* 0x000000ede509723e */ /* 0x000fe200000000ff */
[--C-:B------:R-:W-:Y:S01]  /*1e4a0*/  FFMA.FTZ R10, R11, UR4, -R125.reuse ;  /* 0x000000040b0a7c23 */ /* 0x100fe2000801087d */
[----:B------:R-:W-:Y:S07]  /*1e4b0*/  LOP3.LUT R73, R8, R73, RZ, 0xc0, !PT ;  /* 0x0000004908497212 */ /* 0x000fee00078ec0ff */
[----:B------:R-:W1:Y:S01]  /*1e4c0*/  MUFU.EX2 R174, R174 ;  /* 0x000000ae00ae7308 */ /* 0x000e620000000800 */
[--C-:B------:R-:W-:Y:S01]  /*1e4d0*/  HSET2.LE.AND R75, R75, R78.reuse, PT ;  /* 0x0000004e4b4b7233 */ /* 0x100fe20003803000 */
[--C-:B------:R-:W-:Y:S01]  /*1e4e0*/  FFMA.FTZ R172, R172, UR4, -R125.reuse ;  /* 0x00000004acac7c23 */ /* 0x100fe2000801087d */
[----:B--2---:R-:W-:Y:S01]  /*1e4f0*/  F2FP.F16.F32.PACK_AB R8, R90, R95 ;  /* 0x0000005f5a08723e */ /* 0x004fe200000000ff */
[----:B------:R-:W-:Y:S01]  /*1e500*/  FFMA.FTZ R193, R67, UR4, -R80 ;  /* 0x0000000443c17c23 */ /* 0x000fe20008010850 */
[----:B------:R-:W-:Y:S01]  /*1e510*/  LOP3.LUT R67, R46, 0xff00ff, RZ, 0xc0, !PT ;  /* 0x00ff00ff2e437812 */ /* 0x000fe200078ec0ff */
[----:B------:R-:W-:Y:S01]  /*1e520*/  IMAD.MOV.U32 R104, RZ, RZ, R226 ;  /* 0x000000ffff687224 */ /* 0x000fe200078e00e2 */
[--C-:B------:R-:W-:Y:S01]  /*1e530*/  HSET2.LE.AND R46, R63, R78.reuse, PT ;  /* 0x0000004e3f2e7233 */ /* 0x100fe20003803000 */
[----:B------:R-:W-:Y:S01]  /*1e540*/  FFMA.FTZ R131, R68, UR4, -R80 ;  /* 0x0000000444837c23 */ /* 0x000fe20008010850 */
[----:B------:R-:W-:Y:S01]  /*1e550*/  LOP3.LUT R75, R8, R75, RZ, 0xc0, !PT ;  /* 0x0000004b084b7212 */ /* 0x000fe200078ec0ff */
[----:B------:R-:W-:Y:S01]  /*1e560*/  IMAD.MOV.U32 R68, RZ, RZ, R224 ;  /* 0x000000ffff447224 */ /* 0x000fe200078e00e0 */
[--C-:B---3--:R-:W-:Y:S01]  /*1e570*/  HSET2.LE.AND R54, R51, R78.reuse, PT ;  /* 0x0000004e33367233 */ /* 0x108fe20003803000 */
[----:B------:R-:W-:Y:S01]  /*1e580*/  IMAD.MOV.U32 R76, RZ, RZ, R178 ;  /* 0x000000ffff4c7224 */ /* 0x000fe200078e00b2 */
[----:B------:R-:W-:Y:S01]  /*1e590*/  LOP3.LUT R46, R9, R46, RZ, 0xc0, !PT ;  /* 0x0000002e092e7212 */ /* 0x000fe200078ec0ff */
[----:B------:R2:W-:Y:S01]  /*1e5a0*/  MUFU.EX2 R226, R52 ;  /* 0x0000003400e27308 */ /* 0x0005e20000000800 */
[----:B------:R-:W-:Y:S01]  /*1e5b0*/  F2FP.F16.F32.PACK_AB R9, R238, R231 ;  /* 0x000000e7ee09723e */ /* 0x000fe200000000ff */
[--C-:B------:R-:W-:Y:S01]  /*1e5c0*/  FFMA.FTZ R177, R22, UR4, -R125.reuse ;  /* 0x0000000416b17c23 */ /* 0x100fe2000801087d */
[----:B----4-:R-:W-:Y:S01]  /*1e5d0*/  F2FP.F16.F32.PACK_AB R8, R227, R252 ;  /* 0x000000fce308723e */ /* 0x010fe200000000ff */
[--C-:B------:R-:W-:Y:S01]  /*1e5e0*/  FFMA.FTZ R178, R23, UR4, -R125.reuse ;  /* 0x0000000417b27c23 */ /* 0x100fe2000801087d */
[----:B------:R-:W-:Y:S05]  /*1e5f0*/  LOP3.LUT R23, R44, 0xff00ff, RZ, 0xc0, !PT ;  /* 0x00ff00ff2c177812 */ /* 0x000fea00078ec0ff */
[----:B------:R-:W-:Y:S01]  /*1e600*/  MUFU.EX2 R236, R10 ;  /* 0x0000000a00ec7308 */ /* 0x000fe20000000800 */
[--C-:B------:R-:W-:Y:S01]  /*1e610*/  HSET2.LE.AND R44, R55, R78.reuse, PT ;  /* 0x0000004e372c7233 */ /* 0x100fe20003803000 */
[--C-:B------:R-:W-:Y:S01]  /*1e620*/  FFMA.FTZ R175, R21, UR4, -R125.reuse ;  /* 0x0000000415af7c23 */ /* 0x100fe2000801087d */
[----:B------:R-:W-:Y:S07]  /*1e630*/  LOP3.LUT R55, R38, 0xff00ff, RZ, 0xc0, !PT ;  /* 0x00ff00ff26377812 */ /* 0x000fee00078ec0ff */
[----:B------:R-:W3:Y:S01]  /*1e640*/  MUFU.EX2 R234, R172 ;  /* 0x000000ac00ea7308 */ /* 0x000ee20000000800 */
[--C-:B------:R-:W-:Y:S01]  /*1e650*/  HSET2.LE.AND R47, R23, R78.reuse, PT ;  /* 0x0000004e172f7233 */ /* 0x100fe20003803000 */
[--C-:B------:R-:W-:Y:S01]  /*1e660*/  FFMA.FTZ R108, R20, UR4, -R125.reuse ;  /* 0x00000004146c7c23 */ /* 0x100fe2000801087d */
[----:B------:R-:W-:Y:S07]  /*1e670*/  LOP3.LUT R44, R9, R44, RZ, 0xc0, !PT ;  /* 0x0000002c092c7212 */ /* 0x000fee00078ec0ff */
[----:B------:R-:W4:Y:S01]  /*1e680*/  MUFU.EX2 R224, R50 ;  /* 0x0000003200e07308 */ /* 0x000f220000000800 */
[----:B-1----:R-:W-:Y:S01]  /*1e690*/  F2FP.F16.F32.PACK_AB R9, R174, R181 ;  /* 0x000000b5ae09723e */ /* 0x002fe200000000ff */
[--C-:B------:R-:W-:Y:S01]  /*1e6a0*/  FFMA.FTZ R16, R16, UR4, -R125.reuse ;  /* 0x0000000410107c23 */ /* 0x100fe2000801087d */
[----:B------:R-:W-:Y:S07]  /*1e6b0*/  LOP3.LUT R47, R8, R47, RZ, 0xc0, !PT ;  /* 0x0000002f082f7212 */ /* 0x000fee00078ec0ff */
[----:B------:R-:W-:Y:S01]  /*1e6c0*/  MUFU.EX2 R178, R178 ;  /* 0x000000b200b27308 */ /* 0x000fe20000000800 */
[----:B------:R-:W-:Y:S01]  /*1e6d0*/  LOP3.LUT R54, R9, R54, RZ, 0xc0, !PT ;  /* 0x0000003609367212 */ /* 0x000fe200078ec0ff */
[----:B------:R-:W-:Y:S01]  /*1e6e0*/  FFMA.FTZ R17, R17, UR4, -R125 ;  /* 0x0000000411117c23 */ /* 0x000fe2000801087d */
[--C-:B--2---:R-:W-:Y:S07]  /*1e6f0*/  HSET2.LE.AND R52, R49, R78.reuse, PT ;  /* 0x0000004e31347233 */ /* 0x104fee0003803000 */
[----:B------:R-:W1:Y:S01]  /*1e700*/  MUFU.EX2 R117, R117 ;  /* 0x0000007500757308 */ /* 0x000e620000000800 */
[----:B------:R-:W-:Y:S01]  /*1e710*/  F2FP.F16.F32.PACK_AB R11, R123, R130 ;  /* 0x000000827b0b723e */ /* 0x000fe200000000ff */
[----:B------:R-:W-:Y:S01]  /*1e720*/  IMAD.MOV.U32 R109, RZ, RZ, R225 ;  /* 0x000000ffff6d7224 */ /* 0x000fe200078e00e1 */
[----:B---3--:R-:W-:Y:S07]  /*1e730*/  F2FP.F16.F32.PACK_AB R8, R234, R236 ;  /* 0x000000ecea08723e */ /* 0x008fee00000000ff */
[----:B------:R-:W2:Y:S01]  /*1e740*/  MUFU.EX2 R177, R177 ;  /* 0x000000b100b17308 */ /* 0x000ea20000000800 */
[----:B------:R-:W-:Y:S01]  /*1e750*/  LOP3.LUT R64, R11, R64, RZ, 0xc0, !PT ;  /* 0x000000400b407212 */ /* 0x000fe200078ec0ff */
[----:B------:R-:W-:Y:S01]  /*1e760*/  IMAD.MOV.U32 R111, RZ, RZ, R223 ;  /* 0x000000ffff6f7224 */ /* 0x000fe200078e00df */
[----:B----4-:R-:W-:Y:S07]  /*1e770*/  F2FP.F16.F32.PACK_AB R9, R224, R226 ;  /* 0x000000e2e009723e */ /* 0x010fee00000000ff */
[----:B------:R-:W-:Y:S01]  /*1e780*/  MUFU.EX2 R172, R48 ;  /* 0x0000003000ac7308 */ /* 0x000fe20000000800 */
[--C-:B------:R-:W-:Y:S01]  /*1e790*/  HSET2.LE.AND R67, R67, R78.reuse, PT ;  /* 0x0000004e43437233 */ /* 0x100fe20003803000 */
[--C-:B------:R-:W-:Y:S01]  /*1e7a0*/  FFMA.FTZ R188, R14, UR4, -R125.reuse ;  /* 0x000000040ebc7c23 */ /* 0x100fe2000801087d */
[----:B------:R-:W-:Y:S07]  /*1e7b0*/  LOP3.LUT R45, R8, R45, RZ, 0xc0, !PT ;  /* 0x0000002d082d7212 */ /* 0x000fee00078ec0ff */
[----:B------:R-:W3:Y:S01]  /*1e7c0*/  MUFU.EX2 R179, R179 ;  /* 0x000000b300b37308 */ /* 0x000ee20000000800 */
[--C-:B------:R-:W-:Y:S01]  /*1e7d0*/  HSET2.LE.AND R55, R55, R78.reuse, PT ;  /* 0x0000004e37377233 */ /* 0x100fe20003803000 */
[--C-:B------:R-:W-:Y:S01]  /*1e7e0*/  FFMA.FTZ R187, R15, UR4, -R125.reuse ;  /* 0x000000040fbb7c23 */ /* 0x100fe2000801087d */
[----:B------:R-:W-:Y:S07]  /*1e7f0*/  LOP3.LUT R63, R30, 0xff00ff, RZ, 0xc0, !PT ;  /* 0x00ff00ff1e3f7812 */ /* 0x000fee00078ec0ff */
[----:B------:R-:W-:Y:S01]  /*1e800*/  MUFU.EX2 R225, R16 ;  /* 0x0000001000e17308 */ /* 0x000fe20000000800 */
[----:B------:R-:W-:Y:S01]  /*1e810*/  LOP3.LUT R52, R9, R52, RZ, 0xc0, !PT ;  /* 0x0000003409347212 */ /* 0x000fe200078ec0ff */
[--C-:B------:R-:W-:Y:S01]  /*1e820*/  FFMA.FTZ R164, R70, UR4, -R80.reuse ;  /* 0x0000000446a47c23 */ /* 0x100fe20008010850 */
[--C-:B------:R-:W-:Y:S07]  /*1e830*/  HSET2.LE.AND R62, R39, R78.reuse, PT ;  /* 0x0000004e273e7233 */ /* 0x100fee0003803000 */
[----:B------:R-:W4:Y:S01]  /*1e840*/  MUFU.EX2 R223, R17 ;  /* 0x0000001100df7308 */ /* 0x000f220000000800 */
[----:B-1----:R-:W-:Y:S01]  /*1e850*/  F2FP.F16.F32.PACK_AB R10, R114, R117 ;  /* 0x00000075720a723e */ /* 0x002fe200000000ff */
[--C-:B------:R-:W-:Y:S01]  /*1e860*/  FFMA.FTZ R86, R86, UR4, -R80.reuse ;  /* 0x0000000456567c23 */ /* 0x100fe20008010850 */
[----:B------:R-:W-:Y:S07]  /*1e870*/  F2FP.F16.F32.PACK_AB R11, R92, R89 ;  /* 0x000000595c0b723e */ /* 0x000fee00000000ff */
[----:B------:R-:W-:Y:S01]  /*1e880*/  MUFU.EX2 R189, R189 ;  /* 0x000000bd00bd7308 */ /* 0x000fe20000000800 */
[----:B--2---:R-:W-:Y:S01]  /*1e890*/  F2FP.F16.F32.PACK_AB R8, R177, R178 ;  /* 0x000000b2b108723e */ /* 0x004fe200000000ff */
[--C-:B------:R-:W-:Y:S01]  /*1e8a0*/  FFMA.FTZ R208, R208, UR4, -R80.reuse ;  /* 0x00000004d0d07c23 */ /* 0x100fe20008010850 */
[----:B---3--:R-:W-:Y:S07]  /*1e8b0*/  F2FP.F16.F32.PACK_AB R9, R172, R179 ;  /* 0x000000b3ac09723e */ /* 0x008fee00000000ff */
[----:B------:R-:W1:Y:S01]  /*1e8c0*/  MUFU.EX2 R184, R184 ;  /* 0x000000b800b87308 */ /* 0x000e620000000800 */
[----:B------:R-:W-:Y:S01]  /*1e8d0*/  LOP3.LUT R67, R10, R67, RZ, 0xc0, !PT ;  /* 0x000000430a437212 */ /* 0x000fe200078ec0ff */
[--C-:B------:R-:W-:Y:S01]  /*1e8e0*/  FFMA.FTZ R206, R206, UR4, -R80.reuse ;  /* 0x00000004cece7c23 */ /* 0x100fe20008010850 */
[----:B------:R-:W-:Y:S07]  /*1e8f0*/  LOP3.LUT R74, R11, R74, RZ, 0xc0, !PT ;  /* 0x0000004a0b4a7212 */ /* 0x000fee00078ec0ff */
[----:B------:R-:W-:Y:S01]  /*1e900*/  MUFU.EX2 R175, R175 ;  /* 0x000000af00af7308 */ /* 0x000fe20000000800 */
[----:B------:R-:W-:Y:S01]  /*1e910*/  LOP3.LUT R55, R8, R55, RZ, 0xc0, !PT ;  /* 0x0000003708377212 */ /* 0x000fe200078ec0ff */
[----:B------:R-:W-:Y:S01]  /*1e920*/  FFMA.FTZ R80, R113, UR4, -R80 ;  /* 0x0000000471507c23 */ /* 0x000fe20008010850 */
[--C-:B------:R-:W-:Y:S07]  /*1e930*/  HSET2.LE.AND R63, R63, R78.reuse, PT ;  /* 0x0000004e3f3f7233 */ /* 0x100fee0003803000 */
[----:B------:R-:W2:Y:S01]  /*1e940*/  MUFU.EX2 R108, R108 ;  /* 0x0000006c006c7308 */ /* 0x000ea20000000800 */
[----:B------:R-:W-:Y:S01]  /*1e950*/  LOP3.LUT R62, R9, R62, RZ, 0xc0, !PT ;  /* 0x0000003e093e7212 */ /* 0x000fe200078ec0ff */
[--C-:B------:R-:W-:Y:S01]  /*1e960*/  FFMA.FTZ R113, R19, UR4, -R125.reuse ;  /* 0x0000000413717c23 */ /* 0x100fe2000801087d */
[--C-:B------:R-:W-:Y:S07]  /*1e970*/  HSET2.LE.AND R60, R37, R78.reuse, PT ;  /* 0x0000004e253c7233 */ /* 0x100fee0003803000 */
[----:B------:R-:W-:Y:S01]  /*1e980*/  MUFU.EX2 R115, R115 ;  /* 0x0000007300737308 */ /* 0x000fe20000000800 */
[--C-:B------:R-:W-:Y:S01]  /*1e990*/  HSET2.LE.AND R70, R31, R78.reuse, PT ;  /* 0x0000004e1f467233 */ /* 0x100fe20003803000 */
[--C-:B------:R-:W-:Y:S01]  /*1e9a0*/  FFMA.FTZ R106, R18, UR4, -R125.reuse ;  /* 0x00000004126a7c23 */ /* 0x100fe2000801087d */
[----:B----4-:R-:W-:Y:S07]  /*1e9b0*/  F2FP.F16.F32.PACK_AB R10, R223, R225 ;  /* 0x000000e1df0a723e */ /* 0x010fee00000000ff */
[----:B------:R-:W3:Y:S01]  /*1e9c0*/  MUFU.EX2 R102, R102 ;  /* 0x0000006600667308 */ /* 0x000ee20000000800 */
[----:B-1----:R-:W-:Y:S01]  /*1e9d0*/  F2FP.F16.F32.PACK_AB R11, R184, R189 ;  /* 0x000000bdb80b723e */ /* 0x002fe200000000ff */
[--C-:B------:R-:W-:Y:S01]  /*1e9e0*/  FFMA.FTZ R118, R12, UR4, -R125.reuse ;  /* 0x000000040c767c23 */ /* 0x100fe2000801087d */
[----:B------:R-:W-:Y:S07]  /*1e9f0*/  LOP3.LUT R53, R10, R53, RZ, 0xc0, !PT ;  /* 0x000000350a357212 */ /* 0x000fee00078ec0ff */
[----:B------:R-:W-:Y:S01]  /*1ea00*/  MUFU.EX2 R188, R188 ;  /* 0x000000bc00bc7308 */ /* 0x000fe20000000800 */
[----:B------:R-:W-:Y:S01]  /*1ea10*/  LOP3.LUT R71, R28, 0xff00ff, RZ, 0xc0, !PT ;  /* 0x00ff00ff1c477812 */ /* 0x000fe200078ec0ff */
[----:B------:R-:W-:Y:S01]  /*1ea20*/  FFMA.FTZ R125, R13, UR4, -R125 ;  /* 0x000000040d7d7c23 */ /* 0x000fe2000801087d */
[----:B--2---:R-:W-:Y:S07]  /*1ea30*/  F2FP.F16.F32.PACK_AB R8, R108, R175 ;  /* 0x000000af6c08723e */ /* 0x004fee00000000ff */
[----:B------:R-:W1:Y:S01]  /*1ea40*/  MUFU.EX2 R187, R187 ;  /* 0x000000bb00bb7308 */ /* 0x000e620000000800 */
[----:B------:R-:W-:Y:S01]  /*1ea50*/  LOP3.LUT R60, R11, R60, RZ, 0xc0, !PT ;  /* 0x0000003c0b3c7212 */ /* 0x000fe200078ec0ff */
[----:B------:R-:W-:Y:S01]  /*1ea60*/  IMAD.MOV.U32 R21, RZ, RZ, R0 ;  /* 0x000000ffff157224 */ /* 0x000fe200078e0000 */
[----:B------:R-:W-:Y:S07]  /*1ea70*/  LOP3.LUT R63, R8, R63, RZ, 0xc0, !PT ;  /* 0x0000003f083f7212 */ /* 0x000fee00078ec0ff */
[----:B------:R-:W-:Y:S01]  /*1ea80*/  MUFU.EX2 R127, R127 ;  /* 0x0000007f007f7308 */ /* 0x000fe20000000800 */
[--C-:B------:R-:W-:Y:S01]  /*1ea90*/  HSET2.LE.AND R71, R71, R78.reuse, PT ;  /* 0x0000004e47477233 */ /* 0x100fe20003803000 */
[----:B------:R-:W-:Y:S01]  /*1eaa0*/  IMAD.MOV.U32 R23, RZ, RZ, R216 ;  /* 0x000000ffff177224 */ /* 0x000fe200078e00d8 */
[----:B---3--:R-:W-:Y:S07]  /*1eab0*/  F2FP.F16.F32.PACK_AB R9, R102, R115 ;  /* 0x000000736609723e */ /* 0x008fee00000000ff */
[----:B------:R-:W2:Y:S01]  /*1eac0*/  MUFU.EX2 R120, R120 ;  /* 0x0000007800787308 */ /* 0x000ea20000000800 */
[----:B------:R-:W-:Y:S01]  /*1ead0*/  IMAD.MOV.U32 R183, RZ, RZ, R68 ;  /* 0x000000ffffb77224 */ /* 0x000fe200078e0044 */
[--C-:B------:R-:W-:Y:S01]  /*1eae0*/  HSET2.LE.AND R68, R29, R78.reuse, PT ;  /* 0x0000004e1d447233 */ /* 0x100fe20003803000 */
[----:B------:R-:W-:Y:S01]  /*1eaf0*/  IMAD.MOV.U32 R22, RZ, RZ, R228 ;  /* 0x000000ffff167224 */ /* 0x000fe200078e00e4 */
[----:B------:R-:W-:Y:S06]  /*1eb00*/  LOP3.LUT R70, R9, R70, RZ, 0xc0, !PT ;  /* 0x0000004609467212 */ /* 0x000fec00078ec0ff */
[----:B------:R-:W-:Y:S01]  /*1eb10*/  MUFU.EX2 R113, R113 ;  /* 0x0000007100717308 */ /* 0x000fe20000000800 */
[----:B-1----:R-:W-:Y:S01]  /*1eb20*/  F2FP.F16.F32.PACK_AB R8, R187, R188 ;  /* 0x000000bcbb08723e */ /* 0x002fe200000000ff */
[----:B------:R-:W-:Y:S08]  /*1eb30*/  IMAD.MOV.U32 R105, RZ, RZ, R232 ;  /* 0x000000ffff697224 */ /* 0x000ff000078e00e8 */
[----:B------:R-:W1:Y:S01]  /*1eb40*/  MUFU.EX2 R106, R106 ;  /* 0x0000006a006a7308 */ /* 0x000e620000000800 */
[----:B------:R-:W-:Y:S01]  /*1eb50*/  LOP3.LUT R61, R8, R61, RZ, 0xc0, !PT ;  /* 0x0000003d083d7212 */ /* 0x000fe200078ec0ff */
[----:B------:R-:W-:Y:S08]  /*1eb60*/  IMAD.MOV.U32 R101, RZ, RZ, R222 ;  /* 0x000000ffff657224 */ /* 0x000ff000078e00de */
[----:B------:R-:W-:Y:S01]  /*1eb70*/  MUFU.EX2 R118, R118 ;  /* 0x0000007600767308 */ /* 0x000fe20000000800 */
[----:B--2---:R-:W-:Y:S01]  /*1eb80*/  F2FP.F16.F32.PACK_AB R9, R120, R127 ;  /* 0x0000007f7809723e */ /* 0x004fe200000000ff */
[----:B------:R-:W-:Y:S08]  /*1eb90*/  IMAD.WIDE.U32 R10, R27, -0x2daee0ad, RZ ;  /* 0xd2511f531b0a7825 */ /* 0x000ff000078e00ff */
[----:B------:R-:W2:Y:S01]  /*1eba0*/  MUFU.EX2 R125, R125 ;  /* 0x0000007d007d7308 */ /* 0x000ea20000000800 */
[----:B------:R-:W-:Y:S01]  /*1ebb0*/  LOP3.LUT R68, R9, R68, RZ, 0xc0, !PT ;  /* 0x0000004409447212 */ /* 0x000fe200078ec0ff */
[----:B------:R-:W-:Y:S01]  /*1ebc0*/  IMAD.WIDE.U32 R26, R26, -0x2daee0ad, RZ ;  /* 0xd2511f531a1a7825 */ /* 0x000fe200078e00ff */
[----:B------:R-:W-:Y:S07]  /*1ebd0*/  LOP3.LUT R9, R246, UR15, R11, 0x96, !PT ;  /* 0x0000000ff6097c12 */ /* 0x000fee000f8e960b */
[----:B------:R-:W-:Y:S01]  /*1ebe0*/  MUFU.EX2 R83, R83 ;  /* 0x0000005300537308 */ /* 0x000fe20000000800 */
[----:B-1----:R-:W-:Y:S01]  /*1ebf0*/  F2FP.F16.F32.PACK_AB R8, R106, R113 ;  /* 0x000000716a08723e */ /* 0x002fe200000000ff */
[----:B------:R-:W-:Y:S01]  /*1ec00*/  IMAD.MOV.U32 R51, RZ, RZ, R101 ;  /* 0x000000ffff337224 */ /* 0x000fe200078e0065 */
[----:B------:R-:W-:Y:S01]  /*1ec10*/  LOP3.LUT R10, R10, UR14, R27, 0x96, !PT ;  /* 0x0000000e0a0a7c12 */ /* 0x000fe2000f8e961b */
[----:B------:R-:W-:Y:S01]  /*1ec20*/  IMAD.MOV.U32 R48, RZ, RZ, R220 ;  /* 0x000000ffff307224 */ /* 0x000fe200078e00dc */
[----:B------:R-:W-:Y:S01]  /*1ec30*/  LOP3.LUT R71, R8, R71, RZ, 0xc0, !PT ;  /* 0x0000004708477212 */ /* 0x000fe200078ec0ff */
[----:B------:R-:W-:Y:S04]  /*1ec40*/  IMAD.MOV.U32 R50, RZ, RZ, R217 ;  /* 0x000000ffff327224 */ /* 0x000fe800078e00d9 */
[----:B------:R-:W-:Y:S01]  /*1ec50*/  MUFU.EX2 R87, R87 ;  /* 0x0000005700577308 */ /* 0x000fe20000000800 */
[----:B------:R-:W-:Y:S01]  /*1ec60*/  IMAD.MOV.U32 R40, RZ, RZ, R219 ;  /* 0x000000ffff287224 */ /* 0x000fe200078e00db */
[----:B--2---:R-:W-:Y:S01]  /*1ec70*/  F2FP.F16.F32.PACK_AB R8, R125, R118 ;  /* 0x000000767d08723e */ /* 0x004fe200000000ff */
[----:B------:R-:W-:Y:S07]  /*1ec80*/  IMAD.WIDE.U32 R16, R9, -0x326172a9, RZ ;  /* 0xcd9e8d5709107825 */ /* 0x000fee00078e00ff */
[----:B------:R-:W-:Y:S01]  /*1ec90*/  MUFU.EX2 R77, R77 ;  /* 0x0000004d004d7308 */ /* 0x000fe20000000800 */
[----:B------:R-:W-:Y:S01]  /*1eca0*/  LOP3.LUT R69, R8, R69, RZ, 0xc0, !PT ;  /* 0x0000004508457212 */ /* 0x000fe200078ec0ff */
[----:B------:R-:W-:Y:S01]  /*1ecb0*/  IMAD.WIDE.U32 R12, R10, -0x326172a9, RZ ;  /* 0xcd9e8d570a0c7825 */ /* 0x000fe200078e00ff */
[----:B------:R-:W-:Y:S07]  /*1ecc0*/  LOP3.LUT R8, R244, UR7, R17, 0x96, !PT ;  /* 0x00000007f4087c12 */ /* 0x000fee000f8e9611 */
[----:B------:R-:W-:Y:S01]  /*1ecd0*/  MUFU.EX2 R86, R86 ;  /* 0x0000005600567308 */ /* 0x000fe20000000800 */
[----:B------:R-:W-:Y:S01]  /*1ece0*/  IMAD.MOV.U32 R107, RZ, RZ, R233 ;  /* 0x000000ffff6b7224 */ /* 0x000fe200078e00e9 */
[----:B------:R-:W-:Y:S01]  /*1ecf0*/  LOP3.LUT R16, R16, UR10, R13, 0x96, !PT ;  /* 0x0000000a10107c12 */ /* 0x000fe2000f8e960d */
[----:B------:R-:W-:Y:S07]  /*1ed00*/  IMAD.WIDE.U32 R10, R8, -0x2daee0ad, RZ ;  /* 0xd2511f53080a7825 */ /* 0x000fee00078e00ff */
[----:B------:R-:W-:Y:S01]  /*1ed10*/  MUFU.EX2 R214, R214 ;  /* 0x000000d600d67308 */ /* 0x000fe20000000800 */
[----:B------:R-:W-:Y:S01]  /*1ed20*/  IMAD.WIDE.U32 R16, R16, -0x2daee0ad, RZ ;  /* 0xd2511f5310107825 */ /* 0x000fe200078e00ff */
[----:B------:R-:W-:Y:S08]  /*1ed30*/  LOP3.LUT R26, R26, UR13, R11, 0x96, !PT ;  /* 0x0000000d1a1a7c12 */ /* 0x000ff0000f8e960b */
        /* <DEDUP_REMOVED lines=9> */
[C---:B------:R-:W-:Y:S01]  /*1edd0*/  PRMT R10, R14.reuse, 0x7773, RZ ;  /* 0x000077730e0a7816 */ /* 0x040fe200000000ff */
[----:B------:R-:W-:Y:S01]  /*1ede0*/  IMAD.MOV.U32 R173, RZ, RZ, R243 ;  /* 0x000000ffffad7224 */ /* 0x000fe200078e00f3 */
[----:B------:R-:W-:Y:S01]  /*1edf0*/  PRMT R9, R14, 0x7772, RZ ;  /* 0x000077720e097816 */ /* 0x000fe200000000ff */
[----:B------:R-:W-:Y:S01]  /*1ee00*/  IMAD.MOV.U32 R49, RZ, RZ, R221 ;  /* 0x000000ffff317224 */ /* 0x000fe200078e00dd */
[----:B------:R-:W-:Y:S01]  /*1ee10*/  LOP3.LUT R13, R26, UR8, R15, 0x96, !PT ;  /* 0x000000081a0d7c12 */ /* 0x000fe2000f8e960f */
[----:B------:R-:W-:Y:S01]  /*1ee20*/  IMAD.MOV.U32 R20, RZ, RZ, R50 ;  /* 0x000000ffff147224 */ /* 0x000fe200078e0032 */
[----:B------:R-:W-:Y:S01]  /*1ee30*/  PRMT R11, R14, 0x7771, RZ ;  /* 0x000077710e0b7816 */ /* 0x000fe200000000ff */
[----:B------:R-:W-:Y:S01]  /*1ee40*/  IMAD.WIDE.U32 R14, R8, -0x2daee0ad, RZ ;  /* 0xd2511f53080e7825 */ /* 0x000fe200078e00ff */
[----:B------:R-:W-:Y:S01]  /*1ee50*/  PRMT R232, R9, 0x5410, R10 ;  /* 0x0000541009e87816 */ /* 0x000fe2000000000a */
[----:B------:R-:W-:Y:S01]  /*1ee60*/  MUFU.EX2 R196, R196 ;  /* 0x000000c400c47308 */ /* 0x000fe20000000800 */
[----:B------:R-:W-:Y:S01]  /*1ee70*/  LOP3.LUT R12, R12, 0xff, RZ, 0xc0, !PT ;  /* 0x000000ff0c0c7812 */ /* 0x000fe200078ec0ff */
        /* <DEDUP_REMOVED lines=8> */
[----:B------:R-:W-:Y:S01]  /*1ef00*/  IMAD.MOV.U32 R193, RZ, RZ, R110 ;  /* 0x000000ffffc17224 */ /* 0x000fe200078e006e */
[----:B------:R-:W-:Y:S01]  /*1ef10*/  LOP3.LUT R10, R10, 0xff, RZ, 0xc0, !PT ;  /* 0x000000ff0a0a7812 */ /* 0x000fe200078ec0ff */
[----:B------:R-:W-:Y:S01]  /*1ef20*/  IMAD.MOV.U32 R39, RZ, RZ, R191 ;  /* 0x000000ffff277224 */ /* 0x000fe200078e00bf */
[----:B------:R-:W-:Y:S01]  /*1ef30*/  PRMT R222, R14, 0x5410, R15 ;  /* 0x000054100ede7816 */ /* 0x000fe2000000000f */
[----:B------:R-:W-:Y:S01]  /*1ef40*/  IMAD.MOV.U32 R31, RZ, RZ, R183 ;  /* 0x000000ffff1f7224 */ /* 0x000fe200078e00b7 */
[C---:B------:R-:W-:Y:S01]  /*1ef50*/  LOP3.LUT R14, R13.reuse, 0xffff, RZ, 0xc0, !PT ;  /* 0x0000ffff0d0e7812 */ /* 0x040fe200078ec0ff */
[----:B------:R-:W-:Y:S01]  /*1ef60*/  IMAD.MOV.U32 R19, RZ, RZ, R105 ;  /* 0x000000ffff137224 */ /* 0x000fe200078e0069 */
[----:B------:R-:W-:Y:S01]  /*1ef70*/  LOP3.LUT R15, R13, 0xff, RZ, 0xc0, !PT ;  /* 0x000000ff0d0f7812 */ /* 0x000fe200078ec0ff */
[----:B------:R-:W-:Y:S01]  /*1ef80*/  IMAD.MOV.U32 R18, RZ, RZ, R107 ;  /* 0x000000ffff127224 */ /* 0x000fe200078e006b */
[----:B------:R-:W-:Y:S01]  /*1ef90*/  SHF.R.U32.HI R14, RZ, 0x8, R14 ;  /* 0x00000008ff0e7819 */ /* 0x000fe2000001160e */
[----:B------:R-:W-:Y:S01]  /*1efa0*/  IMAD.MOV.U32 R48, RZ, RZ, R40 ;  /* 0x000000ffff307224 */ /* 0x000fe200078e0028 */
[----:B------:R-:W-:Y:S01]  /*1efb0*/  PRMT R220, R10, 0x5410, R9 ;  /* 0x000054100adc7816 */ /* 0x000fe20000000009 */
[----:B------:R-:W-:Y:S01]  /*1efc0*/  IMAD.MOV.U32 R40, RZ, RZ, R165 ;  /* 0x000000ffff287224 */ /* 0x000fe200078e00a5 */
[----:B------:R-:W-:Y:S01]  /*1efd0*/  PRMT R29, R12, 0x5410, R11 ;  /* 0x000054100c1d7816 */ /* 0x000fe2000000000b */
[----:B------:R-:W-:Y:S01]  /*1efe0*/  IMAD.WIDE.U32 R10, R25, -0x2daee0ad, RZ ;  /* 0xd2511f53190a7825 */ /* 0x000fe200078e00ff */
[--C-:B------:R-:W-:Y:S01]  /*1eff0*/  PRMT R28, R15, 0x5410, R14.reuse ;  /* 0x000054100f1c7816 */ /* 0x100fe2000000000e */
[----:B------:R-:W-:Y:S01]  /*1f000*/  MUFU.EX2 R186, R186 ;  /* 0x000000ba00ba7308 */ /* 0x000fe20000000800 */
[----:B------:R-:W-:Y:S01]  /*1f010*/  PRMT R14, R13, 0x7632, R14 ;  /* 0x000076320d0e7816 */ /* 0x000fe2000000000e */
[----:B------:R-:W-:Y:S01]  /*1f020*/  IMAD.WIDE.U32 R24, R24, -0x2daee0ad, RZ ;  /* 0xd2511f5318187825 */ /* 0x000fe200078e00ff */
[----:B------:R-:W-:Y:S07]  /*1f030*/  LOP3.LUT R9, R250, UR15, R11, 0x96, !PT ;  /* 0x0000000ffa097c12 */ /* 0x000fee000f8e960b */
[----:B------:R-:W-:Y:S01]  /*1f040*/  MUFU.EX2 R180, R180 ;  /* 0x000000b400b47308 */ /* 0x000fe20000000800 */
[----:B------:R-:W-:Y:S01]  /*1f050*/  LOP3.LUT R14, R14, 0xff, RZ, 0xc0, !PT ;  /* 0x000000ff0e0e7812 */ /* 0x000fe200078ec0ff */
[----:B------:R-:W-:Y:S01]  /*1f060*/  IMAD.MOV.U32 R38, RZ, RZ, R182 ;  /* 0x000000ffff267224 */ /* 0x000fe200078e00b6 */
[----:B------:R-:W-:Y:S01]  /*1f070*/  SHF.R.U32.HI R13, RZ, 0x18, R13 ;  /* 0x00000018ff0d7819 */ /* 0x000fe2000001160d */
[----:B------:R-:W-:Y:S01]  /*1f080*/  IMAD.WIDE.U32 R16, R9, -0x326172a9, RZ ;  /* 0xcd9e8d5709107825 */ /* 0x000fe200078e00ff */
[----:B------:R-:W-:Y:S05]  /*1f090*/  LOP3.LUT R10, R10, UR14, R25, 0x96, !PT ;  /* 0x0000000e0a0a7c12 */ /* 0x000fea000f8e9619 */
[----:B------:R-:W-:Y:S01]  /*1f0a0*/  MUFU.EX2 R164, R164 ;  /* 0x000000a400a47308 */ /* 0x000fe20000000800 */
[----:B------:R-:W-:Y:S01]  /*1f0b0*/  PRMT R26, R14, 0x5410, R13 ;  /* 0x000054100e1a7816 */ /* 0x000fe2000000000d */
[----:B------:R-:W-:Y:S01]  /*1f0c0*/  IMAD.MOV.U32 R25, RZ, RZ, R109 ;  /* 0x000000ffff197224 */ /* 0x000fe200078e006d */
[----:B------:R-:W-:Y:S01]  /*1f0d0*/  LOP3.LUT R9, R248, UR7, R17, 0x96, !PT ;  /* 0x00000007f8097c12 */ /* 0x000fe2000f8e9611 */
[----:B------:R-:W-:Y:S06]  /*1f0e0*/  IMAD.WIDE.U32 R12, R10, -0x326172a9, RZ ;  /* 0xcd9e8d570a0c7825 */ /* 0x000fec00078e00ff */
[----:B------:R-:W-:Y:S01]  /*1f0f0*/  MUFU.EX2 R131, R131 ;  /* 0x0000008300837308 */ /* 0x000fe20000000800 */
[----:B------:R-:W-:Y:S01]  /*1f100*/  IMAD.WIDE.U32 R14, R9, -0x2daee0ad, RZ ;  /* 0xd2511f53090e7825 */ /* 0x000fe200078e00ff */
[----:B------:R-:W-:Y:S08]  /*1f110*/  LOP3.LUT R16, R16, UR10, R13, 0x96, !PT ;  /* 0x0000000a10107c12 */ /* 0x000ff0000f8e960d */
[----:B------:R-:W-:Y:S01]  /*1f120*/  MUFU.EX2 R124, R124 ;  /* 0x0000007c007c7308 */ /* 0x000fe20000000800 */
[----:B------:R-:W-:Y:S01]  /*1f130*/  LOP3.LUT R9, R24, UR13, R15, 0x96, !PT ;  /* 0x0000000d18097c12 */ /* 0x000fe2000f8e960f */
[----:B------:R-:W-:Y:S08]  /*1f140*/  IMAD.WIDE.U32 R16, R16, -0x2daee0ad, RZ ;  /* 0xd2511f5310107825 */ /* 0x000ff000078e00ff */
        /* <DEDUP_REMOVED lines=8> */
[----:B------:R-:W-:Y:S01]  /*1f1d0*/  IMAD.MOV.U32 R12, RZ, RZ, R14 ;  /* 0x000000ffff0c7224 */ /* 0x000fe200078e000e */
[----:B------:R-:W-:Y:S01]  /*1f1e0*/  PRMT R11, R14, 0x7771, RZ ;  /* 0x000077710e0b7816 */ /* 0x000fe200000000ff */
[----:B------:R-:W-:Y:S01]  /*1f1f0*/  IMAD.MOV.U32 R28, RZ, RZ, R185 ;  /* 0x000000ffff1c7224 */ /* 0x000fe200078e00b9 */
[----:B------:R-:W-:Y:S06]  /*1f200*/  LOP3.LUT R10, R10, UR8, R15, 0x96, !PT ;  /* 0x000000080a0a7c12 */ /* 0x000fec000f8e960f */
[----:B------:R-:W-:Y:S01]  /*1f210*/  MUFU.EX2 R170, R170 ;  /* 0x000000aa00aa7308 */ /* 0x000fe20000000800 */
[----:B------:R-:W-:Y:S09]  /*1f220*/  LOP3.LUT R12, R12, 0xff, RZ, 0xc0, !PT ;  /* 0x000000ff0c0c7812 */ /* 0x000ff200078ec0ff */
[----:B------:R-:W-:Y:S01]  /*1f230*/  MUFU.EX2 R128, R128 ;  /* 0x0000008000807308 */ /* 0x000fe20000000800 */
[----:B------:R-:W-:Y:S02]  /*1f240*/  PRMT R27, R12, 0x5410, R11 ;  /* 0x000054100c1b7816 */ /* 0x000fe4000000000b */
[C---:B------:R-:W-:Y:S07]  /*1f250*/  PRMT R12, R14.reuse, 0x7773, RZ ;  /* 0x000077730e0c7816 */ /* 0x040fee00000000ff */
[----:B------:R-:W-:Y:S01]  /*1f260*/  MUFU.EX2 R97, R97 ;  /* 0x0000006100617308 */ /* 0x000fe20000000800 */
[----:B------:R-:W-:Y:S01]  /*1f270*/  PRMT R11, R14, 0x7772, RZ ;  /* 0x000077720e0b7816 */ /* 0x000fe200000000ff */
[----:B------:R-:W-:Y:S08]  /*1f280*/  IMAD.WIDE.U32 R14, R9, -0x2daee0ad, RZ ;  /* 0xd2511f53090e7825 */ /* 0x000ff000078e00ff */
[----:B------:R-:W-:Y:S01]  /*1f290*/  MUFU.EX2 R80, R80 ;  /* 0x0000005000507308 */ /* 0x000fe20000000800 */
[----:B------:R-:W-:Y:S01]  /*1f2a0*/  PRMT R0, R11, 0x5410, R12 ;  /* 0x000054100b007816 */ /* 0x000fe2000000000c */
[----:B------:R-:W-:Y:S01]  /*1f2b0*/  IMAD.MOV.U32 R12, RZ, RZ, R14 ;  /* 0x000000ffff0c7224 */ /* 0x000fe200078e000e */
[----:B------:R-:W-:Y:S07]  /*1f2c0*/  PRMT R11, R14, 0x7771, RZ ;  /* 0x000077710e0b7816 */ /* 0x000fee00000000ff */
[----:B------:R-:W-:Y:S01]  /*1f2d0*/  MUFU.EX2 R85, R85 ;  /* 0x0000005500557308 */ /* 0x000fe20000000800 */
[----:B------:R-:W-:Y:S02]  /*1f2e0*/  LOP3.LUT R9, R16, UR11, R15, 0x96, !PT ;  /* 0x0000000b10097c12 */ /* 0x000fe4000f8e960f */
[----:B------:R-:W-:Y:S07]  /*1f2f0*/  LOP3.LUT R12, R12, 0xff, RZ, 0xc0, !PT ;  /* 0x000000ff0c0c7812 */ /* 0x000fee00078ec0ff */
[----:B------:R-:W-:Y:S01]  /*1f300*/  MUFU.EX2 R81, R81 ;  /* 0x0000005100517308 */ /* 0x000fe20000000800 */
[----:B------:R-:W-:Y:S09]  /*1f310*/  PRMT R217, R12, 0x5410, R11 ;  /* 0x000054100cd97816 */ /* 0x000ff2000000000b */
[----:B------:R-:W-:Y:S01]  /*1f320*/  MUFU.EX2 R88, R88 ;  /* 0x0000005800587308 */ /* 0x000fe20000000800 */
[C---:B------:R-:W-:Y:S02]  /*1f330*/  PRMT R12, R14.reuse, 0x7773, RZ ;  /* 0x000077730e0c7816 */ /* 0x040fe400000000ff */
[----:B------:R-:W-:Y:S07]  /*1f340*/  PRMT R11, R14, 0x7772, RZ ;  /* 0x000077720e0b7816 */ /* 0x000fee00000000ff */
[----:B------:R-:W-:Y:S01]  /*1f350*/  MUFU.EX2 R84, R84 ;  /* 0x0000005400547308 */ /* 0x000fe20000000800 */
        /* <DEDUP_REMOVED lines=25> */
[----:B------:R-:W-:Y:S05]  /*1f4f0*/  IMAD.U32 R8, RZ, RZ, UR23 ;  /* 0x00000017ff087e24 */ /* 0x000fea000f8e00ff */
[----:B------:R-:W-:Y:S01]  /*1f500*/  LOP3.LUT R8, R49, UR33, R8, 0x96, !PT ;  /* 0x0000002131087c12 */ /* 0x000fe2000f8e9608 */
[----:B------:R-:W-:Y:S02]  /*1f510*/  IMAD.MOV.U32 R49, RZ, RZ, R173 ;  /* 0x000000ffff317224 */ /* 0x000fe400078e00ad */
[----:B------:R-:W-:Y:S02]  /*1f520*/  IMAD.MOV.U32 R173, RZ, RZ, R104 ;  /* 0x000000ffffad7224 */ /* 0x000fe400078e0068 */
[----:B------:R-:W-:Y:S04]  /*1f530*/  IMAD.WIDE.U32 R10, R8, -0x326172a9, RZ ;  /* 0xcd9e8d57080a7825 */ /* 0x000fe800078e00ff */
[----:B------:R-:W-:Y:S01]  /*1f540*/  IMAD.MOV.U32 R104, RZ, RZ, R190 ;  /* 0x000000ffff687224 */ /* 0x000fe200078e00be */
[----:B------:R-:W-:Y:S02]  /*1f550*/  LOP3.LUT R9, R11, R242, RZ, 0x3c, !PT ;  /* 0x000000f20b097212 */ /* 0x000fe400078e3cff */
[C---:B------:R-:W-:Y:S02]  /*1f560*/  LOP3.LUT R8, R10.reuse, R241, RZ, 0x3c, !PT ;  /* 0x000000f10a087212 */ /* 0x040fe400078e3cff */
[----:B------:R-:W-:Y:S01]  /*1f570*/  LOP3.LUT R10, R10, R239, RZ, 0x3c, !PT ;  /* 0x000000ef0a0a7212 */ /* 0x000fe200078e3cff */
[----:B------:R-:W-:Y:S04]  /*1f580*/  IMAD.WIDE.U32 R12, R9, -0x2daee0ad, RZ ;  /* 0xd2511f53090c7825 */ /* 0x000fe800078e00ff */
[----:B------:R-:W-:Y:S01]  /*1f590*/  IMAD.WIDE.U32 R16, R8, -0x2daee0ad, RZ ;  /* 0xd2511f5308107825 */ /* 0x000fe200078e00ff */
[----:B------:R-:W-:Y:S04]  /*1f5a0*/  LOP3.LUT R8, R250, UR15, R13, 0x96, !PT ;  /* 0x0000000ffa087c12 */ /* 0x000fe8000f8e960d */
[----:B------:R-:W-:Y:S01]  /*1f5b0*/  LOP3.LUT R9, R12, UR14, R17, 0x96, !PT ;  /* 0x0000000e0c097c12 */ /* 0x000fe2000f8e9611 */
[----:B------:R-:W-:Y:S05]  /*1f5c0*/  IMAD.WIDE.U32 R14, R8, -0x326172a9, RZ ;  /* 0xcd9e8d57080e7825 */ /* 0x000fea00078e00ff */
[----:B------:R-:W-:Y:S05]  /*1f5d0*/  LOP3.LUT R8, R248, UR7, R15, 0x96, !PT ;  /* 0x00000007f8087c12 */ /* 0x000fea000f8e960f */
[----:B------:R-:W-:Y:S05]  /*1f5e0*/  IMAD.WIDE.U32 R12, R8, -0x2daee0ad, RZ ;  /* 0xd2511f53080c7825 */ /* 0x000fea00078e00ff */
[----:B------:R-:W-:Y:S01]  /*1f5f0*/  LOP3.LUT R8, R16, UR13, R13, 0x96, !PT ;  /* 0x0000000d10087c12 */ /* 0x000fe2000f8e960d */
[----:B------:R-:W-:Y:S05]  /*1f600*/  IMAD.WIDE.U32 R16, R9, -0x326172a9, RZ ;  /* 0xcd9e8d5709107825 */ /* 0x000fea00078e00ff */
[----:B------:R-:W-:Y:S05]  /*1f610*/  LOP3.LUT R14, R14, UR10, R17, 0x96, !PT ;  /* 0x0000000a0e0e7c12 */ /* 0x000fea000f8e9611 */
[----:B------:R-:W-:Y:S05]  /*1f620*/  IMAD.WIDE.U32 R14, R14, -0x2daee0ad, RZ ;  /* 0xd2511f530e0e7825 */ /* 0x000fea00078e00ff */
[----:B------:R-:W-:Y:S01]  /*1f630*/  LOP3.LUT R9, R12, UR12, R15, 0x96, !PT ;  /* 0x0000000c0c097c12 */ /* 0x000fe2000f8e960f */
[----:B------:R-:W-:Y:S04]  /*1f640*/  IMAD.WIDE.U32 R12, R8, -0x326172a9, RZ ;  /* 0xcd9e8d57080c7825 */ /* 0x000fe800078e00ff */
[----:B------:R-:W-:Y:S01]  /*1f650*/  IMAD.WIDE.U32 R190, R9, -0x326172a9, RZ ;  /* 0xcd9e8d5709be7825 */ /* 0x000fe200078e00ff */
[----:B------:R-:W-:Y:S04]  /*1f660*/  LOP3.LUT R8, R16, UR9, R13, 0x96, !PT ;  /* 0x0000000910087c12 */ /* 0x000fe8000f8e960d */
[----:B------:R-:W-:Y:S01]  /*1f670*/  LOP3.LUT R183, R12, UR8, R191, 0x96, !PT ;  /* 0x000000080cb77c12 */ /* 0x000fe2000f8e96bf */
[----:B------:R-:W-:Y:S01]  /*1f680*/  IMAD.WIDE.U32 R110, R8, -0x2daee0ad, RZ ;  /* 0xd2511f53086e7825 */ /* 0x000fe200078e00ff */
[----:B------:R-:W-:Y:S02]  /*1f690*/  PRMT R191, R190, 0x7771, RZ ;  /* 0x00007771bebf7816 */ /* 0x000fe400000000ff */
[C---:B------:R-:W-:Y:S01]  /*1f6a0*/  LOP3.LUT R185, R183.reuse, 0xffff, RZ, 0xc0, !PT ;  /* 0x0000ffffb7b97812 */ /* 0x040fe200078ec0ff */
[----:B------:R-:W-:Y:S01]  /*1f6b0*/  IMAD.MOV.U32 R8, RZ, RZ, R110 ;  /* 0x000000ffff087224 */ /* 0x000fe200078e006e */
[----:B------:R-:W-:Y:S01]  /*1f6c0*/  LOP3.LUT R105, R14, UR11, R111, 0x96, !PT ;  /* 0x0000000b0e697c12 */ /* 0x000fe2000f8e966f */
[----:B------:R-:W-:Y:S01]  /*1f6d0*/  IMAD.MOV.U32 R12, RZ, RZ, R190 ;  /* 0x000000ffff0c7224 */ /* 0x000fe200078e00be */
[----:B------:R-:W-:Y:S02]  /*1f6e0*/  PRMT R111, R110, 0x7771, RZ ;  /* 0x000077716e6f7816 */ /* 0x000fe400000000ff */
[----:B------:R-:W-:Y:S02]  /*1f6f0*/  LOP3.LUT R8, R8, 0xff, RZ, 0xc0, !PT ;  /* 0x000000ff08087812 */ /* 0x000fe400078ec0ff */
[----:B------:R-:W-:Y:S02]  /*1f700*/  SHF.R.U32.HI R185, RZ, 0x8, R185 ;  /* 0x00000008ffb97819 */ /* 0x000fe400000116b9 */
[----:B------:R-:W-:Y:S02]  /*1f710*/  PRMT R111, R8, 0x5410, R111 ;  /* 0x00005410086f7816 */ /* 0x000fe4000000006f */
[----:B------:R-:W-:Y:S02]  /*1f720*/  LOP3.LUT R8, R183, 0xff, RZ, 0xc0, !PT ;  /* 0x000000ffb7087812 */ /* 0x000fe400078ec0ff */
[----:B------:R-:W-:Y:S02]  /*1f730*/  LOP3.LUT R107, R105, 0xffff, RZ, 0xc0, !PT ;  /* 0x0000ffff696b7812 */ /* 0x000fe400078ec0ff */
[----:B------:R-:W-:Y:S02]  /*1f740*/  PRMT R185, R8, 0x5410, R185 ;  /* 0x0000541008b97816 */ /* 0x000fe400000000b9 */
[----:B------:R-:W-:Y:S02]  /*1f750*/  PRMT R8, R183, 0x7632, R8 ;  /* 0x00007632b7087816 */ /* 0x000fe40000000008 */
[----:B------:R-:W-:Y:S02]  /*1f760*/  SHF.R.U32.HI R183, RZ, 0x18, R183 ;  /* 0x00000018ffb77819 */ /* 0x000fe400000116b7 */
[----:B------:R-:W-:Y:S02]  /*1f770*/  LOP3.LUT R8, R8, 0xff, RZ, 0xc0, !PT ;  /* 0x000000ff08087812 */ /* 0x000fe400078ec0ff */
[----:B------:R-:W-:Y:S02]  /*1f780*/  SHF.R.U32.HI R107, RZ, 0x8, R107 ;  /* 0x00000008ff6b7819 */ /* 0x000fe4000001166b */
[----:B------:R-:W-:Y:S02]  /*1f790*/  PRMT R183, R8, 0x5410, R183 ;  /* 0x0000541008b77816 */ /* 0x000fe400000000b7 */
[C---:B------:R-:W-:Y:S02]  /*1f7a0*/  LOP3.LUT R8, R105.reuse, 0xff, RZ, 0xc0, !PT ;  /* 0x000000ff69087812 */ /* 0x040fe400078ec0ff */
[----:B------:R-:W-:Y:S02]  /*1f7b0*/  PRMT R9, R190, 0x7773, RZ ;  /* 0x00007773be097816 */ /* 0x000fe400000000ff */
[----:B------:R-:W-:Y:S02]  /*1f7c0*/  PRMT R107, R8, 0x5410, R107 ;  /* 0x00005410086b7816 */ /* 0x000fe4000000006b */
[----:B------:R-:W-:Y:S02]  /*1f7d0*/  PRMT R8, R105, 0x7632, R8 ;  /* 0x0000763269087816 */ /* 0x000fe40000000008 */
[----:B------:R-:W-:Y:S02]  /*1f7e0*/  SHF.R.U32.HI R105, RZ, 0x18, R105 ;  /* 0x00000018ff697819 */ /* 0x000fe40000011669 */
[----:B------:R-:W-:Y:S02]  /*1f7f0*/  LOP3.LUT R8, R8, 0xff, RZ, 0xc0, !PT ;  /* 0x000000ff08087812 */ /* 0x000fe400078ec0ff */
[----:B------:R-:W-:Y:S02]  /*1f800*/  PRMT R190, R190, 0x7772, RZ ;  /* 0x00007772bebe7816 */ /* 0x000fe400000000ff */
[----:B------:R-:W-:Y:S02]  /*1f810*/  PRMT R105, R8, 0x5410, R105 ;  /* 0x0000541008697816 */ /* 0x000fe40000000069 */
[----:B------:R-:W-:Y:S02]  /*1f820*/  LOP3.LUT R12, R12, 0xff, RZ, 0xc0, !PT ;  /* 0x000000ff0c0c7812 */ /* 0x000fe400078ec0ff */
[----:B------:R-:W-:Y:S01]  /*1f830*/  LOP3.LUT R8, R11, R240, RZ, 0x3c, !PT ;  /* 0x000000f00b087212 */ /* 0x000fe200078e3cff */
[----:B------:R-:W-:Y:S01]  /*1f840*/  IMAD.WIDE.U32 R10, R10, -0x2daee0ad, RZ ;  /* 0xd2511f530a0a7825 */ /* 0x000fe200078e00ff */
[----:B------:R-:W-:Y:S02]  /*1f850*/  PRMT R190, R190, 0x5410, R9 ;  /* 0x00005410bebe7816 */ /* 0x000fe40000000009 */
[----:B------:R-:W-:Y:S01]  /*1f860*/  PRMT R191, R12, 0x5410, R191 ;  /* 0x000054100cbf7816 */ /* 0x000fe200000000bf */
[----:B------:R-:W-:Y:S01]  /*1f870*/  IMAD.WIDE.U32 R12, R8, -0x2daee0ad, RZ ;  /* 0xd2511f53080c7825 */ /* 0x000fe200078e00ff */
[C---:B------:R-:W-:Y:S02]  /*1f880*/  PRMT R9, R110.reuse, 0x7773, RZ ;  /* 0x000077736e097816 */ /* 0x040fe400000000ff */
[----:B------:R-:W-:Y:S02]  /*1f890*/  PRMT R110, R110, 0x7772, RZ ;  /* 0x000077726e6e7816 */ /* 0x000fe400000000ff */
[----:B------:R-:W-:Y:S02]  /*1f8a0*/  LOP3.LUT R8, R246, UR15, R13, 0x96, !PT ;  /* 0x0000000ff6087c12 */ /* 0x000fe4000f8e960d */
[----:B------:R-:W-:Y:S02]  /*1f8b0*/  PRMT R110, R110, 0x5410, R9 ;  /* 0x000054106e6e7816 */ /* 0x000fe40000000009 */
        /* <DEDUP_REMOVED lines=21> */
[----:B------:R-:W-:Y:S02]  /*1fa10*/  LOP3.LUT R10, R10, 0xff, RZ, 0xc0, !PT ;  /* 0x000000ff0a0a7812 */ /* 0x000fe400078ec0ff */
[----:B------:R-:W-:Y:S01]  /*1fa20*/  PRMT R182, R14, 0x7772, RZ ;  /* 0x000077720eb67816 */ /* 0x000fe200000000ff */
[----:B------:R-:W-:Y:S01]  /*1fa30*/  FMUL.FTZ R14, R6, UR4 ;  /* 0x00000004060e7c20 */ /* 0x000fe20008410000 */
[----:B------:R-:W-:Y:S01]  /*1fa40*/  PRMT R193, R10, 0x5410, R193 ;  /* 0x000054100ac17816 */ /* 0x000fe200000000c1 */
[----:B------:R-:W-:Y:S01]  /*1fa50*/  IMAD.WIDE.U32 R10, R8, -0x2daee0ad, RZ ;  /* 0xd2511f53080a7825 */ /* 0x000fe200078e00ff */
[----:B------:R-:W-:Y:S03]  /*1fa60*/  PRMT R182, R182, 0x5410, R9 ;  /* 0x00005410b6b67816 */ /* 0x000fe60000000009 */
[----:B------:R-:W-:Y:S01]  /*1fa70*/  IMAD.MOV.U32 R8, RZ, RZ, R10 ;  /* 0x000000ffff087224 */ /* 0x000fe200078e000a */
[C---:B------:R-:W-:Y:S02]  /*1fa80*/  PRMT R9, R10.reuse, 0x7773, RZ ;  /* 0x000077730a097816 */ /* 0x040fe400000000ff */
[C---:B------:R-:W-:Y:S02]  /*1fa90*/  PRMT R104, R10.reuse, 0x7772, RZ ;  /* 0x000077720a687816 */ /* 0x040fe400000000ff */
[----:B------:R-:W-:Y:S01]  /*1faa0*/  PRMT R109, R10, 0x7771, RZ ;  /* 0x000077710a6d7816 */ /* 0x000fe200000000ff */
[----:B------:R-:W-:Y:S01]  /*1fab0*/  IMAD.MOV.U32 R10, RZ, RZ, R28 ;  /* 0x000000ffff0a7224 */ /* 0x000fe200078e001c */
[----:B------:R-:W-:Y:S01]  /*1fac0*/  PRMT R104, R104, 0x5410, R9 ;  /* 0x0000541068687816 */ /* 0x000fe20000000009 */
[----:B------:R-:W-:Y:S01]  /*1fad0*/  IMAD.MOV.U32 R9, RZ, RZ, R173 ;  /* 0x000000ffff097224 */ /* 0x000fe200078e00ad */
[----:B------:R-:W-:Y:S01]  /*1fae0*/  LOP3.LUT R8, R8, 0xff, RZ, 0xc0, !PT ;  /* 0x000000ff08087812 */ /* 0x000fe200078ec0ff */
[----:B------:R-:W-:Y:S01]  /*1faf0*/  IMAD.MOV.U32 R28, RZ, RZ, R39 ;  /* 0x000000ffff1c7224 */ /* 0x000fe200078e0027 */
[C---:B------:R-:W-:Y:S02]  /*1fb00*/  LOP3.LUT R173, R165.reuse, 0xffff, RZ, 0xc0, !PT ;  /* 0x0000ffffa5ad7812 */ /* 0x040fe400078ec0ff */
[----:B------:R-:W-:Y:S02]  /*1fb10*/  PRMT R109, R8, 0x5410, R109 ;  /* 0x00005410086d7816 */ /* 0x000fe4000000006d */
[----:B------:R-:W-:Y:S02]  /*1fb20*/  SHF.R.U32.HI R173, RZ, 0x8, R173 ;  /* 0x00000008ffad7819 */ /* 0x000fe400000116ad */
[----:B------:R-:W-:Y:S02]  /*1fb30*/  LOP3.LUT R8, R165, 0xff, RZ, 0xc0, !PT ;  /* 0x000000ffa5087812 */ /* 0x000fe400078ec0ff */
[----:B------:R-:W-:Y:S01]  /*1fb40*/  LOP3.LUT R101, R12, UR11, R11, 0x96, !PT ;  /* 0x0000000b0c657c12 */ /* 0x000fe2000f8e960b */
[----:B------:R-:W-:Y:S01]  /*1fb50*/  FMUL.FTZ R11, R7, UR4 ;  /* 0x00000004070b7c20 */ /* 0x000fe20008410000 */
[----:B------:R-:W-:Y:S01]  /*1fb60*/  PRMT R173, R8, 0x5410, R173 ;  /* 0x0000541008ad7816 */ /* 0x000fe200000000ad */
[----:B------:R-:W-:Y:S01]  /*1fb70*/  FMUL.FTZ R12, R4, UR4 ;  /* 0x00000004040c7c20 */ /* 0x000fe20008410000 */
[----:B------:R-:W-:Y:S01]  /*1fb80*/  PRMT R8, R165, 0x7632, R8 ;  /* 0x00007632a5087816 */ /* 0x000fe20000000008 */
[----:B------:R1:W2:Y:S01]  /*1fb90*/  MUFU.EX2 R39, R11 ;  /* 0x0000000b00277308 */ /* 0x0002a20000000800 */
[----:B------:R-:W-:Y:S02]  /*1fba0*/  SHF.R.U32.HI R165, RZ, 0x18, R165 ;  /* 0x00000018ffa57819 */ /* 0x000fe400000116a5 */
[----:B------:R-:W-:Y:S07]  /*1fbb0*/  LOP3.LUT R8, R8, 0xff, RZ, 0xc0, !PT ;  /* 0x000000ff08087812 */ /* 0x000fee00078ec0ff */
[----:B------:R-:W-:Y:S01]  /*1fbc0*/  MUFU.EX2 R37, R12 ;  /* 0x0000000c00257308 */ /* 0x000fe20000000800 */
[C---:B------:R-:W-:Y:S02]  /*1fbd0*/  LOP3.LUT R103, R101.reuse, 0xffff, RZ, 0xc0, !PT ;  /* 0x0000ffff65677812 */ /* 0x040fe400078ec0ff */
[----:B------:R-:W-:Y:S02]  /*1fbe0*/  PRMT R165, R8, 0x5410, R165 ;  /* 0x0000541008a57816 */ /* 0x000fe400000000a5 */
[C---:B------:R-:W-:Y:S02]  /*1fbf0*/  LOP3.LUT R8, R101.reuse, 0xff, RZ, 0xc0, !PT ;  /* 0x000000ff65087812 */ /* 0x040fe400078ec0ff */
[----:B------:R-:W-:Y:S01]  /*1fc00*/  SHF.R.U32.HI R103, RZ, 0x8, R103 ;  /* 0x00000008ff677819 */ /* 0x000fe20000011667 */
[----:B-1----:R-:W-:Y:S03]  /*1fc10*/  IMAD.MOV.U32 R11, RZ, RZ, R40 ;  /* 0x000000ffff0b7224 */ /* 0x002fe600078e0028 */
[----:B------:R-:W-:Y:S01]  /*1fc20*/  PRMT R103, R8, 0x5410, R103 ;  /* 0x0000541008677816 */ /* 0x000fe20000000067 */
[----:B------:R-:W1:Y:S01]  /*1fc30*/  MUFU.EX2 R40, R13 ;  /* 0x0000000d00287308 */ /* 0x000e620000000800 */
[----:B------:R-:W-:Y:S01]  /*1fc40*/  PRMT R8, R101, 0x7632, R8 ;  /* 0x0000763265087816 */ /* 0x000fe20000000008 */
[C---:B--2---:R-:W-:Y:S01]  /*1fc50*/  FMUL.FTZ R5, R39.reuse, R161 ;  /* 0x000000a127057220 */ /* 0x044fe20000410000 */
[----:B------:R-:W-:Y:S01]  /*1fc60*/  SHF.R.U32.HI R101, RZ, 0x18, R101 ;  /* 0x00000018ff657819 */ /* 0x000fe20000011665 */
[----:B------:R-:W-:Y:S01]  /*1fc70*/  FMUL.FTZ R4, R39, R160 ;  /* 0x000000a027047220 */ /* 0x000fe20000410000 */
[----:B------:R-:W-:Y:S01]  /*1fc80*/  LOP3.LUT R8, R8, 0xff, RZ, 0xc0, !PT ;  /* 0x000000ff08087812 */ /* 0x000fe200078ec0ff */
[----:B------:R-:W-:Y:S02]  /*1fc90*/  IMAD.MOV.U32 R161, RZ, RZ, R16 ;  /* 0x000000ffffa17224 */ /* 0x000fe400078e0010 */
[----:B------:R-:W-:Y:S01]  /*1fca0*/  IMAD.MOV.U32 R16, RZ, RZ, R24 ;  /* 0x000000ffff107224 */ /* 0x000fe200078e0018 */
[----:B------:R-:W-:Y:S01]  /*1fcb0*/  PRMT R101, R8, 0x5410, R101 ;  /* 0x0000541008657816 */ /* 0x000fe20000000065 */
[----:B------:R-:W-:Y:S02]  /*1fcc0*/  IMAD.MOV.U32 R8, RZ, RZ, R38 ;  /* 0x000000ffff087224 */ /* 0x000fe400078e0026 */
[----:B------:R-:W2:Y:S01]  /*1fcd0*/  MUFU.EX2 R38, R14 ;  /* 0x0000000e00267308 */ /* 0x000ea20000000800 */
[----:B------:R-:W-:Y:S02]  /*1fce0*/  IMAD.MOV.U32 R160, RZ, RZ, R17 ;  /* 0x000000ffffa07224 */ /* 0x000fe400078e0011 */
[C---:B-1----:R-:W-:Y:S01]  /*1fcf0*/  FMUL.FTZ R12, R40.reuse, R152 ;  /* 0x00000098280c7220 */ /* 0x042fe20000410000 */
[----:B------:R-:W-:Y:S02]  /*1fd00*/  IMAD.MOV.U32 R17, RZ, RZ, R25 ;  /* 0x000000ffff117224 */ /* 0x000fe400078e0019 */
[----:B------:R-:W-:Y:S02]  /*1fd10*/  IMAD.MOV.U32 R24, RZ, RZ, R26 ;  /* 0x000000ffff187224 */ /* 0x000fe400078e001a */
[----:B------:R-:W-:Y:S02]  /*1fd20*/  IMAD.MOV.U32 R13, RZ, RZ, R8 ;  /* 0x000000ffff0d7224 */ /* 0x000fe400078e0008 */
[----:B------:R-:W-:Y:S01]  /*1fd30*/  FMUL.FTZ R8, R40, R156 ;  /* 0x0000009c28087220 */ /* 0x000fe20000410000 */
[----:B------:R-:W-:Y:S02]  /*1fd40*/  IMAD.MOV.U32 R25, RZ, RZ, R31 ;  /* 0x000000ffff197224 */ /* 0x000fe400078e001f */
[----:B------:R-:W-:Y:S02]  /*1fd50*/  IMAD.MOV.U32 R26, RZ, RZ, R18 ;  /* 0x000000ffff1a7224 */ /* 0x000fe400078e0012 */
[----:B------:R-:W-:Y:S02]  /*1fd60*/  IMAD.MOV.U32 R31, RZ, RZ, R19 ;  /* 0x000000ffff1f7224 */ /* 0x000fe400078e0013 */
[----:B--2---:R-:W-:Y:S01]  /*1fd70*/  FMUL.FTZ R6, R38, R162 ;  /* 0x000000a226067220 */ /* 0x004fe20000410000 */
[----:B------:R-:W-:Y:S02]  /*1fd80*/  IMAD.MOV.U32 R14, RZ, RZ, R9 ;  /* 0x000000ffff0e7224 */ /* 0x000fe400078e0009 */
[----:B------:R-:W-:Y:S01]  /*1fd90*/  FMUL.FTZ R9, R40, R157 ;  /* 0x0000009d28097220 */ /* 0x000fe20000410000 */
[----:B------:R-:W-:Y:S02]  /*1fda0*/  IMAD.MOV.U32 R18, RZ, RZ, R49 ;  /* 0x000000ffff127224 */ /* 0x000fe400078e0031 */
[----:B------:R-:W-:Y:S01]  /*1fdb0*/  FMUL.FTZ R7, R38, R163 ;  /* 0x000000a326077220 */ /* 0x000fe20000410000 */
[----:B------:R-:W-:Y:S02]  /*1fdc0*/  IMAD.MOV.U32 R19, RZ, RZ, R20 ;  /* 0x000000ffff137224 */ /* 0x000fe400078e0014 */
[----:B------:R-:W-:Y:S02]  /*1fdd0*/  IMAD.MOV.U32 R49, RZ, RZ, R21 ;  /* 0x000000ffff317224 */ /* 0x000fe400078e0015 */
[----:B------:R-:W-:Y:S02]  /*1fde0*/  IMAD.MOV.U32 R156, RZ, RZ, R23 ;  /* 0x000000ffff9c7224 */ /* 0x000fe400078e0017 */
[----:B------:R-:W-:Y:S02]  /*1fdf0*/  IMAD.MOV.U32 R157, RZ, RZ, R22 ;  /* 0x000000ffff9d7224 */ /* 0x000fe400078e0016 */
[----:B------:R-:W1:Y:S01]  /*1fe00*/  LDSM.16.MT88.4 R20, [R218+0x4000] ;  /* 0x00400000da14783b */ /* 0x000e620000004200 */
[----:B------:R-:W-:Y:S02]  /*1fe10*/  IMAD.MOV.U32 R163, RZ, RZ, R11 ;  /* 0x000000ffffa37224 */ /* 0x000fe400078e000b */
[C---:B------:R-:W-:Y:S01]  /*1fe20*/  FMUL.FTZ R11, R37.reuse, R159 ;  /* 0x0000009f250b7220 */ /* 0x040fe20000410000 */
[----:B------:R-:W-:Y:S02]  /*1fe30*/  IMAD.MOV.U32 R152, RZ, RZ, R13 ;  /* 0x000000ffff987224 */ /* 0x000fe400078e000d */
[----:B------:R-:W-:Y:S01]  /*1fe40*/  FMUL.FTZ R13, R40, R153 ;  /* 0x00000099280d7220 */ /* 0x000fe20000410000 */
[----:B------:R-:W-:Y:S02]  /*1fe50*/  IMAD.MOV.U32 R153, RZ, RZ, R14 ;  /* 0x000000ffff997224 */ /* 0x000fe400078e000e */
[C---:B------:R-:W-:Y:S01]  /*1fe60*/  FMUL.FTZ R14, R37.reuse, R154 ;  /* 0x0000009a250e7220 */ /* 0x040fe20000410000 */
[----:B------:R-:W-:Y:S02]  /*1fe70*/  IMAD.MOV.U32 R162, RZ, RZ, R10 ;  /* 0x000000ffffa27224 */ /* 0x000fe400078e000a */
[----:B------:R-:W-:Y:S01]  /*1fe80*/  FMUL.FTZ R10, R37, R158 ;  /* 0x0000009e250a7220 */ /* 0x000fe20000410000 */
[----:B------:R-:W-:Y:S02]  /*1fe90*/  IMAD.MOV.U32 R158, RZ, RZ, R161 ;  /* 0x000000ffff9e7224 */ /* 0x000fe400078e00a1 */
        /* <DEDUP_REMOVED lines=11> */
[----:B------:R-:W-:Y:S02]  /*1ff50*/  IMAD.MOV.U32 R31, RZ, RZ, R18 ;  /* 0x000000ffff1f7224 */ /* 0x000fe400078e0012 */
[C---:B------:R-:W-:Y:S01]  /*1ff60*/  FMUL.FTZ R18, R38.reuse, R150 ;  /* 0x0000009626127220 */ /* 0x040fe20000410000 */
[----:B------:R-:W-:Y:S02]  /*1ff70*/  IMAD.MOV.U32 R150, RZ, RZ, R19 ;  /* 0x000000ffff967224 */ /* 0x000fe400078e0013 */
[----:B------:R-:W-:Y:S01]  /*1ff80*/  FMUL.FTZ R19, R38, R151 ;  /* 0x0000009726137220 */ /* 0x000fe20000410000 */
[----:B------:R-:W-:Y:S02]  /*1ff90*/  IMAD.MOV.U32 R151, RZ, RZ, R157 ;  /* 0x000000ffff977224 */ /* 0x000fe400078e009d */
[----:B------:R-:W-:Y:S02]  /*1ffa0*/  IMAD.MOV.U32 R159, RZ, RZ, R162 ;  /* 0x000000ffff9f7224 */ /* 0x000fe400078e00a2 */
[----:B------:R-:W-:Y:S02]  /*1ffb0*/  IMAD.MOV.U32 R162, RZ, RZ, R16 ;  /* 0x000000ffffa27224 */ /* 0x000fe400078e0010 */
[C---:B------:R-:W-:Y:S01]  /*1ffc0*/  FMUL.FTZ R16, R39.reuse, R148 ;  /* 0x0000009427107220 */ /* 0x040fe20000410000 */
[----:B------:R-:W-:Y:S01]  /*1ffd0*/  IMAD.MOV.U32 R148, RZ, RZ, R158 ;  /* 0x000000ffff947224 */ /* 0x000fe200078e009e */
[-C--:B-1----:R-:W-:Y:S05]  /*1ffe0*/  HMMA.16816.F32 R4, R44, R20.reuse, R4 ;  /* 0x000000142c04723c */ /* 0x082fea0000001804 */
[----:B------:R-:W-:Y:S02]  /*1fff0*/  IMAD.MOV.U32 R157, RZ, RZ, R28 ;  /* 0x000000ffff9d7224 */ /* 0x000fe400078e001c */
[----:B------:R-:W-:Y:S01]  /*20000*/  IMAD.MOV.U32 R28, RZ, RZ, R76 ;  /* 0x000000ffff1c7224 */ /* 0x000fe200078e004c */
[C---:B------:R-:W-:Y:S04]  /*20010*/  HMMA.16816.F32 R8, R32.reuse, R20, R8 ;  /* 0x000000142008723c */ /* 0x040fe80000001808 */
[----:B------:R-:W-:Y:S02]  /*20020*/  VIADD R76, R218, 0x4020 ;  /* 0x00004020da4c7836 */ /* 0x000fe40000000000 */
[----:B------:R-:W-:Y:S01]  /*20030*/  FMUL.FTZ R21, R39, R145 ;  /* 0x0000009127157220 */ /* 0x000fe20000410000 */
[----:B------:R-:W-:Y:S02]  /*20040*/  @P2 VIADD R76, R235, 0xffffffe0 ;  /* 0xffffffe0eb4c2836 */ /* 0x000fe40000000000 */
[----:B------:R-:W-:Y:S01]  /*20050*/  FMUL.FTZ R20, R39, R144 ;  /* 0x0000009027147220 */ /* 0x000fe20000410000 */
[-C--:B------:R-:W-:Y:S03]  /*20060*/  HMMA.16816.F32 R12, R32, R22.reuse, R12 ;  /* 0x00000016200c723c */ /* 0x080fe6000000180c */
[----:B------:R-:W-:Y:S02]  /*20070*/  IMAD.MOV.U32 R145, RZ, RZ, R24 ;  /* 0x000000ffff917224 */ /* 0x000fe400078e0018 */
[----:B------:R-:W-:Y:S01]  /*20080*/  FMUL.FTZ R24, R40, R140 ;  /* 0x0000008c28187220 */ /* 0x000fe20000410000 */
[----:B------:R-:W-:Y:S02]  /*20090*/  IMAD.MOV.U32 R140, RZ, RZ, R48 ;  /* 0x000000ffff8c7224 */ /* 0x000fe400078e0030 */
[----:B------:R-:W-:Y:S01]  /*200a0*/  IMAD.MOV.U32 R144, RZ, RZ, R31 ;  /* 0x000000ffff907224 */ /* 0x000fe200078e001f */
[C---:B------:R-:W-:Y:S04]  /*200b0*/  HMMA.16816.F32 R16, R44.reuse, R22, R16 ;  /* 0x000000162c10723c */ /* 0x040fe80000001810 */
[C---:B------:R-:W-:Y:S01]  /*200c0*/  FMUL.FTZ R23, R38.reuse, R147 ;  /* 0x0000009326177220 */ /* 0x040fe20000410000 */
[----:B------:R-:W-:Y:S02]  /*200d0*/  IMAD.MOV.U32 R147, RZ, RZ, R159 ;  /* 0x000000ffff937224 */ /* 0x000fe400078e009f */
[----:B------:R-:W-:Y:S01]  /*200e0*/  FMUL.FTZ R22, R38, R146 ;  /* 0x0000009226167220 */ /* 0x000fe20000410000 */
[----:B------:R-:W-:Y:S02]  /*200f0*/  IMAD.MOV.U32 R159, RZ, RZ, R161 ;  /* 0x000000ffff9f7224 */ /* 0x000fe400078e00a1 */
[C---:B------:R-:W-:Y:S01]  /*20100*/  FMUL.FTZ R31, R37.reuse, R139 ;  /* 0x0000008b251f7220 */ /* 0x040fe20000410000 */
[----:B------:R-:W-:Y:S02]  /*20110*/  IMAD.MOV.U32 R156, RZ, RZ, R160 ;  /* 0x000000ffff9c7224 */ /* 0x000fe400078e00a0 */
[----:B------:R-:W-:Y:S02]  /*20120*/  IMAD.MOV.U32 R160, RZ, RZ, R25 ;  /* 0x000000ffffa07224 */ /* 0x000fe400078e0019 */
[C---:B------:R-:W-:Y:S01]  /*20130*/  FMUL.FTZ R25, R40.reuse, R141 ;  /* 0x0000008d28197220 */ /* 0x040fe20000410000 */
[----:B------:R-:W-:Y:S02]  /*20140*/  IMAD.MOV.U32 R146, RZ, RZ, R26 ;  /* 0x000000ffff927224 */ /* 0x000fe400078e001a */
[C---:B------:R-:W-:Y:S01]  /*20150*/  FMUL.FTZ R26, R37.reuse, R142 ;  /* 0x0000008e251a7220 */ /* 0x040fe20000410000 */
[----:B------:R-:W-:Y:S02]  /*20160*/  IMAD.MOV.U32 R161, RZ, RZ, R27 ;  /* 0x000000ffffa17224 */ /* 0x000fe400078e001b */
[C---:B------:R-:W-:Y:S01]  /*20170*/  FMUL.FTZ R27, R37.reuse, R143 ;  /* 0x0000008f251b7220 */ /* 0x040fe20000410000 */
[----:B------:R-:W-:Y:S02]  /*20180*/  IMAD.MOV.U32 R141, RZ, RZ, R49 ;  /* 0x000000ffff8d7224 */ /* 0x000fe400078e0031 */
[----:B------:R-:W-:Y:S02]  /*20190*/  IMAD.MOV.U32 R142, RZ, RZ, R51 ;  /* 0x000000ffff8e7224 */ /* 0x000fe400078e0033 */
[----:B------:R-:W-:Y:S02]  /*201a0*/  IMAD.MOV.U32 R143, RZ, RZ, R50 ;  /* 0x000000ffff8f7224 */ /* 0x000fe400078e0032 */
[----:B------:R-:W1:Y:S01]  /*201b0*/  LDSM.16.MT88.4 R48, [R76] ;  /* 0x000000004c30783b */ /* 0x000e620000004200 */
[----:B------:R-:W-:Y:S02]  /*201c0*/  IMAD.MOV.U32 R158, RZ, RZ, R162 ;  /* 0x000000ffff9e7224 */ /* 0x000fe400078e00a2 */
[----:B------:R-:W-:Y:S02]  /*201d0*/  IMAD.MOV.U32 R162, RZ, RZ, R29 ;  /* 0x000000ffffa27224 */ /* 0x000fe400078e001d */
[C---:B------:R-:W-:Y:S01]  /*201e0*/  FMUL.FTZ R29, R40.reuse, R137 ;  /* 0x00000089281d7220 */ /* 0x040fe20000410000 */
[-C--:B-1----:R-:W-:Y:S08]  /*201f0*/  HMMA.16816.F32 R20, R44, R48.reuse, R20 ;  /* 0x000000302c14723c */ /* 0x082ff00000001814 */
[C---:B------:R-:W-:Y:S04]  /*20200*/  HMMA.16816.F32 R24, R32.reuse, R48, R24 ;  /* 0x000000302018723c */ /* 0x040fe80000001818 */
[----:B------:R-:W-:Y:S02]  /*20210*/  IMAD.MOV.U32 R49, RZ, RZ, R28 ;  /* 0x000000ffff317224 */ /* 0x000fe400078e001c */
[----:B------:R-:W-:Y:S01]  /*20220*/  FMUL.FTZ R28, R40, R136 ;  /* 0x00000088281c7220 */ /* 0x000fe20000410000 */
[----:B------:R-:W-:Y:S02]  /*20230*/  IMAD.MOV.U32 R48, RZ, RZ, R30 ;  /* 0x000000ffff307224 */ /* 0x000fe400078e001e */
[----:B------:R-:W-:Y:S07]  /*20240*/  FMUL.FTZ R30, R37, R138 ;  /* 0x0000008a251e7220 */ /* 0x000fee0000410000 */
[-C--:B------:R-:W-:Y:S03]  /*20250*/  HMMA.16816.F32 R28, R32, R50.reuse, R28 ;  /* 0x00000032201c723c */ /* 0x080fe6000000181c */
[C---:B------:R-:W-:Y:S01]  /*20260*/  FMUL.FTZ R32, R39.reuse, R132 ;  /* 0x0000008427207220 */ /* 0x040fe20000410000 */
[----:B------:R-:W-:Y:S01]  /*20270*/  FMUL.FTZ R33, R39, R133 ;  /* 0x0000008527217220 */ /* 0x000fe20000410000 */
[C---:B------:R-:W-:Y:S01]  /*20280*/  FMUL.FTZ R34, R38.reuse, R134 ;  /* 0x0000008626227220 */ /* 0x040fe20000410000 */
[----:B------:R-:W-:Y:S01]  /*20290*/  FMUL.FTZ R35, R38, R135 ;  /* 0x0000008726237220 */ /* 0x000fe20000410000 */
[----:B------:R-:W-:Y:S10]  /*202a0*/  MUFU.EX2 R133, R143 ;  /* 0x0000008f00857308 */ /* 0x000ff40000000800 */
[----:B------:R-:W-:Y:S01]  /*202b0*/  MUFU.EX2 R135, R154 ;  /* 0x0000009a00877308 */ /* 0x000fe20000000800 */
[----:B------:R-:W-:Y:S01]  /*202c0*/  HMMA.16816.F32 R32, R44, R50, R32 ;  /* 0x000000322c20723c */ /* 0x000fe20000001820 */
[----:B------:R-:W1:Y:S08]  /*202d0*/  LDSM.16.MT88.4 R44, [R218+0x4400] ;  /* 0x00440000da2c783b */ /* 0x000e700000004200 */
[----:B------:R-:W-:Y:S01]  /*202e0*/  MUFU.EX2 R132, R157 ;  /* 0x0000009d00847308 */ /* 0x000fe20000000800 */
[----:B------:R-:W-:Y:S01]  /*202f0*/  LOP3.LUT R51, R0, 0xff00ff, RZ, 0xc0, !PT ;  /* 0x00ff00ff00337812 */ /* 0x000fe200078ec0ff */
[----:B------:R-:W2:Y:S01]  /*20300*/  LDL.LU R50, [R1+0x14] ;  /* 0x0000140001327983 */ /* 0x000ea20000300800 */
        /* <DEDUP_REMOVED lines=8> */
[----:B------:R-:W-:Y:S05]  /*20390*/  LOP3.LUT R57, R232, 0xff00ff, RZ, 0xc0, !PT ;  /* 0x00ff00ffe8397812 */ /* 0x000fea00078ec0ff */
[----:B------:R-:W-:Y:S01]  /*203a0*/  HMMA.16816.F32 R32, R52, R46, R32 ;  /* 0x0000002e3420723c */ /* 0x000fe20000001820 */
[----:B------:R-:W1:Y:S07]  /*203b0*/  LDSM.16.MT88.4 R44, [R218+0x4800] ;  /* 0x00480000da2c783b */ /* 0x000e6e0000004200 */
        /* <DEDUP_REMOVED lines=8> */
[----:B------:R-:W-:Y:S10]  /*20440*/  MUFU.EX2 R65, R140 ;  /* 0x0000008c00417308 */ /* 0x000ff40000000800 */
[----:B------:R-:W-:Y:S01]  /*20450*/  MUFU.EX2 R66, R146 ;  /* 0x0000009200427308 */ /* 0x000fe20000000800 */
[----:B------:R-:W-:Y:S01]  /*20460*/  HMMA.16816.F32 R32, R60, R46, R32 ;  /* 0x0000002e3c20723c */ /* 0x000fe20000001820 */
[----:B------:R-:W3:Y:S08]  /*20470*/  LDL.LU R61, [R1+0x8] ;  /* 0x00000800013d7983 */ /* 0x000ef00000300800 */
[----:B------:R1:W-:Y:S01]  /*20480*/  MUFU.EX2 R64, R152 ;  /* 0x0000009800407308 */ /* 0x0003e20000000800 */
[----:B------:R-:W-:Y:S01]  /*20490*/  LOP3.LUT R63, R222, 0xff00ff, RZ, 0xc0, !PT ;  /* 0x00ff00ffde3f7812 */ /* 0x000fe200078ec0ff */
[----:B------:R-:W4:Y:S01]  /*204a0*/  LDL.LU R60, [R1+0x10] ;  /* 0x00001000013c7983 */ /* 0x000f220000300800 */
[--C-:B------:R-:W-:Y:S07]  /*204b0*/  HSET2.LE.AND R62, R220, R78.reuse, PT ;  /* 0x0000004edc3e7233 */ /* 0x100fee0003803000 */
[----:B------:R-:W-:Y:S01]  /*204c0*/  MUFU.EX2 R140, R203 ;  /* 0x000000cb008c7308 */ /* 0x000fe20000000800 */
[----:B------:R-:W4:Y:S01]  /*204d0*/  LDL.LU R59, [R1+0xc] ;  /* 0x00000c00013b7983 */ /* 0x000f220000300800 */
[--C-:B------:R-:W-:Y:S03]  /*204e0*/  HSET2.LE.AND R63, R63, R78.reuse, PT ;  /* 0x0000004e3f3f7233 */ /* 0x100fe60003803000 */
[----:B------:R-:W2:Y:S01]  /*204f0*/  LDSM.16.MT88.4 R44, [R218+0x4c00] ;  /* 0x004c0000da2c783b */ /* 0x000ea20000004200 */
[----:B-1----:R-:W-:Y:S07]  /*20500*/  FMUL.FTZ R152, R3, UR4 ;  /* 0x0000000403987c20 */ /* 0x002fee0008410000 */
[----:B------:R-:W4:Y:S01]  /*20510*/  LDL.LU R0, [R1+0x6c] ;  /* 0x00006c0001007983 */ /* 0x000f220000300800 */
[----:B------:R-:W-:Y:S05]  /*20520*/  FSEL R152, R152, RZ, P0 ;  /* 0x000000ff98987208 */ /* 0x000fea0000000000 */
        /* <DEDUP_REMOVED lines=10> */
[----:B------:R-:W-:Y:S01]  /*205d0*/  MUFU.EX2 R67, R67 ;  /* 0x0000004300437308 */ /* 0x000fe20000000800 */
[--C-:B------:R-:W-:Y:S01]  /*205e0*/  FFMA.FTZ R139, R151, UR4, -R152.reuse ;  /* 0x00000004978b7c23 */ /* 0x100fe20008010898 */
[--C-:B------:R-:W-:Y:S01]  /*205f0*/  FFMA.FTZ R136, R150, UR4, -R152.reuse ;  /* 0x0000000496887c23 */ /* 0x100fe20008010898 */
[----:B------:R-:W-:Y:S07]  /*20600*/  FFMA.FTZ R134, R155, UR4, -R152 ;  /* 0x000000049b867c23 */ /* 0x000fee0008010898 */
[----:B------:R-:W-:Y:S10]  /*20610*/  MUFU.EX2 R138, R138 ;  /* 0x0000008a008a7308 */ /* 0x000ff40000000800 */
[----:B------:R-:W1:Y:S01]  /*20620*/  MUFU.EX2 R137, R137 ;  /* 0x0000008900897308 */ /* 0x000e620000000800 */
[----:B--2---:R-:W-:Y:S01]  /*20630*/  FFMA.FTZ R58, R40, R50, R163 ;  /* 0x00000032283a7223 */ /* 0x004fe200000100a3 */
[--C-:B------:R-:W-:Y:S08]  /*20640*/  HSET2.LE.AND R40, R233, R78.reuse, PT ;  /* 0x0000004ee9287233 */ /* 0x100ff00003803000 */
[----:B------:R-:W-:Y:S01]  /*20650*/  MUFU.EX2 R147, R147 ;  /* 0x0000009300937308 */ /* 0x000fe20000000800 */
[--C-:B------:R-:W-:Y:S01]  /*20660*/  HSET2.LE.AND R50, R162, R78.reuse, PT ;  /* 0x0000004ea2327233 */ /* 0x100fe20003803000 */
[-C--:B------:R-:W-:Y:S08]  /*20670*/  HMMA.16816.F32 R4, R68, R44.reuse, R4 ;  /* 0x0000002c4404723c */ /* 0x080ff00000001804 */
[----:B------:R-:W-:Y:S01]  /*20680*/  MUFU.EX2 R144, R144 ;  /* 0x0000009000907308 */ /* 0x000fe20000000800 */
[----:B------:R-:W-:Y:S01]  /*20690*/  FADD.FTZ R58, R213, R58 ;  /* 0x0000003ad53a7221 */ /* 0x000fe20000010000 */
[----:B-1----:R-:W-:Y:S08]  /*206a0*/  F2FP.F16.F32.PACK_AB R56, R137, R138 ;  /* 0x0000008a8938723e */ /* 0x002ff000000000ff */
[----:B------:R-:W-:Y:S01]  /*206b0*/  MUFU.EX2 R143, R143 ;  /* 0x0000008f008f7308 */ /* 0x000fe20000000800 */
[C---:B------:R-:W-:Y:S09]  /*206c0*/  HMMA.16816.F32 R8, R72.reuse, R44, R8 ;  /* 0x0000002c4808723c */ /* 0x040ff20000001808 */
[----:B------:R-:W-:Y:S01]  /*206d0*/  MUFU.EX2 R146, R146 ;  /* 0x0000009200927308 */ /* 0x000fe20000000800 */
[----:B------:R-:W-:Y:S09]  /*206e0*/  FADD.FTZ R207, R207, R58 ;  /* 0x0000003acfcf7221 */ /* 0x000ff20000010000 */
[----:B------:R-:W-:Y:S01]  /*206f0*/  MUFU.EX2 R145, R145 ;  /* 0x0000009100917308 */ /* 0x000fe20000000800 */
[-C--:B------:R-:W-:Y:S03]  /*20700*/  HMMA.16816.F32 R12, R72, R46.reuse, R12 ;  /* 0x0000002e480c723c */ /* 0x080fe6000000180c */
[----:B------:R-:W-:Y:S04]  /*20710*/  FADD.FTZ R207, R202, R207 ;  /* 0x000000cfcacf7221 */ /* 0x000fe80000010000 */
[----:B------:R-:W-:Y:S01]  /*20720*/  FADD.FTZ R200, R200, R207 ;  /* 0x000000cfc8c87221 */ /* 0x000fe20000010000 */
[C---:B------:R-:W-:Y:S01]  /*20730*/  HMMA.16816.F32 R16, R68.reuse, R46, R16 ;  /* 0x0000002e4410723c */ /* 0x040fe20000001810 */
[----:B------:R-:W1:Y:S03]  /*20740*/  LDSM.16.MT88.4 R44, [R76+0xc00] ;  /* 0x000c00004c2c783b */ /* 0x000e660000004200 */
[----:B------:R-:W-:Y:S04]  /*20750*/  FADD.FTZ R197, R197, R200 ;  /* 0x000000c8c5c57221 */ /* 0x000fe80000010000 */
[----:B------:R-:W-:Y:S04]  /*20760*/  FADD.FTZ R168, R168, R197 ;  /* 0x000000c5a8a87221 */ /* 0x000fe80000010000 */
[----:B------:R-:W-:Y:S04]  /*20770*/  FADD.FTZ R129, R129, R168 ;  /* 0x000000a881817221 */ /* 0x000fe80000010000 */
[----:B------:R-:W-:Y:S04]  /*20780*/  FADD.FTZ R130, R130, R129 ;  /* 0x0000008182827221 */ /* 0x000fe80000010000 */
[----:B------:R-:W-:Y:S04]  /*20790*/  FADD.FTZ R130, R123, R130 ;  /* 0x000000827b827221 */ /* 0x000fe80000010000 */
[----:B------:R-:W-:Y:S02]  /*207a0*/  FADD.FTZ R123, R119, R130 ;  /* 0x00000082777b7221 */ /* 0x000fe40000010000 */
[----:B------:R-:W-:Y:S02]  /*207b0*/  MUFU.EX2 R119, R100 ;  /* 0x0000006400777308 */ /* 0x000fe40000000800 */
[----:B------:R-:W-:Y:S08]  /*207c0*/  FADD.FTZ R123, R112, R123 ;  /* 0x0000007b707b7221 */ /* 0x000ff00000010000 */
[----:B------:R2:W-:Y:S01]  /*207d0*/  MUFU.EX2 R112, R139 ;  /* 0x0000008b00707308 */ /* 0x0005e20000000800 */
[----:B------:R-:W-:Y:S04]  /*207e0*/  FADD.FTZ R98, R98, R123 ;  /* 0x0000007b62627221 */ /* 0x000fe80000010000 */
[----:B------:R-:W-:Y:S04]  /*207f0*/  FADD.FTZ R98, R93, R98 ;  /* 0x000000625d627221 */ /* 0x000fe80000010000 */
[----:B------:R-:W-:Y:S01]  /*20800*/  FADD.FTZ R89, R89, R98 ;  /* 0x0000006259597221 */ /* 0x000fe20000010000 */
[-C--:B-1----:R-:W-:Y:S03]  /*20810*/  HMMA.16816.F32 R20, R68, R44.reuse, R20 ;  /* 0x0000002c4414723c */ /* 0x082fe60000001814 */
[----:B------:R-:W-:Y:S01]  /*20820*/  FADD.FTZ R92, R92, R89 ;  /* 0x000000595c5c7221 */ /* 0x000fe20000010000 */
[----:B--2---:R-:W-:Y:S04]  /*20830*/  LOP3.LUT R139, R104, 0xff00ff, RZ, 0xc0, !PT ;  /* 0x00ff00ff688b7812 */ /* 0x004fe800078ec0ff */
[C---:B------:R-:W-:Y:S04]  /*20840*/  HMMA.16816.F32 R24, R72.reuse, R44, R24 ;  /* 0x0000002c4818723c */ /* 0x040fe80000001818 */
[--C-:B------:R-:W-:Y:S04]  /*20850*/  HSET2.LE.AND R139, R139, R78.reuse, PT ;  /* 0x0000004e8b8b7233 */ /* 0x100fe80003803000 */
[-C--:B------:R-:W-:Y:S01]  /*20860*/  HMMA.16816.F32 R28, R72, R46.reuse, R28 ;  /* 0x0000002e481c723c */ /* 0x080fe2000000181c */
[----:B------:R1:W-:Y:S10]  /*20870*/  MUFU.EX2 R72, R49 ;  /* 0x0000003100487308 */ /* 0x0003f40000000800 */
[----:B------:R-:W2:Y:S01]  /*20880*/  MUFU.EX2 R74, R142 ;  /* 0x0000008e004a7308 */ /* 0x000ea20000000800 */
[----:B------:R-:W-:Y:S09]  /*20890*/  HMMA.16816.F32 R32, R68, R46, R32 ;  /* 0x0000002e4420723c */ /* 0x000ff20000001820 */
[----:B------:R2:W2:Y:S01]  /*208a0*/  MUFU.EX2 R75, R48 ;  /* 0x00000030004b7308 */ /* 0x0004a20000000800 */
[----:B------:R-:W3:Y:S01]  /*208b0*/  LDSM.16.MT88.4 R44, [R218+0x5000] ;  /* 0x00500000da2c783b */ /* 0x000ee20000004200 */
[--C-:B------:R-:W-:Y:S08]  /*208c0*/  FFMA.FTZ R68, R43, UR4, -R152.reuse ;  /* 0x000000042b447c23 */ /* 0x100ff00008010898 */
[----:B------:R2:W-:Y:S01]  /*208d0*/  MUFU.EX2 R69, R2 ;  /* 0x0000000200457308 */ /* 0x0005e20000000800 */
[--C-:B------:R-:W-:Y:S01]  /*208e0*/  FFMA.FTZ R71, R153, UR4, -R152.reuse ;  /* 0x0000000499477c23 */ /* 0x100fe20008010898 */
[--C-:B-1----:R-:W-:Y:S01]  /*208f0*/  HSET2.LE.AND R49, R156, R78.reuse, PT ;  /* 0x0000004e9c317233 */ /* 0x102fe20003803000 */
[----:B------:R-:W-:Y:S07]  /*20900*/  FFMA.FTZ R70, R159, UR4, -R152 ;  /* 0x000000049f467c23 */ /* 0x000fee0008010898 */
[----:B------:R-:W1:Y:S01]  /*20910*/  MUFU.EX2 R73, R141 ;  /* 0x0000008d00497308 */ /* 0x000e620000000800 */
[----:B--2---:R-:W-:Y:S09]  /*20920*/  F2FP.F16.F32.PACK_AB R42, R74, R133 ;  /* 0x000000854a2a723e */ /* 0x004ff200000000ff */
[----:B------:R-:W2:Y:S01]  /*20930*/  MUFU.EX2 R68, R68 ;  /* 0x0000004400447308 */ /* 0x000ea20000000800 */
[--C-:B------:R-:W-:Y:S02]  /*20940*/  HSET2.LE.AND R48, R158, R78.reuse, PT ;  /* 0x0000004e9e307233 */ /* 0x100fe40003803000 */
[----:B------:R-:W-:Y:S07]  /*20950*/  F2FP.F16.F32.PACK_AB R41, R72, R75 ;  /* 0x0000004b4829723e */ /* 0x000fee00000000ff */
[----:B------:R-:W2:Y:S01]  /*20960*/  MUFU.EX2 R142, R160 ;  /* 0x000000a0008e7308 */ /* 0x000ea20000000800 */
[----:B------:R-:W4:Y:S01]  /*20970*/  LDL.LU R2, [R1+0x68] ;  /* 0x0000680001027983 */ /* 0x000f220000300800 */
[----:B------:R-:W-:Y:S01]  /*20980*/  LOP3.LUT R49, R42, R49, RZ, 0xc0, !PT ;  /* 0x000000312a317212 */ /* 0x000fe200078ec0ff */
[----:B------:R-:W-:Y:S01]  /*20990*/  FADD.FTZ R75, R75, R92 ;  /* 0x0000005c4b4b7221 */ /* 0x000fe20000010000 */
[----:B------:R-:W-:Y:S01]  /*209a0*/  LOP3.LUT R48, R41, R48, RZ, 0xc0, !PT ;  /* 0x0000003029307212 */ /* 0x000fe200078ec0ff */
[----:B------:R2:W5:Y:S01]  /*209b0*/  LDL.LU R232, [R1+0x64] ;  /* 0x0000640001e87983 */ /* 0x0005620000300800 */
[--C-:B------:R-:W-:Y:S04]  /*209c0*/  HSET2.LE.AND R42, R161, R78.reuse, PT ;  /* 0x0000004ea12a7233 */ /* 0x100fe80003803000 */
[----:B------:R-:W4:Y:S01]  /*209d0*/  MUFU.EX2 R141, R208 ;  /* 0x000000d0008d7308 */ /* 0x000f220000000800 */
[----:B------:R-:W-:Y:S01]  /*209e0*/  F2FP.F16.F32.PACK_AB R41, R66, R65 ;  /* 0x000000414229723e */ /* 0x000fe200000000ff */
[----:B------:R2:W5:Y:S01]  /*209f0*/  LDL.LU R233, [R1+0x60] ;  /* 0x0000600001e97983 */ /* 0x0005620000300800 */
[----:B-1----:R-:W-:Y:S07]  /*20a00*/  F2FP.F16.F32.PACK_AB R43, R64, R73 ;  /* 0x00000049402b723e */ /* 0x002fee00000000ff */
[----:B------:R-:W1:Y:S01]  /*20a10*/  MUFU.EX2 R153, R176 ;  /* 0x000000b000997308 */ /* 0x000e620000000800 */
[----:B------:R-:W-:Y:S01]  /*20a20*/  LOP3.LUT R42, R41, R42, RZ, 0xc0, !PT ;  /* 0x0000002a292a7212 */ /* 0x000fe200078ec0ff */
[----:B------:R-:W-:Y:S01]  /*20a30*/  FADD.FTZ R72, R72, R75 ;  /* 0x0000004b48487221 */ /* 0x000fe20000010000 */
[--C-:B------:R-:W-:Y:S07]  /*20a40*/  HSET2.LE.AND R41, R230, R78.reuse, PT ;  /* 0x0000004ee6297233 */ /* 0x100fee0003803000 */
[----:B------:R-:W-:Y:S01]  /*20a50*/  MUFU.EX2 R70, R70 ;  /* 0x0000004600467308 */ /* 0x000fe20000000800 */
[----:B------:R1:W5:Y:S01]  /*20a60*/  LDL.LU R230, [R1+0x5c] ;  /* 0x00005c0001e67983 */ /* 0x0003620000300800 */
[----:B------:R-:W-:Y:S01]  /*20a70*/  LOP3.LUT R50, R43, R50, RZ, 0xc0, !PT ;  /* 0x000000322b327212 */ /* 0x000fe200078ec0ff */
[----:B------:R-:W-:Y:S01]  /*20a80*/  FADD.FTZ R73, R73, R72 ;  /* 0x0000004849497221 */ /* 0x000fe20000010000 */
[--C-:B------:R-:W-:Y:S06]  /*20a90*/  HSET2.LE.AND R43, R51, R78.reuse, PT ;  /* 0x0000004e332b7233 */ /* 0x100fec0003803000 */
[----:B------:R-:W-:Y:S01]  /*20aa0*/  MUFU.EX2 R71, R71 ;  /* 0x0000004700477308 */ /* 0x000fe20000000800 */
[----:B--2---:R-:W-:Y:S01]  /*20ab0*/  F2FP.F16.F32.PACK_AB R52, R68, R67 ;  /* 0x000000434434723e */ /* 0x004fe200000000ff */
[----:B------:R-:W-:Y:S01]  /*20ac0*/  FADD.FTZ R64, R64, R73 ;  /* 0x0000004940407221 */ /* 0x000fe20000010000 */
[----:B------:R-:W-:Y:S02]  /*20ad0*/  F2FP.F16.F32.PACK_AB R51, R132, R135 ;  /* 0x000000878433723e */ /* 0x000fe400000000ff */
[----:B------:R-:W-:Y:S02]  /*20ae0*/  LOP3.LUT R43, R52, R43, RZ, 0xc0, !PT ;  /* 0x0000002b342b7212 */ /* 0x000fe400078ec0ff */
[----:B------:R-:W-:Y:S01]  /*20af0*/  LOP3.LUT R40, R51, R40, RZ, 0xc0, !PT ;  /* 0x0000002833287212 */ /* 0x000fe200078ec0ff */
[----:B------:R-:W2:Y:S01]  /*20b00*/  LDSM.16.MT88.4 R52, [R76+0x1000] ;  /* 0x001000004c34783b */ /* 0x000ea20000004200 */
[----:B------:R-:W-:Y:S02]  /*20b10*/  LOP3.LUT R41, R56, R41, RZ, 0xc0, !PT ;  /* 0x0000002938297212 */ /* 0x000fe400078ec0ff */
[--C-:B------:R-:W-:Y:S02]  /*20b20*/  HSET2.LE.AND R51, R57, R78.reuse, PT ;  /* 0x0000004e39337233 */ /* 0x100fe40003803000 */
[----:B------:R-:W-:Y:S03]  /*20b30*/  F2FP.F16.F32.PACK_AB R56, R69, R142 ;  /* 0x0000008e4538723e */ /* 0x000fe600000000ff */
[-C--:B---3--:R-:W-:Y:S05]  /*20b40*/  HMMA.16816.F32 R4, R40, R44.reuse, R4 ;  /* 0x0000002c2804723c */ /* 0x088fea0000001804 */
[----:B------:R-:W-:Y:S07]  /*20b50*/  LOP3.LUT R51, R56, R51, RZ, 0xc0, !PT ;  /* 0x0000003338337212 */ /* 0x000fee00078ec0ff */
[C---:B------:R-:W-:Y:S04]  /*20b60*/  HMMA.16816.F32 R8, R48.reuse, R44, R8 ;  /* 0x0000002c3008723c */ /* 0x040fe80000001808 */
[--C-:B------:R-:W-:Y:S02]  /*20b70*/  HSET2.LE.AND R44, R216, R78.reuse, PT ;  /* 0x0000004ed82c7233 */ /* 0x100fe40003803000 */
[--C-:B------:R-:W-:Y:S02]  /*20b80*/  HSET2.LE.AND R45, R243, R78.reuse, PT ;  /* 0x0000004ef32d7233 */ /* 0x100fe40003803000 */
[-C--:B------:R-:W-:Y:S01]  /*20b90*/  HMMA.16816.F32 R12, R48, R46.reuse, R12 ;  /* 0x0000002e300c723c */ /* 0x080fe2000000180c */
[----:B------:R-:W3:Y:S07]  /*20ba0*/  S2R R243, SR_TID.X ;  /* 0x0000000000f37919 */ /* 0x000eee0000002100 */
[C---:B------:R-:W-:Y:S04]  /*20bb0*/  HMMA.16816.F32 R16, R40.reuse, R46, R16 ;  /* 0x0000002e2810723c */ /* 0x040fe80000001810 */
[----:B------:R-:W-:Y:S02]  /*20bc0*/  LOP3.LUT R47, R219, 0xff00ff, RZ, 0xc0, !PT ;  /* 0x00ff00ffdb2f7812 */ /* 0x000fe400078ec0ff */
[--C-:B------:R-:W-:Y:S02]  /*20bd0*/  HSET2.LE.AND R46, R217, R78.reuse, PT ;  /* 0x0000004ed92e7233 */ /* 0x100fe40003803000 */
[-C--:B--2---:R-:W-:Y:S03]  /*20be0*/  HMMA.16816.F32 R20, R40, R52.reuse, R20 ;  /* 0x000000342814723c */ /* 0x084fe60000001814 */
[--C-:B------:R-:W-:Y:S05]  /*20bf0*/  HSET2.LE.AND R47, R47, R78.reuse, PT ;  /* 0x0000004e2f2f7233 */ /* 0x100fea0003803000 */
[C---:B------:R-:W-:Y:S08]  /*20c00*/  HMMA.16816.F32 R24, R48.reuse, R52, R24 ;  /* 0x000000343018723c */ /* 0x040ff00000001818 */
[-C--:B------:R-:W-:Y:S03]  /*20c10*/  HMMA.16816.F32 R28, R48, R54.reuse, R28 ;  /* 0x00000036301c723c */ /* 0x080fe6000000181c */
[----:B------:R-:W-:Y:S01]  /*20c20*/  F2FP.F16.F32.PACK_AB R48, R143, R144 ;  /* 0x000000908f30723e */ /* 0x000fe200000000ff */
[----:B---3--:R-:W-:Y:S01]  /*20c30*/  IMAD.SHL.U32 R243, R243, 0x2, RZ ;  /* 0x00000002f3f37824 */ /* 0x008fe200078e00ff */
[----:B------:R-:W-:Y:S02]  /*20c40*/  LOP3.LUT R51, R190, 0xff00ff, RZ, 0xc0, !PT ;  /* 0x00ff00ffbe337812 */ /* 0x000fe400078ec0ff */
[----:B------:R-:W-:Y:S01]  /*20c50*/  LOP3.LUT R47, R48, R47, RZ, 0xc0, !PT ;  /* 0x0000002f302f7212 */ /* 0x000fe200078ec0ff */
[----:B------:R-:W-:Y:S01]  /*20c60*/  HMMA.16816.F32 R32, R40, R54, R32 ;  /* 0x000000362820723c */ /* 0x000fe20000001820 */
[----:B------:R-:W-:Y:S03]  /*20c70*/  LDSM.16.MT88.4 R40, [R76+0x1400] ;  /* 0x001400004c28783b */ /* 0x000fe60000004200 */
[--C-:B------:R-:W-:Y:S02]  /*20c80*/  HSET2.LE.AND R51, R51, R78.reuse, PT ;  /* 0x0000004e33337233 */ /* 0x100fe40003803000 */
[--C-:B------:R-:W-:Y:S02]  /*20c90*/  HSET2.LE.AND R50, R191, R78.reuse, PT ;  /* 0x0000004ebf327233 */ /* 0x100fe40003803000 */
[--C-:B------:R-:W-:Y:S01]  /*20ca0*/  HSET2.LE.AND R49, R183, R78.reuse, PT ;  /* 0x0000004eb7317233 */ /* 0x100fe20003803000 */
[----:B------:R-:W-:Y:S01]  /*20cb0*/  LDSM.16.MT88.4 R52, [R218+0x5800] ;  /* 0x00580000da34783b */ /* 0x000fe20000004200 */
[--C-:B------:R-:W-:Y:S01]  /*20cc0*/  HSET2.LE.AND R48, R185, R78.reuse, PT ;  /* 0x0000004eb9307233 */ /* 0x100fe20003803000 */
[----:B------:R-:W-:Y:S01]  /*20cd0*/  FFMA.FTZ R212, R37, R61, R212 ;  /* 0x0000003d25d47223 */ /* 0x000fe200000100d4 */
[--C-:B------:R-:W-:Y:S01]  /*20ce0*/  HSET2.LE.AND R61, R221, R78.reuse, PT ;  /* 0x0000004edd3d7233 */ /* 0x100fe20003803000 */
[----:B----4-:R-:W-:Y:S02]  /*20cf0*/  FFMA.FTZ R39, R39, R60, R231 ;  /* 0x0000003c27277223 */ /* 0x010fe400000100e7 */
[----:B------:R-:W-:Y:S02]  /*20d00*/  FADD.FTZ R37, R210, R212 ;  /* 0x000000d4d2257221 */ /* 0x000fe40000010000 */
[----:B------:R3:W5:Y:S01]  /*20d10*/  LDL.LU R231, [R1+0x58] ;  /* 0x0000580001e77983 */ /* 0x0007620000300800 */
[--C-:B------:R-:W-:Y:S01]  /*20d20*/  HSET2.LE.AND R60, R228, R78.reuse, PT ;  /* 0x0000004ee43c7233 */ /* 0x100fe20003803000 */
[----:B------:R-:W-:Y:S01]  /*20d30*/  FFMA.FTZ R38, R38, R59, R236 ;  /* 0x0000003b26267223 */ /* 0x000fe200000100ec */
[----:B------:R-:W-:Y:S01]  /*20d40*/  FADD.FTZ R39, R238, R39 ;  /* 0x00000027ee277221 */ /* 0x000fe20000010000 */
[----:B------:R3:W5:Y:S01]  /*20d50*/  LDL.LU R236, [R1+0x54] ;  /* 0x0000540001ec7983 */ /* 0x0007620000300800 */
[----:B------:R-:W-:Y:S01]  /*20d60*/  FADD.FTZ R204, R204, R37 ;  /* 0x00000025cccc7221 */ /* 0x000fe20000010000 */
[----:B------:R-:W-:Y:S01]  /*20d70*/  FADD.FTZ R38, R234, R38 ;  /* 0x00000026ea267221 */ /* 0x000fe20000010000 */
[----:B------:R-:W-:Y:S01]  /*20d80*/  FADD.FTZ R39, R237, R39 ;  /* 0x00000027ed277221 */ /* 0x000fe20000010000 */
[----:B------:R3:W5:Y:S01]  /*20d90*/  LDL.LU R238, [R1+0x50] ;  /* 0x0000500001ee7983 */ /* 0x0007620000300800 */
[----:B------:R-:W-:Y:S01]  /*20da0*/  F2FP.F16.F32.PACK_AB R37, R211, R214 ;  /* 0x000000d6d325723e */ /* 0x000fe200000000ff */
[----:B------:R-:W-:Y:S01]  /*20db0*/  FADD.FTZ R38, R252, R38 ;  /* 0x00000026fc267221 */ /* 0x000fe20000010000 */
[----:B------:R-:W-:Y:S01]  /*20dc0*/  FADD.FTZ R39, R229, R39 ;  /* 0x00000027e5277221 */ /* 0x000fe20000010000 */
[----:B------:R3:W5:Y:S01]  /*20dd0*/  LDL.LU R234, [R1+0x4c] ;  /* 0x00004c0001ea7983 */ /* 0x0007620000300800 */
[----:B------:R-:W-:Y:S01]  /*20de0*/  LOP3.LUT R62, R37, R62, RZ, 0xc0, !PT ;  /* 0x0000003e253e7212 */ /* 0x000fe200078ec0ff */
[----:B------:R-:W-:Y:S01]  /*20df0*/  FADD.FTZ R38, R227, R38 ;  /* 0x00000026e3267221 */ /* 0x000fe20000010000 */
[----:B------:R-:W-:Y:S01]  /*20e00*/  FADD.FTZ R39, R226, R39 ;  /* 0x00000027e2277221 */ /* 0x000fe20000010000 */
[----:B------:R3:W5:Y:S01]  /*20e10*/  LDL.LU R237, [R1+0x48] ;  /* 0x0000480001ed7983 */ /* 0x0007620000300800 */
[----:B------:R-:W-:Y:S01]  /*20e20*/  F2FP.F16.F32.PACK_AB R37, R196, R199 ;  /* 0x000000c7c425723e */ /* 0x000fe200000000ff */
[----:B------:R-:W-:Y:S01]  /*20e30*/  FADD.FTZ R38, R225, R38 ;  /* 0x00000026e1267221 */ /* 0x000fe20000010000 */
[----:B------:R-:W-:Y:S01]  /*20e40*/  FADD.FTZ R152, R224, R39 ;  /* 0x00000027e0987221 */ /* 0x000fe20000010000 */
[----:B------:R3:W5:Y:S01]  /*20e50*/  LDL.LU R252, [R1+0x44] ;  /* 0x0000440001fc7983 */ /* 0x0007620000300800 */
[----:B------:R-:W-:Y:S01]  /*20e60*/  F2FP.F16.F32.PACK_AB R39, R206, R141 ;  /* 0x0000008dce27723e */ /* 0x000fe200000000ff */
[----:B------:R-:W-:Y:S01]  /*20e70*/  FADD.FTZ R151, R223, R38 ;  /* 0x00000026df977221 */ /* 0x000fe20000010000 */
[----:B------:R-:W-:Y:S01]  /*20e80*/  F2FP.F16.F32.PACK_AB R38, R140, R209 ;  /* 0x000000d18c26723e */ /* 0x000fe200000000ff */
[----:B------:R3:W5:Y:S01]  /*20e90*/  LDL.LU R229, [R1+0x40] ;  /* 0x0000400001e57983 */ /* 0x0007620000300800 */
[----:B------:R-:W-:Y:S01]  /*20ea0*/  LOP3.LUT R46, R39, R46, RZ, 0xc0, !PT ;  /* 0x0000002e272e7212 */ /* 0x000fe200078ec0ff */
[----:B------:R-:W-:Y:S01]  /*20eb0*/  FADD.FTZ R201, R201, R204 ;  /* 0x000000ccc9c97221 */ /* 0x000fe20000010000 */
[----:B------:R-:W-:Y:S01]  /*20ec0*/  LOP3.LUT R63, R38, R63, RZ, 0xc0, !PT ;  /* 0x0000003f263f7212 */ /* 0x000fe200078ec0ff */
[----:B------:R3:W5:Y:S01]  /*20ed0*/  LDL.LU R227, [R1+0x3c] ;  /* 0x00003c0001e37983 */ /* 0x0007620000300800 */
[----:B------:R-:W-:Y:S01]  /*20ee0*/  F2FP.F16.F32.PACK_AB R38, R145, R146 ;  /* 0x000000929126723e */ /* 0x000fe200000000ff */
[----:B------:R-:W-:Y:S01]  /*20ef0*/  FADD.FTZ R150, R198, R201 ;  /* 0x000000c9c6967221 */ /* 0x000fe20000010000 */
[----:B------:R-:W-:Y:S01]  /*20f00*/  LOP3.LUT R44, R37, R44, RZ, 0xc0, !PT ;  /* 0x0000002c252c7212 */ /* 0x000fe200078ec0ff */
[----:B------:R3:W5:Y:S01]  /*20f10*/  LDL.LU R226, [R1+0x38] ;  /* 0x0000380001e27983 */ /* 0x0007620000300800 */
[----:B------:R-:W-:Y:S01]  /*20f20*/  LOP3.LUT R45, R38, R45, RZ, 0xc0, !PT ;  /* 0x0000002d262d7212 */ /* 0x000fe200078ec0ff */
[----:B------:R-:W-:Y:S01]  /*20f30*/  FADD.FTZ R150, R195, R150 ;  /* 0x00000096c3967221 */ /* 0x000fe20000010000 */
[----:B------:R-:W-:Y:S01]  /*20f40*/  F2FP.F16.F32.PACK_AB R37, R186, R205 ;  /* 0x000000cdba25723e */ /* 0x000fe200000000ff */
[----:B------:R3:W5:Y:S01]  /*20f50*/  LDL.LU R225, [R1+0x34] ;  /* 0x0000340001e17983 */ /* 0x0007620000300800 */
[----:B-1----:R-:W-:Y:S01]  /*20f60*/  F2FP.F16.F32.PACK_AB R38, R153, R180 ;  /* 0x000000b49926723e */ /* 0x002fe200000000ff */
[----:B------:R-:W-:Y:S01]  /*20f70*/  FADD.FTZ R169, R169, R150 ;  /* 0x00000096a9a97221 */ /* 0x000fe20000010000 */
[----:B------:R-:W-:Y:S01]  /*20f80*/  LOP3.LUT R60, R37, R60, RZ, 0xc0, !PT ;  /* 0x0000003c253c7212 */ /* 0x000fe200078ec0ff */
        /* <DEDUP_REMOVED lines=13> */
[----:B------:R-:W-:Y:S01]  /*21060*/  MUFU.EX2 R121, R149 ;  /* 0x0000009500797308 */ /* 0x000fe20000000800 */
[----:B------:R-:W-:Y:S01]  /*21070*/  F2FP.F16.F32.PACK_AB R39, R170, R171 ;  /* 0x000000abaa27723e */ /* 0x000fe200000000ff */
[----:B------:R-:W-:Y:S01]  /*21080*/  FADD.FTZ R129, R117, R38 ;  /* 0x0000002675817221 */ /* 0x000fe20000010000 */
[----:B------:R3:W5:Y:S07]  /*21090*/  LDL.LU R219, [R1+0x20] ;  /* 0x0000200001db7983 */ /* 0x00076e0000300800 */
[----:B------:R-:W-:Y:S01]  /*210a0*/  MUFU.EX2 R122, R148 ;  /* 0x00000094007a7308 */ /* 0x000fe20000000800 */
[----:B------:R-:W-:Y:S01]  /*210b0*/  F2FP.F16.F32.PACK_AB R38, R112, R147 ;  /* 0x000000937026723e */ /* 0x000fe200000000ff */
[----:B------:R-:W-:Y:S01]  /*210c0*/  FADD.FTZ R129, R114, R129 ;  /* 0x0000008172817221 */ /* 0x000fe20000010000 */
[----:B------:R3:W5:Y:S07]  /*210d0*/  LDL.LU R217, [R1+0x1c] ;  /* 0x00001c0001d97983 */ /* 0x00076e0000300800 */
[----:B------:R-:W1:Y:S01]  /*210e0*/  MUFU.EX2 R117, R116 ;  /* 0x0000007400757308 */ /* 0x000e620000000800 */
[----:B------:R-:W-:Y:S01]  /*210f0*/  LOP3.LUT R49, R38, R49, RZ, 0xc0, !PT ;  /* 0x0000003126317212 */ /* 0x000fe200078ec0ff */
[----:B------:R-:W-:Y:S01]  /*21100*/  FADD.FTZ R96, R96, R129 ;  /* 0x0000008160607221 */ /* 0x000fe20000010000 */
[----:B------:R3:W5:Y:S01]  /*21110*/  LDL.LU R216, [R1+0x18] ;  /* 0x0000180001d87983 */ /* 0x0007620000300800 */
[----:B------:R-:W-:Y:S01]  /*21120*/  F2FP.F16.F32.PACK_AB R38, R166, R167 ;  /* 0x000000a7a626723e */ /* 0x000fe200000000ff */
        /* <DEDUP_REMOVED lines=8> */
[----:B-1----:R-:W-:Y:S02]  /*211b0*/  F2FP.F16.F32.PACK_AB R37, R117, R124 ;  /* 0x0000007c7525723e */ /* 0x002fe400000000ff */
[----:B------:R-:W-:Y:S01]  /*211c0*/  LDSM.16.MT88.4 R148, [R218+0x5c00] ;  /* 0x005c0000da94783b */ /* 0x000fe20000004200 */
[----:B------:R-:W-:Y:S01]  /*211d0*/  FADD.FTZ R90, R90, R95 ;  /* 0x0000005f5a5a7221 */ /* 0x000fe20000010000 */
[----:B------:R-:W-:Y:S01]  /*211e0*/  FADD.FTZ R189, R189, R174 ;  /* 0x000000aebdbd7221 */ /* 0x000fe20000010000 */
[----:B------:R-:W-:Y:S01]  /*211f0*/  LOP3.LUT R48, R37, R48, RZ, 0xc0, !PT ;  /* 0x0000003025307212 */ /* 0x000fe200078ec0ff */
[----:B------:R-:W-:Y:S01]  /*21200*/  FADD.FTZ R188, R188, R177 ;  /* 0x000000b1bcbc7221 */ /* 0x000fe20000010000 */
[----:B------:R-:W-:Y:S01]  /*21210*/  F2FP.F16.F32.PACK_AB R37, R119, R128 ;  /* 0x000000807725723e */ /* 0x000fe200000000ff */
[----:B------:R-:W-:Y:S01]  /*21220*/  FADD.FTZ R128, R128, R211 ;  /* 0x000000d380807221 */ /* 0x000fe20000010000 */
[----:B------:R-:W-:Y:S01]  /*21230*/  FADD.FTZ R184, R184, R189 ;  /* 0x000000bdb8b87221 */ /* 0x000fe20000010000 */
[----:B------:R-:W-:Y:S01]  /*21240*/  FADD.FTZ R188, R187, R188 ;  /* 0x000000bcbbbc7221 */ /* 0x000fe20000010000 */
[----:B------:R-:W1:Y:S01]  /*21250*/  S2R R228, SR_TID.X ;  /* 0x0000000000e47919 */ /* 0x000e620000002100 */
        /* <DEDUP_REMOVED lines=8> */
[----:B------:R-:W-:Y:S03]  /*212e0*/  FADD.FTZ R118, R118, R175 ;  /* 0x000000af76767221 */ /* 0x000fe60000010000 */
[----:B------:R-:W-:Y:S01]  /*212f0*/  FADD.FTZ R120, R120, R127 ;  /* 0x0000007f78787221 */ /* 0x000fe20000010000 */
[----:B------:R-:W-:Y:S03]  /*21300*/  FADD.FTZ R118, R125, R118 ;  /* 0x000000767d767221 */ /* 0x000fe60000010000 */
[----:B------:R-:W-:Y:S01]  /*21310*/  FADD.FTZ R115, R115, R120 ;  /* 0x0000007873737221 */ /* 0x000fe20000010000 */
[----:B------:R-:W-:Y:S03]  /*21320*/  FADD.FTZ R113, R113, R118 ;  /* 0x0000007671717221 */ /* 0x000fe60000010000 */
[----:B------:R-:W-:Y:S01]  /*21330*/  FADD.FTZ R102, R102, R115 ;  /* 0x0000007366667221 */ /* 0x000fe20000010000 */
[-C--:B--2---:R-:W-:Y:S05]  /*21340*/  HMMA.16816.F32 R4, R44, R56.reuse, R4 ;  /* 0x000000382c04723c */ /* 0x084fea0000001804 */
[----:B------:R-:W-:Y:S01]  /*21350*/  FADD.FTZ R135, R135, R102 ;  /* 0x0000006687877221 */ /* 0x000fe20000010000 */
[----:B------:R-:W-:Y:S02]  /*21360*/  FADD.FTZ R113, R106, R113 ;  /* 0x000000716a717221 */ /* 0x000fe40000010000 */
[C---:B------:R-:W-:Y:S04]  /*21370*/  HMMA.16816.F32 R8, R60.reuse, R56, R8 ;  /* 0x000000383c08723c */ /* 0x040fe80000001808 */
[--C-:B------:R-:W-:Y:S01]  /*21380*/  HSET2.LE.AND R56, R173, R78.reuse, PT ;  /* 0x0000004ead387233 */ /* 0x100fe20003803000 */
[----:B-1----:R-:W-:Y:S01]  /*21390*/  IMAD.SHL.U32 R221, R228, 0x8, RZ ;  /* 0x00000008e4dd7824 */ /* 0x002fe200078e00ff */
[--C-:B------:R-:W-:Y:S01]  /*213a0*/  HSET2.LE.AND R57, R165, R78.reuse, PT ;  /* 0x0000004ea5397233 */ /* 0x100fe20003803000 */
[----:B------:R-:W-:Y:S01]  /*213b0*/  IMAD.MOV.U32 R165, RZ, RZ, R3 ;  /* 0x000000ffffa57224 */ /* 0x000fe200078e0003 */
[-C--:B------:R-:W-:Y:S03]  /*213c0*/  HMMA.16816.F32 R12, R60, R58.reuse, R12 ;  /* 0x0000003a3c0c723c */ /* 0x080fe6000000180c */
[----:B------:R-:W-:Y:S01]  /*213d0*/  LOP3.LUT R56, R37, R56, RZ, 0xc0, !PT ;  /* 0x0000003825387212 */ /* 0x000fe200078ec0ff */
[----:B------:R-:W-:Y:S01]  /*213e0*/  FADD.FTZ R37, R133, R90 ;  /* 0x0000005a85257221 */ /* 0x000fe20000010000 */
[--C-:B------:R-:W-:Y:S02]  /*213f0*/  HSET2.LE.AND R133, R105, R78.reuse, PT ;  /* 0x0000004e69857233 */ /* 0x100fe40003803000 */
[----:B------:R-:W-:Y:S01]  /*21400*/  LOP3.LUT R221, R221, 0x18, RZ, 0xc0, !PT ;  /* 0x00000018dddd7812 */ /* 0x000fe200078ec0ff */
[C---:B------:R-:W-:Y:S04]  /*21410*/  HMMA.16816.F32 R16, R44.reuse, R58, R16 ;  /* 0x0000003a2c10723c */ /* 0x040fe80000001810 */
[--C-:B------:R-:W-:Y:S01]  /*21420*/  HSET2.LE.AND R58, R193, R78.reuse, PT ;  /* 0x0000004ec13a7233 */ /* 0x100fe20003803000 */
[----:B------:R-:W-:Y:S01]  /*21430*/  FADD.FTZ R37, R74, R37 ;  /* 0x000000254a257221 */ /* 0x000fe20000010000 */
[----:B------:R-:W-:Y:S02]  /*21440*/  LOP3.LUT R59, R182, 0xff00ff, RZ, 0xc0, !PT ;  /* 0x00ff00ffb63b7812 */ /* 0x000fe400078ec0ff */
[-C--:B------:R-:W-:Y:S03]  /*21450*/  HMMA.16816.F32 R20, R44, R40.reuse, R20 ;  /* 0x000000282c14723c */ /* 0x080fe60000001814 */
[----:B------:R-:W-:Y:S01]  /*21460*/  LOP3.LUT R58, R39, R58, RZ, 0xc0, !PT ;  /* 0x0000003a273a7212 */ /* 0x000fe200078ec0ff */
[----:B------:R-:W-:Y:S01]  /*21470*/  FADD.FTZ R142, R142, R37 ;  /* 0x000000258e8e7221 */ /* 0x000fe20000010000 */
[--C-:B------:R-:W-:Y:S02]  /*21480*/  HSET2.LE.AND R59, R59, R78.reuse, PT ;  /* 0x0000004e3b3b7233 */ /* 0x100fe40003803000 */
[----:B------:R-:W-:Y:S01]  /*21490*/  F2FP.F16.F32.PACK_AB R39, R83, R86 ;  /* 0x000000565327723e */ /* 0x000fe200000000ff */
[C---:B------:R-:W-:Y:S04]  /*214a0*/  HMMA.16816.F32 R24, R60.reuse, R40, R24 ;  /* 0x000000283c18723c */ /* 0x040fe80000001818 */
[----:B------:R-:W-:Y:S01]  /*214b0*/  F2FP.F16.F32.PACK_AB R40, R122, R121 ;  /* 0x000000797a28723e */ /* 0x000fe200000000ff */
[----:B------:R-:W-:Y:S01]  /*214c0*/  FADD.FTZ R69, R69, R142 ;  /* 0x0000008e45457221 */ /* 0x000fe20000010000 */
[----:B------:R-:W-:Y:S02]  /*214d0*/  LOP3.LUT R59, R38, R59, RZ, 0xc0, !PT ;  /* 0x0000003b263b7212 */ /* 0x000fe400078ec0ff */
[-C--:B------:R-:W-:Y:S01]  /*214e0*/  HMMA.16816.F32 R28, R60, R42.reuse, R28 ;  /* 0x0000002a3c1c723c */ /* 0x080fe2000000181c */
[----:B------:R-:W1:Y:S02]  /*214f0*/  MUFU.EX2 R60, R99 ;  /* 0x00000063003c7308 */ /* 0x000e640000000800 */
[----:B------:R-:W-:Y:S01]  /*21500*/  LOP3.LUT R51, R40, R51, RZ, 0xc0, !PT ;  /* 0x0000003328337212 */ /* 0x000fe200078ec0ff */
[----:B------:R-:W-:Y:S01]  /*21510*/  FADD.FTZ R62, R138, R113 ;  /* 0x000000718a3e7221 */ /* 0x000fe20000010000 */
[----:B------:R-:W-:Y:S01]  /*21520*/  F2FP.F16.F32.PACK_AB R37, R80, R81 ;  /* 0x000000515025723e */ /* 0x000fe200000000ff */
[----:B------:R-:W-:Y:S01]  /*21530*/  FADD.FTZ R180, R180, R69 ;  /* 0x00000045b4b47221 */ /* 0x000fe20000010000 */
[--C-:B------:R-:W-:Y:S01]  /*21540*/  HSET2.LE.AND R138, R109, R78.reuse, PT ;  /* 0x0000004e6d8a7233 */ /* 0x100fe20003803000 */
[----:B------:R-:W-:Y:S01]  /*21550*/  HMMA.16816.F32 R32, R44, R42, R32 ;  /* 0x0000002a2c20723c */ /* 0x000fe20000001820 */
[----:B------:R-:W2:Y:S02]  /*21560*/  LDSM.16.MT88.4 R40, [R76+0x1800] ;  /* 0x001800004c28783b */ /* 0x000ea40000004200 */
[----:B------:R4:W-:Y:S01]  /*21570*/  MUFU.EX2 R47, R134 ;  /* 0x00000086002f7308 */ /* 0x0009e20000000800 */
[----:B------:R-:W-:Y:S01]  /*21580*/  FADD.FTZ R62, R137, R62 ;  /* 0x0000003e893e7221 */ /* 0x000fe20000010000 */
[----:B------:R-:W-:Y:S08]  /*21590*/  FADD.FTZ R180, R153, R180 ;  /* 0x000000b499b47221 */ /* 0x000ff00000010000 */
[----:B------:R-:W3:Y:S01]  /*215a0*/  MUFU.EX2 R46, R136 ;  /* 0x00000088002e7308 */ /* 0x000ee20000000800 */
[----:B-1----:R-:W-:Y:S01]  /*215b0*/  F2FP.F16.F32.PACK_AB R38, R97, R60 ;  /* 0x0000003c6126723e */ /* 0x002fe200000000ff */
[-C--:B------:R-:W-:Y:S08]  /*215c0*/  HMMA.16816.F32 R4, R48, R52.reuse, R4 ;  /* 0x000000343004723c */ /* 0x080ff00000001804 */
[----:B------:R-:W1:Y:S01]  /*215d0*/  MUFU.EX2 R45, R82 ;  /* 0x00000052002d7308 */ /* 0x000e620000000800 */
[----:B------:R-:W-:Y:S01]  /*215e0*/  LOP3.LUT R57, R38, R57, RZ, 0xc0, !PT ;  /* 0x0000003926397212 */ /* 0x000fe200078ec0ff */
[----:B------:R-:W-:Y:S01]  /*215f0*/  FADD.FTZ R67, R67, R62 ;  /* 0x0000003e43437221 */ /* 0x000fe20000010000 */
[----:B------:R-:W-:Y:S01]  /*21600*/  FADD.FTZ R209, R209, R180 ;  /* 0x000000b4d1d17221 */ /* 0x000fe20000010000 */
[--C-:B----4-:R-:W-:Y:S02]  /*21610*/  HSET2.LE.AND R134, R111, R78.reuse, PT ;  /* 0x0000004e6f867233 */ /* 0x110fe40003803000 */
[----:B------:R-:W-:Y:S01]  /*21620*/  FADD.FTZ R67, R68, R67 ;  /* 0x0000004344437221 */ /* 0x000fe20000010000 */
[----:B------:R-:W-:Y:S01]  /*21630*/  FADD.FTZ R209, R140, R209 ;  /* 0x000000d18cd17221 */ /* 0x000fe20000010000 */
[C---:B------:R-:W-:Y:S02]  /*21640*/  HMMA.16816.F32 R8, R56.reuse, R52, R8 ;  /* 0x000000343808723c */ /* 0x040fe40000001808 */
[----:B------:R-:W4:Y:S02]  /*21650*/  MUFU.EX2 R52, R79 ;  /* 0x0000004f00347308 */ /* 0x000f240000000800 */
[----:B---3--:R-:W-:Y:S01]  /*21660*/  F2FP.F16.F32.PACK_AB R38, R47, R46 ;  /* 0x0000002e2f26723e */ /* 0x008fe200000000ff */
[----:B------:R-:W-:Y:S01]  /*21670*/  FADD.FTZ R146, R146, R67 ;  /* 0x0000004392927221 */ /* 0x000fe20000010000 */
[----:B------:R-:W-:Y:S01]  /*21680*/  LOP3.LUT R134, R39, R134, RZ, 0xc0, !PT ;  /* 0x0000008627867212 */ /* 0x000fe200078ec0ff */
[----:B------:R-:W-:Y:S01]  /*21690*/  FADD.FTZ R60, R60, R209 ;  /* 0x000000d13c3c7221 */ /* 0x000fe20000010000 */
[-C--:B------:R-:W-:Y:S03]  /*216a0*/  HMMA.16816.F32 R12, R56, R54.reuse, R12 ;  /* 0x00000036380c723c */ /* 0x080fe6000000180c */
[----:B------:R-:W-:Y:S01]  /*216b0*/  F2FP.F16.F32.PACK_AB R39, R85, R88 ;  /* 0x000000585527723e */ /* 0x000fe200000000ff */
[----:B------:R-:W-:Y:S01]  /*216c0*/  FADD.FTZ R88, R88, R171 ;  /* 0x000000ab58587221 */ /* 0x000fe20000010000 */
[----:B-1----:R-:W-:Y:S01]  /*216d0*/  F2FP.F16.F32.PACK_AB R44, R45, R84 ;  /* 0x000000542d2c723e */ /* 0x002fe200000000ff */
[----:B------:R-:W-:Y:S01]  /*216e0*/  FADD.FTZ R145, R145, R146 ;  /* 0x0000009291917221 */ /* 0x000fe20000010000 */
[----:B------:R-:W-:Y:S01]  /*216f0*/  FADD.FTZ R60, R97, R60 ;  /* 0x0000003c613c7221 */ /* 0x000fe20000010000 */
[C---:B------:R-:W-:Y:S04]  /*21700*/  HMMA.16816.F32 R16, R48.reuse, R54, R16 ;  /* 0x000000363010723c */ /* 0x040fe80000001810 */
[----:B------:R-:W-:Y:S01]  /*21710*/  FADD.FTZ R85, R85, R88 ;  /* 0x0000005855557221 */ /* 0x000fe20000010000 */
[----:B------:R-:W-:Y:S01]  /*21720*/  FADD.FTZ R144, R144, R145 ;  /* 0x0000009190907221 */ /* 0x000fe20000010000 */
[----:B------:R-:W-:Y:S01]  /*21730*/  FADD.FTZ R54, R132, R135 ;  /* 0x0000008784367221 */ /* 0x000fe20000010000 */
[--C-:B------:R-:W-:Y:S01]  /*21740*/  HSET2.LE.AND R132, R107, R78.reuse, PT ;  /* 0x0000004e6b847233 */ /* 0x100fe20003803000 */
[-C--:B--2---:R-:W-:Y:S03]  /*21750*/  HMMA.16816.F32 R20, R48, R40.reuse, R20 ;  /* 0x000000283014723c */ /* 0x084fe60000001814 */
[----:B------:R-:W-:Y:S01]  /*21760*/  FADD.FTZ R144, R143, R144 ;  /* 0x000000908f907221 */ /* 0x000fe20000010000 */
[----:B------:R-:W-:Y:S01]  /*21770*/  LOP3.LUT R132, R37, R132, RZ, 0xc0, !PT ;  /* 0x0000008425847212 */ /* 0x000fe200078ec0ff */
[----:B------:R-:W-:Y:S01]  /*21780*/  FADD.FTZ R167, R167, R60 ;  /* 0x0000003ca7a77221 */ /* 0x000fe20000010000 */
[----:B------:R-:W-:Y:S01]  /*21790*/  F2FP.F16.F32.PACK_AB R37, R87, R94 ;  /* 0x0000005e5725723e */ /* 0x000fe200000000ff */
[----:B------:R-:W-:Y:S01]  /*217a0*/  FADD.FTZ R94, R94, R85 ;  /* 0x000000555e5e7221 */ /* 0x000fe20000010000 */
[C---:B------:R-:W-:Y:S04]  /*217b0*/  HMMA.16816.F32 R24, R56.reuse, R40, R24 ;  /* 0x000000283818723c */ /* 0x040fe80000001818 */
[----:B------:R-:W-:Y:S01]  /*217c0*/  LOP3.LUT R135, R110, 0xff00ff, RZ, 0xc0, !PT ;  /* 0x00ff00ff6e877812 */ /* 0x000fe200078ec0ff */
[----:B------:R-:W-:Y:S01]  /*217d0*/  FADD.FTZ R167, R166, R167 ;  /* 0x000000a7a6a77221 */ /* 0x000fe20000010000 */
[----:B------:R-:W-:Y:S01]  /*217e0*/  FADD.FTZ R65, R65, R54 ;  /* 0x0000003641417221 */ /* 0x000fe20000010000 */
[--C-:B------:R-:W-:Y:S01]  /*217f0*/  HSET2.LE.AND R136, R103, R78.reuse, PT ;  /* 0x0000004e67887233 */ /* 0x100fe20003803000 */
[-C--:B------:R-:W-:Y:S03]  /*21800*/  HMMA.16816.F32 R28, R56, R42.reuse, R28 ;  /* 0x0000002a381c723c */ /* 0x080fe6000000181c */
[--C-:B------:R-:W-:Y:S01]  /*21810*/  HSET2.LE.AND R135, R135, R78.reuse, PT ;  /* 0x0000004e87877233 */ /* 0x100fe20003803000 */
[----:B------:R-:W-:Y:S01]  /*21820*/  FADD.FTZ R84, R84, R167 ;  /* 0x000000a754547221 */ /* 0x000fe20000010000 */
[----:B------:R-:W-:Y:S01]  /*21830*/  FADD.FTZ R66, R66, R65 ;  /* 0x0000004142427221 */ /* 0x000fe20000010000 */
[----:B------:R-:W-:Y:S01]  /*21840*/  HSET2.LE.AND R137, R101, R78, PT ;  /* 0x0000004e65897233 */ /* 0x000fe20003803000 */
[----:B------:R-:W-:Y:S01]  /*21850*/  IMAD.MOV.U32 R167, RZ, RZ, R0 ;  /* 0x000000ffffa77224 */ /* 0x000fe200078e0000 */
[----:B------:R-:W-:Y:S01]  /*21860*/  HMMA.16816.F32 R32, R48, R42, R32 ;  /* 0x0000002a3020723c */ /* 0x000fe20000001820 */
[----:B------:R-:W1:Y:S03]  /*21870*/  LDSM.16.MT88.4 R40, [R76+0x1c00] ;  /* 0x001c00004c28783b */ /* 0x000e660000004200 */
[----:B------:R-:W-:Y:S01]  /*21880*/  LOP3.LUT R135, R38, R135, RZ, 0xc0, !PT ;  /* 0x0000008726877212 */ /* 0x000fe200078ec0ff */
[----:B------:R-:W-:Y:S01]  /*21890*/  FADD.FTZ R199, R199, R66 ;  /* 0x00000042c7c77221 */ /* 0x000fe20000010000 */
[----:B------:R-:W-:Y:S01]  /*218a0*/  F2FP.F16.F32.PACK_AB R38, R70, R71 ;  /* 0x000000474626723e */ /* 0x000fe200000000ff */
[----:B------:R-:W-:Y:S01]  /*218b0*/  FADD.FTZ R45, R45, R84 ;  /* 0x000000542d2d7221 */ /* 0x000fe20000010000 */
[----:B------:R-:W-:Y:S01]  /*218c0*/  LOP3.LUT R138, R37, R138, RZ, 0xc0, !PT ;  /* 0x0000008a258a7212 */ /* 0x000fe200078ec0ff */
[----:B------:R-:W-:Y:S01]  /*218d0*/  FADD.FTZ R196, R196, R199 ;  /* 0x000000c7c4c47221 */ /* 0x000fe20000010000 */
[----:B------:R-:W-:Y:S01]  /*218e0*/  LOP3.LUT R133, R38, R133, RZ, 0xc0, !PT ;  /* 0x0000008526857212 */ /* 0x000fe200078ec0ff */
[----:B------:R-:W-:Y:S01]  /*218f0*/  IMAD.MOV.U32 R166, RZ, RZ, R2 ;  /* 0x000000ffffa67224 */ /* 0x000fe200078e0002 */
[----:B----4-:R-:W-:Y:S01]  /*21900*/  F2FP.F16.F32.PACK_AB R38, R77, R52 ;  /* 0x000000344d26723e */ /* 0x010fe200000000ff */
[----:B------:R-:W-:Y:S01]  /*21910*/  FADD.FTZ R52, R52, R45 ;  /* 0x0000002d34347221 */ /* 0x000fe20000010000 */
[----:B------:R-:W-:Y:S01]  /*21920*/  FADD.FTZ R141, R141, R196 ;  /* 0x000000c48d8d7221 */ /* 0x000fe20000010000 */
[----:B------:R-:W-:Y:S02]  /*21930*/  LOP3.LUT R136, R39, R136, RZ, 0xc0, !PT ;  /* 0x0000008827887212 */ /* 0x000fe400078ec0ff */
[-C--:B------:R-:W-:Y:S05]  /*21940*/  HMMA.16816.F32 R160, R132, R148.reuse, R4 ;  /* 0x0000009484a0723c */ /* 0x080fea0000001804 */
[----:B------:R-:W-:Y:S01]  /*21950*/  LOP3.LUT R137, R44, R137, RZ, 0xc0, !PT ;  /* 0x000000892c897212 */ /* 0x000fe200078ec0ff */
[----:B------:R-:W-:Y:S01]  /*21960*/  FADD.FTZ R141, R206, R141 ;  /* 0x0000008dce8d7221 */ /* 0x000fe20000010000 */
[----:B------:R-:W-:Y:S01]  /*21970*/  LOP3.LUT R139, R38, R139, RZ, 0xc0, !PT ;  /* 0x0000008b268b7212 */ /* 0x000fe200078ec0ff */
[----:B------:R-:W-:Y:S01]  /*21980*/  FADD.FTZ R6, R87, R94 ;  /* 0x0000005e57067221 */ /* 0x000fe20000010000 */
[----:B------:R-:W-:Y:S01]  /*21990*/  FADD.FTZ R4, R77, R52 ;  /* 0x000000344d047221 */ /* 0x000fe20000010000 */
[----:B------:R-:W-:Y:S01]  /*219a0*/  FADD.FTZ R5, R147, R144 ;  /* 0x0000009093057221 */ /* 0x000fe20000010000 */
[----:B------:R-:W-:Y:S02]  /*219b0*/  FADD.FTZ R124, R124, R141 ;  /* 0x0000008d7c7c7221 */ /* 0x000fe40000010000 */
[----:B------:R-:W-:Y:S01]  /*219c0*/  STL [R1+0x14], R6 ;  /* 0x0000140601007387 */ /* 0x000fe20000100800 */
[C---:B------:R-:W-:Y:S03]  /*219d0*/  HMMA.16816.F32 R156, R136.reuse, R148, R8 ;  /* 0x00000094889c723c */ /* 0x040fe60000001808 */
[----:B------:R2:W-:Y:S01]  /*219e0*/  STL [R1+0x8], R4 ;  /* 0x0000080401007387 */ /* 0x0005e20000100800 */
[----:B------:R-:W-:Y:S01]  /*219f0*/  FADD.FTZ R112, R112, R5 ;  /* 0x0000000570707221 */ /* 0x000fe20000010000 */
[----:B------:R-:W-:Y:S03]  /*21a00*/  FADD.FTZ R117, R117, R124 ;  /* 0x0000007c75757221 */ /* 0x000fe60000010000 */
[-C--:B------:R-:W-:Y:S03]  /*21a10*/  HMMA.16816.F32 R152, R136, R150.reuse, R12 ;  /* 0x000000968898723c */ /* 0x080fe6000000180c */
[----:B------:R-:W-:Y:S01]  /*21a20*/  FADD.FTZ R164, R164, R117 ;  /* 0x00000075a4a47221 */ /* 0x000fe20000010000 */
[----:B------:R-:W-:Y:S03]  /*21a30*/  FADD.FTZ R121, R121, R112 ;  /* 0x0000007079797221 */ /* 0x000fe60000010000 */
[----:B------:R-:W-:Y:S01]  /*21a40*/  FADD.FTZ R164, R131, R164 ;  /* 0x000000a483a47221 */ /* 0x000fe20000010000 */
[C---:B------:R-:W-:Y:S04]  /*21a50*/  HMMA.16816.F32 R148, R132.reuse, R150, R16 ;  /* 0x000000968494723c */ /* 0x040fe80000001810 */
[----:B------:R-:W-:Y:S01]  /*21a60*/  FADD.FTZ R81, R81, R164 ;  /* 0x000000a451517221 */ /* 0x000fe20000010000 */
[----:B------:R-:W-:Y:S01]  /*21a70*/  FADD.FTZ R122, R122, R121 ;  /* 0x000000797a7a7221 */ /* 0x000fe20000010000 */
[----:B------:R-:W-:Y:S02]  /*21a80*/  IMAD.MOV.U32 R164, RZ, RZ, R36 ;  /* 0x000000ffffa47224 */ /* 0x000fe400078e0024 */
[-C--:B-1----:R-:W-:Y:S03]  /*21a90*/  HMMA.16816.F32 R144, R132, R40.reuse, R20 ;  /* 0x000000288490723c */ /* 0x082fe60000001814 */
[----:B------:R-:W-:Y:S01]  /*21aa0*/  FADD.FTZ R81, R80, R81 ;  /* 0x0000005150517221 */ /* 0x000fe20000010000 */
[----:B------:R-:W-:Y:S03]  /*21ab0*/  FADD.FTZ R71, R71, R122 ;  /* 0x0000007a47477221 */ /* 0x000fe60000010000 */
[----:B------:R-:W-:Y:S01]  /*21ac0*/  FADD.FTZ R86, R86, R81 ;  /* 0x0000005156567221 */ /* 0x000fe20000010000 */
[C---:B------:R-:W-:Y:S04]  /*21ad0*/  HMMA.16816.F32 R140, R136.reuse, R40, R24 ;  /* 0x00000028888c723c */ /* 0x040fe80000001818 */
[----:B------:R-:W-:Y:S01]  /*21ae0*/  FADD.FTZ R71, R70, R71 ;  /* 0x0000004746477221 */ /* 0x000fe20000010000 */
[----:B------:R-:W-:Y:S03]  /*21af0*/  FADD.FTZ R5, R83, R86 ;  /* 0x0000005653057221 */ /* 0x000fe60000010000 */
[-C--:B------:R-:W-:Y:S02]  /*21b00*/  HMMA.16816.F32 R136, R136, R42.reuse, R28 ;  /* 0x0000002a8888723c */ /* 0x080fe4000000181c */
[----:B------:R3:W-:Y:S01]  /*21b10*/  STL [R1+0x10], R5 ;  /* 0x0000100501007387 */ /* 0x0007e20000100800 */
[----:B------:R-:W-:Y:S04]  /*21b20*/  FADD.FTZ R46, R46, R71 ;  /* 0x000000472e2e7221 */ /* 0x000fe80000010000 */
[----:B--2---:R-:W-:Y:S01]  /*21b30*/  FADD.FTZ R4, R47, R46 ;  /* 0x0000002e2f047221 */ /* 0x004fe20000010000 */
[----:B------:R-:W-:Y:S04]  /*21b40*/  HMMA.16816.F32 R132, R132, R42, R32 ;  /* 0x0000002a8484723c */ /* 0x000fe80000001820 */
[----:B------:R3:W-:Y:S04]  /*21b50*/  STL [R1+0xc], R4 ;  /* 0x00000c0401007387 */ /* 0x0007e80000100800 */
[----:B------:R-:W-:Y:S01]  /*21b60*/  @!UPT UIADD3 URZ, UPT, UPT, URZ, URZ, URZ ;  /* 0x000000fffffff290 */ /* 0x000fe2000fffe0ff */
[----:B------:R-:W-:Y:S11]  /*21b70*/  BRA.U UP0, `(.L_x_1051) ;  /* 0xffffff5900b47547 */ /* 0x000ff6000b83ffff */
.L_x_1050:
[----:B--2---:R-:W2:Y:S01]  /*21b80*/  LDL.LU R6, [R1+0x10] ;  /* 0x0000100001067983 */ /* 0x004ea20000300800 */
[----:B------:R-:W1:Y:S03]  /*21b90*/  LDCU UR4, c[0x0][0x4fc] ;  /* 0x00009f80ff0477ac */ /* 0x000e660008000800 */
[----:B---3--:R-:W3:Y:S04]  /*21ba0*/  LDL.LU R4, [R1+0xc] ;  /* 0x00000c0001047983 */ /* 0x008ee80000300800 */
[----:B------:R-:W4:Y:S04]  /*21bb0*/  LDL.LU R8, [R1+0x14] ;  /* 0x0000140001087983 */ /* 0x000f280000300800 */
[----:B------:R-:W4:Y:S01]  /*21bc0*/  LDL.LU R5, [R1+0x8] ;  /* 0x0000080001057983 */ /* 0x000f220000300800 */
[----:B------:R-:W1:Y:S01]  /*21bd0*/  S2UR UR10, SR_CgaCtaId ;  /* 0x00000000000a79c3 */ /* 0x000e620000008800 */
[----:B------:R-:W-:Y:S01]  /*21be0*/  UISETP.NE.AND UP3, UPT, UR19, -0x1, UPT ;  /* 0xffffffff1300788c */ /* 0x000fe2000bf65270 */
[----:B------:R-:W1:Y:S01]  /*21bf0*/  LDCU.U8 UR14, c[0x0][0x549] ;  /* 0x0000a920ff0e77ac */ /* 0x000e620008000000 */
[----:B------:R-:W-:Y:S01]  /*21c00*/  UMOV UR11, 0x400 ;  /* 0x00000400000b7882 */ /* 0x000fe20000000000 */
[----:B------:R-:W-:Y:S01]  /*21c10*/  UISETP.NE.AND UP2, UPT, UR19, -0x1, UPT ;  /* 0xffffffff1300788c */ /* 0x000fe2000bf45270 */
[----:B------:R-:W4:Y:S07]  /*21c20*/  LDCU UR16, c[0x0][0x434] ;  /* 0x00008680ff1077ac */ /* 0x000f2e0008000800 */
[----:B------:R-:W4:Y:S01]  /*21c30*/  @!UP3 LDCU.64 UR8, c[0x0][0x400] ;  /* 0x00008000ff08b7ac */ /* 0x000f220008000a00 */
[----:B------:R-:W1:Y:S02]  /*21c40*/  @UP3 LDCU.64 UR6, c[0x0][0x408] ;  /* 0x00008100ff0637ac */ /* 0x000e640008000a00 */
[----:B-1----:R-:W-:-:S02]  /*21c50*/  UISETP.NE.AND UP1, UPT, UR14, URZ, UPT ;  /* 0x000000ff0e00728c */ /* 0x002fc4000bf25270 */
[----:B------:R-:W-:Y:S01]  /*21c60*/  ULEA UR10, UR10, UR11, 0x18 ;  /* 0x0000000b0a0a7291 */ /* 0x000fe2000f8ec0ff */
[----:B------:R-:W1:Y:S08]  /*21c70*/  LDCU.U8 UR11, c[0x0][0x548] ;  /* 0x0000a900ff0b77ac */ /* 0x000e700008000000 */
[----:B------:R-:W2:Y:S01]  /*21c80*/  @UP1 LDCU UR15, c[0x0][0x430] ;  /* 0x00008600ff0f17ac */ /* 0x000ea20008000800 */
[----:B------:R-:W-:Y:S01]  /*21c90*/  @UP3 UIMAD.WIDE.U32 UR20, UR19, UR6, URZ ;  /* 0x00000006131432a5 */ /* 0x000fe2000f8e00ff */
[----:B------:R-:W-:Y:S01]  /*21ca0*/  S2UR UR6, SR_CTAID.X ;  /* 0x00000000000679c3 */ /* 0x000fe20000002500 */
[----:B------:R-:W-:Y:S01]  /*21cb0*/  @UP1 UMOV UR14, 0x1 ;  /* 0x00000001000e1882 */ /* 0x000fe20000000000 */
[----:B-1----:R-:W-:Y:S01]  /*21cc0*/  UISETP.NE.AND UP0, UPT, UR11, URZ, !UP1 ;  /* 0x000000ff0b00728c */ /* 0x002fe2000cf05270 */
[----:B--2---:R-:W1:Y:S04]  /*21cd0*/  SHFL.BFLY PT, R13, R6, 0x2, 0x1f ;  /* 0x0c401f00060d7f89 */ /* 0x004e6800000e0000 */
[----:B---3--:R-:W2:Y:S04]  /*21ce0*/  SHFL.BFLY PT, R7, R4, 0x2, 0x1f ;  /* 0x0c401f0004077f89 */ /* 0x008ea800000e0000 */
[----:B----4-:R-:W3:Y:S04]  /*21cf0*/  SHFL.BFLY PT, R11, R8, 0x2, 0x1f ;  /* 0x0c401f00080b7f89 */ /* 0x010ee800000e0000 */
[----:B------:R-:W4:Y:S01]  /*21d00*/  SHFL.BFLY PT, R12, R5, 0x2, 0x1f ;  /* 0x0c401f00050c7f89 */ /* 0x000f2200000e0000 */
        /* <DEDUP_REMOVED lines=8> */
[----:B-1----:R-:W-:Y:S01]  /*21d90*/  FADD.FTZ R5, R13, R6 ;  /* 0x000000060d057221 */ /* 0x002fe20000010000 */
[----:B------:R-:W-:-:S03]  /*21da0*/  SHF.L.U32 R13, R228, 0x4, RZ ;  /* 0x00000004e40d7819 */ /* 0x000fc600000006ff */
[----:B------:R-:W1:Y:S01]  /*21db0*/  MUFU.RCP R8, R5 ;  /* 0x0000000500087308 */ /* 0x000e620000001000 */
[----:B------:R-:W-:Y:S01]  /*21dc0*/  FSETP.NE.FTZ.AND P3, PT, R5, RZ, PT ;  /* 0x000000ff0500720b */ /* 0x000fe20003f75000 */
[----:B--2---:R-:W-:Y:S01]  /*21dd0*/  FADD.FTZ R4, R7, R4 ;  /* 0x0000000407047221 */ /* 0x004fe20000010000 */
[----:B-----5:R-:W-:Y:S01]  /*21de0*/  LOP3.LUT R252, R252, 0x3e00, R13, 0xf8, !PT ;  /* 0x00003e00fcfc7812 */ /* 0x020fe200078ef80d */
[----:B---3--:R-:W-:Y:S01]  /*21df0*/  FADD.FTZ R10, R11, R10 ;  /* 0x0000000a0b0a7221 */ /* 0x008fe20000010000 */
[----:B------:R-:W-:Y:S02]  /*21e00*/  SHF.L.U32 R7, R228, 0x3, RZ ;  /* 0x00000003e4077819 */ /* 0x000fe400000006ff */
[----:B------:R-:W-:Y:S01]  /*21e10*/  FSETP.NE.FTZ.AND P2, PT, R4, RZ, PT ;  /* 0x000000ff0400720b */ /* 0x000fe20003f55000 */
[----:B----4-:R-:W-:Y:S01]  /*21e20*/  FADD.FTZ R9, R12, R9 ;  /* 0x000000090c097221 */ /* 0x010fe20000010000 */
[----:B------:R-:W2:Y:S01]  /*21e30*/  MUFU.RCP R6, R4 ;  /* 0x0000000400067308 */ /* 0x000ea20000001000 */
[----:B------:R-:W-:-:S02]  /*21e40*/  FSETP.NE.FTZ.AND P1, PT, R10, RZ, PT ;  /* 0x000000ff0a00720b */ /* 0x000fc40003f35000 */
[----:B------:R-:W-:Y:S02]  /*21e50*/  LOP3.LUT R15, R7, 0xc0, RZ, 0xc0, !PT ;  /* 0x000000c0070f7812 */ /* 0x000fe400078ec0ff */
[----:B------:R-:W-:Y:S01]  /*21e60*/  FSETP.NE.FTZ.AND P0, PT, R9, RZ, PT ;  /* 0x000000ff0900720b */ /* 0x000fe20003f15000 */
[----:B------:R-:W3:Y:S01]  /*21e70*/  @P3 LDC R19, c[0x0][0x458] ;  /* 0x00011600ff133b82 */ /* 0x000ee20000000800 */
[----:B------:R-:W-:Y:S01]  /*21e80*/  LOP3.LUT R11, R252, 0x20, R7, 0xf8, !PT ;  /* 0x00000020fc0b7812 */ /* 0x000fe200078ef807 */
[----:B------:R-:W4:Y:S01]  /*21e90*/  MUFU.RCP R13, R10 ;  /* 0x0000000a000d7308 */ /* 0x000f220000001000 */
[----:B-1----:R-:W-:Y:S02]  /*21ea0*/  FSEL R8, R8, 1, P3 ;  /* 0x3f80000008087808 */ /* 0x002fe40001800000 */
[----:B------:R-:W-:-:S03]  /*21eb0*/  LOP3.LUT R12, R15, 0x18, R228, 0xf8, !PT ;  /* 0x000000180f0c7812 */ /* 0x000fc600078ef8e4 */
[----:B------:R-:W-:Y:S01]  /*21ec0*/  FMUL.FTZ R14, R8, UR4 ;  /* 0x00000004080e7c20 */ /* 0x000fe20008410000 */
[----:B------:R-:W-:Y:S01]  /*21ed0*/  LOP3.LUT R11, R11, R12, RZ, 0xfc, !PT ;  /* 0x0000000c0b0b7212 */ /* 0x000fe200078efcff */
[----:B------:R-:W1:Y:S01]  /*21ee0*/  MUFU.RCP R8, R9 ;  /* 0x0000000900087308 */ /* 0x000e620000001000 */
[----:B------:R-:W3:Y:S01]  /*21ef0*/  @P1 LDC R21, c[0x0][0x458] ;  /* 0x00011600ff151b82 */ /* 0x000ee20000000800 */
[----:B--2---:R-:W-:Y:S01]  /*21f00*/  FSEL R6, R6, 1, P2 ;  /* 0x3f80000006067808 */ /* 0x004fe20001000000 */
[C---:B------:R-:W-:Y:S01]  /*21f10*/  FMUL.FTZ R160, R14.reuse, R160 ;  /* 0x000000a00ea07220 */ /* 0x040fe20000410000 */
[C---:B------:R-:W-:Y:S01]  /*21f20*/  FMUL.FTZ R161, R14.reuse, R161 ;  /* 0x000000a10ea17220 */ /* 0x040fe20000410000 */
[C---:B------:R-:W-:Y:S01]  /*21f30*/  FMUL.FTZ R148, R14.reuse, R148 ;  /* 0x000000940e947220 */ /* 0x040fe20000410000 */
[----:B------:R-:W-:Y:S01]  /*21f40*/  FMUL.FTZ R149, R14, R149 ;  /* 0x000000950e957220 */ /* 0x000fe20000410000 */
[----:B------:R-:W-:Y:S01]  /*21f50*/  FMUL.FTZ R6, R6, UR4 ;  /* 0x0000000406067c20 */ /* 0x000fe20008410000 */
[----:B------:R-:W-:Y:S01]  /*21f60*/  LEA R11, R11, UR10, 0x1 ;  /* 0x0000000a0b0b7c11 */ /* 0x000fe2000f8e08ff */
[----:B------:R-:W-:Y:S01]  /*21f70*/  FMUL.FTZ R144, R14, R144 ;  /* 0x000000900e907220 */ /* 0x000fe20000410000 */
[----:B----4-:R-:W-:Y:S01]  /*21f80*/  FSEL R13, R13, 1, P1 ;  /* 0x3f8000000d0d7808 */ /* 0x010fe20000800000 */
[C---:B------:R-:W-:Y:S01]  /*21f90*/  FMUL.FTZ R162, R6.reuse, R162 ;  /* 0x000000a206a27220 */ /* 0x040fe20000410000 */
[C---:B------:R-:W-:Y:S01]  /*21fa0*/  FMUL.FTZ R163, R6.reuse, R163 ;  /* 0x000000a306a37220 */ /* 0x040fe20000410000 */
[C---:B------:R-:W-:Y:S01]  /*21fb0*/  FMUL.FTZ R150, R6.reuse, R150 ;  /* 0x0000009606967220 */ /* 0x040fe20000410000 */
[C---:B------:R-:W-:Y:S01]  /*21fc0*/  FMUL.FTZ R151, R6.reuse, R151 ;  /* 0x0000009706977220 */ /* 0x040fe20000410000 */
[----:B------:R-:W-:Y:S01]  /*21fd0*/  FMUL.FTZ R13, R13, UR4 ;  /* 0x000000040d0d7c20 */ /* 0x000fe20008410000 */
[C---:B------:R-:W-:Y:S01]  /*21fe0*/  FMUL.FTZ R146, R6.reuse, R146 ;  /* 0x0000009206927220 */ /* 0x040fe20000410000 */
[----:B------:R-:W-:Y:S01]  /*21ff0*/  FMUL.FTZ R147, R6, R147 ;  /* 0x0000009306937220 */ /* 0x000fe20000410000 */
[----:B-1----:R-:W-:Y:S01]  /*22000*/  FSEL R8, R8, 1, P0 ;  /* 0x3f80000008087808 */ /* 0x002fe20000000000 */
[C---:B------:R-:W-:Y:S01]  /*22010*/  FMUL.FTZ R134, R6.reuse, R134 ;  /* 0x0000008606867220 */ /* 0x040fe20000410000 */
[----:B------:R-:W-:Y:S01]  /*22020*/  FMUL.FTZ R135, R6, R135 ;  /* 0x0000008706877220 */ /* 0x000fe20000410000 */
[----:B------:R-:W-:Y:S01]  /*22030*/  SHF.L.U32 R6, R228, 0x2, RZ ;  /* 0x00000002e4067819 */ /* 0x000fe200000006ff */
[C---:B------:R-:W-:Y:S01]  /*22040*/  FMUL.FTZ R156, R13.reuse, R156 ;  /* 0x0000009c0d9c7220 */ /* 0x040fe20000410000 */
[----:B------:R-:W-:Y:S01]  /*22050*/  FMUL.FTZ R8, R8, UR4 ;  /* 0x0000000408087c20 */ /* 0x000fe20008410000 */
[----:B------:R-:W1:Y:S01]  /*22060*/  S2UR UR4, SR_CTAID.Y ;  /* 0x00000000000479c3 */ /* 0x000e620000002600 */
        /* <DEDUP_REMOVED lines=15> */
[----:B------:R-:W-:Y:S01]  /*22160*/  LOP3.LUT R8, R6, 0x20, RZ, 0xc0, !PT ;  /* 0x0000002006087812 */ /* 0x000fe200078ec0ff */
[----:B------:R-:W-:Y:S01]  /*22170*/  FMUL.FTZ R145, R14, R145 ;  /* 0x000000910e917220 */ /* 0x000fe20000410000 */
[----:B------:R-:W-:Y:S01]  /*22180*/  LOP3.LUT R6, R6, 0x40, RZ, 0xc0, !PT ;  /* 0x0000004006067812 */ /* 0x000fe200078ec0ff */
[C---:B------:R-:W-:Y:S01]  /*22190*/  FMUL.FTZ R132, R14.reuse, R132 ;  /* 0x000000840e847220 */ /* 0x040fe20000410000 */
[----:B------:R-:W-:Y:S01]  /*221a0*/  FMUL.FTZ R133, R14, R133 ;  /* 0x000000850e857220 */ /* 0x000fe20000410000 */
[----:B------:R-:W-:Y:S01]  /*221b0*/  F2FP.F16.F32.PACK_AB R160, R161, R160 ;  /* 0x000000a0a1a0723e */ /* 0x000fe200000000ff */
[----:B------:R-:W2:Y:S01]  /*221c0*/  @P3 MUFU.LG2 R5, R5 ;  /* 0x0000000500053308 */ /* 0x000ea20000000c00 */
[----:B------:R-:W-:Y:S01]  /*221d0*/  F2FP.F16.F32.PACK_AB R162, R163, R162 ;  /* 0x000000a2a3a2723e */ /* 0x000fe200000000ff */
[----:B-1----:R-:W-:Y:S01]  /*221e0*/  @!UP3 UIMAD.WIDE.U32 UR12, UR4, UR8, URZ ;  /* 0x00000008040cb2a5 */ /* 0x002fe2000f8e00ff */
[----:B------:R-:W-:Y:S01]  /*221f0*/  F2FP.F16.F32.PACK_AB R136, R13, R136 ;  /* 0x000000880d88723e */ /* 0x000fe200000000ff */
[----:B------:R-:W-:Y:S01]  /*22200*/  STS [R11], R160 ;  /* 0x000000a00b007388 */ /* 0x000fe20000000800 */
[----:B------:R-:W-:Y:S01]  /*22210*/  F2FP.F16.F32.PACK_AB R148, R149, R148 ;  /* 0x000000949594723e */ /* 0x000fe200000000ff */
[----:B------:R-:W-:Y:S01]  /*22220*/  @!UP3 UIMAD UR9, UR4, UR9, UR13 ;  /* 0x000000090409b2a4 */ /* 0x000fe2000f8e020d */
[----:B------:R-:W-:Y:S01]  /*22230*/  F2FP.F16.F32.PACK_AB R150, R151, R150 ;  /* 0x000000969796723e */ /* 0x000fe200000000ff */
[----:B------:R-:W-:Y:S01]  /*22240*/  STS [R11+0x200], R162 ;  /* 0x000200a20b007388 */ /* 0x000fe20000000800 */
[C---:B------:R-:W-:Y:S01]  /*22250*/  IADD3 R13, PT, PT, R11.reuse, -R8, RZ ;  /* 0x800000080b0d7210 */ /* 0x040fe20007ffe0ff */
[----:B------:R-:W1:Y:S01]  /*22260*/  LDCU UR8, c[0x0][0x434] ;  /* 0x00008680ff0877ac */ /* 0x000e620008000800 */
[----:B------:R-:W-:Y:S01]  /*22270*/  IADD3 R15, PT, PT, R11, -R6, RZ ;  /* 0x800000060b0f7210 */ /* 0x000fe20007ffe0ff */
[----:B------:R-:W4:Y:S01]  /*22280*/  @P2 MUFU.LG2 R4, R4 ;  /* 0x0000000400042308 */ /* 0x000f220000000c00 */
[----:B------:R-:W-:Y:S01]  /*22290*/  F2FP.F16.F32.PACK_AB R156, R157, R156 ;  /* 0x0000009c9d9c723e */ /* 0x000fe200000000ff */
[----:B------:R-:W-:Y:S01]  /*222a0*/  STS [R13+0x10], R148 ;  /* 0x000010940d007388 */ /* 0x000fe20000000800 */
[----:B------:R-:W-:Y:S01]  /*222b0*/  F2FP.F16.F32.PACK_AB R158, R159, R158 ;  /* 0x0000009e9f9e723e */ /* 0x000fe200000000ff */
[----:B------:R-:W1:Y:S01]  /*222c0*/  S2UR UR13, SR_CTAID.Z ;  /* 0x00000000000d79c3 */ /* 0x000e620000002700 */
[----:B------:R-:W-:Y:S01]  /*222d0*/  F2FP.F16.F32.PACK_AB R152, R153, R152 ;  /* 0x000000989998723e */ /* 0x000fe200000000ff */
[----:B------:R-:W-:Y:S01]  /*222e0*/  STS [R13+0x210], R150 ;  /* 0x000210960d007388 */ /* 0x000fe20000000800 */
[----:B------:R-:W-:Y:S01]  /*222f0*/  F2FP.F16.F32.PACK_AB R154, R155, R154 ;  /* 0x0000009a9b9a723e */ /* 0x000fe200000000ff */
[----:B------:R-:W4:Y:S01]  /*22300*/  @P1 MUFU.LG2 R10, R10 ;  /* 0x0000000a000a1308 */ /* 0x000f220000000c00 */
[----:B------:R-:W-:Y:S01]  /*22310*/  F2FP.F16.F32.PACK_AB R144, R145, R144 ;  /* 0x000000909190723e */ /* 0x000fe200000000ff */
[----:B------:R-:W-:Y:S01]  /*22320*/  STS [R11+0x1000], R156 ;  /* 0x0010009c0b007388 */ /* 0x000fe20000000800 */
[----:B------:R-:W-:Y:S01]  /*22330*/  F2FP.F16.F32.PACK_AB R146, R147, R146 ;  /* 0x000000929392723e */ /* 0x000fe200000000ff */
[----:B------:R-:W-:Y:S01]  /*22340*/  @UP3 UIMAD UR9, UR19, UR7, UR21 ;  /* 0x00000007130932a4 */ /* 0x000fe2000f8e0215 */
[----:B------:R-:W-:Y:S01]  /*22350*/  F2FP.F16.F32.PACK_AB R132, R133, R132 ;  /* 0x000000848584723e */ /* 0x000fe200000000ff */
[----:B------:R4:W-:Y:S01]  /*22360*/  STS [R11+0x1200], R158 ;  /* 0x0012009e0b007388 */ /* 0x0009e20000000800 */
[----:B------:R-:W-:Y:S01]  /*22370*/  F2FP.F16.F32.PACK_AB R134, R135, R134 ;  /* 0x000000868786723e */ /* 0x000fe200000000ff */
[----:B------:R-:W4:Y:S01]  /*22380*/  @UP1 LDCU UR7, c[0x0][0x430] ;  /* 0x00008600ff0717ac */ /* 0x000f220008000800 */
[----:B------:R-:W-:Y:S01]  /*22390*/  IADD3 R17, PT, PT, -R8, R15, RZ ;  /* 0x0000000f08117210 */ /* 0x000fe20007ffe1ff */
[----:B------:R-:W-:Y:S01]  /*223a0*/  STS [R13+0x1010], R152 ;  /* 0x001010980d007388 */ /* 0x000fe20000000800 */
[----:B------:R-:W-:Y:S01]  /*223b0*/  F2FP.F16.F32.PACK_AB R140, R141, R140 ;  /* 0x0000008c8d8c723e */ /* 0x000fe200000000ff */
[----:B------:R-:W4:Y:S01]  /*223c0*/  @P2 LDC R8, c[0x0][0x458] ;  /* 0x00011600ff082b82 */ /* 0x000f220000000800 */
[----:B------:R-:W-:Y:S01]  /*223d0*/  F2FP.F16.F32.PACK_AB R142, R143, R142 ;  /* 0x0000008e8f8e723e */ /* 0x000fe200000000ff */
[----:B------:R4:W-:Y:S01]  /*223e0*/  STS [R13+0x1210], R154 ;  /* 0x0012109a0d007388 */ /* 0x0009e20000000800 */
[----:B------:R-:W-:Y:S01]  /*223f0*/  F2FP.F16.F32.PACK_AB R138, R139, R138 ;  /* 0x0000008a8b8a723e */ /* 0x000fe200000000ff */
[----:B------:R-:W4:Y:S01]  /*22400*/  @P0 MUFU.LG2 R9, R9 ;  /* 0x0000000900090308 */ /* 0x000f220000000c00 */
[----:B--2---:R-:W-:Y:S01]  /*22410*/  @P3 FMUL.FTZ R5, R5, 0.69314718246459960938 ;  /* 0x3f31721805053820 */ /* 0x004fe20000410000 */
[----:B------:R2:W-:Y:S01]  /*22420*/  STS [R15+0x20], R144 ;  /* 0x000020900f007388 */ /* 0x0005e20000000800 */
[----:B------:R-:W-:Y:S01]  /*22430*/  MOV R12, 0x7f800000 ;  /* 0x7f800000000c7802 */ /* 0x000fe20000000f00 */
[----:B-1----:R-:W-:Y:S01]  /*22440*/  @!UP2 UIMAD UR19, UR4, UR8, URZ ;  /* 0x000000080413a2a4 */ /* 0x002fe2000f8e02ff */
[----:B---3--:R-:W-:Y:S01]  /*22450*/  @P3 FFMA.FTZ R12, R36, R19, R5 ;  /* 0x00000013240c3223 */ /* 0x008fe20000010005 */
[----:B------:R2:W-:Y:S01]  /*22460*/  STS [R15+0x220], R146 ;  /* 0x000220920f007388 */ /* 0x0005e20000000800 */
[----:B------:R-:W-:Y:S01]  /*22470*/  MOV R14, 0x7f800000 ;  /* 0x7f800000000e7802 */ /* 0x000fe20000000f00 */
[----:B----4-:R-:W-:Y:S01]  /*22480*/  @P2 FMUL.FTZ R4, R4, 0.69314718246459960938 ;  /* 0x3f31721804042820 */ /* 0x010fe20000410000 */
[----:B------:R-:W-:Y:S01]  /*22490*/  @P1 FMUL.FTZ R5, R10, 0.69314718246459960938 ;  /* 0x3f3172180a051820 */ /* 0x000fe20000410000 */
[----:B------:R2:W-:Y:S01]  /*224a0*/  STS [R17+0x30], R132 ;  /* 0x0000308411007388 */ /* 0x0005e20000000800 */
[----:B------:R-:W-:Y:S01]  /*224b0*/  @UP1 UIMAD UR16, UR7, UR8, URZ ;  /* 0x00000008071012a4 */ /* 0x000fe2000f8e02ff */
[----:B------:R-:W-:-:S02]  /*224c0*/  @UP3 UMOV UR12, UR20 ;  /* 0x00000014000c3c82 */ /* 0x000fc40008000000 */
[----:B------:R2:W-:Y:S01]  /*224d0*/  STS [R17+0x230], R134 ;  /* 0x0002308611007388 */ /* 0x0005e20000000800 */
[----:B------:R-:W1:Y:S01]  /*224e0*/  @P0 LDC R11, c[0x0][0x458] ;  /* 0x00011600ff0b0b82 */ /* 0x000e620000000800 */
[----:B------:R-:W-:Y:S02]  /*224f0*/  USHF.R.S32.HI UR7, URZ, 0x1f, UR19 ;  /* 0x0000001fff077899 */ /* 0x000fe40008011413 */
[----:B------:R2:W-:Y:S04]  /*22500*/  STS [R15+0x1020], R140 ;  /* 0x0010208c0f007388 */ /* 0x0005e80000000800 */
[----:B------:R2:W-:Y:S01]  /*22510*/  STS [R15+0x1220], R142 ;  /* 0x0012208e0f007388 */ /* 0x0005e20000000800 */
[----:B------:R-:W-:-:S03]  /*22520*/  MOV R13, 0x7f800000 ;  /* 0x7f800000000d7802 */ /* 0x000fc60000000f00 */
[----:B------:R2:W-:Y:S01]  /*22530*/  STS [R17+0x1030], R136 ;  /* 0x0010308811007388 */ /* 0x0005e20000000800 */
[----:B------:R-:W3:Y:S03]  /*22540*/  S2R R6, SR_CTAID.X ;  /* 0x0000000000067919 */ /* 0x000ee60000002500 */
[----:B------:R2:W-:Y:S01]  /*22550*/  STS [R17+0x1230], R138 ;  /* 0x0012308a11007388 */ /* 0x0005e20000000800 */
[----:B------:R-:W-:Y:S05]  /*22560*/  BRA.U UP1, `(.L_x_1054) ;  /* 0x0000000101207547 */ /* 0x000fea000b800000 */
[----:B------:R-:W-:Y:S01]  /*22570*/  UISETP.NE.AND UP1, UPT, UR11, URZ, UPT ;  /* 0x000000ff0b00728c */ /* 0x000fe2000bf25270 */
[----:B------:R-:W4:Y:S10]  /*22580*/  LDCU UR11, c[0x0][0x3e0] ;  /* 0x00007c00ff0b77ac */ /* 0x000f340008000800 */
[----:B------:R-:W4:Y:S01]  /*22590*/  @UP1 LDCU UR14, c[0x0][0x454] ;  /* 0x00008a80ff0e17ac */ /* 0x000f220008000800 */
[----:B------:R-:W-:Y:S01]  /*225a0*/  @UP1 UMOV UR15, 0x1 ;  /* 0x00000001000f1882 */ /* 0x000fe20000000000 */
[----:B------:R-:W1:Y:S01]  /*225b0*/  @UP1 LDCU UR16, c[0x0][0x454] ;  /* 0x00008a80ff1017ac */ /* 0x000e620008000800 */
[----:B------:R-:W-:Y:S01]  /*225c0*/  @!UP1 UMOV UR15, 0x1 ;  /* 0x00000001000f9882 */ /* 0x000fe20000000000 */
[----:B----4-:R-:W-:-:S02]  /*225d0*/  @UP1 UIMAD UR14, UR14, UR11, URZ ;  /* 0x0000000b0e0e12a4 */ /* 0x010fc4000f8e02ff */
[----:B-1----:R-:W-:-:S12]  /*225e0*/  @!UP1 UIMAD UR14, UR8, UR11, URZ ;  /* 0x0000000b080e92a4 */ /* 0x002fd8000f8e02ff */
.L_x_1054:
[----:B------:R-:W-:Y:S01]  /*225f0*/  @P1 FFMA.FTZ R13, R2, R21, R5 ;  /* 0x00000015020d1223 */ /* 0x000fe20000010005 */
[----:B------:R-:W-:Y:S01]  /*22600*/  UIMAD UR16, UR13, UR16, URZ ;  /* 0x000000100d1072a4 */ /* 0x000fe2000f8e02ff */
[C---:B------:R-:W-:Y:S01]  /*22610*/  LOP3.LUT P1, RZ, R228.reuse, 0x3, RZ, 0xc0, !PT ;  /* 0x00000003e4ff7812 */ /* 0x040fe2000782c0ff */
[----:B------:R-:W-:Y:S01]  /*22620*/  UIMAD UR11, UR6, UR15, URZ ;  /* 0x0000000f060b72a4 */ /* 0x000fe2000f8e02ff */
[----:B------:R-:W-:Y:S01]  /*22630*/  LOP3.LUT R2, R228, 0x18, RZ, 0xc0, !PT ;  /* 0x00000018e4027812 */ /* 0x000fe200078ec0ff */
[----:B------:R-:W-:Y:S01]  /*22640*/  USEL UR19, UR19, URZ, UP0 ;  /* 0x000000ff13137287 */ /* 0x000fe20008000000 */
[----:B------:R-:W-:Y:S01]  /*22650*/  @P0 FMUL.FTZ R9, R9, 0.69314718246459960938 ;  /* 0x3f31721809090820 */ /* 0x000fe20000410000 */
[----:B------:R-:W-:Y:S01]  /*22660*/  @!UP0 UIMAD UR16, UR4, UR14, UR16 ;  /* 0x0000000e041082a4 */ /* 0x000fe2000f8e0210 */
[--C-:B------:R-:W-:Y:S01]  /*22670*/  LOP3.LUT R2, R2, 0xd8, R7.reuse, 0x78, !PT ;  /* 0x000000d802027812 */ /* 0x100fe200078e7807 */
[----:B------:R-:W-:Y:S01]  /*22680*/  USHF.L.U32 UR11, UR11, 0x7, URZ ;  /* 0x000000070b0b7899 */ /* 0x000fe200080006ff */
[----:B--2---:R-:W-:Y:S01]  /*22690*/  IMAD.MOV.U32 R15, RZ, RZ, 0x7f800000 ;  /* 0x7f800000ff0f7424 */ /* 0x004fe200078e00ff */
[----:B------:R-:W-:Y:S01]  /*226a0*/  USEL UR7, UR7, URZ, UP0 ;  /* 0x000000ff07077287 */ /* 0x000fe20008000000 */
[----:B------:R-:W-:Y:S01]  /*226b0*/  LOP3.LUT R2, R2, 0x1f20, R7, 0xf8, !PT ;  /* 0x00001f2002027812 */ /* 0x000fe200078ef807 */
[----:B------:R-:W-:Y:S01]  /*226c0*/  USHF.R.S32.HI UR8, URZ, 0x1f, UR16 ;  /* 0x0000001fff087899 */ /* 0x000fe20008011410 */
[----:B-1----:R-:W-:Y:S01]  /*226d0*/  @P0 FFMA.FTZ R15, R0, R11, R9 ;  /* 0x0000000b000f0223 */ /* 0x002fe20000010009 */
[----:B------:R-:W-:Y:S01]  /*226e0*/  USHF.R.S32.HI UR4, URZ, 0x1f, UR11 ;  /* 0x0000001fff047899 */ /* 0x000fe2000801140b */
[----:B------:R-:W-:Y:S01]  /*226f0*/  LEA R0, R2, UR10, 0x1 ;  /* 0x0000000a02007c11 */ /* 0x000fe2000f8e08ff */
[----:B------:R-:W-:Y:S01]  /*22700*/  UIADD3 UR19, UP1, UP0, UR11, UR19, UR16 ;  /* 0x000000130b137290 */ /* 0x000fe2000f83e010 */
[----:B------:R-:W-:Y:S01]  /*22710*/  BAR.SYNC.DEFER_BLOCKING 0x0 ;  /* 0x0000000000007b1d */ /* 0x000fe20000010000 */
[----:B------:R-:W-:Y:S01]  /*22720*/  @P2 FFMA.FTZ R14, R3, R8, R4 ;  /* 0x00000008030e2223 */ /* 0x000fe20000010004 */
[----:B------:R-:W-:Y:S01]  /*22730*/  SHF.R.U32.HI R16, RZ, 0x2, R228 ;  /* 0x00000002ff107819 */ /* 0x000fe200000116e4 */
[----:B------:R-:W-:-:S03]  /*22740*/  UIADD3.X UR4, UPT, UPT, UR4, UR7, UR8, UP1, UP0 ;  /* 0x0000000704047290 */ /* 0x000fc60008fe0408 */
[----:B------:R-:W-:Y:S04]  /*22750*/  BSSY.RECONVERGENT B0, `(.L_x_1055) ;  /* 0x0000028000007945 */ /* 0x000fe80003800200 */
[----:B------:R-:W-:Y:S05]  /*22760*/  @P1 BRA `(.L_x_1056) ;  /* 0x0000000000981947 */ /* 0x000fea0003800000 */
        /* <DEDUP_REMOVED lines=17> */
[----:B------:R-:W-:-:S05]  /*22880*/  @!P3 IMAD R20, R20, UR15, RZ ;  /* 0x0000000f1414bc24 */ /* 0x000fca000f8e02ff */
[----:B------:R-:W4:Y:S08]  /*22890*/  @!P4 LDC.64 R4, c[0x0][0x420] ;  /* 0x00010800ff04cb82 */ /* 0x000f300000000a00 */
[----:B------:R-:W5:Y:S01]  /*228a0*/  @!P3 LDC.64 R2, c[0x0][0x420] ;  /* 0x00010800ff02bb82 */ /* 0x000f620000000a00 */
[----:B-1----:R-:W-:Y:S02]  /*228b0*/  @!P6 LEA R24, P1, R19, R10, 0x2 ;  /* 0x0000000a1318e211 */ /* 0x002fe400078210ff */
[----:B------:R-:W-:-:S02]  /*228c0*/  @!P5 IADD3 R10, P0, PT, R22, UR19, RZ ;  /* 0x00000013160adc10 */ /* 0x000fc4000ff1e0ff */
[----:B------:R-:W-:Y:S02]  /*228d0*/  @!P6 LEA.HI.X R25, R19, R11, R18, 0x2, P1 ;  /* 0x0000000b1319e211 */ /* 0x000fe400008f1412 */
[----:B------:R-:W-:Y:S02]  /*228e0*/  @!P5 LEA.HI.X.SX32 R22, R22, UR4, 0x1, P0 ;  /* 0x000000041616dc11 */ /* 0x000fe400080f0eff */
[----:B--2---:R-:W-:Y:S01]  /*228f0*/  @!P5 LEA R18, P2, R10, R8, 0x2 ;  /* 0x000000080a12d211 */ /* 0x004fe200078410ff */
[----:B------:R1:W-:Y:S01]  /*22900*/  @!P6 STG.E desc[UR26][R24.64], R12 ;  /* 0x0000000c1800e986 */ /* 0x0003e2000c10191a */
[C---:B------:R-:W-:Y:S02]  /*22910*/  @!P4 IADD3 R8, P1, PT, R21.reuse, UR19, RZ ;  /* 0x000000131508cc10 */ /* 0x040fe4000ff3e0ff */
[----:B------:R-:W-:Y:S02]  /*22920*/  @!P3 IADD3 R11, P0, PT, R20, UR19, RZ ;  /* 0x00000013140bbc10 */ /* 0x000fe4000ff1e0ff */
[----:B------:R-:W-:-:S02]  /*22930*/  @!P4 LEA.HI.X.SX32 R21, R21, UR4, 0x1, P1 ;  /* 0x000000041515cc11 */ /* 0x000fc400088f0eff */
[----:B------:R-:W-:Y:S02]  /*22940*/  @!P3 LEA.HI.X.SX32 R20, R20, UR4, 0x1, P0 ;  /* 0x000000041414bc11 */ /* 0x000fe400080f0eff */
[----:B----4-:R-:W-:Y:S02]  /*22950*/  @!P4 LEA R4, P1, R8, R4, 0x2 ;  /* 0x000000040804c211 */ /* 0x010fe400078210ff */
[----:B------:R-:W-:Y:S02]  /*22960*/  @!P5 LEA.HI.X R19, R10, R9, R22, 0x2, P2 ;  /* 0x000000090a13d211 */ /* 0x000fe400010f1416 */
[----:B------:R-:W-:Y:S02]  /*22970*/  @!P4 LEA.HI.X R5, R8, R5, R21, 0x2, P1 ;  /* 0x000000050805c211 */ /* 0x000fe400008f1415 */
[C---:B-----5:R-:W-:Y:S01]  /*22980*/  @!P3 LEA R2, P0, R11.reuse, R2, 0x2 ;  /* 0x000000020b02b211 */ /* 0x060fe200078010ff */
[----:B------:R1:W-:Y:S03]  /*22990*/  @!P5 STG.E desc[UR26][R18.64], R14 ;  /* 0x0000000e1200d986 */ /* 0x0003e6000c10191a */
[----:B------:R-:W-:Y:S01]  /*229a0*/  @!P3 LEA.HI.X R3, R11, R3, R20, 0x2, P0 ;  /* 0x000000030b03b211 */ /* 0x000fe200000f1414 */
[----:B------:R1:W-:Y:S04]  /*229b0*/  @!P4 STG.E desc[UR26][R4.64], R13 ;  /* 0x0000000d0400c986 */ /* 0x0003e8000c10191a */
[----:B------:R1:W-:Y:S04]  /*229c0*/  @!P3 STG.E desc[UR26][R2.64], R15 ;  /* 0x0000000f0200b986 */ /* 0x0003e8000c10191a */
.L_x_1056:
[----:B------:R-:W-:Y:S05]  /*229d0*/  BSYNC.RECONVERGENT B0 ;  /* 0x0000000000007941 */ /* 0x000fea0003800200 */
.L_x_1055:
[----:B------:R-:W2:Y:S01]  /*229e0*/  LDCU.64 UR6, c[0x0][0x410] ;  /* 0x00008200ff0677ac */ /* 0x000ea20008000a00 */
[----:B------:R-:W-:Y:S01]  /*229f0*/  LOP3.LUT R7, R7, 0x18, RZ, 0xc0, !PT ;  /* 0x0000001807077812 */ /* 0x000fe200078ec0ff */
[----:B------:R4:W4:Y:S01]  /*22a00*/  LDS.128 R8, [R0+0x1800] ;  /* 0x0018000000087984 */ /* 0x0009220000000c00 */
[----:B------:R-:W-:Y:S01]  /*22a10*/  MOV R17, RZ ;  /* 0x000000ff00117202 */ /* 0x000fe20000000f00 */
[----:B------:R-:W5:Y:S01]  /*22a20*/  LDCU UR4, c[0x0][0x440] ;  /* 0x00008800ff0477ac */ /* 0x000f620008000800 */
[----:B-1----:R-:W-:Y:S01]  /*22a30*/  IADD3 R4, P3, PT, R7, UR12, RZ ;  /* 0x0000000c07047c10 */ /* 0x002fe2000ff7e0ff */
[----:B------:R-:W-:Y:S01]  /*22a40*/  VIADD R2, R16, 0x40 ;  /* 0x0000004010027836 */ /* 0x000fe20000000000 */
[----:B------:R-:W-:Y:S01]  /*22a50*/  BSSY.RECONVERGENT B0, `(.L_x_1057) ;  /* 0x000001a000007945 */ /* 0x000fe20003800200 */
[----:B---3--:R-:W-:-:S04]  /*22a60*/  IMAD.WIDE.U32 R14, R6, 0x80, R16 ;  /* 0x00000080060e7825 */ /* 0x008fc800078e0010 */
[----:B------:R-:W-:Y:S02]  /*22a70*/  IMAD.X R5, RZ, RZ, UR9, P3 ;  /* 0x00000009ff057e24 */ /* 0x000fe400098e06ff */
[----:B------:R-:W-:Y:S01]  /*22a80*/  VIADD R3, R16, 0x20 ;  /* 0x0000002010037836 */ /* 0x000fe20000000000 */
[----:B--2---:R-:W-:Y:S02]  /*22a90*/  MOV R12, UR6 ;  /* 0x00000006000c7c02 */ /* 0x004fe40008000f00 */
[----:B-----5:R-:W-:-:S03]  /*22aa0*/  ISETP.GE.AND P0, PT, R7, UR4, PT ;  /* 0x0000000407007c0c */ /* 0x020fc6000bf06270 */
[----:B------:R-:W-:Y:S02]  /*22ab0*/  IMAD.WIDE.U32 R12, R12, UR13, R4 ;  /* 0x0000000d0c0c7c25 */ /* 0x000fe4000f8e0004 */
[----:B------:R1:W2:Y:S01]  /*22ac0*/  LDS.128 R4, [R0] ;  /* 0x0000000000047984 */ /* 0x0002a20000000c00 */
[----:B------:R-:W-:Y:S02]  /*22ad0*/  ISETP.GE.OR P3, PT, R16, UR5, P0 ;  /* 0x0000000510007c0c */ /* 0x000fe40008766670 */
[----:B------:R-:W-:Y:S02]  /*22ae0*/  ISETP.GE.OR P1, PT, R2, UR5, P0 ;  /* 0x0000000502007c0c */ /* 0x000fe40008726670 */
[----:B------:R-:W-:Y:S02]  /*22af0*/  IADD3 R2, PT, PT, R16, 0x60, RZ ;  /* 0x0000006010027810 */ /* 0x000fe40007ffe0ff */
[----:B------:R-:W-:Y:S02]  /*22b00*/  ISETP.GE.OR P2, PT, R3, UR5, P0 ;  /* 0x0000000503007c0c */ /* 0x000fe40008746670 */
[----:B------:R-:W-:Y:S01]  /*22b10*/  ISETP.GE.OR P0, PT, R2, UR5, P0 ;  /* 0x0000000502007c0c */ /* 0x000fe20008706670 */
[----:B------:R-:W-:-:S04]  /*22b20*/  IMAD.U32 R2, RZ, RZ, UR7 ;  /* 0x00000007ff027e24 */ /* 0x000fc8000f8e00ff */
[----:B------:R-:W-:Y:S01]  /*22b30*/  IMAD R17, R2, UR13, R13 ;  /* 0x0000000d02117c24 */ /* 0x000fe2000f8e020d */
[----:B------:R-:W-:Y:S07]  /*22b40*/  @P3 BRA `(.L_x_1058) ;  /* 0x0000000000283947 */ /* 0x000fee0003800000 */
[----:B------:R-:W3:Y:S01]  /*22b50*/  LDCU.64 UR8, c[0x0][0x408] ;  /* 0x00008100ff0877ac */ /* 0x000ee20008000a00 */
[----:B------:R-:W-:Y:S01]  /*22b60*/  MOV R16, R12 ;  /* 0x0000000c00107202 */ /* 0x000fe20000000f00 */
[----:B------:R-:W5:Y:S01]  /*22b70*/  LDCU.64 UR6, c[0x0][0x3f0] ;  /* 0x00007e00ff0677ac */ /* 0x000f620008000a00 */
[----:B---3--:R-:W-:-:S03]  /*22b80*/  IMAD R3, R15, UR8, RZ ;  /* 0x000000080f037c24 */ /* 0x008fc6000f8e02ff */
[----:B------:R-:W-:-:S04]  /*22b90*/  IMAD.WIDE.U32 R18, R14, UR8, R16 ;  /* 0x000000080e127c25 */ /* 0x000fc8000f8e0010 */
[----:B------:R-:W-:Y:S01]  /*22ba0*/  IMAD R2, R14, UR9, R3 ;  /* 0x000000090e027c24 */ /* 0x000fe2000f8e0203 */
[----:B-----5:R-:W-:-:S04]  /*22bb0*/  LEA R20, P3, R18, UR6, 0x1 ;  /* 0x0000000612147c11 */ /* 0x020fc8000f8608ff */
[----:B------:R-:W-:-:S04]  /*22bc0*/  IADD3 R2, PT, PT, R2, R19, RZ ;  /* 0x0000001302027210 */ /* 0x000fc80007ffe0ff */
[----:B------:R-:W-:-:S05]  /*22bd0*/  LEA.HI.X R21, R18, UR7, R2, 0x1, P3 ;  /* 0x0000000712157c11 */ /* 0x000fca00098f0c02 */
[----:B--2---:R3:W-:Y:S02]  /*22be0*/  STG.E.128 desc[UR26][R20.64], R4 ;  /* 0x0000000414007986 */ /* 0x0047e4000c101d1a */
.L_x_1058:
[----:B------:R-:W-:Y:S05]  /*22bf0*/  BSYNC.RECONVERGENT B0 ;  /* 0x0000000000007941 */ /* 0x000fea0003800200 */
.L_x_1057:
[----:B--23--:R2:W3:Y:S01]  /*22c00*/  LDS.128 R4, [R0+0x800] ;  /* 0x0008000000047984 */ /* 0x00c4e20000000c00 */
[----:B------:R-:W-:Y:S04]  /*22c10*/  BSSY.RECONVERGENT B0, `(.L_x_1059) ;  /* 0x000000f000007945 */ /* 0x000fe80003800200 */
[----:B------:R-:W-:Y:S05]  /*22c20*/  @P2 BRA `(.L_x_1060) ;  /* 0x0000000000342947 */ /* 0x000fea0003800000 */
[----:B------:R-:W5:Y:S01]  /*22c30*/  LDCU.64 UR8, c[0x0][0x408] ;  /* 0x00008100ff0877ac */ /* 0x000f620008000a00 */
[----:B------:R-:W-:Y:S01]  /*22c40*/  IADD3 R3, P2, PT, R14, 0x20, RZ ;  /* 0x000000200e037810 */ /* 0x000fe20007f5e0ff */
[----:B------:R-:W-:Y:S01]  /*22c50*/  IMAD.MOV.U32 R18, RZ, RZ, R12 ;  /* 0x000000ffff127224 */ /* 0x000fe200078e000c */
[----:B------:R-:W-:Y:S01]  /*22c60*/  MOV R19, R17 ;  /* 0x0000001100137202 */ /* 0x000fe20000000f00 */
[----:B------:R-:W1:Y:S02]  /*22c70*/  LDCU.64 UR6, c[0x0][0x3f0] ;  /* 0x00007e00ff0677ac */ /* 0x000e640008000a00 */
[----:B------:R-:W-:-:S04]  /*22c80*/  IMAD.X R2, RZ, RZ, R15, P2 ;  /* 0x000000ffff027224 */ /* 0x000fc800010e060f */
[----:B-----5:R-:W-:Y:S02]  /*22c90*/  IMAD R2, R2, UR8, RZ ;  /* 0x0000000802027c24 */ /* 0x020fe4000f8e02ff */
[----:B------:R-:W-:-:S04]  /*22ca0*/  IMAD.WIDE.U32 R18, R3, UR8, R18 ;  /* 0x0000000803127c25 */ /* 0x000fc8000f8e0012 */
[----:B------:R-:W-:Y:S01]  /*22cb0*/  IMAD R2, R3, UR9, R2 ;  /* 0x0000000903027c24 */ /* 0x000fe2000f8e0202 */
[----:B-1----:R-:W-:-:S04]  /*22cc0*/  LEA R20, P2, R18, UR6, 0x1 ;  /* 0x0000000612147c11 */ /* 0x002fc8000f8408ff */
[----:B------:R-:W-:-:S04]  /*22cd0*/  IADD3 R2, PT, PT, R2, R19, RZ ;  /* 0x0000001302027210 */ /* 0x000fc80007ffe0ff */
[----:B------:R-:W-:-:S05]  /*22ce0*/  LEA.HI.X R21, R18, UR7, R2, 0x1, P2 ;  /* 0x0000000712157c11 */ /* 0x000fca00090f0c02 */
[----:B---3--:R1:W-:Y:S02]  /*22cf0*/  STG.E.128 desc[UR26][R20.64], R4 ;  /* 0x0000000414007986 */ /* 0x0083e4000c101d1a */
.L_x_1060:
[----:B------:R-:W-:Y:S05]  /*22d00*/  BSYNC.RECONVERGENT B0 ;  /* 0x0000000000007941 */ /* 0x000fea0003800200 */
.L_x_1059:
[----:B-1-3--:R1:W3:Y:S01]  /*22d10*/  LDS.128 R4, [R0+0x1000] ;  /* 0x0010000000047984 */ /* 0x00a2e20000000c00 */
[----:B------:R-:W-:Y:S04]  /*22d20*/  BSSY.RECONVERGENT B0, `(.L_x_1061) ;  /* 0x000000f000007945 */ /* 0x000fe80003800200 */
[----:B------:R-:W-:Y:S05]  /*22d30*/  @P1 BRA `(.L_x_1062) ;  /* 0x0000000000341947 */ /* 0x000fea0003800000 */
[----:B------:R-:W5:Y:S01]  /*22d40*/  LDCU.64 UR8, c[0x0][0x408] ;  /* 0x00008100ff0877ac */ /* 0x000f620008000a00 */
[----:B------:R-:W-:Y:S01]  /*22d50*/  IADD3 R3, P1, PT, R14, 0x40, RZ ;  /* 0x000000400e037810 */ /* 0x000fe20007f3e0ff */
[----:B------:R-:W-:Y:S01]  /*22d60*/  IMAD.MOV.U32 R18, RZ, RZ, R12 ;  /* 0x000000ffff127224 */ /* 0x000fe200078e000c */
[----:B------:R-:W-:Y:S01]  /*22d70*/  MOV R19, R17 ;  /* 0x0000001100137202 */ /* 0x000fe20000000f00 */
[----:B------:R-:W5:Y:S02]  /*22d80*/  LDCU.64 UR6, c[0x0][0x3f0] ;  /* 0x00007e00ff0677ac */ /* 0x000f640008000a00 */
[----:B-12-4-:R-:W-:-:S04]  /*22d90*/  IMAD.X R0, RZ, RZ, R15, P1 ;  /* 0x000000ffff007224 */ /* 0x016fc800008e060f */
[----:B-----5:R-:W-:Y:S02]  /*22da0*/  IMAD R0, R0, UR8, RZ ;  /* 0x0000000800007c24 */ /* 0x020fe4000f8e02ff */
[----:B------:R-:W-:-:S04]  /*22db0*/  IMAD.WIDE.U32 R18, R3, UR8, R18 ;  /* 0x0000000803127c25 */ /* 0x000fc8000f8e0012 */
[----:B------:R-:W-:Y:S01]  /*22dc0*/  IMAD R0, R3, UR9, R0 ;  /* 0x0000000903007c24 */ /* 0x000fe2000f8e0200 */
[----:B------:R-:W-:-:S04]  /*22dd0*/  LEA R2, P1, R18, UR6, 0x1 ;  /* 0x0000000612027c11 */ /* 0x000fc8000f8208ff */
[----:B------:R-:W-:-:S04]  /*22de0*/  IADD3 R0, PT, PT, R0, R19, RZ ;  /* 0x0000001300007210 */ /* 0x000fc80007ffe0ff */
[----:B------:R-:W-:-:S05]  /*22df0*/  LEA.HI.X R3, R18, UR7, R0, 0x1, P1 ;  /* 0x0000000712037c11 */ /* 0x000fca00088f0c00 */
[----:B---3--:R1:W-:Y:S02]  /*22e00*/  STG.E.128 desc[UR26][R2.64], R4 ;  /* 0x0000000402007986 */ /* 0x0083e4000c101d1a */
.L_x_1062:
[----:B------:R-:W-:Y:S05]  /*22e10*/  BSYNC.RECONVERGENT B0 ;  /* 0x0000000000007941 */ /* 0x000fea0003800200 */
.L_x_1061:
[----:B------:R-:W-:Y:S05]  /*22e20*/  @P0 EXIT ;  /* 0x000000000000094d */ /* 0x000fea0003800000 */
[----:B------:R-:W5:Y:S01]  /*22e30*/  LDCU.64 UR6, c[0x0][0x408] ;  /* 0x00008100ff0677ac */ /* 0x000f620008000a00 */
[----:B-12-4-:R-:W-:Y:S01]  /*22e40*/  IADD3 R0, P0, PT, R14, 0x60, RZ ;  /* 0x000000600e007810 */ /* 0x016fe20007f1e0ff */
[----:B---3--:R-:W-:Y:S01]  /*22e50*/  IMAD.MOV.U32 R4, RZ, RZ, R12 ;  /* 0x000000ffff047224 */ /* 0x008fe200078e000c */
        /* <DEDUP_REMOVED lines=9> */
[----:B------:R-:W-:Y:S01]  /*22ef0*/  STG.E.128 desc[UR26][R2.64], R8 ;  /* 0x0000000802007986 */ /* 0x000fe2000c101d1a */
[----:B------:R-:W-:Y:S05]  /*22f00*/  EXIT ;  /* 0x000000000000794d */ /* 0x000fea0003800000 */
.L_x_1063:
        /* <DEDUP_REMOVED lines=15> */
.L_x_1368:


//--------------------- .text._ZN5flash16flash_fwd_kernelI23Flash_fwd_kernel_traitsILi32ELi128ELi128ELi4ELb0ELb0EN7cutlass6half_tE19Flash_kernel_traitsILi32ELi128ELi128ELi4ES3_EELb1ELb0ELb1ELb0ELb0ELb0ELb0ELb1EEEvNS_16Flash_fwd_paramsE --------------------------
	.section	.text._ZN5flash16flash_fwd_kernelI23Flash_fwd_kernel_traitsILi32ELi128ELi128ELi4ELb0ELb0EN7cutlass6half_tE19Flash_kernel_traitsILi32ELi128ELi128ELi4ES3_EELb1ELb0ELb1ELb0ELb0ELb0ELb0ELb1EEEvNS_16Flash_fwd_paramsE,"ax",@progbits
	.align	128
        .global         _ZN5flash16flash_fwd_kernelI23Flash_fwd_kernel_traitsILi32ELi128ELi128ELi4ELb0ELb0EN7cutlass6half_tE19Flash_kernel_traitsILi32ELi128ELi128ELi4ES3_EELb1ELb0ELb1ELb0ELb0ELb0ELb0ELb1EEEvNS_16Flash_fwd_paramsE
        .type           _ZN5flash16flash_fwd_kernelI23Flash_fwd_kernel_traitsILi32ELi128ELi128ELi4ELb0ELb0EN7cutlass6half_tE19Flash_kernel_traitsILi32ELi128ELi128ELi4ES3_EELb1ELb0ELb1ELb0ELb0ELb0ELb0ELb1EEEvNS_16Flash_fwd_paramsE,@function
        .size           _ZN5flash16flash_fwd_kernelI23Flash_fwd_kernel_traitsILi32ELi128ELi128ELi4ELb0ELb0EN7cutlass6half_tE19Flash_kernel_traitsILi32ELi128ELi128ELi4ES3_EELb1ELb0ELb1ELb0ELb0ELb0ELb0ELb1EEEvNS_16Flash_fwd_paramsE,(.L_x_1369 - _ZN5flash16flash_fwd_kernelI23Flash_fwd_kernel_traitsILi32ELi128ELi128ELi4ELb0ELb0EN7cutlass6half_tE19Flash_kernel_traitsILi32ELi128ELi128ELi4ES3_EELb1ELb0ELb1ELb0ELb0ELb0ELb0ELb1EEEvNS_16Flash_fwd_paramsE)
        .other          _ZN5flash16flash_fwd_kernelI23Flash_fwd_kernel_traitsILi32ELi128ELi128ELi4ELb0ELb0EN7cutlass6half_tE19Flash_kernel_traitsILi32ELi128ELi128ELi4ES3_EELb1ELb0ELb1ELb0ELb0ELb0ELb0ELb1EEEvNS_16Flash_fwd_paramsE,@"STO_CUDA_ENTRY STV_DEFAULT"
_ZN5flash16flash_fwd_kernelI23Flash_fwd_kernel_traitsILi32ELi128ELi128ELi4ELb0ELb0EN7cutlass6half_tE19Flash_kernel_traitsILi32ELi128ELi128ELi4ES3_EELb1ELb0ELb1ELb0ELb0ELb0ELb0ELb1EEEvNS_16Flash_fwd_paramsE:
.text._ZN5flash16flash_fwd_kernelI23Flash_fwd_kernel_traitsILi32ELi128ELi128ELi4ELb0ELb0EN7cutlass6half_tE19Flash_kernel_traitsILi32ELi128ELi128ELi4ES3_EELb1ELb0ELb1ELb0ELb0ELb0ELb0ELb1EEEvNS_16Flash_fwd_paramsE:
[----:B------:R-:W1:Y:S01]  /*0000*/  LDC R1, c[0x0][0x37c] ;  /* 0x0000df00ff017b82 */ /* 0x000e620000000800 */
[----:B------:R-:W2:Y:S07]  /*0010*/  LDCU.U8 UR4, c[0x0][0x524] ;  /* 0x0000a480ff0477ac */ /* 0x000eae0008000000 */
[----:B------:R-:W3:Y:S01]  /*0020*/  LDC R16, c[0x0][0x518] ;  /* 0x00014600ff107b82 */ /* 0x000ee20000000800 */
[----:B-1----:R-:W-:Y:S01]  /*0030*/  VIADD R1, R1, 0xfffffb40 ;  /* 0xfffffb4001017836 */ /* 0x002fe20000000000 */
[----:B------:R-:W1:Y:S01]  /*0040*/  LDCU.64 UR26, c[0x0][0x510] ;  /* 0x0000a200ff1a77ac */ /* 0x000e620008000a00 */
[----:B------:R-:W4:Y:S05]  /*0050*/  LDCU.64 UR24, c[0x0][0x358] ;  /* 0x00006b00ff1877ac */ /* 0x000f2a0008000a00 */
[----:B------:R-:W3:Y:S01]  /*0060*/  LDC R15, c[0x0][0x51c] ;  /* 0x00014700ff0f7b82 */ /* 0x000ee20000000800 */
[----:B------:R-:W3:Y:S01]  /*0070*/  S2R R216, SR_TID.X ;  /* 0x0000000000d87919 */ /* 0x000ee20000002100 */
[----:B------:R-:W3:Y:S01]  /*0080*/  LDCU.64 UR10, c[0x0][0x460] ;  /* 0x00008c00ff0a77ac */ /* 0x000ee20008000a00 */
[----:B------:R-:W3:Y:S01]  /*0090*/  LDCU.64 UR8, c[0x0][0x470] ;  /* 0x00008e00ff0877ac */ /* 0x000ee20008000a00 */
[----:B--2---:R-:W-:-:S04]  /*00a0*/  ISETP.NE.AND P1, PT, RZ, UR4, PT ;  /* 0x00000004ff007c0c */ /* 0x004fc8000bf25270 */
[----:B------:R-:W-:Y:S01]  /*00b0*/  S2UR UR15, SR_CTAID.X ;  /* 0x00000000000f79c3 */ /* 0x000fe20000002500 */
[----:B------:R-:W2:Y:S01]  /*00c0*/  LDCU.64 UR16, c[0x0][0x460] ;  /* 0x00008c00ff1077ac */ /* 0x000ea20008000a00 */
[----:B-1----:R-:W-:Y:S02]  /*00d0*/  IMAD.U32 R2, RZ, RZ, UR26 ;  /* 0x0000001aff027e24 */ /* 0x002fe4000f8e00ff */
[----:B------:R-:W-:-:S04]  /*00e0*/  IMAD.U32 R3, RZ, RZ, UR27 ;  /* 0x0000001bff037e24 */ /* 0x000fc8000f8e00ff */
[----:B------:R-:W-:Y:S08]  /*00f0*/  S2UR UR12, SR_CTAID.Y ;  /* 0x00000000000c79c3 */ /* 0x000ff00000002600 */
[----:B------:R-:W1:Y:S01]  /*0100*/  S2UR UR36, SR_CTAID.Z ;  /* 0x00000000002479c3 */ /* 0x000e620000002700 */
[----:B----4-:R3:W4:Y:S01]  /*0110*/  @P1 LDG.E.64 R4, desc[UR24][R2.64] ;  /* 0x0000001802041981 */ /* 0x010722000c1e1b00 */
[----:B------:R-:W2:Y:S01]  /*0120*/  LDCU.U8 UR13, c[0x0][0x532] ;  /* 0x0000a640ff0d77ac */ /* 0x000ea20008000000 */
[----:B------:R-:W2:Y:S05]  /*0130*/  LDCU.64 UR6, c[0x0][0x468] ;  /* 0x00008d00ff0677ac */ /* 0x000eaa0008000a00 */
[----:B------:R-:W4:Y:S01]  /*0140*/  @P1 LDC R0, c[0x0][0x520] ;  /* 0x00014800ff001b82 */ /* 0x000f220000000800 */
[----:B---3--:R-:W-:-:S02]  /*0150*/  @P1 IMAD.MOV.U32 R2, RZ, RZ, R16 ;  /* 0x000000ffff021224 */ /* 0x008fc400078e0010 */
[----:B------:R-:W-:-:S06]  /*0160*/  @P1 IMAD.MOV.U32 R3, RZ, RZ, R15 ;  /* 0x000000ffff031224 */ /* 0x000fcc00078e000f */
[----:B------:R-:W3:Y:S01]  /*0170*/  @P1 LDG.E.64 R2, desc[UR24][R2.64] ;  /* 0x0000001802021981 */ /* 0x000ee2000c1e1b00 */
[----:B-1----:R-:W-:Y:S01]  /*0180*/  ULOP3.LUT UR4, UR36, UR15, UR12, 0xfe, !UPT ;  /* 0x0000000f24047292 */ /* 0x002fe2000f8efe0c */
[----:B------:R-:W-:Y:S01]  /*0190*/  ISETP.NE.U32.AND P4, PT, RZ, UR10, PT ;  /* 0x0000000aff007c0c */ /* 0x000fe2000bf85070 */
[----:B------:R-:W-:Y:S02]  /*01a0*/  UISETP.NE.U32.AND UP4, UPT, UR10, URZ, UPT ;  /* 0x000000ff0a00728c */ /* 0x000fe4000bf85070 */
[----:B------:R-:W-:Y:S01]  /*01b0*/  UISETP.NE.U32.AND UP3, UPT, UR8, URZ, UPT ;  /* 0x000000ff0800728c */ /* 0x000fe2000bf65070 */
[----:B------:R-:W-:Y:S01]  /*01c0*/  ISETP.NE.AND.EX P4, PT, RZ, UR11, PT, P4 ;  /* 0x0000000bff007c0c */ /* 0x000fe2000bf85340 */
[----:B------:R-:W-:Y:S01]  /*01d0*/  UISETP.NE.AND.EX UP4, UPT, UR11, URZ, UPT, UP4 ;  /* 0x000000ff0b00728c */ /* 0x000fe2000bf85340 */
[----:B------:R-:W-:Y:S01]  /*01e0*/  LOP3.LUT P3, RZ, R216, UR4, RZ, 0xfc, !PT ;  /* 0x00000004d8ff7c12 */ /* 0x000fe2000f86fcff */
[----:B------:R-:W-:Y:S02]  /*01f0*/  UISETP.NE.AND.EX UP3, UPT, UR9, URZ, UPT, UP3 ;  /* 0x000000ff0900728c */ /* 0x000fe4000bf65330 */
[----:B--2---:R-:W-:Y:S01]  /*0200*/  UIMAD.WIDE.U32 UR16, UR12, 0x4, UR16 ;  /* 0x000000040c1078a5 */ /* 0x004fe2000f8e0010 */
[----:B------:R-:W1:Y:S01]  /*0210*/  LDCU.64 UR4, c[0x0][0x478] ;  /* 0x00008f00ff0477ac */ /* 0x000e620008000a00 */
[----:B------:R-:W-:Y:S01]  /*0220*/  PLOP3.LUT P2, PT, PT, PT, UP4, 0x80, 0x8 ;  /* 0x000000000008781c */ /* 0x000fe20003f4f048 */
[----:B------:R-:W-:-:S02]  /*0230*/  USHF.L.U32 UR11, UR12, 0x2, URZ ;  /* 0x000000020c0b7899 */ /* 0x000fc400080006ff */
[----:B------:R-:W-:-:S05]  /*0240*/  UISETP.NE.AND UP5, UPT, UR13, URZ, UPT ;  /* 0x000000ff0d00728c */ /* 0x000fca000bfa5270 */
[----:B------:R-:W2:Y:S01]  /*0250*/  @!P3 LDC.64 R6, c[0x0][0x528] ;  /* 0x00014a00ff06bb82 */ /* 0x000ea20000000a00 */
[----:B------:R-:W-:Y:S02]  /*0260*/  UISETP.EQ.U32.AND UP2, UPT, UR6, URZ, UPT ;  /* 0x000000ff0600728c */ /* 0x000fe4000bf42070 */
[----:B------:R-:W-:Y:S02]  /*0270*/  USHF.R.U32.HI UR10, URZ, 0x1e, UR12 ;  /* 0x0000001eff0a7899 */ /* 0x000fe4000801160c */
[----:B------:R-:W-:Y:S02]  /*0280*/  UISETP.EQ.OR.EX UP2, UPT, UR7, URZ, !UP5, UP2 ;  /* 0x000000ff0700728c */ /* 0x000fe4000ef42720 */
[----:B-1----:R-:W-:-:S04]  /*0290*/  UISETP.NE.U32.AND UP0, UPT, UR4, URZ, UPT ;  /* 0x000000ff0400728c */ /* 0x002fc8000bf05070 */
[----:B------:R-:W-:Y:S01]  /*02a0*/  UISETP.NE.AND.EX UP0, UPT, UR5, URZ, UPT, UP0 ;  /* 0x000000ff0500728c */ /* 0x000fe2000bf05300 */
[----:B----4-:R-:W-:Y:S02]  /*02b0*/  @P1 R2UR UR26, R4 ;  /* 0x00000000041a12ca */ /* 0x010fe400000e0000 */
[----:B------:R-:W-:-:S11]  /*02c0*/  @P1 R2UR UR27, R5 ;  /* 0x00000000051b12ca */ /* 0x000fd600000e0000 */
[----:B------:R-:W-:Y:S02]  /*02d0*/  IMAD.U32 R4, RZ, RZ, UR26 ;  /* 0x0000001aff047e24 */ /* 0x000fe4000f8e00ff */
[----:B------:R-:W-:-:S05]  /*02e0*/  IMAD.U32 R5, RZ, RZ, UR27 ;  /* 0x0000001bff057e24 */ /* 0x000fca000f8e00ff */
[----:B--2---:R1:W-:Y:S01]  /*02f0*/  @!P3 STG.E.64 desc[UR24][R6.64], R4 ;  /* 0x000000040600b986 */ /* 0x0043e2000c101b18 */
[----:B---3--:R-:W-:Y:S01]  /*0300*/  @P1 IADD3 R16, P0, PT, R2, R0, RZ ;  /* 0x0000000002101210 */ /* 0x008fe20007f1e0ff */
[----:B------:R-:W-:Y:S01]  /*0310*/  IMAD.U32 R2, RZ, RZ, UR16 ;  /* 0x00000010ff027e24 */ /* 0x000fe2000f8e00ff */
[----:B------:R-:W-:-:S03]  /*0320*/  @UP3 UIADD3 UR16, UP1, UPT, UR11, UR8, URZ ;  /* 0x000000080b103290 */ /* 0x000fc6000ff3e0ff */
[----:B------:R-:W-:Y:S01]  /*0330*/  @P1 IMAD.X R15, RZ, RZ, R3, P0 ;  /* 0x000000ffff0f1224 */ /* 0x000fe200000e0603 */
[----:B------:R-:W-:Y:S02]  /*0340*/  PLOP3.LUT P1, PT, PT, PT, UP3, 0x80, 0x8 ;  /* 0x000000000008781c */ /* 0x000fe40003f2f038 */
[----:B------:R-:W-:Y:S01]  /*0350*/  MOV R3, UR17 ;  /* 0x0000001100037c02 */ /* 0x000fe20008000f00 */
[----:B------:R-:W-:Y:S02]  /*0360*/  @UP3 UIADD3.X UR17, UPT, UPT, UR10, UR9, URZ, UP1, !UPT ;  /* 0x000000090a113290 */ /* 0x000fe40008ffe4ff */
[----:B------:R-:W-:Y:S01]  /*0370*/  UIADD3 UR9, UP1, UPT, UR11, UR6, URZ ;  /* 0x000000060b097290 */ /* 0x000fe2000ff3e0ff */
[----:B-1----:R-:W-:Y:S02]  /*0380*/  @!P3 IMAD.MOV.U32 R4, RZ, RZ, R16 ;  /* 0x000000ffff04b224 */ /* 0x002fe400078e0010 */
[----:B------:R-:W-:Y:S01]  /*0390*/  @!P3 IMAD.MOV.U32 R5, RZ, RZ, R15 ;  /* 0x000000ffff05b224 */ /* 0x000fe200078e000f */
[----:B------:R-:W-:-:S04]  /*03a0*/  UIADD3.X UR8, UPT, UPT, UR10, UR7, URZ, UP1, !UPT ;  /* 0x000000070a087290 */ /* 0x000fc80008ffe4ff */
[----:B------:R1:W-:Y:S01]  /*03b0*/  @!P3 STG.E.64 desc[UR24][R6.64+0x8], R4 ;  /* 0x000008040600b986 */ /* 0x0003e2000c101b18 */
[----:B------:R-:W-:-:S03]  /*03c0*/  PLOP3.LUT P3, PT, PT, PT, UP2, 0x80, 0x8 ;  /* 0x000000000008781c */ /* 0x000fc60003f6f028 */
[----:B------:R-:W2:Y:S01]  /*03d0*/  @P4 LDG.E R8, desc[UR24][R2.64] ;  /* 0x0000001802084981 */ /* 0x000ea2000c1e1900 */
[----:B------:R-:W-:Y:S01]  /*03e0*/  @UP0 UIADD3 UR4, UP1, UPT, UR11, UR4, URZ ;  /* 0x000000040b040290 */ /* 0x000fe2000ff3e0ff */
[----:B------:R-:W-:-:S03]  /*03f0*/  PLOP3.LUT P0, PT, PT, PT, UP0, 0x80, 0x8 ;  /* 0x000000000008781c */ /* 0x000fc60003f0f008 */
[----:B------:R-:W-:Y:S01]  /*0400*/  @UP0 UIADD3.X UR5, UPT, UPT, UR10, UR5, URZ, UP1, !UPT ;  /* 0x000000050a050290 */ /* 0x000fe20008ffe4ff */
[----:B-1----:R1:W3:Y:S01]  /*0410*/  @P2 LDG.E R7, desc[UR24][R2.64+0x4] ;  /* 0x0000041802072981 */ /* 0x0022e2000c1e1900 */
[----:B------:R-:W-:-:S04]  /*0420*/  IMAD.U32 R4, RZ, RZ, UR4 ;  /* 0x00000004ff047e24 */ /* 0x000fc8000f8e00ff */
[----:B------:R-:W-:Y:S01]  /*0430*/  IMAD.U32 R5, RZ, RZ, UR5 ;  /* 0x00000005ff057e24 */ /* 0x000fe2000f8e00ff */
[----:B------:R-:W4:Y:S04]  /*0440*/  @!UP4 LDCU UR33, c[0x0][0x434] ;  /* 0x00008680ff21c7ac */ /* 0x000f280008000800 */
[----:B------:R-:W5:Y:S01]  /*0450*/  @P0 LDG.E R4, desc[UR24][R4.64] ;  /* 0x0000001804040981 */ /* 0x000f62000c1e1900 */
[----:B------:R-:W-:Y:S01]  /*0460*/  UMOV UR19, 0xffffffff ;  /* 0xffffffff00137882 */ /* 0x000fe20000000000 */
[----:B------:R-:W4:Y:S01]  /*0470*/  @!UP0 LDCU.64 UR4, c[0x0][0x488] ;  /* 0x00009100ff0487ac */ /* 0x000f220008000a00 */
[----:B-1----:R-:W-:Y:S02]  /*0480*/  IMAD.U32 R2, RZ, RZ, UR16 ;  /* 0x00000010ff027e24 */ /* 0x002fe4000f8e00ff */
[----:B------:R-:W-:-:S05]  /*0490*/  IMAD.U32 R3, RZ, RZ, UR17 ;  /* 0x00000011ff037e24 */ /* 0x000fca000f8e00ff */
[----:B------:R1:W4:Y:S02]  /*04a0*/  @P1 LDG.E R0, desc[UR24][R2.64] ;  /* 0x0000001802001981 */ /* 0x000324000c1e1900 */
[----:B-1----:R-:W-:Y:S01]  /*04b0*/  MOV R2, UR9 ;  /* 0x0000000900027c02 */ /* 0x002fe20008000f00 */
[----:B------:R-:W-:-:S05]  /*04c0*/  IMAD.U32 R3, RZ, RZ, UR8 ;  /* 0x00000008ff037e24 */ /* 0x000fca000f8e00ff */
[----:B------:R-:W4:Y:S01]  /*04d0*/  @!P3 LDG.E R6, desc[UR24][R2.64] ;  /* 0x000000180206b981 */ /* 0x000f22000c1e1900 */
[----:B------:R-:W-:Y:S01]  /*04e0*/  UISETP.NE.U32.AND UP1, UPT, UR6, URZ, UPT ;  /* 0x000000ff0600728c */ /* 0x000fe2000bf25070 */
[----:B------:R-:W-:Y:S01]  /*04f0*/  UMOV UR14, 0xffffffff ;  /* 0xffffffff000e7882 */ /* 0x000fe20000000000 */
[----:B------:R-:W-:Y:S02]  /*0500*/  USHF.L.U32 UR31, UR15, 0x7, URZ ;  /* 0x000000070f1f7899 */ /* 0x000fe400080006ff */
[----:B------:R-:W-:Y:S01]  /*0510*/  UISETP.NE.AND.EX UP1, UPT, UR7, URZ, UPT, UP1 ;  /* 0x000000ff0700728c */ /* 0x000fe2000bf25310 */
[----:B------:R-:W-:Y:S01]  /*0520*/  UMOV UR13, URZ ;  /* 0x000000ff000d7c82 */ /* 0x000fe20008000000 */
[----:B------:R-:W1:Y:S01]  /*0530*/  @!UP0 LDCU UR6, c[0x0][0x43c] ;  /* 0x00008780ff0687ac */ /* 0x000e620008000800 */
[----:B--2---:R-:W-:Y:S02]  /*0540*/  @P4 R2UR UR19, R8 ;  /* 0x00000000081342ca */ /* 0x004fe400000e0000 */
[----:B---3--:R-:W-:-:S13]  /*0550*/  @P2 R2UR UR8, R7 ;  /* 0x00000000070822ca */ /* 0x008fda00000e0000 */
[----:B----4-:R-:W-:-:S04]  /*0560*/  @UP4 UIADD3 UR33, UPT, UPT, UR8, -UR19, URZ ;  /* 0x8000001308214290 */ /* 0x010fc8000fffe0ff */
[----:B------:R-:W-:Y:S01]  /*0570*/  UISETP.GT.AND UP2, UPT, UR33, UR31, UPT ;  /* 0x0000001f2100728c */ /* 0x000fe2000bf44270 */
[----:B------:R-:W-:-:S05]  /*0580*/  @P1 R2UR UR13, R0 ;  /* 0x00000000000d12ca */ /* 0x000fca00000e0000 */
[----:B------:R-:W-:Y:S01]  /*0590*/  PLOP3.LUT P1, PT, PT, PT, UP2, 0x80, 0x8 ;  /* 0x000000000008781c */ /* 0x000fe20003f2f028 */
[----:B------:R-:W-:Y:S01]  /*05a0*/  @!UP0 UISETP.NE.U32.AND UP2, UPT, UR4, URZ, UPT ;  /* 0x000000ff0400828c */ /* 0x000fe2000bf45070 */
[----:B------:R-:W2:Y:S01]  /*05b0*/  @!UP1 LDCU UR4, c[0x0][0x438] ;  /* 0x00008700ff0497ac */ /* 0x000ea20008000800 */
        /* <DEDUP_REMOVED lines=8> */
.L_x_1064:
[----:B-----5:R-:W-:Y:S01]  /*0640*/  @P0 R2UR UR32, R4 ;  /* 0x00000000042002ca */ /* 0x020fe200000e0000 */
[----:B------:R-:W-:Y:S01]  /*0650*/  @!UP0 UISETP.NE.AND.EX UP2, UPT, UR5, URZ, UPT, UP2 ;  /* 0x000000ff0500828c */ /* 0x000fe2000bf45320 */
[----:B------:R-:W-:-:S13]  /*0660*/  @!P1 EXIT ;  /* 0x000000000000994d */ /* 0x000fda0003800000 */
[----:B------:R-:W1:Y:S01]  /*0670*/  LDCU UR29, c[0x0][0x504] ;  /* 0x0000a080ff1d77ac */ /* 0x000e620008000800 */
[----:B------:R-:W2:Y:S01]  /*0680*/  LDCU UR30, c[0x0][0x508] ;  /* 0x0000a100ff1e77ac */ /* 0x000ea20008000800 */
[----:B------:R-:W-:Y:S02]  /*0690*/  @!UP0 USEL UR6, UR6, URZ, UP2 ;  /* 0x000000ff06068287 */ /* 0x000fe40009000000 */
[----:B------:R-:W-:Y:S02]  /*06a0*/  @UP0 UIADD3 UR32, UPT, UPT, UR32, -UR13, URZ ;  /* 0x8000000d20200290 */ /* 0x000fe4000fffe0ff */
[----:B------:R-:W-:Y:S01]  /*06b0*/  @!UP0 UIADD3 UR32, UPT, UPT, UR6, UR4, -UR13 ;  /* 0x0000000406208290 */ /* 0x000fe2000fffe80d */
[----:B------:R-:W3:Y:S03]  /*06c0*/  LDCU UR10, c[0x0][0x3e0] ;  /* 0x00007c00ff0a77ac */ /* 0x000ee60008000800 */
[----:B------:R-:W-:-:S02]  /*06d0*/  UIADD3 UR7, UPT, UPT, UR32, 0x7f, URZ ;  /* 0x0000007f20077890 */ /* 0x000fc4000fffe0ff */
[----:B-1----:R-:W-:Y:S02]  /*06e0*/  UIADD3 UR29, UPT, UPT, UR33, UR29, URZ ;  /* 0x0000001d211d7290 */ /* 0x002fe4000fffe0ff */
[----:B------:R-:W-:Y:S02]  /*06f0*/  UIADD3 UR5, UPT, UPT, UR7, UR31, -UR33 ;  /* 0x0000001f07057290 */ /* 0x000fe4000fffe821 */
[----:B------:R-:W-:Y:S02]  /*0700*/  UIADD3 UR9, UPT, UPT, -UR29, UR31, UR32 ;  /* 0x0000001f1d097290 */ /* 0x000fe4000fffe120 */
[----:B--2---:R-:W-:Y:S02]  /*0710*/  UIADD3 UR5, UPT, UPT, UR5, 0x80, UR30 ;  /* 0x0000008005057890 */ /* 0x004fe4000fffe01e */
[----:B------:R-:W-:Y:S02]  /*0720*/  USHF.R.S32.HI UR6, URZ, 0x1f, UR7 ;  /* 0x0000001fff067899 */ /* 0x000fe40008011407 */
[----:B------:R-:W-:-:S02]  /*0730*/  USHF.R.S32.HI UR8, URZ, 0x1f, UR9 ;  /* 0x0000001fff087899 */ /* 0x000fc40008011409 */
[----:B------:R-:W-:Y:S02]  /*0740*/  USHF.R.S32.HI UR4, URZ, 0x1f, UR5 ;  /* 0x0000001fff047899 */ /* 0x000fe40008011405 */
[----:B------:R-:W-:Y:S02]  /*0750*/  ULEA.HI UR6, UR6, UR7, URZ, 0x7 ;  /* 0x0000000706067291 */ /* 0x000fe4000f8f38ff */
[----:B------:R-:W-:Y:S02]  /*0760*/  ULEA.HI UR8, UR8, UR9, URZ, 0x7 ;  /* 0x0000000908087291 */ /* 0x000fe4000f8f38ff */
[----:B------:R-:W-:Y:S02]  /*0770*/  ULEA.HI UR4, UR4, UR5, URZ, 0x7 ;  /* 0x0000000504047291 */ /* 0x000fe4000f8f38ff */
[----:B------:R-:W-:Y:S02]  /*0780*/  USHF.R.S32.HI UR6, URZ, 0x7, UR6 ;  /* 0x00000007ff067899 */ /* 0x000fe40008011406 */
[----:B------:R-:W-:-:S02]  /*0790*/  USHF.R.S32.HI UR8, URZ, 0x7, UR8 ;  /* 0x00000007ff087899 */ /* 0x000fc40008011408 */
[----:B------:R-:W-:Y:S02]  /*07a0*/  USHF.R.S32.HI UR4, URZ, 0x7, UR4 ;  /* 0x00000007ff047899 */ /* 0x000fe40008011404 */
[----:B------:R-:W-:Y:S02]  /*07b0*/  UISETP.LT.AND UP1, UPT, URZ, UR8, UPT ;  /* 0x00000008ff00728c */ /* 0x000fe4000bf21270 */
[----:B------:R-:W-:Y:S02]  /*07c0*/  UISETP.LT.AND UP0, UPT, UR6, UR4, UPT ;  /* 0x000000040600728c */ /* 0x000fe4000bf01270 */
[----:B------:R-:W-:Y:S02]  /*07d0*/  USEL UR18, URZ, UR8, !UP1 ;  /* 0x00000008ff127287 */ /* 0x000fe4000c800000 */
[----:B------:R-:W-:Y:S02]  /*07e0*/  USEL UR21, UR6, UR4, UP0 ;  /* 0x0000000406157287 */ /* 0x000fe40008000000 */
[----:B---3--:R-:W-:-:S02]  /*07f0*/  UIMAD UR34, UR12, UR10, UR36 ;  /* 0x0000000a0c2272a4 */ /* 0x008fc4000f8e0224 */
[----:B------:R-:W-:-:S09]  /*0800*/  UISETP.GT.AND UP0, UPT, UR21, UR18, UPT ;  /* 0x000000121500728c */ /* 0x000fd2000bf04270 */
        /* <DEDUP_REMOVED lines=26> */
.L_x_1066:
        /* <DEDUP_REMOVED lines=34> */
[----:B------:R-:W-:Y:S02]  /*0bd0*/  IMAD R5, R4, UR36, R7 ;  /* 0x0000002404057c24 */ /* 0x000fe4000f8e0207 */
[----:B--2---:R-:W-:Y:S01]  /*0be0*/  IMAD.WIDE.U32 R2, R2, 0x80, R216 ;  /* 0x0000008002027825 */ /* 0x004fe200078e00d8 */
[----:B------:R-:W-:-:S04]  /*0bf0*/  USEL UR9, UR4, UR19, !UP0 ;  /* 0x0000001304097287 */ /* 0x000fc8000c000000 */
[----:B------:R-:W-:Y:S02]  /*0c00*/  USHF.R.S32.HI UR4, URZ, 0x1f, UR9 ;  /* 0x0000001fff047899 */ /* 0x000fe40008011409 */
        /* <DEDUP_REMOVED lines=15> */
.L_x_1068:
[----:B------:R-:W-:Y:S05]  /*0d00*/  BSYNC.RECONVERGENT B0 ;  /* 0x0000000000007941 */ /* 0x000fea0003800200 */
.L_x_1067:
        /* <DEDUP_REMOVED lines=17> */
.L_x_1070:
[----:B------:R-:W-:Y:S05]  /*0e20*/  BSYNC.RECONVERGENT B0 ;  /* 0x0000000000007941 */ /* 0x000fea0003800200 */
.L_x_1069:
        /* <DEDUP_REMOVED lines=15> */
.L_x_1072:
[----:B------:R-:W-:Y:S05]  /*0f20*/  BSYNC.RECONVERGENT B0 ;  /* 0x0000000000007941 */ /* 0x000fea0003800200 */
.L_x_1071:
        /* <DEDUP_REMOVED lines=14> */
.L_x_1074:
[----:B------:R-:W-:Y:S05]  /*1010*/  BSYNC.RECONVERGENT B0 ;  /* 0x0000000000007941 */ /* 0x000fea0003800200 */
.L_x_1073:
        /* <DEDUP_REMOVED lines=10> */
.L_x_1076:
[----:B------:R-:W-:Y:S05]  /*10c0*/  BSYNC.RECONVERGENT B0 ;  /* 0x0000000000007941 */ /* 0x000fea0003800200 */
.L_x_1075:
        /* <DEDUP_REMOVED lines=10> */
.L_x_1078:
[----:B------:R-:W-:Y:S05]  /*1170*/  BSYNC.RECONVERGENT B0 ;  /* 0x0000000000007941 */ /* 0x000fea0003800200 */
.L_x_1077:
        /* <DEDUP_REMOVED lines=10> */
.L_x_1080:
[----:B------:R-:W-:Y:S05]  /*1220*/  BSYNC.RECONVERGENT B0 ;  /* 0x0000000000007941 */ /* 0x000fea0003800200 */
.L_x_1079:
        /* <DEDUP_REMOVED lines=10> */
.L_x_1065:
[----:B------:R-:W-:Y:S01]  /*12d0*/  UISETP.NE.AND UP0, UPT, UR19, -0x1, UPT ;  /* 0xffffffff1300788c */ /* 0x000fe2000bf05270 */
[----:B------:R-:W1:Y:S01]  /*12e0*/  LDCU UR8, c[0x0][0x444] ;  /* 0x00008880ff0877ac */ /* 0x000e620008000800 */
[----:B------:R-:W2:Y:S01]  /*12f0*/  LDCU UR22, c[0x0][0x448] ;  /* 0x00008900ff1677ac */ /* 0x000ea20008000800 */
[----:B------:R-:W-:-:S08]  /*1300*/  UISETP.NE.AND UP1, UPT, UR14, -0x1, UPT ;  /* 0xffffffff0e00788c */ /* 0x000fd0000bf25270 */
[----:B------:R-:W3:Y:S01]  /*1310*/  @!UP0 LDCU.64 UR6, c[0x0][0x398] ;  /* 0x00007300ff0687ac */ /* 0x000ee20008000a00 */
[----:B------:R-:W4:Y:S01]  /*1320*/  @UP0 LDCU.64 UR4, c[0x0][0x3b0] ;  /* 0x00007600ff0407ac */ /* 0x000f220008000a00 */
[----:B------:R-:W-:Y:S02]  /*1330*/  UIADD3 UR20, UPT, UPT, UR21, -0x1, URZ ;  /* 0xffffffff15147890 */ /* 0x000fe4000fffe0ff */
[----:B-1----:R-:W-:Y:S02]  /*1340*/  UIMAD UR8, UR34, UR8, UR31 ;  /* 0x00000008220872a4 */ /* 0x002fe4000f8e021f */
[----:B------:R-:W-:-:S04]  /*1350*/  USHF.L.U32 UR28, UR20, 0x7, URZ ;  /* 0x00000007141c7899 */ /* 0x000fc800080006ff */
[----:B--2---:R-:W-:Y:S02]  /*1360*/  UIMAD UR23, UR8, UR22, UR28 ;  /* 0x00000016081772a4 */ /* 0x004fe4000f8e021c */
[----:B---3--:R-:W-:-:S04]  /*1370*/  @!UP0 UIMAD.WIDE.U32 UR38, UR12, UR6, URZ ;  /* 0x000000060c2682a5 */ /* 0x008fc8000f8e00ff */
[----:B------:R-:W-:Y:S02]  /*1380*/  @!UP0 UIMAD UR35, UR12, UR7, UR39 ;  /* 0x000000070c2382a4 */ /* 0x000fe4000f8e0227 */
[----:B----4-:R-:W-:-:S04]  /*1390*/  @UP0 UIMAD.WIDE.U32 UR6, UR19, UR4, URZ ;  /* 0x00000004130602a5 */ /* 0x010fc8000f8e00ff */
        /* <DEDUP_REMOVED lines=14> */
.L_x_1081:
[----:B------:R-:W1:Y:S01]  /*1480*/  LDCU.64 UR10, c[0x0][0x3b8] ;  /* 0x00007700ff0a77ac */ /* 0x000e620008000a00 */
[----:B------:R-:W-:-:S04]  /*1490*/  UIADD3 UR6, UPT, UPT, UR13, UR14, URZ ;  /* 0x0000000e0d067290 */ /* 0x000fc8000fffe0ff */
[----:B-1----:R-:W-:Y:S02]  /*14a0*/  UIMAD.WIDE.U32 UR16, UR6, UR10, URZ ;  /* 0x0000000a061072a5 */ /* 0x002fe4000f8e00ff */
[----:B------:R-:W-:-:S04]  /*14b0*/  UIMAD UR6, UR6, UR11, URZ ;  /* 0x0000000b060672a4 */ /* 0x000fc8000f8e02ff */
[----:B------:R-:W-:Y:S02]  /*14c0*/  UIADD3 UR6, UPT, UPT, UR17, UR6, URZ ;  /* 0x0000000611067290 */ /* 0x000fe4000fffe0ff */
.L_x_1082:
[----:B------:R-:W1:Y:S01]  /*14d0*/  LDC R5, c[0x0][0x3e8] ;  /* 0x0000fa00ff057b82 */ /* 0x000e620000000800 */
[----:B------:R-:W2:Y:S01]  /*14e0*/  S2R R6, SR_CTAID.Z ;  /* 0x0000000000067919 */ /* 0x000ea20000002700 */
[----:B-1----:R-:W-:-:S04]  /*14f0*/  IABS R4, R5 ;  /* 0x0000000500047213 */ /* 0x002fc80000000000 */
[----:B------:R-:W1:Y:S01]  /*1500*/  I2F.RP R2, R4 ;  /* 0x0000000400027306 */ /* 0x000e620000209400 */
[----:B--2---:R-:W-:-:S07]  /*1510*/  IABS R6, R6 ;  /* 0x0000000600067213 */ /* 0x004fce0000000000 */
        /* <DEDUP_REMOVED lines=33> */
.L_x_1083:
[----:B------:R-:W1:Y:S01]  /*1730*/  LDCU.64 UR8, c[0x0][0x3c0] ;  /* 0x00007800ff0877ac */ /* 0x000e620008000a00 */
[----:B------:R-:W-:-:S04]  /*1740*/  UIADD3 UR13, UPT, UPT, UR13, UR14, URZ ;  /* 0x0000000e0d0d7290 */ /* 0x000fc8000fffe0ff */
[----:B-1----:R-:W-:Y:S02]  /*1750*/  UIMAD.WIDE.U32 UR14, UR13, UR8, URZ ;  /* 0x000000080d0e72a5 */ /* 0x002fe4000f8e00ff */
[----:B------:R-:W-:-:S04]  /*1760*/  UIMAD UR5, UR13, UR9, URZ ;  /* 0x000000090d0572a4 */ /* 0x000fc8000f8e02ff */
[----:B------:R-:W-:Y:S01]  /*1770*/  UIADD3 UR5, UPT, UPT, UR15, UR5, URZ ;  /* 0x000000050f057290 */ /* 0x000fe2000fffe0ff */
[----:B------:R-:W-:-:S11]  /*1780*/  UMOV UR4, UR14 ;  /* 0x0000000e00047c82 */ /* 0x000fd60008000000 */
.L_x_1084:
[----:B------:R-:W1:Y:S01]  /*1790*/  S2R R9, SR_CTAID.X ;  /* 0x0000000000097919 */ /* 0x000e620000002500 */
[C---:B------:R-:W-:Y:S01]  /*17a0*/  IMAD.SHL.U32 R18, R216.reuse, 0x20, RZ ;  /* 0x00000020d8127824 */ /* 0x040fe200078e00ff */
[C---:B------:R-:W-:Y:S01]  /*17b0*/  SHF.L.U32 R2, R216.reuse, 0x2, RZ ;  /* 0x00000002d8027819 */ /* 0x040fe200000006ff */
[----:B------:R-:W-:Y:S01]  /*17c0*/  IMAD.SHL.U32 R238, R216, 0x8, RZ ;  /* 0x00000008d8ee7824 */ /* 0x000fe200078e00ff */
[----:B------:R-:W-:Y:S01]  /*17d0*/  SHF.R.U32.HI R20, RZ, 0x2, R216 ;  /* 0x00000002ff147819 */ /* 0x000fe200000116d8 */
[----:B------:R-:W2:Y:S01]  /*17e0*/  LDCU.64 UR14, c[0x0][0x390] ;  /* 0x00007200ff0e77ac */ /* 0x000ea20008000a00 */
[----:B------:R-:W-:Y:S01]  /*17f0*/  LOP3.LUT R17, R18, 0xc0, RZ, 0xc0, !PT ;  /* 0x000000c012117812 */ /* 0x000fe200078ec0ff */
[----:B------:R-:W3:Y:S01]  /*1800*/  S2UR UR37, SR_CgaCtaId ;  /* 0x00000000002579c3 */ /* 0x000ee20000008800 */
[----:B------:R-:W-:Y:S01]  /*1810*/  LOP3.LUT R183, R238, 0x18, RZ, 0xc0, !PT ;  /* 0x00000018eeb77812 */ /* 0x000fe200078ec0ff */
[----:B------:R-:W4:Y:S01]  /*1820*/  LDCU.64 UR12, c[0x0][0x3c8] ;  /* 0x00007900ff0c77ac */ /* 0x000f220008000a00 */
[----:B------:R-:W-:Y:S01]  /*1830*/  LOP3.LUT R17, R17, 0x18, R2, 0xf8, !PT ;  /* 0x0000001811117812 */ /* 0x000fe200078ef802 */
[----:B------:R-:W-:Y:S01]  /*1840*/  BSSY.RECONVERGENT B0, `(.L_x_1085) ;  /* 0x0000040000007945 */ /* 0x000fe20003800200 */
[C---:B------:R-:W-:Y:S01]  /*1850*/  IADD3 R4, P1, PT, R183.reuse, UR16, RZ ;  /* 0x00000010b7047c10 */ /* 0x040fe2000ff3e0ff */
[----:B------:R-:W5:Y:S01]  /*1860*/  LDCU.64 UR16, c[0x0][0x388] ;  /* 0x00007100ff1077ac */ /* 0x000f620008000a00 */
[----:B------:R-:W-:-:S02]  /*1870*/  IADD3 R2, P0, PT, R183, UR4, RZ ;  /* 0x00000004b7027c10 */ /* 0x000fc4000ff1e0ff */
[----:B------:R-:W-:Y:S01]  /*1880*/  MOV R21, RZ ;  /* 0x000000ff00157202 */ /* 0x000fe20000000f00 */
[----:B------:R-:W-:Y:S01]  /*1890*/  IMAD.X R5, RZ, RZ, UR6, P1 ;  /* 0x00000006ff057e24 */ /* 0x000fe200088e06ff */
[----:B------:R-:W-:Y:S01]  /*18a0*/  LOP3.LUT R8, R238, 0xd8, RZ, 0xc0, !PT ;  /* 0x000000d8ee087812 */ /* 0x000fe200078ec0ff */
[----:B------:R-:W-:Y:S01]  /*18b0*/  IMAD.X R3, RZ, RZ, UR5, P0 ;  /* 0x00000005ff037e24 */ /* 0x000fe200080e06ff */
[----:B------:R-:W2:Y:S01]  /*18c0*/  LDCU.128 UR4, c[0x0][0x3d0] ;  /* 0x00007a00ff0477ac */ /* 0x000ea20008000c00 */
[----:B------:R-:W-:Y:S01]  /*18d0*/  IMAD.WIDE.U32 R6, R20, UR10, R4 ;  /* 0x0000000a14067c25 */ /* 0x000fe2000f8e0004 */
[----:B------:R-:W-:Y:S01]  /*18e0*/  LOP3.LUT R8, R8, 0x18, R216, 0x78, !PT ;  /* 0x0000001808087812 */ /* 0x000fe200078e78d8 */
[----:B------:R-:W-:Y:S02]  /*18f0*/  UMOV UR39, 0x400 ;  /* 0x0000040000277882 */ /* 0x000fe40000000000 */
[----:B------:R-:W-:Y:S01]  /*1900*/  IMAD.WIDE.U32 R4, R20, UR8, R2 ;  /* 0x0000000814047c25 */ /* 0x000fe2000f8e0002 */
[----:B------:R-:W-:-:S02]  /*1910*/  LOP3.LUT R238, R8, 0x1f20, R238, 0xf8, !PT ;  /* 0x00001f2008ee7812 */ /* 0x000fc400078ef8ee */
[----:B------:R-:W-:Y:S01]  /*1920*/  IADD3 R8, P0, PT, R183, UR38, RZ ;  /* 0x00000026b7087c10 */ /* 0x000fe2000ff1e0ff */
[C---:B------:R-:W-:Y:S01]  /*1930*/  IMAD R7, R20.reuse, UR11, R7 ;  /* 0x0000000b14077c24 */ /* 0x040fe2000f8e0207 */
[----:B------:R-:W-:Y:S01]  /*1940*/  SHF.R.U32.HI R210, RZ, 0x1, R216 ;  /* 0x00000001ffd27819 */ /* 0x000fe200000116d8 */
[----:B------:R-:W-:Y:S02]  /*1950*/  IMAD R5, R20, UR9, R5 ;  /* 0x0000000914057c24 */ /* 0x000fe4000f8e0205 */
[----:B-1----:R-:W-:Y:S01]  /*1960*/  IMAD.WIDE.U32 R2, R9, 0x80, R20 ;  /* 0x0000008009027825 */ /* 0x002fe200078e0014 */
[----:B------:R-:W-:-:S03]  /*1970*/  SHF.R.S32.HI R9, RZ, 0x1f, R0 ;  /* 0x0000001fff097819 */ /* 0x000fc60000011400 */
[----:B----4-:R-:W-:Y:S01]  /*1980*/  IMAD.U32 R12, RZ, RZ, UR12 ;  /* 0x0000000cff0c7e24 */ /* 0x010fe2000f8e00ff */
[----:B------:R-:W-:Y:S01]  /*1990*/  UIADD3 UR12, UPT, UPT, -UR31, UR33, URZ ;  /* 0x000000211f0c7290 */ /* 0x000fe2000fffe1ff */
[C---:B--2---:R-:W-:Y:S02]  /*19a0*/  IMAD R11, R9.reuse, UR4, RZ ;  /* 0x00000004090b7c24 */ /* 0x044fe4000f8e02ff */
[----:B------:R-:W-:Y:S02]  /*19b0*/  IMAD R10, R9, UR6, RZ ;  /* 0x00000006090a7c24 */ /* 0x000fe4000f8e02ff */
[----:B------:R-:W-:Y:S01]  /*19c0*/  IMAD R11, R0, UR5, R11 ;  /* 0x00000005000b7c24 */ /* 0x000fe2000f8e020b */
[----:B------:R-:W-:Y:S01]  /*19d0*/  ISETP.GE.AND P2, PT, R20, UR12, PT ;  /* 0x0000000c14007c0c */ /* 0x000fe2000bf46270 */
[----:B------:R-:W-:-:S04]  /*19e0*/  IMAD.WIDE.U32 R6, R0, UR4, R6 ;  /* 0x0000000400067c25 */ /* 0x000fc8000f8e0006 */
[----:B------:R-:W-:Y:S01]  /*19f0*/  IMAD R10, R0, UR7, R10 ;  /* 0x00000007000a7c24 */ /* 0x000fe2000f8e020a */
[----:B-----5:R-:W-:Y:S01]  /*1a00*/  LEA R182, P1, R6, UR16, 0x1 ;  /* 0x0000001006b67c11 */ /* 0x020fe2000f8208ff */
[----:B------:R-:W-:Y:S01]  /*1a10*/  IMAD.WIDE.U32 R4, R0, UR6, R4 ;  /* 0x0000000600047c25 */ /* 0x000fe2000f8e0004 */
[----:B------:R-:W-:Y:S02]  /*1a20*/  IADD3 R0, PT, PT, R7, R11, RZ ;  /* 0x0000000b07007210 */ /* 0x000fe40007ffe0ff */
[----:B------:R-:W-:Y:S01]  /*1a30*/  MOV R7, UR13 ;  /* 0x0000000d00077c02 */ /* 0x000fe20008000f00 */
[----:B------:R-:W-:Y:S01]  /*1a40*/  IMAD.X R9, RZ, RZ, UR35, P0 ;  /* 0x00000023ff097e24 */ /* 0x000fe200080e06ff */
[----:B------:R-:W-:Y:S01]  /*1a50*/  LEA R24, P0, R4, UR14, 0x1 ;  /* 0x0000000e04187c11 */ /* 0x000fe2000f8008ff */
[----:B------:R-:W-:Y:S01]  /*1a60*/  IMAD.IADD R5, R5, 0x1, R10 ;  /* 0x0000000105057824 */ /* 0x000fe200078e020a */
[----:B------:R-:W-:Y:S01]  /*1a70*/  LEA.HI.X R23, R6, UR17, R0, 0x1, P1 ;  /* 0x0000001106177c11 */ /* 0x000fe200088f0c00 */
[----:B------:R1:W-:Y:S01]  /*1a80*/  STL [R1+0x330], R182 ;  /* 0x000330b601007387 */ /* 0x0003e20000100800 */
[----:B------:R-:W-:Y:S01]  /*1a90*/  IMAD.WIDE.U32 R8, R12, UR36, R8 ;  /* 0x000000240c087c25 */ /* 0x000fe2000f8e0008 */
[----:B---3--:R-:W-:Y:S01]  /*1aa0*/  ULEA UR35, UR37, UR39, 0x18 ;  /* 0x0000002725237291 */ /* 0x008fe2000f8ec0ff */
[----:B------:R-:W-:Y:S01]  /*1ab0*/  LEA.HI.X R19, R4, UR15, R5, 0x1, P0 ;  /* 0x0000000f04137c11 */ /* 0x000fe200080f0c05 */
[----:B------:R1:W-:Y:S01]  /*1ac0*/  STL [R1+0x338], R24 ;  /* 0x0003381801007387 */ /* 0x0003e20000100800 */
[----:B------:R-:W-:-:S03]  /*1ad0*/  IMAD R5, R7, UR36, R9 ;  /* 0x0000002407057c24 */ /* 0x000fc6000f8e0209 */
[----:B------:R1:W-:Y:S01]  /*1ae0*/  STL [R1+0x320], R23 ;  /* 0x0003201701007387 */ /* 0x0003e20000100800 */
[----:B------:R-:W-:-:S03]  /*1af0*/  LEA R238, R238, UR35, 0x1 ;  /* 0x00000023eeee7c11 */ /* 0x000fc6000f8e08ff */
        /* <DEDUP_REMOVED lines=19> */
.L_x_1087:
[----:B------:R2:W-:Y:S02]  /*1c30*/  STS.128 [R238], RZ ;  /* 0x000000ffee007388 */ /* 0x0005e40000000c00 */
.L_x_1086:
[----:B------:R-:W-:Y:S05]  /*1c40*/  BSYNC.RECONVERGENT B0 ;  /* 0x0000000000007941 */ /* 0x000fea0003800200 */
.L_x_1085:
[C---:B------:R-:W-:Y:S01]  /*1c50*/  VIADD R12, R20.reuse, 0x20 ;  /* 0x00000020140c7836 */ /* 0x040fe20000000000 */
[----:B------:R-:W-:Y:S01]  /*1c60*/  USHF.L.U32 UR15, UR10, 0x7, URZ ;  /* 0x000000070a0f7899 */ /* 0x000fe200080006ff */
[C---:B------:R-:W-:Y:S01]  /*1c70*/  VIADD R13, R20.reuse, 0x40 ;  /* 0x00000040140d7836 */ /* 0x040fe20000000000 */
[----:B------:R-:W-:Y:S01]  /*1c80*/  USHF.L.U64.HI UR14, UR10, 0x7, UR11 ;  /* 0x000000070a0e7899 */ /* 0x000fe2000801020b */
[----:B------:R-:W-:Y:S01]  /*1c90*/  VIADD R14, R20, 0x60 ;  /* 0x00000060140e7836 */ /* 0x000fe20000000000 */
[----:B------:R-:W-:Y:S01]  /*1ca0*/  ISETP.GE.AND P0, PT, R12, UR12, PT ;  /* 0x0000000c0c007c0c */ /* 0x000fe2000bf06270 */
[----:B------:R-:W-:Y:S01]  /*1cb0*/  UIADD3 UR13, UPT, UPT, -UR28, UR32, URZ ;  /* 0x000000201c0d7290 */ /* 0x000fe2000fffe1ff */
        /* <DEDUP_REMOVED lines=25> */
.L_x_1089:
[----:B------:R-:W-:Y:S05]  /*1e50*/  BSYNC.RECONVERGENT B0 ;  /* 0x0000000000007941 */ /* 0x000fea0003800200 */
.L_x_1088:
        /* <DEDUP_REMOVED lines=22> */
.L_x_1091:
[----:B------:R-:W-:Y:S05]  /*1fc0*/  BSYNC.RECONVERGENT B0 ;  /* 0x0000000000007941 */ /* 0x000fea0003800200 */
.L_x_1090:
        /* <DEDUP_REMOVED lines=21> */
.L_x_1093:
[----:B------:R-:W-:Y:S05]  /*2120*/  BSYNC.RECONVERGENT B0 ;  /* 0x0000000000007941 */ /* 0x000fea0003800200 */
.L_x_1092:
        /* <DEDUP_REMOVED lines=18> */
.L_x_1096:
[----:B------:R1:W-:Y:S02]  /*2250*/  STS.128 [R238+0x2000], RZ ;  /* 0x002000ffee007388 */ /* 0x0003e40000000c00 */
.L_x_1095:
[----:B------:R-:W-:Y:S05]  /*2260*/  BSYNC.RECONVERGENT B0 ;  /* 0x0000000000007941 */ /* 0x000fea0003800200 */
.L_x_1094:
        /* <DEDUP_REMOVED lines=23> */
.L_x_1098:
[----:B------:R-:W-:Y:S05]  /*23e0*/  BSYNC.RECONVERGENT B0 ;  /* 0x0000000000007941 */ /* 0x000fea0003800200 */
.L_x_1097:
        /* <DEDUP_REMOVED lines=16> */
.L_x_1100:
[----:B------:R-:W-:Y:S05]  /*24f0*/  BSYNC.RECONVERGENT B0 ;  /* 0x0000000000007941 */ /* 0x000fea0003800200 */
.L_x_1099:
        /* <DEDUP_REMOVED lines=20> */
.L_x_1102:
[----:B------:R-:W-:Y:S05]  /*2640*/  BSYNC.RECONVERGENT B0 ;  /* 0x0000000000007941 */ /* 0x000fea0003800200 */
.L_x_1101:
[----:B------:R-:W5:Y:S01]  /*2650*/  S2R R0, SR_CTAID.X ;  /* 0x0000000000007919 */ /* 0x000f620000002500 */
[----:B------:R-:W-:Y:S01]  /*2660*/  USHF.L.U32 UR34, UR34, 0x5, URZ ;  /* 0x0000000522227899 */ /* 0x000fe200080006ff */
[----:B--2---:R-:W-:Y:S01]  /*2670*/  LOP3.LUT R2, R216, 0x1f, RZ, 0xc0, !PT ;  /* 0x0000001fd8027812 */ /* 0x004fe200078ec0ff */
[----:B------:R-:W-:Y:S01]  /*2680*/  UIMAD.WIDE.U32 UR36, UR36, UR20, URZ ;  /* 0x00000014242472a5 */ /* 0x000fe2000f8e00ff */
[----:B------:R-:W0:Y:S01]  /*2690*/  LDGDEPBAR ;  /* 0x00000000000079af */ /* 0x000e220000000000 */
[----:B------:R-:W-:Y:S01]  /*26a0*/  USHF.R.S32.HI UR6, URZ, 0x1f, UR34 ;  /* 0x0000001fff067899 */ /* 0x000fe20008011422 */
[----:B------:R-:W-:Y:S01]  /*26b0*/  SHF.R.U32.HI R180, RZ, 0x5, R216 ;  /* 0x00000005ffb47819 */ /* 0x000fe200000116d8 */
[----:B------:R-:W-:Y:S01]  /*26c0*/  UIMAD UR15, UR15, UR20, URZ ;  /* 0x000000140f0f72a4 */ /* 0x000fe2000f8e02ff */
[----:B------:R-:W-:Y:S01]  /*26d0*/  IADD3 R229, P1, P0, R16, UR34, R2 ;  /* 0x0000002210e57c10 */ /* 0x000fe2000f83e002 */
[----:B------:R-:W-:Y:S01]  /*26e0*/  UIADD3 UR30, UPT, UPT, UR32, UR30, -UR33 ;  /* 0x0000001e201e7290 */ /* 0x000fe2000fffe821 */
[----:B------:R-:W-:Y:S01]  /*26f0*/  BSSY.RECONVERGENT B0, `(.L_x_1103) ;  /* 0x0000018000007945 */ /* 0x000fe20003800200 */
[----:B------:R-:W-:Y:S01]  /*2700*/  UIADD3 UR15, UPT, UPT, UR37, UR15, URZ ;  /* 0x0000000f250f7290 */ /* 0x000fe2000fffe0ff */
[----:B------:R-:W-:-:S02]  /*2710*/  IADD3.X R181, PT, PT, R15, UR6, RZ, P1, P0 ;  /* 0x000000060fb57c10 */ /* 0x000fc40008fe04ff */
[----:B------:R-:W-:Y:S01]  /*2720*/  LOP3.LUT R22, R210, 0x1f0, RZ, 0xc0, !PT ;  /* 0x000001f0d2167812 */ /* 0x000fe200078ec0ff */
[----:B------:R-:W-:-:S04]  /*2730*/  DEPBAR.LE SB0, 0x0 ;  /* 0x000080000000791a */ /* 0x000fc80000000000 */
[----:B-----5:R-:W-:Y:S01]  /*2740*/  IMAD R180, R0, 0x8, R180 ;  /* 0x0000000800b47824 */ /* 0x020fe200078e02b4 */
[----:B------:R-:W-:Y:S06]  /*2750*/  BAR.SYNC.DEFER_BLOCKING 0x0 ;  /* 0x0000000000007b1d */ /* 0x000fec0000010000 */
        /* <DEDUP_REMOVED lines=14> */
.L_x_1105:
[----:B------:R2:W-:Y:S01]  /*2840*/  STS.128 [R238+0x4000], RZ ;  /* 0x004000ffee007388 */ /* 0x0005e20000000c00 */
[----:B------:R-:W-:Y:S05]  /*2850*/  BRA `(.L_x_1106) ;  /* 0x0000000000047947 */ /* 0x000fea0003800000 */
.L_x_1104:
[----:B------:R2:W-:Y:S02]  /*2860*/  STS.128 [R238+0x4000], RZ ;  /* 0x004000ffee007388 */ /* 0x0005e40000000c00 */
.L_x_1106:
[----:B------:R-:W-:Y:S05]  /*2870*/  BSYNC.RECONVERGENT B0 ;  /* 0x0000000000007941 */ /* 0x000fea0003800200 */
.L_x_1103:
[----:B------:R-:W-:Y:S01]  /*2880*/  IMAD.SHL.U32 R213, R216, 0x10, RZ ;  /* 0x00000010d8d57824 */ /* 0x000fe200078e00ff */
[----:B------:R-:W-:Y:S01]  /*2890*/  ISETP.GE.AND P0, PT, R12, UR13, PT ;  /* 0x0000000d0c007c0c */ /* 0x000fe2000bf06270 */
[----:B------:R-:W-:Y:S01]  /*28a0*/  BSSY.RECONVERGENT B0, `(.L_x_1107) ;  /* 0x0000021000007945 */ /* 0x000fe20003800200 */
[----:B------:R-:W-:Y:S02]  /*28b0*/  LOP3.LUT R3, R17, 0x8, R216, 0x78, !PT ;  /* 0x0000000811037812 */ /* 0x000fe400078e78d8 */
[----:B------:R-:W-:Y:S02]  /*28c0*/  LOP3.LUT R2, R213, 0x100, RZ, 0xc0, !PT ;  /* 0x00000100d5027812 */ /* 0x000fe400078ec0ff */
[----:B------:R-:W-:Y:S02]  /*28d0*/  LOP3.LUT R0, R18, 0x100, RZ, 0xc0, !PT ;  /* 0x0000010012007812 */ /* 0x000fe400078ec0ff */
[--C-:B--2---:R-:W-:Y:S02]  /*28e0*/  LOP3.LUT R5, R2, 0x20, R18.reuse, 0xf8, !PT ;  /* 0x0000002002057812 */ /* 0x104fe400078ef812 */
[----:B------:R-:W-:-:S02]  /*28f0*/  LOP3.LUT R0, R0, 0x20, R18, 0xf8, !PT ;  /* 0x0000002000007812 */ /* 0x000fc400078ef812 */
[----:B------:R-:W-:Y:S01]  /*2900*/  LOP3.LUT R213, R213, 0x3e00, RZ, 0xc0, !PT ;  /* 0x00003e00d5d57812 */ /* 0x000fe200078ec0ff */
[----:B------:R2:W-:Y:S01]  /*2910*/  STL [R1+0x224], R5 ;  /* 0x0002240501007387 */ /* 0x0005e20000100800 */
[----:B------:R-:W-:Y:S02]  /*2920*/  LOP3.LUT R2, R17, 0x8, R210, 0x78, !PT ;  /* 0x0000000811027812 */ /* 0x000fe400078e78d2 */
[----:B------:R-:W-:Y:S01]  /*2930*/  LOP3.LUT R0, R0, R213, RZ, 0xfc, !PT ;  /* 0x000000d500007212 */ /* 0x000fe200078efcff */
[----:B------:R2:W-:Y:S01]  /*2940*/  STL [R1+0x22c], R3 ;  /* 0x00022c0301007387 */ /* 0x0005e20000100800 */
[----:B------:R-:W-:Y:S02]  /*2950*/  ISETP.GE.AND P2, PT, R13, UR13, PT ;  /* 0x0000000d0d007c0c */ /* 0x000fe4000bf46270 */
[----:B------:R-:W-:Y:S01]  /*2960*/  ISETP.GE.AND P1, PT, R14, UR13, PT ;  /* 0x0000000d0e007c0c */ /* 0x000fe2000bf26270 */
[----:B------:R2:W-:Y:S01]  /*2970*/  @P0 STS.128 [R238+0x4800], RZ ;  /* 0x004800ffee000388 */ /* 0x0005e20000000c00 */
[----:B------:R-:W-:-:S02]  /*2980*/  IMAD.IADD R4, R0, 0x1, R2 ;  /* 0x0000000100047824 */ /* 0x000fc400078e0202 */
[----:B------:R-:W-:Y:S01]  /*2990*/  IMAD.IADD R0, R3, 0x1, R5 ;  /* 0x0000000103007824 */ /* 0x000fe200078e0205 */
[----:B------:R-:W-:Y:S08]  /*29a0*/  @P0 BRA `(.L_x_1108) ;  /* 0x0000000000400947 */ /* 0x000ff00003800000 */
        /* <DEDUP_REMOVED lines=8> */
[----:B--2---:R-:W-:-:S04]  /*2a30*/  IMAD.U32 R3, RZ, RZ, UR7 ;  /* 0x00000007ff037e24 */ /* 0x004fc8000f8e00ff */
[----:B------:R-:W-:Y:S01]  /*2a40*/  IMAD.U32 R5, RZ, RZ, UR6 ;  /* 0x00000006ff057e24 */ /* 0x000fe2000f8e00ff */
[----:B------:R-:W-:-:S04]  /*2a50*/  LEA R2, P0, R3, R24, 0x1 ;  /* 0x0000001803027211 */ /* 0x000fc800078008ff */
[----:B------:R-:W-:-:S05]  /*2a60*/  LEA.HI.X R3, R3, R19, R5, 0x1, P0 ;  /* 0x0000001303037211 */ /* 0x000fca00000f0c05 */
[----:B------:R-:W-:Y:S01]  /*2a70*/  @!PT LDS RZ, [RZ] ;  /* 0x00000000fffff984 */ /* 0x000fe20000000800 */
[----:B------:R-:W-:Y:S01]  /*2a80*/  @!PT LDS RZ, [RZ] ;  /* 0x00000000fffff984 */ /* 0x000fe20000000800 */
[----:B------:R-:W-:Y:S01]  /*2a90*/  @!PT LDS RZ, [RZ] ;  /* 0x00000000fffff984 */ /* 0x000fe20000000800 */
[----:B------:R2:W-:Y:S04]  /*2aa0*/  LDGSTS.E.BYPASS.LTC128B.128 [R238+0x4800], desc[UR24][R2.64] ;  /* 0x0480000002ee7fae */ /* 0x0005e8000b981a18 */
.L_x_1108:
[----:B------:R-:W-:Y:S05]  /*2ab0*/  BSYNC.RECONVERGENT B0 ;  /* 0x0000000000007941 */ /* 0x000fea0003800200 */
.L_x_1107:
        /* <DEDUP_REMOVED lines=19> */
.L_x_1110:
[----:B------:R-:W-:Y:S05]  /*2bf0*/  BSYNC.RECONVERGENT B0 ;  /* 0x0000000000007941 */ /* 0x000fea0003800200 */
.L_x_1109:
        /* <DEDUP_REMOVED lines=20> */
.L_x_1112:
[----:B------:R-:W-:Y:S05]  /*2d40*/  BSYNC.RECONVERGENT B0 ;  /* 0x0000000000007941 */ /* 0x000fea0003800200 */
.L_x_1111:
[----:B-1----:R-:W-:Y:S01]  /*2d50*/  LDSM.16.M88.4 R16, [R8] ;  /* 0x000000000810783b */ /* 0x002fe20000000200 */
[----:B--2---:R-:W-:Y:S01]  /*2d60*/  IMAD.MOV.U32 R2, RZ, RZ, 0x20 ;  /* 0x00000020ff027424 */ /* 0x004fe200078e00ff */
[----:B------:R-:W-:Y:S01]  /*2d70*/  LOP3.LUT P6, RZ, R216, 0x4, RZ, 0xc0, !PT ;  /* 0x00000004d8ff7812 */ /* 0x000fe200078cc0ff */
[----:B------:R-:W-:Y:S01]  /*2d80*/  UISETP.GT.AND UP0, UPT, UR20, UR18, UPT ;  /* 0x000000121400728c */ /* 0x000fe2000bf04270 */
[----:B------:R-:W1:Y:S01]  /*2d90*/  LDSM.16.M88.4 R4, [R0+0x2000] ;  /* 0x002000000004783b */ /* 0x000e620000000200 */
[----:B------:R-:W-:Y:S01]  /*2da0*/  LOP3.LUT R3, R20, 0x7, RZ, 0xc0, !PT ;  /* 0x0000000714037812 */ /* 0x000fe200078ec0ff */
[----:B------:R-:W-:Y:S01]  /*2db0*/  IMAD.SHL.U32 R211, R216, 0x2, RZ ;  /* 0x00000002d8d37824 */ /* 0x000fe200078e00ff */
[----:B------:R-:W-:Y:S01]  /*2dc0*/  SEL R2, R2, 0xffffffe0, !P6 ;  /* 0xffffffe002027807 */ /* 0x000fe20007000000 */
[----:B------:R-:W2:Y:S01]  /*2dd0*/  LDSM.16.M88.4 R12, [R8+0x1000] ;  /* 0x00100000080c783b */ /* 0x000ea20000000200 */
[----:B------:R-:W-:Y:S01]  /*2de0*/  IADD3 R3, PT, PT, R3, UR31, R22 ;  /* 0x0000001f03037c10 */ /* 0x000fe2000fffe016 */
[----:B------:R-:W1:Y:S01]  /*2df0*/  LDCU.U8 UR6, c[0x0][0x4f8] ;  /* 0x00009f00ff0677ac */ /* 0x000e620008000000 */
[----:B------:R-:W-:Y:S01]  /*2e00*/  LOP3.LUT R211, R211, 0x6, RZ, 0xc0, !PT ;  /* 0x00000006d3d37812 */ /* 0x000fe200078ec0ff */
[----:B------:R-:W5:Y:S04]  /*2e10*/  LDSM.16.M88.4 R44, [R0+0x2400] ;  /* 0x00240000002c783b */ /* 0x000f680000000200 */
[----:B------:R-:W4:Y:S04]  /*2e20*/  LDSM.16.M88.4 R40, [R0+0x2800] ;  /* 0x002800000028783b */ /* 0x000f280000000200 */
[----:B------:R-:W4:Y:S04]  /*2e30*/  LDSM.16.M88.4 R36, [R0+0x2c00] ;  /* 0x002c00000024783b */ /* 0x000f280000000200 */
[----:B------:R-:W4:Y:S04]  /*2e40*/  LDSM.16.M88.4 R32, [R0+0x3000] ;  /* 0x003000000020783b */ /* 0x000f280000000200 */
[----:B------:R-:W4:Y:S04]  /*2e50*/  LDSM.16.M88.4 R28, [R0+0x3400] ;  /* 0x00340000001c783b */ /* 0x000f280000000200 */
[----:B------:R-:W4:Y:S04]  /*2e60*/  LDSM.16.M88.4 R24, [R0+0x3800] ;  /* 0x003800000018783b */ /* 0x000f280000000200 */
[----:B------:R3:W4:Y:S04]  /*2e70*/  LDSM.16.M88.4 R80, [R0+0x3c00] ;  /* 0x003c00000050783b */ /* 0x0007280000000200 */
[----:B------:R-:W0:Y:S01]  /*2e80*/  LDGDEPBAR ;  /* 0x00000000000079af */ /* 0x000e220000000000 */
[-C--:B-1----:R-:W-:Y:S08]  /*2e90*/  HMMA.16816.F32 R172, R16, R4.reuse, RZ ;  /* 0x0000000410ac723c */ /* 0x082ff000000018ff */
[----:B--2---:R-:W-:Y:S01]  /*2ea0*/  HMMA.16816.F32 R148, R12, R4, RZ ;  /* 0x000000040c94723c */ /* 0x004fe200000018ff */
[----:B---3--:R-:W-:-:S07]  /*2eb0*/  IMAD.IADD R0, R0, 0x1, R2 ;  /* 0x0000000100007824 */ /* 0x008fce00078e0202 */
[-C--:B------:R-:W-:Y:S01]  /*2ec0*/  HMMA.16816.F32 R144, R12, R6.reuse, RZ ;  /* 0x000000060c90723c */ /* 0x080fe200000018ff */
[----:B------:R-:W-:Y:S01]  /*2ed0*/  IMAD.IADD R2, R8, 0x1, R2 ;  /* 0x0000000108027824 */ /* 0x000fe200078e0202 */
[----:B------:R-:W-:Y:S06]  /*2ee0*/  LDSM.16.M88.4 R52, [R0+0x3800] ;  /* 0x003800000034783b */ /* 0x000fec0000000200 */
[----:B------:R-:W-:Y:S01]  /*2ef0*/  HMMA.16816.F32 R176, R16, R6, RZ ;  /* 0x0000000610b0723c */ /* 0x000fe200000018ff */
[----:B------:R-:W1:Y:S04]  /*2f00*/  LDSM.16.M88.4 R4, [R2+0x1000] ;  /* 0x001000000204783b */ /* 0x000e680000000200 */
[----:B------:R-:W2:Y:S03]  /*2f10*/  LDSM.16.M88.4 R48, [R0+0x3c00] ;  /* 0x003c00000030783b */ /* 0x000ea60000000200 */
[C---:B-----5:R-:W-:Y:S01]  /*2f20*/  HMMA.16816.F32 R140, R12.reuse, R44, RZ ;  /* 0x0000002c0c8c723c */ /* 0x060fe200000018ff */
[----:B------:R-:W3:Y:S04]  /*2f30*/  LDSM.16.M88.4 R76, [R0+0x2000] ;  /* 0x00200000004c783b */ /* 0x000ee80000000200 */
[----:B------:R-:W5:Y:S03]  /*2f40*/  LDSM.16.M88.4 R72, [R0+0x2400] ;  /* 0x002400000048783b */ /* 0x000f660000000200 */
[----:B------:R-:W-:Y:S01]  /*2f50*/  HMMA.16816.F32 R112, R12, R46, RZ ;  /* 0x0000002e0c70723c */ /* 0x000fe200000018ff */
[----:B------:R-:W5:Y:S04]  /*2f60*/  LDSM.16.M88.4 R68, [R0+0x2800] ;  /* 0x002800000044783b */ /* 0x000f680000000200 */
[----:B------:R-:W5:Y:S03]  /*2f70*/  LDSM.16.M88.4 R64, [R0+0x2c00] ;  /* 0x002c00000040783b */ /* 0x000f660000000200 */
[C---:B------:R-:W-:Y:S01]  /*2f80*/  HMMA.16816.F32 R84, R16.reuse, R44, RZ ;  /* 0x0000002c1054723c */ /* 0x040fe200000018ff */
[----:B------:R-:W5:Y:S04]  /*2f90*/  LDSM.16.M88.4 R60, [R0+0x3000] ;  /* 0x00300000003c783b */ /* 0x000f680000000200 */
[----:B------:R1:W5:Y:S03]  /*2fa0*/  LDSM.16.M88.4 R56, [R0+0x3400] ;  /* 0x003400000038783b */ /* 0x0003660000000200 */
[----:B------:R-:W-:Y:S01]  /*2fb0*/  HMMA.16816.F32 R168, R16, R46, RZ ;  /* 0x0000002e10a8723c */ /* 0x000fe200000018ff */
[----:B------:R2:W5:Y:S01]  /*2fc0*/  LDSM.16.M88.4 R8, [R2] ;  /* 0x000000000208783b */ /* 0x0005620000000200 */
[----:B------:R-:W-:-:S06]  /*2fd0*/  DEPBAR.LE SB0, 0x0 ;  /* 0x000080000000791a */ /* 0x000fcc0000000000 */
[C---:B----4-:R-:W-:Y:S08]  /*2fe0*/  HMMA.16816.F32 R136, R12.reuse, R40, RZ ;  /* 0x000000280c88723c */ /* 0x050ff000000018ff */
[----:B------:R-:W-:Y:S01]  /*2ff0*/  HMMA.16816.F32 R108, R12, R42, RZ ;  /* 0x0000002a0c6c723c */ /* 0x000fe200000018ff */
[----:B-1----:R-:W-:-:S07]  /*3000*/  IMAD.U32 R0, RZ, RZ, UR32 ;  /* 0x00000020ff007e24 */ /* 0x002fce000f8e00ff */
[----:B------:R-:W-:Y:S01]  /*3010*/  HMMA.16816.F32 R44, R16, R40, RZ ;  /* 0x00000028102c723c */ /* 0x000fe200000018ff */
[----:B--2---:R-:W-:-:S05]  /*3020*/  IMAD.U32 R2, RZ, RZ, UR30 ;  /* 0x0000001eff027e24 */ /* 0x004fca000f8e00ff */
[----:B------:R-:W-:Y:S02]  /*3030*/  IADD3 R2, PT, PT, R3, 0x1, R2 ;  /* 0x0000000103027810 */ /* 0x000fe40007ffe002 */
[----:B------:R-:W-:Y:S02]  /*3040*/  HMMA.16816.F32 R164, R16, R42, RZ ;  /* 0x0000002a10a4723c */ /* 0x000fe400000018ff */
[C-C-:B------:R-:W-:Y:S02]  /*3050*/  VIADDMNMX R186, R2.reuse, 0x8, R0.reuse, PT ;  /* 0x0000000802ba7846 */ /* 0x140fe40003800100 */
[C-C-:B------:R-:W-:Y:S02]  /*3060*/  VIADDMNMX R184, R2.reuse, 0x40, R0.reuse, PT ;  /* 0x0000004002b87846 */ /* 0x140fe40003800100 */
[C---:B------:R-:W-:Y:S02]  /*3070*/  VIADDMNMX R185, R2.reuse, 0x48, R0, PT ;  /* 0x0000004802b97846 */ /* 0x040fe40003800100 */
[----:B------:R-:W-:Y:S01]  /*3080*/  HMMA.16816.F32 R132, R12, R36, RZ ;  /* 0x000000240c84723c */ /* 0x000fe200000018ff */
[----:B------:R-:W-:-:S07]  /*3090*/  VIMNMX R220, PT, PT, R2, UR32, PT ;  /* 0x0000002002dc7c48 */ /* 0x000fce000bfe0100 */
[----:B------:R-:W-:Y:S08]  /*30a0*/  HMMA.16816.F32 R104, R12, R38, RZ ;  /* 0x000000260c68723c */ /* 0x000ff000000018ff */
        /* <DEDUP_REMOVED lines=19> */
[C---:B------:R-:W-:Y:S08]  /*31e0*/  HMMA.16816.F32 R204, R4.reuse, R50, R88 ;  /* 0x0000003204cc723c */ /* 0x040ff00000001858 */
[C---:B---3--:R-:W-:Y:S08]  /*31f0*/  HMMA.16816.F32 R196, R4.reuse, R76, R148 ;  /* 0x0000004c04c4723c */ /* 0x048ff00000001894 */
        /* <DEDUP_REMOVED lines=28> */
[----:B------:R-:W-:Y:S01]  /*33c0*/  HMMA.16816.F32 R224, R4, R48, R116 ;  /* 0x0000003004e0723c */ /* 0x000fe20000001874 */
[----:B------:R-:W-:-:S05]  /*33d0*/  IMAD.U32 R4, RZ, RZ, UR29 ;  /* 0x0000001dff047e24 */ /* 0x000fca000f8e00ff */
[----:B------:R-:W-:Y:S01]  /*33e0*/  IADD3 R219, PT, PT, R3, UR32, -R4 ;  /* 0x0000002003db7c10 */ /* 0x000fe2000fffe804 */
[----:B------:R-:W-:Y:S01]  /*33f0*/  VIADD R3, R211, UR28 ;  /* 0x0000001cd3037c36 */ /* 0x000fe20008000000 */
[----:B------:R-:W-:Y:S06]  /*3400*/  BAR.SYNC.DEFER_BLOCKING 0x0 ;  /* 0x0000000000007b1d */ /* 0x000fec0000010000 */
[----:B------:R-:W-:Y:S06]  /*3410*/  BRA.U !UP0, `(.L_x_1113) ;  /* 0x0000000108e87547 */ /* 0x000fec000b800000 */
[----:B------:R-:W1:Y:S01]  /*3420*/  LDCU UR7, c[0x0][0x440] ;  /* 0x00008800ff0777ac */ /* 0x000e620008000800 */
[----:B------:R-:W-:Y:S01]  /*3430*/  IMAD.U32 R0, RZ, RZ, UR10 ;  /* 0x0000000aff007e24 */ /* 0x000fe2000f8e00ff */
[----:B------:R-:W-:Y:S01]  /*3440*/  BSSY.RECONVERGENT B0, `(.L_x_1114) ;  /* 0x0000036000007945 */ /* 0x000fe20003800200 */
[----:B------:R-:W-:Y:S01]  /*3450*/  IMAD.U32 R5, RZ, RZ, UR10 ;  /* 0x0000000aff057e24 */ /* 0x000fe2000f8e00ff */
[----:B------:R-:W-:Y:S01]  /*3460*/  UIADD3 UR13, UPT, UPT, UR21, -0x2, URZ ;  /* 0xfffffffe150d7890 */ /* 0x000fe2000fffe0ff */
[----:B------:R-:W-:-:S03]  /*3470*/  IMAD.U32 R4, RZ, RZ, UR11 ;  /* 0x0000000bff047e24 */ /* 0x000fc6000f8e00ff */
[----:B------:R-:W-:-:S04]  /*3480*/  UIMAD.WIDE.U32 UR16, UR13, UR10, URZ ;  /* 0x0000000a0d1072a5 */ /* 0x000fc8000f8e00ff */
[----:B------:R-:W-:Y:S02]  /*3490*/  UIMAD UR13, UR13, UR11, UR17 ;  /* 0x0000000b0d0d72a4 */ /* 0x000fe4000f8e0211 */
[----:B------:R-:W-:Y:S02]  /*34a0*/  USHF.L.U32 UR14, UR16, 0x7, URZ ;  /* 0x00000007100e7899 */ /* 0x000fe400080006ff */
[----:B------:R-:W-:Y:S01]  /*34b0*/  USHF.L.U64.HI UR15, UR16, 0x7, UR13 ;  /* 0x00000007100f7899 */ /* 0x000fe2000801020d */
[C---:B-1----:R-:W-:Y:S02]  /*34c0*/  ISETP.GE.AND P0, PT, R183.reuse, UR7, PT ;  /* 0x00000007b7007c0c */ /* 0x042fe4000bf06270 */
[----:B------:R-:W-:-:S11]  /*34d0*/  ISETP.GE.AND P1, PT, R183, UR7, PT ;  /* 0x00000007b7007c0c */ /* 0x000fd6000bf26270 */
[----:B------:R-:W-:Y:S01]  /*34e0*/  VOTEU.ALL UP0, P0 ;  /* 0x0000000000ff7886 */ /* 0x000fe20000000000 */
[----:B------:R-:W-:Y:S01]  /*34f0*/  @!P0 LEA R2, P2, R0, UR14, 0x6 ;  /* 0x0000000e00028c11 */ /* 0x000fe2000f8430ff */
[----:B------:R-:W-:-:S03]  /*3500*/  IMAD.U32 R0, RZ, RZ, UR14 ;  /* 0x0000000eff007e24 */ /* 0x000fc6000f8e00ff */
[----:B------:R-:W-:Y:S01]  /*3510*/  @!UP0 UIADD3 UR5, UP1, UPT, UR5, UR14, URZ ;  /* 0x0000000e05058290 */ /* 0x000fe2000ff3e0ff */
[----:B------:R-:W-:Y:S01]  /*3520*/  @!P0 LEA.HI.X R7, R5, UR15, R4, 0x6, P2 ;  /* 0x0000000f05078c11 */ /* 0x000fe200090f3404 */
[----:B------:R-:W-:Y:S01]  /*3530*/  IMAD.U32 R5, RZ, RZ, UR15 ;  /* 0x0000000fff057e24 */ /* 0x000fe2000f8e00ff */
[-C--:B------:R-:W-:Y:S01]  /*3540*/  @!P1 LEA R8, P4, R0, R182.reuse, 0x1 ;  /* 0x000000b600089211 */ /* 0x080fe200078808ff */
[----:B------:R-:W-:Y:S01]  /*3550*/  @!UP0 UIADD3.X UR4, UPT, UPT, UR4, UR15, URZ, UP1, !UPT ;  /* 0x0000000f04048290 */ /* 0x000fe20008ffe4ff */
[-C--:B------:R-:W-:Y:S01]  /*3560*/  @!P0 LEA R4, P2, R2, R182.reuse, 0x1 ;  /* 0x000000b602048211 */ /* 0x080fe200078408ff */
[----:B------:R-:W-:Y:S01]  /*3570*/  IMAD.U32 R10, RZ, RZ, UR5 ;  /* 0x00000005ff0a7e24 */ /* 0x000fe2000f8e00ff */
[-C--:B------:R-:W-:Y:S02]  /*3580*/  @!P1 LEA.HI.X R9, R0, R23.reuse, R5, 0x1, P4 ;  /* 0x0000001700099211 */ /* 0x080fe400020f0c05 */
        /* <DEDUP_REMOVED lines=33> */
.L_x_1115:
[----:B------:R-:W-:Y:S05]  /*37a0*/  BSYNC.RECONVERGENT B0 ;  /* 0x0000000000007941 */ /* 0x000fea0003800200 */
.L_x_1114:
[----:B------:R-:W0:Y:S02]  /*37b0*/  LDGDEPBAR ;  /* 0x00000000000079af */ /* 0x000e240000000000 */
.L_x_1113:
[----:B------:R-:W-:Y:S01]  /*37c0*/  VIADD R0, R3, 0x9 ;  /* 0x0000000903007836 */ /* 0x000fe20000000000 */
[----:B------:R-:W-:Y:S01]  /*37d0*/  STL.64 [R1+0x3b8], R248 ;  /* 0x0003b8f801007387 */ /* 0x000fe20000100a00 */
[C---:B------:R-:W-:Y:S01]  /*37e0*/  VIADD R237, R219.reuse, 0x40 ;  /* 0x00000040dbed7836 */ /* 0x040fe20000000000 */
[----:B------:R-:W-:Y:S01]  /*37f0*/  USHF.L.U32 UR33, UR20, 0x2, URZ ;  /* 0x0000000214217899 */ /* 0x000fe200080006ff */
[C---:B------:R-:W-:Y:S01]  /*3800*/  VIADD R236, R219.reuse, 0x8 ;  /* 0x00000008dbec7836 */ /* 0x040fe20000000000 */
[-C--:B------:R-:W-:Y:S01]  /*3810*/  ISETP.GT.AND P2, PT, R219, R0.reuse, PT ;  /* 0x00000000db00720c */ /* 0x080fe20003f44270 */
[C---:B------:R-:W-:Y:S01]  /*3820*/  VIADD R2, R3.reuse, 0x8 ;  /* 0x0000000803027836 */ /* 0x040fe20000000000 */
[----:B------:R3:W-:Y:S01]  /*3830*/  STL.64 [R1+0x3a8], R210 ;  /* 0x0003a8d201007387 */ /* 0x0007e20000100a00 */
[----:B-1----:R-:W-:Y:S01]  /*3840*/  VIADD R5, R3, 0x11 ;  /* 0x0000001103057836 */ /* 0x002fe20000000000 */
[----:B------:R-:W-:Y:S01]  /*3850*/  FSEL R18, R77, -INF , !P2 ;  /* 0xff8000004d127808 */ /* 0x000fe20005000000 */
[----:B------:R-:W-:Y:S01]  /*3860*/  VIADD R252, R219, 0x48 ;  /* 0x00000048dbfc7836 */ /* 0x000fe20000000000 */
[----:B------:R-:W-:Y:S01]  /*3870*/  ISETP.GT.AND P2, PT, R237, R0, PT ;  /* 0x00000000ed00720c */ /* 0x000fe20003f44270 */
[C---:B------:R-:W-:Y:S01]  /*3880*/  VIADD R4, R3.reuse, 0x1 ;  /* 0x0000000103047836 */ /* 0x040fe20000000000 */
[C---:B------:R-:W-:Y:S01]  /*3890*/  ISETP.GT.AND P1, PT, R236.reuse, R2, PT ;  /* 0x00000002ec00720c */ /* 0x040fe20003f24270 */
[----:B--2---:R-:W-:Y:S01]  /*38a0*/  VIADD R6, R3, 0x10 ;  /* 0x0000001003067836 */ /* 0x004fe20000000000 */
[----:B------:R-:W-:Y:S01]  /*38b0*/  FSEL R16, R145, -INF , !P2 ;  /* 0xff80000091107808 */ /* 0x000fe20005000000 */
[----:B------:R-:W-:Y:S01]  /*38c0*/  VIADD R8, R3, 0x18 ;  /* 0x0000001803087836 */ /* 0x000fe20000000000 */
[-C--:B------:R-:W-:Y:S01]  /*38d0*/  ISETP.GT.AND P2, PT, R219, R5.reuse, PT ;  /* 0x00000005db00720c */ /* 0x080fe20003f44270 */
[----:B------:R-:W-:Y:S01]  /*38e0*/  VIADD R7, R3, 0x19 ;  /* 0x0000001903077836 */ /* 0x000fe20000000000 */
[----:B------:R-:W-:Y:S01]  /*38f0*/  ISETP.GT.AND P0, PT, R236, R0, PT ;  /* 0x00000000ec00720c */ /* 0x000fe20003f04270 */
[----:B------:R-:W-:Y:S01]  /*3900*/  UIADD3 UR5, UPT, UPT, UR33, 0x1, URZ ;  /* 0x0000000121057890 */ /* 0x000fe2000fffe0ff */
[----:B------:R-:W-:Y:S01]  /*3910*/  FSEL R11, R78, -INF , !P1 ;  /* 0xff8000004e0b7808 */ /* 0x000fe20004800000 */
[----:B------:R-:W-:Y:S01]  /*3920*/  UIADD3 UR4, UPT, UPT, UR27, -0x4498517b, URZ ;  /* 0xbb67ae851b047890 */ /* 0x000fe2000fffe0ff */
[CC--:B------:R-:W-:Y:S01]  /*3930*/  ISETP.GT.AND P1, PT, R252.reuse, R2.reuse, PT ;  /* 0x00000002fc00720c */ /* 0x0c0fe20003f24270 */
[----:B------:R-:W-:Y:S01]  /*3940*/  UIADD3 UR32, UPT, UPT, UR26, -0x61c88647, URZ ;  /* 0x9e3779b91a207890 */ /* 0x000fe2000fffe0ff */
[----:B------:R-:W-:Y:S01]  /*3950*/  FSEL R26, R85, -INF , !P2 ;  /* 0xff800000551a7808 */ /* 0x000fe20005000000 */
[----:B------:R-:W-:Y:S01]  /*3960*/  UIADD3 UR31, UPT, UPT, UR26, 0x3c6ef372, URZ ;  /* 0x3c6ef3721a1f7890 */ /* 0x000fe2000fffe0ff */
[C---:B------:R-:W-:Y:S01]  /*3970*/  ISETP.GT.AND P3, PT, R219.reuse, R2, PT ;  /* 0x00000002db00720c */ /* 0x040fe20003f64270 */
[----:B------:R-:W-:Y:S01]  /*3980*/  UIADD3 UR28, UPT, UPT, UR27, 0x32370b8f, URZ ;  /* 0x32370b8f1b1c7890 */ /* 0x000fe2000fffe0ff */
[----:B------:R-:W-:Y:S01]  /*3990*/  ISETP.GT.AND P2, PT, R219, R4, PT ;  /* 0x00000004db00720c */ /* 0x000fe20003f44270 */
[----:B------:R-:W-:Y:S01]  /*39a0*/  UIADD3 UR30, UPT, UPT, UR27, 0x76cf5d0a, URZ ;  /* 0x76cf5d0a1b1e7890 */ /* 0x000fe2000fffe0ff */
[----:B------:R-:W-:Y:S01]  /*39b0*/  FSEL R17, R79, -INF , !P0 ;  /* 0xff8000004f117808 */ /* 0x000fe20004000000 */
[----:B------:R-:W-:Y:S01]  /*39c0*/  STL [R1+0x354], R238 ;  /* 0x000354ee01007387 */ /* 0x000fe20000100800 */
[----:B------:R-:W-:Y:S01]  /*39d0*/  ISETP.GT.AND P0, PT, R252, R0, PT ;  /* 0x00000000fc00720c */ /* 0x000fe20003f04270 */
[----:B---3--:R-:W-:Y:S01]  /*39e0*/  IMAD.WIDE.U32 R210, R180, -0x326172a9, RZ ;  /* 0xcd9e8d57b4d27825 */ /* 0x008fe200078e00ff */
[----:B------:R-:W-:Y:S01]  /*39f0*/  FSEL R15, R146, -INF , !P1 ;  /* 0xff800000920f7808 */ /* 0x000fe20004800000 */
[----:B------:R-:W-:Y:S01]  /*3a00*/  STL [R1+0x350], R213 ;  /* 0x000350d501007387 */ /* 0x000fe20000100800 */
[----:B------:R-:W-:Y:S01]  /*3a10*/  ISETP.GT.AND P1, PT, R236, R6, PT ;  /* 0x00000006ec00720c */ /* 0x000fe20003f24270 */
[----:B------:R-:W-:Y:S01]  /*3a20*/  UIADD3 UR29, UPT, UPT, UR26, -0x255992d5, URZ ;  /* 0xdaa66d2b1a1d7890 */ /* 0x000fe2000fffe0ff */
[----:B------:R-:W-:Y:S01]  /*3a30*/  FSEL R13, R76, -INF , !P3 ;  /* 0xff8000004c0d7808 */ /* 0x000fe20005800000 */
[----:B------:R-:W-:Y:S01]  /*3a40*/  STL [R1+0x358], R219 ;  /* 0x000358db01007387 */ /* 0x000fe20000100800 */
[----:B------:R-:W-:Y:S01]  /*3a50*/  FSEL R14, R173, -INF , !P2 ;  /* 0xff800000ad0e7808 */ /* 0x000fe20005000000 */
[----:B------:R-:W-:Y:S01]  /*3a60*/  UIADD3 UR17, UPT, UPT, UR26, 0x78dde6e4, URZ ;  /* 0x78dde6e41a117890 */ /* 0x000fe2000fffe0ff */
[C---:B------:R-:W-:Y:S01]  /*3a70*/  ISETP.GT.AND P3, PT, R237.reuse, R2, PT ;  /* 0x00000002ed00720c */ /* 0x040fe20003f64270 */
[----:B------:R-:W-:Y:S01]  /*3a80*/  STL [R1+0x35c], R236 ;  /* 0x00035cec01007387 */ /* 0x000fe20000100800 */
[----:B------:R-:W-:Y:S01]  /*3a90*/  ISETP.GT.AND P2, PT, R237, R6, PT ;  /* 0x00000006ed00720c */ /* 0x000fe20003f44270 */
[----:B------:R-:W1:Y:S01]  /*3aa0*/  LDCU UR34, c[0x0][0x45c] ;  /* 0x00008b80ff2277ac */ /* 0x000e620008000800 */
[----:B------:R-:W-:Y:S01]  /*3ab0*/  FSEL R19, R147, -INF , !P0 ;  /* 0xff80000093137808 */ /* 0x000fe20004000000 */
[----:B------:R-:W-:Y:S01]  /*3ac0*/  STL [R1+0x360], R237 ;  /* 0x000360ed01007387 */ /* 0x000fe20000100800 */
[-C--:B------:R-:W-:Y:S01]  /*3ad0*/  ISETP.GT.AND P0, PT, R236, R5.reuse, PT ;  /* 0x00000005ec00720c */ /* 0x080fe20003f04270 */
[----:B------:R-:W-:Y:S01]  /*3ae0*/  UIADD3 UR16, UPT, UPT, UR27, -0x126145ec, URZ ;  /* 0xed9eba141b107890 */ /* 0x000fe2000fffe0ff */
[----:B------:R-:W-:Y:S01]  /*3af0*/  FSEL R21, R86, -INF , !P1 ;  /* 0xff80000056157808 */ /* 0x000fe20004800000 */
[----:B------:R-:W-:Y:S01]  /*3b00*/  STL [R1+0x364], R252 ;  /* 0x000364fc01007387 */ /* 0x000fe20000100800 */
[-C--:B------:R-:W-:Y:S01]  /*3b10*/  ISETP.GT.AND P1, PT, R236, R4.reuse, PT ;  /* 0x00000004ec00720c */ /* 0x080fe20003f24270 */
[----:B------:R-:W-:Y:S01]  /*3b20*/  UIADD3 UR14, UPT, UPT, UR27, -0x56f99767, URZ ;  /* 0xa90668991b0e7890 */ /* 0x000fe2000fffe0ff */
[----:B------:R-:W-:Y:S01]  /*3b30*/  FSEL R9, R144, -INF , !P3 ;  /* 0xff80000090097808 */ /* 0x000fe20005800000 */
[----:B------:R-:W-:Y:S01]  /*3b40*/  STL [R1+0x368], R220 ;  /* 0x000368dc01007387 */ /* 0x000fe20000100800 */
[----:B------:R-:W-:Y:S01]  /*3b50*/  ISETP.GT.AND P4, PT, R237, R4, PT ;  /* 0x00000004ed00720c */ /* 0x000fe20003f84270 */
[----:B------:R-:W-:Y:S01]  /*3b60*/  UIADD3 UR13, UPT, UPT, UR26, -0x4ab325aa, URZ ;  /* 0xb54cda561a0d7890 */ /* 0x000fe2000fffe0ff */
[----:B------:R-:W-:Y:S01]  /*3b70*/  FSEL R20, R140, -INF , !P2 ;  /* 0xff8000008c147808 */ /* 0x000fe20005000000 */
[----:B------:R-:W-:Y:S01]  /*3b80*/  UIADD3 UR15, UPT, UPT, UR26, 0x1715609d, URZ ;  /* 0x1715609d1a0f7890 */ /* 0x000fe2000fffe0ff */
[----:B------:R-:W-:Y:S01]  /*3b90*/  ISETP.GT.AND P3, PT, R219, R6, PT ;  /* 0x00000006db00720c */ /* 0x000fe20003f64270 */
[----:B------:R-:W-:Y:S01]  /*3ba0*/  UIADD3 UR7, UPT, UPT, UR27, 0x646e171e, URZ ;  /* 0x646e171e1b077890 */ /* 0x000fe2000fffe0ff */
[----:B------:R-:W-:-:S02]  /*3bb0*/  ISETP.GT.AND P2, PT, R237, R5, PT ;  /* 0x00000005ed00720c */ /* 0x000fc40003f44270 */
[----:B------:R-:W-:Y:S02]  /*3bc0*/  FSEL R25, R87, -INF , !P0 ;  /* 0xff80000057197808 */ /* 0x000fe40004000000 */
[----:B------:R-:W-:Y:S02]  /*3bd0*/  ISETP.GE.AND P0, PT, R4, R186, PT ;  /* 0x000000ba0400720c */ /* 0x000fe40003f06270 */
[----:B------:R-:W-:Y:S02]  /*3be0*/  FSEL R12, R175, -INF , !P1 ;  /* 0xff800000af0c7808 */ /* 0x000fe40004800000 */
[C---:B------:R-:W-:Y:S02]  /*3bf0*/  ISETP.GT.AND P5, PT, R252.reuse, R4, PT ;  /* 0x00000004fc00720c */ /* 0x040fe40003fa4270 */
[----:B------:R-:W-:Y:S02]  /*3c00*/  ISETP.GT.AND P1, PT, R252, R6, PT ;  /* 0x00000006fc00720c */ /* 0x000fe40003f24270 */
[----:B------:R-:W-:-:S02]  /*3c10*/  FSEL R10, R197, -INF , !P4 ;  /* 0xff800000c50a7808 */ /* 0x000fc40006000000 */
[----:B------:R-:W-:Y:S02]  /*3c20*/  FSEL R22, R84, -INF , !P3 ;  /* 0xff80000054167808 */ /* 0x000fe40005800000 */
[C---:B------:R-:W-:Y:S02]  /*3c30*/  ISETP.GE.AND P4, PT, R4.reuse, R184, PT ;  /* 0x000000b80400720c */ /* 0x040fe40003f86270 */
[----:B------:R-:W-:Y:S02]  /*3c40*/  FSEL R24, R141, -INF , !P2 ;  /* 0xff8000008d187808 */ /* 0x000fe40005000000 */
[C---:B------:R-:W-:Y:S02]  /*3c50*/  ISETP.GE.AND P3, PT, R4.reuse, R220, PT ;  /* 0x000000dc0400720c */ /* 0x040fe40003f66270 */
[----:B------:R-:W-:Y:S02]  /*3c60*/  ISETP.GE.AND P2, PT, R4, R185, PT ;  /* 0x000000b90400720c */ /* 0x000fe40003f46270 */
[----:B------:R-:W-:-:S02]  /*3c70*/  FSEL R4, R199, -INF , !P5 ;  /* 0xff800000c7047808 */ /* 0x000fc40006800000 */
[----:B------:R-:W-:Y:S02]  /*3c80*/  FSEL R209, R12, -INF , !P0 ;  /* 0xff8000000cd17808 */ /* 0x000fe40004000000 */
[----:B------:R-:W-:Y:S02]  /*3c90*/  FSEL R23, R142, -INF , !P1 ;  /* 0xff8000008e177808 */ /* 0x000fe40004800000 */
[-C--:B------:R-:W-:Y:S02]  /*3ca0*/  ISETP.GT.AND P0, PT, R219, R8.reuse, PT ;  /* 0x00000008db00720c */ /* 0x080fe40003f04270 */
[----:B------:R-:W-:Y:S02]  /*3cb0*/  ISETP.GT.AND P5, PT, R236, R8, PT ;  /* 0x00000008ec00720c */ /* 0x000fe40003fa4270 */
[----:B------:R-:W-:Y:S02]  /*3cc0*/  ISETP.GT.AND P1, PT, R252, R5, PT ;  /* 0x00000005fc00720c */ /* 0x000fe40003f24270 */
[----:B------:R-:W-:-:S02]  /*3cd0*/  FSEL R221, R10, -INF , !P4 ;  /* 0xff8000000add7808 */ /* 0x000fc40006000000 */
[-C--:B------:R-:W-:Y:S02]  /*3ce0*/  ISETP.GT.AND P4, PT, R237, R8.reuse, PT ;  /* 0x00000008ed00720c */ /* 0x080fe40003f84270 */
[----:B------:R-:W-:Y:S02]  /*3cf0*/  FSEL R30, R72, -INF , !P0 ;  /* 0xff800000481e7808 */ /* 0x000fe40004000000 */
[----:B------:R-:W-:Y:S02]  /*3d00*/  FSEL R29, R74, -INF , !P5 ;  /* 0xff8000004a1d7808 */ /* 0x000fe40006800000 */
[----:B------:R-:W-:Y:S02]  /*3d10*/  FSEL R33, R143, -INF , !P1 ;  /* 0xff8000008f217808 */ /* 0x000fe40004800000 */
[----:B------:R-:W-:Y:S02]  /*3d20*/  FSEL R147, R14, -INF , !P3 ;  /* 0xff8000000e937808 */ /* 0x000fe40005800000 */
[----:B------:R-:W-:-:S02]  /*3d30*/  ISETP.GT.AND P0, PT, R252, R8, PT ;  /* 0x00000008fc00720c */ /* 0x000fc40003f04270 */
[-C--:B------:R-:W-:Y:S02]  /*3d40*/  ISETP.GT.AND P5, PT, R219, R7.reuse, PT ;  /* 0x00000007db00720c */ /* 0x080fe40003fa4270 */
[C---:B------:R-:W-:Y:S02]  /*3d50*/  ISETP.GE.AND P1, PT, R2.reuse, R220, PT ;  /* 0x000000dc0200720c */ /* 0x040fe40003f26270 */
[----:B------:R-:W-:Y:S02]  /*3d60*/  ISETP.GE.AND P3, PT, R2, R186, PT ;  /* 0x000000ba0200720c */ /* 0x000fe40003f66270 */
[----:B------:R-:W-:Y:S02]  /*3d70*/  FSEL R28, R112, -INF , !P4 ;  /* 0xff800000701c7808 */ /* 0x000fe40006000000 */
[----:B------:R-:W-:Y:S02]  /*3d80*/  ISETP.GT.AND P4, PT, R236, R7, PT ;  /* 0x00000007ec00720c */ /* 0x000fe40003f84270 */
[----:B------:R-:W-:-:S02]  /*3d90*/  FSEL R35, R114, -INF , !P0 ;  /* 0xff80000072237808 */ /* 0x000fc40004000000 */
[----:B------:R-:W-:Y:S02]  /*3da0*/  FSEL R36, R73, -INF , !P5 ;  /* 0xff80000049247808 */ /* 0x000fe40006800000 */
[C---:B------:R-:W-:Y:S02]  /*3db0*/  ISETP.GE.AND P0, PT, R2.reuse, R184, PT ;  /* 0x000000b80200720c */ /* 0x040fe40003f06270 */
[----:B------:R-:W-:Y:S01]  /*3dc0*/  ISETP.GE.AND P5, PT, R2, R185, PT ;  /* 0x000000b90200720c */ /* 0x000fe20003fa6270 */
[----:B------:R-:W-:Y:S01]  /*3dd0*/  VIADD R2, R3, 0x20 ;  /* 0x0000002003027836 */ /* 0x000fe20000000000 */
[----:B------:R-:W-:Y:S02]  /*3de0*/  FSEL R143, R13, -INF , !P1 ;  /* 0xff8000000d8f7808 */ /* 0x000fe40004800000 */
[----:B------:R-:W-:Y:S02]  /*3df0*/  FSEL R197, R11, -INF , !P3 ;  /* 0xff8000000bc57808 */ /* 0x000fe40005800000 */
[----:B------:R-:W-:-:S02]  /*3e00*/  FSEL R34, R75, -INF , !P4 ;  /* 0xff8000004b227808 */ /* 0x000fc40006000000 */
[----:B------:R-:W-:Y:S01]  /*3e10*/  FSEL R228, R4, -INF , !P2 ;  /* 0xff80000004e47808 */ /* 0x000fe20005000000 */
[----:B------:R-:W-:Y:S01]  /*3e20*/  VIADD R4, R3, 0x29 ;  /* 0x0000002903047836 */ /* 0x000fe20000000000 */
[C---:B------:R-:W-:Y:S02]  /*3e30*/  ISETP.GE.AND P1, PT, R0.reuse, R186, PT ;  /* 0x000000ba0000720c */ /* 0x040fe40003f26270 */
[----:B------:R-:W-:Y:S02]  /*3e40*/  ISETP.GT.AND P3, PT, R237, R7, PT ;  /* 0x00000007ed00720c */ /* 0x000fe40003f64270 */
[C---:B------:R-:W-:Y:S02]  /*3e50*/  ISETP.GE.AND P2, PT, R0.reuse, R220, PT ;  /* 0x000000dc0000720c */ /* 0x040fe40003f46270 */
[----:B------:R-:W-:Y:S02]  /*3e60*/  ISETP.GE.AND P4, PT, R0, R184, PT ;  /* 0x000000b80000720c */ /* 0x000fe40003f86270 */
[----:B------:R-:W-:-:S02]  /*3e70*/  FSEL R27, R113, -INF , !P3 ;  /* 0xff800000711b7808 */ /* 0x000fc40005800000 */
[----:B------:R-:W-:Y:S02]  /*3e80*/  FSEL R182, R17, -INF , !P1 ;  /* 0xff80000011b67808 */ /* 0x000fe40004800000 */
[----:B------:R-:W-:Y:S01]  /*3e90*/  FSEL R217, R9, -INF , !P0 ;  /* 0xff80000009d97808 */ /* 0x000fe20004000000 */
[C---:B------:R-:W-:Y:S01]  /*3ea0*/  VIADD R9, R3.reuse, 0x30 ;  /* 0x0000003003097836 */ /* 0x040fe20000000000 */
[----:B------:R-:W-:Y:S01]  /*3eb0*/  ISETP.GE.AND P3, PT, R0, R185, PT ;  /* 0x000000b90000720c */ /* 0x000fe20003f66270 */
[----:B------:R-:W-:Y:S01]  /*3ec0*/  VIADD R0, R3, 0x21 ;  /* 0x0000002103007836 */ /* 0x000fe20000000000 */
[----:B------:R-:W-:Y:S02]  /*3ed0*/  FSEL R141, R18, -INF , !P2 ;  /* 0xff800000128d7808 */ /* 0x000fe40005000000 */
[----:B------:R-:W-:Y:S02]  /*3ee0*/  ISETP.GT.AND P1, PT, R219, R2, PT ;  /* 0x00000002db00720c */ /* 0x000fe40003f24270 */
[----:B------:R-:W-:-:S02]  /*3ef0*/  FSEL R214, R16, -INF , !P4 ;  /* 0xff80000010d67808 */ /* 0x000fc40006000000 */
[----:B------:R-:W-:Y:S02]  /*3f00*/  ISETP.GT.AND P0, PT, R252, R7, PT ;  /* 0x00000007fc00720c */ /* 0x000fe40003f04270 */
[----:B------:R-:W-:Y:S02]  /*3f10*/  FSEL R223, R15, -INF , !P5 ;  /* 0xff8000000fdf7808 */ /* 0x000fe40006800000 */
[----:B------:R-:W-:Y:S02]  /*3f20*/  ISETP.GE.AND P2, PT, R6, R186, PT ;  /* 0x000000ba0600720c */ /* 0x000fe40003f46270 */
[-C--:B------:R-:W-:Y:S02]  /*3f30*/  ISETP.GT.AND P4, PT, R237, R2.reuse, PT ;  /* 0x00000002ed00720c */ /* 0x080fe40003f84270 */
        /* <DEDUP_REMOVED lines=8> */
[-C--:B------:R-:W-:Y:S02]  /*3fc0*/  ISETP.GT.AND P4, PT, R236, R0.reuse, PT ;  /* 0x00000000ec00720c */ /* 0x080fe40003f84270 */
[-C--:B------:R-:W-:Y:S02]  /*3fd0*/  ISETP.GT.AND P2, PT, R237, R0.reuse, PT ;  /* 0x00000000ed00720c */ /* 0x080fe40003f44270 */
[----:B------:R-:W-:Y:S02]  /*3fe0*/  ISETP.GT.AND P5, PT, R219, R0, PT ;  /* 0x00000000db00720c */ /* 0x000fe40003fa4270 */
[----:B------:R-:W-:Y:S02]  /*3ff0*/  FSEL R17, R138, -INF , !P1 ;  /* 0xff8000008a117808 */ /* 0x000fe40004800000 */
[----:B------:R-:W-:Y:S02]  /*4000*/  FSEL R15, R47, -INF , !P4 ;  /* 0xff8000002f0f7808 */ /* 0x000fe40006000000 */
[----:B------:R-:W-:-:S02]  /*4010*/  FSEL R222, R19, -INF , !P3 ;  /* 0xff80000013de7808 */ /* 0x000fc40005800000 */
[----:B------:R-:W-:Y:S02]  /*4020*/  FSEL R138, R22, -INF , !P0 ;  /* 0xff800000168a7808 */ /* 0x000fe40004000000 */
[----:B------:R-:W-:Y:S02]  /*4030*/  FSEL R14, R137, -INF , !P2 ;  /* 0xff800000890e7808 */ /* 0x000fe40005000000 */
[----:B------:R-:W-:Y:S02]  /*4040*/  FSEL R32, R45, -INF , !P5 ;  /* 0xff8000002d207808 */ /* 0x000fe40006800000 */
[C---:B------:R-:W-:Y:S02]  /*4050*/  ISETP.GE.AND P3, PT, R5.reuse, R220, PT ;  /* 0x000000dc0500720c */ /* 0x040fe40003f66270 */
[C---:B------:R-:W-:Y:S02]  /*4060*/  ISETP.GE.AND P0, PT, R5.reuse, R186, PT ;  /* 0x000000ba0500720c */ /* 0x040fe40003f06270 */
[----:B------:R-:W-:-:S02]  /*4070*/  ISETP.GE.AND P4, PT, R5, R184, PT ;  /* 0x000000b80500720c */ /* 0x000fc40003f86270 */
[-C--:B------:R-:W-:Y:S01]  /*4080*/  ISETP.GE.AND P2, PT, R5, R185.reuse, PT ;  /* 0x000000b90500720c */ /* 0x080fe20003f46270 */
[----:B------:R-:W-:Y:S01]  /*4090*/  VIADD R5, R3, 0x28 ;  /* 0x0000002803057836 */ /* 0x000fe20000000000 */
[C---:B------:R-:W-:Y:S02]  /*40a0*/  ISETP.GE.AND P1, PT, R6.reuse, R184, PT ;  /* 0x000000b80600720c */ /* 0x040fe40003f26270 */
[----:B------:R-:W-:Y:S02]  /*40b0*/  ISETP.GE.AND P5, PT, R6, R185, PT ;  /* 0x000000b90600720c */ /* 0x000fe40003fa6270 */
[----:B------:R-:W-:Y:S02]  /*40c0*/  FSEL R208, R20, -INF , !P1 ;  /* 0xff80000014d07808 */ /* 0x000fe40004800000 */
[----:B------:R-:W-:Y:S02]  /*40d0*/  FSEL R218, R23, -INF , !P5 ;  /* 0xff80000017da7808 */ /* 0x000fe40006800000 */
[----:B------:R-:W-:-:S02]  /*40e0*/  ISETP.GT.AND P1, PT, R252, R0, PT ;  /* 0x00000000fc00720c */ /* 0x000fc40003f24270 */
[-C--:B------:R-:W-:Y:S02]  /*40f0*/  ISETP.GT.AND P5, PT, R236, R5.reuse, PT ;  /* 0x00000005ec00720c */ /* 0x080fe40003fa4270 */
[----:B------:R-:W-:Y:S02]  /*4100*/  FSEL R173, R25, -INF , !P0 ;  /* 0xff80000019ad7808 */ /* 0x000fe40004000000 */
[-C--:B------:R-:W-:Y:S02]  /*4110*/  ISETP.GT.AND P0, PT, R219, R5.reuse, PT ;  /* 0x00000005db00720c */ /* 0x080fe40003f04270 */
[----:B------:R-:W-:Y:S02]  /*4120*/  FSEL R187, R24, -INF , !P4 ;  /* 0xff80000018bb7808 */ /* 0x000fe40006000000 */
[----:B------:R-:W-:Y:S02]  /*4130*/  FSEL R6, R139, -INF , !P1 ;  /* 0xff8000008b067808 */ /* 0x000fe40004800000 */
[----:B------:R-:W-:-:S02]  /*4140*/  ISETP.GT.AND P4, PT, R237, R5, PT ;  /* 0x00000005ed00720c */ /* 0x000fc40003f84270 */
[----:B------:R-:W-:Y:S02]  /*4150*/  FSEL R16, R70, -INF , !P5 ;  /* 0xff80000046107808 */ /* 0x000fe40006800000 */
[----:B------:R-:W-:Y:S02]  /*4160*/  ISETP.GE.AND P1, PT, R8, R220, PT ;  /* 0x000000dc0800720c */ /* 0x000fe40003f26270 */
[----:B------:R-:W-:Y:S02]  /*4170*/  ISETP.GT.AND P5, PT, R219, R4, PT ;  /* 0x00000004db00720c */ /* 0x000fe40003fa4270 */
[----:B------:R-:W-:Y:S02]  /*4180*/  FSEL R18, R68, -INF , !P0 ;  /* 0xff80000044127808 */ /* 0x000fe40004000000 */
[----:B------:R-:W-:Y:S02]  /*4190*/  ISETP.GT.AND P0, PT, R252, R5, PT ;  /* 0x00000005fc00720c */ /* 0x000fe40003f04270 */
[----:B------:R-:W-:-:S02]  /*41a0*/  FSEL R10, R108, -INF , !P4 ;  /* 0xff8000006c0a7808 */ /* 0x000fc40006000000 */
[----:B------:R-:W-:Y:S02]  /*41b0*/  ISETP.GT.AND P4, PT, R236, R4, PT ;  /* 0x00000004ec00720c */ /* 0x000fe40003f84270 */
[----:B------:R-:W-:Y:S02]  /*41c0*/  FSEL R23, R69, -INF , !P5 ;  /* 0xff80000045177808 */ /* 0x000fe40006800000 */
[----:B------:R-:W-:Y:S02]  /*41d0*/  FSEL R125, R30, -INF , !P1 ;  /* 0xff8000001e7d7808 */ /* 0x000fe40004800000 */
[----:B------:R-:W-:Y:S02]  /*41e0*/  ISETP.GE.AND P5, PT, R8, R185, PT ;  /* 0x000000b90800720c */ /* 0x000fe40003fa6270 */
[----:B------:R-:W-:Y:S02]  /*41f0*/  ISETP.GE.AND P1, PT, R7, R186, PT ;  /* 0x000000ba0700720c */ /* 0x000fe40003f26270 */
[----:B------:R-:W-:-:S02]  /*4200*/  FSEL R22, R110, -INF , !P0 ;  /* 0xff8000006e167808 */ /* 0x000fc40004000000 */
[----:B------:R-:W-:Y:S02]  /*4210*/  ISETP.GE.AND P0, PT, R8, R184, PT ;  /* 0x000000b80800720c */ /* 0x000fe40003f06270 */
[----:B------:R-:W-:Y:S02]  /*4220*/  FSEL R136, R26, -INF , !P3 ;  /* 0xff8000001a887808 */ /* 0x000fe40005800000 */
[----:B------:R-:W-:Y:S02]  /*4230*/  FSEL R21, R71, -INF , !P4 ;  /* 0xff80000047157808 */ /* 0x000fe40006000000 */
[----:B------:R-:W-:Y:S01]  /*4240*/  ISETP.GE.AND P3, PT, R8, R186, PT ;  /* 0x000000ba0800720c */ /* 0x000fe20003f66270 */
[----:B------:R-:W-:Y:S01]  /*4250*/  VIADD R8, R3, 0x31 ;  /* 0x0000003103087836 */ /* 0x000fe20000000000 */
[----:B------:R-:W-:Y:S02]  /*4260*/  FSEL R215, R33, -INF , !P2 ;  /* 0xff80000021d77808 */ /* 0x000fe40005000000 */
[----:B------:R-:W-:-:S02]  /*4270*/  ISETP.GE.AND P4, PT, R7, R184, PT ;  /* 0x000000b80700720c */ /* 0x000fc40003f86270 */
[----:B------:R-:W-:Y:S02]  /*4280*/  FSEL R212, R35, -INF , !P5 ;  /* 0xff80000023d47808 */ /* 0x000fe40006800000 */
[----:B------:R-:W-:Y:S02]  /*4290*/  FSEL R167, R34, -INF , !P1 ;  /* 0xff80000022a77808 */ /* 0x000fe40004800000 */
[----:B------:R-:W-:Y:S02]  /*42a0*/  ISETP.GE.AND P2, PT, R7, R220, PT ;  /* 0x000000dc0700720c */ /* 0x000fe40003f46270 */
[-C--:B------:R-:W-:Y:S02]  /*42b0*/  ISETP.GT.AND P1, PT, R219, R9.reuse, PT ;  /* 0x00000009db00720c */ /* 0x080fe40003f24270 */
        /* <DEDUP_REMOVED lines=8> */
[C---:B------:R-:W-:Y:S02]  /*4340*/  ISETP.GT.AND P3, PT, R237.reuse, R4, PT ;  /* 0x00000004ed00720c */ /* 0x040fe40003f64270 */
[----:B------:R-:W-:Y:S02]  /*4350*/  ISETP.GE.AND P2, PT, R2, R186, PT ;  /* 0x000000ba0200720c */ /* 0x000fe40003f46270 */
[-C--:B------:R-:W-:Y:S02]  /*4360*/  ISETP.GT.AND P4, PT, R237, R9.reuse, PT ;  /* 0x00000009ed00720c */ /* 0x080fe40003f84270 */
[----:B------:R-:W-:Y:S02]  /*4370*/  ISETP.GT.AND P1, PT, R252, R9, PT ;  /* 0x00000009fc00720c */ /* 0x000fe40003f24270 */
[----:B------:R-:W-:Y:S02]  /*4380*/  ISETP.GT.AND P5, PT, R219, R8, PT ;  /* 0x00000008db00720c */ /* 0x000fe40003fa4270 */
[----:B------:R-:W-:-:S02]  /*4390*/  FSEL R24, R111, -INF , !P0 ;  /* 0xff8000006f187808 */ /* 0x000fc40004000000 */
[----:B------:R-:W-:Y:S02]  /*43a0*/  ISETP.GE.AND P0, PT, R2, R220, PT ;  /* 0x000000dc0200720c */ /* 0x000fe40003f06270 */
[----:B------:R-:W-:Y:S02]  /*43b0*/  FSEL R20, R109, -INF , !P3 ;  /* 0xff8000006d147808 */ /* 0x000fe40005800000 */
[----:B------:R-:W-:Y:S02]  /*43c0*/  FSEL R25, R132, -INF , !P4 ;  /* 0xff80000084197808 */ /* 0x000fe40006000000 */
[----:B------:R-:W-:Y:S02]  /*43d0*/  FSEL R37, R134, -INF , !P1 ;  /* 0xff80000086257808 */ /* 0x000fe40004800000 */
[----:B------:R-:W-:Y:S02]  /*43e0*/  FSEL R38, R41, -INF , !P5 ;  /* 0xff80000029267808 */ /* 0x000fe40006800000 */
[----:B------:R-:W-:-:S02]  /*43f0*/  FSEL R50, R12, -INF , !P2 ;  /* 0xff8000000c327808 */ /* 0x000fc40005000000 */
[-C--:B------:R-:W-:Y:S01]  /*4400*/  ISETP.GE.AND P3, PT, R7, R185.reuse, PT ;  /* 0x000000b90700720c */ /* 0x080fe20003f66270 */
[C---:B------:R-:W-:Y:S01]  /*4410*/  VIADD R7, R3.reuse, 0x40 ;  /* 0x0000004003077836 */ /* 0x040fe20000000000 */
[----:B------:R-:W-:Y:S02]  /*4420*/  ISETP.GT.AND P4, PT, R236, R8, PT ;  /* 0x00000008ec00720c */ /* 0x000fe40003f84270 */
[C---:B------:R-:W-:Y:S02]  /*4430*/  ISETP.GE.AND P1, PT, R2.reuse, R184, PT ;  /* 0x000000b80200720c */ /* 0x040fe40003f26270 */
[----:B------:R-:W-:Y:S01]  /*4440*/  ISETP.GE.AND P5, PT, R2, R185, PT ;  /* 0x000000b90200720c */ /* 0x000fe20003fa6270 */
[----:B------:R-:W-:Y:S01]  /*4450*/  VIADD R2, R3, 0x38 ;  /* 0x0000003803027836 */ /* 0x000fe20000000000 */
[----:B------:R-:W-:Y:S02]  /*4460*/  ISETP.GT.AND P2, PT, R237, R8, PT ;  /* 0x00000008ed00720c */ /* 0x000fe40003f44270 */
[----:B------:R-:W-:-:S02]  /*4470*/  FSEL R113, R13, -INF , !P0 ;  /* 0xff8000000d717808 */ /* 0x000fc40004000000 */
[C---:B------:R-:W-:Y:S02]  /*4480*/  ISETP.GE.AND P0, PT, R0.reuse, R186, PT ;  /* 0x000000ba0000720c */ /* 0x040fe40003f06270 */
[----:B------:R-:W-:Y:S02]  /*4490*/  FSEL R36, R43, -INF , !P4 ;  /* 0xff8000002b247808 */ /* 0x000fe40006000000 */
[----:B------:R-:W-:Y:S02]  /*44a0*/  FSEL R199, R31, -INF , !P3 ;  /* 0xff8000001fc77808 */ /* 0x000fe40005800000 */
[----:B------:R-:W-:Y:S02]  /*44b0*/  FSEL R19, R133, -INF , !P2 ;  /* 0xff80000085137808 */ /* 0x000fe40005000000 */
[----:B------:R-:W-:Y:S02]  /*44c0*/  ISETP.GE.AND P3, PT, R0, R220, PT ;  /* 0x000000dc0000720c */ /* 0x000fe40003f66270 */
[----:B------:R-:W-:-:S02]  /*44d0*/  FSEL R171, R11, -INF , !P1 ;  /* 0xff8000000bab7808 */ /* 0x000fc40004800000 */
[C---:B------:R-:W-:Y:S02]  /*44e0*/  ISETP.GE.AND P4, PT, R0.reuse, R184, PT ;  /* 0x000000b80000720c */ /* 0x040fe40003f86270 */
[----:B------:R-:W-:Y:S01]  /*44f0*/  ISETP.GE.AND P2, PT, R0, R185, PT ;  /* 0x000000b90000720c */ /* 0x000fe20003f46270 */
[----:B------:R-:W-:Y:S01]  /*4500*/  VIADD R0, R3, 0x39 ;  /* 0x0000003903007836 */ /* 0x000fe20000000000 */
        /* <DEDUP_REMOVED lines=10> */
[-C--:B------:R-:W-:Y:S02]  /*45b0*/  ISETP.GT.AND P0, PT, R252, R2.reuse, PT ;  /* 0x00000002fc00720c */ /* 0x080fe40003f04270 */
[----:B------:R-:W-:Y:S02]  /*45c0*/  FSEL R168, R14, -INF , !P4 ;  /* 0xff8000000ea87808 */ /* 0x000fe40006000000 */
[----:B------:R-:W-:Y:S02]  /*45d0*/  ISETP.GT.AND P4, PT, R237, R2, PT ;  /* 0x00000002ed00720c */ /* 0x000fe40003f84270 */
[----:B------:R-:W-:Y:S02]  /*45e0*/  FSEL R35, R65, -INF , !P5 ;  /* 0xff80000041237808 */ /* 0x000fe40006800000 */
[----:B------:R-:W-:Y:S02]  /*45f0*/  FSEL R43, R18, -INF , !P1 ;  /* 0xff800000122b7808 */ /* 0x000fe40004800000 */
[----:B------:R-:W-:-:S02]  /*4600*/  FSEL R33, R106, -INF , !P0 ;  /* 0xff8000006a217808 */ /* 0x000fc40004000000 */
[C---:B------:R-:W-:Y:S02]  /*4610*/  ISETP.GE.AND P5, PT, R5.reuse, R185, PT ;  /* 0x000000b90500720c */ /* 0x040fe40003fa6270 */
        /* <DEDUP_REMOVED lines=8> */
[----:B------:R-:W-:Y:S02]  /*46a0*/  FSEL R118, R10, -INF , !P0 ;  /* 0xff8000000a767808 */ /* 0x000fe40004000000 */
[-C--:B------:R-:W-:Y:S02]  /*46b0*/  ISETP.GT.AND P1, PT, R219, R7.reuse, PT ;  /* 0x00000007db00720c */ /* 0x080fe40003f24270 */
[----:B------:R-:W-:Y:S02]  /*46c0*/  ISETP.GT.AND P5, PT, R236, R7, PT ;  /* 0x00000007ec00720c */ /* 0x000fe40003fa4270 */
[----:B------:R-:W-:Y:S02]  /*46d0*/  ISETP.GT.AND P0, PT, R252, R0, PT ;  /* 0x00000000fc00720c */ /* 0x000fe40003f04270 */
[----:B------:R-:W-:-:S02]  /*46e0*/  FSEL R30, R67, -INF , !P4 ;  /* 0xff800000431e7808 */ /* 0x000fc40006000000 */
[----:B------:R-:W-:Y:S02]  /*46f0*/  FSEL R109, R32, -INF , !P3 ;  /* 0xff800000206d7808 */ /* 0x000fe40005800000 */
[----:B------:R-:W-:Y:S02]  /*4700*/  ISETP.GE.AND P4, PT, R4, R184, PT ;  /* 0x000000b80400720c */ /* 0x000fe40003f86270 */
[----:B------:R-:W-:Y:S02]  /*4710*/  FSEL R12, R80, -INF , !P1 ;  /* 0xff800000500c7808 */ /* 0x000fe40004800000 */
[----:B------:R-:W-:Y:S02]  /*4720*/  FSEL R11, R82, -INF , !P5 ;  /* 0xff800000520b7808 */ /* 0x000fe40006800000 */
[----:B------:R-:W-:Y:S02]  /*4730*/  ISETP.GE.AND P2, PT, R4, R220, PT ;  /* 0x000000dc0400720c */ /* 0x000fe40003f46270 */
[----:B------:R-:W-:-:S02]  /*4740*/  FSEL R32, R107, -INF , !P0 ;  /* 0xff8000006b207808 */ /* 0x000fc40004000000 */
[----:B------:R-:W-:Y:S02]  /*4750*/  ISETP.GT.AND P1, PT, R252, R7, PT ;  /* 0x00000007fc00720c */ /* 0x000fe40003f24270 */
[----:B------:R-:W-:Y:S02]  /*4760*/  ISETP.GT.AND P5, PT, R219, R6, PT ;  /* 0x00000006db00720c */ /* 0x000fe40003fa4270 */
[----:B------:R-:W-:Y:S01]  /*4770*/  ISETP.GE.AND P3, PT, R5, R186, PT ;  /* 0x000000ba0500720c */ /* 0x000fe20003f66270 */
[----:B------:R-:W-:Y:S01]  /*4780*/  VIADD R5, R3, 0x50 ;  /* 0x0000005003057836 */ /* 0x000fe20000000000 */
[----:B------:R-:W-:Y:S02]  /*4790*/  ISETP.GE.AND P0, PT, R9, R220, PT ;  /* 0x000000dc0900720c */ /* 0x000fe40003f06270 */
[----:B------:R-:W-:Y:S02]  /*47a0*/  FSEL R106, R20, -INF , !P4 ;  /* 0xff800000146a7808 */ /* 0x000fe40006000000 */
[----:B------:R-:W-:-:S02]  /*47b0*/  FSEL R41, R23, -INF , !P2 ;  /* 0xff80000017297808 */ /* 0x000fc40005000000 */
[----:B------:R-:W-:Y:S02]  /*47c0*/  ISETP.GT.AND P4, PT, R237, R7, PT ;  /* 0x00000007ed00720c */ /* 0x000fe40003f84270 */
[----:B------:R-:W-:Y:S02]  /*47d0*/  FSEL R31, R130, -INF , !P1 ;  /* 0xff800000821f7808 */ /* 0x000fe40004800000 */
[----:B------:R-:W-:Y:S01]  /*47e0*/  FSEL R34, R81, -INF , !P5 ;  /* 0xff80000051227808 */ /* 0x000fe20006800000 */
[----:B------:R-:W-:Y:S01]  /*47f0*/  IMAD.WIDE.U32 R80, R229, -0x2daee0ad, RZ ;  /* 0xd2511f53e5507825 */ /* 0x000fe200078e00ff */
[----:B------:R-:W-:Y:S02]  /*4800*/  FSEL R67, R16, -INF , !P3 ;  /* 0xff80000010437808 */ /* 0x000fe40005800000 */
[C---:B------:R-:W-:Y:S02]  /*4810*/  ISETP.GE.AND P2, PT, R9.reuse, R186, PT ;  /* 0x000000ba0900720c */ /* 0x040fe40003f46270 */
[C---:B------:R-:W-:Y:S01]  /*4820*/  ISETP.GE.AND P1, PT, R9.reuse, R184, PT ;  /* 0x000000b80900720c */ /* 0x040fe20003f26270 */
[----:B------:R-:W-:Y:S01]  /*4830*/  STL.64 [R1+0x160], R80 ;  /* 0x0001605001007387 */ /* 0x000fe20000100a00 */
[----:B------:R-:W-:Y:S01]  /*4840*/  ISETP.GE.AND P5, PT, R9, R185, PT ;  /* 0x000000b90900720c */ /* 0x000fe20003fa6270 */
[----:B------:R-:W-:Y:S01]  /*4850*/  VIADD R9, R3, 0x48 ;  /* 0x0000004803097836 */ /* 0x000fe20000000000 */
[----:B------:R-:W-:Y:S01]  /*4860*/  FSEL R40, R27, -INF , !P0 ;  /* 0xff8000001b287808 */ /* 0x000fe20004000000 */
[----:B------:R-:W-:Y:S01]  /*4870*/  STL [R1+0x36c], R186 ;  /* 0x00036cba01007387 */ /* 0x000fe20000100800 */
[----:B------:R-:W-:-:S02]  /*4880*/  ISETP.GT.AND P3, PT, R237, R0, PT ;  /* 0x00000000ed00720c */ /* 0x000fc40003f64270 */
[----:B------:R-:W-:Y:S02]  /*4890*/  ISETP.GE.AND P0, PT, R8, R186, PT ;  /* 0x000000ba0800720c */ /* 0x000fe40003f06270 */
[----:B------:R-:W-:Y:S02]  /*48a0*/  FSEL R10, R128, -INF , !P4 ;  /* 0xff800000800a7808 */ /* 0x000fe40006000000 */
[----:B------:R-:W-:Y:S02]  /*48b0*/  ISETP.GT.AND P4, PT, R236, R6, PT ;  /* 0x00000006ec00720c */ /* 0x000fe40003f84270 */
[----:B------:R-:W-:Y:S02]  /*48c0*/  FSEL R13, R105, -INF , !P3 ;  /* 0xff800000690d7808 */ /* 0x000fe40005800000 */
[----:B------:R-:W-:Y:S02]  /*48d0*/  FSEL R78, R26, -INF , !P2 ;  /* 0xff8000001a4e7808 */ /* 0x000fe40005000000 */
[----:B------:R-:W-:-:S02]  /*48e0*/  FSEL R69, R36, -INF , !P0 ;  /* 0xff80000024457808 */ /* 0x000fc40004000000 */
[----:B------:R-:W-:Y:S01]  /*48f0*/  ISETP.GE.AND P3, PT, R4, R185, PT ;  /* 0x000000b90400720c */ /* 0x000fe20003f66270 */
[----:B------:R-:W-:Y:S01]  /*4900*/  VIADD R4, R3, 0x51 ;  /* 0x0000005103047836 */ /* 0x000fe20000000000 */
        /* <DEDUP_REMOVED lines=8> */
[----:B------:R-:W-:Y:S01]  /*4990*/  ISETP.GE.AND P2, PT, R8, R185, PT ;  /* 0x000000b90800720c */ /* 0x000fe20003f46270 */
[----:B------:R-:W-:Y:S01]  /*49a0*/  VIADD R8, R3, 0x49 ;  /* 0x0000004903087836 */ /* 0x000fe20000000000 */
[----:B------:R-:W-:Y:S02]  /*49b0*/  FSEL R144, R37, -INF , !P5 ;  /* 0xff80000025907808 */ /* 0x000fe40006800000 */
[----:B------:R-:W-:-:S02]  /*49c0*/  ISETP.GT.AND P0, PT, R252, R9, PT ;  /* 0x00000009fc00720c */ /* 0x000fc40003f04270 */
[-C--:B------:R-:W-:Y:S02]  /*49d0*/  ISETP.GT.AND P5, PT, R236, R9.reuse, PT ;  /* 0x00000009ec00720c */ /* 0x080fe40003fa4270 */
[----:B------:R-:W-:Y:S02]  /*49e0*/  FSEL R124, R25, -INF , !P1 ;  /* 0xff800000197c7808 */ /* 0x000fe40004800000 */
[----:B------:R-:W-:Y:S02]  /*49f0*/  FSEL R121, R19, -INF , !P4 ;  /* 0xff80000013797808 */ /* 0x000fe40006000000 */
[----:B------:R-:W-:Y:S02]  /*4a00*/  ISETP.GT.AND P1, PT, R252, R6, PT ;  /* 0x00000006fc00720c */ /* 0x000fe40003f24270 */
[----:B------:R-:W-:Y:S02]  /*4a10*/  ISETP.GT.AND P4, PT, R237, R9, PT ;  /* 0x00000009ed00720c */ /* 0x000fe40003f84270 */
[----:B------:R-:W-:-:S02]  /*4a20*/  FSEL R37, R102, -INF , !P0 ;  /* 0xff80000066257808 */ /* 0x000fc40004000000 */
[----:B------:R-:W-:Y:S02]  /*4a30*/  FSEL R25, R62, -INF , !P5 ;  /* 0xff8000003e197808 */ /* 0x000fe40006800000 */
[----:B------:R-:W-:Y:S02]  /*4a40*/  ISETP.GE.AND P0, PT, R2, R184, PT ;  /* 0x000000b80200720c */ /* 0x000fe40003f06270 */
[----:B------:R-:W-:Y:S02]  /*4a50*/  ISETP.GT.AND P5, PT, R219, R8, PT ;  /* 0x00000008db00720c */ /* 0x000fe40003fa4270 */
[----:B------:R-:W-:Y:S02]  /*4a60*/  FSEL R27, R131, -INF , !P1 ;  /* 0xff800000831b7808 */ /* 0x000fe40004800000 */
[----:B------:R-:W-:Y:S02]  /*4a70*/  FSEL R24, R100, -INF , !P4 ;  /* 0xff80000064187808 */ /* 0x000fe40006000000 */
[----:B------:R-:W-:-:S02]  /*4a80*/  ISETP.GE.AND P1, PT, R2, R220, PT ;  /* 0x000000dc0200720c */ /* 0x000fc40003f26270 */
[-C--:B------:R-:W-:Y:S02]  /*4a90*/  ISETP.GT.AND P4, PT, R236, R8.reuse, PT ;  /* 0x00000008ec00720c */ /* 0x080fe40003f84270 */
[----:B------:R-:W-:Y:S02]  /*4aa0*/  FSEL R42, R38, -INF , !P3 ;  /* 0xff800000262a7808 */ /* 0x000fe40005800000 */
[----:B------:R-:W-:Y:S02]  /*4ab0*/  FSEL R156, R14, -INF , !P0 ;  /* 0xff8000000e9c7808 */ /* 0x000fe40004000000 */
[----:B------:R-:W-:Y:S02]  /*4ac0*/  FSEL R38, R61, -INF , !P5 ;  /* 0xff8000003d267808 */ /* 0x000fe40006800000 */
[----:B------:R-:W-:Y:S02]  /*4ad0*/  ISETP.GT.AND P0, PT, R252, R8, PT ;  /* 0x00000008fc00720c */ /* 0x000fe40003f04270 */
[----:B------:R-:W-:-:S02]  /*4ae0*/  ISETP.GE.AND P5, PT, R2, R185, PT ;  /* 0x000000b90200720c */ /* 0x000fc40003fa6270 */
[----:B------:R-:W-:Y:S02]  /*4af0*/  FSEL R36, R63, -INF , !P4 ;  /* 0xff8000003f247808 */ /* 0x000fe40006000000 */
[----:B------:R-:W-:Y:S02]  /*4b00*/  FSEL R46, R17, -INF , !P1 ;  /* 0xff800000112e7808 */ /* 0x000fe40004800000 */
[-C--:B------:R-:W-:Y:S01]  /*4b10*/  ISETP.GE.AND P3, PT, R2, R186.reuse, PT ;  /* 0x000000ba0200720c */ /* 0x080fe20003f66270 */
[----:B------:R-:W-:Y:S01]  /*4b20*/  VIADD R2, R3, 0x58 ;  /* 0x0000005803027836 */ /* 0x000fe20000000000 */
[C---:B------:R-:W-:Y:S02]  /*4b30*/  ISETP.GE.AND P1, PT, R0.reuse, R186, PT ;  /* 0x000000ba0000720c */ /* 0x040fe40003f26270 */
[----:B------:R-:W-:Y:S02]  /*4b40*/  ISETP.GE.AND P4, PT, R0, R184, PT ;  /* 0x000000b80000720c */ /* 0x000fe40003f86270 */
[----:B------:R-:W-:-:S02]  /*4b50*/  FSEL R18, R103, -INF , !P0 ;  /* 0xff80000067127808 */ /* 0x000fc40004000000 */
[----:B------:R-:W-:Y:S02]  /*4b60*/  FSEL R159, R33, -INF , !P5 ;  /* 0xff800000219f7808 */ /* 0x000fe40006800000 */
[----:B------:R-:W-:Y:S02]  /*4b70*/  ISETP.GE.AND P0, PT, R7, R220, PT ;  /* 0x000000dc0700720c */ /* 0x000fe40003f06270 */
[----:B------:R-:W-:Y:S02]  /*4b80*/  ISETP.GT.AND P5, PT, R236, R5, PT ;  /* 0x00000005ec00720c */ /* 0x000fe40003fa4270 */
[----:B------:R-:W-:Y:S02]  /*4b90*/  FSEL R82, R15, -INF , !P3 ;  /* 0xff8000000f527808 */ /* 0x000fe40005800000 */
[----:B------:R-:W-:Y:S02]  /*4ba0*/  FSEL R63, R30, -INF , !P1 ;  /* 0xff8000001e3f7808 */ /* 0x000fe40004800000 */
[----:B------:R-:W-:-:S02]  /*4bb0*/  FSEL R145, R13, -INF , !P4 ;  /* 0xff8000000d917808 */ /* 0x000fc40006000000 */
[----:B------:R-:W-:Y:S02]  /*4bc0*/  ISETP.GT.AND P3, PT, R237, R8, PT ;  /* 0x00000008ed00720c */ /* 0x000fe40003f64270 */
[-C--:B------:R-:W-:Y:S02]  /*4bd0*/  ISETP.GT.AND P1, PT, R219, R5.reuse, PT ;  /* 0x00000005db00720c */ /* 0x080fe40003f24270 */
[----:B------:R-:W-:Y:S02]  /*4be0*/  ISETP.GT.AND P4, PT, R237, R5, PT ;  /* 0x00000005ed00720c */ /* 0x000fe40003f84270 */
[----:B------:R-:W-:Y:S02]  /*4bf0*/  FSEL R76, R12, -INF , !P0 ;  /* 0xff8000000c4c7808 */ /* 0x000fe40004000000 */
[----:B------:R-:W-:Y:S02]  /*4c00*/  FSEL R16, R90, -INF , !P5 ;  /* 0xff8000005a107808 */ /* 0x000fe40006800000 */
[----:B------:R-:W-:-:S02]  /*4c10*/  ISETP.GE.AND P0, PT, R6, R186, PT ;  /* 0x000000ba0600720c */ /* 0x000fc40003f06270 */
[----:B------:R-:W-:Y:S02]  /*4c20*/  ISETP.GT.AND P5, PT, R219, R4, PT ;  /* 0x00000004db00720c */ /* 0x000fe40003fa4270 */
[----:B------:R-:W-:Y:S02]  /*4c30*/  FSEL R137, R28, -INF , !P2 ;  /* 0xff8000001c897808 */ /* 0x000fe40005000000 */
[----:B------:R-:W-:Y:S02]  /*4c40*/  FSEL R21, R101, -INF , !P3 ;  /* 0xff80000065157808 */ /* 0x000fe40005800000 */
[----:B------:R-:W-:Y:S02]  /*4c50*/  FSEL R17, R88, -INF , !P1 ;  /* 0xff80000058117808 */ /* 0x000fe40004800000 */
[----:B------:R-:W-:Y:S02]  /*4c60*/  FSEL R15, R188, -INF , !P4 ;  /* 0xff800000bc0f7808 */ /* 0x000fe40006000000 */
[----:B------:R-:W-:-:S02]  /*4c70*/  ISETP.GE.AND P2, PT, R0, R220, PT ;  /* 0x000000dc0000720c */ /* 0x000fc40003f46270 */
[----:B------:R-:W-:Y:S01]  /*4c80*/  ISETP.GE.AND P3, PT, R0, R185, PT ;  /* 0x000000b90000720c */ /* 0x000fe20003f66270 */
[----:B------:R-:W-:Y:S01]  /*4c90*/  VIADD R0, R3, 0x59 ;  /* 0x0000005903007836 */ /* 0x000fe20000000000 */
[----:B------:R-:W-:Y:S02]  /*4ca0*/  ISETP.GT.AND P1, PT, R252, R5, PT ;  /* 0x00000005fc00720c */ /* 0x000fe40003f24270 */
        /* <DEDUP_REMOVED lines=10> */
[----:B------:R-:W-:Y:S01]  /*4d50*/  ISETP.GE.AND P1, PT, R7, R184, PT ;  /* 0x000000b80700720c */ /* 0x000fe20003f26270 */
[----:B------:R-:W-:Y:S01]  /*4d60*/  VIADD R7, R3, 0x61 ;  /* 0x0000006103077836 */ /* 0x000fe20000000000 */
[C---:B------:R-:W-:Y:S02]  /*4d70*/  ISETP.GE.AND P3, PT, R6.reuse, R220, PT ;  /* 0x000000dc0600720c */ /* 0x040fe40003f66270 */
[----:B------:R-:W-:Y:S02]  /*4d80*/  ISETP.GE.AND P4, PT, R6, R184, PT ;  /* 0x000000b80600720c */ /* 0x000fe40003f86270 */
[----:B------:R-:W-:Y:S02]  /*4d90*/  FSEL R13, R152, -INF , !P0 ;  /* 0xff800000980d7808 */ /* 0x000fe40004000000 */
[----:B------:R-:W-:Y:S02]  /*4da0*/  FSEL R157, R31, -INF , !P5 ;  /* 0xff8000001f9d7808 */ /* 0x000fe40006800000 */
[----:B------:R-:W-:-:S02]  /*4db0*/  ISETP.GT.AND P0, PT, R252, R2, PT ;  /* 0x00000002fc00720c */ /* 0x000fc40003f04270 */
[----:B------:R-:W-:Y:S02]  /*4dc0*/  ISETP.GT.AND P5, PT, R236, R2, PT ;  /* 0x00000002ec00720c */ /* 0x000fe40003fa4270 */
[----:B------:R-:W-:Y:S02]  /*4dd0*/  FSEL R131, R11, -INF , !P2 ;  /* 0xff8000000b837808 */ /* 0x000fe40005000000 */
[----:B------:R-:W-:Y:S02]  /*4de0*/  FSEL R140, R10, -INF , !P1 ;  /* 0xff8000000a8c7808 */ /* 0x000fe40004800000 */
[----:B------:R-:W-:Y:S02]  /*4df0*/  FSEL R75, R34, -INF , !P3 ;  /* 0xff800000224b7808 */ /* 0x000fe40005800000 */
[----:B------:R-:W-:Y:S02]  /*4e00*/  FSEL R135, R22, -INF , !P4 ;  /* 0xff80000016877808 */ /* 0x000fe40006000000 */
[----:B------:R-:W-:-:S02]  /*4e10*/  ISETP.GT.AND P2, PT, R237, R4, PT ;  /* 0x00000004ed00720c */ /* 0x000fc40003f44270 */
[----:B------:R-:W-:Y:S02]  /*4e20*/  ISETP.GT.AND P1, PT, R252, R4, PT ;  /* 0x00000004fc00720c */ /* 0x000fe40003f24270 */
[----:B------:R-:W-:Y:S02]  /*4e30*/  ISETP.GE.AND P3, PT, R9, R186, PT ;  /* 0x000000ba0900720c */ /* 0x000fe40003f66270 */
        /* <DEDUP_REMOVED lines=9> */
[----:B------:R-:W-:Y:S01]  /*4ed0*/  ISETP.GE.AND P2, PT, R6, R185, PT ;  /* 0x000000b90600720c */ /* 0x000fe20003f46270 */
[----:B------:R-:W-:Y:S01]  /*4ee0*/  VIADD R6, R3, 0x68 ;  /* 0x0000006803067836 */ /* 0x000fe20000000000 */
[----:B------:R-:W-:-:S02]  /*4ef0*/  ISETP.GE.AND P1, PT, R9, R220, PT ;  /* 0x000000dc0900720c */ /* 0x000fc40003f26270 */
[-C--:B------:R-:W-:Y:S02]  /*4f00*/  ISETP.GT.AND P4, PT, R236, R0.reuse, PT ;  /* 0x00000000ec00720c */ /* 0x080fe40003f84270 */
[-C--:B------:R-:W-:Y:S02]  /*4f10*/  ISETP.GT.AND P3, PT, R237, R0.reuse, PT ;  /* 0x00000000ed00720c */ /* 0x080fe40003f64270 */
        /* <DEDUP_REMOVED lines=8> */
[C---:B------:R-:W-:Y:S02]  /*4fa0*/  ISETP.GE.AND P2, PT, R8.reuse, R220, PT ;  /* 0x000000dc0800720c */ /* 0x040fe40003f46270 */
[----:B------:R-:W-:-:S02]  /*4fb0*/  ISETP.GE.AND P1, PT, R8, R186, PT ;  /* 0x000000ba0800720c */ /* 0x000fc40003f26270 */
[C---:B------:R-:W-:Y:S02]  /*4fc0*/  ISETP.GE.AND P4, PT, R8.reuse, R184, PT ;  /* 0x000000b80800720c */ /* 0x040fe40003f86270 */
[----:B------:R-:W-:Y:S01]  /*4fd0*/  ISETP.GE.AND P3, PT, R8, R185, PT ;  /* 0x000000b90800720c */ /* 0x000fe20003f66270 */
[----:B------:R-:W-:Y:S01]  /*4fe0*/  VIADD R8, R3, 0x60 ;  /* 0x0000006003087836 */ /* 0x000fe20000000000 */
[----:B------:R-:W-:Y:S02]  /*4ff0*/  FSEL R33, R99, -INF , !P0 ;  /* 0xff80000063217808 */ /* 0x000fe40004000000 */
        /* <DEDUP_REMOVED lines=8> */
[----:B------:R-:W-:-:S02]  /*5080*/  ISETP.GT.AND P5, PT, R236, R8, PT ;  /* 0x00000008ec00720c */ /* 0x000fc40003fa4270 */
[-C--:B------:R-:W-:Y:S02]  /*5090*/  ISETP.GT.AND P4, PT, R237, R8.reuse, PT ;  /* 0x00000008ed00720c */ /* 0x080fe40003f84270 */
[----:B------:R-:W-:Y:S02]  /*50a0*/  ISETP.GT.AND P1, PT, R252, R8, PT ;  /* 0x00000008fc00720c */ /* 0x000fe40003f24270 */
[----:B------:R-:W-:Y:S02]  /*50b0*/  FSEL R96, R19, -INF , !P0 ;  /* 0xff80000013607808 */ /* 0x000fe40004000000 */
[----:B------:R-:W-:Y:S02]  /*50c0*/  ISETP.GT.AND P0, PT, R219, R6, PT ;  /* 0x00000006db00720c */ /* 0x000fe40003f04270 */
[----:B------:R-:W-:Y:S02]  /*50d0*/  FSEL R71, R38, -INF , !P2 ;  /* 0xff80000026477808 */ /* 0x000fe40005000000 */
[----:B------:R-:W-:-:S02]  /*50e0*/  FSEL R30, R94, -INF , !P5 ;  /* 0xff8000005e1e7808 */ /* 0x000fc40006800000 */
[----:B------:R-:W-:Y:S02]  /*50f0*/  FSEL R29, R200, -INF , !P4 ;  /* 0xff800000c81d7808 */ /* 0x000fe40006000000 */
[----:B------:R-:W-:Y:S02]  /*5100*/  FSEL R38, R202, -INF , !P1 ;  /* 0xff800000ca267808 */ /* 0x000fe40004800000 */
[-C--:B------:R-:W-:Y:S02]  /*5110*/  ISETP.GT.AND P5, PT, R219, R7.reuse, PT ;  /* 0x00000007db00720c */ /* 0x080fe40003fa4270 */
[----:B------:R-:W-:Y:S02]  /*5120*/  ISETP.GT.AND P4, PT, R236, R7, PT ;  /* 0x00000007ec00720c */ /* 0x000fe40003f84270 */
[----:B------:R-:W-:Y:S02]  /*5130*/  ISETP.GE.AND P1, PT, R5, R184, PT ;  /* 0x000000b80500720c */ /* 0x000fe40003f26270 */
[----:B------:R-:W-:-:S02]  /*5140*/  FSEL R28, R52, -INF , !P0 ;  /* 0xff800000341c7808 */ /* 0x000fc40004000000 */
[----:B------:R-:W-:Y:S02]  /*5150*/  ISETP.GT.AND P0, PT, R252, R6, PT ;  /* 0x00000006fc00720c */ /* 0x000fe40003f04270 */
[----:B------:R-:W-:Y:S02]  /*5160*/  ISETP.GE.AND P2, PT, R5, R186, PT ;  /* 0x000000ba0500720c */ /* 0x000fe40003f46270 */
[----:B------:R-:W-:Y:S02]  /*5170*/  FSEL R39, R93, -INF , !P5 ;  /* 0xff8000005d277808 */ /* 0x000fe40006800000 */
[----:B------:R-:W-:Y:S02]  /*5180*/  FSEL R36, R95, -INF , !P4 ;  /* 0xff8000005f247808 */ /* 0x000fe40006000000 */
[----:B------:R-:W-:Y:S02]  /*5190*/  FSEL R142, R18, -INF , !P3 ;  /* 0xff800000128e7808 */ /* 0x000fe40005800000 */
[----:B------:R-:W-:-:S02]  /*51a0*/  FSEL R123, R15, -INF , !P1 ;  /* 0xff8000000f7b7808 */ /* 0x000fc40004800000 */
[----:B------:R-:W-:Y:S01]  /*51b0*/  ISETP.GE.AND P5, PT, R5, R185, PT ;  /* 0x000000b90500720c */ /* 0x000fe20003fa6270 */
[----:B------:R-:W-:Y:S01]  /*51c0*/  VIADD R5, R3, 0x69 ;  /* 0x0000006903057836 */ /* 0x000fe20000000000 */
[----:B------:R-:W-:Y:S02]  /*51d0*/  ISETP.GE.AND P3, PT, R4, R220, PT ;  /* 0x000000dc0400720c */ /* 0x000fe40003f66270 */
[----:B------:R-:W-:Y:S02]  /*51e0*/  ISETP.GT.AND P1, PT, R252, R7, PT ;  /* 0x00000007fc00720c */ /* 0x000fe40003f24270 */
[-C--:B------:R-:W-:Y:S02]  /*51f0*/  ISETP.GE.AND P4, PT, R4, R184.reuse, PT ;  /* 0x000000b80400720c */ /* 0x080fe40003f86270 */
[----:B------:R-:W-:Y:S02]  /*5200*/  FSEL R24, R194, -INF , !P0 ;  /* 0xff800000c2187808 */ /* 0x000fe40004000000 */
        /* <DEDUP_REMOVED lines=12> */
[----:B------:R-:W-:-:S02]  /*52d0*/  ISETP.GT.AND P0, PT, R252, R5, PT ;  /* 0x00000005fc00720c */ /* 0x000fc40003f04270 */
[----:B------:R-:W-:Y:S02]  /*52e0*/  FSEL R22, R201, -INF , !P2 ;  /* 0xff800000c9167808 */ /* 0x000fe40005000000 */
[----:B------:R-:W-:Y:S01]  /*52f0*/  ISETP.GE.AND P2, PT, R4, R185, PT ;  /* 0x000000b90400720c */ /* 0x000fe20003f46270 */
[----:B------:R-:W-:Y:S01]  /*5300*/  VIADD R4, R3, 0x70 ;  /* 0x0000007003047836 */ /* 0x000fe20000000000 */
[----:B------:R-:W-:Y:S02]  /*5310*/  FSEL R26, R54, -INF , !P5 ;  /* 0xff800000361a7808 */ /* 0x000fe40006800000 */
[----:B------:R-:W-:Y:S02]  /*5320*/  FSEL R25, R192, -INF , !P4 ;  /* 0xff800000c0197808 */ /* 0x000fe40006000000 */
[----:B------:R-:W-:Y:S02]  /*5330*/  FSEL R64, R13, -INF , !P1 ;  /* 0xff8000000d407808 */ /* 0x000fe40004800000 */
[----:B------:R-:W-:-:S02]  /*5340*/  FSEL R102, R12, -INF , !P3 ;  /* 0xff8000000c667808 */ /* 0x000fc40005800000 */
[-C--:B------:R-:W-:Y:S02]  /*5350*/  ISETP.GT.AND P5, PT, R219, R5.reuse, PT ;  /* 0x00000005db00720c */ /* 0x080fe40003fa4270 */
[-C--:B------:R-:W-:Y:S02]  /*5360*/  ISETP.GT.AND P4, PT, R236, R5.reuse, PT ;  /* 0x00000005ec00720c */ /* 0x080fe40003f84270 */
        /* <DEDUP_REMOVED lines=11> */
[-C--:B------:R-:W-:Y:S01]  /*5420*/  ISETP.GE.AND P3, PT, R0, R185.reuse, PT ;  /* 0x000000b90000720c */ /* 0x080fe20003f66270 */
[----:B------:R-:W-:Y:S01]  /*5430*/  VIADD R0, R3, 0x78 ;  /* 0x0000007803007836 */ /* 0x000fe20000000000 */
[----:B------:R-:W-:Y:S02]  /*5440*/  ISETP.GT.AND P1, PT, R219, R4, PT ;  /* 0x00000004db00720c */ /* 0x000fe40003f24270 */
[----:B------:R-:W-:Y:S02]  /*5450*/  FSEL R53, R32, -INF , !P0 ;  /* 0xff80000020357808 */ /* 0x000fe40004000000 */
[----:B------:R-:W-:Y:S02]  /*5460*/  ISETP.GE.AND P0, PT, R7, R186, PT ;  /* 0x000000ba0700720c */ /* 0x000fe40003f06270 */
[----:B------:R-:W-:Y:S01]  /*5470*/  ISETP.GE.AND P5, PT, R2, R185, PT ;  /* 0x000000b90200720c */ /* 0x000fe20003fa6270 */
[----:B------:R-:W-:Y:S01]  /*5480*/  VIADD R2, R3, 0x71 ;  /* 0x0000007103027836 */ /* 0x000fe20000000000 */
[----:B------:R-:W-:-:S02]  /*5490*/  FSEL R16, R148, -INF , !P1 ;  /* 0xff80000094107808 */ /* 0x000fc40004800000 */
[----:B------:R-:W-:Y:S02]  /*54a0*/  ISETP.GT.AND P1, PT, R252, R4, PT ;  /* 0x00000004fc00720c */ /* 0x000fe40003f24270 */
[----:B------:R-:W-:Y:S02]  /*54b0*/  FSEL R85, R36, -INF , !P0 ;  /* 0xff80000024557808 */ /* 0x000fe40004000000 */
[----:B------:R-:W-:Y:S02]  /*54c0*/  ISETP.GT.AND P0, PT, R219, R0, PT ;  /* 0x00000000db00720c */ /* 0x000fe40003f04270 */
[----:B------:R-:W-:Y:S02]  /*54d0*/  FSEL R132, R34, -INF , !P5 ;  /* 0xff80000022847808 */ /* 0x000fe40006800000 */
[----:B------:R-:W-:Y:S02]  /*54e0*/  ISETP.GT.AND P5, PT, R236, R4, PT ;  /* 0x00000004ec00720c */ /* 0x000fe40003fa4270 */
[----:B------:R-:W-:-:S02]  /*54f0*/  FSEL R17, R226, -INF , !P1 ;  /* 0xff800000e2117808 */ /* 0x000fc40004800000 */
[----:B------:R-:W-:Y:S02]  /*5500*/  ISETP.GE.AND P1, PT, R8, R184, PT ;  /* 0x000000b80800720c */ /* 0x000fe40003f26270 */
[----:B------:R-:W-:Y:S02]  /*5510*/  FSEL R11, R56, -INF , !P0 ;  /* 0xff800000380b7808 */ /* 0x000fe40004000000 */
[----:B------:R-:W-:Y:S02]  /*5520*/  ISETP.GT.AND P0, PT, R252, R0, PT ;  /* 0x00000000fc00720c */ /* 0x000fe40003f04270 */
[----:B------:R-:W-:Y:S02]  /*5530*/  FSEL R15, R150, -INF , !P5 ;  /* 0xff800000960f7808 */ /* 0x000fe40006800000 */
[----:B------:R-:W-:Y:S02]  /*5540*/  ISETP.GT.AND P5, PT, R219, R2, PT ;  /* 0x00000002db00720c */ /* 0x000fe40003fa4270 */
[----:B------:R-:W-:-:S02]  /*5550*/  FSEL R108, R29, -INF , !P1 ;  /* 0xff8000001d6c7808 */ /* 0x000fc40004800000 */
[----:B------:R-:W-:Y:S02]  /*5560*/  FSEL R62, R35, -INF , !P2 ;  /* 0xff800000233e7808 */ /* 0x000fe40005000000 */
[----:B------:R-:W-:Y:S02]  /*5570*/  ISETP.GT.AND P1, PT, R252, R2, PT ;  /* 0x00000002fc00720c */ /* 0x000fe40003f24270 */
[----:B------:R-:W-:Y:S02]  /*5580*/  FSEL R20, R206, -INF , !P0 ;  /* 0xff800000ce147808 */ /* 0x000fe40004000000 */
[----:B------:R-:W-:Y:S02]  /*5590*/  ISETP.GE.AND P2, PT, R8, R186, PT ;  /* 0x000000ba0800720c */ /* 0x000fe40003f46270 */
        /* <DEDUP_REMOVED lines=8> */
[----:B------:R-:W-:Y:S02]  /*5620*/  FSEL R98, R25, -INF , !P0 ;  /* 0xff80000019627808 */ /* 0x000fe40004000000 */
[----:B------:R-:W-:Y:S02]  /*5630*/  ISETP.GT.AND P2, PT, R237, R2, PT ;  /* 0x00000002ed00720c */ /* 0x000fe40003f44270 */
[----:B------:R-:W-:Y:S02]  /*5640*/  ISETP.GE.AND P0, PT, R5, R184, PT ;  /* 0x000000b80500720c */ /* 0x000fe40003f06270 */
[----:B------:R-:W-:Y:S02]  /*5650*/  FSEL R13, R224, -INF , !P4 ;  /* 0xff800000e00d7808 */ /* 0x000fe40006000000 */
[----:B------:R-:W-:Y:S02]  /*5660*/  ISETP.GT.AND P4, PT, R236, R2, PT ;  /* 0x00000002ec00720c */ /* 0x000fe40003f84270 */
[----:B------:R-:W-:-:S02]  /*5670*/  FSEL R44, R28, -INF , !P1 ;  /* 0xff8000001c2c7808 */ /* 0x000fc40004800000 */
[----:B------:R-:W-:Y:S02]  /*5680*/  FSEL R12, R225, -INF , !P2 ;  /* 0xff800000e10c7808 */ /* 0x000fe40005000000 */
[----:B------:R-:W-:Y:S02]  /*5690*/  ISETP.GE.AND P1, PT, R5, R186, PT ;  /* 0x000000ba0500720c */ /* 0x000fe40003f26270 */
[----:B------:R-:W-:Y:S02]  /*56a0*/  FSEL R91, R21, -INF , !P0 ;  /* 0xff800000155b7808 */ /* 0x000fe40004000000 */
[----:B------:R-:W-:Y:S02]  /*56b0*/  FSEL R129, R33, -INF , !P3 ;  /* 0xff80000021817808 */ /* 0x000fe40005800000 */
[----:B------:R-:W-:Y:S02]  /*56c0*/  ISETP.GE.AND P2, PT, R7, R185, PT ;  /* 0x000000b90700720c */ /* 0x000fe40003f46270 */
[----:B------:R-:W-:-:S02]  /*56d0*/  ISETP.GE.AND P0, PT, R4, R184, PT ;  /* 0x000000b80400720c */ /* 0x000fc40003f06270 */
[----:B------:R-:W-:Y:S02]  /*56e0*/  FSEL R14, R151, -INF , !P4 ;  /* 0xff800000970e7808 */ /* 0x000fe40006000000 */
[C---:B------:R-:W-:Y:S02]  /*56f0*/  ISETP.GE.AND P3, PT, R7.reuse, R220, PT ;  /* 0x000000dc0700720c */ /* 0x040fe40003f66270 */
[----:B------:R-:W-:Y:S01]  /*5700*/  ISETP.GE.AND P4, PT, R7, R184, PT ;  /* 0x000000b80700720c */ /* 0x000fe20003f86270 */
[----:B------:R-:W-:Y:S01]  /*5710*/  VIADD R7, R3, 0x79 ;  /* 0x0000007903077836 */ /* 0x000fe20000000000 */
        /* <DEDUP_REMOVED lines=11> */
[----:B------:R-:W-:Y:S02]  /*57d0*/  ISETP.GT.AND P4, PT, R237, R0, PT ;  /* 0x00000000ed00720c */ /* 0x000fe40003f84270 */
        /* <DEDUP_REMOVED lines=19> */
[----:B------:R-:W-:Y:S02]  /*5910*/  ISETP.GE.AND P2, PT, R2, R186, PT ;  /* 0x000000ba0200720c */ /* 0x000fe40003f46270 */
[----:B------:R-:W-:-:S02]  /*5920*/  ISETP.GT.AND P0, PT, R237, R3, PT ;  /* 0x00000003ed00720c */ /* 0x000fc40003f04270 */
        /* <DEDUP_REMOVED lines=8> */
[----:B------:R-:W-:Y:S02]  /*59b0*/  FSEL R110, R18, -INF , !P3 ;  /* 0xff800000126e7808 */ /* 0x000fe40005800000 */
[C---:B------:R-:W-:Y:S02]  /*59c0*/  ISETP.GE.AND P2, PT, R0.reuse, R220, PT ;  /* 0x000000dc0000720c */ /* 0x040fe40003f46270 */
[----:B------:R-:W-:Y:S01]  /*59d0*/  ISETP.GE.AND P0, PT, R0, R185, PT ;  /* 0x000000b90000720c */ /* 0x000fe20003f06270 */
[----:B------:R-:W-:Y:S01]  /*59e0*/  VIADD R0, R180, 0x4 ;  /* 0x00000004b4007836 */ /* 0x000fe20000000000 */
[----:B------:R-:W-:-:S02]  /*59f0*/  FSEL R26, R207, -INF , !P4 ;  /* 0xff800000cf1a7808 */ /* 0x000fc40006000000 */
[----:B------:R-:W-:Y:S01]  /*5a00*/  ISETP.GE.AND P3, PT, R2, R220, PT ;  /* 0x000000dc0200720c */ /* 0x000fe20003f66270 */
[----:B------:R-:W-:Y:S01]  /*5a10*/  IMAD.WIDE.U32 R100, R0, -0x326172a9, RZ ;  /* 0xcd9e8d5700647825 */ /* 0x000fe200078e00ff */
[----:B------:R-:W-:Y:S02]  /*5a20*/  ISETP.GE.AND P4, PT, R4, R185, PT ;  /* 0x000000b90400720c */ /* 0x000fe40003f86270 */
[----:B------:R-:W-:Y:S01]  /*5a30*/  FSEL R21, R172, -INF , !P5 ;  /* 0xff800000ac157808 */ /* 0x000fe20006800000 */
[----:B------:R-:W-:Y:S01]  /*5a40*/  IMAD.U32 R0, RZ, RZ, UR5 ;  /* 0x00000005ff007e24 */ /* 0x000fe2000f8e00ff */
[----:B------:R-:W-:Y:S01]  /*5a50*/  LOP3.LUT R2, R181, UR26, R211, 0x96, !PT ;  /* 0x0000001ab5027c12 */ /* 0x000fe2000f8e96d3 */
[----:B------:R-:W-:Y:S01]  /*5a60*/  STL.64 [R1+0x80], R100 ;  /* 0x0000806401007387 */ /* 0x000fe20000100a00 */
[----:B------:R-:W-:Y:S02]  /*5a70*/  ISETP.GT.AND P5, PT, R236, R3, PT ;  /* 0x00000003ec00720c */ /* 0x000fe40003fa4270 */
[----:B------:R-:W-:Y:S01]  /*5a80*/  FSEL R107, R17, -INF , !P4 ;  /* 0xff800000116b7808 */ /* 0x000fe20006000000 */
[----:B------:R-:W-:Y:S01]  /*5a90*/  IMAD.WIDE.U32 R60, R2, -0x2daee0ad, RZ ;  /* 0xd2511f53023c7825 */ /* 0x000fe200078e00ff */
[----:B------:R-:W-:Y:S01]  /*5aa0*/  FSEL R4, R174, -INF , !P5 ;  /* 0xff800000ae047808 */ /* 0x000fe20006800000 */
[----:B------:R-:W-:Y:S01]  /*5ab0*/  STL [R1+0x370], R184 ;  /* 0x000370b801007387 */ /* 0x000fe20000100800 */
[----:B------:R-:W-:-:S02]  /*5ac0*/  ISETP.GE.AND P4, PT, R3, R186, PT ;  /* 0x000000ba0300720c */ /* 0x000fc40003f86270 */
[----:B------:R-:W-:Y:S01]  /*5ad0*/  LOP3.LUT R2, R181, UR26, R101, 0x96, !PT ;  /* 0x0000001ab5027c12 */ /* 0x000fe2000f8e9665 */
[----:B------:R2:W-:Y:S01]  /*5ae0*/  STL.64 [R1+0x150], R60 ;  /* 0x0001503c01007387 */ /* 0x0005e20000100a00 */
[----:B------:R-:W-:Y:S02]  /*5af0*/  FSEL R24, R4, -INF , !P4 ;  /* 0xff80000004187808 */ /* 0x000fe40006000000 */
[----:B------:R-:W-:Y:S01]  /*5b00*/  LOP3.LUT R0, R0, UR27, R81, 0x96, !PT ;  /* 0x0000001b00007c12 */ /* 0x000fe2000f8e9651 */
[----:B------:R-:W-:Y:S01]  /*5b10*/  IMAD.WIDE.U32 R248, R2, -0x2daee0ad, RZ ;  /* 0xd2511f5302f87825 */ /* 0x000fe200078e00ff */
[----:B------:R-:W-:Y:S01]  /*5b20*/  LOP3.LUT R4, R80, UR4, R61, 0x96, !PT ;  /* 0x0000000450047c12 */ /* 0x000fe2000f8e963d */
[----:B------:R-:W-:Y:S01]  /*5b30*/  STL [R1+0x374], R185 ;  /* 0x000374b901007387 */ /* 0x000fe20000100800 */
[----:B------:R-:W-:Y:S02]  /*5b40*/  FSEL R31, R19, -INF , !P3 ;  /* 0xff800000131f7808 */ /* 0x000fe40005800000 */
[----:B------:R-:W-:Y:S01]  /*5b50*/  FSEL R28, R11, -INF , !P2 ;  /* 0xff8000000b1c7808 */ /* 0x000fe20005000000 */
[----:B------:R-:W-:Y:S01]  /*5b60*/  IMAD.WIDE.U32 R188, R4, -0x326172a9, RZ ;  /* 0xcd9e8d5704bc7825 */ /* 0x000fe200078e00ff */
[C---:B------:R-:W-:Y:S01]  /*5b70*/  ISETP.GE.AND P3, PT, R3.reuse, R184, PT ;  /* 0x000000b80300720c */ /* 0x040fe20003f66270 */
[----:B------:R-:W-:Y:S01]  /*5b80*/  STL.64 [R1+0x328], R248 ;  /* 0x000328f801007387 */ /* 0x000fe20000100a00 */
[----:B------:R-:W-:-:S02]  /*5b90*/  ISETP.GE.AND P5, PT, R3, R220, PT ;  /* 0x000000dc0300720c */ /* 0x000fc40003fa6270 */
[----:B------:R-:W-:Y:S02]  /*5ba0*/  ISETP.GE.AND P1, PT, R3, R185, PT ;  /* 0x000000b90300720c */ /* 0x000fe40003f26270 */
[----:B------:R-:W-:Y:S01]  /*5bb0*/  ISETP.GT.AND P2, PT, R252, R3, PT ;  /* 0x00000003fc00720c */ /* 0x000fe20003f44270 */
[----:B------:R-:W-:Y:S01]  /*5bc0*/  IMAD.WIDE.U32 R2, R0, -0x326172a9, RZ ;  /* 0xcd9e8d5700027825 */ /* 0x000fe200078e00ff */
[----:B------:R-:W-:Y:S02]  /*5bd0*/  LOP3.LUT R0, R80, UR4, R249, 0x96, !PT ;  /* 0x0000000450007c12 */ /* 0x000fe4000f8e96f9 */
[----:B------:R-:W-:Y:S02]  /*5be0*/  FSEL R103, R20, -INF , !P0 ;  /* 0xff80000014677808 */ /* 0x000fe40004000000 */
[----:B------:R-:W-:Y:S02]  /*5bf0*/  ISETP.GE.AND P0, PT, R7, R220, PT ;  /* 0x000000dc0700720c */ /* 0x000fe40003f06270 */
[----:B------:R-:W-:-:S02]  /*5c00*/  FMNMX3.FTZ R5, R24, R209, R197, !PT ;  /* 0x000000d118057276 */ /* 0x000fc400078100c5 */
[----:B------:R-:W-:Y:S01]  /*5c10*/  LOP3.LUT R4, R210, UR32, R3, 0x96, !PT ;  /* 0x00000020d2047c12 */ /* 0x000fe2000f8e9603 */
[----:B------:R-:W-:Y:S01]  /*5c20*/  IMAD.WIDE.U32 R210, R0, -0x326172a9, RZ ;  /* 0xcd9e8d5700d27825 */ /* 0x000fe200078e00ff */
[----:B------:R-:W-:Y:S02]  /*5c30*/  LOP3.LUT R6, R2, UR31, R189, 0x96, !PT ;  /* 0x0000001f02067c12 */ /* 0x000fe4000f8e96bd */
[----:B------:R-:W-:Y:S02]  /*5c40*/  FSEL R27, R22, -INF , !P0 ;  /* 0xff800000161b7808 */ /* 0x000fe40004000000 */
[----:B------:R-:W-:Y:S01]  /*5c50*/  FMNMX3.FTZ R0, R5, R182, R177, !PT ;  /* 0x000000b605007276 */ /* 0x000fe200078100b1 */
[----:B------:R-:W-:Y:S01]  /*5c60*/  IMAD.WIDE.U32 R4, R4, -0x2daee0ad, RZ ;  /* 0xd2511f5304047825 */ /* 0x000fe200078e00ff */
[----:B------:R-:W-:Y:S01]  /*5c70*/  FSEL R8, R198, -INF , !P2 ;  /* 0xff800000c6087808 */ /* 0x000fe20005000000 */
[----:B------:R-:W-:Y:S01]  /*5c80*/  STL.64 [R1+0xd0], R210 ;  /* 0x0000d0d201007387 */ /* 0x000fe20000100a00 */
[----:B------:R-:W-:Y:S01]  /*5c90*/  FMNMX3.FTZ R0, R0, R173, R170, !PT ;  /* 0x000000ad00007276 */ /* 0x000fe200078100aa */
[----:B------:R-:W-:Y:S01]  /*5ca0*/  IMAD.WIDE.U32 R22, R6, -0x2daee0ad, RZ ;  /* 0xd2511f5306167825 */ /* 0x000fe200078e00ff */
[----:B------:R-:W-:-:S02]  /*5cb0*/  ISETP.GE.AND P0, PT, R7, R186, PT ;  /* 0x000000ba0700720c */ /* 0x000fc40003f06270 */
[C---:B------:R-:W-:Y:S02]  /*5cc0*/  ISETP.GE.AND P4, PT, R7.reuse, R184, PT ;  /* 0x000000b80700720c */ /* 0x040fe40003f86270 */
[----:B------:R-:W-:Y:S02]  /*5cd0*/  ISETP.GE.AND P2, PT, R7, R185, PT ;  /* 0x000000b90700720c */ /* 0x000fe40003f46270 */
[----:B------:R-:W-:Y:S02]  /*5ce0*/  LOP3.LUT R7, R4, UR28, R23, 0x96, !PT ;  /* 0x0000001c04077c12 */ /* 0x000fe4000f8e9617 */
[----:B------:R-:W-:Y:S02]  /*5cf0*/  FSEL R23, R21, -INF , !P5 ;  /* 0xff80000015177808 */ /* 0x000fe40006800000 */
[----:B------:R-:W-:Y:S02]  /*5d00*/  FMNMX3.FTZ R0, R0, R167, R50, !PT ;  /* 0x000000a700007276 */ /* 0x000fe40007810032 */
[----:B------:R-:W-:-:S02]  /*5d10*/  LOP3.LUT R10, R100, UR32, R3, 0x96, !PT ;  /* 0x00000020640a7c12 */ /* 0x000fc4000f8e9603 */
[----:B------:R-:W-:Y:S02]  /*5d20*/  FSEL R166, R9, -INF , !P3 ;  /* 0xff80000009a67808 */ /* 0x000fe40005800000 */
[----:B------:R-:W-:Y:S01]  /*5d30*/  LOP3.LUT R6, R2, UR31, R211, 0x96, !PT ;  /* 0x0000001f02067c12 */ /* 0x000fe2000f8e96d3 */
[----:B------:R-:W-:Y:S01]  /*5d40*/  IMAD.WIDE.U32 R10, R10, -0x2daee0ad, RZ ;  /* 0xd2511f530a0a7825 */ /* 0x000fe200078e00ff */
[----:B------:R-:W-:Y:S02]  /*5d50*/  FMNMX3.FTZ R3, R23, R147, R143, !PT ;  /* 0x0000009317037276 */ /* 0x000fe4000781008f */
[----:B------:R-:W-:Y:S02]  /*5d60*/  FMNMX3.FTZ R2, R0, R49, R67, !PT ;  /* 0x0000003100027276 */ /* 0x000fe40007810043 */
[----:B------:R-:W-:Y:S02]  /*5d70*/  LOP3.LUT R12, R60, UR30, R5, 0x96, !PT ;  /* 0x0000001e3c0c7c12 */ /* 0x000fe4000f8e9605 */
[----:B------:R-:W-:-:S02]  /*5d80*/  FSEL R179, R8, -INF , !P1 ;  /* 0xff80000008b37808 */ /* 0x000fc40004800000 */
[----:B------:R-:W-:Y:S01]  /*5d90*/  FMNMX3.FTZ R0, R166, R221, R217, !PT ;  /* 0x000000dda6007276 */ /* 0x000fe200078100d9 */
[----:B------:R-:W-:Y:S01]  /*5da0*/  IMAD.WIDE.U32 R12, R12, -0x326172a9, RZ ;  /* 0xcd9e8d570c0c7825 */ /* 0x000fe200078e00ff */
        /* <DEDUP_REMOVED lines=35> */
[----:B--2---:R-:W-:Y:S02]  /*5fe0*/  FSEL R61, R29, -INF , !P0 ;  /* 0xff8000001d3d7808 */ /* 0x004fe40004000000 */
        /* <DEDUP_REMOVED lines=11> */
[----:B------:R-:W-:Y:S01]  /*60a0*/  FMNMX3.FTZ R3, R4, R47, R44, !PT ;  /* 0x0000002f04037276 */ /* 0x000fe2000781002c */
[----:B------:R-:W-:Y:S01]  /*60b0*/  IMAD.WIDE.U32 R4, R6, -0x2daee0ad, RZ ;  /* 0xd2511f5306047825 */ /* 0x000fe200078e00ff */
[----:B------:R-:W-:-:S02]  /*60c0*/  FMNMX3.FTZ R0, R0, R129, R127, !PT ;  /* 0x0000008100007276 */ /* 0x000fc4000781007f */
[----:B------:R-:W-:Y:S01]  /*60d0*/  FMNMX3.FTZ R2, R2, R91, R87, !PT ;  /* 0x0000005b02027276 */ /* 0x000fe20007810057 */
[----:B------:R-:W-:Y:S01]  /*60e0*/  IMAD.WIDE.U32 R6, R7, -0x326172a9, RZ ;  /* 0xcd9e8d5707067825 */ /* 0x000fe200078e00ff */
[----:B------:R-:W-:Y:S02]  /*60f0*/  FMNMX3.FTZ R3, R3, R34, R32, !PT ;  /* 0x0000002203037276 */ /* 0x000fe40007810020 */
[----:B------:R-:W-:Y:S02]  /*6100*/  FMNMX3.FTZ R0, R0, R115, R112, !PT ;  /* 0x0000007300007276 */ /* 0x000fe40007810070 */
[----:B------:R-:W-:Y:S02]  /*6110*/  FSEL R30, R25, -INF , !P4 ;  /* 0xff800000191e7808 */ /* 0x000fe40006000000 */
[----:B------:R-:W-:Y:S02]  /*6120*/  FMNMX3.FTZ R8, R2, R86, R48, !PT ;  /* 0x0000005602087276 */ /* 0x000fe40007810030 */
[----:B------:R-:W-:-:S02]  /*6130*/  FMNMX3.FTZ R3, R3, R31, R28, !PT ;  /* 0x0000001f03037276 */ /* 0x000fc4000781001c */
[----:B------:R-:W-:Y:S02]  /*6140*/  FMNMX3.FTZ R0, R0, R110, R107, !PT ;  /* 0x0000006e00007276 */ /* 0x000fe4000781006b */
[----:B------:R-:W-:Y:S02]  /*6150*/  FMNMX.FTZ R8, R30, R8, !PT ;  /* 0x000000081e087209 */ /* 0x000fe40007810000 */
[----:B------:R-:W-:Y:S02]  /*6160*/  FMNMX.FTZ R9, R27, R3, !PT ;  /* 0x000000031b097209 */ /* 0x000fe40007810000 */
[----:B------:R-:W-:Y:S01]  /*6170*/  FSEL R35, R26, -INF , !P2 ;  /* 0xff8000001a237808 */ /* 0x000fe20005000000 */
[----:B------:R-:W3:Y:S01]  /*6180*/  SHFL.BFLY PT, R16, R8, 0x2, 0x1f ;  /* 0x0c401f0008107f89 */ /* 0x000ee200000e0000 */
[----:B------:R-:W-:Y:S02]  /*6190*/  FMNMX3.FTZ R0, R0, R104, R103, !PT ;  /* 0x0000006800007276 */ /* 0x000fe40007810067 */
[----:B--2---:R-:W-:Y:S01]  /*61a0*/  FMNMX.FTZ R38, R38, R14, !PT ;  /* 0x0000000e26267209 */ /* 0x004fe20007810000 */
[----:B------:R-:W2:Y:S01]  /*61b0*/  SHFL.BFLY PT, R15, R9, 0x2, 0x1f ;  /* 0x0c401f00090f7f89 */ /* 0x000ea200000e0000 */
[----:B------:R-:W-:-:S02]  /*61c0*/  FMNMX.FTZ R0, R35, R0, !PT ;  /* 0x0000000023007209 */ /* 0x000fc40007810000 */
[----:B------:R-:W-:Y:S01]  /*61d0*/  LOP3.LUT R2, R248, UR30, R11, 0x96, !PT ;  /* 0x0000001ef8027c12 */ /* 0x000fe2000f8e960b */
[----:B------:R-:W-:Y:S01]  /*61e0*/  SHFL.BFLY PT, R14, R38, 0x1, 0x1f ;  /* 0x0c201f00260e7f89 */ /* 0x000fe200000e0000 */
[----:B------:R-:W-:Y:S02]  /*61f0*/  LOP3.LUT R10, R10, UR28, R5, 0x96, !PT ;  /* 0x0000001c0a0a7c12 */ /* 0x000fe4000f8e9605 */
[----:B------:R-:W-:Y:S01]  /*6200*/  LOP3.LUT R5, R188, UR29, R13, 0x96, !PT ;  /* 0x0000001dbc057c12 */ /* 0x000fe2000f8e960d */
[----:B------:R-:W4:Y:S01]  /*6210*/  SHFL.BFLY PT, R36, R0, 0x2, 0x1f ;  /* 0x0c401f0000247f89 */ /* 0x000f2200000e0000 */
[----:B------:R-:W-:Y:S01]  /*6220*/  IMAD.WIDE.U32 R18, R2, -0x326172a9, RZ ;  /* 0xcd9e8d5702127825 */ /* 0x000fe200078e00ff */
[----:B------:R-:W-:-:S03]  /*6230*/  LOP3.LUT R3, R12, UR17, R7, 0x96, !PT ;  /* 0x000000110c037c12 */ /* 0x000fc6000f8e9607 */
[----:B------:R-:W-:Y:S01]  /*6240*/  IMAD.WIDE.U32 R10, R10, -0x326172a9, RZ ;  /* 0xcd9e8d570a0a7825 */ /* 0x000fe200078e00ff */
[----:B------:R-:W-:-:S03]  /*6250*/  LOP3.LUT R2, R210, UR29, R19, 0x96, !PT ;  /* 0x0000001dd2027c12 */ /* 0x000fc6000f8e9613 */
[----:B------:R-:W-:Y:S01]  /*6260*/  IMAD.WIDE.U32 R12, R5, -0x2daee0ad, RZ ;  /* 0xd2511f53050c7825 */ /* 0x000fe200078e00ff */
[----:B------:R-:W-:Y:S02]  /*6270*/  LOP3.LUT R5, R18, UR17, R11, 0x96, !PT ;  /* 0x0000001112057c12 */ /* 0x000fe4000f8e960b */
[----:B---3--:R-:W-:Y:S01]  /*6280*/  FMNMX.FTZ R8, R8, R16, !PT ;  /* 0x0000001008087209 */ /* 0x008fe20007810000 */
[----:B------:R-:W-:Y:S01]  /*6290*/  IMAD.WIDE.U32 R20, R3, -0x2daee0ad, RZ ;  /* 0xd2511f5303147825 */ /* 0x000fe200078e00ff */
[----:B------:R-:W-:Y:S02]  /*62a0*/  LOP3.LUT R7, R22, UR16, R13, 0x96, !PT ;  /* 0x0000001016077c12 */ /* 0x000fe4000f8e960d */
[----:B--2---:R-:W-:Y:S01]  /*62b0*/  FMNMX.FTZ R9, R9, R15, !PT ;  /* 0x0000000f09097209 */ /* 0x004fe20007810000 */
[----:B------:R-:W-:Y:S01]  /*62c0*/  IMAD.WIDE.U32 R2, R2, -0x2daee0ad, RZ ;  /* 0xd2511f5302027825 */ /* 0x000fe200078e00ff */
[----:B------:R-:W2:Y:S01]  /*62d0*/  SHFL.BFLY PT, R37, R8, 0x1, 0x1f ;  /* 0x0c201f0008257f89 */ /* 0x000ea200000e0000 */
[----:B------:R-:W-:-:S02]  /*62e0*/  LOP3.LUT R11, R12, UR14, R21, 0x96, !PT ;  /* 0x0000000e0c0b7c12 */ /* 0x000fc4000f8e9615 */
[----:B------:R-:W-:Y:S01]  /*62f0*/  IMAD.WIDE.U32 R16, R5, -0x2daee0ad, RZ ;  /* 0xd2511f5305107825 */ /* 0x000fe200078e00ff */
[----:B------:R-:W3:Y:S01]  /*6300*/  SHFL.BFLY PT, R39, R9, 0x1, 0x1f ;  /* 0x0c201f0009277f89 */ /* 0x000ee200000e0000 */
[----:B------:R-:W-:Y:S02]  /*6310*/  LOP3.LUT R3, R4, UR16, R3, 0x96, !PT ;  /* 0x0000001004037c12 */ /* 0x000fe4000f8e9603 */
[----:B----4-:R-:W-:Y:S01]  /*6320*/  FMNMX.FTZ R36, R0, R36, !PT ;  /* 0x0000002400247209 */ /* 0x010fe20007810000 */
[----:B------:R-:W-:Y:S01]  /*6330*/  IMAD.WIDE.U32 R4, R7, -0x326172a9, RZ ;  /* 0xcd9e8d5707047825 */ /* 0x000fe200078e00ff */
[----:B------:R-:W-:Y:S02]  /*6340*/  FMNMX.FTZ R38, R38, R14, !PT ;  /* 0x0000000e26267209 */ /* 0x000fe40007810000 */
[----:B------:R-:W-:Y:S01]  /*6350*/  LOP3.LUT R15, R2, UR14, R17, 0x96, !PT ;  /* 0x0000000e020f7c12 */ /* 0x000fe2000f8e9611 */
[----:B------:R-:W4:Y:S01]  /*6360*/  SHFL.BFLY PT, R7, R36, 0x1, 0x1f ;  /* 0x0c201f0024077f89 */ /* 0x000f2200000e0000 */
[----:B------:R-:W-:Y:S01]  /*6370*/  IMAD.WIDE.U32 R204, R11, -0x326172a9, RZ ;  /* 0xcd9e8d570bcc7825 */ /* 0x000fe200078e00ff */
[----:B------:R-:W-:-:S02]  /*6380*/  FSETP.NEU.FTZ.AND P0, PT, R38, -INF , PT ;  /* 0xff8000002600780b */ /* 0x000fc40003f1d000 */
[----:B------:R-:W-:Y:S01]  /*6390*/  LOP3.LUT R11, R6, UR15, R5, 0x96, !PT ;  /* 0x0000000f060b7c12 */ /* 0x000fe2000f8e9605 */
[----:B------:R-:W-:-:S04]  /*63a0*/  IMAD.WIDE.U32 R12, R3, -0x326172a9, RZ ;  /* 0xcd9e8d57030c7825 */ /* 0x000fc800078e00ff */
[----:B-1----:R-:W-:Y:S01]  /*63b0*/  FMUL.FTZ R3, R38, UR34 ;  /* 0x0000002226037c20 */ /* 0x002fe20008410000 */
[----:B------:R-:W-:Y:S01]  /*63c0*/  LOP3.LUT R92, R4, UR13, R205, 0x96, !PT ;  /* 0x0000000d045c7c12 */ /* 0x000fe2000f8e96cd */
[----:B------:R-:W-:Y:S01]  /*63d0*/  STL [R1+0x378], R38 ;  /* 0x0003782601007387 */ /* 0x000fe20000100800 */
[C---:B------:R-:W-:Y:S01]  /*63e0*/  PRMT R4, R204.reuse, 0x7771, RZ ;  /* 0x00007771cc047816 */ /* 0x040fe200000000ff */
[----:B------:R-:W-:Y:S01]  /*63f0*/  IMAD.WIDE.U32 R54, R15, -0x326172a9, RZ ;  /* 0xcd9e8d570f367825 */ /* 0x000fe200078e00ff */
[C---:B------:R-:W-:Y:S02]  /*6400*/  PRMT R0, R204.reuse, 0x7773, RZ ;  /* 0x00007773cc007816 */ /* 0x040fe400000000ff */
[----:B------:R-:W-:Y:S01]  /*6410*/  FSEL R3, R3, RZ, P0 ;  /* 0x000000ff03037208 */ /* 0x000fe20000000000 */
[----:B------:R-:W-:Y:S01]  /*6420*/  IMAD.MOV.U32 R18, RZ, RZ, R80 ;  /* 0x000000ffff127224 */ /* 0x000fe200078e0050 */
[----:B------:R-:W-:Y:S01]  /*6430*/  PRMT R2, R204, 0x7772, RZ ;  /* 0x00007772cc027816 */ /* 0x000fe200000000ff */
[----:B------:R-:W-:Y:S01]  /*6440*/  IMAD.WIDE.U32 R88, R11, -0x2daee0ad, RZ ;  /* 0xd2511f530b587825 */ /* 0x000fe200078e00ff */
[----:B------:R-:W-:-:S03]  /*6450*/  ISETP.GT.U32.AND P5, PT, R4, UR6, PT ;  /* 0x0000000604007c0c */ /* 0x000fc6000bfa4070 */
[--C-:B------:R-:W-:Y:S01]  /*6460*/  FFMA.FTZ R4, R49, UR34, -R3.reuse ;  /* 0x0000002231047c23 */ /* 0x100fe20008010803 */
[----:B------:R-:W-:Y:S01]  /*6470*/  ISETP.GT.U32.AND P2, PT, R0, UR6, PT ;  /* 0x0000000600007c0c */ /* 0x000fe2000bf44070 */
[----:B------:R-:W-:Y:S01]  /*6480*/  FFMA.FTZ R0, R50, UR34, -R3 ;  /* 0x0000002232007c23 */ /* 0x000fe20008010803 */
[----:B------:R-:W-:Y:S01]  /*6490*/  ISETP.GT.U32.AND P1, PT, R2, UR6, PT ;  /* 0x0000000602007c0c */ /* 0x000fe2000bf24070 */
[----:B------:R1:W-:Y:S01]  /*64a0*/  MUFU.EX2 R52, R4 ;  /* 0x0000000400347308 */ /* 0x0003e20000000800 */
[----:B------:R-:W-:Y:S01]  /*64b0*/  PRMT R2, R92, 0x7632, R2 ;  /* 0x000076325c027816 */ /* 0x000fe20000000002 */
[----:B------:R-:W-:Y:S01]  /*64c0*/  IMAD.MOV.U32 R19, RZ, RZ, R81 ;  /* 0x000000ffff137224 */ /* 0x000fe200078e0051 */
[----:B--2---:R-:W-:Y:S01]  /*64d0*/  FMNMX.FTZ R37, R8, R37, !PT ;  /* 0x0000002508257209 */ /* 0x004fe20007810000 */
[----:B------:R2:W2:Y:S01]  /*64e0*/  MUFU.EX2 R49, R0 ;  /* 0x0000000000317308 */ /* 0x0004a20000000800 */
[----:B---3--:R-:W-:Y:S01]  /*64f0*/  FMNMX.FTZ R39, R9, R39, !PT ;  /* 0x0000002709277209 */ /* 0x008fe20007810000 */
[--C-:B------:R-:W-:Y:S01]  /*6500*/  FFMA.FTZ R25, R24, UR34, -R3.reuse ;  /* 0x0000002218197c23 */ /* 0x100fe20008010803 */
[----:B------:R-:W-:Y:S01]  /*6510*/  LOP3.LUT R6, R2, 0xff, RZ, 0xc0, !PT ;  /* 0x000000ff02067812 */ /* 0x000fe200078ec0ff */
[C---:B------:R-:W-:Y:S01]  /*6520*/  FMUL.FTZ R2, R37.reuse, UR34 ;  /* 0x0000002225027c20 */ /* 0x040fe20008410000 */
[----:B----4-:R-:W-:Y:S01]  /*6530*/  FMNMX.FTZ R36, R36, R7, !PT ;  /* 0x0000000724247209 */ /* 0x010fe20007810000 */
[----:B------:R-:W-:Y:S01]  /*6540*/  STL [R1+0x37c], R39 ;  /* 0x00037c2701007387 */ /* 0x000fe20000100800 */
[----:B------:R-:W-:Y:S01]  /*6550*/  FSETP.NEU.FTZ.AND P3, PT, R37, -INF , PT ;  /* 0xff8000002500780b */ /* 0x000fe20003f7d000 */
[--C-:B------:R-:W-:Y:S01]  /*6560*/  FFMA.FTZ R24, R209, UR34, -R3.reuse ;  /* 0x00000022d1187c23 */ /* 0x100fe20008010803 */
[C---:B------:R-:W-:Y:S01]  /*6570*/  FSETP.NEU.FTZ.AND P4, PT, R39.reuse, -INF , PT ;  /* 0xff8000002700780b */ /* 0x040fe20003f9d000 */
[----:B-1----:R-:W-:Y:S01]  /*6580*/  FMUL.FTZ R4, R39, UR34 ;  /* 0x0000002227047c20 */ /* 0x002fe20008410000 */
[----:B------:R-:W-:Y:S01]  /*6590*/  PRMT R5, R204, 0x7770, RZ ;  /* 0x00007770cc057816 */ /* 0x000fe200000000ff */
[----:B------:R-:W-:Y:S01]  /*65a0*/  STL [R1+0x380], R37 ;  /* 0x0003802501007387 */ /* 0x000fe20000100800 */
[----:B------:R-:W-:Y:S01]  /*65b0*/  FSEL R2, R2, RZ, P3 ;  /* 0x000000ff02027208 */ /* 0x000fe20001800000 */
[----:B--2---:R-:W-:Y:S01]  /*65c0*/  FMUL.FTZ R0, R36, UR34 ;  /* 0x0000002224007c20 */ /* 0x004fe20008410000 */
[----:B------:R-:W-:Y:S01]  /*65d0*/  FSEL R4, R4, RZ, P4 ;  /* 0x000000ff04047208 */ /* 0x000fe20002000000 */
[----:B------:R-:W-:Y:S01]  /*65e0*/  STL [R1+0x384], R36 ;  /* 0x0003842401007387 */ /* 0x000fe20000100800 */
[----:B------:R-:W-:Y:S01]  /*65f0*/  ISETP.LE.U32.AND P3, PT, R6, UR6, PT ;  /* 0x0000000606007c0c */ /* 0x000fe2000bf63070 */
[----:B------:R-:W-:Y:S01]  /*6600*/  FFMA.FTZ R22, R182, UR34, -R3 ;  /* 0x00000022b6167c23 */ /* 0x000fe20008010803 */
[----:B------:R-:W-:Y:S01]  /*6610*/  ISETP.LE.U32.AND P0, PT, R5, UR6, PT ;  /* 0x0000000605007c0c */ /* 0x000fe2000bf03070 */
[--C-:B------:R-:W-:Y:S01]  /*6620*/  FFMA.FTZ R7, R43, UR34, -R4.reuse ;  /* 0x000000222b077c23 */ /* 0x100fe20008010804 */
[----:B------:R-:W-:Y:S01]  /*6630*/  FSETP.NEU.FTZ.AND P4, PT, R36, -INF , PT ;  /* 0xff8000002400780b */ /* 0x000fe20003f9d000 */
[----:B------:R-:W-:Y:S01]  /*6640*/  FFMA.FTZ R8, R46, UR34, -R4 ;  /* 0x000000222e087c23 */ /* 0x000fe20008010804 */
[----:B------:R-:W-:Y:S01]  /*6650*/  SHF.R.U32.HI R5, RZ, 0x18, R92 ;  /* 0x00000018ff057819 */ /* 0x000fe2000001165c */
[----:B------:R1:W-:Y:S01]  /*6660*/  MUFU.EX2 R60, R7 ;  /* 0x00000007003c7308 */ /* 0x0003e20000000800 */
[----:B------:R-:W-:Y:S01]  /*6670*/  F2FP.F16.F32.PACK_AB R6, R52, R49 ;  /* 0x000000313406723e */ /* 0x000fe200000000ff */
[--C-:B------:R-:W-:Y:S01]  /*6680*/  FFMA.FTZ R14, R147, UR34, -R4.reuse ;  /* 0x00000022930e7c23 */ /* 0x100fe20008010804 */
[----:B------:R-:W-:Y:S01]  /*6690*/  FSEL R0, R0, RZ, P4 ;  /* 0x000000ff00007208 */ /* 0x000fe20002000000 */
[--C-:B------:R-:W-:Y:S01]  /*66a0*/  FFMA.FTZ R15, R141, UR34, -R4.reuse ;  /* 0x000000228d0f7c23 */ /* 0x100fe20008010804 */
[----:B------:R-:W-:Y:S01]  /*66b0*/  ISETP.LE.U32.AND P4, PT, R5, UR6, PT ;  /* 0x0000000605007c0c */ /* 0x000fe2000bf83070 */
[--C-:B------:R-:W-:Y:S01]  /*66c0*/  FFMA.FTZ R5, R41, UR34, -R4.reuse ;  /* 0x0000002229057c23 */ /* 0x100fe20008010804 */
[----:B------:R-:W-:Y:S01]  /*66d0*/  PRMT R235, R6, 0x7610, R235 ;  /* 0x0000761006eb7816 */ /* 0x000fe200000000eb */
[----:B------:R-:W-:Y:S01]  /*66e0*/  FFMA.FTZ R17, R138, UR34, -R4 ;  /* 0x000000228a117c23 */ /* 0x000fe20008010804 */
[----:B------:R-:W-:Y:S01]  /*66f0*/  PRMT R232, R6, 0x7632, R232 ;  /* 0x0000763206e87816 */ /* 0x000fe200000000e8 */
[----:B------:R2:W3:Y:S01]  /*6700*/  MUFU.EX2 R65, R5 ;  /* 0x0000000500417308 */ /* 0x0004e20000000800 */
[----:B------:R-:W-:Y:S01]  /*6710*/  FFMA.FTZ R6, R40, UR34, -R4 ;  /* 0x0000002228067c23 */ /* 0x000fe20008010804 */
[----:B------:R-:W-:Y:S01]  /*6720*/  @!P3 HADD2 R56, -R235.H0_H0, -RZ.H0_H0 ;  /* 0xa00000ffeb38b230 */ /* 0x000fe20000000900 */
[----:B------:R-:W-:Y:S01]  /*6730*/  PRMT R252, R235, 0x5410, R232 ;  /* 0x00005410ebfc7816 */ /* 0x000fe200000000e8 */
[----:B-1----:R-:W-:Y:S01]  /*6740*/  FFMA.FTZ R7, R51, UR34, -R3 ;  /* 0x0000002233077c23 */ /* 0x002fe20008010803 */
[----:B------:R1:W-:Y:S01]  /*6750*/  MUFU.EX2 R80, R6 ;  /* 0x0000000600507308 */ /* 0x0003e20000000800 */
[----:B------:R-:W-:Y:S01]  /*6760*/  LOP3.LUT R99, R20, UR7, R89, 0x96, !PT ;  /* 0x0000000714637c12 */ /* 0x000fe2000f8e9659 */
[--C-:B------:R-:W-:Y:S01]  /*6770*/  FFMA.FTZ R141, R76, UR34, -R4.reuse ;  /* 0x000000224c8d7c23 */ /* 0x100fe20008010804 */
[----:B------:R-:W-:Y:S01]  /*6780*/  @!P3 PRMT R235, R56, 0x5410, RZ ;  /* 0x0000541038ebb816 */ /* 0x000fe200000000ff */
[----:B------:R-:W-:Y:S01]  /*6790*/  @!P4 HADD2 R57, -R232.H0_H0, -RZ.H0_H0 ;  /* 0xa00000ffe839c230 */ /* 0x000fe20000000900 */
[----:B------:R4:W-:Y:S01]  /*67a0*/  MUFU.EX2 R68, R7 ;  /* 0x0000000700447308 */ /* 0x0009e20000000800 */
[----:B------:R-:W-:Y:S01]  /*67b0*/  LOP3.LUT R10, R10, UR15, R13, 0x96, !PT ;  /* 0x0000000f0a0a7c12 */ /* 0x000fe2000f8e960d */
[--C-:B------:R-:W-:Y:S01]  /*67c0*/  FFMA.FTZ R147, R71, UR34, -R4.reuse ;  /* 0x0000002247937c23 */ /* 0x100fe20008010804 */
[----:B------:R-:W-:Y:S01]  /*67d0*/  LOP3.LUT R90, R12, UR13, R55, 0x96, !PT ;  /* 0x0000000d0c5a7c12 */ /* 0x000fe2000f8e9637 */
[----:B------:R-:W-:Y:S01]  /*67e0*/  FFMA.FTZ R11, R23, UR34, -R4 ;  /* 0x00000022170b7c23 */ /* 0x000fe20008010804 */
[----:B--2---:R-:W-:Y:S01]  /*67f0*/  PRMT R5, R54, 0x7771, RZ ;  /* 0x0000777136057816 */ /* 0x004fe200000000ff */
[----:B------:R-:W-:Y:S01]  /*6800*/  IMAD.WIDE.U32 R100, R10, -0x2daee0ad, RZ ;  /* 0xd2511f530a647825 */ /* 0x000fe200078e00ff */
[----:B------:R-:W-:-:S03]  /*6810*/  @!P4 PRMT R232, R57, 0x5410, RZ ;  /* 0x0000541039e8c816 */ /* 0x000fc600000000ff */
[--C-:B------:R-:W-:Y:S01]  /*6820*/  FFMA.FTZ R13, R143, UR34, -R4.reuse ;  /* 0x000000228f0d7c23 */ /* 0x100fe20008010804 */
[----:B------:R-:W-:Y:S01]  /*6830*/  ISETP.GT.U32.AND P3, PT, R5, UR6, PT ;  /* 0x0000000605007c0c */ /* 0x000fe2000bf64070 */
[----:B------:R-:W-:Y:S01]  /*6840*/  FFMA.FTZ R5, R67, UR34, -R3 ;  /* 0x0000002243057c23 */ /* 0x000fe20008010803 */
[----:B-1----:R-:W-:Y:S01]  /*6850*/  PRMT R6, R54, 0x7772, RZ ;  /* 0x0000777236067816 */ /* 0x002fe200000000ff */
[--C-:B------:R-:W-:Y:S01]  /*6860*/  FFMA.FTZ R10, R109, UR34, -R4.reuse ;  /* 0x000000226d0a7c23 */ /* 0x100fe20008010804 */
[----:B------:R-:W-:Y:S01]  /*6870*/  LOP3.LUT R95, R16, UR7, R101, 0x96, !PT ;  /* 0x00000007105f7c12 */ /* 0x000fe2000f8e9665 */
[----:B------:R3:W1:Y:S01]  /*6880*/  MUFU.EX2 R59, R5 ;  /* 0x00000005003b7308 */ /* 0x0006620000000800 */
[----:B------:R-:W-:Y:S01]  /*6890*/  ISETP.GT.U32.AND P4, PT, R6, UR6, PT ;  /* 0x0000000606007c0c */ /* 0x000fe2000bf84070 */
[--C-:B------:R-:W-:Y:S01]  /*68a0*/  FFMA.FTZ R6, R42, UR34, -R4.reuse ;  /* 0x000000222a067c23 */ /* 0x100fe20008010804 */
[--C-:B----4-:R-:W-:Y:S01]  /*68b0*/  FFMA.FTZ R7, R78, UR34, -R3.reuse ;  /* 0x000000224e077c23 */ /* 0x110fe20008010803 */
[--C-:B------:R-:W-:Y:S01]  /*68c0*/  FFMA.FTZ R16, R136, UR34, -R4.reuse ;  /* 0x0000002288107c23 */ /* 0x100fe20008010804 */
[----:B------:R-:W-:Y:S01]  /*68d0*/  MUFU.EX2 R78, R8 ;  /* 0x00000008004e7308 */ /* 0x000fe20000000800 */
[--C-:B------:R-:W-:Y:S01]  /*68e0*/  FFMA.FTZ R138, R75, UR34, -R4.reuse ;  /* 0x000000224b8a7c23 */ /* 0x100fe20008010804 */
[--C-:B------:R-:W-:Y:S01]  /*68f0*/  FFMA.FTZ R70, R70, UR34, -R4.reuse ;  /* 0x0000002246467c23 */ /* 0x100fe20008010804 */
[--C-:B------:R-:W-:Y:S01]  /*6900*/  FFMA.FTZ R71, R66, UR34, -R4.reuse ;  /* 0x0000002242477c23 */ /* 0x100fe20008010804 */
[----:B------:R2:W4:Y:S01]  /*6910*/  MUFU.EX2 R81, R6 ;  /* 0x0000000600517308 */ /* 0x0005220000000800 */
[----:B------:R-:W-:Y:S01]  /*6920*/  FFMA.FTZ R76, R31, UR34, -R4 ;  /* 0x000000221f4c7c23 */ /* 0x000fe20008010804 */
[--C-:B------:R-:W-:Y:S01]  /*6930*/  FFMA.FTZ R23, R197, UR34, -R3.reuse ;  /* 0x00000022c5177c23 */ /* 0x100fe20008010803 */
[--C-:B------:R-:W-:Y:S01]  /*6940*/  FFMA.FTZ R21, R177, UR34, -R3.reuse ;  /* 0x00000022b1157c23 */ /* 0x100fe20008010803 */
[----:B------:R1:W-:Y:S01]  /*6950*/  MUFU.EX2 R67, R7 ;  /* 0x0000000700437308 */ /* 0x0003e20000000800 */
[----:B---3--:R-:W-:Y:S01]  /*6960*/  F2FP.F16.F32.PACK_AB R5, R65, R60 ;  /* 0x0000003c4105723e */ /* 0x008fe200000000ff */
[--C-:B------:R-:W-:Y:S01]  /*6970*/  FFMA.FTZ R29, R170, UR34, -R3.reuse ;  /* 0x00000022aa1d7c23 */ /* 0x100fe20008010803 */
[--C-:B------:R-:W-:Y:S01]  /*6980*/  FFMA.FTZ R131, R131, UR34, -R3.reuse ;  /* 0x0000002283837c23 */ /* 0x100fe20008010803 */
[----:B------:R-:W-:Y:S01]  /*6990*/  FFMA.FTZ R128, R128, UR34, -R3 ;  /* 0x0000002280807c23 */ /* 0x000fe20008010803 */
[C---:B------:R-:W-:Y:S01]  /*69a0*/  PRMT R207, R5.reuse, 0x7610, R207 ;  /* 0x0000761005cf7816 */ /* 0x040fe200000000cf */
[--C-:B------:R-:W-:Y:S01]  /*69b0*/  FFMA.FTZ R136, R116, UR34, -R3.reuse ;  /* 0x0000002274887c23 */ /* 0x100fe20008010803 */
[----:B------:R-:W-:Y:S01]  /*69c0*/  PRMT R206, R5, 0x7632, R206 ;  /* 0x0000763205ce7816 */ /* 0x000fe200000000ce */
[----:B------:R-:W-:Y:S01]  /*69d0*/  FFMA.FTZ R94, R94, UR34, -R3 ;  /* 0x000000225e5e7c23 */ /* 0x000fe20008010803 */
[C---:B------:R-:W-:Y:S01]  /*69e0*/  LOP3.LUT R5, R99.reuse, 0xffff, RZ, 0xc0, !PT ;  /* 0x0000ffff63057812 */ /* 0x040fe200078ec0ff */
[----:B------:R-:W-:Y:S01]  /*69f0*/  @!P0 HADD2 R79, -R207.H0_H0, -RZ.H0_H0 ;  /* 0xa00000ffcf4f8230 */ /* 0x000fe20000000900 */
[----:B--2---:R-:W-:Y:S01]  /*6a00*/  LOP3.LUT R6, R99, 0xff, RZ, 0xc0, !PT ;  /* 0x000000ff63067812 */ /* 0x004fe200078ec0ff */
[----:B------:R-:W-:Y:S01]  /*6a10*/  @P5 HADD2 R58, -R206.H0_H0, -RZ.H0_H0 ;  /* 0xa00000ffce3a5230 */ /* 0x000fe20000000900 */
[----:B------:R-:W-:Y:S01]  /*6a20*/  SHF.R.U32.HI R5, RZ, 0x8, R5 ;  /* 0x00000008ff057819 */ /* 0x000fe20000011605 */
[----:B-1----:R-:W-:Y:S01]  /*6a30*/  FFMA.FTZ R7, R45, UR34, -R4 ;  /* 0x000000222d077c23 */ /* 0x002fe20008010804 */
[----:B------:R-:W-:Y:S01]  /*6a40*/  PRMT R40, R207, 0x5410, R206 ;  /* 0x00005410cf287816 */ /* 0x000fe200000000ce */
[--C-:B------:R-:W-:Y:S01]  /*6a50*/  FFMA.FTZ R96, R96, UR34, -R3.reuse ;  /* 0x0000002260607c23 */ /* 0x100fe20008010803 */
[----:B------:R-:W-:Y:S01]  /*6a60*/  @!P0 PRMT R207, R79, 0x5410, RZ ;  /* 0x000054104fcf8816 */ /* 0x000fe200000000ff */
[--C-:B------:R-:W-:Y:S01]  /*6a70*/  FFMA.FTZ R240, R93, UR34, -R3.reuse ;  /* 0x000000225df07c23 */ /* 0x100fe20008010803 */
[----:B------:R-:W-:Y:S01]  /*6a80*/  ISETP.LE.U32.AND P0, PT, R6, UR6, PT ;  /* 0x0000000606007c0c */ /* 0x000fe2000bf03070 */
[--C-:B------:R-:W-:Y:S01]  /*6a90*/  FFMA.FTZ R209, R85, UR34, -R3.reuse ;  /* 0x0000002255d17c23 */ /* 0x100fe20008010803 */
[----:B------:R-:W-:Y:S01]  /*6aa0*/  F2FP.F16.F32.PACK_AB R6, R68, R59 ;  /* 0x0000003b4406723e */ /* 0x000fe200000000ff */
[--C-:B------:R-:W-:Y:S01]  /*6ab0*/  FFMA.FTZ R251, R84, UR34, -R3.reuse ;  /* 0x0000002254fb7c23 */ /* 0x100fe20008010803 */
[----:B------:R-:W-:Y:S01]  /*6ac0*/  LOP3.LUT R5, R5, 0xffff, RZ, 0xc0, !PT ;  /* 0x0000ffff05057812 */ /* 0x000fe200078ec0ff */
[--C-:B------:R-:W-:Y:S01]  /*6ad0*/  FFMA.FTZ R77, R77, UR34, -R3.reuse ;  /* 0x000000224d4d7c23 */ /* 0x100fe20008010803 */
[----:B------:R-:W-:Y:S01]  /*6ae0*/  @P5 PRMT R206, R58, 0x5410, RZ ;  /* 0x000054103ace5816 */ /* 0x000fe200000000ff */
[----:B------:R-:W-:Y:S01]  /*6af0*/  FFMA.FTZ R74, R74, UR34, -R3 ;  /* 0x000000224a4a7c23 */ /* 0x000fe20008010803 */
[C---:B------:R-:W-:Y:S01]  /*6b00*/  PRMT R233, R6.reuse, 0x7610, R233 ;  /* 0x0000761006e97816 */ /* 0x040fe200000000e9 */
[----:B------:R-:W-:Y:S01]  /*6b10*/  FFMA.FTZ R75, R73, UR34, -R3 ;  /* 0x00000022494b7c23 */ /* 0x000fe20008010803 */
[----:B------:R-:W-:Y:S01]  /*6b20*/  PRMT R231, R6, 0x7632, R231 ;  /* 0x0000763206e77816 */ /* 0x000fe200000000e7 */
[----:B------:R-:W-:Y:S01]  /*6b30*/  FFMA.FTZ R6, R69, UR34, -R3 ;  /* 0x0000002245067c23 */ /* 0x000fe20008010803 */
[----:B------:R-:W-:Y:S01]  /*6b40*/  ISETP.LE.U32.AND P5, PT, R5, UR6, PT ;  /* 0x0000000605007c0c */ /* 0x000fe2000bfa3070 */
[----:B------:R-:W-:Y:S01]  /*6b50*/  @P1 HADD2 R83, -R233.H0_H0, -RZ.H0_H0 ;  /* 0xa00000ffe9531230 */ /* 0x000fe20000000900 */
[----:B----4-:R-:W-:Y:S01]  /*6b60*/  F2FP.F16.F32.PACK_AB R5, R81, R80 ;  /* 0x000000505105723e */ /* 0x010fe200000000ff */
[----:B------:R1:W2:Y:S01]  /*6b70*/  MUFU.EX2 R79, R6 ;  /* 0x00000006004f7308 */ /* 0x0002a20000000800 */
[----:B------:R-:W-:Y:S01]  /*6b80*/  @P2 HADD2 R149, -R231.H0_H0, -RZ.H0_H0 ;  /* 0xa00000ffe7952230 */ /* 0x000fe20000000900 */
[----:B------:R-:W-:Y:S01]  /*6b90*/  PRMT R9, R233, 0x5410, R231 ;  /* 0x00005410e9097816 */ /* 0x000fe200000000e7 */
[----:B------:R3:W-:Y:S01]  /*6ba0*/  STL.64 [R1+0x3b0], R206 ;  /* 0x0003b0ce01007387 */ /* 0x0007e20000100a00 */
[C---:B------:R-:W-:Y:S01]  /*6bb0*/  PRMT R239, R5.reuse, 0x7610, R239 ;  /* 0x0000761005ef7816 */ /* 0x040fe200000000ef */
[----:B------:R-:W-:Y:S01]  /*6bc0*/  FFMA.FTZ R31, R214, UR34, -R2 ;  /* 0x00000022d61f7c23 */ /* 0x000fe20008010802 */
[----:B------:R-:W-:Y:S01]  /*6bd0*/  PRMT R234, R5, 0x7632, R234 ;  /* 0x0000763205ea7816 */ /* 0x000fe200000000ea */
[--C-:B------:R-:W-:Y:S01]  /*6be0*/  FFMA.FTZ R41, R187, UR34, -R2.reuse ;  /* 0x00000022bb297c23 */ /* 0x100fe20008010802 */
[----:B------:R-:W-:Y:S01]  /*6bf0*/  PRMT R5, R99, 0x7632, R5 ;  /* 0x0000763263057816 */ /* 0x000fe20000000005 */
[----:B------:R-:W-:Y:S01]  /*6c00*/  @!P0 HADD2 R148, -R239.H0_H0, -RZ.H0_H0 ;  /* 0xa00000ffef948230 */ /* 0x000fe20000000900 */
[----:B------:R-:W-:Y:S01]  /*6c10*/  @P2 PRMT R231, R149, 0x5410, RZ ;  /* 0x0000541095e72816 */ /* 0x000fe200000000ff */
[----:B------:R-:W-:Y:S01]  /*6c20*/  @!P5 HADD2 R151, -R234.H0_H0, -RZ.H0_H0 ;  /* 0xa00000ffea97d230 */ /* 0x000fe20000000900 */
[----:B------:R-:W-:Y:S01]  /*6c30*/  LOP3.LUT R5, R5, 0xff, RZ, 0xc0, !PT ;  /* 0x000000ff05057812 */ /* 0x000fe200078ec0ff */
[--C-:B------:R-:W-:Y:S01]  /*6c40*/  FFMA.FTZ R43, R178, UR34, -R2.reuse ;  /* 0x00000022b22b7c23 */ /* 0x100fe20008010802 */
[----:B-1----:R-:W-:Y:S01]  /*6c50*/  SHF.R.U32.HI R6, RZ, 0x18, R99 ;  /* 0x00000018ff067819 */ /* 0x002fe20000011663 */
[--C-:B------:R-:W-:Y:S01]  /*6c60*/  FFMA.FTZ R84, R140, UR34, -R2.reuse ;  /* 0x000000228c547c23 */ /* 0x100fe20008010802 */
[----:B------:R-:W-:Y:S01]  /*6c70*/  ISETP.LE.U32.AND P2, PT, R5, UR6, PT ;  /* 0x0000000605007c0c */ /* 0x000fe2000bf43070 */
[--C-:B------:R-:W-:Y:S01]  /*6c80*/  FFMA.FTZ R85, R135, UR34, -R2.reuse ;  /* 0x0000002287557c23 */ /* 0x100fe20008010802 */
[----:B--2---:R-:W-:Y:S01]  /*6c90*/  F2FP.F16.F32.PACK_AB R5, R79, R67 ;  /* 0x000000434f05723e */ /* 0x004fe200000000ff */
[--C-:B------:R-:W-:Y:S01]  /*6ca0*/  FFMA.FTZ R116, R114, UR34, -R2.reuse ;  /* 0x0000002272747c23 */ /* 0x100fe20008010802 */
[----:B------:R-:W-:Y:S01]  /*6cb0*/  @P1 PRMT R233, R83, 0x5410, RZ ;  /* 0x0000541053e91816 */ /* 0x000fe200000000ff */
[----:B------:R-:W-:Y:S01]  /*6cc0*/  FFMA.FTZ R20, R166, UR34, -R2 ;  /* 0x00000022a6147c23 */ /* 0x000fe20008010802 */
[----:B------:R-:W-:Y:S01]  /*6cd0*/  PRMT R226, R5, 0x7610, R226 ;  /* 0x0000761005e27816 */ /* 0x000fe200000000e2 */
[----:B------:R1:W2:Y:S01]  /*6ce0*/  MUFU.EX2 R83, R7 ;  /* 0x0000000700537308 */ /* 0x0002a20000000800 */
[----:B------:R-:W-:Y:S01]  /*6cf0*/  ISETP.LE.U32.AND P1, PT, R6, UR6, PT ;  /* 0x0000000606007c0c */ /* 0x000fe2000bf23070 */
[--C-:B------:R-:W-:Y:S01]  /*6d00*/  FFMA.FTZ R26, R221, UR34, -R2.reuse ;  /* 0x00000022dd1a7c23 */ /* 0x100fe20008010802 */
[----:B------:R-:W-:Y:S01]  /*6d10*/  PRMT R6, R88, 0x7770, RZ ;  /* 0x0000777058067816 */ /* 0x000fe200000000ff */
[----:B------:R-:W-:Y:S01]  /*6d20*/  FFMA.FTZ R45, R176, UR34, -R2 ;  /* 0x00000022b02d7c23 */ /* 0x000fe20008010802 */
[----:B------:R-:W-:Y:S01]  /*6d30*/  PRMT R227, R5, 0x7632, R227 ;  /* 0x0000763205e37816 */ /* 0x000fe200000000e3 */
[----:B------:R-:W-:Y:S01]  /*6d40*/  @!P2 HADD2 R150, -R226.H0_H0, -RZ.H0_H0 ;  /* 0xa00000ffe296a230 */ /* 0x000fe20000000900 */
[----:B------:R-:W-:Y:S01]  /*6d50*/  PRMT R220, R239, 0x5410, R234 ;  /* 0x00005410efdc7816 */ /* 0x000fe200000000ea */
[----:B---3--:R-:W-:Y:S01]  /*6d60*/  IMAD.MOV.U32 R206, RZ, RZ, R18 ;  /* 0x000000ffffce7224 */ /* 0x008fe200078e0012 */
[----:B------:R-:W-:Y:S01]  /*6d70*/  PRMT R5, R88, 0x7772, RZ ;  /* 0x0000777258057816 */ /* 0x000fe200000000ff */
[----:B------:R-:W-:Y:S01]  /*6d80*/  IMAD.MOV.U32 R207, RZ, RZ, R19 ;  /* 0x000000ffffcf7224 */ /* 0x000fe200078e0013 */
[----:B------:R-:W-:Y:S01]  /*6d90*/  @!P0 PRMT R239, R148, 0x5410, RZ ;  /* 0x0000541094ef8816 */ /* 0x000fe200000000ff */
[--C-:B------:R-:W-:Y:S01]  /*6da0*/  FFMA.FTZ R148, R72, UR34, -R4.reuse ;  /* 0x0000002248947c23 */ /* 0x100fe20008010804 */
[----:B------:R-:W-:Y:S01]  /*6db0*/  ISETP.LE.U32.AND P0, PT, R6, UR6, PT ;  /* 0x0000000606007c0c */ /* 0x000fe2000bf03070 */
[----:B------:R-:W-:Y:S01]  /*6dc0*/  @!P1 HADD2 R153, -R227.H0_H0, -RZ.H0_H0 ;  /* 0xa00000ffe3999230 */ /* 0x000fe20000000900 */
[----:B------:R-:W-:Y:S01]  /*6dd0*/  PRMT R213, R226, 0x5410, R227 ;  /* 0x00005410e2d57816 */ /* 0x000fe200000000e3 */
[--C-:B-1----:R-:W-:Y:S01]  /*6de0*/  FFMA.FTZ R7, R82, UR34, -R3.reuse ;  /* 0x0000002252077c23 */ /* 0x102fe20008010803 */
[----:B------:R-:W-:Y:S01]  /*6df0*/  PRMT R6, R88, 0x7771, RZ ;  /* 0x0000777158067816 */ /* 0x000fe200000000ff */
[----:B------:R-:W-:Y:S01]  /*6e00*/  FFMA.FTZ R19, R125, UR34, -R4 ;  /* 0x000000227d137c23 */ /* 0x000fe20008010804 */
[----:B------:R-:W-:Y:S01]  /*6e10*/  @!P2 PRMT R226, R150, 0x5410, RZ ;  /* 0x0000541096e2a816 */ /* 0x000fe200000000ff */
[----:B------:R1:W-:Y:S01]  /*6e20*/  MUFU.EX2 R69, R7 ;  /* 0x0000000700457308 */ /* 0x0003e20000000800 */
[----:B------:R-:W-:Y:S01]  /*6e30*/  ISETP.GT.U32.AND P2, PT, R5, UR6, PT ;  /* 0x0000000605007c0c */ /* 0x000fe2000bf44070 */
[----:B------:R-:W-:Y:S01]  /*6e40*/  IMAD.MOV.U32 R5, RZ, RZ, R54 ;  /* 0x000000ffff057224 */ /* 0x000fe200078e0036 */
[----:B------:R-:W-:Y:S01]  /*6e50*/  @!P5 PRMT R234, R151, 0x5410, RZ ;  /* 0x0000541097ead816 */ /* 0x000fe200000000ff */
[----:B------:R-:W-:Y:S01]  /*6e60*/  STL [R1+0x3a0], R226 ;  /* 0x0003a0e201007387 */ /* 0x000fe20000100800 */
[----:B------:R-:W-:Y:S01]  /*6e70*/  ISETP.GT.U32.AND P5, PT, R6, UR6, PT ;  /* 0x0000000606007c0c */ /* 0x000fe2000bfa4070 */
[----:B------:R-:W-:Y:S01]  /*6e80*/  FFMA.FTZ R6, R63, UR34, -R3 ;  /* 0x000000223f067c23 */ /* 0x000fe20008010803 */
[----:B------:R-:W-:Y:S01]  /*6e90*/  LOP3.LUT R5, R5, 0xff, RZ, 0xc0, !PT ;  /* 0x000000ff05057812 */ /* 0x000fe200078ec0ff */
[--C-:B------:R-:W-:Y:S01]  /*6ea0*/  FFMA.FTZ R18, R122, UR34, -R4.reuse ;  /* 0x000000227a127c23 */ /* 0x100fe20008010804 */
[----:B--2---:R-:W-:Y:S01]  /*6eb0*/  F2FP.F16.F32.PACK_AB R8, R83, R78 ;  /* 0x0000004e5308723e */ /* 0x004fe200000000ff */
[----:B------:R2:W3:Y:S01]  /*6ec0*/  MUFU.EX2 R82, R6 ;  /* 0x0000000600527308 */ /* 0x0004e20000000800 */
[----:B------:R-:W-:Y:S01]  /*6ed0*/  @!P1 PRMT R227, R153, 0x5410, RZ ;  /* 0x0000541099e39816 */ /* 0x000fe200000000ff */
[----:B------:R-:W-:Y:S01]  /*6ee0*/  FFMA.FTZ R72, R27, UR34, -R4 ;  /* 0x000000221b487c23 */ /* 0x000fe20008010804 */
[----:B------:R-:W-:Y:S01]  /*6ef0*/  ISETP.LE.U32.AND P1, PT, R5, UR6, PT ;  /* 0x0000000605007c0c */ /* 0x000fe2000bf23070 */
[----:B------:R-:W-:Y:S01]  /*6f00*/  FFMA.FTZ R5, R118, UR34, -R2 ;  /* 0x0000002276057c23 */ /* 0x000fe20008010802 */
[C---:B------:R-:W-:Y:S01]  /*6f10*/  PRMT R230, R8.reuse, 0x7610, R230 ;  /* 0x0000761008e67816 */ /* 0x040fe200000000e6 */
[----:B-1----:R-:W-:Y:S01]  /*6f20*/  IMAD.MOV.U32 R7, RZ, RZ, R100 ;  /* 0x000000ffff077224 */ /* 0x002fe200078e0064 */
[----:B------:R-:W-:Y:S01]  /*6f30*/  PRMT R229, R8, 0x7632, R229 ;  /* 0x0000763208e57816 */ /* 0x000fe200000000e5 */
[----:B------:R1:W-:Y:S01]  /*6f40*/  MUFU.EX2 R51, R5 ;  /* 0x0000000500337308 */ /* 0x0003e20000000800 */
[----:B------:R-:W-:Y:S01]  /*6f50*/  FFMA.FTZ R118, R62, UR34, -R4 ;  /* 0x000000223e767c23 */ /* 0x000fe20008010804 */
[----:B------:R-:W-:Y:S01]  /*6f60*/  @!P0 HADD2 R154, -R230.H0_H0, -RZ.H0_H0 ;  /* 0xa00000ffe69a8230 */ /* 0x000fe20000000900 */
[----:B------:R-:W-:Y:S01]  /*6f70*/  PRMT R46, R230, 0x5410, R229 ;  /* 0x00005410e62e7816 */ /* 0x000fe200000000e5 */
[----:B------:R-:W-:-:S02]  /*6f80*/  @P5 HADD2 R155, -R229.H0_H0, -RZ.H0_H0 ;  /* 0xa00000ffe59b5230 */ /* 0x000fc40000000900 */
[----:B------:R-:W-:Y:S01]  /*6f90*/  FFMA.FTZ R62, R32, UR34, -R4 ;  /* 0x00000022203e7c23 */ /* 0x000fe20008010804 */
[----:B--2---:R-:W-:Y:S01]  /*6fa0*/  FFMA.FTZ R6, R106, UR34, -R2 ;  /* 0x000000226a067c23 */ /* 0x004fe20008010802 */
[----:B------:R-:W-:Y:S01]  /*6fb0*/  @!P0 PRMT R230, R154, 0x5410, RZ ;  /* 0x000054109ae68816 */ /* 0x000fe200000000ff */
[----:B------:R-:W-:Y:S01]  /*6fc0*/  FFMA.FTZ R27, R173, UR34, -R3 ;  /* 0x00000022ad1b7c23 */ /* 0x000fe20008010803 */
[----:B---3--:R-:W-:Y:S01]  /*6fd0*/  F2FP.F16.F32.PACK_AB R8, R82, R69 ;  /* 0x000000455208723e */ /* 0x008fe200000000ff */
[----:B------:R2:W3:Y:S01]  /*6fe0*/  MUFU.EX2 R57, R6 ;  /* 0x0000000600397308 */ /* 0x0004e20000000800 */
[----:B------:R-:W-:Y:S01]  /*6ff0*/  @P5 PRMT R229, R155, 0x5410, RZ ;  /* 0x000054109be55816 */ /* 0x000fe200000000ff */
[----:B------:R-:W-:Y:S01]  /*7000*/  STL [R1+0x39c], R230 ;  /* 0x00039ce601007387 */ /* 0x000fe20000100800 */
[----:B------:R-:W-:Y:S01]  /*7010*/  PRMT R225, R8, 0x7610, R225 ;  /* 0x0000761008e17816 */ /* 0x000fe200000000e1 */
[----:B------:R-:W-:Y:S01]  /*7020*/  FFMA.FTZ R155, R47, UR34, -R4 ;  /* 0x000000222f9b7c23 */ /* 0x000fe20008010804 */
[----:B-1----:R-:W-:Y:S01]  /*7030*/  LOP3.LUT R5, R92, 0xffff, RZ, 0xc0, !PT ;  /* 0x0000ffff5c057812 */ /* 0x002fe200078ec0ff */
[----:B------:R1:W-:Y:S01]  /*7040*/  STL [R1+0x398], R229 ;  /* 0x000398e501007387 */ /* 0x0003e20000100800 */
[----:B------:R-:W-:Y:S01]  /*7050*/  PRMT R224, R8, 0x7632, R224 ;  /* 0x0000763208e07816 */ /* 0x000fe200000000e0 */
[----:B------:R-:W-:Y:S01]  /*7060*/  @P2 HADD2 R161, -R225.H0_H0, -RZ.H0_H0 ;  /* 0xa00000ffe1a12230 */ /* 0x000fe20000000900 */
[----:B------:R-:W-:Y:S01]  /*7070*/  SHF.R.U32.HI R5, RZ, 0x8, R5 ;  /* 0x00000008ff057819 */ /* 0x000fe20000011605 */
[----:B------:R-:W-:Y:S01]  /*7080*/  FFMA.FTZ R8, R113, UR34, -R4 ;  /* 0x0000002271087c23 */ /* 0x000fe20008010804 */
[----:B------:R-:W-:Y:S01]  /*7090*/  PRMT R238, R225, 0x5410, R224 ;  /* 0x00005410e1ee7816 */ /* 0x000fe200000000e0 */
[--C-:B------:R-:W-:Y:S01]  /*70a0*/  FFMA.FTZ R32, R167, UR34, -R3.reuse ;  /* 0x00000022a7207c23 */ /* 0x100fe20008010803 */
[----:B------:R-:W-:Y:S01]  /*70b0*/  LOP3.LUT R5, R5, 0xffff, RZ, 0xc0, !PT ;  /* 0x0000ffff05057812 */ /* 0x000fe200078ec0ff */
[----:B------:R-:W-:Y:S01]  /*70c0*/  FFMA.FTZ R125, R33, UR34, -R3 ;  /* 0x00000022217d7c23 */ /* 0x000fe20008010803 */
[----:B--2---:R-:W-:Y:S01]  /*70d0*/  LOP3.LUT R6, R7, 0xff, RZ, 0xc0, !PT ;  /* 0x000000ff07067812 */ /* 0x004fe200078ec0ff */
[--C-:B------:R-:W-:Y:S01]  /*70e0*/  FFMA.FTZ R7, R126, UR34, -R0.reuse ;  /* 0x000000227e077c23 */ /* 0x100fe20008010800 */
[----:B------:R-:W-:Y:S01]  /*70f0*/  ISETP.LE.U32.AND P5, PT, R5, UR6, PT ;  /* 0x0000000605007c0c */ /* 0x000fe2000bfa3070 */
[----:B------:R-:W-:Y:S01]  /*7100*/  IMAD.MOV.U32 R154, RZ, RZ, R9 ;  /* 0x000000ffff9a7224 */ /* 0x000fe200078e0009 */
[----:B------:R-:W-:Y:S01]  /*7110*/  ISETP.LE.U32.AND P0, PT, R6, UR6, PT ;  /* 0x0000000606007c0c */ /* 0x000fe2000bf03070 */
[----:B------:R-:W-:Y:S01]  /*7120*/  FFMA.FTZ R6, R117, UR34, -R0 ;  /* 0x0000002275067c23 */ /* 0x000fe20008010800 */
[----:B------:R2:W-:Y:S01]  /*7130*/  MUFU.EX2 R50, R7 ;  /* 0x0000000700327308 */ /* 0x0005e20000000800 */
[----:B------:R-:W-:Y:S01]  /*7140*/  PRMT R5, R90, 0x7632, R5 ;  /* 0x000076325a057816 */ /* 0x000fe20000000005 */
[----:B------:R-:W-:Y:S01]  /*7150*/  FFMA.FTZ R117, R64, UR34, -R4 ;  /* 0x0000002240757c23 */ /* 0x000fe20008010804 */
[----:B---3--:R-:W-:Y:S01]  /*7160*/  F2FP.F16.F32.PACK_AB R12, R57, R51 ;  /* 0x00000033390c723e */ /* 0x008fe200000000ff */
[----:B------:R-:W3:Y:S01]  /*7170*/  MUFU.EX2 R58, R6 ;  /* 0x00000006003a7308 */ /* 0x000ee20000000800 */
[----:B------:R-:W-:Y:S01]  /*7180*/  LOP3.LUT R5, R5, 0xff, RZ, 0xc0, !PT ;  /* 0x000000ff05057812 */ /* 0x000fe200078ec0ff */
[----:B------:R-:W-:Y:S01]  /*7190*/  FFMA.FTZ R9, R168, UR34, -R2 ;  /* 0x00000022a8097c23 */ /* 0x000fe20008010802 */
[----:B------:R-:W-:Y:S01]  /*71a0*/  @P2 PRMT R225, R161, 0x5410, RZ ;  /* 0x00005410a1e12816 */ /* 0x000fe200000000ff */
[----:B------:R-:W-:Y:S01]  /*71b0*/  @P3 HADD2 R160, -R12.H1_H1, -RZ.H0_H0 ;  /* 0xa00000ff0ca03230 */ /* 0x000fe20000000d00 */
[----:B------:R-:W-:Y:S01]  /*71c0*/  ISETP.LE.U32.AND P2, PT, R5, UR6, PT ;  /* 0x0000000605007c0c */ /* 0x000fe2000bf43070 */
[----:B-1----:R-:W-:Y:S01]  /*71d0*/  FFMA.FTZ R229, R44, UR34, -R4 ;  /* 0x000000222ce57c23 */ /* 0x002fe20008010804 */
[----:B------:R-:W-:Y:S01]  /*71e0*/  PRMT R5, R54, 0x7773, RZ ;  /* 0x0000777336057816 */ /* 0x000fe200000000ff */
[----:B------:R1:W-:Y:S01]  /*71f0*/  STL [R1+0x394], R225 ;  /* 0x000394e101007387 */ /* 0x0003e20000100800 */
[----:B------:R-:W-:Y:S01]  /*7200*/  PRMT R226, R12, 0x7632, R226 ;  /* 0x000076320ce27816 */ /* 0x000fe200000000e2 */
[----:B--2---:R-:W-:Y:S01]  /*7210*/  FFMA.FTZ R7, R171, UR34, -R2 ;  /* 0x00000022ab077c23 */ /* 0x004fe20008010802 */
[----:B------:R-:W-:Y:S01]  /*7220*/  @P3 PRMT R226, R160, 0x5410, RZ ;  /* 0x00005410a0e23816 */ /* 0x000fe200000000ff */
[----:B------:R-:W-:Y:S01]  /*7230*/  FFMA.FTZ R160, R28, UR34, -R4 ;  /* 0x000000221ca07c23 */ /* 0x000fe20008010804 */
[----:B------:R-:W-:Y:S01]  /*7240*/  ISETP.GT.U32.AND P3, PT, R5, UR6, PT ;  /* 0x0000000605007c0c */ /* 0x000fe2000bf64070 */
[--C-:B------:R-:W-:Y:S01]  /*7250*/  FFMA.FTZ R5, R124, UR34, -R2.reuse ;  /* 0x000000227c057c23 */ /* 0x100fe20008010802 */
[----:B---3--:R-:W-:Y:S01]  /*7260*/  F2FP.F16.F32.PACK_AB R201, R58, R50 ;  /* 0x000000323ac9723e */ /* 0x008fe200000000ff */
[----:B------:R-:W-:Y:S01]  /*7270*/  FFMA.FTZ R6, R121, UR34, -R2 ;  /* 0x0000002279067c23 */ /* 0x000fe20008010802 */
[----:B------:R-:W-:Y:S01]  /*7280*/  FFMA.FTZ R124, R34, UR34, -R4 ;  /* 0x00000022227c7c23 */ /* 0x000fe20008010804 */
[----:B------:R2:W-:Y:S01]  /*7290*/  MUFU.EX2 R56, R5 ;  /* 0x0000000500387308 */ /* 0x0005e20000000800 */
[C---:B------:R-:W-:Y:S01]  /*72a0*/  PRMT R219, R201.reuse, 0x7610, R219 ;  /* 0x00007610c9db7816 */ /* 0x040fe200000000db */
[C---:B------:R-:W-:Y:S01]  /*72b0*/  @P4 HADD2 R162, -R201.reuse.H0_H0, -RZ.H0_H0 ;  /* 0xa00000ffc9a24230 */ /* 0x040fe20000000900 */
[----:B------:R-:W-:Y:S01]  /*72c0*/  PRMT R186, R201, 0x7632, R186 ;  /* 0x00007632c9ba7816 */ /* 0x000fe200000000ba */
[----:B------:R-:W3:Y:S01]  /*72d0*/  MUFU.EX2 R63, R6 ;  /* 0x00000006003f7308 */ /* 0x000ee20000000800 */
[----:B------:R-:W-:Y:S01]  /*72e0*/  FFMA.FTZ R121, R97, UR34, -R3 ;  /* 0x0000002261797c23 */ /* 0x000fe20008010803 */
[----:B------:R-:W-:Y:S01]  /*72f0*/  FFMA.FTZ R34, R208, UR34, -R2 ;  /* 0x00000022d0227c23 */ /* 0x000fe20008010802 */
[----:B------:R-:W-:Y:S01]  /*7300*/  @P4 PRMT R219, R162, 0x5410, RZ ;  /* 0x00005410a2db4816 */ /* 0x000fe200000000ff */
[----:B------:R-:W-:-:S02]  /*7310*/  @P3 HADD2 R163, -R201.H1_H1, -RZ.H0_H0 ;  /* 0xa00000ffc9a33230 */ /* 0x000fc40000000d00 */
[----:B------:R-:W-:Y:S01]  /*7320*/  FFMA.FTZ R162, R53, UR34, -R4 ;  /* 0x0000002235a27c23 */ /* 0x000fe20008010804 */
[----:B------:R-:W-:Y:S01]  /*7330*/  FFMA.FTZ R4, R137, UR34, -R0 ;  /* 0x0000002289047c23 */ /* 0x000fe20008010800 */
[--C-:B------:R-:W-:Y:S01]  /*7340*/  FFMA.FTZ R137, R119, UR34, -R3.reuse ;  /* 0x0000002277897c23 */ /* 0x100fe20008010803 */
[--C-:B------:R-:W-:Y:S01]  /*7350*/  FFMA.FTZ R119, R102, UR34, -R3.reuse ;  /* 0x0000002266777c23 */ /* 0x100fe20008010803 */
[----:B------:R-:W-:Y:S01]  /*7360*/  @P3 PRMT R186, R163, 0x5410, RZ ;  /* 0x00005410a3ba3816 */ /* 0x000fe200000000ff */
[----:B------:R4:W-:Y:S01]  /*7370*/  MUFU.EX2 R55, R4 ;  /* 0x0000000400377308 */ /* 0x0009e20000000800 */
[----:B--2---:R-:W-:Y:S01]  /*7380*/  LOP3.LUT R5, R95, 0xff, RZ, 0xc0, !PT ;  /* 0x000000ff5f057812 */ /* 0x004fe200078ec0ff */
[----:B-1----:R-:W-:Y:S01]  /*7390*/  FFMA.FTZ R225, R61, UR34, -R3 ;  /* 0x000000223de17c23 */ /* 0x002fe20008010803 */
[----:B------:R-:W-:Y:S01]  /*73a0*/  SHF.R.U32.HI R3, RZ, 0x18, R95 ;  /* 0x00000018ff037819 */ /* 0x000fe2000001165f */
[--C-:B------:R-:W-:Y:S01]  /*73b0*/  FFMA.FTZ R28, R217, UR34, -R2.reuse ;  /* 0x00000022d91c7c23 */ /* 0x100fe20008010802 */
[----:B------:R-:W-:Y:S01]  /*73c0*/  ISETP.LE.U32.AND P4, PT, R5, UR6, PT ;  /* 0x0000000605007c0c */ /* 0x000fe2000bf83070 */
[--C-:B------:R-:W-:Y:S01]  /*73d0*/  FFMA.FTZ R97, R133, UR34, -R2.reuse ;  /* 0x0000002285617c23 */ /* 0x100fe20008010802 */
[----:B------:R-:W-:Y:S01]  /*73e0*/  LOP3.LUT R5, R95, 0xffff, RZ, 0xc0, !PT ;  /* 0x0000ffff5f057812 */ /* 0x000fe200078ec0ff */
[--C-:B------:R-:W-:Y:S01]  /*73f0*/  FFMA.FTZ R101, R130, UR34, -R2.reuse ;  /* 0x0000002282657c23 */ /* 0x100fe20008010802 */
[----:B---3--:R-:W-:Y:S01]  /*7400*/  F2FP.F16.F32.PACK_AB R205, R63, R56 ;  /* 0x000000383fcd723e */ /* 0x008fe200000000ff */
[--C-:B------:R-:W-:Y:S01]  /*7410*/  FFMA.FTZ R106, R123, UR34, -R2.reuse ;  /* 0x000000227b6a7c23 */ /* 0x100fe20008010802 */
[----:B------:R-:W-:Y:S01]  /*7420*/  SHF.R.U32.HI R5, RZ, 0x8, R5 ;  /* 0x00000008ff057819 */ /* 0x000fe20000011605 */
[----:B------:R-:W-:Y:S01]  /*7430*/  FFMA.FTZ R109, R120, UR34, -R2 ;  /* 0x00000022786d7c23 */ /* 0x000fe20008010802 */
[----:B------:R-:W-:Y:S01]  /*7440*/  PRMT R42, R205, 0x7610, R42 ;  /* 0x00007610cd2a7816 */ /* 0x000fe2000000002a */
[--C-:B----4-:R-:W-:Y:S01]  /*7450*/  FFMA.FTZ R4, R156, UR34, -R2.reuse ;  /* 0x000000229c047c23 */ /* 0x110fe20008010802 */
[----:B------:R-:W-:Y:S01]  /*7460*/  LOP3.LUT R5, R5, 0xffff, RZ, 0xc0, !PT ;  /* 0x0000ffff05057812 */ /* 0x000fe200078ec0ff */
[----:B------:R-:W-:Y:S01]  /*7470*/  FFMA.FTZ R114, R111, UR34, -R2 ;  /* 0x000000226f727c23 */ /* 0x000fe20008010802 */
[----:B------:R-:W-:Y:S01]  /*7480*/  PRMT R230, R205, 0x7632, R230 ;  /* 0x00007632cde67816 */ /* 0x000fe200000000e6 */
[C---:B------:R-:W-:Y:S01]  /*7490*/  @!P4 HADD2 R164, -R205.reuse.H0_H0, -RZ.H0_H0 ;  /* 0xa00000ffcda4c230 */ /* 0x040fe20000000900 */
[----:B------:R-:W-:Y:S01]  /*74a0*/  ISETP.LE.U32.AND P3, PT, R5, UR6, PT ;  /* 0x0000000605007c0c */ /* 0x000fe2000bf63070 */
[----:B------:R-:W-:Y:S01]  /*74b0*/  MUFU.EX2 R61, R4 ;  /* 0x00000004003d7308 */ /* 0x000fe20000000800 */
[----:B------:R-:W-:Y:S01]  /*74c0*/  PRMT R5, R95, 0x7632, R5 ;  /* 0x000076325f057816 */ /* 0x000fe20000000005 */
[--C-:B------:R-:W-:Y:S01]  /*74d0*/  FFMA.FTZ R135, R108, UR34, -R2.reuse ;  /* 0x000000226c877c23 */ /* 0x100fe20008010802 */
[----:B------:R-:W-:Y:S01]  /*74e0*/  @!P4 PRMT R42, R164, 0x5410, RZ ;  /* 0x00005410a42ac816 */ /* 0x000fe200000000ff */
[--C-:B------:R-:W-:Y:S01]  /*74f0*/  FFMA.FTZ R140, R105, UR34, -R2.reuse ;  /* 0x00000022698c7c23 */ /* 0x100fe20008010802 */
[----:B------:R-:W-:Y:S01]  /*7500*/  LOP3.LUT R5, R5, 0xff, RZ, 0xc0, !PT ;  /* 0x000000ff05057812 */ /* 0x000fe200078ec0ff */
[--C-:B------:R-:W-:Y:S01]  /*7510*/  FFMA.FTZ R178, R98, UR34, -R2.reuse ;  /* 0x0000002262b27c23 */ /* 0x100fe20008010802 */
[--C-:B------:R-:W-:Y:S01]  /*7520*/  FFMA.FTZ R161, R91, UR34, -R2.reuse ;  /* 0x000000225ba17c23 */ /* 0x100fe20008010802 */
[--C-:B------:R-:W-:Y:S01]  /*7530*/  FFMA.FTZ R182, R87, UR34, -R2.reuse ;  /* 0x0000002257b67c23 */ /* 0x100fe20008010802 */
[----:B------:R-:W-:Y:S01]  /*7540*/  ISETP.LE.U32.AND P4, PT, R5, UR6, PT ;  /* 0x0000000605007c0c */ /* 0x000fe2000bf83070 */
[----:B------:R-:W-:Y:S01]  /*7550*/  FFMA.FTZ R187, R86, UR34, -R2 ;  /* 0x0000002256bb7c23 */ /* 0x000fe20008010802 */
[----:B------:R-:W-:Y:S01]  /*7560*/  LOP3.LUT R5, R90, 0xffff, RZ, 0xc0, !PT ;  /* 0x0000ffff5a057812 */ /* 0x000fe200078ec0ff */
[----:B------:R-:W-:-:S02]  /*7570*/  @!P3 HADD2 R165, -R205.H1_H1, -RZ.H0_H0 ;  /* 0xa00000ffcda5b230 */ /* 0x000fc40000000d00 */
[--C-:B------:R-:W-:Y:S01]  /*7580*/  FFMA.FTZ R208, R48, UR34, -R2.reuse ;  /* 0x0000002230d07c23 */ /* 0x100fe20008010802 */
[----:B------:R-:W-:Y:S01]  /*7590*/  FFMA.FTZ R214, R30, UR34, -R2 ;  /* 0x000000221ed67c23 */ /* 0x000fe20008010802 */
[----:B------:R-:W-:Y:S01]  /*75a0*/  SHF.R.U32.HI R5, RZ, 0x8, R5 ;  /* 0x00000008ff057819 */ /* 0x000fe20000011605 */
[----:B------:R-:W-:Y:S01]  /*75b0*/  MUFU.EX2 R4, R8 ;  /* 0x0000000800047308 */ /* 0x000fe20000000800 */
[----:B------:R-:W-:Y:S01]  /*75c0*/  @!P3 PRMT R230, R165, 0x5410, RZ ;  /* 0x00005410a5e6b816 */ /* 0x000fe200000000ff */
[----:B------:R-:W-:Y:S01]  /*75d0*/  IMAD.MOV.U32 R143, RZ, RZ, R46 ;  /* 0x000000ffff8f7224 */ /* 0x000fe200078e002e */
[----:B------:R-:W-:Y:S01]  /*75e0*/  LOP3.LUT R5, R5, 0xffff, RZ, 0xc0, !PT ;  /* 0x0000ffff05057812 */ /* 0x000fe200078ec0ff */
[----:B------:R-:W-:Y:S01]  /*75f0*/  MUFU.EX2 R10, R10 ;  /* 0x0000000a000a7308 */ /* 0x000fe20000000800 */
[----:B------:R-:W-:Y:S02]  /*7600*/  IMAD.MOV.U32 R64, RZ, RZ, R42 ;  /* 0x000000ffff407224 */ /* 0x000fe400078e002a */
[--C-:B------:R-:W-:Y:S01]  /*7610*/  FFMA.FTZ R48, R199, UR34, -R0.reuse ;  /* 0x00000022c7307c23 */ /* 0x100fe20008010800 */
[----:B------:R-:W-:Y:S01]  /*7620*/  ISETP.LE.U32.AND P3, PT, R5, UR6, PT ;  /* 0x0000000605007c0c */ /* 0x000fe2000bf63070 */
[--C-:B------:R-:W-:Y:S01]  /*7630*/  FFMA.FTZ R5, R144, UR34, -R0.reuse ;  /* 0x0000002290057c23 */ /* 0x100fe20008010800 */
[--C-:B------:R-:W-:Y:S01]  /*7640*/  FFMA.FTZ R86, R157, UR34, -R0.reuse ;  /* 0x000000229d567c23 */ /* 0x100fe20008010800 */
        /* <DEDUP_REMOVED lines=16> */
[----:B-1----:R-:W-:Y:S01]  /*7750*/  F2FP.F16.F32.PACK_AB R203, R55, R53 ;  /* 0x0000003537cb723e */ /* 0x002fe200000000ff */
[--C-:B------:R-:W-:Y:S01]  /*7760*/  FFMA.FTZ R5, R175, UR34, -R0.reuse ;  /* 0x00000022af057c23 */ /* 0x100fe20008010800 */
[--C-:B------:R-:W-:Y:S01]  /*7770*/  FFMA.FTZ R130, R115, UR34, -R0.reuse ;  /* 0x0000002273827c23 */ /* 0x100fe20008010800 */
[----:B------:R-:W-:Y:S01]  /*7780*/  FFMA.FTZ R133, R112, UR34, -R0 ;  /* 0x0000002270857c23 */ /* 0x000fe20008010800 */
[C---:B------:R-:W-:Y:S01]  /*7790*/  PRMT R122, R203.reuse, 0x7610, R122 ;  /* 0x00007610cb7a7816 */ /* 0x040fe2000000007a */
[----:B------:R-:W-:Y:S01]  /*77a0*/  @!P4 HADD2 R169, -R203.H0_H0, -RZ.H0_H0 ;  /* 0xa00000ffcba9c230 */ /* 0x000fe20000000900 */
[----:B------:R-:W-:Y:S01]  /*77b0*/  PRMT R73, R203, 0x7632, R73 ;  /* 0x00007632cb497816 */ /* 0x000fe20000000049 */
[--C-:B------:R-:W-:Y:S01]  /*77c0*/  FFMA.FTZ R132, R110, UR34, -R0.reuse ;  /* 0x000000226e847c23 */ /* 0x100fe20008010800 */
[--C-:B------:R-:W-:Y:S01]  /*77d0*/  FFMA.FTZ R134, R107, UR34, -R0.reuse ;  /* 0x000000226b867c23 */ /* 0x100fe20008010800 */
[--C-:B------:R-:W-:Y:S01]  /*77e0*/  FFMA.FTZ R156, R104, UR34, -R0.reuse ;  /* 0x00000022689c7c23 */ /* 0x100fe20008010800 */
[----:B------:R-:W-:Y:S01]  /*77f0*/  @!P4 PRMT R122, R169, 0x5410, RZ ;  /* 0x00005410a97ac816 */ /* 0x000fe200000000ff */
[----:B------:R-:W-:Y:S01]  /*7800*/  FFMA.FTZ R199, R103, UR34, -R0 ;  /* 0x0000002267c77c23 */ /* 0x000fe20008010800 */
[----:B------:R-:W-:Y:S01]  /*7810*/  ISETP.LE.U32.AND P4, PT, R3, UR6, PT ;  /* 0x0000000603007c0c */ /* 0x000fe2000bf83070 */
[----:B------:R-:W-:Y:S01]  /*7820*/  FFMA.FTZ R3, R145, UR34, -R2 ;  /* 0x0000002291037c23 */ /* 0x000fe20008010802 */
[----:B------:R-:W-:Y:S01]  /*7830*/  PRMT R2, R88, 0x7773, RZ ;  /* 0x0000777358027816 */ /* 0x000fe200000000ff */
[----:B------:R-:W-:Y:S01]  /*7840*/  FFMA.FTZ R157, R35, UR34, -R0 ;  /* 0x00000022239d7c23 */ /* 0x000fe20008010800 */
[----:B------:R-:W-:Y:S01]  /*7850*/  IMAD.MOV.U32 R144, RZ, RZ, R62 ;  /* 0x000000ffff907224 */ /* 0x000fe200078e003e */
[----:B------:R1:W2:Y:S01]  /*7860*/  MUFU.EX2 R66, R3 ;  /* 0x0000000300427308 */ /* 0x0002a20000000800 */
[----:B------:R-:W-:-:S02]  /*7870*/  IMAD.MOV.U32 R93, RZ, RZ, R64 ;  /* 0x000000ffff5d7224 */ /* 0x000fc400078e0040 */
[----:B------:R-:W-:Y:S01]  /*7880*/  IMAD.MOV.U32 R120, RZ, RZ, R225 ;  /* 0x000000ffff787224 */ /* 0x000fe200078e00e1 */
[----:B------:R3:W-:Y:S01]  /*7890*/  MUFU.EX2 R123, R15 ;  /* 0x0000000f007b7308 */ /* 0x0007e20000000800 */
[----:B------:R-:W-:Y:S02]  /*78a0*/  IMAD.MOV.U32 R91, RZ, RZ, R143 ;  /* 0x000000ffff5b7224 */ /* 0x000fe400078e008f */
[----:B------:R-:W-:Y:S02]  /*78b0*/  IMAD.MOV.U32 R145, RZ, RZ, R125 ;  /* 0x000000ffff917224 */ /* 0x000fe400078e007d */
[----:B------:R-:W-:Y:S01]  /*78c0*/  @!P4 HADD2 R172, -R203.H1_H1, -RZ.H0_H0 ;  /* 0xa00000ffcbacc230 */ /* 0x000fe20000000d00 */
[----:B------:R-:W-:Y:S01]  /*78d0*/  MUFU.EX2 R7, R7 ;  /* 0x0000000700077308 */ /* 0x000fe20000000800 */
[----:B------:R-:W-:Y:S02]  /*78e0*/  IMAD.MOV.U32 R115, RZ, RZ, R144 ;  /* 0x000000ffff737224 */ /* 0x000fe400078e0090 */
[----:B------:R-:W-:Y:S01]  /*78f0*/  IMAD.MOV.U32 R139, RZ, RZ, R145 ;  /* 0x000000ffff8b7224 */ /* 0x000fe200078e0091 */
[----:B------:R-:W-:Y:S01]  /*7900*/  @!P4 PRMT R73, R172, 0x5410, RZ ;  /* 0x00005410ac49c816 */ /* 0x000fe200000000ff */
[----:B-1----:R-:W-:Y:S01]  /*7910*/  FFMA.FTZ R3, R159, UR34, -R0 ;  /* 0x000000229f037c23 */ /* 0x002fe20008010800 */
[----:B--2---:R-:W-:Y:S01]  /*7920*/  F2FP.F16.F32.PACK_AB R202, R66, R61 ;  /* 0x0000003d42ca723e */ /* 0x004fe200000000ff */
[----:B------:R-:W-:Y:S01]  /*7930*/  MUFU.EX2 R9, R9 ;  /* 0x0000000900097308 */ /* 0x000fe20000000800 */
[----:B------:R-:W-:Y:S01]  /*7940*/  ISETP.GT.U32.AND P4, PT, R2, UR6, PT ;  /* 0x0000000602007c0c */ /* 0x000fe2000bf84070 */
[----:B---3--:R-:W-:Y:S01]  /*7950*/  IMAD.MOV.U32 R15, RZ, RZ, R207 ;  /* 0x000000ffff0f7224 */ /* 0x008fe200078e00cf */
[----:B------:R-:W-:Y:S01]  /*7960*/  PRMT R126, R202, 0x7610, R126 ;  /* 0x00007610ca7e7816 */ /* 0x000fe2000000007e */
[----:B------:R-:W-:Y:S01]  /*7970*/  @!P0 HADD2 R174, -R202.H0_H0, -RZ.H0_H0 ;  /* 0xa00000ffcaae8230 */ /* 0x000fe20000000900 */
[----:B------:R-:W-:Y:S01]  /*7980*/  PRMT R2, R100, 0x7771, RZ ;  /* 0x0000777164027816 */ /* 0x000fe200000000ff */
[----:B------:R-:W-:Y:S01]  /*7990*/  MUFU.EX2 R62, R3 ;  /* 0x00000003003e7308 */ /* 0x000fe20000000800 */
[----:B------:R-:W-:Y:S01]  /*79a0*/  PRMT R89, R202, 0x7632, R89 ;  /* 0x00007632ca597816 */ /* 0x000fe20000000059 */
[----:B------:R-:W-:Y:S01]  /*79b0*/  IMAD.MOV.U32 R212, RZ, RZ, R91 ;  /* 0x000000ffffd47224 */ /* 0x000fe200078e005b */
[----:B------:R-:W-:Y:S01]  /*79c0*/  @!P0 PRMT R126, R174, 0x5410, RZ ;  /* 0x00005410ae7e8816 */ /* 0x000fe200000000ff */
[----:B------:R-:W-:Y:S01]  /*79d0*/  MUFU.EX2 R6, R6 ;  /* 0x0000000600067308 */ /* 0x000fe20000000800 */
[----:B------:R-:W-:Y:S01]  /*79e0*/  ISETP.GT.U32.AND P0, PT, R2, UR6, PT ;  /* 0x0000000602007c0c */ /* 0x000fe2000bf04070 */
[----:B------:R-:W-:Y:S01]  /*79f0*/  FFMA.FTZ R2, R158, UR34, -R0 ;  /* 0x000000229e027c23 */ /* 0x000fe20008010800 */
[----:B------:R-:W-:Y:S01]  /*7a00*/  IMAD.MOV.U32 R91, RZ, RZ, R160 ;  /* 0x000000ffff5b7224 */ /* 0x000fe200078e00a0 */
[----:B------:R1:W-:Y:S01]  /*7a10*/  STL [R1+0x14c], R126 ;  /* 0x00014c7e01007387 */ /* 0x0003e20000100800 */
[----:B------:R-:W-:Y:S01]  /*7a20*/  @P4 HADD2 R181, -R224.H0_H0, -RZ.H0_H0 ;  /* 0xa00000ffe0b54230 */ /* 0x000fe20000000900 */
[----:B------:R-:W2:Y:S01]  /*7a30*/  MUFU.EX2 R64, R2 ;  /* 0x0000000200407308 */ /* 0x000ea20000000800 */
[----:B------:R-:W-:-:S03]  /*7a40*/  IMAD.MOV.U32 R127, RZ, RZ, R93 ;  /* 0x000000ffff7f7224 */ /* 0x000fc600078e005d */
[----:B------:R-:W-:Y:S01]  /*7a50*/  @P4 PRMT R224, R181, 0x5410, RZ ;  /* 0x00005410b5e04816 */ /* 0x000fe200000000ff */
[----:B------:R-:W3:Y:S03]  /*7a60*/  MUFU.EX2 R35, R5 ;  /* 0x0000000500237308 */ /* 0x000ee60000000800 */
[----:B------:R-:W-:Y:S01]  /*7a70*/  @P0 HADD2 R180, -R202.H1_H1, -RZ.H0_H0 ;  /* 0xa00000ffcab40230 */ /* 0x000fe20000000d00 */
[----:B------:R-:W-:Y:S04]  /*7a80*/  MUFU.EX2 R125, R13 ;  /* 0x0000000d007d7308 */ /* 0x000fe80000000800 */
[----:B------:R-:W-:Y:S02]  /*7a90*/  @P0 PRMT R89, R180, 0x5410, RZ ;  /* 0x00005410b4590816 */ /* 0x000fe400000000ff */
[----:B--2---:R-:W-:-:S03]  /*7aa0*/  F2FP.F16.F32.PACK_AB R197, R64, R62 ;  /* 0x0000003e40c5723e */ /* 0x004fc600000000ff */
[----:B------:R2:W-:Y:S01]  /*7ab0*/  STL [R1+0x134], R89 ;  /* 0x0001345901007387 */ /* 0x0005e20000100800 */
[C---:B------:R-:W-:Y:S02]  /*7ac0*/  PRMT R8, R197.reuse, 0x7610, R8 ;  /* 0x00007610c5087816 */ /* 0x040fe40000000008 */
[----:B------:R-:W-:Y:S01]  /*7ad0*/  PRMT R2, R197, 0x7632, R2 ;  /* 0x00007632c5027816 */ /* 0x000fe20000000002 */
[----:B------:R-:W-:Y:S01]  /*7ae0*/  STL [R1+0x390], R224 ;  /* 0x000390e001007387 */ /* 0x000fe20000100800 */
[----:B-1----:R-:W-:Y:S02]  /*7af0*/  IMAD.MOV.U32 R126, RZ, RZ, R154 ;  /* 0x000000ffff7e7224 */ /* 0x002fe400078e009a */
[----:B------:R-:W-:Y:S02]  /*7b00*/  IMAD.MOV.U32 R154, RZ, RZ, R40 ;  /* 0x000000ffff9a7224 */ /* 0x000fe400078e0028 */
[----:B------:R-:W-:Y:S01]  /*7b10*/  FFMA.FTZ R40, R223, UR34, -R0 ;  /* 0x00000022df287c23 */ /* 0x000fe20008010800 */
[----:B------:R-:W-:Y:S01]  /*7b20*/  F2FP.F16.F32.PACK_AB R0, R10, R4 ;  /* 0x000000040a00723e */ /* 0x000fe200000000ff */
[----:B------:R-:W-:-:S02]  /*7b30*/  IMAD.MOV.U32 R143, RZ, RZ, R126 ;  /* 0x000000ffff8f7224 */ /* 0x000fc400078e007e */
[----:B------:R-:W-:Y:S01]  /*7b40*/  MUFU.EX2 R126, R11 ;  /* 0x0000000b007e7308 */ /* 0x000fe20000000800 */
[C---:B------:R-:W-:Y:S01]  /*7b50*/  PRMT R179, R0.reuse, 0x7632, R179 ;  /* 0x0000763200b37816 */ /* 0x040fe200000000b3 */
[----:B------:R-:W-:Y:S01]  /*7b60*/  IMAD.MOV.U32 R93, RZ, RZ, R154 ;  /* 0x000000ffff5d7224 */ /* 0x000fe200078e009a */
[----:B------:R-:W-:Y:S02]  /*7b70*/  PRMT R176, R0, 0x7610, R176 ;  /* 0x0000761000b07816 */ /* 0x000fe400000000b0 */
[----:B------:R-:W-:Y:S01]  /*7b80*/  PRMT R0, R100, 0x7772, RZ ;  /* 0x0000777264007816 */ /* 0x000fe200000000ff */
[----:B------:R-:W-:Y:S01]  /*7b90*/  @!P5 HADD2 R190, -R179.H0_H0, -RZ.H0_H0 ;  /* 0xa00000ffb3bed230 */ /* 0x000fe20000000900 */
[----:B------:R-:W-:Y:S02]  /*7ba0*/  PRMT R225, R176, 0x5410, R179 ;  /* 0x00005410b0e17816 */ /* 0x000fe400000000b3 */
[----:B------:R-:W-:Y:S02]  /*7bb0*/  ISETP.GT.U32.AND P4, PT, R0, UR6, PT ;  /* 0x0000000600007c0c */ /* 0x000fe4000bf84070 */
[----:B------:R-:W-:Y:S01]  /*7bc0*/  PRMT R0, R100, 0x7773, RZ ;  /* 0x0000777364007816 */ /* 0x000fe200000000ff */
[----:B--2---:R-:W-:Y:S01]  /*7bd0*/  IMAD.MOV.U32 R89, RZ, RZ, R124 ;  /* 0x000000ffff597224 */ /* 0x004fe200078e007c */
[----:B------:R-:W-:Y:S01]  /*7be0*/  @!P5 PRMT R179, R190, 0x5410, RZ ;  /* 0x00005410beb3d816 */ /* 0x000fe200000000ff */
[----:B------:R1:W2:Y:S01]  /*7bf0*/  MUFU.EX2 R124, R14 ;  /* 0x0000000e007c7308 */ /* 0x0002a20000000800 */
[----:B------:R-:W-:-:S02]  /*7c00*/  ISETP.GT.U32.AND P0, PT, R0, UR6, PT ;  /* 0x0000000600007c0c */ /* 0x000fc4000bf04070 */
[----:B------:R-:W-:-:S05]  /*7c10*/  LOP3.LUT R0, R92, 0xff, RZ, 0xc0, !PT ;  /* 0x000000ff5c007812 */ /* 0x000fca00078ec0ff */
[C---:B------:R-:W-:Y:S01]  /*7c20*/  @P4 HADD2 R191, -R197.reuse.H0_H0, -RZ.H0_H0 ;  /* 0xa00000ffc5bf4230 */ /* 0x040fe20000000900 */
[----:B------:R-:W-:Y:S02]  /*7c30*/  ISETP.LE.U32.AND P5, PT, R0, UR6, PT ;  /* 0x0000000600007c0c */ /* 0x000fe4000bfa3070 */
[----:B------:R-:W-:Y:S02]  /*7c40*/  LOP3.LUT R0, R90, 0xff, RZ, 0xc0, !PT ;  /* 0x000000ff5a007812 */ /* 0x000fe400078ec0ff */
[----:B------:R-:W-:Y:S01]  /*7c50*/  @P4 PRMT R8, R191, 0x5410, RZ ;  /* 0x00005410bf084816 */ /* 0x000fe200000000ff */
[----:B------:R-:W-:Y:S02]  /*7c60*/  @P0 HADD2 R192, -R197.H1_H1, -RZ.H0_H0 ;  /* 0xa00000ffc5c00230 */ /* 0x000fe40000000d00 */
[----:B-1----:R-:W-:Y:S01]  /*7c70*/  IMAD.MOV.U32 R14, RZ, RZ, R206 ;  /* 0x000000ffff0e7224 */ /* 0x002fe200078e00ce */
[----:B------:R-:W-:Y:S01]  /*7c80*/  ISETP.LE.U32.AND P4, PT, R0, UR6, PT ;  /* 0x0000000600007c0c */ /* 0x000fe2000bf83070 */
[----:B------:R-:W-:Y:S01]  /*7c90*/  STL [R1+0x128], R8 ;  /* 0x0001280801007387 */ /* 0x000fe20000100800 */
[----:B------:R-:W-:-:S02]  /*7ca0*/  F2FP.F16.F32.PACK_AB R0, R9, R7 ;  /* 0x000000070900723e */ /* 0x000fc400000000ff */
[----:B------:R-:W-:Y:S02]  /*7cb0*/  @P0 PRMT R2, R192, 0x5410, RZ ;  /* 0x00005410c0020816 */ /* 0x000fe400000000ff */
[----:B------:R-:W-:-:S03]  /*7cc0*/  PRMT R173, R0, 0x7610, R173 ;  /* 0x0000761000ad7816 */ /* 0x000fc600000000ad */
[----:B------:R1:W-:Y:S04]  /*7cd0*/  STL [R1+0x124], R2 ;  /* 0x0001240201007387 */ /* 0x0003e80000100800 */
[----:B------:R-:W4:Y:S01]  /*7ce0*/  LDL.64 R206, [R1+0x150] ;  /* 0x0001500001ce7983 */ /* 0x000f220000100a00 */
[----:B------:R-:W-:Y:S02]  /*7cf0*/  PRMT R172, R0, 0x7632, R172 ;  /* 0x0000763200ac7816 */ /* 0x000fe400000000ac */
[----:B------:R-:W-:-:S04]  /*7d00*/  SHF.R.U32.HI R0, RZ, 0x18, R90 ;  /* 0x00000018ff007819 */ /* 0x000fc8000001165a */
[----:B------:R-:W-:Y:S02]  /*7d10*/  ISETP.LE.U32.AND P0, PT, R0, UR6, PT ;  /* 0x0000000600007c0c */ /* 0x000fe4000bf03070 */
[----:B---3--:R-:W-:Y:S01]  /*7d20*/  F2FP.F16.F32.PACK_AB R0, R35, R6 ;  /* 0x000000062300723e */ /* 0x008fe200000000ff */
[----:B------:R-:W3:Y:S03]  /*7d30*/  MUFU.EX2 R145, R17 ;  /* 0x0000001100917308 */ /* 0x000ee60000000800 */
[C---:B------:R-:W-:Y:S01]  /*7d40*/  PRMT R167, R0.reuse, 0x7610, R167 ;  /* 0x0000761000a77816 */ /* 0x040fe200000000a7 */
[----:B------:R-:W1:Y:S01]  /*7d50*/  MUFU.EX2 R144, R16 ;  /* 0x0000001000907308 */ /* 0x000e620000000800 */
[----:B------:R-:W-:Y:S01]  /*7d60*/  PRMT R166, R0, 0x7632, R166 ;  /* 0x0000763200a67816 */ /* 0x000fe200000000a6 */
[----:B--2---:R-:W-:Y:S02]  /*7d70*/  FADD.FTZ R0, R126, R124 ;  /* 0x0000007c7e007221 */ /* 0x004fe40000010000 */
[----:B------:R-:W2:Y:S04]  /*7d80*/  MUFU.EX2 R112, R19 ;  /* 0x0000001300707308 */ /* 0x000ea80000000800 */
[----:B------:R-:W2:Y:S01]  /*7d90*/  MUFU.EX2 R107, R18 ;  /* 0x00000012006b7308 */ /* 0x000ea20000000800 */
[----:B------:R-:W-:-:S03]  /*7da0*/  FADD.FTZ R0, R125, R0 ;  /* 0x000000007d007221 */ /* 0x000fc60000010000 */
[----:B------:R-:W-:Y:S01]  /*7db0*/  MUFU.EX2 R160, R25 ;  /* 0x0000001900a07308 */ /* 0x000fe20000000800 */
[----:B------:R-:W-:-:S03]  /*7dc0*/  FADD.FTZ R0, R123, R0 ;  /* 0x000000007b007221 */ /* 0x000fc60000010000 */
[----:B------:R-:W2:Y:S01]  /*7dd0*/  MUFU.EX2 R146, R24 ;  /* 0x0000001800927308 */ /* 0x000ea20000000800 */
[----:B---3--:R-:W-:-:S03]  /*7de0*/  FADD.FTZ R0, R145, R0 ;  /* 0x0000000091007221 */ /* 0x008fc60000010000 */
[----:B------:R-:W3:Y:S01]  /*7df0*/  MUFU.EX2 R159, R23 ;  /* 0x00000017009f7308 */ /* 0x000ee20000000800 */
[----:B-1----:R-:W-:-:S03]  /*7e00*/  FADD.FTZ R0, R144, R0 ;  /* 0x0000000090007221 */ /* 0x002fc60000010000 */
[----:B------:R-:W-:Y:S01]  /*7e10*/  MUFU.EX2 R104, R21 ;  /* 0x0000001500687308 */ /* 0x000fe20000000800 */
[----:B--2---:R-:W-:-:S03]  /*7e20*/  FADD.FTZ R0, R112, R0 ;  /* 0x0000000070007221 */ /* 0x004fc60000010000 */
[----:B------:R-:W-:Y:S01]  /*7e30*/  MUFU.EX2 R103, R27 ;  /* 0x0000001b00677308 */ /* 0x000fe20000000800 */
[----:B------:R-:W-:Y:S01]  /*7e40*/  FADD.FTZ R0, R107, R0 ;  /* 0x000000006b007221 */ /* 0x000fe20000010000 */
[----:B------:R-:W-:Y:S02]  /*7e50*/  IMAD.MOV.U32 R11, RZ, RZ, R115 ;  /* 0x000000ffff0b7224 */ /* 0x000fe400078e0073 */
[----:B------:R-:W1:Y:S01]  /*7e60*/  MUFU.EX2 R154, R22 ;  /* 0x00000016009a7308 */ /* 0x000e620000000800 */
[----:B------:R-:W-:Y:S01]  /*7e70*/  FADD.FTZ R4, R4, R0 ;  /* 0x0000000004047221 */ /* 0x000fe20000010000 */
[----:B------:R-:W-:Y:S01]  /*7e80*/  FADD.FTZ R0, R160, R146 ;  /* 0x00000092a0007221 */ /* 0x000fe20000010000 */
[----:B------:R-:W-:Y:S01]  /*7e90*/  @!P3 HADD2 R195, -R172.H0_H0, -RZ.H0_H0 ;  /* 0xa00000ffacc3b230 */ /* 0x000fe20000000900 */
[----:B------:R-:W2:Y:S04]  /*7ea0*/  MUFU.EX2 R115, R29 ;  /* 0x0000001d00737308 */ /* 0x000ea80000000800 */
[----:B------:R-:W2:Y:S01]  /*7eb0*/  MUFU.EX2 R110, R32 ;  /* 0x00000020006e7308 */ /* 0x000ea20000000800 */
[----:B---3--:R-:W-:Y:S01]  /*7ec0*/  FADD.FTZ R0, R159, R0 ;  /* 0x000000009f007221 */ /* 0x008fe20000010000 */
[----:B------:R-:W-:-:S02]  /*7ed0*/  PRMT R2, R173, 0x5410, R172 ;  /* 0x00005410ad027816 */ /* 0x000fc400000000ac */
[----:B------:R-:W-:Y:S01]  /*7ee0*/  MUFU.EX2 R33, R33 ;  /* 0x0000002100217308 */ /* 0x000fe20000000800 */
[----:B------:R-:W-:Y:S02]  /*7ef0*/  IMAD.MOV.U32 R5, RZ, RZ, R139 ;  /* 0x000000ffff057224 */ /* 0x000fe400078e008b */
[----:B-1----:R-:W-:Y:S01]  /*7f00*/  FADD.FTZ R0, R154, R0 ;  /* 0x000000009a007221 */ /* 0x002fe20000010000 */
[----:B------:R-:W-:Y:S01]  /*7f10*/  @!P3 PRMT R172, R195, 0x5410, RZ ;  /* 0x00005410c3acb816 */ /* 0x000fe200000000ff */
[----:B------:R-:W-:Y:S02]  /*7f20*/  IMAD.MOV.U32 R195, RZ, RZ, R89 ;  /* 0x000000ffffc37224 */ /* 0x000fe400078e0059 */
[----:B------:R-:W-:Y:S01]  /*7f30*/  FADD.FTZ R0, R104, R0 ;  /* 0x0000000068007221 */ /* 0x000fe20000010000 */
[----:B------:R-:W-:Y:S02]  /*7f40*/  IMAD.MOV.U32 R89, RZ, RZ, R143 ;  /* 0x000000ffff597224 */ /* 0x000fe400078e008f */
[----:B------:R-:W-:Y:S01]  /*7f50*/  MUFU.EX2 R143, R34 ;  /* 0x00000022008f7308 */ /* 0x000fe20000000800 */
[----:B------:R-:W-:-:S03]  /*7f60*/  FADD.FTZ R0, R103, R0 ;  /* 0x0000000067007221 */ /* 0x000fc60000010000 */
        /* <DEDUP_REMOVED lines=9> */
[----:B------:R-:W-:Y:S01]  /*8000*/  UIADD3 UR4, UPT, UPT, UR33, 0x2, URZ ;  /* 0x0000000221047890 */ /* 0x000fe2000fffe0ff */
[----:B------:R-:W-:Y:S01]  /*8010*/  PRMT R180, R12, 0x7610, R180 ;  /* 0x000076100cb47816 */ /* 0x000fe200000000b4 */
[----:B------:R-:W-:Y:S01]  /*8020*/  IMAD.MOV.U32 R8, RZ, RZ, R75 ;  /* 0x000000ffff087224 */ /* 0x000fe200078e004b */
[----:B------:R-:W1:Y:S01]  /*8030*/  MUFU.EX2 R34, R30 ;  /* 0x0000001e00227308 */ /* 0x000e620000000800 */
[----:B------:R-:W-:-:S02]  /*8040*/  IMAD.MOV.U32 R19, RZ, RZ, R212 ;  /* 0x000000ffff137224 */ /* 0x000fc400078e00d4 */
[----:B--2---:R-:W-:Y:S01]  /*8050*/  FADD.FTZ R0, R115, R0 ;  /* 0x0000000073007221 */ /* 0x004fe20000010000 */
[----:B------:R-:W-:Y:S01]  /*8060*/  IMAD.MOV.U32 R25, RZ, RZ, R120 ;  /* 0x000000ffff197224 */ /* 0x000fe200078e0078 */
[----:B------:R-:W2:Y:S01]  /*8070*/  MUFU.EX2 R40, R40 ;  /* 0x0000002800287308 */ /* 0x000ea20000000800 */
[----:B------:R-:W-:-:S03]  /*8080*/  IMAD.MOV.U32 R212, RZ, RZ, R122 ;  /* 0x000000ffffd47224 */ /* 0x000fc600078e007a */
[----:B------:R-:W-:Y:S01]  /*8090*/  MUFU.EX2 R139, R28 ;  /* 0x0000001c008b7308 */ /* 0x000fe20000000800 */
[----:B------:R-:W-:-:S03]  /*80a0*/  FADD.FTZ R0, R110, R0 ;  /* 0x000000006e007221 */ /* 0x000fc60000010000 */
[----:B------:R-:W-:Y:S01]  /*80b0*/  MUFU.EX2 R127, R31 ;  /* 0x0000001f007f7308 */ /* 0x000fe20000000800 */
[----:B------:R-:W-:Y:S02]  /*80c0*/  IMAD.MOV.U32 R18, RZ, RZ, R2 ;  /* 0x000000ffff127224 */ /* 0x000fe400078e0002 */
[----:B------:R-:W-:Y:S01]  /*80d0*/  IMAD.MOV.U32 R23, RZ, RZ, R15 ;  /* 0x000000ffff177224 */ /* 0x000fe200078e000f */
[----:B------:R3:W-:Y:S01]  /*80e0*/  MUFU.EX2 R122, R20 ;  /* 0x00000014007a7308 */ /* 0x0007e20000000800 */
[----:B------:R-:W-:Y:S01]  /*80f0*/  PRMT R224, R180, 0x7610, R12 ;  /* 0x00007610b4e07816 */ /* 0x000fe2000000000c */
[----:B------:R-:W-:Y:S02]  /*8100*/  IMAD.MOV.U32 R22, RZ, RZ, R14 ;  /* 0x000000ffff167224 */ /* 0x000fe400078e000e */
[----:B------:R-:W3:Y:S01]  /*8110*/  MUFU.EX2 R120, R26 ;  /* 0x0000001a00787308 */ /* 0x000ee20000000800 */
[----:B------:R-:W-:Y:S01]  /*8120*/  FADD.FTZ R3, R49, R0 ;  /* 0x0000000031037221 */ /* 0x000fe20000010000 */
[----:B-1----:R-:W-:Y:S01]  /*8130*/  FADD.FTZ R0, R34, R33 ;  /* 0x0000002122007221 */ /* 0x002fe20000010000 */
[----:B------:R-:W-:-:S02]  /*8140*/  @!P0 HADD2 R196, -R166.H0_H0, -RZ.H0_H0 ;  /* 0xa00000ffa6c48230 */ /* 0x000fc40000000900 */
[----:B------:R-:W-:Y:S02]  /*8150*/  IMAD.MOV.U32 R75, RZ, RZ, R238 ;  /* 0x000000ffff4b7224 */ /* 0x000fe400078e00ee */
[----:B--2---:R-:W-:Y:S01]  /*8160*/  FADD.FTZ R0, R40, R0 ;  /* 0x0000000028007221 */ /* 0x004fe20000010000 */
[----:B---3--:R-:W1:Y:S03]  /*8170*/  S2R R20, SR_CTAID.X ;  /* 0x0000000000147919 */ /* 0x008e660000002500 */
        /* <DEDUP_REMOVED lines=12> */
[----:B------:R-:W-:Y:S01]  /*8240*/  IMAD.U32 R0, RZ, RZ, UR4 ;  /* 0x00000004ff007e24 */ /* 0x000fe2000f8e00ff */
[----:B------:R-:W-:Y:S02]  /*8250*/  SHF.R.U32.HI R12, RZ, 0x5, R216 ;  /* 0x00000005ff0c7819 */ /* 0x000fe400000116d8 */
[----:B------:R-:W-:Y:S02]  /*8260*/  FADD.FTZ R2, R45, R2 ;  /* 0x000000022d027221 */ /* 0x000fe40000010000 */
[----:B------:R-:W-:Y:S02]  /*8270*/  LOP3.LUT R0, R0, UR27, R23, 0x96, !PT ;  /* 0x0000001b00007c12 */ /* 0x000fe4000f8e9617 */
[----:B------:R-:W-:Y:S01]  /*8280*/  FADD.FTZ R2, R7, R2 ;  /* 0x0000000207027221 */ /* 0x000fe20000010000 */
[----:B-1----:R-:W-:-:S02]  /*8290*/  IMAD R20, R20, 0x8, R12 ;  /* 0x0000000814147824 */ /* 0x002fc400078e020c */
[----:B------:R-:W-:Y:S01]  /*82a0*/  FADD.FTZ R16, R52, R3 ;  /* 0x0000000334107221 */ /* 0x000fe20000010000 */
[----:B------:R-:W-:Y:S01]  /*82b0*/  FADD.FTZ R17, R9, R2 ;  /* 0x0000000209117221 */ /* 0x000fe20000010000 */
[----:B------:R-:W-:-:S04]  /*82c0*/  IMAD.WIDE.U32 R20, R20, -0x326172a9, RZ ;  /* 0xcd9e8d5714147825 */ /* 0x000fc800078e00ff */
[----:B------:R-:W-:-:S05]  /*82d0*/  IMAD.WIDE.U32 R2, R0, -0x326172a9, RZ ;  /* 0xcd9e8d5700027825 */ /* 0x000fca00078e00ff */
[----:B------:R-:W-:-:S05]  /*82e0*/  LOP3.LUT R6, R20, UR32, R3, 0x96, !PT ;  /* 0x0000002014067c12 */ /* 0x000fca000f8e9603 */
[----:B------:R-:W-:-:S04]  /*82f0*/  IMAD.WIDE.U32 R6, R6, -0x2daee0ad, RZ ;  /* 0xd2511f5306067825 */ /* 0x000fc800078e00ff */
[----:B------:R-:W-:Y:S02]  /*8300*/  IMAD.MOV.U32 R20, RZ, RZ, R13 ;  /* 0x000000ffff147224 */ /* 0x000fe400078e000d */
[----:B------:R-:W-:Y:S01]  /*8310*/  FADD.FTZ R14, R10, R4 ;  /* 0x000000040a0e7221 */ /* 0x000fe20000010000 */
[----:B------:R-:W-:Y:S01]  /*8320*/  LOP3.LUT R4, R2, UR31, R189, 0x96, !PT ;  /* 0x0000001f02047c12 */ /* 0x000fe2000f8e96bd */
[----:B------:R-:W-:Y:S02]  /*8330*/  IMAD.MOV.U32 R28, RZ, RZ, R5 ;  /* 0x000000ffff1c7224 */ /* 0x000fe400078e0005 */
[----:B------:R-:W-:Y:S02]  /*8340*/  IMAD.MOV.U32 R21, RZ, RZ, R11 ;  /* 0x000000ffff157224 */ /* 0x000fe400078e000b */
[----:B------:R-:W-:-:S04]  /*8350*/  IMAD.WIDE.U32 R4, R4, -0x2daee0ad, RZ ;  /* 0xd2511f5304047825 */ /* 0x000fc800078e00ff */
[----:B------:R-:W-:Y:S01]  /*8360*/  IMAD.MOV.U32 R24, RZ, RZ, R8 ;  /* 0x000000ffff187224 */ /* 0x000fe200078e0008 */
[----:B------:R-:W-:-:S05]  /*8370*/  LOP3.LUT R8, R6, UR28, R5, 0x96, !PT ;  /* 0x0000001c06087c12 */ /* 0x000fca000f8e9605 */
[----:B------:R-:W-:-:S04]  /*8380*/  IMAD.WIDE.U32 R8, R8, -0x326172a9, RZ ;  /* 0xcd9e8d5708087825 */ /* 0x000fc800078e00ff */
[----:B------:R-:W-:Y:S02]  /*8390*/  IMAD.MOV.U32 R30, RZ, RZ, R76 ;  /* 0x000000ffff1e7224 */ /* 0x000fe400078e004c */
[----:B------:R-:W-:Y:S02]  /*83a0*/  IMAD.MOV.U32 R52, RZ, RZ, R77 ;  /* 0x000000ffff347224 */ /* 0x000fe400078e004d */
[----:B------:R-:W-:Y:S01]  /*83b0*/  IMAD.MOV.U32 R31, RZ, RZ, R93 ;  /* 0x000000ffff1f7224 */ /* 0x000fe200078e005d */
[----:B------:R-:W-:Y:S02]  /*83c0*/  PRMT R238, R167, 0x5410, R166 ;  /* 0x00005410a7ee7816 */ /* 0x000fe400000000a6 */
[----:B------:R-:W-:Y:S01]  /*83d0*/  @!P0 PRMT R166, R196, 0x5410, RZ ;  /* 0x00005410c4a68816 */ /* 0x000fe200000000ff */
[----:B------:R-:W-:Y:S02]  /*83e0*/  @!P1 HADD2 R200, -R180.H0_H0, -RZ.H0_H0 ;  /* 0xa00000ffb4c89230 */ /* 0x000fe40000000900 */
[----:B------:R-:W-:-:S02]  /*83f0*/  IMAD.MOV.U32 R29, RZ, RZ, R195 ;  /* 0x000000ffff1d7224 */ /* 0x000fc400078e00c3 */
[----:B------:R-:W-:Y:S01]  /*8400*/  IMAD.MOV.U32 R195, RZ, RZ, R75 ;  /* 0x000000ffffc37224 */ /* 0x000fe200078e004b */
[----:B------:R-:W-:Y:S01]  /*8410*/  @!P1 PRMT R180, R200, 0x5410, RZ ;  /* 0x00005410c8b49816 */ /* 0x000fe200000000ff */
[----:B------:R-:W-:Y:S02]  /*8420*/  @!P2 HADD2 R198, -R167.H0_H0, -RZ.H0_H0 ;  /* 0xa00000ffa7c6a230 */ /* 0x000fe40000000900 */
[----:B------:R-:W-:Y:S01]  /*8430*/  IMAD.MOV.U32 R26, RZ, RZ, R18 ;  /* 0x000000ffff1a7224 */ /* 0x000fe200078e0012 */
[----:B----4-:R-:W-:-:S05]  /*8440*/  LOP3.LUT R12, R206, UR30, R7, 0x96, !PT ;  /* 0x0000001ece0c7c12 */ /* 0x010fca000f8e9607 */
[----:B------:R-:W-:-:S05]  /*8450*/  IMAD.WIDE.U32 R12, R12, -0x326172a9, RZ ;  /* 0xcd9e8d570c0c7825 */ /* 0x000fca00078e00ff */
[----:B------:R-:W-:-:S05]  /*8460*/  LOP3.LUT R10, R188, UR29, R13, 0x96, !PT ;  /* 0x0000001dbc0a7c12 */ /* 0x000fca000f8e960d */
[----:B------:R-:W-:-:S05]  /*8470*/  IMAD.WIDE.U32 R10, R10, -0x2daee0ad, RZ ;  /* 0xd2511f530a0a7825 */ /* 0x000fca00078e00ff */
[----:B------:R-:W-:-:S05]  /*8480*/  LOP3.LUT R4, R4, UR16, R11, 0x96, !PT ;  /* 0x0000001004047c12 */ /* 0x000fca000f8e960b */
[----:B------:R-:W-:Y:S01]  /*8490*/  IMAD.WIDE.U32 R4, R4, -0x326172a9, RZ ;  /* 0xcd9e8d5704047825 */ /* 0x000fe200078e00ff */
[----:B------:R-:W-:-:S04]  /*84a0*/  LOP3.LUT R6, R12, UR17, R9, 0x96, !PT ;  /* 0x000000110c067c12 */ /* 0x000fc8000f8e9609 */
        /* <DEDUP_REMOVED lines=13> */
[----:B------:R-:W-:-:S03]  /*8580*/  IMAD.MOV.U32 R9, RZ, RZ, R74 ;  /* 0x000000ffff097224 */ /* 0x000fc600078e004a */
[----:B------:R-:W-:Y:S01]  /*8590*/  ISETP.LE.U32.AND P1, PT, R0, UR6, PT ;  /* 0x0000000600007c0c */ /* 0x000fe2000bf23070 */
[----:B------:R-:W-:Y:S02]  /*85a0*/  IMAD.MOV.U32 R0, RZ, RZ, R76 ;  /* 0x000000ffff007224 */ /* 0x000fe400078e004c */
[----:B------:R-:W-:Y:S01]  /*85b0*/  IMAD.WIDE.U32 R74, R10, -0x326172a9, RZ ;  /* 0xcd9e8d570a4a7825 */ /* 0x000fe200078e00ff */
[----:B------:R-:W1:Y:S02]  /*85c0*/  S2R R6, SR_CTAID.X ;  /* 0x0000000000067919 */ /* 0x000e640000002500 */
[----:B------:R-:W-:Y:S01]  /*85d0*/  LOP3.LUT R0, R0, 0xff, RZ, 0xc0, !PT ;  /* 0x000000ff00007812 */ /* 0x000fe200078ec0ff */
[----:B------:R-:W-:Y:S01]  /*85e0*/  IMAD.MOV.U32 R18, RZ, RZ, R91 ;  /* 0x000000ffff127224 */ /* 0x000fe200078e005b */
[----:B------:R-:W-:Y:S02]  /*85f0*/  LOP3.LUT R91, R4, UR13, R75, 0x96, !PT ;  /* 0x0000000d045b7c12 */ /* 0x000fe4000f8e964b */
[----:B------:R-:W-:-:S02]  /*8600*/  @!P2 PRMT R167, R198, 0x5410, RZ ;  /* 0x00005410c6a7a816 */ /* 0x000fc400000000ff */
[----:B------:R-:W-:Y:S02]  /*8610*/  ISETP.LE.U32.AND P2, PT, R0, UR6, PT ;  /* 0x0000000600007c0c */ /* 0x000fe4000bf43070 */
[----:B------:R-:W-:Y:S01]  /*8620*/  LOP3.LUT R0, R91, 0xffff, RZ, 0xc0, !PT ;  /* 0x0000ffff5b007812 */ /* 0x000fe200078ec0ff */
[----:B------:R-:W-:Y:S02]  /*8630*/  @!P5 HADD2 R194, -R176.H0_H0, -RZ.H0_H0 ;  /* 0xa00000ffb0c2d230 */ /* 0x000fe40000000900 */
[----:B------:R-:W-:Y:S01]  /*8640*/  IMAD.MOV.U32 R27, RZ, RZ, R25 ;  /* 0x000000ffff1b7224 */ /* 0x000fe200078e0019 */
[----:B------:R-:W-:Y:S01]  /*8650*/  SHF.R.U32.HI R0, RZ, 0x8, R0 ;  /* 0x00000008ff007819 */ /* 0x000fe20000011600 */
[----:B------:R-:W-:Y:S01]  /*8660*/  IMAD.MOV.U32 R25, RZ, RZ, R19 ;  /* 0x000000ffff197224 */ /* 0x000fe200078e0013 */
[----:B------:R-:W-:Y:S02]  /*8670*/  MUFU.EX2 R32, R71 ;  /* 0x0000004700207308 */ /* 0x000fe40000000800 */
[----:B------:R-:W-:-:S02]  /*8680*/  LOP3.LUT R0, R0, 0xffff, RZ, 0xc0, !PT ;  /* 0x0000ffff00007812 */ /* 0x000fc400078ec0ff */
[----:B------:R-:W2:Y:S01]  /*8690*/  MUFU.EX2 R19, R70 ;  /* 0x0000004600137308 */ /* 0x000ea20000000800 */
[----:B------:R-:W-:Y:S02]  /*86a0*/  @!P5 PRMT R176, R194, 0x5410, RZ ;  /* 0x00005410c2b0d816 */ /* 0x000fe400000000ff */
[----:B------:R-:W-:Y:S02]  /*86b0*/  ISETP.LE.U32.AND P5, PT, R0, UR6, PT ;  /* 0x0000000600007c0c */ /* 0x000fe4000bfa3070 */
[----:B------:R-:W-:Y:S01]  /*86c0*/  PRMT R0, R91, 0x7632, R0 ;  /* 0x000076325b007816 */ /* 0x000fe20000000000 */
[----:B------:R-:W-:-:S03]  /*86d0*/  @!P4 HADD2 R193, -R173.H0_H0, -RZ.H0_H0 ;  /* 0xa00000ffadc1c230 */ /* 0x000fc60000000900 */
[----:B------:R-:W-:Y:S02]  /*86e0*/  LOP3.LUT R0, R0, 0xff, RZ, 0xc0, !PT ;  /* 0x000000ff00007812 */ /* 0x000fe400078ec0ff */
[----:B------:R-:W-:Y:S02]  /*86f0*/  @!P4 PRMT R173, R193, 0x5410, RZ ;  /* 0x00005410c1adc816 */ /* 0x000fe400000000ff */
[----:B------:R-:W-:Y:S02]  /*8700*/  SHF.R.U32.HI R8, RZ, 0x5, R216 ;  /* 0x00000005ff087819 */ /* 0x000fe400000116d8 */
[----:B------:R-:W-:Y:S02]  /*8710*/  ISETP.LE.U32.AND P4, PT, R0, UR6, PT ;  /* 0x0000000600007c0c */ /* 0x000fe4000bf83070 */
[----:B--2---:R-:W-:Y:S01]  /*8720*/  F2FP.F16.F32.PACK_AB R0, R32, R19 ;  /* 0x000000132000723e */ /* 0x004fe200000000ff */
[----:B-1----:R-:W-:-:S03]  /*8730*/  IMAD R6, R6, 0x8, R8 ;  /* 0x0000000806067824 */ /* 0x002fc600078e0208 */
[C---:B------:R-:W-:Y:S02]  /*8740*/  PRMT R175, R0.reuse, 0x7610, R175 ;  /* 0x0000761000af7816 */ /* 0x040fe400000000af */
[----:B------:R-:W-:Y:S01]  /*8750*/  PRMT R174, R0, 0x7632, R174 ;  /* 0x0000763200ae7816 */ /* 0x000fe200000000ae */
[----:B------:R-:W-:Y:S02]  /*8760*/  IMAD.MOV.U32 R0, RZ, RZ, R74 ;  /* 0x000000ffff007224 */ /* 0x000fe400078e004a */
[----:B------:R-:W-:Y:S02]  /*8770*/  VIADD R6, R6, 0x4 ;  /* 0x0000000406067836 */ /* 0x000fe40000000000 */
[----:B------:R-:W-:Y:S02]  /*8780*/  @!P3 HADD2 R241, -R175.H0_H0, -RZ.H0_H0 ;  /* 0xa00000ffaff1b230 */ /* 0x000fe40000000900 */
[----:B------:R-:W-:Y:S01]  /*8790*/  IMAD.MOV.U32 R49, RZ, RZ, R229 ;  /* 0x000000ffff317224 */ /* 0x000fe200078e00e5 */
[----:B------:R-:W-:Y:S01]  /*87a0*/  LOP3.LUT R0, R0, 0xff, RZ, 0xc0, !PT ;  /* 0x000000ff00007812 */ /* 0x000fe200078ec0ff */
[----:B------:R-:W-:Y:S01]  /*87b0*/  IMAD.WIDE.U32 R6, R6, -0x326172a9, RZ ;  /* 0xcd9e8d5706067825 */ /* 0x000fe200078e00ff */
[----:B------:R-:W-:-:S02]  /*87c0*/  PRMT R229, R175, 0x5410, R174 ;  /* 0x00005410afe57816 */ /* 0x000fc400000000ae */
[----:B------:R-:W-:Y:S02]  /*87d0*/  @!P3 PRMT R175, R241, 0x5410, RZ ;  /* 0x00005410f1afb816 */ /* 0x000fe400000000ff */
[----:B------:R-:W-:Y:S01]  /*87e0*/  ISETP.LE.U32.AND P3, PT, R0, UR6, PT ;  /* 0x0000000600007c0c */ /* 0x000fe2000bf63070 */
[----:B------:R-:W-:Y:S01]  /*87f0*/  IMAD.MOV.U32 R12, RZ, RZ, R248 ;  /* 0x000000ffff0c7224 */ /* 0x000fe200078e00f8 */
[----:B------:R-:W-:Y:S01]  /*8800*/  LOP3.LUT R0, R6, UR32, R3, 0x96, !PT ;  /* 0x0000002006007c12 */ /* 0x000fe2000f8e9603 */
[----:B------:R-:W-:Y:S01]  /*8810*/  FADD.FTZ R11, R59, R16 ;  /* 0x000000103b0b7221 */ /* 0x000fe20000010000 */
[----:B------:R-:W-:Y:S01]  /*8820*/  LOP3.LUT R6, R2, UR31, R211, 0x96, !PT ;  /* 0x0000001f02067c12 */ /* 0x000fe2000f8e96d3 */
[----:B------:R-:W-:Y:S01]  /*8830*/  FADD.FTZ R4, R35, R15 ;  /* 0x0000000f23047221 */ /* 0x000fe20000010000 */
[----:B------:R-:W-:Y:S02]  /*8840*/  IMAD.MOV.U32 R16, RZ, RZ, R12 ;  /* 0x000000ffff107224 */ /* 0x000fe400078e000c */
[----:B------:R-:W-:-:S04]  /*8850*/  IMAD.WIDE.U32 R2, R0, -0x2daee0ad, RZ ;  /* 0xd2511f5300027825 */ /* 0x000fc800078e00ff */
[----:B------:R-:W-:Y:S01]  /*8860*/  FADD.FTZ R12, R50, R4 ;  /* 0x00000004320c7221 */ /* 0x000fe20000010000 */
[----:B------:R-:W-:Y:S02]  /*8870*/  IMAD.MOV.U32 R13, RZ, RZ, R249 ;  /* 0x000000ffff0d7224 */ /* 0x000fe400078e00f9 */
[----:B------:R1:W2:Y:S01]  /*8880*/  LDL.LU.64 R248, [R1+0x3b8] ;  /* 0x0003b80001f87983 */ /* 0x0002a20000300a00 */
[----:B------:R-:W-:Y:S01]  /*8890*/  FADD.FTZ R5, R60, R14 ;  /* 0x0000000e3c057221 */ /* 0x000fe20000010000 */
[----:B------:R-:W-:Y:S01]  /*88a0*/  LOP3.LUT R4, R16, UR30, R3, 0x96, !PT ;  /* 0x0000001e10047c12 */ /* 0x000fe2000f8e9603 */
[----:B------:R-:W-:Y:S01]  /*88b0*/  FADD.FTZ R10, R51, R17 ;  /* 0x00000011330a7221 */ /* 0x000fe20000010000 */
[----:B------:R-:W-:Y:S02]  /*88c0*/  IMAD.MOV.U32 R17, RZ, RZ, R13 ;  /* 0x000000ffff117224 */ /* 0x000fe400078e000d */
[----:B------:R-:W-:Y:S01]  /*88d0*/  FADD.FTZ R13, R65, R5 ;  /* 0x00000005410d7221 */ /* 0x000fe20000010000 */
[----:B------:R-:W-:-:S04]  /*88e0*/  IMAD.WIDE.U32 R4, R4, -0x326172a9, RZ ;  /* 0xcd9e8d5704047825 */ /* 0x000fc800078e00ff */
[----:B------:R-:W-:Y:S01]  /*88f0*/  IMAD.WIDE.U32 R6, R6, -0x2daee0ad, RZ ;  /* 0xd2511f5306067825 */ /* 0x000fe200078e00ff */
[----:B------:R-:W-:-:S04]  /*8900*/  LOP3.LUT R3, R210, UR29, R5, 0x96, !PT ;  /* 0x0000001dd2037c12 */ /* 0x000fc8000f8e9605 */
[----:B------:R-:W-:Y:S01]  /*8910*/  LOP3.LUT R7, R2, UR28, R7, 0x96, !PT ;  /* 0x0000001c02077c12 */ /* 0x000fe2000f8e9607 */
[----:B------:R-:W-:-:S05]  /*8920*/  IMAD.WIDE.U32 R2, R3, -0x2daee0ad, RZ ;  /* 0xd2511f5303027825 */ /* 0x000fca00078e00ff */
[----:B------:R-:W-:Y:S01]  /*8930*/  LOP3.LUT R3, R6, UR16, R3, 0x96, !PT ;  /* 0x0000001006037c12 */ /* 0x000fe2000f8e9603 */
[----:B------:R-:W-:-:S04]  /*8940*/  IMAD.WIDE.U32 R6, R7, -0x326172a9, RZ ;  /* 0xcd9e8d5707067825 */ /* 0x000fc800078e00ff */
[----:B------:R-:W-:Y:S01]  /*8950*/  @!P0 HADD2 R242, -R174.H0_H0, -RZ.H0_H0 ;  /* 0xa00000ffaef28230 */ /* 0x000fe20000000900 */
[----:B------:R-:W-:Y:S01]  /*8960*/  LOP3.LUT R4, R4, UR17, R7, 0x96, !PT ;  /* 0x0000001104047c12 */ /* 0x000fe2000f8e9607 */
[----:B------:R-:W-:-:S03]  /*8970*/  IMAD.MOV.U32 R59, RZ, RZ, R9 ;  /* 0x000000ffff3b7224 */ /* 0x000fc600078e0009 */
[----:B------:R-:W-:Y:S01]  /*8980*/  @!P0 PRMT R174, R242, 0x5410, RZ ;  /* 0x00005410f2ae8816 */ /* 0x000fe200000000ff */
[----:B------:R-:W-:Y:S01]  /*8990*/  IMAD.WIDE.U32 R8, R4, -0x2daee0ad, RZ ;  /* 0xd2511f5304087825 */ /* 0x000fe200078e00ff */
[----:B------:R3:W-:Y:S03]  /*89a0*/  STL [R1+0x388], R175 ;  /* 0x000388af01007387 */ /* 0x0007e60000100800 */
[----:B------:R-:W-:Y:S01]  /*89b0*/  FADD.FTZ R4, R68, R11 ;  /* 0x0000000b44047221 */ /* 0x000fe20000010000 */
[----:B------:R-:W-:Y:S01]  /*89c0*/  LOP3.LUT R0, R2, UR14, R9, 0x96, !PT ;  /* 0x0000000e02007c12 */ /* 0x000fe2000f8e9609 */
[----:B------:R4:W-:Y:S01]  /*89d0*/  STL [R1+0x38c], R174 ;  /* 0x00038cae01007387 */ /* 0x0009e20000100800 */
[----:B------:R1:W-:Y:S02]  /*89e0*/  MUFU.EX2 R9, R86 ;  /* 0x0000005600097308 */ /* 0x0003e40000000800 */
[----:B-1----:R-:W-:-:S02]  /*89f0*/  IMAD.MOV.U32 R86, RZ, RZ, R22 ;  /* 0x000000ffff567224 */ /* 0x002fc400078e0016 */
[----:B------:R1:W4:Y:S04]  /*8a00*/  LDL.LU.S16 R22, [R1+0x4] ;  /* 0x0000040001167983 */ /* 0x0003280000300600 */
[----:B------:R1:W4:Y:S01]  /*8a10*/  LDL.LU.S16 R68, [R1+0x8] ;  /* 0x0000080001447983 */ /* 0x0003220000300600 */
[----:B------:R-:W-:Y:S02]  /*8a20*/  IMAD.MOV.U32 R51, RZ, RZ, R49 ;  /* 0x000000ffff337224 */ /* 0x000fe400078e0031 */
[----:B------:R-:W-:Y:S02]  /*8a30*/  IMAD.MOV.U32 R70, RZ, RZ, R30 ;  /* 0x000000ffff467224 */ /* 0x000fe400078e001e */
[----:B------:R-:W-:Y:S02]  /*8a40*/  IMAD.MOV.U32 R49, RZ, RZ, R28 ;  /* 0x000000ffff317224 */ /* 0x000fe400078e001c */
[----:B------:R-:W-:-:S02]  /*8a50*/  IMAD.MOV.U32 R30, RZ, RZ, R27 ;  /* 0x000000ffff1e7224 */ /* 0x000fc400078e001b */
[----:B------:R-:W-:Y:S02]  /*8a60*/  IMAD.MOV.U32 R28, RZ, RZ, R73 ;  /* 0x000000ffff1c7224 */ /* 0x000fe400078e0049 */
[----:B------:R-:W-:Y:S02]  /*8a70*/  IMAD.MOV.U32 R27, RZ, RZ, R72 ;  /* 0x000000ffff1b7224 */ /* 0x000fe400078e0048 */
[----:B------:R-:W-:-:S04]  /*8a80*/  IMAD.WIDE.U32 R2, R3, -0x326172a9, RZ ;  /* 0xcd9e8d5703027825 */ /* 0x000fc800078e00ff */
[----:B------:R-:W-:-:S04]  /*8a90*/  IMAD.WIDE.U32 R72, R0, -0x326172a9, RZ ;  /* 0xcd9e8d5700487825 */ /* 0x000fc800078e00ff */
[----:B------:R-:W-:Y:S02]  /*8aa0*/  IMAD.MOV.U32 R50, RZ, RZ, R31 ;  /* 0x000000ffff327224 */ /* 0x000fe400078e001f */
[----:B------:R-:W-:Y:S02]  /*8ab0*/  IMAD.MOV.U32 R31, RZ, RZ, R212 ;  /* 0x000000ffff1f7224 */ /* 0x000fe400078e00d4 */
[----:B------:R-:W-:Y:S01]  /*8ac0*/  IMAD.MOV.U32 R212, RZ, RZ, R89 ;  /* 0x000000ffffd47224 */ /* 0x000fe200078e0059 */
[----:B------:R-:W-:Y:S01]  /*8ad0*/  LOP3.LUT R89, R2, UR13, R73, 0x96, !PT ;  /* 0x0000000d02597c12 */ /* 0x000fe2000f8e9649 */
[----:B------:R-:W-:Y:S04]  /*8ae0*/  MUFU.EX2 R7, R84 ;  /* 0x0000005400077308 */ /* 0x000fe80000000800 */
[----:B------:R-:W3:Y:S01]  /*8af0*/  MUFU.EX2 R14, R85 ;  /* 0x00000055000e7308 */ /* 0x000ee20000000800 */
[----:B------:R-:W-:-:S04]  /*8b00*/  LOP3.LUT R0, R89, 0xff, RZ, 0xc0, !PT ;  /* 0x000000ff59007812 */ /* 0x000fc800078ec0ff */
[----:B------:R-:W-:Y:S02]  /*8b10*/  ISETP.LE.U32.AND P0, PT, R0, UR6, PT ;  /* 0x0000000600007c0c */ /* 0x000fe4000bf03070 */
[----:B------:R-:W-:-:S04]  /*8b20*/  LOP3.LUT R0, R89, 0xffff, RZ, 0xc0, !PT ;  /* 0x0000ffff59007812 */ /* 0x000fc800078ec0ff */
[----:B------:R-:W-:Y:S02]  /*8b30*/  SHF.R.U32.HI R0, RZ, 0x8, R0 ;  /* 0x00000008ff007819 */ /* 0x000fe40000011600 */
[----:B---3--:R-:W-:Y:S02]  /*8b40*/  F2FP.F16.F32.PACK_AB R191, R14, R7 ;  /* 0x000000070ebf723e */ /* 0x008fe400000000ff */
[----:B------:R-:W-:-:S03]  /*8b50*/  LOP3.LUT R0, R0, 0xffff, RZ, 0xc0, !PT ;  /* 0x0000ffff00007812 */ /* 0x000fc600078ec0ff */
[----:B------:R-:W-:Y:S01]  /*8b60*/  @!P0 HADD2 R243, -R191.H0_H0, -RZ.H0_H0 ;  /* 0xa00000ffbff38230 */ /* 0x000fe20000000900 */
[----:B------:R-:W-:-:S04]  /*8b70*/  PRMT R175, R191, 0x7610, R175 ;  /* 0x00007610bfaf7816 */ /* 0x000fc800000000af */
[----:B------:R-:W-:Y:S02]  /*8b80*/  @!P0 PRMT R175, R243, 0x5410, RZ ;  /* 0x00005410f3af8816 */ /* 0x000fe400000000ff */
[----:B------:R-:W-:Y:S01]  /*8b90*/  ISETP.LE.U32.AND P0, PT, R0, UR6, PT ;  /* 0x0000000600007c0c */ /* 0x000fe2000bf03070 */
[----:B------:R-:W-:Y:S02]  /*8ba0*/  IMAD.MOV.U32 R35, RZ, RZ, R49 ;  /* 0x000000ffff237224 */ /* 0x000fe400078e0031 */
[----:B------:R-:W-:Y:S02]  /*8bb0*/  IMAD.MOV.U32 R49, RZ, RZ, R28 ;  /* 0x000000ffff317224 */ /* 0x000fe400078e001c */
[----:B------:R-:W-:Y:S02]  /*8bc0*/  IMAD.MOV.U32 R28, RZ, RZ, R27 ;  /* 0x000000ffff1c7224 */ /* 0x000fe400078e001b */
[----:B------:R-:W-:Y:S01]  /*8bd0*/  IMAD.MOV.U32 R60, RZ, RZ, R18 ;  /* 0x000000ffff3c7224 */ /* 0x000fe200078e0012 */
[----:B------:R-:W-:Y:S04]  /*8be0*/  MUFU.EX2 R27, R96 ;  /* 0x00000060001b7308 */ /* 0x000fe80000000800 */
[----:B------:R-:W3:Y:S01]  /*8bf0*/  MUFU.EX2 R18, R94 ;  /* 0x0000005e00127308 */ /* 0x000ee20000000800 */
[----:B------:R-:W-:Y:S01]  /*8c00*/  PRMT R0, R89, 0x7632, R0 ;  /* 0x0000763259007816 */ /* 0x000fe20000000000 */
[----:B------:R-:W-:Y:S01]  /*8c10*/  @!P0 HADD2 R244, -R191.H1_H1, -RZ.H0_H0 ;  /* 0xa00000ffbff48230 */ /* 0x000fe20000000d00 */
[----:B------:R-:W-:-:S02]  /*8c20*/  PRMT R36, R191, 0x7632, R36 ;  /* 0x00007632bf247816 */ /* 0x000fc40000000024 */
[----:B------:R-:W-:Y:S01]  /*8c30*/  LOP3.LUT R0, R0, 0xff, RZ, 0xc0, !PT ;  /* 0x000000ff00007812 */ /* 0x000fe200078ec0ff */
[----:B------:R-:W-:Y:S01]  /*8c40*/  IMAD.MOV.U32 R84, RZ, RZ, R16 ;  /* 0x000000ffff547224 */ /* 0x000fe200078e0010 */
[----:B------:R-:W-:Y:S01]  /*8c50*/  @!P0 PRMT R36, R244, 0x5410, RZ ;  /* 0x00005410f4248816 */ /* 0x000fe200000000ff */
[----:B------:R-:W1:Y:S01]  /*8c60*/  MUFU.EX2 R16, R87 ;  /* 0x0000005700107308 */ /* 0x000e620000000800 */
[----:B------:R-:W-:Y:S02]  /*8c70*/  ISETP.LE.U32.AND P0, PT, R0, UR6, PT ;  /* 0x0000000600007c0c */ /* 0x000fe4000bf03070 */
[----:B---3--:R-:W-:-:S04]  /*8c80*/  F2FP.F16.F32.PACK_AB R0, R27, R18 ;  /* 0x000000121b00723e */ /* 0x008fc800000000ff */
[C---:B------:R-:W-:Y:S02]  /*8c90*/  PRMT R164, R0.reuse, 0x7610, R164 ;  /* 0x0000761000a47816 */ /* 0x040fe400000000a4 */
[----:B------:R-:W-:-:S03]  /*8ca0*/  PRMT R163, R0, 0x7632, R163 ;  /* 0x0000763200a37816 */ /* 0x000fc600000000a3 */
[----:B------:R-:W-:Y:S01]  /*8cb0*/  @!P1 HADD2 R246, -R164.H0_H0, -RZ.H0_H0 ;  /* 0xa00000ffa4f69230 */ /* 0x000fe20000000900 */
[----:B------:R-:W-:Y:S01]  /*8cc0*/  SHF.R.U32.HI R0, RZ, 0x18, R89 ;  /* 0x00000018ff007819 */ /* 0x000fe20000011659 */
[----:B------:R-:W-:Y:S01]  /*8cd0*/  IMAD.MOV.U32 R71, RZ, RZ, R225 ;  /* 0x000000ffff477224 */ /* 0x000fe200078e00e1 */
[----:B------:R-:W-:Y:S02]  /*8ce0*/  PRMT R225, R164, 0x5410, R163 ;  /* 0x00005410a4e17816 */ /* 0x000fe400000000a3 */
[----:B-1----:R-:W-:Y:S02]  /*8cf0*/  F2FP.F16.F32.PACK_AB R190, R16, R9 ;  /* 0x0000000910be723e */ /* 0x002fe400000000ff */
[----:B------:R-:W-:Y:S02]  /*8d00*/  @!P1 PRMT R164, R246, 0x5410, RZ ;  /* 0x00005410f6a49816 */ /* 0x000fe400000000ff */
[----:B------:R-:W-:Y:S01]  /*8d10*/  ISETP.LE.U32.AND P1, PT, R0, UR6, PT ;  /* 0x0000000600007c0c */ /* 0x000fe2000bf23070 */
[----:B------:R-:W-:Y:S01]  /*8d20*/  IMAD.MOV.U32 R0, RZ, RZ, R72 ;  /* 0x000000ffff007224 */ /* 0x000fe200078e0048 */
[----:B------:R-:W-:Y:S01]  /*8d30*/  LOP3.LUT R15, R6, UR15, R3, 0x96, !PT ;  /* 0x0000000f060f7c12 */ /* 0x000fe2000f8e9603 */
[----:B------:R-:W-:-:S02]  /*8d40*/  IMAD.MOV.U32 R85, RZ, RZ, R17 ;  /* 0x000000ffff557224 */ /* 0x000fc400078e0011 */
[----:B------:R-:W-:Y:S01]  /*8d50*/  FADD.FTZ R3, R57, R10 ;  /* 0x0000000a39037221 */ /* 0x000fe20000010000 */
[----:B------:R-:W-:Y:S01]  /*8d60*/  @!P0 HADD2 R245, -R190.H0_H0, -RZ.H0_H0 ;  /* 0xa00000ffbef58230 */ /* 0x000fe20000000900 */
[----:B------:R-:W-:Y:S01]  /*8d70*/  MUFU.EX2 R10, R97 ;  /* 0x00000061000a7308 */ /* 0x000fe20000000800 */
[----:B------:R-:W-:-:S03]  /*8d80*/  LOP3.LUT R0, R0, 0xff, RZ, 0xc0, !PT ;  /* 0x000000ff00007812 */ /* 0x000fc600078ec0ff */
[----:B------:R-:W1:Y:S01]  /*8d90*/  MUFU.EX2 R17, R101 ;  /* 0x0000006500117308 */ /* 0x000e620000000800 */
[----:B------:R-:W-:Y:S02]  /*8da0*/  PRMT R37, R190, 0x7610, R37 ;  /* 0x00007610be257816 */ /* 0x000fe40000000025 */
[----:B------:R-:W-:Y:S02]  /*8db0*/  @!P0 PRMT R37, R245, 0x5410, RZ ;  /* 0x00005410f5258816 */ /* 0x000fe400000000ff */
[----:B------:R-:W-:Y:S01]  /*8dc0*/  ISETP.LE.U32.AND P0, PT, R0, UR6, PT ;  /* 0x0000000600007c0c */ /* 0x000fe2000bf03070 */
[----:B------:R-:W-:Y:S01]  /*8dd0*/  @!P1 HADD2 R247, -R190.H1_H1, -RZ.H0_H0 ;  /* 0xa00000ffbef79230 */ /* 0x000fe20000000d00 */
[----:B------:R-:W-:Y:S02]  /*8de0*/  SHF.R.U32.HI R0, RZ, 0x18, R93 ;  /* 0x00000018ff007819 */ /* 0x000fe4000001165d */
[----:B------:R-:W-:Y:S02]  /*8df0*/  PRMT R39, R190, 0x7632, R39 ;  /* 0x00007632be277816 */ /* 0x000fe40000000027 */
[----:B-1----:R-:W-:-:S02]  /*8e00*/  F2FP.F16.F32.PACK_AB R183, R17, R10 ;  /* 0x0000000a11b7723e */ /* 0x002fc400000000ff */
[----:B------:R-:W-:Y:S02]  /*8e10*/  @!P1 PRMT R39, R247, 0x5410, RZ ;  /* 0x00005410f7279816 */ /* 0x000fe400000000ff */
[----:B------:R-:W-:Y:S02]  /*8e20*/  ISETP.LE.U32.AND P1, PT, R0, UR6, PT ;  /* 0x0000000600007c0c */ /* 0x000fe4000bf23070 */
[----:B------:R-:W-:Y:S02]  /*8e30*/  PRMT R0, R72, 0x7771, RZ ;  /* 0x0000777148007816 */ /* 0x000fe400000000ff */
[----:B------:R-:W-:Y:S01]  /*8e40*/  PRMT R38, R183, 0x7610, R38 ;  /* 0x00007610b7267816 */ /* 0x000fe20000000026 */
[----:B------:R-:W-:Y:S01]  /*8e50*/  FADD.FTZ R6, R67, R4 ;  /* 0x0000000443067221 */ /* 0x000fe20000010000 */
[----:B------:R-:W-:Y:S01]  /*8e60*/  FADD.FTZ R5, R80, R13 ;  /* 0x0000000d50057221 */ /* 0x000fe20000010000 */
[----:B------:R-:W-:Y:S01]  /*8e70*/  PRMT R185, R183, 0x7632, R185 ;  /* 0x00007632b7b97816 */ /* 0x000fe200000000b9 */
[----:B------:R-:W-:Y:S04]  /*8e80*/  MUFU.EX2 R11, R98 ;  /* 0x00000062000b7308 */ /* 0x000fe80000000800 */
[----:B------:R-:W1:Y:S01]  /*8e90*/  MUFU.EX2 R13, R102 ;  /* 0x00000066000d7308 */ /* 0x000e620000000800 */
[----:B------:R-:W-:-:S05]  /*8ea0*/  @!P1 HADD2 R250, -R163.H0_H0, -RZ.H0_H0 ;  /* 0xa00000ffa3fa9230 */ /* 0x000fca0000000900 */
[----:B------:R-:W-:Y:S02]  /*8eb0*/  @!P1 PRMT R163, R250, 0x5410, RZ ;  /* 0x00005410faa39816 */ /* 0x000fe400000000ff */
[----:B-1----:R-:W-:Y:S01]  /*8ec0*/  F2FP.F16.F32.PACK_AB R177, R13, R11 ;  /* 0x0000000b0db1723e */ /* 0x002fe200000000ff */
[----:B--2---:R-:W-:-:S05]  /*8ed0*/  @!P0 HADD2 R248, -R183.H0_H0, -RZ.H0_H0 ;  /* 0xa00000ffb7f88230 */ /* 0x004fca0000000900 */
[----:B------:R-:W-:Y:S02]  /*8ee0*/  @!P0 PRMT R38, R248, 0x5410, RZ ;  /* 0x00005410f8268816 */ /* 0x000fe400000000ff */
[----:B------:R-:W-:Y:S01]  /*8ef0*/  ISETP.GT.U32.AND P0, PT, R0, UR6, PT ;  /* 0x0000000600007c0c */ /* 0x000fe2000bf04070 */
[----:B------:R-:W-:-:S04]  /*8f00*/  FADD.FTZ R0, R79, R6 ;  /* 0x000000064f007221 */ /* 0x000fc80000010000 */
[----:B------:R-:W-:Y:S02]  /*8f10*/  FADD.FTZ R6, R69, R0 ;  /* 0x0000000045067221 */ /* 0x000fe40000010000 */
[----:B------:R1:W2:Y:S01]  /*8f20*/  LDL.LU.S16 R69, [R1+0x10] ;  /* 0x0000100001457983 */ /* 0x0002a20000300600 */
[----:B------:R-:W-:-:S05]  /*8f30*/  PRMT R0, R72, 0x7772, RZ ;  /* 0x0000777248007816 */ /* 0x000fca00000000ff */
[----:B------:R-:W-:-:S05]  /*8f40*/  @P0 HADD2 R249, -R183.H1_H1, -RZ.H0_H0 ;  /* 0xa00000ffb7f90230 */ /* 0x000fca0000000d00 */
[----:B------:R-:W-:Y:S02]  /*8f50*/  @P0 PRMT R185, R249, 0x5410, RZ ;  /* 0x00005410f9b90816 */ /* 0x000fe400000000ff */
[----:B------:R-:W-:Y:S02]  /*8f60*/  ISETP.GT.U32.AND P0, PT, R0, UR6, PT ;  /* 0x0000000600007c0c */ /* 0x000fe4000bf04070 */
[----:B------:R-:W-:-:S04]  /*8f70*/  PRMT R0, R72, 0x7773, RZ ;  /* 0x0000777348007816 */ /* 0x000fc800000000ff */
[----:B------:R-:W-:-:S13]  /*8f80*/  ISETP.GT.U32.AND P1, PT, R0, UR6, PT ;  /* 0x0000000600007c0c */ /* 0x000fda000bf24070 */
[----:B----4-:R-:W-:-:S05]  /*8f90*/  @P1 HADD2 R68, -R177.H1_H1, -RZ.H0_H0 ;  /* 0xa00000ffb1441230 */ /* 0x010fca0000000d00 */
[----:B------:R-:W-:Y:S02]  /*8fa0*/  PRMT R65, R68, 0x7610, R65 ;  /* 0x0000761044417816 */ /* 0x000fe40000000041 */
[----:B------:R1:W3:Y:S01]  /*8fb0*/  LDL.LU.S16 R68, [R1+0x14] ;  /* 0x0000140001447983 */ /* 0x0002e20000300600 */
[----:B------:R-:W-:Y:S01]  /*8fc0*/  FADD.FTZ R4, R56, R3 ;  /* 0x0000000338047221 */ /* 0x000fe20000010000 */
[----:B------:R-:W-:Y:S01]  /*8fd0*/  FADD.FTZ R3, R81, R5 ;  /* 0x0000000551037221 */ /* 0x000fe20000010000 */
[----:B------:R-:W-:Y:S01]  /*8fe0*/  FADD.FTZ R2, R58, R12 ;  /* 0x0000000c3a027221 */ /* 0x000fe20000010000 */
[----:B------:R-:W-:Y:S02]  /*8ff0*/  @P0 HADD2 R22, -R177.H0_H0, -RZ.H0_H0 ;  /* 0xa00000ffb1160230 */ /* 0x000fe40000000900 */
[----:B------:R-:W-:Y:S01]  /*9000*/  FADD.FTZ R3, R78, R3 ;  /* 0x000000034e037221 */ /* 0x000fe20000010000 */
[----:B------:R-:W-:-:S04]  /*9010*/  IMAD.WIDE.U32 R78, R15, -0x2daee0ad, RZ ;  /* 0xd2511f530f4e7825 */ /* 0x000fc800078e00ff */
[----:B------:R-:W-:Y:S01]  /*9020*/  FADD.FTZ R2, R53, R2 ;  /* 0x0000000235027221 */ /* 0x000fe20000010000 */
[----:B------:R-:W-:Y:S03]  /*9030*/  MUFU.EX2 R12, R106 ;  /* 0x0000006a000c7308 */ /* 0x000fe60000000800 */
[--C-:B------:R-:W-:Y:S01]  /*9040*/  FADD.FTZ R5, R55, R2.reuse ;  /* 0x0000000237057221 */ /* 0x100fe20000010000 */
[----:B------:R-:W-:Y:S02]  /*9050*/  LOP3.LUT R79, R8, UR7, R79, 0x96, !PT ;  /* 0x00000007084f7c12 */ /* 0x000fe4000f8e964f */
[----:B------:R-:W-:Y:S02]  /*9060*/  PRMT R2, R22, 0x7610, R2 ;  /* 0x0000761016027816 */ /* 0x000fe40000000002 */
[----:B------:R-:W4:Y:S01]  /*9070*/  MUFU.EX2 R22, R109 ;  /* 0x0000006d00167308 */ /* 0x000f220000000800 */
[----:B------:R-:W-:-:S02]  /*9080*/  LOP3.LUT R0, R79, 0xff, RZ, 0xc0, !PT ;  /* 0x000000ff4f007812 */ /* 0x000fc400078ec0ff */
[----:B------:R-:W-:Y:S02]  /*9090*/  PRMT R184, R177, 0x7610, R184 ;  /* 0x00007610b1b87816 */ /* 0x000fe400000000b8 */
[----:B------:R-:W-:Y:S02]  /*90a0*/  @P0 PRMT R184, R2, 0x5410, RZ ;  /* 0x0000541002b80816 */ /* 0x000fe400000000ff */
[----:B------:R-:W-:Y:S02]  /*90b0*/  ISETP.LE.U32.AND P0, PT, R0, UR6, PT ;  /* 0x0000000600007c0c */ /* 0x000fe4000bf03070 */
[----:B----4-:R-:W-:Y:S01]  /*90c0*/  F2FP.F16.F32.PACK_AB R196, R22, R12 ;  /* 0x0000000c16c4723e */ /* 0x010fe200000000ff */
[----:B------:R-:W-:Y:S02]  /*90d0*/  IMAD.MOV.U32 R174, RZ, RZ, R52 ;  /* 0x000000ffffae7224 */ /* 0x000fe400078e0034 */
[----:B------:R-:W-:Y:S01]  /*90e0*/  IMAD.MOV.U32 R52, RZ, RZ, R30 ;  /* 0x000000ffff347224 */ /* 0x000fe200078e001e */
[----:B------:R-:W-:Y:S01]  /*90f0*/  PRMT R237, R196, 0x7610, R237 ;  /* 0x00007610c4ed7816 */ /* 0x000fe200000000ed */
[----:B------:R-:W-:-:S02]  /*9100*/  IMAD.MOV.U32 R30, RZ, RZ, R31 ;  /* 0x000000ffff1e7224 */ /* 0x000fc400078e001f */
[----:B------:R-:W-:Y:S01]  /*9110*/  IMAD.MOV.U32 R87, RZ, RZ, R23 ;  /* 0x000000ffff577224 */ /* 0x000fe200078e0017 */
[----:B------:R-:W-:Y:S04]  /*9120*/  MUFU.EX2 R31, R118 ;  /* 0x00000076001f7308 */ /* 0x000fe80000000800 */
[----:B------:R-:W4:Y:S01]  /*9130*/  MUFU.EX2 R23, R117 ;  /* 0x0000007500177308 */ /* 0x000f220000000800 */
[----:B------:R-:W-:Y:S02]  /*9140*/  PRMT R250, R177, 0x7632, R250 ;  /* 0x00007632b1fa7816 */ /* 0x000fe400000000fa */
[----:B------:R-:W-:Y:S02]  /*9150*/  @P1 PRMT R250, R65, 0x5410, RZ ;  /* 0x0000541041fa1816 */ /* 0x000fe400000000ff */
[----:B----4-:R-:W-:-:S04]  /*9160*/  F2FP.F16.F32.PACK_AB R0, R31, R23 ;  /* 0x000000171f00723e */ /* 0x010fc800000000ff */
[C---:B------:R-:W-:Y:S01]  /*9170*/  PRMT R171, R0.reuse, 0x7610, R171 ;  /* 0x0000761000ab7816 */ /* 0x040fe200000000ab */
[----:B------:R-:W-:Y:S02]  /*9180*/  IMAD.MOV.U32 R65, RZ, RZ, R50 ;  /* 0x000000ffff417224 */ /* 0x000fe400078e0032 */
[----:B------:R-:W-:Y:S01]  /*9190*/  FADD.FTZ R4, R63, R4 ;  /* 0x000000043f047221 */ /* 0x000fe20000010000 */
[----:B------:R-:W-:Y:S01]  /*91a0*/  IMAD.MOV.U32 R50, RZ, RZ, R51 ;  /* 0x000000ffff327224 */ /* 0x000fe200078e0033 */
[----:B------:R-:W-:Y:S01]  /*91b0*/  PRMT R170, R0, 0x7632, R170 ;  /* 0x0000763200aa7816 */ /* 0x000fe200000000aa */
[----:B------:R-:W-:Y:S02]  /*91c0*/  IMAD.MOV.U32 R51, RZ, RZ, R59 ;  /* 0x000000ffff337224 */ /* 0x000fe400078e003b */
[----:B------:R-:W-:Y:S02]  /*91d0*/  IMAD.MOV.U32 R80, RZ, RZ, R86 ;  /* 0x000000ffff507224 */ /* 0x000fe400078e0056 */
[----:B------:R-:W-:-:S02]  /*91e0*/  IMAD.MOV.U32 R59, RZ, RZ, R60 ;  /* 0x000000ffff3b7224 */ /* 0x000fc400078e003c */
[----:B------:R-:W-:Y:S02]  /*91f0*/  IMAD.MOV.U32 R86, RZ, RZ, R84 ;  /* 0x000000ffff567224 */ /* 0x000fe400078e0054 */
[----:B------:R-:W-:Y:S02]  /*9200*/  IMAD.MOV.U32 R60, RZ, RZ, R35 ;  /* 0x000000ffff3c7224 */ /* 0x000fe400078e0023 */
[----:B------:R-:W-:Y:S02]  /*9210*/  IMAD.MOV.U32 R84, RZ, RZ, R65 ;  /* 0x000000ffff547224 */ /* 0x000fe400078e0041 */
[----:B------:R-:W-:Y:S01]  /*9220*/  IMAD.MOV.U32 R35, RZ, RZ, R224 ;  /* 0x000000ffff237224 */ /* 0x000fe200078e00e0 */
[----:B------:R-:W-:Y:S01]  /*9230*/  PRMT R224, R171, 0x5410, R170 ;  /* 0x00005410abe07816 */ /* 0x000fe200000000aa */
[----:B------:R-:W-:Y:S02]  /*9240*/  IMAD.MOV.U32 R65, RZ, RZ, R21 ;  /* 0x000000ffff417224 */ /* 0x000fe400078e0015 */
[----:B------:R4:W-:Y:S02]  /*9250*/  MUFU.EX2 R21, R108 ;  /* 0x0000006c00157308 */ /* 0x0009e40000000800 */
[----:B----4-:R-:W-:-:S02]  /*9260*/  IMAD.MOV.U32 R108, RZ, RZ, R86 ;  /* 0x000000ffff6c7224 */ /* 0x010fc400078e0056 */
[----:B------:R-:W-:Y:S02]  /*9270*/  IMAD.MOV.U32 R86, RZ, RZ, R29 ;  /* 0x000000ffff567224 */ /* 0x000fe400078e001d */
[----:B--2---:R-:W-:-:S05]  /*9280*/  @!P0 HADD2 R69, -R196.H0_H0, -RZ.H0_H0 ;  /* 0xa00000ffc4458230 */ /* 0x004fca0000000900 */
[----:B------:R-:W-:-:S04]  /*9290*/  PRMT R67, R69, 0x7610, R67 ;  /* 0x0000761045437816 */ /* 0x000fc80000000043 */
[----:B------:R-:W-:Y:S02]  /*92a0*/  @!P0 PRMT R237, R67, 0x5410, RZ ;  /* 0x0000541043ed8816 */ /* 0x000fe400000000ff */
[----:B------:R1:W2:Y:S01]  /*92b0*/  LDL.LU.S16 R67, [R1+0x18] ;  /* 0x0000180001437983 */ /* 0x0002a20000300600 */
[----:B---3--:R-:W-:-:S05]  /*92c0*/  @!P2 HADD2 R68, -R171.H0_H0, -RZ.H0_H0 ;  /* 0xa00000ffab44a230 */ /* 0x008fca0000000900 */
[----:B------:R-:W-:-:S04]  /*92d0*/  PRMT R63, R68, 0x7610, R63 ;  /* 0x00007610443f7816 */ /* 0x000fc8000000003f */
[----:B------:R-:W-:Y:S02]  /*92e0*/  @!P2 PRMT R171, R63, 0x5410, RZ ;  /* 0x000054103faba816 */ /* 0x000fe400000000ff */
[----:B------:R1:W3:Y:S04]  /*92f0*/  LDL.LU.S16 R63, [R1+0x1c] ;  /* 0x00001c00013f7983 */ /* 0x0002e80000300600 */
[----:B------:R1:W4:Y:S01]  /*9300*/  LDL.LU.S16 R29, [R1+0x24] ;  /* 0x00002400011d7983 */ /* 0x0003220000300600 */
[----:B------:R-:W-:-:S04]  /*9310*/  PRMT R0, R76, 0x7771, RZ ;  /* 0x000077714c007816 */ /* 0x000fc800000000ff */
[----:B------:R-:W-:Y:S02]  /*9320*/  ISETP.GT.U32.AND P1, PT, R0, UR6, PT ;  /* 0x0000000600007c0c */ /* 0x000fe4000bf24070 */
[----:B------:R-:W-:-:S04]  /*9330*/  LOP3.LUT R0, R79, 0xffff, RZ, 0xc0, !PT ;  /* 0x0000ffff4f007812 */ /* 0x000fc800078ec0ff */
[----:B------:R-:W-:-:S04]  /*9340*/  SHF.R.U32.HI R0, RZ, 0x8, R0 ;  /* 0x00000008ff007819 */ /* 0x000fc80000011600 */
[----:B------:R-:W-:-:S04]  /*9350*/  LOP3.LUT R0, R0, 0xffff, RZ, 0xc0, !PT ;  /* 0x0000ffff00007812 */ /* 0x000fc800078ec0ff */
[----:B------:R-:W-:Y:S02]  /*9360*/  ISETP.LE.U32.AND P0, PT, R0, UR6, PT ;  /* 0x0000000600007c0c */ /* 0x000fe4000bf03070 */
[----:B------:R-:W-:Y:S02]  /*9370*/  PRMT R236, R196, 0x7632, R236 ;  /* 0x00007632c4ec7816 */ /* 0x000fe400000000ec */
[----:B------:R-:W-:-:S04]  /*9380*/  PRMT R0, R79, 0x7632, R0 ;  /* 0x000076324f007816 */ /* 0x000fc80000000000 */
[----:B------:R-:W-:-:S04]  /*9390*/  LOP3.LUT R0, R0, 0xff, RZ, 0xc0, !PT ;  /* 0x000000ff00007812 */ /* 0x000fc800078ec0ff */
[----:B------:R-:W-:Y:S01]  /*93a0*/  ISETP.LE.U32.AND P2, PT, R0, UR6, PT ;  /* 0x0000000600007c0c */ /* 0x000fe2000bf43070 */
[----:B------:R-:W-:Y:S02]  /*93b0*/  IMAD.MOV.U32 R0, RZ, RZ, R78 ;  /* 0x000000ffff007224 */ /* 0x000fe400078e004e */
[----:B------:R-:W-:-:S03]  /*93c0*/  FADD.FTZ R2, R61, R4 ;  /* 0x000000043d027221 */ /* 0x000fc60000010000 */
[----:B------:R-:W-:Y:S01]  /*93d0*/  LOP3.LUT R0, R0, 0xff, RZ, 0xc0, !PT ;  /* 0x000000ff00007812 */ /* 0x000fe200078ec0ff */
[----:B------:R-:W-:Y:S01]  /*93e0*/  FADD.FTZ R2, R66, R2 ;  /* 0x0000000242027221 */ /* 0x000fe20000010000 */
[----:B------:R-:W-:Y:S02]  /*93f0*/  IMAD.MOV.U32 R66, RZ, RZ, R210 ;  /* 0x000000ffff427224 */ /* 0x000fe400078e00d2 */
[----:B--2---:R-:W-:-:S05]  /*9400*/  @!P0 HADD2 R67, -R196.H1_H1, -RZ.H0_H0 ;  /* 0xa00000ffc4438230 */ /* 0x004fca0000000d00 */
[----:B------:R-:W-:-:S04]  /*9410*/  PRMT R57, R67, 0x7610, R57 ;  /* 0x0000761043397816 */ /* 0x000fc80000000039 */
[----:B------:R-:W-:Y:S01]  /*9420*/  @!P0 PRMT R236, R57, 0x5410, RZ ;  /* 0x0000541039ec8816 */ /* 0x000fe200000000ff */
[----:B------:R-:W-:Y:S02]  /*9430*/  IMAD.MOV.U32 R57, RZ, RZ, R60 ;  /* 0x000000ffff397224 */ /* 0x000fe400078e003c */
[----:B------:R-:W-:Y:S02]  /*9440*/  IMAD.MOV.U32 R60, RZ, RZ, R35 ;  /* 0x000000ffff3c7224 */ /* 0x000fe400078e0023 */
[----:B------:R-:W-:Y:S02]  /*9450*/  IMAD.MOV.U32 R35, RZ, RZ, R52 ;  /* 0x000000ffff237224 */ /* 0x000fe400078e0034 */
[----:B------:R-:W-:Y:S02]  /*9460*/  IMAD.MOV.U32 R52, RZ, RZ, R20 ;  /* 0x000000ffff347224 */ /* 0x000fe400078e0014 */
[----:B------:R-:W2:Y:S01]  /*9470*/  MUFU.EX2 R20, R105 ;  /* 0x0000006900147308 */ /* 0x000ea20000000800 */
[----:B------:R-:W-:Y:S01]  /*9480*/  ISETP.LE.U32.AND P0, PT, R0, UR6, PT ;  /* 0x0000000600007c0c */ /* 0x000fe2000bf03070 */
[----:B------:R-:W-:Y:S01]  /*9490*/  FADD.FTZ R0, R62, R5 ;  /* 0x000000053e007221 */ /* 0x000fe20000010000 */
[----:B--2---:R-:W-:Y:S01]  /*94a0*/  F2FP.F16.F32.PACK_AB R194, R21, R20 ;  /* 0x0000001415c2723e */ /* 0x004fe200000000ff */
[----:B------:R-:W-:-:S02]  /*94b0*/  IMAD.MOV.U32 R62, RZ, RZ, R206 ;  /* 0x000000ffff3e7224 */ /* 0x000fc400078e00ce */
[----:B------:R-:W-:Y:S01]  /*94c0*/  IMAD.MOV.U32 R67, RZ, RZ, R211 ;  /* 0x000000ffff437224 */ /* 0x000fe200078e00d3 */
[----:B------:R-:W-:Y:S01]  /*94d0*/  PRMT R249, R194, 0x7610, R249 ;  /* 0x00007610c2f97816 */ /* 0x000fe200000000f9 */
[----:B---3--:R-:W-:Y:S02]  /*94e0*/  @P1 HADD2 R63, -R170.H0_H0, -RZ.H0_H0 ;  /* 0xa00000ffaa3f1230 */ /* 0x008fe40000000900 */
[----:B----4-:R-:W-:-:S03]  /*94f0*/  @!P2 HADD2 R29, -R194.H0_H0, -RZ.H0_H0 ;  /* 0xa00000ffc21da230 */ /* 0x010fc60000000900 */
[----:B------:R-:W-:Y:S01]  /*9500*/  PRMT R4, R63, 0x7610, R4 ;  /* 0x000076103f047816 */ /* 0x000fe20000000004 */
[----:B------:R-:W-:Y:S02]  /*9510*/  IMAD.MOV.U32 R63, RZ, RZ, R207 ;  /* 0x000000ffff3f7224 */ /* 0x000fe400078e00cf */
[----:B------:R-:W2:Y:S01]  /*9520*/  LDL.LU.64 R206, [R1+0x3b0] ;  /* 0x0003b00001ce7983 */ /* 0x000ea20000300a00 */
[----:B------:R-:W-:-:S03]  /*9530*/  PRMT R61, R29, 0x7610, R61 ;  /* 0x000076101d3d7816 */ /* 0x000fc6000000003d */
[----:B------:R-:W3:Y:S01]  /*9540*/  LDL.LU.64 R210, [R1+0x3a8] ;  /* 0x0003a80001d27983 */ /* 0x000ee20000300a00 */
[----:B------:R-:W-:-:S03]  /*9550*/  @!P2 PRMT R249, R61, 0x5410, RZ ;  /* 0x000054103df9a816 */ /* 0x000fc600000000ff */
[----:B------:R1:W4:Y:S01]  /*9560*/  LDL.LU.S16 R61, [R1+0x28] ;  /* 0x00002800013d7983 */ /* 0x0003220000300600 */
[----:B------:R-:W-:Y:S01]  /*9570*/  @P1 PRMT R170, R4, 0x5410, RZ ;  /* 0x0000541004aa1816 */ /* 0x000fe200000000ff */
[----:B------:R-:W-:Y:S01]  /*9580*/  FADD.FTZ R4, R64, R0 ;  /* 0x0000000040047221 */ /* 0x000fe20000010000 */
[----:B------:R-:W-:Y:S01]  /*9590*/  SHF.R.U32.HI R0, RZ, 0x18, R79 ;  /* 0x00000018ff007819 */ /* 0x000fe2000001164f */
[----:B------:R1:W2:Y:S03]  /*95a0*/  LDL.LU.S16 R64, [R1+0x2c] ;  /* 0x00002c0001407983 */ /* 0x0002a60000300600 */
[----:B------:R-:W-:Y:S01]  /*95b0*/  ISETP.LE.U32.AND P1, PT, R0, UR6, PT ;  /* 0x0000000600007c0c */ /* 0x000fe2000bf23070 */
[----:B------:R-:W-:Y:S02]  /*95c0*/  IMAD.MOV.U32 R81, RZ, RZ, R87 ;  /* 0x000000ffff517224 */ /* 0x000fe400078e0057 */
[----:B------:R-:W-:-:S02]  /*95d0*/  IMAD.MOV.U32 R87, RZ, RZ, R85 ;  /* 0x000000ffff577224 */ /* 0x000fc400078e0055 */
[----:B------:R-:W-:Y:S02]  /*95e0*/  IMAD.MOV.U32 R85, RZ, RZ, R59 ;  /* 0x000000ffff557224 */ /* 0x000fe400078e003b */
[----:B------:R-:W-:Y:S02]  /*95f0*/  IMAD.MOV.U32 R109, RZ, RZ, R87 ;  /* 0x000000ffff6d7224 */ /* 0x000fe400078e0057 */
[----:B------:R-:W-:Y:S02]  /*9600*/  IMAD.MOV.U32 R87, RZ, RZ, R51 ;  /* 0x000000ffff577224 */ /* 0x000fe400078e0033 */
[----:B------:R-:W-:Y:S02]  /*9610*/  IMAD.MOV.U32 R59, RZ, RZ, R30 ;  /* 0x000000ffff3b7224 */ /* 0x000fe400078e001e */
[----:B----4-:R-:W-:-:S05]  /*9620*/  @!P1 HADD2 R61, -R194.H1_H1, -RZ.H0_H0 ;  /* 0xa00000ffc23d9230 */ /* 0x010fca0000000d00 */
[----:B------:R-:W-:Y:S02]  /*9630*/  PRMT R58, R61, 0x7610, R58 ;  /* 0x000076103d3a7816 */ /* 0x000fe4000000003a */
[----:B------:R1:W4:Y:S01]  /*9640*/  LDL.LU.S16 R61, [R1+0x30] ;  /* 0x00003000013d7983 */ /* 0x0003220000300600 */
[----:B------:R-:W-:Y:S01]  /*9650*/  IMAD.MOV.U32 R51, RZ, RZ, R26 ;  /* 0x000000ffff337224 */ /* 0x000fe200078e001a */
[----:B------:R-:W-:Y:S04]  /*9660*/  MUFU.EX2 R30, R121 ;  /* 0x00000079001e7308 */ /* 0x000fe80000000800 */
[----:B------:R-:W3:Y:S01]  /*9670*/  MUFU.EX2 R26, R119 ;  /* 0x00000077001a7308 */ /* 0x000ee20000000800 */
[----:B------:R-:W-:Y:S01]  /*9680*/  IMAD.MOV.U32 R68, RZ, RZ, R25 ;  /* 0x000000ffff447224 */ /* 0x000fe200078e0019 */
[----:B------:R-:W-:-:S02]  /*9690*/  PRMT R0, R76, 0x7772, RZ ;  /* 0x000077724c007816 */ /* 0x000fc400000000ff */
[----:B------:R-:W-:Y:S04]  /*96a0*/  MUFU.EX2 R25, R116 ;  /* 0x0000007400197308 */ /* 0x000fe80000000800 */
[----:B------:R-:W2:Y:S01]  /*96b0*/  MUFU.EX2 R29, R114 ;  /* 0x00000072001d7308 */ /* 0x000ea20000000800 */
[----:B------:R-:W-:Y:S02]  /*96c0*/  ISETP.GT.U32.AND P2, PT, R0, UR6, PT ;  /* 0x0000000600007c0c */ /* 0x000fe4000bf44070 */
[----:B---3--:R-:W-:-:S04]  /*96d0*/  F2FP.F16.F32.PACK_AB R0, R30, R26 ;  /* 0x0000001a1e00723e */ /* 0x008fc800000000ff */
[----:B------:R-:W-:Y:S02]  /*96e0*/  PRMT R168, R0, 0x7610, R168 ;  /* 0x0000761000a87816 */ /* 0x000fe400000000a8 */
[----:B--2---:R-:W-:Y:S01]  /*96f0*/  F2FP.F16.F32.PACK_AB R193, R29, R25 ;  /* 0x000000191dc1723e */ /* 0x004fe200000000ff */
[----:B------:R-:W-:Y:S01]  /*9700*/  FADD.FTZ R5, R83, R3 ;  /* 0x0000000353057221 */ /* 0x000fe20000010000 */
[----:B------:R-:W-:-:S03]  /*9710*/  FADD.FTZ R3, R7, R2 ;  /* 0x0000000207037221 */ /* 0x000fc60000010000 */
[----:B------:R-:W-:Y:S01]  /*9720*/  @!P0 HADD2 R64, -R193.H0_H0, -RZ.H0_H0 ;  /* 0xa00000ffc1408230 */ /* 0x000fe20000000900 */
[----:B------:R-:W-:Y:S02]  /*9730*/  PRMT R169, R0, 0x7632, R169 ;  /* 0x0000763200a97816 */ /* 0x000fe400000000a9 */
[----:B------:R-:W-:Y:S02]  /*9740*/  PRMT R247, R194, 0x7632, R247 ;  /* 0x00007632c2f77816 */ /* 0x000fe400000000f7 */
[----:B------:R-:W-:Y:S02]  /*9750*/  PRMT R56, R64, 0x7610, R56 ;  /* 0x0000761040387816 */ /* 0x000fe40000000038 */
[----:B------:R-:W-:Y:S01]  /*9760*/  @!P1 PRMT R247, R58, 0x5410, RZ ;  /* 0x000054103af79816 */ /* 0x000fe200000000ff */
[----:B------:R-:W-:Y:S01]  /*9770*/  IMAD.MOV.U32 R58, RZ, RZ, R174 ;  /* 0x000000ffff3a7224 */ /* 0x000fe200078e00ae */
[----:B------:R-:W-:Y:S02]  /*9780*/  PRMT R174, R168, 0x5410, R169 ;  /* 0x00005410a8ae7816 */ /* 0x000fe400000000a9 */
[----:B------:R-:W-:-:S02]  /*9790*/  PRMT R248, R193, 0x7610, R248 ;  /* 0x00007610c1f87816 */ /* 0x000fc400000000f8 */
[----:B------:R-:W-:Y:S01]  /*97a0*/  @!P0 PRMT R248, R56, 0x5410, RZ ;  /* 0x0000541038f88816 */ /* 0x000fe200000000ff */
[----:B----4-:R-:W-:-:S05]  /*97b0*/  @P2 HADD2 R61, -R168.H0_H0, -RZ.H0_H0 ;  /* 0xa00000ffa83d2230 */ /* 0x010fca0000000900 */
[----:B------:R-:W-:-:S04]  /*97c0*/  PRMT R2, R61, 0x7610, R2 ;  /* 0x000076103d027816 */ /* 0x000fc80000000002 */
[----:B------:R-:W-:Y:S02]  /*97d0*/  @P2 PRMT R168, R2, 0x5410, RZ ;  /* 0x0000541002a82816 */ /* 0x000fe400000000ff */
[----:B------:R1:W2:Y:S04]  /*97e0*/  LDL.LU.S16 R2, [R1+0x34] ;  /* 0x0000340001027983 */ /* 0x0002a80000300600 */
[----:B------:R1:W3:Y:S04]  /*97f0*/  LDL.LU.S16 R56, [R1+0x38] ;  /* 0x0000380001387983 */ /* 0x0002e80000300600 */
[----:B------:R1:W4:Y:S01]  /*9800*/  LDL.LU.S16 R61, [R1+0x3c] ;  /* 0x00003c00013d7983 */ /* 0x0003220000300600 */
[----:B------:R-:W-:-:S04]  /*9810*/  PRMT R0, R76, 0x7773, RZ ;  /* 0x000077734c007816 */ /* 0x000fc800000000ff */
[----:B------:R-:W-:Y:S02]  /*9820*/  ISETP.GT.U32.AND P1, PT, R0, UR6, PT ;  /* 0x0000000600007c0c */ /* 0x000fe4000bf24070 */
[----:B------:R-:W-:-:S04]  /*9830*/  PRMT R0, R78, 0x7771, RZ ;  /* 0x000077714e007816 */ /* 0x000fc800000000ff */
[----:B------:R-:W-:Y:S01]  /*9840*/  ISETP.GT.U32.AND P0, PT, R0, UR6, PT ;  /* 0x0000000600007c0c */ /* 0x000fe2000bf04070 */
[----:B------:R-:W-:Y:S01]  /*9850*/  IMAD.MOV.U32 R83, RZ, RZ, R67 ;  /* 0x000000ffff537224 */ /* 0x000fe200078e0043 */
[----:B------:R-:W-:Y:S01]  /*9860*/  PRMT R246, R193, 0x7632, R246 ;  /* 0x00007632c1f67816 */ /* 0x000fe200000000f6 */
[----:B------:R-:W-:Y:S02]  /*9870*/  IMAD.MOV.U32 R67, RZ, RZ, R24 ;  /* 0x000000ffff437224 */ /* 0x000fe400078e0018 */
[----:B------:R-:W-:Y:S08]  /*9880*/  MUFU.EX2 R24, R111 ;  /* 0x0000006f00187308 */ /* 0x000ff00000000800 */
[----:B--2---:R-:W-:-:S02]  /*9890*/  @P0 HADD2 R2, -R193.H1_H1, -RZ.H0_H0 ;  /* 0xa00000ffc1020230 */ /* 0x004fc40000000d00 */
[----:B---3--:R-:W-:-:S03]  /*98a0*/  @P1 HADD2 R56, -R169.H0_H0, -RZ.H0_H0 ;  /* 0xa00000ffa9381230 */ /* 0x008fc60000000900 */
[----:B------:R-:W-:Y:S02]  /*98b0*/  PRMT R8, R2, 0x7610, R8 ;  /* 0x0000761002087816 */ /* 0x000fe40000000008 */
[----:B------:R-:W-:Y:S01]  /*98c0*/  PRMT R7, R56, 0x7610, R7 ;  /* 0x0000761038077816 */ /* 0x000fe20000000007 */
[----:B------:R-:W-:Y:S02]  /*98d0*/  IMAD.MOV.U32 R56, RZ, RZ, R58 ;  /* 0x000000ffff387224 */ /* 0x000fe400078e003a */
[----:B------:R-:W-:Y:S01]  /*98e0*/  IMAD.MOV.U32 R58, RZ, RZ, R87 ;  /* 0x000000ffff3a7224 */ /* 0x000fe200078e0057 */
[----:B------:R-:W-:Y:S01]  /*98f0*/  @P0 PRMT R246, R8, 0x5410, RZ ;  /* 0x0000541008f60816 */ /* 0x000fe200000000ff */
[----:B------:R-:W-:Y:S02]  /*9900*/  IMAD.MOV.U32 R87, RZ, RZ, R28 ;  /* 0x000000ffff577224 */ /* 0x000fe400078e001c */
[----:B------:R-:W-:Y:S01]  /*9910*/  FADD.FTZ R8, R9, R4 ;  /* 0x0000000409087221 */ /* 0x000fe20000010000 */
[----:B------:R-:W2:Y:S01]  /*9920*/  MUFU.EX2 R28, R113 ;  /* 0x00000071001c7308 */ /* 0x000ea20000000800 */
[----:B------:R-:W-:-:S04]  /*9930*/  PRMT R4, R78, 0x7772, RZ ;  /* 0x000077724e047816 */ /* 0x000fc800000000ff */
[----:B------:R-:W-:Y:S02]  /*9940*/  ISETP.GT.U32.AND P0, PT, R4, UR6, PT ;  /* 0x0000000604007c0c */ /* 0x000fe4000bf04070 */
[----:B--2---:R-:W-:-:S11]  /*9950*/  F2FP.F16.F32.PACK_AB R192, R28, R24 ;  /* 0x000000181cc0723e */ /* 0x004fd600000000ff */
[----:B----4-:R-:W-:Y:S01]  /*9960*/  @P0 HADD2 R61, -R192.H0_H0, -RZ.H0_H0 ;  /* 0xa00000ffc03d0230 */ /* 0x010fe20000000900 */
[----:B------:R-:W-:-:S04]  /*9970*/  PRMT R245, R192, 0x7610, R245 ;  /* 0x00007610c0f57816 */ /* 0x000fc800000000f5 */
[----:B------:R-:W-:-:S04]  /*9980*/  PRMT R53, R61, 0x7610, R53 ;  /* 0x000076103d357816 */ /* 0x000fc80000000035 */
[----:B------:R-:W-:Y:S02]  /*9990*/  @P0 PRMT R245, R53, 0x5410, RZ ;  /* 0x0000541035f50816 */ /* 0x000fe400000000ff */
[----:B------:R1:W2:Y:S01]  /*99a0*/  LDL.LU.S16 R53, [R1+0x40] ;  /* 0x0000400001357983 */ /* 0x0002a20000300600 */
[----:B------:R-:W-:Y:S04]  /*99b0*/  MUFU.EX2 R2, R141 ;  /* 0x0000008d00027308 */ /* 0x000fe80000000800 */
[----:B------:R-:W3:Y:S01]  /*99c0*/  MUFU.EX2 R0, R138 ;  /* 0x0000008a00007308 */ /* 0x000ee20000000800 */
[----:B------:R-:W-:Y:S01]  /*99d0*/  FADD.FTZ R9, R14, R3 ;  /* 0x000000030e097221 */ /* 0x000fe20000010000 */
[----:B---3--:R-:W-:-:S04]  /*99e0*/  F2FP.F16.F32.PACK_AB R4, R0, R2 ;  /* 0x000000020004723e */ /* 0x008fc800000000ff */
[----:B------:R-:W-:Y:S01]  /*99f0*/  PRMT R151, R4, 0x7632, R151 ;  /* 0x0000763204977816 */ /* 0x000fe20000000097 */
[----:B------:R-:W-:Y:S01]  /*9a00*/  FADD.FTZ R3, R2, R5 ;  /* 0x0000000502037221 */ /* 0x000fe20000010000 */
[----:B------:R-:W-:-:S04]  /*9a10*/  PRMT R149, R4, 0x7610, R149 ;  /* 0x0000761004957816 */ /* 0x000fc80000000095 */
[----:B------:R-:W-:Y:S01]  /*9a20*/  PRMT R111, R149, 0x5410, R151 ;  /* 0x00005410956f7816 */ /* 0x000fe20000000097 */
[----:B--2---:R-:W-:-:S05]  /*9a30*/  @!P5 HADD2 R53, -R151.H0_H0, -RZ.H0_H0 ;  /* 0xa00000ff9735d230 */ /* 0x004fca0000000900 */
[----:B------:R-:W-:-:S04]  /*9a40*/  PRMT R5, R53, 0x7610, R5 ;  /* 0x0000761035057816 */ /* 0x000fc80000000005 */
[----:B------:R-:W-:Y:S02]  /*9a50*/  @!P5 PRMT R151, R5, 0x5410, RZ ;  /* 0x000054100597d816 */ /* 0x000fe400000000ff */
[----:B------:R1:W2:Y:S04]  /*9a60*/  LDL.LU.S16 R5, [R1+0x48] ;  /* 0x0000480001057983 */ /* 0x0002a80000300600 */
[----:B------:R1:W3:Y:S04]  /*9a70*/  LDL.LU.S16 R4, [R1+0x44] ;  /* 0x0000440001047983 */ /* 0x0002e80000300600 */
[----:B------:R1:W4:Y:S01]  /*9a80*/  LDL.LU.S16 R53, [R1+0x4c] ;  /* 0x00004c0001357983 */ /* 0x0003220000300600 */
[----:B------:R-:W-:Y:S01]  /*9a90*/  @P1 PRMT R169, R7, 0x5410, RZ ;  /* 0x0000541007a91816 */ /* 0x000fe200000000ff */
[----:B------:R-:W-:Y:S01]  /*9aa0*/  FADD.FTZ R7, R0, R3 ;  /* 0x0000000300077221 */ /* 0x000fe20000010000 */
[----:B------:R-:W-:Y:S01]  /*9ab0*/  LOP3.LUT R0, R91, 0xff, RZ, 0xc0, !PT ;  /* 0x000000ff5b007812 */ /* 0x000fe200078ec0ff */
[----:B------:R-:W1:Y:S03]  /*9ac0*/  MUFU.EX2 R2, R131 ;  /* 0x0000008300027308 */ /* 0x000e660000000800 */
[----:B------:R-:W-:-:S02]  /*9ad0*/  ISETP.LE.U32.AND P2, PT, R0, UR6, PT ;  /* 0x0000000600007c0c */ /* 0x000fc4000bf43070 */
[----:B------:R-:W1:Y:S01]  /*9ae0*/  MUFU.EX2 R0, R128 ;  /* 0x0000008000007308 */ /* 0x000e620000000800 */
[----:B------:R-:W-:Y:S01]  /*9af0*/  SHF.R.U32.HI R3, RZ, 0x18, R91 ;  /* 0x00000018ff037819 */ /* 0x000fe2000001165b */
[----:B------:R-:W-:-:S03]  /*9b00*/  FADD.FTZ R6, R82, R6 ;  /* 0x0000000652067221 */ /* 0x000fc60000010000 */
[----:B------:R-:W-:Y:S01]  /*9b10*/  ISETP.LE.U32.AND P1, PT, R3, UR6, PT ;  /* 0x0000000603007c0c */ /* 0x000fe2000bf23070 */
[----:B-1----:R-:W-:-:S04]  /*9b20*/  FADD.FTZ R3, R2, R6 ;  /* 0x0000000602037221 */ /* 0x002fc80000010000 */
[C---:B------:R-:W-:Y:S01]  /*9b30*/  FADD.FTZ R6, R0.reuse, R3 ;  /* 0x0000000300067221 */ /* 0x040fe20000010000 */
[----:B------:R-:W-:-:S04]  /*9b40*/  F2FP.F16.F32.PACK_AB R0, R0, R2 ;  /* 0x000000020000723e */ /* 0x000fc800000000ff */
[----:B------:R-:W-:Y:S01]  /*9b50*/  PRMT R138, R0, 0x7610, R138 ;  /* 0x00007610008a7816 */ /* 0x000fe2000000008a */
[----:B------:R-:W-:-:S04]  /*9b60*/  FADD.FTZ R8, R16, R8 ;  /* 0x0000000810087221 */ /* 0x000fc80000010000 */
[----:B----4-:R-:W-:-:S05]  /*9b70*/  @!P4 HADD2 R53, -R138.H0_H0, -RZ.H0_H0 ;  /* 0xa00000ff8a35c230 */ /* 0x010fca0000000900 */
[----:B------:R-:W-:Y:S02]  /*9b80*/  PRMT R15, R53, 0x7610, R15 ;  /* 0x00007610350f7816 */ /* 0x000fe4000000000f */
[----:B------:R1:W4:Y:S04]  /*9b90*/  LDL.LU.S16 R53, [R1+0x58] ;  /* 0x0000580001357983 */ /* 0x0003280000300600 */
[----:B------:R1:W4:Y:S01]  /*9ba0*/  LDL.LU.S16 R16, [R1+0x60] ;  /* 0x0000600001107983 */ /* 0x0003220000300600 */
[----:B------:R-:W-:Y:S01]  /*9bb0*/  PRMT R150, R0, 0x7632, R150 ;  /* 0x0000763200967816 */ /* 0x000fe20000000096 */
[----:B--2---:R-:W-:-:S04]  /*9bc0*/  @!P2 HADD2 R5, -R149.H0_H0, -RZ.H0_H0 ;  /* 0xa00000ff9505a230 */ /* 0x004fc80000000900 */
[----:B---3--:R-:W-:Y:S01]  /*9bd0*/  @!P1 HADD2 R4, -R150.H0_H0, -RZ.H0_H0 ;  /* 0xa00000ff96049230 */ /* 0x008fe20000000900 */
[----:B------:R-:W-:Y:S01]  /*9be0*/  PRMT R3, R5, 0x7610, R3 ;  /* 0x0000761005037816 */ /* 0x000fe20000000003 */
[----:B------:R-:W-:-:S03]  /*9bf0*/  IMAD.MOV.U32 R82, RZ, RZ, R66 ;  /* 0x000000ffff527224 */ /* 0x000fc600078e0042 */
[----:B------:R-:W-:Y:S02]  /*9c00*/  PRMT R2, R4, 0x7610, R2 ;  /* 0x0000761004027816 */ /* 0x000fe40000000002 */
[----:B------:R-:W-:Y:S01]  /*9c10*/  @!P2 PRMT R149, R3, 0x5410, RZ ;  /* 0x000054100395a816 */ /* 0x000fe200000000ff */
[----:B------:R-:W-:Y:S04]  /*9c20*/  MUFU.EX2 R4, R148 ;  /* 0x0000009400047308 */ /* 0x000fe80000000800 */
[----:B------:R-:W2:Y:S01]  /*9c30*/  MUFU.EX2 R3, R147 ;  /* 0x0000009300037308 */ /* 0x000ea20000000800 */
[----:B------:R-:W-:Y:S01]  /*9c40*/  PRMT R5, R74, 0x7771, RZ ;  /* 0x000077714a057816 */ /* 0x000fe200000000ff */
[----:B------:R-:W-:Y:S01]  /*9c50*/  IMAD.MOV.U32 R118, RZ, RZ, R82 ;  /* 0x000000ffff767224 */ /* 0x000fe200078e0052 */
[----:B------:R-:W-:-:S02]  /*9c60*/  PRMT R82, R138, 0x5410, R150 ;  /* 0x000054108a527816 */ /* 0x000fc40000000096 */
[----:B------:R-:W-:Y:S02]  /*9c70*/  @!P1 PRMT R150, R2, 0x5410, RZ ;  /* 0x0000541002969816 */ /* 0x000fe400000000ff */
[----:B------:R-:W-:Y:S02]  /*9c80*/  ISETP.GT.U32.AND P1, PT, R5, UR6, PT ;  /* 0x0000000605007c0c */ /* 0x000fe4000bf24070 */
[----:B------:R-:W-:Y:S02]  /*9c90*/  PRMT R5, R74, 0x7773, RZ ;  /* 0x000077734a057816 */ /* 0x000fe400000000ff */
[----:B------:R-:W-:Y:S02]  /*9ca0*/  @!P4 PRMT R138, R15, 0x5410, RZ ;  /* 0x000054100f8ac816 */ /* 0x000fe400000000ff */
[----:B------:R1:W3:Y:S01]  /*9cb0*/  LDL.LU.S16 R15, [R1+0x50] ;  /* 0x00005000010f7983 */ /* 0x0002e20000300600 */
[----:B------:R-:W-:Y:S02]  /*9cc0*/  ISETP.GT.U32.AND P0, PT, R5, UR6, PT ;  /* 0x0000000605007c0c */ /* 0x000fe4000bf04070 */
[----:B--2---:R-:W-:-:S04]  /*9cd0*/  F2FP.F16.F32.PACK_AB R5, R3, R4 ;  /* 0x000000040305723e */ /* 0x004fc800000000ff */
[C---:B------:R-:W-:Y:S01]  /*9ce0*/  PRMT R153, R5.reuse, 0x7632, R153 ;  /* 0x0000763205997816 */ /* 0x040fe20000000099 */
[----:B------:R-:W-:Y:S01]  /*9cf0*/  FADD.FTZ R9, R10, R9 ;  /* 0x000000090a097221 */ /* 0x000fe20000010000 */
[----:B------:R2:W-:Y:S02]  /*9d00*/  MUFU.EX2 R0, R136 ;  /* 0x0000008800007308 */ /* 0x0005e40000000800 */
[----:B--2---:R-:W-:-:S04]  /*9d10*/  PRMT R136, R5, 0x7610, R136 ;  /* 0x0000761005887816 */ /* 0x004fc80000000088 */
[----:B------:R-:W-:Y:S01]  /*9d20*/  PRMT R147, R136, 0x5410, R153 ;  /* 0x0000541088937816 */ /* 0x000fe20000000099 */
[----:B----4-:R-:W-:-:S05]  /*9d30*/  @P1 HADD2 R53, -R153.H0_H0, -RZ.H0_H0 ;  /* 0xa00000ff99351230 */ /* 0x010fca0000000900 */
[----:B------:R-:W-:-:S04]  /*9d40*/  PRMT R10, R53, 0x7610, R10 ;  /* 0x00007610350a7816 */ /* 0x000fc8000000000a */
[----:B------:R-:W-:Y:S02]  /*9d50*/  @P1 PRMT R153, R10, 0x5410, RZ ;  /* 0x000054100a991816 */ /* 0x000fe400000000ff */
[----:B------:R1:W2:Y:S01]  /*9d60*/  LDL.LU.S16 R10, [R1+0x54] ;  /* 0x00005400010a7983 */ /* 0x0002a20000300600 */
[----:B------:R-:W-:-:S05]  /*9d70*/  @!P3 HADD2 R16, -R136.H0_H0, -RZ.H0_H0 ;  /* 0xa00000ff8810b230 */ /* 0x000fca0000000900 */
[----:B------:R-:W-:-:S04]  /*9d80*/  PRMT R5, R16, 0x7610, R5 ;  /* 0x0000761010057816 */ /* 0x000fc80000000005 */
[----:B------:R-:W-:Y:S02]  /*9d90*/  @!P3 PRMT R136, R5, 0x5410, RZ ;  /* 0x000054100588b816 */ /* 0x000fe400000000ff */
[----:B------:R1:W4:Y:S01]  /*9da0*/  LDL.LU.S16 R5, [R1+0x5c] ;  /* 0x00005c0001057983 */ /* 0x0003220000300600 */
[----:B------:R-:W3:Y:S03]  /*9db0*/  MUFU.EX2 R2, R137 ;  /* 0x0000008900027308 */ /* 0x000ee60000000800 */
[----:B------:R1:W4:Y:S04]  /*9dc0*/  LDL.LU.S16 R77, [R1+0x7c] ;  /* 0x00007c00014d7983 */ /* 0x0003280000300600 */
[----:B------:R1:W4:Y:S01]  /*9dd0*/  LDL.LU.S16 R66, [R1+0x88] ;  /* 0x0000880001427983 */ /* 0x0003220000300600 */
[----:B---3--:R-:W-:Y:S01]  /*9de0*/  FADD.FTZ R6, R2, R6 ;  /* 0x0000000602067221 */ /* 0x008fe20000010000 */
[----:B------:R-:W-:-:S04]  /*9df0*/  F2FP.F16.F32.PACK_AB R2, R0, R2 ;  /* 0x000000020002723e */ /* 0x000fc800000000ff */
[----:B------:R-:W-:-:S05]  /*9e00*/  PRMT R152, R2, 0x7632, R152 ;  /* 0x0000763202987816 */ /* 0x000fca0000000098 */
[----:B------:R-:W-:Y:S01]  /*9e10*/  @P0 HADD2 R15, -R152.H0_H0, -RZ.H0_H0 ;  /* 0xa00000ff980f0230 */ /* 0x000fe20000000900 */
[----:B------:R-:W-:Y:S01]  /*9e20*/  PRMT R137, R2, 0x7610, R137 ;  /* 0x0000761002897816 */ /* 0x000fe20000000089 */
[----:B------:R-:W-:Y:S01]  /*9e30*/  IMAD.MOV.U32 R116, RZ, RZ, R108 ;  /* 0x000000ffff747224 */ /* 0x000fe200078e006c */
[----:B------:R-:W-:Y:S02]  /*9e40*/  PRMT R2, R78, 0x7773, RZ ;  /* 0x000077734e027816 */ /* 0x000fe400000000ff */
[----:B------:R-:W-:Y:S02]  /*9e50*/  PRMT R14, R15, 0x7610, R14 ;  /* 0x000076100f0e7816 */ /* 0x000fe4000000000e */
[----:B------:R-:W-:Y:S02]  /*9e60*/  PRMT R108, R137, 0x5410, R152 ;  /* 0x00005410896c7816 */ /* 0x000fe40000000098 */
[----:B------:R-:W-:Y:S02]  /*9e70*/  @P0 PRMT R152, R14, 0x5410, RZ ;  /* 0x000054100e980816 */ /* 0x000fe400000000ff */
[----:B------:R-:W-:Y:S01]  /*9e80*/  ISETP.GT.U32.AND P0, PT, R2, UR6, PT ;  /* 0x0000000602007c0c */ /* 0x000fe2000bf04070 */
[----:B------:R-:W-:Y:S01]  /*9e90*/  FADD.FTZ R7, R4, R7 ;  /* 0x0000000704077221 */ /* 0x000fe20000010000 */
[----:B------:R-:W-:-:S04]  /*9ea0*/  PRMT R4, R74, 0x7772, RZ ;  /* 0x000077724a047816 */ /* 0x000fc800000000ff */
[----:B------:R-:W-:Y:S01]  /*9eb0*/  ISETP.GT.U32.AND P2, PT, R4, UR6, PT ;  /* 0x0000000604007c0c */ /* 0x000fe2000bf44070 */
[----:B------:R-:W-:Y:S01]  /*9ec0*/  UIADD3 UR4, UPT, UPT, UR33, 0x3, URZ ;  /* 0x0000000321047890 */ /* 0x000fe2000fffe0ff */
[----:B------:R-:W-:Y:S01]  /*9ed0*/  FADD.FTZ R3, R3, R7 ;  /* 0x0000000703037221 */ /* 0x000fe20000010000 */
[----:B------:R-:W-:-:S03]  /*9ee0*/  PRMT R244, R192, 0x7632, R244 ;  /* 0x00007632c0f47816 */ /* 0x000fc600000000f4 */
[----:B------:R-:W-:Y:S01]  /*9ef0*/  FADD.FTZ R16, R19, R3 ;  /* 0x0000000313107221 */ /* 0x000fe20000010000 */
[----:B------:R-:W-:Y:S02]  /*9f00*/  IMAD.MOV.U32 R61, RZ, RZ, R65 ;  /* 0x000000ffff3d7224 */ /* 0x000fe400078e0041 */
[----:B------:R-:W-:Y:S02]  /*9f10*/  IMAD.MOV.U32 R117, RZ, RZ, R109 ;  /* 0x000000ffff757224 */ /* 0x000fe400078e006d */
[----:B------:R-:W-:Y:S02]  /*9f20*/  IMAD.MOV.U32 R69, RZ, RZ, R67 ;  /* 0x000000ffff457224 */ /* 0x000fe400078e0043 */
[----:B------:R-:W-:Y:S02]  /*9f30*/  IMAD.MOV.U32 R109, RZ, RZ, R86 ;  /* 0x000000ffff6d7224 */ /* 0x000fe400078e0056 */
[----:B------:R-:W-:Y:S02]  /*9f40*/  IMAD.MOV.U32 R67, RZ, RZ, R58 ;  /* 0x000000ffff437224 */ /* 0x000fe400078e003a */
[----:B------:R-:W-:-:S02]  /*9f50*/  IMAD.MOV.U32 R86, RZ, RZ, R59 ;  /* 0x000000ffff567224 */ /* 0x000fc400078e003b */
[----:B--2---:R-:W-:-:S05]  /*9f60*/  @P0 HADD2 R10, -R192.H1_H1, -RZ.H0_H0 ;  /* 0xa00000ffc00a0230 */ /* 0x004fca0000000d00 */
[----:B------:R-:W-:Y:S02]  /*9f70*/  PRMT R4, R10, 0x7610, R4 ;  /* 0x000076100a047816 */ /* 0x000fe40000000004 */
[----:B------:R-:W2:Y:S01]  /*9f80*/  S2R R10, SR_CTAID.X ;  /* 0x00000000000a7919 */ /* 0x000ea20000002500 */
[----:B----4-:R-:W-:-:S05]  /*9f90*/  @P2 HADD2 R5, -R137.H0_H0, -RZ.H0_H0 ;  /* 0xa00000ff89052230 */ /* 0x010fca0000000900 */
[----:B------:R-:W-:Y:S01]  /*9fa0*/  PRMT R2, R5, 0x7610, R2 ;  /* 0x0000761005027816 */ /* 0x000fe20000000002 */
[----:B------:R-:W-:Y:S01]  /*9fb0*/  FADD.FTZ R5, R0, R6 ;  /* 0x0000000600057221 */ /* 0x000fe20000010000 */
[----:B------:R-:W-:Y:S02]  /*9fc0*/  IMAD.U32 R0, RZ, RZ, UR27 ;  /* 0x0000001bff007e24 */ /* 0x000fe4000f8e00ff */
[----:B------:R-:W-:Y:S01]  /*9fd0*/  @P2 PRMT R137, R2, 0x5410, RZ ;  /* 0x0000541002892816 */ /* 0x000fe200000000ff */
[----:B------:R-:W-:Y:S01]  /*9fe0*/  FADD.FTZ R2, R11, R8 ;  /* 0x000000080b027221 */ /* 0x000fe20000010000 */
[----:B------:R-:W-:Y:S02]  /*9ff0*/  SHF.R.U32.HI R8, RZ, 0x5, R216 ;  /* 0x00000005ff087819 */ /* 0x000fe400000116d8 */
[----:B------:R-:W-:Y:S01]  /*a000*/  LOP3.LUT R0, R0, UR4, R81, 0x96, !PT ;  /* 0x0000000400007c12 */ /* 0x000fe2000f8e9651 */
[----:B------:R-:W-:Y:S01]  /*a010*/  FADD.FTZ R14, R13, R2 ;  /* 0x000000020d0e7221 */ /* 0x000fe20000010000 */
[----:B------:R-:W-:Y:S01]  /*a020*/  @P0 PRMT R244, R4, 0x5410, RZ ;  /* 0x0000541004f40816 */ /* 0x000fe200000000ff */
[----:B------:R-:W-:Y:S01]  /*a030*/  FADD.FTZ R4, R17, R9 ;  /* 0x0000000911047221 */ /* 0x000fe20000010000 */
[----:B------:R-:W-:Y:S01]  /*a040*/  MUFU.EX2 R15, R162 ;  /* 0x000000a2000f7308 */ /* 0x000fe20000000800 */
[----:B------:R-:W-:Y:S01]  /*a050*/  IMAD.WIDE.U32 R2, R0, -0x326172a9, RZ ;  /* 0xcd9e8d5700027825 */ /* 0x000fe200078e00ff */
[----:B------:R-:W3:Y:S03]  /*a060*/  LDCU.64 UR4, c[0x0][0x418] ;  /* 0x00008300ff0477ac */ /* 0x000ee60008000a00 */
[----:B--2---:R-:W-:-:S04]  /*a070*/  IMAD R10, R10, 0x8, R8 ;  /* 0x000000080a0a7824 */ /* 0x004fc800078e0208 */
[----:B------:R-:W-:-:S04]  /*a080*/  IMAD.WIDE.U32 R10, R10, -0x326172a9, RZ ;  /* 0xcd9e8d570a0a7825 */ /* 0x000fc800078e00ff */
[----:B------:R-:W-:Y:S01]  /*a090*/  FADD.FTZ R19, R12, R4 ;  /* 0x000000040c137221 */ /* 0x000fe20000010000 */
[----:B------:R-:W-:Y:S02]  /*a0a0*/  LOP3.LUT R4, R2, UR31, R189, 0x96, !PT ;  /* 0x0000001f02047c12 */ /* 0x000fe4000f8e96bd */
[----:B------:R-:W-:Y:S01]  /*a0b0*/  LOP3.LUT R6, R10, UR32, R3, 0x96, !PT ;  /* 0x000000200a067c12 */ /* 0x000fe2000f8e9603 */
[----:B------:R-:W-:Y:S02]  /*a0c0*/  FADD.FTZ R17, R18, R5 ;  /* 0x0000000512117221 */ /* 0x000fe40000010000 */
        /* <DEDUP_REMOVED lines=8> */
[----:B------:R-:W-:Y:S02]  /*a150*/  FADD.FTZ R9, R27, R17 ;  /* 0x000000111b097221 */ /* 0x000fe40000010000 */
[----:B------:R1:W2:Y:S01]  /*a160*/  LDL.LU.S16 R17, [R1+0x8c] ;  /* 0x00008c0001117983 */ /* 0x0002a20000300600 */
[----:B------:R-:W-:-:S05]  /*a170*/  IMAD.WIDE.U32 R10, R10, -0x2daee0ad, RZ ;  /* 0xd2511f530a0a7825 */ /* 0x000fca00078e00ff */
[----:B------:R-:W-:-:S05]  /*a180*/  LOP3.LUT R4, R4, UR16, R11, 0x96, !PT ;  /* 0x0000001004047c12 */ /* 0x000fca000f8e960b */
[----:B------:R-:W-:-:S05]  /*a190*/  IMAD.WIDE.U32 R4, R4, -0x326172a9, RZ ;  /* 0xcd9e8d5704047825 */ /* 0x000fca00078e00ff */
[----:B------:R-:W-:Y:S01]  /*a1a0*/  LOP3.LUT R8, R8, UR15, R5, 0x96, !PT ;  /* 0x0000000f08087c12 */ /* 0x000fe2000f8e9605 */
[----:B------:R-:W-:Y:S02]  /*a1b0*/  FADD.FTZ R5, R32, R16 ;  /* 0x0000001020057221 */ /* 0x000fe40000010000 */
[----:B------:R1:W4:Y:S01]  /*a1c0*/  LDL.LU.S16 R16, [R1+0x90] ;  /* 0x0000900001107983 */ /* 0x0003220000300600 */
[----:B------:R-:W-:-:S05]  /*a1d0*/  IMAD.WIDE.U32 R6, R6, -0x2daee0ad, RZ ;  /* 0xd2511f5306067825 */ /* 0x000fca00078e00ff */
[----:B------:R-:W-:-:S05]  /*a1e0*/  LOP3.LUT R10, R10, UR14, R7, 0x96, !PT ;  /* 0x0000000e0a0a7c12 */ /* 0x000fca000f8e9607 */
        /* <DEDUP_REMOVED lines=8> */
[----:B------:R-:W-:-:S04]  /*a270*/  PRMT R0, R65, 0x7632, R0 ;  /* 0x0000763241007816 */ /* 0x000fc80000000000 */
[----:B------:R-:W-:Y:S01]  /*a280*/  LOP3.LUT R0, R0, 0xff, RZ, 0xc0, !PT ;  /* 0x000000ff00007812 */ /* 0x000fe200078ec0ff */
[----:B------:R-:W-:-:S03]  /*a290*/  IMAD.WIDE.U32 R58, R8, -0x2daee0ad, RZ ;  /* 0xd2511f53083a7825 */ /* 0x000fc600078e00ff */
[----:B------:R-:W-:Y:S01]  /*a2a0*/  ISETP.LE.U32.AND P1, PT, R0, UR6, PT ;  /* 0x0000000600007c0c */ /* 0x000fe2000bf23070 */
[----:B------:R-:W-:Y:S01]  /*a2b0*/  IMAD.MOV.U32 R0, RZ, RZ, R64 ;  /* 0x000000ffff007224 */ /* 0x000fe200078e0040 */
[----:B------:R-:W-:-:S04]  /*a2c0*/  LOP3.LUT R73, R6, UR7, R59, 0x96, !PT ;  /* 0x0000000706497c12 */ /* 0x000fc8000f8e963b */
[----:B------:R-:W-:-:S04]  /*a2d0*/  LOP3.LUT R0, R0, 0xff, RZ, 0xc0, !PT ;  /* 0x000000ff00007812 */ /* 0x000fc800078ec0ff */
[----:B------:R-:W-:Y:S02]  /*a2e0*/  ISETP.LE.U32.AND P5, PT, R0, UR6, PT ;  /* 0x0000000600007c0c */ /* 0x000fe4000bfa3070 */
[----:B------:R-:W-:-:S04]  /*a2f0*/  LOP3.LUT R0, R73, 0xffff, RZ, 0xc0, !PT ;  /* 0x0000ffff49007812 */ /* 0x000fc800078ec0ff */
[----:B------:R-:W-:Y:S01]  /*a300*/  SHF.R.U32.HI R0, RZ, 0x8, R0 ;  /* 0x00000008ff007819 */ /* 0x000fe20000011600 */
[----:B------:R-:W3:Y:S01]  /*a310*/  MUFU.EX2 R18, R155 ;  /* 0x0000009b00127308 */ /* 0x000ee20000000800 */
[----:B------:R-:W1:Y:S02]  /*a320*/  S2R R12, SR_CTAID.X ;  /* 0x00000000000c7919 */ /* 0x000e640000002500 */
[----:B------:R-:W-:-:S04]  /*a330*/  LOP3.LUT R0, R0, 0xffff, RZ, 0xc0, !PT ;  /* 0x0000ffff00007812 */ /* 0x000fc800078ec0ff */
[----:B------:R-:W-:Y:S02]  /*a340*/  ISETP.LE.U32.AND P4, PT, R0, UR6, PT ;  /* 0x0000000600007c0c */ /* 0x000fe4000bf83070 */
[----:B------:R-:W-:-:S04]  /*a350*/  PRMT R0, R73, 0x7632, R0 ;  /* 0x0000763249007816 */ /* 0x000fc80000000000 */
[----:B------:R-:W-:-:S04]  /*a360*/  LOP3.LUT R0, R0, 0xff, RZ, 0xc0, !PT ;  /* 0x000000ff00007812 */ /* 0x000fc800078ec0ff */
[----:B------:R-:W-:Y:S02]  /*a370*/  ISETP.LE.U32.AND P3, PT, R0, UR6, PT ;  /* 0x0000000600007c0c */ /* 0x000fe4000bf63070 */
[----:B---3--:R-:W-:-:S04]  /*a380*/  F2FP.F16.F32.PACK_AB R0, R18, R15 ;  /* 0x0000000f1200723e */ /* 0x008fc800000000ff */
[----:B------:R-:W-:-:S05]  /*a390*/  PRMT R158, R0, 0x7632, R158 ;  /* 0x00007632009e7816 */ /* 0x000fca000000009e */
[----:B------:R-:W-:Y:S01]  /*a3a0*/  @!P0 HADD2 R66, -R158.H0_H0, -RZ.H0_H0 ;  /* 0xa00000ff9e428230 */ /* 0x000fe20000000900 */
[----:B------:R-:W-:-:S04]  /*a3b0*/  PRMT R155, R0, 0x7610, R155 ;  /* 0x00007610009b7816 */ /* 0x000fc8000000009b */
[----:B------:R-:W-:Y:S02]  /*a3c0*/  PRMT R7, R66, 0x7610, R7 ;  /* 0x0000761042077816 */ /* 0x000fe40000000007 */
[----:B------:R-:W-:Y:S01]  /*a3d0*/  SHF.R.U32.HI R66, RZ, 0x5, R216 ;  /* 0x00000005ff427819 */ /* 0x000fe200000116d8 */
[----:B------:R-:W-:Y:S02]  /*a3e0*/  @!P2 HADD2 R77, -R155.H0_H0, -RZ.H0_H0 ;  /* 0xa00000ff9b4da230 */ /* 0x000fe40000000900 */
[----:B------:R-:W-:Y:S02]  /*a3f0*/  IMAD.MOV.U32 R0, RZ, RZ, R58 ;  /* 0x000000ffff007224 */ /* 0x000fe400078e003a */
[----:B-1----:R-:W-:Y:S01]  /*a400*/  IMAD R12, R12, 0x8, R66 ;  /* 0x000000080c0c7824 */ /* 0x002fe200078e0242 */
[----:B------:R-:W-:-:S03]  /*a410*/  PRMT R6, R77, 0x7610, R6 ;  /* 0x000076104d067816 */ /* 0x000fc60000000006 */
[----:B------:R-:W-:Y:S01]  /*a420*/  VIADD R12, R12, 0x4 ;  /* 0x000000040c0c7836 */ /* 0x000fe20000000000 */
[----:B------:R-:W-:Y:S01]  /*a430*/  LOP3.LUT R0, R0, 0xff, RZ, 0xc0, !PT ;  /* 0x000000ff00007812 */ /* 0x000fe200078ec0ff */
[----:B------:R-:W-:Y:S02]  /*a440*/  IMAD.MOV.U32 R53, RZ, RZ, R35 ;  /* 0x000000ffff357224 */ /* 0x000fe400078e0023 */
[----:B------:R-:W-:Y:S02]  /*a450*/  IMAD.MOV.U32 R35, RZ, RZ, R49 ;  /* 0x000000ffff237224 */ /* 0x000fe400078e0031 */
[----:B------:R-:W-:-:S04]  /*a460*/  IMAD.WIDE.U32 R12, R12, -0x326172a9, RZ ;  /* 0xcd9e8d570c0c7825 */ /* 0x000fc800078e00ff */
[----:B------:R-:W-:Y:S01]  /*a470*/  IMAD.MOV.U32 R49, RZ, RZ, R186 ;  /* 0x000000ffff317224 */ /* 0x000fe200078e00ba */
[----:B------:R-:W-:Y:S01]  /*a480*/  PRMT R186, R155, 0x5410, R158 ;  /* 0x000054109bba7816 */ /* 0x000fe2000000009e */
[----:B------:R-:W-:Y:S01]  /*a490*/  IMAD.MOV.U32 R119, RZ, RZ, R83 ;  /* 0x000000ffff777224 */ /* 0x000fe200078e0053 */
[----:B------:R-:W-:Y:S02]  /*a4a0*/  @!P2 PRMT R155, R6, 0x5410, RZ ;  /* 0x00005410069ba816 */ /* 0x000fe400000000ff */
[----:B------:R-:W-:Y:S02]  /*a4b0*/  ISETP.LE.U32.AND P2, PT, R0, UR6, PT ;  /* 0x0000000600007c0c */ /* 0x000fe4000bf43070 */
[----:B------:R-:W-:Y:S01]  /*a4c0*/  LOP3.LUT R0, R12, UR32, R3, 0x96, !PT ;  /* 0x000000200c007c12 */ /* 0x000fe2000f8e9603 */
[----:B------:R-:W-:Y:S01]  /*a4d0*/  FADD.FTZ R4, R20, R14 ;  /* 0x0000000e14047221 */ /* 0x000fe20000010000 */
[----:B------:R-:W-:-:S03]  /*a4e0*/  LOP3.LUT R6, R2, UR31, R119, 0x96, !PT ;  /* 0x0000001f02067c12 */ /* 0x000fc6000f8e9677 */
[----:B------:R-:W-:-:S04]  /*a4f0*/  IMAD.WIDE.U32 R2, R0, -0x2daee0ad, RZ ;  /* 0xd2511f5300027825 */ /* 0x000fc800078e00ff */
[----:B------:R-:W-:Y:S01]  /*a500*/  FADD.FTZ R12, R21, R4 ;  /* 0x00000004150c7221 */ /* 0x000fe20000010000 */
[----:B------:R-:W-:Y:S01]  /*a510*/  LOP3.LUT R4, R116, UR30, R3, 0x96, !PT ;  /* 0x0000001e74047c12 */ /* 0x000fe2000f8e9603 */
[----:B------:R-:W-:Y:S01]  /*a520*/  FADD.FTZ R14, R23, R5 ;  /* 0x00000005170e7221 */ /* 0x000fe20000010000 */
[----:B------:R-:W-:-:S03]  /*a530*/  @!P0 PRMT R158, R7, 0x5410, RZ ;  /* 0x00005410079e8816 */ /* 0x000fc600000000ff */
        /* <DEDUP_REMOVED lines=10> */
[----:B------:R-:W-:Y:S02]  /*a5e0*/  IMAD.MOV.U32 R83, RZ, RZ, R109 ;  /* 0x000000ffff537224 */ /* 0x000fe400078e006d */
[----:B------:R-:W-:Y:S02]  /*a5f0*/  IMAD.MOV.U32 R105, RZ, RZ, R61 ;  /* 0x000000ffff697224 */ /* 0x000fe400078e003d */
[----:B------:R-:W-:Y:S02]  /*a600*/  IMAD.MOV.U32 R109, RZ, RZ, R69 ;  /* 0x000000ffff6d7224 */ /* 0x000fe400078e0045 */
[----:B------:R-:W-:Y:S02]  /*a610*/  IMAD.MOV.U32 R61, RZ, RZ, R56 ;  /* 0x000000ffff3d7224 */ /* 0x000fe400078e0038 */
[----:B------:R-:W-:Y:S02]  /*a620*/  IMAD.MOV.U32 R69, RZ, RZ, R57 ;  /* 0x000000ffff457224 */ /* 0x000fe400078e0039 */
[----:B------:R-:W-:-:S04]  /*a630*/  IMAD.WIDE.U32 R2, R3, -0x326172a9, RZ ;  /* 0xcd9e8d5703027825 */ /* 0x000fc800078e00ff */
[----:B------:R-:W-:-:S04]  /*a640*/  IMAD.WIDE.U32 R56, R0, -0x326172a9, RZ ;  /* 0xcd9e8d5700387825 */ /* 0x000fc800078e00ff */
[----:B------:R-:W-:Y:S01]  /*a650*/  FADD.FTZ R8, R22, R19 ;  /* 0x0000001316087221 */ /* 0x000fe20000010000 */
[----:B------:R-:W-:Y:S01]  /*a660*/  LOP3.LUT R19, R6, UR15, R3, 0x96, !PT ;  /* 0x0000000f06137c12 */ /* 0x000fe2000f8e9603 */
[----:B------:R-:W-:Y:S01]  /*a670*/  MUFU.EX2 R13, R140 ;  /* 0x0000008c000d7308 */ /* 0x000fe20000000800 */
[----:B------:R-:W-:-:S03]  /*a680*/  LOP3.LUT R59, R2, UR13, R57, 0x96, !PT ;  /* 0x0000000d023b7c12 */ /* 0x000fc6000f8e9639 */
[----:B------:R-:W1:Y:S01]  /*a690*/  MUFU.EX2 R6, R135 ;  /* 0x0000008700067308 */ /* 0x000e620000000800 */
[----:B------:R-:W-:-:S04]  /*a6a0*/  LOP3.LUT R0, R59, 0xff, RZ, 0xc0, !PT ;  /* 0x000000ff3b007812 */ /* 0x000fc800078ec0ff */
[----:B------:R-:W-:Y:S02]  /*a6b0*/  ISETP.LE.U32.AND P0, PT, R0, UR6, PT ;  /* 0x0000000600007c0c */ /* 0x000fe4000bf03070 */
[----:B------:R-:W-:Y:S02]  /*a6c0*/  LOP3.LUT R0, R59, 0xffff, RZ, 0xc0, !PT ;  /* 0x0000ffff3b007812 */ /* 0x000fe400078ec0ff */
[----:B-1----:R-:W-:Y:S02]  /*a6d0*/  F2FP.F16.F32.PACK_AB R165, R13, R6 ;  /* 0x000000060da5723e */ /* 0x002fe400000000ff */
[----:B------:R-:W-:Y:S02]  /*a6e0*/  SHF.R.U32.HI R0, RZ, 0x8, R0 ;  /* 0x00000008ff007819 */ /* 0x000fe40000011600 */
[----:B------:R-:W-:Y:S02]  /*a6f0*/  PRMT R242, R165, 0x7610, R242 ;  /* 0x00007610a5f27816 */ /* 0x000fe400000000f2 */
[----:B------:R-:W-:Y:S01]  /*a700*/  LOP3.LUT R0, R0, 0xffff, RZ, 0xc0, !PT ;  /* 0x0000ffff00007812 */ /* 0x000fe200078ec0ff */
[----:B------:R-:W-:-:S02]  /*a710*/  FADD.FTZ R4, R25, R8 ;  /* 0x0000000819047221 */ /* 0x000fc40000010000 */
[----:B--2---:R-:W-:-:S05]  /*a720*/  @!P0 HADD2 R17, -R165.H0_H0, -RZ.H0_H0 ;  /* 0xa00000ffa5118230 */ /* 0x004fca0000000900 */
[----:B------:R-:W-:-:S04]  /*a730*/  PRMT R7, R17, 0x7610, R7 ;  /* 0x0000761011077816 */ /* 0x000fc80000000007 */
[----:B------:R-:W-:Y:S02]  /*a740*/  @!P0 PRMT R242, R7, 0x5410, RZ ;  /* 0x0000541007f28816 */ /* 0x000fe400000000ff */
[----:B------:R-:W-:-:S13]  /*a750*/  ISETP.LE.U32.AND P0, PT, R0, UR6, PT ;  /* 0x0000000600007c0c */ /* 0x000fda000bf03070 */
[----:B----4-:R-:W-:-:S05]  /*a760*/  @!P0 HADD2 R16, -R165.H1_H1, -RZ.H0_H0 ;  /* 0xa00000ffa5108230 */ /* 0x010fca0000000d00 */
[----:B------:R-:W-:Y:S02]  /*a770*/  PRMT R3, R16, 0x7610, R3 ;  /* 0x0000761010037816 */ /* 0x000fe40000000003 */
[----:B------:R1:W2:Y:S04]  /*a780*/  LDL.LU.S16 R16, [R1+0x98] ;  /* 0x0000980001107983 */ /* 0x0002a80000300600 */
[----:B------:R1:W3:Y:S01]  /*a790*/  LDL.LU.S16 R8, [R1+0x9c] ;  /* 0x00009c0001087983 */ /* 0x0002e20000300600 */
[----:B------:R-:W-:Y:S02]  /*a7a0*/  PRMT R241, R165, 0x7632, R241 ;  /* 0x00007632a5f17816 */ /* 0x000fe400000000f1 */
[----:B------:R-:W-:Y:S01]  /*a7b0*/  PRMT R0, R59, 0x7632, R0 ;  /* 0x000076323b007816 */ /* 0x000fe20000000000 */
[----:B------:R-:W-:Y:S01]  /*a7c0*/  MUFU.EX2 R11, R130 ;  /* 0x00000082000b7308 */ /* 0x000fe20000000800 */
[----:B------:R-:W-:Y:S01]  /*a7d0*/  @!P0 PRMT R241, R3, 0x5410, RZ ;  /* 0x0000541003f18816 */ /* 0x000fe200000000ff */
[----:B------:R-:W-:Y:S01]  /*a7e0*/  FADD.FTZ R7, R24, R12 ;  /* 0x0000000c18077221 */ /* 0x000fe20000010000 */
[----:B------:R1:W4:Y:S01]  /*a7f0*/  LDL.LU.S16 R17, [R1+0xa8] ;  /* 0x0000a80001117983 */ /* 0x0003220000300600 */
[----:B------:R-:W1:Y:S01]  /*a800*/  MUFU.EX2 R3, R129 ;  /* 0x0000008100037308 */ /* 0x000e620000000800 */
[----:B------:R-:W-:-:S04]  /*a810*/  LOP3.LUT R0, R0, 0xff, RZ, 0xc0, !PT ;  /* 0x000000ff00007812 */ /* 0x000fc800078ec0ff */
[----:B------:R-:W-:Y:S02]  /*a820*/  ISETP.LE.U32.AND P0, PT, R0, UR6, PT ;  /* 0x0000000600007c0c */ /* 0x000fe4000bf03070 */
[----:B-1----:R-:W-:Y:S01]  /*a830*/  F2FP.F16.F32.PACK_AB R162, R11, R3 ;  /* 0x000000030ba2723e */ /* 0x002fe200000000ff */
[----:B------:R-:W-:Y:S01]  /*a840*/  FADD.FTZ R12, R31, R14 ;  /* 0x0000000e1f0c7221 */ /* 0x000fe20000010000 */
[----:B------:R-:W-:Y:S02]  /*a850*/  SHF.R.U32.HI R0, RZ, 0x18, R59 ;  /* 0x00000018ff007819 */ /* 0x000fe4000001163b */
[----:B------:R-:W-:-:S07]  /*a860*/  PRMT R228, R162, 0x7610, R228 ;  /* 0x00007610a2e47816 */ /* 0x000fce00000000e4 */
[----:B--2---:R-:W-:-:S05]  /*a870*/  @!P0 HADD2 R16, -R162.H0_H0, -RZ.H0_H0 ;  /* 0xa00000ffa2108230 */ /* 0x004fca0000000900 */
[----:B------:R-:W-:-:S04]  /*a880*/  PRMT R14, R16, 0x7610, R14 ;  /* 0x00007610100e7816 */ /* 0x000fc8000000000e */
[----:B------:R-:W-:Y:S02]  /*a890*/  @!P0 PRMT R228, R14, 0x5410, RZ ;  /* 0x000054100ee48816 */ /* 0x000fe400000000ff */
[----:B------:R-:W-:-:S13]  /*a8a0*/  ISETP.LE.U32.AND P0, PT, R0, UR6, PT ;  /* 0x0000000600007c0c */ /* 0x000fda000bf03070 */
[----:B---3--:R-:W-:-:S05]  /*a8b0*/  @!P0 HADD2 R8, -R162.H1_H1, -RZ.H0_H0 ;  /* 0xa00000ffa2088230 */ /* 0x008fca0000000d00 */
[----:B------:R-:W-:Y:S02]  /*a8c0*/  PRMT R0, R8, 0x7610, R0 ;  /* 0x0000761008007816 */ /* 0x000fe40000000000 */
[----:B------:R1:W2:Y:S04]  /*a8d0*/  LDL.LU.S16 R8, [R1+0xb0] ;  /* 0x0000b00001087983 */ /* 0x0002a80000300600 */
[----:B------:R1:W3:Y:S01]  /*a8e0*/  LDL.LU.S16 R23, [R1+0xb8] ;  /* 0x0000b80001177983 */ /* 0x0002e20000300600 */
[----:B------:R-:W-:Y:S02]  /*a8f0*/  PRMT R223, R162, 0x7632, R223 ;  /* 0x00007632a2df7816 */ /* 0x000fe400000000df */
[----:B------:R-:W-:Y:S01]  /*a900*/  @!P0 PRMT R223, R0, 0x5410, RZ ;  /* 0x0000541000df8816 */ /* 0x000fe200000000ff */
[----:B------:R-:W-:Y:S01]  /*a910*/  IMAD.MOV.U32 R0, RZ, RZ, R56 ;  /* 0x000000ffff007224 */ /* 0x000fe200078e0038 */
[----:B------:R-:W-:Y:S01]  /*a920*/  MUFU.EX2 R14, R178 ;  /* 0x000000b2000e7308 */ /* 0x000fe20000000800 */
[----:B------:R-:W-:Y:S01]  /*a930*/  FADD.FTZ R5, R26, R9 ;  /* 0x000000091a057221 */ /* 0x000fe20000010000 */
[----:B------:R1:W3:Y:S02]  /*a940*/  LDL.LU.S16 R22, [R1+0xbc] ;  /* 0x0000bc0001167983 */ /* 0x0002e40000300600 */
[----:B------:R-:W4:Y:S01]  /*a950*/  MUFU.EX2 R16, R161 ;  /* 0x000000a100107308 */ /* 0x000f220000000800 */
[----:B------:R-:W-:-:S04]  /*a960*/  LOP3.LUT R0, R0, 0xff, RZ, 0xc0, !PT ;  /* 0x000000ff00007812 */ /* 0x000fc800078ec0ff */
[----:B------:R-:W-:Y:S02]  /*a970*/  ISETP.LE.U32.AND P0, PT, R0, UR6, PT ;  /* 0x0000000600007c0c */ /* 0x000fe4000bf03070 */
[----:B----4-:R-:W-:-:S11]  /*a980*/  F2FP.F16.F32.PACK_AB R148, R16, R14 ;  /* 0x0000000e1094723e */ /* 0x010fd600000000ff */
[----:B------:R-:W-:Y:S01]  /*a990*/  @!P0 HADD2 R17, -R148.H0_H0, -RZ.H0_H0 ;  /* 0xa00000ff94118230 */ /* 0x000fe20000000900 */
[----:B------:R-:W-:-:S04]  /*a9a0*/  PRMT R0, R56, 0x7771, RZ ;  /* 0x0000777138007816 */ /* 0x000fc800000000ff */
[----:B------:R-:W-:Y:S02]  /*a9b0*/  PRMT R9, R17, 0x7610, R9 ;  /* 0x0000761011097816 */ /* 0x000fe40000000009 */
[----:B------:R-:W-:Y:S02]  /*a9c0*/  PRMT R222, R148, 0x7610, R222 ;  /* 0x0000761094de7816 */ /* 0x000fe400000000de */
[----:B------:R-:W-:Y:S02]  /*a9d0*/  @!P0 PRMT R222, R9, 0x5410, RZ ;  /* 0x0000541009de8816 */ /* 0x000fe400000000ff */
[----:B------:R-:W-:Y:S01]  /*a9e0*/  ISETP.GT.U32.AND P0, PT, R0, UR6, PT ;  /* 0x0000000600007c0c */ /* 0x000fe2000bf04070 */
[----:B------:R-:W-:Y:S01]  /*a9f0*/  MUFU.EX2 R9, R133 ;  /* 0x0000008500097308 */ /* 0x000fe20000000800 */
[----:B------:R-:W-:-:S03]  /*aa00*/  PRMT R243, R148, 0x7632, R243 ;  /* 0x0000763294f37816 */ /* 0x000fc600000000f3 */
[----:B------:R-:W4:Y:S02]  /*aa10*/  MUFU.EX2 R17, R132 ;  /* 0x0000008400117308 */ /* 0x000f240000000800 */
[----:B----4-:R-:W-:Y:S02]  /*aa20*/  F2FP.F16.F32.PACK_AB R161, R17, R9 ;  /* 0x0000000911a1723e */ /* 0x010fe400000000ff */
[----:B------:R4:W1:Y:S02]  /*aa30*/  MUFU.EX2 R0, R240 ;  /* 0x000000f000007308 */ /* 0x0008640000000800 */
[----:B----4-:R-:W-:Y:S02]  /*aa40*/  PRMT R240, R161, 0x7610, R240 ;  /* 0x00007610a1f07816 */ /* 0x010fe400000000f0 */
[----:B--2---:R-:W-:-:S05]  /*aa50*/  @P0 HADD2 R8, -R148.H1_H1, -RZ.H0_H0 ;  /* 0xa00000ff94080230 */ /* 0x004fca0000000d00 */
[----:B------:R-:W-:-:S04]  /*aa60*/  PRMT R2, R8, 0x7610, R2 ;  /* 0x0000761008027816 */ /* 0x000fc80000000002 */
[----:B------:R-:W-:Y:S02]  /*aa70*/  @P0 PRMT R243, R2, 0x5410, RZ ;  /* 0x0000541002f30816 */ /* 0x000fe400000000ff */
[----:B------:R-:W-:-:S04]  /*aa80*/  PRMT R2, R56, 0x7772, RZ ;  /* 0x0000777238027816 */ /* 0x000fc800000000ff */
[----:B------:R-:W-:-:S13]  /*aa90*/  ISETP.GT.U32.AND P0, PT, R2, UR6, PT ;  /* 0x0000000602007c0c */ /* 0x000fda000bf04070 */
[----:B---3--:R-:W-:-:S05]  /*aaa0*/  @P0 HADD2 R23, -R161.H0_H0, -RZ.H0_H0 ;  /* 0xa00000ffa1170230 */ /* 0x008fca0000000900 */
[----:B------:R-:W-:-:S04]  /*aab0*/  PRMT R21, R23, 0x7610, R21 ;  /* 0x0000761017157816 */ /* 0x000fc80000000015 */
[----:B------:R-:W-:Y:S02]  /*aac0*/  @P0 PRMT R240, R21, 0x5410, RZ ;  /* 0x0000541015f00816 */ /* 0x000fe400000000ff */
[----:B------:R2:W3:Y:S01]  /*aad0*/  LDL.LU.S16 R21, [R1+0xc0] ;  /* 0x0000c00001157983 */ /* 0x0004e20000300600 */
[----:B------:R-:W4:Y:S01]  /*aae0*/  MUFU.EX2 R8, R209 ;  /* 0x000000d100087308 */ /* 0x000f220000000800 */
[----:B------:R-:W-:Y:S01]  /*aaf0*/  FADD.FTZ R4, R29, R4 ;  /* 0x000000041d047221 */ /* 0x000fe20000010000 */
[----:B------:R-:W-:-:S03]  /*ab00*/  FADD.FTZ R5, R30, R5 ;  /* 0x000000051e057221 */ /* 0x000fc60000010000 */
[----:B------:R-:W-:Y:S01]  /*ab10*/  FADD.FTZ R4, R6, R4 ;  /* 0x0000000406047221 */ /* 0x000fe20000010000 */
[----:B-1----:R-:W-:Y:S01]  /*ab20*/  FADD.FTZ R6, R0, R5 ;  /* 0x0000000500067221 */ /* 0x002fe20000010000 */
[----:B----4-:R-:W-:-:S04]  /*ab30*/  F2FP.F16.F32.PACK_AB R0, R8, R0 ;  /* 0x000000000800723e */ /* 0x010fc800000000ff */
[----:B------:R-:W-:Y:S01]  /*ab40*/  PRMT R142, R0, 0x7610, R142 ;  /* 0x00007610008e7816 */ /* 0x000fe2000000008e */
[----:B------:R-:W-:-:S04]  /*ab50*/  FADD.FTZ R2, R28, R7 ;  /* 0x000000071c027221 */ /* 0x000fc80000010000 */
[----:B------:R-:W-:Y:S02]  /*ab60*/  @!P1 HADD2 R22, -R142.H0_H0, -RZ.H0_H0 ;  /* 0xa00000ff8e169230 */ /* 0x000fe40000000900 */
[----:B------:R-:W-:Y:S01]  /*ab70*/  FADD.FTZ R7, R15, R12 ;  /* 0x0000000c0f077221 */ /* 0x000fe20000010000 */
[----:B------:R-:W-:Y:S01]  /*ab80*/  PRMT R141, R0, 0x7632, R141 ;  /* 0x00007632008d7816 */ /* 0x000fe2000000008d */
[----:B------:R-:W-:Y:S01]  /*ab90*/  IMAD.MOV.U32 R66, RZ, RZ, R83 ;  /* 0x000000ffff427224 */ /* 0x000fe200078e0053 */
[----:B------:R-:W-:Y:S01]  /*aba0*/  PRMT R15, R22, 0x7610, R15 ;  /* 0x00007610160f7816 */ /* 0x000fe2000000000f */
[----:B------:R-:W-:Y:S02]  /*abb0*/  IMAD.MOV.U32 R83, RZ, RZ, R50 ;  /* 0x000000ffff537224 */ /* 0x000fe400078e0032 */
[----:B------:R-:W-:Y:S01]  /*abc0*/  IMAD.MOV.U32 R50, RZ, RZ, R220 ;  /* 0x000000ffff327224 */ /* 0x000fe200078e00dc */
[----:B------:R-:W-:Y:S02]  /*abd0*/  PRMT R220, R142, 0x5410, R141 ;  /* 0x000054108edc7816 */ /* 0x000fe4000000008d */
[----:B------:R-:W-:-:S02]  /*abe0*/  @!P1 PRMT R142, R15, 0x5410, RZ ;  /* 0x000054100f8e9816 */ /* 0x000fc400000000ff */
[----:B------:R2:W4:Y:S01]  /*abf0*/  LDL.LU.S16 R15, [R1+0xc4] ;  /* 0x0000c400010f7983 */ /* 0x0005220000300600 */
[----:B------:R-:W-:-:S04]  /*ac00*/  PRMT R0, R56, 0x7773, RZ ;  /* 0x0000777338007816 */ /* 0x000fc800000000ff */
[----:B------:R-:W-:Y:S01]  /*ac10*/  ISETP.GT.U32.AND P1, PT, R0, UR6, PT ;  /* 0x0000000600007c0c */ /* 0x000fe2000bf24070 */
[----:B------:R-:W-:Y:S02]  /*ac20*/  IMAD.MOV.U32 R77, RZ, RZ, R83 ;  /* 0x000000ffff4d7224 */ /* 0x000fe400078e0053 */
[----:B------:R-:W-:Y:S02]  /*ac30*/  IMAD.MOV.U32 R83, RZ, RZ, R61 ;  /* 0x000000ffff537224 */ /* 0x000fe400078e003d */
[----:B------:R-:W-:Y:S02]  /*ac40*/  IMAD.MOV.U32 R121, RZ, RZ, R66 ;  /* 0x000000ffff797224 */ /* 0x000fe400078e0042 */
[----:B------:R-:W-:Y:S02]  /*ac50*/  IMAD.MOV.U32 R61, RZ, RZ, R67 ;  /* 0x000000ffff3d7224 */ /* 0x000fe400078e0043 */
[----:B------:R-:W-:Y:S01]  /*ac60*/  IMAD.WIDE.U32 R66, R19, -0x2daee0ad, RZ ;  /* 0xd2511f5313427825 */ /* 0x000fe200078e00ff */
[----:B------:R-:W-:-:S03]  /*ac70*/  PRMT R217, R161, 0x7632, R217 ;  /* 0x00007632a1d97816 */ /* 0x000fc600000000d9 */
[----:B---3--:R-:W-:-:S05]  /*ac80*/  @P1 HADD2 R21, -R161.H1_H1, -RZ.H0_H0 ;  /* 0xa00000ffa1151230 */ /* 0x008fca0000000d00 */
[----:B------:R-:W-:-:S04]  /*ac90*/  PRMT R19, R21, 0x7610, R19 ;  /* 0x0000761015137816 */ /* 0x000fc80000000013 */
[----:B------:R-:W-:Y:S02]  /*aca0*/  @P1 PRMT R217, R19, 0x5410, RZ ;  /* 0x0000541013d91816 */ /* 0x000fe400000000ff */
[----:B------:R2:W3:Y:S01]  /*acb0*/  LDL.LU.S16 R19, [R1+0xc8] ;  /* 0x0000c80001137983 */ /* 0x0004e20000300600 */
[----:B------:R-:W-:Y:S01]  /*acc0*/  LOP3.LUT R57, R10, UR7, R67, 0x96, !PT ;  /* 0x000000070a397c12 */ /* 0x000fe2000f8e9643 */
[----:B------:R-:W-:Y:S01]  /*acd0*/  FADD.FTZ R7, R18, R7 ;  /* 0x0000000712077221 */ /* 0x000fe20000010000 */
[----:B------:R-:W-:Y:S02]  /*ace0*/  MUFU.EX2 R10, R182 ;  /* 0x000000b6000a7308 */ /* 0x000fe40000000800 */
[----:B------:R-:W-:Y:S02]  /*acf0*/  LOP3.LUT R0, R57, 0xff, RZ, 0xc0, !PT ;  /* 0x000000ff39007812 */ /* 0x000fe400078ec0ff */
[----:B------:R-:W1:Y:S02]  /*ad00*/  MUFU.EX2 R18, R187 ;  /* 0x000000bb00127308 */ /* 0x000e640000000800 */
[----:B------:R-:W-:-:S02]  /*ad10*/  ISETP.LE.U32.AND P0, PT, R0, UR6, PT ;  /* 0x0000000600007c0c */ /* 0x000fc4000bf03070 */
[----:B------:R-:W-:Y:S02]  /*ad20*/  SHF.R.U32.HI R0, RZ, 0x18, R65 ;  /* 0x00000018ff007819 */ /* 0x000fe40000011641 */
[----:B-1----:R-:W-:-:S09]  /*ad30*/  F2FP.F16.F32.PACK_AB R187, R18, R10 ;  /* 0x0000000a12bb723e */ /* 0x002fd200000000ff */
[----:B----4-:R-:W-:Y:S01]  /*ad40*/  @!P0 HADD2 R15, -R187.H0_H0, -RZ.H0_H0 ;  /* 0xa00000ffbb0f8230 */ /* 0x010fe20000000900 */
[----:B------:R-:W-:-:S04]  /*ad50*/  ISETP.LE.U32.AND P1, PT, R0, UR6, PT ;  /* 0x0000000600007c0c */ /* 0x000fc8000bf23070 */
[----:B------:R-:W-:Y:S02]  /*ad60*/  PRMT R0, R15, 0x7610, R0 ;  /* 0x000076100f007816 */ /* 0x000fe40000000000 */
[----:B------:R-:W-:Y:S01]  /*ad70*/  PRMT R221, R187, 0x7610, R221 ;  /* 0x00007610bbdd7816 */ /* 0x000fe200000000dd */
[----:B------:R2:W4:Y:S01]  /*ad80*/  LDL.LU.S16 R15, [R1+0xd8] ;  /* 0x0000d800010f7983 */ /* 0x0005220000300600 */
[----:B------:R-:W-:Y:S02]  /*ad90*/  @!P0 PRMT R221, R0, 0x5410, RZ ;  /* 0x0000541000dd8816 */ /* 0x000fe400000000ff */
[----:B------:R-:W-:-:S04]  /*ada0*/  LOP3.LUT R0, R57, 0xffff, RZ, 0xc0, !PT ;  /* 0x0000ffff39007812 */ /* 0x000fc800078ec0ff */
[----:B------:R-:W-:-:S04]  /*adb0*/  SHF.R.U32.HI R0, RZ, 0x8, R0 ;  /* 0x00000008ff007819 */ /* 0x000fc80000011600 */
[----:B------:R-:W-:-:S04]  /*adc0*/  LOP3.LUT R0, R0, 0xffff, RZ, 0xc0, !PT ;  /* 0x0000ffff00007812 */ /* 0x000fc800078ec0ff */
[----:B------:R-:W-:Y:S02]  /*add0*/  ISETP.LE.U32.AND P0, PT, R0, UR6, PT ;  /* 0x0000000600007c0c */ /* 0x000fe4000bf03070 */
[----:B------:R-:W-:-:S11]  /*ade0*/  PRMT R218, R187, 0x7632, R218 ;  /* 0x00007632bbda7816 */ /* 0x000fd600000000da */
[----:B---3--:R-:W-:-:S05]  /*adf0*/  @!P0 HADD2 R19, -R187.H1_H1, -RZ.H0_H0 ;  /* 0xa00000ffbb138230 */ /* 0x008fca0000000d00 */
[----:B------:R-:W-:-:S04]  /*ae00*/  PRMT R5, R19, 0x7610, R5 ;  /* 0x0000761013057816 */ /* 0x000fc80000000005 */
[----:B------:R-:W-:Y:S01]  /*ae10*/  @!P0 PRMT R218, R5, 0x5410, RZ ;  /* 0x0000541005da8816 */ /* 0x000fe200000000ff */
[----:B------:R-:W-:Y:S02]  /*ae20*/  FADD.FTZ R5, R13, R4 ;  /* 0x000000040d057221 */ /* 0x000fe40000010000 */
[----:B------:R2:W3:Y:S01]  /*ae30*/  LDL.LU.S16 R13, [R1+0xdc] ;  /* 0x0000dc00010d7983 */ /* 0x0004e20000300600 */
[----:B------:R-:W-:Y:S01]  /*ae40*/  FADD.FTZ R2, R3, R2 ;  /* 0x0000000203027221 */ /* 0x000fe20000010000 */
[----:B------:R-:W-:Y:S01]  /*ae50*/  PRMT R0, R57, 0x7632, R0 ;  /* 0x0000763239007816 */ /* 0x000fe20000000000 */
[----:B------:R-:W-:Y:S03]  /*ae60*/  MUFU.EX2 R19, R156 ;  /* 0x0000009c00137308 */ /* 0x000fe60000000800 */
[----:B------:R-:W-:-:S04]  /*ae70*/  LOP3.LUT R0, R0, 0xff, RZ, 0xc0, !PT ;  /* 0x000000ff00007812 */ /* 0x000fc800078ec0ff */
[----:B------:R-:W-:Y:S01]  /*ae80*/  ISETP.LE.U32.AND P0, PT, R0, UR6, PT ;  /* 0x0000000600007c0c */ /* 0x000fe2000bf03070 */
[----:B----4-:R-:W-:-:S05]  /*ae90*/  @!P1 HADD2 R15, -R141.H0_H0, -RZ.H0_H0 ;  /* 0xa00000ff8d0f9230 */ /* 0x010fca0000000900 */
[----:B------:R-:W-:Y:S02]  /*aea0*/  PRMT R3, R15, 0x7610, R3 ;  /* 0x000076100f037816 */ /* 0x000fe40000000003 */
[----:B------:R-:W1:Y:S02]  /*aeb0*/  MUFU.EX2 R15, R134 ;  /* 0x00000086000f7308 */ /* 0x000e640000000800 */
[----:B-1----:R-:W-:-:S04]  /*aec0*/  F2FP.F16.F32.PACK_AB R182, R19, R15 ;  /* 0x0000000f13b6723e */ /* 0x002fc800000000ff */
[----:B------:R-:W-:Y:S01]  /*aed0*/  PRMT R215, R182, 0x7610, R215 ;  /* 0x00007610b6d77816 */ /* 0x000fe200000000d7 */
[----:B---3--:R-:W-:-:S05]  /*aee0*/  @!P0 HADD2 R13, -R182.H0_H0, -RZ.H0_H0 ;  /* 0xa00000ffb60d8230 */ /* 0x008fca0000000900 */
[----:B------:R-:W-:-:S04]  /*aef0*/  PRMT R20, R13, 0x7610, R20 ;  /* 0x000076100d147816 */ /* 0x000fc80000000014 */
[----:B------:R-:W-:Y:S02]  /*af00*/  @!P0 PRMT R215, R20, 0x5410, RZ ;  /* 0x0000541014d78816 */ /* 0x000fe400000000ff */
[----:B------:R2:W3:Y:S01]  /*af10*/  LDL.LU.S16 R20, [R1+0xe0] ;  /* 0x0000e00001147983 */ /* 0x0004e20000300600 */
[----:B------:R-:W-:Y:S01]  /*af20*/  FADD.FTZ R4, R11, R2 ;  /* 0x000000020b047221 */ /* 0x000fe20000010000 */
[----:B------:R-:W-:Y:S02]  /*af30*/  SHF.R.U32.HI R2, RZ, 0x18, R57 ;  /* 0x00000018ff027819 */ /* 0x000fe40000011639 */
[----:B------:R-:W-:Y:S02]  /*af40*/  @!P1 PRMT R141, R3, 0x5410, RZ ;  /* 0x00005410038d9816 */ /* 0x000fe400000000ff */
[----:B------:R-:W-:Y:S02]  /*af50*/  ISETP.LE.U32.AND P1, PT, R2, UR6, PT ;  /* 0x0000000602007c0c */ /* 0x000fe4000bf23070 */
[----:B------:R-:W-:Y:S01]  /*af60*/  PRMT R200, R182, 0x7632, R200 ;  /* 0x00007632b6c87816 */ /* 0x000fe200000000c8 */
[----:B------:R-:W1:Y:S01]  /*af70*/  MUFU.EX2 R0, R77 ;  /* 0x0000004d00007308 */ /* 0x000e620000000800 */
[----:B------:R-:W-:-:S09]  /*af80*/  IMAD.MOV.U32 R2, RZ, RZ, R66 ;  /* 0x000000ffff027224 */ /* 0x000fd200078e0042 */
[----:B---3--:R-:W-:-:S05]  /*af90*/  @!P1 HADD2 R20, -R182.H1_H1, -RZ.H0_H0 ;  /* 0xa00000ffb6149230 */ /* 0x008fca0000000d00 */
[----:B------:R-:W-:Y:S02]  /*afa0*/  PRMT R12, R20, 0x7610, R12 ;  /* 0x00007610140c7816 */ /* 0x000fe4000000000c */
[----:B------:R2:W3:Y:S02]  /*afb0*/  LDL.LU.S16 R20, [R1+0xe4] ;  /* 0x0000e40001147983 */ /* 0x0004e40000300600 */
[----:B------:R-:W-:Y:S02]  /*afc0*/  @!P1 PRMT R200, R12, 0x5410, RZ ;  /* 0x000054100cc89816 */ /* 0x000fe400000000ff */
[----:B------:R2:W4:Y:S01]  /*afd0*/  LDL.LU.S16 R12, [R1+0xe8] ;  /* 0x0000e800010c7983 */ /* 0x0005220000300600 */
[----:B------:R-:W1:Y:S01]  /*afe0*/  MUFU.EX2 R3, R121 ;  /* 0x0000007900037308 */ /* 0x000e620000000800 */
[----:B------:R-:W-:-:S03]  /*aff0*/  LOP3.LUT R2, R2, 0xff, RZ, 0xc0, !PT ;  /* 0x000000ff02027812 */ /* 0x000fc600078ec0ff */
[----:B------:R-:W-:Y:S04]  /*b000*/  MUFU.EX2 R13, R208 ;  /* 0x000000d0000d7308 */ /* 0x000fe80000000800 */
[----:B------:R-:W2:Y:S01]  /*b010*/  MUFU.EX2 R21, R214 ;  /* 0x000000d600157308 */ /* 0x000ea20000000800 */
[----:B------:R-:W-:Y:S01]  /*b020*/  ISETP.LE.U32.AND P0, PT, R2, UR6, PT ;  /* 0x0000000602007c0c */ /* 0x000fe2000bf03070 */
[----:B------:R-:W-:Y:S01]  /*b030*/  FADD.FTZ R6, R8, R6 ;  /* 0x0000000608067221 */ /* 0x000fe20000010000 */
[----:B------:R-:W-:Y:S01]  /*b040*/  FADD.FTZ R8, R9, R4 ;  /* 0x0000000409087221 */ /* 0x000fe20000010000 */
[----:B-1----:R-:W-:Y:S01]  /*b050*/  FADD.FTZ R4, R0, R7 ;  /* 0x0000000700047221 */ /* 0x002fe20000010000 */
[----:B------:R-:W-:-:S04]  /*b060*/  F2FP.F16.F32.PACK_AB R0, R3, R0 ;  /* 0x000000000300723e */ /* 0x000fc800000000ff */
[C---:B------:R-:W-:Y:S02]  /*b070*/  PRMT R140, R0.reuse, 0x7610, R140 ;  /* 0x00007610008c7816 */ /* 0x040fe4000000008c */
[----:B--2---:R-:W-:Y:S01]  /*b080*/  F2FP.F16.F32.PACK_AB R181, R21, R13 ;  /* 0x0000000d15b5723e */ /* 0x004fe200000000ff */
[----:B------:R-:W-:Y:S01]  /*b090*/  IMAD.MOV.U32 R121, RZ, RZ, R83 ;  /* 0x000000ffff797224 */ /* 0x000fe200078e0053 */
[----:B------:R-:W-:Y:S01]  /*b0a0*/  PRMT R135, R0, 0x7632, R135 ;  /* 0x0000763200877816 */ /* 0x000fe20000000087 */
[----:B------:R-:W-:Y:S01]  /*b0b0*/  IMAD.MOV.U32 R83, RZ, RZ, R105 ;  /* 0x000000ffff537224 */ /* 0x000fe200078e0069 */
[----:B------:R-:W-:Y:S01]  /*b0c0*/  PRMT R209, R181, 0x7610, R209 ;  /* 0x00007610b5d17816 */ /* 0x000fe200000000d1 */
[----:B------:R-:W-:Y:S02]  /*b0d0*/  IMAD.MOV.U32 R105, RZ, RZ, R70 ;  /* 0x000000ffff697224 */ /* 0x000fe400078e0046 */
[----:B------:R-:W-:Y:S01]  /*b0e0*/  IMAD.MOV.U32 R70, RZ, RZ, R252 ;  /* 0x000000ffff467224 */ /* 0x000fe200078e00fc */
[----:B------:R-:W-:Y:S01]  /*b0f0*/  PRMT R252, R140, 0x5410, R135 ;  /* 0x000054108cfc7816 */ /* 0x000fe20000000087 */
[----:B---3--:R-:W-:-:S02]  /*b100*/  @!P0 HADD2 R20, -R181.H0_H0, -RZ.H0_H0 ;  /* 0xa00000ffb5148230 */ /* 0x008fc40000000900 */
[----:B----4-:R-:W-:-:S03]  /*b110*/  @!P5 HADD2 R12, -R140.H0_H0, -RZ.H0_H0 ;  /* 0xa00000ff8c0cd230 */ /* 0x010fc60000000900 */
[----:B------:R-:W-:Y:S02]  /*b120*/  PRMT R9, R20, 0x7610, R9 ;  /* 0x0000761014097816 */ /* 0x000fe40000000009 */
[----:B------:R-:W-:Y:S02]  /*b130*/  PRMT R2, R12, 0x7610, R2 ;  /* 0x000076100c027816 */ /* 0x000fe40000000002 */
[----:B------:R-:W-:Y:S02]  /*b140*/  @!P0 PRMT R209, R9, 0x5410, RZ ;  /* 0x0000541009d18816 */ /* 0x000fe400000000ff */
[----:B------:R-:W-:Y:S01]  /*b150*/  @!P5 PRMT R140, R2, 0x5410, RZ ;  /* 0x00005410028cd816 */ /* 0x000fe200000000ff */
[----:B------:R1:W2:Y:S04]  /*b160*/  LDL.LU.S16 R9, [R1+0xec] ;  /* 0x0000ec0001097983 */ /* 0x0002a80000300600 */
[----:B------:R1:W3:Y:S04]  /*b170*/  LDL.LU.S16 R2, [R1+0xf0] ;  /* 0x0000f00001027983 */ /* 0x0002e80000300600 */
[----:B------:R1:W4:Y:S04]  /*b180*/  LDL.LU.S16 R23, [R1+0xf4] ;  /* 0x0000f40001177983 */ /* 0x0003280000300600 */
[----:B------:R1:W4:Y:S01]  /*b190*/  LDL.LU.S16 R22, [R1+0xf8] ;  /* 0x0000f80001167983 */ /* 0x0003220000300600 */
[----:B------:R-:W-:-:S04]  /*b1a0*/  PRMT R0, R64, 0x7771, RZ ;  /* 0x0000777140007816 */ /* 0x000fc800000000ff */
[----:B------:R-:W-:Y:S02]  /*b1b0*/  ISETP.GT.U32.AND P1, PT, R0, UR6, PT ;  /* 0x0000000600007c0c */ /* 0x000fe4000bf24070 */
[----:B------:R-:W-:-:S04]  /*b1c0*/  PRMT R0, R66, 0x7771, RZ ;  /* 0x0000777142007816 */ /* 0x000fc800000000ff */
[----:B------:R-:W-:Y:S01]  /*b1d0*/  ISETP.GT.U32.AND P0, PT, R0, UR6, PT ;  /* 0x0000000600007c0c */ /* 0x000fe2000bf04070 */
[----:B------:R-:W-:Y:S01]  /*b1e0*/  FADD.FTZ R5, R14, R5 ;  /* 0x000000050e057221 */ /* 0x000fe20000010000 */
[----:B------:R-:W-:Y:S01]  /*b1f0*/  PRMT R208, R181, 0x7632, R208 ;  /* 0x00007632b5d07816 */ /* 0x000fe200000000d0 */
[----:B------:R-:W-:Y:S04]  /*b200*/  MUFU.EX2 R12, R199 ;  /* 0x000000c7000c7308 */ /* 0x000fe80000000800 */
[----:B------:R-:W1:Y:S02]  /*b210*/  MUFU.EX2 R20, R157 ;  /* 0x0000009d00147308 */ /* 0x000e640000000800 */
[----:B-1----:R-:W-:-:S04]  /*b220*/  F2FP.F16.F32.PACK_AB R178, R20, R12 ;  /* 0x0000000c14b2723e */ /* 0x002fc800000000ff */
[----:B------:R-:W-:Y:S01]  /*b230*/  PRMT R199, R178, 0x7610, R199 ;  /* 0x00007610b2c77816 */ /* 0x000fe200000000c7 */
[----:B--2---:R-:W-:Y:S02]  /*b240*/  @P0 HADD2 R9, -R181.H1_H1, -RZ.H0_H0 ;  /* 0xa00000ffb5090230 */ /* 0x004fe40000000d00 */
[----:B---3--:R-:W-:-:S03]  /*b250*/  @P1 HADD2 R2, -R135.H0_H0, -RZ.H0_H0 ;  /* 0xa00000ff87021230 */ /* 0x008fc60000000900 */
[----:B------:R-:W-:Y:S01]  /*b260*/  PRMT R7, R9, 0x7610, R7 ;  /* 0x0000761009077816 */ /* 0x000fe20000000007 */
[----:B------:R-:W-:Y:S02]  /*b270*/  FADD.FTZ R9, R16, R5 ;  /* 0x0000000510097221 */ /* 0x000fe40000010000 */
[----:B------:R1:W2:Y:S01]  /*b280*/  LDL.LU.S16 R5, [R1+0xfc] ;  /* 0x0000fc0001057983 */ /* 0x0002a20000300600 */
[----:B------:R-:W-:Y:S02]  /*b290*/  PRMT R0, R2, 0x7610, R0 ;  /* 0x0000761002007816 */ /* 0x000fe40000000000 */
[----:B------:R-:W3:Y:S02]  /*b2a0*/  MUFU.EX2 R2, R251 ;  /* 0x000000fb00027308 */ /* 0x000ee40000000800 */
[----:B------:R-:W-:Y:S02]  /*b2b0*/  @P1 PRMT R135, R0, 0x5410, RZ ;  /* 0x0000541000871816 */ /* 0x000fe400000000ff */
[----:B------:R-:W4:Y:S01]  /*b2c0*/  MUFU.EX2 R0, R121 ;  /* 0x0000007900007308 */ /* 0x000f220000000800 */
[----:B------:R-:W-:Y:S01]  /*b2d0*/  @P0 PRMT R208, R7, 0x5410, RZ ;  /* 0x0000541007d00816 */ /* 0x000fe200000000ff */
[----:B------:R-:W-:Y:S01]  /*b2e0*/  FADD.FTZ R7, R3, R4 ;  /* 0x0000000403077221 */ /* 0x000fe20000010000 */
[----:B------:R-:W-:-:S02]  /*b2f0*/  PRMT R4, R66, 0x7772, RZ ;  /* 0x0000777242047816 */ /* 0x000fc400000000ff */
[----:B------:R-:W-:Y:S02]  /*b300*/  PRMT R3, R64, 0x7772, RZ ;  /* 0x0000777240037816 */ /* 0x000fe400000000ff */
[----:B------:R-:W-:Y:S02]  /*b310*/  ISETP.GT.U32.AND P0, PT, R4, UR6, PT ;  /* 0x0000000604007c0c */ /* 0x000fe4000bf04070 */
[----:B------:R-:W-:Y:S01]  /*b320*/  ISETP.GT.U32.AND P5, PT, R3, UR6, PT ;  /* 0x0000000603007c0c */ /* 0x000fe2000bfa4070 */
[----:B---3--:R-:W-:-:S04]  /*b330*/  FADD.FTZ R3, R2, R6 ;  /* 0x0000000602037221 */ /* 0x008fc80000010000 */
[C---:B----4-:R-:W-:Y:S01]  /*b340*/  FADD.FTZ R6, R0.reuse, R3 ;  /* 0x0000000300067221 */ /* 0x050fe20000010000 */
[----:B------:R-:W-:-:S04]  /*b350*/  F2FP.F16.F32.PACK_AB R0, R0, R2 ;  /* 0x000000020000723e */ /* 0x000fc800000000ff */
[----:B------:R-:W-:Y:S01]  /*b360*/  PRMT R128, R0, 0x7610, R128 ;  /* 0x0000761000807816 */ /* 0x000fe20000000080 */
[----:B------:R-:W-:Y:S01]  /*b370*/  @P0 HADD2 R23, -R178.H0_H0, -RZ.H0_H0 ;  /* 0xa00000ffb2170230 */ /* 0x000fe20000000900 */
[----:B------:R-:W-:-:S03]  /*b380*/  PRMT R2, R64, 0x7773, RZ ;  /* 0x0000777340027816 */ /* 0x000fc600000000ff */
[----:B------:R-:W-:Y:S01]  /*b390*/  @P5 HADD2 R22, -R128.H0_H0, -RZ.H0_H0 ;  /* 0xa00000ff80165230 */ /* 0x000fe20000000900 */
[----:B------:R-:W-:Y:S02]  /*b3a0*/  PRMT R14, R23, 0x7610, R14 ;  /* 0x00007610170e7816 */ /* 0x000fe4000000000e */
[----:B------:R-:W-:Y:S02]  /*b3b0*/  ISETP.GT.U32.AND P1, PT, R2, UR6, PT ;  /* 0x0000000602007c0c */ /* 0x000fe4000bf24070 */
[----:B------:R-:W-:Y:S02]  /*b3c0*/  PRMT R2, R22, 0x7610, R2 ;  /* 0x0000761016027816 */ /* 0x000fe40000000002 */
[----:B------:R-:W-:Y:S01]  /*b3d0*/  @P0 PRMT R199, R14, 0x5410, RZ ;  /* 0x000054100ec70816 */ /* 0x000fe200000000ff */
[----:B------:R1:W3:Y:S04]  /*b3e0*/  LDL.LU.S16 R22, [R1+0x108] ;  /* 0x0001080001167983 */ /* 0x0002e80000300600 */
[----:B------:R1:W4:Y:S01]  /*b3f0*/  LDL.LU.S16 R14, [R1+0x104] ;  /* 0x00010400010e7983 */ /* 0x0003220000300600 */
[----:B------:R-:W-:Y:S01]  /*b400*/  PRMT R114, R0, 0x7632, R114 ;  /* 0x0000763200727816 */ /* 0x000fe20000000072 */
[----:B------:R-:W-:Y:S03]  /*b410*/  MUFU.EX2 R4, R83 ;  /* 0x0000005300047308 */ /* 0x000fe60000000800 */
[----:B------:R-:W-:Y:S01]  /*b420*/  PRMT R214, R128, 0x5410, R114 ;  /* 0x0000541080d67816 */ /* 0x000fe20000000072 */
[----:B------:R-:W1:Y:S01]  /*b430*/  MUFU.EX2 R3, R105 ;  /* 0x0000006900037308 */ /* 0x000e620000000800 */
[----:B--2---:R-:W-:-:S05]  /*b440*/  @P1 HADD2 R5, -R114.H0_H0, -RZ.H0_H0 ;  /* 0xa00000ff72051230 */ /* 0x004fca0000000900 */
[----:B------:R-:W-:-:S04]  /*b450*/  PRMT R11, R5, 0x7610, R11 ;  /* 0x00007610050b7816 */ /* 0x000fc8000000000b */
[----:B------:R-:W-:Y:S02]  /*b460*/  @P1 PRMT R114, R11, 0x5410, RZ ;  /* 0x000054100b721816 */ /* 0x000fe400000000ff */
[----:B------:R2:W2:Y:S01]  /*b470*/  LDL.LU.S16 R11, [R1+0x100] ;  /* 0x00010000010b7983 */ /* 0x0004a20000300600 */
[----:B------:R-:W-:-:S04]  /*b480*/  LOP3.LUT R5, R73, 0xff, RZ, 0xc0, !PT ;  /* 0x000000ff49057812 */ /* 0x000fc800078ec0ff */
[----:B------:R-:W-:Y:S02]  /*b490*/  ISETP.LE.U32.AND P0, PT, R5, UR6, PT ;  /* 0x0000000605007c0c */ /* 0x000fe4000bf03070 */
[----:B-1----:R-:W-:-:S04]  /*b4a0*/  F2FP.F16.F32.PACK_AB R5, R3, R4 ;  /* 0x000000040305723e */ /* 0x002fc800000000ff */
[C---:B------:R-:W-:Y:S02]  /*b4b0*/  PRMT R157, R5.reuse, 0x7632, R157 ;  /* 0x00007632059d7816 */ /* 0x040fe4000000009d */
[----:B------:R-:W-:-:S03]  /*b4c0*/  PRMT R133, R5, 0x7610, R133 ;  /* 0x0000761005857816 */ /* 0x000fc60000000085 */
[----:B----4-:R-:W-:-:S05]  /*b4d0*/  @!P4 HADD2 R14, -R157.H0_H0, -RZ.H0_H0 ;  /* 0xa00000ff9d0ec230 */ /* 0x010fca0000000900 */
[----:B------:R-:W-:Y:S02]  /*b4e0*/  PRMT R5, R14, 0x7610, R5 ;  /* 0x000076100e057816 */ /* 0x000fe40000000005 */
[----:B------:R1:W4:Y:S01]  /*b4f0*/  LDL.LU.S16 R14, [R1+0x10c] ;  /* 0x00010c00010e7983 */ /* 0x0003220000300600 */
[----:B------:R-:W-:Y:S01]  /*b500*/  @P5 PRMT R128, R2, 0x5410, RZ ;  /* 0x0000541002805816 */ /* 0x000fe200000000ff */
[----:B------:R-:W-:Y:S04]  /*b510*/  MUFU.EX2 R0, R109 ;  /* 0x0000006d00007308 */ /* 0x000fe80000000800 */
[----:B------:R-:W3:Y:S01]  /*b520*/  MUFU.EX2 R2, R61 ;  /* 0x0000003d00027308 */ /* 0x000ee20000000800 */
[----:B------:R-:W-:Y:S01]  /*b530*/  FADD.FTZ R7, R4, R7 ;  /* 0x0000000704077221 */ /* 0x000fe20000010000 */
[----:B------:R-:W-:Y:S01]  /*b540*/  SHF.R.U32.HI R4, RZ, 0x18, R73 ;  /* 0x00000018ff047819 */ /* 0x000fe20000011649 */
[----:B---3--:R-:W-:Y:S01]  /*b550*/  FADD.FTZ R6, R2, R6 ;  /* 0x0000000602067221 */ /* 0x008fe20000010000 */
[----:B------:R-:W-:-:S04]  /*b560*/  F2FP.F16.F32.PACK_AB R2, R0, R2 ;  /* 0x000000020002723e */ /* 0x000fc800000000ff */
[----:B------:R-:W-:Y:S02]  /*b570*/  PRMT R156, R2, 0x7610, R156 ;  /* 0x00007610029c7816 */ /* 0x000fe4000000009c */
[----:B------:R-:W-:Y:S01]  /*b580*/  ISETP.LE.U32.AND P1, PT, R4, UR6, PT ;  /* 0x0000000604007c0c */ /* 0x000fe2000bf23070 */
[----:B------:R-:W-:Y:S01]  /*b590*/  FADD.FTZ R8, R17, R8 ;  /* 0x0000000811087221 */ /* 0x000fe20000010000 */
[----:B------:R-:W-:Y:S01]  /*b5a0*/  PRMT R134, R2, 0x7632, R134 ;  /* 0x0000763202867816 */ /* 0x000fe20000000086 */
[----:B------:R-:W-:Y:S02]  /*b5b0*/  IMAD.MOV.U32 R61, RZ, RZ, R85 ;  /* 0x000000ffff3d7224 */ /* 0x000fe400078e0055 */
[----:B------:R-:W-:Y:S02]  /*b5c0*/  IMAD.MOV.U32 R85, RZ, RZ, R50 ;  /* 0x000000ffff557224 */ /* 0x000fe400078e0032 */
[----:B------:R-:W-:Y:S01]  /*b5d0*/  IMAD.MOV.U32 R50, RZ, RZ, R238 ;  /* 0x000000ffff327224 */ /* 0x000fe200078e00ee */
[----:B------:R-:W-:Y:S01]  /*b5e0*/  PRMT R238, R156, 0x5410, R134 ;  /* 0x000054109cee7816 */ /* 0x000fe20000000086 */
[----:B------:R3:W-:Y:S01]  /*b5f0*/  MUFU.EX2 R2, R69 ;  /* 0x0000004500027308 */ /* 0x0007e20000000800 */
[----:B------:R-:W-:Y:S01]  /*b600*/  @!P0 HADD2 R22, -R133.H0_H0, -RZ.H0_H0 ;  /* 0xa00000ff85168230 */ /* 0x000fe20000000900 */
[----:B---3--:R1:W3:Y:S01]  /*b610*/  LDL.LU.S16 R69, [R1+0x11c] ;  /* 0x00011c0001457983 */ /* 0x0082e20000300600 */
[----:B------:R-:W-:Y:S01]  /*b620*/  FADD.FTZ R9, R10, R9 ;  /* 0x000000090a097221 */ /* 0x000fe20000010000 */
[----:B------:R-:W-:-:S02]  /*b630*/  IMAD.MOV.U32 R109, RZ, RZ, R87 ;  /* 0x000000ffff6d7224 */ /* 0x000fc400078e0057 */
[----:B------:R-:W-:Y:S01]  /*b640*/  PRMT R10, R22, 0x7610, R10 ;  /* 0x00007610160a7816 */ /* 0x000fe2000000000a */
[----:B------:R-:W-:Y:S02]  /*b650*/  IMAD.MOV.U32 R87, RZ, RZ, R86 ;  /* 0x000000ffff577224 */ /* 0x000fe400078e0056 */
[----:B------:R-:W-:Y:S02]  /*b660*/  IMAD.MOV.U32 R86, RZ, RZ, R195 ;  /* 0x000000ffff567224 */ /* 0x000fe400078e00c3 */
[----:B------:R-:W-:Y:S01]  /*b670*/  IMAD.MOV.U32 R195, RZ, RZ, R219 ;  /* 0x000000ffffc37224 */ /* 0x000fe200078e00db */
[----:B------:R-:W-:Y:S02]  /*b680*/  PRMT R219, R133, 0x5410, R157 ;  /* 0x0000541085db7816 */ /* 0x000fe4000000009d */
[----:B------:R-:W-:Y:S01]  /*b690*/  @!P0 PRMT R133, R10, 0x5410, RZ ;  /* 0x000054100a858816 */ /* 0x000fe200000000ff */
[----:B------:R-:W-:Y:S01]  /*b6a0*/  FADD.FTZ R10, R3, R7 ;  /* 0x00000007030a7221 */ /* 0x000fe20000010000 */
[----:B--2---:R-:W-:-:S05]  /*b6b0*/  @!P3 HADD2 R11, -R156.H0_H0, -RZ.H0_H0 ;  /* 0xa00000ff9c0bb230 */ /* 0x004fca0000000900 */
[----:B------:R-:W-:Y:S01]  /*b6c0*/  PRMT R4, R11, 0x7610, R4 ;  /* 0x000076100b047816 */ /* 0x000fe20000000004 */
[----:B------:R-:W-:Y:S01]  /*b6d0*/  FADD.FTZ R11, R15, R8 ;  /* 0x000000080f0b7221 */ /* 0x000fe20000010000 */
[----:B------:R-:W-:Y:S02]  /*b6e0*/  FADD.FTZ R8, R0, R6 ;  /* 0x0000000600087221 */ /* 0x000fe40000010000 */
[----:B------:R-:W-:Y:S01]  /*b6f0*/  @!P3 PRMT R156, R4, 0x5410, RZ ;  /* 0x00005410049cb816 */ /* 0x000fe200000000ff */
[----:B------:R-:W2:Y:S04]  /*b700*/  MUFU.EX2 R0, R53 ;  /* 0x0000003500007308 */ /* 0x000ea80000000800 */
[----:B------:R1:W-:Y:S02]  /*b710*/  MUFU.EX2 R4, R61 ;  /* 0x0000003d00047308 */ /* 0x0003e40000000800 */
[----:B-1----:R1:W3:Y:S04]  /*b720*/  LDL.LU.S16 R61, [R1+0x114] ;  /* 0x00011400013d7983 */ /* 0x0022e80000300600 */
[----:B------:R1:W3:Y:S01]  /*b730*/  LDL.LU.S16 R53, [R1+0x110] ;  /* 0x0001100001357983 */ /* 0x0002e20000300600 */
[----:B----4-:R-:W-:-:S05]  /*b740*/  @!P1 HADD2 R14, -R134.H0_H0, -RZ.H0_H0 ;  /* 0xa00000ff860e9230 */ /* 0x010fca0000000900 */
[----:B------:R-:W-:Y:S02]  /*b750*/  PRMT R7, R14, 0x7610, R7 ;  /* 0x000076100e077816 */ /* 0x000fe40000000007 */
[----:B------:R1:W4:Y:S04]  /*b760*/  LDL.LU.S16 R14, [R1+0x120] ;  /* 0x00012000010e7983 */ /* 0x0003280000300600 */
[----:B------:R1:W4:Y:S01]  /*b770*/  LDL.LU.S16 R15, [R1+0x118] ;  /* 0x00011800010f7983 */ /* 0x0003220000300600 */
[----:B------:R-:W-:Y:S02]  /*b780*/  @!P4 PRMT R157, R5, 0x5410, RZ ;  /* 0x00005410059dc816 */ /* 0x000fe400000000ff */
[----:B------:R-:W-:-:S04]  /*b790*/  PRMT R5, R58, 0x7771, RZ ;  /* 0x000077713a057816 */ /* 0x000fc800000000ff */
[----:B------:R-:W-:Y:S02]  /*b7a0*/  ISETP.GT.U32.AND P3, PT, R5, UR6, PT ;  /* 0x0000000605007c0c */ /* 0x000fe4000bf64070 */
[----:B------:R-:W-:-:S04]  /*b7b0*/  PRMT R5, R58, 0x7772, RZ ;  /* 0x000077723a057816 */ /* 0x000fc800000000ff */
[----:B------:R-:W-:Y:S02]  /*b7c0*/  ISETP.GT.U32.AND P0, PT, R5, UR6, PT ;  /* 0x0000000605007c0c */ /* 0x000fe4000bf04070 */
[----:B--2---:R-:W-:-:S04]  /*b7d0*/  F2FP.F16.F32.PACK_AB R5, R0, R2 ;  /* 0x000000020005723e */ /* 0x004fc800000000ff */
[----:B------:R-:W-:Y:S02]  /*b7e0*/  PRMT R130, R5, 0x7610, R130 ;  /* 0x0000761005827816 */ /* 0x000fe40000000082 */
[----:B------:R-:W-:Y:S02]  /*b7f0*/  @!P1 PRMT R134, R7, 0x5410, RZ ;  /* 0x0000541007869816 */ /* 0x000fe400000000ff */
[----:B------:R-:W-:Y:S01]  /*b800*/  PRMT R7, R58, 0x7773, RZ ;  /* 0x000077733a077816 */ /* 0x000fe200000000ff */
[----:B------:R-:W-:Y:S01]  /*b810*/  IMAD.MOV.U32 R22, RZ, RZ, R80 ;  /* 0x000000ffff167224 */ /* 0x000fe200078e0050 */
[----:B------:R-:W-:Y:S01]  /*b820*/  PRMT R129, R5, 0x7632, R129 ;  /* 0x0000763205817816 */ /* 0x000fe20000000081 */
[----:B------:R-:W-:Y:S01]  /*b830*/  IMAD.MOV.U32 R80, RZ, RZ, R87 ;  /* 0x000000ffff507224 */ /* 0x000fe200078e0057 */
[----:B------:R-:W-:Y:S01]  /*b840*/  ISETP.GT.U32.AND P1, PT, R7, UR6, PT ;  /* 0x0000000607007c0c */ /* 0x000fe2000bf24070 */
[----:B------:R-:W-:Y:S01]  /*b850*/  IMAD.MOV.U32 R87, RZ, RZ, R35 ;  /* 0x000000ffff577224 */ /* 0x000fe200078e0023 */
[----:B------:R-:W-:Y:S01]  /*b860*/  PRMT R5, R66, 0x7773, RZ ;  /* 0x0000777342057816 */ /* 0x000fe200000000ff */
[----:B------:R-:W-:-:S02]  /*b870*/  IMAD.MOV.U32 R35, RZ, RZ, R195 ;  /* 0x000000ffff237224 */ /* 0x000fc400078e00c3 */
[----:B------:R-:W-:Y:S01]  /*b880*/  IMAD.MOV.U32 R195, RZ, RZ, R213 ;  /* 0x000000ffffc37224 */ /* 0x000fe200078e00d5 */
[----:B------:R-:W-:Y:S01]  /*b890*/  PRMT R213, R130, 0x5410, R129 ;  /* 0x0000541082d57816 */ /* 0x000fe20000000081 */
[----:B------:R-:W2:Y:S01]  /*b8a0*/  MUFU.EX2 R3, R109 ;  /* 0x0000006d00037308 */ /* 0x000ea20000000800 */
[----:B------:R-:W-:Y:S02]  /*b8b0*/  PRMT R198, R178, 0x7632, R198 ;  /* 0x00007632b2c67816 */ /* 0x000fe400000000c6 */
[----:B--2---:R-:W-:-:S04]  /*b8c0*/  F2FP.F16.F32.PACK_AB R6, R3, R4 ;  /* 0x000000040306723e */ /* 0x004fc800000000ff */
[C---:B------:R-:W-:Y:S02]  /*b8d0*/  PRMT R132, R6.reuse, 0x7610, R132 ;  /* 0x0000761006847816 */ /* 0x040fe40000000084 */
[----:B------:R-:W-:Y:S01]  /*b8e0*/  PRMT R131, R6, 0x7632, R131 ;  /* 0x0000763206837816 */ /* 0x000fe20000000083 */
[----:B------:R-:W-:Y:S01]  /*b8f0*/  FADD.FTZ R4, R4, R10 ;  /* 0x0000000a04047221 */ /* 0x000fe20000010000 */
[----:B------:R-:W2:Y:S03]  /*b900*/  S2R R22, SR_CTAID.X ;  /* 0x0000000000167919 */ /* 0x000ea60000002500 */
[----:B------:R-:W-:-:S05]  /*b910*/  FADD.FTZ R3, R3, R4 ;  /* 0x0000000403037221 */ /* 0x000fca0000010000 */
[----:B------:R1:W-:Y:S01]  /*b920*/  STL [R1+0x340], R3 ;  /* 0x0003400301007387 */ /* 0x0003e20000100800 */
[----:B---3--:R-:W-:Y:S01]  /*b930*/  @!P2 HADD2 R69, -R132.H0_H0, -RZ.H0_H0 ;  /* 0xa00000ff8445a230 */ /* 0x008fe20000000900 */
[----:B------:R-:W-:-:S04]  /*b940*/  PRMT R251, R132, 0x5410, R131 ;  /* 0x0000541084fb7816 */ /* 0x000fc80000000083 */
[----:B------:R-:W-:Y:S01]  /*b950*/  PRMT R27, R69, 0x7610, R27 ;  /* 0x00007610451b7816 */ /* 0x000fe2000000001b */
[----:B------:R-:W-:-:S03]  /*b960*/  IMAD.MOV.U32 R23, RZ, RZ, R81 ;  /* 0x000000ffff177224 */ /* 0x000fc600078e0051 */
[----:B------:R-:W-:Y:S02]  /*b970*/  @!P2 PRMT R132, R27, 0x5410, RZ ;  /* 0x000054101b84a816 */ /* 0x000fe400000000ff */
[----:B------:R-:W-:-:S05]  /*b980*/  SHF.R.U32.HI R27, RZ, 0x5, R216 ;  /* 0x00000005ff1b7819 */ /* 0x000fca00000116d8 */
[----:B--2---:R-:W-:Y:S02]  /*b990*/  IMAD R22, R22, 0x8, R27 ;  /* 0x0000000816167824 */ /* 0x004fe400078e021b */
[----:B------:R-:W-:-:S04]  /*b9a0*/  FADD.FTZ R9, R18, R9 ;  /* 0x0000000912097221 */ /* 0x000fc80000010000 */
[----:B------:R-:W-:Y:S01]  /*b9b0*/  FADD.FTZ R13, R13, R9 ;  /* 0x000000090d0d7221 */ /* 0x000fe20000010000 */
[----:B------:R-:W-:-:S05]  /*b9c0*/  @P0 HADD2 R53, -R130.H0_H0, -RZ.H0_H0 ;  /* 0xa00000ff82350230 */ /* 0x000fca0000000900 */
[----:B------:R-:W-:-:S04]  /*b9d0*/  PRMT R7, R53, 0x7610, R7 ;  /* 0x0000761035077816 */ /* 0x000fc80000000007 */
[----:B------:R-:W-:Y:S02]  /*b9e0*/  @P0 PRMT R130, R7, 0x5410, RZ ;  /* 0x0000541007820816 */ /* 0x000fe400000000ff */
[----:B------:R-:W-:-:S13]  /*b9f0*/  ISETP.GT.U32.AND P0, PT, R5, UR6, PT ;  /* 0x0000000605007c0c */ /* 0x000fda000bf04070 */
[----:B----4-:R-:W-:-:S05]  /*ba00*/  @P0 HADD2 R15, -R178.H1_H1, -RZ.H0_H0 ;  /* 0xa00000ffb20f0230 */ /* 0x010fca0000000d00 */
[----:B------:R-:W-:-:S04]  /*ba10*/  PRMT R6, R15, 0x7610, R6 ;  /* 0x000076100f067816 */ /* 0x000fc80000000006 */
[----:B------:R-:W-:Y:S01]  /*ba20*/  @P0 PRMT R198, R6, 0x5410, RZ ;  /* 0x0000541006c60816 */ /* 0x000fe200000000ff */
[----:B------:R-:W-:-:S04]  /*ba30*/  FADD.FTZ R6, R2, R8 ;  /* 0x0000000802067221 */ /* 0x000fc80000010000 */
[----:B------:R-:W-:-:S05]  /*ba40*/  FADD.FTZ R0, R0, R6 ;  /* 0x0000000600007221 */ /* 0x000fca0000010000 */
[----:B------:R2:W-:Y:S04]  /*ba50*/  STL [R1+0x33c], R0 ;  /* 0x00033c0001007387 */ /* 0x0005e80000100800 */
[----:B------:R3:W4:Y:S01]  /*ba60*/  LDL.LU.S16 R53, [R1+0x130] ;  /* 0x0001300001357983 */ /* 0x0007220000300600 */
[----:B------:R-:W-:Y:S02]  /*ba70*/  IMAD.U32 R2, RZ, RZ, UR27 ;  /* 0x0000001bff027e24 */ /* 0x000fe4000f8e00ff */
[----:B------:R-:W-:Y:S02]  /*ba80*/  @P1 HADD2 R14, -R129.H0_H0, -RZ.H0_H0 ;  /* 0xa00000ff810e1230 */ /* 0x000fe40000000900 */
[----:B------:R-:W-:Y:S01]  /*ba90*/  @P3 HADD2 R61, -R131.H0_H0, -RZ.H0_H0 ;  /* 0xa00000ff833d3230 */ /* 0x000fe20000000900 */
[----:B------:R3:W3:Y:S01]  /*baa0*/  LDL.LU.S16 R27, [R1+0x12c] ;  /* 0x00012c00011b7983 */ /* 0x0006e20000300600 */
[----:B------:R-:W-:Y:S01]  /*bab0*/  LOP3.LUT R2, R2, UR33, R23, 0x96, !PT ;  /* 0x0000002102027c12 */ /* 0x000fe2000f8e9617 */
[----:B------:R-:W-:-:S04]  /*bac0*/  IMAD.WIDE.U32 R22, R22, -0x326172a9, RZ ;  /* 0xcd9e8d5716167825 */ /* 0x000fc800078e00ff */
[----:B-1----:R-:W-:-:S05]  /*bad0*/  IMAD.WIDE.U32 R2, R2, -0x326172a9, RZ ;  /* 0xcd9e8d5702027825 */ /* 0x002fca00078e00ff */
[----:B------:R-:W-:-:S05]  /*bae0*/  LOP3.LUT R6, R22, UR32, R3, 0x96, !PT ;  /* 0x0000002016067c12 */ /* 0x000fca000f8e9603 */
[----:B------:R-:W-:Y:S01]  /*baf0*/  IMAD.WIDE.U32 R6, R6, -0x2daee0ad, RZ ;  /* 0xd2511f5306067825 */ /* 0x000fe200078e00ff */
[----:B------:R-:W-:-:S04]  /*bb00*/  PRMT R5, R14, 0x7610, R5 ;  /* 0x000076100e057816 */ /* 0x000fc80000000005 */
[----:B------:R-:W-:Y:S02]  /*bb10*/  LOP3.LUT R10, R62, UR30, R7, 0x96, !PT ;  /* 0x0000001e3e0a7c12 */ /* 0x000fe4000f8e9607 */
[----:B------:R-:W-:Y:S01]  /*bb20*/  @P1 PRMT R129, R5, 0x5410, RZ ;  /* 0x0000541005811816 */ /* 0x000fe200000000ff */
[----:B------:R-:W-:Y:S01]  /*bb30*/  FADD.FTZ R5, R19, R11 ;  /* 0x0000000b13057221 */ /* 0x000fe20000010000 */
[----:B------:R-:W-:Y:S01]  /*bb40*/  PRMT R16, R61, 0x7610, R16 ;  /* 0x000076103d107816 */ /* 0x000fe20000000010 */
[----:B------:R-:W-:Y:S01]  /*bb50*/  IMAD.WIDE.U32 R10, R10, -0x326172a9, RZ ;  /* 0xcd9e8d570a0a7825 */ /* 0x000fe200078e00ff */
[----:B------:R-:W-:Y:S02]  /*bb60*/  LOP3.LUT R4, R2, UR31, R189, 0x96, !PT ;  /* 0x0000001f02047c12 */ /* 0x000fe4000f8e96bd */
[----:B------:R-:W-:Y:S01]  /*bb70*/  @P3 PRMT R131, R16, 0x5410, RZ ;  /* 0x0000541010833816 */ /* 0x000fe200000000ff */
[----:B------:R-:W-:Y:S01]  /*bb80*/  FADD.FTZ R16, R12, R5 ;  /* 0x000000050c107221 */ /* 0x000fe20000010000 */
[----:B------:R-:W-:Y:S01]  /*bb90*/  LOP3.LUT R8, R188, UR29, R11, 0x96, !PT ;  /* 0x0000001dbc087c12 */ /* 0x000fe2000f8e960b */
[----:B------:R-:W-:-:S04]  /*bba0*/  IMAD.WIDE.U32 R4, R4, -0x2daee0ad, RZ ;  /* 0xd2511f5304047825 */ /* 0x000fc800078e00ff */
[----:B------:R-:W-:Y:S01]  /*bbb0*/  IMAD.WIDE.U32 R8, R8, -0x2daee0ad, RZ ;  /* 0xd2511f5308087825 */ /* 0x000fe200078e00ff */
[----:B------:R-:W-:-:S04]  /*bbc0*/  LOP3.LUT R5, R6, UR28, R5, 0x96, !PT ;  /* 0x0000001c06057c12 */ /* 0x000fc8000f8e9605 */
[----:B--2---:R-:W-:Y:S01]  /*bbd0*/  LOP3.LUT R0, R4, UR16, R9, 0x96, !PT ;  /* 0x0000001004007c12 */ /* 0x004fe2000f8e9609 */
[----:B------:R-:W-:-:S05]  /*bbe0*/  IMAD.WIDE.U32 R4, R5, -0x326172a9, RZ ;  /* 0xcd9e8d5705047825 */ /* 0x000fca00078e00ff */
[----:B------:R-:W-:Y:S01]  /*bbf0*/  LOP3.LUT R6, R10, UR17, R5, 0x96, !PT ;  /* 0x000000110a067c12 */ /* 0x000fe2000f8e9605 */
[----:B------:R-:W-:-:S05]  /*bc00*/  FADD.FTZ R10, R21, R13 ;  /* 0x0000000d150a7221 */ /* 0x000fca0000010000 */
[----:B------:R1:W-:Y:S04]  /*bc10*/  STL [R1+0x348], R10 ;  /* 0x0003480a01007387 */ /* 0x0003e80000100800 */
[----:B-1----:R1:W2:Y:S01]  /*bc20*/  LDL.LU.S16 R10, [R1+0x13c] ;  /* 0x00013c00010a7983 */ /* 0x0022a20000300600 */
[----:B------:R-:W-:-:S04]  /*bc30*/  IMAD.WIDE.U32 R6, R6, -0x2daee0ad, RZ ;  /* 0xd2511f5306067825 */ /* 0x000fc800078e00ff */
[----:B------:R-:W-:Y:S01]  /*bc40*/  IMAD.WIDE.U32 R14, R0, -0x326172a9, RZ ;  /* 0xcd9e8d57000e7825 */ /* 0x000fe200078e00ff */
[----:B------:R-:W-:-:S04]  /*bc50*/  LOP3.LUT R22, R8, UR14, R7, 0x96, !PT ;  /* 0x0000000e08167c12 */ /* 0x000fc8000f8e9607 */
[----:B------:R-:W-:-:S05]  /*bc60*/  LOP3.LUT R8, R4, UR15, R15, 0x96, !PT ;  /* 0x0000000f04087c12 */ /* 0x000fca000f8e960f */
[----:B------:R-:W-:-:S05]  /*bc70*/  IMAD.WIDE.U32 R8, R8, -0x2daee0ad, RZ ;  /* 0xd2511f5308087825 */ /* 0x000fca00078e00ff */
[----:B------:R-:W-:-:S04]  /*bc80*/  LOP3.LUT R23, R6, UR7, R9, 0x96, !PT ;  /* 0x0000000706177c12 */ /* 0x000fc8000f8e9609 */
[----:B------:R-:W-:-:S04]  /*bc90*/  PRMT R0, R23, 0x7632, R0 ;  /* 0x0000763217007816 */ /* 0x000fc80000000000 */
[----:B------:R-:W-:-:S04]  /*bca0*/  LOP3.LUT R0, R0, 0xff, RZ, 0xc0, !PT ;  /* 0x000000ff00007812 */ /* 0x000fc800078ec0ff */
[----:B------:R-:W-:Y:S02]  /*bcb0*/  ISETP.LE.U32.AND P1, PT, R0, UR6, PT ;  /* 0x0000000600007c0c */ /* 0x000fe4000bf23070 */
[----:B------:R-:W-:-:S04]  /*bcc0*/  F2FP.F16.F32.PACK_AB R12, R103, R104 ;  /* 0x00000068670c723e */ /* 0x000fc800000000ff */
[C---:B------:R-:W-:Y:S02]  /*bcd0*/  PRMT R29, R12.reuse, 0x7610, R29 ;  /* 0x000076100c1d7816 */ /* 0x040fe4000000001d */
[----:B------:R-:W-:-:S04]  /*bce0*/  PRMT R103, R12, 0x7632, R103 ;  /* 0x000076320c677816 */ /* 0x000fc80000000067 */
[----:B------:R-:W-:Y:S02]  /*bcf0*/  PRMT R63, R29, 0x5410, R103 ;  /* 0x000054101d3f7816 */ /* 0x000fe40000000067 */
[----:B------:R-:W-:-:S04]  /*bd00*/  SHF.R.U32.HI R0, RZ, 0x18, R23 ;  /* 0x00000018ff007819 */ /* 0x000fc80000011617 */
[----:B------:R-:W-:Y:S02]  /*bd10*/  ISETP.LE.U32.AND P0, PT, R0, UR6, PT ;  /* 0x0000000600007c0c */ /* 0x000fe4000bf03070 */
[----:B------:R-:W-:-:S04]  /*bd20*/  F2FP.F16.F32.PACK_AB R4, R107, R112 ;  /* 0x000000706b04723e */ /* 0x000fc800000000ff */
[C---:B------:R-:W-:Y:S02]  /*bd30*/  PRMT R112, R4.reuse, 0x7610, R112 ;  /* 0x0000761004707816 */ /* 0x040fe40000000070 */
[----:B------:R-:W-:-:S04]  /*bd40*/  PRMT R107, R4, 0x7632, R107 ;  /* 0x00007632046b7816 */ /* 0x000fc8000000006b */
[----:B------:R-:W-:Y:S01]  /*bd50*/  PRMT R62, R112, 0x5410, R107 ;  /* 0x00005410703e7816 */ /* 0x000fe2000000006b */
[----:B----4-:R-:W-:-:S05]  /*bd60*/  @!P1 HADD2 R53, -R29.H0_H0, -RZ.H0_H0 ;  /* 0xa00000ff1d359230 */ /* 0x010fca0000000900 */
[----:B------:R-:W-:-:S04]  /*bd70*/  PRMT R7, R53, 0x7610, R7 ;  /* 0x0000761035077816 */ /* 0x000fc80000000007 */
[----:B------:R-:W-:Y:S02]  /*bd80*/  @!P1 PRMT R29, R7, 0x5410, RZ ;  /* 0x00005410071d9816 */ /* 0x000fe400000000ff */
[----:B------:R1:W4:Y:S01]  /*bd90*/  LDL.LU.S16 R7, [R1+0x138] ;  /* 0x0001380001077983 */ /* 0x0003220000300600 */
[----:B---3--:R-:W-:-:S05]  /*bda0*/  @!P0 HADD2 R27, -R103.H0_H0, -RZ.H0_H0 ;  /* 0xa00000ff671b8230 */ /* 0x008fca0000000900 */
[----:B------:R-:W-:-:S04]  /*bdb0*/  PRMT R0, R27, 0x7610, R0 ;  /* 0x000076101b007816 */ /* 0x000fc80000000000 */
[----:B------:R-:W-:Y:S02]  /*bdc0*/  @!P0 PRMT R103, R0, 0x5410, RZ ;  /* 0x0000541000678816 */ /* 0x000fe400000000ff */
[----:B------:R-:W-:-:S04]  /*bdd0*/  PRMT R0, R8, 0x7770, RZ ;  /* 0x0000777008007816 */ /* 0x000fc800000000ff */
[----:B------:R-:W-:-:S13]  /*bde0*/  ISETP.LE.U32.AND P3, PT, R0, UR6, PT ;  /* 0x0000000600007c0c */ /* 0x000fda000bf63070 */
[----:B--2---:R-:W-:-:S05]  /*bdf0*/  @!P3 HADD2 R10, -R112.H0_H0, -RZ.H0_H0 ;  /* 0xa00000ff700ab230 */ /* 0x004fca0000000900 */
[----:B------:R-:W-:-:S04]  /*be00*/  PRMT R6, R10, 0x7610, R6 ;  /* 0x000076100a067816 */ /* 0x000fc80000000006 */
[----:B------:R-:W-:Y:S02]  /*be10*/  @!P3 PRMT R112, R6, 0x5410, RZ ;  /* 0x000054100670b816 */ /* 0x000fe400000000ff */
[----:B------:R1:W2:Y:S01]  /*be20*/  LDL.LU.S16 R6, [R1+0x148] ;  /* 0x0001480001067983 */ /* 0x0002a20000300600 */
[----:B------:R-:W-:-:S04]  /*be30*/  PRMT R0, R8, 0x7771, RZ ;  /* 0x0000777108007816 */ /* 0x000fc800000000ff */
[----:B------:R-:W-:Y:S02]  /*be40*/  ISETP.GT.U32.AND P2, PT, R0, UR6, PT ;  /* 0x0000000600007c0c */ /* 0x000fe4000bf44070 */
[----:B------:R-:W-:-:S04]  /*be50*/  PRMT R0, R8, 0x7772, RZ ;  /* 0x0000777208007816 */ /* 0x000fc800000000ff */
[----:B------:R-:W-:Y:S02]  /*be60*/  ISETP.GT.U32.AND P1, PT, R0, UR6, PT ;  /* 0x0000000600007c0c */ /* 0x000fe4000bf24070 */
[----:B------:R-:W-:Y:S01]  /*be70*/  PRMT R0, R8, 0x7773, RZ ;  /* 0x0000777308007816 */ /* 0x000fe200000000ff */
[----:B------:R-:W3:Y:S03]  /*be80*/  S2R R104, SR_CTAID.X ;  /* 0x0000000000687919 */ /* 0x000ee60000002500 */
[----:B------:R-:W-:Y:S02]  /*be90*/  ISETP.GT.U32.AND P0, PT, R0, UR6, PT ;  /* 0x0000000600007c0c */ /* 0x000fe4000bf04070 */
[----:B------:R-:W-:-:S04]  /*bea0*/  F2FP.F16.F32.PACK_AB R0, R110, R115 ;  /* 0x000000736e00723e */ /* 0x000fc800000000ff */
[----:B------:R-:W-:Y:S01]  /*beb0*/  PRMT R106, R0, 0x7610, R106 ;  /* 0x00007610006a7816 */ /* 0x000fe2000000006a */
[----:B------:R-:W-:Y:S01]  /*bec0*/  IMAD.MOV.U32 R81, RZ, RZ, R80 ;  /* 0x000000ffff517224 */ /* 0x000fe200078e0050 */
[----:B------:R-:W-:Y:S01]  /*bed0*/  SHF.R.U32.HI R27, RZ, 0x5, R216 ;  /* 0x00000005ff1b7819 */ /* 0x000fe200000116d8 */
[----:B------:R-:W-:Y:S02]  /*bee0*/  IMAD.MOV.U32 R80, RZ, RZ, R86 ;  /* 0x000000ffff507224 */ /* 0x000fe400078e0056 */
[----:B------:R-:W-:Y:S02]  /*bef0*/  IMAD.MOV.U32 R86, RZ, RZ, R50 ;  /* 0x000000ffff567224 */ /* 0x000fe400078e0032 */
[----:B------:R-:W-:Y:S02]  /*bf00*/  IMAD.MOV.U32 R50, RZ, RZ, R60 ;  /* 0x000000ffff327224 */ /* 0x000fe400078e003c */
[----:B---3--:R-:W-:Y:S02]  /*bf10*/  IMAD R104, R104, 0x8, R27 ;  /* 0x0000000868687824 */ /* 0x008fe400078e021b */
[----:B----4-:R-:W-:-:S05]  /*bf20*/  @P2 HADD2 R7, -R107.H0_H0, -RZ.H0_H0 ;  /* 0xa00000ff6b072230 */ /* 0x010fca0000000900 */
[----:B------:R-:W-:-:S04]  /*bf30*/  PRMT R5, R7, 0x7610, R5 ;  /* 0x0000761007057816 */ /* 0x000fc80000000005 */
[----:B------:R-:W-:Y:S02]  /*bf40*/  @P2 PRMT R107, R5, 0x5410, RZ ;  /* 0x00005410056b2816 */ /* 0x000fe400000000ff */
[----:B------:R1:W3:Y:S01]  /*bf50*/  LDL.LU.S16 R5, [R1+0x144] ;  /* 0x0001440001057983 */ /* 0x0002e20000300600 */
[----:B--2---:R-:W-:-:S05]  /*bf60*/  @P1 HADD2 R6, -R106.H0_H0, -RZ.H0_H0 ;  /* 0xa00000ff6a061230 */ /* 0x004fca0000000900 */
[----:B------:R-:W-:Y:S02]  /*bf70*/  PRMT R4, R6, 0x7610, R4 ;  /* 0x0000761006047816 */ /* 0x000fe40000000004 */
[----:B------:R-:W-:Y:S01]  /*bf80*/  LOP3.LUT R6, R2, UR31, R119, 0x96, !PT ;  /* 0x0000001f02067c12 */ /* 0x000fe2000f8e9677 */
[----:B------:R-:W-:-:S05]  /*bf90*/  FADD.FTZ R2, R20, R16 ;  /* 0x0000001014027221 */ /* 0x000fca0000010000 */
[----:B------:R2:W-:Y:S04]  /*bfa0*/  STL [R1+0x344], R2 ;  /* 0x0003440201007387 */ /* 0x0005e80000100800 */
[----:B------:R1:W4:Y:S04]  /*bfb0*/  LDL.LU.S16 R69, [R1+0x168] ;  /* 0x0001680001457983 */ /* 0x0003280000300600 */
[----:B------:R1:W4:Y:S04]  /*bfc0*/  LDL.LU.S16 R60, [R1+0x15c] ;  /* 0x00015c00013c7983 */ /* 0x0003280000300600 */
[----:B------:R1:W4:Y:S01]  /*bfd0*/  LDL.LU.S16 R27, [R1+0x170] ;  /* 0x00017000011b7983 */ /* 0x0003220000300600 */
[----:B------:R-:W-:Y:S01]  /*bfe0*/  VIADD R104, R104, 0x4 ;  /* 0x0000000468687836 */ /* 0x000fe20000000000 */
[----:B------:R-:W-:Y:S01]  /*bff0*/  PRMT R113, R0, 0x7632, R113 ;  /* 0x0000763200717816 */ /* 0x000fe20000000071 */
[----:B------:R-:W-:Y:S01]  /*c000*/  IMAD.WIDE.U32 R6, R6, -0x2daee0ad, RZ ;  /* 0xd2511f5306067825 */ /* 0x000fe200078e00ff */
[----:B------:R1:W4:Y:S03]  /*c010*/  LDL.LU.S16 R11, [R1+0x16c] ;  /* 0x00016c00010b7983 */ /* 0x0003260000300600 */
[----:B------:R-:W-:-:S03]  /*c020*/  IMAD.WIDE.U32 R104, R104, -0x326172a9, RZ ;  /* 0xcd9e8d5768687825 */ /* 0x000fc600078e00ff */
[----:B------:R-:W-:Y:S02]  /*c030*/  LOP3.LUT R3, R104, UR32, R3, 0x96, !PT ;  /* 0x0000002068037c12 */ /* 0x000fe4000f8e9603 */
[----:B------:R-:W-:-:S03]  /*c040*/  PRMT R61, R106, 0x5410, R113 ;  /* 0x000054106a3d7816 */ /* 0x000fc60000000071 */
[----:B--2---:R-:W-:Y:S01]  /*c050*/  IMAD.WIDE.U32 R2, R3, -0x2daee0ad, RZ ;  /* 0xd2511f5303027825 */ /* 0x004fe200078e00ff */
[----:B------:R-:W-:-:S04]  /*c060*/  @P1 PRMT R106, R4, 0x5410, RZ ;  /* 0x00005410046a1816 */ /* 0x000fc800000000ff */
[----:B------:R-:W-:Y:S02]  /*c070*/  LOP3.LUT R4, R116, UR30, R3, 0x96, !PT ;  /* 0x0000001e74047c12 */ /* 0x000fe4000f8e9603 */
[----:B------:R-:W-:Y:S02]  /*c080*/  LOP3.LUT R7, R2, UR28, R7, 0x96, !PT ;  /* 0x0000001c02077c12 */ /* 0x000fe4000f8e9607 */
[----:B------:R-:W-:Y:S01]  /*c090*/  F2FP.F16.F32.PACK_AB R17, R120, R122 ;  /* 0x0000007a7811723e */ /* 0x000fe200000000ff */
[----:B------:R-:W-:Y:S01]  /*c0a0*/  IMAD.MOV.U32 R53, RZ, RZ, R87 ;  /* 0x000000ffff357224 */ /* 0x000fe200078e0057 */
[----:B------:R-:W-:Y:S01]  /*c0b0*/  F2FP.F16.F32.PACK_AB R19, R33, R34 ;  /* 0x000000222113723e */ /* 0x000fe200000000ff */
[----:B------:R-:W-:Y:S02]  /*c0c0*/  IMAD.MOV.U32 R87, RZ, RZ, R86 ;  /* 0x000000ffff577224 */ /* 0x000fe400078e0056 */
[----:B------:R-:W-:Y:S02]  /*c0d0*/  IMAD.MOV.U32 R86, RZ, RZ, R51 ;  /* 0x000000ffff567224 */ /* 0x000fe400078e0033 */
[----:B---3--:R-:W-:-:S05]  /*c0e0*/  @P0 HADD2 R5, -R113.H0_H0, -RZ.H0_H0 ;  /* 0xa00000ff71050230 */ /* 0x008fca0000000900 */
[----:B------:R-:W-:Y:S01]  /*c0f0*/  PRMT R0, R5, 0x7610, R0 ;  /* 0x0000761005007816 */ /* 0x000fe20000000000 */
[----:B------:R-:W-:-:S05]  /*c100*/  IMAD.WIDE.U32 R4, R4, -0x326172a9, RZ ;  /* 0xcd9e8d5704047825 */ /* 0x000fca00078e00ff */
[----:B------:R-:W-:-:S05]  /*c110*/  LOP3.LUT R3, R118, UR29, R5, 0x96, !PT ;  /* 0x0000001d76037c12 */ /* 0x000fca000f8e9605 */
[----:B------:R-:W-:-:S05]  /*c120*/  IMAD.WIDE.U32 R2, R3, -0x2daee0ad, RZ ;  /* 0xd2511f5303027825 */ /* 0x000fca00078e00ff */
[----:B------:R-:W-:Y:S01]  /*c130*/  LOP3.LUT R3, R6, UR16, R3, 0x96, !PT ;  /* 0x0000001006037c12 */ /* 0x000fe2000f8e9603 */
[----:B------:R-:W-:-:S05]  /*c140*/  IMAD.WIDE.U32 R6, R7, -0x326172a9, RZ ;  /* 0xcd9e8d5707067825 */ /* 0x000fca00078e00ff */
[----:B------:R-:W-:-:S05]  /*c150*/  LOP3.LUT R4, R4, UR17, R7, 0x96, !PT ;  /* 0x0000001104047c12 */ /* 0x000fca000f8e9607 */
[----:B------:R-:W-:-:S05]  /*c160*/  IMAD.WIDE.U32 R4, R4, -0x2daee0ad, RZ ;  /* 0xd2511f5304047825 */ /* 0x000fca00078e00ff */
[----:B------:R-:W-:Y:S01]  /*c170*/  LOP3.LUT R7, R2, UR14, R5, 0x96, !PT ;  /* 0x0000000e02077c12 */ /* 0x000fe2000f8e9605 */
[----:B------:R-:W-:-:S05]  /*c180*/  IMAD.WIDE.U32 R2, R3, -0x326172a9, RZ ;  /* 0xcd9e8d5703027825 */ /* 0x000fca00078e00ff */
[----:B------:R-:W-:Y:S01]  /*c190*/  LOP3.LUT R10, R6, UR15, R3, 0x96, !PT ;  /* 0x0000000f060a7c12 */ /* 0x000fe2000f8e9603 */
[----:B------:R-:W-:Y:S01]  /*c1a0*/  IMAD.WIDE.U32 R6, R7, -0x326172a9, RZ ;  /* 0xcd9e8d5707067825 */ /* 0x000fe200078e00ff */
[----:B------:R-:W-:-:S04]  /*c1b0*/  @P0 PRMT R113, R0, 0x5410, RZ ;  /* 0x0000541000710816 */ /* 0x000fc800000000ff */
        /* <DEDUP_REMOVED lines=8> */
[----:B------:R-:W-:-:S04]  /*c240*/  LOP3.LUT R0, R0, 0xff, RZ, 0xc0, !PT ;  /* 0x000000ff00007812 */ /* 0x000fc800078ec0ff */
[----:B------:R-:W-:Y:S01]  /*c250*/  ISETP.LE.U32.AND P1, PT, R0, UR6, PT ;  /* 0x0000000600007c0c */ /* 0x000fe2000bf23070 */
[----:B----4-:R-:W-:-:S05]  /*c260*/  @!P3 HADD2 R69, -R17.H0_H0, -RZ.H0_H0 ;  /* 0xa00000ff1145b230 */ /* 0x010fca0000000900 */
[----:B------:R-:W-:Y:S02]  /*c270*/  PRMT R55, R69, 0x7610, R55 ;  /* 0x0000761045377816 */ /* 0x000fe40000000037 */
[----:B------:R1:W2:Y:S05]  /*c280*/  LDL.LU.S16 R69, [R1+0x178] ;  /* 0x0001780001457983 */ /* 0x0002aa0000300600 */
[----:B------:R-:W-:Y:S01]  /*c290*/  @!P1 HADD2 R27, -R19.H0_H0, -RZ.H0_H0 ;  /* 0xa00000ff131b9230 */ /* 0x000fe20000000900 */
[----:B------:R1:W3:Y:S04]  /*c2a0*/  LDL.LU.S16 R51, [R1+0x174] ;  /* 0x0001740001337983 */ /* 0x0002e80000300600 */
[----:B------:R-:W-:Y:S01]  /*c2b0*/  PRMT R3, R27, 0x7610, R3 ;  /* 0x000076101b037816 */ /* 0x000fe20000000003 */
[----:B------:R1:W4:Y:S04]  /*c2c0*/  LDL.LU.S16 R33, [R1+0x190] ;  /* 0x0001900001217983 */ /* 0x0003280000300600 */
[----:B------:R1:W4:Y:S01]  /*c2d0*/  LDL.LU.S16 R27, [R1+0x188] ;  /* 0x00018800011b7983 */ /* 0x0003220000300600 */
[----:B------:R-:W-:-:S02]  /*c2e0*/  SHF.R.U32.HI R0, RZ, 0x18, R7 ;  /* 0x00000018ff007819 */ /* 0x000fc40000011607 */
[----:B------:R-:W-:Y:S02]  /*c2f0*/  PRMT R16, R17, 0x7632, R16 ;  /* 0x0000763211107816 */ /* 0x000fe40000000010 */
[----:B------:R-:W-:-:S03]  /*c300*/  ISETP.LE.U32.AND P0, PT, R0, UR6, PT ;  /* 0x0000000600007c0c */ /* 0x000fc6000bf03070 */
[----:B------:R-:W-:Y:S01]  /*c310*/  @!P2 HADD2 R60, -R16.H0_H0, -RZ.H0_H0 ;  /* 0xa00000ff103ca230 */ /* 0x000fe20000000900 */
[----:B------:R-:W-:-:S04]  /*c320*/  PRMT R18, R19, 0x7632, R18 ;  /* 0x0000763213127816 */ /* 0x000fc80000000012 */
[----:B------:R-:W-:Y:S02]  /*c330*/  PRMT R0, R60, 0x7610, R0 ;  /* 0x000076103c007816 */ /* 0x000fe40000000000 */
[----:B------:R-:W-:Y:S02]  /*c340*/  PRMT R60, R17, 0x5410, R16 ;  /* 0x00005410113c7816 */ /* 0x000fe40000000010 */
[----:B------:R-:W-:Y:S01]  /*c350*/  @!P2 PRMT R16, R0, 0x5410, RZ ;  /* 0x000054100010a816 */ /* 0x000fe200000000ff */
[----:B------:R-:W-:Y:S02]  /*c360*/  @!P0 HADD2 R11, -R18.H0_H0, -RZ.H0_H0 ;  /* 0xa00000ff120b8230 */ /* 0x000fe40000000900 */
[----:B------:R-:W-:Y:S01]  /*c370*/  IMAD.MOV.U32 R0, RZ, RZ, R6 ;  /* 0x000000ffff007224 */ /* 0x000fe200078e0006 */
[----:B------:R-:W-:Y:S02]  /*c380*/  @!P3 PRMT R17, R55, 0x5410, RZ ;  /* 0x000054103711b816 */ /* 0x000fe400000000ff */
[----:B------:R-:W-:Y:S01]  /*c390*/  PRMT R2, R11, 0x7610, R2 ;  /* 0x000076100b027816 */ /* 0x000fe20000000002 */
[----:B------:R-:W-:Y:S01]  /*c3a0*/  IMAD.WIDE.U32 R10, R10, -0x2daee0ad, RZ ;  /* 0xd2511f530a0a7825 */ /* 0x000fe200078e00ff */
[----:B------:R-:W-:-:S02]  /*c3b0*/  LOP3.LUT R0, R0, 0xff, RZ, 0xc0, !PT ;  /* 0x000000ff00007812 */ /* 0x000fc400078ec0ff */
[----:B------:R-:W-:Y:S02]  /*c3c0*/  PRMT R55, R19, 0x5410, R18 ;  /* 0x0000541013377816 */ /* 0x000fe40000000012 */
[----:B------:R-:W-:Y:S02]  /*c3d0*/  @!P0 PRMT R18, R2, 0x5410, RZ ;  /* 0x0000541002128816 */ /* 0x000fe400000000ff */
[----:B------:R-:W-:Y:S02]  /*c3e0*/  ISETP.LE.U32.AND P4, PT, R0, UR6, PT ;  /* 0x0000000600007c0c */ /* 0x000fe4000bf83070 */
[----:B------:R-:W-:Y:S02]  /*c3f0*/  PRMT R2, R6, 0x7771, RZ ;  /* 0x0000777106027816 */ /* 0x000fe400000000ff */
[----:B------:R-:W-:Y:S02]  /*c400*/  LOP3.LUT R0, R4, UR7, R11, 0x96, !PT ;  /* 0x0000000704007c12 */ /* 0x000fe4000f8e960b */
[----:B------:R-:W-:-:S02]  /*c410*/  ISETP.GT.U32.AND P3, PT, R2, UR6, PT ;  /* 0x0000000602007c0c */ /* 0x000fc4000bf64070 */
[----:B------:R-:W-:-:S04]  /*c420*/  LOP3.LUT R2, R0, 0xffff, RZ, 0xc0, !PT ;  /* 0x0000ffff00027812 */ /* 0x000fc800078ec0ff */
[----:B------:R-:W-:-:S04]  /*c430*/  SHF.R.U32.HI R2, RZ, 0x8, R2 ;  /* 0x00000008ff027819 */ /* 0x000fc80000011602 */
[----:B------:R-:W-:Y:S02]  /*c440*/  LOP3.LUT R2, R2, 0xffff, RZ, 0xc0, !PT ;  /* 0x0000ffff02027812 */ /* 0x000fe400078ec0ff */
[----:B------:R-:W-:Y:S02]  /*c450*/  @!P1 PRMT R19, R3, 0x5410, RZ ;  /* 0x0000541003139816 */ /* 0x000fe400000000ff */
[----:B------:R-:W-:Y:S02]  /*c460*/  ISETP.LE.U32.AND P1, PT, R2, UR6, PT ;  /* 0x0000000602007c0c */ /* 0x000fe4000bf23070 */
[----:B------:R-:W-:Y:S02]  /*c470*/  PRMT R2, R0, 0x7632, R2 ;  /* 0x0000763200027816 */ /* 0x000fe40000000002 */
[----:B------:R-:W-:Y:S02]  /*c480*/  F2FP.F16.F32.PACK_AB R20, R127, R139 ;  /* 0x0000008b7f14723e */ /* 0x000fe400000000ff */
[----:B------:R-:W-:-:S02]  /*c490*/  LOP3.LUT R2, R2, 0xff, RZ, 0xc0, !PT ;  /* 0x000000ff02027812 */ /* 0x000fc400078ec0ff */
[----:B------:R-:W-:Y:S02]  /*c4a0*/  PRMT R21, R20, 0x7632, R21 ;  /* 0x0000763214157816 */ /* 0x000fe40000000015 */
[----:B------:R-:W-:Y:S02]  /*c4b0*/  ISETP.LE.U32.AND P0, PT, R2, UR6, PT ;  /* 0x0000000602007c0c */ /* 0x000fe4000bf03070 */
[----:B------:R-:W-:-:S04]  /*c4c0*/  F2FP.F16.F32.PACK_AB R2, R41, R143 ;  /* 0x0000008f2902723e */ /* 0x000fc800000000ff */
[C---:B------:R-:W-:Y:S02]  /*c4d0*/  PRMT R94, R2.reuse, 0x7632, R94 ;  /* 0x00007632025e7816 */ /* 0x040fe4000000005e */
[----:B------:R-:W-:Y:S01]  /*c4e0*/  PRMT R96, R2, 0x7610, R96 ;  /* 0x0000761002607816 */ /* 0x000fe20000000060 */
[----:B------:R-:W-:Y:S02]  /*c4f0*/  IMAD.MOV.U32 R117, RZ, RZ, R81 ;  /* 0x000000ffff757224 */ /* 0x000fe400078e0051 */
[----:B------:R-:W-:Y:S01]  /*c500*/  IMAD.MOV.U32 R81, RZ, RZ, R53 ;  /* 0x000000ffff517224 */ /* 0x000fe200078e0035 */
[----:B------:R-:W-:Y:S02]  /*c510*/  PRMT R53, R96, 0x5410, R94 ;  /* 0x0000541060357816 */ /* 0x000fe4000000005e */
[----:B------:R-:W-:-:S04]  /*c520*/  LOP3.LUT R3, R0, 0xff, RZ, 0xc0, !PT ;  /* 0x000000ff00037812 */ /* 0x000fc800078ec0ff */
[----:B------:R-:W-:Y:S01]  /*c530*/  ISETP.LE.U32.AND P2, PT, R3, UR6, PT ;  /* 0x0000000603007c0c */ /* 0x000fe2000bf43070 */
[----:B--2---:R-:W-:Y:S02]  /*c540*/  @!P4 HADD2 R69, -R20.H0_H0, -RZ.H0_H0 ;  /* 0xa00000ff1445c230 */ /* 0x004fe40000000900 */
[----:B---3--:R-:W-:-:S03]  /*c550*/  @P3 HADD2 R51, -R21.H0_H0, -RZ.H0_H0 ;  /* 0xa00000ff15333230 */ /* 0x008fc60000000900 */
[----:B------:R-:W-:Y:S02]  /*c560*/  PRMT R24, R69, 0x7610, R24 ;  /* 0x0000761045187816 */ /* 0x000fe40000000018 */
[----:B------:R-:W-:Y:S02]  /*c570*/  PRMT R13, R51, 0x7610, R13 ;  /* 0x00007610330d7816 */ /* 0x000fe4000000000d */
[----:B------:R-:W-:Y:S01]  /*c580*/  PRMT R51, R20, 0x5410, R21 ;  /* 0x0000541014337816 */ /* 0x000fe20000000015 */
[----:B----4-:R-:W-:Y:S01]  /*c590*/  @!P1 HADD2 R27, -R94.H0_H0, -RZ.H0_H0 ;  /* 0xa00000ff5e1b9230 */ /* 0x010fe20000000900 */
[----:B------:R-:W-:Y:S02]  /*c5a0*/  @!P4 PRMT R20, R24, 0x5410, RZ ;  /* 0x000054101814c816 */ /* 0x000fe400000000ff */
[----:B------:R1:W2:Y:S01]  /*c5b0*/  LDL.LU.S16 R24, [R1+0x19c] ;  /* 0x00019c0001187983 */ /* 0x0002a20000300600 */
[----:B------:R-:W-:Y:S02]  /*c5c0*/  @P3 PRMT R21, R13, 0x5410, RZ ;  /* 0x000054100d153816 */ /* 0x000fe400000000ff */
[----:B------:R-:W-:Y:S01]  /*c5d0*/  PRMT R25, R27, 0x7610, R25 ;  /* 0x000076101b197816 */ /* 0x000fe20000000019 */
[----:B------:R1:W3:Y:S03]  /*c5e0*/  LDL.LU.S16 R13, [R1+0x198] ;  /* 0x00019800010d7983 */ /* 0x0002e60000300600 */
[----:B------:R-:W-:-:S02]  /*c5f0*/  @!P1 PRMT R94, R25, 0x5410, RZ ;  /* 0x00005410195e9816 */ /* 0x000fc400000000ff */
[----:B------:R1:W4:Y:S04]  /*c600*/  LDL.LU.S16 R25, [R1+0x1a0] ;  /* 0x0001a00001197983 */ /* 0x0003280000300600 */
[----:B------:R1:W4:Y:S01]  /*c610*/  LDL.LU.S16 R27, [R1+0x1a4] ;  /* 0x0001a400011b7983 */ /* 0x0003220000300600 */
[----:B------:R-:W-:-:S05]  /*c620*/  @!P2 HADD2 R33, -R96.H0_H0, -RZ.H0_H0 ;  /* 0xa00000ff6021a230 */ /* 0x000fca0000000900 */
[----:B------:R-:W-:Y:S02]  /*c630*/  PRMT R26, R33, 0x7610, R26 ;  /* 0x00007610211a7816 */ /* 0x000fe4000000001a */
[----:B------:R1:W4:Y:S01]  /*c640*/  LDL.LU.S16 R33, [R1+0x1a8] ;  /* 0x0001a80001217983 */ /* 0x0003220000300600 */
[----:B------:R-:W-:-:S04]  /*c650*/  SHF.R.U32.HI R2, RZ, 0x18, R0 ;  /* 0x00000018ff027819 */ /* 0x000fc80000011600 */
[----:B------:R-:W-:Y:S02]  /*c660*/  ISETP.LE.U32.AND P3, PT, R2, UR6, PT ;  /* 0x0000000602007c0c */ /* 0x000fe4000bf63070 */
[----:B------:R-:W-:-:S04]  /*c670*/  F2FP.F16.F32.PACK_AB R2, R46, R44 ;  /* 0x0000002c2e02723e */ /* 0x000fc800000000ff */
[C---:B------:R-:W-:Y:S02]  /*c680*/  PRMT R97, R2.reuse, 0x7610, R97 ;  /* 0x0000761002617816 */ /* 0x040fe40000000061 */
[----:B------:R-:W-:Y:S01]  /*c690*/  PRMT R98, R2, 0x7632, R98 ;  /* 0x0000763202627816 */ /* 0x000fe20000000062 */
[----:B------:R-:W-:-:S05]  /*c6a0*/  IMAD.MOV.U32 R2, RZ, RZ, R10 ;  /* 0x000000ffff027224 */ /* 0x000fca00078e000a */
[----:B------:R-:W-:-:S04]  /*c6b0*/  LOP3.LUT R2, R2, 0xff, RZ, 0xc0, !PT ;  /* 0x000000ff02027812 */ /* 0x000fc800078ec0ff */
[----:B------:R-:W-:Y:S02]  /*c6c0*/  ISETP.LE.U32.AND P1, PT, R2, UR6, PT ;  /* 0x0000000602007c0c */ /* 0x000fe4000bf23070 */
[----:B------:R-:W-:Y:S01]  /*c6d0*/  F2FP.F16.F32.PACK_AB R4, R45, R43 ;  /* 0x0000002b2d04723e */ /* 0x000fe200000000ff */
[----:B------:R-:W-:Y:S02]  /*c6e0*/  IMAD.MOV.U32 R69, RZ, RZ, R80 ;  /* 0x000000ffff457224 */ /* 0x000fe400078e0050 */
[----:B------:R-:W-:Y:S01]  /*c6f0*/  IMAD.MOV.U32 R80, RZ, RZ, R50 ;  /* 0x000000ffff507224 */ /* 0x000fe200078e0032 */
[C---:B------:R-:W-:Y:S02]  /*c700*/  PRMT R102, R4.reuse, 0x7610, R102 ;  /* 0x0000761004667816 */ /* 0x040fe40000000066 */
[----:B------:R-:W-:Y:S02]  /*c710*/  PRMT R50, R97, 0x5410, R98 ;  /* 0x0000541061327816 */ /* 0x000fe40000000062 */
[----:B------:R-:W-:Y:S01]  /*c720*/  PRMT R101, R4, 0x7632, R101 ;  /* 0x0000763204657816 */ /* 0x000fe20000000065 */
[----:B------:R-:W-:-:S02]  /*c730*/  IMAD.MOV.U32 R118, RZ, RZ, R35 ;  /* 0x000000ffff767224 */ /* 0x000fc400078e0023 */
[----:B------:R-:W-:Y:S01]  /*c740*/  IMAD.MOV.U32 R35, RZ, RZ, R52 ;  /* 0x000000ffff237224 */ /* 0x000fe200078e0034 */
[----:B------:R-:W-:Y:S02]  /*c750*/  PRMT R52, R102, 0x5410, R101 ;  /* 0x0000541066347816 */ /* 0x000fe40000000065 */
[----:B------:R-:W-:Y:S02]  /*c760*/  @!P2 PRMT R96, R26, 0x5410, RZ ;  /* 0x000054101a60a816 */ /* 0x000fe400000000ff */
[----:B------:R-:W-:-:S04]  /*c770*/  F2FP.F16.F32.PACK_AB R9, R124, R126 ;  /* 0x0000007e7c09723e */ /* 0x000fc800000000ff */
[C---:B------:R-:W-:Y:S02]  /*c780*/  PRMT R11, R9.reuse, 0x7610, R11 ;  /* 0x00007610090b7816 */ /* 0x040fe4000000000b */
[----:B------:R-:W-:-:S04]  /*c790*/  PRMT R9, R9, 0x7632, R9 ;  /* 0x0000763209097816 */ /* 0x000fc80000000009 */
[----:B------:R-:W-:Y:S01]  /*c7a0*/  PRMT R44, R11, 0x5410, R9 ;  /* 0x000054100b2c7816 */ /* 0x000fe20000000009 */
[----:B--2---:R-:W-:Y:S02]  /*c7b0*/  @!P0 HADD2 R24, -R97.H0_H0, -RZ.H0_H0 ;  /* 0xa00000ff61188230 */ /* 0x004fe40000000900 */
[----:B---3--:R-:W-:-:S03]  /*c7c0*/  @!P3 HADD2 R13, -R98.H0_H0, -RZ.H0_H0 ;  /* 0xa00000ff620db230 */ /* 0x008fc60000000900 */
[----:B------:R-:W-:Y:S02]  /*c7d0*/  PRMT R12, R24, 0x7610, R12 ;  /* 0x00007610180c7816 */ /* 0x000fe4000000000c */
[----:B------:R1:W2:Y:S01]  /*c7e0*/  LDL.LU.S16 R24, [R1+0x1ac] ;  /* 0x0001ac0001187983 */ /* 0x0002a20000300600 */
[----:B------:R-:W-:Y:S02]  /*c7f0*/  PRMT R3, R13, 0x7610, R3 ;  /* 0x000076100d037816 */ /* 0x000fe40000000003 */
[----:B------:R-:W-:Y:S01]  /*c800*/  @!P0 PRMT R97, R12, 0x5410, RZ ;  /* 0x000054100c618816 */ /* 0x000fe200000000ff */
[----:B------:R-:W-:-:S04]  /*c810*/  IMAD.WIDE.U32 R12, R22, -0x326172a9, RZ ;  /* 0xcd9e8d57160c7825 */ /* 0x000fc800078e00ff */
[----:B----4-:R-:W-:Y:S01]  /*c820*/  @!P1 HADD2 R25, -R102.H0_H0, -RZ.H0_H0 ;  /* 0xa00000ff66199230 */ /* 0x010fe20000000900 */
[----:B------:R-:W-:-:S04]  /*c830*/  LOP3.LUT R2, R14, UR13, R13, 0x96, !PT ;  /* 0x0000000d0e027c12 */ /* 0x000fc8000f8e960d */
[----:B------:R-:W-:Y:S02]  /*c840*/  PRMT R14, R25, 0x7610, R14 ;  /* 0x00007610190e7816 */ /* 0x000fe4000000000e */
[----:B------:R-:W-:Y:S02]  /*c850*/  @!P3 PRMT R98, R3, 0x5410, RZ ;  /* 0x000054100362b816 */ /* 0x000fe400000000ff */
[----:B------:R-:W-:Y:S02]  /*c860*/  PRMT R3, R10, 0x7771, RZ ;  /* 0x000077710a037816 */ /* 0x000fe400000000ff */
[----:B------:R-:W-:Y:S02]  /*c870*/  @!P1 PRMT R102, R14, 0x5410, RZ ;  /* 0x000054100e669816 */ /* 0x000fe400000000ff */
[----:B------:R1:W3:Y:S01]  /*c880*/  LDL.LU.S16 R14, [R1+0x1b0] ;  /* 0x0001b000010e7983 */ /* 0x0002e20000300600 */
[----:B------:R-:W-:Y:S02]  /*c890*/  ISETP.GT.U32.AND P0, PT, R3, UR6, PT ;  /* 0x0000000603007c0c */ /* 0x000fe4000bf04070 */
[----:B------:R-:W-:-:S04]  /*c8a0*/  LOP3.LUT R3, R2, 0xffff, RZ, 0xc0, !PT ;  /* 0x0000ffff02037812 */ /* 0x000fc800078ec0ff */
[----:B------:R-:W-:-:S04]  /*c8b0*/  SHF.R.U32.HI R26, RZ, 0x8, R3 ;  /* 0x00000008ff1a7819 */ /* 0x000fc80000011603 */
[----:B------:R-:W-:-:S03]  /*c8c0*/  LOP3.LUT R3, R26, 0xffff, RZ, 0xc0, !PT ;  /* 0x0000ffff1a037812 */ /* 0x000fc600078ec0ff */
[----:B------:R-:W-:Y:S01]  /*c8d0*/  @P0 HADD2 R27, -R101.H0_H0, -RZ.H0_H0 ;  /* 0xa00000ff651b0230 */ /* 0x000fe20000000900 */
[----:B------:R-:W-:Y:S02]  /*c8e0*/  ISETP.LE.U32.AND P2, PT, R3, UR6, PT ;  /* 0x0000000603007c0c */ /* 0x000fe4000bf43070 */
[C---:B------:R-:W-:Y:S02]  /*c8f0*/  PRMT R3, R2.reuse, 0x7632, R3 ;  /* 0x0000763202037816 */ /* 0x040fe40000000003 */
[----:B------:R-:W-:Y:S02]  /*c900*/  PRMT R34, R27, 0x7610, R34 ;  /* 0x000076101b227816 */ /* 0x000fe40000000022 */
[----:B------:R-:W-:Y:S02]  /*c910*/  LOP3.LUT R27, R3, 0xff, RZ, 0xc0, !PT ;  /* 0x000000ff031b7812 */ /* 0x000fe400078ec0ff */
[----:B------:R1:W4:Y:S01]  /*c920*/  LDL.LU.S16 R3, [R1+0x1b4] ;  /* 0x0001b40001037983 */ /* 0x0003220000300600 */
[----:B------:R-:W-:-:S04]  /*c930*/  LOP3.LUT R25, R2, 0xff, RZ, 0xc0, !PT ;  /* 0x000000ff02197812 */ /* 0x000fc800078ec0ff */
[----:B------:R-:W-:-:S13]  /*c940*/  ISETP.LE.U32.AND P3, PT, R25, UR6, PT ;  /* 0x0000000619007c0c */ /* 0x000fda000bf63070 */
[----:B------:R-:W-:-:S05]  /*c950*/  @!P3 HADD2 R33, -R11.H0_H0, -RZ.H0_H0 ;  /* 0xa00000ff0b21b230 */ /* 0x000fca0000000900 */
[----:B------:R-:W-:-:S04]  /*c960*/  PRMT R22, R33, 0x7610, R22 ;  /* 0x0000761021167816 */ /* 0x000fc80000000016 */
[----:B------:R-:W-:Y:S02]  /*c970*/  @!P3 PRMT R11, R22, 0x5410, RZ ;  /* 0x00005410160bb816 */ /* 0x000fe400000000ff */
[----:B------:R1:W4:Y:S04]  /*c980*/  LDL.LU.S16 R22, [R1+0x1b8] ;  /* 0x0001b80001167983 */ /* 0x0003280000300600 */
[----:B------:R1:W4:Y:S01]  /*c990*/  LDL.LU.S16 R33, [R1+0x1bc] ;  /* 0x0001bc0001217983 */ /* 0x0003220000300600 */
[----:B------:R-:W-:Y:S02]  /*c9a0*/  @P0 PRMT R101, R34, 0x5410, RZ ;  /* 0x0000541022650816 */ /* 0x000fe400000000ff */
[----:B------:R-:W-:Y:S02]  /*c9b0*/  ISETP.LE.U32.AND P0, PT, R27, UR6, PT ;  /* 0x000000061b007c0c */ /* 0x000fe4000bf03070 */
[----:B------:R-:W-:Y:S01]  /*c9c0*/  F2FP.F16.F32.PACK_AB R5, R146, R160 ;  /* 0x000000a09205723e */ /* 0x000fe200000000ff */
[----:B------:R-:W-:-:S03]  /*c9d0*/  IMAD.MOV.U32 R109, RZ, RZ, R118 ;  /* 0x000000ffff6d7224 */ /* 0x000fc600078e0076 */
[----:B------:R-:W-:Y:S01]  /*c9e0*/  PRMT R4, R5, 0x7632, R4 ;  /* 0x0000763205047816 */ /* 0x000fe20000000004 */
[----:B------:R-:W-:-:S03]  /*c9f0*/  IMAD.MOV.U32 R118, RZ, RZ, R49 ;  /* 0x000000ffff767224 */ /* 0x000fc600078e0031 */
[----:B------:R-:W-:Y:S02]  /*ca00*/  PRMT R49, R5, 0x5410, R4 ;  /* 0x0000541005317816 */ /* 0x000fe40000000004 */
[----:B------:R-:W-:Y:S02]  /*ca10*/  LOP3.LUT R105, R216, 0x1f, RZ, 0xc0, !PT ;  /* 0x0000001fd8697812 */ /* 0x000fe400078ec0ff */
[----:B------:R-:W-:Y:S02]  /*ca20*/  F2FP.F16.F32.PACK_AB R32, R123, R125 ;  /* 0x0000007d7b20723e */ /* 0x000fe400000000ff */
[----:B------:R-:W-:Y:S02]  /*ca30*/  F2FP.F16.F32.PACK_AB R30, R42, R40 ;  /* 0x000000282a1e723e */ /* 0x000fe400000000ff */
[----:B------:R-:W-:Y:S01]  /*ca40*/  F2FP.F16.F32.PACK_AB R28, R154, R159 ;  /* 0x0000009f9a1c723e */ /* 0x000fe200000000ff */
[----:B--2---:R-:W-:-:S05]  /*ca50*/  @!P2 HADD2 R24, -R9.H0_H0, -RZ.H0_H0 ;  /* 0xa00000ff0918a230 */ /* 0x004fca0000000900 */
[----:B------:R-:W-:Y:S02]  /*ca60*/  PRMT R15, R24, 0x7610, R15 ;  /* 0x00007610180f7816 */ /* 0x000fe4000000000f */
[----:B------:R-:W-:Y:S01]  /*ca70*/  SHF.R.U32.HI R24, RZ, 0x18, R2 ;  /* 0x00000018ff187819 */ /* 0x000fe20000011602 */
[----:B---3--:R-:W-:-:S05]  /*ca80*/  @!P0 HADD2 R14, -R5.H0_H0, -RZ.H0_H0 ;  /* 0xa00000ff050e8230 */ /* 0x008fca0000000900 */
[----:B------:R-:W-:-:S04]  /*ca90*/  PRMT R13, R14, 0x7610, R13 ;  /* 0x000076100e0d7816 */ /* 0x000fc8000000000d */
[----:B------:R-:W-:Y:S02]  /*caa0*/  @!P0 PRMT R5, R13, 0x5410, RZ ;  /* 0x000054100d058816 */ /* 0x000fe400000000ff */
[----:B------:R-:W-:-:S13]  /*cab0*/  ISETP.LE.U32.AND P0, PT, R24, UR6, PT ;  /* 0x0000000618007c0c */ /* 0x000fda000bf03070 */
[----:B----4-:R-:W-:-:S05]  /*cac0*/  @!P0 HADD2 R3, -R4.H0_H0, -RZ.H0_H0 ;  /* 0xa00000ff04038230 */ /* 0x010fca0000000900 */
[----:B------:R-:W-:-:S04]  /*cad0*/  PRMT R2, R3, 0x7610, R2 ;  /* 0x0000761003027816 */ /* 0x000fc80000000002 */
[----:B------:R-:W-:Y:S02]  /*cae0*/  @!P0 PRMT R4, R2, 0x5410, RZ ;  /* 0x0000541002048816 */ /* 0x000fe400000000ff */
[----:B------:R-:W-:-:S04]  /*caf0*/  LOP3.LUT R2, R210, 0x30, RZ, 0xc0, !PT ;  /* 0x00000030d2027812 */ /* 0x000fc800078ec0ff */
[----:B------:R-:W-:-:S05]  /*cb00*/  LEA.HI R2, R105, R2, RZ, 0x1e ;  /* 0x0000000269027211 */ /* 0x000fca00078ff0ff */
[----:B------:R-:W-:-:S05]  /*cb10*/  IMAD R2, R2, UR22, R211 ;  /* 0x0000001602027c24 */ /* 0x000fca000f8e02d3 */
[----:B------:R-:W-:Y:S02]  /*cb20*/  SHF.R.S32.HI R13, RZ, 0x1f, R2 ;  /* 0x0000001fff0d7819 */ /* 0x000fe40000011402 */
[----:B------:R-:W-:Y:S01]  /*cb30*/  IADD3 R3, P0, PT, R2, UR23, RZ ;  /* 0x0000001702037c10 */ /* 0x000fe2000ff1e0ff */
[----:B------:R-:W-:-:S05]  /*cb40*/  IMAD.U32 R2, RZ, RZ, UR23 ;  /* 0x00000017ff027e24 */ /* 0x000fca000f8e00ff */
[----:B------:R-:W-:Y:S02]  /*cb50*/  LEA.HI.X.SX32 R13, R2, R13, 0x1, P0 ;  /* 0x0000000d020d7211 */ /* 0x000fe400000f0eff */
[----:B------:R-:W-:Y:S01]  /*cb60*/  LEA R2, P0, R3, UR4, 0x1 ;  /* 0x0000000403027c11 */ /* 0x000fe2000f8008ff */
[----:B------:R-:W-:-:S03]  /*cb70*/  USHF.L.U32 UR4, UR22, 0x3, URZ ;  /* 0x0000000316047899 */ /* 0x000fc600080006ff */
[----:B------:R-:W-:-:S03]  /*cb80*/  LEA.HI.X R3, R3, UR5, R13, 0x1, P0 ;  /* 0x0000000503037c11 */ /* 0x000fc600080f0c0d */
[----:B------:R-:W-:Y:S01]  /*cb90*/  IMAD.U32 R14, RZ, RZ, UR4 ;  /* 0x00000004ff0e7e24 */ /* 0x000fe2000f8e00ff */
[----:B------:R-:W-:-:S03]  /*cba0*/  @!P2 PRMT R9, R15, 0x5410, RZ ;  /* 0x000054100f09a816 */ /* 0x000fc600000000ff */
[----:B------:R-:W-:Y:S01]  /*cbb0*/  IMAD.WIDE R14, R14, 0x2, R2 ;  /* 0x000000020e0e7825 */ /* 0x000fe200078e0202 */
[----:B------:R-:W-:Y:S04]  /*cbc0*/  STG.E.U16 desc[UR24][R2.64], R11 ;  /* 0x0000000b02007986 */ /* 0x000fe8000c101518 */
[----:B------:R-:W-:Y:S04]  /*cbd0*/  STG.E.U16 desc[UR24][R2.64+0x2], R9 ;  /* 0x0000020902007986 */ /* 0x000fe8000c101518 */
[----:B------:R2:W-:Y:S04]  /*cbe0*/  STG.E.U16 desc[UR24][R14.64+0x2], R4 ;  /* 0x000002040e007986 */ /* 0x0005e8000c101518 */
[----:B------:R3:W-:Y:S01]  /*cbf0*/  STG.E.U16 desc[UR24][R14.64], R5 ;  /* 0x000000050e007986 */ /* 0x0007e2000c101518 */
[----:B--2---:R-:W-:-:S04]  /*cc00*/  IMAD.U32 R4, RZ, RZ, UR22 ;  /* 0x00000016ff047e24 */ /* 0x004fc8000f8e00ff */
[----:B---3--:R-:W-:-:S05]  /*cc10*/  IMAD.WIDE R14, R4, 0x70, R14 ;  /* 0x00000070040e7825 */ /* 0x008fca00078e020e */
[----:B------:R2:W-:Y:S01]  /*cc20*/  STG.E.U16 desc[UR24][R14.64+0x2], R16 ;  /* 0x000002100e007986 */ /* 0x0005e2000c101518 */
[----:B------:R-:W-:-:S04]  /*cc30*/  PRMT R4, R12, 0x7770, RZ ;  /* 0x000077700c047816 */ /* 0x000fc800000000ff */
[----:B------:R-:W-:Y:S02]  /*cc40*/  ISETP.LE.U32.AND P0, PT, R4, UR6, PT ;  /* 0x0000000604007c0c */ /* 0x000fe4000bf03070 */
[C---:B------:R-:W-:Y:S01]  /*cc50*/  PRMT R11, R32.reuse, 0x7610, R11 ;  /* 0x00007610200b7816 */ /* 0x040fe2000000000b */
[----:B--2---:R1:W2:Y:S01]  /*cc60*/  LDL.LU.S16 R16, [R1+0x1c0] ;  /* 0x0001c00001107983 */ /* 0x0042a20000300600 */
[----:B------:R-:W-:-:S09]  /*cc70*/  PRMT R9, R32, 0x7632, R9 ;  /* 0x0000763220097816 */ /* 0x000fd20000000009 */
[----:B------:R-:W-:Y:S01]  /*cc80*/  @!P0 HADD2 R22, -R11.H0_H0, -RZ.H0_H0 ;  /* 0xa00000ff0b168230 */ /* 0x000fe20000000900 */
[----:B------:R1:W3:Y:S04]  /*cc90*/  LDL.LU.S16 R32, [R1+0x1c4] ;  /* 0x0001c40001207983 */ /* 0x0002e80000300600 */
[----:B------:R-:W-:Y:S02]  /*cca0*/  PRMT R4, R22, 0x7610, R4 ;  /* 0x0000761016047816 */ /* 0x000fe40000000004 */
[----:B------:R-:W-:Y:S02]  /*ccb0*/  PRMT R22, R12, 0x7771, RZ ;  /* 0x000077710c167816 */ /* 0x000fe400000000ff */
[----:B------:R-:W-:Y:S02]  /*ccc0*/  PRMT R42, R11, 0x5410, R9 ;  /* 0x000054100b2a7816 */ /* 0x000fe40000000009 */
[----:B------:R-:W-:-:S02]  /*ccd0*/  @!P0 PRMT R11, R4, 0x5410, RZ ;  /* 0x00005410040b8816 */ /* 0x000fc400000000ff */
[----:B------:R-:W-:Y:S01]  /*cce0*/  ISETP.GT.U32.AND P0, PT, R22, UR6, PT ;  /* 0x0000000616007c0c */ /* 0x000fe2000bf04070 */
[----:B------:R4:W-:Y:S01]  /*ccf0*/  STG.E.U16 desc[UR24][R14.64], R17 ;  /* 0x000000110e007986 */ /* 0x0009e2000c101518 */
[----:B------:R-:W-:-:S11]  /*cd00*/  IMAD.U32 R4, RZ, RZ, UR4 ;  /* 0x00000004ff047e24 */ /* 0x000fd6000f8e00ff */
[----:B------:R-:W-:Y:S02]  /*cd10*/  @P0 HADD2 R33, -R9.H0_H0, -RZ.H0_H0 ;  /* 0xa00000ff09210230 */ /* 0x000fe40000000900 */
[----:B------:R-:W-:-:S05]  /*cd20*/  IMAD.WIDE R4, R4, 0x2, R14 ;  /* 0x0000000204047825 */ /* 0x000fca00078e020e */
[----:B------:R-:W-:Y:S01]  /*cd30*/  STG.E.U16 desc[UR24][R4.64], R19 ;  /* 0x0000001304007986 */ /* 0x000fe2000c101518 */
[----:B----4-:R-:W-:-:S04]  /*cd40*/  PRMT R17, R33, 0x7610, R17 ;  /* 0x0000761021117816 */ /* 0x010fc80000000011 */
[----:B------:R-:W-:Y:S01]  /*cd50*/  @P0 PRMT R9, R17, 0x5410, RZ ;  /* 0x0000541011090816 */ /* 0x000fe200000000ff */
[----:B------:R-:W-:Y:S04]  /*cd60*/  STG.E.U16 desc[UR24][R4.64+0x2], R18 ;  /* 0x0000021204007986 */ /* 0x000fe8000c101518 */
[----:B------:R4:W-:Y:S04]  /*cd70*/  STG.E.U16 desc[UR24][R2.64+0x10], R11 ;  /* 0x0000100b02007986 */ /* 0x0009e8000c101518 */
[----:B------:R1:W-:Y:S01]  /*cd80*/  STG.E.U16 desc[UR24][R2.64+0x12], R9 ;  /* 0x0000120902007986 */ /* 0x0003e2000c101518 */
[----:B----4-:R-:W-:-:S02]  /*cd90*/  PRMT R11, R28, 0x7610, R11 ;  /* 0x000076101c0b7816 */ /* 0x010fc4000000000b */
[----:B-1----:R-:W-:Y:S02]  /*cda0*/  PRMT R9, R28, 0x7632, R9 ;  /* 0x000076321c097816 */ /* 0x002fe40000000009 */
[----:B------:R1:W4:Y:S01]  /*cdb0*/  LDL.LU.S16 R28, [R1+0x1c8] ;  /* 0x0001c800011c7983 */ /* 0x0003220000300600 */
[----:B------:R-:W-:-:S04]  /*cdc0*/  PRMT R17, R12, 0x7772, RZ ;  /* 0x000077720c117816 */ /* 0x000fc800000000ff */
[----:B------:R-:W-:Y:S01]  /*cdd0*/  ISETP.GT.U32.AND P0, PT, R17, UR6, PT ;  /* 0x0000000611007c0c */ /* 0x000fe2000bf04070 */
[----:B------:R-:W-:Y:S02]  /*cde0*/  IMAD.MOV.U32 R105, RZ, RZ, R109 ;  /* 0x000000ffff697224 */ /* 0x000fe400078e006d */
[----:B------:R-:W-:Y:S02]  /*cdf0*/  IMAD.MOV.U32 R109, RZ, RZ, R118 ;  /* 0x000000ffff6d7224 */ /* 0x000fe400078e0076 */
[----:B------:R-:W-:Y:S01]  /*ce00*/  IMAD.MOV.U32 R118, RZ, RZ, R35 ;  /* 0x000000ffff767224 */ /* 0x000fe200078e0023 */
[----:B------:R-:W-:-:S07]  /*ce10*/  PRMT R35, R11, 0x5410, R9 ;  /* 0x000054100b237816 */ /* 0x000fce0000000009 */
[----:B--2---:R-:W-:-:S05]  /*ce20*/  @P0 HADD2 R16, -R11.H0_H0, -RZ.H0_H0 ;  /* 0xa00000ff0b100230 */ /* 0x004fca0000000900 */
[----:B------:R-:W-:Y:S02]  /*ce30*/  PRMT R13, R16, 0x7610, R13 ;  /* 0x00007610100d7816 */ /* 0x000fe4000000000d */
[----:B------:R-:W-:Y:S02]  /*ce40*/  PRMT R16, R12, 0x7773, RZ ;  /* 0x000077730c107816 */ /* 0x000fe400000000ff */
[----:B------:R-:W-:Y:S02]  /*ce50*/  @P0 PRMT R11, R13, 0x5410, RZ ;  /* 0x000054100d0b0816 */ /* 0x000fe400000000ff */
[----:B------:R-:W-:Y:S01]  /*ce60*/  ISETP.GT.U32.AND P0, PT, R16, UR6, PT ;  /* 0x0000000610007c0c */ /* 0x000fe2000bf04070 */
[----:B------:R-:W-:-:S12]  /*ce70*/  IMAD.U32 R13, RZ, RZ, UR22 ;  /* 0x00000016ff0d7e24 */ /* 0x000fd8000f8e00ff */
[----:B---3--:R-:W-:-:S05]  /*ce80*/  @P0 HADD2 R32, -R9.H0_H0, -RZ.H0_H0 ;  /* 0xa00000ff09200230 */ /* 0x008fca0000000900 */
[----:B------:R-:W-:Y:S01]  /*ce90*/  PRMT R19, R32, 0x7610, R19 ;  /* 0x0000761020137816 */ /* 0x000fe20000000013 */
[----:B------:R-:W-:-:S03]  /*cea0*/  IMAD.WIDE R14, R13, -0x70, R14 ;  /* 0xffffff900d0e7825 */ /* 0x000fc600078e020e */
[----:B------:R-:W-:Y:S02]  /*ceb0*/  @P0 PRMT R9, R19, 0x5410, RZ ;  /* 0x0000541013090816 */ /* 0x000fe400000000ff */
[----:B------:R1:W2:Y:S04]  /*cec0*/  LDL.LU.S16 R19, [R1+0x1cc] ;  /* 0x0001cc0001137983 */ /* 0x0002a80000300600 */
[----:B------:R3:W-:Y:S04]  /*ced0*/  STG.E.U16 desc[UR24][R14.64+0x12], R9 ;  /* 0x000012090e007986 */ /* 0x0007e8000c101518 */
[----:B------:R1:W-:Y:S01]  /*cee0*/  STG.E.U16 desc[UR24][R14.64+0x10], R11 ;  /* 0x0000100b0e007986 */ /* 0x0003e2000c101518 */
[----:B---3--:R-:W-:-:S04]  /*cef0*/  IMAD.U32 R9, RZ, RZ, UR22 ;  /* 0x00000016ff097e24 */ /* 0x008fc8000f8e00ff */
[----:B-1----:R-:W-:Y:S01]  /*cf00*/  IMAD.WIDE R14, R9, 0x70, R14 ;  /* 0x00000070090e7825 */ /* 0x002fe200078e020e */
[----:B------:R-:W-:-:S04]  /*cf10*/  PRMT R9, R6, 0x7772, RZ ;  /* 0x0000777206097816 */ /* 0x000fc800000000ff */
[----:B------:R-:W-:Y:S02]  /*cf20*/  ISETP.GT.U32.AND P0, PT, R9, UR6, PT ;  /* 0x0000000609007c0c */ /* 0x000fe4000bf04070 */
[----:B------:R-:W-:Y:S01]  /*cf30*/  PRMT R9, R30, 0x7610, R9 ;  /* 0x000076101e097816 */ /* 0x000fe20000000009 */
[----:B------:R1:W-:Y:S10]  /*cf40*/  STG.E.U16 desc[UR24][R14.64+0x10], R20 ;  /* 0x000010140e007986 */ /* 0x0003f4000c101518 */
[----:B----4-:R-:W-:-:S05]  /*cf50*/  @P0 HADD2 R28, -R9.H0_H0, -RZ.H0_H0 ;  /* 0xa00000ff091c0230 */ /* 0x010fca0000000900 */
[----:B-1----:R-:W-:Y:S02]  /*cf60*/  PRMT R20, R28, 0x7610, R20 ;  /* 0x000076101c147816 */ /* 0x002fe40000000014 */
[----:B------:R1:W3:Y:S04]  /*cf70*/  LDL.LU.S16 R28, [R1+0x1d0] ;  /* 0x0001d000011c7983 */ /* 0x0002e80000300600 */
[----:B------:R4:W-:Y:S04]  /*cf80*/  STG.E.U16 desc[UR24][R14.64+0x12], R21 ;  /* 0x000012150e007986 */ /* 0x0009e8000c101518 */
[----:B----4-:R1:W4:Y:S01]  /*cf90*/  LDL.LU.S16 R21, [R1+0x1d4] ;  /* 0x0001d40001157983 */ /* 0x0103220000300600 */
[----:B------:R-:W-:-:S04]  /*cfa0*/  PRMT R11, R30, 0x7632, R11 ;  /* 0x000076321e0b7816 */ /* 0x000fc8000000000b */
[----:B------:R-:W-:Y:S02]  /*cfb0*/  PRMT R43, R9, 0x5410, R11 ;  /* 0x00005410092b7816 */ /* 0x000fe4000000000b */
[----:B------:R-:W-:Y:S02]  /*cfc0*/  @P0 PRMT R9, R20, 0x5410, RZ ;  /* 0x0000541014090816 */ /* 0x000fe400000000ff */
[----:B------:R-:W-:-:S04]  /*cfd0*/  LOP3.LUT R20, R23, 0xff, RZ, 0xc0, !PT ;  /* 0x000000ff17147812 */ /* 0x000fc800078ec0ff */
[----:B------:R-:W-:Y:S02]  /*cfe0*/  ISETP.LE.U32.AND P0, PT, R20, UR6, PT ;  /* 0x0000000614007c0c */ /* 0x000fe4000bf03070 */
[----:B------:R-:W-:Y:S01]  /*cff0*/  F2FP.F16.F32.PACK_AB R31, R144, R145 ;  /* 0x00000091901f723e */ /* 0x000fe200000000ff */
[----:B------:R1:W-:Y:S03]  /*d000*/  STG.E.U16 desc[UR24][R4.64+0x10], R9 ;  /* 0x0000100904007986 */ /* 0x0003e6000c101518 */
[C---:B------:R-:W-:Y:S02]  /*d010*/  PRMT R13, R31.reuse, 0x7632, R13 ;  /* 0x000076321f0d7816 */ /* 0x040fe4000000000d */
[----:B-1----:R-:W-:-:S04]  /*d020*/  PRMT R9, R31, 0x7610, R9 ;  /* 0x000076101f097816 */ /* 0x002fc80000000009 */
[----:B------:R-:W-:Y:S01]  /*d030*/  PRMT R34, R9, 0x5410, R13 ;  /* 0x0000541009227816 */ /* 0x000fe2000000000d */
[----:B------:R-:W-:Y:S01]  /*d040*/  IMAD.MOV.U32 R83, RZ, RZ, R105 ;  /* 0x000000ffff537224 */ /* 0x000fe200078e0069 */
[----:B------:R-:W-:Y:S02]  /*d050*/  PRMT R30, R17, 0x5410, R16 ;  /* 0x00005410111e7816 */ /* 0x000fe40000000010 */
[----:B------:R-:W-:Y:S01]  /*d060*/  PRMT R16, R6, 0x7771, RZ ;  /* 0x0000777106107816 */ /* 0x000fe200000000ff */
[----:B------:R-:W1:Y:S01]  /*d070*/  LDC R17, c[0x0][0x4f8] ;  /* 0x00013e00ff117b82 */ /* 0x000e620000000800 */
[----:B--2---:R-:W-:-:S05]  /*d080*/  @!P0 HADD2 R19, -R9.H0_H0, -RZ.H0_H0 ;  /* 0xa00000ff09138230 */ /* 0x004fca0000000900 */
[----:B------:R-:W-:-:S04]  /*d090*/  PRMT R18, R19, 0x7610, R18 ;  /* 0x0000761013127816 */ /* 0x000fc80000000012 */
[----:B------:R-:W-:Y:S02]  /*d0a0*/  @!P0 PRMT R9, R18, 0x5410, RZ ;  /* 0x0000541012098816 */ /* 0x000fe400000000ff */
[----:B------:R-:W-:-:S04]  /*d0b0*/  LOP3.LUT R18, R23, 0xffff, RZ, 0xc0, !PT ;  /* 0x0000ffff17127812 */ /* 0x000fc800078ec0ff */
[----:B------:R-:W-:-:S04]  /*d0c0*/  SHF.R.U32.HI R19, RZ, 0x8, R18 ;  /* 0x00000008ff137819 */ /* 0x000fc80000011612 */
[----:B------:R-:W-:-:S04]  /*d0d0*/  LOP3.LUT R18, R19, 0xffff, RZ, 0xc0, !PT ;  /* 0x0000ffff13127812 */ /* 0x000fc800078ec0ff */
[----:B------:R-:W-:-:S13]  /*d0e0*/  ISETP.LE.U32.AND P0, PT, R18, UR6, PT ;  /* 0x0000000612007c0c */ /* 0x000fda000bf03070 */
[----:B---3--:R-:W-:-:S05]  /*d0f0*/  @!P0 HADD2 R28, -R13.H0_H0, -RZ.H0_H0 ;  /* 0xa00000ff0d1c8230 */ /* 0x008fca0000000900 */
[----:B------:R-:W-:-:S04]  /*d100*/  PRMT R18, R28, 0x7610, R18 ;  /* 0x000076101c127816 */ /* 0x000fc80000000012 */
[----:B------:R-:W-:Y:S01]  /*d110*/  @!P0 PRMT R13, R18, 0x5410, RZ ;  /* 0x00005410120d8816 */ /* 0x000fe200000000ff */
[----:B------:R-:W-:-:S04]  /*d120*/  IMAD.U32 R18, RZ, RZ, UR22 ;  /* 0x00000016ff127e24 */ /* 0x000fc8000f8e00ff */
[----:B------:R-:W-:Y:S01]  /*d130*/  IMAD.WIDE R104, R18, -0x70, R14 ;  /* 0xffffff9012687825 */ /* 0x000fe200078e020e */
[----:B------:R-:W-:-:S04]  /*d140*/  PRMT R14, R6, 0x7773, RZ ;  /* 0x00007773060e7816 */ /* 0x000fc800000000ff */
[----:B------:R-:W-:-:S13]  /*d150*/  ISETP.GT.U32.AND P0, PT, R14, UR6, PT ;  /* 0x000000060e007c0c */ /* 0x000fda000bf04070 */
[----:B----4-:R-:W-:-:S05]  /*d160*/  @P0 HADD2 R21, -R11.H0_H0, -RZ.H0_H0 ;  /* 0xa00000ff0b150230 */ /* 0x010fca0000000900 */
[----:B------:R-:W-:-:S04]  /*d170*/  PRMT R14, R21, 0x7610, R14 ;  /* 0x00007610150e7816 */ /* 0x000fc8000000000e */
[----:B------:R-:W-:-:S05]  /*d180*/  @P0 PRMT R11, R14, 0x5410, RZ ;  /* 0x000054100e0b0816 */ /* 0x000fca00000000ff */
[----:B------:R-:W-:Y:S04]  /*d190*/  STG.E.U16 desc[UR24][R4.64+0x12], R11 ;  /* 0x0000120b04007986 */ /* 0x000fe8000c101518 */
[----:B------:R2:W-:Y:S01]  /*d1a0*/  STG.E.U16 desc[UR24][R2.64+0x20], R9 ;  /* 0x0000200902007986 */ /* 0x0005e2000c101518 */
[----:B------:R-:W-:Y:S01]  /*d1b0*/  IMAD.MOV.U32 R15, RZ, RZ, R12 ;  /* 0x000000ffff0f7224 */ /* 0x000fe200078e000c */
[----:B------:R-:W-:Y:S01]  /*d1c0*/  PRMT R12, R8, 0x7771, RZ ;  /* 0x00007771080c7816 */ /* 0x000fe200000000ff */
[----:B------:R-:W-:Y:S01]  /*d1d0*/  IMAD.MOV.U32 R14, RZ, RZ, R8 ;  /* 0x000000ffff0e7224 */ /* 0x000fe200078e0008 */
[----:B--2---:R-:W-:-:S04]  /*d1e0*/  PRMT R9, R10, 0x7772, RZ ;  /* 0x000077720a097816 */ /* 0x004fc800000000ff */
[----:B------:R-:W-:Y:S02]  /*d1f0*/  ISETP.GT.U32.AND P1, PT, R9, UR6, PT ;  /* 0x0000000609007c0c */ /* 0x000fe4000bf24070 */
[----:B------:R-:W-:Y:S02]  /*d200*/  PRMT R9, R10, 0x7773, RZ ;  /* 0x000077730a097816 */ /* 0x000fe400000000ff */
[C---:B------:R-:W-:Y:S02]  /*d210*/  PRMT R11, R8.reuse, 0x7773, RZ ;  /* 0x00007773080b7816 */ /* 0x040fe400000000ff */
[----:B------:R-:W-:Y:S02]  /*d220*/  ISETP.GT.U32.AND P0, PT, R9, UR6, PT ;  /* 0x0000000609007c0c */ /* 0x000fe4000bf04070 */
[----:B------:R-:W-:Y:S02]  /*d230*/  PRMT R9, R8, 0x7772, RZ ;  /* 0x0000777208097816 */ /* 0x000fe400000000ff */
[----:B------:R-:W-:-:S02]  /*d240*/  LOP3.LUT R8, R15, 0xff, RZ, 0xc0, !PT ;  /* 0x000000ff0f087812 */ /* 0x000fc400078ec0ff */
[----:B------:R-:W-:Y:S02]  /*d250*/  PRMT R33, R9, 0x5410, R11 ;  /* 0x0000541009217816 */ /* 0x000fe4000000000b */
[C---:B------:R-:W-:Y:S02]  /*d260*/  PRMT R11, R204.reuse, 0x7773, RZ ;  /* 0x00007773cc0b7816 */ /* 0x040fe400000000ff */
[----:B------:R-:W-:Y:S02]  /*d270*/  PRMT R9, R204, 0x7772, RZ ;  /* 0x00007772cc097816 */ /* 0x000fe400000000ff */
[----:B------:R-:W-:Y:S01]  /*d280*/  PRMT R22, R8, 0x5410, R22 ;  /* 0x0000541008167816 */ /* 0x000fe20000000016 */
[----:B------:R-:W-:Y:S01]  /*d290*/  IMAD.MOV.U32 R15, RZ, RZ, R6 ;  /* 0x000000ffff0f7224 */ /* 0x000fe200078e0006 */
[----:B------:R-:W-:Y:S02]  /*d2a0*/  PRMT R77, R9, 0x5410, R11 ;  /* 0x00005410094d7816 */ /* 0x000fe4000000000b */
[----:B------:R-:W-:-:S02]  /*d2b0*/  LOP3.LUT R8, R14, 0xff, RZ, 0xc0, !PT ;  /* 0x000000ff0e087812 */ /* 0x000fc400078ec0ff */
[C---:B------:R-:W-:Y:S02]  /*d2c0*/  PRMT R14, R6.reuse, 0x7773, RZ ;  /* 0x00007773060e7816 */ /* 0x040fe400000000ff */
[----:B------:R-:W-:Y:S01]  /*d2d0*/  PRMT R9, R6, 0x7772, RZ ;  /* 0x0000777206097816 */ /* 0x000fe200000000ff */
[----:B------:R-:W-:Y:S01]  /*d2e0*/  IMAD.MOV.U32 R6, RZ, RZ, R10 ;  /* 0x000000ffff067224 */ /* 0x000fe200078e000a */
[----:B------:R-:W-:Y:S02]  /*d2f0*/  PRMT R21, R8, 0x5410, R12 ;  /* 0x0000541008157816 */ /* 0x000fe4000000000c */
[----:B------:R-:W-:Y:S02]  /*d300*/  PRMT R12, R10, 0x7771, RZ ;  /* 0x000077710a0c7816 */ /* 0x000fe400000000ff */
[----:B------:R-:W-:Y:S02]  /*d310*/  LOP3.LUT R6, R6, 0xff, RZ, 0xc0, !PT ;  /* 0x000000ff06067812 */ /* 0x000fe400078ec0ff */
[----:B------:R-:W-:-:S02]  /*d320*/  PRMT R11, R10, 0x7773, RZ ;  /* 0x000077730a0b7816 */ /* 0x000fc400000000ff */
[----:B------:R-:W-:Y:S02]  /*d330*/  PRMT R8, R10, 0x7772, RZ ;  /* 0x000077720a087816 */ /* 0x000fe400000000ff */
[----:B------:R-:W-:Y:S02]  /*d340*/  PRMT R40, R6, 0x5410, R12 ;  /* 0x0000541006287816 */ /* 0x000fe4000000000c */
[----:B------:R-:W-:Y:S02]  /*d350*/  PRMT R6, R23, 0x7632, R6 ;  /* 0x0000763217067816 */ /* 0x000fe40000000006 */
[----:B------:R-:W-:Y:S02]  /*d360*/  PRMT R41, R8, 0x5410, R11 ;  /* 0x0000541008297816 */ /* 0x000fe4000000000b */
[----:B------:R-:W-:Y:S02]  /*d370*/  SHF.R.U32.HI R8, RZ, 0x18, R23 ;  /* 0x00000018ff087819 */ /* 0x000fe40000011617 */
[----:B------:R-:W-:-:S02]  /*d380*/  LOP3.LUT R6, R6, 0xff, RZ, 0xc0, !PT ;  /* 0x000000ff06067812 */ /* 0x000fc400078ec0ff */
[----:B------:R-:W-:Y:S02]  /*d390*/  PRMT R32, R9, 0x5410, R14 ;  /* 0x0000541009207816 */ /* 0x000fe4000000000e */
[----:B------:R-:W-:Y:S02]  /*d3a0*/  PRMT R9, R0, 0x7632, R9 ;  /* 0x0000763200097816 */ /* 0x000fe40000000009 */
[----:B------:R-:W-:Y:S02]  /*d3b0*/  PRMT R18, R6, 0x5410, R8 ;  /* 0x0000541006127816 */ /* 0x000fe40000000008 */
[C---:B------:R-:W-:Y:S02]  /*d3c0*/  LOP3.LUT R6, R0.reuse, 0xffff, RZ, 0xc0, !PT ;  /* 0x0000ffff00067812 */ /* 0x040fe400078ec0ff */
[----:B------:R-:W-:Y:S02]  /*d3d0*/  LOP3.LUT R11, R0, 0xff, RZ, 0xc0, !PT ;  /* 0x000000ff000b7812 */ /* 0x000fe400078ec0ff */
[----:B------:R-:W-:-:S02]  /*d3e0*/  SHF.R.U32.HI R8, RZ, 0x18, R0 ;  /* 0x00000018ff087819 */ /* 0x000fc40000011600 */
[----:B------:R-:W-:Y:S02]  /*d3f0*/  LOP3.LUT R0, R9, 0xff, RZ, 0xc0, !PT ;  /* 0x000000ff09007812 */ /* 0x000fe400078ec0ff */
[----:B------:R-:W-:Y:S02]  /*d400*/  SHF.R.U32.HI R6, RZ, 0x8, R6 ;  /* 0x00000008ff067819 */ /* 0x000fe40000011606 */
[----:B------:R-:W-:Y:S02]  /*d410*/  PRMT R9, R0, 0x5410, R8 ;  /* 0x0000541000097816 */ /* 0x000fe40000000008 */
[----:B------:R-:W-:Y:S02]  /*d420*/  LOP3.LUT R0, R7, 0xffff, RZ, 0xc0, !PT ;  /* 0x0000ffff07007812 */ /* 0x000fe400078ec0ff */
[----:B------:R-:W-:Y:S02]  /*d430*/  LOP3.LUT R10, R15, 0xff, RZ, 0xc0, !PT ;  /* 0x000000ff0f0a7812 */ /* 0x000fe400078ec0ff */
[----:B------:R-:W-:-:S02]  /*d440*/  PRMT R11, R11, 0x5410, R6 ;  /* 0x000054100b0b7816 */ /* 0x000fc40000000006 */
[----:B------:R-:W-:Y:S02]  /*d450*/  SHF.R.U32.HI R0, RZ, 0x8, R0 ;  /* 0x00000008ff007819 */ /* 0x000fe40000011600 */
[----:B------:R-:W-:Y:S02]  /*d460*/  LOP3.LUT R6, R7, 0xff, RZ, 0xc0, !PT ;  /* 0x000000ff07067812 */ /* 0x000fe400078ec0ff */
[----:B------:R-:W-:Y:S02]  /*d470*/  PRMT R10, R10, 0x5410, R16 ;  /* 0x000054100a0a7816 */ /* 0x000fe40000000010 */
[----:B------:R-:W-:Y:S02]  /*d480*/  PRMT R16, R6, 0x5410, R0 ;  /* 0x0000541006107816 */ /* 0x000fe40000000000 */
[----:B-1----:R-:W-:Y:S02]  /*d490*/  LOP3.LUT R0, R17, 0xff, RZ, 0xc0, !PT ;  /* 0x000000ff11007812 */ /* 0x002fe400078ec0ff */
[----:B------:R-:W-:-:S02]  /*d4a0*/  PRMT R6, R7, 0x7632, R6 ;  /* 0x0000763207067816 */ /* 0x000fc40000000006 */
[----:B------:R-:W-:Y:S01]  /*d4b0*/  PRMT R12, R25, 0x5410, R26 ;  /* 0x00005410190c7816 */ /* 0x000fe2000000001a */
[----:B------:R-:W-:Y:S01]  /*d4c0*/  IMAD R0, R0, 0x10000, R0 ;  /* 0x0001000000007824 */ /* 0x000fe200078e0200 */
[----:B------:R-:W-:Y:S02]  /*d4d0*/  SHF.R.U32.HI R7, RZ, 0x18, R7 ;  /* 0x00000018ff077819 */ /* 0x000fe40000011607 */
[----:B------:R-:W-:-:S04]  /*d4e0*/  LOP3.LUT R6, R6, 0xff, RZ, 0xc0, !PT ;  /* 0x000000ff06067812 */ /* 0x000fc800078ec0ff */
[----:B------:R-:W-:Y:S02]  /*d4f0*/  PRMT R17, R6, 0x5410, R7 ;  /* 0x0000541006117816 */ /* 0x000fe40000000007 */
[----:B------:R-:W-:-:S05]  /*d500*/  HSET2.LE.AND R6, R12, R0, PT ;  /* 0x000000000c067233 */ /* 0x000fca0003803000 */
[----:B------:R-:W-:Y:S02]  /*d510*/  LOP3.LUT R28, R44, R6, RZ, 0xc0, !PT ;  /* 0x000000062c1c7212 */ /* 0x000fe400078ec0ff */
[----:B------:R-:W-:Y:S02]  /*d520*/  LOP3.LUT R6, R30, 0xff00ff, RZ, 0xc0, !PT ;  /* 0x00ff00ff1e067812 */ /* 0x000fe400078ec0ff */
[----:B------:R-:W-:-:S03]  /*d530*/  PRMT R19, R20, 0x5410, R19 ;  /* 0x0000541014137816 */ /* 0x000fc60000000013 */
[--C-:B------:R-:W-:Y:S01]  /*d540*/  HSET2.LE.AND R6, R6, R0.reuse, PT ;  /* 0x0000000006067233 */ /* 0x100fe20003803000 */
[----:B------:R-:W1:Y:S04]  /*d550*/  S2UR UR5, SR_CgaCtaId ;  /* 0x00000000000579c3 */ /* 0x000e680000008800 */
[----:B------:R-:W-:Y:S02]  /*d560*/  LOP3.LUT R31, R35, R6, RZ, 0xc0, !PT ;  /* 0x00000006231f7212 */ /* 0x000fe400078ec0ff */
[----:B------:R-:W-:-:S05]  /*d570*/  HSET2.LE.AND R6, R19, R0, PT ;  /* 0x0000000013067233 */ /* 0x000fca0003803000 */
[----:B------:R-:W-:Y:S02]  /*d580*/  LOP3.LUT R20, R34, R6, RZ, 0xc0, !PT ;  /* 0x0000000622147212 */ /* 0x000fe400078ec0ff */
[----:B------:R-:W-:Y:S01]  /*d590*/  LOP3.LUT R6, R33, 0xff00ff, RZ, 0xc0, !PT ;  /* 0x00ff00ff21067812 */ /* 0x000fe200078ec0ff */
[----:B------:R-:W-:Y:S02]  /*d5a0*/  IMAD.MOV.U32 R110, RZ, RZ, R212 ;  /* 0x000000ffff6e7224 */ /* 0x000fe400078e00d4 */
[C---:B------:R-:W-:Y:S02]  /*d5b0*/  IMAD.SHL.U32 R212, R216.reuse, 0x4, RZ ;  /* 0x00000004d8d47824 */ /* 0x040fe400078e00ff */
[--C-:B------:R-:W-:Y:S01]  /*d5c0*/  HSET2.LE.AND R6, R6, R0.reuse, PT ;  /* 0x0000000006067233 */ /* 0x100fe20003803000 */
[----:B------:R-:W-:Y:S01]  /*d5d0*/  IMAD.SHL.U32 R115, R216, 0x20, RZ ;  /* 0x00000020d8737824 */ /* 0x000fe200078e00ff */
[----:B------:R-:W-:Y:S02]  /*d5e0*/  PRMT R14, R27, 0x5410, R24 ;  /* 0x000054101b0e7816 */ /* 0x000fe40000000018 */
[----:B------:R-:W-:-:S02]  /*d5f0*/  HSET2.LE.AND R7, R22, R0, PT ;  /* 0x0000000016077233 */ /* 0x000fc40003803000 */
[----:B------:R-:W-:Y:S02]  /*d600*/  LOP3.LUT R23, R61, R6, RZ, 0xc0, !PT ;  /* 0x000000063d177212 */ /* 0x000fe400078ec0ff */
[----:B------:R-:W-:Y:S02]  /*d610*/  LOP3.LUT R6, R212, 0x18, RZ, 0xc0, !PT ;  /* 0x00000018d4067812 */ /* 0x000fe400078ec0ff */
[--C-:B------:R-:W-:Y:S02]  /*d620*/  HSET2.LE.AND R8, R14, R0.reuse, PT ;  /* 0x000000000e087233 */ /* 0x100fe40003803000 */
[----:B------:R-:W-:Y:S02]  /*d630*/  LOP3.LUT R6, R6, 0xc0, R115, 0xf8, !PT ;  /* 0x000000c006067812 */ /* 0x000fe400078ef873 */
[----:B------:R-:W-:Y:S01]  /*d640*/  LOP3.LUT R30, R42, R7, RZ, 0xc0, !PT ;  /* 0x000000072a1e7212 */ /* 0x000fe200078ec0ff */
[----:B------:R-:W-:Y:S01]  /*d650*/  IMAD.MOV.U32 R116, RZ, RZ, R195 ;  /* 0x000000ffff747224 */ /* 0x000fe200078e00c3 */
[----:B------:R-:W-:Y:S01]  /*d660*/  HSET2.LE.AND R7, R18, R0, PT ;  /* 0x0000000012077233 */ /* 0x000fe20003803000 */
[----:B------:R-:W-:Y:S01]  /*d670*/  STG.E.U16 desc[UR24][R2.64+0x22], R13 ;  /* 0x0000220d02007986 */ /* 0x000fe2000c101518 */
[----:B------:R-:W-:Y:S01]  /*d680*/  UMOV UR4, 0x400 ;  /* 0x0000040000047882 */ /* 0x000fe20000000000 */
[----:B------:R-:W-:-:S02]  /*d690*/  LOP3.LUT R195, R6, 0x8, R210, 0x78, !PT ;  /* 0x0000000806c37812 */ /* 0x000fc400078e78d2 */
[----:B------:R2:W-:Y:S01]  /*d6a0*/  STG.E.U16 desc[UR24][R104.64+0x20], R29 ;  /* 0x0000201d68007986 */ /* 0x0005e2000c101518 */
[----:B-1----:R-:W-:Y:S01]  /*d6b0*/  ULEA UR5, UR5, UR4, 0x18 ;  /* 0x0000000405057291 */ /* 0x002fe2000f8ec0ff */
[----:B--2---:R-:W-:Y:S02]  /*d6c0*/  LOP3.LUT R29, R49, R8, RZ, 0xc0, !PT ;  /* 0x00000008311d7212 */ /* 0x004fe400078ec0ff */
[----:B------:R-:W-:Y:S02]  /*d6d0*/  HSET2.LE.AND R8, R21, R0, PT ;  /* 0x0000000015087233 */ /* 0x000fe40003803000 */
[----:B------:R-:W-:Y:S02]  /*d6e0*/  LOP3.LUT R21, R63, R7, RZ, 0xc0, !PT ;  /* 0x000000073f157212 */ /* 0x000fe400078ec0ff */
[----:B------:R-:W-:-:S04]  /*d6f0*/  LOP3.LUT R7, R195, 0x120, R115, 0xf8, !PT ;  /* 0x00000120c3077812 */ /* 0x000fc800078ef873 */
[----:B------:R-:W-:Y:S01]  /*d700*/  LEA R160, R7, UR5, 0x1 ;  /* 0x0000000507a07c11 */ /* 0x000fe2000f8e08ff */
[----:B------:R1:W-:Y:S01]  /*d710*/  STL [R1+0x228], R7 ;  /* 0x0002280701007387 */ /* 0x0003e20000100800 */
[----:B------:R-:W-:-:S03]  /*d720*/  HSET2.LE.AND R6, R10, R0, PT ;  /* 0x000000000a067233 */ /* 0x000fc60003803000 */
[----:B------:R-:W-:Y:S01]  /*d730*/  LDSM.16.MT88.4 R24, [R160+0x4400] ;  /* 0x00440000a018783b */ /* 0x000fe20000004200 */
[----:B-1----:R-:W-:-:S03]  /*d740*/  LOP3.LUT R7, R32, 0xff00ff, RZ, 0xc0, !PT ;  /* 0x00ff00ff20077812 */ /* 0x002fc600078ec0ff */
[----:B------:R-:W1:Y:S01]  /*d750*/  LDSM.16.MT88.4 R32, [R160+0x4000] ;  /* 0x00400000a020783b */ /* 0x000e620000004200 */
[----:B------:R-:W-:Y:S02]  /*d760*/  LOP3.LUT R18, R51, R6, RZ, 0xc0, !PT ;  /* 0x0000000633127212 */ /* 0x000fe400078ec0ff */
[--C-:B------:R-:W-:Y:S02]  /*d770*/  HSET2.LE.AND R16, R16, R0.reuse, PT ;  /* 0x0000000010107233 */ /* 0x100fe40003803000 */
[--C-:B------:R-:W-:Y:S02]  /*d780*/  HSET2.LE.AND R17, R17, R0.reuse, PT ;  /* 0x0000000011117233 */ /* 0x100fe40003803000 */
[----:B------:R-:W-:Y:S02]  /*d790*/  HSET2.LE.AND R6, R7, R0, PT ;  /* 0x0000000007067233 */ /* 0x000fe40003803000 */
[----:B------:R-:W-:Y:S02]  /*d7a0*/  LOP3.LUT R22, R62, R8, RZ, 0xc0, !PT ;  /* 0x000000083e167212 */ /* 0x000fe400078ec0ff */
[----:B------:R-:W-:-:S02]  /*d7b0*/  LOP3.LUT R16, R60, R16, RZ, 0xc0, !PT ;  /* 0x000000103c107212 */ /* 0x000fc400078ec0ff */
[----:B------:R-:W-:Y:S02]  /*d7c0*/  LOP3.LUT R17, R55, R17, RZ, 0xc0, !PT ;  /* 0x0000001137117212 */ /* 0x000fe400078ec0ff */
[----:B------:R-:W-:Y:S02]  /*d7d0*/  LOP3.LUT R19, R43, R6, RZ, 0xc0, !PT ;  /* 0x000000062b137212 */ /* 0x000fe400078ec0ff */
[--C-:B------:R-:W-:Y:S02]  /*d7e0*/  HSET2.LE.AND R8, R9, R0.reuse, PT ;  /* 0x0000000009087233 */ /* 0x100fe40003803000 */
[----:B------:R-:W-:-:S03]  /*d7f0*/  HSET2.LE.AND R7, R11, R0, PT ;  /* 0x000000000b077233 */ /* 0x000fc60003803000 */
[----:B------:R-:W-:Y:S01]  /*d800*/  LOP3.LUT R13, R50, R8, RZ, 0xc0, !PT ;  /* 0x00000008320d7212 */ /* 0x000fe200078ec0ff */
[----:B------:R-:W-:Y:S01]  /*d810*/  IMAD.MOV.U32 R121, RZ, RZ, R68 ;  /* 0x000000ffff797224 */ /* 0x000fe200078e0044 */
[----:B------:R-:W-:Y:S01]  /*d820*/  F2FP.F16.F32.PACK_AB R75, R48, R47 ;  /* 0x0000002f304b723e */ /* 0x000fe200000000ff */
[----:B------:R-:W-:Y:S01]  /*d830*/  IMAD.MOV.U32 R68, RZ, RZ, R204 ;  /* 0x000000ffff447224 */ /* 0x000fe200078e00cc */
[----:B------:R-:W-:Y:S02]  /*d840*/  LOP3.LUT R12, R53, R7, RZ, 0xc0, !PT ;  /* 0x00000007350c7212 */ /* 0x000fe400078ec0ff */
[----:B------:R-:W-:Y:S02]  /*d850*/  HSET2.LE.AND R6, R40, R0, PT ;  /* 0x0000000028067233 */ /* 0x000fe40003803000 */
[----:B------:R-:W-:Y:S02]  /*d860*/  LOP3.LUT R7, R41, 0xff00ff, RZ, 0xc0, !PT ;  /* 0x00ff00ff29077812 */ /* 0x000fe400078ec0ff */
[----:B------:R-:W-:Y:S01]  /*d870*/  PRMT R67, R75, 0x7632, R67 ;  /* 0x000076324b437816 */ /* 0x000fe20000000043 */
[----:B------:R-:W-:Y:S01]  /*d880*/  IMAD.MOV.U32 R119, RZ, RZ, R69 ;  /* 0x000000ffff777224 */ /* 0x000fe200078e0045 */
[----:B-1----:R-:W-:Y:S01]  /*d890*/  HMMA.16816.F32 R8, R16, R32, RZ ;  /* 0x000000201008723c */ /* 0x002fe200000018ff */
[----:B------:R-:W-:-:S02]  /*d8a0*/  LOP3.LUT R14, R52, R6, RZ, 0xc0, !PT ;  /* 0x00000006340e7212 */ /* 0x000fc400078ec0ff */
[----:B------:R-:W-:Y:S02]  /*d8b0*/  PRMT R69, R204, 0x7771, RZ ;  /* 0x00007771cc457816 */ /* 0x000fe400000000ff */
[----:B------:R-:W-:Y:S02]  /*d8c0*/  HSET2.LE.AND R7, R7, R0, PT ;  /* 0x0000000007077233 */ /* 0x000fe40003803000 */
[----:B------:R-:W-:Y:S02]  /*d8d0*/  LOP3.LUT R6, R68, 0xff, RZ, 0xc0, !PT ;  /* 0x000000ff44067812 */ /* 0x000fe400078ec0ff */
[----:B------:R-:W-:Y:S02]  /*d8e0*/  PRMT R15, R75, 0x5410, R67 ;  /* 0x000054104b0f7816 */ /* 0x000fe40000000043 */
[----:B------:R-:W-:Y:S02]  /*d8f0*/  PRMT R44, R6, 0x5410, R69 ;  /* 0x00005410062c7816 */ /* 0x000fe40000000045 */
[----:B------:R-:W-:-:S02]  /*d900*/  LOP3.LUT R15, R15, R7, RZ, 0xc0, !PT ;  /* 0x000000070f0f7212 */ /* 0x000fc400078ec0ff */
[C---:B------:R-:W-:Y:S01]  /*d910*/  LOP3.LUT R6, R92.reuse, 0xffff, RZ, 0xc0, !PT ;  /* 0x0000ffff5c067812 */ /* 0x040fe200078ec0ff */
[----:B------:R-:W-:Y:S01]  /*d920*/  IMAD.MOV.U32 R115, RZ, RZ, R119 ;  /* 0x000000ffff737224 */ /* 0x000fe200078e0077 */
[----:B------:R-:W-:Y:S01]  /*d930*/  LOP3.LUT R7, R92, 0xff, RZ, 0xc0, !PT ;  /* 0x000000ff5c077812 */ /* 0x000fe200078ec0ff */
[----:B------:R-:W-:Y:S01]  /*d940*/  IMAD.MOV.U32 R119, RZ, RZ, R109 ;  /* 0x000000ffff777224 */ /* 0x000fe200078e006d */
[----:B------:R-:W-:Y:S01]  /*d950*/  SHF.R.U32.HI R6, RZ, 0x8, R6 ;  /* 0x00000008ff067819 */ /* 0x000fe20000011606 */
[----:B------:R-:W-:Y:S01]  /*d960*/  IMAD.MOV.U32 R109, RZ, RZ, R118 ;  /* 0x000000ffff6d7224 */ /* 0x000fe200078e0076 */
[----:B------:R-:W-:Y:S01]  /*d970*/  HMMA.16816.F32 R40, R28, R32, RZ ;  /* 0x000000201c28723c */ /* 0x000fe200000018ff */
[----:B------:R-:W-:Y:S02]  /*d980*/  IMAD.MOV.U32 R122, RZ, RZ, R110 ;  /* 0x000000ffff7a7224 */ /* 0x000fe400078e006e */
[----:B------:R-:W-:Y:S02]  /*d990*/  IMAD.MOV.U32 R124, RZ, RZ, R116 ;  /* 0x000000ffff7c7224 */ /* 0x000fe400078e0074 */
[----:B------:R-:W-:-:S02]  /*d9a0*/  IMAD.MOV.U32 R118, RZ, RZ, R117 ;  /* 0x000000ffff767224 */ /* 0x000fc400078e0075 */
[----:B------:R-:W-:Y:S02]  /*d9b0*/  IMAD.MOV.U32 R110, RZ, RZ, R82 ;  /* 0x000000ffff6e7224 */ /* 0x000fe400078e0052 */
[----:B------:R-:W-:Y:S02]  /*d9c0*/  IMAD.MOV.U32 R116, RZ, RZ, R83 ;  /* 0x000000ffff747224 */ /* 0x000fe400078e0053 */
[----:B------:R-:W-:Y:S02]  /*d9d0*/  IMAD.MOV.U32 R117, RZ, RZ, R81 ;  /* 0x000000ffff757224 */ /* 0x000fe400078e0051 */
[----:B------:R-:W-:Y:S02]  /*d9e0*/  IMAD.MOV.U32 R123, RZ, RZ, R80 ;  /* 0x000000ffff7b7224 */ /* 0x000fe400078e0050 */
[----:B------:R-:W-:Y:S01]  /*d9f0*/  HMMA.16816.F32 R80, R12, R24, R8 ;  /* 0x000000180c50723c */ /* 0x000fe20000001808 */
[----:B------:R-:W-:Y:S01]  /*da00*/  PRMT R10, R7, 0x5410, R6 ;  /* 0x00005410070a7816 */ /* 0x000fe20000000006 */
[----:B------:R-:W-:Y:S01]  /*da10*/  IMAD.MOV.U32 R47, RZ, RZ, R54 ;  /* 0x000000ffff2f7224 */ /* 0x000fe200078e0036 */
[----:B------:R-:W-:-:S02]  /*da20*/  PRMT R6, R92, 0x7632, R6 ;  /* 0x000076325c067816 */ /* 0x000fc40000000006 */
[----:B------:R-:W-:Y:S02]  /*da30*/  PRMT R48, R54, 0x7771, RZ ;  /* 0x0000777136307816 */ /* 0x000fe400000000ff */
[----:B------:R-:W-:Y:S02]  /*da40*/  LOP3.LUT R7, R6, 0xff, RZ, 0xc0, !PT ;  /* 0x000000ff06077812 */ /* 0x000fe400078ec0ff */
[----:B------:R-:W-:Y:S02]  /*da50*/  LOP3.LUT R6, R47, 0xff, RZ, 0xc0, !PT ;  /* 0x000000ff2f067812 */ /* 0x000fe400078ec0ff */
[C---:B------:R-:W-:Y:S02]  /*da60*/  PRMT R46, R54.reuse, 0x7773, RZ ;  /* 0x00007773362e7816 */ /* 0x040fe400000000ff */
[----:B------:R-:W-:Y:S02]  /*da70*/  PRMT R45, R54, 0x7772, RZ ;  /* 0x00007772362d7816 */ /* 0x000fe400000000ff */
[----:B------:R-:W-:-:S02]  /*da80*/  SHF.R.U32.HI R8, RZ, 0x18, R92 ;  /* 0x00000018ff087819 */ /* 0x000fc4000001165c */
[----:B------:R-:W-:Y:S02]  /*da90*/  PRMT R54, R6, 0x5410, R48 ;  /* 0x0000541006367816 */ /* 0x000fe40000000030 */
[C---:B------:R-:W-:Y:S01]  /*daa0*/  LOP3.LUT R6, R90.reuse, 0xffff, RZ, 0xc0, !PT ;  /* 0x0000ffff5a067812 */ /* 0x040fe200078ec0ff */
[----:B------:R-:W-:Y:S01]  /*dab0*/  IMAD.MOV.U32 R126, RZ, RZ, R121 ;  /* 0x000000ffff7e7224 */ /* 0x000fe200078e0079 */
[----:B------:R-:W-:Y:S01]  /*dac0*/  PRMT R9, R7, 0x5410, R8 ;  /* 0x0000541007097816 */ /* 0x000fe20000000008 */
[----:B------:R-:W-:Y:S01]  /*dad0*/  IMAD.MOV.U32 R125, RZ, RZ, R87 ;  /* 0x000000ffff7d7224 */ /* 0x000fe200078e0057 */
[----:B------:R-:W-:Y:S01]  /*dae0*/  SHF.R.U32.HI R6, RZ, 0x8, R6 ;  /* 0x00000008ff067819 */ /* 0x000fe20000011606 */
[----:B------:R-:W-:Y:S01]  /*daf0*/  IMAD.MOV.U32 R120, RZ, RZ, R86 ;  /* 0x000000ffff787224 */ /* 0x000fe200078e0056 */
[----:B------:R-:W-:Y:S01]  /*db00*/  LOP3.LUT R7, R90, 0xff, RZ, 0xc0, !PT ;  /* 0x000000ff5a077812 */ /* 0x000fe200078ec0ff */
[----:B------:R-:W-:Y:S02]  /*db10*/  IMAD.MOV.U32 R121, RZ, RZ, R85 ;  /* 0x000000ffff797224 */ /* 0x000fe400078e0055 */
[----:B------:R-:W-:-:S02]  /*db20*/  IMAD.MOV.U32 R144, RZ, RZ, R84 ;  /* 0x000000ffff907224 */ /* 0x000fc400078e0054 */
[----:B------:R-:W-:Y:S01]  /*db30*/  HMMA.16816.F32 R84, R20, R24, R40 ;  /* 0x000000181454723c */ /* 0x000fe20000001828 */
[----:B------:R-:W-:Y:S02]  /*db40*/  PRMT R53, R7, 0x5410, R6 ;  /* 0x0000541007357816 */ /* 0x000fe40000000006 */
[----:B------:R-:W-:Y:S02]  /*db50*/  PRMT R11, R45, 0x5410, R46 ;  /* 0x000054102d0b7816 */ /* 0x000fe4000000002e */
[----:B------:R-:W-:-:S03]  /*db60*/  PRMT R6, R90, 0x7632, R6 ;  /* 0x000076325a067816 */ /* 0x000fc60000000006 */
[----:B------:R-:W-:Y:S01]  /*db70*/  HMMA.16816.F32 R40, R16, R34, RZ ;  /* 0x000000221028723c */ /* 0x000fe200000018ff */
[----:B------:R-:W-:Y:S02]  /*db80*/  SHF.R.U32.HI R8, RZ, 0x18, R90 ;  /* 0x00000018ff087819 */ /* 0x000fe4000001165a */
[----:B------:R-:W-:-:S05]  /*db90*/  LOP3.LUT R6, R6, 0xff, RZ, 0xc0, !PT ;  /* 0x000000ff06067812 */ /* 0x000fca00078ec0ff */
[----:B------:R-:W-:Y:S01]  /*dba0*/  HMMA.16816.F32 R32, R28, R34, RZ ;  /* 0x000000221c20723c */ /* 0x000fe200000018ff */
[----:B------:R-:W-:Y:S01]  /*dbb0*/  LOP3.LUT R7, R11, 0xff00ff, RZ, 0xc0, !PT ;  /* 0x00ff00ff0b077812 */ /* 0x000fe200078ec0ff */
[----:B------:R-:W-:Y:S01]  /*dbc0*/  IMAD.MOV.U32 R11, RZ, RZ, R201 ;  /* 0x000000ffff0b7224 */ /* 0x000fe200078e00c9 */
[----:B------:R-:W-:-:S03]  /*dbd0*/  PRMT R52, R6, 0x5410, R8 ;  /* 0x0000541006347816 */ /* 0x000fc60000000008 */
[--C-:B------:R-:W-:Y:S01]  /*dbe0*/  HSET2.LE.AND R6, R7, R0.reuse, PT ;  /* 0x0000000007067233 */ /* 0x100fe20003803000 */
[----:B------:R-:W-:Y:S01]  /*dbf0*/  IMAD.MOV.U32 R201, RZ, RZ, 0x20 ;  /* 0x00000020ffc97424 */ /* 0x000fe200078e00ff */
[--C-:B------:R-:W-:Y:S02]  /*dc00*/  HSET2.LE.AND R7, R10, R0.reuse, PT ;  /* 0x000000000a077233 */ /* 0x100fe40003803000 */
[--C-:B------:R-:W-:Y:S02]  /*dc10*/  HSET2.LE.AND R8, R9, R0.reuse, PT ;  /* 0x0000000009087233 */ /* 0x100fe40003803000 */
[----:B------:R-:W-:Y:S02]  /*dc20*/  LOP3.LUT R11, R11, R6, RZ, 0xc0, !PT ;  /* 0x000000060b0b7212 */ /* 0x000fe400078ec0ff */
[----:B------:R-:W-:Y:S02]  /*dc30*/  HSET2.LE.AND R6, R44, R0, PT ;  /* 0x000000002c067233 */ /* 0x000fe40003803000 */
[----:B------:R-:W-:Y:S01]  /*dc40*/  SEL R201, R201, 0xffffffe0, !P6 ;  /* 0xffffffe0c9c97807 */ /* 0x000fe20007000000 */
[----:B------:R-:W-:Y:S01]  /*dc50*/  HMMA.16816.F32 R60, R12, R26, R40 ;  /* 0x0000001a0c3c723c */ /* 0x000fe20000001828 */
[----:B------:R-:W-:-:S02]  /*dc60*/  LOP3.LUT R24, R71, R7, RZ, 0xc0, !PT ;  /* 0x0000000747187212 */ /* 0x000fc400078ec0ff */
[----:B------:R-:W-:-:S05]  /*dc70*/  LOP3.LUT R25, R70, R8, RZ, 0xc0, !PT ;  /* 0x0000000846197212 */ /* 0x000fca00078ec0ff */
[----:B------:R-:W-:Y:S01]  /*dc80*/  HMMA.16816.F32 R68, R20, R26, R32 ;  /* 0x0000001a1444723c */ /* 0x000fe20000001820 */
[----:B------:R-:W-:Y:S02]  /*dc90*/  LOP3.LUT R26, R144, R6, RZ, 0xc0, !PT ;  /* 0x00000006901a7212 */ /* 0x000fe400078ec0ff */
[----:B------:R-:W-:Y:S01]  /*dca0*/  LOP3.LUT R6, R77, 0xff00ff, RZ, 0xc0, !PT ;  /* 0x00ff00ff4d067812 */ /* 0x000fe200078ec0ff */
[----:B------:R-:W-:-:S05]  /*dcb0*/  IMAD.IADD R77, R201, 0x1, R160 ;  /* 0x00000001c94d7824 */ /* 0x000fca00078e02a0 */
[----:B------:R-:W1:Y:S02]  /*dcc0*/  LDSM.16.MT88.4 R32, [R77+0x4000] ;  /* 0x004000004d20783b */ /* 0x000e640000004200 */
[C---:B-1----:R-:W-:Y:S08]  /*dcd0*/  HMMA.16816.F32 R48, R16.reuse, R32, RZ ;  /* 0x000000201030723c */ /* 0x042ff000000018ff */
[----:B------:R-:W-:Y:S01]  /*dce0*/  HMMA.16816.F32 R44, R16, R34, RZ ;  /* 0x00000022102c723c */ /* 0x000fe200000018ff */
[----:B------:R-:W1:Y:S07]  /*dcf0*/  LDSM.16.MT88.4 R16, [R77+0x4400] ;  /* 0x004400004d10783b */ /* 0x000e6e0000004200 */
[C---:B------:R-:W-:Y:S08]  /*dd00*/  HMMA.16816.F32 R40, R28.reuse, R32, RZ ;  /* 0x000000201c28723c */ /* 0x040ff000000018ff */
[----:B------:R-:W-:Y:S01]  /*dd10*/  HMMA.16816.F32 R28, R28, R34, RZ ;  /* 0x000000221c1c723c */ /* 0x000fe200000018ff */
[----:B------:R-:W-:-:S11]  /*dd20*/  HSET2.LE.AND R6, R6, R0, PT ;  /* 0x0000000006067233 */ /* 0x000fd60003803000 */
[-C--:B-1----:R-:W-:Y:S08]  /*dd30*/  HMMA.16816.F32 R40, R20, R16.reuse, R40 ;  /* 0x000000101428723c */ /* 0x082ff00000001828 */
[C---:B------:R-:W-:Y:S08]  /*dd40*/  HMMA.16816.F32 R48, R12.reuse, R16, R48 ;  /* 0x000000100c30723c */ /* 0x040ff00000001830 */
[-C--:B------:R-:W-:Y:S01]  /*dd50*/  HMMA.16816.F32 R32, R12, R18.reuse, R44 ;  /* 0x000000120c20723c */ /* 0x080fe2000000182c */
[----:B------:R-:W1:Y:S07]  /*dd60*/  LDSM.16.MT88.4 R12, [R77+0x4800] ;  /* 0x004800004d0c783b */ /* 0x000e6e0000004200 */
[----:B------:R-:W-:Y:S01]  /*dd70*/  HMMA.16816.F32 R28, R20, R18, R28 ;  /* 0x00000012141c723c */ /* 0x000fe2000000181c */
[----:B------:R-:W2:Y:S01]  /*dd80*/  LDSM.16.MT88.4 R16, [R160+0x4800] ;  /* 0x00480000a010783b */ /* 0x000ea20000004200 */
[----:B------:R-:W-:-:S02]  /*dd90*/  LOP3.LUT R27, R122, R6, RZ, 0xc0, !PT ;  /* 0x000000067a1b7212 */ /* 0x000fc400078ec0ff */
[--C-:B------:R-:W-:Y:S02]  /*dda0*/  HSET2.LE.AND R6, R53, R0.reuse, PT ;  /* 0x0000000035067233 */ /* 0x100fe40003803000 */
[--C-:B------:R-:W-:Y:S02]  /*ddb0*/  HSET2.LE.AND R7, R52, R0.reuse, PT ;  /* 0x0000000034077233 */ /* 0x100fe40003803000 */
[----:B------:R-:W-:Y:S01]  /*ddc0*/  HSET2.LE.AND R10, R54, R0, PT ;  /* 0x00000000360a7233 */ /* 0x000fe20003803000 */
[----:B------:R-:W-:Y:S01]  /*ddd0*/  IMAD.MOV.U32 R139, RZ, RZ, R121 ;  /* 0x000000ffff8b7224 */ /* 0x000fe200078e0079 */
[----:B------:R-:W-:Y:S01]  /*dde0*/  LOP3.LUT R8, R120, R6, RZ, 0xc0, !PT ;  /* 0x0000000678087212 */ /* 0x000fe200078ec0ff */
[----:B------:R-:W-:Y:S01]  /*ddf0*/  IMAD.MOV.U32 R144, RZ, RZ, R126 ;  /* 0x000000ffff907224 */ /* 0x000fe200078e007e */
[----:B------:R-:W-:Y:S01]  /*de00*/  LOP3.LUT R9, R125, R7, RZ, 0xc0, !PT ;  /* 0x000000077d097212 */ /* 0x000fe200078ec0ff */
[----:B------:R-:W-:Y:S01]  /*de10*/  IMAD.MOV.U32 R145, RZ, RZ, R124 ;  /* 0x000000ffff917224 */ /* 0x000fe200078e007c */
[----:B------:R-:W-:Y:S01]  /*de20*/  LOP3.LUT R10, R123, R10, RZ, 0xc0, !PT ;  /* 0x0000000a7b0a7212 */ /* 0x000fe200078ec0ff */
[----:B------:R-:W-:Y:S01]  /*de30*/  IMAD.MOV.U32 R6, RZ, RZ, R100 ;  /* 0x000000ffff067224 */ /* 0x000fe200078e0064 */
[----:B------:R-:W-:Y:S01]  /*de40*/  PRMT R7, R100, 0x7772, RZ ;  /* 0x0000777264077816 */ /* 0x000fe200000000ff */
[----:B------:R-:W-:Y:S03]  /*de50*/  LDSM.16.MT88.4 R20, [R160+0x4c00] ;  /* 0x004c0000a014783b */ /* 0x000fe60000004200 */
[----:B------:R-:W-:Y:S01]  /*de60*/  LOP3.LUT R6, R6, 0xff, RZ, 0xc0, !PT ;  /* 0x000000ff06067812 */ /* 0x000fe200078ec0ff */
[C---:B-1----:R-:W-:Y:S08]  /*de70*/  HMMA.16816.F32 R48, R8.reuse, R12, R48 ;  /* 0x0000000c0830723c */ /* 0x042ff00000001830 */
[C---:B--2---:R-:W-:Y:S08]  /*de80*/  HMMA.16816.F32 R52, R8.reuse, R16, R80 ;  /* 0x000000100834723c */ /* 0x044ff00000001850 */
[C---:B------:R-:W-:Y:S08]  /*de90*/  HMMA.16816.F32 R44, R8.reuse, R18, R60 ;  /* 0x00000012082c723c */ /* 0x040ff0000000183c */
[----:B------:R-:W-:Y:S01]  /*dea0*/  HMMA.16816.F32 R32, R8, R14, R32 ;  /* 0x0000000e0820723c */ /* 0x000fe20000001820 */
[----:B------:R-:W-:-:S02]  /*deb0*/  PRMT R8, R100, 0x7773, RZ ;  /* 0x0000777364087816 */ /* 0x000fc400000000ff */
[----:B------:R-:W-:Y:S02]  /*dec0*/  PRMT R9, R100, 0x7771, RZ ;  /* 0x0000777164097816 */ /* 0x000fe400000000ff */
[----:B------:R-:W-:Y:S02]  /*ded0*/  PRMT R11, R7, 0x5410, R8 ;  /* 0x00005410070b7816 */ /* 0x000fe40000000008 */
[C---:B------:R-:W-:Y:S01]  /*dee0*/  LOP3.LUT R7, R95.reuse, 0xffff, RZ, 0xc0, !PT ;  /* 0x0000ffff5f077812 */ /* 0x040fe200078ec0ff */
[----:B------:R-:W-:Y:S01]  /*def0*/  HMMA.16816.F32 R84, R24, R16, R84 ;  /* 0x000000101854723c */ /* 0x000fe20000001854 */
[----:B------:R-:W-:Y:S02]  /*df00*/  PRMT R10, R6, 0x5410, R9 ;  /* 0x00005410060a7816 */ /* 0x000fe40000000009 */
[C---:B------:R-:W-:Y:S02]  /*df10*/  PRMT R6, R95.reuse, 0x7632, R6 ;  /* 0x000076325f067816 */ /* 0x040fe40000000006 */
[----:B------:R-:W-:-:S02]  /*df20*/  LOP3.LUT R8, R95, 0xff, RZ, 0xc0, !PT ;  /* 0x000000ff5f087812 */ /* 0x000fc400078ec0ff */
[----:B------:R-:W-:Y:S01]  /*df30*/  SHF.R.U32.HI R7, RZ, 0x8, R7 ;  /* 0x00000008ff077819 */ /* 0x000fe20000011607 */
[----:B------:R-:W-:Y:S01]  /*df40*/  HMMA.16816.F32 R60, R24, R18, R68 ;  /* 0x00000012183c723c */ /* 0x000fe20000001844 */
[----:B------:R-:W1:Y:S01]  /*df50*/  LDSM.16.MT88.4 R16, [R77+0x4c00] ;  /* 0x004c00004d10783b */ /* 0x000e620000004200 */
[----:B------:R-:W-:Y:S02]  /*df60*/  SHF.R.U32.HI R9, RZ, 0x18, R95 ;  /* 0x00000018ff097819 */ /* 0x000fe4000001165f */
[----:B------:R-:W-:Y:S02]  /*df70*/  LOP3.LUT R6, R6, 0xff, RZ, 0xc0, !PT ;  /* 0x000000ff06067812 */ /* 0x000fe400078ec0ff */
[----:B------:R-:W-:Y:S02]  /*df80*/  PRMT R8, R8, 0x5410, R7 ;  /* 0x0000541008087816 */ /* 0x000fe40000000007 */
[----:B------:R-:W-:-:S03]  /*df90*/  PRMT R7, R6, 0x5410, R9 ;  /* 0x0000541006077816 */ /* 0x000fc60000000009 */
[--C-:B------:R-:W-:Y:S01]  /*dfa0*/  HSET2.LE.AND R6, R8, R0.reuse, PT ;  /* 0x0000000008067233 */ /* 0x100fe20003803000 */
[----:B------:R-:W-:Y:S01]  /*dfb0*/  IMAD.MOV.U32 R8, RZ, RZ, R205 ;  /* 0x000000ffff087224 */ /* 0x000fe200078e00cd */
[----:B------:R-:W-:-:S04]  /*dfc0*/  HSET2.LE.AND R7, R7, R0, PT ;  /* 0x0000000007077233 */ /* 0x000fc80003803000 */
[----:B------:R-:W-:Y:S01]  /*dfd0*/  LOP3.LUT R8, R8, R6, RZ, 0xc0, !PT ;  /* 0x0000000608087212 */ /* 0x000fe200078ec0ff */
[----:B------:R-:W-:-:S05]  /*dfe0*/  IMAD.MOV.U32 R6, RZ, RZ, R203 ;  /* 0x000000ffff067224 */ /* 0x000fca00078e00cb */
[----:B------:R-:W-:Y:S02]  /*dff0*/  LOP3.LUT R9, R6, R7, RZ, 0xc0, !PT ;  /* 0x0000000706097212 */ /* 0x000fe400078ec0ff */
[----:B------:R-:W-:Y:S01]  /*e000*/  HSET2.LE.AND R6, R10, R0, PT ;  /* 0x000000000a067233 */ /* 0x000fe20003803000 */
[----:B------:R-:W-:Y:S01]  /*e010*/  IMAD.MOV.U32 R10, RZ, RZ, R202 ;  /* 0x000000ffff0a7224 */ /* 0x000fe200078e00ca */
[----:B------:R-:W-:-:S04]  /*e020*/  LOP3.LUT R7, R11, 0xff00ff, RZ, 0xc0, !PT ;  /* 0x00ff00ff0b077812 */ /* 0x000fc800078ec0ff */
[----:B------:R-:W-:Y:S01]  /*e030*/  LOP3.LUT R10, R10, R6, RZ, 0xc0, !PT ;  /* 0x000000060a0a7212 */ /* 0x000fe200078ec0ff */
[----:B------:R-:W-:Y:S01]  /*e040*/  IMAD.MOV.U32 R6, RZ, RZ, R197 ;  /* 0x000000ffff067224 */ /* 0x000fe200078e00c5 */
[----:B------:R-:W-:-:S05]  /*e050*/  HSET2.LE.AND R7, R7, R0, PT ;  /* 0x0000000007077233 */ /* 0x000fca0003803000 */
[----:B------:R-:W-:-:S07]  /*e060*/  LOP3.LUT R11, R6, R7, RZ, 0xc0, !PT ;  /* 0x00000007060b7212 */ /* 0x000fce00078ec0ff */
[C---:B-1----:R-:W-:Y:S01]  /*e070*/  HMMA.16816.F32 R120, R8.reuse, R16, R48 ;  /* 0x000000100878723c */ /* 0x042fe20000001830 */
[----:B------:R1:W2:Y:S07]  /*e080*/  LDL.LU.S16 R48, [R1+0x210] ;  /* 0x0002100001307983 */ /* 0x0002ae0000300600 */
[----:B------:R-:W-:Y:S01]  /*e090*/  HMMA.16816.F32 R124, R8, R18, R32 ;  /* 0x00000012087c723c */ /* 0x000fe20000001820 */
[----:B------:R1:W3:Y:S01]  /*e0a0*/  LDL.LU.S16 R35, [R1+0x20c] ;  /* 0x00020c0001237983 */ /* 0x0002e20000300600 */
[----:B------:R-:W-:-:S02]  /*e0b0*/  PRMT R7, R88, 0x7773, RZ ;  /* 0x0000777358077816 */ /* 0x000fc400000000ff */
[----:B------:R-:W-:-:S04]  /*e0c0*/  PRMT R6, R88, 0x7772, RZ ;  /* 0x0000777258067816 */ /* 0x000fc800000000ff */
[----:B------:R-:W-:Y:S01]  /*e0d0*/  HMMA.16816.F32 R40, R24, R12, R40 ;  /* 0x0000000c1828723c */ /* 0x000fe20000001828 */
[----:B------:R-:W-:Y:S02]  /*e0e0*/  PRMT R12, R6, 0x5410, R7 ;  /* 0x00005410060c7816 */ /* 0x000fe40000000007 */
[C---:B------:R-:W-:Y:S02]  /*e0f0*/  LOP3.LUT R6, R99.reuse, 0xffff, RZ, 0xc0, !PT ;  /* 0x0000ffff63067812 */ /* 0x040fe400078ec0ff */
[----:B------:R-:W-:Y:S02]  /*e100*/  LOP3.LUT R7, R99, 0xff, RZ, 0xc0, !PT ;  /* 0x000000ff63077812 */ /* 0x000fe400078ec0ff */
[----:B------:R-:W-:Y:S01]  /*e110*/  SHF.R.U32.HI R6, RZ, 0x8, R6 ;  /* 0x00000008ff067819 */ /* 0x000fe20000011606 */
        /* <DEDUP_REMOVED lines=8> */
[----:B------:R-:W-:Y:S01]  /*e1a0*/  LOP3.LUT R7, R6, 0xff, RZ, 0xc0, !PT ;  /* 0x000000ff06077812 */ /* 0x000fe200078ec0ff */
[----:B------:R-:W-:Y:S01]  /*e1b0*/  HMMA.16816.F32 R28, R24, R14, R28 ;  /* 0x0000000e181c723c */ /* 0x000fe2000000181c */
        /* <DEDUP_REMOVED lines=10> */
[----:B------:R-:W-:Y:S02]  /*e260*/  LOP3.LUT R11, R115, R11, RZ, 0xc0, !PT ;  /* 0x0000000b730b7212 */ /* 0x000fe400078ec0ff */
[C---:B------:R-:W-:Y:S02]  /*e270*/  PRMT R7, R64.reuse, 0x7773, RZ ;  /* 0x0000777340077816 */ /* 0x040fe400000000ff */
[----:B------:R-:W-:Y:S01]  /*e280*/  PRMT R6, R64, 0x7772, RZ ;  /* 0x0000777240067816 */ /* 0x000fe200000000ff */
        /* <DEDUP_REMOVED lines=9> */
[----:B------:R-:W-:Y:S01]  /*e320*/  IMAD.MOV.U32 R204, RZ, RZ, R108 ;  /* 0x000000ffffcc7224 */ /* 0x000fe200078e006c */
[----:B------:R-:W-:Y:S02]  /*e330*/  PRMT R95, R6, 0x5410, R7 ;  /* 0x00005410065f7816 */ /* 0x000fe40000000007 */
[C---:B------:R-:W-:Y:S02]  /*e340*/  PRMT R7, R56.reuse, 0x7773, RZ ;  /* 0x0000777338077816 */ /* 0x040fe400000000ff */
[----:B------:R-:W-:Y:S01]  /*e350*/  HMMA.16816.F32 R108, R8, R22, R60 ;  /* 0x00000016086c723c */ /* 0x000fe2000000183c */
[----:B------:R-:W-:-:S07]  /*e360*/  PRMT R6, R56, 0x7772, RZ ;  /* 0x0000777238067816 */ /* 0x000fce00000000ff */
[----:B------:R-:W-:Y:S01]  /*e370*/  HMMA.16816.F32 R116, R8, R18, R28 ;  /* 0x000000120874723c */ /* 0x000fe2000000181c */
[C---:B------:R-:W-:Y:S02]  /*e380*/  PRMT R9, R74.reuse, 0x7773, RZ ;  /* 0x000077734a097816 */ /* 0x040fe400000000ff */
[----:B------:R-:W-:Y:S02]  /*e390*/  PRMT R8, R74, 0x7772, RZ ;  /* 0x000077724a087816 */ /* 0x000fe400000000ff */
[----:B------:R-:W-:Y:S02]  /*e3a0*/  PRMT R82, R6, 0x5410, R7 ;  /* 0x0000541006527816 */ /* 0x000fe40000000007 */
[----:B------:R-:W-:Y:S02]  /*e3b0*/  PRMT R34, R8, 0x5410, R9 ;  /* 0x0000541008227816 */ /* 0x000fe40000000009 */
[C---:B------:R-:W-:Y:S02]  /*e3c0*/  PRMT R9, R72.reuse, 0x7773, RZ ;  /* 0x0000777348097816 */ /* 0x040fe400000000ff */
[----:B------:R-:W-:-:S02]  /*e3d0*/  PRMT R8, R72, 0x7772, RZ ;  /* 0x0000777248087816 */ /* 0x000fc400000000ff */
[C---:B------:R-:W-:Y:S02]  /*e3e0*/  LOP3.LUT R7, R91.reuse, 0xffff, RZ, 0xc0, !PT ;  /* 0x0000ffff5b077812 */ /* 0x040fe400078ec0ff */
[C---:B------:R-:W-:Y:S02]  /*e3f0*/  PRMT R6, R91.reuse, 0x7632, R6 ;  /* 0x000076325b067816 */ /* 0x040fe40000000006 */
[----:B------:R-:W-:Y:S02]  /*e400*/  PRMT R30, R8, 0x5410, R9 ;  /* 0x00005410081e7816 */ /* 0x000fe40000000009 */
[----:B------:R-:W-:Y:S02]  /*e410*/  LOP3.LUT R9, R91, 0xff, RZ, 0xc0, !PT ;  /* 0x000000ff5b097812 */ /* 0x000fe400078ec0ff */
[----:B------:R-:W-:Y:S02]  /*e420*/  SHF.R.U32.HI R7, RZ, 0x8, R7 ;  /* 0x00000008ff077819 */ /* 0x000fe40000011607 */
[----:B------:R-:W-:-:S02]  /*e430*/  SHF.R.U32.HI R8, RZ, 0x18, R91 ;  /* 0x00000018ff087819 */ /* 0x000fc4000001165b */
[----:B------:R-:W-:Y:S02]  /*e440*/  LOP3.LUT R6, R6, 0xff, RZ, 0xc0, !PT ;  /* 0x000000ff06067812 */ /* 0x000fe400078ec0ff */
[----:B------:R-:W-:Y:S01]  /*e450*/  PRMT R32, R9, 0x5410, R7 ;  /* 0x0000541009207816 */ /* 0x000fe20000000007 */
[----:B------:R-:W-:Y:S01]  /*e460*/  IMAD.MOV.U32 R20, RZ, RZ, R58 ;  /* 0x000000ffff147224 */ /* 0x000fe200078e003a */
[----:B------:R-:W-:Y:S02]  /*e470*/  PRMT R31, R6, 0x5410, R8 ;  /* 0x00005410061f7816 */ /* 0x000fe40000000008 */
[C---:B------:R-:W-:Y:S02]  /*e480*/  LOP3.LUT R7, R65.reuse, 0xffff, RZ, 0xc0, !PT ;  /* 0x0000ffff41077812 */ /* 0x040fe400078ec0ff */
[----:B------:R-:W-:Y:S01]  /*e490*/  PRMT R6, R65, 0x7632, R6 ;  /* 0x0000763241067816 */ /* 0x000fe20000000006 */
[----:B------:R-:W-:Y:S01]  /*e4a0*/  IMAD.MOV.U32 R13, RZ, RZ, R74 ;  /* 0x000000ffff0d7224 */ /* 0x000fe200078e004a */
[----:B------:R-:W-:Y:S01]  /*e4b0*/  SHF.R.U32.HI R8, RZ, 0x8, R7 ;  /* 0x00000008ff087819 */ /* 0x000fe20000011607 */
[----:B------:R-:W-:Y:S01]  /*e4c0*/  IMAD.MOV.U32 R21, RZ, RZ, R72 ;  /* 0x000000ffff157224 */ /* 0x000fe200078e0048 */
[C---:B------:R-:W-:Y:S01]  /*e4d0*/  PRMT R11, R58.reuse, 0x7773, RZ ;  /* 0x000077733a0b7816 */ /* 0x040fe200000000ff */
[----:B------:R-:W-:Y:S01]  /*e4e0*/  IMAD.MOV.U32 R23, RZ, RZ, R56 ;  /* 0x000000ffff177224 */ /* 0x000fe200078e0038 */
[----:B------:R-:W-:-:S02]  /*e4f0*/  PRMT R10, R58, 0x7772, RZ ;  /* 0x000077723a0a7816 */ /* 0x000fc400000000ff */
[----:B------:R-:W-:Y:S02]  /*e500*/  SHF.R.U32.HI R9, RZ, 0x18, R65 ;  /* 0x00000018ff097819 */ /* 0x000fe40000011641 */
[----:B------:R-:W-:Y:S02]  /*e510*/  LOP3.LUT R7, R6, 0xff, RZ, 0xc0, !PT ;  /* 0x000000ff06077812 */ /* 0x000fe400078ec0ff */
[----:B------:R-:W-:Y:S02]  /*e520*/  PRMT R22, R58, 0x7771, RZ ;  /* 0x000077713a167816 */ /* 0x000fe400000000ff */
[----:B------:R-:W-:Y:S01]  /*e530*/  LOP3.LUT R6, R20, 0xff, RZ, 0xc0, !PT ;  /* 0x000000ff14067812 */ /* 0x000fe200078ec0ff */
[----:B------:R-:W-:Y:S01]  /*e540*/  IMAD.MOV.U32 R27, RZ, RZ, R66 ;  /* 0x000000ffff1b7224 */ /* 0x000fe200078e0042 */
[----:B------:R-:W-:Y:S02]  /*e550*/  PRMT R17, R74, 0x7771, RZ ;  /* 0x000077714a117816 */ /* 0x000fe400000000ff */
[----:B------:R-:W-:-:S02]  /*e560*/  LOP3.LUT R13, R13, 0xff, RZ, 0xc0, !PT ;  /* 0x000000ff0d0d7812 */ /* 0x000fc400078ec0ff */
[----:B------:R-:W-:Y:S02]  /*e570*/  PRMT R143, R10, 0x5410, R11 ;  /* 0x000054100a8f7816 */ /* 0x000fe4000000000b */
[----:B------:R-:W-:Y:S02]  /*e580*/  PRMT R83, R7, 0x5410, R9 ;  /* 0x0000541007537816 */ /* 0x000fe40000000009 */
[----:B------:R-:W-:Y:S02]  /*e590*/  PRMT R25, R72, 0x7771, RZ ;  /* 0x0000777148197816 */ /* 0x000fe400000000ff */
[----:B------:R-:W-:Y:S02]  /*e5a0*/  LOP3.LUT R10, R65, 0xff, RZ, 0xc0, !PT ;  /* 0x000000ff410a7812 */ /* 0x000fe400078ec0ff */
[----:B------:R-:W-:Y:S02]  /*e5b0*/  PRMT R154, R6, 0x5410, R22 ;  /* 0x00005410069a7816 */ /* 0x000fe40000000016 */
[----:B------:R-:W-:-:S02]  /*e5c0*/  LOP3.LUT R7, R21, 0xff, RZ, 0xc0, !PT ;  /* 0x000000ff15077812 */ /* 0x000fc400078ec0ff */
[----:B------:R-:W-:Y:S02]  /*e5d0*/  PRMT R24, R56, 0x7771, RZ ;  /* 0x0000777138187816 */ /* 0x000fe400000000ff */
[----:B------:R-:W-:Y:S02]  /*e5e0*/  LOP3.LUT R6, R23, 0xff, RZ, 0xc0, !PT ;  /* 0x000000ff17067812 */ /* 0x000fe400078ec0ff */
[----:B------:R-:W-:Y:S01]  /*e5f0*/  PRMT R33, R13, 0x5410, R17 ;  /* 0x000054100d217816 */ /* 0x000fe20000000011 */
[----:B------:R-:W-:Y:S01]  /*e600*/  IMAD.MOV.U32 R12, RZ, RZ, R64 ;  /* 0x000000ffff0c7224 */ /* 0x000fe200078e0040 */
[----:B------:R-:W-:Y:S01]  /*e610*/  PRMT R88, R10, 0x5410, R8 ;  /* 0x000054100a587816 */ /* 0x000fe20000000008 */
[----:B------:R-:W-:Y:S01]  /*e620*/  IMAD.MOV.U32 R26, RZ, RZ, R76 ;  /* 0x000000ffff1a7224 */ /* 0x000fe200078e004c */
[----:B------:R-:W-:Y:S01]  /*e630*/  PRMT R13, R7, 0x5410, R25 ;  /* 0x00005410070d7816 */ /* 0x000fe20000000019 */
[----:B------:R-:W4:Y:S01]  /*e640*/  LDSM.16.MT88.4 R20, [R160+0x5000] ;  /* 0x00500000a014783b */ /* 0x000f220000004200 */
[----:B------:R-:W-:-:S02]  /*e650*/  PRMT R28, R66, 0x7771, RZ ;  /* 0x00007771421c7816 */ /* 0x000fc400000000ff */
[----:B------:R-:W-:Y:S02]  /*e660*/  LOP3.LUT R8, R27, 0xff, RZ, 0xc0, !PT ;  /* 0x000000ff1b087812 */ /* 0x000fe400078ec0ff */
[----:B------:R-:W-:Y:S02]  /*e670*/  PRMT R81, R6, 0x5410, R24 ;  /* 0x0000541006517816 */ /* 0x000fe40000000018 */
[C---:B------:R-:W-:Y:S02]  /*e680*/  LOP3.LUT R7, R73.reuse, 0xffff, RZ, 0xc0, !PT ;  /* 0x0000ffff49077812 */ /* 0x040fe400078ec0ff */
[C---:B------:R-:W-:Y:S02]  /*e690*/  PRMT R6, R73.reuse, 0x7632, R6 ;  /* 0x0000763249067816 */ /* 0x040fe40000000006 */
[----:B------:R-:W-:Y:S02]  /*e6a0*/  PRMT R91, R8, 0x5410, R28 ;  /* 0x00005410085b7816 */ /* 0x000fe4000000001c */
[----:B------:R-:W-:-:S02]  /*e6b0*/  LOP3.LUT R9, R73, 0xff, RZ, 0xc0, !PT ;  /* 0x000000ff49097812 */ /* 0x000fc400078ec0ff */
[----:B------:R-:W-:Y:S02]  /*e6c0*/  SHF.R.U32.HI R7, RZ, 0x8, R7 ;  /* 0x00000008ff077819 */ /* 0x000fe40000011607 */
[----:B------:R-:W-:Y:S02]  /*e6d0*/  SHF.R.U32.HI R8, RZ, 0x18, R73 ;  /* 0x00000018ff087819 */ /* 0x000fe40000011649 */
[----:B------:R-:W-:Y:S02]  /*e6e0*/  LOP3.LUT R6, R6, 0xff, RZ, 0xc0, !PT ;  /* 0x000000ff06067812 */ /* 0x000fe400078ec0ff */
[----:B------:R-:W-:Y:S02]  /*e6f0*/  PRMT R16, R64, 0x7771, RZ ;  /* 0x0000777140107816 */ /* 0x000fe400000000ff */
[----:B------:R-:W-:Y:S02]  /*e700*/  LOP3.LUT R12, R12, 0xff, RZ, 0xc0, !PT ;  /* 0x000000ff0c0c7812 */ /* 0x000fe400078ec0ff */
[----:B------:R-:W-:-:S02]  /*e710*/  PRMT R99, R9, 0x5410, R7 ;  /* 0x0000541009637816 */ /* 0x000fc40000000007 */
[----:B------:R-:W-:Y:S02]  /*e720*/  PRMT R29, R76, 0x7771, RZ ;  /* 0x000077714c1d7816 */ /* 0x000fe400000000ff */
[----:B------:R-:W-:Y:S02]  /*e730*/  LOP3.LUT R10, R26, 0xff, RZ, 0xc0, !PT ;  /* 0x000000ff1a0a7812 */ /* 0x000fe400078ec0ff */
[C---:B------:R-:W-:Y:S01]  /*e740*/  LOP3.LUT R7, R89.reuse, 0xffff, RZ, 0xc0, !PT ;  /* 0x0000ffff59077812 */ /* 0x040fe200078ec0ff */
[----:B------:R-:W1:Y:S01]  /*e750*/  LDSM.16.MT88.4 R24, [R77+0x5000] ;  /* 0x005000004d18783b */ /* 0x000e620000004200 */
[----:B------:R-:W-:Y:S02]  /*e760*/  PRMT R100, R6, 0x5410, R8 ;  /* 0x0000541006647816 */ /* 0x000fe40000000008 */
[----:B------:R-:W-:Y:S02]  /*e770*/  PRMT R6, R89, 0x7632, R6 ;  /* 0x0000763259067816 */ /* 0x000fe40000000006 */
[----:B------:R-:W-:-:S02]  /*e780*/  PRMT R92, R12, 0x5410, R16 ;  /* 0x000054100c5c7816 */ /* 0x000fc40000000010 */
[C---:B------:R-:W-:Y:S02]  /*e790*/  PRMT R12, R78.reuse, 0x7773, RZ ;  /* 0x000077734e0c7816 */ /* 0x040fe400000000ff */
[----:B------:R-:W-:Y:S02]  /*e7a0*/  PRMT R11, R78, 0x7772, RZ ;  /* 0x000077724e0b7816 */ /* 0x000fe400000000ff */
[----:B------:R-:W-:Y:S02]  /*e7b0*/  PRMT R74, R10, 0x5410, R29 ;  /* 0x000054100a4a7816 */ /* 0x000fe4000000001d */
[----:B------:R-:W-:Y:S02]  /*e7c0*/  SHF.R.U32.HI R8, RZ, 0x8, R7 ;  /* 0x00000008ff087819 */ /* 0x000fe40000011607 */
[----:B------:R-:W-:Y:S02]  /*e7d0*/  LOP3.LUT R9, R89, 0xff, RZ, 0xc0, !PT ;  /* 0x000000ff59097812 */ /* 0x000fe400078ec0ff */
[----:B------:R-:W-:-:S02]  /*e7e0*/  SHF.R.U32.HI R10, RZ, 0x18, R89 ;  /* 0x00000018ff0a7819 */ /* 0x000fc40000011659 */
[----:B------:R-:W-:Y:S02]  /*e7f0*/  LOP3.LUT R7, R6, 0xff, RZ, 0xc0, !PT ;  /* 0x000000ff06077812 */ /* 0x000fe400078ec0ff */
[----:B------:R-:W-:Y:S02]  /*e800*/  LOP3.LUT R6, R59, 0xffff, RZ, 0xc0, !PT ;  /* 0x0000ffff3b067812 */ /* 0x000fe400078ec0ff */
[----:B------:R-:W-:Y:S01]  /*e810*/  PRMT R65, R11, 0x5410, R12 ;  /* 0x000054100b417816 */ /* 0x000fe2000000000c */
[----:B------:R-:W-:Y:S01]  /*e820*/  IMAD.MOV.U32 R16, RZ, RZ, R78 ;  /* 0x000000ffff107224 */ /* 0x000fe200078e004e */
[----:B------:R-:W-:Y:S02]  /*e830*/  PRMT R11, R9, 0x5410, R8 ;  /* 0x00005410090b7816 */ /* 0x000fe40000000008 */
[----:B------:R-:W-:Y:S02]  /*e840*/  PRMT R12, R7, 0x5410, R10 ;  /* 0x00005410070c7816 */ /* 0x000fe4000000000a */
[----:B------:R-:W-:-:S02]  /*e850*/  LOP3.LUT R10, R59, 0xff, RZ, 0xc0, !PT ;  /* 0x000000ff3b0a7812 */ /* 0x000fc400078ec0ff */
[----:B------:R-:W-:Y:S02]  /*e860*/  SHF.R.U32.HI R8, RZ, 0x8, R6 ;  /* 0x00000008ff087819 */ /* 0x000fe40000011606 */
[----:B------:R-:W-:Y:S02]  /*e870*/  PRMT R7, R59, 0x7632, R7 ;  /* 0x000076323b077816 */ /* 0x000fe40000000007 */
[----:B------:R-:W-:Y:S02]  /*e880*/  LOP3.LUT R6, R57, 0xffff, RZ, 0xc0, !PT ;  /* 0x0000ffff39067812 */ /* 0x000fe400078ec0ff */
[----:B------:R-:W-:Y:S02]  /*e890*/  PRMT R17, R78, 0x7771, RZ ;  /* 0x000077714e117816 */ /* 0x000fe400000000ff */
[----:B------:R-:W-:Y:S02]  /*e8a0*/  PRMT R78, R10, 0x5410, R8 ;  /* 0x000054100a4e7816 */ /* 0x000fe40000000008 */
[----:B------:R-:W-:-:S02]  /*e8b0*/  LOP3.LUT R9, R16, 0xff, RZ, 0xc0, !PT ;  /* 0x000000ff10097812 */ /* 0x000fc400078ec0ff */
[----:B------:R-:W-:Y:S02]  /*e8c0*/  LOP3.LUT R8, R7, 0xff, RZ, 0xc0, !PT ;  /* 0x000000ff07087812 */ /* 0x000fe400078ec0ff */
[----:B------:R-:W-:Y:S02]  /*e8d0*/  SHF.R.U32.HI R6, RZ, 0x8, R6 ;  /* 0x00000008ff067819 */ /* 0x000fe40000011606 */
[----:B------:R-:W-:Y:S02]  /*e8e0*/  LOP3.LUT R7, R57, 0xff, RZ, 0xc0, !PT ;  /* 0x000000ff39077812 */ /* 0x000fe400078ec0ff */
[----:B------:R-:W-:Y:S02]  /*e8f0*/  PRMT R64, R9, 0x5410, R17 ;  /* 0x0000541009407816 */ /* 0x000fe40000000011 */
[----:B------:R-:W-:Y:S02]  /*e900*/  SHF.R.U32.HI R9, RZ, 0x18, R59 ;  /* 0x00000018ff097819 */ /* 0x000fe4000001163b */
[----:B------:R-:W-:-:S02]  /*e910*/  PRMT R90, R7, 0x5410, R6 ;  /* 0x00005410075a7816 */ /* 0x000fc40000000006 */
[----:B------:R-:W-:Y:S02]  /*e920*/  PRMT R6, R57, 0x7632, R6 ;  /* 0x0000763239067816 */ /* 0x000fe40000000006 */
[----:B------:R-:W-:Y:S02]  /*e930*/  LOP3.LUT R7, R93, 0xffff, RZ, 0xc0, !PT ;  /* 0x0000ffff5d077812 */ /* 0x000fe400078ec0ff */
[C---:B------:R-:W-:Y:S02]  /*e940*/  PRMT R19, R76.reuse, 0x7773, RZ ;  /* 0x000077734c137816 */ /* 0x040fe400000000ff */
[----:B------:R-:W-:Y:S02]  /*e950*/  PRMT R18, R76, 0x7772, RZ ;  /* 0x000077724c127816 */ /* 0x000fe400000000ff */
[----:B------:R-:W-:Y:S02]  /*e960*/  PRMT R76, R8, 0x5410, R9 ;  /* 0x00005410084c7816 */ /* 0x000fe40000000009 */
[----:B------:R-:W-:-:S02]  /*e970*/  LOP3.LUT R8, R6, 0xff, RZ, 0xc0, !PT ;  /* 0x000000ff06087812 */ /* 0x000fc400078ec0ff */
[----:B------:R-:W-:Y:S02]  /*e980*/  SHF.R.U32.HI R6, RZ, 0x8, R7 ;  /* 0x00000008ff067819 */ /* 0x000fe40000011607 */
[----:B------:R-:W-:Y:S02]  /*e990*/  LOP3.LUT R7, R93, 0xff, RZ, 0xc0, !PT ;  /* 0x000000ff5d077812 */ /* 0x000fe400078ec0ff */
[----:B------:R-:W-:Y:S02]  /*e9a0*/  SHF.R.U32.HI R9, RZ, 0x18, R57 ;  /* 0x00000018ff097819 */ /* 0x000fe40000011639 */
[--C-:B------:R-:W-:Y:S02]  /*e9b0*/  PRMT R72, R7, 0x5410, R6.reuse ;  /* 0x0000541007487816 */ /* 0x100fe40000000006 */
[----:B------:R-:W-:Y:S02]  /*e9c0*/  PRMT R6, R93, 0x7632, R6 ;  /* 0x000076325d067816 */ /* 0x000fe40000000006 */
[----:B------:R-:W-:-:S02]  /*e9d0*/  PRMT R89, R8, 0x5410, R9 ;  /* 0x0000541008597816 */ /* 0x000fc40000000009 */
[----:B------:R-:W-:Y:S02]  /*e9e0*/  SHF.R.U32.HI R8, RZ, 0x18, R93 ;  /* 0x00000018ff087819 */ /* 0x000fe4000001165d */
[----:B------:R-:W-:Y:S02]  /*e9f0*/  LOP3.LUT R7, R6, 0xff, RZ, 0xc0, !PT ;  /* 0x000000ff06077812 */ /* 0x000fe400078ec0ff */
[----:B------:R-:W-:Y:S02]  /*ea00*/  HSET2.LE.AND R6, R11, R0, PT ;  /* 0x000000000b067233 */ /* 0x000fe40003803000 */
[----:B------:R-:W-:Y:S01]  /*ea10*/  PRMT R73, R7, 0x5410, R8 ;  /* 0x0000541007497816 */ /* 0x000fe20000000008 */
[----:B------:R-:W-:-:S05]  /*ea20*/  IMAD.MOV.U32 R7, RZ, RZ, R191 ;  /* 0x000000ffff077224 */ /* 0x000fca00078e00bf */
[----:B------:R-:W-:Y:S01]  /*ea30*/  LOP3.LUT R8, R7, R6, RZ, 0xc0, !PT ;  /* 0x0000000607087212 */ /* 0x000fe200078ec0ff */
[----:B------:R-:W-:Y:S01]  /*ea40*/  IMAD.MOV.U32 R7, RZ, RZ, R190 ;  /* 0x000000ffff077224 */ /* 0x000fe200078e00be */
[----:B------:R-:W-:Y:S01]  /*ea50*/  HSET2.LE.AND R6, R12, R0, PT ;  /* 0x000000000c067233 */ /* 0x000fe20003803000 */
[----:B------:R-:W-:-:S04]  /*ea60*/  IMAD.MOV.U32 R10, RZ, RZ, R183 ;  /* 0x000000ffff0a7224 */ /* 0x000fc800078e00b7 */
[----:B------:R-:W-:Y:S02]  /*ea70*/  LOP3.LUT R9, R7, R6, RZ, 0xc0, !PT ;  /* 0x0000000607097212 */ /* 0x000fe400078ec0ff */
[----:B------:R-:W-:Y:S02]  /*ea80*/  HSET2.LE.AND R6, R13, R0, PT ;  /* 0x000000000d067233 */ /* 0x000fe40003803000 */
[----:B------:R-:W-:-:S03]  /*ea90*/  LOP3.LUT R7, R30, 0xff00ff, RZ, 0xc0, !PT ;  /* 0x00ff00ff1e077812 */ /* 0x000fc600078ec0ff */
[----:B------:R-:W-:Y:S02]  /*eaa0*/  LOP3.LUT R10, R10, R6, RZ, 0xc0, !PT ;  /* 0x000000060a0a7212 */ /* 0x000fe400078ec0ff */
[----:B------:R-:W-:Y:S01]  /*eab0*/  HSET2.LE.AND R6, R7, R0, PT ;  /* 0x0000000007067233 */ /* 0x000fe20003803000 */
[----:B------:R-:W-:Y:S01]  /*eac0*/  IMAD.MOV.U32 R7, RZ, RZ, R177 ;  /* 0x000000ffff077224 */ /* 0x000fe200078e00b1 */
[C---:B------:R-:W-:Y:S02]  /*ead0*/  PRMT R15, R66.reuse, 0x7773, RZ ;  /* 0x00007773420f7816 */ /* 0x040fe400000000ff */
[----:B------:R-:W-:Y:S02]  /*eae0*/  PRMT R14, R66, 0x7772, RZ ;  /* 0x00007772420e7816 */ /* 0x000fe400000000ff */
[----:B------:R-:W-:Y:S02]  /*eaf0*/  LOP3.LUT R11, R7, R6, RZ, 0xc0, !PT ;  /* 0x00000006070b7212 */ /* 0x000fe400078ec0ff */
[----:B------:R-:W-:-:S02]  /*eb00*/  LOP3.LUT R7, R79, 0xffff, RZ, 0xc0, !PT ;  /* 0x0000ffff4f077812 */ /* 0x000fc400078ec0ff */
[----:B------:R-:W-:Y:S02]  /*eb10*/  PRMT R6, R79, 0x7632, R6 ;  /* 0x000076324f067816 */ /* 0x000fe40000000006 */
[----:B------:R-:W-:Y:S01]  /*eb20*/  SHF.R.U32.HI R13, RZ, 0x8, R7 ;  /* 0x00000008ff0d7819 */ /* 0x000fe20000011607 */
[----:B------:R-:W-:Y:S01]  /*eb30*/  IMAD.U32 R7, RZ, RZ, UR22 ;  /* 0x00000016ff077e24 */ /* 0x000fe2000f8e00ff */
[----:B------:R-:W-:Y:S02]  /*eb40*/  PRMT R115, R14, 0x5410, R15 ;  /* 0x000054100e737816 */ /* 0x000fe4000000000f */
[----:B------:R-:W-:Y:S02]  /*eb50*/  SHF.R.U32.HI R14, RZ, 0x18, R79 ;  /* 0x00000018ff0e7819 */ /* 0x000fe4000001164f */
[----:B------:R-:W-:Y:S01]  /*eb60*/  LOP3.LUT R12, R6, 0xff, RZ, 0xc0, !PT ;  /* 0x000000ff060c7812 */ /* 0x000fe200078ec0ff */
[----:B------:R-:W-:Y:S01]  /*eb70*/  IMAD.WIDE R6, R7, 0x70, R104 ;  /* 0x0000007007067825 */ /* 0x000fe200078e0268 */
[----:B------:R-:W-:-:S03]  /*eb80*/  PRMT R80, R18, 0x5410, R19 ;  /* 0x0000541012507816 */ /* 0x000fc60000000013 */
[----:B--2---:R-:W-:Y:S01]  /*eb90*/  @P1 HADD2 R48, -R75.H0_H0, -RZ.H0_H0 ;  /* 0xa00000ff4b301230 */ /* 0x004fe20000000900 */
[----:B------:R-:W-:Y:S01]  /*eba0*/  PRMT R18, R12, 0x5410, R14 ;  /* 0x000054100c127816 */ /* 0x000fe2000000000e */
[----:B---3--:R-:W-:Y:S02]  /*ebb0*/  @P0 HADD2 R35, -R67.H0_H0, -RZ.H0_H0 ;  /* 0xa00000ff43230230 */ /* 0x008fe40000000900 */
[----:B------:R-:W-:Y:S01]  /*ebc0*/  IMAD.U32 R12, RZ, RZ, UR22 ;  /* 0x00000016ff0c7e24 */ /* 0x000fe2000f8e00ff */
[----:B------:R-:W-:Y:S01]  /*ebd0*/  STG.E.U16 desc[UR24][R104.64+0x22], R103 ;  /* 0x0000226768007986 */ /* 0x000fe2000c101518 */
[----:B------:R-:W-:-:S03]  /*ebe0*/  PRMT R17, R48, 0x7610, R17 ;  /* 0x0000761030117816 */ /* 0x000fc60000000011 */
[----:B------:R-:W-:Y:S01]  /*ebf0*/  STG.E.U16 desc[UR24][R6.64+0x20], R96 ;  /* 0x0000206006007986 */ /* 0x000fe2000c101518 */
[----:B------:R-:W-:-:S03]  /*ec00*/  PRMT R16, R35, 0x7610, R16 ;  /* 0x0000761023107816 */ /* 0x000fc60000000010 */
[----:B------:R2:W-:Y:S01]  /*ec10*/  STG.E.U16 desc[UR24][R6.64+0x22], R94 ;  /* 0x0000225e06007986 */ /* 0x0005e2000c101518 */
[----:B------:R-:W-:Y:S02]  /*ec20*/  LOP3.LUT R14, R34, 0xff00ff, RZ, 0xc0, !PT ;  /* 0x00ff00ff220e7812 */ /* 0x000fe400078ec0ff */
[----:B------:R-:W-:Y:S01]  /*ec30*/  @P1 PRMT R75, R17, 0x5410, RZ ;  /* 0x00005410114b1816 */ /* 0x000fe200000000ff */
[----:B------:R-:W-:Y:S01]  /*ec40*/  STG.E.U16 desc[UR24][R4.64+0x20], R97 ;  /* 0x0000206104007986 */ /* 0x000fe2000c101518 */
[----:B------:R-:W-:-:S03]  /*ec50*/  @P0 PRMT R67, R16, 0x5410, RZ ;  /* 0x0000541010430816 */ /* 0x000fc600000000ff */
[----:B------:R-:W-:Y:S01]  /*ec60*/  STG.E.U16 desc[UR24][R4.64+0x22], R98 ;  /* 0x0000226204007986 */ /* 0x000fe2000c101518 */
[----:B------:R-:W-:-:S03]  /*ec70*/  LOP3.LUT R15, R79, 0xff, RZ, 0xc0, !PT ;  /* 0x000000ff4f0f7812 */ /* 0x000fc600078ec0ff */
[----:B------:R-:W-:Y:S04]  /*ec80*/  STG.E.U16 desc[UR24][R2.64+0x30], R112 ;  /* 0x0000307002007986 */ /* 0x000fe8000c101518 */
[----:B------:R-:W-:Y:S01]  /*ec90*/  STG.E.U16 desc[UR24][R2.64+0x32], R107 ;  /* 0x0000326b02007986 */ /* 0x000fe2000c101518 */
[----:B------:R-:W-:Y:S02]  /*eca0*/  IMAD.U32 R28, RZ, RZ, UR22 ;  /* 0x00000016ff1c7e24 */ /* 0x000fe4000f8e00ff */
[----:B--2---:R-:W-:-:S05]  /*ecb0*/  IMAD.WIDE R6, R12, -0x70, R6 ;  /* 0xffffff900c067825 */ /* 0x004fca00078e0206 */
[----:B------:R-:W-:Y:S01]  /*ecc0*/  STG.E.U16 desc[UR24][R6.64+0x30], R106 ;  /* 0x0000306a06007986 */ /* 0x000fe2000c101518 */
[----:B------:R-:W-:-:S03]  /*ecd0*/  IMAD.WIDE R16, R12, 0x70, R6 ;  /* 0x000000700c107825 */ /* 0x000fc600078e0206 */
[----:B------:R2:W-:Y:S01]  /*ece0*/  STG.E.U16 desc[UR24][R6.64+0x32], R113 ;  /* 0x0000327106007986 */ /* 0x0005e2000c101518 */
[----:B------:R-:W-:Y:S01]  /*ecf0*/  PRMT R19, R15, 0x5410, R13 ;  /* 0x000054100f137816 */ /* 0x000fe2000000000d */
[C---:B----4-:R-:W-:Y:S08]  /*ed00*/  HMMA.16816.F32 R48, R8.reuse, R20, R52 ;  /* 0x000000140830723c */ /* 0x050ff00000001834 */
[C---:B------:R-:W-:Y:S01]  /*ed10*/  HMMA.16816.F32 R44, R8.reuse, R22, R44 ;  /* 0x00000016082c723c */ /* 0x040fe2000000182c */
[----:B------:R-:W-:Y:S07]  /*ed20*/  STG.E.U16 desc[UR24][R16.64+0x30], R102 ;  /* 0x0000306610007986 */ /* 0x000fee000c101518 */
[----:B-1----:R-:W-:Y:S01]  /*ed30*/  HMMA.16816.F32 R52, R8, R24, R120 ;  /* 0x000000180834723c */ /* 0x002fe20000001878 */
[----:B--2---:R-:W-:-:S02]  /*ed40*/  HSET2.LE.AND R7, R33, R0, PT ;  /* 0x0000000021077233 */ /* 0x004fc40003803000 */
[----:B------:R-:W-:-:S05]  /*ed50*/  HSET2.LE.AND R6, R14, R0, PT ;  /* 0x000000000e067233 */ /* 0x000fca0003803000 */
[----:B------:R-:W-:Y:S01]  /*ed60*/  HMMA.16816.F32 R40, R8, R26, R124 ;  /* 0x0000001a0828723c */ /* 0x000fe2000000187c */
[----:B------:R-:W-:Y:S02]  /*ed70*/  LOP3.LUT R14, R147, R7, RZ, 0xc0, !PT ;  /* 0x00000007930e7212 */ /* 0x000fe400078ec0ff */
[----:B------:R-:W-:Y:S01]  /*ed80*/  LOP3.LUT R15, R204, R6, RZ, 0xc0, !PT ;  /* 0x00000006cc0f7212 */ /* 0x000fe200078ec0ff */
[----:B------:R-:W-:-:S04]  /*ed90*/  IMAD.WIDE R6, R28, -0x70, R16 ;  /* 0xffffff901c067825 */ /* 0x000fc800078e0210 */
[----:B------:R-:W-:Y:S01]  /*eda0*/  IMAD.U32 R8, RZ, RZ, UR22 ;  /* 0x00000016ff087e24 */ /* 0x000fe2000f8e00ff */
[----:B------:R1:W-:Y:S01]  /*edb0*/  STG.E.U16 desc[UR24][R16.64+0x32], R101 ;  /* 0x0000326510007986 */ /* 0x0003e2000c101518 */
[----:B------:R-:W-:Y:S02]  /*edc0*/  IMAD.U32 R10, RZ, RZ, UR22 ;  /* 0x00000016ff0a7e24 */ /* 0x000fe4000f8e00ff */
[----:B------:R-:W-:Y:S01]  /*edd0*/  IMAD.WIDE R8, R8, 0x70, R6 ;  /* 0x0000007008087825 */ /* 0x000fe200078e0206 */
[----:B------:R-:W-:Y:S04]  /*ede0*/  STG.E.U16 desc[UR24][R4.64+0x30], R75 ;  /* 0x0000304b04007986 */ /* 0x000fe8000c101518 */
[----:B------:R-:W-:Y:S04]  /*edf0*/  STG.E.U16 desc[UR24][R4.64+0x32], R67 ;  /* 0x0000324304007986 */ /* 0x000fe8000c101518 */
[----:B------:R-:W-:Y:S04]  /*ee00*/  STG.E.U16 desc[UR24][R2.64+0x40], R176 ;  /* 0x000040b002007986 */ /* 0x000fe8000c101518 */
[----:B------:R-:W-:Y:S04]  /*ee10*/  STG.E.U16 desc[UR24][R2.64+0x42], R179 ;  /* 0x000042b302007986 */ /* 0x000fe8000c101518 */
[----:B------:R-:W-:Y:S04]  /*ee20*/  STG.E.U16 desc[UR24][R6.64+0x40], R235 ;  /* 0x000040eb06007986 */ /* 0x000fe8000c101518 */
[----:B------:R2:W-:Y:S01]  /*ee30*/  STG.E.U16 desc[UR24][R6.64+0x42], R232 ;  /* 0x000042e806007986 */ /* 0x0005e2000c101518 */
[----:B-1----:R-:W-:-:S03]  /*ee40*/  IMAD.MOV.U32 R16, RZ, RZ, R196 ;  /* 0x000000ffff107224 */ /* 0x002fc600078e00c4 */
[----:B------:R-:W-:Y:S04]  /*ee50*/  STG.E.U16 desc[UR24][R8.64+0x40], R173 ;  /* 0x000040ad08007986 */ /* 0x000fe8000c101518 */
[----:B------:R1:W-:Y:S01]  /*ee60*/  STG.E.U16 desc[UR24][R8.64+0x42], R172 ;  /* 0x000042ac08007986 */ /* 0x0003e2000c101518 */
[----:B------:R-:W-:-:S03]  /*ee70*/  IMAD.MOV.U32 R17, RZ, RZ, R194 ;  /* 0x000000ffff117224 */ /* 0x000fc600078e00c2 */
[----:B------:R-:W-:Y:S01]  /*ee80*/  STG.E.U16 desc[UR24][R4.64+0x40], R167 ;  /* 0x000040a704007986 */ /* 0x000fe2000c101518 */
[----:B--2---:R-:W-:Y:S01]  /*ee90*/  IMAD.WIDE R6, R10, -0x70, R8 ;  /* 0xffffff900a067825 */ /* 0x004fe200078e0208 */
[--C-:B-1----:R-:W-:Y:S02]  /*eea0*/  HSET2.LE.AND R8, R19, R0.reuse, PT ;  /* 0x0000000013087233 */ /* 0x102fe40003803000 */
[----:B------:R-:W-:-:S03]  /*eeb0*/  HSET2.LE.AND R9, R18, R0, PT ;  /* 0x0000000012097233 */ /* 0x000fc60003803000 */
[----:B------:R-:W-:Y:S01]  /*eec0*/  LOP3.LUT R16, R16, R8, RZ, 0xc0, !PT ;  /* 0x0000000810107212 */ /* 0x000fe200078ec0ff */
[----:B------:R-:W-:Y:S01]  /*eed0*/  IMAD.U32 R8, RZ, RZ, UR22 ;  /* 0x00000016ff087e24 */ /* 0x000fe2000f8e00ff */
[----:B------:R-:W-:Y:S01]  /*eee0*/  LOP3.LUT R17, R17, R9, RZ, 0xc0, !PT ;  /* 0x0000000911117212 */ /* 0x000fe200078ec0ff */
[----:B------:R-:W-:Y:S02]  /*eef0*/  STG.E.U16 desc[UR24][R4.64+0x42], R166 ;  /* 0x000042a604007986 */ /* 0x000fe4000c101518 */
[----:B------:R-:W-:Y:S02]  /*ef00*/  IMAD.WIDE R8, R8, 0x70, R6 ;  /* 0x0000007008087825 */ /* 0x000fe400078e0206 */
[----:B------:R-:W-:Y:S04]  /*ef10*/  STG.E.U16 desc[UR24][R2.64+0x50], R207 ;  /* 0x000050cf02007986 */ /* 0x000fe8000c101518 */
[----:B------:R-:W-:Y:S04]  /*ef20*/  STG.E.U16 desc[UR24][R2.64+0x52], R206 ;  /* 0x000052ce02007986 */ /* 0x000fe8000c101518 */
[----:B------:R-:W-:Y:S04]  /*ef30*/  STG.E.U16 desc[UR24][R6.64+0x50], R233 ;  /* 0x000050e906007986 */ /* 0x000fe8000c101518 */
[----:B------:R-:W-:Y:S04]  /*ef40*/  STG.E.U16 desc[UR24][R6.64+0x52], R231 ;  /* 0x000052e706007986 */ /* 0x000fe8000c101518 */
[----:B------:R1:W-:Y:S04]  /*ef50*/  STG.E.U16 desc[UR24][R8.64+0x52], R226 ;  /* 0x000052e208007986 */ /* 0x0003e8000c101518 */
[----:B-1----:R-:W2:Y:S01]  /*ef60*/  LDL.LU R226, [R1+0x3a0] ;  /* 0x0003a00001e27983 */ /* 0x002ea20000300800 */
[----:B------:R-:W-:-:S02]  /*ef70*/  HSET2.LE.AND R12, R32, R0, PT ;  /* 0x00000000200c7233 */ /* 0x000fc40003803000 */
[--C-:B------:R-:W-:Y:S01]  /*ef80*/  HSET2.LE.AND R13, R31, R0.reuse, PT ;  /* 0x000000001f0d7233 */ /* 0x100fe20003803000 */
[----:B------:R-:W-:Y:S01]  /*ef90*/  IMAD.MOV.U32 R18, RZ, RZ, R193 ;  /* 0x000000ffff127224 */ /* 0x000fe200078e00c1 */
[--C-:B------:R-:W-:Y:S02]  /*efa0*/  HSET2.LE.AND R10, R64, R0.reuse, PT ;  /* 0x00000000400a7233 */ /* 0x100fe40003803000 */
[----:B------:R-:W-:Y:S01]  /*efb0*/  LOP3.LUT R11, R65, 0xff00ff, RZ, 0xc0, !PT ;  /* 0x00ff00ff410b7812 */ /* 0x000fe200078ec0ff */
[----:B------:R1:W-:Y:S01]  /*efc0*/  STG.E.U16 desc[UR24][R8.64+0x50], R180 ;  /* 0x000050b408007986 */ /* 0x0003e2000c101518 */
[----:B------:R-:W-:Y:S02]  /*efd0*/  LOP3.LUT R12, R203, R12, RZ, 0xc0, !PT ;  /* 0x0000000ccb0c7212 */ /* 0x000fe400078ec0ff */
[----:B------:R-:W-:Y:S01]  /*efe0*/  LOP3.LUT R13, R205, R13, RZ, 0xc0, !PT ;  /* 0x0000000dcd0d7212 */ /* 0x000fe200078ec0ff */
[----:B------:R-:W-:Y:S01]  /*eff0*/  IMAD.MOV.U32 R197, RZ, RZ, R139 ;  /* 0x000000ffffc57224 */ /* 0x000fe200078e008b */
[----:B------:R-:W-:Y:S01]  /*f000*/  LOP3.LUT R18, R18, R10, RZ, 0xc0, !PT ;  /* 0x0000000a12127212 */ /* 0x000fe200078ec0ff */
[----:B------:R-:W-:Y:S04]  /*f010*/  STG.E.U16 desc[UR24][R4.64+0x50], R145 ;  /* 0x0000509104007986 */ /* 0x000fe8000c101518 */
[----:B------:R-:W-:Y:S01]  /*f020*/  HMMA.16816.F32 R60, R12, R20, R84 ;  /* 0x000000140c3c723c */ /* 0x000fe20000001854 */
[----:B------:R-:W-:Y:S01]  /*f030*/  HSET2.LE.AND R10, R11, R0, PT ;  /* 0x000000000b0a7233 */ /* 0x000fe20003803000 */
[----:B------:R-:W-:Y:S01]  /*f040*/  STG.E.U16 desc[UR24][R4.64+0x52], R144 ;  /* 0x0000529004007986 */ /* 0x000fe2000c101518 */
[----:B------:R-:W-:-:S03]  /*f050*/  IMAD.MOV.U32 R203, RZ, RZ, R159 ;  /* 0x000000ffffcb7224 */ /* 0x000fc600078e009f */
[----:B------:R-:W3:Y:S02]  /*f060*/  LDL.LU R205, [R1+0x14c] ;  /* 0x00014c0001cd7983 */ /* 0x000ee40000300800 */
[----:B------:R-:W-:Y:S01]  /*f070*/  HMMA.16816.F32 R56, R12, R22, R108 ;  /* 0x000000160c38723c */ /* 0x000fe2000000186c */
[----:B------:R-:W-:Y:S01]  /*f080*/  IMAD.MOV.U32 R11, RZ, RZ, R192 ;  /* 0x000000ffff0b7224 */ /* 0x000fe200078e00c0 */
[----:B------:R-:W4:Y:S01]  /*f090*/  LDSM.16.MT88.4 R28, [R160+0x5400] ;  /* 0x00540000a01c783b */ /* 0x000f220000004200 */
[----:B------:R-:W-:-:S03]  /*f0a0*/  IMAD.MOV.U32 R202, RZ, RZ, R146 ;  /* 0x000000ffffca7224 */ /* 0x000fc600078e0092 */
[----:B------:R-:W4:Y:S02]  /*f0b0*/  LDSM.16.MT88.4 R32, [R77+0x5400] ;  /* 0x005400004d20783b */ /* 0x000f240000004200 */
[C---:B------:R-:W-:Y:S08]  /*f0c0*/  HMMA.16816.F32 R68, R12.reuse, R24, R68 ;  /* 0x000000180c44723c */ /* 0x040ff00000001844 */
[----:B------:R-:W-:Y:S01]  /*f0d0*/  HMMA.16816.F32 R64, R12, R26, R116 ;  /* 0x0000001a0c40723c */ /* 0x000fe20000001874 */
[----:B------:R-:W-:Y:S01]  /*f0e0*/  IMAD.U32 R12, RZ, RZ, UR22 ;  /* 0x00000016ff0c7e24 */ /* 0x000fe2000f8e00ff */
[----:B------:R-:W-:Y:S01]  /*f0f0*/  LOP3.LUT R19, R11, R10, RZ, 0xc0, !PT ;  /* 0x0000000a0b137212 */ /* 0x000fe200078ec0ff */
[----:B------:R-:W-:Y:S02]  /*f100*/  STG.E.U16 desc[UR24][R2.64+0x60], R239 ;  /* 0x000060ef02007986 */ /* 0x000fe4000c101518 */
[----:B------:R-:W-:-:S02]  /*f110*/  IMAD.WIDE R6, R12, -0x70, R8 ;  /* 0xffffff900c067825 */ /* 0x000fc400078e0208 */
[----:B------:R-:W-:Y:S02]  /*f120*/  STG.E.U16 desc[UR24][R2.64+0x62], R234 ;  /* 0x000062ea02007986 */ /* 0x000fe4000c101518 */
[----:B-1----:R-:W-:Y:S02]  /*f130*/  IMAD.U32 R8, RZ, RZ, UR22 ;  /* 0x00000016ff087e24 */ /* 0x002fe4000f8e00ff */
[----:B------:R-:W-:Y:S01]  /*f140*/  IMAD.U32 R10, RZ, RZ, UR22 ;  /* 0x00000016ff0a7e24 */ /* 0x000fe2000f8e00ff */
[----:B------:R-:W4:Y:S01]  /*f150*/  LDL.LU R204, [R1+0x134] ;  /* 0x0001340001cc7983 */ /* 0x000f220000300800 */
[----:B------:R-:W-:-:S03]  /*f160*/  IMAD.WIDE R8, R8, 0x70, R6 ;  /* 0x0000007008087825 */ /* 0x000fc600078e0206 */
[----:B------:R-:W-:Y:S04]  /*f170*/  STG.E.U16 desc[UR24][R6.64+0x62], R227 ;  /* 0x000062e306007986 */ /* 0x000fe8000c101518 */
[----:B------:R-:W4:Y:S04]  /*f180*/  LDL.LU R159, [R1+0x128] ;  /* 0x00012800019f7983 */ /* 0x000f280000300800 */
[----:B------:R-:W4:Y:S04]  /*f190*/  LDL.LU R139, [R1+0x124] ;  /* 0x00012400018b7983 */ /* 0x000f280000300800 */
[----:B------:R-:W1:Y:S04]  /*f1a0*/  LDSM.16.MT88.4 R20, [R160+0x5800] ;  /* 0x00580000a014783b */ /* 0x000e680000004200 */
[----:B------:R-:W1:Y:S04]  /*f1b0*/  LDSM.16.MT88.4 R24, [R77+0x5800] ;  /* 0x005800004d18783b */ /* 0x000e680000004200 */
[----:B--2---:R2:W-:Y:S04]  /*f1c0*/  STG.E.U16 desc[UR24][R6.64+0x60], R226 ;  /* 0x000060e206007986 */ /* 0x0045e8000c101518 */
[----:B------:R-:W-:Y:S04]  /*f1d0*/  STG.E.U16 desc[UR24][R8.64+0x60], R197 ;  /* 0x000060c508007986 */ /* 0x000fe8000c101518 */
[----:B------:R1:W-:Y:S01]  /*f1e0*/  STG.E.U16 desc[UR24][R8.64+0x62], R230 ;  /* 0x000062e608007986 */ /* 0x0003e2000c101518 */
[----:B--2---:R-:W-:Y:S01]  /*f1f0*/  IMAD.WIDE R6, R10, -0x70, R8 ;  /* 0xffffff900a067825 */ /* 0x004fe200078e0208 */
[----:B------:R-:W-:-:S02]  /*f200*/  HSET2.LE.AND R10, R74, R0, PT ;  /* 0x000000004a0a7233 */ /* 0x000fc40003803000 */
[--C-:B-1----:R-:W-:Y:S01]  /*f210*/  HSET2.LE.AND R8, R72, R0.reuse, PT ;  /* 0x0000000048087233 */ /* 0x102fe20003803000 */
[----:B------:R-:W2:Y:S01]  /*f220*/  LDL.LU R230, [R1+0x39c] ;  /* 0x00039c0001e67983 */ /* 0x000ea20000300800 */
[----:B------:R-:W-:-:S03]  /*f230*/  HSET2.LE.AND R9, R73, R0, PT ;  /* 0x0000000049097233 */ /* 0x000fc60003803000 */
[----:B------:R-:W-:Y:S02]  /*f240*/  LOP3.LUT R12, R229, R8, RZ, 0xc0, !PT ;  /* 0x00000008e50c7212 */ /* 0x000fe400078ec0ff */
[----:B------:R-:W3:Y:S01]  /*f250*/  LDL.LU R229, [R1+0x398] ;  /* 0x0003980001e57983 */ /* 0x000ee20000300800 */
[----:B------:R-:W-:Y:S02]  /*f260*/  LOP3.LUT R13, R225, R9, RZ, 0xc0, !PT ;  /* 0x00000009e10d7212 */ /* 0x000fe400078ec0ff */
[----:B------:R-:W-:Y:S01]  /*f270*/  LOP3.LUT R14, R224, R10, RZ, 0xc0, !PT ;  /* 0x0000000ae00e7212 */ /* 0x000fe200078ec0ff */
[----:B------:R-:W4:Y:S04]  /*f280*/  LDL.LU R225, [R1+0x394] ;  /* 0x0003940001e17983 */ /* 0x000f280000300800 */
[----:B------:R-:W4:Y:S01]  /*f290*/  LDL.LU R224, [R1+0x390] ;  /* 0x0003900001e07983 */ /* 0x000f220000300800 */
[----:B------:R-:W-:Y:S01]  /*f2a0*/  LOP3.LUT R11, R80, 0xff00ff, RZ, 0xc0, !PT ;  /* 0x00ff00ff500b7812 */ /* 0x000fe200078ec0ff */
[----:B------:R-:W-:-:S04]  /*f2b0*/  IMAD.U32 R9, RZ, RZ, UR22 ;  /* 0x00000016ff097e24 */ /* 0x000fc8000f8e00ff */
[----:B------:R-:W-:Y:S01]  /*f2c0*/  HSET2.LE.AND R8, R11, R0, PT ;  /* 0x000000000b087233 */ /* 0x000fe20003803000 */
[----:B------:R-:W-:-:S04]  /*f2d0*/  IMAD.U32 R10, RZ, RZ, UR22 ;  /* 0x00000016ff0a7e24 */ /* 0x000fc8000f8e00ff */
[----:B------:R-:W-:Y:S01]  /*f2e0*/  LOP3.LUT R15, R174, R8, RZ, 0xc0, !PT ;  /* 0x00000008ae0f7212 */ /* 0x000fe200078ec0ff */
[----:B------:R-:W-:Y:S01]  /*f2f0*/  IMAD.WIDE R8, R9, 0x70, R6 ;  /* 0x0000007009087825 */ /* 0x000fe200078e0206 */
[----:B------:R-:W-:Y:S04]  /*f300*/  STG.E.U16 desc[UR24][R4.64+0x60], R202 ;  /* 0x000060ca04007986 */ /* 0x000fe8000c101518 */
[----:B------:R-:W-:Y:S04]  /*f310*/  STG.E.U16 desc[UR24][R4.64+0x62], R203 ;  /* 0x000062cb04007986 */ /* 0x000fe8000c101518 */
[----:B------:R-:W4:Y:S04]  /*f320*/  LDL.LU R174, [R1+0x38c] ;  /* 0x00038c0001ae7983 */ /* 0x000f280000300800 */
[----:B--2---:R-:W-:Y:S04]  /*f330*/  STG.E.U16 desc[UR24][R2.64+0x70], R230 ;  /* 0x000070e602007986 */ /* 0x004fe8000c101518 */
[----:B---3--:R-:W-:Y:S04]  /*f340*/  STG.E.U16 desc[UR24][R2.64+0x72], R229 ;  /* 0x000072e502007986 */ /* 0x008fe8000c101518 */
[----:B----4-:R-:W-:Y:S04]  /*f350*/  STG.E.U16 desc[UR24][R6.64+0x70], R225 ;  /* 0x000070e106007986 */ /* 0x010fe8000c101518 */
[----:B------:R1:W-:Y:S04]  /*f360*/  STG.E.U16 desc[UR24][R6.64+0x72], R224 ;  /* 0x000072e006007986 */ /* 0x0003e8000c101518 */
[----:B------:R-:W-:Y:S04]  /*f370*/  STG.E.U16 desc[UR24][R8.64+0x70], R205 ;  /* 0x000070cd08007986 */ /* 0x000fe8000c101518 */
[----:B------:R2:W-:Y:S04]  /*f380*/  STG.E.U16 desc[UR24][R8.64+0x72], R204 ;  /* 0x000072cc08007986 */ /* 0x0005e8000c101518 */
[----:B------:R-:W-:Y:S04]  /*f390*/  STG.E.U16 desc[UR24][R4.64+0x70], R159 ;  /* 0x0000709f04007986 */ /* 0x000fe8000c101518 */
[----:B------:R-:W-:Y:S01]  /*f3a0*/  STG.E.U16 desc[UR24][R4.64+0x72], R139 ;  /* 0x0000728b04007986 */ /* 0x000fe2000c101518 */
[----:B-1----:R-:W-:-:S03]  /*f3b0*/  IMAD.WIDE R6, R10, -0x70, R8 ;  /* 0xffffff900a067825 */ /* 0x002fc600078e0208 */
[----:B------:R-:W-:Y:S01]  /*f3c0*/  STG.E.U16 desc[UR24][R2.64+0x80], R149 ;  /* 0x0000809502007986 */ /* 0x000fe2000c101518 */
[----:B--2---:R-:W-:-:S03]  /*f3d0*/  IMAD.U32 R8, RZ, RZ, UR22 ;  /* 0x00000016ff087e24 */ /* 0x004fc6000f8e00ff */
[----:B------:R-:W-:Y:S01]  /*f3e0*/  STG.E.U16 desc[UR24][R2.64+0x82], R151 ;  /* 0x0000829702007986 */ /* 0x000fe2000c101518 */
[----:B------:R-:W-:-:S03]  /*f3f0*/  IMAD.WIDE R8, R8, 0x70, R6 ;  /* 0x0000007008087825 */ /* 0x000fc600078e0206 */
[----:B------:R-:W-:Y:S04]  /*f400*/  STG.E.U16 desc[UR24][R6.64+0x80], R138 ;  /* 0x0000808a06007986 */ /* 0x000fe8000c101518 */
[----:B------:R-:W-:Y:S04]  /*f410*/  STG.E.U16 desc[UR24][R6.64+0x82], R150 ;  /* 0x0000829606007986 */ /* 0x000fe8000c101518 */
[----:B------:R1:W-:Y:S04]  /*f420*/  STG.E.U16 desc[UR24][R8.64+0x80], R175 ;  /* 0x000080af08007986 */ /* 0x0003e8000c101518 */
[----:B-1----:R-:W2:Y:S01]  /*f430*/  LDL.LU R175, [R1+0x388] ;  /* 0x0003880001af7983 */ /* 0x002ea20000300800 */
[----:B------:R-:W-:Y:S01]  /*f440*/  HMMA.16816.F32 R48, R16, R28, R48 ;  /* 0x0000001c1030723c */ /* 0x000fe20000001830 */
[----:B------:R-:W-:-:S02]  /*f450*/  HSET2.LE.AND R6, R78, R0, PT ;  /* 0x000000004e067233 */ /* 0x000fc40003803000 */
[----:B------:R-:W-:Y:S02]  /*f460*/  HSET2.LE.AND R7, R76, R0, PT ;  /* 0x000000004c077233 */ /* 0x000fe40003803000 */
[----:B------:R-:W-:-:S03]  /*f470*/  LOP3.LUT R11, R82, 0xff00ff, RZ, 0xc0, !PT ;  /* 0x00ff00ff520b7812 */ /* 0x000fc600078ec0ff */
[C---:B------:R-:W-:Y:S08]  /*f480*/  HMMA.16816.F32 R144, R16.reuse, R30, R44 ;  /* 0x0000001e1090723c */ /* 0x040ff0000000182c */
[C---:B------:R-:W-:Y:S08]  /*f490*/  HMMA.16816.F32 R52, R16.reuse, R32, R52 ;  /* 0x000000201034723c */ /* 0x040ff00000001834 */
[----:B------:R-:W-:Y:S01]  /*f4a0*/  HMMA.16816.F32 R40, R16, R34, R40 ;  /* 0x000000221028723c */ /* 0x000fe20000001828 */
[----:B------:R-:W-:-:S02]  /*f4b0*/  IMAD.MOV.U32 R16, RZ, RZ, R165 ;  /* 0x000000ffff107224 */ /* 0x000fc400078e00a5 */
[----:B------:R-:W-:-:S03]  /*f4c0*/  IMAD.MOV.U32 R17, RZ, RZ, R162 ;  /* 0x000000ffff117224 */ /* 0x000fc600078e00a2 */
[----:B------:R-:W-:Y:S02]  /*f4d0*/  LOP3.LUT R16, R16, R6, RZ, 0xc0, !PT ;  /* 0x0000000610107212 */ /* 0x000fe400078ec0ff */
[----:B------:R-:W-:Y:S01]  /*f4e0*/  LOP3.LUT R17, R17, R7, RZ, 0xc0, !PT ;  /* 0x0000000711117212 */ /* 0x000fe200078ec0ff */
[----:B------:R-:W-:Y:S01]  /*f4f0*/  IMAD.MOV.U32 R7, RZ, RZ, R161 ;  /* 0x000000ffff077224 */ /* 0x000fe200078e00a1 */
[--C-:B------:R-:W-:Y:S01]  /*f500*/  HSET2.LE.AND R6, R11, R0.reuse, PT ;  /* 0x000000000b067233 */ /* 0x100fe20003803000 */
[----:B------:R-:W-:Y:S01]  /*f510*/  IMAD.U32 R11, RZ, RZ, UR22 ;  /* 0x00000016ff0b7e24 */ /* 0x000fe2000f8e00ff */
[----:B------:R1:W-:Y:S03]  /*f520*/  STG.E.U16 desc[UR24][R8.64+0x82], R36 ;  /* 0x0000822408007986 */ /* 0x0003e6000c101518 */
[----:B------:R-:W-:Y:S01]  /*f530*/  LOP3.LUT R19, R7, R6, RZ, 0xc0, !PT ;  /* 0x0000000607137212 */ /* 0x000fe200078ec0ff */
[----:B------:R-:W-:Y:S01]  /*f540*/  IMAD.WIDE R6, R11, -0x70, R8 ;  /* 0xffffff900b067825 */ /* 0x000fe200078e0208 */
[----:B------:R-:W-:-:S03]  /*f550*/  HSET2.LE.AND R10, R81, R0, PT ;  /* 0x00000000510a7233 */ /* 0x000fc60003803000 */
[----:B------:R-:W-:Y:S01]  /*f560*/  IMAD.MOV.U32 R18, RZ, RZ, R148 ;  /* 0x000000ffff127224 */ /* 0x000fe200078e0094 */
[----:B------:R3:W-:Y:S04]  /*f570*/  STG.E.U16 desc[UR24][R4.64+0x80], R37 ;  /* 0x0000802504007986 */ /* 0x0007e8000c101518 */
[----:B------:R-:W-:Y:S01]  /*f580*/  LOP3.LUT R18, R18, R10, RZ, 0xc0, !PT ;  /* 0x0000000a12127212 */ /* 0x000fe200078ec0ff */
[----:B------:R-:W-:Y:S01]  /*f590*/  IMAD.U32 R10, RZ, RZ, UR22 ;  /* 0x00000016ff0a7e24 */ /* 0x000fe2000f8e00ff */
[----:B------:R-:W-:Y:S04]  /*f5a0*/  STG.E.U16 desc[UR24][R4.64+0x82], R39 ;  /* 0x0000822704007986 */ /* 0x000fe8000c101518 */
[----:B------:R-:W-:Y:S01]  /*f5b0*/  STG.E.U16 desc[UR24][R2.64+0x90], R136 ;  /* 0x0000908802007986 */ /* 0x000fe2000c101518 */
[----:B-1----:R-:W-:Y:S01]  /*f5c0*/  IMAD.U32 R8, RZ, RZ, UR22 ;  /* 0x00000016ff087e24 */ /* 0x002fe2000f8e00ff */
[----:B------:R-:W-:Y:S02]  /*f5d0*/  HMMA.16816.F32 R60, R12, R28, R60 ;  /* 0x0000001c0c3c723c */ /* 0x000fe4000000183c */
[----:B------:R1:W5:Y:S01]  /*f5e0*/  LDL.LU R36, [R1+0x384] ;  /* 0x0003840001247983 */ /* 0x0003620000300800 */
[----:B------:R-:W-:-:S03]  /*f5f0*/  IMAD.WIDE R8, R8, 0x70, R6 ;  /* 0x0000007008087825 */ /* 0x000fc600078e0206 */
[----:B------:R-:W-:Y:S04]  /*f600*/  STG.E.U16 desc[UR24][R2.64+0x92], R153 ;  /* 0x0000929902007986 */ /* 0x000fe8000c101518 */
[----:B------:R-:W-:Y:S04]  /*f610*/  STG.E.U16 desc[UR24][R6.64+0x90], R137 ;  /* 0x0000908906007986 */ /* 0x000fe8000c101518 */
[----:B------:R4:W-:Y:S04]  /*f620*/  STG.E.U16 desc[UR24][R6.64+0x92], R152 ;  /* 0x0000929806007986 */ /* 0x0009e8000c101518 */
[----:B------:R-:W-:Y:S04]  /*f630*/  STG.E.U16 desc[UR24][R8.64+0x90], R38 ;  /* 0x0000902608007986 */ /* 0x000fe8000c101518 */
[----:B------:R1:W-:Y:S01]  /*f640*/  STG.E.U16 desc[UR24][R8.64+0x92], R185 ;  /* 0x000092b908007986 */ /* 0x0003e2000c101518 */
[----:B------:R-:W-:Y:S01]  /*f650*/  HMMA.16816.F32 R44, R12, R32, R68 ;  /* 0x000000200c2c723c */ /* 0x000fe20000001844 */
[----:B------:R-:W-:-:S02]  /*f660*/  LOP3.LUT R11, R95, 0xff00ff, RZ, 0xc0, !PT ;  /* 0x00ff00ff5f0b7812 */ /* 0x000fc400078ec0ff */
[----:B---3--:R3:W5:Y:S05]  /*f670*/  LDL.LU R37, [R1+0x380] ;  /* 0x0003800001257983 */ /* 0x00876a0000300800 */
[----:B------:R-:W-:Y:S01]  /*f680*/  HMMA.16816.F32 R28, R12, R30, R56 ;  /* 0x0000001e0c1c723c */ /* 0x000fe20000001838 */
[----:B----4-:R-:W-:-:S07]  /*f690*/  IMAD.WIDE R6, R10, -0x70, R8 ;  /* 0xffffff900a067825 */ /* 0x010fce00078e0208 */
[----:B------:R-:W-:Y:S01]  /*f6a0*/  HMMA.16816.F32 R32, R12, R34, R64 ;  /* 0x000000220c20723c */ /* 0x000fe20000001840 */
[--C-:B------:R-:W-:Y:S01]  /*f6b0*/  HSET2.LE.AND R10, R92, R0.reuse, PT ;  /* 0x000000005c0a7233 */ /* 0x100fe20003803000 */
[----:B------:R4:W-:Y:S01]  /*f6c0*/  STG.E.U16 desc[UR24][R4.64+0x90], R184 ;  /* 0x000090b804007986 */ /* 0x0009e2000c101518 */
[----:B------:R-:W-:-:S03]  /*f6d0*/  HSET2.LE.AND R11, R11, R0, PT ;  /* 0x000000000b0b7233 */ /* 0x000fc60003803000 */
[----:B------:R-:W-:Y:S01]  /*f6e0*/  STG.E.U16 desc[UR24][R4.64+0x92], R250 ;  /* 0x000092fa04007986 */ /* 0x000fe2000c101518 */
[--C-:B-1----:R-:W-:Y:S02]  /*f6f0*/  HSET2.LE.AND R8, R88, R0.reuse, PT ;  /* 0x0000000058087233 */ /* 0x102fe40003803000 */
[----:B------:R-:W-:Y:S01]  /*f700*/  HSET2.LE.AND R9, R83, R0, PT ;  /* 0x0000000053097233 */ /* 0x000fe20003803000 */
[C---:B------:R-:W-:Y:S01]  /*f710*/  HMMA.16816.F32 R148, R16.reuse, R20, R48 ;  /* 0x000000141094723c */ /* 0x040fe20000001830 */
[----:B------:R3:W5:Y:S01]  /*f720*/  LDL.LU R39, [R1+0x37c] ;  /* 0x00037c0001277983 */ /* 0x0007620000300800 */
[----:B------:R-:W-:Y:S01]  /*f730*/  LOP3.LUT R12, R186, R8, RZ, 0xc0, !PT ;  /* 0x00000008ba0c7212 */ /* 0x000fe200078ec0ff */
[----:B------:R-:W-:Y:S01]  /*f740*/  IMAD.U32 R8, RZ, RZ, UR22 ;  /* 0x00000016ff087e24 */ /* 0x000fe2000f8e00ff */
[----:B------:R-:W-:Y:S02]  /*f750*/  LOP3.LUT R13, R220, R9, RZ, 0xc0, !PT ;  /* 0x00000009dc0d7212 */ /* 0x000fe400078ec0ff */
[----:B------:R-:W-:Y:S01]  /*f760*/  LOP3.LUT R14, R252, R10, RZ, 0xc0, !PT ;  /* 0x0000000afc0e7212 */ /* 0x000fe200078ec0ff */
[----:B------:R-:W-:Y:S01]  /*f770*/  IMAD.WIDE R8, R8, 0x70, R6 ;  /* 0x0000007008087825 */ /* 0x000fe200078e0206 */
[----:B------:R-:W-:Y:S03]  /*f780*/  STG.E.U16 desc[UR24][R2.64+0xa2], R174 ;  /* 0x0000a2ae02007986 */ /* 0x000fe6000c101518 */
[----:B------:R-:W-:Y:S01]  /*f790*/  IMAD.U32 R10, RZ, RZ, UR22 ;  /* 0x00000016ff0a7e24 */ /* 0x000fe2000f8e00ff */
[----:B------:R-:W-:Y:S01]  /*f7a0*/  LOP3.LUT R15, R214, R11, RZ, 0xc0, !PT ;  /* 0x0000000bd60f7212 */ /* 0x000fe200078ec0ff */
[-C--:B------:R-:W-:Y:S01]  /*f7b0*/  HMMA.16816.F32 R144, R16, R22.reuse, R144 ;  /* 0x000000161090723c */ /* 0x080fe20000001890 */
[----:B------:R-:W-:Y:S01]  /*f7c0*/  LOP3.LUT R11, R115, 0xff00ff, RZ, 0xc0, !PT ;  /* 0x00ff00ff730b7812 */ /* 0x000fe200078ec0ff */
[----:B------:R3:W5:Y:S04]  /*f7d0*/  LDL.LU R38, [R1+0x378] ;  /* 0x0003780001267983 */ /* 0x0007680000300800 */
[----:B------:R3:W5:Y:S02]  /*f7e0*/  LDL.LU R185, [R1+0x374] ;  /* 0x0003740001b97983 */ /* 0x0007640000300800 */
[----:B------:R-:W-:Y:S01]  /*f7f0*/  HMMA.16816.F32 R28, R12, R22, R28 ;  /* 0x000000160c1c723c */ /* 0x000fe2000000181c */
[----:B------:R-:W-:Y:S01]  /*f800*/  IMAD.MOV.U32 R22, RZ, RZ, R181 ;  /* 0x000000ffff167224 */ /* 0x000fe200078e00b5 */
[----:B----4-:R3:W5:Y:S04]  /*f810*/  LDL.LU R184, [R1+0x370] ;  /* 0x0003700001b87983 */ /* 0x0107680000300800 */
[----:B------:R3:W5:Y:S02]  /*f820*/  LDL.LU R186, [R1+0x36c] ;  /* 0x00036c0001ba7983 */ /* 0x0007640000300800 */
[C---:B------:R-:W-:Y:S02]  /*f830*/  HMMA.16816.F32 R52, R16.reuse, R24, R52 ;  /* 0x000000181034723c */ /* 0x040fe40000001834 */
[----:B------:R3:W5:Y:S04]  /*f840*/  LDL.LU R220, [R1+0x368] ;  /* 0x0003680001dc7983 */ /* 0x0007680000300800 */
[----:B------:R3:W5:Y:S02]  /*f850*/  LDL.LU R252, [R1+0x364] ;  /* 0x0003640001fc7983 */ /* 0x0007640000300800 */
[----:B------:R-:W-:Y:S02]  /*f860*/  HMMA.16816.F32 R40, R16, R26, R40 ;  /* 0x0000001a1028723c */ /* 0x000fe40000001828 */
[----:B------:R-:W-:Y:S06]  /*f870*/  LDSM.16.MT88.4 R16, [R77+0x5c00] ;  /* 0x005c00004d10783b */ /* 0x000fec0000004200 */
[C---:B------:R-:W-:Y:S01]  /*f880*/  HMMA.16816.F32 R44, R12.reuse, R24, R44 ;  /* 0x000000180c2c723c */ /* 0x040fe2000000182c */
[----:B------:R-:W-:Y:S01]  /*f890*/  UISETP.GT.AND UP0, UPT, UR20, UR18, UPT ;  /* 0x000000121400728c */ /* 0x000fe2000bf04270 */
[----:B------:R-:W-:Y:S01]  /*f8a0*/  IMAD.SHL.U32 R203, R216, 0x20, RZ ;  /* 0x00000020d8cb7824 */ /* 0x000fe200078e00ff */
[----:B------:R-:W-:Y:S01]  /*f8b0*/  UMOV UR4, UR20 ;  /* 0x0000001400047c82 */ /* 0x000fe20008000000 */
[----:B--2---:R-:W-:Y:S04]  /*f8c0*/  STG.E.U16 desc[UR24][R2.64+0xa0], R175 ;  /* 0x0000a0af02007986 */ /* 0x004fe8000c101518 */
[----:B------:R-:W-:Y:S04]  /*f8d0*/  STG.E.U16 desc[UR24][R6.64+0xa0], R164 ;  /* 0x0000a0a406007986 */ /* 0x000fe8000c101518 */
[----:B------:R1:W-:Y:S04]  /*f8e0*/  STG.E.U16 desc[UR24][R6.64+0xa2], R163 ;  /* 0x0000a2a306007986 */ /* 0x0003e8000c101518 */
[----:B------:R2:W-:Y:S04]  /*f8f0*/  STG.E.U16 desc[UR24][R8.64+0xa0], R237 ;  /* 0x0000a0ed08007986 */ /* 0x0005e8000c101518 */
[----:B------:R4:W-:Y:S04]  /*f900*/  STG.E.U16 desc[UR24][R8.64+0xa2], R236 ;  /* 0x0000a2ec08007986 */ /* 0x0009e8000c101518 */
[----:B------:R-:W-:Y:S04]  /*f910*/  STG.E.U16 desc[UR24][R4.64+0xa0], R249 ;  /* 0x0000a0f904007986 */ /* 0x000fe8000c101518 */
[----:B------:R-:W-:Y:S04]  /*f920*/  STG.E.U16 desc[UR24][R4.64+0xa2], R247 ;  /* 0x0000a2f704007986 */ /* 0x000fe8000c101518 */
[----:B------:R-:W3:Y:S01]  /*f930*/  LDSM.16.MT88.4 R160, [R160+0x5c00] ;  /* 0x005c0000a0a0783b */ /* 0x000ee20000004200 */
[----:B-1----:R-:W-:Y:S01]  /*f940*/  IMAD.WIDE R6, R10, -0x70, R8 ;  /* 0xffffff900a067825 */ /* 0x002fe200078e0208 */
[----:B------:R-:W-:Y:S02]  /*f950*/  HMMA.16816.F32 R164, R12, R20, R60 ;  /* 0x000000140ca4723c */ /* 0x000fe4000000183c */
[----:B--2---:R1:W5:Y:S01]  /*f960*/  LDL.LU R237, [R1+0x360] ;  /* 0x0003600001ed7983 */ /* 0x0043620000300800 */
[----:B----4-:R-:W-:-:S03]  /*f970*/  IMAD.U32 R8, RZ, RZ, UR22 ;  /* 0x00000016ff087e24 */ /* 0x010fc6000f8e00ff */
[----:B------:R-:W-:Y:S01]  /*f980*/  STG.E.U16 desc[UR24][R2.64+0xb0], R171 ;  /* 0x0000b0ab02007986 */ /* 0x000fe2000c101518 */
[----:B------:R-:W-:-:S03]  /*f990*/  IMAD.WIDE R8, R8, 0x70, R6 ;  /* 0x0000007008087825 */ /* 0x000fc600078e0206 */
[----:B------:R-:W-:Y:S04]  /*f9a0*/  STG.E.U16 desc[UR24][R2.64+0xb2], R170 ;  /* 0x0000b2aa02007986 */ /* 0x000fe8000c101518 */
[----:B------:R-:W-:Y:S01]  /*f9b0*/  STG.E.U16 desc[UR24][R6.64+0xb0], R168 ;  /* 0x0000b0a806007986 */ /* 0x000fe2000c101518 */
[----:B------:R-:W-:-:S03]  /*f9c0*/  IMAD.MOV.U32 R20, RZ, RZ, R187 ;  /* 0x000000ffff147224 */ /* 0x000fc600078e00bb */
[----:B------:R2:W-:Y:S01]  /*f9d0*/  STG.E.U16 desc[UR24][R6.64+0xb2], R169 ;  /* 0x0000b2a906007986 */ /* 0x0005e2000c101518 */
[----:B------:R-:W-:-:S03]  /*f9e0*/  IMAD.MOV.U32 R21, RZ, RZ, R182 ;  /* 0x000000ffff157224 */ /* 0x000fc600078e00b6 */
[----:B------:R-:W-:Y:S04]  /*f9f0*/  STG.E.U16 desc[UR24][R8.64+0xb0], R248 ;  /* 0x0000b0f808007986 */ /* 0x000fe8000c101518 */
[----:B------:R4:W-:Y:S01]  /*fa00*/  STG.E.U16 desc[UR24][R8.64+0xb2], R246 ;  /* 0x0000b2f608007986 */ /* 0x0009e2000c101518 */
[----:B------:R-:W-:Y:S03]  /*fa10*/  HMMA.16816.F32 R12, R12, R26, R32 ;  /* 0x0000001a0c0c723c */ /* 0x000fe60000001820 */
[----:B------:R1:W5:Y:S01]  /*fa20*/  LDL.LU R236, [R1+0x35c] ;  /* 0x00035c0001ec7983 */ /* 0x0003620000300800 */
[----:B--2---:R-:W-:Y:S01]  /*fa30*/  IMAD.WIDE R6, R10, -0x70, R8 ;  /* 0xffffff900a067825 */ /* 0x004fe200078e0208 */
[----:B------:R-:W-:-:S02]  /*fa40*/  HSET2.LE.AND R10, R91, R0, PT ;  /* 0x000000005b0a7233 */ /* 0x000fc40003803000 */
[--C-:B----4-:R-:W-:Y:S02]  /*fa50*/  HSET2.LE.AND R8, R90, R0.reuse, PT ;  /* 0x000000005a087233 */ /* 0x110fe40003803000 */
[----:B------:R-:W-:-:S03]  /*fa60*/  HSET2.LE.AND R9, R89, R0, PT ;  /* 0x0000000059097233 */ /* 0x000fc60003803000 */
[----:B------:R-:W-:Y:S02]  /*fa70*/  LOP3.LUT R136, R20, R8, RZ, 0xc0, !PT ;  /* 0x0000000814887212 */ /* 0x000fe400078ec0ff */
[----:B------:R-:W-:Y:S01]  /*fa80*/  LOP3.LUT R137, R21, R9, RZ, 0xc0, !PT ;  /* 0x0000000915897212 */ /* 0x000fe200078ec0ff */
[----:B------:R-:W-:Y:S01]  /*fa90*/  IMAD.MOV.U32 R9, RZ, RZ, R178 ;  /* 0x000000ffff097224 */ /* 0x000fe200078e00b2 */
[----:B------:R-:W-:Y:S02]  /*faa0*/  HSET2.LE.AND R8, R11, R0, PT ;  /* 0x000000000b087233 */ /* 0x000fe40003803000 */
[----:B------:R-:W-:Y:S01]  /*fab0*/  LOP3.LUT R138, R22, R10, RZ, 0xc0, !PT ;  /* 0x0000000a168a7212 */ /* 0x000fe200078ec0ff */
[----:B------:R-:W-:Y:S02]  /*fac0*/  IMAD.U32 R10, RZ, RZ, UR22 ;  /* 0x00000016ff0a7e24 */ /* 0x000fe4000f8e00ff */
[----:B------:R-:W-:Y:S02]  /*fad0*/  LOP3.LUT R139, R9, R8, RZ, 0xc0, !PT ;  /* 0x00000008098b7212 */ /* 0x000fe400078ec0ff */
[C---:B------:R-:W-:Y:S01]  /*fae0*/  IMAD.WIDE R8, R10.reuse, 0x70, R6 ;  /* 0x000000700a087825 */ /* 0x040fe200078e0206 */
[----:B------:R-:W-:Y:S04]  /*faf0*/  STG.E.U16 desc[UR24][R4.64+0xb0], R245 ;  /* 0x0000b0f504007986 */ /* 0x000fe8000c101518 */
[----:B------:R-:W-:Y:S04]  /*fb00*/  STG.E.U16 desc[UR24][R4.64+0xb2], R244 ;  /* 0x0000b2f404007986 */ /* 0x000fe8000c101518 */
        /* <DEDUP_REMOVED lines=8> */
[----:B------:R-:W-:Y:S01]  /*fb90*/  STG.E.U16 desc[UR24][R2.64+0xd0], R140 ;  /* 0x0000d08c02007986 */ /* 0x000fe2000c101518 */
[----:B--2---:R-:W-:-:S03]  /*fba0*/  IMAD.WIDE R6, R10, -0x70, R8 ;  /* 0xffffff900a067825 */ /* 0x004fc600078e0208 */
[----:B------:R-:W-:Y:S04]  /*fbb0*/  STG.E.U16 desc[UR24][R2.64+0xd2], R135 ;  /* 0x0000d28702007986 */ /* 0x000fe8000c101518 */
[----:B------:R-:W-:Y:S01]  /*fbc0*/  STG.E.U16 desc[UR24][R6.64+0xd0], R128 ;  /* 0x0000d08006007986 */ /* 0x000fe2000c101518 */
[----:B----4-:R-:W-:Y:S01]  /*fbd0*/  LOP3.LUT R9, R143, 0xff00ff, RZ, 0xc0, !PT ;  /* 0x00ff00ff8f097812 */ /* 0x010fe200078ec0ff */
[----:B------:R-:W-:Y:S02]  /*fbe0*/  IMAD.WIDE R10, R10, 0x70, R6 ;  /* 0x000000700a0a7825 */ /* 0x000fe400078e0206 */
[----:B------:R2:W-:Y:S01]  /*fbf0*/  STG.E.U16 desc[UR24][R6.64+0xd2], R114 ;  /* 0x0000d27206007986 */ /* 0x0005e2000c101518 */
[----:B------:R-:W-:-:S05]  /*fc00*/  HSET2.LE.AND R8, R154, R0, PT ;  /* 0x000000009a087233 */ /* 0x000fca0003803000 */
[----:B------:R-:W-:Y:S01]  /*fc10*/  LOP3.LUT R154, R251, R8, RZ, 0xc0, !PT ;  /* 0x00000008fb9a7212 */ /* 0x000fe200078ec0ff */
[----:B------:R-:W-:Y:S04]  /*fc20*/  STG.E.U16 desc[UR24][R10.64+0xd0], R222 ;  /* 0x0000d0de0a007986 */ /* 0x000fe8000c101518 */
[----:B------:R-:W-:Y:S01]  /*fc30*/  STG.E.U16 desc[UR24][R10.64+0xd2], R243 ;  /* 0x0000d2f30a007986 */ /* 0x000fe2000c101518 */
[--C-:B--2---:R-:W-:Y:S02]  /*fc40*/  HSET2.LE.AND R6, R99, R0.reuse, PT ;  /* 0x0000000063067233 */ /* 0x104fe40003803000 */
[--C-:B------:R-:W-:Y:S02]  /*fc50*/  HSET2.LE.AND R7, R100, R0.reuse, PT ;  /* 0x0000000064077233 */ /* 0x100fe40003803000 */
[----:B------:R-:W-:Y:S01]  /*fc60*/  HSET2.LE.AND R0, R9, R0, PT ;  /* 0x0000000009007233 */ /* 0x000fe20003803000 */
[----:B------:R-:W-:Y:S01]  /*fc70*/  IMAD.U32 R9, RZ, RZ, UR22 ;  /* 0x00000016ff097e24 */ /* 0x000fe2000f8e00ff */
[----:B------:R-:W-:Y:S01]  /*fc80*/  LOP3.LUT R152, R219, R6, RZ, 0xc0, !PT ;  /* 0x00000006db987212 */ /* 0x000fe200078ec0ff */
[----:B------:R-:W-:Y:S01]  /*fc90*/  IMAD.U32 R6, RZ, RZ, UR22 ;  /* 0x00000016ff067e24 */ /* 0x000fe2000f8e00ff */
[----:B------:R-:W-:Y:S01]  /*fca0*/  LOP3.LUT R153, R238, R7, RZ, 0xc0, !PT ;  /* 0x00000007ee997212 */ /* 0x000fe200078ec0ff */
[----:B------:R-:W-:Y:S01]  /*fcb0*/  IMAD.WIDE R8, R9, -0x70, R10 ;  /* 0xffffff9009087825 */ /* 0x000fe200078e020a */
[----:B------:R-:W-:Y:S01]  /*fcc0*/  LOP3.LUT R155, R213, R0, RZ, 0xc0, !PT ;  /* 0x00000000d59b7212 */ /* 0x000fe200078ec0ff */
[----:B------:R-:W-:Y:S02]  /*fcd0*/  STG.E.U16 desc[UR24][R4.64+0xd0], R240 ;  /* 0x0000d0f004007986 */ /* 0x000fe4000c101518 */
[----:B------:R-:W-:-:S02]  /*fce0*/  IMAD.U32 R0, RZ, RZ, UR22 ;  /* 0x00000016ff007e24 */ /* 0x000fc4000f8e00ff */
[----:B------:R-:W-:Y:S01]  /*fcf0*/  IMAD.WIDE R6, R6, 0x70, R8 ;  /* 0x0000007006067825 */ /* 0x000fe200078e0208 */
[----:B------:R-:W-:Y:S04]  /*fd00*/  STG.E.U16 desc[UR24][R4.64+0xd2], R217 ;  /* 0x0000d2d904007986 */ /* 0x000fe8000c101518 */
        /* <DEDUP_REMOVED lines=8> */
[----:B------:R1:W5:Y:S01]  /*fd90*/  LDL.LU R219, [R1+0x358] ;  /* 0x0003580001db7983 */ /* 0x0003620000300800 */
[----:B--2---:R-:W-:-:S03]  /*fda0*/  IMAD.WIDE R8, R0, -0x70, R6 ;  /* 0xffffff9000087825 */ /* 0x004fc600078e0206 */
[----:B------:R-:W-:Y:S04]  /*fdb0*/  STG.E.U16 desc[UR24][R2.64+0xf0], R132 ;  /* 0x0000f08402007986 */ /* 0x000fe8000c101518 */
[----:B------:R-:W-:Y:S01]  /*fdc0*/  STG.E.U16 desc[UR24][R2.64+0xf2], R131 ;  /* 0x0000f28302007986 */ /* 0x000fe2000c101518 */
[----:B------:R-:W-:-:S03]  /*fdd0*/  IMAD.WIDE R20, R0, 0x70, R8 ;  /* 0x0000007000147825 */ /* 0x000fc600078e0208 */
[----:B------:R-:W-:Y:S04]  /*fde0*/  STG.E.U16 desc[UR24][R8.64+0xf0], R130 ;  /* 0x0000f08208007986 */ /* 0x000fe8000c101518 */
[----:B------:R-:W-:Y:S04]  /*fdf0*/  STG.E.U16 desc[UR24][R8.64+0xf2], R129 ;  /* 0x0000f28108007986 */ /* 0x000fe8000c101518 */
[----:B------:R-:W-:Y:S04]  /*fe00*/  STG.E.U16 desc[UR24][R20.64+0xf0], R209 ;  /* 0x0000f0d114007986 */ /* 0x000fe8000c101518 */
[----:B------:R-:W-:Y:S04]  /*fe10*/  STG.E.U16 desc[UR24][R20.64+0xf2], R208 ;  /* 0x0000f2d014007986 */ /* 0x000fe8000c101518 */
[----:B------:R-:W-:Y:S04]  /*fe20*/  STG.E.U16 desc[UR24][R4.64+0xf0], R199 ;  /* 0x0000f0c704007986 */ /* 0x000fe8000c101518 */
[----:B------:R2:W-:Y:S04]  /*fe30*/  STG.E.U16 desc[UR24][R4.64+0xf2], R198 ;  /* 0x0000f2c604007986 */ /* 0x0005e8000c101518 */
[----:B------:R1:W5:Y:S01]  /*fe40*/  LDL.LU R238, [R1+0x354] ;  /* 0x0003540001ee7983 */ /* 0x0003620000300800 */
[C---:B---3--:R-:W-:Y:S03]  /*fe50*/  HMMA.16816.F32 R148, R136.reuse, R160, R148 ;  /* 0x000000a08894723c */ /* 0x048fe60000001894 */
[----:B------:R1:W5:Y:S04]  /*fe60*/  LDL.LU R213, [R1+0x350] ;  /* 0x0003500001d57983 */ /* 0x0003680000300800 */
[----:B------:R1:W-:Y:S01]  /*fe70*/  STL.64 [R1+0x58], R20 ;  /* 0x0000581401007387 */ /* 0x0003e20000100a00 */
[----:B------:R-:W-:Y:S01]  /*fe80*/  HMMA.16816.F32 R144, R136, R162, R144 ;  /* 0x000000a28890723c */ /* 0x000fe20000001890 */
[----:B--2---:R-:W-:-:S04]  /*fe90*/  IADD3 R4, P0, PT, R2, -0x100, RZ ;  /* 0xffffff0002047810 */ /* 0x004fc80007f1e0ff */
[----:B------:R-:W-:Y:S01]  /*fea0*/  IADD3.X R0, PT, PT, R3, -0x1, RZ, P0, !PT ;  /* 0xffffffff03007810 */ /* 0x000fe200007fe4ff */
[----:B------:R1:W-:Y:S02]  /*feb0*/  STL [R1+0x24], R4 ;  /* 0x0000240401007387 */ /* 0x0003e40000100800 */
[----:B------:R-:W-:Y:S02]  /*fec0*/  HMMA.16816.F32 R164, R152, R160, R164 ;  /* 0x000000a098a4723c */ /* 0x000fe400000018a4 */
[----:B------:R1:W-:Y:S06]  /*fed0*/  STL [R1+0x20], R0 ;  /* 0x0000200001007387 */ /* 0x0003ec0000100800 */
[----:B------:R-:W-:Y:S08]  /*fee0*/  HMMA.16816.F32 R140, R136, R16, R52 ;  /* 0x00000010888c723c */ /* 0x000ff00000001834 */
[C---:B------:R-:W-:Y:S08]  /*fef0*/  HMMA.16816.F32 R160, R152.reuse, R162, R28 ;  /* 0x000000a298a0723c */ /* 0x040ff0000000181c */
[----:B------:R-:W-:Y:S08]  /*ff00*/  HMMA.16816.F32 R156, R152, R16, R44 ;  /* 0x00000010989c723c */ /* 0x000ff0000000182c */
[-C--:B------:R-:W-:Y:S08]  /*ff10*/  HMMA.16816.F32 R136, R136, R18.reuse, R40 ;  /* 0x000000128888723c */ /* 0x080ff00000001828 */
[----:B------:R-:W-:Y:S01]  /*ff20*/  HMMA.16816.F32 R152, R152, R18, R12 ;  /* 0x000000129898723c */ /* 0x000fe2000000180c */
[----:B------:R-:W-:-:S04]  /*ff30*/  NOP ;  /* 0x0000000000007918 */ /* 0x000fc80000000000 */
[----:B-1----:R-:W-:-:S15]  /*ff40*/  BRA.U !UP0, `(.L_x_1116) ;  /* 0x000000d908c47547 */ /* 0x002fde000b800000 */
[----:B------:R-:W2:Y:S01]  /*ff50*/  LDL.LU R197, [R1+0x22c] ;  /* 0x00022c0001c57983 */ /* 0x000ea20000300800 */
[----:B------:R-:W1:Y:S01]  /*ff60*/  LDCU UR20, c[0x0][0x440] ;  /* 0x00008800ff1477ac */ /* 0x000e620008000800 */
[----:B------:R-:W-:Y:S01]  /*ff70*/  IMAD.SHL.U32 R93, R216, 0x8, RZ ;  /* 0x00000008d85d7824 */ /* 0x000fe200078e00ff */
[----:B------:R-:W-:-:S04]  /*ff80*/  DEPBAR.LE SB0, 0x0 ;  /* 0x000080000000791a */ /* 0x000fc80000000000 */
[----:B------:R-:W2:Y:S04]  /*ff90*/  LDL.LU R202, [R1+0x224] ;  /* 0x0002240001ca7983 */ /* 0x000ea80000300800 */
[----:B------:R-:W3:Y:S04]  /*ffa0*/  LDL R205, [R1+0x338] ;  /* 0x0003380001cd7983 */ /* 0x000ee80000100800 */
[----:B------:R-:W4:Y:S01]  /*ffb0*/  LDL R204, [R1+0x334] ;  /* 0x0003340001cc7983 */ /* 0x000f220000100800 */
[----:B------:R-:W-:Y:S01]  /*ffc0*/  UIADD3 UR4, UPT, UPT, UR21, -0x2, URZ ;  /* 0xfffffffe15047890 */ /* 0x000fe2000fffe0ff */
[----:B------:R-:W-:Y:S01]  /*ffd0*/  LOP3.LUT R93, R93, 0x18, RZ, 0xc0, !PT ;  /* 0x000000185d5d7812 */ /* 0x000fe200078ec0ff */
[----:B------:R-:W-:Y:S01]  /*ffe0*/  IMAD.U32 R10, RZ, RZ, UR8 ;  /* 0x00000008ff0a7e24 */ /* 0x000fe2000f8e00ff */
[----:B-----5:R-:W-:Y:S01]  /*fff0*/  LOP3.LUT R11, R213, 0x120, R203, 0xf8, !PT ;  /* 0x00000120d50b7812 */ /* 0x020fe200078ef8cb */
[----:B------:R-:W-:Y:S01]  /*10000*/  UIMAD.WIDE.U32 UR36, UR4, UR8, URZ ;  /* 0x00000008042472a5 */ /* 0x000fe2000f8e00ff */
[----:B-1----:R-:W-:Y:S01]  /*10010*/  ISETP.GE.AND P0, PT, R93, UR20, PT ;  /* 0x000000145d007c0c */ /* 0x002fe2000bf06270 */
[----:B------:R-:W-:Y:S01]  /*10020*/  BAR.SYNC.DEFER_BLOCKING 0x0 ;  /* 0x0000000000007b1d */ /* 0x000fe20000010000 */
[----:B------:R-:W-:Y:S01]  /*10030*/  IMAD.U32 R7, RZ, RZ, UR8 ;  /* 0x00000008ff077e24 */ /* 0x000fe2000f8e00ff */
[----:B------:R-:W-:Y:S01]  /*10040*/  UIMAD UR22, UR4, UR9, UR37 ;  /* 0x00000009041672a4 */ /* 0x000fe2000f8e0225 */
[----:B------:R-:W-:Y:S01]  /*10050*/  IMAD.U32 R6, RZ, RZ, UR8 ;  /* 0x00000008ff067e24 */ /* 0x000fe2000f8e00ff */
[----:B------:R-:W-:Y:S01]  /*10060*/  USHF.L.U32 UR20, UR36, 0x7, URZ ;  /* 0x0000000724147899 */ /* 0x000fe200080006ff */
[----:B------:R-:W-:Y:S01]  /*10070*/  IMAD.U32 R5, RZ, RZ, UR9 ;  /* 0x00000009ff057e24 */ /* 0x000fe2000f8e00ff */
[----:B------:R-:W-:Y:S01]  /*10080*/  USHF.L.U64.HI UR22, UR36, 0x7, UR22 ;  /* 0x0000000724167899 */ /* 0x000fe20008010216 */
[----:B------:R-:W-:Y:S01]  /*10090*/  IMAD.U32 R9, RZ, RZ, UR8 ;  /* 0x00000008ff097e24 */ /* 0x000fe2000f8e00ff */
[----:B------:R-:W-:Y:S01]  /*100a0*/  LOP3.LUT R15, R11, R195, RZ, 0xfc, !PT ;  /* 0x000000c30b0f7212 */ /* 0x000fe200078efcff */
[----:B------:R-:W-:Y:S01]  /*100b0*/  IMAD.U32 R8, RZ, RZ, UR9 ;  /* 0x00000009ff087e24 */ /* 0x000fe2000f8e00ff */
[----:B------:R-:W-:Y:S01]  /*100c0*/  UISETP.GT.AND UP0, UPT, UR4, UR18, UPT ;  /* 0x000000120400728c */ /* 0x000fe2000bf04270 */
[----:B------:R-:W-:Y:S01]  /*100d0*/  IMAD.U32 R0, RZ, RZ, UR20 ;  /* 0x00000014ff007e24 */ /* 0x000fe2000f8e00ff */
[----:B------:R-:W-:Y:S01]  /*100e0*/  @!P0 LEA R10, P1, R10, UR20, 0x6 ;  /* 0x000000140a0a8c11 */ /* 0x000fe2000f8230ff */
[----:B------:R-:W-:Y:S01]  /*100f0*/  IMAD.U32 R4, RZ, RZ, UR22 ;  /* 0x00000016ff047e24 */ /* 0x000fe2000f8e00ff */
[----:B------:R-:W-:Y:S01]  /*10100*/  @!P0 LEA R7, P2, R7, UR20, 0x5 ;  /* 0x0000001407078c11 */ /* 0x000fe2000f8428ff */
[----:B------:R-:W-:Y:S01]  /*10110*/  IMAD.U32 R11, RZ, RZ, UR9 ;  /* 0x00000009ff0b7e24 */ /* 0x000fe2000f8e00ff */
[----:B------:R-:W-:Y:S01]  /*10120*/  @!P0 LEA.HI.X R14, R6, UR22, R5, 0x6, P1 ;  /* 0x00000016060e8c11 */ /* 0x000fe200088f3405 */
[----:B------:R-:W-:Y:S01]  /*10130*/  IMAD.U32 R5, RZ, RZ, UR22 ;  /* 0x00000016ff057e24 */ /* 0x000fe2000f8e00ff */
[----:B------:R-:W-:Y:S01]  /*10140*/  @!P0 LEA.HI.X R9, R9, UR22, R8, 0x5, P2 ;  /* 0x0000001609098c11 */ /* 0x000fe200090f2c08 */
[----:B------:R-:W-:Y:S01]  /*10150*/  @P0 STS.128 [R238+0x4000], RZ ;  /* 0x004000ffee000388 */ /* 0x000fe20000000c00 */
[----:B--2---:R-:W-:-:S02]  /*10160*/  LOP3.LUT R16, R202, R197, RZ, 0xfc, !PT ;  /* 0x000000c5ca107212 */ /* 0x004fc400078efcff */
[CC--:B---3--:R-:W-:Y:S02]  /*10170*/  @!P0 LEA R12, P3, R0.reuse, R205.reuse, 0x1 ;  /* 0x000000cd000c8211 */ /* 0x0c8fe400078608ff */
[CC--:B------:R-:W-:Y:S02]  /*10180*/  @!P0 LEA R8, P2, R7.reuse, R205.reuse, 0x1 ;  /* 0x000000cd07088211 */ /* 0x0c0fe400078408ff */
[-C--:B----4-:R-:W-:Y:S01]  /*10190*/  @!P0 LEA.HI.X R13, R0, R204.reuse, R4, 0x1, P3 ;  /* 0x000000cc000d8211 */ /* 0x090fe200018f0c04 */
[----:B------:R-:W-:Y:S01]  /*101a0*/  IMAD.U32 R4, RZ, RZ, UR20 ;  /* 0x00000014ff047e24 */ /* 0x000fe2000f8e00ff */
[C---:B------:R-:W-:Y:S01]  /*101b0*/  @!P0 LEA R6, P1, R10.reuse, R205, 0x1 ;  /* 0x000000cd0a068211 */ /* 0x040fe200078208ff */
[----:B------:R-:W-:Y:S01]  /*101c0*/  IMAD.U32 R0, RZ, RZ, UR8 ;  /* 0x00000008ff007e24 */ /* 0x000fe2000f8e00ff */
[-C--:B------:R-:W-:Y:S01]  /*101d0*/  @!P0 LEA.HI.X R9, R7, R204.reuse, R9, 0x1, P2 ;  /* 0x000000cc07098211 */ /* 0x080fe200010f0c09 */
[----:B------:R-:W-:Y:S01]  /*101e0*/  @!PT LDS RZ, [RZ] ;  /* 0x00000000fffff984 */ /* 0x000fe20000000800 */
[----:B------:R-:W-:Y:S01]  /*101f0*/  @!PT LDS RZ, [RZ] ;  /* 0x00000000fffff984 */ /* 0x000fe20000000800 */
[----:B------:R-:W-:Y:S01]  /*10200*/  @!PT LDS RZ, [RZ] ;  /* 0x00000000fffff984 */ /* 0x000fe20000000800 */
[----:B------:R1:W-:Y:S01]  /*10210*/  @!P0 LDGSTS.E.BYPASS.LTC128B.128 [R238+0x4000], desc[UR24][R12.64] ;  /* 0x040000000cee8fae */ /* 0x0003e2000b981a18 */
[----:B------:R-:W-:Y:S01]  /*10220*/  @!P0 LEA.HI.X R7, R10, R204, R14, 0x1, P1 ;  /* 0x000000cc0a078211 */ /* 0x000fe200008f0c0e */
[----:B------:R-:W-:-:S02]  /*10230*/  @!P0 IMAD.WIDE.U32 R4, R0, 0x60, R4 ;  /* 0x0000006000048825 */ /* 0x000fc400078e0004 */
[----:B------:R-:W-:Y:S02]  /*10240*/  @P0 STS.128 [R238+0x4800], RZ ;  /* 0x004800ffee000388 */ /* 0x000fe40000000c00 */
[----:B------:R-:W-:Y:S01]  /*10250*/  @!P0 IMAD R0, R11, 0x60, RZ ;  /* 0x000000600b008824 */ /* 0x000fe200078e02ff */
[----:B------:R-:W-:Y:S01]  /*10260*/  @!P0 LEA R10, P1, R4, R205, 0x1 ;  /* 0x000000cd040a8211 */ /* 0x000fe200078208ff */
[----:B------:R-:W-:Y:S01]  /*10270*/  @!PT LDS RZ, [RZ] ;  /* 0x00000000fffff984 */ /* 0x000fe20000000800 */
[----:B------:R-:W-:Y:S01]  /*10280*/  @!PT LDS RZ, [RZ] ;  /* 0x00000000fffff984 */ /* 0x000fe20000000800 */
[----:B------:R-:W-:Y:S01]  /*10290*/  @!PT LDS RZ, [RZ] ;  /* 0x00000000fffff984 */ /* 0x000fe20000000800 */
[----:B------:R-:W-:Y:S02]  /*102a0*/  @!P0 LDGSTS.E.BYPASS.LTC128B.128 [R238+0x4800], desc[UR24][R8.64] ;  /* 0x0480000008ee8fae */ /* 0x000fe4000b981a18 */
[----:B------:R-:W-:Y:S02]  /*102b0*/  @!P0 IMAD.IADD R0, R0, 0x1, R5 ;  /* 0x0000000100008824 */ /* 0x000fe400078e0205 */
[----:B------:R-:W-:Y:S03]  /*102c0*/  @P0 STS.128 [R238+0x5000], RZ ;  /* 0x005000ffee000388 */ /* 0x000fe60000000c00 */
[----:B------:R-:W-:Y:S01]  /*102d0*/  @!P0 LEA.HI.X R11, R4, R204, R0, 0x1, P1 ;  /* 0x000000cc040b8211 */ /* 0x000fe200008f0c00 */
[----:B------:R-:W-:Y:S01]  /*102e0*/  @!PT LDS RZ, [RZ] ;  /* 0x00000000fffff984 */ /* 0x000fe20000000800 */
[----:B------:R-:W-:Y:S01]  /*102f0*/  @!PT LDS RZ, [RZ] ;  /* 0x00000000fffff984 */ /* 0x000fe20000000800 */
[----:B------:R-:W-:Y:S01]  /*10300*/  @!PT LDS RZ, [RZ] ;  /* 0x00000000fffff984 */ /* 0x000fe20000000800 */
[----:B------:R2:W-:Y:S01]  /*10310*/  @!P0 LDGSTS.E.BYPASS.LTC128B.128 [R238+0x5000], desc[UR24][R6.64] ;  /* 0x0500000006ee8fae */ /* 0x0005e2000b981a18 */
[----:B------:R-:W-:-:S03]  /*10320*/  LEA R0, R16, UR5, 0x1 ;  /* 0x0000000510007c11 */ /* 0x000fc6000f8e08ff */
[----:B------:R-:W-:Y:S04]  /*10330*/  @P0 STS.128 [R238+0x5800], RZ ;  /* 0x005800ffee000388 */ /* 0x000fe80000000c00 */
[----:B------:R-:W-:Y:S01]  /*10340*/  @!PT LDS RZ, [RZ] ;  /* 0x00000000fffff984 */ /* 0x000fe20000000800 */
[----:B------:R-:W-:Y:S01]  /*10350*/  @!PT LDS RZ, [RZ] ;  /* 0x00000000fffff984 */ /* 0x000fe20000000800 */
[----:B------:R-:W-:Y:S01]  /*10360*/  @!PT LDS RZ, [RZ] ;  /* 0x00000000fffff984 */ /* 0x000fe20000000800 */
[----:B------:R3:W-:Y:S01]  /*10370*/  @!P0 LDGSTS.E.BYPASS.LTC128B.128 [R238+0x5800], desc[UR24][R10.64] ;  /* 0x058000000aee8fae */ /* 0x0007e2000b981a18 */
[----:B-1----:R-:W-:-:S03]  /*10380*/  LEA R12, R15, UR5, 0x1 ;  /* 0x000000050f0c7c11 */ /* 0x002fc6000f8e08ff */
[----:B------:R-:W-:Y:S04]  /*10390*/  LDSM.16.M88.4 R64, [R0+0x3400] ;  /* 0x003400000040783b */ /* 0x000fe80000000200 */
[----:B------:R-:W-:Y:S01]  /*103a0*/  LDSM.16.M88.4 R84, [R0+0x2000] ;  /* 0x002000000054783b */ /* 0x000fe20000000200 */
[----:B------:R-:W-:-:S03]  /*103b0*/  IMAD.IADD R16, R201, 0x1, R12 ;  /* 0x00000001c9107824 */ /* 0x000fc600078e020c */
[----:B------:R-:W-:Y:S04]  /*103c0*/  LDSM.16.M88.4 R80, [R0+0x2400] ;  /* 0x002400000050783b */ /* 0x000fe80000000200 */
[----:B------:R-:W-:Y:S04]  /*103d0*/  LDSM.16.M88.4 R76, [R0+0x2800] ;  /* 0x00280000004c783b */ /* 0x000fe80000000200 */
[----:B--2---:R-:W1:Y:S04]  /*103e0*/  LDSM.16.M88.4 R4, [R12+0x1000] ;  /* 0x001000000c04783b */ /* 0x004e680000000200 */
[----:B------:R-:W2:Y:S04]  /*103f0*/  LDSM.16.M88.4 R72, [R0+0x2c00] ;  /* 0x002c00000048783b */ /* 0x000ea80000000200 */
[----:B------:R-:W4:Y:S04]  /*10400*/  LDSM.16.M88.4 R68, [R0+0x3000] ;  /* 0x003000000044783b */ /* 0x000f280000000200 */
[----:B------:R-:W4:Y:S04]  /*10410*/  LDSM.16.M88.4 R60, [R0+0x3800] ;  /* 0x00380000003c783b */ /* 0x000f280000000200 */
[----:B------:R1:W4:Y:S04]  /*10420*/  LDSM.16.M88.4 R56, [R0+0x3c00] ;  /* 0x003c00000038783b */ /* 0x0003280000000200 */
[----:B---3--:R-:W-:Y:S04]  /*10430*/  LDSM.16.M88.4 R8, [R16+0x1000] ;  /* 0x001000001008783b */ /* 0x008fe80000000200 */
[----:B------:R-:W-:Y:S04]  /*10440*/  LDSM.16.M88.4 R12, [R12] ;  /* 0x000000000c0c783b */ /* 0x000fe80000000200 */
[----:B------:R-:W0:Y:S01]  /*10450*/  LDGDEPBAR ;  /* 0x00000000000079af */ /* 0x000e220000000000 */
[----:B-1----:R-:W-:Y:S01]  /*10460*/  IMAD.IADD R0, R201, 0x1, R0 ;  /* 0x00000001c9007824 */ /* 0x002fe200078e0200 */
[C---:B------:R-:W-:Y:S04]  /*10470*/  HMMA.16816.F32 R104, R4.reuse, R64, RZ ;  /* 0x000000400468723c */ /* 0x040fe800000018ff */
[----:B------:R-:W1:Y:S04]  /*10480*/  LDSM.16.M88.4 R28, [R0+0x3400] ;  /* 0x00340000001c783b */ /* 0x000e680000000200 */
[----:B------:R-:W3:Y:S01]  /*10490*/  LDSM.16.M88.4 R44, [R0+0x2800] ;  /* 0x00280000002c783b */ /* 0x000ee20000000200 */
[C---:B------:R-:W-:Y:S03]  /*104a0*/  HMMA.16816.F32 R116, R4.reuse, R76, RZ ;  /* 0x0000004c0474723c */ /* 0x040fe600000018ff */
[----:B------:R-:W-:Y:S04]  /*104b0*/  LDSM.16.M88.4 R24, [R0+0x3800] ;  /* 0x003800000018783b */ /* 0x000fe80000000200 */
[----:B------:R-:W3:Y:S01]  /*104c0*/  LDSM.16.M88.4 R52, [R0+0x2000] ;  /* 0x002000000034783b */ /* 0x000ee20000000200 */
[C---:B------:R-:W-:Y:S03]  /*104d0*/  HMMA.16816.F32 R124, R4.reuse, R84, RZ ;  /* 0x00000054047c723c */ /* 0x040fe600000018ff */
[----:B------:R-:W3:Y:S04]  /*104e0*/  LDSM.16.M88.4 R48, [R0+0x2400] ;  /* 0x002400000030783b */ /* 0x000ee80000000200 */
[----:B------:R-:W-:Y:S01]  /*104f0*/  LDSM.16.M88.4 R20, [R0+0x3c00] ;  /* 0x003c00000014783b */ /* 0x000fe20000000200 */
[C---:B------:R-:W-:Y:S03]  /*10500*/  HMMA.16816.F32 R120, R4.reuse, R80, RZ ;  /* 0x000000500478723c */ /* 0x040fe600000018ff */
[----:B------:R-:W3:Y:S04]  /*10510*/  LDSM.16.M88.4 R40, [R0+0x2c00] ;  /* 0x002c00000028783b */ /* 0x000ee80000000200 */
[----:B------:R-:W3:Y:S01]  /*10520*/  LDSM.16.M88.4 R32, [R0+0x3000] ;  /* 0x003000000020783b */ /* 0x000ee20000000200 */
[C---:B--2---:R-:W-:Y:S08]  /*10530*/  HMMA.16816.F32 R112, R4.reuse, R72, RZ ;  /* 0x000000480470723c */ /* 0x044ff000000018ff */
        /* <DEDUP_REMOVED lines=12> */
[C---:B---3--:R-:W-:Y:S08]  /*10600*/  HMMA.16816.F32 R240, R8.reuse, R44, R116 ;  /* 0x0000002c08f0723c */ /* 0x048ff00000001874 */
        /* <DEDUP_REMOVED lines=14> */
[C---:B------:R-:W-:Y:S03]  /*106f0*/  HMMA.16816.F32 R4, R8.reuse, R20, R96 ;  /* 0x000000140804723c */ /* 0x040fe60000001860 */
[----:B------:R-:W-:Y:S02]  /*10700*/  IMAD.MOV.U32 R114, RZ, RZ, R193 ;  /* 0x000000ffff727224 */ /* 0x000fe400078e00c1 */
        /* <DEDUP_REMOVED lines=9> */
[----:B------:R-:W-:Y:S02]  /*107a0*/  IMAD.MOV.U32 R214, RZ, RZ, R7 ;  /* 0x000000ffffd67224 */ /* 0x000fe400078e0007 */
[----:B------:R1:W2:Y:S01]  /*107b0*/  LDSM.16.M88.4 R4, [R16] ;  /* 0x000000001004783b */ /* 0x0002a20000000200 */
[----:B------:R-:W-:Y:S01]  /*107c0*/  IMAD.MOV.U32 R239, RZ, RZ, R96 ;  /* 0x000000ffffef7224 */ /* 0x000fe200078e0060 */
[----:B------:R-:W-:-:S04]  /*107d0*/  DEPBAR.LE SB0, 0x0 ;  /* 0x000080000000791a */ /* 0x000fc80000000000 */
[----:B------:R-:W-:Y:S01]  /*107e0*/  HMMA.16816.F32 R228, R8, R42, R172 ;  /* 0x0000002a08e4723c */ /* 0x000fe200000018ac */
[----:B------:R-:W-:Y:S02]  /*107f0*/  IMAD.MOV.U32 R223, RZ, RZ, R97 ;  /* 0x000000ffffdf7224 */ /* 0x000fe400078e0061 */
[----:B------:R-:W-:Y:S02]  /*10800*/  IMAD.MOV.U32 R218, RZ, RZ, R99 ;  /* 0x000000ffffda7224 */ /* 0x000fe400078e0063 */
[----:B------:R-:W-:-:S03]  /*10810*/  IMAD.MOV.U32 R217, RZ, RZ, R98 ;  /* 0x000000ffffd97224 */ /* 0x000fc600078e0062 */
[C---:B------:R-:W-:Y:S08]  /*10820*/  HMMA.16816.F32 R232, R8.reuse, R34, R168 ;  /* 0x0000002208e8723c */ /* 0x040ff000000018a8 */
[----:B------:R-:W-:Y:S08]  /*10830*/  HMMA.16816.F32 R244, R8, R30, R132 ;  /* 0x0000001e08f4723c */ /* 0x000ff00000001884 */
[----:B------:R-:W-:Y:S08]  /*10840*/  HMMA.16816.F32 R100, R12, R80, RZ ;  /* 0x000000500c64723c */ /* 0x000ff000000018ff */
[----:B------:R-:W-:Y:S08]  /*10850*/  HMMA.16816.F32 R8, R8, R22, R88 ;  /* 0x000000160808723c */ /* 0x000ff00000001858 */
[C---:B------:R-:W-:Y:S08]  /*10860*/  HMMA.16816.F32 R108, R12.reuse, R84, RZ ;  /* 0x000000540c6c723c */ /* 0x040ff000000018ff */
[----:B------:R-:W-:Y:S03]  /*10870*/  HMMA.16816.F32 R104, R12, R86, RZ ;  /* 0x000000560c68723c */ /* 0x000fe600000018ff */
[----:B------:R-:W-:-:S02]  /*10880*/  IMAD.MOV.U32 R0, RZ, RZ, R10 ;  /* 0x000000ffff007224 */ /* 0x000fc400078e000a */
[----:B------:R-:W-:Y:S02]  /*10890*/  IMAD.MOV.U32 R117, RZ, RZ, R8 ;  /* 0x000000ffff757224 */ /* 0x000fe400078e0008 */
[----:B------:R-:W-:Y:S01]  /*108a0*/  IMAD.MOV.U32 R222, RZ, RZ, R9 ;  /* 0x000000ffffde7224 */ /* 0x000fe200078e0009 */
[----:B------:R-:W-:Y:S01]  /*108b0*/  HMMA.16816.F32 R96, R12, R82, RZ ;  /* 0x000000520c60723c */ /* 0x000fe200000018ff */
[----:B------:R-:W-:-:S07]  /*108c0*/  IMAD.MOV.U32 R221, RZ, RZ, R11 ;  /* 0x000000ffffdd7224 */ /* 0x000fce00078e000b */
        /* <DEDUP_REMOVED lines=8> */
[C---:B-1----:R-:W-:Y:S08]  /*10950*/  HMMA.16816.F32 R16, R12.reuse, R60, RZ ;  /* 0x0000003c0c10723c */ /* 0x042ff000000018ff */
[----:B------:R-:W-:Y:S08]  /*10960*/  HMMA.16816.F32 R60, R12, R62, RZ ;  /* 0x0000003e0c3c723c */ /* 0x000ff000000018ff */
[----:B--2---:R-:W-:Y:S08]  /*10970*/  HMMA.16816.F32 R168, R4, R48, R100 ;  /* 0x0000003004a8723c */ /* 0x004ff00000001864 */
[----:B------:R-:W-:Y:S01]  /*10980*/  HMMA.16816.F32 R8, R12, R56, RZ ;  /* 0x000000380c08723c */ /* 0x000fe200000018ff */
[----:B------:R-:W-:-:S07]  /*10990*/  IMAD.MOV.U32 R57, RZ, RZ, R120 ;  /* 0x000000ffff397224 */ /* 0x000fce00078e0078 */
[----:B------:R-:W-:Y:S08]  /*109a0*/  HMMA.16816.F32 R100, R4, R50, R96 ;  /* 0x000000320464723c */ /* 0x000ff00000001860 */
[----:B------:R-:W-:Y:S08]  /*109b0*/  HMMA.16816.F32 R12, R12, R58, RZ ;  /* 0x0000003a0c0c723c */ /* 0x000ff000000018ff */
[C---:B------:R-:W-:Y:S08]  /*109c0*/  HMMA.16816.F32 R96, R4.reuse, R46, R88 ;  /* 0x0000002e0460723c */ /* 0x040ff00000001858 */
[C---:B------:R-:W-:Y:S08]  /*109d0*/  HMMA.16816.F32 R104, R4.reuse, R54, R104 ;  /* 0x000000360468723c */ /* 0x040ff00000001868 */
[----:B------:R-:W-:Y:S01]  /*109e0*/  HMMA.16816.F32 R88, R4, R34, R72 ;  /* 0x000000220458723c */ /* 0x000fe20000001848 */
[----:B------:R-:W-:-:S02]  /*109f0*/  IMAD.MOV.U32 R35, RZ, RZ, R0 ;  /* 0x000000ffff237224 */ /* 0x000fc400078e0000 */
[----:B------:R-:W-:Y:S02]  /*10a00*/  IMAD.U32 R0, RZ, RZ, UR21 ;  /* 0x00000015ff007e24 */ /* 0x000fe4000f8e00ff */
[----:B------:R-:W-:Y:S02]  /*10a10*/  IMAD.MOV.U32 R75, RZ, RZ, R114 ;  /* 0x000000ffff4b7224 */ /* 0x000fe400078e0072 */
[----:B------:R-:W-:Y:S01]  /*10a20*/  IMAD R0, R0, 0x80, R211 ;  /* 0x0000008000007824 */ /* 0x000fe200078e02d3 */
[----:B------:R-:W-:Y:S01]  /*10a30*/  HMMA.16816.F32 R120, R4, R52, R108 ;  /* 0x000000340478723c */ /* 0x000fe2000000186c */
[----:B------:R-:W-:Y:S02]  /*10a40*/  IMAD.MOV.U32 R109, RZ, RZ, R124 ;  /* 0x000000ffff6d7224 */ /* 0x000fe400078e007c */
[----:B------:R-:W-:Y:S02]  /*10a50*/  VIADD R34, R0, 0xffffff00 ;  /* 0xffffff0000227836 */ /* 0x000fe40000000000 */
[----:B------:R-:W-:-:S03]  /*10a60*/  IMAD.MOV.U32 R73, RZ, RZ, R112 ;  /* 0x000000ffff497224 */ /* 0x000fc600078e0070 */
[----:B------:R-:W-:Y:S01]  /*10a70*/  HMMA.16816.F32 R172, R4, R44, R92 ;  /* 0x0000002c04ac723c */ /* 0x000fe2000000185c */
[----:B------:R-:W-:Y:S01]  /*10a80*/  BAR.SYNC.DEFER_BLOCKING 0x0 ;  /* 0x0000000000007b1d */ /* 0x000fe20000010000 */
[----:B------:R-:W-:-:S06]  /*10a90*/  ISETP.GT.AND P5, PT, R236, R34, PT ;  /* 0x00000022ec00720c */ /* 0x000fcc0003fa4270 */
[----:B------:R-:W-:Y:S01]  /*10aa0*/  HMMA.16816.F32 R128, R4, R32, R76 ;  /* 0x000000200480723c */ /* 0x000fe2000000184c */
[C---:B------:R-:W-:Y:S02]  /*10ab0*/  VIADD R32, R0.reuse, 0xffffff08 ;  /* 0xffffff0800207836 */ /* 0x040fe40000000000 */
[----:B------:R-:W-:-:S03]  /*10ac0*/  VIADD R33, R0, 0xffffff01 ;  /* 0xffffff0100217836 */ /* 0x000fc60000000000 */
[C---:B------:R-:W-:Y:S02]  /*10ad0*/  ISETP.GT.AND P1, PT, R236.reuse, R32, PT ;  /* 0x00000020ec00720c */ /* 0x040fe40003f24270 */
[C---:B------:R-:W-:Y:S01]  /*10ae0*/  HMMA.16816.F32 R132, R4.reuse, R40, R84 ;  /* 0x000000280484723c */ /* 0x040fe20000001854 */
[----:B------:R-:W-:Y:S02]  /*10af0*/  ISETP.GT.AND P2, PT, R236, R33, PT ;  /* 0x00000021ec00720c */ /* 0x000fe40003f44270 */
[----:B------:R-:W-:Y:S02]  /*10b00*/  FSEL R46, R106, -INF , !P1 ;  /* 0xff8000006a2e7808 */ /* 0x000fe40004800000 */
[----:B------:R-:W-:Y:S01]  /*10b10*/  FSEL R41, R122, -INF , !P5 ;  /* 0xff8000007a297808 */ /* 0x000fe20006800000 */
[----:B------:R-:W-:Y:S01]  /*10b20*/  IMAD.MOV.U32 R122, RZ, RZ, R119 ;  /* 0x000000ffff7a7224 */ /* 0x000fe200078e0077 */
[----:B------:R-:W-:Y:S01]  /*10b30*/  FSEL R44, R123, -INF , !P2 ;  /* 0xff8000007b2c7808 */ /* 0x000fe20005000000 */
[----:B------:R-:W-:Y:S01]  /*10b40*/  HMMA.16816.F32 R92, R4, R42, R80 ;  /* 0x0000002a045c723c */ /* 0x000fe20000001850 */
[----:B------:R-:W-:-:S02]  /*10b50*/  IMAD.MOV.U32 R123, RZ, RZ, R118 ;  /* 0x000000ffff7b7224 */ /* 0x000fc400078e0076 */
[----:B------:R-:W-:-:S05]  /*10b60*/  IMAD.MOV.U32 R42, RZ, RZ, R57 ;  /* 0x000000ffff2a7224 */ /* 0x000fca00078e0039 */
[----:B------:R-:W-:Y:S01]  /*10b70*/  HMMA.16816.F32 R80, R4, R30, R64 ;  /* 0x0000001e0450723c */ /* 0x000fe20000001840 */
[C---:B------:R-:W-:Y:S02]  /*10b80*/  VIADD R30, R0.reuse, 0xffffff10 ;  /* 0xffffff10001e7836 */ /* 0x040fe40000000000 */
[----:B------:R-:W-:-:S03]  /*10b90*/  VIADD R31, R0, 0xffffff09 ;  /* 0xffffff09001f7836 */ /* 0x000fc60000000000 */
[----:B------:R-:W-:Y:S02]  /*10ba0*/  ISETP.GT.AND P3, PT, R236, R30, PT ;  /* 0x0000001eec00720c */ /* 0x000fe40003f64270 */
[C---:B------:R-:W-:Y:S01]  /*10bb0*/  HMMA.16816.F32 R76, R4.reuse, R26, R60 ;  /* 0x0000001a044c723c */ /* 0x040fe2000000183c */
[----:B------:R-:W-:Y:S01]  /*10bc0*/  VIADD R27, R0, 0xffffff19 ;  /* 0xffffff19001b7836 */ /* 0x000fe20000000000 */
[----:B------:R-:W-:Y:S01]  /*10bd0*/  ISETP.GT.AND P4, PT, R236, R31, PT ;  /* 0x0000001fec00720c */ /* 0x000fe20003f84270 */
[----:B------:R-:W-:Y:S01]  /*10be0*/  VIADD R26, R0, 0xffffff20 ;  /* 0xffffff20001a7836 */ /* 0x000fe20000000000 */
[----:B------:R-:W-:Y:S02]  /*10bf0*/  FSEL R50, R170, -INF , !P3 ;  /* 0xff800000aa327808 */ /* 0x000fe40005800000 */
[----:B------:R-:W-:Y:S02]  /*10c00*/  ISETP.GT.AND P1, PT, R236, R27, PT ;  /* 0x0000001bec00720c */ /* 0x000fe40003f24270 */
[C---:B------:R-:W-:Y:S01]  /*10c10*/  HMMA.16816.F32 R176, R4.reuse, R24, R16 ;  /* 0x0000001804b0723c */ /* 0x040fe20000001810 */
[C---:B------:R-:W-:Y:S01]  /*10c20*/  VIADD R25, R0.reuse, 0xffffff21 ;  /* 0xffffff2100197836 */ /* 0x040fe20000000000 */
[----:B------:R-:W-:Y:S01]  /*10c30*/  FSEL R56, R103, -INF , !P1 ;  /* 0xff80000067387808 */ /* 0x000fe20004800000 */
[C---:B------:R-:W-:Y:S01]  /*10c40*/  VIADD R17, R0.reuse, 0xffffff41 ;  /* 0xffffff4100117836 */ /* 0x040fe20000000000 */
[----:B------:R-:W-:Y:S01]  /*10c50*/  FSEL R48, R107, -INF , !P4 ;  /* 0xff8000006b307808 */ /* 0x000fe20006000000 */
[----:B------:R-:W-:Y:S01]  /*10c60*/  VIADD R24, R0, 0xffffff28 ;  /* 0xffffff2800187836 */ /* 0x000fe20000000000 */
[----:B------:R-:W-:Y:S01]  /*10c70*/  ISETP.GT.AND P3, PT, R236, R25, PT ;  /* 0x00000019ec00720c */ /* 0x000fe20003f64270 */
[C---:B------:R-:W-:Y:S01]  /*10c80*/  VIADD R19, R0.reuse, 0xffffff39 ;  /* 0xffffff3900137836 */ /* 0x040fe20000000000 */
[C---:B------:R-:W-:Y:S01]  /*10c90*/  HMMA.16816.F32 R124, R4.reuse, R28, R68 ;  /* 0x0000001c047c723c */ /* 0x040fe20000001844 */
[----:B------:R-:W-:Y:S01]  /*10ca0*/  VIADD R29, R0, 0xffffff11 ;  /* 0xffffff11001d7836 */ /* 0x000fe20000000000 */
[----:B------:R-:W-:Y:S01]  /*10cb0*/  ISETP.GT.AND P4, PT, R236, R26, PT ;  /* 0x0000001aec00720c */ /* 0x000fe20003f84270 */
        /* <DEDUP_REMOVED lines=13> */
[----:B------:R-:W-:Y:S01]  /*10d90*/  HMMA.16816.F32 R180, R4, R20, R8 ;  /* 0x0000001404b4723c */ /* 0x000fe20000001808 */
[----:B------:R-:W-:Y:S01]  /*10da0*/  VIADD R20, R0, 0xffffff38 ;  /* 0xffffff3800147836 */ /* 0x000fe20000000000 */
[----:B------:R-:W-:Y:S01]  /*10db0*/  FSEL R67, R134, -INF , !P1 ;  /* 0xff80000086437808 */ /* 0x000fe20004800000 */
        /* <DEDUP_REMOVED lines=40> */
[----:B------:R-:W-:Y:S02]  /*11040*/  ISETP.GT.AND P4, PT, R236, R11, PT ;  /* 0x0000000bec00720c */ /* 0x000fe40003f84270 */
[----:B------:R-:W-:Y:S02]  /*11050*/  FSEL R108, R178, -INF , !P3 ;  /* 0xff800000b26c7808 */ /* 0x000fe40005800000 */
[----:B------:R-:W-:Y:S02]  /*11060*/  ISETP.GT.AND P3, PT, R236, R5, PT ;  /* 0x00000005ec00720c */ /* 0x000fe40003f64270 */
[----:B------:R-:W-:Y:S02]  /*11070*/  FSEL R111, R79, -INF , !P1 ;  /* 0xff8000004f6f7808 */ /* 0x000fe40004800000 */
[----:B------:R-:W-:Y:S02]  /*11080*/  FSEL R95, R126, -INF , !P5 ;  /* 0xff8000007e5f7808 */ /* 0x000fe40006800000 */
[----:B------:R-:W-:Y:S01]  /*11090*/  FSEL R98, R127, -INF , !P2 ;  /* 0xff8000007f627808 */ /* 0x000fe20005000000 */
[----:B------:R-:W-:Y:S01]  /*110a0*/  IMAD.MOV.U32 R127, RZ, RZ, R122 ;  /* 0x000000ffff7f7224 */ /* 0x000fe200078e007a */
[----:B------:R-:W-:-:S02]  /*110b0*/  FSEL R103, R83, -INF , !P4 ;  /* 0xff80000053677808 */ /* 0x000fc40006000000 */
[----:B------:R-:W-:Y:S02]  /*110c0*/  ISETP.GT.AND P1, PT, R237, R34, PT ;  /* 0x00000022ed00720c */ /* 0x000fe40003f24270 */
[C---:B------:R-:W-:Y:S02]  /*110d0*/  ISETP.GT.AND P5, PT, R236.reuse, R9, PT ;  /* 0x00000009ec00720c */ /* 0x040fe40003fa4270 */
[C---:B------:R-:W-:Y:S02]  /*110e0*/  ISETP.GT.AND P2, PT, R236.reuse, R8, PT ;  /* 0x00000008ec00720c */ /* 0x040fe40003f44270 */
[----:B------:R-:W-:Y:S02]  /*110f0*/  ISETP.GT.AND P4, PT, R236, R6, PT ;  /* 0x00000006ec00720c */ /* 0x000fe40003f84270 */
[----:B------:R-:W-:Y:S01]  /*11100*/  FSEL R116, R183, -INF , !P3 ;  /* 0xff800000b7747808 */ /* 0x000fe20005800000 */
[----:B------:R-:W-:Y:S01]  /*11110*/  IMAD.MOV.U32 R183, RZ, RZ, R221 ;  /* 0x000000ffffb77224 */ /* 0x000fe200078e00dd */
[----:B------:R-:W-:-:S02]  /*11120*/  ISETP.GT.AND P3, PT, R237, R32, PT ;  /* 0x00000020ed00720c */ /* 0x000fc40003f64270 */
[----:B------:R-:W-:Y:S02]  /*11130*/  FSEL R40, R200, -INF , !P1 ;  /* 0xff800000c8287808 */ /* 0x000fe40004800000 */
[----:B------:R-:W-:Y:S01]  /*11140*/  FSEL R110, R179, -INF , !P5 ;  /* 0xff800000b36e7808 */ /* 0x000fe20006800000 */
[----:B------:R-:W-:Y:S01]  /*11150*/  IMAD.MOV.U32 R179, RZ, RZ, R214 ;  /* 0x000000ffffb37224 */ /* 0x000fe200078e00d6 */
[----:B------:R-:W-:Y:S02]  /*11160*/  FSEL R112, R78, -INF , !P2 ;  /* 0xff8000004e707808 */ /* 0x000fe40005000000 */
[----:B------:R-:W-:Y:S01]  /*11170*/  FSEL R114, R182, -INF , !P4 ;  /* 0xff800000b6727808 */ /* 0x000fe20006000000 */
[----:B------:R-:W-:Y:S01]  /*11180*/  IMAD.MOV.U32 R182, RZ, RZ, R35 ;  /* 0x000000ffffb67224 */ /* 0x000fe200078e0023 */
[----:B------:R-:W-:Y:S02]  /*11190*/  ISETP.GT.AND P1, PT, R237, R29, PT ;  /* 0x0000001ded00720c */ /* 0x000fe40003f24270 */
[----:B------:R-:W-:-:S02]  /*111a0*/  ISETP.GT.AND P5, PT, R236, R4, PT ;  /* 0x00000004ec00720c */ /* 0x000fc40003fa4270 */
[----:B------:R-:W-:Y:S02]  /*111b0*/  ISETP.GT.AND P2, PT, R236, R0, PT ;  /* 0x00000000ec00720c */ /* 0x000fe40003f44270 */
[C---:B------:R-:W-:Y:S02]  /*111c0*/  ISETP.GT.AND P4, PT, R237.reuse, R33, PT ;  /* 0x00000021ed00720c */ /* 0x040fe40003f84270 */
[----:B------:R-:W-:Y:S02]  /*111d0*/  FSEL R45, R192, -INF , !P3 ;  /* 0xff800000c02d7808 */ /* 0x000fe40005800000 */
[----:B------:R-:W-:Y:S02]  /*111e0*/  ISETP.GT.AND P3, PT, R237, R27, PT ;  /* 0x0000001bed00720c */ /* 0x000fe40003f64270 */
[----:B------:R-:W-:Y:S01]  /*111f0*/  FSEL R51, R205, -INF , !P1 ;  /* 0xff800000cd337808 */ /* 0x000fe20004800000 */
[----:B------:R-:W-:Y:S01]  /*11200*/  IMAD.MOV.U32 R205, RZ, RZ, R187 ;  /* 0x000000ffffcd7224 */ /* 0x000fe200078e00bb */
        /* <DEDUP_REMOVED lines=10> */
[----:B------:R-:W-:Y:S01]  /*112b0*/  FSEL R47, R193, -INF , !P5 ;  /* 0xff800000c12f7808 */ /* 0x000fe20006800000 */
[----:B------:R-:W-:Y:S01]  /*112c0*/  IMAD.MOV.U32 R193, RZ, RZ, R218 ;  /* 0x000000ffffc17224 */ /* 0x000fe200078e00da */
[----:B------:R-:W-:Y:S02]  /*112d0*/  FSEL R49, R204, -INF , !P2 ;  /* 0xff800000cc317808 */ /* 0x000fe40005000000 */
[----:B------:R-:W-:Y:S01]  /*112e0*/  FSEL R53, R196, -INF , !P4 ;  /* 0xff800000c4357808 */ /* 0x000fe20006000000 */
[----:B------:R-:W-:Y:S01]  /*112f0*/  IMAD.MOV.U32 R196, RZ, RZ, R217 ;  /* 0x000000ffffc47224 */ /* 0x000fe200078e00d9 */
[----:B------:R-:W-:-:S02]  /*11300*/  ISETP.GT.AND P1, PT, R237, R19, PT ;  /* 0x00000013ed00720c */ /* 0x000fc40003f24270 */
[C---:B------:R-:W-:Y:S02]  /*11310*/  ISETP.GT.AND P5, PT, R237.reuse, R26, PT ;  /* 0x0000001aed00720c */ /* 0x040fe40003fa4270 */
[C---:B------:R-:W-:Y:S02]  /*11320*/  ISETP.GT.AND P2, PT, R237.reuse, R25, PT ;  /* 0x00000019ed00720c */ /* 0x040fe40003f44270 */
[C---:B------:R-:W-:Y:S02]  /*11330*/  ISETP.GT.AND P4, PT, R237.reuse, R23, PT ;  /* 0x00000017ed00720c */ /* 0x040fe40003f84270 */
[----:B------:R-:W-:Y:S01]  /*11340*/  FSEL R65, R248, -INF , !P3 ;  /* 0xff800000f8417808 */ /* 0x000fe20005800000 */
[----:B------:R-:W-:Y:S01]  /*11350*/  IMAD.MOV.U32 R248, RZ, RZ, R215 ;  /* 0x000000fffff87224 */ /* 0x000fe200078e00d7 */
        /* <DEDUP_REMOVED lines=12> */
[----:B------:R-:W-:Y:S01]  /*11420*/  FSEL R66, R249, -INF , !P5 ;  /* 0xff800000f9427808 */ /* 0x000fe20006800000 */
[----:B------:R-:W-:Y:S01]  /*11430*/  IMAD.MOV.U32 R249, RZ, RZ, R208 ;  /* 0x000000fffff97224 */ /* 0x000fe200078e00d0 */
        /* <DEDUP_REMOVED lines=22> */
[----:B------:R-:W-:Y:S02]  /*115a0*/  ISETP.GT.AND P1, PT, R252, R34, PT ;  /* 0x00000022fc00720c */ /* 0x000fe40003f24270 */
[C---:B------:R-:W-:Y:S02]  /*115b0*/  ISETP.GT.AND P5, PT, R237.reuse, R6, PT ;  /* 0x00000006ed00720c */ /* 0x040fe40003fa4270 */
[----:B------:R-:W-:-:S02]  /*115c0*/  ISETP.GT.AND P2, PT, R237, R5, PT ;  /* 0x00000005ed00720c */ /* 0x000fc40003f44270 */
[----:B------:R-:W-:Y:S02]  /*115d0*/  ISETP.GT.AND P4, PT, R237, R0, PT ;  /* 0x00000000ed00720c */ /* 0x000fe40003f84270 */
[----:B------:R-:W-:Y:S02]  /*115e0*/  FSEL R42, R120, -INF , !P3 ;  /* 0xff800000782a7808 */ /* 0x000fe40005800000 */
[----:B------:R-:W-:Y:S02]  /*115f0*/  ISETP.GE.AND P3, PT, R34, R184, PT ;  /* 0x000000b82200720c */ /* 0x000fe40003f66270 */
[----:B------:R-:W-:Y:S02]  /*11600*/  FSEL R35, R202, -INF , !P1 ;  /* 0xff800000ca237808 */ /* 0x000fe40004800000 */
[----:B------:R-:W-:Y:S02]  /*11610*/  FSEL R113, R113, -INF , !P5 ;  /* 0xff80000071717808 */ /* 0x000fe40006800000 */
[----:B------:R-:W-:-:S02]  /*11620*/  FSEL R115, R115, -INF , !P2 ;  /* 0xff80000073737808 */ /* 0x000fc40005000000 */
[----:B------:R-:W-:Y:S02]  /*11630*/  FSEL R122, R222, -INF , !P4 ;  /* 0xff800000de7a7808 */ /* 0x000fe40006000000 */
        /* <DEDUP_REMOVED lines=15> */
[-C--:B------:R-:W-:Y:S02]  /*11730*/  ISETP.GT.AND P3, PT, R219, R32.reuse, PT ;  /* 0x00000020db00720c */ /* 0x080fe40003f64270 */
[----:B------:R-:W-:Y:S01]  /*11740*/  FSEL R221, R43, -INF , !P1 ;  /* 0xff8000002bdd7808 */ /* 0x000fe20004800000 */
[----:B------:R-:W-:Y:S01]  /*11750*/  IMAD.MOV.U32 R43, RZ, RZ, R196 ;  /* 0x000000ffff2b7224 */ /* 0x000fe200078e00c4 */
[----:B------:R-:W-:-:S02]  /*11760*/  ISETP.GT.AND P1, PT, R252, R32, PT ;  /* 0x00000020fc00720c */ /* 0x000fc40003f24270 */
[----:B------:R-:W-:Y:S02]  /*11770*/  FSEL R35, R34, -INF , !P5 ;  /* 0xff80000022237808 */ /* 0x000fe40006800000 */
[----:B------:R-:W-:Y:S02]  /*11780*/  FSEL R34, R104, -INF , !P3 ;  /* 0xff80000068227808 */ /* 0x000fe40005800000 */
[----:B------:R-:W-:Y:S02]  /*11790*/  FSEL R240, R33, -INF , !P4 ;  /* 0xff80000021f07808 */ /* 0x000fe40006000000 */
[----:B------:R-:W-:Y:S02]  /*117a0*/  ISETP.GE.AND P3, PT, R32, R184, PT ;  /* 0x000000b82000720c */ /* 0x000fe40003f66270 */
[----:B------:R-:W-:Y:S02]  /*117b0*/  FSEL R33, R194, -INF , !P1 ;  /* 0xff800000c2217808 */ /* 0x000fe40004800000 */
[----:B------:R-:W-:Y:S01]  /*117c0*/  FSEL R40, R44, -INF , !P2 ;  /* 0xff8000002c287808 */ /* 0x000fe20005000000 */
[----:B------:R-:W-:Y:S01]  /*117d0*/  IMAD.MOV.U32 R44, RZ, RZ, R248 ;  /* 0x000000ffff2c7224 */ /* 0x000fe200078e00f8 */
[C---:B------:R-:W-:Y:S01]  /*117e0*/  ISETP.GE.AND P1, PT, R32.reuse, R185, PT ;  /* 0x000000b92000720c */ /* 0x040fe20003f26270 */
[----:B------:R-:W-:Y:S01]  /*117f0*/  IMAD.MOV.U32 R248, RZ, RZ, R183 ;  /* 0x000000fffff87224 */ /* 0x000fe200078e00b7 */
[----:B------:R-:W-:-:S02]  /*11800*/  ISETP.GE.AND P5, PT, R32, R220, PT ;  /* 0x000000dc2000720c */ /* 0x000fc40003fa6270 */
[----:B------:R-:W-:Y:S02]  /*11810*/  ISETP.GE.AND P2, PT, R32, R186, PT ;  /* 0x000000ba2000720c */ /* 0x000fe40003f46270 */
[-C--:B------:R-:W-:Y:S02]  /*11820*/  ISETP.GT.AND P4, PT, R219, R31.reuse, PT ;  /* 0x0000001fdb00720c */ /* 0x080fe40003f84270 */
[----:B------:R-:W-:Y:S02]  /*11830*/  FSEL R228, R45, -INF , !P3 ;  /* 0xff8000002de47808 */ /* 0x000fe40005800000 */
[----:B------:R-:W-:Y:S02]  /*11840*/  ISETP.GT.AND P3, PT, R252, R31, PT ;  /* 0x0000001ffc00720c */ /* 0x000fe40003f64270 */
[----:B------:R-:W-:Y:S02]  /*11850*/  FSEL R245, R33, -INF , !P1 ;  /* 0xff80000021f57808 */ /* 0x000fe40004800000 */
[----:B------:R-:W-:-:S02]  /*11860*/  FSEL R32, R105, -INF , !P4 ;  /* 0xff80000069207808 */ /* 0x000fc40006000000 */
[----:B------:R-:W-:Y:S01]  /*11870*/  FSEL R104, R34, -INF , !P5 ;  /* 0xff80000022687808 */ /* 0x000fe20006800000 */
[----:B------:R-:W-:Y:S01]  /*11880*/  IMAD.MOV.U32 R34, RZ, RZ, R193 ;  /* 0x000000ffff227224 */ /* 0x000fe200078e00c1 */
[----:B------:R-:W-:Y:S02]  /*11890*/  FSEL R120, R46, -INF , !P2 ;  /* 0xff8000002e787808 */ /* 0x000fe40005000000 */
[C---:B------:R-:W-:Y:S02]  /*118a0*/  ISETP.GE.AND P1, PT, R31.reuse, R184, PT ;  /* 0x000000b81f00720c */ /* 0x040fe40003f26270 */
[C---:B------:R-:W-:Y:S02]  /*118b0*/  ISETP.GE.AND P5, PT, R31.reuse, R220, PT ;  /* 0x000000dc1f00720c */ /* 0x040fe40003fa6270 */
[C---:B------:R-:W-:Y:S02]  /*118c0*/  ISETP.GE.AND P2, PT, R31.reuse, R186, PT ;  /* 0x000000ba1f00720c */ /* 0x040fe40003f46270 */
[----:B------:R-:W-:-:S02]  /*118d0*/  ISETP.GE.AND P4, PT, R31, R185, PT ;  /* 0x000000b91f00720c */ /* 0x000fc40003f86270 */
[----:B------:R-:W-:Y:S02]  /*118e0*/  FSEL R31, R195, -INF , !P3 ;  /* 0xff800000c31f7808 */ /* 0x000fe40005800000 */
[-C--:B------:R-:W-:Y:S02]  /*118f0*/  ISETP.GT.AND P3, PT, R219, R30.reuse, PT ;  /* 0x0000001edb00720c */ /* 0x080fe40003f64270 */
[----:B------:R-:W-:Y:S01]  /*11900*/  FSEL R222, R47, -INF , !P1 ;  /* 0xff8000002fde7808 */ /* 0x000fe20004800000 */
[----:B------:R-:W-:Y:S01]  /*11910*/  IMAD.MOV.U32 R47, RZ, RZ, R174 ;  /* 0x000000ffff2f7224 */ /* 0x000fe200078e00ae */
[----:B------:R-:W-:Y:S02]  /*11920*/  ISETP.GT.AND P1, PT, R252, R30, PT ;  /* 0x0000001efc00720c */ /* 0x000fe40003f24270 */
[----:B------:R-:W-:Y:S02]  /*11930*/  FSEL R33, R32, -INF , !P5 ;  /* 0xff80000020217808 */ /* 0x000fe40006800000 */
[----:B------:R-:W-:-:S02]  /*11940*/  FSEL R32, R168, -INF , !P3 ;  /* 0xff800000a8207808 */ /* 0x000fc40005800000 */
[----:B------:R-:W-:Y:S02]  /*11950*/  FSEL R241, R31, -INF , !P4 ;  /* 0xff8000001ff17808 */ /* 0x000fe40006000000 */
[----:B------:R-:W-:Y:S02]  /*11960*/  ISETP.GE.AND P3, PT, R30, R184, PT ;  /* 0x000000b81e00720c */ /* 0x000fe40003f66270 */
[----:B------:R-:W-:Y:S02]  /*11970*/  FSEL R31, R206, -INF , !P1 ;  /* 0xff800000ce1f7808 */ /* 0x000fe40004800000 */
[----:B------:R-:W-:Y:S01]  /*11980*/  FSEL R46, R48, -INF , !P2 ;  /* 0xff800000302e7808 */ /* 0x000fe20005000000 */
[----:B------:R-:W-:Y:S01]  /*11990*/  IMAD.MOV.U32 R48, RZ, RZ, R127 ;  /* 0x000000ffff307224 */ /* 0x000fe200078e007f */
[C---:B------:R-:W-:Y:S02]  /*119a0*/  ISETP.GE.AND P1, PT, R30.reuse, R185, PT ;  /* 0x000000b91e00720c */ /* 0x040fe40003f26270 */
        /* <DEDUP_REMOVED lines=16> */
[----:B------:R-:W-:Y:S02]  /*11ab0*/  FSEL R206, R51, -INF , !P1 ;  /* 0xff80000033ce7808 */ /* 0x000fe40004800000 */
[----:B------:R-:W-:Y:S02]  /*11ac0*/  ISETP.GT.AND P1, PT, R252, R28, PT ;  /* 0x0000001cfc00720c */ /* 0x000fe40003f24270 */
[----:B------:R-:W-:Y:S02]  /*11ad0*/  FSEL R45, R30, -INF , !P5 ;  /* 0xff8000001e2d7808 */ /* 0x000fe40006800000 */
[----:B------:R-:W-:-:S02]  /*11ae0*/  FSEL R30, R100, -INF , !P3 ;  /* 0xff800000641e7808 */ /* 0x000fc40005800000 */
[----:B------:R-:W-:Y:S02]  /*11af0*/  FSEL R237, R29, -INF , !P4 ;  /* 0xff8000001ded7808 */ /* 0x000fe40006000000 */
[----:B------:R-:W-:Y:S02]  /*11b00*/  ISETP.GE.AND P3, PT, R28, R184, PT ;  /* 0x000000b81c00720c */ /* 0x000fe40003f66270 */
[----:B------:R-:W-:Y:S02]  /*11b10*/  FSEL R29, R198, -INF , !P1 ;  /* 0xff800000c61d7808 */ /* 0x000fe40004800000 */
[----:B------:R-:W-:Y:S02]  /*11b20*/  FSEL R121, R52, -INF , !P2 ;  /* 0xff80000034797808 */ /* 0x000fe40005000000 */
[----:B------:R-:W-:Y:S02]  /*11b30*/  ISETP.GT.AND P4, PT, R219, R27, PT ;  /* 0x0000001bdb00720c */ /* 0x000fe40003f84270 */
[----:B------:R-:W-:-:S02]  /*11b40*/  ISETP.GE.AND P1, PT, R28, R185, PT ;  /* 0x000000b91c00720c */ /* 0x000fc40003f26270 */
[C---:B------:R-:W-:Y:S02]  /*11b50*/  ISETP.GE.AND P5, PT, R28.reuse, R220, PT ;  /* 0x000000dc1c00720c */ /* 0x040fe40003fa6270 */
        /* <DEDUP_REMOVED lines=131> */
[----:B------:R-:W-:Y:S01]  /*12390*/  FSEL R17, R249, -INF , !P3 ;  /* 0xff800000f9117808 */ /* 0x000fe20005800000 */
[----:B------:R-:W-:Y:S01]  /*123a0*/  IMAD.MOV.U32 R249, RZ, RZ, R182 ;  /* 0x000000fffff97224 */ /* 0x000fe200078e00b6 */
        /* <DEDUP_REMOVED lines=8> */
[----:B------:R-:W-:Y:S02]  /*12430*/  ISETP.GE.AND P2, PT, R16, R186, PT ;  /* 0x000000ba1000720c */ /* 0x000fe40003f46270 */
[----:B------:R-:W-:Y:S02]  /*12440*/  FSEL R17, R234, -INF , !P1 ;  /* 0xff800000ea117808 */ /* 0x000fe40004800000 */
[----:B------:R-:W-:-:S02]  /*12450*/  ISETP.GE.AND P1, PT, R16, R185, PT ;  /* 0x000000b91000720c */ /* 0x000fc40003f26270 */
[----:B------:R-:W-:Y:S02]  /*12460*/  ISETP.GE.AND P5, PT, R16, R220, PT ;  /* 0x000000dc1000720c */ /* 0x000fe40003fa6270 */
        /* <DEDUP_REMOVED lines=12> */
[-C--:B------:R-:W-:Y:S02]  /*12530*/  ISETP.GT.AND P3, PT, R219, R14.reuse, PT ;  /* 0x0000000edb00720c */ /* 0x080fe40003f64270 */
[----:B------:R-:W-:Y:S02]  /*12540*/  FSEL R78, R87, -INF , !P2 ;  /* 0xff800000574e7808 */ /* 0x000fe40005000000 */
[----:B------:R-:W-:Y:S02]  /*12550*/  FSEL R87, R79, -INF , !P1 ;  /* 0xff8000004f577808 */ /* 0x000fe40004800000 */
[----:B------:R-:W-:Y:S02]  /*12560*/  ISETP.GT.AND P1, PT, R252, R14, PT ;  /* 0x0000000efc00720c */ /* 0x000fe40003f24270 */
[----:B------:R-:W-:-:S02]  /*12570*/  FSEL R196, R16, -INF , !P5 ;  /* 0xff80000010c47808 */ /* 0x000fc40006800000 */
[----:B------:R-:W-:Y:S02]  /*12580*/  FSEL R16, R124, -INF , !P3 ;  /* 0xff8000007c107808 */ /* 0x000fe40005800000 */
[----:B------:R-:W-:Y:S02]  /*12590*/  FSEL R182, R15, -INF , !P4 ;  /* 0xff8000000fb67808 */ /* 0x000fe40006000000 */
[C---:B------:R-:W-:Y:S02]  /*125a0*/  ISETP.GE.AND P3, PT, R14.reuse, R184, PT ;  /* 0x000000b80e00720c */ /* 0x040fe40003f66270 */
        /* <DEDUP_REMOVED lines=17> */
[-C--:B------:R-:W-:Y:S01]  /*126c0*/  ISETP.GT.AND P3, PT, R219, R12.reuse, PT ;  /* 0x0000000cdb00720c */ /* 0x080fe20003f64270 */
[----:B------:R-:W-:Y:S01]  /*126d0*/  IMAD.MOV.U32 R43, RZ, RZ, R44 ;  /* 0x000000ffff2b7224 */ /* 0x000fe200078e002c */
[----:B------:R-:W-:Y:S01]  /*126e0*/  FSEL R79, R83, -INF , !P1 ;  /* 0xff800000534f7808 */ /* 0x000fe20004800000 */
[----:B------:R-:W-:Y:S01]  /*126f0*/  IMAD.MOV.U32 R44, RZ, RZ, R179 ;  /* 0x000000ffff2c7224 */ /* 0x000fe200078e00b3 */
        /* <DEDUP_REMOVED lines=28> */
[----:B------:R-:W-:Y:S02]  /*128c0*/  FSEL R103, R11, -INF , !P4 ;  /* 0xff8000000b677808 */ /* 0x000fe40006000000 */
[----:B------:R-:W-:Y:S02]  /*128d0*/  ISETP.GE.AND P3, PT, R10, R184, PT ;  /* 0x000000b80a00720c */ /* 0x000fe40003f66270 */
        /* <DEDUP_REMOVED lines=23> */
[----:B------:R-:W-:Y:S02]  /*12a50*/  ISETP.GT.AND P4, PT, R219, R7, PT ;  /* 0x00000007db00720c */ /* 0x000fe40003f84270 */
[----:B------:R-:W-:Y:S02]  /*12a60*/  FSEL R9, R48, -INF , !P1 ;  /* 0xff80000030097808 */ /* 0x000fe40004800000 */
[----:B------:R-:W-:Y:S02]  /*12a70*/  FSEL R58, R110, -INF , !P2 ;  /* 0xff8000006e3a7808 */ /* 0x000fe40005000000 */
[----:B------:R-:W-:-:S02]  /*12a80*/  ISETP.GE.AND P1, PT, R8, R185, PT ;  /* 0x000000b90800720c */ /* 0x000fc40003f26270 */
[C---:B------:R-:W-:Y:S02]  /*12a90*/  ISETP.GE.AND P5, PT, R8.reuse, R220, PT ;  /* 0x000000dc0800720c */ /* 0x040fe40003fa6270 */
[----:B------:R-:W-:Y:S02]  /*12aa0*/  ISETP.GE.AND P2, PT, R8, R186, PT ;  /* 0x000000ba0800720c */ /* 0x000fe40003f46270 */
        /* <DEDUP_REMOVED lines=22> */
[C---:B------:R-:W-:Y:S02]  /*12c10*/  ISETP.GE.AND P3, PT, R6.reuse, R184, PT ;  /* 0x000000b80600720c */ /* 0x040fe40003f66270 */
[----:B------:R-:W-:Y:S02]  /*12c20*/  ISETP.GE.AND P1, PT, R6, R185, PT ;  /* 0x000000b90600720c */ /* 0x000fe40003f26270 */
[----:B------:R-:W-:Y:S02]  /*12c30*/  FSEL R6, R181, -INF , !P4 ;  /* 0xff800000b5067808 */ /* 0x000fe40006000000 */
[----:B------:R-:W-:Y:S02]  /*12c40*/  FSEL R95, R8, -INF , !P5 ;  /* 0xff800000085f7808 */ /* 0x000fe40006800000 */
[----:B------:R-:W-:Y:S02]  /*12c50*/  ISETP.GE.AND P5, PT, R5, R220, PT ;  /* 0x000000dc0500720c */ /* 0x000fe40003fa6270 */
[----:B------:R-:W-:-:S02]  /*12c60*/  ISETP.GT.AND P4, PT, R252, R5, PT ;  /* 0x00000005fc00720c */ /* 0x000fc40003f84270 */
        /* <DEDUP_REMOVED lines=13> */
[----:B------:R-:W-:Y:S02]  /*12d40*/  ISETP.GT.AND P1, PT, R252, R4, PT ;  /* 0x00000004fc00720c */ /* 0x000fe40003f24270 */
        /* <DEDUP_REMOVED lines=24> */
[----:B------:R-:W-:Y:S01]  /*12ed0*/  UIADD3 UR9, UPT, UPT, UR21, -0x3, URZ ;  /* 0xfffffffd15097890 */ /* 0x000fe2000fffe0ff */
[----:B------:R-:W-:Y:S01]  /*12ee0*/  IMAD.U32 R5, RZ, RZ, UR10 ;  /* 0x0000000aff057e24 */ /* 0x000fe2000f8e00ff */
[----:B------:R-:W-:Y:S01]  /*12ef0*/  BSSY.RECONVERGENT B0, `(.L_x_1118) ;  /* 0x0000035000007945 */ /* 0x000fe20003800200 */
[----:B------:R-:W-:Y:S01]  /*12f00*/  IMAD.U32 R10, RZ, RZ, UR10 ;  /* 0x0000000aff0a7e24 */ /* 0x000fe2000f8e00ff */
[----:B------:R-:W-:Y:S01]  /*12f10*/  UIMAD.WIDE.U32 UR22, UR9, UR10, URZ ;  /* 0x0000000a091672a5 */ /* 0x000fe2000f8e00ff */
[----:B------:R-:W-:Y:S01]  /*12f20*/  IMAD.U32 R8, RZ, RZ, UR10 ;  /* 0x0000000aff087e24 */ /* 0x000fe2000f8e00ff */
[----:B------:R1:W-:Y:S01]  /*12f30*/  @P0 STS.128 [R238+0x2000], RZ ;  /* 0x002000ffee000388 */ /* 0x0003e20000000c00 */
[----:B------:R-:W-:Y:S01]  /*12f40*/  IMAD.U32 R7, RZ, RZ, UR11 ;  /* 0x0000000bff077e24 */ /* 0x000fe2000f8e00ff */
[----:B------:R-:W-:Y:S01]  /*12f50*/  UIMAD UR9, UR9, UR11, UR23 ;  /* 0x0000000b090972a4 */ /* 0x000fe2000f8e0217 */
[----:B------:R-:W-:Y:S01]  /*12f60*/  IMAD.U32 R6, RZ, RZ, UR10 ;  /* 0x0000000aff067e24 */ /* 0x000fe2000f8e00ff */
[----:B------:R-:W-:Y:S01]  /*12f70*/  USHF.L.U32 UR20, UR22, 0x7, URZ ;  /* 0x0000000716147899 */ /* 0x000fe200080006ff */
[----:B------:R-:W-:Y:S01]  /*12f80*/  IMAD.U32 R4, RZ, RZ, UR11 ;  /* 0x0000000bff047e24 */ /* 0x000fe2000f8e00ff */
[----:B------:R-:W-:-:S04]  /*12f90*/  USHF.L.U64.HI UR9, UR22, 0x7, UR9 ;  /* 0x0000000716097899 */ /* 0x000fc80008010209 */
[----:B------:R-:W-:Y:S01]  /*12fa0*/  @!P0 LEA R5, P2, R5, UR20, 0x5 ;  /* 0x0000001405058c11 */ /* 0x000fe2000f8428ff */
[----:B------:R-:W-:Y:S01]  /*12fb0*/  IMAD.U32 R0, RZ, RZ, UR20 ;  /* 0x00000014ff007e24 */ /* 0x000fe2000f8e00ff */
[----:B------:R-:W-:Y:S02]  /*12fc0*/  @!P0 LEA R10, P1, R10, UR20, 0x6 ;  /* 0x000000140a0a8c11 */ /* 0x000fe4000f8230ff */
[----:B------:R-:W-:Y:S01]  /*12fd0*/  @!P0 LEA.HI.X R12, R8, UR9, R7, 0x5, P2 ;  /* 0x00000009080c8c11 */ /* 0x000fe200090f2c07 */
[----:B------:R-:W-:Y:S01]  /*12fe0*/  IMAD.U32 R7, RZ, RZ, UR9 ;  /* 0x00000009ff077e24 */ /* 0x000fe2000f8e00ff */
[----:B------:R-:W-:Y:S02]  /*12ff0*/  @!P0 LEA.HI.X R11, R6, UR9, R4, 0x6, P1 ;  /* 0x00000009060b8c11 */ /* 0x000fe400088f3404 */
[-C--:B--2---:R-:W-:Y:S02]  /*13000*/  @!P0 LEA R8, P3, R0, R249.reuse, 0x1 ;  /* 0x000000f900088211 */ /* 0x084fe400078608ff */
[----:B------:R-:W-:-:S02]  /*13010*/  @!P0 LEA R6, P2, R5, R249, 0x1 ;  /* 0x000000f905068211 */ /* 0x000fc400078408ff */
        /* <DEDUP_REMOVED lines=34> */
.L_x_1119:
[----:B------:R-:W-:Y:S05]  /*13240*/  BSYNC.RECONVERGENT B0 ;  /* 0x0000000000007941 */ /* 0x000fea0003800200 */
.L_x_1118:
[----:B------:R-:W0:Y:S02]  /*13250*/  LDGDEPBAR ;  /* 0x00000000000079af */ /* 0x000e240000000000 */
.L_x_1117:
[----:B------:R-:W-:Y:S04]  /*13260*/  STL [R1+0x4b8], R146 ;  /* 0x0004b89201007387 */ /* 0x000fe80000100800 */
        /* <DEDUP_REMOVED lines=8> */
[----:B------:R3:W-:Y:S04]  /*132f0*/  STL.64 [R1+0x490], R162 ;  /* 0x000490a201007387 */ /* 0x0007e80000100a00 */
[----:B---3--:R-:W3:Y:S04]  /*13300*/  LDL.64 R162, [R1+0x160] ;  /* 0x0001600001a27983 */ /* 0x008ee80000100a00 */
[----:B------:R4:W-:Y:S04]  /*13310*/  STL.64 [R1+0x488], R158 ;  /* 0x0004889e01007387 */ /* 0x0009e80000100a00 */
[----:B----4-:R-:W4:Y:S01]  /*13320*/  LDL.64 R158, [R1+0x150] ;  /* 0x00015000019e7983 */ /* 0x010f220000100a00 */
[----:B------:R-:W-:Y:S01]  /*13330*/  FMNMX3.FTZ R0, R39, R42, R35, !PT ;  /* 0x0000002a27007276 */ /* 0x000fe20007810023 */
[----:B------:R-:W-:Y:S01]  /*13340*/  UIADD3 UR9, UPT, UPT, UR33, -0x4, URZ ;  /* 0xfffffffc21097890 */ /* 0x000fe2000fffe0ff */
[----:B-12---:R-:W1:Y:S02]  /*13350*/  S2R R7, SR_TID.X ;  /* 0x0000000000077919 */ /* 0x006e640000002100 */
[----:B------:R-:W-:Y:S01]  /*13360*/  FMNMX3.FTZ R0, R0, R104, R33, !PT ;  /* 0x0000006800007276 */ /* 0x000fe20007810021 */
[----:B------:R-:W-:Y:S01]  /*13370*/  UIADD3 UR8, UPT, UPT, UR33, -0x3, URZ ;  /* 0xfffffffd21087890 */ /* 0x000fe2000fffe0ff */
[----:B------:R-:W2:Y:S02]  /*13380*/  S2R R18, SR_CTAID.X ;  /* 0x0000000000127919 */ /* 0x000ea40000002500 */
[----:B------:R-:W-:Y:S01]  /*13390*/  FMNMX3.FTZ R0, R0, R105, R45, !PT ;  /* 0x0000006900007276 */ /* 0x000fe2000781002d */
[----:B------:R-:W-:Y:S03]  /*133a0*/  STL [R1+0x484], R155 ;  /* 0x0004849b01007387 */ /* 0x000fe60000100800 */
[----:B------:R-:W-:Y:S01]  /*133b0*/  FMNMX3.FTZ R0, R0, R101, R100, !PT ;  /* 0x0000006500007276 */ /* 0x000fe20007810064 */
[----:B------:R-:W-:Y:S03]  /*133c0*/  STL [R1+0x480], R164 ;  /* 0x000480a401007387 */ /* 0x000fe60000100800 */
[----:B------:R-:W-:-:S02]  /*133d0*/  FMNMX3.FTZ R4, R0, R175, R173, !PT ;  /* 0x000000af00047276 */ /* 0x000fc400078100ad */
        /* <DEDUP_REMOVED lines=8> */
[----:B------:R-:W-:-:S02]  /*13460*/  FMNMX3.FTZ R4, R4, R209, R207, !PT ;  /* 0x000000d104047276 */ /* 0x000fc400078100cf */
[----:B------:R-:W-:Y:S01]  /*13470*/  FMNMX3.FTZ R0, R0, R135, R131, !PT ;  /* 0x0000008700007276 */ /* 0x000fe20007810083 */
[----:B------:R-:W-:Y:S01]  /*13480*/  STL [R1+0x470], R152 ;  /* 0x0004709801007387 */ /* 0x000fe20000100800 */
[----:B------:R-:W-:Y:S02]  /*13490*/  FMNMX3.FTZ R4, R4, R205, R202, !PT ;  /* 0x000000cd04047276 */ /* 0x000fe400078100ca */
[----:B------:R-:W-:Y:S01]  /*134a0*/  FMNMX3.FTZ R0, R0, R170, R169, !PT ;  /* 0x000000aa00007276 */ /* 0x000fe200078100a9 */
[----:B------:R-:W-:Y:S01]  /*134b0*/  STL.64 [R1+0x468], R156 ;  /* 0x0004689c01007387 */ /* 0x000fe20000100a00 */
        /* <DEDUP_REMOVED lines=18> */
[----:B------:R-:W-:Y:S01]  /*135e0*/  FMNMX3.FTZ R0, R4, R83, R82, !PT ;  /* 0x0000005304007276 */ /* 0x000fe20007810052 */
[----:B------:R-:W-:Y:S01]  /*135f0*/  IMAD.U32 R4, RZ, RZ, UR27 ;  /* 0x0000001bff047e24 */ /* 0x000fe2000f8e00ff */
[----:B------:R-:W-:Y:S01]  /*13600*/  FMNMX3.FTZ R10, R10, R66, R63, !PT ;  /* 0x000000420a0a7276 */ /* 0x000fe2000781003f */
[----:B------:R-:W-:Y:S01]  /*13610*/  STL [R1+0x368], R213 ;  /* 0x000368d501007387 */ /* 0x000fe20000100800 */
[----:B-1----:R-:W-:-:S02]  /*13620*/  SHF.R.U32.HI R7, RZ, 0x5, R7 ;  /* 0x00000005ff077819 */ /* 0x002fc40000011607 */
[----:B------:R-:W-:Y:S01]  /*13630*/  FMNMX3.FTZ R10, R10, R60, R58, !PT ;  /* 0x0000003c0a0a7276 */ /* 0x000fe2000781003a */
[----:B------:R-:W1:Y:S02]  /*13640*/  SHFL.BFLY PT, R14, R0, 0x2, 0x1f ;  /* 0x0c401f00000e7f89 */ /* 0x000e6400000e0000 */
[----:B--2---:R-:W-:Y:S01]  /*13650*/  IMAD R18, R18, 0x8, R7 ;  /* 0x0000000812127824 */ /* 0x004fe200078e0207 */
[----:B------:R-:W-:Y:S01]  /*13660*/  FMNMX3.FTZ R10, R10, R54, R52, !PT ;  /* 0x000000360a0a7276 */ /* 0x000fe20007810034 */
[----:B------:R-:W-:Y:S02]  /*13670*/  STL [R1+0x364], R212 ;  /* 0x000364d401007387 */ /* 0x000fe40000100800 */
[----:B------:R-:W-:Y:S01]  /*13680*/  IMAD.WIDE.U32 R18, R18, -0x326172a9, RZ ;  /* 0xcd9e8d5712127825 */ /* 0x000fe200078e00ff */
[----:B------:R-:W-:Y:S01]  /*13690*/  FMNMX3.FTZ R10, R10, R50, R47, !PT ;  /* 0x000000320a0a7276 */ /* 0x000fe2000781002f */
[----:B------:R-:W-:Y:S03]  /*136a0*/  STL [R1+0x360], R211 ;  /* 0x000360d301007387 */ /* 0x000fe60000100800 */
[----:B------:R-:W-:Y:S01]  /*136b0*/  FMNMX3.FTZ R10, R10, R44, R43, !PT ;  /* 0x0000002c0a0a7276 */ /* 0x000fe2000781002b */
[----:B------:R-:W-:Y:S04]  /*136c0*/  STL [R1+0x35c], R210 ;  /* 0x00035cd201007387 */ /* 0x000fe80000100800 */
[----:B------:R-:W-:Y:S04]  /*136d0*/  SHFL.BFLY PT, R13, R10, 0x2, 0x1f ;  /* 0x0c401f000a0d7f89 */ /* 0x000fe800000e0000 */
[----:B------:R-:W-:Y:S01]  /*136e0*/  STL [R1+0x358], R186 ;  /* 0x000358ba01007387 */ /* 0x000fe20000100800 */
[----:B-1----:R-:W-:-:S03]  /*136f0*/  FMNMX.FTZ R14, R0, R14, !PT ;  /* 0x0000000e000e7209 */ /* 0x002fc60007810000 */
[----:B------:R-:W-:Y:S04]  /*13700*/  STL [R1+0x354], R185 ;  /* 0x000354b901007387 */ /* 0x000fe80000100800 */
[----:B------:R-:W1:Y:S04]  /*13710*/  SHFL.BFLY PT, R16, R14, 0x1, 0x1f ;  /* 0x0c201f000e107f89 */ /* 0x000e6800000e0000 */
[----:B------:R-:W-:Y:S01]  /*13720*/  STL [R1+0x350], R184 ;  /* 0x000350b801007387 */ /* 0x000fe20000100800 */
[----:B-1----:R-:W-:-:S04]  /*13730*/  FMNMX.FTZ R246, R14, R16, !PT ;  /* 0x000000100ef67209 */ /* 0x002fc80007810000 */
[----:B------:R-:W-:Y:S02]  /*13740*/  FSETP.NEU.FTZ.AND P4, PT, R246, -INF , PT ;  /* 0xff800000f600780b */ /* 0x000fe40003f9d000 */
[C-C-:B---3--:R-:W-:Y:S02]  /*13750*/  LOP3.LUT R5, R4.reuse, UR9, R163.reuse, 0x96, !PT ;  /* 0x0000000904057c12 */ /* 0x148fe4000f8e96a3 */
[----:B------:R-:W-:-:S03]  /*13760*/  LOP3.LUT R4, R4, UR8, R163, 0x96, !PT ;  /* 0x0000000804047c12 */ /* 0x000fc6000f8e96a3 */
[----:B------:R-:W-:-:S04]  /*13770*/  IMAD.WIDE.U32 R30, R5, -0x326172a9, RZ ;  /* 0xcd9e8d57051e7825 */ /* 0x000fc800078e00ff */
[----:B------:R-:W-:Y:S01]  /*13780*/  IMAD.WIDE.U32 R48, R4, -0x326172a9, RZ ;  /* 0xcd9e8d5704307825 */ /* 0x000fe200078e00ff */
[----:B------:R-:W-:Y:S02]  /*13790*/  LOP3.LUT R8, R18, UR32, R31, 0x96, !PT ;  /* 0x0000002012087c12 */ /* 0x000fe4000f8e961f */
[----:B------:R-:W-:Y:S02]  /*137a0*/  LOP3.LUT R6, R30, UR31, R189, 0x96, !PT ;  /* 0x0000001f1e067c12 */ /* 0x000fe4000f8e96bd */
[----:B------:R-:W-:Y:S01]  /*137b0*/  LOP3.LUT R4, R18, UR32, R49, 0x96, !PT ;  /* 0x0000002012047c12 */ /* 0x000fe2000f8e9631 */
[----:B------:R-:W-:Y:S01]  /*137c0*/  IMAD.WIDE.U32 R8, R8, -0x2daee0ad, RZ ;  /* 0xd2511f5308087825 */ /* 0x000fe200078e00ff */
[----:B------:R-:W-:-:S03]  /*137d0*/  LOP3.LUT R0, R48, UR31, R189, 0x96, !PT ;  /* 0x0000001f30007c12 */ /* 0x000fc6000f8e96bd */
[----:B------:R-:W-:-:S04]  /*137e0*/  IMAD.WIDE.U32 R6, R6, -0x2daee0ad, RZ ;  /* 0xd2511f5306067825 */ /* 0x000fc800078e00ff */
[----:B------:R-:W-:Y:S01]  /*137f0*/  IMAD.WIDE.U32 R4, R4, -0x2daee0ad, RZ ;  /* 0xd2511f5304047825 */ /* 0x000fe200078e00ff */
[----:B------:R-:W-:Y:S02]  /*13800*/  LOP3.LUT R11, R8, UR28, R7, 0x96, !PT ;  /* 0x0000001c080b7c12 */ /* 0x000fe4000f8e9607 */
[----:B----4-:R-:W-:Y:S01]  /*13810*/  LOP3.LUT R12, R158, UR30, R9, 0x96, !PT ;  /* 0x0000001e9e0c7c12 */ /* 0x010fe2000f8e9609 */
[----:B------:R-:W-:Y:S01]  /*13820*/  IMAD.WIDE.U32 R8, R0, -0x2daee0ad, RZ ;  /* 0xd2511f5300087825 */ /* 0x000fe200078e00ff */
[----:B------:R-:W-:Y:S02]  /*13830*/  LOP3.LUT R5, R158, UR30, R5, 0x96, !PT ;  /* 0x0000001e9e057c12 */ /* 0x000fe4000f8e9605 */
[----:B------:R-:W-:Y:S01]  /*13840*/  FMNMX.FTZ R0, R10, R13, !PT ;  /* 0x0000000d0a007209 */ /* 0x000fe20007810000 */
[----:B------:R-:W-:Y:S01]  /*13850*/  IMAD.WIDE.U32 R20, R12, -0x326172a9, RZ ;  /* 0xcd9e8d570c147825 */ /* 0x000fe200078e00ff */
[----:B------:R-:W-:-:S03]  /*13860*/  LOP3.LUT R12, R4, UR28, R9, 0x96, !PT ;  /* 0x0000001c040c7c12 */ /* 0x000fc6000f8e9609 */
[----:B------:R-:W-:Y:S01]  /*13870*/  IMAD.WIDE.U32 R10, R11, -0x326172a9, RZ ;  /* 0xcd9e8d570b0a7825 */ /* 0x000fe200078e00ff */
[----:B------:R-:W-:Y:S01]  /*13880*/  LOP3.LUT R4, R188, UR29, R21, 0x96, !PT ;  /* 0x0000001dbc047c12 */ /* 0x000fe2000f8e9615 */
[----:B------:R-:W1:Y:S02]  /*13890*/  SHFL.BFLY PT, R15, R0, 0x1, 0x1f ;  /* 0x0c201f00000f7f89 */ /* 0x000e6400000e0000 */
[----:B------:R-:W-:Y:S01]  /*138a0*/  IMAD.WIDE.U32 R18, R5, -0x326172a9, RZ ;  /* 0xcd9e8d5705127825 */ /* 0x000fe200078e00ff */
[----:B------:R-:W-:-:S03]  /*138b0*/  LOP3.LUT R5, R20, UR17, R11, 0x96, !PT ;  /* 0x0000001114057c12 */ /* 0x000fc6000f8e960b */
[----:B------:R-:W-:Y:S01]  /*138c0*/  IMAD.WIDE.U32 R20, R4, -0x2daee0ad, RZ ;  /* 0xd2511f5304147825 */ /* 0x000fe200078e00ff */
[----:B------:R-:W-:-:S03]  /*138d0*/  LOP3.LUT R7, R188, UR29, R19, 0x96, !PT ;  /* 0x0000001dbc077c12 */ /* 0x000fc6000f8e9613 */
[----:B------:R-:W-:Y:S01]  /*138e0*/  FMUL.FTZ R4, R246, UR34 ;  /* 0x00000022f6047c20 */ /* 0x000fe20008410000 */
[----:B------:R-:W-:Y:S01]  /*138f0*/  IMAD.WIDE.U32 R22, R5, -0x2daee0ad, RZ ;  /* 0xd2511f5305167825 */ /* 0x000fe200078e00ff */
[----:B------:R-:W-:-:S03]  /*13900*/  LOP3.LUT R6, R6, UR16, R21, 0x96, !PT ;  /* 0x0000001006067c12 */ /* 0x000fc6000f8e9615 */
[----:B------:R-:W-:Y:S01]  /*13910*/  FSEL R4, R4, RZ, P4 ;  /* 0x000000ff04047208 */ /* 0x000fe20002000000 */
[----:B------:R-:W-:Y:S01]  /*13920*/  IMAD.WIDE.U32 R12, R12, -0x326172a9, RZ ;  /* 0xcd9e8d570c0c7825 */ /* 0x000fe200078e00ff */
[----:B------:R-:W-:-:S03]  /*13930*/  LOP3.LUT R9, R20, UR14, R23, 0x96, !PT ;  /* 0x0000000e14097c12 */ /* 0x000fc6000f8e9617 */
        /* <DEDUP_REMOVED lines=10> */
[--C-:B------:R-:W-:Y:S01]  /*139e0*/  FFMA.FTZ R5, R42, UR34, -R4.reuse ;  /* 0x000000222a057c23 */ /* 0x100fe20008010804 */
[----:B------:R-:W-:Y:S01]  /*139f0*/  FFMA.FTZ R6, R35, UR34, -R4 ;  /* 0x0000002223067c23 */ /* 0x000fe20008010804 */
[----:B------:R-:W-:Y:S02]  /*13a00*/  LOP3.LUT R9, R16, UR14, R19, 0x96, !PT ;  /* 0x0000000e10097c12 */ /* 0x000fe4000f8e9613 */
[----:B------:R1:W-:Y:S01]  /*13a10*/  MUFU.EX2 R23, R5 ;  /* 0x0000000500177308 */ /* 0x0003e20000000800 */
[C---:B------:R-:W-:Y:S01]  /*13a20*/  LOP3.LUT R0, R34.reuse, 0xffff, RZ, 0xc0, !PT ;  /* 0x0000ffff22007812 */ /* 0x040fe200078ec0ff */
[----:B------:R-:W-:Y:S01]  /*13a30*/  STL [R1+0x414], R34 ;  /* 0x0004142201007387 */ /* 0x000fe20000100800 */
[----:B------:R-:W-:Y:S01]  /*13a40*/  FSEL R16, R243, RZ, P5 ;  /* 0x000000fff3107208 */ /* 0x000fe20002800000 */
[----:B------:R2:W3:Y:S01]  /*13a50*/  MUFU.EX2 R17, R6 ;  /* 0x0000000600117308 */ /* 0x0004e20000000800 */
[----:B------:R-:W-:Y:S01]  /*13a60*/  SHF.R.U32.HI R0, RZ, 0x8, R0 ;  /* 0x00000008ff007819 */ /* 0x000fe20000011600 */
[----:B------:R-:W-:Y:S01]  /*13a70*/  IMAD.WIDE.U32 R2, R9, -0x326172a9, RZ ;  /* 0xcd9e8d5709027825 */ /* 0x000fe200078e00ff */
[----:B------:R-:W-:-:S04]  /*13a80*/  LOP3.LUT R9, R34, 0xff, RZ, 0xc0, !PT ;  /* 0x000000ff22097812 */ /* 0x000fc800078ec0ff */
[----:B------:R-:W-:Y:S02]  /*13a90*/  ISETP.LE.U32.AND P2, PT, R9, UR6, PT ;  /* 0x0000000609007c0c */ /* 0x000fe4000bf43070 */
[----:B-1----:R-:W-:Y:S01]  /*13aa0*/  LOP3.LUT R5, R0, 0xffff, RZ, 0xc0, !PT ;  /* 0x0000ffff00057812 */ /* 0x002fe200078ec0ff */
[----:B--2---:R-:W-:-:S04]  /*13ab0*/  IMAD.WIDE.U32 R6, R8, -0x326172a9, RZ ;  /* 0xcd9e8d5708067825 */ /* 0x004fc800078e00ff */
[----:B------:R-:W-:Y:S01]  /*13ac0*/  FMUL.FTZ R8, R243, UR34 ;  /* 0x00000022f3087c20 */ /* 0x000fe20008410000 */
[----:B------:R-:W-:Y:S02]  /*13ad0*/  ISETP.LE.U32.AND P0, PT, R5, UR6, PT ;  /* 0x0000000605007c0c */ /* 0x000fe4000bf03070 */
[----:B---3--:R-:W-:Y:S02]  /*13ae0*/  F2FP.F16.F32.PACK_AB R5, R17, R23 ;  /* 0x000000171105723e */ /* 0x008fe400000000ff */
[----:B------:R-:W-:Y:S01]  /*13af0*/  FSEL R0, R8, RZ, P5 ;  /* 0x000000ff08007208 */ /* 0x000fe20002800000 */
[----:B------:R-:W-:Y:S01]  /*13b00*/  IMAD.MOV.U32 R8, RZ, RZ, R156 ;  /* 0x000000ffff087224 */ /* 0x000fe200078e009c */
[----:B------:R-:W-:Y:S02]  /*13b10*/  LOP3.LUT R12, R12, UR15, R7, 0x96, !PT ;  /* 0x0000000f0c0c7c12 */ /* 0x000fe4000f8e9607 */
[----:B------:R-:W-:Y:S01]  /*13b20*/  LOP3.LUT R89, R6, UR13, R3, 0x96, !PT ;  /* 0x0000000d06597c12 */ /* 0x000fe2000f8e9603 */
[--C-:B------:R-:W-:Y:S01]  /*13b30*/  FFMA.FTZ R6, R41, UR34, -R0.reuse ;  /* 0x0000002229067c23 */ /* 0x100fe20008010800 */
[----:B------:R-:W-:Y:S01]  /*13b40*/  FFMA.FTZ R7, R40, UR34, -R0 ;  /* 0x0000002228077c23 */ /* 0x000fe20008010800 */
[----:B------:R-:W-:-:S02]  /*13b50*/  PRMT R177, R5, 0x7610, R177 ;  /* 0x0000761005b17816 */ /* 0x000fc400000000b1 */
[----:B------:R1:W-:Y:S01]  /*13b60*/  MUFU.EX2 R146, R6 ;  /* 0x0000000600927308 */ /* 0x0003e20000000800 */
[----:B------:R-:W-:Y:S02]  /*13b70*/  PRMT R176, R5, 0x7632, R176 ;  /* 0x0000763205b07816 */ /* 0x000fe400000000b0 */
[----:B------:R-:W-:Y:S01]  /*13b80*/  SHF.R.U32.HI R5, RZ, 0x18, R34 ;  /* 0x00000018ff057819 */ /* 0x000fe20000011622 */
[----:B------:R2:W3:Y:S01]  /*13b90*/  MUFU.EX2 R147, R7 ;  /* 0x0000000700937308 */ /* 0x0004e20000000800 */
[----:B------:R-:W-:Y:S01]  /*13ba0*/  @!P2 HADD2 R25, -R177.H0_H0, -RZ.H0_H0 ;  /* 0xa00000ffb119a230 */ /* 0x000fe20000000900 */
[----:B------:R-:W-:Y:S01]  /*13bb0*/  LOP3.LUT R8, R8, 0xff, RZ, 0xc0, !PT ;  /* 0x000000ff08087812 */ /* 0x000fe200078ec0ff */
[----:B------:R-:W-:Y:S01]  /*13bc0*/  @!P0 HADD2 R24, -R176.H0_H0, -RZ.H0_H0 ;  /* 0xa00000ffb0188230 */ /* 0x000fe20000000900 */
[----:B------:R-:W-:Y:S02]  /*13bd0*/  ISETP.LE.U32.AND P1, PT, R5, UR6, PT ;  /* 0x0000000605007c0c */ /* 0x000fe4000bf23070 */
[----:B------:R-:W-:-:S02]  /*13be0*/  PRMT R212, R177, 0x5410, R176 ;  /* 0x00005410b1d47816 */ /* 0x000fc400000000b0 */
[----:B------:R-:W-:Y:S02]  /*13bf0*/  @!P2 PRMT R177, R25, 0x5410, RZ ;  /* 0x0000541019b1a816 */ /* 0x000fe400000000ff */
[----:B-1----:R-:W-:Y:S02]  /*13c00*/  PRMT R6, R34, 0x7632, R6 ;  /* 0x0000763222067816 */ /* 0x002fe40000000006 */
[----:B------:R-:W-:Y:S02]  /*13c10*/  ISETP.LE.U32.AND P3, PT, R8, UR6, PT ;  /* 0x0000000608007c0c */ /* 0x000fe4000bf63070 */
[----:B------:R-:W-:Y:S01]  /*13c20*/  LOP3.LUT R5, R6, 0xff, RZ, 0xc0, !PT ;  /* 0x000000ff06057812 */ /* 0x000fe200078ec0ff */
[----:B------:R-:W-:Y:S02]  /*13c30*/  IMAD.MOV.U32 R6, RZ, RZ, R2 ;  /* 0x000000ffff067224 */ /* 0x000fe400078e0002 */
[----:B--2---:R-:W-:Y:S01]  /*13c40*/  FFMA.FTZ R7, R104, UR34, -R4 ;  /* 0x0000002268077c23 */ /* 0x004fe20008010804 */
[----:B------:R-:W-:-:S02]  /*13c50*/  @!P0 PRMT R176, R24, 0x5410, RZ ;  /* 0x0000541018b08816 */ /* 0x000fc400000000ff */
[----:B------:R-:W-:Y:S01]  /*13c60*/  ISETP.LE.U32.AND P2, PT, R5, UR6, PT ;  /* 0x0000000605007c0c */ /* 0x000fe2000bf43070 */
[----:B------:R1:W-:Y:S01]  /*13c70*/  MUFU.EX2 R24, R7 ;  /* 0x0000000700187308 */ /* 0x0003e20000000800 */
[----:B------:R-:W-:Y:S01]  /*13c80*/  LOP3.LUT R8, R6, 0xff, RZ, 0xc0, !PT ;  /* 0x000000ff06087812 */ /* 0x000fe200078ec0ff */
[----:B------:R-:W-:Y:S01]  /*13c90*/  FFMA.FTZ R6, R33, UR34, -R4 ;  /* 0x0000002221067c23 */ /* 0x000fe20008010804 */
[----:B---3--:R-:W-:Y:S01]  /*13ca0*/  F2FP.F16.F32.PACK_AB R5, R147, R146 ;  /* 0x000000929305723e */ /* 0x008fe200000000ff */
[----:B------:R-:W-:Y:S01]  /*13cb0*/  IMAD.WIDE.U32 R32, R10, -0x2daee0ad, RZ ;  /* 0xd2511f530a207825 */ /* 0x000fe200078e00ff */
[----:B------:R2:W-:Y:S01]  /*13cc0*/  STL.64 [R1+0x408], R176 ;  /* 0x000408b001007387 */ /* 0x0005e20000100a00 */
[----:B------:R-:W3:Y:S01]  /*13cd0*/  MUFU.EX2 R142, R6 ;  /* 0x00000006008e7308 */ /* 0x000ee20000000800 */
[C---:B------:R-:W-:Y:S02]  /*13ce0*/  PRMT R109, R5.reuse, 0x7610, R109 ;  /* 0x00007610056d7816 */ /* 0x040fe4000000006d */
[----:B------:R-:W-:-:S02]  /*13cf0*/  PRMT R107, R5, 0x7632, R107 ;  /* 0x00007632056b7816 */ /* 0x000fc4000000006b */
[----:B------:R-:W-:Y:S01]  /*13d00*/  PRMT R5, R89, 0x7632, R5 ;  /* 0x0000763259057816 */ /* 0x000fe20000000005 */
[----:B------:R-:W-:Y:S01]  /*13d10*/  @!P2 HADD2 R27, -R109.H0_H0, -RZ.H0_H0 ;  /* 0xa00000ff6d1ba230 */ /* 0x000fe20000000900 */
[----:B------:R-:W-:Y:S01]  /*13d20*/  PRMT R122, R109, 0x5410, R107 ;  /* 0x000054106d7a7816 */ /* 0x000fe2000000006b */
[----:B------:R-:W-:Y:S01]  /*13d30*/  @!P1 HADD2 R26, -R107.H0_H0, -RZ.H0_H0 ;  /* 0xa00000ff6b1a9230 */ /* 0x000fe20000000900 */
[----:B------:R-:W-:Y:S01]  /*13d40*/  LOP3.LUT R5, R5, 0xff, RZ, 0xc0, !PT ;  /* 0x000000ff05057812 */ /* 0x000fe200078ec0ff */
[----:B-1----:R-:W-:Y:S01]  /*13d50*/  FFMA.FTZ R7, R105, UR34, -R4 ;  /* 0x0000002269077c23 */ /* 0x002fe20008010804 */
[----:B------:R-:W-:Y:S02]  /*13d60*/  @!P2 PRMT R109, R27, 0x5410, RZ ;  /* 0x000054101b6da816 */ /* 0x000fe400000000ff */
[----:B------:R-:W-:Y:S02]  /*13d70*/  ISETP.LE.U32.AND P2, PT, R5, UR6, PT ;  /* 0x0000000605007c0c */ /* 0x000fe4000bf43070 */
[----:B------:R-:W-:Y:S01]  /*13d80*/  PRMT R5, R156, 0x7771, RZ ;  /* 0x000077719c057816 */ /* 0x000fe200000000ff */
[----:B------:R-:W-:Y:S01]  /*13d90*/  STL [R1+0x418], R109 ;  /* 0x0004186d01007387 */ /* 0x000fe20000100800 */
[----:B------:R-:W-:-:S02]  /*13da0*/  LOP3.LUT R84, R22, UR7, R33, 0x96, !PT ;  /* 0x0000000716547c12 */ /* 0x000fc4000f8e9621 */
[----:B---3--:R-:W-:Y:S02]  /*13db0*/  F2FP.F16.F32.PACK_AB R6, R142, R24 ;  /* 0x000000188e06723e */ /* 0x008fe400000000ff */
[----:B------:R-:W-:Y:S02]  /*13dc0*/  @!P1 PRMT R107, R26, 0x5410, RZ ;  /* 0x000054101a6b9816 */ /* 0x000fe400000000ff */
[----:B------:R-:W-:Y:S02]  /*13dd0*/  ISETP.GT.U32.AND P1, PT, R5, UR6, PT ;  /* 0x0000000605007c0c */ /* 0x000fe4000bf24070 */
[----:B------:R-:W-:Y:S01]  /*13de0*/  LOP3.LUT R5, R84, 0xffff, RZ, 0xc0, !PT ;  /* 0x0000ffff54057812 */ /* 0x000fe200078ec0ff */
[----:B------:R-:W-:Y:S01]  /*13df0*/  STL [R1+0x428], R107 ;  /* 0x0004286b01007387 */ /* 0x000fe20000100800 */
[----:B------:R-:W-:Y:S02]  /*13e00*/  PRMT R102, R6, 0x7610, R102 ;  /* 0x0000761006667816 */ /* 0x000fe40000000066 */
[----:B------:R-:W-:-:S02]  /*13e10*/  SHF.R.U32.HI R5, RZ, 0x8, R5 ;  /* 0x00000008ff057819 */ /* 0x000fc40000011605 */
[----:B------:R-:W-:Y:S01]  /*13e20*/  PRMT R104, R6, 0x7632, R104 ;  /* 0x0000763206687816 */ /* 0x000fe20000000068 */
[----:B------:R-:W-:Y:S01]  /*13e30*/  @!P3 HADD2 R28, -R102.H0_H0, -RZ.H0_H0 ;  /* 0xa00000ff661cb230 */ /* 0x000fe20000000900 */
[----:B------:R-:W-:Y:S01]  /*13e40*/  LOP3.LUT R5, R5, 0xffff, RZ, 0xc0, !PT ;  /* 0x0000ffff05057812 */ /* 0x000fe200078ec0ff */
[----:B------:R-:W-:Y:S01]  /*13e50*/  FFMA.FTZ R6, R120, UR34, -R0 ;  /* 0x0000002278067c23 */ /* 0x000fe20008010800 */
[----:B------:R-:W-:Y:S01]  /*13e60*/  PRMT R25, R102, 0x5410, R104 ;  /* 0x0000541066197816 */ /* 0x000fe20000000068 */
[----:B------:R-:W-:Y:S01]  /*13e70*/  @P1 HADD2 R29, -R104.H0_H0, -RZ.H0_H0 ;  /* 0xa00000ff681d1230 */ /* 0x000fe20000000900 */
[----:B------:R-:W-:Y:S01]  /*13e80*/  @!P3 PRMT R102, R28, 0x5410, RZ ;  /* 0x000054101c66b816 */ /* 0x000fe200000000ff */
[----:B------:R-:W-:Y:S01]  /*13e90*/  MUFU.EX2 R143, R6 ;  /* 0x00000006008f7308 */ /* 0x000fe20000000800 */
[----:B------:R-:W-:Y:S01]  /*13ea0*/  ISETP.LE.U32.AND P3, PT, R5, UR6, PT ;  /* 0x0000000605007c0c */ /* 0x000fe2000bf63070 */
[----:B------:R-:W-:Y:S01]  /*13eb0*/  FFMA.FTZ R5, R46, UR34, -R0 ;  /* 0x000000222e057c23 */ /* 0x000fe20008010800 */
[----:B------:R-:W-:Y:S01]  /*13ec0*/  @P1 PRMT R104, R29, 0x5410, RZ ;  /* 0x000054101d681816 */ /* 0x000fe200000000ff */
[----:B------:R-:W-:Y:S01]  /*13ed0*/  MUFU.EX2 R28, R7 ;  /* 0x00000007001c7308 */ /* 0x000fe20000000800 */
[----:B------:R-:W-:Y:S01]  /*13ee0*/  ISETP.LE.U32.AND P0, PT, R8, UR6, PT ;  /* 0x0000000608007c0c */ /* 0x000fe2000bf03070 */
[----:B------:R-:W-:Y:S02]  /*13ef0*/  STL [R1+0x42c], R102 ;  /* 0x00042c6601007387 */ /* 0x000fe40000100800 */
[----:B------:R1:W3:Y:S02]  /*13f00*/  MUFU.EX2 R139, R5 ;  /* 0x00000005008b7308 */ /* 0x0002e40000000800 */
[----:B------:R-:W-:Y:S04]  /*13f10*/  STL [R1+0x430], R104 ;  /* 0x0004306801007387 */ /* 0x000fe80000100800 */
[----:B------:R-:W-:Y:S01]  /*13f20*/  STL [R1+0x378], R243 ;  /* 0x000378f301007387 */ /* 0x000fe20000100800 */
[----:B-1----:R-:W-:-:S02]  /*13f30*/  PRMT R5, R156, 0x7772, RZ ;  /* 0x000077729c057816 */ /* 0x002fc400000000ff */
[----:B---3--:R-:W-:Y:S02]  /*13f40*/  F2FP.F16.F32.PACK_AB R6, R139, R143 ;  /* 0x0000008f8b06723e */ /* 0x008fe400000000ff */
[----:B------:R-:W-:Y:S02]  /*13f50*/  ISETP.GT.U32.AND P5, PT, R5, UR6, PT ;  /* 0x0000000605007c0c */ /* 0x000fe4000bfa4070 */
[----:B------:R-:W-:Y:S02]  /*13f60*/  PRMT R5, R156, 0x7773, RZ ;  /* 0x000077739c057816 */ /* 0x000fe400000000ff */
[C---:B------:R-:W-:Y:S02]  /*13f70*/  PRMT R81, R6.reuse, 0x7610, R81 ;  /* 0x0000761006517816 */ /* 0x040fe40000000051 */
[----:B------:R-:W-:Y:S01]  /*13f80*/  ISETP.GT.U32.AND P1, PT, R5, UR6, PT ;  /* 0x0000000605007c0c */ /* 0x000fe2000bf24070 */
[----:B------:R-:W-:Y:S01]  /*13f90*/  FFMA.FTZ R5, R45, UR34, -R4 ;  /* 0x000000222d057c23 */ /* 0x000fe20008010804 */
[----:B------:R-:W-:Y:S01]  /*13fa0*/  PRMT R80, R6, 0x7632, R80 ;  /* 0x0000763206507816 */ /* 0x000fe20000000050 */
[----:B------:R-:W-:-:S02]  /*13fb0*/  FFMA.FTZ R6, R123, UR34, -R0 ;  /* 0x000000227b067c23 */ /* 0x000fc40008010800 */
[----:B------:R1:W3:Y:S01]  /*13fc0*/  MUFU.EX2 R138, R5 ;  /* 0x00000005008a7308 */ /* 0x0002e20000000800 */
[----:B------:R-:W-:Y:S01]  /*13fd0*/  PRMT R155, R81, 0x5410, R80 ;  /* 0x00005410519b7816 */ /* 0x000fe20000000050 */
[----:B------:R-:W-:Y:S02]  /*13fe0*/  @P5 HADD2 R40, -R81.H0_H0, -RZ.H0_H0 ;  /* 0xa00000ff51285230 */ /* 0x000fe40000000900 */
[----:B------:R-:W-:Y:S03]  /*13ff0*/  MUFU.EX2 R166, R6 ;  /* 0x0000000600a67308 */ /* 0x000fe60000000800 */
[----:B------:R-:W-:Y:S01]  /*14000*/  @P5 PRMT R81, R40, 0x5410, RZ ;  /* 0x0000541028515816 */ /* 0x000fe200000000ff */
[----:B------:R-:W-:-:S04]  /*14010*/  @P1 HADD2 R35, -R80.H0_H0, -RZ.H0_H0 ;  /* 0xa00000ff50231230 */ /* 0x000fc80000000900 */
[----:B------:R-:W-:Y:S01]  /*14020*/  STL [R1+0xc], R81 ;  /* 0x00000c5101007387 */ /* 0x000fe20000100800 */
[----:B------:R-:W-:Y:S02]  /*14030*/  @P1 PRMT R80, R35, 0x5410, RZ ;  /* 0x0000541023501816 */ /* 0x000fe400000000ff */
[----:B-1----:R-:W-:-:S03]  /*14040*/  LOP3.LUT R5, R84, 0xff, RZ, 0xc0, !PT ;  /* 0x000000ff54057812 */ /* 0x002fc600078ec0ff */
[----:B------:R1:W-:Y:S01]  /*14050*/  STL [R1+0x8], R80 ;  /* 0x0000085001007387 */ /* 0x0003e20000100800 */
[----:B------:R-:W-:Y:S01]  /*14060*/  ISETP.LE.U32.AND P5, PT, R5, UR6, PT ;  /* 0x0000000605007c0c */ /* 0x000fe2000bfa3070 */
[----:B------:R-:W-:-:S05]  /*14070*/  IMAD.MOV.U32 R5, RZ, RZ, R32 ;  /* 0x000000ffff057224 */ /* 0x000fca00078e0020 */
[----:B------:R-:W-:-:S04]  /*14080*/  LOP3.LUT R5, R5, 0xff, RZ, 0xc0, !PT ;  /* 0x000000ff05057812 */ /* 0x000fc800078ec0ff */
[----:B------:R-:W-:Y:S02]  /*14090*/  ISETP.LE.U32.AND P1, PT, R5, UR6, PT ;  /* 0x0000000605007c0c */ /* 0x000fe4000bf23070 */
[----:B---3--:R-:W-:-:S04]  /*140a0*/  F2FP.F16.F32.PACK_AB R5, R138, R28 ;  /* 0x0000001c8a05723e */ /* 0x008fc800000000ff */
[C---:B------:R-:W-:Y:S02]  /*140b0*/  PRMT R10, R5.reuse, 0x7610, R10 ;  /* 0x00007610050a7816 */ /* 0x040fe4000000000a */
[----:B------:R-:W-:Y:S01]  /*140c0*/  PRMT R9, R5, 0x7632, R9 ;  /* 0x0000763205097816 */ /* 0x000fe20000000009 */
[----:B------:R-:W-:Y:S02]  /*140d0*/  FFMA.FTZ R5, R121, UR34, -R0 ;  /* 0x0000002279057c23 */ /* 0x000fe40008010800 */
[----:B------:R-:W-:Y:S01]  /*140e0*/  @!P5 HADD2 R42, -R10.H0_H0, -RZ.H0_H0 ;  /* 0xa00000ff0a2ad230 */ /* 0x000fe20000000900 */
[----:B--2---:R-:W-:Y:S01]  /*140f0*/  PRMT R176, R10, 0x5410, R9 ;  /* 0x000054100ab07816 */ /* 0x004fe20000000009 */
[----:B------:R2:W3:Y:S01]  /*14100*/  MUFU.EX2 R167, R5 ;  /* 0x0000000500a77308 */ /* 0x0004e20000000800 */
[----:B------:R-:W-:Y:S02]  /*14110*/  @!P3 HADD2 R41, -R9.H0_H0, -RZ.H0_H0 ;  /* 0xa00000ff0929b230 */ /* 0x000fe40000000900 */
[----:B------:R-:W-:-:S03]  /*14120*/  @!P5 PRMT R10, R42, 0x5410, RZ ;  /* 0x000054102a0ad816 */ /* 0x000fc600000000ff */
[----:B------:R-:W-:Y:S02]  /*14130*/  @!P3 PRMT R9, R41, 0x5410, RZ ;  /* 0x000054102909b816 */ /* 0x000fe400000000ff */
[----:B------:R-:W-:Y:S04]  /*14140*/  STL [R1+0x10], R10 ;  /* 0x0000100a01007387 */ /* 0x000fe80000100800 */
[----:B------:R-:W-:Y:S01]  /*14150*/  STL [R1+0x434], R84 ;  /* 0x0004345401007387 */ /* 0x000fe20000100800 */
[----:B--2---:R-:W-:Y:S02]  /*14160*/  PRMT R5, R84, 0x7632, R5 ;  /* 0x0000763254057816 */ /* 0x004fe40000000005 */
[----:B---3--:R-:W-:Y:S01]  /*14170*/  F2FP.F16.F32.PACK_AB R6, R167, R166 ;  /* 0x000000a6a706723e */ /* 0x008fe200000000ff */
[----:B------:R2:W-:Y:S01]  /*14180*/  STL [R1+0x14], R9 ;  /* 0x0000140901007387 */ /* 0x0005e20000100800 */
[----:B------:R-:W-:-:S02]  /*14190*/  LOP3.LUT R5, R5, 0xff, RZ, 0xc0, !PT ;  /* 0x000000ff05057812 */ /* 0x000fc400078ec0ff */
[C---:B------:R-:W-:Y:S02]  /*141a0*/  PRMT R8, R6.reuse, 0x7610, R8 ;  /* 0x0000761006087816 */ /* 0x040fe40000000008 */
[----:B------:R-:W-:Y:S02]  /*141b0*/  ISETP.LE.U32.AND P5, PT, R5, UR6, PT ;  /* 0x0000000605007c0c */ /* 0x000fe4000bfa3070 */
[----:B------:R-:W-:Y:S01]  /*141c0*/  PRMT R7, R6, 0x7632, R7 ;  /* 0x0000763206077816 */ /* 0x000fe20000000007 */
[----:B------:R-:W-:Y:S01]  /*141d0*/  FFMA.FTZ R6, R101, UR34, -R4 ;  /* 0x0000002265067c23 */ /* 0x000fe20008010804 */
[----:B------:R-:W-:Y:S02]  /*141e0*/  SHF.R.U32.HI R5, RZ, 0x18, R84 ;  /* 0x00000018ff057819 */ /* 0x000fe40000011654 */
[----:B------:R-:W-:Y:S01]  /*141f0*/  PRMT R177, R8, 0x5410, R7 ;  /* 0x0000541008b17816 */ /* 0x000fe20000000007 */
[----:B------:R-:W-:Y:S01]  /*14200*/  MUFU.EX2 R180, R6 ;  /* 0x0000000600b47308 */ /* 0x000fe20000000800 */
[----:B------:R-:W-:-:S02]  /*14210*/  ISETP.LE.U32.AND P3, PT, R5, UR6, PT ;  /* 0x0000000605007c0c */ /* 0x000fc4000bf63070 */
[----:B------:R-:W-:-:S03]  /*14220*/  LOP3.LUT R5, R89, 0xffff, RZ, 0xc0, !PT ;  /* 0x0000ffff59057812 */ /* 0x000fc600078ec0ff */
[----:B------:R-:W-:Y:S01]  /*14230*/  @!P5 HADD2 R46, -R8.H0_H0, -RZ.H0_H0 ;  /* 0xa00000ff082ed230 */ /* 0x000fe20000000900 */
[----:B------:R-:W-:-:S04]  /*14240*/  SHF.R.U32.HI R5, RZ, 0x8, R5 ;  /* 0x00000008ff057819 */ /* 0x000fc80000011605 */
[----:B------:R-:W-:Y:S02]  /*14250*/  @!P5 PRMT R8, R46, 0x5410, RZ ;  /* 0x000054102e08d816 */ /* 0x000fe400000000ff */
[----:B------:R-:W-:Y:S01]  /*14260*/  LOP3.LUT R5, R5, 0xffff, RZ, 0xc0, !PT ;  /* 0x0000ffff05057812 */ /* 0x000fe200078ec0ff */
[----:B------:R-:W-:Y:S02]  /*14270*/  @!P3 HADD2 R45, -R7.H0_H0, -RZ.H0_H0 ;  /* 0xa00000ff072db230 */ /* 0x000fe40000000900 */
[----:B------:R-:W-:Y:S01]  /*14280*/  STL [R1+0x4], R8 ;  /* 0x0000040801007387 */ /* 0x000fe20000100800 */
[----:B------:R-:W-:Y:S01]  /*14290*/  ISETP.LE.U32.AND P5, PT, R5, UR6, PT ;  /* 0x0000000605007c0c */ /* 0x000fe2000bfa3070 */
[----:B------:R-:W-:Y:S01]  /*142a0*/  FFMA.FTZ R5, R100, UR34, -R4 ;  /* 0x0000002264057c23 */ /* 0x000fe20008010804 */
[----:B------:R-:W-:Y:S01]  /*142b0*/  @!P3 PRMT R7, R45, 0x5410, RZ ;  /* 0x000054102d07b816 */ /* 0x000fe200000000ff */
[----:B------:R-:W3:Y:S01]  /*142c0*/  LDL.LU R238, [R1+0x340] ;  /* 0x0003400001ee7983 */ /* 0x000ee20000300800 */
[----:B-1----:R-:W-:Y:S01]  /*142d0*/  IMAD.WIDE.U32 R80, R12, -0x2daee0ad, RZ ;  /* 0xd2511f530c507825 */ /* 0x002fe200078e00ff */
[----:B------:R1:W4:Y:S01]  /*142e0*/  MUFU.EX2 R181, R5 ;  /* 0x0000000500b57308 */ /* 0x0003220000000800 */
[----:B------:R-:W-:Y:S01]  /*142f0*/  FSEL R11, R246, RZ, P4 ;  /* 0x000000fff60b7208 */ /* 0x000fe20002000000 */
[----:B------:R4:W-:Y:S01]  /*14300*/  STL [R1], R7 ;  /* 0x0000000701007387 */ /* 0x0009e20000100800 */
[--C-:B------:R-:W-:Y:S01]  /*14310*/  FFMA.FTZ R27, R93, UR34, -R0.reuse ;  /* 0x000000225d1b7c23 */ /* 0x100fe20008010800 */
[----:B------:R-:W-:Y:S01]  /*14320*/  LOP3.LUT R100, R18, UR7, R81, 0x96, !PT ;  /* 0x0000000712647c12 */ /* 0x000fe2000f8e9651 */
        /* <DEDUP_REMOVED lines=9> */
[----:B-1----:R-:W-:Y:S01]  /*143c0*/  FMNMX3.FTZ R5, R37, R224, R221, !PT ;  /* 0x000000e025057276 */ /* 0x002fe200078100dd */
[--C-:B------:R-:W-:Y:S01]  /*143d0*/  FFMA.FTZ R41, R78, UR34, -R0.reuse ;  /* 0x000000224e297c23 */ /* 0x100fe20008010800 */
[--C-:B------:R-:W-:Y:S01]  /*143e0*/  FFMA.FTZ R74, R74, UR34, -R0.reuse ;  /* 0x000000224a4a7c23 */ /* 0x100fe20008010800 */
[----:B------:R-:W-:Y:S01]  /*143f0*/  FFMA.FTZ R71, R71, UR34, -R0 ;  /* 0x0000002247477c23 */ /* 0x000fe20008010800 */
[----:B------:R-:W-:Y:S01]  /*14400*/  FMNMX3.FTZ R5, R5, R228, R222, !PT ;  /* 0x000000e405057276 */ /* 0x000fe200078100de */
[--C-:B------:R-:W-:Y:S01]  /*14410*/  FFMA.FTZ R102, R66, UR34, -R0.reuse ;  /* 0x0000002242667c23 */ /* 0x100fe20008010800 */
[--C-:B------:R-:W-:Y:S01]  /*14420*/  FFMA.FTZ R107, R63, UR34, -R0.reuse ;  /* 0x000000223f6b7c23 */ /* 0x100fe20008010800 */
[----:B------:R-:W-:Y:S01]  /*14430*/  FFMA.FTZ R109, R60, UR34, -R0 ;  /* 0x000000223c6d7c23 */ /* 0x000fe20008010800 */
[----:B------:R-:W-:Y:S01]  /*14440*/  FMNMX3.FTZ R6, R5, R215, R206, !PT ;  /* 0x000000d705067276 */ /* 0x000fe200078100ce */
[--C-:B------:R-:W-:Y:S01]  /*14450*/  FFMA.FTZ R34, R58, UR34, -R0.reuse ;  /* 0x000000223a227c23 */ /* 0x100fe20008010800 */
[----:B------:R-:W-:Y:S01]  /*14460*/  PRMT R5, R32, 0x7771, RZ ;  /* 0x0000777120057816 */ /* 0x000fe200000000ff */
[--C-:B------:R-:W-:Y:S01]  /*14470*/  FFMA.FTZ R92, R50, UR34, -R0.reuse ;  /* 0x00000022325c7c23 */ /* 0x100fe20008010800 */
[--C-:B------:R-:W-:Y:S01]  /*14480*/  FFMA.FTZ R93, R47, UR34, -R0.reuse ;  /* 0x000000222f5d7c23 */ /* 0x100fe20008010800 */
[--C-:B----4-:R-:W-:Y:S01]  /*14490*/  FFMA.FTZ R7, R135, UR34, -R0.reuse ;  /* 0x0000002287077c23 */ /* 0x110fe20008010800 */
[----:B------:R-:W-:Y:S01]  /*144a0*/  ISETP.GT.U32.AND P3, PT, R5, UR6, PT ;  /* 0x0000000605007c0c */ /* 0x000fe2000bf64070 */
[----:B------:R-:W-:Y:S01]  /*144b0*/  FFMA.FTZ R97, R44, UR34, -R0 ;  /* 0x000000222c617c23 */ /* 0x000fe20008010800 */
[----:B------:R-:W-:Y:S01]  /*144c0*/  FMNMX3.FTZ R5, R6, R203, R200, !PT ;  /* 0x000000cb06057276 */ /* 0x000fe200078100c8 */
[----:B------:R-:W-:Y:S01]  /*144d0*/  MUFU.EX2 R135, R7 ;  /* 0x0000000700877308 */ /* 0x000fe20000000800 */
[----:B------:R-:W-:Y:S01]  /*144e0*/  F2FP.F16.F32.PACK_AB R6, R181, R180 ;  /* 0x000000b4b506723e */ /* 0x000fe200000000ff */
[----:B------:R-:W-:Y:S01]  /*144f0*/  FFMA.FTZ R101, R43, UR34, -R0 ;  /* 0x000000222b657c23 */ /* 0x000fe20008010800 */
[----:B------:R-:W-:Y:S01]  /*14500*/  FMNMX3.FTZ R5, R5, R194, R192, !PT ;  /* 0x000000c205057276 */ /* 0x000fe200078100c0 */
[----:B------:R-:W-:Y:S01]  /*14510*/  IMAD.MOV.U32 R33, RZ, RZ, R3 ;  /* 0x000000ffff217224 */ /* 0x000fe200078e0003 */
[C---:B------:R-:W-:Y:S01]  /*14520*/  PRMT R251, R6.reuse, 0x7610, R251 ;  /* 0x0000761006fb7816 */ /* 0x040fe200000000fb */
[----:B------:R-:W-:Y:S01]  /*14530*/  IMAD.MOV.U32 R42, RZ, RZ, R155 ;  /* 0x000000ffff2a7224 */ /* 0x000fe200078e009b */
[----:B------:R-:W-:Y:S01]  /*14540*/  FMNMX3.FTZ R5, R5, R187, R178, !PT ;  /* 0x000000bb05057276 */ /* 0x000fe200078100b2 */
[----:B------:R-:W-:Y:S01]  /*14550*/  IMAD.MOV.U32 R40, RZ, RZ, R122 ;  /* 0x000000ffff287224 */ /* 0x000fe200078e007a */
[----:B------:R-:W-:Y:S01]  /*14560*/  PRMT R252, R6, 0x7632, R252 ;  /* 0x0000763206fc7816 */ /* 0x000fe200000000fc */
[----:B------:R-:W-:Y:S01]  /*14570*/  @!P1 HADD2 R56, -R251.H0_H0, -RZ.H0_H0 ;  /* 0xa00000fffb389230 */ /* 0x000fe20000000900 */
[----:B------:R-:W-:Y:S01]  /*14580*/  FMNMX3.FTZ R6, R5, R172, R171, !PT ;  /* 0x000000ac05067276 */ /* 0x000fe200078100ab */
[----:B------:R-:W-:Y:S01]  /*14590*/  IMAD.MOV.U32 R35, RZ, RZ, R212 ;  /* 0x000000ffff237224 */ /* 0x000fe200078e00d4 */
[----:B------:R-:W-:Y:S01]  /*145a0*/  PRMT R5, R100, 0x7632, R5 ;  /* 0x0000763264057816 */ /* 0x000fe20000000005 */
[----:B------:R-:W-:Y:S01]  /*145b0*/  @P3 HADD2 R57, -R252.H0_H0, -RZ.H0_H0 ;  /* 0xa00000fffc393230 */ /* 0x000fe20000000900 */
[----:B------:R-:W-:-:S02]  /*145c0*/  FMNMX3.FTZ R6, R6, R133, R132, !PT ;  /* 0x0000008506067276 */ /* 0x000fc40007810084 */
[----:B------:R-:W-:Y:S02]  /*145d0*/  LOP3.LUT R5, R5, 0xff, RZ, 0xc0, !PT ;  /* 0x000000ff05057812 */ /* 0x000fe400078ec0ff */
[----:B------:R-:W-:Y:S02]  /*145e0*/  PRMT R46, R251, 0x5410, R252 ;  /* 0x00005410fb2e7816 */ /* 0x000fe400000000fc */
[----:B------:R-:W-:Y:S01]  /*145f0*/  @!P1 PRMT R251, R56, 0x5410, RZ ;  /* 0x0000541038fb9816 */ /* 0x000fe200000000ff */
[----:B------:R-:W-:Y:S01]  /*14600*/  FFMA.FTZ R56, R85, UR34, -R0 ;  /* 0x0000002255387c23 */ /* 0x000fe20008010800 */
[----:B------:R-:W-:Y:S02]  /*14610*/  ISETP.LE.U32.AND P1, PT, R5, UR6, PT ;  /* 0x0000000605007c0c */ /* 0x000fe4000bf23070 */
[----:B------:R-:W-:Y:S01]  /*14620*/  FMNMX3.FTZ R5, R6, R128, R127, !PT ;  /* 0x0000008006057276 */ /* 0x000fe2000781007f */
[----:B------:R-:W-:Y:S01]  /*14630*/  STL [R1+0x3dc], R251 ;  /* 0x0003dcfb01007387 */ /* 0x000fe20000100800 */
[----:B------:R-:W-:-:S02]  /*14640*/  @P3 PRMT R252, R57, 0x5410, RZ ;  /* 0x0000541039fc3816 */ /* 0x000fc400000000ff */
[----:B------:R-:W-:-:S03]  /*14650*/  FMNMX3.FTZ R5, R5, R88, R87, !PT ;  /* 0x0000005805057276 */ /* 0x000fc60007810057 */
[----:B------:R1:W-:Y:S01]  /*14660*/  STL [R1+0x3e0], R252 ;  /* 0x0003e0fc01007387 */ /* 0x0003e20000100800 */
[----:B------:R-:W-:-:S03]  /*14670*/  FMNMX3.FTZ R5, R5, R86, R79, !PT ;  /* 0x0000005605057276 */ /* 0x000fc6000781004f */
[----:B------:R-:W-:Y:S01]  /*14680*/  STL [R1+0x37c], R246 ;  /* 0x00037cf601007387 */ /* 0x000fe20000100800 */
[----:B------:R-:W-:Y:S01]  /*14690*/  FMNMX3.FTZ R6, R5, R75, R72, !PT ;  /* 0x0000004b05067276 */ /* 0x000fe20007810048 */
[--C-:B------:R-:W-:Y:S02]  /*146a0*/  FFMA.FTZ R5, R131, UR34, -R0.reuse ;  /* 0x0000002283057c23 */ /* 0x100fe40008010800 */
[----:B------:R2:W-:Y:S01]  /*146b0*/  STL [R1+0x438], R32 ;  /* 0x0004382001007387 */ /* 0x0005e20000100800 */
[----:B------:R-:W-:Y:S01]  /*146c0*/  FMNMX3.FTZ R6, R6, R67, R65, !PT ;  /* 0x0000004306067276 */ /* 0x000fe20007810041 */
[----:B------:R4:W1:Y:S03]  /*146d0*/  MUFU.EX2 R154, R5 ;  /* 0x00000005009a7308 */ /* 0x0008660000000800 */
[----:B------:R-:W-:Y:S02]  /*146e0*/  FMNMX3.FTZ R6, R6, R61, R59, !PT ;  /* 0x0000003d06067276 */ /* 0x000fe4000781003b */
[----:B----4-:R-:W-:Y:S01]  /*146f0*/  PRMT R5, R32, 0x7772, RZ ;  /* 0x0000777220057816 */ /* 0x010fe200000000ff */
[----:B-1----:R-:W-:Y:S01]  /*14700*/  FFMA.FTZ R252, R52, UR34, -R0 ;  /* 0x0000002234fc7c23 */ /* 0x002fe20008010800 */
[----:B------:R-:W-:-:S02]  /*14710*/  F2FP.F16.F32.PACK_AB R7, R154, R135 ;  /* 0x000000879a07723e */ /* 0x000fc400000000ff */
[----:B------:R-:W-:Y:S02]  /*14720*/  ISETP.GT.U32.AND P3, PT, R5, UR6, PT ;  /* 0x0000000605007c0c */ /* 0x000fe4000bf64070 */
[----:B------:R-:W-:Y:S02]  /*14730*/  PRMT R5, R32, 0x7773, RZ ;  /* 0x0000777320057816 */ /* 0x000fe400000000ff */
[----:B------:R-:W-:Y:S01]  /*14740*/  PRMT R250, R7, 0x7610, R250 ;  /* 0x0000761007fa7816 */ /* 0x000fe200000000fa */
[----:B--2---:R-:W-:Y:S01]  /*14750*/  IMAD.MOV.U32 R32, RZ, RZ, R2 ;  /* 0x000000ffff207224 */ /* 0x004fe200078e0002 */
[----:B------:R-:W-:Y:S02]  /*14760*/  ISETP.GT.U32.AND P4, PT, R5, UR6, PT ;  /* 0x0000000605007c0c */ /* 0x000fe4000bf84070 */
[----:B------:R-:W-:Y:S02]  /*14770*/  FMNMX3.FTZ R5, R6, R113, R55, !PT ;  /* 0x0000007106057276 */ /* 0x000fe40007810037 */
[----:B------:R-:W-:-:S02]  /*14780*/  PRMT R249, R7, 0x7632, R249 ;  /* 0x0000763207f97816 */ /* 0x000fc400000000f9 */
[----:B------:R-:W-:Y:S01]  /*14790*/  FMNMX3.FTZ R5, R5, R53, R51, !PT ;  /* 0x0000003505057276 */ /* 0x000fe20007810033 */
[----:B------:R-:W-:Y:S01]  /*147a0*/  @P3 HADD2 R69, -R250.H0_H0, -RZ.H0_H0 ;  /* 0xa00000fffa453230 */ /* 0x000fe20000000900 */
[----:B------:R-:W-:Y:S02]  /*147b0*/  LOP3.LUT R6, R100, 0xffff, RZ, 0xc0, !PT ;  /* 0x0000ffff64067812 */ /* 0x000fe400078ec0ff */
[----:B------:R-:W-:Y:S01]  /*147c0*/  FMNMX3.FTZ R7, R36, R244, R240, !PT ;  /* 0x000000f424077276 */ /* 0x000fe200078100f0 */
[----:B------:R-:W1:Y:S01]  /*147d0*/  SHFL.BFLY PT, R8, R5, 0x2, 0x1f ;  /* 0x0c401f0005087f89 */ /* 0x000e6200000e0000 */
[----:B------:R-:W-:Y:S01]  /*147e0*/  SHF.R.U32.HI R6, RZ, 0x8, R6 ;  /* 0x00000008ff067819 */ /* 0x000fe20000011606 */
[----:B------:R-:W-:Y:S01]  /*147f0*/  @P4 HADD2 R68, -R249.H0_H0, -RZ.H0_H0 ;  /* 0xa00000fff9444230 */ /* 0x000fe20000000900 */
[----:B------:R-:W-:Y:S02]  /*14800*/  FMNMX3.FTZ R7, R7, R245, R241, !PT ;  /* 0x000000f507077276 */ /* 0x000fe400078100f1 */
[----:B------:R-:W-:-:S02]  /*14810*/  LOP3.LUT R6, R6, 0xffff, RZ, 0xc0, !PT ;  /* 0x0000ffff06067812 */ /* 0x000fc400078ec0ff */
[----:B------:R-:W-:Y:S02]  /*14820*/  PRMT R251, R250, 0x5410, R249 ;  /* 0x00005410fafb7816 */ /* 0x000fe400000000f9 */
[----:B------:R-:W-:Y:S02]  /*14830*/  @P3 PRMT R250, R69, 0x5410, RZ ;  /* 0x0000541045fa3816 */ /* 0x000fe400000000ff */
[----:B------:R-:W-:Y:S02]  /*14840*/  ISETP.LE.U32.AND P3, PT, R6, UR6, PT ;  /* 0x0000000606007c0c */ /* 0x000fe4000bf63070 */
[----:B------:R-:W-:Y:S01]  /*14850*/  LOP3.LUT R6, R89, 0xff, RZ, 0xc0, !PT ;  /* 0x000000ff59067812 */ /* 0x000fe200078ec0ff */
[----:B------:R-:W-:Y:S01]  /*14860*/  STL [R1+0x3d8], R250 ;  /* 0x0003d8fa01007387 */ /* 0x000fe20000100800 */
[----:B------:R-:W-:Y:S02]  /*14870*/  @P4 PRMT R249, R68, 0x5410, RZ ;  /* 0x0000541044f94816 */ /* 0x000fe400000000ff */
[----:B------:R-:W-:Y:S01]  /*14880*/  ISETP.LE.U32.AND P4, PT, R6, UR6, PT ;  /* 0x0000000606007c0c */ /* 0x000fe2000bf83070 */
[----:B------:R-:W-:-:S02]  /*14890*/  FFMA.FTZ R6, R173, UR34, -R4 ;  /* 0x00000022ad067c23 */ /* 0x000fc40008010804 */
[----:B------:R-:W-:Y:S02]  /*148a0*/  STL [R1+0x3e4], R249 ;  /* 0x0003e4f901007387 */ /* 0x000fe40000100800 */
[----:B------:R-:W-:Y:S01]  /*148b0*/  MUFU.EX2 R20, R6 ;  /* 0x0000000600147308 */ /* 0x000fe20000000800 */
[----:B-1----:R-:W-:Y:S01]  /*148c0*/  FMNMX.FTZ R5, R5, R8, !PT ;  /* 0x0000000805057209 */ /* 0x002fe20007810000 */
[----:B------:R-:W-:Y:S01]  /*148d0*/  STL [R1+0x43c], R102 ;  /* 0x00043c6601007387 */ /* 0x000fe20000100800 */
[----:B------:R-:W-:Y:S01]  /*148e0*/  FMNMX3.FTZ R8, R7, R239, R237, !PT ;  /* 0x000000ef07087276 */ /* 0x000fe200078100ed */
[----:B------:R-:W-:Y:S01]  /*148f0*/  FFMA.FTZ R7, R175, UR34, -R4 ;  /* 0x00000022af077c23 */ /* 0x000fe20008010804 */
[----:B------:R-:W-:Y:S01]  /*14900*/  FFMA.FTZ R175, R54, UR34, -R0 ;  /* 0x0000002236af7c23 */ /* 0x000fe20008010800 */
[----:B------:R-:W-:Y:S01]  /*14910*/  STL [R1+0x440], R107 ;  /* 0x0004406b01007387 */ /* 0x000fe20000100800 */
[----:B------:R-:W-:Y:S01]  /*14920*/  FMNMX3.FTZ R0, R8, R236, R233, !PT ;  /* 0x000000ec08007276 */ /* 0x000fe200078100e9 */
[----:B------:R1:W2:Y:S02]  /*14930*/  MUFU.EX2 R21, R7 ;  /* 0x0000000700157308 */ /* 0x0002a40000000800 */
[----:B------:R-:W-:Y:S01]  /*14940*/  STL [R1+0x444], R109 ;  /* 0x0004446d01007387 */ /* 0x000fe20000100800 */
[----:B------:R-:W-:-:S03]  /*14950*/  FMNMX3.FTZ R0, R0, R232, R229, !PT ;  /* 0x000000e800007276 */ /* 0x000fc600078100e5 */
[----:B------:R-:W-:Y:S01]  /*14960*/  STL [R1+0x450], R34 ;  /* 0x0004502201007387 */ /* 0x000fe20000100800 */
[----:B------:R-:W-:-:S04]  /*14970*/  FMNMX3.FTZ R0, R0, R225, R218, !PT ;  /* 0x000000e100007276 */ /* 0x000fc800078100da */
[----:B------:R-:W-:Y:S01]  /*14980*/  FMNMX3.FTZ R0, R0, R214, R208, !PT ;  /* 0x000000d600007276 */ /* 0x000fe200078100d0 */
[----:B-1----:R-:W1:Y:S01]  /*14990*/  SHFL.BFLY PT, R7, R5, 0x1, 0x1f ;  /* 0x0c201f0005077f89 */ /* 0x002e6200000e0000 */
[----:B--2---:R-:W-:Y:S02]  /*149a0*/  F2FP.F16.F32.PACK_AB R6, R20, R21 ;  /* 0x000000151406723e */ /* 0x004fe400000000ff */
[----:B------:R-:W-:Y:S02]  /*149b0*/  FMNMX3.FTZ R0, R0, R204, R201, !PT ;  /* 0x000000cc00007276 */ /* 0x000fe400078100c9 */
[C---:B------:R-:W-:Y:S02]  /*149c0*/  PRMT R248, R6.reuse, 0x7610, R248 ;  /* 0x0000761006f87816 */ /* 0x040fe400000000f8 */
[----:B------:R-:W-:-:S03]  /*149d0*/  PRMT R247, R6, 0x7632, R247 ;  /* 0x0000763206f77816 */ /* 0x000fc600000000f7 */
[----:B------:R-:W-:Y:S01]  /*149e0*/  @!P4 HADD2 R52, -R248.H0_H0, -RZ.H0_H0 ;  /* 0xa00000fff834c230 */ /* 0x000fe20000000900 */
[----:B------:R-:W-:-:S04]  /*149f0*/  PRMT R22, R248, 0x5410, R247 ;  /* 0x00005410f8167816 */ /* 0x000fc800000000f7 */
[----:B------:R-:W-:-:S05]  /*14a00*/  @!P4 PRMT R248, R52, 0x5410, RZ ;  /* 0x0000541034f8c816 */ /* 0x000fca00000000ff */
[----:B------:R-:W-:Y:S01]  /*14a10*/  STL [R1+0x3c0], R248 ;  /* 0x0003c0f801007387 */ /* 0x000fe20000100800 */
[----:B-1----:R-:W-:Y:S02]  /*14a20*/  FMNMX.FTZ R226, R5, R7, !PT ;  /* 0x0000000705e27209 */ /* 0x002fe40007810000 */
[----:B------:R-:W-:Y:S02]  /*14a30*/  FMNMX3.FTZ R5, R0, R198, R193, !PT ;  /* 0x000000c600057276 */ /* 0x000fe400078100c1 */
[C---:B------:R-:W-:Y:S01]  /*14a40*/  FSETP.NEU.FTZ.AND P4, PT, R226.reuse, -INF , PT ;  /* 0xff800000e200780b */ /* 0x040fe20003f9d000 */
[----:B------:R-:W-:Y:S01]  /*14a50*/  FMUL.FTZ R0, R226, UR34 ;  /* 0x00000022e2007c20 */ /* 0x000fe20008410000 */
[----:B------:R-:W-:Y:S01]  /*14a60*/  FMNMX3.FTZ R6, R5, R183, R182, !PT ;  /* 0x000000b705067276 */ /* 0x000fe200078100b6 */
[----:B------:R-:W-:-:S03]  /*14a70*/  FADD.FTZ R5, R39, -R11 ;  /* 0x8000000b27057221 */ /* 0x000fc60000010000 */
[----:B------:R-:W-:Y:S01]  /*14a80*/  FSEL R0, R0, RZ, P4 ;  /* 0x000000ff00007208 */ /* 0x000fe20002000000 */
[----:B------:R-:W-:Y:S01]  /*14a90*/  FMUL.FTZ R5, R5, UR34 ;  /* 0x0000002205057c20 */ /* 0x000fe20008410000 */
[----:B------:R-:W-:-:S03]  /*14aa0*/  FMNMX3.FTZ R6, R6, R129, R124, !PT ;  /* 0x0000008106067276 */ /* 0x000fc6000781007c */
[----:B------:R-:W3:Y:S01]  /*14ab0*/  MUFU.EX2 R63, R5 ;  /* 0x00000005003f7308 */ /* 0x000ee20000000800 */
[--C-:B------:R-:W-:Y:S01]  /*14ac0*/  FFMA.FTZ R2, R88, UR34, -R0.reuse ;  /* 0x0000002258027c23 */ /* 0x100fe20008010800 */
        /* <DEDUP_REMOVED lines=8> */
[----:B------:R2:W-:Y:S01]  /*14b50*/  STL [R1+0x454], R34 ;  /* 0x0004542201007387 */ /* 0x0005e20000100800 */
[--C-:B------:R-:W-:Y:S01]  /*14b60*/  FFMA.FTZ R228, R228, UR34, -R0.reuse ;  /* 0x00000022e4e47c23 */ /* 0x100fe20008010800 */
[--C-:B------:R-:W-:Y:S01]  /*14b70*/  FFMA.FTZ R222, R222, UR34, -R0.reuse ;  /* 0x00000022dede7c23 */ /* 0x100fe20008010800 */
[--C-:B------:R-:W-:Y:S01]  /*14b80*/  FFMA.FTZ R215, R215, UR34, -R0.reuse ;  /* 0x00000022d7d77c23 */ /* 0x100fe20008010800 */
[----:B------:R-:W-:Y:S01]  /*14b90*/  STL [R1+0x458], R107 ;  /* 0x0004586b01007387 */ /* 0x000fe20000100800 */
        /* <DEDUP_REMOVED lines=20> */
[--C-:B--2---:R-:W-:Y:S01]  /*14ce0*/  FFMA.FTZ R34, R59, UR34, -R0.reuse ;  /* 0x000000223b227c23 */ /* 0x104fe20008010800 */
[----:B------:R1:W-:Y:S01]  /*14cf0*/  STL.64 [R1+0x420], R2 ;  /* 0x0004200201007387 */ /* 0x0003e20000100a00 */
[----:B------:R-:W-:Y:S01]  /*14d00*/  FFMA.FTZ R29, R51, UR34, -R0 ;  /* 0x00000022331d7c23 */ /* 0x000fe20008010800 */
[----:B-1----:R-:W-:-:S02]  /*14d10*/  IMAD.MOV.U32 R3, RZ, RZ, R33 ;  /* 0x000000ffff037224 */ /* 0x002fc400078e0021 */
[----:B------:R-:W-:Y:S01]  /*14d20*/  FFMA.FTZ R33, R113, UR34, -R0 ;  /* 0x0000002271217c23 */ /* 0x000fe20008010800 */
[----:B------:R-:W-:Y:S01]  /*14d30*/  FMNMX3.FTZ R0, R6, R106, R103, !PT ;  /* 0x0000006a06007276 */ /* 0x000fe20007810067 */
[----:B------:R-:W-:Y:S04]  /*14d40*/  MUFU.EX2 R126, R9 ;  /* 0x00000009007e7308 */ /* 0x000fe80000000800 */
[----:B------:R-:W1:Y:S01]  /*14d50*/  MUFU.EX2 R123, R10 ;  /* 0x0000000a007b7308 */ /* 0x000e620000000800 */
[----:B------:R-:W-:Y:S01]  /*14d60*/  FMNMX3.FTZ R0, R0, R94, R90, !PT ;  /* 0x0000005e00007276 */ /* 0x000fe2000781005a */
[----:B------:R-:W-:Y:S02]  /*14d70*/  @!P5 HADD2 R39, -R247.H0_H0, -RZ.H0_H0 ;  /* 0xa00000fff727d230 */ /* 0x000fe40000000900 */
[----:B------:R-:W-:Y:S01]  /*14d80*/  FFMA.FTZ R7, R197, UR34, -R4 ;  /* 0x00000022c5077c23 */ /* 0x000fe20008010804 */
[----:B------:R-:W-:-:S02]  /*14d90*/  IMAD.MOV.U32 R2, RZ, RZ, R32 ;  /* 0x000000ffff027224 */ /* 0x000fc400078e0020 */
[----:B---3--:R-:W-:-:S04]  /*14da0*/  FFMA.FTZ R5, R238, R63, R23 ;  /* 0x0000003fee057223 */ /* 0x008fc80000010017 */
[----:B------:R-:W-:Y:S02]  /*14db0*/  FADD.FTZ R11, R17, R5 ;  /* 0x00000005110b7221 */ /* 0x000fe40000010000 */
[----:B------:R-:W2:Y:S01]  /*14dc0*/  LDL.LU R17, [R1+0x33c] ;  /* 0x00033c0001117983 */ /* 0x000ea20000300800 */
[----:B------:R-:W-:Y:S01]  /*14dd0*/  FMNMX3.FTZ R0, R0, R77, R76, !PT ;  /* 0x0000004d00007276 */ /* 0x000fe2000781004c */
[----:B------:R-:W-:Y:S01]  /*14de0*/  FFMA.FTZ R6, R195, UR34, -R4 ;  /* 0x00000022c3067c23 */ /* 0x000fe20008010804 */
[----:B------:R-:W-:Y:S01]  /*14df0*/  SHF.R.U32.HI R5, RZ, 0x18, R89 ;  /* 0x00000018ff057819 */ /* 0x000fe20000011659 */
[----:B------:R3:W-:Y:S01]  /*14e00*/  MUFU.EX2 R10, R7 ;  /* 0x00000007000a7308 */ /* 0x0007e20000000800 */
[----:B------:R-:W-:Y:S02]  /*14e10*/  FMNMX3.FTZ R0, R0, R73, R70, !PT ;  /* 0x0000004900007276 */ /* 0x000fe40007810046 */
[----:B------:R-:W-:Y:S01]  /*14e20*/  @!P5 PRMT R247, R39, 0x5410, RZ ;  /* 0x0000541027f7d816 */ /* 0x000fe200000000ff */
[----:B------:R-:W4:Y:S01]  /*14e30*/  MUFU.EX2 R57, R6 ;  /* 0x0000000600397308 */ /* 0x000f220000000800 */
[----:B------:R-:W-:-:S02]  /*14e40*/  FMNMX3.FTZ R0, R0, R64, R62, !PT ;  /* 0x0000004000007276 */ /* 0x000fc4000781003e */
[----:B------:R-:W-:Y:S01]  /*14e50*/  ISETP.LE.U32.AND P5, PT, R5, UR6, PT ;  /* 0x0000000605007c0c */ /* 0x000fe2000bfa3070 */
[----:B------:R-:W-:Y:S01]  /*14e60*/  MUFU.EX2 R122, R12 ;  /* 0x0000000c007a7308 */ /* 0x000fe20000000800 */
[----:B-1----:R-:W-:Y:S01]  /*14e70*/  F2FP.F16.F32.PACK_AB R5, R123, R126 ;  /* 0x0000007e7b05723e */ /* 0x002fe200000000ff */
[----:B------:R-:W1:Y:S02]  /*14e80*/  SHFL.BFLY PT, R8, R0, 0x2, 0x1f ;  /* 0x0c401f0000087f89 */ /* 0x000e6400000e0000 */
[----:B------:R-:W1:Y:S01]  /*14e90*/  MUFU.EX2 R155, R13 ;  /* 0x0000000d009b7308 */ /* 0x000e620000000800 */
[C---:B------:R-:W-:Y:S01]  /*14ea0*/  PRMT R242, R5.reuse, 0x7610, R242 ;  /* 0x0000761005f27816 */ /* 0x040fe200000000f2 */
[----:B------:R-:W-:Y:S01]  /*14eb0*/  STL [R1+0x3c4], R247 ;  /* 0x0003c4f701007387 */ /* 0x000fe20000100800 */
[----:B------:R-:W-:Y:S02]  /*14ec0*/  PRMT R235, R5, 0x7632, R235 ;  /* 0x0000763205eb7816 */ /* 0x000fe400000000eb */
[----:B------:R-:W-:Y:S01]  /*14ed0*/  PRMT R5, R2, 0x7771, RZ ;  /* 0x0000777102057816 */ /* 0x000fe200000000ff */
[----:B------:R-:W-:Y:S01]  /*14ee0*/  @!P2 HADD2 R43, -R242.H0_H0, -RZ.H0_H0 ;  /* 0xa00000fff22ba230 */ /* 0x000fe20000000900 */
[----:B------:R-:W-:Y:S01]  /*14ef0*/  PRMT R23, R242, 0x5410, R235 ;  /* 0x00005410f2177816 */ /* 0x000fe200000000eb */
[----:B------:R-:W-:Y:S01]  /*14f00*/  @!P5 HADD2 R44, -R235.H0_H0, -RZ.H0_H0 ;  /* 0xa00000ffeb2cd230 */ /* 0x000fe20000000900 */
[----:B---3--:R-:W-:-:S02]  /*14f10*/  PRMT R7, R2, 0x7772, RZ ;  /* 0x0000777202077816 */ /* 0x008fc400000000ff */
[----:B------:R-:W-:Y:S02]  /*14f20*/  @!P2 PRMT R242, R43, 0x5410, RZ ;  /* 0x000054102bf2a816 */ /* 0x000fe400000000ff */
[----:B------:R-:W-:Y:S02]  /*14f30*/  ISETP.GT.U32.AND P2, PT, R5, UR6, PT ;  /* 0x0000000605007c0c */ /* 0x000fe4000bf44070 */
[----:B----4-:R-:W-:Y:S01]  /*14f40*/  F2FP.F16.F32.PACK_AB R5, R57, R10 ;  /* 0x0000000a3905723e */ /* 0x010fe200000000ff */
[----:B------:R-:W-:Y:S01]  /*14f50*/  STL [R1+0x3c8], R242 ;  /* 0x0003c8f201007387 */ /* 0x000fe20000100800 */
[----:B------:R-:W-:Y:S02]  /*14f60*/  @!P5 PRMT R235, R44, 0x5410, RZ ;  /* 0x000054102cebd816 */ /* 0x000fe400000000ff */
[C---:B------:R-:W-:Y:S02]  /*14f70*/  PRMT R234, R5.reuse, 0x7610, R234 ;  /* 0x0000761005ea7816 */ /* 0x040fe400000000ea */
[----:B------:R-:W-:Y:S01]  /*14f80*/  PRMT R231, R5, 0x7632, R231 ;  /* 0x0000763205e77816 */ /* 0x000fe200000000e7 */
[----:B------:R-:W-:Y:S01]  /*14f90*/  STL [R1+0x3cc], R235 ;  /* 0x0003cceb01007387 */ /* 0x000fe20000100800 */
[----:B-1----:R-:W-:Y:S01]  /*14fa0*/  FMNMX.FTZ R0, R0, R8, !PT ;  /* 0x0000000800007209 */ /* 0x002fe20007810000 */
[----:B------:R-:W-:Y:S01]  /*14fb0*/  @!P0 HADD2 R47, -R234.H0_H0, -RZ.H0_H0 ;  /* 0xa00000ffea2f8230 */ /* 0x000fe20000000900 */
[----:B------:R-:W-:Y:S01]  /*14fc0*/  PRMT R5, R2, 0x7773, RZ ;  /* 0x0000777302057816 */ /* 0x000fe200000000ff */
[----:B------:R-:W-:Y:S01]  /*14fd0*/  @P2 HADD2 R50, -R231.H0_H0, -RZ.H0_H0 ;  /* 0xa00000ffe7322230 */ /* 0x000fe20000000900 */
[----:B------:R-:W-:Y:S01]  /*14fe0*/  PRMT R212, R234, 0x5410, R231 ;  /* 0x00005410ead47816 */ /* 0x000fe200000000e7 */
[----:B------:R-:W1:Y:S01]  /*14ff0*/  SHFL.BFLY PT, R6, R0, 0x1, 0x1f ;  /* 0x0c201f0000067f89 */ /* 0x000e6200000e0000 */
[----:B------:R-:W-:-:S02]  /*15000*/  @!P0 PRMT R234, R47, 0x5410, RZ ;  /* 0x000054102fea8816 */ /* 0x000fc400000000ff */
[----:B------:R-:W-:Y:S01]  /*15010*/  ISETP.GT.U32.AND P5, PT, R7, UR6, PT ;  /* 0x0000000607007c0c */ /* 0x000fe2000bfa4070 */
[----:B------:R-:W-:Y:S01]  /*15020*/  FADD.FTZ R7, R38, -R16 ;  /* 0x8000001026077221 */ /* 0x000fe20000010000 */
[----:B------:R-:W-:Y:S02]  /*15030*/  ISETP.GT.U32.AND P0, PT, R5, UR6, PT ;  /* 0x0000000605007c0c */ /* 0x000fe4000bf04070 */
[----:B------:R-:W-:Y:S01]  /*15040*/  @P2 PRMT R231, R50, 0x5410, RZ ;  /* 0x0000541032e72816 */ /* 0x000fe200000000ff */
[----:B------:R-:W-:Y:S01]  /*15050*/  FMUL.FTZ R7, R7, UR34 ;  /* 0x0000002207077c20 */ /* 0x000fe20008410000 */
[----:B------:R-:W-:Y:S02]  /*15060*/  F2FP.F16.F32.PACK_AB R5, R155, R122 ;  /* 0x0000007a9b05723e */ /* 0x000fe400000000ff */
[----:B-1----:R-:W-:Y:S01]  /*15070*/  FMNMX.FTZ R170, R0, R6, !PT ;  /* 0x0000000600aa7209 */ /* 0x002fe20007810000 */
[----:B------:R-:W-:Y:S01]  /*15080*/  IMAD.MOV.U32 R0, RZ, RZ, R80 ;  /* 0x000000ffff007224 */ /* 0x000fe200078e0050 */
[C---:B------:R-:W-:Y:S01]  /*15090*/  PRMT R230, R5.reuse, 0x7610, R230 ;  /* 0x0000761005e67816 */ /* 0x040fe200000000e6 */
[----:B------:R1:W-:Y:S01]  /*150a0*/  MUFU.EX2 R51, R7 ;  /* 0x0000000700337308 */ /* 0x0003e20000000800 */
[C---:B------:R-:W-:Y:S01]  /*150b0*/  FSETP.NEU.FTZ.AND P2, PT, R170.reuse, -INF , PT ;  /* 0xff800000aa00780b */ /* 0x040fe20003f5d000 */
[----:B------:R-:W-:Y:S01]  /*150c0*/  FMUL.FTZ R6, R170, UR34 ;  /* 0x00000022aa067c20 */ /* 0x000fe20008410000 */
[----:B------:R-:W-:Y:S01]  /*150d0*/  PRMT R227, R5, 0x7632, R227 ;  /* 0x0000763205e37816 */ /* 0x000fe200000000e3 */
[----:B------:R-:W-:Y:S01]  /*150e0*/  @P5 HADD2 R38, -R230.H0_H0, -RZ.H0_H0 ;  /* 0xa00000ffe6265230 */ /* 0x000fe20000000900 */
[----:B------:R-:W-:Y:S01]  /*150f0*/  LOP3.LUT R5, R0, 0xff, RZ, 0xc0, !PT ;  /* 0x000000ff00057812 */ /* 0x000fe200078ec0ff */
[----:B------:R-:W-:Y:S01]  /*15100*/  IMAD.MOV.U32 R47, RZ, RZ, R46 ;  /* 0x000000ffff2f7224 */ /* 0x000fe200078e002e */
[----:B------:R-:W-:Y:S01]  /*15110*/  FSEL R0, R6, RZ, P2 ;  /* 0x000000ff06007208 */ /* 0x000fe20001000000 */
[----:B------:R-:W-:Y:S01]  /*15120*/  @P0 HADD2 R54, -R227.H0_H0, -RZ.H0_H0 ;  /* 0xa00000ffe3360230 */ /* 0x000fe20000000900 */
[----:B------:R-:W-:Y:S01]  /*15130*/  PRMT R220, R230, 0x5410, R227 ;  /* 0x00005410e6dc7816 */ /* 0x000fe200000000e3 */
[----:B------:R-:W-:Y:S01]  /*15140*/  STL [R1+0x3bc], R234 ;  /* 0x0003bcea01007387 */ /* 0x000fe20000100800 */
[----:B------:R-:W-:Y:S01]  /*15150*/  @P5 PRMT R230, R38, 0x5410, RZ ;  /* 0x0000541026e65816 */ /* 0x000fe200000000ff */
        /* <DEDUP_REMOVED lines=32> */
[----:B------:R-:W-:Y:S01]  /*15360*/  LOP3.LUT R0, R100, 0xff, RZ, 0xc0, !PT ;  /* 0x000000ff64007812 */ /* 0x000fe200078ec0ff */
[----:B------:R-:W-:Y:S01]  /*15370*/  STL [R1+0x3d0], R231 ;  /* 0x0003d0e701007387 */ /* 0x000fe20000100800 */
[----:B------:R-:W-:-:S02]  /*15380*/  @P0 PRMT R227, R54, 0x5410, RZ ;  /* 0x0000541036e30816 */ /* 0x000fc400000000ff */
[----:B------:R-:W-:Y:S01]  /*15390*/  ISETP.LE.U32.AND P5, PT, R5, UR6, PT ;  /* 0x0000000605007c0c */ /* 0x000fe2000bfa3070 */
[--C-:B------:R-:W-:Y:S01]  /*153a0*/  FFMA.FTZ R5, R223, UR34, -R4.reuse ;  /* 0x00000022df057c23 */ /* 0x100fe20008010804 */
[----:B------:R-:W-:Y:S01]  /*153b0*/  ISETP.LE.U32.AND P0, PT, R0, UR6, PT ;  /* 0x0000000600007c0c */ /* 0x000fe2000bf03070 */
[----:B------:R-:W-:Y:S01]  /*153c0*/  FFMA.FTZ R0, R217, UR34, -R4 ;  /* 0x00000022d9007c23 */ /* 0x000fe20008010804 */
[----:B------:R-:W-:Y:S01]  /*153d0*/  STL [R1+0x3d4], R230 ;  /* 0x0003d4e601007387 */ /* 0x000fe20000100800 */
[----:B------:R3:W-:Y:S04]  /*153e0*/  MUFU.EX2 R46, R5 ;  /* 0x00000005002e7308 */ /* 0x0007e80000000800 */
[----:B------:R-:W4:Y:S01]  /*153f0*/  MUFU.EX2 R50, R0 ;  /* 0x0000000000327308 */ /* 0x000f220000000800 */
[----:B------:R-:W-:Y:S01]  /*15400*/  FADD.FTZ R9, R24, R11 ;  /* 0x0000000b18097221 */ /* 0x000fe20000010000 */
[----:B------:R-:W-:-:S02]  /*15410*/  IMAD.MOV.U32 R217, RZ, RZ, R252 ;  /* 0x000000ffffd97224 */ /* 0x000fc400078e00fc */
[----:B------:R-:W-:Y:S02]  /*15420*/  IMAD.MOV.U32 R12, RZ, RZ, R33 ;  /* 0x000000ffff0c7224 */ /* 0x000fe400078e0021 */
[----:B------:R-:W-:Y:S01]  /*15430*/  FFMA.FTZ R33, R174, UR34, -R4 ;  /* 0x00000022ae217c23 */ /* 0x000fe20008010804 */
[----:B------:R-:W-:Y:S02]  /*15440*/  IMAD.MOV.U32 R11, RZ, RZ, R84 ;  /* 0x000000ffff0b7224 */ /* 0x000fe400078e0054 */
[--C-:B-1----:R-:W-:Y:S01]  /*15450*/  FFMA.FTZ R7, R209, UR34, -R4.reuse ;  /* 0x00000022d1077c23 */ /* 0x102fe20008010804 */
[----:B------:R-:W-:Y:S02]  /*15460*/  IMAD.MOV.U32 R90, RZ, RZ, R45 ;  /* 0x000000ffff5a7224 */ /* 0x000fe400078e002d */
[--C-:B------:R-:W-:Y:S01]  /*15470*/  FFMA.FTZ R8, R207, UR34, -R4.reuse ;  /* 0x00000022cf087c23 */ /* 0x100fe20008010804 */
[----:B------:R-:W-:Y:S02]  /*15480*/  IMAD.MOV.U32 R240, RZ, RZ, R23 ;  /* 0x000000fffff07224 */ /* 0x000fe400078e0017 */
[----:B------:R-:W-:Y:S01]  /*15490*/  FFMA.FTZ R16, R202, UR34, -R4 ;  /* 0x00000022ca107c23 */ /* 0x000fe20008010804 */
[----:B------:R-:W-:-:S02]  /*154a0*/  IMAD.MOV.U32 R84, RZ, RZ, R35 ;  /* 0x000000ffff547224 */ /* 0x000fc400078e0023 */
[--C-:B------:R-:W-:Y:S01]  /*154b0*/  FFMA.FTZ R23, R199, UR34, -R4.reuse ;  /* 0x00000022c7177c23 */ /* 0x100fe20008010804 */
[----:B------:R-:W-:Y:S02]  /*154c0*/  IMAD.MOV.U32 R13, RZ, RZ, R29 ;  /* 0x000000ffff0d7224 */ /* 0x000fe400078e001d */
[--C-:B------:R-:W-:Y:S01]  /*154d0*/  FFMA.FTZ R24, R190, UR34, -R4.reuse ;  /* 0x00000022be187c23 */ /* 0x100fe20008010804 */
[----:B------:R-:W-:Y:S02]  /*154e0*/  IMAD.MOV.U32 R252, RZ, RZ, R25 ;  /* 0x000000fffffc7224 */ /* 0x000fe400078e0019 */
[----:B------:R-:W-:Y:S01]  /*154f0*/  FFMA.FTZ R25, R191, UR34, -R4 ;  /* 0x00000022bf197c23 */ /* 0x000fe20008010804 */
[----:B---3--:R-:W-:Y:S02]  /*15500*/  IMAD.MOV.U32 R5, RZ, RZ, R22 ;  /* 0x000000ffff057224 */ /* 0x008fe400078e0016 */
[----:B------:R-:W-:Y:S01]  /*15510*/  FFMA.FTZ R22, R196, UR34, -R4 ;  /* 0x00000022c4167c23 */ /* 0x000fe20008010804 */
[----:B------:R-:W-:-:S02]  /*15520*/  IMAD.MOV.U32 R174, RZ, RZ, R40 ;  /* 0x000000ffffae7224 */ /* 0x000fc400078e0028 */
        /* <DEDUP_REMOVED lines=8> */
[----:B----4-:R-:W-:-:S04]  /*155b0*/  F2FP.F16.F32.PACK_AB R0, R50, R46 ;  /* 0x0000002e3200723e */ /* 0x010fc800000000ff */
[C---:B------:R-:W-:Y:S02]  /*155c0*/  PRMT R209, R0.reuse, 0x7610, R209 ;  /* 0x0000761000d17816 */ /* 0x040fe400000000d1 */
[----:B------:R-:W-:-:S03]  /*155d0*/  PRMT R207, R0, 0x7632, R207 ;  /* 0x0000763200cf7816 */ /* 0x000fc600000000cf */
[----:B------:R-:W-:Y:S01]  /*155e0*/  @!P0 HADD2 R58, -R209.H0_H0, -RZ.H0_H0 ;  /* 0xa00000ffd13a8230 */ /* 0x000fe20000000900 */
[----:B------:R-:W-:Y:S01]  /*155f0*/  SHF.R.U32.HI R0, RZ, 0x18, R100 ;  /* 0x00000018ff007819 */ /* 0x000fe20000011664 */
[----:B------:R-:W-:Y:S01]  /*15600*/  @!P3 HADD2 R62, -R207.H0_H0, -RZ.H0_H0 ;  /* 0xa00000ffcf3eb230 */ /* 0x000fe20000000900 */
[----:B------:R-:W-:Y:S01]  /*15610*/  UIADD3 UR8, UPT, UPT, UR33, -0x2, URZ ;  /* 0xfffffffe21087890 */ /* 0x000fe2000fffe0ff */
[----:B--2---:R-:W-:Y:S02]  /*15620*/  FFMA.FTZ R6, R17, R51, R146 ;  /* 0x0000003311067223 */ /* 0x004fe40000010092 */
[----:B------:R-:W2:Y:S01]  /*15630*/  LDL.LU R146, [R1+0x4b8] ;  /* 0x0004b80001927983 */ /* 0x000ea20000300800 */
[----:B------:R-:W-:Y:S01]  /*15640*/  FFMA.FTZ R17, R205, UR34, -R4 ;  /* 0x00000022cd117c23 */ /* 0x000fe20008010804 */
[----:B------:R-:W-:Y:S02]  /*15650*/  FADD.FTZ R6, R147, R6 ;  /* 0x0000000693067221 */ /* 0x000fe40000010000 */
[----:B------:R1:W-:Y:S04]  /*15660*/  STL [R1+0x3e8], R227 ;  /* 0x0003e8e301007387 */ /* 0x0003e80000100800 */
[----:B------:R-:W3:Y:S01]  /*15670*/  LDL.LU R147, [R1+0x4b4] ;  /* 0x0004b40001937983 */ /* 0x000ee20000300800 */
[----:B-1----:R-:W-:-:S02]  /*15680*/  IMAD.MOV.U32 R227, RZ, RZ, R42 ;  /* 0x000000ffffe37224 */ /* 0x002fc400078e002a */
[----:B------:R-:W-:Y:S01]  /*15690*/  FFMA.FTZ R42, R95, UR34, -R4 ;  /* 0x000000225f2a7c23 */ /* 0x000fe20008010804 */
[----:B------:R-:W-:Y:S01]  /*156a0*/  FADD.FTZ R4, R142, R9 ;  /* 0x000000098e047221 */ /* 0x000fe20000010000 */
[----:B------:R-:W-:Y:S01]  /*156b0*/  IMAD.MOV.U32 R9, RZ, RZ, R217 ;  /* 0x000000ffff097224 */ /* 0x000fe200078e00d9 */
[----:B------:R-:W4:Y:S01]  /*156c0*/  LDL.LU R142, [R1+0x4b0] ;  /* 0x0004b000018e7983 */ /* 0x000f220000300800 */
[----:B------:R1:W-:Y:S02]  /*156d0*/  MUFU.EX2 R217, R15 ;  /* 0x0000000f00d97308 */ /* 0x0003e40000000800 */
[----:B-1----:R-:W-:Y:S02]  /*156e0*/  IMAD.MOV.U32 R15, RZ, RZ, R233 ;  /* 0x000000ffff0f7224 */ /* 0x002fe400078e00e9 */
[----:B------:R1:W1:Y:S01]  /*156f0*/  MUFU.EX2 R233, R14 ;  /* 0x0000000e00e97308 */ /* 0x0002620000000800 */
[----:B------:R-:W-:Y:S01]  /*15700*/  FADD.FTZ R4, R28, R4 ;  /* 0x000000041c047221 */ /* 0x000fe20000010000 */
[----:B------:R-:W-:Y:S01]  /*15710*/  FADD.FTZ R6, R143, R6 ;  /* 0x000000068f067221 */ /* 0x000fe20000010000 */
[----:B-1----:R-:W-:-:S02]  /*15720*/  PRMT R14, R209, 0x5410, R207 ;  /* 0x00005410d10e7816 */ /* 0x002fc400000000cf */
[----:B------:R-:W-:Y:S02]  /*15730*/  @!P0 PRMT R209, R58, 0x5410, RZ ;  /* 0x000054103ad18816 */ /* 0x000fe400000000ff */
[----:B------:R-:W-:Y:S02]  /*15740*/  ISETP.LE.U32.AND P0, PT, R0, UR6, PT ;  /* 0x0000000600007c0c */ /* 0x000fe4000bf03070 */
[----:B------:R-:W-:Y:S01]  /*15750*/  F2FP.F16.F32.PACK_AB R0, R233, R217 ;  /* 0x000000d9e900723e */ /* 0x000fe200000000ff */
[----:B------:R1:W-:Y:S01]  /*15760*/  STL [R1+0x3ac], R209 ;  /* 0x0003acd101007387 */ /* 0x0003e20000100800 */
[----:B------:R-:W-:Y:S02]  /*15770*/  @!P3 PRMT R207, R62, 0x5410, RZ ;  /* 0x000054103ecfb816 */ /* 0x000fe400000000ff */
[C---:B------:R-:W-:Y:S02]  /*15780*/  PRMT R205, R0.reuse, 0x7610, R205 ;  /* 0x0000761000cd7816 */ /* 0x040fe400000000cd */
[----:B------:R-:W-:Y:S01]  /*15790*/  PRMT R204, R0, 0x7632, R204 ;  /* 0x0000763200cc7816 */ /* 0x000fe200000000cc */
[----:B------:R1:W-:Y:S01]  /*157a0*/  STL [R1+0x1f8], R14 ;  /* 0x0001f80e01007387 */ /* 0x0003e20000100800 */
[----:B------:R-:W-:-:S03]  /*157b0*/  FADD.FTZ R0, R138, R4 ;  /* 0x000000048a007221 */ /* 0x000fc60000010000 */
[----:B------:R-:W4:Y:S04]  /*157c0*/  LDL.LU R143, [R1+0x4ac] ;  /* 0x0004ac00018f7983 */ /* 0x000f280000300800 */
[----:B------:R-:W-:Y:S01]  /*157d0*/  STL [R1+0x3a8], R207 ;  /* 0x0003a8cf01007387 */ /* 0x000fe20000100800 */
[----:B------:R1:W-:Y:S03]  /*157e0*/  MUFU.EX2 R28, R7 ;  /* 0x00000007001c7308 */ /* 0x0003e60000000800 */
[----:B------:R-:W4:Y:S01]  /*157f0*/  LDL.LU R138, [R1+0x4a8] ;  /* 0x0004a800018a7983 */ /* 0x000f220000300800 */
[----:B------:R-:W-:Y:S01]  /*15800*/  IMAD.MOV.U32 R58, RZ, RZ, R240 ;  /* 0x000000ffff3a7224 */ /* 0x000fe200078e00f0 */
[----:B------:R1:W-:Y:S02]  /*15810*/  MUFU.EX2 R62, R18 ;  /* 0x00000012003e7308 */ /* 0x0003e40000000800 */
[----:B-1----:R-:W-:Y:S01]  /*15820*/  IMAD.MOV.U32 R209, RZ, RZ, R47 ;  /* 0x000000ffffd17224 */ /* 0x002fe200078e002f */
[----:B------:R-:W-:Y:S01]  /*15830*/  PRMT R14, R205, 0x5410, R204 ;  /* 0x00005410cd0e7816 */ /* 0x000fe200000000cc */
[----:B------:R-:W1:Y:S04]  /*15840*/  MUFU.EX2 R47, R8 ;  /* 0x00000008002f7308 */ /* 0x000e680000000800 */
[----:B------:R1:W-:Y:S01]  /*15850*/  STL [R1+0x1e4], R14 ;  /* 0x0001e40e01007387 */ /* 0x0003e20000100800 */
[----:B------:R-:W1:Y:S01]  /*15860*/  MUFU.EX2 R240, R19 ;  /* 0x0000001300f07308 */ /* 0x000e620000000800 */
[----:B------:R-:W-:Y:S01]  /*15870*/  @!P1 HADD2 R61, -R205.H0_H0, -RZ.H0_H0 ;  /* 0xa00000ffcd3d9230 */ /* 0x000fe20000000900 */
[----:B------:R-:W1:Y:S01]  /*15880*/  S2R R7, SR_TID.X ;  /* 0x0000000000077919 */ /* 0x000e620000002100 */
[----:B------:R-:W-:-:S03]  /*15890*/  @!P0 HADD2 R59, -R204.H0_H0, -RZ.H0_H0 ;  /* 0xa00000ffcc3b8230 */ /* 0x000fc60000000900 */
[----:B------:R-:W-:Y:S01]  /*158a0*/  @!P1 PRMT R205, R61, 0x5410, RZ ;  /* 0x000054103dcd9816 */ /* 0x000fe200000000ff */
[----:B------:R-:W1:Y:S01]  /*158b0*/  S2R R18, SR_CTAID.X ;  /* 0x0000000000127919 */ /* 0x000e620000002500 */
[----:B------:R-:W-:Y:S01]  /*158c0*/  @!P0 PRMT R204, R59, 0x5410, RZ ;  /* 0x000054103bcc8816 */ /* 0x000fe200000000ff */
[----:B-1----:R-:W-:Y:S02]  /*158d0*/  IMAD.MOV.U32 R14, RZ, RZ, R5 ;  /* 0x000000ffff0e7224 */ /* 0x002fe400078e0005 */
[----:B------:R-:W-:Y:S01]  /*158e0*/  FADD.FTZ R5, R180, R0 ;  /* 0x00000000b4057221 */ /* 0x000fe20000010000 */
[----:B------:R-:W-:-:S04]  /*158f0*/  PRMT R0, R80, 0x7771, RZ ;  /* 0x0000777150007816 */ /* 0x000fc800000000ff */
[----:B------:R-:W-:Y:S02]  /*15900*/  ISETP.GT.U32.AND P3, PT, R0, UR6, PT ;  /* 0x0000000600007c0c */ /* 0x000fe4000bf64070 */
[----:B------:R-:W-:-:S04]  /*15910*/  PRMT R0, R80, 0x7772, RZ ;  /* 0x0000777250007816 */ /* 0x000fc800000000ff */
[----:B------:R-:W-:Y:S02]  /*15920*/  ISETP.GT.U32.AND P1, PT, R0, UR6, PT ;  /* 0x0000000600007c0c */ /* 0x000fe4000bf24070 */
[----:B------:R-:W-:Y:S02]  /*15930*/  PRMT R0, R80, 0x7773, RZ ;  /* 0x0000777350007816 */ /* 0x000fe400000000ff */
[----:B------:R-:W-:Y:S02]  /*15940*/  F2FP.F16.F32.PACK_AB R4, R47, R28 ;  /* 0x0000001c2f04723e */ /* 0x000fe400000000ff */
[----:B------:R-:W-:Y:S02]  /*15950*/  ISETP.GT.U32.AND P0, PT, R0, UR6, PT ;  /* 0x0000000600007c0c */ /* 0x000fe4000bf04070 */
[----:B------:R-:W-:Y:S02]  /*15960*/  F2FP.F16.F32.PACK_AB R0, R240, R62 ;  /* 0x0000003ef000723e */ /* 0x000fe400000000ff */
[----:B------:R-:W-:-:S02]  /*15970*/  PRMT R199, R4, 0x7610, R199 ;  /* 0x0000761004c77816 */ /* 0x000fc400000000c7 */
[----:B------:R-:W-:Y:S02]  /*15980*/  PRMT R198, R4, 0x7632, R198 ;  /* 0x0000763204c67816 */ /* 0x000fe400000000c6 */
[C---:B------:R-:W-:Y:S01]  /*15990*/  PRMT R202, R0.reuse, 0x7610, R202 ;  /* 0x0000761000ca7816 */ /* 0x040fe200000000ca */
[----:B------:R-:W-:Y:S01]  /*159a0*/  @!P5 HADD2 R67, -R199.H0_H0, -RZ.H0_H0 ;  /* 0xa00000ffc743d230 */ /* 0x000fe20000000900 */
[----:B------:R-:W-:Y:S01]  /*159b0*/  PRMT R4, R199, 0x5410, R198 ;  /* 0x00005410c7047816 */ /* 0x000fe200000000c6 */
[----:B------:R-:W-:Y:S01]  /*159c0*/  @P3 HADD2 R64, -R198.H0_H0, -RZ.H0_H0 ;  /* 0xa00000ffc6403230 */ /* 0x000fe20000000900 */
[----:B------:R-:W-:Y:S01]  /*159d0*/  PRMT R201, R0, 0x7632, R201 ;  /* 0x0000763200c97816 */ /* 0x000fe200000000c9 */
[----:B------:R-:W-:Y:S01]  /*159e0*/  @P1 HADD2 R66, -R202.H0_H0, -RZ.H0_H0 ;  /* 0xa00000ffca421230 */ /* 0x000fe20000000900 */
[----:B------:R-:W-:Y:S01]  /*159f0*/  STL [R1+0x3b0], R205 ;  /* 0x0003b0cd01007387 */ /* 0x000fe20000100800 */
[----:B------:R-:W-:Y:S01]  /*15a00*/  @!P5 PRMT R199, R67, 0x5410, RZ ;  /* 0x0000541043c7d816 */ /* 0x000fe200000000ff */
[----:B------:R-:W-:-:S02]  /*15a10*/  FADD.FTZ R0, R181, R5 ;  /* 0x00000005b5007221 */ /* 0x000fc40000010000 */
[----:B------:R-:W-:Y:S01]  /*15a20*/  STL [R1+0x3b4], R204 ;  /* 0x0003b4cc01007387 */ /* 0x000fe20000100800 */
[----:B------:R-:W-:-:S03]  /*15a30*/  @P3 PRMT R198, R64, 0x5410, RZ ;  /* 0x0000541040c63816 */ /* 0x000fc600000000ff */
[----:B------:R1:W-:Y:S01]  /*15a40*/  STL [R1+0x1d0], R4 ;  /* 0x0001d00401007387 */ /* 0x0003e20000100800 */
[----:B------:R-:W-:-:S03]  /*15a50*/  FADD.FTZ R0, R21, R0 ;  /* 0x0000000015007221 */ /* 0x000fc60000010000 */
[----:B------:R-:W-:Y:S04]  /*15a60*/  STL [R1+0x398], R199 ;  /* 0x000398c701007387 */ /* 0x000fe80000100800 */
[----:B------:R-:W-:Y:S01]  /*15a70*/  STL [R1+0x39c], R198 ;  /* 0x00039cc601007387 */ /* 0x000fe20000100800 */
[----:B------:R-:W-:Y:S02]  /*15a80*/  SHF.R.U32.HI R7, RZ, 0x5, R7 ;  /* 0x00000005ff077819 */ /* 0x000fe40000011607 */
[----:B-1----:R-:W-:Y:S02]  /*15a90*/  PRMT R4, R202, 0x5410, R201 ;  /* 0x00005410ca047816 */ /* 0x002fe400000000c9 */
[----:B------:R-:W-:-:S05]  /*15aa0*/  @P1 PRMT R202, R66, 0x5410, RZ ;  /* 0x0000541042ca1816 */ /* 0x000fca00000000ff */
[----:B------:R-:W-:Y:S04]  /*15ab0*/  STL [R1+0x394], R202 ;  /* 0x000394ca01007387 */ /* 0x000fe80000100800 */
[----:B------:R1:W-:Y:S01]  /*15ac0*/  STL [R1+0x1cc], R4 ;  /* 0x0001cc0401007387 */ /* 0x0003e20000100800 */
[----:B------:R-:W-:Y:S02]  /*15ad0*/  IMAD R18, R18, 0x8, R7 ;  /* 0x0000000812127824 */ /* 0x000fe400078e0207 */
[----:B------:R-:W-:Y:S02]  /*15ae0*/  IMAD.MOV.U32 R61, RZ, RZ, R209 ;  /* 0x000000ffff3d7224 */ /* 0x000fe400078e00d1 */
[----:B------:R-:W-:-:S04]  /*15af0*/  IMAD.WIDE.U32 R18, R18, -0x326172a9, RZ ;  /* 0xcd9e8d5712127825 */ /* 0x000fc800078e00ff */
[----:B------:R-:W-:Y:S02]  /*15b00*/  IMAD.MOV.U32 R207, RZ, RZ, R14 ;  /* 0x000000ffffcf7224 */ /* 0x000fe400078e000e */
[----:B------:R-:W-:Y:S02]  /*15b10*/  IMAD.MOV.U32 R209, RZ, RZ, R15 ;  /* 0x000000ffffd17224 */ /* 0x000fe400078e000f */
[----:B-1----:R-:W-:Y:S01]  /*15b20*/  FADD.FTZ R4, R20, R0 ;  /* 0x0000000014047221 */ /* 0x002fe20000010000 */
[----:B------:R-:W-:-:S05]  /*15b30*/  IMAD.U32 R0, RZ, RZ, UR27 ;  /* 0x0000001bff007e24 */ /* 0x000fca000f8e00ff */
[----:B------:R-:W-:Y:S01]  /*15b40*/  LOP3.LUT R0, R0, UR8, R163, 0x96, !PT ;  /* 0x0000000800007c12 */ /* 0x000fe2000f8e96a3 */
[----:B------:R-:W-:-:S04]  /*15b50*/  FADD.FTZ R15, R139, R6 ;  /* 0x000000068b0f7221 */ /* 0x000fc80000010000 */
[----:B------:R-:W-:-:S04]  /*15b60*/  IMAD.WIDE.U32 R20, R0, -0x326172a9, RZ ;  /* 0xcd9e8d5700147825 */ /* 0x000fc800078e00ff */
[----:B------:R-:W-:Y:S01]  /*15b70*/  FADD.FTZ R14, R10, R4 ;  /* 0x000000040a0e7221 */ /* 0x000fe20000010000 */
[----:B------:R-:W-:Y:S02]  /*15b80*/  LOP3.LUT R6, R18, UR32, R21, 0x96, !PT ;  /* 0x0000002012067c12 */ /* 0x000fe4000f8e9615 */
[----:B------:R-:W-:Y:S01]  /*15b90*/  LOP3.LUT R4, R20, UR31, R189, 0x96, !PT ;  /* 0x0000001f14047c12 */ /* 0x000fe2000f8e96bd */
[----:B------:R-:W-:Y:S02]  /*15ba0*/  IMAD.MOV.U32 R18, RZ, RZ, R209 ;  /* 0x000000ffff127224 */ /* 0x000fe400078e00d1 */
[----:B------:R-:W-:-:S04]  /*15bb0*/  IMAD.WIDE.U32 R6, R6, -0x2daee0ad, RZ ;  /* 0xd2511f5306067825 */ /* 0x000fc800078e00ff */
[----:B------:R-:W-:-:S04]  /*15bc0*/  IMAD.WIDE.U32 R4, R4, -0x2daee0ad, RZ ;  /* 0xd2511f5304047825 */ /* 0x000fc800078e00ff */
[----:B------:R-:W-:Y:S01]  /*15bd0*/  IMAD.MOV.U32 R209, RZ, RZ, R90 ;  /* 0x000000ffffd17224 */ /* 0x000fe200078e005a */
[----:B------:R-:W-:Y:S01]  /*15be0*/  LOP3.LUT R8, R6, UR28, R5, 0x96, !PT ;  /* 0x0000001c06087c12 */ /* 0x000fe2000f8e9605 */
[----:B------:R-:W-:Y:S01]  /*15bf0*/  IMAD.MOV.U32 R90, RZ, RZ, R12 ;  /* 0x000000ffff5a7224 */ /* 0x000fe200078e000c */
[----:B------:R-:W-:Y:S01]  /*15c00*/  LOP3.LUT R12, R158, UR30, R7, 0x96, !PT ;  /* 0x0000001e9e0c7c12 */ /* 0x000fe2000f8e9607 */
[----:B------:R-:W-:Y:S02]  /*15c10*/  IMAD.MOV.U32 R180, RZ, RZ, R174 ;  /* 0x000000ffffb47224 */ /* 0x000fe400078e00ae */
[----:B------:R-:W-:Y:S02]  /*15c20*/  IMAD.MOV.U32 R174, RZ, RZ, R182 ;  /* 0x000000ffffae7224 */ /* 0x000fe400078e00b6 */
[----:B------:R-:W-:Y:S02]  /*15c30*/  IMAD.MOV.U32 R19, RZ, RZ, R9 ;  /* 0x000000ffff137224 */ /* 0x000fe400078e0009 */
[----:B------:R-:W-:-:S02]  /*15c40*/  IMAD.MOV.U32 R182, RZ, RZ, R13 ;  /* 0x000000ffffb67224 */ /* 0x000fc400078e000d */
        /* <DEDUP_REMOVED lines=15> */
[----:B------:R-:W-:Y:S01]  /*15d40*/  LOP3.LUT R0, R81, 0xffff, RZ, 0xc0, !PT ;  /* 0x0000ffff51007812 */ /* 0x000fe200078ec0ff */
[----:B------:R-:W-:-:S03]  /*15d50*/  @P0 HADD2 R65, -R201.H0_H0, -RZ.H0_H0 ;  /* 0xa00000ffc9410230 */ /* 0x000fc60000000900 */
[----:B------:R-:W-:-:S04]  /*15d60*/  SHF.R.U32.HI R0, RZ, 0x8, R0 ;  /* 0x00000008ff007819 */ /* 0x000fc80000011600 */
[----:B------:R-:W-:Y:S02]  /*15d70*/  LOP3.LUT R0, R0, 0xffff, RZ, 0xc0, !PT ;  /* 0x0000ffff00007812 */ /* 0x000fe400078ec0ff */
[----:B------:R-:W-:Y:S02]  /*15d80*/  @P0 PRMT R201, R65, 0x5410, RZ ;  /* 0x0000541041c90816 */ /* 0x000fe400000000ff */
[----:B------:R-:W-:Y:S02]  /*15d90*/  ISETP.LE.U32.AND P0, PT, R0, UR6, PT ;  /* 0x0000000600007c0c */ /* 0x000fe4000bf03070 */
[----:B------:R-:W-:Y:S01]  /*15da0*/  PRMT R0, R81, 0x7632, R0 ;  /* 0x0000763251007816 */ /* 0x000fe20000000000 */
[----:B------:R-:W-:Y:S03]  /*15db0*/  MUFU.EX2 R17, R17 ;  /* 0x0000001100117308 */ /* 0x000fe60000000800 */
[----:B------:R-:W-:Y:S01]  /*15dc0*/  LOP3.LUT R0, R0, 0xff, RZ, 0xc0, !PT ;  /* 0x000000ff00007812 */ /* 0x000fe200078ec0ff */
[----:B------:R-:W1:Y:S03]  /*15dd0*/  MUFU.EX2 R16, R16 ;  /* 0x0000001000107308 */ /* 0x000e660000000800 */
[----:B------:R-:W-:Y:S01]  /*15de0*/  ISETP.LE.U32.AND P5, PT, R0, UR6, PT ;  /* 0x0000000600007c0c */ /* 0x000fe2000bfa3070 */
[----:B------:R-:W-:-:S05]  /*15df0*/  IMAD.MOV.U32 R0, RZ, RZ, R66 ;  /* 0x000000ffff007224 */ /* 0x000fca00078e0042 */
[----:B------:R-:W-:Y:S01]  /*15e00*/  LOP3.LUT R0, R0, 0xff, RZ, 0xc0, !PT ;  /* 0x000000ff00007812 */ /* 0x000fe200078ec0ff */
[----:B------:R-:W-:Y:S02]  /*15e10*/  IMAD.MOV.U32 R181, RZ, RZ, R18 ;  /* 0x000000ffffb57224 */ /* 0x000fe400078e0012 */
[----:B------:R-:W-:Y:S01]  /*15e20*/  IMAD.MOV.U32 R18, RZ, RZ, R58 ;  /* 0x000000ffff127224 */ /* 0x000fe200078e003a */
[----:B------:R-:W-:Y:S01]  /*15e30*/  ISETP.LE.U32.AND P3, PT, R0, UR6, PT ;  /* 0x0000000600007c0c */ /* 0x000fe2000bf63070 */
[----:B------:R-:W-:Y:S01]  /*15e40*/  IMAD.MOV.U32 R64, RZ, RZ, R61 ;  /* 0x000000ffff407224 */ /* 0x000fe200078e003d */
[----:B-1----:R-:W-:Y:S01]  /*15e50*/  F2FP.F16.F32.PACK_AB R0, R16, R17 ;  /* 0x000000111000723e */ /* 0x002fe200000000ff */
[----:B------:R-:W-:Y:S01]  /*15e60*/  IMAD.MOV.U32 R58, RZ, RZ, R84 ;  /* 0x000000ffff3a7224 */ /* 0x000fe200078e0054 */
[----:B------:R-:W-:Y:S02]  /*15e70*/  MUFU.EX2 R61, R27 ;  /* 0x0000001b003d7308 */ /* 0x000fe40000000800 */
[----:B------:R-:W-:-:S02]  /*15e80*/  PRMT R197, R0, 0x7610, R197 ;  /* 0x0000761000c57816 */ /* 0x000fc400000000c5 */
[----:B------:R-:W1:Y:S01]  /*15e90*/  MUFU.EX2 R84, R26 ;  /* 0x0000001a00547308 */ /* 0x000e620000000800 */
[----:B------:R-:W-:Y:S02]  /*15ea0*/  PRMT R196, R0, 0x7632, R196 ;  /* 0x0000763200c47816 */ /* 0x000fe400000000c4 */
[----:B------:R-:W-:Y:S02]  /*15eb0*/  @!P1 HADD2 R73, -R197.H0_H0, -RZ.H0_H0 ;  /* 0xa00000ffc5499230 */ /* 0x000fe40000000900 */
[----:B------:R-:W-:Y:S01]  /*15ec0*/  IMAD.MOV.U32 R198, RZ, RZ, R59 ;  /* 0x000000ffffc67224 */ /* 0x000fe200078e003b */
[----:B------:R-:W-:Y:S01]  /*15ed0*/  SHF.R.U32.HI R0, RZ, 0x18, R81 ;  /* 0x00000018ff007819 */ /* 0x000fe20000011651 */
[----:B------:R-:W-:Y:S01]  /*15ee0*/  IMAD.MOV.U32 R59, RZ, RZ, R227 ;  /* 0x000000ffff3b7224 */ /* 0x000fe200078e00e3 */
[----:B------:R-:W-:Y:S01]  /*15ef0*/  MUFU.EX2 R23, R23 ;  /* 0x0000001700177308 */ /* 0x000fe20000000800 */
[----:B------:R-:W-:-:S03]  /*15f00*/  PRMT R227, R197, 0x5410, R196 ;  /* 0x00005410c5e37816 */ /* 0x000fc600000000c4 */
[----:B------:R-:W2:Y:S01]  /*15f10*/  MUFU.EX2 R22, R22 ;  /* 0x0000001600167308 */ /* 0x000ea20000000800 */
[----:B------:R-:W-:Y:S02]  /*15f20*/  @!P1 PRMT R197, R73, 0x5410, RZ ;  /* 0x0000541049c59816 */ /* 0x000fe400000000ff */
[----:B------:R-:W-:Y:S02]  /*15f30*/  ISETP.LE.U32.AND P1, PT, R0, UR6, PT ;  /* 0x0000000600007c0c */ /* 0x000fe4000bf23070 */
[----:B-1----:R-:W-:Y:S02]  /*15f40*/  F2FP.F16.F32.PACK_AB R0, R84, R61 ;  /* 0x0000003d5400723e */ /* 0x002fe400000000ff */
[----:B------:R-:W-:Y:S01]  /*15f50*/  LOP3.LUT R8, R8, UR15, R5, 0x96, !PT ;  /* 0x0000000f08087c12 */ /* 0x000fe2000f8e9605 */
[----:B------:R-:W-:Y:S01]  /*15f60*/  @!P0 HADD2 R70, -R196.H0_H0, -RZ.H0_H0 ;  /* 0xa00000ffc4468230 */ /* 0x000fe20000000900 */
[----:B------:R1:W-:Y:S01]  /*15f70*/  STL [R1+0x3a0], R201 ;  /* 0x0003a0c901007387 */ /* 0x0003e20000100800 */
[----:B------:R-:W-:-:S02]  /*15f80*/  PRMT R195, R0, 0x7610, R195 ;  /* 0x0000761000c37816 */ /* 0x000fc400000000c3 */
[----:B------:R-:W-:Y:S01]  /*15f90*/  PRMT R194, R0, 0x7632, R194 ;  /* 0x0000763200c27816 */ /* 0x000fe200000000c2 */
[----:B------:R-:W-:Y:S01]  /*15fa0*/  IMAD.MOV.U32 R13, RZ, RZ, R90 ;  /* 0x000000ffff0d7224 */ /* 0x000fe200078e005a */
[----:B------:R-:W-:Y:S01]  /*15fb0*/  PRMT R0, R66, 0x7771, RZ ;  /* 0x0000777142007816 */ /* 0x000fe200000000ff */
[----:B------:R-:W-:Y:S01]  /*15fc0*/  IMAD.MOV.U32 R9, RZ, RZ, R18 ;  /* 0x000000ffff097224 */ /* 0x000fe200078e0012 */
[----:B------:R-:W-:Y:S01]  /*15fd0*/  @!P0 PRMT R196, R70, 0x5410, RZ ;  /* 0x0000541046c48816 */ /* 0x000fe200000000ff */
[----:B------:R-:W-:Y:S01]  /*15fe0*/  IMAD.MOV.U32 R10, RZ, RZ, R59 ;  /* 0x000000ffff0a7224 */ /* 0x000fe200078e003b */
[----:B------:R-:W-:Y:S01]  /*15ff0*/  ISETP.GT.U32.AND P0, PT, R0, UR6, PT ;  /* 0x0000000600007c0c */ /* 0x000fe2000bf04070 */
[----:B------:R-:W-:Y:S01]  /*16000*/  MUFU.EX2 R56, R56 ;  /* 0x0000003800387308 */ /* 0x000fe20000000800 */
[----:B--2---:R-:W-:-:S03]  /*16010*/  F2FP.F16.F32.PACK_AB R0, R22, R23 ;  /* 0x000000171600723e */ /* 0x004fc600000000ff */
[----:B------:R-:W2:Y:S01]  /*16020*/  MUFU.EX2 R41, R41 ;  /* 0x0000002900297308 */ /* 0x000ea20000000800 */
[----:B------:R-:W-:-:S03]  /*16030*/  PRMT R192, R0, 0x7610, R192 ;  /* 0x0000761000c07816 */ /* 0x000fc600000000c0 */
[----:B------:R-:W-:Y:S01]  /*16040*/  MUFU.EX2 R7, R25 ;  /* 0x0000001900077308 */ /* 0x000fe20000000800 */
[----:B-1----:R-:W-:-:S03]  /*16050*/  IMAD.MOV.U32 R201, RZ, RZ, R64 ;  /* 0x000000ffffc97224 */ /* 0x002fc600078e0040 */
[----:B------:R-:W1:Y:S01]  /*16060*/  MUFU.EX2 R11, R24 ;  /* 0x00000018000b7308 */ /* 0x000e620000000800 */
[----:B------:R-:W-:Y:S01]  /*16070*/  IMAD.WIDE.U32 R64, R8, -0x2daee0ad, RZ ;  /* 0xd2511f5308407825 */ /* 0x000fe200078e00ff */
[----:B------:R-:W-:-:S03]  /*16080*/  PRMT R193, R0, 0x7632, R193 ;  /* 0x0000763200c17816 */ /* 0x000fc600000000c1 */
[----:B------:R-:W-:Y:S01]  /*16090*/  IMAD.MOV.U32 R12, RZ, RZ, R58 ;  /* 0x000000ffff0c7224 */ /* 0x000fe200078e003a */
[----:B------:R-:W-:Y:S01]  /*160a0*/  LOP3.LUT R90, R6, UR7, R65, 0x96, !PT ;  /* 0x00000007065a7c12 */ /* 0x000fe2000f8e9641 */
[----:B------:R-:W-:Y:S01]  /*160b0*/  FADD.FTZ R5, R166, R15 ;  /* 0x0000000fa6057221 */ /* 0x000fe20000010000 */
[----:B------:R-:W4:Y:S02]  /*160c0*/  LDL.LU R139, [R1+0x4a4] ;  /* 0x0004a400018b7983 */ /* 0x000f240000300800 */
[----:B------:R-:W-:Y:S01]  /*160d0*/  LOP3.LUT R0, R90, 0xffff, RZ, 0xc0, !PT ;  /* 0x0000ffff5a007812 */ /* 0x000fe200078ec0ff */
[----:B------:R-:W-:Y:S02]  /*160e0*/  @!P1 HADD2 R76, -R194.H0_H0, -RZ.H0_H0 ;  /* 0xa00000ffc24c9230 */ /* 0x000fe40000000900 */
[----:B------:R-:W-:Y:S02]  /*160f0*/  IMAD.MOV.U32 R18, RZ, RZ, R249 ;  /* 0x000000ffff127224 */ /* 0x000fe400078e00f9 */
[----:B------:R-:W-:Y:S01]  /*16100*/  @!P3 HADD2 R79, -R192.H0_H0, -RZ.H0_H0 ;  /* 0xa00000ffc04fb230 */ /* 0x000fe20000000900 */
[----:B------:R-:W-:Y:S01]  /*16110*/  SHF.R.U32.HI R0, RZ, 0x8, R0 ;  /* 0x00000008ff007819 */ /* 0x000fe20000011600 */
[----:B------:R-:W-:Y:S01]  /*16120*/  IMAD.MOV.U32 R59, RZ, RZ, R246 ;  /* 0x000000ffff3b7224 */ /* 0x000fe200078e00f6 */
[----:B------:R-:W-:Y:S01]  /*16130*/  PRMT R249, R195, 0x5410, R194 ;  /* 0x00005410c3f97816 */ /* 0x000fe200000000c2 */
[----:B------:R-:W-:Y:S01]  /*16140*/  @P0 HADD2 R78, -R193.H0_H0, -RZ.H0_H0 ;  /* 0xa00000ffc14e0230 */ /* 0x000fe20000000900 */
[----:B------:R-:W-:Y:S01]  /*16150*/  LOP3.LUT R0, R0, 0xffff, RZ, 0xc0, !PT ;  /* 0x0000ffff00007812 */ /* 0x000fe200078ec0ff */
[----:B------:R-:W-:Y:S01]  /*16160*/  IMAD.MOV.U32 R58, RZ, RZ, R169 ;  /* 0x000000ffff3a7224 */ /* 0x000fe200078e00a9 */
[----:B------:R-:W-:Y:S01]  /*16170*/  @!P1 PRMT R194, R76, 0x5410, RZ ;  /* 0x000054104cc29816 */ /* 0x000fe200000000ff */
[----:B------:R-:W-:Y:S01]  /*16180*/  IMAD.MOV.U32 R15, RZ, RZ, R9 ;  /* 0x000000ffff0f7224 */ /* 0x000fe200078e0009 */
[----:B------:R-:W-:Y:S01]  /*16190*/  ISETP.LE.U32.AND P1, PT, R0, UR6, PT ;  /* 0x0000000600007c0c */ /* 0x000fe2000bf23070 */
[----:B------:R-:W-:Y:S01]  /*161a0*/  IMAD.MOV.U32 R246, RZ, RZ, R252 ;  /* 0x000000fffff67224 */ /* 0x000fe200078e00fc */
[----:B------:R-:W-:Y:S01]  /*161b0*/  PRMT R0, R66, 0x7772, RZ ;  /* 0x0000777242007816 */ /* 0x000fe200000000ff */
[----:B------:R-:W4:Y:S01]  /*161c0*/  LDL.LU R166, [R1+0x4a0] ;  /* 0x0004a00001a67983 */ /* 0x000f220000300800 */
[----:B------:R-:W-:-:S02]  /*161d0*/  PRMT R252, R192, 0x5410, R193 ;  /* 0x00005410c0fc7816 */ /* 0x000fc400000000c1 */
[----:B------:R-:W-:Y:S02]  /*161e0*/  @!P3 PRMT R192, R79, 0x5410, RZ ;  /* 0x000054104fc0b816 */ /* 0x000fe400000000ff */
[----:B------:R-:W-:Y:S02]  /*161f0*/  ISETP.GT.U32.AND P3, PT, R0, UR6, PT ;  /* 0x0000000600007c0c */ /* 0x000fe4000bf64070 */
[----:B------:R-:W-:Y:S02]  /*16200*/  PRMT R0, R66, 0x7773, RZ ;  /* 0x0000777342007816 */ /* 0x000fe400000000ff */
[----:B------:R-:W-:Y:S02]  /*16210*/  @P0 PRMT R193, R78, 0x5410, RZ ;  /* 0x000054104ec10816 */ /* 0x000fe400000000ff */
[----:B------:R-:W-:Y:S02]  /*16220*/  ISETP.GT.U32.AND P0, PT, R0, UR6, PT ;  /* 0x0000000600007c0c */ /* 0x000fe4000bf04070 */
[----:B--2---:R-:W-:-:S04]  /*16230*/  F2FP.F16.F32.PACK_AB R0, R41, R56 ;  /* 0x000000382900723e */ /* 0x004fc800000000ff */
[C---:B------:R-:W-:Y:S02]  /*16240*/  PRMT R179, R0.reuse, 0x7610, R179 ;  /* 0x0000761000b37816 */ /* 0x040fe400000000b3 */
[----:B------:R-:W-:Y:S02]  /*16250*/  PRMT R187, R0, 0x7632, R187 ;  /* 0x0000763200bb7816 */ /* 0x000fe400000000bb */
[----:B------:R-:W-:Y:S01]  /*16260*/  PRMT R0, R90, 0x7632, R0 ;  /* 0x000076325a007816 */ /* 0x000fe20000000000 */
[----:B------:R-:W-:Y:S02]  /*16270*/  @P3 HADD2 R83, -R179.H0_H0, -RZ.H0_H0 ;  /* 0xa00000ffb3533230 */ /* 0x000fe40000000900 */
[----:B------:R-:W-:Y:S02]  /*16280*/  @P0 HADD2 R82, -R187.H0_H0, -RZ.H0_H0 ;  /* 0xa00000ffbb520230 */ /* 0x000fe40000000900 */
[----:B------:R-:W-:Y:S01]  /*16290*/  IMAD.MOV.U32 R169, RZ, RZ, R251 ;  /* 0x000000ffffa97224 */ /* 0x000fe200078e00fb */
[----:B------:R-:W-:-:S02]  /*162a0*/  PRMT R251, R179, 0x5410, R187 ;  /* 0x00005410b3fb7816 */ /* 0x000fc400000000bb */
[----:B------:R-:W-:Y:S02]  /*162b0*/  LOP3.LUT R0, R0, 0xff, RZ, 0xc0, !PT ;  /* 0x000000ff00007812 */ /* 0x000fe400078ec0ff */
[----:B------:R-:W-:Y:S02]  /*162c0*/  @P3 PRMT R179, R83, 0x5410, RZ ;  /* 0x0000541053b33816 */ /* 0x000fe400000000ff */
[----:B------:R-:W-:Y:S01]  /*162d0*/  @P0 PRMT R187, R82, 0x5410, RZ ;  /* 0x0000541052bb0816 */ /* 0x000fe200000000ff */
[----:B------:R-:W-:Y:S01]  /*162e0*/  MUFU.EX2 R83, R71 ;  /* 0x0000004700537308 */ /* 0x000fe20000000800 */
[----:B------:R-:W-:-:S03]  /*162f0*/  ISETP.LE.U32.AND P3, PT, R0, UR6, PT ;  /* 0x0000000600007c0c */ /* 0x000fc6000bf63070 */
[----:B------:R-:W2:Y:S01]  /*16300*/  MUFU.EX2 R82, R74 ;  /* 0x0000004a00527308 */ /* 0x000ea20000000800 */
[----:B------:R-:W3:Y:S01]  /*16310*/  S2R R9, SR_TID.X ;  /* 0x0000000000097919 */ /* 0x000ee20000002100 */
[----:B-1----:R-:W-:Y:S01]  /*16320*/  F2FP.F16.F32.PACK_AB R0, R11, R7 ;  /* 0x000000070b00723e */ /* 0x002fe200000000ff */
[----:B------:R-:W-:Y:S01]  /*16330*/  FADD.FTZ R4, R57, R14 ;  /* 0x0000000e39047221 */ /* 0x000fe20000010000 */
[----:B------:R-:W-:Y:S02]  /*16340*/  STL [R1+0x3f4], R227 ;  /* 0x0003f4e301007387 */ /* 0x000fe40000100800 */
[C---:B------:R-:W-:Y:S02]  /*16350*/  PRMT R190, R0.reuse, 0x7610, R190 ;  /* 0x0000761000be7816 */ /* 0x040fe400000000be */
[----:B------:R-:W-:Y:S01]  /*16360*/  STL [R1+0x380], R197 ;  /* 0x000380c501007387 */ /* 0x000fe20000100800 */
[----:B------:R-:W-:-:S03]  /*16370*/  PRMT R191, R0, 0x7632, R191 ;  /* 0x0000763200bf7816 */ /* 0x000fc600000000bf */
[----:B------:R-:W-:Y:S01]  /*16380*/  STL [R1+0x384], R196 ;  /* 0x000384c401007387 */ /* 0x000fe20000100800 */
[----:B------:R-:W-:-:S03]  /*16390*/  SHF.R.U32.HI R0, RZ, 0x18, R90 ;  /* 0x00000018ff007819 */ /* 0x000fc6000001165a */
[----:B------:R1:W-:Y:S01]  /*163a0*/  STL.64 [R1+0x448], R80 ;  /* 0x0004485001007387 */ /* 0x0003e20000100a00 */
[----:B------:R-:W-:Y:S01]  /*163b0*/  FADD.FTZ R4, R46, R4 ;  /* 0x000000042e047221 */ /* 0x000fe20000010000 */
[----:B------:R-:W-:Y:S02]  /*163c0*/  ISETP.LE.U32.AND P0, PT, R0, UR6, PT ;  /* 0x0000000600007c0c */ /* 0x000fe4000bf03070 */
[----:B--2---:R-:W-:Y:S01]  /*163d0*/  F2FP.F16.F32.PACK_AB R0, R83, R82 ;  /* 0x000000525300723e */ /* 0x004fe200000000ff */
[----:B------:R-:W-:Y:S01]  /*163e0*/  FADD.FTZ R4, R50, R4 ;  /* 0x0000000432047221 */ /* 0x000fe20000010000 */
[----:B------:R-:W-:Y:S02]  /*163f0*/  FADD.FTZ R5, R167, R5 ;  /* 0x00000005a7057221 */ /* 0x000fe40000010000 */
[----:B------:R-:W-:Y:S01]  /*16400*/  PRMT R178, R0, 0x7610, R178 ;  /* 0x0000761000b27816 */ /* 0x000fe200000000b2 */
[----:B------:R-:W-:Y:S01]  /*16410*/  FADD.FTZ R4, R28, R4 ;  /* 0x000000041c047221 */ /* 0x000fe20000010000 */
[----:B------:R-:W-:Y:S01]  /*16420*/  PRMT R171, R0, 0x7632, R171 ;  /* 0x0000763200ab7816 */ /* 0x000fe200000000ab */
[----:B------:R-:W-:-:S02]  /*16430*/  IMAD.MOV.U32 R0, RZ, RZ, R64 ;  /* 0x000000ffff007224 */ /* 0x000fc400078e0040 */
[----:B------:R-:W-:Y:S01]  /*16440*/  FADD.FTZ R6, R135, R5 ;  /* 0x0000000587067221 */ /* 0x000fe20000010000 */
[----:B------:R-:W-:Y:S01]  /*16450*/  FADD.FTZ R4, R47, R4 ;  /* 0x000000042f047221 */ /* 0x000fe20000010000 */
[----:B------:R-:W-:Y:S02]  /*16460*/  @!P1 HADD2 R85, -R191.H0_H0, -RZ.H0_H0 ;  /* 0xa00000ffbf559230 */ /* 0x000fe40000000900 */
[----:B------:R-:W-:Y:S01]  /*16470*/  IMAD.MOV.U32 R57, RZ, RZ, R198 ;  /* 0x000000ffff397224 */ /* 0x000fe200078e00c6 */
[----:B-1----:R-:W1:Y:S01]  /*16480*/  S2R R80, SR_CTAID.X ;  /* 0x0000000000507919 */ /* 0x002e620000002500 */
[----:B------:R-:W-:Y:S01]  /*16490*/  IMAD.MOV.U32 R198, RZ, RZ, R180 ;  /* 0x000000ffffc67224 */ /* 0x000fe200078e00b4 */
[----:B------:R-:W-:Y:S01]  /*164a0*/  LOP3.LUT R0, R0, 0xff, RZ, 0xc0, !PT ;  /* 0x000000ff00007812 */ /* 0x000fe200078ec0ff */
[----:B------:R-:W-:Y:S02]  /*164b0*/  @!P5 HADD2 R77, -R195.H0_H0, -RZ.H0_H0 ;  /* 0xa00000ffc34dd230 */ /* 0x000fe40000000900 */
[----:B------:R-:W-:Y:S01]  /*164c0*/  FADD.FTZ R6, R154, R6 ;  /* 0x000000069a067221 */ /* 0x000fe20000010000 */
[----:B------:R-:W-:-:S02]  /*164d0*/  IMAD.MOV.U32 R180, RZ, RZ, R209 ;  /* 0x000000ffffb47224 */ /* 0x000fc400078e00d1 */
[----:B------:R-:W-:Y:S01]  /*164e0*/  FADD.FTZ R5, R17, R4 ;  /* 0x0000000411057221 */ /* 0x000fe20000010000 */
[----:B------:R-:W-:Y:S01]  /*164f0*/  PRMT R209, R190, 0x5410, R191 ;  /* 0x00005410bed17816 */ /* 0x000fe200000000bf */
[----:B------:R-:W-:Y:S01]  /*16500*/  UIADD3 UR33, UPT, UPT, UR33, -0x1, URZ ;  /* 0xffffffff21217890 */ /* 0x000fe2000fffe0ff */
[----:B------:R-:W-:Y:S01]  /*16510*/  LOP3.LUT R4, R90, 0xff, RZ, 0xc0, !PT ;  /* 0x000000ff5a047812 */ /* 0x000fe200078ec0ff */
[----:B------:R-:W2:Y:S01]  /*16520*/  LDL.LU R167, [R1+0x49c] ;  /* 0x00049c0001a77983 */ /* 0x000ea20000300800 */
[----:B------:R-:W-:Y:S02]  /*16530*/  @!P1 PRMT R191, R85, 0x5410, RZ ;  /* 0x0000541055bf9816 */ /* 0x000fe400000000ff */
[----:B------:R-:W-:Y:S01]  /*16540*/  ISETP.LE.U32.AND P1, PT, R0, UR6, PT ;  /* 0x0000000600007c0c */ /* 0x000fe2000bf23070 */
[----:B------:R-:W-:Y:S01]  /*16550*/  FADD.FTZ R0, R126, R6 ;  /* 0x000000067e007221 */ /* 0x000fe20000010000 */
[----:B------:R-:W-:Y:S02]  /*16560*/  @!P5 PRMT R195, R77, 0x5410, RZ ;  /* 0x000054104dc3d816 */ /* 0x000fe400000000ff */
[----:B------:R-:W-:Y:S01]  /*16570*/  ISETP.LE.U32.AND P5, PT, R4, UR6, PT ;  /* 0x0000000604007c0c */ /* 0x000fe2000bfa3070 */
[----:B------:R-:W-:Y:S01]  /*16580*/  FADD.FTZ R4, R16, R5 ;  /* 0x0000000510047221 */ /* 0x000fe20000010000 */
[----:B------:R-:W-:Y:S01]  /*16590*/  FADD.FTZ R5, R123, R0 ;  /* 0x000000007b057221 */ /* 0x000fe20000010000 */
[----:B------:R-:W-:Y:S01]  /*165a0*/  IMAD.U32 R0, RZ, RZ, UR27 ;  /* 0x0000001bff007e24 */ /* 0x000fe2000f8e00ff */
[----:B---3--:R-:W-:-:S04]  /*165b0*/  SHF.R.U32.HI R9, RZ, 0x5, R9 ;  /* 0x00000005ff097819 */ /* 0x008fc80000011609 */
[----:B------:R-:W-:Y:S01]  /*165c0*/  LOP3.LUT R0, R0, UR33, R163, 0x96, !PT ;  /* 0x0000002100007c12 */ /* 0x000fe2000f8e96a3 */
[----:B------:R-:W-:Y:S01]  /*165d0*/  FADD.FTZ R4, R23, R4 ;  /* 0x0000000417047221 */ /* 0x000fe20000010000 */
[----:B-1----:R-:W-:-:S03]  /*165e0*/  IMAD R80, R80, 0x8, R9 ;  /* 0x0000000850507824 */ /* 0x002fc600078e0209 */
[----:B------:R-:W-:-:S04]  /*165f0*/  IMAD.WIDE.U32 R24, R0, -0x326172a9, RZ ;  /* 0xcd9e8d5700187825 */ /* 0x000fc800078e00ff */
[----:B------:R-:W-:-:S04]  /*16600*/  IMAD.WIDE.U32 R80, R80, -0x326172a9, RZ ;  /* 0xcd9e8d5750507825 */ /* 0x000fc800078e00ff */
[----:B------:R-:W-:Y:S01]  /*16610*/  @!P5 HADD2 R86, -R190.H0_H0, -RZ.H0_H0 ;  /* 0xa00000ffbe56d230 */ /* 0x000fe20000000900 */
[----:B------:R-:W-:Y:S01]  /*16620*/  STL [R1+0x3f0], R249 ;  /* 0x0003f0f901007387 */ /* 0x000fe20000100800 */
[----:B------:R-:W-:Y:S01]  /*16630*/  FADD.FTZ R4, R22, R4 ;  /* 0x0000000416047221 */ /* 0x000fe20000010000 */
[----:B------:R-:W-:Y:S02]  /*16640*/  LOP3.LUT R8, R80, UR32, R25, 0x96, !PT ;  /* 0x0000002050087c12 */ /* 0x000fe4000f8e9619 */
[----:B------:R-:W-:Y:S01]  /*16650*/  STL [R1+0x388], R195 ;  /* 0x000388c301007387 */ /* 0x000fe20000100800 */
[----:B------:R-:W-:Y:S01]  /*16660*/  @!P5 PRMT R190, R86, 0x5410, RZ ;  /* 0x0000541056bed816 */ /* 0x000fe200000000ff */
[----:B------:R-:W-:Y:S02]  /*16670*/  FADD.FTZ R4, R7, R4 ;  /* 0x0000000407047221 */ /* 0x000fe40000010000 */
[----:B------:R-:W-:Y:S01]  /*16680*/  STL [R1+0x38c], R194 ;  /* 0x00038cc201007387 */ /* 0x000fe20000100800 */
[----:B------:R-:W-:-:S03]  /*16690*/  IMAD.WIDE.U32 R8, R8, -0x2daee0ad, RZ ;  /* 0xd2511f5308087825 */ /* 0x000fc600078e00ff */
[----:B------:R-:W-:Y:S04]  /*166a0*/  STL [R1+0x400], R252 ;  /* 0x000400fc01007387 */ /* 0x000fe80000100800 */
[----:B------:R-:W-:Y:S01]  /*166b0*/  STL [R1+0x390], R192 ;  /* 0x000390c001007387 */ /* 0x000fe20000100800 */
[----:B------:R-:W-:-:S03]  /*166c0*/  FADD.FTZ R11, R11, R4 ;  /* 0x000000040b0b7221 */ /* 0x000fc60000010000 */
[----:B------:R-:W-:Y:S01]  /*166d0*/  STL [R1+0x3b8], R193 ;  /* 0x0003b8c101007387 */ /* 0x000fe20000100800 */
[----:B------:R-:W-:-:S03]  /*166e0*/  LOP3.LUT R4, R158, UR30, R9, 0x96, !PT ;  /* 0x0000001e9e047c12 */ /* 0x000fc6000f8e9609 */
[----:B------:R-:W-:Y:S04]  /*166f0*/  STL [R1+0x3ec], R179 ;  /* 0x0003ecb301007387 */ /* 0x000fe80000100800 */
[----:B------:R-:W3:Y:S04]  /*16700*/  LDL.LU R154, [R1+0x498] ;  /* 0x00049800019a7983 */ /* 0x000ee80000300800 */
[----:B------:R-:W-:Y:S04]  /*16710*/  STL.64 [R1+0x3f8], R190 ;  /* 0x0003f8be01007387 */ /* 0x000fe80000100a00 */
[----:B------:R-:W2:Y:S04]  /*16720*/  LDL.LU.64 R162, [R1+0x490] ;  /* 0x0004900001a27983 */ /* 0x000ea80000300a00 */
[----:B------:R-:W3:Y:S04]  /*16730*/  LDL.LU.64 R158, [R1+0x488] ;  /* 0x00048800019e7983 */ /* 0x000ee80000300a00 */
[----:B------:R-:W4:Y:S01]  /*16740*/  LDL.LU R78, [R1+0x348] ;  /* 0x00034800014e7983 */ /* 0x000f220000300800 */
[----:B------:R-:W-:Y:S01]  /*16750*/  IMAD.MOV.U32 R14, RZ, RZ, R201 ;  /* 0x000000ffff0e7224 */ /* 0x000fe200078e00c9 */
[----:B------:R-:W-:Y:S01]  /*16760*/  FSEL R0, R226, RZ, P4 ;  /* 0x000000ffe2007208 */ /* 0x000fe20002000000 */
[----:B------:R-:W-:-:S02]  /*16770*/  IMAD.MOV.U32 R201, RZ, RZ, R19 ;  /* 0x000000ffffc97224 */ /* 0x000fc400078e0013 */
[----:B------:R-:W-:Y:S01]  /*16780*/  FADD.FTZ R19, R122, R5 ;  /* 0x000000057a137221 */ /* 0x000fe20000010000 */
[----:B------:R-:W-:Y:S01]  /*16790*/  LOP3.LUT R6, R24, UR31, R189, 0x96, !PT ;  /* 0x0000001f18067c12 */ /* 0x000fe2000f8e96bd */
[----:B------:R-:W-:-:S04]  /*167a0*/  IMAD.WIDE.U32 R4, R4, -0x326172a9, RZ ;  /* 0xcd9e8d5704047825 */ /* 0x000fc800078e00ff */
[----:B------:R-:W-:Y:S02]  /*167b0*/  IMAD.MOV.U32 R76, RZ, RZ, R10 ;  /* 0x000000ffff4c7224 */ /* 0x000fe400078e000a */
[----:B------:R-:W-:Y:S01]  /*167c0*/  FADD.FTZ R10, R37, -R0 ;  /* 0x80000000250a7221 */ /* 0x000fe20000010000 */
[----:B------:R-:W-:Y:S01]  /*167d0*/  IMAD.WIDE.U32 R6, R6, -0x2daee0ad, RZ ;  /* 0xd2511f5306067825 */ /* 0x000fe200078e00ff */
[----:B------:R-:W-:-:S03]  /*167e0*/  LOP3.LUT R0, R188, UR29, R5, 0x96, !PT ;  /* 0x0000001dbc007c12 */ /* 0x000fc6000f8e9605 */
        /* <DEDUP_REMOVED lines=8> */
[----:B------:R-:W-:Y:S01]  /*16870*/  @!P3 HADD2 R88, -R178.H0_H0, -RZ.H0_H0 ;  /* 0xa00000ffb258b230 */ /* 0x000fe20000000900 */
[----:B------:R-:W-:Y:S01]  /*16880*/  LOP3.LUT R8, R8, UR15, R5, 0x96, !PT ;  /* 0x0000000f08087c12 */ /* 0x000fe2000f8e9605 */
[----:B------:R-:W-:Y:S02]  /*16890*/  IMAD.MOV.U32 R28, RZ, RZ, R14 ;  /* 0x000000ffff1c7224 */ /* 0x000fe400078e000e */
[----:B------:R-:W-:Y:S02]  /*168a0*/  IMAD.MOV.U32 R14, RZ, RZ, R59 ;  /* 0x000000ffff0e7224 */ /* 0x000fe400078e003b */
[----:B------:R-:W-:Y:S02]  /*168b0*/  IMAD.MOV.U32 R81, RZ, RZ, R58 ;  /* 0x000000ffff517224 */ /* 0x000fe400078e003a */
[----:B------:R-:W-:-:S04]  /*168c0*/  IMAD.WIDE.U32 R6, R6, -0x2daee0ad, RZ ;  /* 0xd2511f5306067825 */ /* 0x000fc800078e00ff */
[----:B------:R-:W-:Y:S01]  /*168d0*/  IMAD.WIDE.U32 R58, R8, -0x2daee0ad, RZ ;  /* 0xd2511f53083a7825 */ /* 0x000fe200078e00ff */
[----:B------:R-:W-:-:S03]  /*168e0*/  LOP3.LUT R7, R12, UR14, R7, 0x96, !PT ;  /* 0x0000000e0c077c12 */ /* 0x000fc6000f8e9607 */
[----:B------:R-:W-:Y:S02]  /*168f0*/  IMAD.MOV.U32 R27, RZ, RZ, R181 ;  /* 0x000000ffff1b7224 */ /* 0x000fe400078e00b5 */
[----:B------:R-:W-:Y:S01]  /*16900*/  IMAD.MOV.U32 R181, RZ, RZ, R207 ;  /* 0x000000ffffb57224 */ /* 0x000fe200078e00cf */
[----:B------:R-:W-:Y:S02]  /*16910*/  PRMT R207, R178, 0x5410, R171 ;  /* 0x00005410b2cf7816 */ /* 0x000fe400000000ab */
[----:B------:R-:W-:Y:S02]  /*16920*/  @!P3 PRMT R178, R88, 0x5410, RZ ;  /* 0x0000541058b2b816 */ /* 0x000fe400000000ff */
[----:B------:R-:W-:Y:S01]  /*16930*/  LOP3.LUT R88, R6, UR7, R59, 0x96, !PT ;  /* 0x0000000706587c12 */ /* 0x000fe2000f8e963b */
[----:B------:R-:W-:Y:S02]  /*16940*/  IMAD.MOV.U32 R73, RZ, RZ, R169 ;  /* 0x000000ffff497224 */ /* 0x000fe400078e00a9 */
[----:B------:R-:W-:Y:S01]  /*16950*/  IMAD.MOV.U32 R26, RZ, RZ, R168 ;  /* 0x000000ffff1a7224 */ /* 0x000fe200078e00a8 */
[----:B------:R-:W-:Y:S01]  /*16960*/  PRMT R0, R88, 0x7632, R0 ;  /* 0x0000763258007816 */ /* 0x000fe20000000000 */
[----:B------:R-:W-:-:S04]  /*16970*/  IMAD.WIDE.U32 R168, R7, -0x326172a9, RZ ;  /* 0xcd9e8d5707a87825 */ /* 0x000fc800078e00ff */
[----:B------:R-:W-:Y:S01]  /*16980*/  @!P0 HADD2 R87, -R171.H0_H0, -RZ.H0_H0 ;  /* 0xa00000ffab578230 */ /* 0x000fe20000000900 */
[----:B------:R-:W-:Y:S01]  /*16990*/  LOP3.LUT R0, R0, 0xff, RZ, 0xc0, !PT ;  /* 0x000000ff00007812 */ /* 0x000fe200078ec0ff */
[----:B------:R-:W-:Y:S01]  /*169a0*/  IMAD.MOV.U32 R70, RZ, RZ, R57 ;  /* 0x000000ffff467224 */ /* 0x000fe200078e0039 */
[----:B------:R-:W-:Y:S02]  /*169b0*/  LOP3.LUT R57, R4, UR13, R169, 0x96, !PT ;  /* 0x0000000d04397c12 */ /* 0x000fe4000f8e96a9 */
[----:B------:R-:W-:Y:S02]  /*169c0*/  @!P0 PRMT R171, R87, 0x5410, RZ ;  /* 0x0000541057ab8816 */ /* 0x000fe400000000ff */
[----:B------:R-:W-:Y:S02]  /*169d0*/  ISETP.LE.U32.AND P0, PT, R0, UR6, PT ;  /* 0x0000000600007c0c */ /* 0x000fe4000bf03070 */
[----:B------:R-:W-:Y:S01]  /*169e0*/  LOP3.LUT R0, R57, 0xffff, RZ, 0xc0, !PT ;  /* 0x0000ffff39007812 */ /* 0x000fe200078ec0ff */
[----:B------:R-:W-:Y:S01]  /*169f0*/  FMUL.FTZ R10, R10, UR34 ;  /* 0x000000220a0a7c20 */ /* 0x000fe20008410000 */
[----:B------:R-:W-:-:S02]  /*16a00*/  IMAD.MOV.U32 R79, RZ, RZ, R15 ;  /* 0x000000ffff4f7224 */ /* 0x000fc400078e000f */
[----:B------:R-:W-:Y:S01]  /*16a10*/  SHF.R.U32.HI R0, RZ, 0x8, R0 ;  /* 0x00000008ff007819 */ /* 0x000fe20000011600 */
[----:B------:R-:W-:Y:S01]  /*16a20*/  IMAD.MOV.U32 R15, RZ, RZ, R18 ;  /* 0x000000ffff0f7224 */ /* 0x000fe200078e0012 */
[----:B------:R-:W-:Y:S02]  /*16a30*/  MUFU.EX2 R5, R224 ;  /* 0x000000e000057308 */ /* 0x000fe40000000800 */
[----:B------:R-:W-:Y:S02]  /*16a40*/  LOP3.LUT R0, R0, 0xffff, RZ, 0xc0, !PT ;  /* 0x0000ffff00007812 */ /* 0x000fe400078ec0ff */
[----:B------:R-:W-:Y:S02]  /*16a50*/  MUFU.EX2 R18, R10 ;  /* 0x0000000a00127308 */ /* 0x000fe40000000800 */
[----:B------:R-:W-:Y:S02]  /*16a60*/  ISETP.LE.U32.AND P5, PT, R0, UR6, PT ;  /* 0x0000000600007c0c */ /* 0x000fe4000bfa3070 */
[----:B------:R-:W1:Y:S01]  /*16a70*/  MUFU.EX2 R4, R221 ;  /* 0x000000dd00047308 */ /* 0x000e620000000800 */
[----:B------:R-:W-:-:S04]  /*16a80*/  PRMT R0, R57, 0x7632, R0 ;  /* 0x0000763239007816 */ /* 0x000fc80000000000 */
[----:B------:R-:W-:Y:S01]  /*16a90*/  LOP3.LUT R0, R0, 0xff, RZ, 0xc0, !PT ;  /* 0x000000ff00007812 */ /* 0x000fe200078ec0ff */
[----:B------:R-:W4:Y:S03]  /*16aa0*/  MUFU.EX2 R29, R29 ;  /* 0x0000001d001d7308 */ /* 0x000f260000000800 */
[----:B------:R-:W-:Y:S01]  /*16ab0*/  ISETP.LE.U32.AND P4, PT, R0, UR6, PT ;  /* 0x0000000600007c0c */ /* 0x000fe2000bf83070 */
[----:B------:R-:W4:Y:S04]  /*16ac0*/  MUFU.EX2 R22, R33 ;  /* 0x0000002100167308 */ /* 0x000f280000000800 */
[----:B------:R-:W-:Y:S04]  /*16ad0*/  MUFU.EX2 R38, R38 ;  /* 0x0000002600267308 */ /* 0x000fe80000000800 */
[----:B------:R-:W-:Y:S04]  /*16ae0*/  MUFU.EX2 R23, R39 ;  /* 0x0000002700177308 */ /* 0x000fe80000000800 */
[----:B------:R-:W-:Y:S04]  /*16af0*/  MUFU.EX2 R40, R40 ;  /* 0x0000002800287308 */ /* 0x000fe80000000800 */
[----:B------:R-:W-:Y:S04]  /*16b00*/  MUFU.EX2 R42, R42 ;  /* 0x0000002a002a7308 */ /* 0x000fe80000000800 */
[----:B------:R-:W-:Y:S01]  /*16b10*/  MUFU.EX2 R43, R43 ;  /* 0x0000002b002b7308 */ /* 0x000fe20000000800 */
[----:B-1----:R-:W-:-:S03]  /*16b20*/  F2FP.F16.F32.PACK_AB R46, R4, R5 ;  /* 0x00000005042e723e */ /* 0x002fc600000000ff */
[----:B------:R-:W-:Y:S04]  /*16b30*/  MUFU.EX2 R7, R44 ;  /* 0x0000002c00077308 */ /* 0x000fe80000000800 */
[----:B------:R-:W-:Y:S01]  /*16b40*/  MUFU.EX2 R6, R45 ;  /* 0x0000002d00067308 */ /* 0x000fe20000000800 */
[----:B----4-:R-:W-:Y:S01]  /*16b50*/  FFMA.FTZ R0, R78, R18, R5 ;  /* 0x000000124e007223 */ /* 0x010fe20000010005 */
[----:B------:R-:W-:-:S03]  /*16b60*/  IMAD.MOV.U32 R78, RZ, RZ, R79 ;  /* 0x000000ffff4e7224 */ /* 0x000fc600078e004f */
[----:B------:R-:W-:Y:S01]  /*16b70*/  FADD.FTZ R13, R4, R0 ;  /* 0x00000000040d7221 */ /* 0x000fe20000010000 */
[----:B------:R-:W-:Y:S02]  /*16b80*/  IMAD.MOV.U32 R0, RZ, RZ, R168 ;  /* 0x000000ffff007224 */ /* 0x000fe400078e00a8 */
[----:B------:R-:W-:Y:S02]  /*16b90*/  IMAD.MOV.U32 R79, RZ, RZ, R28 ;  /* 0x000000ffff4f7224 */ /* 0x000fe400078e001c */
[----:B------:R-:W1:Y:S01]  /*16ba0*/  MUFU.EX2 R28, R35 ;  /* 0x00000023001c7308 */ /* 0x000e620000000800 */
[----:B------:R-:W-:-:S04]  /*16bb0*/  LOP3.LUT R0, R0, 0xff, RZ, 0xc0, !PT ;  /* 0x000000ff00007812 */ /* 0x000fc800078ec0ff */
[----:B------:R-:W-:Y:S01]  /*16bc0*/  ISETP.LE.U32.AND P3, PT, R0, UR6, PT ;  /* 0x0000000600007c0c */ /* 0x000fe2000bf63070 */
[----:B------:R-:W-:-:S04]  /*16bd0*/  FADD.FTZ R0, R29, R11 ;  /* 0x0000000b1d007221 */ /* 0x000fc80000010000 */
[----:B------:R-:W-:-:S04]  /*16be0*/  FADD.FTZ R0, R22, R0 ;  /* 0x0000000016007221 */ /* 0x000fc80000010000 */
[----:B-1----:R-:W-:-:S04]  /*16bf0*/  FADD.FTZ R0, R28, R0 ;  /* 0x000000001c007221 */ /* 0x002fc80000010000 */
[----:B------:R-:W-:-:S04]  /*16c00*/  FADD.FTZ R0, R38, R0 ;  /* 0x0000000026007221 */ /* 0x000fc80000010000 */
[----:B------:R-:W-:-:S04]  /*16c10*/  FADD.FTZ R0, R23, R0 ;  /* 0x0000000017007221 */ /* 0x000fc80000010000 */
[----:B------:R-:W-:-:S04]  /*16c20*/  FADD.FTZ R0, R40, R0 ;  /* 0x0000000028007221 */ /* 0x000fc80000010000 */
[----:B------:R-:W-:Y:S01]  /*16c30*/  FADD.FTZ R4, R42, R0 ;  /* 0x000000002a047221 */ /* 0x000fe20000010000 */
[----:B------:R-:W-:-:S03]  /*16c40*/  LOP3.LUT R0, R88, 0xffff, RZ, 0xc0, !PT ;  /* 0x0000ffff58007812 */ /* 0x000fc600078ec0ff */
[----:B------:R-:W-:Y:S01]  /*16c50*/  FADD.FTZ R4, R43, R4 ;  /* 0x000000042b047221 */ /* 0x000fe20000010000 */
[----:B------:R-:W-:-:S03]  /*16c60*/  SHF.R.U32.HI R0, RZ, 0x8, R0 ;  /* 0x00000008ff007819 */ /* 0x000fc60000011600 */
[----:B------:R-:W-:Y:S01]  /*16c70*/  FADD.FTZ R4, R7, R4 ;  /* 0x0000000407047221 */ /* 0x000fe20000010000 */
[----:B------:R-:W-:Y:S02]  /*16c80*/  LOP3.LUT R0, R0, 0xffff, RZ, 0xc0, !PT ;  /* 0x0000ffff00007812 */ /* 0x000fe400078ec0ff */
[----:B------:R-:W-:Y:S02]  /*16c90*/  FSEL R5, R170, RZ, P2 ;  /* 0x000000ffaa057208 */ /* 0x000fe40001000000 */
[----:B------:R-:W-:Y:S01]  /*16ca0*/  ISETP.LE.U32.AND P2, PT, R0, UR6, PT ;  /* 0x0000000600007c0c */ /* 0x000fe2000bf43070 */
[----:B------:R-:W-:-:S05]  /*16cb0*/  FADD.FTZ R0, R6, R4 ;  /* 0x0000000406007221 */ /* 0x000fca0000010000 */
[----:B------:R1:W-:Y:S04]  /*16cc0*/  STL [R1+0x340], R0 ;  /* 0x0003400001007387 */ /* 0x0003e80000100800 */
[----:B------:R-:W4:Y:S01]  /*16cd0*/  LDL.LU R17, [R1+0x344] ;  /* 0x0003440001117983 */ /* 0x000f220000300800 */
[----:B------:R-:W-:Y:S04]  /*16ce0*/  MUFU.EX2 R122, R92 ;  /* 0x0000005c007a7308 */ /* 0x000fe80000000800 */
[----:B------:R-:W2:Y:S01]  /*16cf0*/  MUFU.EX2 R87, R93 ;  /* 0x0000005d00577308 */ /* 0x000ea20000000800 */
[----:B------:R-:W-:Y:S01]  /*16d00*/  FADD.FTZ R4, R36, -R5 ;  /* 0x8000000524047221 */ /* 0x000fe20000010000 */
[----:B--2---:R-:W-:-:S02]  /*16d10*/  F2FP.F16.F32.PACK_AB R219, R87, R122 ;  /* 0x0000007a57db723e */ /* 0x004fc400000000ff */
[----:B-1----:R-:W-:-:S03]  /*16d20*/  SHF.R.U32.HI R0, RZ, 0x18, R88 ;  /* 0x00000018ff007819 */ /* 0x002fc60000011658 */
[----:B------:R-:W-:Y:S01]  /*16d30*/  @!P0 HADD2 R36, -R219.H0_H0, -RZ.H0_H0 ;  /* 0xa00000ffdb248230 */ /* 0x000fe20000000900 */
[----:B------:R-:W-:Y:S01]  /*16d40*/  PRMT R211, R219, 0x7610, R211 ;  /* 0x00007610dbd37816 */ /* 0x000fe200000000d3 */
[----:B------:R-:W-:-:S03]  /*16d50*/  FMUL.FTZ R4, R4, UR34 ;  /* 0x0000002204047c20 */ /* 0x000fc60008410000 */
[----:B------:R-:W-:Y:S02]  /*16d60*/  @!P0 PRMT R211, R36, 0x5410, RZ ;  /* 0x0000541024d38816 */ /* 0x000fe400000000ff */
[----:B------:R-:W-:Y:S01]  /*16d70*/  ISETP.LE.U32.AND P0, PT, R0, UR6, PT ;  /* 0x0000000600007c0c */ /* 0x000fe2000bf03070 */
[----:B------:R-:W-:Y:S04]  /*16d80*/  MUFU.EX2 R5, R52 ;  /* 0x0000003400057308 */ /* 0x000fe80000000800 */
[----:B------:R-:W4:Y:S01]  /*16d90*/  MUFU.EX2 R12, R4 ;  /* 0x00000004000c7308 */ /* 0x000f220000000800 */
[----:B------:R-:W-:Y:S01]  /*16da0*/  IMAD.MOV.U32 R0, RZ, RZ, R58 ;  /* 0x000000ffff007224 */ /* 0x000fe200078e003a */
[----:B------:R-:W-:Y:S01]  /*16db0*/  PRMT R210, R219, 0x7632, R210 ;  /* 0x00007632dbd27816 */ /* 0x000fe200000000d2 */
[----:B------:R-:W-:-:S03]  /*16dc0*/  IMAD.MOV.U32 R86, RZ, RZ, R78 ;  /* 0x000000ffff567224 */ /* 0x000fc600078e004e */
[----:B------:R-:W-:Y:S02]  /*16dd0*/  LOP3.LUT R0, R0, 0xff, RZ, 0xc0, !PT ;  /* 0x000000ff00007812 */ /* 0x000fe400078ec0ff */
[----:B------:R-:W-:Y:S02]  /*16de0*/  @!P0 HADD2 R37, -R219.H1_H1, -RZ.H0_H0 ;  /* 0xa00000ffdb258230 */ /* 0x000fe40000000d00 */
[----:B------:R-:W-:Y:S02]  /*16df0*/  IMAD.MOV.U32 R78, RZ, RZ, R76 ;  /* 0x000000ffff4e7224 */ /* 0x000fe400078e004c */
[----:B------:R-:W-:Y:S01]  /*16e00*/  IMAD.MOV.U32 R76, RZ, RZ, R73 ;  /* 0x000000ffff4c7224 */ /* 0x000fe200078e0049 */
[----:B------:R-:W-:Y:S01]  /*16e10*/  @!P0 PRMT R210, R37, 0x5410, RZ ;  /* 0x0000541025d28816 */ /* 0x000fe200000000ff */
[----:B------:R-:W-:Y:S01]  /*16e20*/  IMAD.MOV.U32 R73, RZ, RZ, R27 ;  /* 0x000000ffff497224 */ /* 0x000fe200078e001b */
[----:B------:R-:W-:Y:S01]  /*16e30*/  ISETP.LE.U32.AND P0, PT, R0, UR6, PT ;  /* 0x0000000600007c0c */ /* 0x000fe2000bf03070 */
        /* <DEDUP_REMOVED lines=13> */
[----:B------:R-:W2:Y:S01]  /*16f10*/  LDL.64 R176, [R1+0x328] ;  /* 0x0003280001b07983 */ /* 0x000ea20000100a00 */
[----:B------:R-:W-:-:S03]  /*16f20*/  IMAD.MOV.U32 R191, RZ, RZ, R81 ;  /* 0x000000ffffbf7224 */ /* 0x000fc600078e0051 */
[----:B------:R-:W3:Y:S01]  /*16f30*/  LDL.64 R80, [R1+0xd0] ;  /* 0x0000d00001507983 */ /* 0x000ee20000100a00 */
[----:B----4-:R-:W-:Y:S01]  /*16f40*/  FFMA.FTZ R0, R17, R12, R5 ;  /* 0x0000000c11007223 */ /* 0x010fe20000010005 */
[----:B------:R-:W-:Y:S02]  /*16f50*/  IMAD.MOV.U32 R17, RZ, RZ, R180 ;  /* 0x000000ffff117224 */ /* 0x000fe400078e00b4 */
[----:B------:R-:W-:Y:S02]  /*16f60*/  IMAD.MOV.U32 R180, RZ, RZ, R2 ;  /* 0x000000ffffb47224 */ /* 0x000fe400078e0002 */
[----:B------:R-:W4:Y:S01]  /*16f70*/  LDL.64 R2, [R1+0x80] ;  /* 0x0000800001027983 */ /* 0x000f220000100a00 */
[----:B------:R-:W1:Y:S01]  /*16f80*/  MUFU.EX2 R4, R53 ;  /* 0x0000003500047308 */ /* 0x000e620000000800 */
[----:B------:R-:W-:-:S03]  /*16f90*/  F2FP.F16.F32.PACK_AB R213, R6, R7 ;  /* 0x0000000706d5723e */ /* 0x000fc600000000ff */
[----:B------:R-:W1:Y:S02]  /*16fa0*/  MUFU.EX2 R10, R55 ;  /* 0x00000037000a7308 */ /* 0x000e640000000800 */
[----:B------:R-:W-:Y:S02]  /*16fb0*/  @!P0 HADD2 R91, -R213.H0_H0, -RZ.H0_H0 ;  /* 0xa00000ffd55b8230 */ /* 0x000fe40000000900 */
[----:B------:R-:W1:Y:S01]  /*16fc0*/  MUFU.EX2 R9, R60 ;  /* 0x0000003c00097308 */ /* 0x000e620000000800 */
[----:B------:R-:W-:-:S03]  /*16fd0*/  PRMT R186, R213, 0x7610, R186 ;  /* 0x00007610d5ba7816 */ /* 0x000fc600000000ba */
[----:B------:R-:W1:Y:S02]  /*16fe0*/  MUFU.EX2 R7, R228 ;  /* 0x000000e400077308 */ /* 0x000e640000000800 */
[----:B-1----:R-:W-:Y:S01]  /*16ff0*/  FADD.FTZ R8, R4, R0 ;  /* 0x0000000004087221 */ /* 0x002fe20000010000 */
[----:B------:R-:W-:Y:S01]  /*17000*/  PRMT R0, R58, 0x7771, RZ ;  /* 0x000077713a007816 */ /* 0x000fe200000000ff */
[----:B------:R-:W1:Y:S01]  /*17010*/  MUFU.EX2 R6, R222 ;  /* 0x000000de00067308 */ /* 0x000e620000000800 */
[----:B------:R-:W-:Y:S02]  /*17020*/  @!P0 PRMT R186, R91, 0x5410, RZ ;  /* 0x000054105bba8816 */ /* 0x000fe400000000ff */
[----:B------:R-:W-:Y:S02]  /*17030*/  ISETP.GT.U32.AND P0, PT, R0, UR6, PT ;  /* 0x0000000600007c0c */ /* 0x000fe4000bf04070 */
[----:B------:R-:W-:Y:S01]  /*17040*/  F2FP.F16.F32.PACK_AB R44, R4, R5 ;  /* 0x00000005042c723e */ /* 0x000fe200000000ff */
[----:B------:R-:W-:Y:S01]  /*17050*/  FADD.FTZ R5, R10, R8 ;  /* 0x000000080a057221 */ /* 0x000fe20000010000 */
[----:B------:R-:W-:-:S03]  /*17060*/  F2FP.F16.F32.PACK_AB R33, R9, R10 ;  /* 0x0000000a0921723e */ /* 0x000fc600000000ff */
[----:B------:R-:W-:Y:S02]  /*17070*/  FADD.FTZ R5, R9, R5 ;  /* 0x0000000509057221 */ /* 0x000fe40000010000 */
[----:B------:R-:W1:Y:S01]  /*17080*/  MUFU.EX2 R9, R215 ;  /* 0x000000d700097308 */ /* 0x000e620000000800 */
[----:B------:R-:W-:Y:S01]  /*17090*/  FADD.FTZ R4, R7, R13 ;  /* 0x0000000d07047221 */ /* 0x000fe20000010000 */
[----:B-1----:R-:W-:Y:S01]  /*170a0*/  F2FP.F16.F32.PACK_AB R35, R6, R7 ;  /* 0x000000070623723e */ /* 0x002fe200000000ff */
[----:B------:R-:W-:Y:S01]  /*170b0*/  IMAD.MOV.U32 R91, RZ, RZ, R86 ;  /* 0x000000ffff5b7224 */ /* 0x000fe200078e0056 */
[----:B------:R-:W1:Y:S01]  /*170c0*/  MUFU.EX2 R7, R206 ;  /* 0x000000ce00077308 */ /* 0x000e620000000800 */
[----:B------:R-:W-:Y:S02]  /*170d0*/  @P0 HADD2 R94, -R213.H1_H1, -RZ.H0_H0 ;  /* 0xa00000ffd55e0230 */ /* 0x000fe40000000d00 */
[----:B------:R-:W-:Y:S01]  /*170e0*/  IMAD.MOV.U32 R93, RZ, RZ, R15 ;  /* 0x000000ffff5d7224 */ /* 0x000fe200078e000f */
[----:B------:R-:W-:Y:S01]  /*170f0*/  MUFU.EX2 R86, R97 ;  /* 0x0000006100567308 */ /* 0x000fe20000000800 */
[----:B------:R-:W-:-:S03]  /*17100*/  PRMT R0, R58, 0x7772, RZ ;  /* 0x000077723a007816 */ /* 0x000fc600000000ff */
[----:B------:R-:W1:Y:S01]  /*17110*/  MUFU.EX2 R101, R101 ;  /* 0x0000006500657308 */ /* 0x000e620000000800 */
[----:B------:R-:W-:Y:S01]  /*17120*/  PRMT R185, R213, 0x7632, R185 ;  /* 0x00007632d5b97816 */ /* 0x000fe200000000b9 */
[----:B------:R-:W-:Y:S02]  /*17130*/  FADD.FTZ R4, R6, R4 ;  /* 0x0000000406047221 */ /* 0x000fe40000010000 */
[----:B------:R-:W1:Y:S01]  /*17140*/  MUFU.EX2 R15, R203 ;  /* 0x000000cb000f7308 */ /* 0x000e620000000800 */
[----:B------:R-:W-:Y:S01]  /*17150*/  @P0 PRMT R185, R94, 0x5410, RZ ;  /* 0x000054105eb90816 */ /* 0x000fe200000000ff */
[----:B------:R-:W-:Y:S01]  /*17160*/  IMAD.MOV.U32 R92, RZ, RZ, R14 ;  /* 0x000000ffff5c7224 */ /* 0x000fe200078e000e */
[----:B------:R-:W-:Y:S01]  /*17170*/  ISETP.GT.U32.AND P0, PT, R0, UR6, PT ;  /* 0x0000000600007c0c */ /* 0x000fe2000bf04070 */
[----:B------:R-:W2:Y:S01]  /*17180*/  MUFU.EX2 R14, R200 ;  /* 0x000000c8000e7308 */ /* 0x000ea20000000800 */
[----:B------:R-:W-:-:S03]  /*17190*/  FADD.FTZ R4, R9, R4 ;  /* 0x0000000409047221 */ /* 0x000fc60000010000 */
[----:B------:R-:W2:Y:S01]  /*171a0*/  MUFU.EX2 R11, R68 ;  /* 0x00000044000b7308 */ /* 0x000ea20000000800 */
[----:B-1----:R-:W-:Y:S01]  /*171b0*/  FADD.FTZ R4, R7, R4 ;  /* 0x0000000407047221 */ /* 0x002fe20000010000 */
[----:B------:R-:W-:Y:S02]  /*171c0*/  F2FP.F16.F32.PACK_AB R223, R101, R86 ;  /* 0x0000005665df723e */ /* 0x000fe400000000ff */
[----:B------:R-:W-:Y:S01]  /*171d0*/  F2FP.F16.F32.PACK_AB R85, R7, R9 ;  /* 0x000000090755723e */ /* 0x000fe200000000ff */
[----:B------:R-:W1:Y:S01]  /*171e0*/  MUFU.EX2 R10, R69 ;  /* 0x00000045000a7308 */ /* 0x000e620000000800 */
[----:B------:R-:W-:Y:S02]  /*171f0*/  FADD.FTZ R4, R15, R4 ;  /* 0x000000040f047221 */ /* 0x000fe40000010000 */
[----:B------:R-:W-:Y:S01]  /*17200*/  @P0 HADD2 R95, -R223.H0_H0, -RZ.H0_H0 ;  /* 0xa00000ffdf5f0230 */ /* 0x000fe20000000900 */
[----:B------:R-:W-:Y:S01]  /*17210*/  PRMT R0, R58, 0x7773, RZ ;  /* 0x000077733a007816 */ /* 0x000fe200000000ff */
[----:B--2---:R-:W-:Y:S01]  /*17220*/  FADD.FTZ R13, R14, R4 ;  /* 0x000000040e0d7221 */ /* 0x004fe20000010000 */
[----:B------:R-:W-:-:S02]  /*17230*/  PRMT R184, R223, 0x7610, R184 ;  /* 0x00007610dfb87816 */ /* 0x000fc400000000b8 */
[----:B------:R-:W-:Y:S02]  /*17240*/  @P0 PRMT R184, R95, 0x5410, RZ ;  /* 0x000054105fb80816 */ /* 0x000fe400000000ff */
[----:B------:R-:W-:Y:S01]  /*17250*/  ISETP.GT.U32.AND P0, PT, R0, UR6, PT ;  /* 0x0000000600007c0c */ /* 0x000fe2000bf04070 */
[----:B------:R-:W-:Y:S01]  /*17260*/  FADD.FTZ R0, R11, R5 ;  /* 0x000000050b007221 */ /* 0x000fe20000010000 */
[----:B---3--:R-:W-:-:S03]  /*17270*/  LOP3.LUT R6, R30, UR31, R81, 0x96, !PT ;  /* 0x0000001f1e067c12 */ /* 0x008fc6000f8e9651 */
[----:B-1----:R-:W-:Y:S02]  /*17280*/  FADD.FTZ R0, R10, R0 ;  /* 0x000000000a007221 */ /* 0x002fe40000010000 */
[----:B------:R-:W-:Y:S01]  /*17290*/  IMAD.WIDE.U32 R6, R6, -0x2daee0ad, RZ ;  /* 0xd2511f5306067825 */ /* 0x000fe200078e00ff */
[----:B------:R-:W-:-:S03]  /*172a0*/  F2FP.F16.F32.PACK_AB R67, R10, R11 ;  /* 0x0000000b0a43723e */ /* 0x000fc600000000ff */
[----:B------:R-:W-:Y:S02]  /*172b0*/  IMAD.MOV.U32 R190, RZ, RZ, R17 ;  /* 0x000000ffffbe7224 */ /* 0x000fe400078e0011 */
[----:B------:R-:W1:Y:S01]  /*172c0*/  MUFU.EX2 R17, R72 ;  /* 0x0000004800117308 */ /* 0x000e620000000800 */
[----:B------:R-:W-:Y:S02]  /*172d0*/  IMAD.MOV.U32 R55, RZ, RZ, R191 ;  /* 0x000000ffff377224 */ /* 0x000fe400078e00bf */
[----:B------:R-:W-:Y:S02]  /*172e0*/  IMAD.MOV.U32 R191, RZ, RZ, R16 ;  /* 0x000000ffffbf7224 */ /* 0x000fe400078e0010 */
[----:B------:R-:W2:Y:S01]  /*172f0*/  MUFU.EX2 R16, R75 ;  /* 0x0000004b00107308 */ /* 0x000ea20000000800 */
[----:B------:R-:W-:Y:S01]  /*17300*/  F2FP.F16.F32.PACK_AB R65, R14, R15 ;  /* 0x0000000f0e41723e */ /* 0x000fe200000000ff */
[----:B-1----:R-:W-:-:S04]  /*17310*/  FADD.FTZ R0, R17, R0 ;  /* 0x0000000011007221 */ /* 0x002fc80000010000 */
[C---:B--2---:R-:W-:Y:S01]  /*17320*/  FADD.FTZ R14, R16.reuse, R0 ;  /* 0x00000000100e7221 */ /* 0x044fe20000010000 */
[----:B------:R-:W-:Y:S01]  /*17330*/  F2FP.F16.F32.PACK_AB R59, R16, R17 ;  /* 0x00000011103b723e */ /* 0x000fe200000000ff */
[----:B------:R-:W-:Y:S01]  /*17340*/  @P0 HADD2 R96, -R223.H1_H1, -RZ.H0_H0 ;  /* 0xa00000ffdf600230 */ /* 0x000fe20000000d00 */
[----:B------:R-:W-:-:S04]  /*17350*/  PRMT R216, R223, 0x7632, R216 ;  /* 0x00007632dfd87816 */ /* 0x000fc800000000d8 */
[----:B------:R-:W-:Y:S02]  /*17360*/  @P0 PRMT R216, R96, 0x5410, RZ ;  /* 0x0000541060d80816 */ /* 0x000fe400000000ff */
[C---:B------:R-:W-:Y:S02]  /*17370*/  PRMT R50, R46.reuse, 0x7610, R50 ;  /* 0x000076102e327816 */ /* 0x040fe40000000032 */
[----:B------:R-:W-:Y:S02]  /*17380*/  PRMT R47, R46, 0x7632, R47 ;  /* 0x000076322e2f7816 */ /* 0x000fe4000000002f */
[C---:B------:R-:W-:Y:S02]  /*17390*/  PRMT R45, R44.reuse, 0x7610, R45 ;  /* 0x000076102c2d7816 */ /* 0x040fe4000000002d */
[----:B------:R-:W-:Y:S02]  /*173a0*/  PRMT R39, R44, 0x7632, R39 ;  /* 0x000076322c277816 */ /* 0x000fe40000000027 */
[----:B------:R-:W-:-:S02]  /*173b0*/  PRMT R252, R35, 0x7610, R252 ;  /* 0x0000761023fc7816 */ /* 0x000fc400000000fc */
[----:B------:R-:W-:Y:S02]  /*173c0*/  PRMT R227, R35, 0x7632, R227 ;  /* 0x0000763223e37816 */ /* 0x000fe400000000e3 */
[----:B----4-:R-:W-:-:S05]  /*173d0*/  LOP3.LUT R8, R2, UR32, R31, 0x96, !PT ;  /* 0x0000002002087c12 */ /* 0x010fca000f8e961f */
[----:B------:R-:W-:-:S05]  /*173e0*/  IMAD.WIDE.U32 R8, R8, -0x2daee0ad, RZ ;  /* 0xd2511f5308087825 */ /* 0x000fca00078e00ff */
[----:B------:R-:W-:-:S05]  /*173f0*/  LOP3.LUT R4, R176, UR30, R9, 0x96, !PT ;  /* 0x0000001eb0047c12 */ /* 0x000fca000f8e9609 */
[----:B------:R-:W-:Y:S01]  /*17400*/  IMAD.WIDE.U32 R4, R4, -0x326172a9, RZ ;  /* 0xcd9e8d5704047825 */ /* 0x000fe200078e00ff */
[----:B------:R-:W-:-:S04]  /*17410*/  LOP3.LUT R10, R8, UR28, R7, 0x96, !PT ;  /* 0x0000001c080a7c12 */ /* 0x000fc8000f8e9607 */
[----:B------:R-:W-:Y:S01]  /*17420*/  LOP3.LUT R9, R80, UR29, R5, 0x96, !PT ;  /* 0x0000001d50097c12 */ /* 0x000fe2000f8e9605 */
[----:B------:R-:W-:-:S04]  /*17430*/  IMAD.WIDE.U32 R10, R10, -0x326172a9, RZ ;  /* 0xcd9e8d570a0a7825 */ /* 0x000fc800078e00ff */
[----:B------:R-:W-:-:S05]  /*17440*/  IMAD.WIDE.U32 R8, R9, -0x2daee0ad, RZ ;  /* 0xd2511f5309087825 */ /* 0x000fca00078e00ff */
[----:B------:R-:W-:Y:S02]  /*17450*/  LOP3.LUT R5, R6, UR16, R9, 0x96, !PT ;  /* 0x0000001006057c12 */ /* 0x000fe4000f8e9609 */
[----:B------:R-:W-:-:S05]  /*17460*/  LOP3.LUT R6, R4, UR17, R11, 0x96, !PT ;  /* 0x0000001104067c12 */ /* 0x000fca000f8e960b */
[----:B------:R-:W-:-:S04]  /*17470*/  IMAD.WIDE.U32 R6, R6, -0x2daee0ad, RZ ;  /* 0xd2511f5306067825 */ /* 0x000fc800078e00ff */
[----:B------:R-:W-:Y:S01]  /*17480*/  IMAD.WIDE.U32 R4, R5, -0x326172a9, RZ ;  /* 0xcd9e8d5705047825 */ /* 0x000fe200078e00ff */
[----:B------:R-:W-:-:S04]  /*17490*/  LOP3.LUT R8, R8, UR14, R7, 0x96, !PT ;  /* 0x0000000e08087c12 */ /* 0x000fc8000f8e9607 */
[----:B------:R-:W-:Y:S01]  /*174a0*/  LOP3.LUT R10, R10, UR15, R5, 0x96, !PT ;  /* 0x0000000f0a0a7c12 */ /* 0x000fe2000f8e9605 */
[----:B------:R-:W-:Y:S01]  /*174b0*/  IMAD.WIDE.U32 R16, R8, -0x326172a9, RZ ;  /* 0xcd9e8d5708107825 */ /* 0x000fe200078e00ff */
[----:B------:R-:W1:Y:S04]  /*174c0*/  MUFU.EX2 R5, R110 ;  /* 0x0000006e00057308 */ /* 0x000e680000000800 */
[----:B------:R-:W-:Y:S02]  /*174d0*/  LOP3.LUT R17, R4, UR13, R17, 0x96, !PT ;  /* 0x0000000d04117c12 */ /* 0x000fe4000f8e9611 */
[----:B------:R-:W2:Y:S02]  /*174e0*/  MUFU.EX2 R4, R105 ;  /* 0x0000006900047308 */ /* 0x000ea40000000800 */
[----:B------:R-:W-:-:S04]  /*174f0*/  LOP3.LUT R0, R17, 0xff, RZ, 0xc0, !PT ;  /* 0x000000ff11007812 */ /* 0x000fc800078ec0ff */
[----:B------:R-:W-:Y:S01]  /*17500*/  ISETP.LE.U32.AND P0, PT, R0, UR6, PT ;  /* 0x0000000600007c0c */ /* 0x000fe2000bf03070 */
[----:B-1----:R-:W-:-:S04]  /*17510*/  FADD.FTZ R0, R5, R13 ;  /* 0x0000000d05007221 */ /* 0x002fc80000010000 */
[----:B--2---:R-:W-:Y:S01]  /*17520*/  FADD.FTZ R8, R4, R0 ;  /* 0x0000000004087221 */ /* 0x004fe20000010000 */
[----:B------:R-:W-:-:S04]  /*17530*/  LOP3.LUT R0, R17, 0xffff, RZ, 0xc0, !PT ;  /* 0x0000ffff11007812 */ /* 0x000fc800078ec0ff */
[----:B------:R-:W-:-:S03]  /*17540*/  SHF.R.U32.HI R0, RZ, 0x8, R0 ;  /* 0x00000008ff007819 */ /* 0x000fc60000011600 */
[----:B------:R-:W-:Y:S01]  /*17550*/  @!P0 HADD2 R98, -R46.H0_H0, -RZ.H0_H0 ;  /* 0xa00000ff2e628230 */ /* 0x000fe20000000900 */
[----:B------:R-:W-:-:S04]  /*17560*/  LOP3.LUT R0, R0, 0xffff, RZ, 0xc0, !PT ;  /* 0x0000ffff00007812 */ /* 0x000fc800078ec0ff */
[----:B------:R-:W-:Y:S02]  /*17570*/  @!P0 PRMT R50, R98, 0x5410, RZ ;  /* 0x0000541062328816 */ /* 0x000fe400000000ff */
[----:B------:R-:W-:Y:S02]  /*17580*/  ISETP.LE.U32.AND P0, PT, R0, UR6, PT ;  /* 0x0000000600007c0c */ /* 0x000fe4000bf03070 */
[----:B------:R-:W-:Y:S01]  /*17590*/  PRMT R0, R17, 0x7632, R0 ;  /* 0x0000763211007816 */ /* 0x000fe20000000000 */
[----:B------:R-:W1:Y:S03]  /*175a0*/  MUFU.EX2 R7, R232 ;  /* 0x000000e800077308 */ /* 0x000e660000000800 */
[----:B------:R-:W-:Y:S02]  /*175b0*/  LOP3.LUT R0, R0, 0xff, RZ, 0xc0, !PT ;  /* 0x000000ff00007812 */ /* 0x000fe400078ec0ff */
[----:B------:R-:W-:-:S05]  /*175c0*/  F2FP.F16.F32.PACK_AB R126, R4, R5 ;  /* 0x00000005047e723e */ /* 0x000fca00000000ff */
[----:B------:R-:W-:Y:S01]  /*175d0*/  @!P0 HADD2 R99, -R46.H1_H1, -RZ.H0_H0 ;  /* 0xa00000ff2e638230 */ /* 0x000fe20000000d00 */
[----:B------:R-:W2:Y:S04]  /*175e0*/  MUFU.EX2 R5, R229 ;  /* 0x000000e500057308 */ /* 0x000ea80000000800 */
[----:B------:R-:W-:Y:S02]  /*175f0*/  @!P0 PRMT R47, R99, 0x5410, RZ ;  /* 0x00005410632f8816 */ /* 0x000fe400000000ff */
[----:B------:R-:W-:Y:S01]  /*17600*/  ISETP.LE.U32.AND P0, PT, R0, UR6, PT ;  /* 0x0000000600007c0c */ /* 0x000fe2000bf03070 */
[----:B-1----:R-:W-:-:S04]  /*17610*/  FADD.FTZ R0, R7, R14 ;  /* 0x0000000e07007221 */ /* 0x002fc80000010000 */
[----:B--2---:R-:W-:Y:S01]  /*17620*/  FADD.FTZ R4, R5, R0 ;  /* 0x0000000005047221 */ /* 0x004fe20000010000 */
[----:B------:R-:W-:-:S07]  /*17630*/  SHF.R.U32.HI R0, RZ, 0x18, R17 ;  /* 0x00000018ff007819 */ /* 0x000fce0000011611 */
[----:B------:R-:W-:-:S05]  /*17640*/  @!P0 HADD2 R103, -R44.H0_H0, -RZ.H0_H0 ;  /* 0xa00000ff2c678230 */ /* 0x000fca0000000900 */
[----:B------:R-:W-:Y:S02]  /*17650*/  @!P0 PRMT R45, R103, 0x5410, RZ ;  /* 0x00005410672d8816 */ /* 0x000fe400000000ff */
[----:B------:R-:W-:Y:S01]  /*17660*/  ISETP.LE.U32.AND P0, PT, R0, UR6, PT ;  /* 0x0000000600007c0c */ /* 0x000fe2000bf03070 */
[----:B------:R-:W-:Y:S01]  /*17670*/  IMAD.MOV.U32 R0, RZ, RZ, R16 ;  /* 0x000000ffff007224 */ /* 0x000fe200078e0010 */
[----:B------:R-:W-:Y:S02]  /*17680*/  F2FP.F16.F32.PACK_AB R105, R5, R7 ;  /* 0x000000070569723e */ /* 0x000fe400000000ff */
[----:B------:R-:W1:Y:S02]  /*17690*/  MUFU.EX2 R7, R225 ;  /* 0x000000e100077308 */ /* 0x000e640000000800 */
[----:B------:R-:W-:-:S07]  /*176a0*/  LOP3.LUT R0, R0, 0xff, RZ, 0xc0, !PT ;  /* 0x000000ff00007812 */ /* 0x000fce00078ec0ff */
[----:B------:R-:W-:Y:S01]  /*176b0*/  @!P0 HADD2 R106, -R44.H1_H1, -RZ.H0_H0 ;  /* 0xa00000ff2c6a8230 */ /* 0x000fe20000000d00 */
[----:B------:R-:W2:Y:S04]  /*176c0*/  MUFU.EX2 R5, R218 ;  /* 0x000000da00057308 */ /* 0x000ea80000000800 */
[----:B------:R-:W-:Y:S02]  /*176d0*/  @!P0 PRMT R39, R106, 0x5410, RZ ;  /* 0x000054106a278816 */ /* 0x000fe400000000ff */
[----:B------:R-:W-:Y:S01]  /*176e0*/  ISETP.LE.U32.AND P0, PT, R0, UR6, PT ;  /* 0x0000000600007c0c */ /* 0x000fe2000bf03070 */
[----:B-1----:R-:W-:-:S04]  /*176f0*/  FADD.FTZ R0, R7, R4 ;  /* 0x0000000407007221 */ /* 0x002fc80000010000 */
[----:B--2---:R-:W-:Y:S01]  /*17700*/  FADD.FTZ R4, R5, R0 ;  /* 0x0000000005047221 */ /* 0x004fe20000010000 */
[----:B------:R-:W-:-:S07]  /*17710*/  PRMT R0, R16, 0x7771, RZ ;  /* 0x0000777110007816 */ /* 0x000fce00000000ff */
[----:B------:R-:W-:-:S05]  /*17720*/  @!P0 HADD2 R108, -R35.H0_H0, -RZ.H0_H0 ;  /* 0xa00000ff236c8230 */ /* 0x000fca0000000900 */
[----:B------:R-:W-:Y:S02]  /*17730*/  @!P0 PRMT R252, R108, 0x5410, RZ ;  /* 0x000054106cfc8816 */ /* 0x000fe400000000ff */
[----:B------:R-:W-:Y:S02]  /*17740*/  ISETP.GT.U32.AND P0, PT, R0, UR6, PT ;  /* 0x0000000600007c0c */ /* 0x000fe4000bf04070 */
[----:B------:R-:W-:Y:S02]  /*17750*/  F2FP.F16.F32.PACK_AB R123, R5, R7 ;  /* 0x00000007057b723e */ /* 0x000fe400000000ff */
[----:B------:R-:W1:Y:S01]  /*17760*/  MUFU.EX2 R7, R214 ;  /* 0x000000d600077308 */ /* 0x000e620000000800 */
[----:B------:R-:W-:-:S08]  /*17770*/  PRMT R0, R16, 0x7772, RZ ;  /* 0x0000777210007816 */ /* 0x000fd000000000ff */
[----:B------:R-:W-:Y:S01]  /*17780*/  @P0 HADD2 R111, -R35.H1_H1, -RZ.H0_H0 ;  /* 0xa00000ff236f0230 */ /* 0x000fe20000000d00 */
[----:B------:R-:W2:Y:S04]  /*17790*/  MUFU.EX2 R5, R208 ;  /* 0x000000d000057308 */ /* 0x000ea80000000800 */
[----:B------:R-:W-:Y:S02]  /*177a0*/  @P0 PRMT R227, R111, 0x5410, RZ ;  /* 0x000054106fe30816 */ /* 0x000fe400000000ff */
[----:B------:R-:W-:Y:S01]  /*177b0*/  ISETP.GT.U32.AND P0, PT, R0, UR6, PT ;  /* 0x0000000600007c0c */ /* 0x000fe2000bf04070 */
[----:B-1----:R-:W-:Y:S01]  /*177c0*/  FADD.FTZ R0, R7, R4 ;  /* 0x0000000407007221 */ /* 0x002fe20000010000 */
[----:B------:R-:W-:-:S03]  /*177d0*/  PRMT R249, R33, 0x7610, R249 ;  /* 0x0000761021f97816 */ /* 0x000fc600000000f9 */
[----:B--2---:R-:W-:Y:S01]  /*177e0*/  FADD.FTZ R14, R5, R0 ;  /* 0x00000000050e7221 */ /* 0x004fe20000010000 */
[----:B------:R-:W-:-:S07]  /*177f0*/  PRMT R0, R16, 0x7773, RZ ;  /* 0x0000777310007816 */ /* 0x000fce00000000ff */
[----:B------:R-:W-:-:S05]  /*17800*/  @P0 HADD2 R113, -R33.H0_H0, -RZ.H0_H0 ;  /* 0xa00000ff21710230 */ /* 0x000fca0000000900 */
[----:B------:R-:W-:Y:S02]  /*17810*/  @P0 PRMT R249, R113, 0x5410, RZ ;  /* 0x0000541071f90816 */ /* 0x000fe400000000ff */
[----:B------:R-:W-:Y:S01]  /*17820*/  ISETP.GT.U32.AND P0, PT, R0, UR6, PT ;  /* 0x0000000600007c0c */ /* 0x000fe2000bf04070 */
[----:B------:R-:W-:Y:S02]  /*17830*/  IMAD.MOV.U32 R72, RZ, RZ, R26 ;  /* 0x000000ffff487224 */ /* 0x000fe400078e001a */
[----:B------:R-:W-:Y:S02]  /*17840*/  IMAD.MOV.U32 R69, RZ, RZ, R27 ;  /* 0x000000ffff457224 */ /* 0x000fe400078e001b */
[----:B------:R-:W-:-:S05]  /*17850*/  IMAD.WIDE.U32 R26, R10, -0x2daee0ad, RZ ;  /* 0xd2511f530a1a7825 */ /* 0x000fca00078e00ff */
[----:B------:R-:W-:-:S03]  /*17860*/  LOP3.LUT R27, R6, UR7, R27, 0x96, !PT ;  /* 0x00000007061b7c12 */ /* 0x000fc6000f8e961b */
[----:B------:R-:W-:Y:S01]  /*17870*/  @P0 HADD2 R112, -R33.H1_H1, -RZ.H0_H0 ;  /* 0xa00000ff21700230 */ /* 0x000fe20000000d00 */
[----:B------:R-:W-:Y:S02]  /*17880*/  LOP3.LUT R0, R27, 0xff, RZ, 0xc0, !PT ;  /* 0x000000ff1b007812 */ /* 0x000fe400078ec0ff */
[----:B------:R-:W-:Y:S02]  /*17890*/  PRMT R179, R33, 0x7632, R179 ;  /* 0x0000763221b37816 */ /* 0x000fe400000000b3 */
[----:B------:R-:W-:Y:S02]  /*178a0*/  @P0 PRMT R179, R112, 0x5410, RZ ;  /* 0x0000541070b30816 */ /* 0x000fe400000000ff */
[----:B------:R-:W-:Y:S02]  /*178b0*/  ISETP.LE.U32.AND P0, PT, R0, UR6, PT ;  /* 0x0000000600007c0c */ /* 0x000fe4000bf03070 */
[----:B------:R-:W-:-:S04]  /*178c0*/  LOP3.LUT R0, R27, 0xffff, RZ, 0xc0, !PT ;  /* 0x0000ffff1b007812 */ /* 0x000fc800078ec0ff */
[----:B------:R-:W-:Y:S02]  /*178d0*/  SHF.R.U32.HI R0, RZ, 0x8, R0 ;  /* 0x00000008ff007819 */ /* 0x000fe40000011600 */
[----:B------:R-:W-:Y:S02]  /*178e0*/  PRMT R250, R85, 0x7610, R250 ;  /* 0x0000761055fa7816 */ /* 0x000fe400000000fa */
[----:B------:R-:W-:-:S03]  /*178f0*/  LOP3.LUT R0, R0, 0xffff, RZ, 0xc0, !PT ;  /* 0x0000ffff00007812 */ /* 0x000fc600078ec0ff */
[----:B------:R-:W-:-:S05]  /*17900*/  @!P0 HADD2 R115, -R85.H0_H0, -RZ.H0_H0 ;  /* 0xa00000ff55738230 */ /* 0x000fca0000000900 */
[----:B------:R-:W-:Y:S02]  /*17910*/  @!P0 PRMT R250, R115, 0x5410, RZ ;  /* 0x0000541073fa8816 */ /* 0x000fe400000000ff */
[----:B------:R-:W-:Y:S02]  /*17920*/  ISETP.LE.U32.AND P0, PT, R0, UR6, PT ;  /* 0x0000000600007c0c */ /* 0x000fe4000bf03070 */
[----:B------:R-:W-:Y:S02]  /*17930*/  PRMT R0, R27, 0x7632, R0 ;  /* 0x000076321b007816 */ /* 0x000fe40000000000 */
[----:B------:R-:W-:Y:S02]  /*17940*/  PRMT R230, R85, 0x7632, R230 ;  /* 0x0000763255e67816 */ /* 0x000fe400000000e6 */
[----:B------:R-:W-:-:S07]  /*17950*/  LOP3.LUT R0, R0, 0xff, RZ, 0xc0, !PT ;  /* 0x000000ff00007812 */ /* 0x000fce00078ec0ff */
[----:B------:R-:W-:-:S05]  /*17960*/  @!P0 HADD2 R114, -R85.H1_H1, -RZ.H0_H0 ;  /* 0xa00000ff55728230 */ /* 0x000fca0000000d00 */
[----:B------:R-:W-:Y:S02]  /*17970*/  @!P0 PRMT R230, R114, 0x5410, RZ ;  /* 0x0000541072e68816 */ /* 0x000fe400000000ff */
[----:B------:R-:W-:Y:S02]  /*17980*/  ISETP.LE.U32.AND P0, PT, R0, UR6, PT ;  /* 0x0000000600007c0c */ /* 0x000fe4000bf03070 */
[----:B------:R-:W-:Y:S02]  /*17990*/  SHF.R.U32.HI R0, RZ, 0x18, R27 ;  /* 0x00000018ff007819 */ /* 0x000fe4000001161b */
[----:B------:R-:W-:-:S09]  /*179a0*/  PRMT R231, R67, 0x7610, R231 ;  /* 0x0000761043e77816 */ /* 0x000fd200000000e7 */
[----:B------:R-:W-:-:S05]  /*179b0*/  @!P0 HADD2 R117, -R67.H0_H0, -RZ.H0_H0 ;  /* 0xa00000ff43758230 */ /* 0x000fca0000000900 */
[----:B------:R-:W-:Y:S02]  /*179c0*/  @!P0 PRMT R231, R117, 0x5410, RZ ;  /* 0x0000541075e78816 */ /* 0x000fe400000000ff */
[----:B------:R-:W-:Y:S01]  /*179d0*/  ISETP.LE.U32.AND P0, PT, R0, UR6, PT ;  /* 0x0000000600007c0c */ /* 0x000fe2000bf03070 */
[----:B------:R-:W-:Y:S01]  /*179e0*/  IMAD.MOV.U32 R0, RZ, RZ, R26 ;  /* 0x000000ffff007224 */ /* 0x000fe200078e001a */
[----:B------:R-:W-:-:S04]  /*179f0*/  PRMT R235, R67, 0x7632, R235 ;  /* 0x0000763243eb7816 */ /* 0x000fc800000000eb */
[----:B------:R-:W-:-:S07]  /*17a00*/  LOP3.LUT R0, R0, 0xff, RZ, 0xc0, !PT ;  /* 0x000000ff00007812 */ /* 0x000fce00078ec0ff */
[----:B------:R-:W-:-:S05]  /*17a10*/  @!P0 HADD2 R116, -R67.H1_H1, -RZ.H0_H0 ;  /* 0xa00000ff43748230 */ /* 0x000fca0000000d00 */
[----:B------:R-:W-:Y:S02]  /*17a20*/  @!P0 PRMT R235, R116, 0x5410, RZ ;  /* 0x0000541074eb8816 */ /* 0x000fe400000000ff */
[----:B------:R-:W-:Y:S02]  /*17a30*/  ISETP.LE.U32.AND P0, PT, R0, UR6, PT ;  /* 0x0000000600007c0c */ /* 0x000fe4000bf03070 */
[----:B------:R-:W-:Y:S02]  /*17a40*/  PRMT R0, R26, 0x7771, RZ ;  /* 0x000077711a007816 */ /* 0x000fe400000000ff */
[----:B------:R-:W-:-:S09]  /*17a50*/  PRMT R242, R65, 0x7610, R242 ;  /* 0x0000761041f27816 */ /* 0x000fd200000000f2 */
[----:B------:R-:W-:-:S05]  /*17a60*/  @!P0 HADD2 R119, -R65.H0_H0, -RZ.H0_H0 ;  /* 0xa00000ff41778230 */ /* 0x000fca0000000900 */
[----:B------:R-:W-:Y:S02]  /*17a70*/  @!P0 PRMT R242, R119, 0x5410, RZ ;  /* 0x0000541077f28816 */ /* 0x000fe400000000ff */
[----:B------:R-:W-:Y:S02]  /*17a80*/  ISETP.GT.U32.AND P0, PT, R0, UR6, PT ;  /* 0x0000000600007c0c */ /* 0x000fe4000bf04070 */
[----:B------:R-:W-:Y:S02]  /*17a90*/  PRMT R0, R26, 0x7772, RZ ;  /* 0x000077721a007816 */ /* 0x000fe400000000ff */
[----:B------:R-:W-:-:S09]  /*17aa0*/  PRMT R247, R65, 0x7632, R247 ;  /* 0x0000763241f77816 */ /* 0x000fd200000000f7 */
[----:B------:R-:W-:-:S05]  /*17ab0*/  @P0 HADD2 R118, -R65.H1_H1, -RZ.H0_H0 ;  /* 0xa00000ff41760230 */ /* 0x000fca0000000d00 */
[----:B------:R-:W-:Y:S02]  /*17ac0*/  @P0 PRMT R247, R118, 0x5410, RZ ;  /* 0x0000541076f70816 */ /* 0x000fe400000000ff */
[----:B------:R-:W-:Y:S02]  /*17ad0*/  ISETP.GT.U32.AND P0, PT, R0, UR6, PT ;  /* 0x0000000600007c0c */ /* 0x000fe4000bf04070 */
[----:B------:R-:W-:Y:S02]  /*17ae0*/  F2FP.F16.F32.PACK_AB R135, R5, R7 ;  /* 0x000000070587723e */ /* 0x000fe400000000ff */
[----:B------:R-:W1:Y:S04]  /*17af0*/  MUFU.EX2 R7, R130 ;  /* 0x0000008200077308 */ /* 0x000e680000000800 */
[----:B------:R-:W2:Y:S01]  /*17b00*/  MUFU.EX2 R5, R131 ;  /* 0x0000008300057308 */ /* 0x000ea20000000800 */
[----:B------:R-:W-:Y:S01]  /*17b10*/  PRMT R0, R26, 0x7773, RZ ;  /* 0x000077731a007816 */ /* 0x000fe200000000ff */
[----:B------:R-:W-:-:S03]  /*17b20*/  IMAD.MOV.U32 R9, RZ, RZ, R190 ;  /* 0x000000ffff097224 */ /* 0x000fc600078e00be */
[----:B------:R-:W-:Y:S01]  /*17b30*/  @P0 HADD2 R121, -R59.H0_H0, -RZ.H0_H0 ;  /* 0xa00000ff3b790230 */ /* 0x000fe20000000900 */
[----:B------:R-:W-:Y:S02]  /*17b40*/  LOP3.LUT R4, R2, UR32, R49, 0x96, !PT ;  /* 0x0000002002047c12 */ /* 0x000fe4000f8e9631 */
[----:B------:R-:W-:Y:S02]  /*17b50*/  PRMT R248, R59, 0x7610, R248 ;  /* 0x000076103bf87816 */ /* 0x000fe400000000f8 */
[----:B------:R-:W-:Y:S01]  /*17b60*/  @P0 PRMT R248, R121, 0x5410, RZ ;  /* 0x0000541079f80816 */ /* 0x000fe200000000ff */
[----:B------:R-:W-:Y:S01]  /*17b70*/  IMAD.MOV.U32 R13, RZ, RZ, R76 ;  /* 0x000000ffff0d7224 */ /* 0x000fe200078e004c */
[----:B------:R-:W-:Y:S01]  /*17b80*/  ISETP.GT.U32.AND P0, PT, R0, UR6, PT ;  /* 0x0000000600007c0c */ /* 0x000fe2000bf04070 */
[----:B------:R-:W-:Y:S02]  /*17b90*/  IMAD.MOV.U32 R106, RZ, RZ, R9 ;  /* 0x000000ffff6a7224 */ /* 0x000fe400078e0009 */
[----:B-1----:R-:W-:Y:S01]  /*17ba0*/  FADD.FTZ R0, R7, R8 ;  /* 0x0000000807007221 */ /* 0x002fe20000010000 */
[----:B------:R-:W-:Y:S01]  /*17bb0*/  IMAD.WIDE.U32 R8, R4, -0x2daee0ad, RZ ;  /* 0xd2511f5304087825 */ /* 0x000fe200078e00ff */
[----:B------:R-:W-:-:S03]  /*17bc0*/  LOP3.LUT R6, R48, UR31, R81, 0x96, !PT ;  /* 0x0000001f30067c12 */ /* 0x000fc6000f8e9651 */
[----:B------:R-:W-:Y:S02]  /*17bd0*/  IMAD.MOV.U32 R108, RZ, RZ, R13 ;  /* 0x000000ffff6c7224 */ /* 0x000fe400078e000d */
[C---:B--2---:R-:W-:Y:S01]  /*17be0*/  FADD.FTZ R13, R5.reuse, R0 ;  /* 0x00000000050d7221 */ /* 0x044fe20000010000 */
[----:B------:R-:W-:Y:S01]  /*17bf0*/  F2FP.F16.F32.PACK_AB R103, R5, R7 ;  /* 0x000000070567723e */ /* 0x000fe200000000ff */
[----:B------:R-:W-:Y:S01]  /*17c00*/  IMAD.WIDE.U32 R6, R6, -0x2daee0ad, RZ ;  /* 0xd2511f5306067825 */ /* 0x000fe200078e00ff */
[----:B------:R-:W-:-:S03]  /*17c10*/  LOP3.LUT R0, R176, UR30, R9, 0x96, !PT ;  /* 0x0000001eb0007c12 */ /* 0x000fc6000f8e9609 */
[----:B------:R-:W-:Y:S02]  /*17c20*/  IMAD.MOV.U32 R11, RZ, RZ, R191 ;  /* 0x000000ffff0b7224 */ /* 0x000fe400078e00bf */
[----:B------:R-:W-:Y:S01]  /*17c30*/  IMAD.WIDE.U32 R4, R0, -0x326172a9, RZ ;  /* 0xcd9e8d5700047825 */ /* 0x000fe200078e00ff */
[----:B------:R-:W-:Y:S02]  /*17c40*/  LOP3.LUT R0, R8, UR28, R7, 0x96, !PT ;  /* 0x0000001c08007c12 */ /* 0x000fe4000f8e9607 */
[----:B------:R-:W-:Y:S01]  /*17c50*/  F2FP.F16.F32.PACK_AB R15, R22, R29 ;  /* 0x0000001d160f723e */ /* 0x000fe200000000ff */
[----:B------:R-:W-:Y:S01]  /*17c60*/  IMAD.MOV.U32 R22, RZ, RZ, R11 ;  /* 0x000000ffff167224 */ /* 0x000fe200078e000b */
[----:B------:R-:W-:Y:S01]  /*17c70*/  LOP3.LUT R5, R80, UR29, R5, 0x96, !PT ;  /* 0x0000001d50057c12 */ /* 0x000fe2000f8e9605 */
[----:B------:R-:W-:-:S04]  /*17c80*/  IMAD.WIDE.U32 R10, R0, -0x326172a9, RZ ;  /* 0xcd9e8d57000a7825 */ /* 0x000fc800078e00ff */
[----:B------:R-:W-:Y:S01]  /*17c90*/  IMAD.WIDE.U32 R8, R5, -0x2daee0ad, RZ ;  /* 0xd2511f5305087825 */ /* 0x000fe200078e00ff */
[----:B------:R-:W-:-:S04]  /*17ca0*/  LOP3.LUT R0, R4, UR17, R11, 0x96, !PT ;  /* 0x0000001104007c12 */ /* 0x000fc8000f8e960b */
[----:B------:R-:W-:Y:S01]  /*17cb0*/  LOP3.LUT R5, R6, UR16, R9, 0x96, !PT ;  /* 0x0000001006057c12 */ /* 0x000fe2000f8e9609 */
[----:B------:R-:W-:Y:S01]  /*17cc0*/  IMAD.WIDE.U32 R6, R0, -0x2daee0ad, RZ ;  /* 0xd2511f5300067825 */ /* 0x000fe200078e00ff */
[----:B------:R-:W-:-:S04]  /*17cd0*/  F2FP.F16.F32.PACK_AB R52, R38, R28 ;  /* 0x0000001c2634723e */ /* 0x000fc800000000ff */
[----:B------:R-:W-:Y:S01]  /*17ce0*/  LOP3.LUT R0, R8, UR14, R7, 0x96, !PT ;  /* 0x0000000e08007c12 */ /* 0x000fe2000f8e9607 */
[----:B------:R-:W-:-:S04]  /*17cf0*/  IMAD.WIDE.U32 R4, R5, -0x326172a9, RZ ;  /* 0xcd9e8d5705047825 */ /* 0x000fc800078e00ff */
[----:B------:R-:W-:-:S04]  /*17d00*/  IMAD.WIDE.U32 R28, R0, -0x326172a9, RZ ;  /* 0xcd9e8d57001c7825 */ /* 0x000fc800078e00ff */
[----:B------:R-:W-:Y:S01]  /*17d10*/  @P0 HADD2 R120, -R59.H1_H1, -RZ.H0_H0 ;  /* 0xa00000ff3b780230 */ /* 0x000fe20000000d00 */
[----:B------:R-:W-:Y:S02]  /*17d20*/  LOP3.LUT R29, R4, UR13, R29, 0x96, !PT ;  /* 0x0000000d041d7c12 */ /* 0x000fe4000f8e961d */
[----:B------:R-:W-:Y:S02]  /*17d30*/  PRMT R234, R59, 0x7632, R234 ;  /* 0x000076323bea7816 */ /* 0x000fe400000000ea */
[C---:B------:R-:W-:Y:S02]  /*17d40*/  LOP3.LUT R0, R29.reuse, 0xff, RZ, 0xc0, !PT ;  /* 0x000000ff1d007812 */ /* 0x040fe400078ec0ff */
        /* <DEDUP_REMOVED lines=21> */
[----:B------:R-:W1:Y:S01]  /*17ea0*/  MUFU.EX2 R8, R164 ;  /* 0x000000a400087308 */ /* 0x000e620000000800 */
[----:B------:R-:W-:-:S03]  /*17eb0*/  LOP3.LUT R7, R10, UR15, R5, 0x96, !PT ;  /* 0x0000000f0a077c12 */ /* 0x000fc6000f8e9605 */
[----:B------:R-:W-:Y:S01]  /*17ec0*/  LOP3.LUT R0, R0, 0xff, RZ, 0xc0, !PT ;  /* 0x000000ff00007812 */ /* 0x000fe200078ec0ff */
[----:B------:R-:W2:Y:S01]  /*17ed0*/  MUFU.EX2 R5, R165 ;  /* 0x000000a500057308 */ /* 0x000ea20000000800 */
[----:B------:R-:W-:-:S05]  /*17ee0*/  PRMT R237, R105, 0x7632, R237 ;  /* 0x0000763269ed7816 */ /* 0x000fca00000000ed */
[----:B------:R-:W-:-:S05]  /*17ef0*/  @!P0 HADD2 R128, -R105.H1_H1, -RZ.H0_H0 ;  /* 0xa00000ff69808230 */ /* 0x000fca0000000d00 */
[----:B------:R-:W-:Y:S02]  /*17f00*/  @!P0 PRMT R237, R128, 0x5410, RZ ;  /* 0x0000541080ed8816 */ /* 0x000fe400000000ff */
[----:B------:R-:W-:Y:S01]  /*17f10*/  ISETP.LE.U32.AND P0, PT, R0, UR6, PT ;  /* 0x0000000600007c0c */ /* 0x000fe2000bf03070 */
[----:B-1----:R-:W-:Y:S01]  /*17f20*/  FADD.FTZ R0, R8, R13 ;  /* 0x0000000d08007221 */ /* 0x002fe20000010000 */
[----:B--2---:R-:W-:-:S03]  /*17f30*/  F2FP.F16.F32.PACK_AB R125, R5, R8 ;  /* 0x00000008057d723e */ /* 0x004fc600000000ff */
[----:B------:R-:W-:Y:S01]  /*17f40*/  FADD.FTZ R5, R5, R0 ;  /* 0x0000000005057221 */ /* 0x000fe20000010000 */
[----:B------:R-:W-:Y:S02]  /*17f50*/  PRMT R0, R28, 0x7771, RZ ;  /* 0x000077711c007816 */ /* 0x000fe400000000ff */
[----:B------:R-:W-:-:S05]  /*17f60*/  PRMT R236, R103, 0x7610, R236 ;  /* 0x0000761067ec7816 */ /* 0x000fca00000000ec */
[----:B------:R-:W-:-:S05]  /*17f70*/  @!P0 HADD2 R129, -R103.H0_H0, -RZ.H0_H0 ;  /* 0xa00000ff67818230 */ /* 0x000fca0000000900 */
[----:B------:R-:W-:Y:S02]  /*17f80*/  @!P0 PRMT R236, R129, 0x5410, RZ ;  /* 0x0000541081ec8816 */ /* 0x000fe400000000ff */
[----:B------:R-:W-:Y:S01]  /*17f90*/  ISETP.GT.U32.AND P0, PT, R0, UR6, PT ;  /* 0x0000000600007c0c */ /* 0x000fe2000bf04070 */
[----:B------:R-:W-:Y:S02]  /*17fa0*/  IMAD.MOV.U32 R30, RZ, RZ, R77 ;  /* 0x000000ffff1e7224 */ /* 0x000fe400078e004d */
[----:B------:R-:W-:Y:S02]  /*17fb0*/  IMAD.MOV.U32 R68, RZ, RZ, R201 ;  /* 0x000000ffff447224 */ /* 0x000fe400078e00c9 */
[-C--:B------:R-:W-:Y:S01]  /*17fc0*/  FMUL.FTZ R94, R150, R12.reuse ;  /* 0x0000000c965e7220 */ /* 0x080fe20000410000 */
[----:B------:R-:W-:Y:S02]  /*17fd0*/  IMAD.MOV.U32 R37, RZ, RZ, R174 ;  /* 0x000000ffff257224 */ /* 0x000fe400078e00ae */
[----:B------:R-:W-:Y:S01]  /*17fe0*/  FMUL.FTZ R95, R151, R12 ;  /* 0x0000000c975f7220 */ /* 0x000fe20000410000 */
[----:B------:R-:W-:-:S02]  /*17ff0*/  IMAD.MOV.U32 R76, RZ, RZ, R182 ;  /* 0x000000ffff4c7224 */ /* 0x000fc400078e00b6 */
[-C--:B------:R-:W-:Y:S01]  /*18000*/  FMUL.FTZ R98, R146, R12.reuse ;  /* 0x0000000c92627220 */ /* 0x080fe20000410000 */
[----:B------:R-:W-:Y:S02]  /*18010*/  IMAD.MOV.U32 R77, RZ, RZ, R183 ;  /* 0x000000ffff4d7224 */ /* 0x000fe400078e00b7 */
[-C--:B------:R-:W-:Y:S01]  /*18020*/  FMUL.FTZ R99, R147, R12.reuse ;  /* 0x0000000c93637220 */ /* 0x080fe20000410000 */
[----:B------:R-:W-:Y:S02]  /*18030*/  IMAD.MOV.U32 R201, RZ, RZ, R175 ;  /* 0x000000ffffc97224 */ /* 0x000fe400078e00af */
[-C--:B------:R-:W-:Y:S01]  /*18040*/  FMUL.FTZ R174, R142, R12.reuse ;  /* 0x0000000c8eae7220 */ /* 0x080fe20000410000 */
[-C--:B------:R-:W-:Y:S01]  /*18050*/  FMUL.FTZ R175, R143, R12.reuse ;  /* 0x0000000c8faf7220 */ /* 0x080fe20000410000 */
[-C--:B------:R-:W-:Y:S01]  /*18060*/  FMUL.FTZ R182, R138, R12.reuse ;  /* 0x0000000c8ab67220 */ /* 0x080fe20000410000 */
[----:B------:R-:W-:Y:S01]  /*18070*/  FMUL.FTZ R183, R139, R12 ;  /* 0x0000000c8bb77220 */ /* 0x000fe20000410000 */
[----:B------:R-:W-:Y:S01]  /*18080*/  FADD.FTZ R12, R155, R19 ;  /* 0x000000139b0c7221 */ /* 0x000fe20000010000 */
[----:B------:R-:W-:Y:S01]  /*18090*/  @P0 HADD2 R134, -R103.H1_H1, -RZ.H0_H0 ;  /* 0xa00000ff67860230 */ /* 0x000fe20000000d00 */
[----:B------:R-:W-:Y:S01]  /*180a0*/  PRMT R0, R28, 0x7772, RZ ;  /* 0x000077721c007816 */ /* 0x000fe200000000ff */
[----:B------:R-:W-:-:S02]  /*180b0*/  IMAD.MOV.U32 R190, RZ, RZ, R180 ;  /* 0x000000ffffbe7224 */ /* 0x000fc400078e00b4 */
[----:B------:R-:W-:Y:S01]  /*180c0*/  FADD.FTZ R4, R217, R12 ;  /* 0x0000000cd9047221 */ /* 0x000fe20000010000 */
[----:B------:R-:W-:Y:S02]  /*180d0*/  PRMT R205, R123, 0x7610, R205 ;  /* 0x000076107bcd7816 */ /* 0x000fe400000000cd */
[----:B------:R-:W-:Y:S01]  /*180e0*/  F2FP.F16.F32.PACK_AB R54, R43, R42 ;  /* 0x0000002a2b36723e */ /* 0x000fe200000000ff */
[----:B------:R-:W-:Y:S01]  /*180f0*/  FADD.FTZ R4, R233, R4 ;  /* 0x00000004e9047221 */ /* 0x000fe20000010000 */
[----:B------:R-:W-:Y:S01]  /*18100*/  PRMT R233, R103, 0x7632, R233 ;  /* 0x0000763267e97816 */ /* 0x000fe200000000e9 */
[----:B------:R-:W-:Y:S01]  /*18110*/  IMAD.MOV.U32 R191, RZ, RZ, R181 ;  /* 0x000000ffffbf7224 */ /* 0x000fe200078e00b5 */
[----:B------:R-:W-:Y:S02]  /*18120*/  @P0 PRMT R233, R134, 0x5410, RZ ;  /* 0x0000541086e90816 */ /* 0x000fe400000000ff */
[----:B------:R-:W-:Y:S01]  /*18130*/  PRMT R199, R123, 0x7632, R199 ;  /* 0x000076327bc77816 */ /* 0x000fe200000000c7 */
[----:B------:R-:W-:Y:S01]  /*18140*/  MUFU.EX2 R10, R132 ;  /* 0x00000084000a7308 */ /* 0x000fe20000000800 */
[----:B------:R-:W-:Y:S01]  /*18150*/  ISETP.GT.U32.AND P0, PT, R0, UR6, PT ;  /* 0x0000000600007c0c */ /* 0x000fe2000bf04070 */
[----:B------:R-:W-:Y:S01]  /*18160*/  FMUL.FTZ R180, R136, R18 ;  /* 0x0000001288b47220 */ /* 0x000fe20000410000 */
[----:B------:R-:W-:Y:S01]  /*18170*/  PRMT R0, R28, 0x7773, RZ ;  /* 0x000077731c007816 */ /* 0x000fe200000000ff */
[----:B------:R-:W2:Y:S01]  /*18180*/  LDL.LU R155, [R1+0x484] ;  /* 0x00048400019b7983 */ /* 0x000ea20000300800 */
[----:B------:R-:W-:-:S04]  /*18190*/  IMAD.WIDE.U32 R42, R7, -0x2daee0ad, RZ ;  /* 0xd2511f53072a7825 */ /* 0x000fc800078e00ff */
[----:B------:R-:W-:Y:S01]  /*181a0*/  FMUL.FTZ R181, R137, R18 ;  /* 0x0000001289b57220 */ /* 0x000fe20000410000 */
[C---:B------:R-:W-:Y:S01]  /*181b0*/  PRMT R202, R125.reuse, 0x7610, R202 ;  /* 0x000076107dca7816 */ /* 0x040fe200000000ca */
[----:B------:R-:W-:Y:S01]  /*181c0*/  FADD.FTZ R4, R62, R4 ;  /* 0x000000043e047221 */ /* 0x000fe20000010000 */
[----:B------:R-:W-:Y:S01]  /*181d0*/  PRMT R192, R125, 0x7632, R192 ;  /* 0x000076327dc07816 */ /* 0x000fe200000000c0 */
[----:B------:R-:W3:Y:S01]  /*181e0*/  LDL.LU R164, [R1+0x480] ;  /* 0x0004800001a47983 */ /* 0x000ee20000300800 */
[----:B------:R-:W-:Y:S01]  /*181f0*/  @P0 HADD2 R136, -R123.H0_H0, -RZ.H0_H0 ;  /* 0xa00000ff7b880230 */ /* 0x000fe20000000900 */
[----:B------:R-:W-:Y:S01]  /*18200*/  LOP3.LUT R38, R6, UR7, R43, 0x96, !PT ;  /* 0x0000000706267c12 */ /* 0x000fe2000f8e962b */
[----:B------:R-:W-:Y:S01]  /*18210*/  MUFU.EX2 R7, R161 ;  /* 0x000000a100077308 */ /* 0x000fe20000000800 */
[----:B------:R-:W-:Y:S01]  /*18220*/  FADD.FTZ R4, R240, R4 ;  /* 0x00000004f0047221 */ /* 0x000fe20000010000 */
[----:B------:R-:W4:Y:S01]  /*18230*/  LDL.LU R165, [R1+0x47c] ;  /* 0x00047c0001a57983 */ /* 0x000f220000300800 */
[----:B------:R-:W-:-:S02]  /*18240*/  @P0 PRMT R205, R136, 0x5410, RZ ;  /* 0x0000541088cd0816 */ /* 0x000fc400000000ff */
[----:B------:R-:W-:Y:S02]  /*18250*/  ISETP.GT.U32.AND P0, PT, R0, UR6, PT ;  /* 0x0000000600007c0c */ /* 0x000fe4000bf04070 */
[----:B------:R-:W-:-:S11]  /*18260*/  LOP3.LUT R0, R38, 0xff, RZ, 0xc0, !PT ;  /* 0x000000ff26007812 */ /* 0x000fd600078ec0ff */
[----:B------:R-:W-:-:S05]  /*18270*/  @P0 HADD2 R137, -R123.H1_H1, -RZ.H0_H0 ;  /* 0xa00000ff7b890230 */ /* 0x000fca0000000d00 */
[----:B------:R-:W-:Y:S02]  /*18280*/  @P0 PRMT R199, R137, 0x5410, RZ ;  /* 0x0000541089c70816 */ /* 0x000fe400000000ff */
[----:B------:R-:W-:Y:S02]  /*18290*/  ISETP.LE.U32.AND P0, PT, R0, UR6, PT ;  /* 0x0000000600007c0c */ /* 0x000fe4000bf03070 */
[----:B------:R-:W-:-:S04]  /*182a0*/  LOP3.LUT R0, R38, 0xffff, RZ, 0xc0, !PT ;  /* 0x0000ffff26007812 */ /* 0x000fc800078ec0ff */
[----:B------:R-:W-:-:S04]  /*182b0*/  SHF.R.U32.HI R0, RZ, 0x8, R0 ;  /* 0x00000008ff007819 */ /* 0x000fc80000011600 */
[----:B------:R-:W-:-:S03]  /*182c0*/  LOP3.LUT R0, R0, 0xffff, RZ, 0xc0, !PT ;  /* 0x0000ffff00007812 */ /* 0x000fc600078ec0ff */
[----:B------:R-:W-:-:S05]  /*182d0*/  @!P0 HADD2 R138, -R125.H0_H0, -RZ.H0_H0 ;  /* 0xa00000ff7d8a8230 */ /* 0x000fca0000000900 */
[----:B------:R-:W-:Y:S02]  /*182e0*/  @!P0 PRMT R202, R138, 0x5410, RZ ;  /* 0x000054108aca8816 */ /* 0x000fe400000000ff */
[----:B------:R-:W-:Y:S01]  /*182f0*/  ISETP.LE.U32.AND P0, PT, R0, UR6, PT ;  /* 0x0000000600007c0c */ /* 0x000fe2000bf03070 */
[----:B------:R-:W1:Y:S01]  /*18300*/  MUFU.EX2 R6, R160 ;  /* 0x000000a000067308 */ /* 0x000e620000000800 */
[----:B------:R-:W-:-:S04]  /*18310*/  PRMT R0, R38, 0x7632, R0 ;  /* 0x0000763226007816 */ /* 0x000fc80000000000 */
[----:B------:R-:W-:-:S07]  /*18320*/  LOP3.LUT R0, R0, 0xff, RZ, 0xc0, !PT ;  /* 0x000000ff00007812 */ /* 0x000fce00078ec0ff */
[----:B------:R-:W-:Y:S01]  /*18330*/  @!P0 HADD2 R139, -R125.H1_H1, -RZ.H0_H0 ;  /* 0xa00000ff7d8b8230 */ /* 0x000fe20000000d00 */
[----:B-1----:R-:W-:Y:S01]  /*18340*/  F2FP.F16.F32.PACK_AB R117, R7, R6 ;  /* 0x000000060775723e */ /* 0x002fe200000000ff */
[----:B------:R-:W4:Y:S03]  /*18350*/  LDL.LU R160, [R1+0x478] ;  /* 0x0004780001a07983 */ /* 0x000f260000300800 */
[----:B------:R-:W-:Y:S02]  /*18360*/  @!P0 PRMT R192, R139, 0x5410, RZ ;  /* 0x000054108bc08816 */ /* 0x000fe400000000ff */
[----:B------:R-:W-:Y:S01]  /*18370*/  ISETP.LE.U32.AND P0, PT, R0, UR6, PT ;  /* 0x0000000600007c0c */ /* 0x000fe2000bf03070 */
[----:B------:R-:W-:Y:S01]  /*18380*/  FADD.FTZ R0, R6, R5 ;  /* 0x0000000506007221 */ /* 0x000fe20000010000 */
[----:B------:R-:W-:Y:S01]  /*18390*/  FADD.FTZ R6, R61, R4 ;  /* 0x000000043d067221 */ /* 0x000fe20000010000 */
[----:B------:R-:W4:Y:S01]  /*183a0*/  LDL.LU R161, [R1+0x474] ;  /* 0x0004740001a17983 */ /* 0x000f220000300800 */
[----:B------:R-:W1:Y:S01]  /*183b0*/  MUFU.EX2 R4, R133 ;  /* 0x0000008500047308 */ /* 0x000e620000000800 */
[----:B------:R-:W-:Y:S01]  /*183c0*/  LOP3.LUT R8, R20, UR31, R81, 0x96, !PT ;  /* 0x0000001f14087c12 */ /* 0x000fe2000f8e9651 */
[----:B------:R-:W-:-:S02]  /*183d0*/  IMAD.MOV.U32 R20, RZ, RZ, R156 ;  /* 0x000000ffff147224 */ /* 0x000fc400078e009c */
[----:B------:R1:W1:Y:S04]  /*183e0*/  MUFU.EX2 R11, R152 ;  /* 0x00000098000b7308 */ /* 0x0002680000000800 */
[----:B------:R1:W1:Y:S02]  /*183f0*/  MUFU.EX2 R9, R153 ;  /* 0x0000009900097308 */ /* 0x0002640000000800 */
[----:B-1----:R-:W-:Y:S01]  /*18400*/  FADD.FTZ R5, R4, R14 ;  /* 0x0000000e04057221 */ /* 0x002fe20000010000 */
[----:B------:R-:W-:Y:S02]  /*18410*/  F2FP.F16.F32.PACK_AB R114, R10, R4 ;  /* 0x000000040a72723e */ /* 0x000fe400000000ff */
[----:B------:R-:W-:Y:S01]  /*18420*/  LOP3.LUT R4, R2, UR32, R21, 0x96, !PT ;  /* 0x0000002002047c12 */ /* 0x000fe2000f8e9615 */
[----:B------:R-:W4:Y:S01]  /*18430*/  LDL.LU R152, [R1+0x470] ;  /* 0x0004700001987983 */ /* 0x000f220000300800 */
[----:B------:R-:W-:-:S03]  /*18440*/  IMAD.MOV.U32 R21, RZ, RZ, R157 ;  /* 0x000000ffff157224 */ /* 0x000fc600078e009d */
[----:B------:R-:W4:Y:S04]  /*18450*/  LDL.LU.64 R156, [R1+0x468] ;  /* 0x00046800019c7983 */ /* 0x000f280000300a00 */
[----:B------:R-:W4:Y:S01]  /*18460*/  LDL.LU R153, [R1+0x464] ;  /* 0x0004640001997983 */ /* 0x000f220000300800 */
[----:B------:R-:W-:Y:S02]  /*18470*/  IMAD.MOV.U32 R60, RZ, RZ, R198 ;  /* 0x000000ffff3c7224 */ /* 0x000fe400078e00c6 */
[----:B------:R-:W-:Y:S02]  /*18480*/  IMAD.MOV.U32 R198, RZ, RZ, R172 ;  /* 0x000000ffffc67224 */ /* 0x000fe400078e00ac */
[----:B------:R-:W-:Y:S01]  /*18490*/  FMUL.FTZ R172, R140, R18 ;  /* 0x000000128cac7220 */ /* 0x000fe20000410000 */
[----:B------:R-:W-:-:S02]  /*184a0*/  @!P0 HADD2 R140, -R135.H0_H0, -RZ.H0_H0 ;  /* 0xa00000ff878c8230 */ /* 0x000fc40000000900 */
[----:B------:R-:W-:Y:S01]  /*184b0*/  FADD.FTZ R7, R7, R0 ;  /* 0x0000000007077221 */ /* 0x000fe20000010000 */
[----:B------:R-:W-:Y:S02]  /*184c0*/  SHF.R.U32.HI R0, RZ, 0x18, R38 ;  /* 0x00000018ff007819 */ /* 0x000fe40000011626 */
[----:B------:R-:W-:Y:S02]  /*184d0*/  PRMT R194, R135, 0x7610, R194 ;  /* 0x0000761087c27816 */ /* 0x000fe400000000c2 */
[----:B------:R-:W-:Y:S02]  /*184e0*/  @!P0 PRMT R194, R140, 0x5410, RZ ;  /* 0x000054108cc28816 */ /* 0x000fe400000000ff */
[----:B------:R-:W-:Y:S01]  /*184f0*/  ISETP.LE.U32.AND P0, PT, R0, UR6, PT ;  /* 0x0000000600007c0c */ /* 0x000fe2000bf03070 */
[----:B------:R-:W-:Y:S02]  /*18500*/  IMAD.MOV.U32 R31, RZ, RZ, R73 ;  /* 0x000000ffff1f7224 */ /* 0x000fe400078e0049 */
[----:B------:R-:W-:-:S02]  /*18510*/  IMAD.MOV.U32 R0, RZ, RZ, R42 ;  /* 0x000000ffff007224 */ /* 0x000fc400078e002a */
[----:B------:R-:W-:Y:S02]  /*18520*/  IMAD.MOV.U32 R73, RZ, RZ, R173 ;  /* 0x000000ffff497224 */ /* 0x000fe400078e00ad */
[----:B------:R-:W-:Y:S01]  /*18530*/  FMUL.FTZ R173, R141, R18 ;  /* 0x000000128dad7220 */ /* 0x000fe20000410000 */
[----:B------:R-:W-:-:S05]  /*18540*/  LOP3.LUT R0, R0, 0xff, RZ, 0xc0, !PT ;  /* 0x000000ff00007812 */ /* 0x000fca00078ec0ff */
[----:B------:R-:W-:Y:S01]  /*18550*/  @!P0 HADD2 R141, -R135.H1_H1, -RZ.H0_H0 ;  /* 0xa00000ff878d8230 */ /* 0x000fe20000000d00 */
[----:B------:R-:W-:-:S04]  /*18560*/  PRMT R195, R135, 0x7632, R195 ;  /* 0x0000763287c37816 */ /* 0x000fc800000000c3 */
        /* <DEDUP_REMOVED lines=12> */
[----:B------:R-:W-:Y:S01]  /*18630*/  IMAD.MOV.U32 R75, RZ, RZ, R93 ;  /* 0x000000ffff4b7224 */ /* 0x000fe200078e005d */
[----:B------:R-:W-:Y:S01]  /*18640*/  F2FP.F16.F32.PACK_AB R53, R40, R23 ;  /* 0x000000172835723e */ /* 0x000fe200000000ff */
[----:B------:R-:W-:Y:S02]  /*18650*/  IMAD.MOV.U32 R23, RZ, RZ, R106 ;  /* 0x000000ffff177224 */ /* 0x000fe400078e006a */
[----:B------:R-:W-:Y:S02]  /*18660*/  IMAD.MOV.U32 R49, RZ, RZ, R75 ;  /* 0x000000ffff317224 */ /* 0x000fe400078e004b */
[----:B------:R-:W-:Y:S01]  /*18670*/  FMUL.FTZ R96, R144, R18 ;  /* 0x0000001290607220 */ /* 0x000fe20000410000 */
[----:B------:R-:W-:-:S02]  /*18680*/  IMAD.MOV.U32 R48, RZ, RZ, R55 ;  /* 0x000000ffff307224 */ /* 0x000fc400078e0037 */
[----:B------:R-:W-:Y:S02]  /*18690*/  IMAD.MOV.U32 R106, RZ, RZ, R91 ;  /* 0x000000ffff6a7224 */ /* 0x000fe400078e005b */
[-C--:B------:R-:W-:Y:S01]  /*186a0*/  FMUL.FTZ R75, R163, R51.reuse ;  /* 0x00000033a34b7220 */ /* 0x080fe20000410000 */
[----:B------:R-:W-:Y:S02]  /*186b0*/  IMAD.MOV.U32 R40, RZ, RZ, R71 ;  /* 0x000000ffff287224 */ /* 0x000fe400078e0047 */
[-C--:B------:R-:W-:Y:S01]  /*186c0*/  FMUL.FTZ R158, R158, R51.reuse ;  /* 0x000000339e9e7220 */ /* 0x080fe20000410000 */
        /* <DEDUP_REMOVED lines=8> */
[----:B------:R-:W-:Y:S01]  /*18750*/  FMUL.FTZ R70, R154, R51 ;  /* 0x000000339a467220 */ /* 0x000fe20000410000 */
[----:B------:R-:W-:Y:S02]  /*18760*/  @P0 HADD2 R144, -R114.H0_H0, -RZ.H0_H0 ;  /* 0xa00000ff72900230 */ /* 0x000fe40000000900 */
[----:B------:R-:W-:Y:S01]  /*18770*/  IMAD.MOV.U32 R14, RZ, RZ, R23 ;  /* 0x000000ffff0e7224 */ /* 0x000fe200078e0017 */
[----:B------:R-:W-:Y:S01]  /*18780*/  PRMT R0, R42, 0x7773, RZ ;  /* 0x000077732a007816 */ /* 0x000fe200000000ff */
[----:B------:R-:W-:Y:S02]  /*18790*/  IMAD.MOV.U32 R43, RZ, RZ, R48 ;  /* 0x000000ffff2b7224 */ /* 0x000fe400078e0030 */
[----:B------:R-:W-:-:S02]  /*187a0*/  IMAD.MOV.U32 R133, RZ, RZ, R22 ;  /* 0x000000ffff857224 */ /* 0x000fc400078e0016 */
[----:B------:R-:W-:Y:S02]  /*187b0*/  IMAD.MOV.U32 R61, RZ, RZ, R30 ;  /* 0x000000ffff3d7224 */ /* 0x000fe400078e001e */
[----:B------:R-:W-:Y:S02]  /*187c0*/  IMAD.MOV.U32 R62, RZ, RZ, R60 ;  /* 0x000000ffff3e7224 */ /* 0x000fe400078e003c */
[----:B------:R-:W-:Y:S01]  /*187d0*/  IMAD.MOV.U32 R23, RZ, RZ, R37 ;  /* 0x000000ffff177224 */ /* 0x000fe200078e0025 */
[----:B------:R-:W-:Y:S01]  /*187e0*/  PRMT R244, R114, 0x7610, R244 ;  /* 0x0000761072f47816 */ /* 0x000fe200000000f4 */
[----:B------:R-:W-:Y:S02]  /*187f0*/  IMAD.MOV.U32 R48, RZ, RZ, R69 ;  /* 0x000000ffff307224 */ /* 0x000fe400078e0045 */
[----:B------:R-:W-:Y:S02]  /*18800*/  IMAD.MOV.U32 R30, RZ, RZ, R68 ;  /* 0x000000ffff1e7224 */ /* 0x000fe400078e0044 */
[----:B------:R-:W-:-:S02]  /*18810*/  IMAD.MOV.U32 R22, RZ, RZ, R76 ;  /* 0x000000ffff167224 */ /* 0x000fc400078e004c */
[----:B------:R-:W-:Y:S02]  /*18820*/  IMAD.MOV.U32 R60, RZ, RZ, R77 ;  /* 0x000000ffff3c7224 */ /* 0x000fe400078e004d */
[----:B------:R-:W-:Y:S01]  /*18830*/  IMAD.MOV.U32 R37, RZ, RZ, R73 ;  /* 0x000000ffff257224 */ /* 0x000fe200078e0049 */
[----:B------:R-:W-:Y:S01]  /*18840*/  @P0 PRMT R244, R144, 0x5410, RZ ;  /* 0x0000541090f40816 */ /* 0x000fe200000000ff */
[----:B------:R-:W-:Y:S01]  /*18850*/  IMAD.MOV.U32 R13, RZ, RZ, R12 ;  /* 0x000000ffff0d7224 */ /* 0x000fe200078e000c */
[----:B------:R-:W-:Y:S01]  /*18860*/  ISETP.GT.U32.AND P0, PT, R0, UR6, PT ;  /* 0x0000000600007c0c */ /* 0x000fe2000bf04070 */
[----:B------:R-:W-:Y:S01]  /*18870*/  FADD.FTZ R10, R10, R5 ;  /* 0x000000050a0a7221 */ /* 0x000fe20000010000 */
[----:B------:R-:W-:Y:S01]  /*18880*/  FADD.FTZ R0, R11, R7 ;  /* 0x000000070b007221 */ /* 0x000fe20000010000 */
[----:B------:R-:W-:-:S04]  /*18890*/  IMAD.WIDE.U32 R4, R4, -0x2daee0ad, RZ ;  /* 0xd2511f5304047825 */ /* 0x000fc800078e00ff */
[----:B------:R-:W-:Y:S01]  /*188a0*/  FADD.FTZ R12, R84, R6 ;  /* 0x00000006540c7221 */ /* 0x000fe20000010000 */
[----:B------:R-:W-:Y:S01]  /*188b0*/  F2FP.F16.F32.PACK_AB R134, R9, R11 ;  /* 0x0000000b0986723e */ /* 0x000fe200000000ff */
[----:B------:R-:W-:Y:S01]  /*188c0*/  FMUL.FTZ R97, R145, R18 ;  /* 0x0000001291617220 */ /* 0x000fe20000410000 */
[----:B------:R-:W-:Y:S01]  /*188d0*/  PRMT R240, R114, 0x7632, R240 ;  /* 0x0000763272f07816 */ /* 0x000fe200000000f0 */
[----:B------:R-:W-:Y:S01]  /*188e0*/  IMAD.MOV.U32 R36, RZ, RZ, R92 ;  /* 0x000000ffff247224 */ /* 0x000fe200078e005c */
[----:B------:R-:W4:Y:S01]  /*188f0*/  LDL.LU R84, [R1+0x460] ;  /* 0x0004600001547983 */ /* 0x000f220000300800 */
[----:B--2---:R-:W-:Y:S01]  /*18900*/  FMUL.FTZ R71, R155, R51 ;  /* 0x000000339b477220 */ /* 0x004fe20000410000 */
[----:B------:R-:W-:Y:S02]  /*18910*/  IMAD.MOV.U32 R51, RZ, RZ, R49 ;  /* 0x000000ffff337224 */ /* 0x000fe400078e0031 */
[----:B------:R-:W-:Y:S02]  /*18920*/  IMAD.MOV.U32 R49, RZ, RZ, R72 ;  /* 0x000000ffff317224 */ /* 0x000fe400078e0048 */
[-C--:B---3--:R-:W-:Y:S01]  /*18930*/  FMUL.FTZ R76, R164, R63.reuse ;  /* 0x0000003fa44c7220 */ /* 0x088fe20000410000 */
[-C--:B----4-:R-:W-:Y:S01]  /*18940*/  FMUL.FTZ R77, R165, R63.reuse ;  /* 0x0000003fa54d7220 */ /* 0x090fe20000410000 */
[-C--:B------:R-:W-:Y:S01]  /*18950*/  FMUL.FTZ R72, R160, R63.reuse ;  /* 0x0000003fa0487220 */ /* 0x080fe20000410000 */
[-C--:B------:R-:W-:Y:S01]  /*18960*/  FMUL.FTZ R73, R161, R63.reuse ;  /* 0x0000003fa1497220 */ /* 0x080fe20000410000 */
[-C--:B------:R-:W-:Y:S01]  /*18970*/  FMUL.FTZ R68, R152, R63.reuse ;  /* 0x0000003f98447220 */ /* 0x080fe20000410000 */
[-C--:B------:R-:W-:Y:S01]  /*18980*/  FMUL.FTZ R156, R156, R63.reuse ;  /* 0x0000003f9c9c7220 */ /* 0x080fe20000410000 */
[-C--:B------:R-:W-:Y:S01]  /*18990*/  FMUL.FTZ R157, R157, R63.reuse ;  /* 0x0000003f9d9d7220 */ /* 0x080fe20000410000 */
[----:B------:R-:W-:Y:S01]  /*189a0*/  FMUL.FTZ R69, R153, R63 ;  /* 0x0000003f99457220 */ /* 0x000fe20000410000 */
[----:B------:R-:W-:-:S02]  /*189b0*/  IMAD.MOV.U32 R63, RZ, RZ, R51 ;  /* 0x000000ffff3f7224 */ /* 0x000fc400078e0033 */
[----:B------:R-:W-:Y:S02]  /*189c0*/  IMAD.MOV.U32 R51, RZ, RZ, R14 ;  /* 0x000000ffff337224 */ /* 0x000fe400078e000e */
[----:B------:R-:W-:Y:S02]  /*189d0*/  IMAD.MOV.U32 R14, RZ, RZ, R133 ;  /* 0x000000ffff0e7224 */ /* 0x000fe400078e0085 */
[----:B------:R-:W-:Y:S02]  /*189e0*/  IMAD.MOV.U32 R133, RZ, RZ, R61 ;  /* 0x000000ffff857224 */ /* 0x000fe400078e003d */
[----:B------:R-:W-:Y:S02]  /*189f0*/  IMAD.MOV.U32 R61, RZ, RZ, R62 ;  /* 0x000000ffff3d7224 */ /* 0x000fe400078e003e */
[----:B------:R-:W-:Y:S02]  /*18a00*/  IMAD.MOV.U32 R62, RZ, RZ, R13 ;  /* 0x000000ffff3e7224 */ /* 0x000fe400078e000d */
[----:B------:R-:W-:Y:S01]  /*18a10*/  FADD.FTZ R13, R9, R0 ;  /* 0x00000000090d7221 */ /* 0x000fe20000010000 */
        /* <DEDUP_REMOVED lines=9> */
[----:B------:R-:W-:-:S05]  /*18ab0*/  IMAD.WIDE.U32 R6, R0, -0x2daee0ad, RZ ;  /* 0xd2511f5300067825 */ /* 0x000fca00078e00ff */
[----:B------:R-:W-:Y:S01]  /*18ac0*/  LOP3.LUT R0, R4, UR14, R7, 0x96, !PT ;  /* 0x0000000e04007c12 */ /* 0x000fe2000f8e9607 */
[----:B------:R-:W-:-:S04]  /*18ad0*/  IMAD.WIDE.U32 R4, R5, -0x326172a9, RZ ;  /* 0xcd9e8d5705047825 */ /* 0x000fc800078e00ff */
[----:B------:R-:W-:Y:S01]  /*18ae0*/  IMAD.MOV.U32 R9, RZ, RZ, R22 ;  /* 0x000000ffff097224 */ /* 0x000fe200078e0016 */
[----:B------:R-:W-:Y:S01]  /*18af0*/  LOP3.LUT R11, R8, UR15, R5, 0x96, !PT ;  /* 0x0000000f080b7c12 */ /* 0x000fe2000f8e9605 */
[----:B------:R-:W-:Y:S02]  /*18b00*/  IMAD.MOV.U32 R8, RZ, RZ, R23 ;  /* 0x000000ffff087224 */ /* 0x000fe400078e0017 */
[----:B------:R-:W-:Y:S01]  /*18b10*/  IMAD.WIDE.U32 R22, R0, -0x326172a9, RZ ;  /* 0xcd9e8d5700167825 */ /* 0x000fe200078e00ff */
[----:B------:R-:W1:Y:S03]  /*18b20*/  MUFU.EX2 R5, R245 ;  /* 0x000000f500057308 */ /* 0x000e660000000800 */
[----:B------:R-:W-:Y:S02]  /*18b30*/  IMAD.MOV.U32 R7, RZ, RZ, R48 ;  /* 0x000000ffff077224 */ /* 0x000fe400078e0030 */
[----:B------:R-:W-:-:S02]  /*18b40*/  IMAD.MOV.U32 R48, RZ, RZ, R60 ;  /* 0x000000ffff307224 */ /* 0x000fc400078e003c */
[----:B------:R-:W-:Y:S01]  /*18b50*/  IMAD.MOV.U32 R60, RZ, RZ, R37 ;  /* 0x000000ffff3c7224 */ /* 0x000fe200078e0025 */
[----:B------:R-:W-:Y:S02]  /*18b60*/  LOP3.LUT R37, R4, UR13, R23, 0x96, !PT ;  /* 0x0000000d04257c12 */ /* 0x000fe4000f8e9617 */
[----:B------:R-:W2:Y:S01]  /*18b70*/  MUFU.EX2 R4, R239 ;  /* 0x000000ef00047308 */ /* 0x000ea20000000800 */
[----:B------:R-:W-:Y:S01]  /*18b80*/  @P0 HADD2 R145, -R114.H1_H1, -RZ.H0_H0 ;  /* 0xa00000ff72910230 */ /* 0x000fe20000000d00 */
[----:B------:R-:W-:-:S04]  /*18b90*/  LOP3.LUT R0, R37, 0xff, RZ, 0xc0, !PT ;  /* 0x000000ff25007812 */ /* 0x000fc800078ec0ff */
[----:B------:R-:W-:Y:S02]  /*18ba0*/  @P0 PRMT R240, R145, 0x5410, RZ ;  /* 0x0000541091f00816 */ /* 0x000fe400000000ff */
[----:B------:R-:W-:Y:S01]  /*18bb0*/  ISETP.LE.U32.AND P0, PT, R0, UR6, PT ;  /* 0x0000000600007c0c */ /* 0x000fe2000bf03070 */
[----:B-1----:R-:W-:Y:S01]  /*18bc0*/  FADD.FTZ R0, R5, R10 ;  /* 0x0000000a05007221 */ /* 0x002fe20000010000 */
[C---:B--2---:R-:W-:Y:S01]  /*18bd0*/  F2FP.F16.F32.PACK_AB R132, R4.reuse, R5 ;  /* 0x000000050484723e */ /* 0x044fe200000000ff */
[----:B------:R-:W-:Y:S02]  /*18be0*/  IMAD.MOV.U32 R5, RZ, RZ, R8 ;  /* 0x000000ffff057224 */ /* 0x000fe400078e0008 */
[----:B------:R-:W-:Y:S01]  /*18bf0*/  FADD.FTZ R8, R4, R0 ;  /* 0x0000000004087221 */ /* 0x000fe20000010000 */
[----:B------:R-:W-:-:S04]  /*18c00*/  LOP3.LUT R0, R37, 0xffff, RZ, 0xc0, !PT ;  /* 0x0000ffff25007812 */ /* 0x000fc800078ec0ff */
[----:B------:R-:W-:-:S03]  /*18c10*/  SHF.R.U32.HI R0, RZ, 0x8, R0 ;  /* 0x00000008ff007819 */ /* 0x000fc60000011600 */
[----:B------:R-:W-:Y:S01]  /*18c20*/  @!P0 HADD2 R146, -R134.H0_H0, -RZ.H0_H0 ;  /* 0xa00000ff86928230 */ /* 0x000fe20000000900 */
[----:B------:R-:W-:Y:S02]  /*18c30*/  PRMT R218, R134, 0x7610, R218 ;  /* 0x0000761086da7816 */ /* 0x000fe400000000da */
[----:B------:R-:W-:Y:S02]  /*18c40*/  LOP3.LUT R0, R0, 0xffff, RZ, 0xc0, !PT ;  /* 0x0000ffff00007812 */ /* 0x000fe400078ec0ff */
[----:B------:R-:W-:Y:S02]  /*18c50*/  @!P0 PRMT R218, R146, 0x5410, RZ ;  /* 0x0000541092da8816 */ /* 0x000fe400000000ff */
[----:B------:R-:W-:Y:S02]  /*18c60*/  ISETP.LE.U32.AND P0, PT, R0, UR6, PT ;  /* 0x0000000600007c0c */ /* 0x000fe4000bf03070 */
[----:B------:R-:W-:Y:S02]  /*18c70*/  PRMT R0, R37, 0x7632, R0 ;  /* 0x0000763225007816 */ /* 0x000fe40000000000 */
[----:B------:R-:W-:-:S02]  /*18c80*/  PRMT R224, R134, 0x7632, R224 ;  /* 0x0000763286e07816 */ /* 0x000fc400000000e0 */
[----:B------:R-:W-:-:S07]  /*18c90*/  LOP3.LUT R0, R0, 0xff, RZ, 0xc0, !PT ;  /* 0x000000ff00007812 */ /* 0x000fce00078ec0ff */
[----:B------:R-:W-:-:S05]  /*18ca0*/  @!P0 HADD2 R147, -R134.H1_H1, -RZ.H0_H0 ;  /* 0xa00000ff86938230 */ /* 0x000fca0000000d00 */
[----:B------:R-:W-:Y:S02]  /*18cb0*/  @!P0 PRMT R224, R147, 0x5410, RZ ;  /* 0x0000541093e08816 */ /* 0x000fe400000000ff */
[----:B------:R-:W-:Y:S01]  /*18cc0*/  ISETP.LE.U32.AND P0, PT, R0, UR6, PT ;  /* 0x0000000600007c0c */ /* 0x000fe2000bf03070 */
[----:B------:R-:W-:Y:S01]  /*18cd0*/  FMUL.FTZ R92, R148, R18 ;  /* 0x00000012945c7220 */ /* 0x000fe20000410000 */
[----:B------:R-:W-:Y:S01]  /*18ce0*/  IMAD.MOV.U32 R4, RZ, RZ, R102 ;  /* 0x000000ffff047224 */ /* 0x000fe200078e0066 */
[----:B------:R-:W-:Y:S01]  /*18cf0*/  PRMT R222, R132, 0x7610, R222 ;  /* 0x0000761084de7816 */ /* 0x000fe200000000de */
[----:B------:R-:W-:Y:S02]  /*18d00*/  IMAD.MOV.U32 R10, RZ, RZ, R7 ;  /* 0x000000ffff0a7224 */ /* 0x000fe400078e0007 */
[----:B------:R-:W-:Y:S01]  /*18d10*/  IMAD.MOV.U32 R0, RZ, RZ, R4 ;  /* 0x000000ffff007224 */ /* 0x000fe200078e0004 */
[----:B------:R-:W2:Y:S01]  /*18d20*/  LDL.LU R7, [R1+0xa8] ;  /* 0x0000a80001077983 */ /* 0x000ea20000300800 */
[----:B------:R-:W-:-:S05]  /*18d30*/  FADD.FTZ R4, R56, R12 ;  /* 0x0000000c38047221 */ /* 0x000fca0000010000 */
[----:B------:R-:W-:Y:S01]  /*18d40*/  @!P0 HADD2 R148, -R132.H0_H0, -RZ.H0_H0 ;  /* 0xa00000ff84948230 */ /* 0x000fe20000000900 */
[----:B------:R-:W3:Y:S01]  /*18d50*/  LDL.LU R102, [R1+0x45c] ;  /* 0x00045c0001667983 */ /* 0x000ee20000300800 */
[----:B------:R-:W-:-:S03]  /*18d60*/  IMAD.MOV.U32 R56, RZ, RZ, R107 ;  /* 0x000000ffff387224 */ /* 0x000fc600078e006b */
[----:B------:R-:W-:Y:S01]  /*18d70*/  @!P0 PRMT R222, R148, 0x5410, RZ ;  /* 0x0000541094de8816 */ /* 0x000fe200000000ff */
[----:B------:R-:W4:Y:S01]  /*18d80*/  LDL.LU R107, [R1+0x458] ;  /* 0x00045800016b7983 */ /* 0x000f220000300800 */
[----:B------:R-:W-:-:S03]  /*18d90*/  IMAD.MOV.U32 R148, RZ, RZ, R34 ;  /* 0x000000ffff947224 */ /* 0x000fc600078e0022 */
[----:B------:R-:W3:Y:S01]  /*18da0*/  LDL.LU R34, [R1+0x454] ;  /* 0x0004540001227983 */ /* 0x000ee20000300800 */
[----:B------:R-:W-:Y:S01]  /*18db0*/  IMAD.MOV.U32 R12, RZ, RZ, R0 ;  /* 0x000000ffff0c7224 */ /* 0x000fe200078e0000 */
[----:B------:R-:W-:-:S04]  /*18dc0*/  SHF.R.U32.HI R0, RZ, 0x18, R37 ;  /* 0x00000018ff007819 */ /* 0x000fc80000011625 */
[----:B------:R-:W-:Y:S01]  /*18dd0*/  ISETP.LE.U32.AND P0, PT, R0, UR6, PT ;  /* 0x0000000600007c0c */ /* 0x000fe2000bf03070 */
[----:B------:R-:W-:Y:S01]  /*18de0*/  FMUL.FTZ R93, R149, R18 ;  /* 0x00000012955d7220 */ /* 0x000fe20000410000 */
[----:B------:R-:W-:Y:S01]  /*18df0*/  PRMT R163, R132, 0x7632, R163 ;  /* 0x0000763284a37816 */ /* 0x000fe200000000a3 */
[----:B------:R-:W-:-:S10]  /*18e00*/  IMAD.MOV.U32 R0, RZ, RZ, R22 ;  /* 0x000000ffff007224 */ /* 0x000fd400078e0016 */
[----:B------:R-:W-:-:S05]  /*18e10*/  @!P0 HADD2 R149, -R132.H1_H1, -RZ.H0_H0 ;  /* 0xa00000ff84958230 */ /* 0x000fca0000000d00 */
[----:B------:R-:W-:Y:S01]  /*18e20*/  @!P0 PRMT R163, R149, 0x5410, RZ ;  /* 0x0000541095a38816 */ /* 0x000fe200000000ff */
[----:B------:R-:W-:Y:S02]  /*18e30*/  IMAD.MOV.U32 R149, RZ, RZ, R56 ;  /* 0x000000ffff957224 */ /* 0x000fe400078e0038 */
[----:B------:R-:W-:Y:S01]  /*18e40*/  IMAD.MOV.U32 R56, RZ, RZ, R12 ;  /* 0x000000ffff387224 */ /* 0x000fe200078e000c */
[----:B------:R-:W-:-:S04]  /*18e50*/  LOP3.LUT R0, R0, 0xff, RZ, 0xc0, !PT ;  /* 0x000000ff00007812 */ /* 0x000fc800078ec0ff */
[----:B------:R-:W-:Y:S01]  /*18e60*/  ISETP.LE.U32.AND P0, PT, R0, UR6, PT ;  /* 0x0000000600007c0c */ /* 0x000fe2000bf03070 */
[----:B------:R-:W-:Y:S01]  /*18e70*/  IMAD.MOV.U32 R0, RZ, RZ, R5 ;  /* 0x000000ffff007224 */ /* 0x000fe200078e0005 */
[----:B------:R-:W-:Y:S04]  /*18e80*/  MUFU.EX2 R9, R9 ;  /* 0x0000000900097308 */ /* 0x000fe80000000800 */
[----:B--2---:R-:W1:Y:S04]  /*18e90*/  MUFU.EX2 R7, R7 ;  /* 0x0000000700077308 */ /* 0x004e680000000800 */
[----:B---3--:R-:W2:Y:S01]  /*18ea0*/  MUFU.EX2 R12, R34 ;  /* 0x00000022000c7308 */ /* 0x008ea20000000800 */
[----:B-1----:R-:W-:Y:S01]  /*18eb0*/  FADD.FTZ R5, R7, R13 ;  /* 0x0000000d07057221 */ /* 0x002fe20000010000 */
[----:B------:R-:W-:Y:S01]  /*18ec0*/  IMAD.MOV.U32 R13, RZ, RZ, R0 ;  /* 0x000000ffff0d7224 */ /* 0x000fe200078e0000 */
[----:B------:R-:W-:-:S02]  /*18ed0*/  PRMT R0, R22, 0x7771, RZ ;  /* 0x0000777116007816 */ /* 0x000fc400000000ff */
[----:B--2---:R-:W-:Y:S01]  /*18ee0*/  F2FP.F16.F32.PACK_AB R127, R12, R7 ;  /* 0x000000070c7f723e */ /* 0x004fe200000000ff */
[----:B------:R-:W2:Y:S04]  /*18ef0*/  LDL.LU R34, [R1+0x450] ;  /* 0x0004500001227983 */ /* 0x000ea80000300800 */
[----:B------:R-:W-:Y:S01]  /*18f00*/  @!P0 HADD2 R150, -R127.H0_H0, -RZ.H0_H0 ;  /* 0xa00000ff7f968230 */ /* 0x000fe20000000900 */
[----:B------:R-:W-:Y:S01]  /*18f10*/  PRMT R221, R127, 0x7610, R221 ;  /* 0x000076107fdd7816 */ /* 0x000fe200000000dd */
[----:B------:R-:W-:Y:S01]  /*18f20*/  FADD.FTZ R7, R41, R4 ;  /* 0x0000000429077221 */ /* 0x000fe20000010000 */
[----:B------:R-:W-:Y:S02]  /*18f30*/  IMAD.MOV.U32 R4, RZ, RZ, R13 ;  /* 0x000000ffff047224 */ /* 0x000fe400078e000d */
[----:B------:R-:W-:-:S02]  /*18f40*/  @!P0 PRMT R221, R150, 0x5410, RZ ;  /* 0x0000541096dd8816 */ /* 0x000fc400000000ff */
[----:B------:R-:W-:Y:S01]  /*18f50*/  ISETP.GT.U32.AND P0, PT, R0, UR6, PT ;  /* 0x0000000600007c0c */ /* 0x000fe2000bf04070 */
[----:B------:R-:W-:Y:S02]  /*18f60*/  IMAD.MOV.U32 R13, RZ, RZ, R149 ;  /* 0x000000ffff0d7224 */ /* 0x000fe400078e0095 */
[----:B------:R-:W-:Y:S02]  /*18f70*/  IMAD.MOV.U32 R149, RZ, RZ, R10 ;  /* 0x000000ffff957224 */ /* 0x000fe400078e000a */
[----:B------:R-:W1:Y:S01]  /*18f80*/  MUFU.EX2 R10, R109 ;  /* 0x0000006d000a7308 */ /* 0x000e620000000800 */
[----:B------:R-:W-:Y:S01]  /*18f90*/  IMAD.MOV.U32 R41, RZ, RZ, R4 ;  /* 0x000000ffff297224 */ /* 0x000fe200078e0004 */
[----:B------:R-:W-:Y:S01]  /*18fa0*/  PRMT R162, R127, 0x7632, R162 ;  /* 0x000076327fa27816 */ /* 0x000fe200000000a2 */
[----:B------:R-:W-:-:S05]  /*18fb0*/  FADD.FTZ R4, R9, R8 ;  /* 0x0000000809047221 */ /* 0x000fca0000010000 */
[----:B------:R-:W-:Y:S02]  /*18fc0*/  @P0 HADD2 R151, -R127.H1_H1, -RZ.H0_H0 ;  /* 0xa00000ff7f970230 */ /* 0x000fe40000000d00 */
[----:B------:R-:W-:Y:S01]  /*18fd0*/  FADD.FTZ R8, R12, R5 ;  /* 0x000000050c087221 */ /* 0x000fe20000010000 */
[----:B------:R-:W-:Y:S02]  /*18fe0*/  IMAD.MOV.U32 R150, RZ, RZ, R80 ;  /* 0x000000ffff967224 */ /* 0x000fe400078e0050 */
[----:B------:R-:W-:Y:S01]  /*18ff0*/  IMAD.MOV.U32 R5, RZ, RZ, R31 ;  /* 0x000000ffff057224 */ /* 0x000fe200078e001f */
[----:B------:R-:W-:Y:S01]  /*19000*/  @P0 PRMT R162, R151, 0x5410, RZ ;  /* 0x0000541097a20816 */ /* 0x000fe200000000ff */
[----:B------:R-:W-:Y:S01]  /*19010*/  IMAD.MOV.U32 R151, RZ, RZ, R81 ;  /* 0x000000ffff977224 */ /* 0x000fe200078e0051 */
[----:B-1----:R-:W-:Y:S01]  /*19020*/  F2FP.F16.F32.PACK_AB R130, R10, R9 ;  /* 0x000000090a82723e */ /* 0x002fe200000000ff */
[----:B------:R-:W-:Y:S01]  /*19030*/  IMAD.MOV.U32 R9, RZ, RZ, R30 ;  /* 0x000000ffff097224 */ /* 0x000fe200078e001e */
[----:B------:R-:W3:Y:S01]  /*19040*/  LDL.LU.64 R80, [R1+0x448] ;  /* 0x0004480001507983 */ /* 0x000ee20000300a00 */
[----:B------:R-:W-:Y:S01]  /*19050*/  IMAD.WIDE.U32 R30, R11, -0x2daee0ad, RZ ;  /* 0xd2511f530b1e7825 */ /* 0x000fe200078e00ff */
[----:B------:R-:W-:Y:S02]  /*19060*/  MUFU.EX2 R12, R102 ;  /* 0x00000066000c7308 */ /* 0x000fe40000000800 */
[----:B------:R-:W2:Y:S02]  /*19070*/  LDL.LU R109, [R1+0x444] ;  /* 0x00044400016d7983 */ /* 0x000ea40000300800 */
[----:B----4-:R1:W4:Y:S02]  /*19080*/  MUFU.EX2 R11, R107 ;  /* 0x0000006b000b7308 */ /* 0x0103240000000800 */
[----:B-1----:R-:W3:Y:S04]  /*19090*/  LDL.LU R107, [R1+0x440] ;  /* 0x00044000016b7983 */ /* 0x002ee80000300800 */
[----:B------:R-:W2:Y:S01]  /*190a0*/  LDL.LU R102, [R1+0x43c] ;  /* 0x00043c0001667983 */ /* 0x000ea20000300800 */
[----:B------:R-:W-:-:S04]  /*190b0*/  PRMT R0, R22, 0x7772, RZ ;  /* 0x0000777216007816 */ /* 0x000fc800000000ff */
[----:B------:R-:W-:Y:S02]  /*190c0*/  ISETP.GT.U32.AND P0, PT, R0, UR6, PT ;  /* 0x0000000600007c0c */ /* 0x000fe4000bf04070 */
[----:B------:R-:W-:Y:S02]  /*190d0*/  PRMT R0, R22, 0x7773, RZ ;  /* 0x0000777316007816 */ /* 0x000fe400000000ff */
[----:B------:R-:W-:-:S09]  /*190e0*/  PRMT R161, R130, 0x7610, R161 ;  /* 0x0000761082a17816 */ /* 0x000fd200000000a1 */
[----:B------:R-:W-:-:S05]  /*190f0*/  @P0 HADD2 R152, -R130.H0_H0, -RZ.H0_H0 ;  /* 0xa00000ff82980230 */ /* 0x000fca0000000900 */
[----:B------:R-:W-:Y:S02]  /*19100*/  @P0 PRMT R161, R152, 0x5410, RZ ;  /* 0x0000541098a10816 */ /* 0x000fe400000000ff */
[----:B------:R-:W-:Y:S01]  /*19110*/  ISETP.GT.U32.AND P0, PT, R0, UR6, PT ;  /* 0x0000000600007c0c */ /* 0x000fe2000bf04070 */
[----:B------:R-:W-:Y:S02]  /*19120*/  IMAD.MOV.U32 R23, RZ, RZ, R5 ;  /* 0x000000ffff177224 */ /* 0x000fe400078e0005 */
[----:B------:R-:W-:Y:S01]  /*19130*/  IMAD.MOV.U32 R5, RZ, RZ, R41 ;  /* 0x000000ffff057224 */ /* 0x000fe200078e0029 */
[----:B------:R-:W-:Y:S02]  /*19140*/  LOP3.LUT R41, R6, UR7, R31, 0x96, !PT ;  /* 0x0000000706297c12 */ /* 0x000fe4000f8e961f */
[----:B------:R-:W-:Y:S02]  /*19150*/  PRMT R160, R130, 0x7632, R160 ;  /* 0x0000763282a07816 */ /* 0x000fe400000000a0 */
[----:B------:R-:W-:-:S05]  /*19160*/  LOP3.LUT R0, R41, 0xff, RZ, 0xc0, !PT ;  /* 0x000000ff29007812 */ /* 0x000fca00078ec0ff */
[----:B------:R-:W-:-:S05]  /*19170*/  @P0 HADD2 R153, -R130.H1_H1, -RZ.H0_H0 ;  /* 0xa00000ff82990230 */ /* 0x000fca0000000d00 */
[----:B------:R-:W-:Y:S02]  /*19180*/  @P0 PRMT R160, R153, 0x5410, RZ ;  /* 0x0000541099a00816 */ /* 0x000fe400000000ff */
[----:B------:R-:W-:Y:S02]  /*19190*/  ISETP.LE.U32.AND P0, PT, R0, UR6, PT ;  /* 0x0000000600007c0c */ /* 0x000fe4000bf03070 */
[----:B------:R-:W-:Y:S02]  /*191a0*/  LOP3.LUT R0, R41, 0xffff, RZ, 0xc0, !PT ;  /* 0x0000ffff29007812 */ /* 0x000fe400078ec0ff */
[----:B----4-:R-:W-:Y:S02]  /*191b0*/  F2FP.F16.F32.PACK_AB R141, R12, R11 ;  /* 0x0000000b0c8d723e */ /* 0x010fe400000000ff */
[----:B------:R-:W-:Y:S02]  /*191c0*/  SHF.R.U32.HI R0, RZ, 0x8, R0 ;  /* 0x00000008ff007819 */ /* 0x000fe40000011600 */
[----:B------:R-:W-:-:S02]  /*191d0*/  PRMT R245, R141, 0x7610, R245 ;  /* 0x000076108df57816 */ /* 0x000fc400000000f5 */
[----:B------:R-:W-:-:S03]  /*191e0*/  LOP3.LUT R0, R0, 0xffff, RZ, 0xc0, !PT ;  /* 0x0000ffff00007812 */ /* 0x000fc600078ec0ff */
[----:B------:R-:W-:-:S05]  /*191f0*/  @!P0 HADD2 R154, -R141.H0_H0, -RZ.H0_H0 ;  /* 0xa00000ff8d9a8230 */ /* 0x000fca0000000900 */
[----:B------:R-:W-:Y:S02]  /*19200*/  @!P0 PRMT R245, R154, 0x5410, RZ ;  /* 0x000054109af58816 */ /* 0x000fe400000000ff */
[----:B------:R-:W-:Y:S01]  /*19210*/  ISETP.LE.U32.AND P0, PT, R0, UR6, PT ;  /* 0x0000000600007c0c */ /* 0x000fe2000bf03070 */
[----:B------:R-:W-:Y:S01]  /*19220*/  IMAD.MOV.U32 R6, RZ, RZ, R23 ;  /* 0x000000ffff067224 */ /* 0x000fe200078e0017 */
[----:B------:R-:W-:Y:S01]  /*19230*/  PRMT R0, R41, 0x7632, R0 ;  /* 0x0000763229007816 */ /* 0x000fe20000000000 */
[----:B------:R-:W-:Y:S02]  /*19240*/  IMAD.MOV.U32 R23, RZ, RZ, R5 ;  /* 0x000000ffff177224 */ /* 0x000fe400078e0005 */
[----:B------:R-:W-:Y:S01]  /*19250*/  FADD.FTZ R5, R10, R4 ;  /* 0x000000040a057221 */ /* 0x000fe20000010000 */
[----:B------:R-:W-:Y:S01]  /*19260*/  IMAD.MOV.U32 R4, RZ, RZ, R6 ;  /* 0x000000ffff047224 */ /* 0x000fe200078e0006 */
[----:B------:R-:W-:Y:S01]  /*19270*/  MUFU.EX2 R9, R9 ;  /* 0x0000000900097308 */ /* 0x000fe20000000800 */
[----:B------:R-:W-:-:S03]  /*19280*/  LOP3.LUT R0, R0, 0xff, RZ, 0xc0, !PT ;  /* 0x000000ff00007812 */ /* 0x000fc600078ec0ff */
[----:B------:R-:W1:Y:S02]  /*19290*/  MUFU.EX2 R6, R32 ;  /* 0x0000002000067308 */ /* 0x000e640000000800 */
[----:B------:R-:W-:Y:S01]  /*192a0*/  @!P0 HADD2 R155, -R141.H1_H1, -RZ.H0_H0 ;  /* 0xa00000ff8d9b8230 */ /* 0x000fe20000000d00 */
[----:B------:R-:W-:-:S04]  /*192b0*/  PRMT R239, R141, 0x7632, R239 ;  /* 0x000076328def7816 */ /* 0x000fc800000000ef */
[----:B------:R-:W-:Y:S02]  /*192c0*/  @!P0 PRMT R239, R155, 0x5410, RZ ;  /* 0x000054109bef8816 */ /* 0x000fe400000000ff */
[----:B------:R-:W-:Y:S02]  /*192d0*/  ISETP.LE.U32.AND P0, PT, R0, UR6, PT ;  /* 0x0000000600007c0c */ /* 0x000fe4000bf03070 */
[----:B-1----:R-:W-:Y:S01]  /*192e0*/  F2FP.F16.F32.PACK_AB R139, R9, R6 ;  /* 0x00000006098b723e */ /* 0x002fe200000000ff */
[----:B------:R-:W-:Y:S01]  /*192f0*/  IMAD.MOV.U32 R10, RZ, RZ, R4 ;  /* 0x000000ffff0a7224 */ /* 0x000fe200078e0004 */
[----:B------:R-:W-:Y:S01]  /*19300*/  SHF.R.U32.HI R0, RZ, 0x18, R41 ;  /* 0x00000018ff007819 */ /* 0x000fe20000011629 */
[----:B------:R-:W-:Y:S01]  /*19310*/  FADD.FTZ R7, R82, R7 ;  /* 0x0000000752077221 */ /* 0x000fe20000010000 */
[----:B------:R-:W-:Y:S01]  /*19320*/  PRMT R232, R139, 0x7610, R232 ;  /* 0x000076108be87816 */ /* 0x000fe200000000e8 */
[----:B------:R-:W4:Y:S06]  /*19330*/  LDL.LU R32, [R1+0x438] ;  /* 0x0004380001207983 */ /* 0x000f2c0000300800 */
[----:B------:R-:W-:-:S05]  /*19340*/  @!P0 HADD2 R164, -R139.H0_H0, -RZ.H0_H0 ;  /* 0xa00000ff8ba48230 */ /* 0x000fca0000000900 */
[----:B------:R-:W-:Y:S02]  /*19350*/  @!P0 PRMT R232, R164, 0x5410, RZ ;  /* 0x00005410a4e88816 */ /* 0x000fe400000000ff */
[----:B------:R-:W-:Y:S01]  /*19360*/  ISETP.LE.U32.AND P0, PT, R0, UR6, PT ;  /* 0x0000000600007c0c */ /* 0x000fe2000bf03070 */
[----:B------:R-:W-:Y:S02]  /*19370*/  IMAD.MOV.U32 R0, RZ, RZ, R30 ;  /* 0x000000ffff007224 */ /* 0x000fe400078e001e */
[----:B------:R-:W-:Y:S01]  /*19380*/  FADD.FTZ R5, R6, R5 ;  /* 0x0000000506057221 */ /* 0x000fe20000010000 */
[----:B------:R-:W-:Y:S01]  /*19390*/  IMAD.MOV.U32 R82, RZ, RZ, R10 ;  /* 0x000000ffff527224 */ /* 0x000fe200078e000a */
[----:B------:R1:W-:Y:S01]  /*193a0*/  MUFU.EX2 R6, R84 ;  /* 0x0000005400067308 */ /* 0x0003e20000000800 */
[----:B------:R-:W-:-:S03]  /*193b0*/  LOP3.LUT R0, R0, 0xff, RZ, 0xc0, !PT ;  /* 0x000000ff00007812 */ /* 0x000fc600078ec0ff */
[----:B------:R-:W1:Y:S01]  /*193c0*/  MUFU.EX2 R10, R104 ;  /* 0x00000068000a7308 */ /* 0x000e620000000800 */
[----:B------:R-:W-:-:S03]  /*193d0*/  PRMT R229, R139, 0x7632, R229 ;  /* 0x000076328be57816 */ /* 0x000fc600000000e5 */
[----:B------:R-:W-:-:S05]  /*193e0*/  @!P0 HADD2 R165, -R139.H1_H1, -RZ.H0_H0 ;  /* 0xa00000ff8ba58230 */ /* 0x000fca0000000d00 */
[----:B------:R-:W-:Y:S01]  /*193f0*/  @!P0 PRMT R229, R165, 0x5410, RZ ;  /* 0x00005410a5e58816 */ /* 0x000fe200000000ff */
[----:B------:R-:W-:Y:S01]  /*19400*/  FADD.FTZ R4, R11, R8 ;  /* 0x000000080b047221 */ /* 0x000fe20000010000 */
[----:B------:R-:W-:Y:S01]  /*19410*/  ISETP.LE.U32.AND P0, PT, R0, UR6, PT ;  /* 0x0000000600007c0c */ /* 0x000fe2000bf03070 */
[----:B-1----:R-:W4:Y:S01]  /*19420*/  LDL.LU R84, [R1+0x434] ;  /* 0x0004340001547983 */ /* 0x002f220000300800 */
[----:B------:R-:W-:Y:S01]  /*19430*/  F2FP.F16.F32.PACK_AB R137, R10, R6 ;  /* 0x000000060a89723e */ /* 0x000fe200000000ff */
[----:B------:R-:W-:Y:S01]  /*19440*/  FADD.FTZ R0, R9, R5 ;  /* 0x0000000509007221 */ /* 0x000fe20000010000 */
[----:B------:R-:W-:Y:S01]  /*19450*/  PRMT R5, R30, 0x7771, RZ ;  /* 0x000077711e057816 */ /* 0x000fe200000000ff */
[----:B------:R-:W1:Y:S01]  /*19460*/  MUFU.EX2 R8, R82 ;  /* 0x0000005200087308 */ /* 0x000e620000000800 */
[----:B------:R-:W-:Y:S01]  /*19470*/  PRMT R228, R137, 0x7610, R228 ;  /* 0x0000761089e47816 */ /* 0x000fe200000000e4 */
[----:B------:R-:W-:Y:S01]  /*19480*/  FADD.FTZ R4, R12, R4 ;  /* 0x000000040c047221 */ /* 0x000fe20000010000 */
[----:B------:R-:W4:Y:S05]  /*19490*/  LDL.LU R104, [R1+0x430] ;  /* 0x0004300001687983 */ /* 0x000f2a0000300800 */
[----:B------:R-:W-:-:S05]  /*194a0*/  @!P0 HADD2 R166, -R137.H0_H0, -RZ.H0_H0 ;  /* 0xa00000ff89a68230 */ /* 0x000fca0000000900 */
[----:B------:R-:W-:Y:S02]  /*194b0*/  @!P0 PRMT R228, R166, 0x5410, RZ ;  /* 0x00005410a6e48816 */ /* 0x000fe400000000ff */
[----:B------:R-:W-:Y:S02]  /*194c0*/  ISETP.GT.U32.AND P0, PT, R5, UR6, PT ;  /* 0x0000000605007c0c */ /* 0x000fe4000bf04070 */
[----:B------:R-:W-:Y:S02]  /*194d0*/  PRMT R5, R30, 0x7772, RZ ;  /* 0x000077721e057816 */ /* 0x000fe400000000ff */
[----:B------:R-:W-:Y:S01]  /*194e0*/  PRMT R225, R137, 0x7632, R225 ;  /* 0x0000763289e17816 */ /* 0x000fe200000000e1 */
[----:B------:R-:W-:-:S08]  /*194f0*/  FADD.FTZ R6, R6, R4 ;  /* 0x0000000406067221 */ /* 0x000fd00000010000 */
[----:B------:R-:W-:Y:S02]  /*19500*/  @P0 HADD2 R167, -R137.H1_H1, -RZ.H0_H0 ;  /* 0xa00000ff89a70230 */ /* 0x000fe40000000d00 */
[----:B-1----:R-:W-:-:S03]  /*19510*/  FADD.FTZ R4, R8, R0 ;  /* 0x0000000008047221 */ /* 0x002fc60000010000 */
[----:B------:R-:W-:Y:S02]  /*19520*/  @P0 PRMT R225, R167, 0x5410, RZ ;  /* 0x00005410a7e10816 */ /* 0x000fe400000000ff */
[----:B------:R-:W-:Y:S01]  /*19530*/  ISETP.GT.U32.AND P0, PT, R5, UR6, PT ;  /* 0x0000000605007c0c */ /* 0x000fe2000bf04070 */
[----:B------:R-:W-:Y:S01]  /*19540*/  FADD.FTZ R5, R83, R7 ;  /* 0x0000000753057221 */ /* 0x000fe20000010000 */
[----:B------:R-:W-:Y:S01]  /*19550*/  LOP3.LUT R0, R2, UR32, R25, 0x96, !PT ;  /* 0x0000002002007c12 */ /* 0x000fe2000f8e9619 */
[----:B---3--:R-:W-:Y:S04]  /*19560*/  MUFU.EX2 R7, R107 ;  /* 0x0000006b00077308 */ /* 0x008fe80000000800 */
[----:B--2---:R1:W2:Y:S02]  /*19570*/  MUFU.EX2 R9, R102 ;  /* 0x0000006600097308 */ /* 0x0042a40000000800 */
[----:B-1----:R-:W3:Y:S04]  /*19580*/  LDL.LU R102, [R1+0x42c] ;  /* 0x00042c0001667983 */ /* 0x002ee80000300800 */
[----:B------:R-:W4:Y:S04]  /*19590*/  LDL.LU R107, [R1+0x428] ;  /* 0x00042800016b7983 */ /* 0x000f280000300800 */
[----:B------:R-:W3:Y:S01]  /*195a0*/  LDL.LU.64 R2, [R1+0x420] ;  /* 0x0004200001027983 */ /* 0x000ee20000300a00 */
[----:B------:R-:W1:Y:S01]  /*195b0*/  MUFU.EX2 R12, R23 ;  /* 0x00000017000c7308 */ /* 0x000e620000000800 */
[----:B------:R-:W-:-:S02]  /*195c0*/  IMAD.MOV.U32 R82, RZ, RZ, R150 ;  /* 0x000000ffff527224 */ /* 0x000fc400078e0096 */
[----:B------:R-:W-:Y:S02]  /*195d0*/  IMAD.MOV.U32 R150, RZ, RZ, R13 ;  /* 0x000000ffff967224 */ /* 0x000fe400078e000d */
[----:B------:R-:W-:Y:S02]  /*195e0*/  IMAD.MOV.U32 R13, RZ, RZ, R149 ;  /* 0x000000ffff0d7224 */ /* 0x000fe400078e0095 */
[----:B------:R-:W-:Y:S02]  /*195f0*/  IMAD.MOV.U32 R83, RZ, RZ, R151 ;  /* 0x000000ffff537224 */ /* 0x000fe400078e0097 */
[----:B------:R-:W-:Y:S02]  /*19600*/  IMAD.MOV.U32 R151, RZ, RZ, R150 ;  /* 0x000000ffff977224 */ /* 0x000fe400078e0096 */
[----:B--2---:R-:W-:Y:S01]  /*19610*/  FADD.FTZ R5, R9, R5 ;  /* 0x0000000509057221 */ /* 0x004fe20000010000 */
[----:B------:R-:W-:Y:S02]  /*19620*/  IMAD.MOV.U32 R150, RZ, RZ, R13 ;  /* 0x000000ffff967224 */ /* 0x000fe400078e000d */
[----:B------:R2:W2:Y:S01]  /*19630*/  MUFU.EX2 R13, R109 ;  /* 0x0000006d000d7308 */ /* 0x0004a20000000800 */
[----:B-1----:R-:W-:Y:S01]  /*19640*/  F2FP.F16.F32.PACK_AB R136, R12, R8 ;  /* 0x000000080c88723e */ /* 0x002fe200000000ff */
[----:B------:R-:W-:Y:S01]  /*19650*/  IMAD.MOV.U32 R149, RZ, RZ, R201 ;  /* 0x000000ffff957224 */ /* 0x000fe200078e00c9 */
[----:B------:R-:W-:Y:S01]  /*19660*/  LOP3.LUT R8, R24, UR31, R83, 0x96, !PT ;  /* 0x0000001f18087c12 */ /* 0x000fe2000f8e9653 */
[----:B------:R-:W-:Y:S01]  /*19670*/  FADD.FTZ R10, R10, R6 ;  /* 0x000000060a0a7221 */ /* 0x000fe20000010000 */
[C---:B------:R-:W-:Y:S01]  /*19680*/  F2FP.F16.F32.PACK_AB R18, R7.reuse, R9 ;  /* 0x000000090712723e */ /* 0x040fe200000000ff */
[----:B------:R-:W-:Y:S01]  /*19690*/  FADD.FTZ R9, R7, R5 ;  /* 0x0000000507097221 */ /* 0x000fe20000010000 */
[C---:B------:R-:W-:Y:S01]  /*196a0*/  PRMT R129, R15.reuse, 0x7610, R129 ;  /* 0x000076100f817816 */ /* 0x040fe20000000081 */
[----:B------:R-:W-:Y:S01]  /*196b0*/  IMAD.MOV.U32 R23, RZ, RZ, R151 ;  /* 0x000000ffff177224 */ /* 0x000fe200078e0097 */
[----:B------:R-:W-:Y:S01]  /*196c0*/  PRMT R131, R15, 0x7632, R131 ;  /* 0x000076320f837816 */ /* 0x000fe20000000083 */
[----:B------:R-:W-:-:S02]  /*196d0*/  IMAD.MOV.U32 R151, RZ, RZ, R150 ;  /* 0x000000ffff977224 */ /* 0x000fc400078e0096 */
[----:B------:R-:W-:Y:S01]  /*196e0*/  FADD.FTZ R15, R12, R4 ;  /* 0x000000040c0f7221 */ /* 0x000fe20000010000 */
[----:B------:R-:W-:Y:S01]  /*196f0*/  IMAD.WIDE.U32 R6, R0, -0x2daee0ad, RZ ;  /* 0xd2511f5300067825 */ /* 0x000fe200078e00ff */
[----:B------:R-:W1:Y:S01]  /*19700*/  MUFU.EX2 R11, R34 ;  /* 0x00000022000b7308 */ /* 0x000e620000000800 */
[----:B--2---:R-:W2:Y:S02]  /*19710*/  LDL.LU R109, [R1+0x418] ;  /* 0x00041800016d7983 */ /* 0x004ea40000300800 */
[----:B------:R-:W-:Y:S02]  /*19720*/  IMAD.MOV.U32 R150, RZ, RZ, R149 ;  /* 0x000000ffff967224 */ /* 0x000fe400078e0095 */
[----:B------:R-:W-:Y:S01]  /*19730*/  IMAD.WIDE.U32 R4, R8, -0x2daee0ad, RZ ;  /* 0xd2511f5308047825 */ /* 0x000fe200078e00ff */
[----:B------:R-:W-:-:S03]  /*19740*/  LOP3.LUT R7, R176, UR30, R7, 0x96, !PT ;  /* 0x0000001eb0077c12 */ /* 0x000fc6000f8e9607 */
[----:B------:R-:W-:Y:S01]  /*19750*/  IMAD.MOV.U32 R149, RZ, RZ, R14 ;  /* 0x000000ffff957224 */ /* 0x000fe200078e000e */
[----:B------:R-:W-:Y:S01]  /*19760*/  LOP3.LUT R0, R6, UR28, R5, 0x96, !PT ;  /* 0x0000001c06007c12 */ /* 0x000fe2000f8e9605 */
[----:B------:R-:W-:Y:S01]  /*19770*/  FADD.FTZ R5, R13, R9 ;  /* 0x000000090d057221 */ /* 0x000fe20000010000 */
[----:B------:R-:W-:Y:S01]  /*19780*/  IMAD.WIDE.U32 R8, R7, -0x326172a9, RZ ;  /* 0xcd9e8d5707087825 */ /* 0x000fe200078e00ff */
[----:B-1----:R-:W-:Y:S01]  /*19790*/  F2FP.F16.F32.PACK_AB R19, R11, R13 ;  /* 0x0000000d0b13723e */ /* 0x002fe200000000ff */
[----:B------:R-:W4:Y:S02]  /*197a0*/  LDL.LU R34, [R1+0x414] ;  /* 0x0004140001227983 */ /* 0x000f240000300800 */
[----:B------:R-:W-:-:S04]  /*197b0*/  IMAD.WIDE.U32 R6, R0, -0x326172a9, RZ ;  /* 0xcd9e8d5700067825 */ /* 0x000fc800078e00ff */
[----:B------:R-:W-:Y:S01]  /*197c0*/  FADD.FTZ R11, R11, R5 ;  /* 0x000000050b0b7221 */ /* 0x000fe20000010000 */
[----:B------:R-:W-:Y:S02]  /*197d0*/  LOP3.LUT R5, R82, UR29, R9, 0x96, !PT ;  /* 0x0000001d52057c12 */ /* 0x000fe4000f8e9609 */
[----:B------:R-:W-:-:S03]  /*197e0*/  LOP3.LUT R0, R8, UR17, R7, 0x96, !PT ;  /* 0x0000001108007c12 */ /* 0x000fc6000f8e9607 */
[----:B------:R-:W-:Y:S01]  /*197f0*/  IMAD.WIDE.U32 R8, R5, -0x2daee0ad, RZ ;  /* 0xd2511f5305087825 */ /* 0x000fe200078e00ff */
[----:B---3--:R-:W1:Y:S04]  /*19800*/  MUFU.EX2 R14, R2 ;  /* 0x00000002000e7308 */ /* 0x008e680000000800 */
[----:B------:R-:W3:Y:S01]  /*19810*/  MUFU.EX2 R12, R3 ;  /* 0x00000003000c7308 */ /* 0x000ee20000000800 */
[----:B-1----:R-:W-:Y:S01]  /*19820*/  FADD.FTZ R7, R14, R10 ;  /* 0x0000000a0e077221 */ /* 0x002fe20000010000 */
[----:B------:R-:W2:Y:S01]  /*19830*/  LDL.LU R2, [R1+0x410] ;  /* 0x0004100001027983 */ /* 0x000ea20000300800 */
[C---:B---3--:R-:W-:Y:S02]  /*19840*/  F2FP.F16.F32.PACK_AB R143, R12.reuse, R14 ;  /* 0x0000000e0c8f723e */ /* 0x048fe400000000ff */
[----:B------:R-:W-:Y:S01]  /*19850*/  FADD.FTZ R10, R12, R7 ;  /* 0x000000070c0a7221 */ /* 0x000fe20000010000 */
[----:B------:R-:W-:Y:S01]  /*19860*/  IMAD.WIDE.U32 R12, R0, -0x2daee0ad, RZ ;  /* 0xd2511f53000c7825 */ /* 0x000fe200078e00ff */
[----:B------:R-:W2:Y:S04]  /*19870*/  LDL.LU.64 R176, [R1+0x408] ;  /* 0x0004080001b07983 */ /* 0x000ea80000300a00 */
[----:B------:R-:W2:Y:S01]  /*19880*/  LDL.LU R3, [R1+0x404] ;  /* 0x0004040001037983 */ /* 0x000ea20000300800 */
[----:B------:R-:W-:-:S03]  /*19890*/  LOP3.LUT R7, R8, UR14, R13, 0x96, !PT ;  /* 0x0000000e08077c12 */ /* 0x000fc6000f8e960d */
[----:B------:R1:W3:Y:S04]  /*198a0*/  LDL.LU.S16 R24, [R1+0xb0] ;  /* 0x0000b00001187983 */ /* 0x0002e80000300600 */
[----:B------:R1:W4:Y:S01]  /*198b0*/  LDL.LU.S16 R8, [R1+0xac] ;  /* 0x0000ac0001087983 */ /* 0x0003220000300600 */
[----:B------:R-:W-:Y:S01]  /*198c0*/  @P0 HADD2 R188, -R136.H0_H0, -RZ.H0_H0 ;  /* 0xa00000ff88bc0230 */ /* 0x000fe20000000900 */
[----:B------:R-:W-:Y:S02]  /*198d0*/  LOP3.LUT R0, R4, UR16, R9, 0x96, !PT ;  /* 0x0000001004007c12 */ /* 0x000fe4000f8e9609 */
[----:B------:R-:W-:Y:S02]  /*198e0*/  PRMT R4, R30, 0x7773, RZ ;  /* 0x000077731e047816 */ /* 0x000fe400000000ff */
[----:B------:R-:W-:-:S02]  /*198f0*/  PRMT R217, R136, 0x7610, R217 ;  /* 0x0000761088d97816 */ /* 0x000fc400000000d9 */
[----:B------:R-:W-:Y:S02]  /*19900*/  @P0 PRMT R217, R188, 0x5410, RZ ;  /* 0x00005410bcd90816 */ /* 0x000fe400000000ff */
[----:B------:R-:W-:Y:S01]  /*19910*/  ISETP.GT.U32.AND P0, PT, R4, UR6, PT ;  /* 0x0000000604007c0c */ /* 0x000fe2000bf04070 */
[----:B------:R-:W-:Y:S02]  /*19920*/  IMAD.WIDE.U32 R82, R7, -0x326172a9, RZ ;  /* 0xcd9e8d5707527825 */ /* 0x000fe400078e00ff */
[----:B------:R1:W2:Y:S02]  /*19930*/  LDL.LU.S16 R7, [R1+0xb4] ;  /* 0x0000b40001077983 */ /* 0x0002a40000300600 */
[----:B------:R-:W-:Y:S02]  /*19940*/  IMAD.MOV.U32 R25, RZ, RZ, R151 ;  /* 0x000000ffff197224 */ /* 0x000fe400078e0097 */
[----:B------:R-:W-:-:S04]  /*19950*/  IMAD.WIDE.U32 R4, R0, -0x326172a9, RZ ;  /* 0xcd9e8d5700047825 */ /* 0x000fc800078e00ff */
[----:B------:R-:W-:Y:S02]  /*19960*/  IMAD.MOV.U32 R151, RZ, RZ, R150 ;  /* 0x000000ffff977224 */ /* 0x000fe400078e0096 */
[----:B------:R-:W-:Y:S02]  /*19970*/  IMAD.MOV.U32 R150, RZ, RZ, R149 ;  /* 0x000000ffff967224 */ /* 0x000fe400078e0095 */
[----:B------:R-:W-:Y:S02]  /*19980*/  IMAD.MOV.U32 R149, RZ, RZ, R63 ;  /* 0x000000ffff957224 */ /* 0x000fe400078e003f */
[----:B------:R-:W-:Y:S01]  /*19990*/  IMAD.MOV.U32 R63, RZ, RZ, R36 ;  /* 0x000000ffff3f7224 */ /* 0x000fe200078e0024 */
[----:B------:R-:W-:Y:S02]  /*199a0*/  LOP3.LUT R36, R4, UR13, R83, 0x96, !PT ;  /* 0x0000000d04247c12 */ /* 0x000fe4000f8e9653 */
[----:B------:R-:W-:Y:S01]  /*199b0*/  PRMT R152, R136, 0x7632, R152 ;  /* 0x0000763288987816 */ /* 0x000fe20000000098 */
[----:B------:R-:W-:Y:S01]  /*199c0*/  @!P1 HADD2 R189, -R129.H0_H0, -RZ.H0_H0 ;  /* 0xa00000ff81bd9230 */ /* 0x000fe20000000900 */
[----:B------:R-:W-:-:S02]  /*199d0*/  PRMT R0, R64, 0x7771, RZ ;  /* 0x0000777140007816 */ /* 0x000fc400000000ff */
[----:B------:R-:W-:Y:S02]  /*199e0*/  PRMT R201, R129, 0x5410, R131 ;  /* 0x0000541081c97816 */ /* 0x000fe40000000083 */
[----:B------:R-:W-:Y:S02]  /*199f0*/  @!P1 PRMT R129, R189, 0x5410, RZ ;  /* 0x00005410bd819816 */ /* 0x000fe400000000ff */
[----:B------:R-:W-:Y:S02]  /*19a00*/  ISETP.GT.U32.AND P1, PT, R0, UR6, PT ;  /* 0x0000000600007c0c */ /* 0x000fe4000bf24070 */
[----:B------:R-:W-:Y:S01]  /*19a10*/  LOP3.LUT R0, R36, 0xff, RZ, 0xc0, !PT ;  /* 0x000000ff24007812 */ /* 0x000fe200078ec0ff */
[----:B----4-:R-:W-:-:S05]  /*19a20*/  @P0 HADD2 R8, -R136.H1_H1, -RZ.H0_H0 ;  /* 0xa00000ff88080230 */ /* 0x010fca0000000d00 */
[----:B------:R-:W-:-:S04]  /*19a30*/  PRMT R4, R8, 0x7610, R4 ;  /* 0x0000761008047816 */ /* 0x000fc80000000004 */
[----:B------:R-:W-:Y:S02]  /*19a40*/  @P0 PRMT R152, R4, 0x5410, RZ ;  /* 0x0000541004980816 */ /* 0x000fe400000000ff */
[----:B------:R1:W4:Y:S01]  /*19a50*/  LDL.LU.S16 R4, [R1+0xb8] ;  /* 0x0000b80001047983 */ /* 0x0003220000300600 */
[----:B------:R-:W-:Y:S02]  /*19a60*/  ISETP.LE.U32.AND P0, PT, R0, UR6, PT ;  /* 0x0000000600007c0c */ /* 0x000fe4000bf03070 */
[----:B------:R-:W-:-:S11]  /*19a70*/  PRMT R164, R143, 0x7610, R164 ;  /* 0x000076108fa47816 */ /* 0x000fd600000000a4 */
[----:B---3--:R-:W-:-:S05]  /*19a80*/  @!P0 HADD2 R24, -R143.H0_H0, -RZ.H0_H0 ;  /* 0xa00000ff8f188230 */ /* 0x008fca0000000900 */
[----:B------:R-:W-:-:S04]  /*19a90*/  PRMT R0, R24, 0x7610, R0 ;  /* 0x0000761018007816 */ /* 0x000fc80000000000 */
[----:B------:R-:W-:Y:S02]  /*19aa0*/  @!P0 PRMT R164, R0, 0x5410, RZ ;  /* 0x0000541000a48816 */ /* 0x000fe400000000ff */
[----:B------:R-:W-:-:S04]  /*19ab0*/  LOP3.LUT R0, R36, 0xffff, RZ, 0xc0, !PT ;  /* 0x0000ffff24007812 */ /* 0x000fc800078ec0ff */
[----:B------:R-:W-:-:S04]  /*19ac0*/  SHF.R.U32.HI R0, RZ, 0x8, R0 ;  /* 0x00000008ff007819 */ /* 0x000fc80000011600 */
[----:B------:R-:W-:-:S04]  /*19ad0*/  LOP3.LUT R0, R0, 0xffff, RZ, 0xc0, !PT ;  /* 0x0000ffff00007812 */ /* 0x000fc800078ec0ff */
[----:B------:R-:W-:Y:S02]  /*19ae0*/  ISETP.LE.U32.AND P0, PT, R0, UR6, PT ;  /* 0x0000000600007c0c */ /* 0x000fe4000bf03070 */
[----:B------:R-:W-:-:S11]  /*19af0*/  LOP3.LUT R9, R6, UR15, R5, 0x96, !PT ;  /* 0x0000000f06097c12 */ /* 0x000fd6000f8e9605 */
[----:B--2---:R-:W-:-:S05]  /*19b00*/  @!P0 HADD2 R7, -R143.H1_H1, -RZ.H0_H0 ;  /* 0xa00000ff8f078230 */ /* 0x004fca0000000d00 */
[----:B------:R-:W-:Y:S02]  /*19b10*/  PRMT R6, R7, 0x7610, R6 ;  /* 0x0000761007067816 */ /* 0x000fe40000000006 */
[----:B------:R1:W2:Y:S01]  /*19b20*/  LDL.LU.S16 R7, [R1+0xc4] ;  /* 0x0000c40001077983 */ /* 0x0002a20000300600 */
[----:B----4-:R-:W-:-:S05]  /*19b30*/  @P1 HADD2 R4, -R131.H0_H0, -RZ.H0_H0 ;  /* 0xa00000ff83041230 */ /* 0x010fca0000000900 */
[----:B------:R-:W-:-:S04]  /*19b40*/  PRMT R5, R4, 0x7610, R5 ;  /* 0x0000761004057816 */ /* 0x000fc80000000005 */
[----:B------:R-:W-:Y:S02]  /*19b50*/  @P1 PRMT R131, R5, 0x5410, RZ ;  /* 0x0000541005831816 */ /* 0x000fe400000000ff */
[----:B------:R1:W3:Y:S04]  /*19b60*/  LDL.LU.S16 R5, [R1+0xc8] ;  /* 0x0000c80001057983 */ /* 0x0002e80000300600 */
[----:B------:R1:W4:Y:S01]  /*19b70*/  LDL.LU.S16 R24, [R1+0xd8] ;  /* 0x0000d80001187983 */ /* 0x0003220000300600 */
[----:B------:R-:W-:Y:S02]  /*19b80*/  PRMT R166, R143, 0x7632, R166 ;  /* 0x000076328fa67816 */ /* 0x000fe400000000a6 */
[----:B------:R-:W-:Y:S01]  /*19b90*/  PRMT R0, R36, 0x7632, R0 ;  /* 0x0000763224007816 */ /* 0x000fe20000000000 */
[----:B------:R-:W1:Y:S01]  /*19ba0*/  MUFU.EX2 R4, R25 ;  /* 0x0000001900047308 */ /* 0x000e620000000800 */
[----:B------:R-:W-:-:S03]  /*19bb0*/  @!P0 PRMT R166, R6, 0x5410, RZ ;  /* 0x0000541006a68816 */ /* 0x000fc600000000ff */
[----:B------:R-:W1:Y:S01]  /*19bc0*/  MUFU.EX2 R6, R23 ;  /* 0x0000001700067308 */ /* 0x000e620000000800 */
[----:B------:R-:W-:-:S04]  /*19bd0*/  LOP3.LUT R0, R0, 0xff, RZ, 0xc0, !PT ;  /* 0x000000ff00007812 */ /* 0x000fc800078ec0ff */
[----:B------:R-:W-:Y:S01]  /*19be0*/  ISETP.LE.U32.AND P0, PT, R0, UR6, PT ;  /* 0x0000000600007c0c */ /* 0x000fe2000bf03070 */
[----:B-1----:R-:W-:Y:S01]  /*19bf0*/  FADD.FTZ R0, R4, R15 ;  /* 0x0000000f04007221 */ /* 0x002fe20000010000 */
[----:B------:R-:W-:-:S03]  /*19c00*/  F2FP.F16.F32.PACK_AB R142, R6, R4 ;  /* 0x00000004068e723e */ /* 0x000fc600000000ff */
[----:B------:R-:W-:Y:S01]  /*19c10*/  FADD.FTZ R6, R6, R0 ;  /* 0x0000000006067221 */ /* 0x000fe20000010000 */
[----:B------:R-:W-:Y:S01]  /*19c20*/  PRMT R0, R64, 0x7772, RZ ;  /* 0x0000777240007816 */ /* 0x000fe200000000ff */
[----:B------:R-:W-:Y:S01]  /*19c30*/  MUFU.EX2 R8, R149 ;  /* 0x0000009500087308 */ /* 0x000fe20000000800 */
[----:B------:R1:W4:Y:S02]  /*19c40*/  LDL.LU.S16 R23, [R1+0xdc] ;  /* 0x0000dc0001177983 */ /* 0x0003240000300600 */
[----:B------:R-:W-:Y:S02]  /*19c50*/  ISETP.GT.U32.AND P1, PT, R0, UR6, PT ;  /* 0x0000000600007c0c */ /* 0x000fe4000bf24070 */
[----:B------:R-:W-:Y:S02]  /*19c60*/  SHF.R.U32.HI R0, RZ, 0x18, R36 ;  /* 0x00000018ff007819 */ /* 0x000fe40000011624 */
[----:B------:R-:W-:Y:S01]  /*19c70*/  PRMT R155, R142, 0x7610, R155 ;  /* 0x000076108e9b7816 */ /* 0x000fe2000000009b */
[----:B--2---:R-:W-:-:S05]  /*19c80*/  @!P0 HADD2 R7, -R142.H0_H0, -RZ.H0_H0 ;  /* 0xa00000ff8e078230 */ /* 0x004fca0000000900 */
[----:B------:R-:W-:-:S04]  /*19c90*/  PRMT R4, R7, 0x7610, R4 ;  /* 0x0000761007047816 */ /* 0x000fc80000000004 */
[----:B------:R-:W-:Y:S02]  /*19ca0*/  @!P0 PRMT R155, R4, 0x5410, RZ ;  /* 0x00005410049b8816 */ /* 0x000fe400000000ff */
[----:B------:R-:W-:Y:S02]  /*19cb0*/  ISETP.LE.U32.AND P0, PT, R0, UR6, PT ;  /* 0x0000000600007c0c */ /* 0x000fe4000bf03070 */
[----:B------:R-:W-:Y:S01]  /*19cc0*/  PRMT R154, R142, 0x7632, R154 ;  /* 0x000076328e9a7816 */ /* 0x000fe2000000009a */
[----:B------:R-:W2:Y:S02]  /*19cd0*/  MUFU.EX2 R7, R148 ;  /* 0x0000009400077308 */ /* 0x000ea40000000800 */
[----:B--2---:R-:W-:-:S04]  /*19ce0*/  F2FP.F16.F32.PACK_AB R140, R7, R8 ;  /* 0x00000008078c723e */ /* 0x004fc800000000ff */
[----:B------:R-:W-:-:S04]  /*19cf0*/  PRMT R153, R140, 0x7610, R153 ;  /* 0x000076108c997816 */ /* 0x000fc80000000099 */
[----:B---3--:R-:W-:-:S05]  /*19d00*/  @!P0 HADD2 R5, -R142.H1_H1, -RZ.H0_H0 ;  /* 0xa00000ff8e058230 */ /* 0x008fca0000000d00 */
[----:B------:R-:W-:-:S04]  /*19d10*/  PRMT R0, R5, 0x7610, R0 ;  /* 0x0000761005007816 */ /* 0x000fc80000000000 */
[----:B------:R-:W-:Y:S01]  /*19d20*/  @!P0 PRMT R154, R0, 0x5410, RZ ;  /* 0x00005410009a8816 */ /* 0x000fe200000000ff */
[----:B------:R-:W-:-:S05]  /*19d30*/  IMAD.MOV.U32 R0, RZ, RZ, R82 ;  /* 0x000000ffff007224 */ /* 0x000fca00078e0052 */
[----:B------:R-:W-:-:S04]  /*19d40*/  LOP3.LUT R0, R0, 0xff, RZ, 0xc0, !PT ;  /* 0x000000ff00007812 */ /* 0x000fc800078ec0ff */
[----:B------:R-:W-:-:S13]  /*19d50*/  ISETP.LE.U32.AND P0, PT, R0, UR6, PT ;  /* 0x0000000600007c0c */ /* 0x000fda000bf03070 */
[----:B----4-:R-:W-:-:S05]  /*19d60*/  @!P0 HADD2 R24, -R140.H0_H0, -RZ.H0_H0 ;  /* 0xa00000ff8c188230 */ /* 0x010fca0000000900 */
[----:B------:R-:W-:-:S04]  /*19d70*/  PRMT R14, R24, 0x7610, R14 ;  /* 0x00007610180e7816 */ /* 0x000fc8000000000e */
[----:B------:R-:W-:Y:S02]  /*19d80*/  @!P0 PRMT R153, R14, 0x5410, RZ ;  /* 0x000054100e998816 */ /* 0x000fe400000000ff */
[----:B------:R1:W2:Y:S01]  /*19d90*/  LDL.LU.S16 R14, [R1+0xf4] ;  /* 0x0000f400010e7983 */ /* 0x0002a20000300600 */
[----:B------:R-:W3:Y:S04]  /*19da0*/  MUFU.EX2 R4, R151 ;  /* 0x0000009700047308 */ /* 0x000ee80000000800 */
[----:B------:R-:W4:Y:S01]  /*19db0*/  MUFU.EX2 R5, R150 ;  /* 0x0000009600057308 */ /* 0x000f220000000800 */
[----:B------:R-:W-:Y:S01]  /*19dc0*/  PRMT R119, R18, 0x7610, R119 ;  /* 0x0000761012777816 */ /* 0x000fe20000000077 */
[----:B---3--:R-:W-:-:S04]  /*19dd0*/  FADD.FTZ R0, R4, R11 ;  /* 0x0000000b04007221 */ /* 0x008fc80000010000 */
[----:B------:R-:W-:Y:S01]  /*19de0*/  @P1 HADD2 R23, -R119.H0_H0, -RZ.H0_H0 ;  /* 0xa00000ff77171230 */ /* 0x000fe20000000900 */
[C---:B----4-:R-:W-:Y:S01]  /*19df0*/  F2FP.F16.F32.PACK_AB R11, R5.reuse, R4 ;  /* 0x00000004050b723e */ /* 0x050fe200000000ff */
[----:B------:R-:W-:Y:S01]  /*19e00*/  FADD.FTZ R5, R5, R0 ;  /* 0x0000000005057221 */ /* 0x000fe20000010000 */
[----:B------:R-:W-:Y:S01]  /*19e10*/  FADD.FTZ R0, R8, R10 ;  /* 0x0000000a08007221 */ /* 0x000fe20000010000 */
[----:B------:R-:W-:Y:S01]  /*19e20*/  PRMT R118, R18, 0x7632, R118 ;  /* 0x0000763212767816 */ /* 0x000fe20000000076 */
[----:B------:R-:W3:Y:S01]  /*19e30*/  MUFU.EX2 R8, R56 ;  /* 0x0000003800087308 */ /* 0x000ee20000000800 */
[----:B------:R1:W4:Y:S01]  /*19e40*/  LDL.LU.S16 R18, [R1+0xf8] ;  /* 0x0000f80001127983 */ /* 0x0003220000300600 */
[--C-:B------:R-:W-:Y:S01]  /*19e50*/  FADD.FTZ R4, R7, R0.reuse ;  /* 0x0000000007047221 */ /* 0x100fe20000010000 */
[----:B------:R-:W-:Y:S01]  /*19e60*/  PRMT R0, R23, 0x7610, R0 ;  /* 0x0000761017007816 */ /* 0x000fe20000000000 */
[----:B------:R3:W1:Y:S02]  /*19e70*/  MUFU.EX2 R7, R63 ;  /* 0x0000003f00077308 */ /* 0x0006640000000800 */
[----:B---3--:R-:W-:-:S02]  /*19e80*/  IMAD.MOV.U32 R63, RZ, RZ, R51 ;  /* 0x000000ffff3f7224 */ /* 0x008fc400078e0033 */
[----:B------:R-:W-:Y:S01]  /*19e90*/  IMAD.MOV.U32 R51, RZ, RZ, R198 ;  /* 0x000000ffff337224 */ /* 0x000fe200078e00c6 */
[----:B------:R-:W-:Y:S02]  /*19ea0*/  PRMT R198, R119, 0x5410, R118 ;  /* 0x0000541077c67816 */ /* 0x000fe40000000076 */
[----:B------:R-:W-:Y:S02]  /*19eb0*/  @P1 PRMT R119, R0, 0x5410, RZ ;  /* 0x0000541000771816 */ /* 0x000fe400000000ff */
[----:B------:R-:W-:-:S04]  /*19ec0*/  PRMT R0, R82, 0x7771, RZ ;  /* 0x0000777152007816 */ /* 0x000fc800000000ff */
[----:B------:R-:W-:Y:S01]  /*19ed0*/  ISETP.GT.U32.AND P0, PT, R0, UR6, PT ;  /* 0x0000000600007c0c */ /* 0x000fe2000bf04070 */
[----:B------:R-:W-:Y:S01]  /*19ee0*/  FADD.FTZ R0, R8, R6 ;  /* 0x0000000608007221 */ /* 0x000fe20000010000 */
[----:B-1----:R-:W-:Y:S02]  /*19ef0*/  F2FP.F16.F32.PACK_AB R138, R7, R8 ;  /* 0x00000008078a723e */ /* 0x002fe400000000ff */
[----:B------:R-:W-:-:S09]  /*19f00*/  PRMT R215, R140, 0x7632, R215 ;  /* 0x000076328cd77816 */ /* 0x000fd200000000d7 */
[----:B--2---:R-:W-:-:S05]  /*19f10*/  @P0 HADD2 R14, -R140.H1_H1, -RZ.H0_H0 ;  /* 0xa00000ff8c0e0230 */ /* 0x004fca0000000d00 */
[----:B------:R-:W-:Y:S02]  /*19f20*/  PRMT R8, R14, 0x7610, R8 ;  /* 0x000076100e087816 */ /* 0x000fe40000000008 */
[----:B------:R1:W2:Y:S02]  /*19f30*/  LDL.LU.S16 R14, [R1+0x100] ;  /* 0x00010000010e7983 */ /* 0x0002a40000300600 */
[----:B------:R-:W-:Y:S02]  /*19f40*/  @P0 PRMT R215, R8, 0x5410, RZ ;  /* 0x0000541008d70816 */ /* 0x000fe400000000ff */
[----:B------:R1:W3:Y:S01]  /*19f50*/  LDL.LU.S16 R8, [R1+0x104] ;  /* 0x0001040001087983 */ /* 0x0002e20000300600 */
[----:B------:R-:W-:Y:S01]  /*19f60*/  FADD.FTZ R7, R7, R0 ;  /* 0x0000000007077221 */ /* 0x000fe20000010000 */
[----:B------:R-:W-:-:S04]  /*19f70*/  PRMT R0, R64, 0x7773, RZ ;  /* 0x0000777340007816 */ /* 0x000fc800000000ff */
[----:B------:R-:W-:Y:S02]  /*19f80*/  ISETP.GT.U32.AND P1, PT, R0, UR6, PT ;  /* 0x0000000600007c0c */ /* 0x000fe4000bf24070 */
[----:B------:R-:W-:-:S04]  /*19f90*/  PRMT R0, R82, 0x7772, RZ ;  /* 0x0000777252007816 */ /* 0x000fc800000000ff */
[----:B------:R-:W-:Y:S02]  /*19fa0*/  ISETP.GT.U32.AND P0, PT, R0, UR6, PT ;  /* 0x0000000600007c0c */ /* 0x000fe4000bf04070 */
[----:B------:R-:W-:-:S11]  /*19fb0*/  PRMT R167, R138, 0x7610, R167 ;  /* 0x000076108aa77816 */ /* 0x000fd600000000a7 */
[----:B----4-:R-:W-:-:S05]  /*19fc0*/  @P0 HADD2 R18, -R138.H0_H0, -RZ.H0_H0 ;  /* 0xa00000ff8a120230 */ /* 0x010fca0000000900 */
[----:B------:R-:W-:-:S04]  /*19fd0*/  PRMT R0, R18, 0x7610, R0 ;  /* 0x0000761012007816 */ /* 0x000fc80000000000 */
[----:B------:R-:W-:Y:S02]  /*19fe0*/  @P0 PRMT R167, R0, 0x5410, RZ ;  /* 0x0000541000a70816 */ /* 0x000fe400000000ff */
[----:B------:R-:W-:-:S04]  /*19ff0*/  PRMT R0, R82, 0x7773, RZ ;  /* 0x0000777352007816 */ /* 0x000fc800000000ff */
[----:B------:R-:W-:Y:S01]  /*1a000*/  ISETP.GT.U32.AND P0, PT, R0, UR6, PT ;  /* 0x0000000600007c0c */ /* 0x000fe2000bf04070 */
[----:B---3--:R-:W-:-:S05]  /*1a010*/  @P1 HADD2 R8, -R118.H0_H0, -RZ.H0_H0 ;  /* 0xa00000ff76081230 */ /* 0x008fca0000000900 */
[----:B------:R-:W-:Y:S02]  /*1a020*/  PRMT R0, R8, 0x7610, R0 ;  /* 0x0000761008007816 */ /* 0x000fe40000000000 */
[----:B------:R1:W3:Y:S04]  /*1a030*/  LDL.LU.S16 R8, [R1+0x114] ;  /* 0x0001140001087983 */ /* 0x0002e80000300600 */
[----:B------:R1:W4:Y:S01]  /*1a040*/  LDL.LU.S16 R13, [R1+0x110] ;  /* 0x00011000010d7983 */ /* 0x0003220000300600 */
[----:B--2---:R-:W-:-:S03]  /*1a050*/  @P0 HADD2 R14, -R138.H1_H1, -RZ.H0_H0 ;  /* 0xa00000ff8a0e0230 */ /* 0x004fc60000000d00 */
[----:B------:R1:W2:Y:S02]  /*1a060*/  LDL.LU.S16 R18, [R1+0x128] ;  /* 0x0001280001127983 */ /* 0x0002a40000300600 */
[----:B------:R-:W-:Y:S02]  /*1a070*/  PRMT R6, R14, 0x7610, R6 ;  /* 0x000076100e067816 */ /* 0x000fe40000000006 */
[----:B------:R1:W2:Y:S01]  /*1a080*/  LDL.LU.S16 R14, [R1+0x12c] ;  /* 0x00012c00010e7983 */ /* 0x0002a20000300600 */
[----:B------:R-:W-:Y:S01]  /*1a090*/  IMAD.WIDE.U32 R24, R9, -0x2daee0ad, RZ ;  /* 0xd2511f5309187825 */ /* 0x000fe200078e00ff */
[----:B------:R-:W-:Y:S02]  /*1a0a0*/  PRMT R165, R138, 0x7632, R165 ;  /* 0x000076328aa57816 */ /* 0x000fe400000000a5 */
[----:B------:R-:W-:Y:S02]  /*1a0b0*/  @P0 PRMT R165, R6, 0x5410, RZ ;  /* 0x0000541006a50816 */ /* 0x000fe400000000ff */
[----:B------:R1:W-:Y:S01]  /*1a0c0*/  MUFU.EX2 R6, R40 ;  /* 0x0000002800067308 */ /* 0x0003e20000000800 */
[----:B------:R-:W-:-:S03]  /*1a0d0*/  @P1 PRMT R118, R0, 0x5410, RZ ;  /* 0x0000541000761816 */ /* 0x000fc600000000ff */
[----:B------:R-:W1:Y:S02]  /*1a0e0*/  MUFU.EX2 R9, R63 ;  /* 0x0000003f00097308 */ /* 0x000e640000000800 */
[----:B-1----:R-:W-:-:S04]  /*1a0f0*/  LOP3.LUT R40, R12, UR7, R25, 0x96, !PT ;  /* 0x000000070c287c12 */ /* 0x002fc8000f8e9619 */
[----:B------:R-:W-:-:S04]  /*1a100*/  LOP3.LUT R0, R40, 0xff, RZ, 0xc0, !PT ;  /* 0x000000ff28007812 */ /* 0x000fc800078ec0ff */
[----:B------:R-:W-:Y:S02]  /*1a110*/  ISETP.LE.U32.AND P0, PT, R0, UR6, PT ;  /* 0x0000000600007c0c */ /* 0x000fe4000bf03070 */
[----:B------:R-:W-:Y:S02]  /*1a120*/  F2FP.F16.F32.PACK_AB R147, R9, R6 ;  /* 0x000000060993723e */ /* 0x000fe400000000ff */
[----:B------:R-:W-:-:S04]  /*1a130*/  LOP3.LUT R0, R57, 0xff, RZ, 0xc0, !PT ;  /* 0x000000ff39007812 */ /* 0x000fc800078ec0ff */
[----:B------:R-:W-:Y:S02]  /*1a140*/  ISETP.LE.U32.AND P1, PT, R0, UR6, PT ;  /* 0x0000000600007c0c */ /* 0x000fe4000bf23070 */
[----:B------:R-:W-:-:S04]  /*1a150*/  LOP3.LUT R0, R40, 0xffff, RZ, 0xc0, !PT ;  /* 0x0000ffff28007812 */ /* 0x000fc800078ec0ff */
[----:B------:R-:W-:Y:S02]  /*1a160*/  SHF.R.U32.HI R0, RZ, 0x8, R0 ;  /* 0x00000008ff007819 */ /* 0x000fe40000011600 */
[----:B------:R-:W-:Y:S02]  /*1a170*/  PRMT R214, R147, 0x7610, R214 ;  /* 0x0000761093d67816 */ /* 0x000fe400000000d6 */
[----:B------:R-:W-:Y:S01]  /*1a180*/  LOP3.LUT R0, R0, 0xffff, RZ, 0xc0, !PT ;  /* 0x0000ffff00007812 */ /* 0x000fe200078ec0ff */
[----:B------:R-:W-:Y:S01]  /*1a190*/  FADD.FTZ R4, R6, R4 ;  /* 0x0000000406047221 */ /* 0x000fe20000010000 */
[----:B----4-:R-:W-:-:S05]  /*1a1a0*/  @!P0 HADD2 R13, -R147.H0_H0, -RZ.H0_H0 ;  /* 0xa00000ff930d8230 */ /* 0x010fca0000000900 */
[----:B------:R-:W-:Y:S02]  /*1a1b0*/  PRMT R10, R13, 0x7610, R10 ;  /* 0x000076100d0a7816 */ /* 0x000fe4000000000a */
[----:B------:R1:W4:Y:S02]  /*1a1c0*/  LDL.LU.S16 R13, [R1+0x138] ;  /* 0x00013800010d7983 */ /* 0x0003240000300600 */
[----:B------:R-:W-:Y:S02]  /*1a1d0*/  @!P0 PRMT R214, R10, 0x5410, RZ ;  /* 0x000054100ad68816 */ /* 0x000fe400000000ff */
[----:B------:R-:W-:Y:S01]  /*1a1e0*/  ISETP.LE.U32.AND P0, PT, R0, UR6, PT ;  /* 0x0000000600007c0c */ /* 0x000fe2000bf03070 */
[----:B------:R1:W4:Y:S01]  /*1a1f0*/  LDL.LU.S16 R23, [R1+0x13c] ;  /* 0x00013c0001177983 */ /* 0x0003220000300600 */
[----:B------:R-:W-:Y:S01]  /*1a200*/  PRMT R0, R40, 0x7632, R0 ;  /* 0x0000763228007816 */ /* 0x000fe20000000000 */
[----:B------:R-:W-:Y:S10]  /*1a210*/  MUFU.EX2 R10, R51 ;  /* 0x00000033000a7308 */ /* 0x000ff40000000800 */
[----:B---3--:R-:W-:Y:S01]  /*1a220*/  @!P0 HADD2 R8, -R147.H1_H1, -RZ.H0_H0 ;  /* 0xa00000ff93088230 */ /* 0x008fe20000000d00 */
[----:B------:R-:W-:-:S04]  /*1a230*/  LOP3.LUT R0, R0, 0xff, RZ, 0xc0, !PT ;  /* 0x000000ff00007812 */ /* 0x000fc800078ec0ff */
[----:B------:R-:W-:Y:S02]  /*1a240*/  PRMT R6, R8, 0x7610, R6 ;  /* 0x0000761008067816 */ /* 0x000fe40000000006 */
[----:B------:R-:W3:Y:S01]  /*1a250*/  MUFU.EX2 R8, R43 ;  /* 0x0000002b00087308 */ /* 0x000ee20000000800 */
[----:B------:R-:W-:Y:S02]  /*1a260*/  PRMT R208, R147, 0x7632, R208 ;  /* 0x0000763293d07816 */ /* 0x000fe400000000d0 */
[----:B------:R-:W-:Y:S02]  /*1a270*/  @!P0 PRMT R208, R6, 0x5410, RZ ;  /* 0x0000541006d08816 */ /* 0x000fe400000000ff */
[----:B------:R-:W-:Y:S02]  /*1a280*/  ISETP.LE.U32.AND P0, PT, R0, UR6, PT ;  /* 0x0000000600007c0c */ /* 0x000fe4000bf03070 */
[----:B------:R-:W-:Y:S02]  /*1a290*/  PRMT R121, R52, 0x7610, R121 ;  /* 0x0000761034797816 */ /* 0x000fe40000000079 */
[----:B---3--:R-:W-:Y:S01]  /*1a2a0*/  F2FP.F16.F32.PACK_AB R146, R10, R8 ;  /* 0x000000080a92723e */ /* 0x008fe200000000ff */
[----:B------:R-:W-:-:S08]  /*1a2b0*/  FADD.FTZ R6, R9, R4 ;  /* 0x0000000409067221 */ /* 0x000fd00000010000 */
[----:B--2---:R-:W-:Y:S02]  /*1a2c0*/  @!P0 HADD2 R18, -R146.H0_H0, -RZ.H0_H0 ;  /* 0xa00000ff92128230 */ /* 0x004fe40000000900 */
[--C-:B------:R-:W-:Y:S01]  /*1a2d0*/  FADD.FTZ R4, R8, R7.reuse ;  /* 0x0000000708047221 */ /* 0x100fe20000010000 */
[----:B------:R-:W-:Y:S02]  /*1a2e0*/  @!P1 HADD2 R14, -R121.H0_H0, -RZ.H0_H0 ;  /* 0xa00000ff790e9230 */ /* 0x000fe40000000900 */
[----:B------:R-:W-:Y:S02]  /*1a2f0*/  PRMT R7, R18, 0x7610, R7 ;  /* 0x0000761012077816 */ /* 0x000fe40000000007 */
[----:B------:R1:W2:Y:S01]  /*1a300*/  LDL.LU.S16 R18, [R1+0x140] ;  /* 0x0001400001127983 */ /* 0x0002a20000300600 */
[----:B------:R-:W-:-:S03]  /*1a310*/  PRMT R0, R14, 0x7610, R0 ;  /* 0x000076100e007816 */ /* 0x000fc60000000000 */
[----:B------:R1:W3:Y:S01]  /*1a320*/  LDL.LU.S16 R14, [R1+0x148] ;  /* 0x00014800010e7983 */ /* 0x0002e20000300600 */
[----:B------:R-:W-:Y:S01]  /*1a330*/  IMAD.MOV.U32 R51, RZ, RZ, R133 ;  /* 0x000000ffff337224 */ /* 0x000fe200078e0085 */
[----:B------:R-:W-:Y:S01]  /*1a340*/  PRMT R120, R52, 0x7632, R120 ;  /* 0x0000763234787816 */ /* 0x000fe20000000078 */
[----:B------:R-:W-:Y:S02]  /*1a350*/  IMAD.MOV.U32 R133, RZ, RZ, R61 ;  /* 0x000000ffff857224 */ /* 0x000fe400078e003d */
[----:B------:R-:W-:Y:S02]  /*1a360*/  IMAD.MOV.U32 R61, RZ, RZ, R62 ;  /* 0x000000ffff3d7224 */ /* 0x000fe400078e003e */
[----:B------:R-:W-:Y:S02]  /*1a370*/  IMAD.MOV.U32 R62, RZ, RZ, R48 ;  /* 0x000000ffff3e7224 */ /* 0x000fe400078e0030 */
[----:B------:R-:W-:Y:S01]  /*1a380*/  IMAD.MOV.U32 R48, RZ, RZ, R246 ;  /* 0x000000ffff307224 */ /* 0x000fe200078e00f6 */
[----:B------:R-:W-:-:S02]  /*1a390*/  PRMT R246, R121, 0x5410, R120 ;  /* 0x0000541079f67816 */ /* 0x000fc40000000078 */
[----:B------:R-:W-:Y:S02]  /*1a3a0*/  @!P1 PRMT R121, R0, 0x5410, RZ ;  /* 0x0000541000799816 */ /* 0x000fe400000000ff */
[----:B------:R-:W-:-:S04]  /*1a3b0*/  SHF.R.U32.HI R0, RZ, 0x18, R40 ;  /* 0x00000018ff007819 */ /* 0x000fc80000011628 */
[----:B------:R-:W-:Y:S02]  /*1a3c0*/  ISETP.LE.U32.AND P1, PT, R0, UR6, PT ;  /* 0x0000000600007c0c */ /* 0x000fe4000bf23070 */
[----:B------:R-:W-:-:S11]  /*1a3d0*/  PRMT R200, R146, 0x7632, R200 ;  /* 0x0000763292c87816 */ /* 0x000fd600000000c8 */
[----:B----4-:R-:W-:-:S05]  /*1a3e0*/  @!P1 HADD2 R13, -R146.H1_H1, -RZ.H0_H0 ;  /* 0xa00000ff920d9230 */ /* 0x010fca0000000d00 */
[----:B------:R-:W-:Y:S02]  /*1a3f0*/  PRMT R12, R13, 0x7610, R12 ;  /* 0x000076100d0c7816 */ /* 0x000fe4000000000c */
[----:B------:R1:W4:Y:S02]  /*1a400*/  LDL.LU.S16 R13, [R1+0x144] ;  /* 0x00014400010d7983 */ /* 0x0003240000300600 */
[----:B------:R-:W-:Y:S02]  /*1a410*/  @!P1 PRMT R200, R12, 0x5410, RZ ;  /* 0x000054100cc89816 */ /* 0x000fe400000000ff */
[----:B------:R1:W4:Y:S01]  /*1a420*/  LDL.LU.S16 R12, [R1+0x14c] ;  /* 0x00014c00010c7983 */ /* 0x0003220000300600 */
[----:B------:R-:W-:Y:S01]  /*1a430*/  FADD.FTZ R5, R122, R5 ;  /* 0x000000057a057221 */ /* 0x000fe20000010000 */
[----:B------:R-:W-:-:S03]  /*1a440*/  PRMT R206, R146, 0x7610, R206 ;  /* 0x0000761092ce7816 */ /* 0x000fc600000000ce */
[----:B------:R-:W-:Y:S01]  /*1a450*/  FADD.FTZ R5, R87, R5 ;  /* 0x0000000557057221 */ /* 0x000fe20000010000 */
[----:B------:R-:W-:Y:S01]  /*1a460*/  @!P0 PRMT R206, R7, 0x5410, RZ ;  /* 0x0000541007ce8816 */ /* 0x000fe200000000ff */
[----:B------:R-:W-:Y:S01]  /*1a470*/  FADD.FTZ R7, R10, R4 ;  /* 0x000000040a077221 */ /* 0x000fe20000010000 */
[----:B------:R-:W-:Y:S01]  /*1a480*/  PRMT R112, R19, 0x7610, R112 ;  /* 0x0000761013707816 */ /* 0x000fe20000000070 */
[----:B------:R-:W-:Y:S01]  /*1a490*/  FADD.FTZ R4, R86, R5 ;  /* 0x0000000556047221 */ /* 0x000fe20000010000 */
[----:B------:R-:W-:Y:S01]  /*1a4a0*/  IMAD.MOV.U32 R0, RZ, RZ, R24 ;  /* 0x000000ffff007224 */ /* 0x000fe200078e0018 */
[----:B------:R-:W-:Y:S01]  /*1a4b0*/  MUFU.EX2 R9, R51 ;  /* 0x0000003300097308 */ /* 0x000fe20000000800 */
[----:B--2---:R-:W-:Y:S02]  /*1a4c0*/  @!P5 HADD2 R18, -R120.H0_H0, -RZ.H0_H0 ;  /* 0xa00000ff7812d230 */ /* 0x004fe40000000900 */
[----:B---3--:R-:W-:-:S03]  /*1a4d0*/  @!P4 HADD2 R14, -R112.H0_H0, -RZ.H0_H0 ;  /* 0xa00000ff700ec230 */ /* 0x008fc60000000900 */
[----:B------:R-:W-:Y:S01]  /*1a4e0*/  PRMT R15, R18, 0x7610, R15 ;  /* 0x00007610120f7816 */ /* 0x000fe2000000000f */
[----:B------:R-:W-:Y:S01]  /*1a4f0*/  FADD.FTZ R18, R101, R4 ;  /* 0x0000000465127221 */ /* 0x000fe20000010000 */
[----:B------:R-:W-:-:S04]  /*1a500*/  PRMT R10, R14, 0x7610, R10 ;  /* 0x000076100e0a7816 */ /* 0x000fc8000000000a */
[----:B------:R-:W-:Y:S04]  /*1a510*/  STL [R1+0x33c], R18 ;  /* 0x00033c1201007387 */ /* 0x000fe80000100800 */
[----:B------:R1:W2:Y:S01]  /*1a520*/  LDL.LU.S16 R14, [R1+0x15c] ;  /* 0x00015c00010e7983 */ /* 0x0002a20000300600 */
[----:B------:R-:W3:Y:S01]  /*1a530*/  MUFU.EX2 R8, R133 ;  /* 0x0000008500087308 */ /* 0x000ee20000000800 */
[----:B------:R-:W-:-:S04]  /*1a540*/  LOP3.LUT R0, R0, 0xff, RZ, 0xc0, !PT ;  /* 0x000000ff00007812 */ /* 0x000fc800078ec0ff */
[----:B------:R-:W-:Y:S02]  /*1a550*/  ISETP.LE.U32.AND P0, PT, R0, UR6, PT ;  /* 0x0000000600007c0c */ /* 0x000fe4000bf03070 */
[----:B------:R-:W-:Y:S02]  /*1a560*/  SHF.R.U32.HI R0, RZ, 0x18, R57 ;  /* 0x00000018ff007819 */ /* 0x000fe40000011639 */
[----:B------:R-:W-:Y:S02]  /*1a570*/  PRMT R116, R53, 0x7610, R116 ;  /* 0x0000761035747816 */ /* 0x000fe40000000074 */
[----:B---3--:R-:W-:Y:S02]  /*1a580*/  F2FP.F16.F32.PACK_AB R145, R8, R9 ;  /* 0x000000090891723e */ /* 0x008fe400000000ff */
[----:B------:R-:W-:-:S05]  /*1a590*/  ISETP.LE.U32.AND P1, PT, R0, UR6, PT ;  /* 0x0000000600007c0c */ /* 0x000fca000bf23070 */
[----:B------:R-:W-:Y:S01]  /*1a5a0*/  @!P0 HADD2 R23, -R145.H0_H0, -RZ.H0_H0 ;  /* 0xa00000ff91178230 */ /* 0x000fe20000000900 */
[----:B------:R-:W-:-:S04]  /*1a5b0*/  PRMT R203, R145, 0x7610, R203 ;  /* 0x0000761091cb7816 */ /* 0x000fc800000000cb */
[----:B------:R-:W-:Y:S02]  /*1a5c0*/  PRMT R0, R23, 0x7610, R0 ;  /* 0x0000761017007816 */ /* 0x000fe40000000000 */
[----:B------:R-:W-:Y:S02]  /*1a5d0*/  PRMT R115, R53, 0x7632, R115 ;  /* 0x0000763235737816 */ /* 0x000fe40000000073 */
[----:B------:R-:W-:Y:S01]  /*1a5e0*/  @!P0 PRMT R203, R0, 0x5410, RZ ;  /* 0x0000541000cb8816 */ /* 0x000fe200000000ff */
[----:B------:R-:W-:Y:S01]  /*1a5f0*/  FADD.FTZ R0, R9, R6 ;  /* 0x0000000609007221 */ /* 0x000fe20000010000 */
[----:B------:R-:W-:Y:S01]  /*1a600*/  PRMT R110, R19, 0x7632, R110 ;  /* 0x00007632136e7816 */ /* 0x000fe2000000006e */
[----:B------:R-:W-:Y:S01]  /*1a610*/  IMAD.MOV.U32 R133, RZ, RZ, R238 ;  /* 0x000000ffff857224 */ /* 0x000fe200078e00ee */
[----:B------:R-:W-:Y:S01]  /*1a620*/  PRMT R238, R116, 0x5410, R115 ;  /* 0x0000541074ee7816 */ /* 0x000fe20000000073 */
[----:B----4-:R-:W-:-:S05]  /*1a630*/  @!P3 HADD2 R12, -R116.H0_H0, -RZ.H0_H0 ;  /* 0xa00000ff740cb230 */ /* 0x010fca0000000900 */
[----:B------:R-:W-:Y:S01]  /*1a640*/  PRMT R4, R12, 0x7610, R4 ;  /* 0x000076100c047816 */ /* 0x000fe20000000004 */
[----:B------:R-:W-:-:S03]  /*1a650*/  @!P1 HADD2 R13, -R110.H0_H0, -RZ.H0_H0 ;  /* 0xa00000ff6e0d9230 */ /* 0x000fc60000000900 */
[----:B------:R-:W-:Y:S01]  /*1a660*/  @!P3 PRMT R116, R4, 0x5410, RZ ;  /* 0x000054100474b816 */ /* 0x000fe200000000ff */
[----:B------:R-:W-:Y:S01]  /*1a670*/  FADD.FTZ R4, R8, R0 ;  /* 0x0000000008047221 */ /* 0x000fe20000010000 */
[----:B------:R-:W-:-:S04]  /*1a680*/  PRMT R5, R13, 0x7610, R5 ;  /* 0x000076100d057816 */ /* 0x000fc80000000005 */
[----:B------:R3:W-:Y:S04]  /*1a690*/  STL [R1+0x348], R4 ;  /* 0x0003480401007387 */ /* 0x0007e80000100800 */
[----:B------:R1:W4:Y:S04]  /*1a6a0*/  LDL.LU.S16 R13, [R1+0x170] ;  /* 0x00017000010d7983 */ /* 0x0003280000300600 */
[----:B------:R1:W4:Y:S01]  /*1a6b0*/  LDL.LU.S16 R12, [R1+0x16c] ;  /* 0x00016c00010c7983 */ /* 0x0003220000300600 */
[----:B------:R-:W-:Y:S01]  /*1a6c0*/  PRMT R0, R168, 0x7771, RZ ;  /* 0x00007771a8007816 */ /* 0x000fe200000000ff */
[----:B------:R-:W-:Y:S01]  /*1a6d0*/  IMAD.MOV.U32 R51, RZ, RZ, R243 ;  /* 0x000000ffff337224 */ /* 0x000fe200078e00f3 */
[----:B------:R-:W-:-:S02]  /*1a6e0*/  PRMT R243, R112, 0x5410, R110 ;  /* 0x0000541070f37816 */ /* 0x000fc4000000006e */
[----:B------:R-:W-:Y:S02]  /*1a6f0*/  @!P4 PRMT R112, R10, 0x5410, RZ ;  /* 0x000054100a70c816 */ /* 0x000fe400000000ff */
[----:B------:R-:W-:Y:S01]  /*1a700*/  ISETP.GT.U32.AND P4, PT, R0, UR6, PT ;  /* 0x0000000600007c0c */ /* 0x000fe2000bf84070 */
[----:B------:R1:W4:Y:S01]  /*1a710*/  LDL.LU.S16 R10, [R1+0x174] ;  /* 0x00017400010a7983 */ /* 0x0003220000300600 */
[----:B------:R-:W-:Y:S02]  /*1a720*/  @!P1 PRMT R110, R5, 0x5410, RZ ;  /* 0x00005410056e9816 */ /* 0x000fe400000000ff */
[----:B------:R-:W-:Y:S01]  /*1a730*/  PRMT R0, R168, 0x7772, RZ ;  /* 0x00007772a8007816 */ /* 0x000fe200000000ff */
[----:B------:R-:W1:Y:S03]  /*1a740*/  MUFU.EX2 R5, R51 ;  /* 0x0000003300057308 */ /* 0x000e660000000800 */
[----:B------:R-:W-:Y:S01]  /*1a750*/  ISETP.GT.U32.AND P3, PT, R0, UR6, PT ;  /* 0x0000000600007c0c */ /* 0x000fe2000bf64070 */
[----:B---3--:R-:W3:Y:S01]  /*1a760*/  MUFU.EX2 R4, R133 ;  /* 0x0000008500047308 */ /* 0x008ee20000000800 */
[----:B------:R-:W-:-:S04]  /*1a770*/  PRMT R0, R168, 0x7773, RZ ;  /* 0x00007773a8007816 */ /* 0x000fc800000000ff */
[----:B------:R-:W-:Y:S02]  /*1a780*/  ISETP.GT.U32.AND P1, PT, R0, UR6, PT ;  /* 0x0000000600007c0c */ /* 0x000fe4000bf24070 */
[----:B------:R-:W-:-:S04]  /*1a790*/  LOP3.LUT R0, R88, 0xff, RZ, 0xc0, !PT ;  /* 0x000000ff58007812 */ /* 0x000fc800078ec0ff */
[----:B------:R-:W-:Y:S01]  /*1a7a0*/  ISETP.LE.U32.AND P0, PT, R0, UR6, PT ;  /* 0x0000000600007c0c */ /* 0x000fe2000bf03070 */
[----:B-1----:R-:W-:Y:S01]  /*1a7b0*/  FADD.FTZ R0, R5, R7 ;  /* 0x0000000705007221 */ /* 0x002fe20000010000 */
[----:B--2---:R-:W-:Y:S01]  /*1a7c0*/  @P4 HADD2 R14, -R115.H0_H0, -RZ.H0_H0 ;  /* 0xa00000ff730e4230 */ /* 0x004fe20000000900 */
[C---:B---3--:R-:W-:Y:S02]  /*1a7d0*/  F2FP.F16.F32.PACK_AB R144, R4.reuse, R5 ;  /* 0x000000050490723e */ /* 0x048fe400000000ff */
[----:B------:R-:W-:Y:S02]  /*1a7e0*/  FADD.FTZ R5, R4, R0 ;  /* 0x0000000004057221 */ /* 0x000fe40000010000 */
[----:B------:R-:W-:-:S03]  /*1a7f0*/  PRMT R8, R14, 0x7610, R8 ;  /* 0x000076100e087816 */ /* 0x000fc60000000008 */
[----:B------:R1:W-:Y:S01]  /*1a800*/  STL [R1+0x344], R5 ;  /* 0x0003440501007387 */ /* 0x0003e20000100800 */
[----:B------:R-:W-:-:S03]  /*1a810*/  @P4 PRMT R115, R8, 0x5410, RZ ;  /* 0x0000541008734816 */ /* 0x000fc600000000ff */
[----:B------:R2:W3:Y:S04]  /*1a820*/  LDL.LU.S16 R8, [R1+0x178] ;  /* 0x0001780001087983 */ /* 0x0004e80000300600 */
[----:B------:R2:W2:Y:S01]  /*1a830*/  LDL.LU.S16 R7, [R1+0x17c] ;  /* 0x00017c0001077983 */ /* 0x0004a20000300600 */
[----:B------:R-:W-:-:S03]  /*1a840*/  PRMT R111, R11, 0x7632, R111 ;  /* 0x000076320b6f7816 */ /* 0x000fc6000000006f */
[----:B-1----:R1:W3:Y:S01]  /*1a850*/  LDL.LU.S16 R5, [R1+0x184] ;  /* 0x0001840001057983 */ /* 0x0022e20000300600 */
[----:B------:R-:W-:Y:S01]  /*1a860*/  PRMT R113, R11, 0x7610, R113 ;  /* 0x000076100b717816 */ /* 0x000fe20000000071 */
[----:B------:R-:W-:Y:S02]  /*1a870*/  IMAD.MOV.U32 R148, RZ, RZ, R20 ;  /* 0x000000ffff947224 */ /* 0x000fe400078e0014 */
[----:B------:R-:W-:Y:S02]  /*1a880*/  IMAD.MOV.U32 R149, RZ, RZ, R21 ;  /* 0x000000ffff957224 */ /* 0x000fe400078e0015 */
[----:B------:R-:W-:Y:S01]  /*1a890*/  IMAD.MOV.U32 R133, RZ, RZ, R220 ;  /* 0x000000ffff857224 */ /* 0x000fe200078e00dc */
[----:B------:R-:W-:Y:S01]  /*1a8a0*/  PRMT R220, R113, 0x5410, R111 ;  /* 0x0000541071dc7816 */ /* 0x000fe2000000006f */
[----:B------:R-:W-:Y:S02]  /*1a8b0*/  IMAD.MOV.U32 R20, RZ, RZ, R190 ;  /* 0x000000ffff147224 */ /* 0x000fe400078e00be */
[----:B------:R-:W-:-:S02]  /*1a8c0*/  IMAD.MOV.U32 R21, RZ, RZ, R191 ;  /* 0x000000ffff157224 */ /* 0x000fc400078e00bf */
[----:B------:R-:W3:Y:S01]  /*1a8d0*/  LDL.LU.64 R190, [R1+0x58] ;  /* 0x0000580001be7983 */ /* 0x000ee20000300a00 */
[----:B------:R-:W-:Y:S02]  /*1a8e0*/  IMAD.MOV.U32 R51, RZ, RZ, R61 ;  /* 0x000000ffff337224 */ /* 0x000fe400078e003d */
[----:B------:R-:W-:Y:S02]  /*1a8f0*/  IMAD.MOV.U32 R61, RZ, RZ, R128 ;  /* 0x000000ffff3d7224 */ /* 0x000fe400078e0080 */
[----:B----4-:R-:W-:-:S05]  /*1a900*/  @P1 HADD2 R12, -R111.H0_H0, -RZ.H0_H0 ;  /* 0xa00000ff6f0c1230 */ /* 0x010fca0000000900 */
[----:B------:R-:W-:-:S04]  /*1a910*/  PRMT R4, R12, 0x7610, R4 ;  /* 0x000076100c047816 */ /* 0x000fc80000000004 */
[----:B------:R-:W-:Y:S02]  /*1a920*/  @P1 PRMT R111, R4, 0x5410, RZ ;  /* 0x00005410046f1816 */ /* 0x000fe400000000ff */
[----:B------:R1:W4:Y:S04]  /*1a930*/  LDL.LU.S16 R4, [R1+0x18c] ;  /* 0x00018c0001047983 */ /* 0x0003280000300600 */
[----:B------:R-:W4:Y:S01]  /*1a940*/  LDL.LU R128, [R1+0x228] ;  /* 0x0002280001807983 */ /* 0x000f220000300800 */
[----:B------:R-:W-:-:S05]  /*1a950*/  PRMT R122, R54, 0x7610, R122 ;  /* 0x00007610367a7816 */ /* 0x000fca000000007a */
[----:B------:R-:W-:Y:S01]  /*1a960*/  @!P0 HADD2 R10, -R122.H0_H0, -RZ.H0_H0 ;  /* 0xa00000ff7a0a8230 */ /* 0x000fe20000000900 */
[----:B------:R-:W-:Y:S01]  /*1a970*/  PRMT R124, R54, 0x7632, R124 ;  /* 0x00007632367c7816 */ /* 0x000fe2000000007c */
[----:B------:R-:W-:-:S03]  /*1a980*/  IMAD.MOV.U32 R43, RZ, RZ, R108 ;  /* 0x000000ffff2b7224 */ /* 0x000fc600078e006c */
[----:B------:R-:W-:Y:S01]  /*1a990*/  PRMT R0, R10, 0x7610, R0 ;  /* 0x000076100a007816 */ /* 0x000fe20000000000 */
[----:B------:R-:W-:Y:S01]  /*1a9a0*/  IMAD.MOV.U32 R108, RZ, RZ, R212 ;  /* 0x000000ffff6c7224 */ /* 0x000fe200078e00d4 */
[----:B------:R-:W-:Y:S02]  /*1a9b0*/  PRMT R212, R122, 0x5410, R124 ;  /* 0x000054107ad47816 */ /* 0x000fe4000000007c */
[----:B------:R-:W-:Y:S02]  /*1a9c0*/  @!P0 PRMT R122, R0, 0x5410, RZ ;  /* 0x00005410007a8816 */ /* 0x000fe400000000ff */
[----:B------:R-:W-:-:S04]  /*1a9d0*/  PRMT R0, R24, 0x7771, RZ ;  /* 0x0000777118007816 */ /* 0x000fc800000000ff */
[----:B------:R-:W-:Y:S01]  /*1a9e0*/  ISETP.GT.U32.AND P0, PT, R0, UR6, PT ;  /* 0x0000000600007c0c */ /* 0x000fe2000bf04070 */
[----:B--2---:R-:W-:-:S12]  /*1a9f0*/  @!P2 HADD2 R7, -R124.H0_H0, -RZ.H0_H0 ;  /* 0xa00000ff7c07a230 */ /* 0x004fd80000000900 */
[----:B---3--:R-:W-:Y:S01]  /*1aa00*/  @P0 HADD2 R8, -R145.H1_H1, -RZ.H0_H0 ;  /* 0xa00000ff91080230 */ /* 0x008fe20000000d00 */
[----:B------:R-:W-:-:S04]  /*1aa10*/  PRMT R0, R7, 0x7610, R0 ;  /* 0x0000761007007816 */ /* 0x000fc80000000000 */
[----:B------:R-:W-:Y:S02]  /*1aa20*/  PRMT R6, R8, 0x7610, R6 ;  /* 0x0000761008067816 */ /* 0x000fe40000000006 */
[----:B------:R-:W-:Y:S02]  /*1aa30*/  @!P2 PRMT R124, R0, 0x5410, RZ ;  /* 0x00005410007ca816 */ /* 0x000fe400000000ff */
[----:B------:R-:W-:Y:S02]  /*1aa40*/  PRMT R0, R24, 0x7772, RZ ;  /* 0x0000777218007816 */ /* 0x000fe400000000ff */
[----:B------:R-:W-:Y:S02]  /*1aa50*/  PRMT R189, R145, 0x7632, R189 ;  /* 0x0000763291bd7816 */ /* 0x000fe400000000bd */
[----:B------:R-:W-:Y:S02]  /*1aa60*/  @P0 PRMT R189, R6, 0x5410, RZ ;  /* 0x0000541006bd0816 */ /* 0x000fe400000000ff */
[----:B------:R-:W-:-:S02]  /*1aa70*/  ISETP.GT.U32.AND P0, PT, R0, UR6, PT ;  /* 0x0000000600007c0c */ /* 0x000fc4000bf04070 */
[----:B------:R-:W-:-:S11]  /*1aa80*/  PRMT R188, R144, 0x7610, R188 ;  /* 0x0000761090bc7816 */ /* 0x000fd600000000bc */
[----:B------:R-:W-:-:S05]  /*1aa90*/  @P0 HADD2 R5, -R144.H0_H0, -RZ.H0_H0 ;  /* 0xa00000ff90050230 */ /* 0x000fca0000000900 */
[----:B------:R-:W-:-:S04]  /*1aaa0*/  PRMT R0, R5, 0x7610, R0 ;  /* 0x0000761005007816 */ /* 0x000fc80000000000 */
[----:B------:R-:W-:Y:S02]  /*1aab0*/  @P0 PRMT R188, R0, 0x5410, RZ ;  /* 0x0000541000bc0816 */ /* 0x000fe400000000ff */
[----:B------:R-:W-:Y:S01]  /*1aac0*/  PRMT R0, R24, 0x7773, RZ ;  /* 0x0000777318007816 */ /* 0x000fe200000000ff */
[----:B------:R2:W-:Y:S03]  /*1aad0*/  STG.E.U16 desc[UR24][R2.64+-0xfe], R176 ;  /* 0xffff02b002007986 */ /* 0x0005e6000c101518 */
[----:B------:R-:W-:Y:S02]  /*1aae0*/  ISETP.GT.U32.AND P0, PT, R0, UR6, PT ;  /* 0x0000000600007c0c */ /* 0x000fe4000bf04070 */
[----:B------:R-:W-:Y:S01]  /*1aaf0*/  PRMT R169, R144, 0x7632, R169 ;  /* 0x0000763290a97816 */ /* 0x000fe200000000a9 */
[----:B--2---:R-:W2:Y:S01]  /*1ab00*/  LDC R176, c[0x0][0x448] ;  /* 0x00011200ffb07b82 */ /* 0x004ea20000000800 */
[----:B------:R-:W-:Y:S01]  /*1ab10*/  PRMT R6, R148, 0x7773, RZ ;  /* 0x0000777394067816 */ /* 0x000fe200000000ff */
[----:B------:R-:W-:-:S02]  /*1ab20*/  IMAD.MOV.U32 R63, RZ, RZ, R43 ;  /* 0x000000ffff3f7224 */ /* 0x000fc400078e002b */
[----:B------:R-:W-:Y:S02]  /*1ab30*/  @P3 HADD2 R13, -R113.H0_H0, -RZ.H0_H0 ;  /* 0xa00000ff710d3230 */ /* 0x000fe40000000900 */
[----:B------:R-:W-:-:S03]  /*1ab40*/  IMAD.MOV.U32 R149, RZ, RZ, R21 ;  /* 0x000000ffff957224 */ /* 0x000fc600078e0015 */
[----:B------:R-:W-:Y:S02]  /*1ab50*/  PRMT R9, R13, 0x7610, R9 ;  /* 0x000076100d097816 */ /* 0x000fe40000000009 */
[----:B------:R-:W3:Y:S01]  /*1ab60*/  LDC R13, c[0x0][0x4f8] ;  /* 0x00013e00ff0d7b82 */ /* 0x000ee20000000800 */
[----:B------:R-:W-:Y:S01]  /*1ab70*/  IMAD.MOV.U32 R7, RZ, RZ, R148 ;  /* 0x000000ffff077224 */ /* 0x000fe200078e0094 */
[----:B------:R-:W-:Y:S02]  /*1ab80*/  PRMT R8, R148, 0x7771, RZ ;  /* 0x0000777194087816 */ /* 0x000fe400000000ff */
[----:B------:R-:W-:Y:S01]  /*1ab90*/  @P3 PRMT R113, R9, 0x5410, RZ ;  /* 0x0000541009713816 */ /* 0x000fe200000000ff */
[----:B------:R-:W-:Y:S01]  /*1aba0*/  IMAD.MOV.U32 R10, RZ, RZ, R16 ;  /* 0x000000ffff0a7224 */ /* 0x000fe200078e0010 */
[----:B------:R-:W-:Y:S02]  /*1abb0*/  LOP3.LUT R7, R7, 0xff, RZ, 0xc0, !PT ;  /* 0x000000ff07077812 */ /* 0x000fe400078ec0ff */
[----:B------:R-:W-:-:S02]  /*1abc0*/  PRMT R11, R16, 0x7771, RZ ;  /* 0x00007771100b7816 */ /* 0x000fc400000000ff */
[----:B------:R-:W-:Y:S02]  /*1abd0*/  PRMT R23, R7, 0x5410, R8 ;  /* 0x0000541007177816 */ /* 0x000fe40000000008 */
[----:B------:R-:W-:Y:S02]  /*1abe0*/  SHF.R.U32.HI R8, RZ, 0x18, R17 ;  /* 0x00000018ff087819 */ /* 0x000fe40000011611 */
[----:B---3--:R-:W-:Y:S02]  /*1abf0*/  LOP3.LUT R13, R13, 0xff, RZ, 0xc0, !PT ;  /* 0x000000ff0d0d7812 */ /* 0x008fe400078ec0ff */
[----:B------:R-:W-:Y:S01]  /*1ac00*/  @!P5 PRMT R120, R15, 0x5410, RZ ;  /* 0x000054100f78d816 */ /* 0x000fe200000000ff */
[----:B--2---:R-:W-:Y:S01]  /*1ac10*/  IMAD.WIDE R150, R176, -0x70, R190 ;  /* 0xffffff90b0967825 */ /* 0x004fe200078e02be */
[----:B------:R2:W-:Y:S04]  /*1ac20*/  STG.E.U16 desc[UR24][R2.64+-0x100], R177 ;  /* 0xffff00b102007986 */ /* 0x0005e8000c101518 */
[----:B------:R-:W-:Y:S04]  /*1ac30*/  STG.E.U16 desc[UR24][R150.64+-0x100], R109 ;  /* 0xffff006d96007986 */ /* 0x000fe8000c101518 */
[----:B------:R-:W-:Y:S01]  /*1ac40*/  STG.E.U16 desc[UR24][R150.64+-0xfe], R107 ;  /* 0xffff026b96007986 */ /* 0x000fe2000c101518 */
[----:B------:R-:W-:-:S03]  /*1ac50*/  IMAD.MOV.U32 R87, RZ, RZ, R51 ;  /* 0x000000ffff577224 */ /* 0x000fc600078e0033 */
[----:B------:R-:W-:Y:S01]  /*1ac60*/  STG.E.U16 desc[UR24][R190.64+-0x100], R50 ;  /* 0xffff0032be007986 */ /* 0x000fe2000c101518 */
[----:B------:R-:W-:-:S03]  /*1ac70*/  IMAD.MOV.U32 R86, RZ, RZ, R48 ;  /* 0x000000ffff567224 */ /* 0x000fc600078e0030 */
[----:B------:R-:W-:Y:S01]  /*1ac80*/  STG.E.U16 desc[UR24][R190.64+-0xfe], R47 ;  /* 0xffff022fbe007986 */ /* 0x000fe2000c101518 */
[----:B------:R-:W-:Y:S02]  /*1ac90*/  IMAD.MOV.U32 R101, RZ, RZ, R49 ;  /* 0x000000ffff657224 */ /* 0x000fe400078e0031 */
[----:B------:R-:W-:Y:S02]  /*1aca0*/  IMAD.MOV.U32 R31, RZ, RZ, R32 ;  /* 0x000000ffff1f7224 */ /* 0x000fe400078e0020 */
[----:B----4-:R-:W-:Y:S01]  /*1acb0*/  @P0 HADD2 R4, -R144.H1_H1, -RZ.H0_H0 ;  /* 0xa00000ff90040230 */ /* 0x010fe20000000d00 */
[----:B------:R-:W-:-:S04]  /*1acc0*/  LEA R128, R128, UR5, 0x1 ;  /* 0x0000000580807c11 */ /* 0x000fc8000f8e08ff */
[----:B------:R-:W-:-:S04]  /*1acd0*/  PRMT R0, R4, 0x7610, R0 ;  /* 0x0000761004007816 */ /* 0x000fc80000000000 */
[----:B------:R-:W-:Y:S01]  /*1ace0*/  @P0 PRMT R169, R0, 0x5410, RZ ;  /* 0x0000541000a90816 */ /* 0x000fe200000000ff */
[C---:B------:R-:W-:Y:S02]  /*1acf0*/  VIADD R0, R128.reuse, 0x4000 ;  /* 0x0000400080007836 */ /* 0x040fe40000000000 */
[----:B------:R-:W-:Y:S02]  /*1ad00*/  VIADD R56, R128, 0x4020 ;  /* 0x0000402080387836 */ /* 0x000fe40000000000 */
[----:B------:R-:W-:Y:S02]  /*1ad10*/  @P6 VIADD R56, R0, 0xffffffe0 ;  /* 0xffffffe000386836 */ /* 0x000fe40000000000 */
[----:B------:R-:W-:-:S04]  /*1ad20*/  IMAD.SHL.U32 R0, R176, 0x8, RZ ;  /* 0x00000008b0007824 */ /* 0x000fc800078e00ff */
[----:B------:R-:W-:-:S04]  /*1ad30*/  IMAD.WIDE R4, R0, 0x2, R2 ;  /* 0x0000000200047825 */ /* 0x000fc800078e0202 */
[----:B------:R-:W-:-:S04]  /*1ad40*/  IMAD.WIDE R4, R176, 0x70, R4 ;  /* 0x00000070b0047825 */ /* 0x000fc800078e0204 */
[----:B------:R-:W-:Y:S01]  /*1ad50*/  IMAD.WIDE R4, R0, 0x2, R4 ;  /* 0x0000000200047825 */ /* 0x000fe200078e0204 */
[----:B------:R-:W-:-:S04]  /*1ad60*/  PRMT R0, R148, 0x7772, RZ ;  /* 0x0000777294007816 */ /* 0x000fc800000000ff */
[----:B------:R-:W-:Y:S02]  /*1ad70*/  PRMT R25, R0, 0x5410, R6 ;  /* 0x0000541000197816 */ /* 0x000fe40000000006 */
[C---:B------:R-:W-:Y:S02]  /*1ad80*/  PRMT R6, R32.reuse, 0x7773, RZ ;  /* 0x0000777320067816 */ /* 0x040fe400000000ff */
[----:B------:R-:W-:-:S04]  /*1ad90*/  PRMT R0, R32, 0x7772, RZ ;  /* 0x0000777220007816 */ /* 0x000fc800000000ff */
[----:B------:R-:W-:Y:S02]  /*1ada0*/  PRMT R43, R0, 0x5410, R6 ;  /* 0x00005410002b7816 */ /* 0x000fe40000000006 */
[C---:B------:R-:W-:Y:S02]  /*1adb0*/  LOP3.LUT R0, R34.reuse, 0xffff, RZ, 0xc0, !PT ;  /* 0x0000ffff22007812 */ /* 0x040fe400078ec0ff */
[----:B------:R-:W-:Y:S02]  /*1adc0*/  LOP3.LUT R6, R34, 0xff, RZ, 0xc0, !PT ;  /* 0x000000ff22067812 */ /* 0x000fe400078ec0ff */
[----:B------:R-:W-:-:S04]  /*1add0*/  SHF.R.U32.HI R0, RZ, 0x8, R0 ;  /* 0x00000008ff007819 */ /* 0x000fc80000011600 */
[--C-:B------:R-:W-:Y:S02]  /*1ade0*/  PRMT R21, R6, 0x5410, R0.reuse ;  /* 0x0000541006157816 */ /* 0x100fe40000000000 */
[----:B------:R-:W-:Y:S02]  /*1adf0*/  PRMT R0, R34, 0x7632, R0 ;  /* 0x0000763222007816 */ /* 0x000fe40000000000 */
[----:B------:R-:W-:Y:S02]  /*1ae00*/  SHF.R.U32.HI R6, RZ, 0x18, R34 ;  /* 0x00000018ff067819 */ /* 0x000fe40000011622 */
[----:B------:R-:W-:Y:S01]  /*1ae10*/  LOP3.LUT R0, R0, 0xff, RZ, 0xc0, !PT ;  /* 0x000000ff00007812 */ /* 0x000fe200078ec0ff */
[----:B------:R-:W-:-:S03]  /*1ae20*/  IMAD.MOV.U32 R148, RZ, RZ, R20 ;  /* 0x000000ffff947224 */ /* 0x000fc600078e0014 */
        /* <DEDUP_REMOVED lines=9> */
[----:B------:R-:W-:Y:S01]  /*1aec0*/  LOP3.LUT R6, R10, 0xff, RZ, 0xc0, !PT ;  /* 0x000000ff0a067812 */ /* 0x000fe200078ec0ff */
[----:B------:R-:W3:Y:S01]  /*1aed0*/  LDSM.16.MT88.4 R16, [R128+0x4000] ;  /* 0x004000008010783b */ /* 0x000ee20000004200 */
[----:B------:R-:W-:Y:S01]  /*1aee0*/  LOP3.LUT R7, R0, 0xff, RZ, 0xc0, !PT ;  /* 0x000000ff00077812 */ /* 0x000fe200078ec0ff */
[----:B------:R-:W-:Y:S01]  /*1aef0*/  IMAD R0, R13, 0x10000, R13 ;  /* 0x000100000d007824 */ /* 0x000fe200078e020d */
[----:B------:R-:W-:Y:S02]  /*1af00*/  PRMT R10, R6, 0x5410, R11 ;  /* 0x00005410060a7816 */ /* 0x000fe4000000000b */
[----:B------:R-:W-:Y:S01]  /*1af10*/  PRMT R7, R7, 0x5410, R8 ;  /* 0x0000541007077816 */ /* 0x000fe20000000008 */
[----:B------:R-:W-:Y:S01]  /*1af20*/  IMAD.MOV.U32 R8, RZ, RZ, R46 ;  /* 0x000000ffff087224 */ /* 0x000fe200078e002e */
[----:B------:R-:W-:-:S03]  /*1af30*/  HSET2.LE.AND R6, R9, R0, PT ;  /* 0x0000000009067233 */ /* 0x000fc60003803000 */
[----:B------:R-:W-:Y:S02]  /*1af40*/  HSET2.LE.AND R7, R7, R0, PT ;  /* 0x0000000007077233 */ /* 0x000fe40003803000 */
[----:B------:R-:W-:Y:S01]  /*1af50*/  LOP3.LUT R8, R8, R6, RZ, 0xc0, !PT ;  /* 0x0000000608087212 */ /* 0x000fe200078ec0ff */
[----:B------:R-:W-:-:S05]  /*1af60*/  IMAD.MOV.U32 R6, RZ, RZ, R44 ;  /* 0x000000ffff067224 */ /* 0x000fca00078e002c */
[----:B------:R-:W-:Y:S02]  /*1af70*/  LOP3.LUT R9, R6, R7, RZ, 0xc0, !PT ;  /* 0x0000000706097212 */ /* 0x000fe400078ec0ff */
[----:B------:R-:W-:Y:S02]  /*1af80*/  LOP3.LUT R7, R12, 0xff00ff, RZ, 0xc0, !PT ;  /* 0x00ff00ff0c077812 */ /* 0x000fe400078ec0ff */
[----:B------:R-:W4:Y:S01]  /*1af90*/  LDSM.16.MT88.4 R12, [R56] ;  /* 0x00000000380c783b */ /* 0x000f220000004200 */
[--C-:B------:R-:W-:Y:S01]  /*1afa0*/  HSET2.LE.AND R6, R10, R0.reuse, PT ;  /* 0x000000000a067233 */ /* 0x100fe20003803000 */
[----:B------:R-:W-:Y:S01]  /*1afb0*/  IMAD.MOV.U32 R10, RZ, RZ, R35 ;  /* 0x000000ffff0a7224 */ /* 0x000fe200078e0023 */
[----:B------:R-:W-:-:S04]  /*1afc0*/  HSET2.LE.AND R7, R7, R0, PT ;  /* 0x0000000007077233 */ /* 0x000fc80003803000 */
[----:B------:R-:W-:Y:S01]  /*1afd0*/  LOP3.LUT R10, R10, R6, RZ, 0xc0, !PT ;  /* 0x000000060a0a7212 */ /* 0x000fe200078ec0ff */
[----:B------:R-:W-:-:S05]  /*1afe0*/  IMAD.MOV.U32 R6, RZ, RZ, R33 ;  /* 0x000000ffff067224 */ /* 0x000fca00078e0021 */
[----:B------:R-:W-:Y:S01]  /*1aff0*/  LOP3.LUT R11, R6, R7, RZ, 0xc0, !PT ;  /* 0x00000007060b7212 */ /* 0x000fe200078ec0ff */
[----:B------:R1:W-:Y:S01]  /*1b000*/  STG.E.U16 desc[UR24][R4.64+-0xfe], R39 ;  /* 0xffff022704007986 */ /* 0x0003e2000c101518 */
[----:B--2---:R-:W-:Y:S01]  /*1b010*/  IMAD.MOV.U32 R177, RZ, RZ, R55 ;  /* 0x000000ffffb17224 */ /* 0x004fe200078e0037 */
[--C-:B------:R-:W-:Y:S02]  /*1b020*/  HSET2.LE.AND R6, R21, R0.reuse, PT ;  /* 0x0000000015067233 */ /* 0x100fe40003803000 */
[----:B------:R2:W-:Y:S02]  /*1b030*/  STG.E.U16 desc[UR24][R4.64+-0x100], R45 ;  /* 0xffff002d04007986 */ /* 0x0005e4000c101518 */
[----:B---3--:R-:W-:Y:S01]  /*1b040*/  HMMA.16816.F32 R52, R8, R16, R92 ;  /* 0x000000100834723c */ /* 0x008fe2000000185c */
[----:B------:R-:W-:-:S07]  /*1b050*/  HSET2.LE.AND R7, R23, R0, PT ;  /* 0x0000000017077233 */ /* 0x000fce0003803000 */
[----:B------:R-:W-:Y:S01]  /*1b060*/  HMMA.16816.F32 R48, R8, R18, R96 ;  /* 0x000000120830723c */ /* 0x000fe20000001860 */
[----:B-1----:R-:W-:-:S07]  /*1b070*/  PRMT R39, R32, 0x7771, RZ ;  /* 0x0000777120277816 */ /* 0x002fce00000000ff */
[C---:B----4-:R-:W-:Y:S08]  /*1b080*/  HMMA.16816.F32 R32, R8.reuse, R14, R180 ;  /* 0x0000000e0820723c */ /* 0x050ff000000018b4 */
[----:B--2---:R-:W-:Y:S01]  /*1b090*/  HMMA.16816.F32 R44, R8, R12, R172 ;  /* 0x0000000c082c723c */ /* 0x004fe200000018ac */
[----:B------:R-:W-:Y:S02]  /*1b0a0*/  LOP3.LUT R11, R25, 0xff00ff, RZ, 0xc0, !PT ;  /* 0x00ff00ff190b7812 */ /* 0x000fe400078ec0ff */
[----:B------:R-:W-:-:S02]  /*1b0b0*/  LOP3.LUT R8, R177, R6, RZ, 0xc0, !PT ;  /* 0x00000006b1087212 */ /* 0x000fc400078ec0ff */
[--C-:B------:R-:W-:Y:S02]  /*1b0c0*/  HSET2.LE.AND R6, R20, R0.reuse, PT ;  /* 0x0000000014067233 */ /* 0x100fe40003803000 */
[----:B------:R-:W-:Y:S02]  /*1b0d0*/  HSET2.LE.AND R11, R11, R0, PT ;  /* 0x000000000b0b7233 */ /* 0x000fe40003803000 */
[----:B------:R-:W-:Y:S02]  /*1b0e0*/  LOP3.LUT R10, R86, R7, RZ, 0xc0, !PT ;  /* 0x00000007560a7212 */ /* 0x000fe400078ec0ff */
[----:B------:R-:W-:Y:S02]  /*1b0f0*/  LOP3.LUT R9, R101, R6, RZ, 0xc0, !PT ;  /* 0x0000000665097212 */ /* 0x000fe400078ec0ff */
[----:B------:R-:W-:Y:S01]  /*1b100*/  LOP3.LUT R11, R87, R11, RZ, 0xc0, !PT ;  /* 0x0000000b570b7212 */ /* 0x000fe200078ec0ff */
[----:B------:R-:W-:Y:S02]  /*1b110*/  IMAD.MOV.U32 R6, RZ, RZ, R26 ;  /* 0x000000ffff067224 */ /* 0x000fe400078e001a */
[----:B------:R-:W-:-:S02]  /*1b120*/  IMAD.MOV.U32 R87, RZ, RZ, R63 ;  /* 0x000000ffff577224 */ /* 0x000fc400078e003f */
[----:B------:R-:W-:Y:S02]  /*1b130*/  IMAD.MOV.U32 R86, RZ, RZ, R61 ;  /* 0x000000ffff567224 */ /* 0x000fe400078e003d */
[----:B------:R-:W-:Y:S01]  /*1b140*/  IMAD.MOV.U32 R101, RZ, RZ, R62 ;  /* 0x000000ffff657224 */ /* 0x000fe200078e003e */
[----:B------:R-:W-:Y:S01]  /*1b150*/  HMMA.16816.F32 R76, R8, R16, R76 ;  /* 0x00000010084c723c */ /* 0x000fe2000000184c */
[----:B------:R-:W-:Y:S01]  /*1b160*/  IMAD.MOV.U32 R177, RZ, RZ, R60 ;  /* 0x000000ffffb17224 */ /* 0x000fe200078e003c */
[----:B------:R-:W-:Y:S02]  /*1b170*/  PRMT R7, R26, 0x7772, RZ ;  /* 0x000077721a077816 */ /* 0x000fe400000000ff */
[----:B------:R-:W-:-:S04]  /*1b180*/  LOP3.LUT R6, R6, 0xff, RZ, 0xc0, !PT ;  /* 0x000000ff06067812 */ /* 0x000fc800078ec0ff */
[C---:B------:R-:W-:Y:S01]  /*1b190*/  HMMA.16816.F32 R72, R8.reuse, R18, R72 ;  /* 0x000000120848723c */ /* 0x040fe20000001848 */
[----:B------:R-:W-:Y:S07]  /*1b1a0*/  LDSM.16.MT88.4 R16, [R56+0x400] ;  /* 0x000400003810783b */ /* 0x000fee0000004200 */
[C---:B------:R-:W-:Y:S08]  /*1b1b0*/  HMMA.16816.F32 R60, R8.reuse, R12, R156 ;  /* 0x0000000c083c723c */ /* 0x040ff0000000189c */
[----:B------:R-:W-:Y:S01]  /*1b1c0*/  HMMA.16816.F32 R68, R8, R14, R68 ;  /* 0x0000000e0844723c */ /* 0x000fe20000001844 */
[C---:B------:R-:W-:Y:S01]  /*1b1d0*/  PRMT R8, R26.reuse, 0x7773, RZ ;  /* 0x000077731a087816 */ /* 0x040fe200000000ff */
[----:B------:R-:W1:Y:S01]  /*1b1e0*/  LDSM.16.MT88.4 R12, [R128+0x4400] ;  /* 0x00440000800c783b */ /* 0x000e620000004200 */
[----:B------:R-:W-:-:S02]  /*1b1f0*/  PRMT R9, R26, 0x7771, RZ ;  /* 0x000077711a097816 */ /* 0x000fc400000000ff */
[----:B------:R-:W-:Y:S02]  /*1b200*/  PRMT R11, R7, 0x5410, R8 ;  /* 0x00005410070b7816 */ /* 0x000fe40000000008 */
[----:B------:R-:W-:Y:S02]  /*1b210*/  PRMT R10, R6, 0x5410, R9 ;  /* 0x00005410060a7816 */ /* 0x000fe40000000009 */
[C---:B------:R-:W-:Y:S02]  /*1b220*/  LOP3.LUT R7, R27.reuse, 0xffff, RZ, 0xc0, !PT ;  /* 0x0000ffff1b077812 */ /* 0x040fe400078ec0ff */
[C---:B------:R-:W-:Y:S02]  /*1b230*/  PRMT R6, R27.reuse, 0x7632, R6 ;  /* 0x000076321b067816 */ /* 0x040fe40000000006 */
[----:B------:R-:W-:Y:S02]  /*1b240*/  LOP3.LUT R8, R27, 0xff, RZ, 0xc0, !PT ;  /* 0x000000ff1b087812 */ /* 0x000fe400078ec0ff */
[----:B------:R-:W-:-:S02]  /*1b250*/  SHF.R.U32.HI R7, RZ, 0x8, R7 ;  /* 0x00000008ff077819 */ /* 0x000fc40000011607 */
[----:B------:R-:W-:Y:S02]  /*1b260*/  SHF.R.U32.HI R9, RZ, 0x18, R27 ;  /* 0x00000018ff097819 */ /* 0x000fe4000001161b */
[----:B------:R-:W-:Y:S02]  /*1b270*/  LOP3.LUT R6, R6, 0xff, RZ, 0xc0, !PT ;  /* 0x000000ff06067812 */ /* 0x000fe400078ec0ff */
[----:B------:R-:W-:Y:S02]  /*1b280*/  PRMT R8, R8, 0x5410, R7 ;  /* 0x0000541008087816 */ /* 0x000fe40000000007 */
[----:B------:R-:W-:Y:S01]  /*1b290*/  PRMT R7, R6, 0x5410, R9 ;  /* 0x0000541006077816 */ /* 0x000fe20000000009 */
[----:B------:R-:W-:Y:S02]  /*1b2a0*/  IMAD.MOV.U32 R9, RZ, RZ, R67 ;  /* 0x000000ffff097224 */ /* 0x000fe400078e0043 */
[--C-:B------:R-:W-:Y:S02]  /*1b2b0*/  HSET2.LE.AND R6, R8, R0.reuse, PT ;  /* 0x0000000008067233 */ /* 0x100fe40003803000 */
[----:B------:R-:W-:Y:S01]  /*1b2c0*/  HSET2.LE.AND R7, R7, R0, PT ;  /* 0x0000000007077233 */ /* 0x000fe20003803000 */
[----:B------:R-:W-:-:S04]  /*1b2d0*/  IMAD.MOV.U32 R8, RZ, RZ, R85 ;  /* 0x000000ffff087224 */ /* 0x000fc800078e0055 */
[----:B------:R-:W-:Y:S02]  /*1b2e0*/  LOP3.LUT R9, R9, R7, RZ, 0xc0, !PT ;  /* 0x0000000709097212 */ /* 0x000fe400078ec0ff */
[----:B------:R-:W-:Y:S02]  /*1b2f0*/  LOP3.LUT R7, R11, 0xff00ff, RZ, 0xc0, !PT ;  /* 0x00ff00ff0b077812 */ /* 0x000fe400078ec0ff */
[----:B------:R-:W-:Y:S02]  /*1b300*/  LOP3.LUT R8, R8, R6, RZ, 0xc0, !PT ;  /* 0x0000000608087212 */ /* 0x000fe400078ec0ff */
[--C-:B------:R-:W-:Y:S01]  /*1b310*/  HSET2.LE.AND R6, R10, R0.reuse, PT ;  /* 0x000000000a067233 */ /* 0x100fe20003803000 */
[----:B------:R-:W-:Y:S01]  /*1b320*/  IMAD.MOV.U32 R10, RZ, RZ, R65 ;  /* 0x000000ffff0a7224 */ /* 0x000fe200078e0041 */
[----:B------:R-:W-:Y:S01]  /*1b330*/  HSET2.LE.AND R7, R7, R0, PT ;  /* 0x0000000007077233 */ /* 0x000fe20003803000 */
[----:B------:R-:W-:-:S03]  /*1b340*/  IMAD.MOV.U32 R11, RZ, RZ, R59 ;  /* 0x000000ffff0b7224 */ /* 0x000fc600078e003b */
[----:B------:R-:W-:Y:S02]  /*1b350*/  LOP3.LUT R10, R10, R6, RZ, 0xc0, !PT ;  /* 0x000000060a0a7212 */ /* 0x000fe400078ec0ff */
[----:B------:R-:W-:Y:S02]  /*1b360*/  LOP3.LUT R11, R11, R7, RZ, 0xc0, !PT ;  /* 0x000000070b0b7212 */ /* 0x000fe400078ec0ff */
[C---:B------:R-:W-:Y:S02]  /*1b370*/  LOP3.LUT R6, R84.reuse, 0xffff, RZ, 0xc0, !PT ;  /* 0x0000ffff54067812 */ /* 0x040fe400078ec0ff */
[----:B------:R-:W-:Y:S02]  /*1b380*/  LOP3.LUT R7, R84, 0xff, RZ, 0xc0, !PT ;  /* 0x000000ff54077812 */ /* 0x000fe400078ec0ff */
[----:B------:R-:W-:Y:S01]  /*1b390*/  SHF.R.U32.HI R6, RZ, 0x8, R6 ;  /* 0x00000008ff067819 */ /* 0x000fe20000011606 */
[C---:B-1----:R-:W-:Y:S08]  /*1b3a0*/  HMMA.16816.F32 R52, R8.reuse, R12, R52 ;  /* 0x0000000c0834723c */ /* 0x042ff00000001834 */
[C---:B------:R-:W-:Y:S08]  /*1b3b0*/  HMMA.16816.F32 R48, R8.reuse, R14, R48 ;  /* 0x0000000e0830723c */ /* 0x040ff00000001830 */
[C---:B------:R-:W-:Y:S08]  /*1b3c0*/  HMMA.16816.F32 R44, R8.reuse, R16, R44 ;  /* 0x00000010082c723c */ /* 0x040ff0000000182c */
[----:B------:R-:W-:Y:S01]  /*1b3d0*/  HMMA.16816.F32 R92, R8, R18, R32 ;  /* 0x00000012085c723c */ /* 0x000fe20000001820 */
[----:B------:R-:W-:-:S02]  /*1b3e0*/  PRMT R8, R7, 0x5410, R6 ;  /* 0x0000541007087816 */ /* 0x000fc40000000006 */
[----:B------:R-:W-:Y:S02]  /*1b3f0*/  PRMT R6, R84, 0x7632, R6 ;  /* 0x0000763254067816 */ /* 0x000fe40000000006 */
[----:B------:R-:W-:Y:S02]  /*1b400*/  SHF.R.U32.HI R10, RZ, 0x18, R84 ;  /* 0x00000018ff0a7819 */ /* 0x000fe40000011654 */
[----:B------:R-:W-:Y:S02]  /*1b410*/  LOP3.LUT R7, R6, 0xff, RZ, 0xc0, !PT ;  /* 0x000000ff06077812 */ /* 0x000fe400078ec0ff */
[----:B------:R-:W-:Y:S02]  /*1b420*/  LOP3.LUT R9, R31, 0xff, RZ, 0xc0, !PT ;  /* 0x000000ff1f097812 */ /* 0x000fe400078ec0ff */
[----:B------:R-:W-:Y:S02]  /*1b430*/  HSET2.LE.AND R6, R8, R0, PT ;  /* 0x0000000008067233 */ /* 0x000fe40003803000 */
[----:B------:R-:W-:-:S02]  /*1b440*/  PRMT R7, R7, 0x5410, R10 ;  /* 0x0000541007077816 */ /* 0x000fc4000000000a */
[----:B------:R-:W-:Y:S02]  /*1b450*/  PRMT R9, R9, 0x5410, R39 ;  /* 0x0000541009097816 */ /* 0x000fe40000000027 */
[----:B------:R-:W-:Y:S02]  /*1b460*/  LOP3.LUT R11, R43, 0xff00ff, RZ, 0xc0, !PT ;  /* 0x00ff00ff2b0b7812 */ /* 0x000fe400078ec0ff */
[----:B------:R-:W-:Y:S02]  /*1b470*/  LOP3.LUT R8, R177, R6, RZ, 0xc0, !PT ;  /* 0x00000006b1087212 */ /* 0x000fe400078ec0ff */
[--C-:B------:R-:W-:Y:S02]  /*1b480*/  HSET2.LE.AND R6, R7, R0.reuse, PT ;  /* 0x0000000007067233 */ /* 0x100fe40003803000 */
[--C-:B------:R-:W-:Y:S02]  /*1b490*/  HSET2.LE.AND R7, R9, R0.reuse, PT ;  /* 0x0000000009077233 */ /* 0x100fe40003803000 */
[----:B------:R-:W-:-:S02]  /*1b4a0*/  HSET2.LE.AND R11, R11, R0, PT ;  /* 0x000000000b0b7233 */ /* 0x000fc40003803000 */
[----:B------:R-:W-:Y:S02]  /*1b4b0*/  LOP3.LUT R9, R101, R6, RZ, 0xc0, !PT ;  /* 0x0000000665097212 */ /* 0x000fe400078ec0ff */
[----:B------:R-:W-:Y:S02]  /*1b4c0*/  LOP3.LUT R10, R86, R7, RZ, 0xc0, !PT ;  /* 0x00000007560a7212 */ /* 0x000fe400078ec0ff */
[----:B------:R-:W-:Y:S01]  /*1b4d0*/  LOP3.LUT R11, R87, R11, RZ, 0xc0, !PT ;  /* 0x0000000b570b7212 */ /* 0x000fe200078ec0ff */
[----:B------:R-:W-:Y:S01]  /*1b4e0*/  IMAD.MOV.U32 R26, RZ, RZ, R148 ;  /* 0x000000ffff1a7224 */ /* 0x000fe200078e0094 */
[C---:B------:R-:W-:Y:S02]  /*1b4f0*/  PRMT R7, R22.reuse, 0x7773, RZ ;  /* 0x0000777316077816 */ /* 0x040fe400000000ff */
[----:B------:R-:W-:Y:S01]  /*1b500*/  PRMT R6, R22, 0x7772, RZ ;  /* 0x0000777216067816 */ /* 0x000fe200000000ff */
[----:B------:R-:W-:Y:S01]  /*1b510*/  IMAD.MOV.U32 R177, RZ, RZ, R133 ;  /* 0x000000ffffb17224 */ /* 0x000fe200078e0085 */
[----:B------:R-:W-:Y:S01]  /*1b520*/  PRMT R27, R148, 0x7771, RZ ;  /* 0x00007771941b7816 */ /* 0x000fe200000000ff */
[----:B------:R-:W-:Y:S01]  /*1b530*/  HMMA.16816.F32 R72, R8, R14, R72 ;  /* 0x0000000e0848723c */ /* 0x000fe20000001848 */
[----:B------:R-:W-:Y:S01]  /*1b540*/  PRMT R133, R6, 0x5410, R7 ;  /* 0x0000541006857816 */ /* 0x000fe20000000007 */
[----:B------:R-:W-:Y:S01]  /*1b550*/  IMAD.MOV.U32 R14, RZ, RZ, R66 ;  /* 0x000000ffff0e7224 */ /* 0x000fe200078e0042 */
[----:B------:R-:W-:Y:S01]  /*1b560*/  LOP3.LUT R6, R26, 0xff, RZ, 0xc0, !PT ;  /* 0x000000ff1a067812 */ /* 0x000fe200078ec0ff */
[----:B------:R-:W-:Y:S01]  /*1b570*/  IMAD.MOV.U32 R20, RZ, RZ, R168 ;  /* 0x000000ffff147224 */ /* 0x000fe200078e00a8 */
[----:B------:R-:W-:-:S02]  /*1b580*/  PRMT R15, R66, 0x7771, RZ ;  /* 0x00007771420f7816 */ /* 0x000fc400000000ff */
[----:B------:R-:W-:Y:S02]  /*1b590*/  PRMT R27, R6, 0x5410, R27 ;  /* 0x00005410061b7816 */ /* 0x000fe4000000001b */
[----:B------:R-:W-:Y:S01]  /*1b5a0*/  LOP3.LUT R6, R14, 0xff, RZ, 0xc0, !PT ;  /* 0x000000ff0e067812 */ /* 0x000fe200078ec0ff */
[C---:B------:R-:W-:Y:S01]  /*1b5b0*/  HMMA.16816.F32 R76, R8.reuse, R12, R76 ;  /* 0x0000000c084c723c */ /* 0x040fe2000000184c */
[C---:B------:R-:W-:Y:S02]  /*1b5c0*/  PRMT R25, R148.reuse, 0x7773, RZ ;  /* 0x0000777394197816 */ /* 0x040fe400000000ff */
[----:B------:R-:W-:Y:S02]  /*1b5d0*/  PRMT R23, R148, 0x7772, RZ ;  /* 0x0000777294177816 */ /* 0x000fe400000000ff */
[C---:B------:R-:W-:Y:S02]  /*1b5e0*/  PRMT R13, R66.reuse, 0x7773, RZ ;  /* 0x00007773420d7816 */ /* 0x040fe400000000ff */
[----:B------:R-:W-:Y:S01]  /*1b5f0*/  PRMT R12, R66, 0x7772, RZ ;  /* 0x00007772420c7816 */ /* 0x000fe200000000ff */
[----:B------:R-:W-:Y:S01]  /*1b600*/  HMMA.16816.F32 R84, R8, R16, R60 ;  /* 0x000000100854723c */ /* 0x000fe2000000183c */
[----:B------:R-:W-:-:S02]  /*1b610*/  PRMT R148, R6, 0x5410, R15 ;  /* 0x0000541006947816 */ /* 0x000fc4000000000f */
[----:B------:R-:W-:Y:S02]  /*1b620*/  PRMT R21, R168, 0x7771, RZ ;  /* 0x00007771a8157816 */ /* 0x000fe400000000ff */
[----:B------:R-:W-:-:S03]  /*1b630*/  LOP3.LUT R6, R20, 0xff, RZ, 0xc0, !PT ;  /* 0x000000ff14067812 */ /* 0x000fc600078ec0ff */
[----:B------:R-:W-:Y:S01]  /*1b640*/  HMMA.16816.F32 R96, R8, R18, R68 ;  /* 0x000000120860723c */ /* 0x000fe20000001844 */
[----:B------:R-:W-:Y:S01]  /*1b650*/  IMAD.MOV.U32 R10, RZ, RZ, R28 ;  /* 0x000000ffff0a7224 */ /* 0x000fe200078e001c */
[C---:B------:R-:W-:Y:S02]  /*1b660*/  PRMT R9, R28.reuse, 0x7773, RZ ;  /* 0x000077731c097816 */ /* 0x040fe400000000ff */
[----:B------:R-:W-:Y:S02]  /*1b670*/  PRMT R8, R28, 0x7772, RZ ;  /* 0x000077721c087816 */ /* 0x000fe400000000ff */
[----:B------:R-:W-:Y:S02]  /*1b680*/  LOP3.LUT R7, R29, 0xffff, RZ, 0xc0, !PT ;  /* 0x0000ffff1d077812 */ /* 0x000fe400078ec0ff */
[----:B------:R-:W-:Y:S02]  /*1b690*/  PRMT R149, R12, 0x5410, R13 ;  /* 0x000054100c957816 */ /* 0x000fe4000000000d */
[----:B------:R-:W-:-:S02]  /*1b6a0*/  PRMT R12, R8, 0x5410, R9 ;  /* 0x00005410080c7816 */ /* 0x000fc40000000009 */
[----:B------:R-:W-:Y:S02]  /*1b6b0*/  PRMT R11, R28, 0x7771, RZ ;  /* 0x000077711c0b7816 */ /* 0x000fe400000000ff */
[----:B------:R-:W-:Y:S02]  /*1b6c0*/  PRMT R156, R6, 0x5410, R21 ;  /* 0x00005410069c7816 */ /* 0x000fe40000000015 */
[----:B------:R-:W-:Y:S02]  /*1b6d0*/  LOP3.LUT R8, R10, 0xff, RZ, 0xc0, !PT ;  /* 0x000000ff0a087812 */ /* 0x000fe400078ec0ff */
[C---:B------:R-:W-:Y:S02]  /*1b6e0*/  PRMT R6, R29.reuse, 0x7632, R6 ;  /* 0x000076321d067816 */ /* 0x040fe40000000006 */
[----:B------:R-:W-:Y:S02]  /*1b6f0*/  LOP3.LUT R9, R29, 0xff, RZ, 0xc0, !PT ;  /* 0x000000ff1d097812 */ /* 0x000fe400078ec0ff */
[----:B------:R-:W-:-:S02]  /*1b700*/  SHF.R.U32.HI R7, RZ, 0x8, R7 ;  /* 0x00000008ff077819 */ /* 0x000fc40000011607 */
[----:B------:R-:W-:Y:S02]  /*1b710*/  PRMT R11, R8, 0x5410, R11 ;  /* 0x00005410080b7816 */ /* 0x000fe4000000000b */
        /* <DEDUP_REMOVED lines=8> */
[----:B------:R-:W-:Y:S02]  /*1b7a0*/  IMAD.MOV.U32 R6, RZ, RZ, R105 ;  /* 0x000000ffff067224 */ /* 0x000fe400078e0069 */
[----:B------:R-:W-:-:S03]  /*1b7b0*/  IMAD.MOV.U32 R10, RZ, RZ, R103 ;  /* 0x000000ffff0a7224 */ /* 0x000fc600078e0067 */
[----:B------:R-:W-:Y:S02]  /*1b7c0*/  LOP3.LUT R9, R6, R7, RZ, 0xc0, !PT ;  /* 0x0000000706097212 */ /* 0x000fe400078ec0ff */
[----:B------:R-:W-:Y:S02]  /*1b7d0*/  HSET2.LE.AND R6, R11, R0, PT ;  /* 0x000000000b067233 */ /* 0x000fe40003803000 */
[----:B------:R-:W-:-:S03]  /*1b7e0*/  LOP3.LUT R7, R12, 0xff00ff, RZ, 0xc0, !PT ;  /* 0x00ff00ff0c077812 */ /* 0x000fc600078ec0ff */
[----:B------:R-:W-:Y:S01]  /*1b7f0*/  LOP3.LUT R10, R10, R6, RZ, 0xc0, !PT ;  /* 0x000000060a0a7212 */ /* 0x000fe200078ec0ff */
[----:B------:R-:W-:Y:S01]  /*1b800*/  IMAD.MOV.U32 R6, RZ, RZ, R123 ;  /* 0x000000ffff067224 */ /* 0x000fe200078e007b */
[----:B------:R-:W-:-:S05]  /*1b810*/  HSET2.LE.AND R7, R7, R0, PT ;  /* 0x0000000007077233 */ /* 0x000fca0003803000 */
[----:B------:R-:W-:Y:S02]  /*1b820*/  LOP3.LUT R11, R6, R7, RZ, 0xc0, !PT ;  /* 0x00000007060b7212 */ /* 0x000fe400078ec0ff */
[C---:B------:R-:W-:Y:S02]  /*1b830*/  LOP3.LUT R6, R89.reuse, 0xffff, RZ, 0xc0, !PT ;  /* 0x0000ffff59067812 */ /* 0x040fe400078ec0ff */
[----:B------:R-:W-:Y:S02]  /*1b840*/  LOP3.LUT R7, R89, 0xff, RZ, 0xc0, !PT ;  /* 0x000000ff59077812 */ /* 0x000fe400078ec0ff */
[----:B------:R-:W-:-:S04]  /*1b850*/  SHF.R.U32.HI R6, RZ, 0x8, R6 ;  /* 0x00000008ff067819 */ /* 0x000fc80000011606 */
[--C-:B------:R-:W-:Y:S02]  /*1b860*/  PRMT R12, R7, 0x5410, R6.reuse ;  /* 0x00005410070c7816 */ /* 0x100fe40000000006 */
[----:B------:R-:W-:Y:S02]  /*1b870*/  PRMT R6, R89, 0x7632, R6 ;  /* 0x0000763259067816 */ /* 0x000fe40000000006 */
[----:B------:R-:W-:Y:S02]  /*1b880*/  SHF.R.U32.HI R13, RZ, 0x18, R89 ;  /* 0x00000018ff0d7819 */ /* 0x000fe40000011659 */
[----:B------:R-:W-:Y:S01]  /*1b890*/  LOP3.LUT R7, R6, 0xff, RZ, 0xc0, !PT ;  /* 0x000000ff06077812 */ /* 0x000fe200078ec0ff */
[----:B------:R-:W-:Y:S01]  /*1b8a0*/  IMAD.MOV.U32 R173, RZ, RZ, R91 ;  /* 0x000000ffffad7224 */ /* 0x000fe200078e005b */
[----:B------:R-:W-:Y:S02]  /*1b8b0*/  PRMT R25, R23, 0x5410, R25 ;  /* 0x0000541017197816 */ /* 0x000fe40000000019 */
[----:B------:R-:W-:-:S02]  /*1b8c0*/  HSET2.LE.AND R6, R12, R0, PT ;  /* 0x000000000c067233 */ /* 0x000fc40003803000 */
[----:B------:R-:W-:Y:S02]  /*1b8d0*/  PRMT R7, R7, 0x5410, R13 ;  /* 0x0000541007077816 */ /* 0x000fe4000000000d */
[----:B------:R-:W-:Y:S01]  /*1b8e0*/  LOP3.LUT R15, R25, 0xff00ff, RZ, 0xc0, !PT ;  /* 0x00ff00ff190f7812 */ /* 0x000fe200078ec0ff */
[----:B------:R-:W-:Y:S01]  /*1b8f0*/  IMAD.MOV.U32 R174, RZ, RZ, R106 ;  /* 0x000000ffffae7224 */ /* 0x000fe200078e006a */
[----:B------:R-:W-:Y:S01]  /*1b900*/  LOP3.LUT R12, R173, R6, RZ, 0xc0, !PT ;  /* 0x00000006ad0c7212 */ /* 0x000fe200078ec0ff */
[----:B------:R-:W-:Y:S01]  /*1b910*/  IMAD.MOV.U32 R175, RZ, RZ, R108 ;  /* 0x000000ffffaf7224 */ /* 0x000fe200078e006c */
[--C-:B------:R-:W-:Y:S01]  /*1b920*/  HSET2.LE.AND R6, R7, R0.reuse, PT ;  /* 0x0000000007067233 */ /* 0x100fe20003803000 */
[----:B------:R-:W2:Y:S01]  /*1b930*/  LDL.LU R173, [R1+0x1f8] ;  /* 0x0001f80001ad7983 */ /* 0x000ea20000300800 */
[--C-:B------:R-:W-:Y:S02]  /*1b940*/  HSET2.LE.AND R7, R27, R0.reuse, PT ;  /* 0x000000001b077233 */ /* 0x100fe40003803000 */
[----:B------:R-:W-:-:S02]  /*1b950*/  HSET2.LE.AND R15, R15, R0, PT ;  /* 0x000000000f0f7233 */ /* 0x000fc40003803000 */
[----:B------:R-:W-:Y:S02]  /*1b960*/  LOP3.LUT R13, R174, R6, RZ, 0xc0, !PT ;  /* 0x00000006ae0d7212 */ /* 0x000fe400078ec0ff */
[----:B------:R-:W-:Y:S01]  /*1b970*/  LOP3.LUT R14, R175, R7, RZ, 0xc0, !PT ;  /* 0x00000007af0e7212 */ /* 0x000fe200078ec0ff */
[----:B------:R-:W3:Y:S01]  /*1b980*/  LDL.LU R174, [R1+0x1e4] ;  /* 0x0001e40001ae7983 */ /* 0x000ee20000300800 */
[----:B------:R-:W-:-:S03]  /*1b990*/  LOP3.LUT R15, R177, R15, RZ, 0xc0, !PT ;  /* 0x0000000fb10f7212 */ /* 0x000fc600078ec0ff */
[----:B------:R-:W4:Y:S04]  /*1b9a0*/  LDL.LU R175, [R1+0x1d0] ;  /* 0x0001d00001af7983 */ /* 0x000f280000300800 */
[----:B------:R-:W4:Y:S04]  /*1b9b0*/  LDL.LU R177, [R1+0x1cc] ;  /* 0x0001cc0001b17983 */ /* 0x000f280000300800 */
[----:B------:R-:W4:Y:S04]  /*1b9c0*/  LDL.LU R183, [R1+0xc] ;  /* 0x00000c0001b77983 */ /* 0x000f280000300800 */
[----:B------:R-:W4:Y:S01]  /*1b9d0*/  LDL.LU R172, [R1+0x8] ;  /* 0x0000080001ac7983 */ /* 0x000f220000300800 */
[----:B------:R-:W-:-:S02]  /*1b9e0*/  PRMT R19, R168, 0x7773, RZ ;  /* 0x00007773a8137816 */ /* 0x000fc400000000ff */
[----:B------:R-:W-:Y:S02]  /*1b9f0*/  PRMT R18, R168, 0x7772, RZ ;  /* 0x00007772a8127816 */ /* 0x000fe400000000ff */
[C---:B------:R-:W-:Y:S02]  /*1ba00*/  PRMT R17, R82.reuse, 0x7773, RZ ;  /* 0x0000777352117816 */ /* 0x040fe400000000ff */
[----:B------:R-:W-:Y:S01]  /*1ba10*/  PRMT R16, R82, 0x7772, RZ ;  /* 0x0000777252107816 */ /* 0x000fe200000000ff */
[----:B------:R-:W-:Y:S01]  /*1ba20*/  IMAD.MOV.U32 R28, RZ, RZ, R22 ;  /* 0x000000ffff1c7224 */ /* 0x000fe200078e0016 */
[----:B------:R-:W-:Y:S02]  /*1ba30*/  PRMT R158, R18, 0x5410, R19 ;  /* 0x00005410129e7816 */ /* 0x000fe40000000013 */
[----:B------:R-:W-:Y:S02]  /*1ba40*/  PRMT R157, R16, 0x5410, R17 ;  /* 0x00005410109d7816 */ /* 0x000fe40000000011 */
[----:B------:R-:W-:Y:S01]  /*1ba50*/  PRMT R31, R22, 0x7771, RZ ;  /* 0x00007771161f7816 */ /* 0x000fe200000000ff */
[----:B------:R-:W1:Y:S04]  /*1ba60*/  LDSM.16.MT88.4 R16, [R128+0x4800] ;  /* 0x004800008010783b */ /* 0x000e680000004200 */
[----:B------:R-:W1:Y:S01]  /*1ba70*/  LDSM.16.MT88.4 R20, [R56+0x800] ;  /* 0x000800003814783b */ /* 0x000e620000004200 */
[----:B------:R-:W-:Y:S01]  /*1ba80*/  IMAD.MOV.U32 R65, RZ, RZ, R82 ;  /* 0x000000ffff417224 */ /* 0x000fe200078e0052 */
[----:B------:R-:W-:-:S02]  /*1ba90*/  LOP3.LUT R6, R28, 0xff, RZ, 0xc0, !PT ;  /* 0x000000ff1c067812 */ /* 0x000fc400078ec0ff */
[----:B------:R-:W-:Y:S02]  /*1baa0*/  PRMT R7, R42, 0x7772, RZ ;  /* 0x000077722a077816 */ /* 0x000fe400000000ff */
[----:B------:R-:W-:Y:S01]  /*1bab0*/  PRMT R66, R82, 0x7771, RZ ;  /* 0x0000777152427816 */ /* 0x000fe200000000ff */
[C---:B-1----:R-:W-:Y:S08]  /*1bac0*/  HMMA.16816.F32 R32, R8.reuse, R16, R52 ;  /* 0x000000100820723c */ /* 0x042ff00000001834 */
[C---:B------:R-:W-:Y:S08]  /*1bad0*/  HMMA.16816.F32 R52, R8.reuse, R20, R44 ;  /* 0x000000140834723c */ /* 0x040ff0000000182c */
[C---:B------:R-:W-:Y:S08]  /*1bae0*/  HMMA.16816.F32 R48, R8.reuse, R18, R48 ;  /* 0x000000120830723c */ /* 0x040ff00000001830 */
[----:B------:R-:W-:Y:S01]  /*1baf0*/  HMMA.16816.F32 R44, R8, R22, R92 ;  /* 0x00000016082c723c */ /* 0x000fe2000000185c */
[----:B------:R-:W-:-:S02]  /*1bb00*/  PRMT R8, R42, 0x7773, RZ ;  /* 0x000077732a087816 */ /* 0x000fc400000000ff */
[----:B------:R-:W-:Y:S02]  /*1bb10*/  PRMT R94, R6, 0x5410, R31 ;  /* 0x00005410065e7816 */ /* 0x000fe4000000001f */
[----:B------:R-:W-:-:S03]  /*1bb20*/  LOP3.LUT R6, R65, 0xff, RZ, 0xc0, !PT ;  /* 0x000000ff41067812 */ /* 0x000fc600078ec0ff */
[----:B------:R-:W-:Y:S01]  /*1bb30*/  HMMA.16816.F32 R60, R12, R16, R76 ;  /* 0x000000100c3c723c */ /* 0x000fe2000000184c */
[----:B------:R-:W-:Y:S02]  /*1bb40*/  PRMT R16, R7, 0x5410, R8 ;  /* 0x0000541007107816 */ /* 0x000fe40000000008 */
[----:B------:R-:W-:Y:S01]  /*1bb50*/  LOP3.LUT R7, R38, 0xffff, RZ, 0xc0, !PT ;  /* 0x0000ffff26077812 */ /* 0x000fe200078ec0ff */
[----:B------:R-:W-:Y:S01]  /*1bb60*/  IMAD.MOV.U32 R9, RZ, RZ, R42 ;  /* 0x000000ffff097224 */ /* 0x000fe200078e002a */
[----:B------:R-:W-:Y:S02]  /*1bb70*/  PRMT R123, R6, 0x5410, R66 ;  /* 0x00005410067b7816 */ /* 0x000fe40000000042 */
[C---:B------:R-:W-:Y:S02]  /*1bb80*/  PRMT R6, R38.reuse, 0x7632, R6 ;  /* 0x0000763226067816 */ /* 0x040fe40000000006 */
[----:B------:R-:W-:Y:S02]  /*1bb90*/  LOP3.LUT R8, R38, 0xff, RZ, 0xc0, !PT ;  /* 0x000000ff26087812 */ /* 0x000fe400078ec0ff */
[----:B------:R-:W-:-:S02]  /*1bba0*/  SHF.R.U32.HI R7, RZ, 0x8, R7 ;  /* 0x00000008ff077819 */ /* 0x000fc40000011607 */
[----:B------:R-:W-:Y:S02]  /*1bbb0*/  PRMT R11, R42, 0x7771, RZ ;  /* 0x000077712a0b7816 */ /* 0x000fe400000000ff */
[----:B------:R-:W-:Y:S02]  /*1bbc0*/  LOP3.LUT R9, R9, 0xff, RZ, 0xc0, !PT ;  /* 0x000000ff09097812 */ /* 0x000fe400078ec0ff */
[----:B------:R-:W-:Y:S02]  /*1bbd0*/  SHF.R.U32.HI R10, RZ, 0x18, R38 ;  /* 0x00000018ff0a7819 */ /* 0x000fe40000011626 */
[----:B------:R-:W-:Y:S02]  /*1bbe0*/  LOP3.LUT R6, R6, 0xff, RZ, 0xc0, !PT ;  /* 0x000000ff06067812 */ /* 0x000fe400078ec0ff */
[----:B------:R-:W-:Y:S02]  /*1bbf0*/  PRMT R7, R8, 0x5410, R7 ;  /* 0x0000541008077816 */ /* 0x000fe40000000007 */
[----:B------:R-:W-:-:S02]  /*1bc00*/  PRMT R11, R9, 0x5410, R11 ;  /* 0x00005410090b7816 */ /* 0x000fc4000000000b */
[----:B------:R-:W-:Y:S02]  /*1bc10*/  PRMT R9, R6, 0x5410, R10 ;  /* 0x0000541006097816 */ /* 0x000fe4000000000a */
[----:B------:R-:W-:Y:S01]  /*1bc20*/  HSET2.LE.AND R6, R7, R0, PT ;  /* 0x0000000007067233 */ /* 0x000fe20003803000 */
[----:B------:R-:W-:-:S05]  /*1bc30*/  IMAD.MOV.U32 R7, RZ, RZ, R125 ;  /* 0x000000ffff077224 */ /* 0x000fca00078e007d */
[----:B------:R-:W-:Y:S02]  /*1bc40*/  LOP3.LUT R8, R7, R6, RZ, 0xc0, !PT ;  /* 0x0000000607087212 */ /* 0x000fe400078ec0ff */
[--C-:B------:R-:W-:Y:S01]  /*1bc50*/  HSET2.LE.AND R6, R9, R0.reuse, PT ;  /* 0x0000000009067233 */ /* 0x100fe20003803000 */
[----:B------:R-:W-:Y:S01]  /*1bc60*/  IMAD.MOV.U32 R9, RZ, RZ, R135 ;  /* 0x000000ffff097224 */ /* 0x000fe200078e0087 */
[----:B------:R-:W-:Y:S01]  /*1bc70*/  HSET2.LE.AND R7, R11, R0, PT ;  /* 0x000000000b077233 */ /* 0x000fe20003803000 */
[----:B------:R-:W-:Y:S01]  /*1bc80*/  IMAD.MOV.U32 R10, RZ, RZ, R117 ;  /* 0x000000ffff0a7224 */ /* 0x000fe200078e0075 */
[----:B------:R-:W-:Y:S02]  /*1bc90*/  LOP3.LUT R11, R16, 0xff00ff, RZ, 0xc0, !PT ;  /* 0x00ff00ff100b7812 */ /* 0x000fe400078ec0ff */
[----:B------:R-:W-:Y:S02]  /*1bca0*/  LOP3.LUT R9, R9, R6, RZ, 0xc0, !PT ;  /* 0x0000000609097212 */ /* 0x000fe400078ec0ff */
[----:B------:R-:W-:-:S02]  /*1bcb0*/  LOP3.LUT R10, R10, R7, RZ, 0xc0, !PT ;  /* 0x000000070a0a7212 */ /* 0x000fc400078ec0ff */
[----:B------:R-:W-:Y:S01]  /*1bcc0*/  HSET2.LE.AND R6, R11, R0, PT ;  /* 0x000000000b067233 */ /* 0x000fe20003803000 */
[----:B------:R-:W-:Y:S01]  /*1bcd0*/  IMAD.MOV.U32 R11, RZ, RZ, R114 ;  /* 0x000000ffff0b7224 */ /* 0x000fe200078e0072 */
[----:B------:R-:W-:Y:S01]  /*1bce0*/  LOP3.LUT R7, R81, 0xffff, RZ, 0xc0, !PT ;  /* 0x0000ffff51077812 */ /* 0x000fe200078ec0ff */
[----:B------:R-:W-:Y:S01]  /*1bcf0*/  IMAD.MOV.U32 R108, RZ, RZ, R64 ;  /* 0x000000ffff6c7224 */ /* 0x000fe200078e0040 */
[C---:B------:R-:W-:Y:S01]  /*1bd00*/  PRMT R109, R64.reuse, 0x7771, RZ ;  /* 0x00007771406d7816 */ /* 0x040fe200000000ff */
[----:B------:R-:W-:Y:S01]  /*1bd10*/  HMMA.16816.F32 R68, R12, R20, R84 ;  /* 0x000000140c44723c */ /* 0x000fe20000001854 */
[C---:B------:R-:W-:Y:S02]  /*1bd20*/  PRMT R59, R64.reuse, 0x7773, RZ ;  /* 0x00007773403b7816 */ /* 0x040fe400000000ff */
[----:B------:R-:W-:Y:S02]  /*1bd30*/  PRMT R43, R64, 0x7772, RZ ;  /* 0x00007772402b7816 */ /* 0x000fe400000000ff */
[----:B------:R-:W-:-:S02]  /*1bd40*/  SHF.R.U32.HI R7, RZ, 0x8, R7 ;  /* 0x00000008ff077819 */ /* 0x000fc40000011607 */
[----:B------:R-:W-:Y:S01]  /*1bd50*/  LOP3.LUT R11, R11, R6, RZ, 0xc0, !PT ;  /* 0x000000060b0b7212 */ /* 0x000fe200078ec0ff */
[----:B------:R-:W-:Y:S01]  /*1bd60*/  HMMA.16816.F32 R64, R12, R18, R72 ;  /* 0x000000120c40723c */ /* 0x000fe20000001848 */
[----:B------:R-:W-:-:S07]  /*1bd70*/  PRMT R6, R81, 0x7632, R6 ;  /* 0x0000763251067816 */ /* 0x000fce0000000006 */
[----:B------:R-:W-:Y:S01]  /*1bd80*/  HMMA.16816.F32 R76, R12, R22, R96 ;  /* 0x000000160c4c723c */ /* 0x000fe20000001860 */
[----:B------:R-:W-:Y:S01]  /*1bd90*/  LOP3.LUT R12, R81, 0xff, RZ, 0xc0, !PT ;  /* 0x000000ff510c7812 */ /* 0x000fe200078ec0ff */
[----:B------:R1:W-:Y:S01]  /*1bda0*/  STG.E.U16 desc[UR24][R2.64+-0xf0], R102 ;  /* 0xffff106602007986 */ /* 0x0003e2000c101518 */
[----:B------:R-:W-:Y:S02]  /*1bdb0*/  IMAD.MOV.U32 R91, RZ, RZ, R80 ;  /* 0x000000ffff5b7224 */ /* 0x000fe400078e0050 */
[----:B------:R-:W-:Y:S02]  /*1bdc0*/  PRMT R92, R12, 0x5410, R7 ;  /* 0x000054100c5c7816 */ /* 0x000fe40000000007 */
[----:B------:R-:W-:Y:S02]  /*1bdd0*/  LOP3.LUT R12, R6, 0xff, RZ, 0xc0, !PT ;  /* 0x000000ff060c7812 */ /* 0x000fe400078ec0ff */
[C---:B------:R-:W-:Y:S02]  /*1bde0*/  LOP3.LUT R7, R100.reuse, 0xffff, RZ, 0xc0, !PT ;  /* 0x0000ffff64077812 */ /* 0x040fe400078ec0ff */
[----:B------:R-:W-:-:S02]  /*1bdf0*/  PRMT R6, R100, 0x7632, R6 ;  /* 0x0000763264067816 */ /* 0x000fc40000000006 */
[----:B------:R-:W-:Y:S02]  /*1be00*/  PRMT R82, R80, 0x7773, RZ ;  /* 0x0000777350527816 */ /* 0x000fe400000000ff */
[----:B------:R-:W-:Y:S02]  /*1be10*/  SHF.R.U32.HI R15, RZ, 0x18, R81 ;  /* 0x00000018ff0f7819 */ /* 0x000fe40000011651 */
[----:B------:R-:W-:Y:S02]  /*1be20*/  LOP3.LUT R14, R100, 0xff, RZ, 0xc0, !PT ;  /* 0x000000ff640e7812 */ /* 0x000fe400078ec0ff */
[----:B------:R-:W-:Y:S02]  /*1be30*/  SHF.R.U32.HI R7, RZ, 0x8, R7 ;  /* 0x00000008ff077819 */ /* 0x000fe40000011607 */
[----:B------:R-:W-:Y:S02]  /*1be40*/  SHF.R.U32.HI R16, RZ, 0x18, R100 ;  /* 0x00000018ff107819 */ /* 0x000fe40000011664 */
[----:B------:R-:W-:-:S02]  /*1be50*/  LOP3.LUT R6, R6, 0xff, RZ, 0xc0, !PT ;  /* 0x000000ff06067812 */ /* 0x000fc400078ec0ff */
[----:B------:R-:W-:Y:S02]  /*1be60*/  PRMT R98, R43, 0x5410, R59 ;  /* 0x000054102b627816 */ /* 0x000fe4000000003b */
[C---:B-1----:R-:W-:Y:S02]  /*1be70*/  PRMT R102, R80.reuse, 0x7771, RZ ;  /* 0x0000777150667816 */ /* 0x042fe400000000ff */
[----:B------:R-:W-:Y:S02]  /*1be80*/  PRMT R80, R80, 0x7772, RZ ;  /* 0x0000777250507816 */ /* 0x000fe400000000ff */
[----:B------:R-:W-:Y:S02]  /*1be90*/  LOP3.LUT R13, R91, 0xff, RZ, 0xc0, !PT ;  /* 0x000000ff5b0d7812 */ /* 0x000fe400078ec0ff */
[----:B------:R-:W-:Y:S02]  /*1bea0*/  PRMT R17, R80, 0x5410, R82 ;  /* 0x0000541050117816 */ /* 0x000fe40000000052 */
[----:B------:R-:W-:-:S02]  /*1beb0*/  PRMT R43, R12, 0x5410, R15 ;  /* 0x000054100c2b7816 */ /* 0x000fc4000000000f */
[----:B------:R-:W-:Y:S02]  /*1bec0*/  PRMT R12, R14, 0x5410, R7 ;  /* 0x000054100e0c7816 */ /* 0x000fe40000000007 */
[----:B------:R-:W-:Y:S02]  /*1bed0*/  PRMT R7, R6, 0x5410, R16 ;  /* 0x0000541006077816 */ /* 0x000fe40000000010 */
[----:B------:R-:W-:Y:S02]  /*1bee0*/  PRMT R13, R13, 0x5410, R102 ;  /* 0x000054100d0d7816 */ /* 0x000fe40000000066 */
[----:B------:R-:W-:Y:S02]  /*1bef0*/  LOP3.LUT R15, R17, 0xff00ff, RZ, 0xc0, !PT ;  /* 0x00ff00ff110f7812 */ /* 0x000fe400078ec0ff */
[--C-:B------:R-:W-:Y:S02]  /*1bf00*/  HSET2.LE.AND R6, R12, R0.reuse, PT ;  /* 0x000000000c067233 */ /* 0x100fe40003803000 */
[----:B------:R-:W-:-:S02]  /*1bf10*/  HSET2.LE.AND R7, R7, R0, PT ;  /* 0x0000000007077233 */ /* 0x000fc40003803000 */
[--C-:B------:R-:W-:Y:S02]  /*1bf20*/  HSET2.LE.AND R14, R13, R0.reuse, PT ;  /* 0x000000000d0e7233 */ /* 0x100fe40003803000 */
[----:B------:R-:W-:Y:S01]  /*1bf30*/  HSET2.LE.AND R15, R15, R0, PT ;  /* 0x000000000f0f7233 */ /* 0x000fe20003803000 */
[----:B------:R-:W-:Y:S01]  /*1bf40*/  STG.E.U16 desc[UR24][R2.64+-0xee], R104 ;  /* 0xffff126802007986 */ /* 0x000fe2000c101518 */
[----:B--2---:R-:W-:-:S03]  /*1bf50*/  LOP3.LUT R12, R173, R6, RZ, 0xc0, !PT ;  /* 0x00000006ad0c7212 */ /* 0x004fc600078ec0ff */
[----:B------:R-:W2:Y:S01]  /*1bf60*/  LDL.LU R173, [R1+0x10] ;  /* 0x0000100001ad7983 */ /* 0x000ea20000300800 */
[----:B---3--:R-:W-:-:S03]  /*1bf70*/  LOP3.LUT R13, R174, R7, RZ, 0xc0, !PT ;  /* 0x00000007ae0d7212 */ /* 0x008fc600078ec0ff */
[----:B------:R-:W3:Y:S01]  /*1bf80*/  LDL.LU R174, [R1+0x14] ;  /* 0x0000140001ae7983 */ /* 0x000ee20000300800 */
[----:B----4-:R-:W-:-:S03]  /*1bf90*/  LOP3.LUT R14, R175, R14, RZ, 0xc0, !PT ;  /* 0x0000000eaf0e7212 */ /* 0x010fc600078ec0ff */
[----:B------:R-:W4:Y:S01]  /*1bfa0*/  LDL.LU R175, [R1+0x4] ;  /* 0x0000040001af7983 */ /* 0x000f220000300800 */
[----:B------:R-:W-:-:S03]  /*1bfb0*/  LOP3.LUT R15, R177, R15, RZ, 0xc0, !PT ;  /* 0x0000000fb10f7212 */ /* 0x000fc600078ec0ff */
[----:B------:R-:W4:Y:S04]  /*1bfc0*/  LDL.LU R177, [R1] ;  /* 0x0000000001b17983 */ /* 0x000f280000300800 */
[----:B------:R-:W-:Y:S04]  /*1bfd0*/  STG.E.U16 desc[UR24][R150.64+-0xf0], R183 ;  /* 0xffff10b796007986 */ /* 0x000fe8000c101518 */
[----:B------:R-:W-:Y:S04]  /*1bfe0*/  STG.E.U16 desc[UR24][R150.64+-0xee], R172 ;  /* 0xffff12ac96007986 */ /* 0x000fe8000c101518 */
[----:B------:R1:W-:Y:S04]  /*1bff0*/  STG.E.U16 desc[UR24][R190.64+-0xf0], R252 ;  /* 0xffff10fcbe007986 */ /* 0x0003e8000c101518 */
[----:B------:R1:W-:Y:S04]  /*1c000*/  STG.E.U16 desc[UR24][R190.64+-0xee], R227 ;  /* 0xffff12e3be007986 */ /* 0x0003e8000c101518 */
[----:B------:R1:W-:Y:S04]  /*1c010*/  STG.E.U16 desc[UR24][R4.64+-0xf0], R249 ;  /* 0xffff10f904007986 */ /* 0x0003e8000c101518 */
[----:B-1----:R-:W4:Y:S04]  /*1c020*/  LDL.LU R252, [R1+0x400] ;  /* 0x0004000001fc7983 */ /* 0x002f280000300800 */
[----:B------:R-:W4:Y:S04]  /*1c030*/  LDL.LU.64 R190, [R1+0x3f8] ;  /* 0x0003f80001be7983 */ /* 0x000f280000300a00 */
[----:B------:R-:W4:Y:S04]  /*1c040*/  LDL.LU R227, [R1+0x3f4] ;  /* 0x0003f40001e37983 */ /* 0x000f280000300800 */
[----:B------:R-:W4:Y:S01]  /*1c050*/  LDL.LU R249, [R1+0x3f0] ;  /* 0x0003f00001f97983 */ /* 0x000f220000300800 */
[----:B------:R-:W-:Y:S01]  /*1c060*/  IMAD.MOV.U32 R106, RZ, RZ, R58 ;  /* 0x000000ffff6a7224 */ /* 0x000fe200078e003a */
[C---:B------:R-:W-:Y:S01]  /*1c070*/  PRMT R107, R58.reuse, 0x7771, RZ ;  /* 0x000077713a6b7816 */ /* 0x040fe200000000ff */
[----:B------:R-:W-:Y:S01]  /*1c080*/  IMAD.MOV.U32 R93, RZ, RZ, R24 ;  /* 0x000000ffff5d7224 */ /* 0x000fe200078e0018 */
[----:B------:R-:W-:-:S02]  /*1c090*/  PRMT R104, R58, 0x7773, RZ ;  /* 0x000077733a687816 */ /* 0x000fc400000000ff */
[----:B------:R-:W-:Y:S01]  /*1c0a0*/  PRMT R101, R58, 0x7772, RZ ;  /* 0x000077723a657816 */ /* 0x000fe200000000ff */
[----:B------:R-:W-:Y:S01]  /*1c0b0*/  IMAD.MOV.U32 R103, RZ, RZ, R30 ;  /* 0x000000ffff677224 */ /* 0x000fe200078e001e */
[C---:B------:R-:W-:Y:S02]  /*1c0c0*/  PRMT R95, R24.reuse, 0x7771, RZ ;  /* 0x00007771185f7816 */ /* 0x040fe400000000ff */
[C---:B------:R-:W-:Y:S02]  /*1c0d0*/  PRMT R89, R24.reuse, 0x7773, RZ ;  /* 0x0000777318597816 */ /* 0x040fe400000000ff */
[----:B------:R-:W-:Y:S02]  /*1c0e0*/  PRMT R58, R24, 0x7772, RZ ;  /* 0x00007772183a7816 */ /* 0x000fe400000000ff */
[C---:B------:R-:W-:Y:S01]  /*1c0f0*/  PRMT R105, R30.reuse, 0x7771, RZ ;  /* 0x000077711e697816 */ /* 0x040fe200000000ff */
[----:B------:R-:W1:Y:S01]  /*1c100*/  LDSM.16.MT88.4 R24, [R128+0x4c00] ;  /* 0x004c00008018783b */ /* 0x000e620000004200 */
[----:B------:R-:W-:-:S02]  /*1c110*/  PRMT R42, R30, 0x7773, RZ ;  /* 0x000077731e2a7816 */ /* 0x000fc400000000ff */
[----:B------:R-:W-:Y:S02]  /*1c120*/  PRMT R39, R30, 0x7772, RZ ;  /* 0x000077721e277816 */ /* 0x000fe400000000ff */
[----:B------:R-:W1:Y:S01]  /*1c130*/  LDSM.16.MT88.4 R28, [R56+0xc00] ;  /* 0x000c0000381c783b */ /* 0x000e620000004200 */
[C---:B------:R-:W-:Y:S02]  /*1c140*/  LOP3.LUT R7, R57.reuse, 0xffff, RZ, 0xc0, !PT ;  /* 0x0000ffff39077812 */ /* 0x040fe400078ec0ff */
[----:B------:R-:W-:Y:S02]  /*1c150*/  PRMT R6, R57, 0x7632, R6 ;  /* 0x0000763239067816 */ /* 0x000fe40000000006 */
[----:B------:R-:W-:Y:S02]  /*1c160*/  SHF.R.U32.HI R17, RZ, 0x18, R57 ;  /* 0x00000018ff117819 */ /* 0x000fe40000011639 */
[----:B------:R-:W-:Y:S02]  /*1c170*/  LOP3.LUT R16, R37, 0xff, RZ, 0xc0, !PT ;  /* 0x000000ff25107812 */ /* 0x000fe400078ec0ff */
[----:B------:R-:W-:-:S02]  /*1c180*/  LOP3.LUT R18, R57, 0xff, RZ, 0xc0, !PT ;  /* 0x000000ff39127812 */ /* 0x000fc400078ec0ff */
[----:B------:R-:W-:Y:S02]  /*1c190*/  PRMT R104, R101, 0x5410, R104 ;  /* 0x0000541065687816 */ /* 0x000fe40000000068 */
[----:B------:R-:W-:Y:S01]  /*1c1a0*/  PRMT R101, R58, 0x5410, R89 ;  /* 0x000054103a657816 */ /* 0x000fe20000000059 */
[C---:B-1----:R-:W-:Y:S08]  /*1c1b0*/  HMMA.16816.F32 R84, R8.reuse, R26, R48 ;  /* 0x0000001a0854723c */ /* 0x042ff00000001830 */
[C---:B------:R-:W-:Y:S08]  /*1c1c0*/  HMMA.16816.F32 R80, R8.reuse, R24, R32 ;  /* 0x000000180850723c */ /* 0x040ff00000001820 */
[C---:B------:R-:W-:Y:S08]  /*1c1d0*/  HMMA.16816.F32 R48, R8.reuse, R28, R52 ;  /* 0x0000001c0830723c */ /* 0x040ff00000001834 */
[----:B------:R-:W-:Y:S01]  /*1c1e0*/  HMMA.16816.F32 R72, R8, R30, R44 ;  /* 0x0000001e0848723c */ /* 0x000fe2000000182c */
[----:B------:R-:W-:-:S02]  /*1c1f0*/  PRMT R10, R37, 0x7632, R10 ;  /* 0x00007632250a7816 */ /* 0x000fc4000000000a */
[----:B------:R-:W-:Y:S02]  /*1c200*/  SHF.R.U32.HI R11, RZ, 0x8, R7 ;  /* 0x00000008ff0b7819 */ /* 0x000fe40000011607 */
[----:B------:R-:W-:Y:S02]  /*1c210*/  LOP3.LUT R9, R6, 0xff, RZ, 0xc0, !PT ;  /* 0x000000ff06097812 */ /* 0x000fe400078ec0ff */
[----:B------:R-:W-:Y:S02]  /*1c220*/  SHF.R.U32.HI R6, RZ, 0x18, R37 ;  /* 0x00000018ff067819 */ /* 0x000fe40000011625 */
[----:B------:R-:W-:Y:S02]  /*1c230*/  LOP3.LUT R7, R10, 0xff, RZ, 0xc0, !PT ;  /* 0x000000ff0a077812 */ /* 0x000fe400078ec0ff */
[----:B------:R-:W-:Y:S02]  /*1c240*/  LOP3.LUT R8, R37, 0xffff, RZ, 0xc0, !PT ;  /* 0x0000ffff25087812 */ /* 0x000fe400078ec0ff */
[----:B------:R-:W-:-:S02]  /*1c250*/  PRMT R19, R7, 0x5410, R6 ;  /* 0x0000541007137816 */ /* 0x000fc40000000006 */
[C---:B------:R-:W-:Y:S02]  /*1c260*/  LOP3.LUT R7, R36.reuse, 0xffff, RZ, 0xc0, !PT ;  /* 0x0000ffff24077812 */ /* 0x040fe400078ec0ff */
[----:B------:R-:W-:Y:S02]  /*1c270*/  PRMT R6, R36, 0x7632, R6 ;  /* 0x0000763224067816 */ /* 0x000fe40000000006 */
[----:B------:R-:W-:Y:S02]  /*1c280*/  SHF.R.U32.HI R8, RZ, 0x8, R8 ;  /* 0x00000008ff087819 */ /* 0x000fe40000011608 */
[----:B------:R-:W-:Y:S02]  /*1c290*/  PRMT R100, R9, 0x5410, R17 ;  /* 0x0000541009647816 */ /* 0x000fe40000000011 */
[----:B------:R-:W-:Y:S02]  /*1c2a0*/  SHF.R.U32.HI R9, RZ, 0x8, R7 ;  /* 0x00000008ff097819 */ /* 0x000fe40000011607 */
[----:B------:R-:W-:-:S02]  /*1c2b0*/  LOP3.LUT R7, R106, 0xff, RZ, 0xc0, !PT ;  /* 0x000000ff6a077812 */ /* 0x000fc400078ec0ff */
[----:B------:R-:W-:Y:S02]  /*1c2c0*/  SHF.R.U32.HI R10, RZ, 0x18, R36 ;  /* 0x00000018ff0a7819 */ /* 0x000fe40000011624 */
[----:B------:R-:W-:Y:S02]  /*1c2d0*/  LOP3.LUT R6, R6, 0xff, RZ, 0xc0, !PT ;  /* 0x000000ff06067812 */ /* 0x000fe400078ec0ff */
[----:B------:R-:W-:Y:S02]  /*1c2e0*/  PRMT R20, R16, 0x5410, R8 ;  /* 0x0000541010147816 */ /* 0x000fe40000000008 */
[----:B------:R-:W-:Y:S02]  /*1c2f0*/  PRMT R99, R18, 0x5410, R11 ;  /* 0x0000541012637816 */ /* 0x000fe4000000000b */
[----:B------:R-:W-:Y:S02]  /*1c300*/  LOP3.LUT R8, R108, 0xff, RZ, 0xc0, !PT ;  /* 0x000000ff6c087812 */ /* 0x000fe400078ec0ff */
[----:B------:R-:W-:-:S02]  /*1c310*/  LOP3.LUT R11, R36, 0xff, RZ, 0xc0, !PT ;  /* 0x000000ff240b7812 */ /* 0x000fc400078ec0ff */
[----:B------:R-:W-:Y:S02]  /*1c320*/  PRMT R107, R7, 0x5410, R107 ;  /* 0x00005410076b7816 */ /* 0x000fe4000000006b */
[----:B------:R-:W-:Y:S02]  /*1c330*/  PRMT R96, R6, 0x5410, R10 ;  /* 0x0000541006607816 */ /* 0x000fe4000000000a */
[C---:B------:R-:W-:Y:S02]  /*1c340*/  LOP3.LUT R7, R90.reuse, 0xffff, RZ, 0xc0, !PT ;  /* 0x0000ffff5a077812 */ /* 0x040fe400078ec0ff */
[----:B------:R-:W-:Y:S02]  /*1c350*/  PRMT R6, R90, 0x7632, R6 ;  /* 0x000076325a067816 */ /* 0x000fe40000000006 */
[----:B------:R-:W-:Y:S02]  /*1c360*/  PRMT R89, R8, 0x5410, R109 ;  /* 0x0000541008597816 */ /* 0x000fe4000000006d */
[----:B------:R-:W-:-:S02]  /*1c370*/  PRMT R97, R11, 0x5410, R9 ;  /* 0x000054100b617816 */ /* 0x000fc40000000009 */
[----:B------:R-:W-:Y:S02]  /*1c380*/  LOP3.LUT R8, R88, 0xffff, RZ, 0xc0, !PT ;  /* 0x0000ffff58087812 */ /* 0x000fe400078ec0ff */
[----:B------:R-:W-:Y:S02]  /*1c390*/  SHF.R.U32.HI R9, RZ, 0x8, R7 ;  /* 0x00000008ff097819 */ /* 0x000fe40000011607 */
[----:B------:R-:W-:Y:S02]  /*1c3a0*/  SHF.R.U32.HI R11, RZ, 0x18, R90 ;  /* 0x00000018ff0b7819 */ /* 0x000fe4000001165a */
[----:B------:R-:W-:Y:S02]  /*1c3b0*/  LOP3.LUT R7, R6, 0xff, RZ, 0xc0, !PT ;  /* 0x000000ff06077812 */ /* 0x000fe400078ec0ff */
[----:B------:R-:W-:Y:S02]  /*1c3c0*/  LOP3.LUT R16, R90, 0xff, RZ, 0xc0, !PT ;  /* 0x000000ff5a107812 */ /* 0x000fe400078ec0ff */
[----:B------:R-:W-:-:S02]  /*1c3d0*/  LOP3.LUT R10, R88, 0xff, RZ, 0xc0, !PT ;  /* 0x000000ff580a7812 */ /* 0x000fc400078ec0ff */
[----:B------:R-:W-:Y:S02]  /*1c3e0*/  SHF.R.U32.HI R6, RZ, 0x8, R8 ;  /* 0x00000008ff067819 */ /* 0x000fe40000011608 */
[----:B------:R-:W-:Y:S02]  /*1c3f0*/  PRMT R58, R7, 0x5410, R11 ;  /* 0x00005410073a7816 */ /* 0x000fe4000000000b */
[----:B------:R-:W-:Y:S01]  /*1c400*/  LOP3.LUT R11, R133, 0xff00ff, RZ, 0xc0, !PT ;  /* 0x00ff00ff850b7812 */ /* 0x000fe200078ec0ff */
[----:B------:R-:W-:Y:S01]  /*1c410*/  IMAD.MOV.U32 R8, RZ, RZ, R134 ;  /* 0x000000ffff087224 */ /* 0x000fe200078e0086 */
[----:B------:R-:W-:Y:S01]  /*1c420*/  PRMT R59, R16, 0x5410, R9 ;  /* 0x00005410103b7816 */ /* 0x000fe20000000009 */
[----:B------:R-:W-:Y:S01]  /*1c430*/  IMAD.MOV.U32 R9, RZ, RZ, R132 ;  /* 0x000000ffff097224 */ /* 0x000fe200078e0084 */
[----:B------:R-:W-:Y:S02]  /*1c440*/  PRMT R90, R10, 0x5410, R6 ;  /* 0x000054100a5a7816 */ /* 0x000fe40000000006 */
[----:B------:R-:W-:-:S02]  /*1c450*/  LOP3.LUT R17, R93, 0xff, RZ, 0xc0, !PT ;  /* 0x000000ff5d117812 */ /* 0x000fc400078ec0ff */
[--C-:B------:R-:W-:Y:S02]  /*1c460*/  HSET2.LE.AND R6, R20, R0.reuse, PT ;  /* 0x0000000014067233 */ /* 0x100fe40003803000 */
[--C-:B------:R-:W-:Y:S01]  /*1c470*/  HSET2.LE.AND R7, R19, R0.reuse, PT ;  /* 0x0000000013077233 */ /* 0x100fe20003803000 */
[----:B------:R-:W-:Y:S01]  /*1c480*/  HMMA.16816.F32 R44, R12, R24, R60 ;  /* 0x000000180c2c723c */ /* 0x000fe2000000183c */
[--C-:B------:R-:W-:Y:S01]  /*1c490*/  HSET2.LE.AND R11, R11, R0.reuse, PT ;  /* 0x000000000b0b7233 */ /* 0x100fe20003803000 */
[----:B------:R-:W-:Y:S01]  /*1c4a0*/  IMAD.MOV.U32 R16, RZ, RZ, R130 ;  /* 0x000000ffff107224 */ /* 0x000fe200078e0082 */
[----:B------:R-:W-:Y:S01]  /*1c4b0*/  PRMT R95, R17, 0x5410, R95 ;  /* 0x00005410115f7816 */ /* 0x000fe2000000005f */
[----:B------:R-:W-:Y:S01]  /*1c4c0*/  IMAD.MOV.U32 R17, RZ, RZ, R127 ;  /* 0x000000ffff117224 */ /* 0x000fe200078e007f */
[----:B------:R-:W-:-:S03]  /*1c4d0*/  HSET2.LE.AND R10, R94, R0, PT ;  /* 0x000000005e0a7233 */ /* 0x000fc60003803000 */
[----:B------:R-:W-:Y:S01]  /*1c4e0*/  HMMA.16816.F32 R32, R12, R26, R64 ;  /* 0x0000001a0c20723c */ /* 0x000fe20000001840 */
[----:B------:R-:W-:Y:S02]  /*1c4f0*/  LOP3.LUT R8, R8, R6, RZ, 0xc0, !PT ;  /* 0x0000000608087212 */ /* 0x000fe400078ec0ff */
[----:B------:R-:W-:Y:S01]  /*1c500*/  SHF.R.U32.HI R21, RZ, 0x18, R88 ;  /* 0x00000018ff157819 */ /* 0x000fe20000011658 */
[----:B------:R1:W-:Y:S01]  /*1c510*/  STG.E.U16 desc[UR24][R4.64+-0xee], R179 ;  /* 0xffff12b304007986 */ /* 0x0003e2000c101518 */
[----:B------:R-:W-:-:S03]  /*1c520*/  LOP3.LUT R9, R9, R7, RZ, 0xc0, !PT ;  /* 0x0000000709097212 */ /* 0x000fc600078ec0ff */
[----:B------:R-:W-:Y:S01]  /*1c530*/  HMMA.16816.F32 R64, R12, R28, R68 ;  /* 0x0000001c0c40723c */ /* 0x000fe20000001844 */
[----:B------:R-:W-:Y:S01]  /*1c540*/  LOP3.LUT R18, R103, 0xff, RZ, 0xc0, !PT ;  /* 0x000000ff67127812 */ /* 0x000fe200078ec0ff */
[----:B------:R-:W4:Y:S01]  /*1c550*/  LDSM.16.MT88.4 R24, [R128+0x5000] ;  /* 0x005000008018783b */ /* 0x000f220000004200 */
[C---:B------:R-:W-:Y:S02]  /*1c560*/  LOP3.LUT R7, R41.reuse, 0xffff, RZ, 0xc0, !PT ;  /* 0x0000ffff29077812 */ /* 0x040fe400078ec0ff */
[----:B------:R-:W-:-:S03]  /*1c570*/  PRMT R6, R41, 0x7632, R6 ;  /* 0x0000763229067816 */ /* 0x000fc60000000006 */
[----:B------:R-:W-:Y:S01]  /*1c580*/  HMMA.16816.F32 R60, R12, R30, R76 ;  /* 0x0000001e0c3c723c */ /* 0x000fe2000000184c */
[----:B------:R-:W-:Y:S01]  /*1c590*/  PRMT R12, R88, 0x7632, R12 ;  /* 0x00007632580c7816 */ /* 0x000fe2000000000c */
[----:B------:R-:W-:Y:S01]  /*1c5a0*/  LDSM.16.MT88.4 R28, [R128+0x5400] ;  /* 0x00540000801c783b */ /* 0x000fe20000004200 */
[C---:B------:R-:W-:Y:S02]  /*1c5b0*/  LOP3.LUT R13, R40.reuse, 0xffff, RZ, 0xc0, !PT ;  /* 0x0000ffff280d7812 */ /* 0x040fe400078ec0ff */
[----:B------:R-:W-:Y:S02]  /*1c5c0*/  PRMT R15, R40, 0x7632, R15 ;  /* 0x00007632280f7816 */ /* 0x000fe4000000000f */
[----:B------:R-:W-:Y:S02]  /*1c5d0*/  LOP3.LUT R11, R16, R11, RZ, 0xc0, !PT ;  /* 0x0000000b100b7212 */ /* 0x000fe400078ec0ff */
[----:B------:R-:W-:Y:S02]  /*1c5e0*/  LOP3.LUT R16, R12, 0xff, RZ, 0xc0, !PT ;  /* 0x000000ff0c107812 */ /* 0x000fe400078ec0ff */
[----:B------:R-:W-:-:S02]  /*1c5f0*/  PRMT R57, R18, 0x5410, R105 ;  /* 0x0000541012397816 */ /* 0x000fc40000000069 */
[----:B------:R-:W-:Y:S02]  /*1c600*/  LOP3.LUT R10, R17, R10, RZ, 0xc0, !PT ;  /* 0x0000000a110a7212 */ /* 0x000fe400078ec0ff */
[----:B------:R-:W-:Y:S01]  /*1c610*/  SHF.R.U32.HI R14, RZ, 0x8, R7 ;  /* 0x00000008ff0e7819 */ /* 0x000fe20000011607 */
[----:B-1----:R-:W4:Y:S01]  /*1c620*/  LDL.LU R179, [R1+0x3ec] ;  /* 0x0003ec0001b37983 */ /* 0x002f220000300800 */
[----:B------:R-:W-:Y:S02]  /*1c630*/  LOP3.LUT R12, R6, 0xff, RZ, 0xc0, !PT ;  /* 0x000000ff060c7812 */ /* 0x000fe400078ec0ff */
[----:B------:R-:W-:Y:S02]  /*1c640*/  LOP3.LUT R18, R40, 0xff, RZ, 0xc0, !PT ;  /* 0x000000ff28127812 */ /* 0x000fe400078ec0ff */
[----:B------:R-:W-:Y:S02]  /*1c650*/  SHF.R.U32.HI R17, RZ, 0x18, R40 ;  /* 0x00000018ff117819 */ /* 0x000fe40000011628 */
[----:B------:R-:W-:-:S02]  /*1c660*/  SHF.R.U32.HI R7, RZ, 0x8, R13 ;  /* 0x00000008ff077819 */ /* 0x000fc4000001160d */
[----:B------:R-:W-:Y:S02]  /*1c670*/  LOP3.LUT R6, R15, 0xff, RZ, 0xc0, !PT ;  /* 0x000000ff0f067812 */ /* 0x000fe400078ec0ff */
[----:B------:R-:W-:Y:S02]  /*1c680*/  LOP3.LUT R20, R41, 0xff, RZ, 0xc0, !PT ;  /* 0x000000ff29147812 */ /* 0x000fe400078ec0ff */
[----:B------:R-:W-:Y:S02]  /*1c690*/  PRMT R76, R18, 0x5410, R7 ;  /* 0x00005410124c7816 */ /* 0x000fe40000000007 */
[----:B------:R-:W-:Y:S02]  /*1c6a0*/  PRMT R77, R6, 0x5410, R17 ;  /* 0x00005410064d7816 */ /* 0x000fe40000000011 */
[----:B------:R-:W-:Y:S02]  /*1c6b0*/  SHF.R.U32.HI R19, RZ, 0x18, R41 ;  /* 0x00000018ff137819 */ /* 0x000fe40000011629 */
[----:B------:R-:W-:-:S02]  /*1c6c0*/  LOP3.LUT R15, R149, 0xff00ff, RZ, 0xc0, !PT ;  /* 0x00ff00ff950f7812 */ /* 0x000fc400078ec0ff */
[--C-:B------:R-:W-:Y:S02]  /*1c6d0*/  HSET2.LE.AND R6, R92, R0.reuse, PT ;  /* 0x000000005c067233 */ /* 0x100fe40003803000 */
[--C-:B------:R-:W-:Y:S02]  /*1c6e0*/  HSET2.LE.AND R7, R43, R0.reuse, PT ;  /* 0x000000002b077233 */ /* 0x100fe40003803000 */
[----:B------:R-:W-:Y:S02]  /*1c6f0*/  PRMT R78, R16, 0x5410, R21 ;  /* 0x00005410104e7816 */ /* 0x000fe40000000015 */
[----:B------:R-:W-:Y:S02]  /*1c700*/  PRMT R16, R20, 0x5410, R14 ;  /* 0x0000541014107816 */ /* 0x000fe4000000000e */
[----:B------:R-:W-:Y:S02]  /*1c710*/  PRMT R19, R12, 0x5410, R19 ;  /* 0x000054100c137816 */ /* 0x000fe40000000013 */
[----:B------:R-:W-:-:S02]  /*1c720*/  HSET2.LE.AND R14, R148, R0, PT ;  /* 0x00000000940e7233 */ /* 0x000fc40003803000 */
[----:B------:R-:W-:Y:S01]  /*1c730*/  HSET2.LE.AND R15, R15, R0, PT ;  /* 0x000000000f0f7233 */ /* 0x000fe20003803000 */
[----:B--2---:R-:W-:Y:S04]  /*1c740*/  STG.E.U16 desc[UR24][R2.64+-0xe0], R173 ;  /* 0xffff20ad02007986 */ /* 0x004fe8000c101518 */
[----:B------:R-:W-:Y:S01]  /*1c750*/  LOP3.LUT R15, R251, R15, RZ, 0xc0, !PT ;  /* 0x0000000ffb0f7212 */ /* 0x000fe200078ec0ff */
[----:B---3--:R-:W-:Y:S04]  /*1c760*/  STG.E.U16 desc[UR24][R2.64+-0xde], R174 ;  /* 0xffff22ae02007986 */ /* 0x008fe8000c101518 */
[----:B----4-:R-:W-:Y:S04]  /*1c770*/  STG.E.U16 desc[UR24][R150.64+-0xe0], R175 ;  /* 0xffff20af96007986 */ /* 0x010fe8000c101518 */
[----:B------:R-:W-:Y:S01]  /*1c780*/  STG.E.U16 desc[UR24][R150.64+-0xde], R177 ;  /* 0xffff22b196007986 */ /* 0x000fe2000c101518 */
[----:B------:R-:W-:-:S02]  /*1c790*/  LOP3.LUT R14, R252, R14, RZ, 0xc0, !PT ;  /* 0x0000000efc0e7212 */ /* 0x000fc400078ec0ff */
[----:B------:R-:W-:Y:S02]  /*1c7a0*/  LOP3.LUT R12, R227, R6, RZ, 0xc0, !PT ;  /* 0x00000006e30c7212 */ /* 0x000fe400078ec0ff */
[----:B------:R-:W2:Y:S01]  /*1c7b0*/  LDL.LU R227, [R1+0x3e8] ;  /* 0x0003e80001e37983 */ /* 0x000ea20000300800 */
[----:B------:R-:W-:Y:S01]  /*1c7c0*/  LOP3.LUT R13, R249, R7, RZ, 0xc0, !PT ;  /* 0x00000007f90d7212 */ /* 0x000fe200078ec0ff */
[----:B------:R-:W-:Y:S02]  /*1c7d0*/  IMAD.WIDE R6, R176, 0x70, R150 ;  /* 0x00000070b0067825 */ /* 0x000fe400078e0296 */
[----:B------:R-:W3:Y:S04]  /*1c7e0*/  LDL.LU R249, [R1+0x3e4] ;  /* 0x0003e40001f97983 */ /* 0x000ee80000300800 */
[----:B------:R-:W4:Y:S04]  /*1c7f0*/  LDL.LU R252, [R1+0x3e0] ;  /* 0x0003e00001fc7983 */ /* 0x000f280000300800 */
[----:B------:R-:W2:Y:S04]  /*1c800*/  LDL.LU R251, [R1+0x3dc] ;  /* 0x0003dc0001fb7983 */ /* 0x000ea80000300800 */
[----:B------:R1:W-:Y:S04]  /*1c810*/  STG.E.U16 desc[UR24][R6.64+-0xe0], R250 ;  /* 0xffff20fa06007986 */ /* 0x0003e8000c101518 */
[----:B-1----:R-:W3:Y:S01]  /*1c820*/  LDL.LU R250, [R1+0x3d8] ;  /* 0x0003d80001fa7983 */ /* 0x002ee20000300800 */
[----:B------:R-:W-:-:S03]  /*1c830*/  PRMT R91, R39, 0x5410, R42 ;  /* 0x00005410275b7816 */ /* 0x000fc6000000002a */
[----:B------:R-:W1:Y:S01]  /*1c840*/  LDSM.16.MT88.4 R36, [R56+0x1000] ;  /* 0x001000003824783b */ /* 0x000e620000004200 */
[C---:B------:R-:W-:Y:S08]  /*1c850*/  HMMA.16816.F32 R52, R8.reuse, R24, R80 ;  /* 0x000000180834723c */ /* 0x040ff00000001850 */
[C---:B------:R-:W-:Y:S01]  /*1c860*/  HMMA.16816.F32 R20, R8.reuse, R26, R84 ;  /* 0x0000001a0814723c */ /* 0x040fe20000001854 */
[----:B------:R1:W-:Y:S04]  /*1c870*/  STG.E.U16 desc[UR24][R6.64+-0xde], R230 ;  /* 0xffff22e606007986 */ /* 0x0003e8000c101518 */
[----:B------:R1:W-:Y:S04]  /*1c880*/  STG.E.U16 desc[UR24][R4.64+-0xe0], R231 ;  /* 0xffff20e704007986 */ /* 0x0003e8000c101518 */
[----:B------:R1:W-:Y:S04]  /*1c890*/  STG.E.U16 desc[UR24][R4.64+-0xde], R235 ;  /* 0xffff22eb04007986 */ /* 0x0003e8000c101518 */
[----:B-1----:R-:W3:Y:S01]  /*1c8a0*/  LDL.LU R230, [R1+0x3d4] ;  /* 0x0003d40001e67983 */ /* 0x002ee20000300800 */
[C---:B------:R-:W-:Y:S03]  /*1c8b0*/  HMMA.16816.F32 R48, R8.reuse, R36, R48 ;  /* 0x000000240830723c */ /* 0x040fe60000001830 */
[----:B------:R-:W3:Y:S04]  /*1c8c0*/  LDL.LU R231, [R1+0x3d0] ;  /* 0x0003d00001e77983 */ /* 0x000ee80000300800 */
[----:B------:R-:W3:Y:S01]  /*1c8d0*/  LDL.LU R235, [R1+0x3cc] ;  /* 0x0003cc0001eb7983 */ /* 0x000ee20000300800 */
[----:B------:R-:W-:Y:S01]  /*1c8e0*/  HMMA.16816.F32 R40, R8, R38, R72 ;  /* 0x000000260828723c */ /* 0x000fe20000001848 */
[----:B------:R-:W-:-:S04]  /*1c8f0*/  IMAD.WIDE R8, R176, -0x70, R6 ;  /* 0xffffff90b0087825 */ /* 0x000fc800078e0206 */
[----:B------:R-:W-:Y:S01]  /*1c900*/  IMAD.WIDE R6, R176, 0x70, R8 ;  /* 0x00000070b0067825 */ /* 0x000fe200078e0208 */
[----:B----4-:R-:W-:Y:S04]  /*1c910*/  STG.E.U16 desc[UR24][R2.64+-0xce], R252 ;  /* 0xffff32fc02007986 */ /* 0x010fe8000c101518 */
[----:B--2---:R-:W-:Y:S04]  /*1c920*/  STG.E.U16 desc[UR24][R2.64+-0xd0], R251 ;  /* 0xffff30fb02007986 */ /* 0x004fe8000c101518 */
[----:B---3--:R-:W-:Y:S04]  /*1c930*/  STG.E.U16 desc[UR24][R8.64+-0xce], R249 ;  /* 0xffff32f908007986 */ /* 0x008fe8000c101518 */
[----:B------:R-:W-:Y:S04]  /*1c940*/  STG.E.U16 desc[UR24][R8.64+-0xd0], R250 ;  /* 0xffff30fa08007986 */ /* 0x000fe8000c101518 */
[----:B------:R1:W-:Y:S04]  /*1c950*/  STG.E.U16 desc[UR24][R6.64+-0xd0], R242 ;  /* 0xffff30f206007986 */ /* 0x0003e8000c101518 */
[----:B------:R2:W-:Y:S04]  /*1c960*/  STG.E.U16 desc[UR24][R6.64+-0xce], R247 ;  /* 0xffff32f706007986 */ /* 0x0005e8000c101518 */
[----:B------:R3:W-:Y:S04]  /*1c970*/  STG.E.U16 desc[UR24][R4.64+-0xd0], R248 ;  /* 0xffff30f804007986 */ /* 0x0007e8000c101518 */
[----:B------:R4:W-:Y:S04]  /*1c980*/  STG.E.U16 desc[UR24][R4.64+-0xce], R234 ;  /* 0xffff32ea04007986 */ /* 0x0009e8000c101518 */
[----:B-1----:R-:W4:Y:S04]  /*1c990*/  LDL.LU R242, [R1+0x3c8] ;  /* 0x0003c80001f27983 */ /* 0x002f280000300800 */
[----:B--2---:R-:W2:Y:S04]  /*1c9a0*/  LDL.LU R247, [R1+0x3c4] ;  /* 0x0003c40001f77983 */ /* 0x004ea80000300800 */
[----:B---3--:R-:W3:Y:S04]  /*1c9b0*/  LDL.LU R248, [R1+0x3c0] ;  /* 0x0003c00001f87983 */ /* 0x008ee80000300800 */
[----:B----4-:R-:W4:Y:S01]  /*1c9c0*/  LDL.LU R234, [R1+0x3bc] ;  /* 0x0003bc0001ea7983 */ /* 0x010f220000300800 */
[----:B------:R-:W-:-:S02]  /*1c9d0*/  LOP3.LUT R8, R91, 0xff00ff, RZ, 0xc0, !PT ;  /* 0x00ff00ff5b087812 */ /* 0x000fc400078ec0ff */
[----:B------:R-:W-:-:S03]  /*1c9e0*/  HSET2.LE.AND R11, R19, R0, PT ;  /* 0x00000000130b7233 */ /* 0x000fc60003803000 */
[--C-:B------:R-:W-:Y:S01]  /*1c9f0*/  HSET2.LE.AND R19, R8, R0.reuse, PT ;  /* 0x0000000008137233 */ /* 0x100fe20003803000 */
[C---:B------:R-:W-:Y:S01]  /*1ca00*/  IMAD.WIDE R8, R176.reuse, -0x70, R6 ;  /* 0xffffff90b0087825 */ /* 0x040fe200078e0206 */
[----:B------:R-:W-:Y:S03]  /*1ca10*/  HMMA.16816.F32 R44, R12, R24, R44 ;  /* 0x000000180c2c723c */ /* 0x000fe6000000182c */
[----:B------:R-:W-:Y:S01]  /*1ca20*/  IMAD.WIDE R6, R176, 0x70, R8 ;  /* 0x00000070b0067825 */ /* 0x000fe200078e0208 */
[----:B------:R-:W-:-:S04]  /*1ca30*/  HSET2.LE.AND R10, R16, R0, PT ;  /* 0x00000000100a7233 */ /* 0x000fc80003803000 */
[----:B------:R-:W-:Y:S01]  /*1ca40*/  HMMA.16816.F32 R72, R12, R26, R32 ;  /* 0x0000001a0c48723c */ /* 0x000fe20000001820 */
[----:B------:R-:W-:Y:S01]  /*1ca50*/  IMAD.MOV.U32 R17, RZ, RZ, R141 ;  /* 0x000000ffff117224 */ /* 0x000fe200078e008d */
[----:B------:R-:W-:Y:S01]  /*1ca60*/  HSET2.LE.AND R18, R57, R0, PT ;  /* 0x0000000039127233 */ /* 0x000fe20003803000 */
[----:B------:R-:W-:Y:S01]  /*1ca70*/  IMAD.MOV.U32 R24, RZ, RZ, R139 ;  /* 0x000000ffff187224 */ /* 0x000fe200078e008b */
[----:B------:R-:W1:Y:S01]  /*1ca80*/  LDSM.16.MT88.4 R32, [R56+0x1400] ;  /* 0x001400003820783b */ /* 0x000e620000004200 */
[----:B------:R-:W-:Y:S02]  /*1ca90*/  IMAD.MOV.U32 R25, RZ, RZ, R137 ;  /* 0x000000ffff197224 */ /* 0x000fe400078e0089 */
[----:B------:R-:W-:Y:S01]  /*1caa0*/  IMAD.MOV.U32 R26, RZ, RZ, R136 ;  /* 0x000000ffff1a7224 */ /* 0x000fe200078e0088 */
[----:B------:R-:W-:Y:S02]  /*1cab0*/  LOP3.LUT R16, R17, R10, RZ, 0xc0, !PT ;  /* 0x0000000a11107212 */ /* 0x000fe400078ec0ff */
[----:B------:R-:W-:-:S02]  /*1cac0*/  LOP3.LUT R17, R24, R11, RZ, 0xc0, !PT ;  /* 0x0000000b18117212 */ /* 0x000fc400078ec0ff */
[----:B------:R-:W-:Y:S02]  /*1cad0*/  LOP3.LUT R18, R25, R18, RZ, 0xc0, !PT ;  /* 0x0000001219127212 */ /* 0x000fe400078ec0ff */
[----:B------:R-:W-:Y:S01]  /*1cae0*/  LOP3.LUT R19, R26, R19, RZ, 0xc0, !PT ;  /* 0x000000131a137212 */ /* 0x000fe200078ec0ff */
[----:B------:R-:W-:Y:S01]  /*1caf0*/  HMMA.16816.F32 R68, R12, R36, R64 ;  /* 0x000000240c44723c */ /* 0x000fe20000001840 */
[----:B--2---:R-:W-:Y:S04]  /*1cb00*/  STG.E.U16 desc[UR24][R2.64+-0xbe], R247 ;  /* 0xffff42f702007986 */ /* 0x004fe8000c101518 */
[----:B---3--:R-:W-:Y:S04]  /*1cb10*/  STG.E.U16 desc[UR24][R2.64+-0xc0], R248 ;  /* 0xffff40f802007986 */ /* 0x008fe8000c101518 */
[----:B------:R-:W-:Y:S04]  /*1cb20*/  STG.E.U16 desc[UR24][R8.64+-0xc0], R242 ;  /* 0xffff40f208007986 */ /* 0x000fe8000c101518 */
[----:B------:R2:W-:Y:S04]  /*1cb30*/  STG.E.U16 desc[UR24][R8.64+-0xbe], R235 ;  /* 0xffff42eb08007986 */ /* 0x0005e8000c101518 */
[----:B------:R-:W-:Y:S04]  /*1cb40*/  STG.E.U16 desc[UR24][R6.64+-0xc0], R193 ;  /* 0xffff40c106007986 */ /* 0x000fe8000c101518 */
[----:B------:R3:W-:Y:S04]  /*1cb50*/  STG.E.U16 desc[UR24][R6.64+-0xbe], R204 ;  /* 0xffff42cc06007986 */ /* 0x0007e8000c101518 */
[----:B------:R-:W-:Y:S04]  /*1cb60*/  STG.E.U16 desc[UR24][R4.64+-0xc0], R241 ;  /* 0xffff40f104007986 */ /* 0x000fe8000c101518 */
[----:B------:R-:W-:Y:S04]  /*1cb70*/  STG.E.U16 desc[UR24][R4.64+-0xbe], R237 ;  /* 0xffff42ed04007986 */ /* 0x000fe8000c101518 */
[----:B----4-:R-:W-:Y:S01]  /*1cb80*/  STG.E.U16 desc[UR24][R2.64+-0xb0], R234 ;  /* 0xffff50ea02007986 */ /* 0x010fe2000c101518 */
[----:B------:R-:W-:-:S02]  /*1cb90*/  LOP3.LUT R11, R98, 0xff00ff, RZ, 0xc0, !PT ;  /* 0x00ff00ff620b7812 */ /* 0x000fc400078ec0ff */
[----:B------:R-:W-:Y:S01]  /*1cba0*/  HSET2.LE.AND R10, R89, R0, PT ;  /* 0x00000000590a7233 */ /* 0x000fe20003803000 */
[----:B------:R-:W-:Y:S01]  /*1cbb0*/  HMMA.16816.F32 R60, R12, R38, R60 ;  /* 0x000000260c3c723c */ /* 0x000fe2000000183c */
[----:B------:R-:W4:Y:S01]  /*1cbc0*/  LDSM.16.MT88.4 R24, [R128+0x5800] ;  /* 0x005800008018783b */ /* 0x000f220000004200 */
[----:B--2---:R-:W-:-:S03]  /*1cbd0*/  IMAD.WIDE R8, R176, -0x70, R6 ;  /* 0xffffff90b0087825 */ /* 0x004fc600078e0206 */
[----:B------:R-:W-:Y:S04]  /*1cbe0*/  STG.E.U16 desc[UR24][R2.64+-0xae], R231 ;  /* 0xffff52e702007986 */ /* 0x000fe8000c101518 */
[----:B------:R-:W-:Y:S01]  /*1cbf0*/  STG.E.U16 desc[UR24][R8.64+-0xb0], R230 ;  /* 0xffff50e608007986 */ /* 0x000fe2000c101518 */
[----:B---3--:R-:W-:-:S03]  /*1cc00*/  IMAD.WIDE R6, R176, 0x70, R8 ;  /* 0x00000070b0067825 */ /* 0x008fc600078e0208 */
[----:B------:R2:W-:Y:S01]  /*1cc10*/  STG.E.U16 desc[UR24][R8.64+-0xae], R227 ;  /* 0xffff52e308007986 */ /* 0x0005e2000c101518 */
[----:B------:R-:W-:Y:S03]  /*1cc20*/  HMMA.16816.F32 R64, R16, R30, R20 ;  /* 0x0000001e1040723c */ /* 0x000fe60000001814 */
[----:B------:R-:W3:Y:S04]  /*1cc30*/  LDL.LU R193, [R1+0x3b8] ;  /* 0x0003b80001c17983 */ /* 0x000ee80000300800 */
[----:B------:R-:W-:Y:S04]  /*1cc40*/  STG.E.U16 desc[UR24][R6.64+-0xb0], R236 ;  /* 0xffff50ec06007986 */ /* 0x000fe8000c101518 */
[----:B------:R-:W-:Y:S04]  /*1cc50*/  STG.E.U16 desc[UR24][R6.64+-0xae], R233 ;  /* 0xffff52e906007986 */ /* 0x000fe8000c101518 */
[----:B------:R-:W4:Y:S04]  /*1cc60*/  LDL.LU R204, [R1+0x3b4] ;  /* 0x0003b40001cc7983 */ /* 0x000f280000300800 */
[----:B------:R1:W-:Y:S01]  /*1cc70*/  STG.E.U16 desc[UR24][R4.64+-0xb0], R205 ;  /* 0xffff50cd04007986 */ /* 0x0003e2000c101518 */
[----:B--2---:R-:W-:-:S02]  /*1cc80*/  HSET2.LE.AND R8, R59, R0, PT ;  /* 0x000000003b087233 */ /* 0x004fc40003803000 */
[----:B------:R-:W-:-:S03]  /*1cc90*/  HSET2.LE.AND R9, R58, R0, PT ;  /* 0x000000003a097233 */ /* 0x000fc60003803000 */
[----:B------:R-:W-:Y:S02]  /*1cca0*/  LOP3.LUT R20, R209, R8, RZ, 0xc0, !PT ;  /* 0x00000008d1147212 */ /* 0x000fe400078ec0ff */
[----:B------:R-:W-:Y:S01]  /*1ccb0*/  LOP3.LUT R21, R207, R9, RZ, 0xc0, !PT ;  /* 0x00000009cf157212 */ /* 0x000fe200078ec0ff */
[----:B-1----:R-:W2:Y:S04]  /*1ccc0*/  LDL.LU R205, [R1+0x3b0] ;  /* 0x0003b00001cd7983 */ /* 0x002ea80000300800 */
[----:B------:R-:W3:Y:S04]  /*1ccd0*/  LDL.LU R209, [R1+0x3ac] ;  /* 0x0003ac0001d17983 */ /* 0x000ee80000300800 */
[----:B------:R-:W4:Y:S01]  /*1cce0*/  LDL.LU R207, [R1+0x3a8] ;  /* 0x0003a80001cf7983 */ /* 0x000f220000300800 */
[----:B------:R-:W-:Y:S01]  /*1ccf0*/  IMAD.WIDE R6, R176, -0x70, R6 ;  /* 0xffffff90b0067825 */ /* 0x000fe200078e0206 */
[----:B------:R-:W-:-:S02]  /*1cd00*/  HSET2.LE.AND R8, R11, R0, PT ;  /* 0x000000000b087233 */ /* 0x000fc40003803000 */
[----:B------:R-:W-:Y:S01]  /*1cd10*/  LOP3.LUT R22, R201, R10, RZ, 0xc0, !PT ;  /* 0x0000000ac9167212 */ /* 0x000fe200078ec0ff */
[----:B------:R1:W-:Y:S01]  /*1cd20*/  STG.E.U16 desc[UR24][R4.64+-0xae], R199 ;  /* 0xffff52c704007986 */ /* 0x0003e2000c101518 */
[----:B------:R-:W-:Y:S01]  /*1cd30*/  IMAD.WIDE R10, R176, 0x70, R6 ;  /* 0x00000070b00a7825 */ /* 0x000fe200078e0206 */
[----:B------:R-:W-:Y:S02]  /*1cd40*/  LOP3.LUT R23, R198, R8, RZ, 0xc0, !PT ;  /* 0x00000008c6177212 */ /* 0x000fe400078ec0ff */
[----:B------:R-:W2:Y:S04]  /*1cd50*/  LDL.LU R201, [R1+0x3a0] ;  /* 0x0003a00001c97983 */ /* 0x000ea80000300800 */
[----:B------:R-:W2:Y:S04]  /*1cd60*/  LDL.LU R198, [R1+0x39c] ;  /* 0x00039c0001c67983 */ /* 0x000ea80000300800 */
[----:B-1----:R-:W2:Y:S04]  /*1cd70*/  LDL.LU R199, [R1+0x398] ;  /* 0x0003980001c77983 */ /* 0x002ea80000300800 */
[----:B---3--:R-:W-:Y:S04]  /*1cd80*/  STG.E.U16 desc[UR24][R2.64+-0xa0], R209 ;  /* 0xffff60d102007986 */ /* 0x008fe8000c101518 */
[----:B----4-:R-:W-:Y:S04]  /*1cd90*/  STG.E.U16 desc[UR24][R2.64+-0x9e], R207 ;  /* 0xffff62cf02007986 */ /* 0x010fe8000c101518 */
[----:B--2---:R-:W-:Y:S04]  /*1cda0*/  STG.E.U16 desc[UR24][R6.64+-0xa0], R205 ;  /* 0xffff60cd06007986 */ /* 0x004fe8000c101518 */
[----:B------:R-:W-:Y:S04]  /*1cdb0*/  STG.E.U16 desc[UR24][R6.64+-0x9e], R204 ;  /* 0xffff62cc06007986 */ /* 0x000fe8000c101518 */
[----:B------:R1:W-:Y:S04]  /*1cdc0*/  STG.E.U16 desc[UR24][R10.64+-0xa0], R202 ;  /* 0xffff60ca0a007986 */ /* 0x0003e8000c101518 */
[----:B-1----:R-:W2:Y:S01]  /*1cdd0*/  LDL.LU R202, [R1+0x394] ;  /* 0x0003940001ca7983 */ /* 0x002ea20000300800 */
[----:B------:R-:W-:-:S03]  /*1cde0*/  IMAD.WIDE R8, R176, -0x70, R10 ;  /* 0xffffff90b0087825 */ /* 0x000fc600078e020a */
[----:B------:R1:W-:Y:S01]  /*1cdf0*/  STG.E.U16 desc[UR24][R10.64+-0x9e], R192 ;  /* 0xffff62c00a007986 */ /* 0x0003e2000c101518 */
[----:B------:R-:W-:-:S03]  /*1ce00*/  IMAD.WIDE R6, R176, 0x70, R8 ;  /* 0x00000070b0067825 */ /* 0x000fc600078e0208 */
[----:B------:R3:W-:Y:S04]  /*1ce10*/  STG.E.U16 desc[UR24][R4.64+-0xa0], R194 ;  /* 0xffff60c204007986 */ /* 0x0007e8000c101518 */
[----:B------:R4:W-:Y:S04]  /*1ce20*/  STG.E.U16 desc[UR24][R4.64+-0x9e], R195 ;  /* 0xffff62c304007986 */ /* 0x0009e8000c101518 */
[----:B------:R-:W-:Y:S04]  /*1ce30*/  STG.E.U16 desc[UR24][R2.64+-0x90], R199 ;  /* 0xffff70c702007986 */ /* 0x000fe8000c101518 */
[----:B------:R-:W-:Y:S04]  /*1ce40*/  STG.E.U16 desc[UR24][R2.64+-0x8e], R198 ;  /* 0xffff72c602007986 */ /* 0x000fe8000c101518 */
[----:B------:R-:W-:Y:S04]  /*1ce50*/  STG.E.U16 desc[UR24][R8.64+-0x8e], R201 ;  /* 0xffff72c908007986 */ /* 0x000fe8000c101518 */
[----:B-1----:R-:W2:Y:S04]  /*1ce60*/  LDL.LU R192, [R1+0x390] ;  /* 0x0003900001c07983 */ /* 0x002ea80000300800 */
[----:B---3--:R-:W3:Y:S04]  /*1ce70*/  LDL.LU R194, [R1+0x38c] ;  /* 0x00038c0001c27983 */ /* 0x008ee80000300800 */
[----:B----4-:R-:W4:Y:S04]  /*1ce80*/  LDL.LU R195, [R1+0x388] ;  /* 0x0003880001c37983 */ /* 0x010f280000300800 */
[----:B--2---:R-:W-:Y:S04]  /*1ce90*/  STG.E.U16 desc[UR24][R8.64+-0x90], R202 ;  /* 0xffff70ca08007986 */ /* 0x004fe8000c101518 */
[----:B------:R1:W-:Y:S04]  /*1cea0*/  STG.E.U16 desc[UR24][R6.64+-0x90], R196 ;  /* 0xffff70c406007986 */ /* 0x0003e8000c101518 */
[----:B------:R2:W-:Y:S04]  /*1ceb0*/  STG.E.U16 desc[UR24][R6.64+-0x8e], R197 ;  /* 0xffff72c506007986 */ /* 0x0005e8000c101518 */
[----:B-1----:R-:W3:Y:S04]  /*1cec0*/  LDL.LU R196, [R1+0x384] ;  /* 0x0003840001c47983 */ /* 0x002ee80000300800 */
[----:B--2---:R-:W2:Y:S01]  /*1ced0*/  LDL.LU R197, [R1+0x380] ;  /* 0x0003800001c57983 */ /* 0x004ea20000300800 */
[----:B------:R-:W-:Y:S01]  /*1cee0*/  LOP3.LUT R11, R157, 0xff00ff, RZ, 0xc0, !PT ;  /* 0x00ff00ff9d0b7812 */ /* 0x000fe200078ec0ff */
[----:B------:R-:W-:Y:S01]  /*1cef0*/  IMAD.MOV.U32 R14, RZ, RZ, R140 ;  /* 0x000000ffff0e7224 */ /* 0x000fe200078e008c */
[----:B------:R-:W-:Y:S01]  /*1cf00*/  HSET2.LE.AND R10, R123, R0, PT ;  /* 0x000000007b0a7233 */ /* 0x000fe20003803000 */
[----:B------:R-:W-:-:S02]  /*1cf10*/  IMAD.MOV.U32 R15, RZ, RZ, R138 ;  /* 0x000000ffff0f7224 */ /* 0x000fc400078e008a */
[--C-:B------:R-:W-:Y:S01]  /*1cf20*/  HSET2.LE.AND R11, R11, R0.reuse, PT ;  /* 0x000000000b0b7233 */ /* 0x100fe20003803000 */
[----:B------:R-:W-:Y:S01]  /*1cf30*/  IMAD.WIDE R6, R176, -0x70, R6 ;  /* 0xffffff90b0067825 */ /* 0x000fe200078e0206 */
[----:B------:R-:W-:Y:S02]  /*1cf40*/  LOP3.LUT R14, R14, R10, RZ, 0xc0, !PT ;  /* 0x0000000a0e0e7212 */ /* 0x000fe400078ec0ff */
[--C-:B------:R-:W-:Y:S01]  /*1cf50*/  HSET2.LE.AND R8, R97, R0.reuse, PT ;  /* 0x0000000061087233 */ /* 0x100fe20003803000 */
[----:B------:R-:W-:Y:S01]  /*1cf60*/  IMAD.MOV.U32 R12, RZ, RZ, R143 ;  /* 0x000000ffff0c7224 */ /* 0x000fe200078e008f */
[----:B------:R-:W-:Y:S01]  /*1cf70*/  LOP3.LUT R15, R15, R11, RZ, 0xc0, !PT ;  /* 0x0000000b0f0f7212 */ /* 0x000fe200078ec0ff */
[----:B------:R-:W-:Y:S01]  /*1cf80*/  IMAD.MOV.U32 R13, RZ, RZ, R142 ;  /* 0x000000ffff0d7224 */ /* 0x000fe200078e008e */
[----:B------:R-:W-:Y:S01]  /*1cf90*/  HSET2.LE.AND R9, R96, R0, PT ;  /* 0x0000000060097233 */ /* 0x000fe20003803000 */
[----:B------:R-:W-:Y:S01]  /*1cfa0*/  IMAD.WIDE R10, R176, 0x70, R6 ;  /* 0x00000070b00a7825 */ /* 0x000fe200078e0206 */
[----:B------:R-:W-:Y:S01]  /*1cfb0*/  LOP3.LUT R12, R12, R8, RZ, 0xc0, !PT ;  /* 0x000000080c0c7212 */ /* 0x000fe200078ec0ff */
[----:B------:R-:W-:Y:S02]  /*1cfc0*/  STG.E.U16 desc[UR24][R4.64+-0x90], R244 ;  /* 0xffff70f404007986 */ /* 0x000fe4000c101518 */
[----:B------:R-:W-:-:S02]  /*1cfd0*/  LOP3.LUT R13, R13, R9, RZ, 0xc0, !PT ;  /* 0x000000090d0d7212 */ /* 0x000fc400078ec0ff */
[----:B------:R-:W-:Y:S01]  /*1cfe0*/  STG.E.U16 desc[UR24][R4.64+-0x8e], R240 ;  /* 0xffff72f004007986 */ /* 0x000fe2000c101518 */
[C---:B------:R-:W-:Y:S01]  /*1cff0*/  IMAD.WIDE R8, R176.reuse, -0x70, R10 ;  /* 0xffffff90b0087825 */ /* 0x040fe200078e020a */
[C---:B------:R-:W-:Y:S08]  /*1d000*/  HMMA.16816.F32 R148, R16.reuse, R28, R52 ;  /* 0x0000001c1094723c */ /* 0x040ff00000001834 */
[C---:B------:R-:W-:Y:S08]  /*1d010*/  HMMA.16816.F32 R52, R16.reuse, R32, R48 ;  /* 0x000000201034723c */ /* 0x040ff00000001830 */
[----:B------:R-:W-:Y:S08]  /*1d020*/  HMMA.16816.F32 R48, R16, R34, R40 ;  /* 0x000000221030723c */ /* 0x000ff00000001828 */
[C---:B------:R-:W-:Y:S08]  /*1d030*/  HMMA.16816.F32 R44, R20.reuse, R28, R44 ;  /* 0x0000001c142c723c */ /* 0x040ff0000000182c */
[----:B------:R-:W-:Y:S01]  /*1d040*/  HMMA.16816.F32 R40, R20, R30, R72 ;  /* 0x0000001e1428723c */ /* 0x000fe20000001848 */
[----:B------:R-:W1:Y:S04]  /*1d050*/  LDSM.16.MT88.4 R28, [R56+0x1800] ;  /* 0x00180000381c783b */ /* 0x000e680000004200 */
[----:B---3--:R-:W-:Y:S04]  /*1d060*/  STG.E.U16 desc[UR24][R2.64+-0x7e], R196 ;  /* 0xffff82c402007986 */ /* 0x008fe8000c101518 */
[----:B--2---:R-:W-:Y:S04]  /*1d070*/  STG.E.U16 desc[UR24][R2.64+-0x80], R197 ;  /* 0xffff80c502007986 */ /* 0x004fe8000c101518 */
[----:B----4-:R-:W-:Y:S04]  /*1d080*/  STG.E.U16 desc[UR24][R6.64+-0x80], R195 ;  /* 0xffff80c306007986 */ /* 0x010fe8000c101518 */
[----:B------:R2:W-:Y:S04]  /*1d090*/  STG.E.U16 desc[UR24][R6.64+-0x7e], R194 ;  /* 0xffff82c206007986 */ /* 0x0005e8000c101518 */
        /* <DEDUP_REMOVED lines=8> */
[----:B------:R2:W-:Y:S02]  /*1d120*/  STG.E.U16 desc[UR24][R8.64+-0x6e], R187 ;  /* 0xffff92bb08007986 */ /* 0x0005e4000c101518 */
[--C-:B--2---:R-:W-:Y:S02]  /*1d130*/  HSET2.LE.AND R8, R99, R0.reuse, PT ;  /* 0x0000000063087233 */ /* 0x104fe40003803000 */
[----:B------:R-:W-:-:S03]  /*1d140*/  HSET2.LE.AND R9, R100, R0, PT ;  /* 0x0000000064097233 */ /* 0x000fc60003803000 */
[----:B------:R-:W-:Y:S02]  /*1d150*/  LOP3.LUT R16, R246, R8, RZ, 0xc0, !PT ;  /* 0x00000008f6107212 */ /* 0x000fe400078ec0ff */
[----:B------:R-:W2:Y:S01]  /*1d160*/  LDL.LU R246, [R1+0x37c] ;  /* 0x00037c0001f67983 */ /* 0x000ea20000300800 */
[----:B------:R-:W-:-:S03]  /*1d170*/  LOP3.LUT R17, R243, R9, RZ, 0xc0, !PT ;  /* 0x00000009f3117212 */ /* 0x000fc600078ec0ff */
[----:B------:R-:W3:Y:S01]  /*1d180*/  LDL.LU R243, [R1+0x378] ;  /* 0x0003780001f37983 */ /* 0x000ee20000300800 */
[----:B------:R-:W-:Y:S02]  /*1d190*/  LOP3.LUT R11, R158, 0xff00ff, RZ, 0xc0, !PT ;  /* 0x00ff00ff9e0b7812 */ /* 0x000fe400078ec0ff */
[--C-:B------:R-:W-:Y:S01]  /*1d1a0*/  HSET2.LE.AND R10, R156, R0.reuse, PT ;  /* 0x000000009c0a7233 */ /* 0x100fe20003803000 */
[----:B------:R-:W-:Y:S04]  /*1d1b0*/  STG.E.U16 desc[UR24][R6.64+-0x70], R221 ;  /* 0xffff90dd06007986 */ /* 0x000fe8000c101518 */
[----:B------:R4:W-:Y:S01]  /*1d1c0*/  STG.E.U16 desc[UR24][R6.64+-0x6e], R162 ;  /* 0xffff92a206007986 */ /* 0x0009e2000c101518 */
[----:B------:R-:W-:Y:S02]  /*1d1d0*/  HSET2.LE.AND R8, R11, R0, PT ;  /* 0x000000000b087233 */ /* 0x000fe40003803000 */
[----:B------:R-:W-:Y:S01]  /*1d1e0*/  LOP3.LUT R18, R238, R10, RZ, 0xc0, !PT ;  /* 0x0000000aee127212 */ /* 0x000fe200078ec0ff */
[----:B------:R-:W-:Y:S02]  /*1d1f0*/  STG.E.U16 desc[UR24][R4.64+-0x70], R161 ;  /* 0xffff90a104007986 */ /* 0x000fe4000c101518 */
[----:B------:R-:W-:-:S02]  /*1d200*/  LOP3.LUT R19, R220, R8, RZ, 0xc0, !PT ;  /* 0x00000008dc137212 */ /* 0x000fc400078ec0ff */
[----:B------:R-:W-:Y:S04]  /*1d210*/  STG.E.U16 desc[UR24][R4.64+-0x6e], R160 ;  /* 0xffff92a004007986 */ /* 0x000fe8000c101518 */
[----:B------:R-:W-:Y:S01]  /*1d220*/  STG.E.U16 desc[UR24][R2.64+-0x60], R190 ;  /* 0xffffa0be02007986 */ /* 0x000fe2000c101518 */
[C---:B----4-:R-:W-:Y:S01]  /*1d230*/  IMAD.WIDE R6, R176.reuse, -0x70, R6 ;  /* 0xffffff90b0067825 */ /* 0x050fe200078e0206 */
[----:B------:R-:W-:Y:S02]  /*1d240*/  HMMA.16816.F32 R148, R12, R24, R148 ;  /* 0x000000180c94723c */ /* 0x000fe40000001894 */
[----:B------:R-:W4:Y:S01]  /*1d250*/  LDSM.16.MT88.4 R160, [R128+0x5c00] ;  /* 0x005c000080a0783b */ /* 0x000f220000004200 */
[----:B------:R-:W-:-:S03]  /*1d260*/  IMAD.WIDE R10, R176, 0x70, R6 ;  /* 0x00000070b00a7825 */ /* 0x000fc600078e0206 */
[----:B------:R-:W-:Y:S02]  /*1d270*/  STG.E.U16 desc[UR24][R2.64+-0x5e], R191 ;  /* 0xffffa2bf02007986 */ /* 0x000fe4000c101518 */
[----:B------:R-:W-:Y:S02]  /*1d280*/  HMMA.16816.F32 R64, R12, R26, R64 ;  /* 0x0000001a0c40723c */ /* 0x000fe40000001840 */
[----:B------:R2:W5:Y:S01]  /*1d290*/  LDL.LU R238, [R1+0x374] ;  /* 0x0003740001ee7983 */ /* 0x0005620000300800 */
[----:B------:R-:W-:-:S03]  /*1d2a0*/  IMAD.WIDE R8, R176, -0x70, R10 ;  /* 0xffffff90b0087825 */ /* 0x000fc600078e020a */
[----:B------:R-:W-:Y:S04]  /*1d2b0*/  STG.E.U16 desc[UR24][R6.64+-0x60], R178 ;  /* 0xffffa0b206007986 */ /* 0x000fe8000c101518 */
[----:B------:R4:W-:Y:S01]  /*1d2c0*/  STG.E.U16 desc[UR24][R6.64+-0x5e], R171 ;  /* 0xffffa2ab06007986 */ /* 0x0009e2000c101518 */
[C---:B-1----:R-:W-:Y:S03]  /*1d2d0*/  HMMA.16816.F32 R52, R12.reuse, R28, R52 ;  /* 0x0000001c0c34723c */ /* 0x042fe60000001834 */
[----:B------:R-:W-:Y:S04]  /*1d2e0*/  STG.E.U16 desc[UR24][R10.64+-0x60], R245 ;  /* 0xffffa0f50a007986 */ /* 0x000fe8000c101518 */
[----:B------:R1:W-:Y:S01]  /*1d2f0*/  STG.E.U16 desc[UR24][R10.64+-0x5e], R239 ;  /* 0xffffa2ef0a007986 */ /* 0x0003e2000c101518 */
[----:B------:R-:W-:Y:S03]  /*1d300*/  HMMA.16816.F32 R48, R12, R30, R48 ;  /* 0x0000001e0c30723c */ /* 0x000fe60000001830 */
[----:B------:R-:W-:Y:S01]  /*1d310*/  STG.E.U16 desc[UR24][R4.64+-0x60], R232 ;  /* 0xffffa0e804007986 */ /* 0x000fe2000c101518 */
[----:B------:R-:W-:-:S03]  /*1d320*/  IMAD.MOV.U32 R12, RZ, RZ, R147 ;  /* 0x000000ffff0c7224 */ /* 0x000fc600078e0093 */
[----:B------:R-:W-:Y:S01]  /*1d330*/  STG.E.U16 desc[UR24][R4.64+-0x5e], R229 ;  /* 0xffffa2e504007986 */ /* 0x000fe2000c101518 */
[----:B------:R-:W-:-:S03]  /*1d340*/  IMAD.MOV.U32 R13, RZ, RZ, R146 ;  /* 0x000000ffff0d7224 */ /* 0x000fc600078e0092 */
[----:B------:R-:W-:Y:S04]  /*1d350*/  STG.E.U16 desc[UR24][R2.64+-0x50], R129 ;  /* 0xffffb08102007986 */ /* 0x000fe8000c101518 */
[----:B------:R-:W-:Y:S01]  /*1d360*/  STG.E.U16 desc[UR24][R2.64+-0x4e], R131 ;  /* 0xffffb28302007986 */ /* 0x000fe2000c101518 */
[----:B----4-:R-:W-:-:S03]  /*1d370*/  IMAD.WIDE R6, R176, 0x70, R8 ;  /* 0x00000070b0067825 */ /* 0x010fc600078e0208 */
[----:B------:R-:W-:Y:S04]  /*1d380*/  STG.E.U16 desc[UR24][R8.64+-0x50], R119 ;  /* 0xffffb07708007986 */ /* 0x000fe8000c101518 */
[----:B------:R4:W-:Y:S01]  /*1d390*/  STG.E.U16 desc[UR24][R8.64+-0x4e], R118 ;  /* 0xffffb27608007986 */ /* 0x0009e2000c101518 */
[----:B-1----:R-:W-:-:S03]  /*1d3a0*/  LOP3.LUT R11, R101, 0xff00ff, RZ, 0xc0, !PT ;  /* 0x00ff00ff650b7812 */ /* 0x002fc600078ec0ff */
[----:B------:R-:W-:Y:S04]  /*1d3b0*/  STG.E.U16 desc[UR24][R6.64+-0x50], R228 ;  /* 0xffffb0e406007986 */ /* 0x000fe8000c101518 */
[----:B------:R1:W-:Y:S01]  /*1d3c0*/  STG.E.U16 desc[UR24][R6.64+-0x4e], R225 ;  /* 0xffffb2e106007986 */ /* 0x0003e2000c101518 */
[----:B------:R-:W-:Y:S03]  /*1d3d0*/  HMMA.16816.F32 R36, R20, R32, R68 ;  /* 0x000000201424723c */ /* 0x000fe60000001844 */
[----:B------:R-:W-:Y:S04]  /*1d3e0*/  STG.E.U16 desc[UR24][R4.64+-0x50], R217 ;  /* 0xffffb0d904007986 */ /* 0x000fe8000c101518 */
[----:B------:R2:W5:Y:S01]  /*1d3f0*/  LDL.LU R220, [R1+0x370] ;  /* 0x0003700001dc7983 */ /* 0x0005620000300800 */
[----:B----4-:R-:W-:-:S02]  /*1d400*/  HSET2.LE.AND R8, R76, R0, PT ;  /* 0x000000004c087233 */ /* 0x010fc40003803000 */
[----:B------:R-:W-:-:S03]  /*1d410*/  HSET2.LE.AND R9, R77, R0, PT ;  /* 0x000000004d097233 */ /* 0x000fc60003803000 */
[----:B------:R-:W-:Y:S02]  /*1d420*/  LOP3.LUT R136, R12, R8, RZ, 0xc0, !PT ;  /* 0x000000080c887212 */ /* 0x000fe400078ec0ff */
[----:B------:R-:W-:Y:S01]  /*1d430*/  LOP3.LUT R137, R13, R9, RZ, 0xc0, !PT ;  /* 0x000000090d897212 */ /* 0x000fe200078ec0ff */
[----:B-1----:R-:W-:Y:S01]  /*1d440*/  IMAD.WIDE R6, R176, -0x70, R6 ;  /* 0xffffff90b0067825 */ /* 0x002fe200078e0206 */
[----:B------:R-:W-:-:S03]  /*1d450*/  HSET2.LE.AND R8, R11, R0, PT ;  /* 0x000000000b087233 */ /* 0x000fc60003803000 */
[----:B------:R-:W-:Y:S01]  /*1d460*/  IMAD.MOV.U32 R9, RZ, RZ, R144 ;  /* 0x000000ffff097224 */ /* 0x000fe200078e0090 */
[----:B------:R-:W-:Y:S04]  /*1d470*/  STG.E.U16 desc[UR24][R4.64+-0x4e], R152 ;  /* 0xffffb29804007986 */ /* 0x000fe8000c101518 */
[----:B------:R-:W-:Y:S01]  /*1d480*/  LOP3.LUT R139, R9, R8, RZ, 0xc0, !PT ;  /* 0x00000008098b7212 */ /* 0x000fe200078ec0ff */
[----:B------:R-:W-:Y:S01]  /*1d490*/  IMAD.WIDE R8, R176, 0x70, R6 ;  /* 0x00000070b0087825 */ /* 0x000fe200078e0206 */
[----:B------:R-:W-:Y:S01]  /*1d4a0*/  HMMA.16816.F32 R32, R20, R34, R60 ;  /* 0x000000221420723c */ /* 0x000fe2000000183c */
[----:B------:R-:W-:Y:S01]  /*1d4b0*/  STG.E.U16 desc[UR24][R2.64+-0x40], R121 ;  /* 0xffffc07902007986 */ /* 0x000fe2000c101518 */
[----:B------:R-:W-:Y:S01]  /*1d4c0*/  HSET2.LE.AND R10, R95, R0, PT ;  /* 0x000000005f0a7233 */ /* 0x000fe20003803000 */
[----:B------:R-:W-:-:S02]  /*1d4d0*/  IMAD.MOV.U32 R14, RZ, RZ, R145 ;  /* 0x000000ffff0e7224 */ /* 0x000fc400078e0091 */
[----:B------:R-:W-:Y:S04]  /*1d4e0*/  STG.E.U16 desc[UR24][R2.64+-0x3e], R120 ;  /* 0xffffc27802007986 */ /* 0x000fe8000c101518 */
[----:B------:R-:W1:Y:S04]  /*1d4f0*/  LDSM.16.MT88.4 R20, [R56+0x1c00] ;  /* 0x001c00003814783b */ /* 0x000e680000004200 */
[----:B------:R-:W-:Y:S04]  /*1d500*/  STG.E.U16 desc[UR24][R6.64+-0x40], R112 ;  /* 0xffffc07006007986 */ /* 0x000fe8000c101518 */
[----:B------:R4:W-:Y:S04]  /*1d510*/  STG.E.U16 desc[UR24][R6.64+-0x3e], R110 ;  /* 0xffffc26e06007986 */ /* 0x0009e8000c101518 */
[----:B------:R-:W-:Y:S04]  /*1d520*/  STG.E.U16 desc[UR24][R8.64+-0x40], R164 ;  /* 0xffffc0a408007986 */ /* 0x000fe8000c101518 */
[----:B------:R1:W-:Y:S01]  /*1d530*/  STG.E.U16 desc[UR24][R8.64+-0x3e], R166 ;  /* 0xffffc2a608007986 */ /* 0x0003e2000c101518 */
[----:B------:R-:W-:-:S03]  /*1d540*/  LOP3.LUT R138, R14, R10, RZ, 0xc0, !PT ;  /* 0x0000000a0e8a7212 */ /* 0x000fc600078ec0ff */
[----:B------:R1:W-:Y:S01]  /*1d550*/  STG.E.U16 desc[UR24][R4.64+-0x40], R155 ;  /* 0xffffc09b04007986 */ /* 0x0003e2000c101518 */
[----:B------:R-:W-:-:S03]  /*1d560*/  IMAD.MOV.U32 R13, RZ, RZ, R223 ;  /* 0x000000ffff0d7224 */ /* 0x000fc600078e00df */
[----:B------:R-:W-:Y:S04]  /*1d570*/  STG.E.U16 desc[UR24][R4.64+-0x3e], R154 ;  /* 0xffffc29a04007986 */ /* 0x000fe8000c101518 */
[----:B------:R-:W-:Y:S01]  /*1d580*/  STG.E.U16 desc[UR24][R2.64+-0x30], R116 ;  /* 0xffffd07402007986 */ /* 0x000fe2000c101518 */
[----:B----4-:R-:W-:-:S03]  /*1d590*/  IMAD.WIDE R6, R176, -0x70, R8 ;  /* 0xffffff90b0067825 */ /* 0x010fc600078e0208 */
[----:B------:R-:W-:Y:S01]  /*1d5a0*/  STG.E.U16 desc[UR24][R2.64+-0x2e], R115 ;  /* 0xffffd27302007986 */ /* 0x000fe2000c101518 */
[----:B-1----:R-:W-:Y:S01]  /*1d5b0*/  LOP3.LUT R8, R104, 0xff00ff, RZ, 0xc0, !PT ;  /* 0x00ff00ff68087812 */ /* 0x002fe200078ec0ff */
[----:B------:R-:W-:Y:S02]  /*1d5c0*/  IMAD.WIDE R10, R176, 0x70, R6 ;  /* 0x00000070b00a7825 */ /* 0x000fe400078e0206 */
[----:B------:R-:W-:Y:S02]  /*1d5d0*/  STG.E.U16 desc[UR24][R6.64+-0x30], R113 ;  /* 0xffffd07106007986 */ /* 0x000fe4000c101518 */
[----:B------:R-:W-:Y:S02]  /*1d5e0*/  HSET2.LE.AND R8, R8, R0, PT ;  /* 0x0000000008087233 */ /* 0x000fe40003803000 */
[----:B------:R1:W-:Y:S01]  /*1d5f0*/  STG.E.U16 desc[UR24][R6.64+-0x2e], R111 ;  /* 0xffffd26f06007986 */ /* 0x0003e2000c101518 */
[----:B------:R-:W-:-:S03]  /*1d600*/  IMAD.MOV.U32 R9, RZ, RZ, R219 ;  /* 0x000000ffff097224 */ /* 0x000fc600078e00db */
[----:B------:R4:W-:Y:S01]  /*1d610*/  STG.E.U16 desc[UR24][R10.64+-0x30], R153 ;  /* 0xffffd0990a007986 */ /* 0x0009e2000c101518 */
[----:B------:R-:W-:Y:S01]  /*1d620*/  LOP3.LUT R155, R13, R8, RZ, 0xc0, !PT ;  /* 0x000000080d9b7212 */ /* 0x000fe200078ec0ff */
[----:B------:R-:W-:Y:S01]  /*1d630*/  IMAD.MOV.U32 R12, RZ, RZ, R213 ;  /* 0x000000ffff0c7224 */ /* 0x000fe200078e00d5 */
[C---:B------:R-:W-:Y:S01]  /*1d640*/  HMMA.16816.F32 R44, R16.reuse, R24, R44 ;  /* 0x00000018102c723c */ /* 0x040fe2000000182c */
[----:B------:R-:W-:Y:S04]  /*1d650*/  STG.E.U16 desc[UR24][R10.64+-0x2e], R215 ;  /* 0xffffd2d70a007986 */ /* 0x000fe8000c101518 */
[----:B------:R-:W-:Y:S03]  /*1d660*/  STG.E.U16 desc[UR24][R4.64+-0x30], R167 ;  /* 0xffffd0a704007986 */ /* 0x000fe6000c101518 */
[----:B------:R-:W-:Y:S01]  /*1d670*/  HMMA.16816.F32 R40, R16, R26, R40 ;  /* 0x0000001a1028723c */ /* 0x000fe20000001828 */
[----:B-1----:R-:W-:-:S07]  /*1d680*/  HSET2.LE.AND R6, R78, R0, PT ;  /* 0x000000004e067233 */ /* 0x002fce0003803000 */
[C---:B------:R-:W-:Y:S01]  /*1d690*/  HMMA.16816.F32 R36, R16.reuse, R28, R36 ;  /* 0x0000001c1024723c */ /* 0x040fe20000001824 */
[--C-:B------:R-:W-:Y:S01]  /*1d6a0*/  HSET2.LE.AND R7, R107, R0.reuse, PT ;  /* 0x000000006b077233 */ /* 0x100fe20003803000 */
[----:B------:R1:W5:Y:S01]  /*1d6b0*/  LDL.LU R219, [R1+0x36c] ;  /* 0x00036c0001db7983 */ /* 0x0003620000300800 */
[----:B----4-:R-:W-:Y:S01]  /*1d6c0*/  LOP3.LUT R153, R9, R6, RZ, 0xc0, !PT ;  /* 0x0000000609997212 */ /* 0x010fe200078ec0ff */
[----:B------:R-:W-:Y:S02]  /*1d6d0*/  IMAD.WIDE R8, R176, -0x70, R10 ;  /* 0xffffff90b0087825 */ /* 0x000fe400078e020a */
[----:B------:R-:W-:Y:S02]  /*1d6e0*/  LOP3.LUT R154, R12, R7, RZ, 0xc0, !PT ;  /* 0x000000070c9a7212 */ /* 0x000fe400078ec0ff */
[----:B------:R-:W-:Y:S01]  /*1d6f0*/  HMMA.16816.F32 R32, R16, R30, R32 ;  /* 0x0000001e1020723c */ /* 0x000fe20000001820 */
[----:B------:R-:W-:Y:S01]  /*1d700*/  HSET2.LE.AND R0, R90, R0, PT ;  /* 0x000000005a007233 */ /* 0x000fe20003803000 */
[----:B------:R-:W-:Y:S01]  /*1d710*/  STG.E.U16 desc[UR24][R4.64+-0x2e], R165 ;  /* 0xffffd2a504007986 */ /* 0x000fe2000c101518 */
[----:B------:R-:W-:-:S03]  /*1d720*/  IMAD.WIDE R6, R176, 0x70, R8 ;  /* 0x00000070b0067825 */ /* 0x000fc600078e0208 */
[----:B------:R-:W-:Y:S01]  /*1d730*/  STG.E.U16 desc[UR24][R2.64+-0x20], R122 ;  /* 0xffffe07a02007986 */ /* 0x000fe2000c101518 */
[----:B------:R-:W-:-:S03]  /*1d740*/  LOP3.LUT R152, R212, R0, RZ, 0xc0, !PT ;  /* 0x00000000d4987212 */ /* 0x000fc600078ec0ff */
[----:B------:R-:W-:Y:S01]  /*1d750*/  STG.E.U16 desc[UR24][R2.64+-0x1e], R124 ;  /* 0xffffe27c02007986 */ /* 0x000fe2000c101518 */
[----:B------:R-:W-:-:S03]  /*1d760*/  IADD3 R0, P1, PT, R2, -0x200, RZ ;  /* 0xfffffe0002007810 */ /* 0x000fc60007f3e0ff */
[----:B------:R4:W-:Y:S04]  /*1d770*/  STG.E.U16 desc[UR24][R8.64+-0x20], R211 ;  /* 0xffffe0d308007986 */ /* 0x0009e8000c101518 */
[----:B------:R1:W-:Y:S04]  /*1d780*/  STG.E.U16 desc[UR24][R8.64+-0x1e], R210 ;  /* 0xffffe2d208007986 */ /* 0x0003e8000c101518 */
[----:B------:R1:W5:Y:S04]  /*1d790*/  LDL.LU R213, [R1+0x368] ;  /* 0x0003680001d57983 */ /* 0x0003680000300800 */
[----:B------:R2:W5:Y:S04]  /*1d7a0*/  LDL.LU R212, [R1+0x364] ;  /* 0x0003640001d47983 */ /* 0x0005680000300800 */
[----:B------:R-:W-:Y:S04]  /*1d7b0*/  STG.E.U16 desc[UR24][R6.64+-0x20], R214 ;  /* 0xffffe0d606007986 */ /* 0x000fe8000c101518 */
[----:B------:R2:W-:Y:S04]  /*1d7c0*/  STG.E.U16 desc[UR24][R6.64+-0x1e], R208 ;  /* 0xffffe2d006007986 */ /* 0x0005e8000c101518 */
[----:B------:R-:W-:Y:S04]  /*1d7d0*/  STG.E.U16 desc[UR24][R4.64+-0x20], R206 ;  /* 0xffffe0ce04007986 */ /* 0x000fe8000c101518 */
[----:B----4-:R4:W5:Y:S01]  /*1d7e0*/  LDL.LU R211, [R1+0x360] ;  /* 0x0003600001d37983 */ /* 0x0109620000300800 */
[----:B-1----:R-:W-:-:S03]  /*1d7f0*/  IMAD.WIDE R8, R176, -0x70, R6 ;  /* 0xffffff90b0087825 */ /* 0x002fc600078e0206 */
[----:B------:R-:W-:Y:S04]  /*1d800*/  STG.E.U16 desc[UR24][R4.64+-0x1e], R200 ;  /* 0xffffe2c804007986 */ /* 0x000fe8000c101518 */
[----:B------:R4:W5:Y:S04]  /*1d810*/  LDL.LU R210, [R1+0x35c] ;  /* 0x00035c0001d27983 */ /* 0x0009680000300800 */
[----:B------:R1:W-:Y:S04]  /*1d820*/  STG.E.U16 desc[UR24][R2.64+-0x10], R186 ;  /* 0xfffff0ba02007986 */ /* 0x0003e8000c101518 */
[----:B------:R3:W-:Y:S04]  /*1d830*/  STG.E.U16 desc[UR24][R2.64+-0xe], R185 ;  /* 0xfffff2b902007986 */ /* 0x0007e8000c101518 */
[----:B------:R4:W-:Y:S01]  /*1d840*/  STG.E.U16 desc[UR24][R8.64+-0x10], R184 ;  /* 0xfffff0b808007986 */ /* 0x0009e2000c101518 */
[----:B--2---:R-:W-:Y:S01]  /*1d850*/  IMAD.WIDE R6, R176, 0x70, R8 ;  /* 0x00000070b0067825 */ /* 0x004fe200078e0208 */
[----:B------:R-:W-:Y:S02]  /*1d860*/  HMMA.16816.F32 R148, R136, R160, R148 ;  /* 0x000000a08894723c */ /* 0x000fe40000001894 */
[----:B------:R2:W-:Y:S01]  /*1d870*/  STG.E.U16 desc[UR24][R8.64+-0xe], R216 ;  /* 0xfffff2d808007986 */ /* 0x0005e2000c101518 */
[----:B------:R-:W-:-:S03]  /*1d880*/  UISETP.GT.AND UP0, UPT, UR4, UR18, UPT ;  /* 0x000000120400728c */ /* 0x000fc6000bf04270 */
[----:B------:R-:W-:Y:S02]  /*1d890*/  STG.E.U16 desc[UR24][R6.64+-0x10], R203 ;  /* 0xfffff0cb06007986 */ /* 0x000fe4000c101518 */
[----:B------:R-:W-:Y:S02]  /*1d8a0*/  HMMA.16816.F32 R144, R136, R162, R64 ;  /* 0x000000a28890723c */ /* 0x000fe40000001840 */
[----:B-1----:R1:W5:Y:S04]  /*1d8b0*/  LDL.LU R186, [R1+0x358] ;  /* 0x0003580001ba7983 */ /* 0x0023680000300800 */
[----:B---3--:R1:W5:Y:S04]  /*1d8c0*/  LDL.LU R185, [R1+0x354] ;  /* 0x0003540001b97983 */ /* 0x0083680000300800 */
[----:B----4-:R1:W5:Y:S04]  /*1d8d0*/  LDL.LU R184, [R1+0x350] ;  /* 0x0003500001b87983 */ /* 0x0103680000300800 */
[----:B------:R3:W-:Y:S01]  /*1d8e0*/  STL [R1+0x24], R0 ;  /* 0x0000240001007387 */ /* 0x0007e20000100800 */
[----:B------:R-:W-:Y:S03]  /*1d8f0*/  HMMA.16816.F32 R164, R152, R160, R44 ;  /* 0x000000a098a4723c */ /* 0x000fe6000000182c */
[----:B------:R1:W-:Y:S01]  /*1d900*/  STG.E.U16 desc[UR24][R6.64+-0xe], R189 ;  /* 0xfffff2bd06007986 */ /* 0x0003e2000c101518 */
[----:B--2---:R-:W2:Y:S04]  /*1d910*/  S2R R216, SR_TID.X ;  /* 0x0000000000d87919 */ /* 0x004ea80000002100 */
[----:B------:R-:W-:Y:S01]  /*1d920*/  HMMA.16816.F32 R140, R136, R20, R52 ;  /* 0x00000014888c723c */ /* 0x000fe20000001834 */
[----:B------:R1:W-:Y:S04]  /*1d930*/  STG.E.U16 desc[UR24][R4.64+-0x10], R188 ;  /* 0xfffff0bc04007986 */ /* 0x0003e8000c101518 */
[----:B------:R1:W-:Y:S03]  /*1d940*/  STG.E.U16 desc[UR24][R4.64+-0xe], R169 ;  /* 0xfffff2a904007986 */ /* 0x0003e6000c101518 */
[----:B------:R-:W-:Y:S01]  /*1d950*/  HMMA.16816.F32 R160, R152, R162, R40 ;  /* 0x000000a298a0723c */ /* 0x000fe20000001828 */
[----:B---3--:R-:W-:-:S07]  /*1d960*/  IADD3.X R0, PT, PT, R3, -0x1, RZ, P1, !PT ;  /* 0xffffffff03007810 */ /* 0x008fce0000ffe4ff */
[----:B------:R-:W-:Y:S01]  /*1d970*/  HMMA.16816.F32 R156, R152, R20, R36 ;  /* 0x00000014989c723c */ /* 0x000fe20000001824 */
[----:B------:R1:W-:Y:S07]  /*1d980*/  STL [R1+0x20], R0 ;  /* 0x0000200001007387 */ /* 0x0003ee0000100800 */
[----:B------:R-:W-:Y:S01]  /*1d990*/  HMMA.16816.F32 R136, R136, R22, R48 ;  /* 0x000000168888723c */ /* 0x000fe20000001830 */
[----:B------:R-:W-:-:S07]  /*1d9a0*/  PLOP3.LUT P0, PT, PT, PT, UP0, 0x80, 0x8 ;  /* 0x000000000008781c */ /* 0x000fce0003f0f008 */
[----:B------:R-:W-:Y:S01]  /*1d9b0*/  HMMA.16816.F32 R152, R152, R22, R32 ;  /* 0x000000169898723c */ /* 0x000fe20000001820 */
[----:B------:R-:W-:Y:S02]  /*1d9c0*/  IMAD.MOV.U32 R36, RZ, RZ, R170 ;  /* 0x000000ffff247224 */ /* 0x000fe400078e00aa */
[----:B------:R-:W-:Y:S02]  /*1d9d0*/  IMAD.MOV.U32 R37, RZ, RZ, R226 ;  /* 0x000000ffff257224 */ /* 0x000fe400078e00e2 */
[----:B------:R-:W-:Y:S02]  /*1d9e0*/  IMAD.MOV.U32 R38, RZ, RZ, R243 ;  /* 0x000000ffff267224 */ /* 0x000fe400078e00f3 */
[----:B------:R-:W-:Y:S02]  /*1d9f0*/  IMAD.MOV.U32 R39, RZ, RZ, R246 ;  /* 0x000000ffff277224 */ /* 0x000fe400078e00f6 */
[----:B------:R-:W-:Y:S02]  /*1da00*/  @P0 IMAD.MOV.U32 R36, RZ, RZ, R170 ;  /* 0x000000ffff240224 */ /* 0x000fe400078e00aa */
[----:B------:R-:W-:-:S02]  /*1da10*/  @P0 IMAD.MOV.U32 R37, RZ, RZ, R226 ;  /* 0x000000ffff250224 */ /* 0x000fc400078e00e2 */
[----:B------:R-:W-:Y:S02]  /*1da20*/  @P0 IMAD.MOV.U32 R38, RZ, RZ, R243 ;  /* 0x000000ffff260224 */ /* 0x000fe400078e00f3 */
[----:B------:R-:W-:Y:S01]  /*1da30*/  @P0 IMAD.MOV.U32 R39, RZ, RZ, R246 ;  /* 0x000000ffff270224 */ /* 0x000fe200078e00f6 */
[----:B------:R-:W-:Y:S01]  /*1da40*/  @UP0 UIADD3 UR21, UPT, UPT, UR21, -0x3, URZ ;  /* 0xfffffffd15150890 */ /* 0x000fe2000fffe0ff */
[----:B-12---:R-:W-:Y:S11]  /*1da50*/  BRA.U UP0, `(.L_x_1120) ;  /* 0x0000000100047547 */ /* 0x006ff6000b800000 */
.L_x_1116:
[----:B------:R-:W-:-:S12]  /*1da60*/  UIADD3 UR21, UPT, UPT, UR4, -0x1, URZ ;  /* 0xffffffff04157890 */ /* 0x000fd8000fffe0ff */
.L_x_1120:
[----:B------:R-:W-:-:S09]  /*1da70*/  UISETP.GE.AND UP0, UPT, UR21, UR18, UPT ;  /* 0x000000121500728c */ /* 0x000fd2000bf06270 */
[----:B------:R-:W-:Y:S05]  /*1da80*/  BRA.U !UP0, `(.L_x_1121) ;  /* 0x000000d908887547 */ /* 0x000fea000b800000 */
[C---:B------:R-:W-:Y:S01]  /*1da90*/  IMAD.SHL.U32 R0, R216.reuse, 0x20, RZ ;  /* 0x00000020d8007824 */ /* 0x040fe200078e00ff */
[C---:B------:R-:W-:Y:S01]  /*1daa0*/  LOP3.LUT P2, RZ, R216.reuse, 0x4, RZ, 0xc0, !PT ;  /* 0x00000004d8ff7812 */ /* 0x040fe2000784c0ff */
[----:B------:R-:W-:Y:S01]  /*1dab0*/  IMAD.SHL.U32 R217, R216, 0x20, RZ ;  /* 0x00000020d8d97824 */ /* 0x000fe200078e00ff */
[----:B------:R-:W-:Y:S01]  /*1dac0*/  SHF.R.U32.HI R191, RZ, 0x1, R216 ;  /* 0x00000001ffbf7819 */ /* 0x000fe200000116d8 */
[----:B------:R-:W1:Y:S01]  /*1dad0*/  S2R R4, SR_CTAID.X ;  /* 0x0000000000047919 */ /* 0x000e620000002500 */
[----:B------:R-:W-:Y:S01]  /*1dae0*/  LOP3.LUT R2, R0, 0xc0, RZ, 0xc0, !PT ;  /* 0x000000c000027812 */ /* 0x000fe200078ec0ff */
[----:B------:R-:W-:Y:S01]  /*1daf0*/  IMAD.SHL.U32 R0, R216, 0x10, RZ ;  /* 0x00000010d8007824 */ /* 0x000fe200078e00ff */
[----:B------:R-:W2:Y:S01]  /*1db00*/  LDC R218, c[0x0][0x4f8] ;  /* 0x00013e00ffda7b82 */ /* 0x000ea20000000800 */
[----:B------:R-:W3:Y:S01]  /*1db10*/  S2R R216, SR_TID.X ;  /* 0x0000000000d87919 */ /* 0x000ee20000002100 */
[----:B-----5:R-:W-:Y:S01]  /*1db20*/  LOP3.LUT R212, R2, 0x18, R212, 0xf8, !PT ;  /* 0x0000001802d47812 */ /* 0x020fe200078ef8d4 */
[----:B------:R-:W4:Y:S01]  /*1db30*/  LDCU UR6, c[0x0][0x440] ;  /* 0x00008800ff0677ac */ /* 0x000f220008000800 */
[----:B------:R-:W-:Y:S01]  /*1db40*/  LOP3.LUT R214, R0, 0x100, RZ, 0xc0, !PT ;  /* 0x0000010000d67812 */ /* 0x000fe200078ec0ff */
[----:B------:R-:W4:Y:S01]  /*1db50*/  S2R R6, SR_CTAID.X ;  /* 0x0000000000067919 */ /* 0x000f220000002500 */
[----:B------:R-:W-:Y:S01]  /*1db60*/  LOP3.LUT R191, R212, 0x8, R191, 0x78, !PT ;  /* 0x00000008d4bf7812 */ /* 0x000fe200078e78bf */
[----:B------:R-:W1:Y:S01]  /*1db70*/  LDCU UR20, c[0x0][0x448] ;  /* 0x00008900ff1477ac */ /* 0x000e620008000800 */
[----:B------:R-:W-:Y:S01]  /*1db80*/  MOV R215, 0x20 ;  /* 0x0000002000d77802 */ /* 0x000fe20000000f00 */
[----:B------:R-:W-:Y:S01]  /*1db90*/  IMAD.MOV.U32 R133, RZ, RZ, R36 ;  /* 0x000000ffff857224 */ /* 0x000fe200078e0024 */
[----:B------:R-:W-:Y:S01]  /*1dba0*/  IADD3 R187, PT, PT, R219, 0x48, RZ ;  /* 0x00000048dbbb7810 */ /* 0x000fe20007ffe0ff */
[----:B------:R-:W-:Y:S01]  /*1dbb0*/  IMAD.MOV.U32 R132, RZ, RZ, R37 ;  /* 0x000000ffff847224 */ /* 0x000fe200078e0025 */
[----:B------:R-:W-:Y:S01]  /*1dbc0*/  SEL R215, R215, 0xffffffe0, !P2 ;  /* 0xffffffe0d7d77807 */ /* 0x000fe20005000000 */
[----:B------:R-:W-:Y:S01]  /*1dbd0*/  IMAD.MOV.U32 R135, RZ, RZ, R38 ;  /* 0x000000ffff877224 */ /* 0x000fe200078e0026 */
[----:B------:R-:W-:Y:S01]  /*1dbe0*/  LOP3.LUT R214, R214, 0x20, R217, 0xf8, !PT ;  /* 0x00000020d6d67812 */ /* 0x000fe200078ef8d9 */
[----:B------:R-:W-:Y:S01]  /*1dbf0*/  IMAD.MOV.U32 R134, RZ, RZ, R39 ;  /* 0x000000ffff867224 */ /* 0x000fe200078e0027 */
[----:B------:R-:W1:Y:S01]  /*1dc00*/  LDCU UR17, c[0x0][0x440] ;  /* 0x00008800ff1177ac */ /* 0x000e620008000800 */
[----:B------:R-:W-:-:S02]  /*1dc10*/  VIADD R189, R219, 0x8 ;  /* 0x00000008dbbd7836 */ /* 0x000fc40000000000 */
[----:B------:R-:W-:Y:S01]  /*1dc20*/  VIADD R188, R219, 0x40 ;  /* 0x00000040dbbc7836 */ /* 0x000fe20000000000 */
[----:B------:R-:W1:Y:S01]  /*1dc30*/  LDCU UR4, c[0x0][0x45c] ;  /* 0x00008b80ff0477ac */ /* 0x000e620008000800 */
[----:B--2---:R-:W-:Y:S01]  /*1dc40*/  LOP3.LUT R218, R218, 0xff, RZ, 0xc0, !PT ;  /* 0x000000ffdada7812 */ /* 0x004fe200078ec0ff */
[----:B------:R-:W2:Y:S04]  /*1dc50*/  LDCU.U8 UR10, c[0x0][0x4f8] ;  /* 0x00009f00ff0a77ac */ /* 0x000ea80008000000 */
[----:B------:R-:W-:Y:S01]  /*1dc60*/  IMAD R218, R218, 0x10000, R218 ;  /* 0x00010000dada7824 */ /* 0x000fe200078e02da */
[----:B-1----:R-:W-:Y:S01]  /*1dc70*/  USHF.L.U32 UR20, UR20, 0x3, URZ ;  /* 0x0000000314147899 */ /* 0x002fe200080006ff */
[--C-:B---3--:R-:W-:Y:S02]  /*1dc80*/  SHF.R.U32.HI R3, RZ, 0x5, R216.reuse ;  /* 0x00000005ff037819 */ /* 0x108fe400000116d8 */
[----:B------:R-:W-:-:S02]  /*1dc90*/  SHF.R.U32.HI R8, RZ, 0x5, R216 ;  /* 0x00000005ff087819 */ /* 0x000fc400000116d8 */
[----:B------:R-:W-:Y:S01]  /*1dca0*/  SHF.L.U32 R2, R216, 0x5, RZ ;  /* 0x00000005d8027819 */ /* 0x000fe200000006ff */
[----:B------:R-:W-:Y:S02]  /*1dcb0*/  IMAD R4, R4, 0x8, R3 ;  /* 0x0000000804047824 */ /* 0x000fe400078e0203 */
[----:B----4-:R-:W-:Y:S01]  /*1dcc0*/  IMAD R6, R6, 0x8, R8 ;  /* 0x0000000806067824 */ /* 0x010fe200078e0208 */
[----:B------:R-:W-:Y:S01]  /*1dcd0*/  LOP3.LUT R191, R191, 0x120, R2, 0xf8, !PT ;  /* 0x00000120bfbf7812 */ /* 0x000fe200078ef802 */
[----:B------:R-:W-:Y:S02]  /*1dce0*/  VIADD R4, R4, 0x4 ;  /* 0x0000000404047836 */ /* 0x000fe40000000000 */
[----:B------:R-:W-:Y:S01]  /*1dcf0*/  IMAD.WIDE.U32 R6, R6, -0x326172a9, RZ ;  /* 0xcd9e8d5706067825 */ /* 0x000fe200078e00ff */
[----:B------:R-:W-:-:S03]  /*1dd00*/  LEA R191, R191, UR5, 0x1 ;  /* 0x00000005bfbf7c11 */ /* 0x000fc6000f8e08ff */
[----:B------:R-:W-:Y:S01]  /*1dd10*/  IMAD.WIDE.U32 R4, R4, -0x326172a9, RZ ;  /* 0xcd9e8d5704047825 */ /* 0x000fe200078e00ff */
[----:B------:R-:W-:-:S03]  /*1dd20*/  LOP3.LUT R6, R6, UR32, RZ, 0x3c, !PT ;  /* 0x0000002006067c12 */ /* 0x000fc6000f8e3cff */
[----:B------:R-:W-:Y:S01]  /*1dd30*/  VIADD R0, R191, 0x4000 ;  /* 0x00004000bf007836 */ /* 0x000fe20000000000 */
[----:B------:R-:W-:Y:S01]  /*1dd40*/  LOP3.LUT R3, R4, UR32, RZ, 0x3c, !PT ;  /* 0x0000002004037c12 */ /* 0x000fe2000f8e3cff */
[----:B------:R-:W-:Y:S04]  /*1dd50*/  STL [R1+0xac], R6 ;  /* 0x0000ac0601007387 */ /* 0x000fe80000100800 */
[----:B------:R1:W-:Y:S02]  /*1dd60*/  STL [R1+0xb8], R3 ;  /* 0x0000b80301007387 */ /* 0x0003e40000100800 */
[----:B-1----:R-:W1:Y:S02]  /*1dd70*/  LDC.64 R2, c[0x0][0x3c0] ;  /* 0x0000f000ff027b82 */ /* 0x002e640000000a00 */
[----:B-1----:R1:W-:Y:S04]  /*1dd80*/  STL.64 [R1+0xa0], R2 ;  /* 0x0000a00201007387 */ /* 0x0023e80000100a00 */
[----:B------:R3:W-:Y:S01]  /*1dd90*/  STL [R1+0x34c], R0 ;  /* 0x00034c0001007387 */ /* 0x0007e20000100800 */
[----:B-1----:R-:W-:-:S05]  /*1dda0*/  IMAD.SHL.U32 R2, R216, 0x8, RZ ;  /* 0x00000008d8027824 */ /* 0x002fca00078e00ff */
[----:B------:R-:W-:-:S04]  /*1ddb0*/  LOP3.LUT R2, R2, 0x18, RZ, 0xc0, !PT ;  /* 0x0000001802027812 */ /* 0x000fc800078ec0ff */
[----:B------:R-:W-:Y:S01]  /*1ddc0*/  ISETP.GE.AND P5, PT, R2, UR6, PT ;  /* 0x0000000602007c0c */ /* 0x000fe2000bfa6270 */
[----:B--23--:R-:W-:-:S12]  /*1ddd0*/  BRA `(.L_x_1122) ;  /* 0x0000000000c07947 */ /* 0x00cfd80003800000 */
.L_x_1124:
        /* <DEDUP_REMOVED lines=17> */
[----:B------:R1:W-:Y:S01]  /*1def0*/  @!P5 LDGSTS.E.BYPASS.LTC128B.128 [R238+0x2000], desc[UR24][R38.64] ;  /* 0x0200000026eedfae */ /* 0x0003e2000b981a18 */
[--C-:B------:R-:W-:Y:S03]  /*1df00*/  @!P6 LEA.HI.X R2, R6, R5, R7.reuse, 0x5, P0 ;  /* 0x000000050602e211 */ /* 0x100fe600000f2c07 */
[----:B------:R2:W-:Y:S04]  /*1df10*/  @P5 STS.128 [R238+0x2000], RZ ;  /* 0x002000ffee005388 */ /* 0x0005e80000000c00 */
[----:B------:R2:W-:Y:S01]  /*1df20*/  @P6 STS.128 [R238+0x2800], RZ ;  /* 0x002800ffee006388 */ /* 0x0005e20000000c00 */
[C---:B-1----:R-:W-:Y:S04]  /*1df30*/  @!P6 LEA R38, P0, R0.reuse, R113, 0x1 ;  /* 0x000000710026e211 */ /* 0x042fe800078008ff */
[----:B------:R-:W-:Y:S02]  /*1df40*/  @!P6 LEA.HI.X R39, R0, R112, R2, 0x1, P0 ;  /* 0x000000700027e211 */ /* 0x000fe400000f0c02 */
[C---:B------:R-:W-:Y:S03]  /*1df50*/  @!P6 LEA R0, P0, R6.reuse, R4, 0x6 ;  /* 0x000000040600e211 */ /* 0x040fe600078030ff */
[----:B------:R-:W-:Y:S01]  /*1df60*/  @!PT LDS RZ, [RZ] ;  /* 0x00000000fffff984 */ /* 0x000fe20000000800 */
[----:B------:R-:W-:Y:S01]  /*1df70*/  @!PT LDS RZ, [RZ] ;  /* 0x00000000fffff984 */ /* 0x000fe20000000800 */
[----:B------:R-:W-:Y:S01]  /*1df80*/  @!PT LDS RZ, [RZ] ;  /* 0x00000000fffff984 */ /* 0x000fe20000000800 */
[----:B------:R1:W-:Y:S01]  /*1df90*/  @!P6 LDGSTS.E.BYPASS.LTC128B.128 [R238+0x2800], desc[UR24][R38.64] ;  /* 0x0280000026eeefae */ /* 0x0003e2000b981a18 */
[C---:B------:R-:W-:Y:S01]  /*1dfa0*/  @!P6 LEA.HI.X R2, R6.reuse, R5, R7, 0x6, P0 ;  /* 0x000000050602e211 */ /* 0x040fe200000f3407 */
[----:B------:R-:W-:Y:S02]  /*1dfb0*/  @!P6 IMAD.WIDE.U32 R4, R6, 0x60, R4 ;  /* 0x000000600604e825 */ /* 0x000fe400078e0004 */
[----:B------:R2:W-:Y:S02]  /*1dfc0*/  @P6 STS.128 [R238+0x3000], RZ ;  /* 0x003000ffee006388 */ /* 0x0005e40000000c00 */
[----:B------:R-:W-:Y:S04]  /*1dfd0*/  @!P6 IMAD R7, R7, 0x60, RZ ;  /* 0x000000600707e824 */ /* 0x000fe800078e02ff */
[----:B------:R-:W-:Y:S01]  /*1dfe0*/  @!P6 IMAD.IADD R7, R7, 0x1, R5 ;  /* 0x000000010707e824 */ /* 0x000fe200078e0205 */
[CC--:B-1----:R-:W-:Y:S04]  /*1dff0*/  @!P6 LEA R38, P0, R0.reuse, R113.reuse, 0x1 ;  /* 0x000000710026e211 */ /* 0x0c2fe800078008ff */
[-C--:B------:R-:W-:Y:S02]  /*1e000*/  @!P6 LEA.HI.X R39, R0, R112.reuse, R2, 0x1, P0 ;  /* 0x000000700027e211 */ /* 0x080fe400000f0c02 */
[C---:B------:R-:W-:Y:S03]  /*1e010*/  @!P6 LEA R6, P0, R4.reuse, R113, 0x1 ;  /* 0x000000710406e211 */ /* 0x040fe600078008ff */
[----:B------:R-:W-:Y:S01]  /*1e020*/  @!PT LDS RZ, [RZ] ;  /* 0x00000000fffff984 */ /* 0x000fe20000000800 */
[----:B------:R-:W-:Y:S01]  /*1e030*/  @!PT LDS RZ, [RZ] ;  /* 0x00000000fffff984 */ /* 0x000fe20000000800 */
[----:B------:R-:W-:Y:S01]  /*1e040*/  @!PT LDS RZ, [RZ] ;  /* 0x00000000fffff984 */ /* 0x000fe20000000800 */
[----:B------:R2:W-:Y:S01]  /*1e050*/  @!P6 LDGSTS.E.BYPASS.LTC128B.128 [R238+0x3000], desc[UR24][R38.64] ;  /* 0x0300000026eeefae */ /* 0x0005e2000b981a18 */
[----:B------:R-:W-:Y:S03]  /*1e060*/  @!P6 LEA.HI.X R7, R4, R112, R7, 0x1, P0 ;  /* 0x000000700407e211 */ /* 0x000fe600000f0c07 */
[----:B------:R2:W-:Y:S04]  /*1e070*/  @P6 STS.128 [R238+0x3800], RZ ;  /* 0x003800ffee006388 */ /* 0x0005e80000000c00 */
[----:B------:R-:W-:Y:S01]  /*1e080*/  @!PT LDS RZ, [RZ] ;  /* 0x00000000fffff984 */ /* 0x000fe20000000800 */
[----:B------:R-:W-:Y:S01]  /*1e090*/  @!PT LDS RZ, [RZ] ;  /* 0x00000000fffff984 */ /* 0x000fe20000000800 */
[----:B------:R-:W-:Y:S01]  /*1e0a0*/  @!PT LDS RZ, [RZ] ;  /* 0x00000000fffff984 */ /* 0x000fe20000000800 */
[----:B------:R2:W-:Y:S04]  /*1e0b0*/  @!P6 LDGSTS.E.BYPASS.LTC128B.128 [R238+0x3800], desc[UR24][R6.64] ;  /* 0x0380000006eeefae */ /* 0x0005e8000b981a18 */
[----:B------:R-:W0:Y:S01]  /*1e0c0*/  LDGDEPBAR ;  /* 0x00000000000079af */ /* 0x000e220000000000 */
[----:B------:R-:W-:Y:S05]  /*1e0d0*/  BRA `(.L_x_1123) ;  /* 0x00000034009c7947 */ /* 0x000fea0003800000 */
.L_x_1122:
[----:B-----5:R-:W-:Y:S01]  /*1e0e0*/  SHF.R.U32.HI R210, RZ, 0x1, R216 ;  /* 0x00000001ffd27819 */ /* 0x020fe200000116d8 */
[----:B------:R-:W2:Y:S01]  /*1e0f0*/  LDL R16, [R1+0xa0] ;  /* 0x0000a00001107983 */ /* 0x000ea20000100800 */
[----:B------:R-:W-:Y:S01]  /*1e100*/  LOP3.LUT R221, R221, 0xfffffdff, RZ, 0xc0, !PT ;  /* 0xfffffdffdddd7812 */ /* 0x000fe200078ec0ff */
[----:B------:R-:W-:Y:S04]  /*1e110*/  DEPBAR.LE SB0, 0x0 ;  /* 0x000080000000791a */ /* 0x000fe80000000000 */
[----:B------:R-:W-:Y:S01]  /*1e120*/  @P2 LOP3.LUT R221, R221, 0x200, RZ, 0xfc, !PT ;  /* 0x00000200dddd2812 */ /* 0x000fe200078efcff */
[----:B------:R-:W3:Y:S01]  /*1e130*/  LDL R13, [R1+0xa4] ;  /* 0x0000a400010d7983 */ /* 0x000ee20000100800 */
[C---:B-1----:R-:W-:Y:S01]  /*1e140*/  IMAD.SHL.U32 R0, R216.reuse, 0x8, RZ ;  /* 0x00000008d8007824 */ /* 0x042fe200078e00ff */
[----:B------:R-:W-:Y:S01]  /*1e150*/  USHF.L.U32 UR22, UR21, 0x2, URZ ;  /* 0x0000000215167899 */ /* 0x000fe200080006ff */
[----:B------:R-:W-:Y:S01]  /*1e160*/  LOP3.LUT R221, R221, 0xfffffffd, RZ, 0xc0, !PT ;  /* 0xfffffffddddd7812 */ /* 0x000fe200078ec0ff */
[----:B------:R-:W4:Y:S01]  /*1e170*/  LDL R15, [R1+0x338] ;  /* 0x00033800010f7983 */ /* 0x000f220000100800 */
[----:B------:R-:W-:Y:S01]  /*1e180*/  IMAD.SHL.U32 R190, R216, 0x2, RZ ;  /* 0x00000002d8be7824 */ /* 0x000fe200078e00ff */
[----:B------:R-:W-:Y:S01]  /*1e190*/  LOP3.LUT R0, R0, 0x18, RZ, 0xc0, !PT ;  /* 0x0000001800007812 */ /* 0x000fe200078ec0ff */
[----:B------:R-:W-:Y:S01]  /*1e1a0*/  IMAD.SHL.U32 R212, R216, 0x4, RZ ;  /* 0x00000004d8d47824 */ /* 0x000fe200078e00ff */
[----:B------:R-:W5:Y:S01]  /*1e1b0*/  LDL R14, [R1+0x334] ;  /* 0x00033400010e7983 */ /* 0x000f620000100800 */
[----:B------:R-:W-:Y:S01]  /*1e1c0*/  UIADD3 UR7, UPT, UPT, UR22, 0x1, URZ ;  /* 0x0000000116077890 */ /* 0x000fe2000fffe0ff */
[----:B------:R-:W-:Y:S01]  /*1e1d0*/  LOP3.LUT R211, R190, 0x6, RZ, 0xc0, !PT ;  /* 0x00000006bed37812 */ /* 0x000fe200078ec0ff */
[----:B------:R-:W-:Y:S01]  /*1e1e0*/  UIADD3 UR8, UPT, UPT, UR27, -0x4498517b, URZ ;  /* 0xbb67ae851b087890 */ /* 0x000fe2000fffe0ff */
[----:B------:R-:W-:Y:S01]  /*1e1f0*/  ISETP.GE.AND P6, PT, R0, UR17, PT ;  /* 0x0000001100007c0c */ /* 0x000fe2000bfc6270 */
[----:B------:R-:W-:Y:S01]  /*1e200*/  BAR.SYNC.DEFER_BLOCKING 0x0 ;  /* 0x0000000000007b1d */ /* 0x000fe20000010000 */
[----:B------:R-:W-:Y:S01]  /*1e210*/  IMAD.SHL.U32 R0, R216, 0x10, RZ ;  /* 0x00000010d8007824 */ /* 0x000fe200078e00ff */
[----:B------:R-:W-:Y:S02]  /*1e220*/  UIADD3 UR6, UPT, UPT, UR26, 0x3c6ef372, URZ ;  /* 0x3c6ef3721a067890 */ /* 0x000fe4000fffe0ff */
[----:B------:R-:W-:Y:S02]  /*1e230*/  UIADD3 UR16, UPT, UPT, UR27, 0x76cf5d0a, URZ ;  /* 0x76cf5d0a1b107890 */ /* 0x000fe4000fffe0ff */
[----:B------:R-:W-:Y:S01]  /*1e240*/  LOP3.LUT R213, R0, 0x3e00, RZ, 0xc0, !PT ;  /* 0x00003e0000d57812 */ /* 0x000fe200078ec0ff */
[----:B------:R-:W-:Y:S01]  /*1e250*/  UIADD3 UR15, UPT, UPT, UR27, 0x32370b8f, URZ ;  /* 0x32370b8f1b0f7890 */ /* 0x000fe2000fffe0ff */
[----:B------:R-:W-:Y:S01]  /*1e260*/  LOP3.LUT R0, R212, 0x18, RZ, 0xc0, !PT ;  /* 0x00000018d4007812 */ /* 0x000fe200078ec0ff */
[----:B------:R-:W-:Y:S02]  /*1e270*/  UIADD3 UR14, UPT, UPT, UR27, -0x126145ec, URZ ;  /* 0xed9eba141b0e7890 */ /* 0x000fe4000fffe0ff */
[----:B------:R-:W-:Y:S01]  /*1e280*/  UIADD3 UR13, UPT, UPT, UR27, -0x56f99767, URZ ;  /* 0xa90668991b0d7890 */ /* 0x000fe2000fffe0ff */
[----:B------:R-:W-:Y:S01]  /*1e290*/  LOP3.LUT R0, R0, 0xc0, R217, 0xf8, !PT ;  /* 0x000000c000007812 */ /* 0x000fe200078ef8d9 */
[----:B------:R-:W-:Y:S02]  /*1e2a0*/  UISETP.GT.AND UP0, UPT, UR21, UR18, UPT ;  /* 0x000000121500728c */ /* 0x000fe4000bf04270 */
[----:B------:R-:W-:Y:S01]  /*1e2b0*/  UIADD3 UR9, UPT, UPT, UR26, -0x4ab325aa, URZ ;  /* 0xb54cda561a097890 */ /* 0x000fe2000fffe0ff */
[----:B--2---:R-:W-:Y:S04]  /*1e2c0*/  IMAD.WIDE.U32 R2, R16, UR21, RZ ;  /* 0x0000001510027c25 */ /* 0x004fe8000f8e00ff */
[----:B------:R-:W-:Y:S02]  /*1e2d0*/  IMAD.SHL.U32 R4, R2, 0x80, RZ ;  /* 0x0000008002047824 */ /* 0x000fe400078e00ff */
[----:B---3--:R-:W-:Y:S03]  /*1e2e0*/  IMAD R3, R13, UR21, R3 ;  /* 0x000000150d037c24 */ /* 0x008fe6000f8e0203 */
[-C--:B------:R-:W-:Y:S02]  /*1e2f0*/  @!P6 LEA R6, P1, R16, R4.reuse, 0x5 ;  /* 0x000000041006e211 */ /* 0x080fe400078228ff */
[----:B----4-:R-:W-:Y:S02]  /*1e300*/  @!P5 LEA R12, P3, R4, R15, 0x1 ;  /* 0x0000000f040cd211 */ /* 0x010fe400078608ff */
[----:B------:R-:W-:Y:S02]  /*1e310*/  @!P6 LEA R7, P0, R16, R4, 0x6 ;  /* 0x000000041007e211 */ /* 0x000fe400078030ff */
[----:B------:R-:W-:Y:S02]  /*1e320*/  SHF.L.U64.HI R5, R2, 0x7, R3 ;  /* 0x0000000702057819 */ /* 0x000fe40000010203 */
[----:B------:R-:W-:Y:S02]  /*1e330*/  LOP3.LUT R2, R210, 0x8, RZ, 0xc0, !PT ;  /* 0x00000008d2027812 */ /* 0x000fe400078ec0ff */
[----:B------:R-:W-:Y:S02]  /*1e340*/  LOP3.LUT R3, R213, 0x120, R217, 0xf8, !PT ;  /* 0x00000120d5037812 */ /* 0x000fe400078ef8d9 */
[----:B------:R-:W-:Y:S02]  /*1e350*/  @!P6 LEA.HI.X R9, R16, R5, R13, 0x5, P1 ;  /* 0x000000051009e211 */ /* 0x000fe400008f2c0d */
[C---:B------:R-:W-:Y:S02]  /*1e360*/  @!P6 LEA R8, P1, R6.reuse, R15, 0x1 ;  /* 0x0000000f0608e211 */ /* 0x040fe400078208ff */
[----:B------:R-:W-:Y:S01]  /*1e370*/  LOP3.LUT R2, R3, R0, R2, 0xf6, !PT ;  /* 0x0000000003027212 */ /* 0x000fe200078ef602 */
[----:B------:R-:W-:Y:S01]  /*1e380*/  @!P6 IMAD R3, R13, 0x60, RZ ;  /* 0x000000600d03e824 */ /* 0x000fe200078e02ff */
[-C--:B-----5:R-:W-:Y:S02]  /*1e390*/  @!P6 LEA.HI.X R9, R6, R14.reuse, R9, 0x1, P1 ;  /* 0x0000000e0609e211 */ /* 0x0a0fe400008f0c09 */
[----:B------:R-:W-:Y:S02]  /*1e3a0*/  @!P6 LEA.HI.X R11, R16, R5, R13, 0x6, P0 ;  /* 0x00000005100be211 */ /* 0x000fe400000f340d */
[--C-:B------:R-:W-:Y:S01]  /*1e3b0*/  @!P5 LEA.HI.X R13, R4, R14, R5.reuse, 0x1, P3 ;  /* 0x0000000e040dd211 */ /* 0x100fe200018f0c05 */
[----:B------:R-:W-:Y:S01]  /*1e3c0*/  @!P6 IMAD.WIDE.U32 R4, R16, 0x60, R4 ;  /* 0x000000601004e825 */ /* 0x000fe200078e0004 */
[----:B------:R-:W-:Y:S02]  /*1e3d0*/  LOP3.LUT R0, R0, 0x8, R216, 0x78, !PT ;  /* 0x0000000800007812 */ /* 0x000fe400078e78d8 */
[-C--:B------:R-:W-:Y:S01]  /*1e3e0*/  @!P6 LEA R10, P0, R7, R15.reuse, 0x1 ;  /* 0x0000000f070ae211 */ /* 0x080fe200078008ff */
[----:B------:R-:W-:Y:S01]  /*1e3f0*/  @!PT LDS RZ, [RZ] ;  /* 0x00000000fffff984 */ /* 0x000fe20000000800 */
[----:B------:R-:W-:Y:S01]  /*1e400*/  @!PT LDS RZ, [RZ] ;  /* 0x00000000fffff984 */ /* 0x000fe20000000800 */
[----:B------:R-:W-:Y:S01]  /*1e410*/  @!PT LDS RZ, [RZ] ;  /* 0x00000000fffff984 */ /* 0x000fe20000000800 */
[----:B------:R-:W-:Y:S01]  /*1e420*/  @!P5 LDGSTS.E.BYPASS.LTC128B.128 [R238+0x4000], desc[UR24][R12.64] ;  /* 0x040000000ceedfae */ /* 0x000fe2000b981a18 */
[----:B------:R-:W-:Y:S01]  /*1e430*/  LOP3.LUT R0, R214, R0, RZ, 0xfc, !PT ;  /* 0x00000000d6007212 */ /* 0x000fe200078efcff */
[----:B------:R-:W-:Y:S01]  /*1e440*/  @!P6 IMAD.IADD R3, R3, 0x1, R5 ;  /* 0x000000010303e824 */ /* 0x000fe200078e0205 */
[-C--:B------:R-:W-:Y:S02]  /*1e450*/  @!P6 LEA.HI.X R11, R7, R14.reuse, R11, 0x1, P0 ;  /* 0x0000000e070be211 */ /* 0x080fe400000f0c0b */
[----:B------:R-:W-:Y:S02]  /*1e460*/  LEA R2, R2, UR5, 0x1 ;  /* 0x0000000502027c11 */ /* 0x000fe4000f8e08ff */
[----:B------:R-:W-:Y:S01]  /*1e470*/  @!P6 LEA R6, P0, R4, R15, 0x1 ;  /* 0x0000000f0406e211 */ /* 0x000fe200078008ff */
[----:B------:R-:W-:Y:S01]  /*1e480*/  @P5 STS.128 [R238+0x4000], RZ ;  /* 0x004000ffee005388 */ /* 0x000fe20000000c00 */
[----:B------:R-:W-:Y:S02]  /*1e490*/  LEA R0, R0, UR5, 0x1 ;  /* 0x0000000500007c11 */ /* 0x000fe4000f8e08ff */
[----:B------:R-:W-:Y:S01]  /*1e4a0*/  @!P6 LEA.HI.X R7, R4, R14, R3, 0x1, P0 ;  /* 0x0000000e0407e211 */ /* 0x000fe200000f0c03 */
[----:B------:R-:W-:Y:S04]  /*1e4b0*/  IMAD.U32 R3, RZ, RZ, UR21 ;  /* 0x00000015ff037e24 */ /* 0x000fe8000f8e00ff */
[----:B------:R-:W-:Y:S01]  /*1e4c0*/  @P6 STS.128 [R238+0x4800], RZ ;  /* 0x004800ffee006388 */ /* 0x000fe20000000c00 */
[----:B------:R-:W-:Y:S04]  /*1e4d0*/  IMAD R3, R3, 0x80, R211 ;  /* 0x0000008003037824 */ /* 0x000fe800078e02d3 */
[----:B------:R-:W-:Y:S01]  /*1e4e0*/  VIADD R190, R3, 0x1 ;  /* 0x0000000103be7836 */ /* 0x000fe20000000000 */
[-C--:B------:R-:W-:Y:S02]  /*1e4f0*/  ISETP.GT.AND P4, PT, R219, R3.reuse, PT ;  /* 0x00000003db00720c */ /* 0x080fe40003f84270 */
[-C--:B------:R-:W-:Y:S01]  /*1e500*/  ISETP.GT.AND P1, PT, R189, R3.reuse, PT ;  /* 0x00000003bd00720c */ /* 0x080fe20003f24270 */
[----:B------:R-:W-:Y:S01]  /*1e510*/  @!PT LDS RZ, [RZ] ;  /* 0x00000000fffff984 */ /* 0x000fe20000000800 */
[----:B------:R-:W-:Y:S01]  /*1e520*/  @!PT LDS RZ, [RZ] ;  /* 0x00000000fffff984 */ /* 0x000fe20000000800 */
[----:B------:R-:W-:Y:S01]  /*1e530*/  @!PT LDS RZ, [RZ] ;  /* 0x00000000fffff984 */ /* 0x000fe20000000800 */
[----:B------:R-:W-:Y:S01]  /*1e540*/  @!P6 LDGSTS.E.BYPASS.LTC128B.128 [R238+0x4800], desc[UR24][R8.64] ;  /* 0x0480000008eeefae */ /* 0x000fe2000b981a18 */
[-C--:B------:R-:W-:Y:S02]  /*1e550*/  ISETP.GT.AND P3, PT, R219, R190.reuse, PT ;  /* 0x000000bedb00720c */ /* 0x080fe40003f64270 */
[-C--:B------:R-:W-:Y:S05]  /*1e560*/  ISETP.GT.AND P0, PT, R189, R190.reuse, PT ;  /* 0x000000bebd00720c */ /* 0x080fea0003f04270 */
        /* <DEDUP_REMOVED lines=12> */
[----:B------:R-:W1:Y:S08]  /*1e630*/  LDSM.16.M88.4 R16, [R0+0x2000] ;  /* 0x002000000010783b */ /* 0x000e700000000200 */
[----:B------:R2:W3:Y:S08]  /*1e640*/  LDSM.16.M88.4 R124, [R2+0x1000] ;  /* 0x00100000027c783b */ /* 0x0004f00000000200 */
[----:B------:R-:W4:Y:S08]  /*1e650*/  LDSM.16.M88.4 R32, [R0+0x2400] ;  /* 0x002400000020783b */ /* 0x000f300000000200 */
[----:B------:R-:W5:Y:S01]  /*1e660*/  LDSM.16.M88.4 R48, [R0+0x2800] ;  /* 0x002800000030783b */ /* 0x000f620000000200 */
[C---:B--2---:R-:W-:Y:S07]  /*1e670*/  IMAD.IADD R2, R215.reuse, 0x1, R2 ;  /* 0x00000001d7027824 */ /* 0x044fee00078e0202 */
[----:B------:R-:W2:Y:S08]  /*1e680*/  LDSM.16.M88.4 R64, [R0+0x2c00] ;  /* 0x002c00000040783b */ /* 0x000eb00000000200 */
[----:B------:R-:W2:Y:S01]  /*1e690*/  LDSM.16.M88.4 R80, [R0+0x3000] ;  /* 0x003000000050783b */ /* 0x000ea20000000200 */
[-C--:B-1----:R-:W-:Y:S07]  /*1e6a0*/  HMMA.16816.F32 R4, R128, R16.reuse, RZ ;  /* 0x000000108004723c */ /* 0x082fee00000018ff */
[----:B------:R-:W1:Y:S01]  /*1e6b0*/  LDSM.16.M88.4 R96, [R0+0x3400] ;  /* 0x003400000060783b */ /* 0x000e620000000200 */
[C---:B---3--:R-:W-:Y:S07]  /*1e6c0*/  HMMA.16816.F32 R8, R124.reuse, R16, RZ ;  /* 0x000000107c08723c */ /* 0x048fee00000018ff */
[----:B------:R-:W3:Y:S01]  /*1e6d0*/  LDSM.16.M88.4 R112, [R0+0x3800] ;  /* 0x003800000070783b */ /* 0x000ee20000000200 */
[-C--:B------:R-:W-:Y:S07]  /*1e6e0*/  HMMA.16816.F32 R12, R124, R18.reuse, RZ ;  /* 0x000000127c0c723c */ /* 0x080fee00000018ff */
[----:B------:R5:W3:Y:S01]  /*1e6f0*/  LDSM.16.M88.4 R168, [R0+0x3c00] ;  /* 0x003c000000a8783b */ /* 0x000ae20000000200 */
[C---:B------:R-:W-:Y:S07]  /*1e700*/  HMMA.16816.F32 R16, R128.reuse, R18, RZ ;  /* 0x000000128010723c */ /* 0x040fee00000018ff */
[----:B------:R-:W-:Y:S01]  /*1e710*/  LDSM.16.M88.4 R172, [R2] ;  /* 0x0000000002ac783b */ /* 0x000fe20000000200 */
[-C--:B----4-:R-:W-:Y:S07]  /*1e720*/  HMMA.16816.F32 R20, R128, R32.reuse, RZ ;  /* 0x000000208014723c */ /* 0x090fee00000018ff */
[----:B------:R-:W-:Y:S01]  /*1e730*/  LDSM.16.M88.4 R180, [R2+0x1000] ;  /* 0x0010000002b4783b */ /* 0x000fe20000000200 */
[C---:B------:R-:W-:Y:S02]  /*1e740*/  HMMA.16816.F32 R24, R124.reuse, R32, RZ ;  /* 0x000000207c18723c */ /* 0x040fe400000018ff */
[----:B-----5:R-:W-:Y:S06]  /*1e750*/  IMAD.IADD R0, R215, 0x1, R0 ;  /* 0x00000001d7007824 */ /* 0x020fec00078e0200 */
[-C--:B------:R-:W-:Y:S01]  /*1e760*/  HMMA.16816.F32 R28, R124, R34.reuse, RZ ;  /* 0x000000227c1c723c */ /* 0x080fe200000018ff */
[----:B------:R-:W4:Y:S07]  /*1e770*/  LDSM.16.M88.4 R176, [R0+0x2000] ;  /* 0x0020000000b0783b */ /* 0x000f2e0000000200 */
        /* <DEDUP_REMOVED lines=26> */
[-C--:B----4-:R-:W-:Y:S08]  /*1e920*/  HMMA.16816.F32 R4, R172, R176.reuse, R4 ;  /* 0x000000b0ac04723c */ /* 0x090ff00000001804 */
[C---:B------:R-:W-:Y:S04]  /*1e930*/  HMMA.16816.F32 R8, R180.reuse, R176, R8 ;  /* 0x000000b0b408723c */ /* 0x040fe80000001808 */
[C---:B------:R-:W-:Y:S02]  /*1e940*/  VIADD R176, R3.reuse, 0x11 ;  /* 0x0000001103b07836 */ /* 0x040fe40000000000 */
[----:B------:R-:W-:Y:S02]  /*1e950*/  VIADD R177, R3, 0x10 ;  /* 0x0000001003b17836 */ /* 0x000fe40000000000 */
[-C--:B------:R-:W-:Y:S03]  /*1e960*/  HMMA.16816.F32 R12, R180, R178.reuse, R12 ;  /* 0x000000b2b40c723c */ /* 0x080fe6000000180c */
[----:B------:R-:W-:Y:S02]  /*1e970*/  FSEL R247, R4, -INF , !P4 ;  /* 0xff80000004f77808 */ /* 0x000fe40006000000 */
[----:B------:R-:W-:Y:S02]  /*1e980*/  FSEL R248, R5, -INF , !P3 ;  /* 0xff80000005f87808 */ /* 0x000fe40005800000 */
[----:B------:R-:W-:Y:S01]  /*1e990*/  FSEL R2, R6, -INF , !P1 ;  /* 0xff80000006027808 */ /* 0x000fe20004800000 */
[C---:B------:R-:W-:Y:S04]  /*1e9a0*/  HMMA.16816.F32 R16, R172.reuse, R178, R16 ;  /* 0x000000b2ac10723c */ /* 0x040fe80000001810 */
[----:B------:R-:W-:Y:S01]  /*1e9b0*/  FSEL R223, R7, -INF , !P0 ;  /* 0xff80000007df7808 */ /* 0x000fe20004000000 */
[----:B------:R-:W-:Y:S01]  /*1e9c0*/  VIADD R178, R3, 0x9 ;  /* 0x0000000903b27836 */ /* 0x000fe20000000000 */
[CC--:B------:R-:W-:Y:S01]  /*1e9d0*/  ISETP.GT.AND P4, PT, R188.reuse, R3.reuse, PT ;  /* 0x00000003bc00720c */ /* 0x0c0fe20003f84270 */
[----:B------:R-:W2:Y:S01]  /*1e9e0*/  LDSM.16.M88.4 R4, [R0+0x2800] ;  /* 0x002800000004783b */ /* 0x000ea20000000200 */
[----:B------:R-:W-:Y:S01]  /*1e9f0*/  ISETP.GT.AND P1, PT, R187, R3, PT ;  /* 0x00000003bb00720c */ /* 0x000fe20003f24270 */
[-C--:B-1----:R-:W-:Y:S03]  /*1ea00*/  HMMA.16816.F32 R20, R172, R168.reuse, R20 ;  /* 0x000000a8ac14723c */ /* 0x082fe60000001814 */
[-C--:B------:R-:W-:Y:S01]  /*1ea10*/  ISETP.GT.AND P3, PT, R188, R190.reuse, PT ;  /* 0x000000bebc00720c */ /* 0x080fe20003f64270 */
[----:B------:R-:W-:Y:S01]  /*1ea20*/  VIADD R179, R3, 0x8 ;  /* 0x0000000803b37836 */ /* 0x000fe20000000000 */
[----:B------:R-:W-:Y:S02]  /*1ea30*/  ISETP.GT.AND P0, PT, R187, R190, PT ;  /* 0x000000bebb00720c */ /* 0x000fe40003f04270 */
[----:B------:R-:W-:Y:S01]  /*1ea40*/  FSEL R209, R8, -INF , !P4 ;  /* 0xff80000008d17808 */ /* 0x000fe20006000000 */
[C---:B------:R-:W-:Y:S04]  /*1ea50*/  HMMA.16816.F32 R24, R180.reuse, R168, R24 ;  /* 0x000000a8b418723c */ /* 0x040fe80000001818 */
[CC--:B------:R-:W-:Y:S01]  /*1ea60*/  ISETP.GT.AND P4, PT, R188.reuse, R179.reuse, PT ;  /* 0x000000b3bc00720c */ /* 0x0c0fe20003f84270 */
[----:B------:R-:W-:Y:S01]  /*1ea70*/  VIADD R169, R3, 0x18 ;  /* 0x0000001803a97836 */ /* 0x000fe20000000000 */
[----:B------:R-:W-:Y:S01]  /*1ea80*/  FSEL R208, R9, -INF , !P3 ;  /* 0xff80000009d07808 */ /* 0x000fe20005800000 */
[C---:B------:R-:W-:Y:S01]  /*1ea90*/  VIADD R168, R3.reuse, 0x19 ;  /* 0x0000001903a87836 */ /* 0x040fe20000000000 */
[-C--:B------:R-:W-:Y:S01]  /*1eaa0*/  ISETP.GT.AND P3, PT, R188, R178.reuse, PT ;  /* 0x000000b2bc00720c */ /* 0x080fe20003f64270 */
[-C--:B------:R-:W-:Y:S03]  /*1eab0*/  HMMA.16816.F32 R28, R180, R170.reuse, R28 ;  /* 0x000000aab41c723c */ /* 0x080fe6000000181c */
[----:B------:R-:W-:Y:S02]  /*1eac0*/  FSEL R207, R10, -INF , !P1 ;  /* 0xff8000000acf7808 */ /* 0x000fe40004800000 */
[----:B------:R-:W-:Y:S01]  /*1ead0*/  FSEL R205, R12, -INF , !P4 ;  /* 0xff8000000ccd7808 */ /* 0x000fe20006000000 */
[----:B------:R-:W-:Y:S01]  /*1eae0*/  VIADD R12, R3, 0x61 ;  /* 0x00000061030c7836 */ /* 0x000fe20000000000 */
[----:B------:R-:W-:Y:S01]  /*1eaf0*/  FSEL R206, R11, -INF , !P0 ;  /* 0xff8000000bce7808 */ /* 0x000fe20004000000 */
[C---:B------:R-:W-:Y:S01]  /*1eb00*/  HMMA.16816.F32 R32, R172.reuse, R170, R32 ;  /* 0x000000aaac20723c */ /* 0x040fe20000001820 */
[----:B------:R-:W1:Y:S03]  /*1eb10*/  LDSM.16.M88.4 R8, [R0+0x2c00] ;  /* 0x002c00000008783b */ /* 0x000e660000000200 */
[CC--:B------:R-:W-:Y:S02]  /*1eb20*/  ISETP.GT.AND P0, PT, R187.reuse, R178.reuse, PT ;  /* 0x000000b2bb00720c */ /* 0x0c0fe40003f04270 */
[-C--:B------:R-:W-:Y:S02]  /*1eb30*/  ISETP.GT.AND P1, PT, R187, R179.reuse, PT ;  /* 0x000000b3bb00720c */ /* 0x080fe40003f24270 */
[----:B------:R-:W-:Y:S01]  /*1eb40*/  FSEL R202, R15, -INF , !P0 ;  /* 0xff8000000fca7808 */ /* 0x000fe20004000000 */
[----:B------:R-:W-:Y:S01]  /*1eb50*/  VIADD R15, R3, 0x58 ;  /* 0x00000058030f7836 */ /* 0x000fe20000000000 */
[-C--:B------:R-:W-:Y:S02]  /*1eb60*/  ISETP.GT.AND P4, PT, R219, R179.reuse, PT ;  /* 0x000000b3db00720c */ /* 0x080fe40003f84270 */
[-C--:B------:R-:W-:Y:S01]  /*1eb70*/  ISETP.GT.AND P0, PT, R189, R178.reuse, PT ;  /* 0x000000b2bd00720c */ /* 0x080fe20003f04270 */
[-C--:B--2---:R-:W-:Y:S03]  /*1eb80*/  HMMA.16816.F32 R36, R172, R4.reuse, R36 ;  /* 0x00000004ac24723c */ /* 0x084fe60000001824 */
[----:B------:R-:W-:Y:S01]  /*1eb90*/  FSEL R204, R13, -INF , !P3 ;  /* 0xff8000000dcc7808 */ /* 0x000fe20005800000 */
[C---:B------:R-:W-:Y:S01]  /*1eba0*/  VIADD R13, R3.reuse, 0x60 ;  /* 0x00000060030d7836 */ /* 0x040fe20000000000 */
[----:B------:R-:W-:Y:S01]  /*1ebb0*/  FSEL R203, R14, -INF , !P1 ;  /* 0xff8000000ecb7808 */ /* 0x000fe20004800000 */
[----:B------:R-:W-:Y:S01]  /*1ebc0*/  VIADD R14, R3, 0x59 ;  /* 0x00000059030e7836 */ /* 0x000fe20000000000 */
[----:B------:R-:W-:Y:S01]  /*1ebd0*/  ISETP.GT.AND P3, PT, R219, R178, PT ;  /* 0x000000b2db00720c */ /* 0x000fe20003f64270 */
[C---:B------:R-:W-:Y:S04]  /*1ebe0*/  HMMA.16816.F32 R40, R180.reuse, R4, R40 ;  /* 0x00000004b428723c */ /* 0x040fe80000001828 */
[----:B------:R-:W-:Y:S01]  /*1ebf0*/  FSEL R249, R16, -INF , !P4 ;  /* 0xff80000010f97808 */ /* 0x000fe20006000000 */
[----:B------:R-:W-:Y:S01]  /*1ec00*/  VIADD R16, R3, 0x51 ;  /* 0x0000005103107836 */ /* 0x000fe20000000000 */
[----:B------:R-:W-:Y:S01]  /*1ec10*/  FSEL R226, R19, -INF , !P0 ;  /* 0xff80000013e27808 */ /* 0x000fe20004000000 */
[----:B------:R-:W-:Y:S01]  /*1ec20*/  VIADD R19, R3, 0x48 ;  /* 0x0000004803137836 */ /* 0x000fe20000000000 */
[----:B------:R-:W-:Y:S01]  /*1ec30*/  ISETP.GT.AND P1, PT, R189, R179, PT ;  /* 0x000000b3bd00720c */ /* 0x000fe20003f24270 */
[-C--:B------:R-:W-:Y:S03]  /*1ec40*/  HMMA.16816.F32 R44, R180, R6.reuse, R44 ;  /* 0x00000006b42c723c */ /* 0x080fe6000000182c */
[-C--:B------:R-:W-:Y:S02]  /*1ec50*/  ISETP.GT.AND P4, PT, R219, R177.reuse, PT ;  /* 0x000000b1db00720c */ /* 0x080fe40003f84270 */
[-C--:B------:R-:W-:Y:S02]  /*1ec60*/  ISETP.GT.AND P0, PT, R189, R176.reuse, PT ;  /* 0x000000b0bd00720c */ /* 0x080fe40003f04270 */
        /* <DEDUP_REMOVED lines=9> */
[----:B------:R-:W-:Y:S01]  /*1ed00*/  FSEL R250, R23, -INF , !P0 ;  /* 0xff80000017fa7808 */ /* 0x000fe20004000000 */
[----:B------:R-:W-:Y:S01]  /*1ed10*/  VIADD R23, R3, 0x38 ;  /* 0x0000003803177836 */ /* 0x000fe20000000000 */
[-C--:B------:R-:W-:Y:S01]  /*1ed20*/  ISETP.GT.AND P1, PT, R189, R177.reuse, PT ;  /* 0x000000b1bd00720c */ /* 0x080fe20003f24270 */
[----:B------:R-:W-:Y:S01]  /*1ed30*/  VIADD R20, R3, 0x41 ;  /* 0x0000004103147836 */ /* 0x000fe20000000000 */
[-C--:B------:R-:W-:Y:S01]  /*1ed40*/  ISETP.GT.AND P4, PT, R188, R177.reuse, PT ;  /* 0x000000b1bc00720c */ /* 0x080fe20003f84270 */
[C---:B------:R-:W-:Y:S04]  /*1ed50*/  HMMA.16816.F32 R56, R180.reuse, R8, R56 ;  /* 0x00000008b438723c */ /* 0x040fe80000001838 */
[-C--:B------:R-:W-:Y:S02]  /*1ed60*/  ISETP.GT.AND P0, PT, R187, R176.reuse, PT ;  /* 0x000000b0bb00720c */ /* 0x080fe40003f04270 */
[----:B------:R-:W-:Y:S01]  /*1ed70*/  FSEL R224, R21, -INF , !P3 ;  /* 0xff80000015e07808 */ /* 0x000fe20005800000 */
[C---:B------:R-:W-:Y:S01]  /*1ed80*/  VIADD R21, R3.reuse, 0x40 ;  /* 0x0000004003157836 */ /* 0x040fe20000000000 */
[----:B------:R-:W-:Y:S01]  /*1ed90*/  FSEL R251, R22, -INF , !P1 ;  /* 0xff80000016fb7808 */ /* 0x000fe20004800000 */
[-C--:B------:R-:W-:Y:S03]  /*1eda0*/  HMMA.16816.F32 R60, R180, R10.reuse, R60 ;  /* 0x0000000ab43c723c */ /* 0x080fe6000000183c */
[----:B------:R-:W-:Y:S01]  /*1edb0*/  ISETP.GT.AND P3, PT, R188, R176, PT ;  /* 0x000000b0bc00720c */ /* 0x000fe20003f64270 */
[C---:B------:R-:W-:Y:S01]  /*1edc0*/  VIADD R22, R3.reuse, 0x39 ;  /* 0x0000003903167836 */ /* 0x040fe20000000000 */
[----:B------:R-:W-:Y:S01]  /*1edd0*/  FSEL R201, R24, -INF , !P4 ;  /* 0xff80000018c97808 */ /* 0x000fe20006000000 */
[----:B------:R-:W-:Y:S01]  /*1ede0*/  VIADD R24, R3, 0x31 ;  /* 0x0000003103187836 */ /* 0x000fe20000000000 */
[----:B------:R-:W-:Y:S01]  /*1edf0*/  FSEL R198, R27, -INF , !P0 ;  /* 0xff8000001bc67808 */ /* 0x000fe20004000000 */
[C---:B------:R-:W-:Y:S01]  /*1ee00*/  HMMA.16816.F32 R64, R172.reuse, R10, R64 ;  /* 0x0000000aac40723c */ /* 0x040fe20000001840 */
[----:B------:R-:W1:Y:S03]  /*1ee10*/  LDSM.16.M88.4 R8, [R0+0x3400] ;  /* 0x003400000008783b */ /* 0x000e660000000200 */
[----:B------:R-:W-:Y:S01]  /*1ee20*/  ISETP.GT.AND P1, PT, R187, R177, PT ;  /* 0x000000b1bb00720c */ /* 0x000fe20003f24270 */
[----:B------:R-:W-:Y:S01]  /*1ee30*/  VIADD R27, R3, 0x28 ;  /* 0x00000028031b7836 */ /* 0x000fe20000000000 */
[-C--:B------:R-:W-:Y:S02]  /*1ee40*/  ISETP.GT.AND P4, PT, R188, R169.reuse, PT ;  /* 0x000000a9bc00720c */ /* 0x080fe40003f84270 */
[-C--:B------:R-:W-:Y:S01]  /*1ee50*/  ISETP.GT.AND P0, PT, R187, R168.reuse, PT ;  /* 0x000000a8bb00720c */ /* 0x080fe20003f04270 */
[-C--:B--2---:R-:W-:Y:S03]  /*1ee60*/  HMMA.16816.F32 R68, R172, R4.reuse, R68 ;  /* 0x00000004ac44723c */ /* 0x084fe60000001844 */
[----:B------:R-:W-:Y:S01]  /*1ee70*/  FSEL R200, R25, -INF , !P3 ;  /* 0xff80000019c87808 */ /* 0x000fe20005800000 */
[C---:B------:R-:W-:Y:S01]  /*1ee80*/  VIADD R25, R3.reuse, 0x30 ;  /* 0x0000003003197836 */ /* 0x040fe20000000000 */
[----:B------:R-:W-:Y:S01]  /*1ee90*/  FSEL R199, R26, -INF , !P1 ;  /* 0xff8000001ac77808 */ /* 0x000fe20004800000 */
[C---:B------:R-:W-:Y:S01]  /*1eea0*/  VIADD R26, R3.reuse, 0x29 ;  /* 0x00000029031a7836 */ /* 0x040fe20000000000 */
[-C--:B------:R-:W-:Y:S01]  /*1eeb0*/  ISETP.GT.AND P3, PT, R188, R168.reuse, PT ;  /* 0x000000a8bc00720c */ /* 0x080fe20003f64270 */
[C---:B------:R-:W-:Y:S04]  /*1eec0*/  HMMA.16816.F32 R72, R180.reuse, R4, R72 ;  /* 0x00000004b448723c */ /* 0x040fe80000001848 */
[----:B------:R-:W-:Y:S01]  /*1eed0*/  FSEL R197, R28, -INF , !P4 ;  /* 0xff8000001cc57808 */ /* 0x000fe20006000000 */
[----:B------:R-:W-:Y:S01]  /*1eee0*/  VIADD R28, R3, 0x21 ;  /* 0x00000021031c7836 */ /* 0x000fe20000000000 */
[----:B------:R-:W-:Y:S02]  /*1eef0*/  FSEL R194, R31, -INF , !P0 ;  /* 0xff8000001fc27808 */ /* 0x000fe40004000000 */
[-C--:B------:R-:W-:Y:S01]  /*1ef00*/  ISETP.GT.AND P1, PT, R187, R169.reuse, PT ;  /* 0x000000a9bb00720c */ /* 0x080fe20003f24270 */
[-C--:B------:R-:W-:Y:S03]  /*1ef10*/  HMMA.16816.F32 R76, R180, R6.reuse, R76 ;  /* 0x00000006b44c723c */ /* 0x080fe6000000184c */
[----:B------:R-:W-:Y:S02]  /*1ef20*/  ISETP.GT.AND P0, PT, R189, R168, PT ;  /* 0x000000a8bd00720c */ /* 0x000fe40003f04270 */
[----:B------:R-:W-:Y:S01]  /*1ef30*/  FSEL R196, R29, -INF , !P3 ;  /* 0xff8000001dc47808 */ /* 0x000fe20005800000 */
[----:B------:R-:W-:Y:S01]  /*1ef40*/  VIADD R29, R3, 0x20 ;  /* 0x00000020031d7836 */ /* 0x000fe20000000000 */
[----:B------:R-:W-:Y:S01]  /*1ef50*/  FSEL R195, R30, -INF , !P1 ;  /* 0xff8000001ec37808 */ /* 0x000fe20004800000 */
[C---:B------:R-:W-:Y:S01]  /*1ef60*/  HMMA.16816.F32 R80, R172.reuse, R6, R80 ;  /* 0x00000006ac50723c */ /* 0x040fe20000001850 */
[----:B------:R-:W2:Y:S03]  /*1ef70*/  LDSM.16.M88.4 R4, [R0+0x3800] ;  /* 0x003800000004783b */ /* 0x000ea60000000200 */
[-C--:B------:R-:W-:Y:S02]  /*1ef80*/  ISETP.GT.AND P4, PT, R219, R169.reuse, PT ;  /* 0x000000a9db00720c */ /* 0x080fe40003f84270 */
[----:B------:R-:W-:Y:S02]  /*1ef90*/  FSEL R243, R35, -INF , !P0 ;  /* 0xff80000023f37808 */ /* 0x000fe40004000000 */
[C---:B------:R-:W-:Y:S01]  /*1efa0*/  ISETP.GT.AND P1, PT, R189.reuse, R169, PT ;  /* 0x000000a9bd00720c */ /* 0x040fe20003f24270 */
[-C--:B-1----:R-:W-:Y:S03]  /*1efb0*/  HMMA.16816.F32 R84, R172, R8.reuse, R84 ;  /* 0x00000008ac54723c */ /* 0x082fe60000001854 */
[----:B------:R-:W-:Y:S02]  /*1efc0*/  ISETP.GT.AND P0, PT, R189, R28, PT ;  /* 0x0000001cbd00720c */ /* 0x000fe40003f04270 */
[C---:B------:R-:W-:Y:S02]  /*1efd0*/  ISETP.GT.AND P3, PT, R219.reuse, R168, PT ;  /* 0x000000a8db00720c */ /* 0x040fe40003f64270 */
[----:B------:R-:W-:Y:S01]  /*1efe0*/  FSEL R245, R32, -INF , !P4 ;  /* 0xff80000020f57808 */ /* 0x000fe20006000000 */
[C---:B------:R-:W-:Y:S04]  /*1eff0*/  HMMA.16816.F32 R88, R180.reuse, R8, R88 ;  /* 0x00000008b458723c */ /* 0x040fe80000001858 */
[----:B------:R-:W-:Y:S02]  /*1f000*/  FSEL R244, R34, -INF , !P1 ;  /* 0xff80000022f47808 */ /* 0x000fe40004800000 */
[-C--:B------:R-:W-:Y:S02]  /*1f010*/  ISETP.GT.AND P4, PT, R219, R29.reuse, PT ;  /* 0x0000001ddb00720c */ /* 0x080fe40003f84270 */
[----:B------:R-:W-:Y:S01]  /*1f020*/  FSEL R239, R39, -INF , !P0 ;  /* 0xff80000027ef7808 */ /* 0x000fe20004000000 */
[-C--:B------:R-:W-:Y:S03]  /*1f030*/  HMMA.16816.F32 R92, R180, R10.reuse, R92 ;  /* 0x0000000ab45c723c */ /* 0x080fe6000000185c */
[-C--:B------:R-:W-:Y:S02]  /*1f040*/  ISETP.GT.AND P1, PT, R189, R29.reuse, PT ;  /* 0x0000001dbd00720c */ /* 0x080fe40003f24270 */
[-C--:B------:R-:W-:Y:S02]  /*1f050*/  ISETP.GT.AND P0, PT, R187, R28.reuse, PT ;  /* 0x0000001cbb00720c */ /* 0x080fe40003f04270 */
[----:B------:R-:W-:Y:S01]  /*1f060*/  FSEL R246, R33, -INF , !P3 ;  /* 0xff80000021f67808 */ /* 0x000fe20005800000 */
[C---:B------:R-:W-:Y:S01]  /*1f070*/  HMMA.16816.F32 R96, R172.reuse, R10, R96 ;  /* 0x0000000aac60723c */ /* 0x040fe20000001860 */
[----:B------:R1:W3:Y:S01]  /*1f080*/  LDSM.16.M88.4 R8, [R0+0x3c00] ;  /* 0x003c00000008783b */ /* 0x0002e20000000200 */
[----:B------:R-:W-:Y:S04]  /*1f090*/  DEPBAR.LE SB0, 0x0 ;  /* 0x000080000000791a */ /* 0x000fe80000000000 */
[----:B------:R-:W-:Y:S01]  /*1f0a0*/  BAR.SYNC.DEFER_BLOCKING 0x0 ;  /* 0x0000000000007b1d */ /* 0x000fe20000010000 */
[----:B------:R-:W-:Y:S01]  /*1f0b0*/  ISETP.GT.AND P3, PT, R219, R28, PT ;  /* 0x0000001cdb00720c */ /* 0x000fe20003f64270 */
[-C--:B--2---:R-:W-:Y:S05]  /*1f0c0*/  HMMA.16816.F32 R100, R172, R4.reuse, R100 ;  /* 0x00000004ac64723c */ /* 0x084fea0000001864 */
[----:B------:R-:W-:Y:S02]  /*1f0d0*/  FSEL R242, R36, -INF , !P4 ;  /* 0xff80000024f27808 */ /* 0x000fe40006000000 */
[----:B------:R-:W-:Y:S01]  /*1f0e0*/  FSEL R240, R38, -INF , !P1 ;  /* 0xff80000026f07808 */ /* 0x000fe20004800000 */
[C---:B------:R-:W-:Y:S04]  /*1f0f0*/  HMMA.16816.F32 R104, R180.reuse, R4, R104 ;  /* 0x00000004b468723c */ /* 0x040fe80000001868 */
[CC--:B------:R-:W-:Y:S01]  /*1f100*/  ISETP.GT.AND P4, PT, R188.reuse, R29.reuse, PT ;  /* 0x0000001dbc00720c */ /* 0x0c0fe20003f84270 */
[----:B-1----:R-:W-:Y:S01]  /*1f110*/  VIADD R0, R3, 0x79 ;  /* 0x0000007903007836 */ /* 0x002fe20000000000 */
[----:B------:R-:W-:Y:S01]  /*1f120*/  FSEL R170, R43, -INF , !P0 ;  /* 0xff8000002baa7808 */ /* 0x000fe20004000000 */
[----:B------:R-:W-:Y:S01]  /*1f130*/  VIADD R4, R3, 0x71 ;  /* 0x0000007103047836 */ /* 0x000fe20000000000 */
[C---:B------:R-:W-:Y:S01]  /*1f140*/  ISETP.GT.AND P1, PT, R187.reuse, R29, PT ;  /* 0x0000001dbb00720c */ /* 0x040fe20003f24270 */
[-C--:B------:R-:W-:Y:S03]  /*1f150*/  HMMA.16816.F32 R108, R180, R6.reuse, R108 ;  /* 0x00000006b46c723c */ /* 0x080fe6000000186c */
[----:B------:R-:W-:Y:S01]  /*1f160*/  ISETP.GT.AND P0, PT, R187, R26, PT ;  /* 0x0000001abb00720c */ /* 0x000fe20003f04270 */
[----:B------:R-:W-:Y:S01]  /*1f170*/  VIADD R5, R3, 0x70 ;  /* 0x0000007003057836 */ /* 0x000fe20000000000 */
[----:B------:R-:W-:Y:S02]  /*1f180*/  FSEL R241, R37, -INF , !P3 ;  /* 0xff80000025f17808 */ /* 0x000fe40005800000 */
[----:B------:R-:W-:Y:S01]  /*1f190*/  ISETP.GT.AND P3, PT, R188, R28, PT ;  /* 0x0000001cbc00720c */ /* 0x000fe20003f64270 */
[C---:B------:R-:W-:Y:S04]  /*1f1a0*/  HMMA.16816.F32 R112, R172.reuse, R6, R112 ;  /* 0x00000006ac70723c */ /* 0x040fe80000001870 */
[----:B------:R-:W-:Y:S01]  /*1f1b0*/  FSEL R193, R40, -INF , !P4 ;  /* 0xff80000028c17808 */ /* 0x000fe20006000000 */
[C---:B------:R-:W-:Y:S01]  /*1f1c0*/  VIADD R6, R3.reuse, 0x69 ;  /* 0x0000006903067836 */ /* 0x040fe20000000000 */
[----:B------:R-:W-:Y:S01]  /*1f1d0*/  FSEL R171, R42, -INF , !P1 ;  /* 0xff8000002aab7808 */ /* 0x000fe20004800000 */
[----:B------:R-:W-:Y:S01]  /*1f1e0*/  VIADD R7, R3, 0x68 ;  /* 0x0000006803077836 */ /* 0x000fe20000000000 */
[CC--:B------:R-:W-:Y:S01]  /*1f1f0*/  ISETP.GT.AND P4, PT, R188.reuse, R27.reuse, PT ;  /* 0x0000001bbc00720c */ /* 0x0c0fe20003f84270 */
[-C--:B---3--:R-:W-:Y:S03]  /*1f200*/  HMMA.16816.F32 R116, R172, R8.reuse, R116 ;  /* 0x00000008ac74723c */ /* 0x088fe60000001874 */
[----:B------:R-:W-:Y:S02]  /*1f210*/  FSEL R36, R47, -INF , !P0 ;  /* 0xff8000002f247808 */ /* 0x000fe40004000000 */
[-C--:B------:R-:W-:Y:S02]  /*1f220*/  ISETP.GT.AND P1, PT, R187, R27.reuse, PT ;  /* 0x0000001bbb00720c */ /* 0x080fe40003f24270 */
[-C--:B------:R-:W-:Y:S01]  /*1f230*/  ISETP.GT.AND P0, PT, R189, R26.reuse, PT ;  /* 0x0000001abd00720c */ /* 0x080fe20003f04270 */
[C---:B------:R-:W-:Y:S04]  /*1f240*/  HMMA.16816.F32 R120, R180.reuse, R8, R120 ;  /* 0x00000008b478723c */ /* 0x040fe80000001878 */
[----:B------:R-:W-:Y:S02]  /*1f250*/  FSEL R192, R41, -INF , !P3 ;  /* 0xff80000029c07808 */ /* 0x000fe40005800000 */
[----:B------:R-:W-:Y:S02]  /*1f260*/  ISETP.GT.AND P3, PT, R188, R26, PT ;  /* 0x0000001abc00720c */ /* 0x000fe40003f64270 */
[----:B------:R-:W-:Y:S01]  /*1f270*/  FSEL R39, R44, -INF , !P4 ;  /* 0xff8000002c277808 */ /* 0x000fe20006000000 */
[-C--:B------:R-:W-:Y:S03]  /*1f280*/  HMMA.16816.F32 R124, R180, R10.reuse, R124 ;  /* 0x0000000ab47c723c */ /* 0x080fe6000000187c */
[----:B------:R-:W-:Y:S02]  /*1f290*/  FSEL R37, R46, -INF , !P1 ;  /* 0xff8000002e257808 */ /* 0x000fe40004800000 */
[-C--:B------:R-:W-:Y:S02]  /*1f2a0*/  ISETP.GT.AND P4, PT, R219, R27.reuse, PT ;  /* 0x0000001bdb00720c */ /* 0x080fe40003f84270 */
[----:B------:R-:W-:Y:S01]  /*1f2b0*/  FSEL R234, R51, -INF , !P0 ;  /* 0xff80000033ea7808 */ /* 0x000fe20004000000 */
[----:B------:R-:W-:Y:S04]  /*1f2c0*/  HMMA.16816.F32 R128, R172, R10, R128 ;  /* 0x0000000aac80723c */ /* 0x000fe80000001880 */
[C---:B------:R-:W-:Y:S02]  /*1f2d0*/  ISETP.GT.AND P1, PT, R189.reuse, R27, PT ;  /* 0x0000001bbd00720c */ /* 0x040fe40003f24270 */
[----:B------:R-:W-:Y:S02]  /*1f2e0*/  ISETP.GT.AND P0, PT, R189, R24, PT ;  /* 0x00000018bd00720c */ /* 0x000fe40003f04270 */
[----:B------:R-:W-:Y:S02]  /*1f2f0*/  FSEL R38, R45, -INF , !P3 ;  /* 0xff8000002d267808 */ /* 0x000fe40005800000 */
[C---:B------:R-:W-:Y:S02]  /*1f300*/  ISETP.GT.AND P3, PT, R219.reuse, R26, PT ;  /* 0x0000001adb00720c */ /* 0x040fe40003f64270 */
[----:B------:R-:W-:Y:S02]  /*1f310*/  FSEL R237, R48, -INF , !P4 ;  /* 0xff80000030ed7808 */ /* 0x000fe40006000000 */
[----:B------:R-:W-:Y:S02]  /*1f320*/  FSEL R235, R50, -INF , !P1 ;  /* 0xff80000032eb7808 */ /* 0x000fe40004800000 */
[-C--:B------:R-:W-:Y:S02]  /*1f330*/  ISETP.GT.AND P4, PT, R219, R25.reuse, PT ;  /* 0x00000019db00720c */ /* 0x080fe40003f84270 */
[----:B------:R-:W-:Y:S01]  /*1f340*/  FSEL R230, R55, -INF , !P0 ;  /* 0xff80000037e67808 */ /* 0x000fe20004000000 */
[----:B------:R-:W-:Y:S01]  /*1f350*/  IMAD.MOV.U32 R55, RZ, RZ, R223 ;  /* 0x000000ffff377224 */ /* 0x000fe200078e00df */
[-C--:B------:R-:W-:Y:S02]  /*1f360*/  ISETP.GT.AND P1, PT, R189, R25.reuse, PT ;  /* 0x00000019bd00720c */ /* 0x080fe40003f24270 */
[-C--:B------:R-:W-:Y:S02]  /*1f370*/  ISETP.GT.AND P0, PT, R187, R24.reuse, PT ;  /* 0x00000018bb00720c */ /* 0x080fe40003f04270 */
[----:B------:R-:W-:Y:S02]  /*1f380*/  FSEL R236, R49, -INF , !P3 ;  /* 0xff80000031ec7808 */ /* 0x000fe40005800000 */
[----:B------:R-:W-:Y:S02]  /*1f390*/  ISETP.GT.AND P3, PT, R219, R24, PT ;  /* 0x00000018db00720c */ /* 0x000fe40003f64270 */
[----:B------:R-:W-:Y:S02]  /*1f3a0*/  FSEL R233, R52, -INF , !P4 ;  /* 0xff80000034e97808 */ /* 0x000fe40006000000 */
[----:B------:R-:W-:Y:S01]  /*1f3b0*/  FSEL R231, R54, -INF , !P1 ;  /* 0xff80000036e77808 */ /* 0x000fe20004800000 */
[----:B------:R-:W-:Y:S01]  /*1f3c0*/  IMAD.MOV.U32 R54, RZ, RZ, R224 ;  /* 0x000000ffff367224 */ /* 0x000fe200078e00e0 */
[----:B------:R-:W-:Y:S01]  /*1f3d0*/  FSEL R52, R59, -INF , !P0 ;  /* 0xff8000003b347808 */ /* 0x000fe20004000000 */
[----:B------:R-:W-:Y:S01]  /*1f3e0*/  IMAD.MOV.U32 R59, RZ, RZ, R226 ;  /* 0x000000ffff3b7224 */ /* 0x000fe200078e00e2 */
[C---:B------:R-:W-:Y:S02]  /*1f3f0*/  ISETP.GT.AND P1, PT, R187.reuse, R25, PT ;  /* 0x00000019bb00720c */ /* 0x040fe40003f24270 */
[----:B------:R-:W-:Y:S02]  /*1f400*/  ISETP.GT.AND P0, PT, R187, R22, PT ;  /* 0x00000016bb00720c */ /* 0x000fe40003f04270 */
[----:B------:R-:W-:Y:S02]  /*1f410*/  FSEL R232, R53, -INF , !P3 ;  /* 0xff80000035e87808 */ /* 0x000fe40005800000 */
[----:B------:R-:W-:Y:S02]  /*1f420*/  ISETP.GT.AND P3, PT, R188, R24, PT ;  /* 0x00000018bc00720c */ /* 0x000fe40003f64270 */
[----:B------:R-:W-:Y:S02]  /*1f430*/  FSEL R53, R58, -INF , !P1 ;  /* 0xff8000003a357808 */ /* 0x000fe40004800000 */
[----:B------:R-:W-:Y:S02]  /*1f440*/  FSEL R50, R63, -INF , !P0 ;  /* 0xff8000003f327808 */ /* 0x000fe40004000000 */
[----:B------:R-:W-:Y:S02]  /*1f450*/  ISETP.GT.AND P1, PT, R187, R23, PT ;  /* 0x00000017bb00720c */ /* 0x000fe40003f24270 */
[-C--:B------:R-:W-:Y:S02]  /*1f460*/  ISETP.GT.AND P0, PT, R189, R22.reuse, PT ;  /* 0x00000016bd00720c */ /* 0x080fe40003f04270 */
[----:B------:R-:W-:Y:S01]  /*1f470*/  FSEL R48, R57, -INF , !P3 ;  /* 0xff80000039307808 */ /* 0x000fe20005800000 */
[----:B------:R-:W-:Y:S01]  /*1f480*/  IMAD.MOV.U32 R57, RZ, RZ, R2 ;  /* 0x000000ffff397224 */ /* 0x000fe200078e0002 */
[C---:B------:R-:W-:Y:S01]  /*1f490*/  ISETP.GT.AND P4, PT, R188.reuse, R25, PT ;  /* 0x00000019bc00720c */ /* 0x040fe20003f84270 */
[----:B------:R-:W-:Y:S01]  /*1f4a0*/  VIADD R2, R3, 0x78 ;  /* 0x0000007803027836 */ /* 0x000fe20000000000 */
[----:B------:R-:W-:Y:S02]  /*1f4b0*/  ISETP.GT.AND P3, PT, R188, R22, PT ;  /* 0x00000016bc00720c */ /* 0x000fe40003f64270 */
[----:B------:R-:W-:Y:S02]  /*1f4c0*/  FSEL R51, R62, -INF , !P1 ;  /* 0xff8000003e337808 */ /* 0x000fe40004800000 */
[----:B------:R-:W-:Y:S02]  /*1f4d0*/  FSEL R226, R67, -INF , !P0 ;  /* 0xff80000043e27808 */ /* 0x000fe40004000000 */
[C---:B------:R-:W-:Y:S02]  /*1f4e0*/  ISETP.GT.AND P1, PT, R189.reuse, R23, PT ;  /* 0x00000017bd00720c */ /* 0x040fe40003f24270 */
[----:B------:R-:W-:Y:S02]  /*1f4f0*/  ISETP.GT.AND P0, PT, R189, R20, PT ;  /* 0x00000014bd00720c */ /* 0x000fe40003f04270 */
[----:B------:R-:W-:Y:S01]  /*1f500*/  FSEL R49, R56, -INF , !P4 ;  /* 0xff80000038317808 */ /* 0x000fe20006000000 */
[----:B------:R-:W-:Y:S01]  /*1f510*/  IMAD.MOV.U32 R56, RZ, RZ, R222 ;  /* 0x000000ffff387224 */ /* 0x000fe200078e00de */
[----:B------:R-:W-:Y:S02]  /*1f520*/  FSEL R46, R61, -INF , !P3 ;  /* 0xff8000003d2e7808 */ /* 0x000fe40005800000 */
[----:B------:R-:W-:Y:S01]  /*1f530*/  ISETP.GT.AND P3, PT, R219, R22, PT ;  /* 0x00000016db00720c */ /* 0x000fe20003f64270 */
[----:B------:R-:W-:Y:S01]  /*1f540*/  IMAD.MOV.U32 R58, RZ, RZ, R56 ;  /* 0x000000ffff3a7224 */ /* 0x000fe200078e0038 */
[----:B------:R-:W-:Y:S02]  /*1f550*/  FSEL R227, R66, -INF , !P1 ;  /* 0xff80000042e37808 */ /* 0x000fe40004800000 */
[----:B------:R-:W-:Y:S02]  /*1f560*/  FSEL R222, R71, -INF , !P0 ;  /* 0xff80000047de7808 */ /* 0x000fe40004000000 */
[----:B------:R-:W-:Y:S02]  /*1f570*/  ISETP.GT.AND P1, PT, R189, R21, PT ;  /* 0x00000015bd00720c */ /* 0x000fe40003f24270 */
[-C--:B------:R-:W-:Y:S02]  /*1f580*/  ISETP.GT.AND P0, PT, R187, R20.reuse, PT ;  /* 0x00000014bb00720c */ /* 0x080fe40003f04270 */
[----:B------:R-:W-:Y:S02]  /*1f590*/  ISETP.GT.AND P4, PT, R188, R23, PT ;  /* 0x00000017bc00720c */ /* 0x000fe40003f84270 */
[----:B------:R-:W-:Y:S02]  /*1f5a0*/  FSEL R228, R65, -INF , !P3 ;  /* 0xff80000041e47808 */ /* 0x000fe40005800000 */
[----:B------:R-:W-:Y:S02]  /*1f5b0*/  ISETP.GT.AND P3, PT, R219, R20, PT ;  /* 0x00000014db00720c */ /* 0x000fe40003f64270 */
[----:B------:R-:W-:Y:S02]  /*1f5c0*/  FSEL R223, R70, -INF , !P1 ;  /* 0xff80000046df7808 */ /* 0x000fe40004800000 */
[----:B------:R-:W-:Y:S02]  /*1f5d0*/  FSEL R40, R75, -INF , !P0 ;  /* 0xff8000004b287808 */ /* 0x000fe40004000000 */
[C---:B------:R-:W-:Y:S02]  /*1f5e0*/  ISETP.GT.AND P1, PT, R187.reuse, R21, PT ;  /* 0x00000015bb00720c */ /* 0x040fe40003f24270 */
[----:B------:R-:W-:Y:S02]  /*1f5f0*/  ISETP.GT.AND P0, PT, R187, R18, PT ;  /* 0x00000012bb00720c */ /* 0x000fe40003f04270 */
[----:B------:R-:W-:Y:S01]  /*1f600*/  FSEL R47, R60, -INF , !P4 ;  /* 0xff8000003c2f7808 */ /* 0x000fe20006000000 */
[----:B------:R-:W-:Y:S01]  /*1f610*/  IMAD.MOV.U32 R60, RZ, RZ, R225 ;  /* 0x000000ffff3c7224 */ /* 0x000fe200078e00e1 */
        /* <DEDUP_REMOVED lines=9> */
[----:B------:R-:W-:Y:S02]  /*1f6b0*/  FSEL R44, R73, -INF , !P3 ;  /* 0xff800000492c7808 */ /* 0x000fe40005800000 */
[----:B------:R-:W-:Y:S02]  /*1f6c0*/  ISETP.GT.AND P3, PT, R188, R18, PT ;  /* 0x00000012bc00720c */ /* 0x000fe40003f64270 */
        /* <DEDUP_REMOVED lines=33> */
[----:B------:R-:W-:Y:S01]  /*1f8e0*/  FSEL R99, R99, -INF , !P0 ;  /* 0xff80000063637808 */ /* 0x000fe20004000000 */
[----:B------:R-:W2:Y:S01]  /*1f8f0*/  LDL.64 R78, [R1+0x160] ;  /* 0x00016000014e7983 */ /* 0x000ea20000100a00 */
        /* <DEDUP_REMOVED lines=19> */
[----:B------:R-:W-:Y:S01]  /*1fa30*/  ISETP.GT.AND P4, PT, R219, R15, PT ;  /* 0x0000000fdb00720c */ /* 0x000fe20003f84270 */
[----:B------:R-:W3:Y:S01]  /*1fa40*/  LDL.64 R92, [R1+0x150] ;  /* 0x00015000015c7983 */ /* 0x000ee20000100a00 */
        /* <DEDUP_REMOVED lines=39> */
[-C--:B------:R-:W-:Y:S02]  /*1fcc0*/  ISETP.GT.AND P4, PT, R219, R5.reuse, PT ;  /* 0x00000005db00720c */ /* 0x080fe40003f84270 */
[----:B------:R-:W-:Y:S02]  /*1fcd0*/  FSEL R121, R121, -INF , !P3 ;  /* 0xff80000079797808 */ /* 0x000fe40005800000 */
[----:B------:R-:W-:Y:S02]  /*1fce0*/  ISETP.GT.AND P3, PT, R188, R0, PT ;  /* 0x00000000bc00720c */ /* 0x000fe40003f64270 */
[----:B------:R-:W-:Y:S02]  /*1fcf0*/  FSEL R9, R126, -INF , !P1 ;  /* 0xff8000007e097808 */ /* 0x000fe40004800000 */
[----:B------:R-:W-:Y:S02]  /*1fd00*/  FSEL R131, R131, -INF , !P0 ;  /* 0xff80000083837808 */ /* 0x000fe40004000000 */
[----:B------:R-:W-:Y:S02]  /*1fd10*/  ISETP.GT.AND P1, PT, R189, R2, PT ;  /* 0x00000002bd00720c */ /* 0x000fe40003f24270 */
[----:B------:R-:W-:Y:S02]  /*1fd20*/  ISETP.GE.AND P0, PT, R3, R220, PT ;  /* 0x000000dc0300720c */ /* 0x000fe40003f06270 */
[----:B------:R-:W-:Y:S02]  /*1fd30*/  FSEL R116, R116, -INF , !P4 ;  /* 0xff80000074747808 */ /* 0x000fe40006000000 */
[----:B------:R-:W-:Y:S02]  /*1fd40*/  ISETP.GT.AND P4, PT, R188, R5, PT ;  /* 0x00000005bc00720c */ /* 0x000fe40003f84270 */
[----:B------:R-:W-:Y:S02]  /*1fd50*/  FSEL R10, R125, -INF , !P3 ;  /* 0xff8000007d0a7808 */ /* 0x000fe40005800000 */
[----:B------:R-:W-:Y:S02]  /*1fd60*/  ISETP.GT.AND P3, PT, R219, R0, PT ;  /* 0x00000000db00720c */ /* 0x000fe40003f64270 */
[----:B------:R-:W-:Y:S02]  /*1fd70*/  FSEL R130, R130, -INF , !P1 ;  /* 0xff80000082827808 */ /* 0x000fe40004800000 */
[----:B------:R-:W-:Y:S02]  /*1fd80*/  FSEL R247, R247, -INF , !P0 ;  /* 0xff800000f7f77808 */ /* 0x000fe40004000000 */
[C---:B------:R-:W-:Y:S02]  /*1fd90*/  ISETP.GE.AND P1, PT, R190.reuse, R220, PT ;  /* 0x000000dcbe00720c */ /* 0x040fe40003f26270 */
[----:B------:R-:W-:Y:S02]  /*1fda0*/  ISETP.GE.AND P0, PT, R190, R186, PT ;  /* 0x000000babe00720c */ /* 0x000fe40003f06270 */
[----:B------:R-:W-:Y:S02]  /*1fdb0*/  FSEL R120, R120, -INF , !P4 ;  /* 0xff80000078787808 */ /* 0x000fe40006000000 */
[----:B------:R-:W-:Y:S02]  /*1fdc0*/  ISETP.GT.AND P4, PT, R188, R2, PT ;  /* 0x00000002bc00720c */ /* 0x000fe40003f84270 */
[----:B------:R-:W-:Y:S02]  /*1fdd0*/  FSEL R129, R129, -INF , !P3 ;  /* 0xff80000081817808 */ /* 0x000fe40005800000 */
[----:B------:R-:W-:Y:S02]  /*1fde0*/  ISETP.GE.AND P3, PT, R3, R186, PT ;  /* 0x000000ba0300720c */ /* 0x000fe40003f66270 */
[----:B------:R-:W-:Y:S02]  /*1fdf0*/  FSEL R248, R248, -INF , !P1 ;  /* 0xff800000f8f87808 */ /* 0x000fe40004800000 */
[----:B------:R-:W-:Y:S02]  /*1fe00*/  FSEL R88, R55, -INF , !P0 ;  /* 0xff80000037587808 */ /* 0x000fe40004000000 */
[-C--:B------:R-:W-:Y:S02]  /*1fe10*/  ISETP.GE.AND P1, PT, R3, R185.reuse, PT ;  /* 0x000000b90300720c */ /* 0x080fe40003f26270 */
[-C--:B------:R-:W-:Y:S02]  /*1fe20*/  ISETP.GE.AND P0, PT, R190, R185.reuse, PT ;  /* 0x000000b9be00720c */ /* 0x080fe40003f06270 */
[----:B------:R-:W-:Y:S02]  /*1fe30*/  FSEL R124, R124, -INF , !P4 ;  /* 0xff8000007c7c7808 */ /* 0x000fe40006000000 */
[----:B------:R-:W-:Y:S02]  /*1fe40*/  ISETP.GT.AND P4, PT, R219, R2, PT ;  /* 0x00000002db00720c */ /* 0x000fe40003f84270 */
[----:B------:R-:W-:Y:S01]  /*1fe50*/  FSEL R89, R57, -INF , !P3 ;  /* 0xff80000039597808 */ /* 0x000fe20005800000 */
[----:B------:R-:W-:Y:S01]  /*1fe60*/  IMAD.MOV.U32 R57, RZ, RZ, R54 ;  /* 0x000000ffff397224 */ /* 0x000fe200078e0036 */
        /* <DEDUP_REMOVED lines=8> */
[----:B------:R-:W-:Y:S02]  /*1fef0*/  ISETP.GE.AND P3, PT, R178, R184, PT ;  /* 0x000000b8b200720c */ /* 0x000fe40003f66270 */
[----:B------:R-:W-:Y:S02]  /*1ff00*/  FSEL R74, R203, -INF , !P1 ;  /* 0xff800000cb4a7808 */ /* 0x000fe40004800000 */
[----:B------:R-:W-:Y:S02]  /*1ff10*/  FSEL R73, R202, -INF , !P0 ;  /* 0xff800000ca497808 */ /* 0x000fe40004000000 */
[C---:B------:R-:W-:Y:S02]  /*1ff20*/  ISETP.GE.AND P1, PT, R178.reuse, R220, PT ;  /* 0x000000dcb200720c */ /* 0x040fe40003f26270 */
[----:B------:R-:W-:Y:S02]  /*1ff30*/  ISETP.GE.AND P0, PT, R178, R186, PT ;  /* 0x000000bab200720c */ /* 0x000fe40003f06270 */
[----:B------:R-:W-:Y:S02]  /*1ff40*/  FSEL R3, R209, -INF , !P4 ;  /* 0xff800000d1037808 */ /* 0x000fe40006000000 */
[C---:B------:R-:W-:Y:S02]  /*1ff50*/  ISETP.GE.AND P4, PT, R179.reuse, R184, PT ;  /* 0x000000b8b300720c */ /* 0x040fe40003f86270 */
[----:B------:R-:W-:Y:S02]  /*1ff60*/  FSEL R75, R204, -INF , !P3 ;  /* 0xff800000cc4b7808 */ /* 0x000fe40005800000 */
[----:B------:R-:W-:Y:S02]  /*1ff70*/  ISETP.GE.AND P3, PT, R179, R186, PT ;  /* 0x000000bab300720c */ /* 0x000fe40003f66270 */
[----:B------:R-:W-:Y:S02]  /*1ff80*/  FSEL R252, R252, -INF , !P1 ;  /* 0xff800000fcfc7808 */ /* 0x000fe40004800000 */
[----:B------:R-:W-:Y:S02]  /*1ff90*/  FSEL R172, R59, -INF , !P0 ;  /* 0xff8000003bac7808 */ /* 0x000fe40004000000 */
[C---:B------:R-:W-:Y:S02]  /*1ffa0*/  ISETP.GE.AND P1, PT, R176.reuse, R220, PT ;  /* 0x000000dcb000720c */ /* 0x040fe40003f26270 */
[----:B------:R-:W-:Y:S02]  /*1ffb0*/  ISETP.GE.AND P0, PT, R176, R186, PT ;  /* 0x000000bab000720c */ /* 0x000fe40003f06270 */
[----:B------:R-:W-:Y:S02]  /*1ffc0*/  FSEL R76, R205, -INF , !P4 ;  /* 0xff800000cd4c7808 */ /* 0x000fe40006000000 */
[----:B------:R-:W-:Y:S02]  /*1ffd0*/  ISETP.GE.AND P4, PT, R179, R220, PT ;  /* 0x000000dcb300720c */ /* 0x000fe40003f86270 */
[----:B------:R-:W-:Y:S02]  /*1ffe0*/  FSEL R127, R60, -INF , !P3 ;  /* 0xff8000003c7f7808 */ /* 0x000fe40005800000 */
[----:B------:R-:W-:Y:S02]  /*1fff0*/  ISETP.GE.AND P3, PT, R177, R186, PT ;  /* 0x000000bab100720c */ /* 0x000fe40003f66270 */
[----:B------:R-:W-:Y:S02]  /*20000*/  FSEL R57, R57, -INF , !P1 ;  /* 0xff80000039397808 */ /* 0x000fe40004800000 */
[----:B------:R-:W-:Y:S02]  /*20010*/  FSEL R125, R250, -INF , !P0 ;  /* 0xff800000fa7d7808 */ /* 0x000fe40004000000 */
[-C--:B------:R-:W-:Y:S02]  /*20020*/  ISETP.GE.AND P1, PT, R177, R185.reuse, PT ;  /* 0x000000b9b100720c */ /* 0x080fe40003f26270 */
[CC--:B------:R-:W-:Y:S02]  /*20030*/  ISETP.GE.AND P0, PT, R176.reuse, R185.reuse, PT ;  /* 0x000000b9b000720c */ /* 0x0c0fe40003f06270 */
[----:B------:R-:W-:Y:S02]  /*20040*/  FSEL R249, R249, -INF , !P4 ;  /* 0xff800000f9f97808 */ /* 0x000fe40006000000 */
[----:B------:R-:W-:Y:S02]  /*20050*/  ISETP.GE.AND P4, PT, R177, R220, PT ;  /* 0x000000dcb100720c */ /* 0x000fe40003f86270 */
[----:B------:R-:W-:Y:S02]  /*20060*/  FSEL R77, R251, -INF , !P3 ;  /* 0xff800000fb4d7808 */ /* 0x000fe40005800000 */
[-C--:B------:R-:W-:Y:S02]  /*20070*/  ISETP.GE.AND P3, PT, R176, R184.reuse, PT ;  /* 0x000000b8b000720c */ /* 0x080fe40003f66270 */
[----:B------:R-:W-:Y:S01]  /*20080*/  FSEL R67, R199, -INF , !P1 ;  /* 0xff800000c7437808 */ /* 0x000fe20004800000 */
[----:B------:R-:W4:Y:S01]  /*20090*/  LDL R176, [R1+0xac] ;  /* 0x0000ac0001b07983 */ /* 0x000f220000100800 */
[----:B------:R-:W-:Y:S02]  /*200a0*/  FSEL R72, R198, -INF , !P0 ;  /* 0xff800000c6487808 */ /* 0x000fe40004000000 */
[-C--:B------:R-:W-:Y:S02]  /*200b0*/  ISETP.GE.AND P1, PT, R169, R185.reuse, PT ;  /* 0x000000b9a900720c */ /* 0x080fe40003f26270 */
[-C--:B------:R-:W-:Y:S02]  /*200c0*/  ISETP.GE.AND P0, PT, R168, R185.reuse, PT ;  /* 0x000000b9a800720c */ /* 0x080fe40003f06270 */
[----:B------:R-:W-:Y:S02]  /*200d0*/  FSEL R123, R58, -INF , !P4 ;  /* 0xff8000003a7b7808 */ /* 0x000fe40006000000 */
[-C--:B------:R-:W-:Y:S01]  /*200e0*/  ISETP.GE.AND P4, PT, R177, R184.reuse, PT ;  /* 0x000000b8b100720c */ /* 0x080fe20003f86270 */
[----:B------:R-:W-:Y:S01]  /*200f0*/  IMAD.MOV.U32 R177, RZ, RZ, R57 ;  /* 0x000000ffffb17224 */ /* 0x000fe200078e0039 */
[----:B------:R-:W-:Y:S02]  /*20100*/  FSEL R65, R200, -INF , !P3 ;  /* 0xff800000c8417808 */ /* 0x000fe40005800000 */
[----:B------:R-:W-:Y:S02]  /*20110*/  ISETP.GE.AND P3, PT, R168, R184, PT ;  /* 0x000000b8a800720c */ /* 0x000fe40003f66270 */
[----:B------:R-:W-:Y:S02]  /*20120*/  FSEL R71, R195, -INF , !P1 ;  /* 0xff800000c3477808 */ /* 0x000fe40004800000 */
[----:B------:R-:W-:Y:S02]  /*20130*/  FSEL R70, R194, -INF , !P0 ;  /* 0xff800000c2467808 */ /* 0x000fe40004000000 */
[C---:B------:R-:W-:Y:S01]  /*20140*/  ISETP.GE.AND P1, PT, R168.reuse, R220, PT ;  /* 0x000000dca800720c */ /* 0x040fe20003f26270 */
[----:B------:R-:W5:Y:S01]  /*20150*/  LDL R194, [R1+0xb8] ;  /* 0x0000b80001c27983 */ /* 0x000f620000100800 */
        /* <DEDUP_REMOVED lines=11> */
[----:B------:R-:W-:Y:S01]  /*20210*/  FSEL R126, R244, -INF , !P3 ;  /* 0xff800000f47e7808 */ /* 0x000fe20005800000 */
[----:B------:R-:W4:Y:S01]  /*20220*/  LDL.64 R168, [R1+0xd0] ;  /* 0x0000d00001a87983 */ /* 0x000f220000100a00 */
[----:B------:R-:W-:Y:S02]  /*20230*/  FSEL R244, R241, -INF , !P1 ;  /* 0xff800000f1f47808 */ /* 0x000fe40004800000 */
[----:B------:R-:W-:Y:S02]  /*20240*/  FSEL R250, R239, -INF , !P0 ;  /* 0xff800000effa7808 */ /* 0x000fe40004000000 */
[-C--:B------:R-:W-:Y:S02]  /*20250*/  ISETP.GE.AND P1, PT, R29, R185.reuse, PT ;  /* 0x000000b91d00720c */ /* 0x080fe40003f26270 */
[-C--:B------:R-:W-:Y:S02]  /*20260*/  ISETP.GE.AND P0, PT, R28, R185.reuse, PT ;  /* 0x000000b91c00720c */ /* 0x080fe40003f06270 */
[----:B------:R-:W-:Y:S02]  /*20270*/  FSEL R64, R171, -INF , !P1 ;  /* 0xff800000ab407808 */ /* 0x000fe40004800000 */
[----:B------:R-:W-:Y:S02]  /*20280*/  FSEL R63, R170, -INF , !P0 ;  /* 0xff800000aa3f7808 */ /* 0x000fe40004000000 */
[----:B------:R-:W-:Y:S01]  /*20290*/  ISETP.GE.AND P3, PT, R29, R186, PT ;  /* 0x000000ba1d00720c */ /* 0x000fe20003f66270 */
[----:B------:R-:W4:Y:S01]  /*202a0*/  LDL.64 R170, [R1+0x328] ;  /* 0x0003280001aa7983 */ /* 0x000f220000100a00 */
[----:B------:R-:W-:Y:S02]  /*202b0*/  FSEL R179, R245, -INF , !P4 ;  /* 0xff800000f5b37808 */ /* 0x000fe40006000000 */
[----:B------:R-:W-:Y:S02]  /*202c0*/  FSEL R251, R240, -INF , !P3 ;  /* 0xff800000f0fb7808 */ /* 0x000fe40005800000 */
[C---:B------:R-:W-:Y:S02]  /*202d0*/  ISETP.GE.AND P4, PT, R29.reuse, R220, PT ;  /* 0x000000dc1d00720c */ /* 0x040fe40003f86270 */
[-C--:B------:R-:W-:Y:S02]  /*202e0*/  ISETP.GE.AND P3, PT, R28, R184.reuse, PT ;  /* 0x000000b81c00720c */ /* 0x080fe40003f66270 */
[----:B------:R-:W-:Y:S02]  /*202f0*/  FSEL R245, R242, -INF , !P4 ;  /* 0xff800000f2f57808 */ /* 0x000fe40006000000 */
[----:B------:R-:W-:Y:S02]  /*20300*/  FSEL R59, R192, -INF , !P3 ;  /* 0xff800000c03b7808 */ /* 0x000fe40005800000 */
[-C--:B------:R-:W-:Y:S02]  /*20310*/  ISETP.GE.AND P4, PT, R29, R184.reuse, PT ;  /* 0x000000b81d00720c */ /* 0x080fe40003f86270 */
[CC--:B------:R-:W-:Y:S02]  /*20320*/  ISETP.GE.AND P3, PT, R26.reuse, R184.reuse, PT ;  /* 0x000000b81a00720c */ /* 0x0c0fe40003f66270 */
[-C--:B------:R-:W-:Y:S02]  /*20330*/  ISETP.GE.AND P1, PT, R27, R185.reuse, PT ;  /* 0x000000b91b00720c */ /* 0x080fe40003f26270 */
[----:B------:R-:W-:Y:S02]  /*20340*/  FSEL R60, R193, -INF , !P4 ;  /* 0xff800000c13c7808 */ /* 0x000fe40006000000 */
[-C--:B------:R-:W-:Y:S02]  /*20350*/  ISETP.GE.AND P0, PT, R26, R185.reuse, PT ;  /* 0x000000b91a00720c */ /* 0x080fe40003f06270 */
[----:B------:R-:W-:Y:S02]  /*20360*/  FSEL R57, R38, -INF , !P3 ;  /* 0xff80000026397808 */ /* 0x000fe40005800000 */
[----:B------:R-:W-:Y:S02]  /*20370*/  FSEL R62, R37, -INF , !P1 ;  /* 0xff800000253e7808 */ /* 0x000fe40004800000 */
[C---:B------:R-:W-:Y:S02]  /*20380*/  ISETP.GE.AND P4, PT, R27.reuse, R184, PT ;  /* 0x000000b81b00720c */ /* 0x040fe40003f86270 */
[----:B------:R-:W-:Y:S02]  /*20390*/  ISETP.GE.AND P3, PT, R27, R186, PT ;  /* 0x000000ba1b00720c */ /* 0x000fe40003f66270 */
[----:B------:R-:W-:Y:S02]  /*203a0*/  ISETP.GE.AND P1, PT, R26, R220, PT ;  /* 0x000000dc1a00720c */ /* 0x000fe40003f26270 */
[----:B------:R-:W-:Y:S02]  /*203b0*/  FSEL R61, R36, -INF , !P0 ;  /* 0xff800000243d7808 */ /* 0x000fe40004000000 */
[----:B------:R-:W-:Y:S02]  /*203c0*/  FSEL R58, R39, -INF , !P4 ;  /* 0xff800000273a7808 */ /* 0x000fe40006000000 */
[----:B------:R-:W-:Y:S02]  /*203d0*/  ISETP.GE.AND P0, PT, R26, R186, PT ;  /* 0x000000ba1a00720c */ /* 0x000fe40003f06270 */
[----:B------:R-:W-:Y:S02]  /*203e0*/  FSEL R236, R236, -INF , !P1 ;  /* 0xff800000ecec7808 */ /* 0x000fe40004800000 */
[----:B------:R-:W-:Y:S02]  /*203f0*/  FSEL R243, R235, -INF , !P3 ;  /* 0xff800000ebf37808 */ /* 0x000fe40005800000 */
[-C--:B------:R-:W-:Y:S02]  /*20400*/  ISETP.GE.AND P4, PT, R27, R220.reuse, PT ;  /* 0x000000dc1b00720c */ /* 0x080fe40003f86270 */
[----:B------:R-:W-:Y:S02]  /*20410*/  ISETP.GE.AND P1, PT, R24, R220, PT ;  /* 0x000000dc1800720c */ /* 0x000fe40003f26270 */
[-C--:B------:R-:W-:Y:S02]  /*20420*/  ISETP.GE.AND P3, PT, R25, R186.reuse, PT ;  /* 0x000000ba1900720c */ /* 0x080fe40003f66270 */
[----:B------:R-:W-:Y:S02]  /*20430*/  FSEL R242, R234, -INF , !P0 ;  /* 0xff800000eaf27808 */ /* 0x000fe40004000000 */
[----:B------:R-:W-:Y:S02]  /*20440*/  FSEL R237, R237, -INF , !P4 ;  /* 0xff800000eded7808 */ /* 0x000fe40006000000 */
[----:B------:R-:W-:Y:S02]  /*20450*/  ISETP.GE.AND P0, PT, R24, R186, PT ;  /* 0x000000ba1800720c */ /* 0x000fe40003f06270 */
[----:B------:R-:W-:Y:S02]  /*20460*/  FSEL R234, R232, -INF , !P1 ;  /* 0xff800000e8ea7808 */ /* 0x000fe40004800000 */
[----:B------:R-:W-:Y:S02]  /*20470*/  FSEL R240, R231, -INF , !P3 ;  /* 0xff800000e7f07808 */ /* 0x000fe40005800000 */
[C---:B------:R-:W-:Y:S02]  /*20480*/  ISETP.GE.AND P4, PT, R25.reuse, R220, PT ;  /* 0x000000dc1900720c */ /* 0x040fe40003f86270 */
[-C--:B------:R-:W-:Y:S02]  /*20490*/  ISETP.GE.AND P1, PT, R25, R185.reuse, PT ;  /* 0x000000b91900720c */ /* 0x080fe40003f26270 */
[-C--:B------:R-:W-:Y:S02]  /*204a0*/  ISETP.GE.AND P3, PT, R24, R184.reuse, PT ;  /* 0x000000b81800720c */ /* 0x080fe40003f66270 */
[----:B------:R-:W-:Y:S01]  /*204b0*/  FSEL R239, R230, -INF , !P0 ;  /* 0xff800000e6ef7808 */ /* 0x000fe20004000000 */
[----:B------:R-:W-:Y:S01]  /*204c0*/  IMAD.MOV.U32 R230, RZ, RZ, R88 ;  /* 0x000000ffffe67224 */ /* 0x000fe200078e0058 */
[----:B------:R-:W-:Y:S01]  /*204d0*/  FSEL R235, R233, -INF , !P4 ;  /* 0xff800000e9eb7808 */ /* 0x000fe20006000000 */
[----:B------:R-:W-:Y:S01]  /*204e0*/  IMAD.MOV.U32 R233, RZ, RZ, R89 ;  /* 0x000000ffffe97224 */ /* 0x000fe200078e0059 */
[-C--:B------:R-:W-:Y:S02]  /*204f0*/  ISETP.GE.AND P0, PT, R24, R185.reuse, PT ;  /* 0x000000b91800720c */ /* 0x080fe40003f06270 */
[----:B------:R-:W-:Y:S02]  /*20500*/  FSEL R48, R48, -INF , !P3 ;  /* 0xff80000030307808 */ /* 0x000fe40005800000 */
[----:B------:R-:W-:Y:S02]  /*20510*/  FSEL R53, R53, -INF , !P1 ;  /* 0xff80000035357808 */ /* 0x000fe40004800000 */
[-C--:B------:R-:W-:Y:S02]  /*20520*/  ISETP.GE.AND P4, PT, R25, R184.reuse, PT ;  /* 0x000000b81900720c */ /* 0x080fe40003f86270 */
[-C--:B------:R-:W-:Y:S02]  /*20530*/  ISETP.GE.AND P3, PT, R22, R184.reuse, PT ;  /* 0x000000b81600720c */ /* 0x080fe40003f66270 */
[-C--:B------:R-:W-:Y:S02]  /*20540*/  ISETP.GE.AND P1, PT, R23, R185.reuse, PT ;  /* 0x000000b91700720c */ /* 0x080fe40003f26270 */
[----:B------:R-:W-:Y:S02]  /*20550*/  FSEL R52, R52, -INF , !P0 ;  /* 0xff80000034347808 */ /* 0x000fe40004000000 */
        /* <DEDUP_REMOVED lines=35> */
[C---:B------:R-:W-:Y:S02]  /*20790*/  ISETP.GE.AND P4, PT, R19.reuse, R184, PT ;  /* 0x000000b81300720c */ /* 0x040fe40003f86270 */
[CC--:B------:R-:W-:Y:S02]  /*207a0*/  ISETP.GE.AND P0, PT, R18.reuse, R185.reuse, PT ;  /* 0x000000b91200720c */ /* 0x0c0fe40003f06270 */
[----:B------:R-:W-:Y:S02]  /*207b0*/  ISETP.GE.AND P3, PT, R19, R186, PT ;  /* 0x000000ba1300720c */ /* 0x000fe40003f66270 */
[-C--:B------:R-:W-:Y:S02]  /*207c0*/  ISETP.GE.AND P1, PT, R18, R220.reuse, PT ;  /* 0x000000dc1200720c */ /* 0x080fe40003f26270 */
[----:B------:R-:W-:Y:S02]  /*207d0*/  FSEL R43, R43, -INF , !P4 ;  /* 0xff8000002b2b7808 */ /* 0x000fe40006000000 */
[----:B------:R-:W-:Y:S02]  /*207e0*/  FSEL R34, R34, -INF , !P0 ;  /* 0xff80000022227808 */ /* 0x000fe40004000000 */
        /* <DEDUP_REMOVED lines=49> */
[----:B------:R-:W-:Y:S01]  /*20b00*/  FSEL R22, R105, -INF , !P3 ;  /* 0xff80000069167808 */ /* 0x000fe20005800000 */
[----:B------:R-:W-:Y:S01]  /*20b10*/  IMAD.MOV.U32 R105, RZ, RZ, R177 ;  /* 0x000000ffff697224 */ /* 0x000fe200078e00b1 */
[----:B------:R-:W-:Y:S01]  /*20b20*/  FSEL R19, R106, -INF , !P1 ;  /* 0xff8000006a137808 */ /* 0x000fe20004800000 */
[----:B------:R-:W-:Y:S01]  /*20b30*/  IMAD.MOV.U32 R106, RZ, RZ, R173 ;  /* 0x000000ffff6a7224 */ /* 0x000fe200078e00ad */
[-C--:B------:R-:W-:Y:S02]  /*20b40*/  ISETP.GE.AND P4, PT, R13, R184.reuse, PT ;  /* 0x000000b80d00720c */ /* 0x080fe40003f86270 */
[-C--:B------:R-:W-:Y:S02]  /*20b50*/  ISETP.GE.AND P0, PT, R12, R185.reuse, PT ;  /* 0x000000b90c00720c */ /* 0x080fe40003f06270 */
[-C--:B------:R-:W-:Y:S02]  /*20b60*/  ISETP.GE.AND P3, PT, R6, R184.reuse, PT ;  /* 0x000000b80600720c */ /* 0x080fe40003f66270 */
[-C--:B------:R-:W-:Y:S02]  /*20b70*/  ISETP.GE.AND P1, PT, R7, R185.reuse, PT ;  /* 0x000000b90700720c */ /* 0x080fe40003f26270 */
[----:B------:R-:W-:Y:S02]  /*20b80*/  @P2 LOP3.LUT R221, R221, 0x2, RZ, 0xfc, !PT ;  /* 0x00000002dddd2812 */ /* 0x000fe400078efcff */
[----:B------:R-:W-:Y:S02]  /*20b90*/  FSEL R23, R104, -INF , !P4 ;  /* 0xff80000068177808 */ /* 0x000fe40006000000 */
[----:B------:R-:W-:Y:S01]  /*20ba0*/  FSEL R18, R107, -INF , !P0 ;  /* 0xff8000006b127808 */ /* 0x000fe20004000000 */
[----:B------:R-:W-:Y:S01]  /*20bb0*/  IMAD.MOV.U32 R107, RZ, RZ, R126 ;  /* 0x000000ffff6b7224 */ /* 0x000fe200078e007e */
[----:B------:R-:W-:Y:S01]  /*20bc0*/  FSEL R20, R109, -INF , !P3 ;  /* 0xff8000006d147808 */ /* 0x000fe20005800000 */
[----:B------:R-:W-:Y:S01]  /*20bd0*/  IMAD.MOV.U32 R109, RZ, RZ, R77 ;  /* 0x000000ffff6d7224 */ /* 0x000fe200078e004d */
[----:B------:R-:W-:Y:S01]  /*20be0*/  FSEL R17, R110, -INF , !P1 ;  /* 0xff8000006e117808 */ /* 0x000fe20004800000 */
[----:B------:R-:W-:Y:S01]  /*20bf0*/  IMAD.MOV.U32 R110, RZ, RZ, R172 ;  /* 0x000000ffff6e7224 */ /* 0x000fe200078e00ac */
[----:B------:R-:W-:Y:S02]  /*20c00*/  ISETP.GE.AND P4, PT, R7, R184, PT ;  /* 0x000000b80700720c */ /* 0x000fe40003f86270 */
[CC--:B------:R-:W-:Y:S02]  /*20c10*/  ISETP.GE.AND P0, PT, R6.reuse, R185.reuse, PT ;  /* 0x000000b90600720c */ /* 0x0c0fe40003f06270 */
[----:B------:R-:W-:Y:S02]  /*20c20*/  LOP3.LUT P3, RZ, R221, 0x2, RZ, 0xc0, !PT ;  /* 0x00000002ddff7812 */ /* 0x000fe4000786c0ff */
[----:B------:R-:W-:Y:S02]  /*20c30*/  ISETP.GE.AND P1, PT, R6, R220, PT ;  /* 0x000000dc0600720c */ /* 0x000fe40003f26270 */
[----:B------:R-:W-:Y:S01]  /*20c40*/  FSEL R21, R108, -INF , !P4 ;  /* 0xff8000006c157808 */ /* 0x000fe20006000000 */
[----:B------:R-:W-:Y:S01]  /*20c50*/  IMAD.MOV.U32 R108, RZ, RZ, R125 ;  /* 0x000000ffff6c7224 */ /* 0x000fe200078e007d */
[----:B------:R-:W-:Y:S01]  /*20c60*/  FSEL R16, R111, -INF , !P0 ;  /* 0xff8000006f107808 */ /* 0x000fe20004000000 */
[----:B------:R-:W-:Y:S01]  /*20c70*/  IMAD.MOV.U32 R111, RZ, RZ, R127 ;  /* 0x000000ffff6f7224 */ /* 0x000fe200078e007f */
[----:B------:R-:W-:Y:S02]  /*20c80*/  FSEL R182, R112, -INF , !P3 ;  /* 0xff80000070b67808 */ /* 0x000fe40005800000 */
[----:B------:R-:W-:Y:S02]  /*20c90*/  FSEL R181, R113, -INF , !P1 ;  /* 0xff80000071b57808 */ /* 0x000fe40004800000 */
[-C--:B------:R-:W-:Y:S02]  /*20ca0*/  ISETP.GE.AND P4, PT, R7, R186.reuse, PT ;  /* 0x000000ba0700720c */ /* 0x080fe40003f86270 */
[----:B------:R-:W-:Y:S02]  /*20cb0*/  ISETP.GE.AND P2, PT, R6, R186, PT ;  /* 0x000000ba0600720c */ /* 0x000fe40003f46270 */
[CC--:B------:R-:W-:Y:S02]  /*20cc0*/  ISETP.GE.AND P0, PT, R5.reuse, R220.reuse, PT ;  /* 0x000000dc0500720c */ /* 0x0c0fe40003f06270 */
[----:B------:R-:W-:Y:S02]  /*20cd0*/  ISETP.GE.AND P3, PT, R4, R220, PT ;  /* 0x000000dc0400720c */ /* 0x000fe40003f66270 */
[----:B------:R-:W-:Y:S02]  /*20ce0*/  ISETP.GE.AND P1, PT, R5, R186, PT ;  /* 0x000000ba0500720c */ /* 0x000fe40003f26270 */
[----:B------:R-:W-:Y:S02]  /*20cf0*/  FSEL R193, R114, -INF , !P4 ;  /* 0xff80000072c17808 */ /* 0x000fe40006000000 */
[----:B------:R-:W-:Y:S02]  /*20d00*/  FSEL R192, R115, -INF , !P2 ;  /* 0xff80000073c07808 */ /* 0x000fe40005000000 */
[----:B------:R-:W-:Y:S02]  /*20d10*/  FSEL R180, R116, -INF , !P0 ;  /* 0xff80000074b47808 */ /* 0x000fe40004000000 */
[----:B------:R-:W-:Y:S02]  /*20d20*/  FSEL R178, R117, -INF , !P3 ;  /* 0xff80000075b27808 */ /* 0x000fe40005800000 */
[----:B------:R-:W-:Y:S02]  /*20d30*/  FSEL R190, R118, -INF , !P1 ;  /* 0xff80000076be7808 */ /* 0x000fe40004800000 */
[C---:B------:R-:W-:Y:S02]  /*20d40*/  ISETP.GE.AND P4, PT, R5.reuse, R184, PT ;  /* 0x000000b80500720c */ /* 0x040fe40003f86270 */
[-C--:B------:R-:W-:Y:S02]  /*20d50*/  ISETP.GE.AND P0, PT, R5, R185.reuse, PT ;  /* 0x000000b90500720c */ /* 0x080fe40003f06270 */
[C---:B------:R-:W-:Y:S02]  /*20d60*/  ISETP.GE.AND P2, PT, R4.reuse, R186, PT ;  /* 0x000000ba0400720c */ /* 0x040fe40003f46270 */
[CC--:B------:R-:W-:Y:S02]  /*20d70*/  ISETP.GE.AND P3, PT, R4.reuse, R184.reuse, PT ;  /* 0x000000b80400720c */ /* 0x0c0fe40003f66270 */
[-C--:B------:R-:W-:Y:S01]  /*20d80*/  ISETP.GE.AND P1, PT, R4, R185.reuse, PT ;  /* 0x000000b90400720c */ /* 0x080fe20003f26270 */
[----:B------:R-:W-:Y:S01]  /*20d90*/  IMAD.U32 R4, RZ, RZ, UR27 ;  /* 0x0000001bff047e24 */ /* 0x000fe2000f8e00ff */
[----:B------:R-:W-:Y:S02]  /*20da0*/  FSEL R183, R119, -INF , !P2 ;  /* 0xff80000077b77808 */ /* 0x000fe40005000000 */
[----:B------:R-:W-:Y:S02]  /*20db0*/  FSEL R15, R120, -INF , !P4 ;  /* 0xff800000780f7808 */ /* 0x000fe40006000000 */
[----:B------:R-:W-:Y:S02]  /*20dc0*/  FSEL R12, R122, -INF , !P0 ;  /* 0xff8000007a0c7808 */ /* 0x000fe40004000000 */
[----:B------:R-:W-:Y:S02]  /*20dd0*/  FSEL R11, R11, -INF , !P1 ;  /* 0xff8000000b0b7808 */ /* 0x000fe40004800000 */
[C---:B------:R-:W-:Y:S02]  /*20de0*/  ISETP.GE.AND P4, PT, R2.reuse, R184, PT ;  /* 0x000000b80200720c */ /* 0x040fe40003f86270 */
[CC--:B------:R-:W-:Y:S02]  /*20df0*/  ISETP.GE.AND P0, PT, R2.reuse, R185.reuse, PT ;  /* 0x000000b90200720c */ /* 0x0c0fe40003f06270 */
[C---:B------:R-:W-:Y:S02]  /*20e00*/  ISETP.GE.AND P2, PT, R2.reuse, R220, PT ;  /* 0x000000dc0200720c */ /* 0x040fe40003f46270 */
[----:B------:R-:W-:Y:S02]  /*20e10*/  ISETP.GE.AND P1, PT, R2, R186, PT ;  /* 0x000000ba0200720c */ /* 0x000fe40003f26270 */
[----:B--2---:R-:W-:Y:S02]  /*20e20*/  LOP3.LUT R2, R79, UR22, R4, 0x96, !PT ;  /* 0x000000164f027c12 */ /* 0x004fe4000f8e9604 */
[----:B------:R-:W-:Y:S02]  /*20e30*/  FSEL R14, R121, -INF , !P3 ;  /* 0xff800000790e7808 */ /* 0x000fe40005800000 */
[----:B------:R-:W-:Y:S01]  /*20e40*/  ISETP.GE.AND P3, PT, R0, R184, PT ;  /* 0x000000b80000720c */ /* 0x000fe20003f66270 */
[----:B------:R-:W-:Y:S01]  /*20e50*/  IMAD.WIDE.U32 R24, R2, -0x326172a9, RZ ;  /* 0xcd9e8d5702187825 */ /* 0x000fe200078e00ff */
[----:B------:R-:W-:Y:S02]  /*20e60*/  FSEL R13, R124, -INF , !P4 ;  /* 0xff8000007c0d7808 */ /* 0x000fe40006000000 */
[----:B------:R-:W-:Y:S01]  /*20e70*/  FSEL R10, R10, -INF , !P3 ;  /* 0xff8000000a0a7808 */ /* 0x000fe20005800000 */
[----:B------:R-:W-:Y:S01]  /*20e80*/  IMAD.U32 R2, RZ, RZ, UR7 ;  /* 0x00000007ff027e24 */ /* 0x000fe2000f8e00ff */
[----:B------:R-:W-:Y:S01]  /*20e90*/  FSEL R9, R9, -INF , !P0 ;  /* 0xff80000009097808 */ /* 0x000fe20004000000 */
[----:B------:R-:W-:Y:S01]  /*20ea0*/  UIADD3 UR7, UPT, UPT, UR26, 0x1715609d, URZ ;  /* 0x1715609d1a077890 */ /* 0x000fe2000fffe0ff */
[C---:B------:R-:W-:Y:S02]  /*20eb0*/  ISETP.GE.AND P3, PT, R0.reuse, R185, PT ;  /* 0x000000b90000720c */ /* 0x040fe40003f66270 */
[C---:B------:R-:W-:Y:S02]  /*20ec0*/  ISETP.GE.AND P4, PT, R0.reuse, R220, PT ;  /* 0x000000dc0000720c */ /* 0x040fe40003f86270 */
[----:B------:R-:W-:Y:S02]  /*20ed0*/  ISETP.GE.AND P0, PT, R0, R186, PT ;  /* 0x000000ba0000720c */ /* 0x000fe40003f06270 */
[----:B---3--:R-:W-:Y:S01]  /*20ee0*/  LOP3.LUT R0, R78, UR8, R93, 0x96, !PT ;  /* 0x000000084e007c12 */ /* 0x008fe2000f8e965d */
[----:B------:R-:W-:Y:S01]  /*20ef0*/  UIADD3 UR8, UPT, UPT, UR26, -0x255992d5, URZ ;  /* 0xdaa66d2b1a087890 */ /* 0x000fe2000fffe0ff */
[----:B-----5:R-:W-:Y:S02]  /*20f00*/  LOP3.LUT R6, R25, R194, RZ, 0x3c, !PT ;  /* 0x000000c219067212 */ /* 0x020fe400078e3cff */
[----:B----4-:R-:W-:Y:S01]  /*20f10*/  LOP3.LUT R241, R169, UR6, RZ, 0x3c, !PT ;  /* 0x00000006a9f17c12 */ /* 0x010fe2000f8e3cff */
[----:B------:R-:W-:Y:S01]  /*20f20*/  IMAD.WIDE.U32 R174, R0, -0x326172a9, RZ ;  /* 0xcd9e8d5700ae7825 */ /* 0x000fe200078e00ff */
[----:B------:R-:W-:Y:S02]  /*20f30*/  LOP3.LUT R2, R79, UR27, R2, 0x96, !PT ;  /* 0x0000001b4f027c12 */ /* 0x000fe4000f8e9602 */
[----:B------:R-:W-:Y:S01]  /*20f40*/  LOP3.LUT R4, R24, R241, RZ, 0x3c, !PT ;  /* 0x000000f118047212 */ /* 0x000fe200078e3cff */
[----:B------:R-:W-:Y:S01]  /*20f50*/  IMAD.WIDE.U32 R6, R6, -0x2daee0ad, RZ ;  /* 0xd2511f5306067825 */ /* 0x000fe200078e00ff */
[----:B------:R-:W-:Y:S02]  /*20f60*/  LOP3.LUT R0, R25, R176, RZ, 0x3c, !PT ;  /* 0x000000b019007212 */ /* 0x000fe400078e3cff */
[----:B------:R-:W-:Y:S01]  /*20f70*/  LOP3.LUT R227, R175, UR6, RZ, 0x3c, !PT ;  /* 0x00000006afe37c12 */ /* 0x000fe2000f8e3cff */
[----:B------:R-:W-:Y:S01]  /*20f80*/  IMAD.WIDE.U32 R38, R2, -0x326172a9, RZ ;  /* 0xcd9e8d5702267825 */ /* 0x000fe200078e00ff */
[----:B------:R-:W-:Y:S01]  /*20f90*/  LOP3.LUT R7, R170, UR16, R7, 0x96, !PT ;  /* 0x00000010aa077c12 */ /* 0x000fe2000f8e9607 */
[----:B------:R-:W-:Y:S01]  /*20fa0*/  UIADD3 UR6, UPT, UPT, UR26, 0x78dde6e4, URZ ;  /* 0x78dde6e41a067890 */ /* 0x000fe2000fffe0ff */
[----:B------:R-:W-:Y:S01]  /*20fb0*/  LOP3.LUT R24, R24, R227, RZ, 0x3c, !PT ;  /* 0x000000e318187212 */ /* 0x000fe200078e3cff */
[----:B------:R-:W-:Y:S01]  /*20fc0*/  IMAD.WIDE.U32 R4, R4, -0x2daee0ad, RZ ;  /* 0xd2511f5304047825 */ /* 0x000fe200078e00ff */
[C---:B------:R-:W-:Y:S02]  /*20fd0*/  LOP3.LUT R2, R39.reuse, R194, RZ, 0x3c, !PT ;  /* 0x000000c227027212 */ /* 0x040fe400078e3cff */
[----:B------:R-:W-:Y:S01]  /*20fe0*/  LOP3.LUT R36, R39, R176, RZ, 0x3c, !PT ;  /* 0x000000b027247212 */ /* 0x000fe200078e3cff */
[----:B------:R-:W-:Y:S01]  /*20ff0*/  IMAD.WIDE.U32 R78, R0, -0x2daee0ad, RZ ;  /* 0xd2511f53004e7825 */ /* 0x000fe200078e00ff */
[----:B------:R-:W-:Y:S02]  /*21000*/  LOP3.LUT R0, R38, R241, RZ, 0x3c, !PT ;  /* 0x000000f126007212 */ /* 0x000fe400078e3cff */
[----:B------:R-:W-:Y:S01]  /*21010*/  LOP3.LUT R6, R6, UR15, R5, 0x96, !PT ;  /* 0x0000000f06067c12 */ /* 0x000fe2000f8e9605 */
[----:B------:R-:W-:Y:S01]  /*21020*/  IMAD.WIDE.U32 R84, R7, -0x326172a9, RZ ;  /* 0xcd9e8d5707547825 */ /* 0x000fe200078e00ff */
[----:B------:R-:W-:Y:S02]  /*21030*/  LOP3.LUT R25, R38, R227, RZ, 0x3c, !PT ;  /* 0x000000e326197212 */ /* 0x000fe400078e3cff */
[----:B------:R-:W-:Y:S01]  /*21040*/  FSEL R8, R8, -INF , !P3 ;  /* 0xff80000008087808 */ /* 0x000fe20005800000 */
[----:B------:R-:W-:Y:S01]  /*21050*/  IMAD.WIDE.U32 R80, R24, -0x2daee0ad, RZ ;  /* 0xd2511f5318507825 */ /* 0x000fe200078e00ff */
[----:B------:R-:W-:Y:S02]  /*21060*/  LOP3.LUT R24, R92, UR16, R79, 0x96, !PT ;  /* 0x000000105c187c12 */ /* 0x000fe4000f8e964f */
[----:B------:R-:W-:Y:S01]  /*21070*/  FSEL R169, R128, -INF , !P2 ;  /* 0xff80000080a97808 */ /* 0x000fe20005000000 */
[----:B------:R-:W-:Y:S01]  /*21080*/  IMAD.WIDE.U32 R38, R2, -0x2daee0ad, RZ ;  /* 0xd2511f5302267825 */ /* 0x000fe200078e00ff */
[----:B------:R-:W-:Y:S02]  /*21090*/  LOP3.LUT R2, R78, UR15, R81, 0x96, !PT ;  /* 0x0000000f4e027c12 */ /* 0x000fe4000f8e9651 */
[----:B------:R-:W-:Y:S01]  /*210a0*/  LOP3.LUT P2, RZ, R221, 0x200, RZ, 0xc0, !PT ;  /* 0x00000200ddff7812 */ /* 0x000fe2000784c0ff */
        /* <DEDUP_REMOVED lines=17> */
[----:B------:R-:W-:Y:S01]  /*211c0*/  IMAD.MOV.U32 R176, RZ, RZ, R123 ;  /* 0x000000ffffb07224 */ /* 0x000fe200078e007b */
[----:B------:R-:W-:Y:S01]  /*211d0*/  LOP3.LUT R4, R174, UR8, R89, 0x96, !PT ;  /* 0x00000008ae047c12 */ /* 0x000fe2000f8e9659 */
[----:B------:R-:W-:Y:S04]  /*211e0*/  IMAD.WIDE.U32 R84, R6, -0x326172a9, RZ ;  /* 0xcd9e8d5706547825 */ /* 0x000fe800078e00ff */
[----:B------:R-:W-:Y:S01]  /*211f0*/  IMAD.WIDE.U32 R92, R5, -0x326172a9, RZ ;  /* 0xcd9e8d57055c7825 */ /* 0x000fe200078e00ff */
[----:B------:R-:W-:Y:S02]  /*21200*/  LOP3.LUT R2, R168, UR8, R85, 0x96, !PT ;  /* 0x00000008a8027c12 */ /* 0x000fe4000f8e9655 */
[----:B------:R-:W-:Y:S01]  /*21210*/  FSEL R168, R129, -INF , !P4 ;  /* 0xff80000081a87808 */ /* 0x000fe20006000000 */
[----:B------:R-:W-:Y:S01]  /*21220*/  IMAD.WIDE.U32 R122, R7, -0x2daee0ad, RZ ;  /* 0xd2511f53077a7825 */ /* 0x000fe200078e00ff */
[----:B------:R-:W-:Y:S03]  /*21230*/  LOP3.LUT R0, R84, UR6, R93, 0x96, !PT ;  /* 0x0000000654007c12 */ /* 0x000fe6000f8e965d */
[----:B------:R-:W-:Y:S01]  /*21240*/  IMAD.WIDE.U32 R6, R24, -0x2daee0ad, RZ ;  /* 0xd2511f5318067825 */ /* 0x000fe200078e00ff */
[----:B------:R-:W-:Y:S02]  /*21250*/  LOP3.LUT R36, R86, UR13, R123, 0x96, !PT ;  /* 0x0000000d56247c12 */ /* 0x000fe4000f8e967b */
[----:B------:R-:W-:Y:S01]  /*21260*/  FSEL R24, R131, -INF , !P0 ;  /* 0xff80000083187808 */ /* 0x000fe20004000000 */
[----:B------:R-:W-:Y:S01]  /*21270*/  IMAD.WIDE.U32 R90, R37, -0x326172a9, RZ ;  /* 0xcd9e8d57255a7825 */ /* 0x000fe200078e00ff */
[----:B------:R-:W-:Y:S03]  /*21280*/  LOP3.LUT R5, R80, UR14, R7, 0x96, !PT ;  /* 0x0000000e50057c12 */ /* 0x000fe6000f8e9607 */
[----:B------:R-:W-:Y:S01]  /*21290*/  IMAD.WIDE.U32 R98, R38, -0x2daee0ad, RZ ;  /* 0xd2511f5326627825 */ /* 0x000fe200078e00ff */
[----:B------:R-:W-:Y:S03]  /*212a0*/  LOP3.LUT R83, R88, UR6, R91, 0x96, !PT ;  /* 0x0000000658537c12 */ /* 0x000fe6000f8e965b */
[----:B------:R-:W-:Y:S01]  /*212b0*/  IMAD.WIDE.U32 R88, R4, -0x2daee0ad, RZ ;  /* 0xd2511f5304587825 */ /* 0x000fe200078e00ff */
[----:B------:R-:W-:Y:S02]  /*212c0*/  FMNMX3.FTZ R4, R134, R247, R248, !PT ;  /* 0x000000f786047276 */ /* 0x000fe400078100f8 */
[----:B------:R-:W-:Y:S01]  /*212d0*/  LOP3.LUT R104, R6, UR13, R99, 0x96, !PT ;  /* 0x0000000d06687c12 */ /* 0x000fe2000f8e9663 */
        /* <DEDUP_REMOVED lines=9> */
[----:B------:R-:W-:Y:S01]  /*21370*/  IMAD.MOV.U32 R171, RZ, RZ, R176 ;  /* 0x000000ffffab7224 */ /* 0x000fe200078e00b0 */
        /* <DEDUP_REMOVED lines=54> */
[----:B------:R-:W-:Y:S02]  /*216e0*/  LOP3.LUT R103, R78, UR14, R89, 0x96, !PT ;  /* 0x0000000e4e677c12 */ /* 0x000fe4000f8e9659 */
[----:B------:R-:W-:Y:S02]  /*216f0*/  FMNMX3.FTZ R82, R5, R180, R178, !PT ;  /* 0x000000b405527276 */ /* 0x000fe400078100b2 */
[----:B------:R-:W-:Y:S02]  /*21700*/  FMNMX3.FTZ R79, R4, R190, R183, !PT ;  /* 0x000000be044f7276 */ /* 0x000fe400078100b7 */
[----:B------:R-:W-:Y:S02]  /*21710*/  FSEL R25, R130, -INF , !P1 ;  /* 0xff80000082197808 */ /* 0x000fe40004800000 */
[----:B------:R-:W-:Y:S02]  /*21720*/  FMNMX3.FTZ R77, R2, R13, R10, !PT ;  /* 0x0000000d024d7276 */ /* 0x000fe4000781000a */
[----:B------:R-:W-:Y:S01]  /*21730*/  FMNMX3.FTZ R78, R0, R9, R8, !PT ;  /* 0x00000009004e7276 */ /* 0x000fe20007810008 */
[----:B------:R-:W-:Y:S06]  /*21740*/  BRA.U.ANY UP0, `(.L_x_1124) ;  /* 0xffffffc500a47547 */ /* 0x000fec000b93ffff */
.L_x_1123:
[----:B------:R-:W-:Y:S01]  /*21750*/  LOP3.LUT R221, R221, 0xfffffdff, RZ, 0xc0, !PT ;  /* 0xfffffdffdddd7812 */ /* 0x000fe200078ec0ff */
[----:B------:R-:W3:Y:S01]  /*21760*/  LDL.LU R114, [R1+0x20] ;  /* 0x0000200001727983 */ /* 0x000ee20000300800 */
[----:B------:R-:W-:Y:S01]  /*21770*/  PRMT R4, R36, 0x7771, RZ ;  /* 0x0000777124047816 */ /* 0x000fe200000000ff */
[----:B------:R-:W-:Y:S01]  /*21780*/  IMAD.WIDE.U32 R130, R104, -0x326172a9, RZ ;  /* 0xcd9e8d5768827825 */ /* 0x000fe200078e00ff */
[----:B------:R-:W-:Y:S01]  /*21790*/  @P5 LOP3.LUT R221, R221, 0x200, RZ, 0xfc, !PT ;  /* 0x00000200dddd5812 */ /* 0x000fe200078efcff */
[----:B------:R-:W4:Y:S01]  /*217a0*/  LDL.LU R113, [R1+0x24] ;  /* 0x0000240001717983 */ /* 0x000f220000300800 */
[----:B--2---:R-:W-:Y:S01]  /*217b0*/  LOP3.LUT R38, R96, UR7, R81, 0x96, !PT ;  /* 0x0000000760267c12 */ /* 0x004fe2000f8e9651 */
[----:B------:R-:W-:Y:S01]  /*217c0*/  IMAD.U32 R128, RZ, RZ, UR20 ;  /* 0x00000014ff807e24 */ /* 0x000fe2000f8e00ff */
[----:B------:R-:W-:Y:S01]  /*217d0*/  PRMT R112, R36, 0x7772, RZ ;  /* 0x0000777224707816 */ /* 0x000fe200000000ff */
[----:B------:R-:W1:Y:S01]  /*217e0*/  SHFL.BFLY PT, R39, R77, 0x2, 0x1f ;  /* 0x0c401f004d277f89 */ /* 0x000e6200000e0000 */
[----:B------:R-:W-:Y:S01]  /*217f0*/  FMNMX3.FTZ R2, R79, R25, R24, !PT ;  /* 0x000000194f027276 */ /* 0x000fe20007810018 */
[----:B------:R-:W-:Y:S01]  /*21800*/  IMAD.WIDE.U32 R96, R38, -0x2daee0ad, RZ ;  /* 0xd2511f5326607825 */ /* 0x000fe200078e00ff */
[----:B------:R-:W-:Y:S01]  /*21810*/  PRMT R95, R36, 0x7773, RZ ;  /* 0x00007773245f7816 */ /* 0x000fe200000000ff */
[----:B------:R-:W2:Y:S01]  /*21820*/  SHFL.BFLY PT, R79, R78, 0x2, 0x1f ;  /* 0x0c401f004e4f7f89 */ /* 0x000ea200000e0000 */
[----:B------:R-:W-:Y:S01]  /*21830*/  FMNMX3.FTZ R6, R82, R169, R168, !PT ;  /* 0x000000a952067276 */ /* 0x000fe200078100a8 */
[----:B------:R-:W-:Y:S01]  /*21840*/  UIADD3 UR11, UPT, UPT, UR27, 0x646e171e, URZ ;  /* 0x646e171e1b0b7890 */ /* 0x000fe2000fffe0ff */
[----:B------:R-:W-:Y:S01]  /*21850*/  PRMT R91, R96, 0x7771, RZ ;  /* 0x00007771605b7816 */ /* 0x000fe200000000ff */
[----:B------:R-:W2:Y:S01]  /*21860*/  SHFL.BFLY PT, R87, R2, 0x2, 0x1f ;  /* 0x0c401f0002577f89 */ /* 0x000ea200000e0000 */
[----:B------:R-:W-:Y:S01]  /*21870*/  LOP3.LUT R7, R86, UR13, R101, 0x96, !PT ;  /* 0x0000000d56077c12 */ /* 0x000fe2000f8e9665 */
[----:B------:R-:W-:Y:S01]  /*21880*/  IMAD.U32 R126, RZ, RZ, UR20 ;  /* 0x00000014ff7e7e24 */ /* 0x000fe2000f8e00ff */
[----:B------:R-:W-:Y:S01]  /*21890*/  PRMT R86, R96, 0x7773, RZ ;  /* 0x0000777360567816 */ /* 0x000fe200000000ff */
[----:B------:R-:W2:Y:S01]  /*218a0*/  SHFL.BFLY PT, R89, R6, 0x2, 0x1f ;  /* 0x0c401f0006597f89 */ /* 0x000ea200000e0000 */
[----:B------:R-:W-:Y:S01]  /*218b0*/  LOP3.LUT R94, R94, UR7, R85, 0x96, !PT ;  /* 0x000000075e5e7c12 */ /* 0x000fe2000f8e9655 */
[----:B------:R-:W-:Y:S01]  /*218c0*/  IMAD.WIDE.U32 R82, R83, -0x2daee0ad, RZ ;  /* 0xd2511f5353527825 */ /* 0x000fe200078e00ff */
[----:B------:R-:W-:Y:S01]  /*218d0*/  LOP3.LUT R123, R84, UR9, R131, 0x96, !PT ;  /* 0x00000009547b7c12 */ /* 0x000fe2000f8e9683 */
[----:B------:R2:W-:Y:S01]  /*218e0*/  STL [R1+0x3b8], R191 ;  /* 0x0003b8bf01007387 */ /* 0x0005e20000100800 */
[----:B------:R-:W-:Y:S01]  /*218f0*/  LOP3.LUT R0, R80, UR9, R37, 0x96, !PT ;  /* 0x0000000950007c12 */ /* 0x000fe2000f8e9625 */
[----:B------:R-:W-:Y:S01]  /*21900*/  IMAD.WIDE.U32 R84, R7, -0x326172a9, RZ ;  /* 0xcd9e8d5707547825 */ /* 0x000fe200078e00ff */
[----:B------:R-:W-:Y:S01]  /*21910*/  LOP3.LUT R122, R122, UR11, R97, 0x96, !PT ;  /* 0x0000000b7a7a7c12 */ /* 0x000fe2000f8e9661 */
[----:B------:R2:W-:Y:S01]  /*21920*/  STL [R1+0x3b0], R218 ;  /* 0x0003b0da01007387 */ /* 0x0005e20000100800 */
[----:B------:R-:W-:Y:S01]  /*21930*/  LOP3.LUT R88, R88, UR13, R83, 0x96, !PT ;  /* 0x0000000d58587c12 */ /* 0x000fe2000f8e9653 */
[----:B------:R-:W4:Y:S01]  /*21940*/  LDC R7, c[0x0][0x448] ;  /* 0x00011200ff077b82 */ /* 0x000f220000000800 */
[----:B------:R-:W-:Y:S01]  /*21950*/  IMAD.MOV.U32 R83, RZ, RZ, R36 ;  /* 0x000000ffff537224 */ /* 0x000fe200078e0024 */
[----:B-1----:R-:W-:Y:S01]  /*21960*/  FMNMX.FTZ R37, R77, R39, !PT ;  /* 0x000000274d257209 */ /* 0x002fe20007810000 */
[----:B------:R1:W-:Y:S01]  /*21970*/  STL [R1+0x388], R238 ;  /* 0x000388ee01007387 */ /* 0x0003e20000100800 */
[----:B------:R-:W-:Y:S01]  /*21980*/  IMAD.WIDE.U32 R80, R103, -0x326172a9, RZ ;  /* 0xcd9e8d5767507825 */ /* 0x000fe200078e00ff */
[----:B------:R-:W-:Y:S02]  /*21990*/  UIADD3 UR23, UPT, UPT, UR22, 0x2, URZ ;  /* 0x0000000216177890 */ /* 0x000fe4000fffe0ff */
[----:B--2---:R-:W-:Y:S01]  /*219a0*/  FMNMX.FTZ R36, R78, R79, !PT ;  /* 0x0000004f4e247209 */ /* 0x004fe20007810000 */
[----:B------:R2:W-:Y:S01]  /*219b0*/  STL [R1+0x384], R220 ;  /* 0x000384dc01007387 */ /* 0x0005e20000100800 */
[----:B------:R-:W-:Y:S01]  /*219c0*/  LOP3.LUT R90, R90, UR7, R81, 0x96, !PT ;  /* 0x000000075a5a7c12 */ /* 0x000fe2000f8e9651 */
[----:B------:R-:W-:Y:S01]  /*219d0*/  IMAD.MOV.U32 R217, RZ, RZ, R111 ;  /* 0x000000ffffd97224 */ /* 0x000fe200078e006f */
[----:B------:R-:W-:Y:S01]  /*219e0*/  FMNMX.FTZ R87, R2, R87, !PT ;  /* 0x0000005702577209 */ /* 0x000fe20007810000 */
[----:B------:R-:W-:Y:S01]  /*219f0*/  STL [R1+0x380], R219 ;  /* 0x000380db01007387 */ /* 0x000fe20000100800 */
[----:B------:R-:W-:Y:S01]  /*21a00*/  LOP3.LUT R2, R0, 0xffff, RZ, 0xc0, !PT ;  /* 0x0000ffff00027812 */ /* 0x000fe200078ec0ff */
[----:B------:R-:W-:Y:S01]  /*21a10*/  IMAD.WIDE.U32 R176, R90, -0x2daee0ad, RZ ;  /* 0xd2511f535ab07825 */ /* 0x000fe200078e00ff */
[----:B------:R-:W-:Y:S01]  /*21a20*/  FMNMX.FTZ R89, R6, R89, !PT ;  /* 0x0000005906597209 */ /* 0x000fe20007810000 */
[----:B------:R2:W-:Y:S01]  /*21a30*/  STL [R1+0x37c], R215 ;  /* 0x00037cd701007387 */ /* 0x0005e20000100800 */
[----:B------:R-:W-:Y:S01]  /*21a40*/  SHF.R.U32.HI R2, RZ, 0x8, R2 ;  /* 0x00000008ff027819 */ /* 0x000fe20000011602 */
[----:B------:R-:W-:Y:S01]  /*21a50*/  IMAD.U32 R6, RZ, RZ, UR20 ;  /* 0x00000014ff067e24 */ /* 0x000fe2000f8e00ff */
[----:B------:R-:W-:Y:S01]  /*21a60*/  LOP3.LUT R191, R83, 0xff, RZ, 0xc0, !PT ;  /* 0x000000ff53bf7812 */ /* 0x000fe200078ec0ff */
[----:B------:R2:W-:Y:S01]  /*21a70*/  STL [R1+0x378], R214 ;  /* 0x000378d601007387 */ /* 0x0005e20000100800 */
[----:B------:R-:W-:Y:S01]  /*21a80*/  IMAD.MOV.U32 R216, RZ, RZ, R110 ;  /* 0x000000ffffd87224 */ /* 0x000fe200078e006e */
[----:B------:R-:W-:Y:S01]  /*21a90*/  UIADD3 UR22, UPT, UPT, UR22, 0x3, URZ ;  /* 0x0000000316167890 */ /* 0x000fe2000fffe0ff */
[----:B------:R-:W-:Y:S01]  /*21aa0*/  PRMT R218, R96, 0x7772, RZ ;  /* 0x0000777260da7816 */ /* 0x000fe200000000ff */
[----:B------:R-:W-:Y:S01]  /*21ab0*/  STL [R1+0x374], R213 ;  /* 0x000374d501007387 */ /* 0x000fe20000100800 */
[----:B------:R-:W-:Y:S01]  /*21ac0*/  IMAD.MOV.U32 R175, RZ, RZ, R106 ;  /* 0x000000ffffaf7224 */ /* 0x000fe200078e006a */
[----:B------:R-:W-:Y:S01]  /*21ad0*/  UISETP.GT.AND UP0, UPT, UR21, UR18, UPT ;  /* 0x000000121500728c */ /* 0x000fe2000bf04270 */
[----:B-1----:R-:W-:Y:S01]  /*21ae0*/  PRMT R238, R84, 0x7771, RZ ;  /* 0x0000777154ee7816 */ /* 0x002fe200000000ff */
[----:B------:R-:W-:Y:S01]  /*21af0*/  STL [R1+0x370], R212 ;  /* 0x000370d401007387 */ /* 0x000fe20000100800 */
[----:B------:R-:W-:Y:S03]  /*21b00*/  UIADD3 UR21, UPT, UPT, UR21, -0x1, URZ ;  /* 0xffffffff15157890 */ /* 0x000fe6000fffe0ff */
[----:B------:R-:W-:Y:S01]  /*21b10*/  STL [R1+0x36c], R211 ;  /* 0x00036cd301007387 */ /* 0x000fe20000100800 */
[----:B--2---:R-:W-:Y:S03]  /*21b20*/  IMAD.MOV.U32 R220, RZ, RZ, R84 ;  /* 0x000000ffffdc7224 */ /* 0x004fe600078e0054 */
[----:B------:R-:W-:Y:S02]  /*21b30*/  STL [R1+0x368], R210 ;  /* 0x000368d201007387 */ /* 0x000fe40000100800 */
[----:B------:R-:W-:Y:S02]  /*21b40*/  LOP3.LUT R220, R220, 0xff, RZ, 0xc0, !PT ;  /* 0x000000ffdcdc7812 */ /* 0x000fe400078ec0ff */
[----:B------:R-:W-:Y:S01]  /*21b50*/  STL [R1+0x364], R189 ;  /* 0x000364bd01007387 */ /* 0x000fe20000100800 */
[----:B------:R-:W-:Y:S03]  /*21b60*/  IMAD.MOV.U32 R215, RZ, RZ, R109 ;  /* 0x000000ffffd77224 */ /* 0x000fe600078e006d */
[----:B------:R1:W-:Y:S01]  /*21b70*/  STL [R1+0x360], R188 ;  /* 0x000360bc01007387 */ /* 0x0003e20000100800 */
[----:B------:R-:W-:Y:S03]  /*21b80*/  IMAD.MOV.U32 R214, RZ, RZ, R108 ;  /* 0x000000ffffd67224 */ /* 0x000fe600078e006c */
[----:B------:R-:W-:Y:S04]  /*21b90*/  STL [R1+0x35c], R187 ;  /* 0x00035cbb01007387 */ /* 0x000fe80000100800 */
[----:B------:R-:W-:Y:S04]  /*21ba0*/  STL [R1+0x358], R186 ;  /* 0x000358ba01007387 */ /* 0x000fe80000100800 */
[----:B------:R-:W-:Y:S04]  /*21bb0*/  STL [R1+0x354], R185 ;  /* 0x000354b901007387 */ /* 0x000fe80000100800 */
[----:B------:R-:W-:Y:S04]  /*21bc0*/  STL [R1+0x350], R184 ;  /* 0x000350b801007387 */ /* 0x000fe80000100800 */
[----:B------:R-:W-:Y:S04]  /*21bd0*/  STL [R1+0x3f8], R221 ;  /* 0x0003f8dd01007387 */ /* 0x000fe80000100800 */
[----:B------:R-:W-:Y:S01]  /*21be0*/  STL [R1+0x3fc], R221 ;  /* 0x0003fcdd01007387 */ /* 0x000fe20000100800 */
[----:B-1----:R-:W-:Y:S03]  /*21bf0*/  IMAD.MOV.U32 R188, RZ, RZ, R96 ;  /* 0x000000ffffbc7224 */ /* 0x002fe600078e0060 */
[----:B------:R1:W-:Y:S04]  /*21c00*/  STL [R1+0x7c], R4 ;  /* 0x00007c0401007387 */ /* 0x0003e80000100800 */
[----:B------:R-:W-:Y:S04]  /*21c10*/  STL [R1+0x78], R112 ;  /* 0x0000787001007387 */ /* 0x000fe80000100800 */
[----:B------:R-:W-:Y:S04]  /*21c20*/  STL [R1+0x74], R95 ;  /* 0x0000745f01007387 */ /* 0x000fe80000100800 */
[----:B------:R-:W-:Y:S04]  /*21c30*/  STL [R1+0xe8], R91 ;  /* 0x0000e85b01007387 */ /* 0x000fe80000100800 */
[----:B------:R2:W-:Y:S04]  /*21c40*/  STL [R1+0xc4], R86 ;  /* 0x0000c45601007387 */ /* 0x0005e80000100800 */
[----:B------:R2:W-:Y:S04]  /*21c50*/  STL [R1+0x6c], R2 ;  /* 0x00006c0201007387 */ /* 0x0005e80000100800 */
[----:B------:R-:W2:Y:S01]  /*21c60*/  SHFL.BFLY PT, R39, R89, 0x1, 0x1f ;  /* 0x0c201f0059277f89 */ /* 0x000ea200000e0000 */
[----:B-1----:R-:W-:Y:S03]  /*21c70*/  IMAD.WIDE.U32 R4, R102, -0x326172a9, RZ ;  /* 0xcd9e8d5766047825 */ /* 0x002fe600078e00ff */
[----:B------:R-:W1:Y:S01]  /*21c80*/  SHFL.BFLY PT, R38, R87, 0x1, 0x1f ;  /* 0x0c201f0057267f89 */ /* 0x000e6200000e0000 */
[----:B------:R-:W-:Y:S02]  /*21c90*/  LOP3.LUT R170, R4, UR9, R85, 0x96, !PT ;  /* 0x0000000904aa7c12 */ /* 0x000fe4000f8e9655 */
[----:B------:R-:W-:Y:S01]  /*21ca0*/  SHF.R.U32.HI R85, RZ, 0x18, R0 ;  /* 0x00000018ff557819 */ /* 0x000fe20000011600 */
[----:B------:R-:W1:Y:S01]  /*21cb0*/  SHFL.BFLY PT, R4, R37, 0x1, 0x1f ;  /* 0x0c201f0025047f89 */ /* 0x000e6200000e0000 */
[----:B------:R-:W-:Y:S03]  /*21cc0*/  LOP3.LUT R92, R92, UR7, R5, 0x96, !PT ;  /* 0x000000075c5c7c12 */ /* 0x000fe6000f8e9605 */
[----:B------:R-:W1:Y:S02]  /*21cd0*/  SHFL.BFLY PT, R5, R36, 0x1, 0x1f ;  /* 0x0c201f0024057f89 */ /* 0x000e6400000e0000 */
[----:B------:R-:W-:Y:S01]  /*21ce0*/  IMAD.WIDE.U32 R172, R92, -0x2daee0ad, RZ ;  /* 0xd2511f535cac7825 */ /* 0x000fe200078e00ff */
[C---:B--2---:R-:W-:Y:S03]  /*21cf0*/  PRMT R86, R84.reuse, 0x7772, RZ ;  /* 0x0000777254567816 */ /* 0x044fe600000000ff */
[----:B------:R-:W-:Y:S01]  /*21d00*/  IMAD.MOV.U32 R186, RZ, RZ, R172 ;  /* 0x000000ffffba7224 */ /* 0x000fe200078e00ac */
[----:B------:R-:W-:Y:S02]  /*21d10*/  PRMT R84, R84, 0x7773, RZ ;  /* 0x0000777354547816 */ /* 0x000fe400000000ff */
[----:B------:R-:W-:Y:S01]  /*21d20*/  LOP3.LUT R2, R2, 0xffff, RZ, 0xc0, !PT ;  /* 0x0000ffff02027812 */ /* 0x000fe200078ec0ff */
[----:B------:R2:W-:Y:S01]  /*21d30*/  STL [R1+0x1a4], R86 ;  /* 0x0001a45601007387 */ /* 0x0005e20000100800 */
[----:B------:R-:W-:Y:S01]  /*21d40*/  FMNMX.FTZ R39, R89, R39, !PT ;  /* 0x0000002759277209 */ /* 0x000fe20007810000 */
[----:B------:R-:W-:Y:S01]  /*21d50*/  IMAD.WIDE.U32 R88, R88, -0x326172a9, RZ ;  /* 0xcd9e8d5758587825 */ /* 0x000fe200078e00ff */
[----:B------:R-:W-:Y:S01]  /*21d60*/  ISETP.LE.U32.AND P4, PT, R2, UR10, PT ;  /* 0x0000000a02007c0c */ /* 0x000fe2000bf83070 */
[----:B------:R-:W-:Y:S01]  /*21d70*/  STL [R1+0x1a0], R84 ;  /* 0x0001a05401007387 */ /* 0x000fe20000100800 */
[----:B-1----:R-:W-:Y:S01]  /*21d80*/  FMNMX.FTZ R38, R87, R38, !PT ;  /* 0x0000002657267209 */ /* 0x002fe20007810000 */
[----:B------:R-:W-:Y:S01]  /*21d90*/  IMAD.U32 R2, RZ, RZ, UR20 ;  /* 0x00000014ff027e24 */ /* 0x000fe2000f8e00ff */
[----:B------:R-:W-:Y:S01]  /*21da0*/  LOP3.LUT R131, R100, UR11, R173, 0x96, !PT ;  /* 0x0000000b64837c12 */ /* 0x000fe2000f8e96ad */
[----:B------:R-:W-:Y:S01]  /*21db0*/  FMUL.FTZ R121, R39, UR4 ;  /* 0x0000000427797c20 */ /* 0x000fe20008410000 */
[----:B------:R-:W-:Y:S02]  /*21dc0*/  PRMT R187, R172, 0x7771, RZ ;  /* 0x00007771acbb7816 */ /* 0x000fe400000000ff */
[----:B------:R-:W-:Y:S02]  /*21dd0*/  FMNMX.FTZ R37, R37, R4, !PT ;  /* 0x0000000425257209 */ /* 0x000fe40007810000 */
[----:B------:R-:W-:Y:S02]  /*21de0*/  LOP3.LUT R4, R0, 0xff, RZ, 0xc0, !PT ;  /* 0x000000ff00047812 */ /* 0x000fe400078ec0ff */
[----:B------:R-:W-:Y:S02]  /*21df0*/  FMNMX.FTZ R36, R36, R5, !PT ;  /* 0x0000000524247209 */ /* 0x000fe40007810000 */
[----:B------:R-:W-:Y:S02]  /*21e00*/  FSETP.NEU.FTZ.AND P1, PT, R37, -INF , PT ;  /* 0xff8000002500780b */ /* 0x000fe40003f3d000 */
[----:B------:R-:W-:Y:S01]  /*21e10*/  ISETP.LE.U32.AND P6, PT, R4, UR10, PT ;  /* 0x0000000a04007c0c */ /* 0x000fe2000bfc3070 */
[----:B------:R-:W-:Y:S01]  /*21e20*/  FMUL.FTZ R5, R36, UR4 ;  /* 0x0000000424057c20 */ /* 0x000fe20008410000 */
[C---:B------:R-:W-:Y:S02]  /*21e30*/  PRMT R189, R172.reuse, 0x7772, RZ ;  /* 0x00007772acbd7816 */ /* 0x040fe400000000ff */
[----:B------:R-:W-:Y:S02]  /*21e40*/  PRMT R210, R172, 0x7773, RZ ;  /* 0x00007773acd27816 */ /* 0x000fe400000000ff */
[----:B------:R-:W-:Y:S01]  /*21e50*/  LOP3.LUT R186, R186, 0xff, RZ, 0xc0, !PT ;  /* 0x000000ffbaba7812 */ /* 0x000fe200078ec0ff */
[----:B---3--:R-:W-:Y:S02]  /*21e60*/  IMAD.MOV.U32 R125, RZ, RZ, R114 ;  /* 0x000000ffff7d7224 */ /* 0x008fe400078e0072 */
[----:B----4-:R-:W-:Y:S05]  /*21e70*/  IMAD.MOV.U32 R124, RZ, RZ, R113 ;  /* 0x000000ffff7c7224 */ /* 0x010fea00078e0071 */
[----:B------:R-:W-:Y:S04]  /*21e80*/  LEA R128, P0, R128, R124, 0x1 ;  /* 0x0000007c80807211 */ /* 0x000fe800078008ff */
[----:B------:R-:W-:Y:S02]  /*21e90*/  LEA.HI.X.SX32 R129, R6, R125, 0x1, P0 ;  /* 0x0000007d06817211 */ /* 0x000fe400000f0eff */
[----:B------:R-:W-:Y:S01]  /*21ea0*/  PRMT R6, R130, 0x7770, RZ ;  /* 0x0000777082067816 */ /* 0x000fe200000000ff */
[----:B------:R-:W-:Y:S03]  /*21eb0*/  IMAD.WIDE R96, R7, 0x70, R128 ;  /* 0x0000007007607825 */ /* 0x000fe600078e0280 */
[----:B------:R-:W-:Y:S01]  /*21ec0*/  ISETP.LE.U32.AND P3, PT, R6, UR10, PT ;  /* 0x0000000a06007c0c */ /* 0x000fe2000bf63070 */
[C---:B------:R-:W-:Y:S01]  /*21ed0*/  FMUL.FTZ R6, R37.reuse, UR4 ;  /* 0x0000000425067c20 */ /* 0x040fe20008410000 */
[----:B------:R-:W-:Y:S01]  /*21ee0*/  FMUL.FTZ R7, R38, UR4 ;  /* 0x0000000426077c20 */ /* 0x000fe20008410000 */
[----:B------:R-:W-:Y:S01]  /*21ef0*/  LEA R126, P0, R126, R96, 0x1 ;  /* 0x000000607e7e7211 */ /* 0x000fe200078008ff */
[----:B------:R1:W-:Y:S02]  /*21f00*/  STL.64 [R1+0x50], R96 ;  /* 0x0000506001007387 */ /* 0x0003e40000100a00 */
[----:B------:R-:W-:Y:S02]  /*21f10*/  FSEL R6, R6, RZ, P1 ;  /* 0x000000ff06067208 */ /* 0x000fe40000800000 */
[----:B------:R-:W-:Y:S01]  /*21f20*/  LEA.HI.X.SX32 R127, R2, R97, 0x1, P0 ;  /* 0x00000061027f7211 */ /* 0x000fe200000f0eff */
[----:B------:R3:W-:Y:S01]  /*21f30*/  STL [R1+0x68], R4 ;  /* 0x0000680401007387 */ /* 0x0007e20000100800 */
[----:B------:R-:W-:Y:S01]  /*21f40*/  PRMT R2, R0, 0x7632, R2 ;  /* 0x0000763200027816 */ /* 0x000fe20000000002 */
[--C-:B------:R-:W-:Y:S01]  /*21f50*/  FFMA.FTZ R76, R76, UR4, -R6.reuse ;  /* 0x000000044c4c7c23 */ /* 0x100fe20008010806 */
[----:B------:R-:W-:Y:S01]  /*21f60*/  FSETP.NEU.FTZ.AND P0, PT, R36, -INF , PT ;  /* 0xff8000002400780b */ /* 0x000fe20003f1d000 */
[----:B------:R-:W-:Y:S01]  /*21f70*/  STL [R1+0x64], R85 ;  /* 0x0000645501007387 */ /* 0x000fe20000100800 */
[----:B------:R-:W-:Y:S01]  /*21f80*/  LOP3.LUT R102, R2, 0xff, RZ, 0xc0, !PT ;  /* 0x000000ff02667812 */ /* 0x000fe200078ec0ff */
[----:B------:R-:W-:Y:S01]  /*21f90*/  MUFU.EX2 R120, R76 ;  /* 0x0000004c00787308 */ /* 0x000fe20000000800 */
[----:B------:R-:W-:Y:S01]  /*21fa0*/  FSEL R2, R37, RZ, P1 ;  /* 0x000000ff25027208 */ /* 0x000fe20000800000 */
[--C-:B------:R-:W-:Y:S01]  /*21fb0*/  FFMA.FTZ R3, R3, UR4, -R6.reuse ;  /* 0x0000000403037c23 */ /* 0x100fe20008010806 */
[----:B------:R-:W-:Y:S01]  /*21fc0*/  FSEL R5, R5, RZ, P0 ;  /* 0x000000ff05057208 */ /* 0x000fe20000000000 */
[--C-:B------:R-:W-:Y:S01]  /*21fd0*/  FFMA.FTZ R55, R55, UR4, -R6.reuse ;  /* 0x0000000437377c23 */ /* 0x100fe20008010806 */
[----:B------:R-:W-:Y:S05]  /*21fe0*/  FSEL R0, R36, RZ, P0 ;  /* 0x000000ff24007208 */ /* 0x000fea0000000000 */
[----:B------:R4:W-:Y:S01]  /*21ff0*/  MUFU.EX2 R87, R3 ;  /* 0x0000000300577308 */ /* 0x0009e20000000800 */
[----:B------:R-:W-:Y:S01]  /*22000*/  FSETP.NEU.FTZ.AND P1, PT, R39, -INF , PT ;  /* 0xff8000002700780b */ /* 0x000fe20003f3d000 */
[--C-:B------:R-:W-:Y:S01]  /*22010*/  FFMA.FTZ R54, R54, UR4, -R5.reuse ;  /* 0x0000000436367c23 */ /* 0x100fe20008010805 */
[----:B------:R-:W-:Y:S07]  /*22020*/  FSETP.NEU.FTZ.AND P0, PT, R38, -INF , PT ;  /* 0xff8000002600780b */ /* 0x000fee0003f1d000 */
[----:B------:R-:W4:Y:S01]  /*22030*/  MUFU.EX2 R114, R55 ;  /* 0x0000003700727308 */ /* 0x000f220000000800 */
[----:B------:R-:W-:Y:S01]  /*22040*/  FSEL R121, R121, RZ, P1 ;  /* 0x000000ff79797208 */ /* 0x000fe20000800000 */
[--C-:B------:R-:W-:Y:S01]  /*22050*/  FFMA.FTZ R56, R56, UR4, -R5.reuse ;  /* 0x0000000438387c23 */ /* 0x100fe20008010805 */
[----:B------:R-:W-:Y:S07]  /*22060*/  FSEL R7, R7, RZ, P0 ;  /* 0x000000ff07077208 */ /* 0x000fee0000000000 */
[----:B--2---:R-:W-:Y:S01]  /*22070*/  MUFU.EX2 R86, R54 ;  /* 0x0000003600567308 */ /* 0x004fe20000000800 */
[--C-:B------:R-:W-:Y:S01]  /*22080*/  FFMA.FTZ R75, R75, UR4, -R6.reuse ;  /* 0x000000044b4b7c23 */ /* 0x100fe20008010806 */
[----:B-1----:R-:W-:Y:S04]  /*22090*/  IMAD.WIDE.U32 R96, R94, -0x2daee0ad, RZ ;  /* 0xd2511f535e607825 */ /* 0x002fe800078e00ff */
[--C-:B------:R-:W-:Y:S04]  /*220a0*/  FFMA.FTZ R103, R22, UR4, -R6.reuse ;  /* 0x0000000416677c23 */ /* 0x100fe80008010806 */
[----:B------:R-:W1:Y:S01]  /*220b0*/  MUFU.EX2 R113, R56 ;  /* 0x0000003800717308 */ /* 0x000e620000000800 */
[----:B---3--:R-:W-:Y:S01]  /*220c0*/  FSEL R4, R39, RZ, P1 ;  /* 0x000000ff27047208 */ /* 0x008fe20000800000 */
[----:B------:R-:W-:Y:S01]  /*220d0*/  FFMA.FTZ R109, R14, UR4, -R6 ;  /* 0x000000040e6d7c23 */ /* 0x000fe20008010806 */
[----:B----4-:R-:W-:Y:S01]  /*220e0*/  FSEL R3, R38, RZ, P0 ;  /* 0x000000ff26037208 */ /* 0x010fe20000000000 */
[----:B------:R2:W-:Y:S01]  /*220f0*/  STL.64 [R1+0xb0], R96 ;  /* 0x0000b06001007387 */ /* 0x0005e20000100a00 */
[----:B------:R-:W-:Y:S05]  /*22100*/  ISETP.LE.U32.AND P1, PT, R102, UR10, PT ;  /* 0x0000000a66007c0c */ /* 0x000fea000bf23070 */
[----:B------:R-:W3:Y:S01]  /*22110*/  MUFU.EX2 R118, R75 ;  /* 0x0000004b00767308 */ /* 0x000ee20000000800 */
[----:B------:R-:W-:Y:S01]  /*22120*/  ISETP.LE.U32.AND P0, PT, R85, UR10, PT ;  /* 0x0000000a55007c0c */ /* 0x000fe2000bf03070 */
[----:B------:R4:W4:Y:S01]  /*22130*/  LDL.S16 R94, [R1+0x1cc] ;  /* 0x0001cc00015e7983 */ /* 0x0009220000100600 */
[----:B------:R-:W-:Y:S01]  /*22140*/  F2FP.F16.F32.PACK_AB R77, R114, R87 ;  /* 0x00000057724d723e */ /* 0x000fe200000000ff */
[----:B------:R-:W-:Y:S01]  /*22150*/  FFMA.FTZ R99, R11, UR4, -R5 ;  /* 0x000000040b637c23 */ /* 0x000fe20008010805 */
[----:B------:R-:W-:Y:S01]  /*22160*/  LOP3.LUT R194, R98, UR11, R97, 0x96, !PT ;  /* 0x0000000b62c27c12 */ /* 0x000fe2000f8e9661 */
[----:B------:R3:W4:Y:S01]  /*22170*/  LDL.S16 R93, [R1+0x1c8] ;  /* 0x0001c800015d7983 */ /* 0x0007220000100600 */
[----:B------:R-:W-:Y:S01]  /*22180*/  PRMT R211, R77, 0x7610, R211 ;  /* 0x000076104dd37816 */ /* 0x000fe200000000d3 */
[----:B------:R-:W-:Y:S01]  /*22190*/  FFMA.FTZ R108, R9, UR4, -R5 ;  /* 0x00000004096c7c23 */ /* 0x000fe20008010805 */
[----:B-1----:R-:W-:Y:S01]  /*221a0*/  F2FP.F16.F32.PACK_AB R78, R113, R86 ;  /* 0x00000056714e723e */ /* 0x002fe200000000ff */
[----:B------:R1:W-:Y:S01]  /*221b0*/  STL [R1+0x60], R102 ;  /* 0x0000606601007387 */ /* 0x0003e20000100800 */
[----:B------:R-:W-:Y:S01]  /*221c0*/  PRMT R213, R77, 0x7632, R213 ;  /* 0x000076324dd57816 */ /* 0x000fe200000000d5 */
[--C-:B------:R-:W-:Y:S01]  /*221d0*/  FFMA.FTZ R235, R235, UR4, -R121.reuse ;  /* 0x00000004ebeb7c23 */ /* 0x100fe20008010879 */
[C---:B------:R-:W-:Y:S01]  /*221e0*/  PRMT R56, R78.reuse, 0x7610, R56 ;  /* 0x000076104e387816 */ /* 0x040fe20000000038 */
[----:B------:R3:W4:Y:S01]  /*221f0*/  LDL.S16 R91, [R1+0x1c4] ;  /* 0x0001c400015b7983 */ /* 0x0007220000100600 */
[----:B------:R-:W-:Y:S01]  /*22200*/  PRMT R212, R78, 0x7632, R212 ;  /* 0x000076324ed47816 */ /* 0x000fe200000000d4 */
[----:B------:R-:W-:Y:S01]  /*22210*/  FFMA.FTZ R224, R224, UR4, -R121 ;  /* 0x00000004e0e07c23 */ /* 0x000fe20008010879 */
[--C-:B------:R-:W-:Y:S01]  /*22220*/  FFMA.FTZ R175, R175, UR4, -R7.reuse ;  /* 0x00000004afaf7c23 */ /* 0x100fe20008010807 */
[----:B------:R3:W4:Y:S01]  /*22230*/  LDL.S16 R84, [R1+0x1c0] ;  /* 0x0001c00001547983 */ /* 0x0007220000100600 */
[--C-:B------:R-:W-:Y:S01]  /*22240*/  FFMA.FTZ R243, R243, UR4, -R7.reuse ;  /* 0x00000004f3f37c23 */ /* 0x100fe20008010807 */
[--C-:B------:R-:W-:Y:S01]  /*22250*/  FFMA.FTZ R242, R242, UR4, -R7.reuse ;  /* 0x00000004f2f27c23 */ /* 0x100fe20008010807 */
[--C-:B------:R-:W-:Y:S01]  /*22260*/  FFMA.FTZ R240, R240, UR4, -R7.reuse ;  /* 0x00000004f0f07c23 */ /* 0x100fe20008010807 */
[----:B------:R3:W-:Y:S01]  /*22270*/  STL [R1+0x38c], R37 ;  /* 0x00038c2501007387 */ /* 0x0007e20000100800 */
[--C-:B------:R-:W-:Y:S01]  /*22280*/  FFMA.FTZ R239, R239, UR4, -R7.reuse ;  /* 0x00000004efef7c23 */ /* 0x100fe20008010807 */
[--C-:B------:R-:W-:Y:S01]  /*22290*/  FFMA.FTZ R232, R232, UR4, -R7.reuse ;  /* 0x00000004e8e87c23 */ /* 0x100fe20008010807 */
[----:B--2---:R-:W-:Y:S01]  /*222a0*/  PRMT R96, R88, 0x7773, RZ ;  /* 0x0000777358607816 */ /* 0x004fe200000000ff */
        /* <DEDUP_REMOVED lines=9> */
[--C-:B-1----:R-:W-:Y:S01]  /*22340*/  FFMA.FTZ R102, R31, UR4, -R6.reuse ;  /* 0x000000041f667c23 */ /* 0x102fe20008010806 */
[--C-:B------:R-:W-:Y:S01]  /*22350*/  FFMA.FTZ R208, R208, UR4, -R7.reuse ;  /* 0x00000004d0d07c23 */ /* 0x100fe20008010807 */
[--C-:B------:R-:W-:Y:S01]  /*22360*/  FFMA.FTZ R207, R207, UR4, -R7.reuse ;  /* 0x00000004cfcf7c23 */ /* 0x100fe20008010807 */
[----:B------:R-:W-:Y:S01]  /*22370*/  STL [R1+0xe4], R88 ;  /* 0x0000e45801007387 */ /* 0x000fe20000100800 */
[----:B------:R-:W-:Y:S01]  /*22380*/  FFMA.FTZ R183, R183, UR4, -R7 ;  /* 0x00000004b7b77c23 */ /* 0x000fe20008010807 */
[--C-:B------:R-:W-:Y:S01]  /*22390*/  FFMA.FTZ R74, R74, UR4, -R5.reuse ;  /* 0x000000044a4a7c23 */ /* 0x100fe20008010805 */
[--C-:B------:R-:W-:Y:S01]  /*223a0*/  FFMA.FTZ R66, R66, UR4, -R6.reuse ;  /* 0x0000000442427c23 */ /* 0x100fe20008010806 */
[--C-:B------:R-:W-:Y:S01]  /*223b0*/  FFMA.FTZ R104, R23, UR4, -R6.reuse ;  /* 0x0000000417687c23 */ /* 0x100fe20008010806 */
[----:B------:R-:W-:Y:S01]  /*223c0*/  FFMA.FTZ R110, R15, UR4, -R6 ;  /* 0x000000040f6e7c23 */ /* 0x000fe20008010806 */
[----:B------:R1:W-:Y:S01]  /*223d0*/  MUFU.EX2 R117, R74 ;  /* 0x0000004a00757308 */ /* 0x0003e20000000800 */
[--C-:B------:R-:W-:Y:S01]  /*223e0*/  FFMA.FTZ R71, R71, UR4, -R5.reuse ;  /* 0x0000000447477c23 */ /* 0x100fe20008010805 */
[----:B------:R-:W-:Y:S01]  /*223f0*/  FFMA.FTZ R53, R53, UR4, -R5 ;  /* 0x0000000435357c23 */ /* 0x000fe20008010805 */
[----:B---3--:R-:W-:Y:S07]  /*22400*/  LOP3.LUT R37, R80, UR9, R89, 0x96, !PT ;  /* 0x0000000950257c12 */ /* 0x008fee000f8e9659 */
[----:B------:R3:W-:Y:S01]  /*22410*/  MUFU.EX2 R115, R66 ;  /* 0x0000004200737308 */ /* 0x0007e20000000800 */
[----:B------:R-:W-:Y:S01]  /*22420*/  FFMA.FTZ R100, R12, UR4, -R5 ;  /* 0x000000040c647c23 */ /* 0x000fe20008010805 */
[----:B------:R-:W-:Y:S02]  /*22430*/  IMAD.MOV.U32 R32, RZ, RZ, R217 ;  /* 0x000000ffff207224 */ /* 0x000fe400078e00d9 */
[--C-:B------:R-:W-:Y:S01]  /*22440*/  FFMA.FTZ R217, R169, UR4, -R121.reuse ;  /* 0x00000004a9d97c23 */ /* 0x100fe20008010879 */
[----:B------:R3:W-:Y:S01]  /*22450*/  STL [R1+0x24], R37 ;  /* 0x0000242501007387 */ /* 0x0007e20000100800 */
[----:B------:R-:W-:Y:S02]  /*22460*/  IMAD.MOV.U32 R31, RZ, RZ, R230 ;  /* 0x000000ffff1f7224 */ /* 0x000fe400078e00e6 */
[--C-:B------:R-:W-:Y:S01]  /*22470*/  FFMA.FTZ R230, R245, UR4, -R121.reuse ;  /* 0x00000004f5e67c23 */ /* 0x100fe20008010879 */
[--C-:B------:R-:W-:Y:S01]  /*22480*/  FFMA.FTZ R171, R171, UR4, -R121.reuse ;  /* 0x00000004abab7c23 */ /* 0x100fe20008010879 */
[--C-:B------:R-:W-:Y:S01]  /*22490*/  FFMA.FTZ R237, R237, UR4, -R121.reuse ;  /* 0x00000004eded7c23 */ /* 0x100fe20008010879 */
[--C-:B------:R-:W-:Y:S01]  /*224a0*/  FFMA.FTZ R236, R236, UR4, -R121.reuse ;  /* 0x00000004ecec7c23 */ /* 0x100fe20008010879 */
[----:B-1----:R-:W-:Y:S01]  /*224b0*/  F2FP.F16.F32.PACK_AB R74, R118, R120 ;  /* 0x00000078764a723e */ /* 0x002fe200000000ff */
[--C-:B------:R-:W-:Y:S01]  /*224c0*/  FFMA.FTZ R234, R234, UR4, -R121.reuse ;  /* 0x00000004eaea7c23 */ /* 0x100fe20008010879 */
[----:B--2---:R-:W-:Y:S01]  /*224d0*/  PRMT R38, R88, 0x7772, RZ ;  /* 0x0000777258267816 */ /* 0x004fe200000000ff */
[--C-:B------:R-:W-:Y:S01]  /*224e0*/  FFMA.FTZ R229, R229, UR4, -R121.reuse ;  /* 0x00000004e5e57c23 */ /* 0x100fe20008010879 */
[----:B---3--:R-:W-:Y:S01]  /*224f0*/  LOP3.LUT R66, R122, 0xff, RZ, 0xc0, !PT ;  /* 0x000000ff7a427812 */ /* 0x008fe200078ec0ff */
[--C-:B------:R-:W-:Y:S01]  /*22500*/  FFMA.FTZ R228, R228, UR4, -R121.reuse ;  /* 0x00000004e4e47c23 */ /* 0x100fe20008010879 */
[--C-:B------:R-:W-:Y:S01]  /*22510*/  FFMA.FTZ R225, R225, UR4, -R121.reuse ;  /* 0x00000004e1e17c23 */ /* 0x100fe20008010879 */
[--C-:B------:R-:W-:Y:S01]  /*22520*/  FFMA.FTZ R206, R206, UR4, -R121.reuse ;  /* 0x00000004cece7c23 */ /* 0x100fe20008010879 */
[--C-:B------:R-:W-:Y:S01]  /*22530*/  FFMA.FTZ R205, R205, UR4, -R121.reuse ;  /* 0x00000004cdcd7c23 */ /* 0x100fe20008010879 */
[----:B------:R-:W-:Y:S01]  /*22540*/  FFMA.FTZ R245, R203, UR4, -R121 ;  /* 0x00000004cbf57c23 */ /* 0x000fe20008010879 */
[----:B------:R-:W-:Y:S01]  /*22550*/  FFMA.FTZ R73, R73, UR4, -R5 ;  /* 0x0000000449497c23 */ /* 0x000fe20008010805 */
[----:B------:R-:W-:Y:S01]  /*22560*/  FFMA.FTZ R65, R65, UR4, -R6 ;  /* 0x0000000441417c23 */ /* 0x000fe20008010806 */
[----:B------:R-:W-:Y:S01]  /*22570*/  FADD.FTZ R2, -R2, R132 ;  /* 0x0000008402027221 */ /* 0x000fe20000010100 */
[----:B------:R-:W-:Y:S02]  /*22580*/  IMAD.MOV.U32 R132, RZ, RZ, R105 ;  /* 0x000000ffff847224 */ /* 0x000fe400078e0069 */
[--C-:B------:R-:W-:Y:S01]  /*22590*/  FFMA.FTZ R105, R21, UR4, -R6.reuse ;  /* 0x0000000415697c23 */ /* 0x100fe20008010806 */
[----:B------:R-:W1:Y:S01]  /*225a0*/  MUFU.EX2 R119, R65 ;  /* 0x0000004100777308 */ /* 0x000e620000000800 */
[----:B------:R-:W-:Y:S01]  /*225b0*/  FFMA.FTZ R92, R44, UR4, -R6 ;  /* 0x000000042c5c7c23 */ /* 0x000fe20008010806 */
[--C-:B------:R-:W-:Y:S01]  /*225c0*/  FFMA.FTZ R44, R63, UR4, -R5.reuse ;  /* 0x000000043f2c7c23 */ /* 0x100fe20008010805 */
[----:B------:R-:W-:Y:S01]  /*225d0*/  FFMA.FTZ R63, R35, UR4, -R5 ;  /* 0x00000004233f7c23 */ /* 0x000fe20008010805 */
[----:B------:R-:W-:Y:S06]  /*225e0*/  PRMT R37, R88, 0x7771, RZ ;  /* 0x0000777158257816 */ /* 0x000fec00000000ff */
[----:B------:R-:W2:Y:S01]  /*225f0*/  MUFU.EX2 R116, R73 ;  /* 0x0000004900747308 */ /* 0x000ea20000000800 */
[--C-:B------:R-:W-:Y:S01]  /*22600*/  FFMA.FTZ R172, R132, UR4, -R121.reuse ;  /* 0x0000000484ac7c23 */ /* 0x100fe20008010879 */
[----:B------:R-:W-:Y:S02]  /*22610*/  IMAD.MOV.U32 R132, RZ, RZ, R216 ;  /* 0x000000ffff847224 */ /* 0x000fe400078e00d8 */
[----:B------:R-:W-:Y:S01]  /*22620*/  FFMA.FTZ R216, R168, UR4, -R121 ;  /* 0x00000004a8d87c23 */ /* 0x000fe20008010879 */
[----:B------:R3:W-:Y:S05]  /*22630*/  STL [R1+0x3e8], R37 ;  /* 0x0003e82501007387 */ /* 0x0007ea0000100800 */
[----:B------:R-:W-:Y:S01]  /*22640*/  MUFU.EX2 R44, R44 ;  /* 0x0000002c002c7308 */ /* 0x000fe20000000800 */
[----:B------:R-:W-:Y:S01]  /*22650*/  FFMA.FTZ R132, R132, UR4, -R7 ;  /* 0x0000000484847c23 */ /* 0x000fe20008010807 */
[--C-:B------:R-:W-:Y:S01]  /*22660*/  FFMA.FTZ R69, R69, UR4, -R6.reuse ;  /* 0x0000000445457c23 */ /* 0x100fe20008010806 */
[----:B------:R3:W4:Y:S01]  /*22670*/  LDL.S16 R85, [R1+0x1d4] ;  /* 0x0001d40001557983 */ /* 0x0007220000100600 */
[----:B-1----:R-:W-:Y:S01]  /*22680*/  F2FP.F16.F32.PACK_AB R79, R119, R115 ;  /* 0x00000073774f723e */ /* 0x002fe200000000ff */
[--C-:B------:R-:W-:Y:S01]  /*22690*/  FFMA.FTZ R68, R68, UR4, -R6.reuse ;  /* 0x0000000444447c23 */ /* 0x100fe20008010806 */
[--C-:B------:R-:W-:Y:S01]  /*226a0*/  FFMA.FTZ R83, R46, UR4, -R6.reuse ;  /* 0x000000042e537c23 */ /* 0x100fe20008010806 */
[----:B------:R1:W-:Y:S01]  /*226b0*/  STL [R1+0x128], R96 ;  /* 0x0001286001007387 */ /* 0x0003e20000100800 */
[C---:B------:R-:W-:Y:S02]  /*226c0*/  PRMT R39, R79.reuse, 0x7610, R39 ;  /* 0x000076104f277816 */ /* 0x040fe40000000027 */
[----:B------:R-:W-:Y:S01]  /*226d0*/  MUFU.EX2 R132, R132 ;  /* 0x0000008400847308 */ /* 0x000fe20000000800 */
[----:B--2---:R-:W-:Y:S01]  /*226e0*/  F2FP.F16.F32.PACK_AB R73, R116, R117 ;  /* 0x000000757449723e */ /* 0x004fe200000000ff */
[----:B------:R-:W-:Y:S01]  /*226f0*/  FFMA.FTZ R46, R70, UR4, -R5 ;  /* 0x00000004462e7c23 */ /* 0x000fe20008010805 */
[----:B------:R-:W-:Y:S01]  /*22700*/  PRMT R35, R79, 0x7632, R35 ;  /* 0x000076324f237816 */ /* 0x000fe20000000023 */
[----:B------:R-:W-:Y:S01]  /*22710*/  FFMA.FTZ R70, R32, UR4, -R7 ;  /* 0x0000000420467c23 */ /* 0x000fe20008010807 */
[----:B------:R-:W-:Y:S05]  /*22720*/  PRMT R221, R73, 0x7632, R221 ;  /* 0x0000763249dd7816 */ /* 0x000fea00000000dd */
[----:B------:R-:W-:Y:S01]  /*22730*/  MUFU.EX2 R69, R69 ;  /* 0x0000004500457308 */ /* 0x000fe20000000800 */
[--C-:B------:R-:W-:Y:S01]  /*22740*/  FFMA.FTZ R98, R33, UR4, -R6.reuse ;  /* 0x0000000421627c23 */ /* 0x100fe20008010806 */
[----:B------:R-:W-:Y:S02]  /*22750*/  IMAD.MOV.U32 R33, RZ, RZ, R215 ;  /* 0x000000ffff217224 */ /* 0x000fe400078e00d7 */
[----:B------:R-:W-:Y:S06]  /*22760*/  FFMA.FTZ R215, R196, UR4, -R121 ;  /* 0x00000004c4d77c23 */ /* 0x000fec0008010879 */
[----:B------:R-:W-:Y:S01]  /*22770*/  MUFU.EX2 R70, R70 ;  /* 0x0000004600467308 */ /* 0x000fe20000000800 */
[--C-:B------:R-:W-:Y:S01]  /*22780*/  FFMA.FTZ R101, R30, UR4, -R6.reuse ;  /* 0x000000041e657c23 */ /* 0x100fe20008010806 */
[----:B------:R-:W-:Y:S01]  /*22790*/  FFMA.FTZ R168, R33, UR4, -R7 ;  /* 0x0000000421a87c23 */ /* 0x000fe20008010807 */
[----:B------:R-:W-:Y:S02]  /*227a0*/  IMAD.MOV.U32 R30, RZ, RZ, R233 ;  /* 0x000000ffff1e7224 */ /* 0x000fe400078e00e9 */
[----:B------:R-:W-:Y:S01]  /*227b0*/  FFMA.FTZ R233, R244, UR4, -R121 ;  /* 0x00000004f4e97c23 */ /* 0x000fe20008010879 */
[----:B---3--:R-:W-:Y:S01]  /*227c0*/  PRMT R37, R74, 0x7610, R37 ;  /* 0x000076104a257816 */ /* 0x008fe20000000025 */
[--C-:B------:R-:W-:Y:S01]  /*227d0*/  FFMA.FTZ R106, R20, UR4, -R6.reuse ;  /* 0x00000004146a7c23 */ /* 0x100fe20008010806 */
[----:B------:R-:W-:Y:S01]  /*227e0*/  FFMA.FTZ R111, R10, UR4, -R6 ;  /* 0x000000040a6f7c23 */ /* 0x000fe20008010806 */
[--C-:B------:R-:W-:Y:S01]  /*227f0*/  FFMA.FTZ R10, R72, UR4, -R5.reuse ;  /* 0x00000004480a7c23 */ /* 0x100fe20008010805 */
[--C-:B------:R-:W-:Y:S01]  /*22800*/  FFMA.FTZ R52, R52, UR4, -R5.reuse ;  /* 0x0000000434347c23 */ /* 0x100fe20008010805 */
[----:B------:R-:W-:Y:S01]  /*22810*/  FFMA.FTZ R90, R19, UR4, -R5 ;  /* 0x00000004135a7c23 */ /* 0x000fe20008010805 */
[----:B------:R-:W-:Y:S01]  /*22820*/  FFMA.FTZ R19, R178, UR4, -R121 ;  /* 0x00000004b2137c23 */ /* 0x000fe20008010879 */
[----:B------:R-:W-:Y:S01]  /*22830*/  FADD.FTZ R0, -R0, R133 ;  /* 0x0000008500007221 */ /* 0x000fe20000010100 */
[----:B-1----:R-:W-:Y:S01]  /*22840*/  FFMA.FTZ R96, R17, UR4, -R5 ;  /* 0x0000000411607c23 */ /* 0x002fe20008010805 */
[----:B------:R-:W-:Y:S01]  /*22850*/  FFMA.FTZ R178, R251, UR4, -R7 ;  /* 0x00000004fbb27c23 */ /* 0x000fe20008010807 */
[--C-:B------:R-:W-:Y:S01]  /*22860*/  FFMA.FTZ R72, R249, UR4, -R121.reuse ;  /* 0x00000004f9487c23 */ /* 0x100fe20008010879 */
[----:B------:R-:W-:Y:S01]  /*22870*/  FFMA.FTZ R133, R252, UR4, -R121 ;  /* 0x00000004fc857c23 */ /* 0x000fe20008010879 */
[--C-:B------:R-:W-:Y:S01]  /*22880*/  FFMA.FTZ R244, R201, UR4, -R7.reuse ;  /* 0x00000004c9f47c23 */ /* 0x100fe20008010807 */
[--C-:B------:R-:W-:Y:S01]  /*22890*/  FFMA.FTZ R249, R200, UR4, -R7.reuse ;  /* 0x00000004c8f97c23 */ /* 0x100fe20008010807 */
[--C-:B------:R-:W-:Y:S01]  /*228a0*/  FFMA.FTZ R251, R193, UR4, -R7.reuse ;  /* 0x00000004c1fb7c23 */ /* 0x100fe20008010807 */
[----:B------:R-:W-:Y:S01]  /*228b0*/  FFMA.FTZ R252, R192, UR4, -R7 ;  /* 0x00000004c0fc7c23 */ /* 0x000fe20008010807 */
[----:B------:R-:W-:Y:S10]  /*228c0*/  MUFU.EX2 R72, R72 ;  /* 0x0000004800487308 */ /* 0x000ff40000000800 */
[----:B------:R-:W-:Y:S10]  /*228d0*/  MUFU.EX2 R133, R133 ;  /* 0x0000008500857308 */ /* 0x000ff40000000800 */
[----:B------:R-:W-:Y:S01]  /*228e0*/  MUFU.EX2 R46, R46 ;  /* 0x0000002e002e7308 */ /* 0x000fe20000000800 */
[C---:B----4-:R-:W-:Y:S02]  /*228f0*/  @!P6 HADD2 R94, -R77.reuse.H0_H0, -RZ.H0_H0 ;  /* 0xa00000ff4d5ee230 */ /* 0x050fe40000000900 */
[----:B------:R-:W-:Y:S03]  /*22900*/  @!P4 HADD2 R93, -R77.H1_H1, -RZ.H0_H0 ;  /* 0xa00000ff4d5dc230 */ /* 0x000fe60000000d00 */
[----:B------:R-:W-:Y:S01]  /*22910*/  PRMT R81, R94, 0x7610, R81 ;  /* 0x000076105e517816 */ /* 0x000fe20000000051 */
[----:B------:R1:W-:Y:S03]  /*22920*/  @!P6 STL.S16 [R1+0x1cc], R94 ;  /* 0x0001cc5e0100e387 */ /* 0x0003e60000100600 */
[----:B------:R-:W-:Y:S01]  /*22930*/  @!P6 PRMT R211, R81, 0x5410, RZ ;  /* 0x0000541051d3e816 */ /* 0x000fe200000000ff */
[----:B------:R2:W-:Y:S01]  /*22940*/  @!P4 STL.S16 [R1+0x1c8], R93 ;  /* 0x0001c85d0100c387 */ /* 0x0005e20000100600 */
[----:B------:R-:W-:Y:S01]  /*22950*/  PRMT R54, R93, 0x7610, R54 ;  /* 0x000076105d367816 */ /* 0x000fe20000000036 */
[C---:B------:R-:W-:Y:S02]  /*22960*/  @!P1 HADD2 R91, -R78.reuse.H0_H0, -RZ.H0_H0 ;  /* 0xa00000ff4e5b9230 */ /* 0x040fe40000000900 */
[----:B------:R-:W-:Y:S01]  /*22970*/  IMAD.MOV.U32 R32, RZ, RZ, R211 ;  /* 0x000000ffff207224 */ /* 0x000fe200078e00d3 */
[----:B------:R-:W-:Y:S01]  /*22980*/  @!P4 PRMT R213, R54, 0x5410, RZ ;  /* 0x0000541036d5c816 */ /* 0x000fe200000000ff */
[----:B------:R-:W-:Y:S01]  /*22990*/  @!P0 HADD2 R84, -R78.H1_H1, -RZ.H0_H0 ;  /* 0xa00000ff4e548230 */ /* 0x000fe20000000d00 */
[----:B------:R-:W-:Y:S01]  /*229a0*/  LOP3.LUT R54, R123, 0xffff, RZ, 0xc0, !PT ;  /* 0x0000ffff7b367812 */ /* 0x000fe200078ec0ff */
[----:B------:R3:W-:Y:S01]  /*229b0*/  @!P1 STL.S16 [R1+0x1c4], R91 ;  /* 0x0001c45b01009387 */ /* 0x0007e20000100600 */
[----:B------:R-:W-:Y:S02]  /*229c0*/  ISETP.LE.U32.AND P4, PT, R191, UR10, PT ;  /* 0x0000000abf007c0c */ /* 0x000fe4000bf83070 */
[----:B------:R-:W-:Y:S01]  /*229d0*/  PRMT R88, R84, 0x7610, R88 ;  /* 0x0000761054587816 */ /* 0x000fe20000000058 */
[----:B------:R-:W-:Y:S01]  /*229e0*/  @!P0 STL.S16 [R1+0x1c0], R84 ;  /* 0x0001c05401008387 */ /* 0x000fe20000100600 */
[----:B------:R-:W-:Y:S02]  /*229f0*/  SHF.R.U32.HI R54, RZ, 0x8, R54 ;  /* 0x00000008ff367819 */ /* 0x000fe40000011636 */
[----:B------:R-:W-:Y:S01]  /*22a00*/  PRMT R89, R91, 0x7610, R89 ;  /* 0x000076105b597816 */ /* 0x000fe20000000059 */
[----:B------:R4:W-:Y:S01]  /*22a10*/  STL [R1+0x3bc], R77 ;  /* 0x0003bc4d01007387 */ /* 0x0009e20000100800 */
[----:B------:R-:W-:Y:S01]  /*22a20*/  @!P0 PRMT R212, R88, 0x5410, RZ ;  /* 0x0000541058d48816 */ /* 0x000fe200000000ff */
[--C-:B------:R-:W-:Y:S01]  /*22a30*/  FFMA.FTZ R88, R26, UR4, -R5.reuse ;  /* 0x000000041a587c23 */ /* 0x100fe20008010805 */
[----:B------:R-:W-:Y:S01]  /*22a40*/  @!P1 PRMT R56, R89, 0x5410, RZ ;  /* 0x0000541059389816 */ /* 0x000fe200000000ff */
[--C-:B------:R-:W-:Y:S01]  /*22a50*/  FFMA.FTZ R89, R27, UR4, -R5.reuse ;  /* 0x000000041b597c23 */ /* 0x100fe20008010805 */
[----:B------:R-:W-:Y:S01]  /*22a60*/  ISETP.GT.U32.AND P1, PT, R112, UR10, PT ;  /* 0x0000000a70007c0c */ /* 0x000fe2000bf24070 */
[--C-:B------:R-:W-:Y:S01]  /*22a70*/  FFMA.FTZ R112, R13, UR4, -R6.reuse ;  /* 0x000000040d707c23 */ /* 0x100fe20008010806 */
[----:B------:R-:W-:Y:S01]  /*22a80*/  ISETP.GT.U32.AND P0, PT, R95, UR10, PT ;  /* 0x0000000a5f007c0c */ /* 0x000fe2000bf04070 */
[--C-:B-1----:R-:W-:Y:S01]  /*22a90*/  FFMA.FTZ R94, R43, UR4, -R6.reuse ;  /* 0x000000042b5e7c23 */ /* 0x102fe20008010806 */
[----:B------:R-:W-:Y:S01]  /*22aa0*/  PRMT R211, R176, 0x7772, RZ ;  /* 0x00007772b0d37816 */ /* 0x000fe200000000ff */
[----:B--2---:R-:W-:Y:S01]  /*22ab0*/  FFMA.FTZ R93, R42, UR4, -R6 ;  /* 0x000000042a5d7c23 */ /* 0x004fe20008010806 */
[--C-:B------:R-:W-:Y:S01]  /*22ac0*/  FFMA.FTZ R42, R64, UR4, -R5.reuse ;  /* 0x00000004402a7c23 */ /* 0x100fe20008010805 */
[--C-:B------:R-:W-:Y:S01]  /*22ad0*/  FFMA.FTZ R95, R16, UR4, -R5.reuse ;  /* 0x00000004105f7c23 */ /* 0x100fe20008010805 */
[----:B------:R-:W-:Y:S01]  /*22ae0*/  FFMA.FTZ R64, R28, UR4, -R5 ;  /* 0x000000041c407c23 */ /* 0x000fe20008010805 */
[----:B------:R-:W-:Y:S02]  /*22af0*/  IMAD.MOV.U32 R43, RZ, RZ, R214 ;  /* 0x000000ffff2b7224 */ /* 0x000fe400078e00d6 */
[----:B------:R-:W-:Y:S01]  /*22b00*/  FFMA.FTZ R214, R181, UR4, -R121 ;  /* 0x00000004b5d67c23 */ /* 0x000fe20008010879 */
[----:B---3--:R-:W-:Y:S01]  /*22b10*/  FFMA.FTZ R91, R18, UR4, -R5 ;  /* 0x00000004125b7c23 */ /* 0x008fe20008010805 */
[----:B------:R-:W-:Y:S01]  /*22b20*/  FFMA.FTZ R18, R180, UR4, -R121 ;  /* 0x00000004b4127c23 */ /* 0x000fe20008010879 */
[--C-:B------:R-:W-:Y:S01]  /*22b30*/  FFMA.FTZ R180, R250, UR4, -R7.reuse ;  /* 0x00000004fab47c23 */ /* 0x100fe20008010807 */
[--C-:B------:R-:W-:Y:S01]  /*22b40*/  FFMA.FTZ R169, R43, UR4, -R7.reuse ;  /* 0x000000042ba97c23 */ /* 0x100fe20008010807 */
[----:B------:R-:W-:Y:S01]  /*22b50*/  FFMA.FTZ R250, R199, UR4, -R7 ;  /* 0x00000004c7fa7c23 */ /* 0x000fe20008010807 */
[----:B------:R-:W-:Y:S01]  /*22b60*/  LOP3.LUT R199, R123, 0xff, RZ, 0xc0, !PT ;  /* 0x000000ff7bc77812 */ /* 0x000fe200078ec0ff */
[----:B------:R-:W-:Y:S01]  /*22b70*/  IMAD.MOV.U32 R43, RZ, RZ, R212 ;  /* 0x000000ffff2b7224 */ /* 0x000fe200078e00d4 */
[----:B------:R-:W-:Y:S01]  /*22b80*/  PRMT R212, R176, 0x7773, RZ ;  /* 0x00007773b0d47816 */ /* 0x000fe200000000ff */
[----:B----4-:R-:W2:Y:S01]  /*22b90*/  LDL.LU R77, [R1+0x7c] ;  /* 0x00007c00014d7983 */ /* 0x010ea20000300800 */
[----:B------:R-:W-:Y:S01]  /*22ba0*/  MUFU.EX2 R42, R42 ;  /* 0x0000002a002a7308 */ /* 0x000fe20000000800 */
[----:B------:R-:W-:Y:S02]  /*22bb0*/  IMAD.MOV.U32 R201, RZ, RZ, R18 ;  /* 0x000000ffffc97224 */ /* 0x000fe400078e0012 */
[----:B------:R1:W3:Y:S04]  /*22bc0*/  LDL.S16 R84, [R1+0x1d0] ;  /* 0x0001d00001547983 */ /* 0x0002e80000100600 */
[----:B------:R1:W4:Y:S01]  /*22bd0*/  LDL.S16 R81, [R1+0x1dc] ;  /* 0x0001dc0001517983 */ /* 0x0003220000100600 */
[C---:B------:R-:W-:Y:S05]  /*22be0*/  @!P4 HADD2 R85, -R74.reuse.H0_H0, -RZ.H0_H0 ;  /* 0xa00000ff4a55c230 */ /* 0x040fea0000000900 */
[----:B------:R-:W-:Y:S04]  /*22bf0*/  PRMT R55, R85, 0x7610, R55 ;  /* 0x0000761055377816 */ /* 0x000fe80000000037 */
[----:B------:R-:W-:Y:S02]  /*22c00*/  @!P4 PRMT R37, R55, 0x5410, RZ ;  /* 0x000054103725c816 */ /* 0x000fe400000000ff */
[----:B------:R-:W-:Y:S04]  /*22c10*/  LOP3.LUT R55, R170, 0xffff, RZ, 0xc0, !PT ;  /* 0x0000ffffaa377812 */ /* 0x000fe800078ec0ff */
[----:B------:R-:W-:Y:S04]  /*22c20*/  SHF.R.U32.HI R219, RZ, 0x8, R55 ;  /* 0x00000008ffdb7819 */ /* 0x000fe80000011637 */
[----:B------:R-:W-:Y:S02]  /*22c30*/  LOP3.LUT R55, R219, 0xffff, RZ, 0xc0, !PT ;  /* 0x0000ffffdb377812 */ /* 0x000fe400078ec0ff */
[----:B--2---:R-:W-:Y:S01]  /*22c40*/  ISETP.GT.U32.AND P6, PT, R77, UR10, PT ;  /* 0x0000000a4d007c0c */ /* 0x004fe2000bfc4070 */
[----:B------:R2:W-:Y:S04]  /*22c50*/  STL [R1+0x3c0], R77 ;  /* 0x0003c04d01007387 */ /* 0x0005e80000100800 */
[----:B------:R1:W-:Y:S01]  /*22c60*/  STL [R1+0x3c4], R191 ;  /* 0x0003c4bf01007387 */ /* 0x0003e20000100800 */
[C---:B----4-:R-:W-:Y:S03]  /*22c70*/  @P1 HADD2 R81, -R73.reuse.H0_H0, -RZ.H0_H0 ;  /* 0xa00000ff49511230 */ /* 0x050fe60000000900 */
[----:B------:R4:W-:Y:S04]  /*22c80*/  STL [R1+0x3b4], R78 ;  /* 0x0003b44e01007387 */ /* 0x0009e80000100800 */
[----:B------:R4:W-:Y:S01]  /*22c90*/  STL [R1+0x70], R54 ;  /* 0x0000703601007387 */ /* 0x0009e20000100800 */
[----:B---3--:R-:W-:Y:S03]  /*22ca0*/  @P6 HADD2 R84, -R74.H1_H1, -RZ.H0_H0 ;  /* 0xa00000ff4a546230 */ /* 0x008fe60000000d00 */
[----:B------:R3:W3:Y:S02]  /*22cb0*/  LDL.S16 R76, [R1+0x1e4] ;  /* 0x0001e400014c7983 */ /* 0x0006e40000100600 */
[----:B------:R-:W-:Y:S02]  /*22cc0*/  PRMT R80, R84, 0x7610, R80 ;  /* 0x0000761054507816 */ /* 0x000fe40000000050 */
[----:B------:R3:W3:Y:S04]  /*22cd0*/  LDL.S16 R75, [R1+0x1f4] ;  /* 0x0001f400014b7983 */ /* 0x0006e80000100600 */
[----:B------:R4:W-:Y:S01]  /*22ce0*/  @!P4 STL.S16 [R1+0x1d4], R85 ;  /* 0x0001d4550100c387 */ /* 0x0009e20000100600 */
[----:B------:R-:W-:Y:S02]  /*22cf0*/  ISETP.LE.U32.AND P4, PT, R66, UR10, PT ;  /* 0x0000000a42007c0c */ /* 0x000fe4000bf83070 */
[----:B--2---:R-:W-:Y:S01]  /*22d00*/  PRMT R77, R74, 0x7632, R77 ;  /* 0x000076324a4d7816 */ /* 0x004fe2000000004d */
[----:B------:R2:W-:Y:S01]  /*22d10*/  @P6 STL.S16 [R1+0x1d0], R84 ;  /* 0x0001d05401006387 */ /* 0x0005e20000100600 */
[--C-:B-1----:R-:W-:Y:S01]  /*22d20*/  LOP3.LUT R191, R82, UR11, R177.reuse, 0x96, !PT ;  /* 0x0000000b52bf7c12 */ /* 0x102fe2000f8e96b1 */
[----:B------:R-:W-:Y:S01]  /*22d30*/  FFMA.FTZ R82, R49, UR4, -R6 ;  /* 0x0000000431527c23 */ /* 0x000fe20008010806 */
[----:B------:R-:W-:Y:S01]  /*22d40*/  PRMT R177, R73, 0x7610, R177 ;  /* 0x0000761049b17816 */ /* 0x000fe200000000b1 */
[----:B------:R1:W-:Y:S01]  /*22d50*/  @P1 STL.S16 [R1+0x1dc], R81 ;  /* 0x0001dc5101001387 */ /* 0x0003e20000100600 */
[----:B----4-:R-:W-:Y:S01]  /*22d60*/  PRMT R78, R81, 0x7610, R78 ;  /* 0x00007610514e7816 */ /* 0x010fe2000000004e */
[----:B------:R4:W-:Y:S01]  /*22d70*/  MUFU.EX2 R49, R10 ;  /* 0x0000000a00317308 */ /* 0x0009e20000000800 */
[----:B------:R-:W-:Y:S01]  /*22d80*/  @P6 PRMT R77, R80, 0x5410, RZ ;  /* 0x00005410504d6816 */ /* 0x000fe200000000ff */
[----:B------:R1:W-:Y:S01]  /*22d90*/  STL [R1+0x3d8], R74 ;  /* 0x0003d84a01007387 */ /* 0x0003e20000100800 */
[----:B------:R-:W-:Y:S01]  /*22da0*/  LOP3.LUT R54, R54, 0xffff, RZ, 0xc0, !PT ;  /* 0x0000ffff36367812 */ /* 0x000fe200078ec0ff */
[----:B------:R-:W-:Y:S01]  /*22db0*/  FFMA.FTZ R80, R29, UR4, -R5 ;  /* 0x000000041d507c23 */ /* 0x000fe20008010805 */
[----:B------:R-:W-:Y:S01]  /*22dc0*/  @P1 PRMT R177, R78, 0x5410, RZ ;  /* 0x000054104eb11816 */ /* 0x000fe200000000ff */
[----:B------:R-:W-:Y:S01]  /*22dd0*/  IMAD.MOV.U32 R78, RZ, RZ, R107 ;  /* 0x000000ffff4e7224 */ /* 0x000fe200078e006b */
[----:B------:R-:W-:Y:S01]  /*22de0*/  ISETP.LE.U32.AND P5, PT, R54, UR10, PT ;  /* 0x0000000a36007c0c */ /* 0x000fe2000bfa3070 */
[----:B------:R-:W-:Y:S01]  /*22df0*/  FFMA.FTZ R107, R8, UR4, -R5 ;  /* 0x00000004086b7c23 */ /* 0x000fe20008010805 */
[----:B------:R-:W-:Y:S01]  /*22e00*/  LOP3.LUT R54, R122, 0xffff, RZ, 0xc0, !PT ;  /* 0x0000ffff7a367812 */ /* 0x000fe200078ec0ff */
[----:B------:R-:W-:Y:S01]  /*22e10*/  IMAD.MOV.U32 R33, RZ, RZ, R77 ;  /* 0x000000ffff217224 */ /* 0x000fe200078e004d */
[----:B------:R-:W-:Y:S01]  /*22e20*/  ISETP.LE.U32.AND P6, PT, R55, UR10, PT ;  /* 0x0000000a37007c0c */ /* 0x000fe2000bfc3070 */
[----:B------:R-:W-:Y:S01]  /*22e30*/  IMAD.MOV.U32 R77, RZ, RZ, R176 ;  /* 0x000000ffff4d7224 */ /* 0x000fe200078e00b0 */
[----:B------:R-:W-:Y:S01]  /*22e40*/  SHF.R.U32.HI R54, RZ, 0x8, R54 ;  /* 0x00000008ff367819 */ /* 0x000fe20000011636 */
[----:B----4-:R-:W-:Y:S01]  /*22e50*/  FFMA.FTZ R10, R30, UR4, -R7 ;  /* 0x000000041e0a7c23 */ /* 0x010fe20008010807 */
[----:B------:R-:W-:Y:S01]  /*22e60*/  FFMA.FTZ R85, R45, UR4, -R6 ;  /* 0x000000042d557c23 */ /* 0x000fe20008010806 */
[----:B------:R-:W-:Y:S02]  /*22e70*/  IMAD.MOV.U32 R45, RZ, RZ, R78 ;  /* 0x000000ffff2d7224 */ /* 0x000fe400078e004e */
[----:B------:R-:W-:Y:S01]  /*22e80*/  FFMA.FTZ R78, R182, UR4, -R121 ;  /* 0x00000004b64e7c23 */ /* 0x000fe20008010879 */
[----:B------:R4:W-:Y:S01]  /*22e90*/  STL [R1+0x94], R54 ;  /* 0x0000943601007387 */ /* 0x0009e20000100800 */
[--C-:B--2---:R-:W-:Y:S01]  /*22ea0*/  FFMA.FTZ R84, R47, UR4, -R6.reuse ;  /* 0x000000042f547c23 */ /* 0x104fe20008010806 */
[----:B------:R-:W-:Y:S01]  /*22eb0*/  FFMA.FTZ R173, R45, UR4, -R7 ;  /* 0x000000042dad7c23 */ /* 0x000fe20008010807 */
[----:B------:R-:W-:Y:S01]  /*22ec0*/  FFMA.FTZ R47, R61, UR4, -R5 ;  /* 0x000000043d2f7c23 */ /* 0x000fe20008010805 */
[----:B------:R2:W-:Y:S01]  /*22ed0*/  STL [R1+0x98], R66 ;  /* 0x0000984201007387 */ /* 0x0005e20000100800 */
[----:B-1----:R-:W-:Y:S01]  /*22ee0*/  FFMA.FTZ R81, R48, UR4, -R6 ;  /* 0x0000000430517c23 */ /* 0x002fe20008010806 */
[----:B------:R-:W-:Y:S02]  /*22ef0*/  IMAD.MOV.U32 R48, RZ, RZ, R177 ;  /* 0x000000ffff307224 */ /* 0x000fe400078e00b1 */
[--C-:B------:R-:W-:Y:S01]  /*22f00*/  FFMA.FTZ R177, R179, UR4, -R121.reuse ;  /* 0x00000004b3b17c23 */ /* 0x100fe20008010879 */
[--C-:B------:R-:W-:Y:S01]  /*22f10*/  FFMA.FTZ R179, R246, UR4, -R121.reuse ;  /* 0x00000004f6b37c23 */ /* 0x100fe20008010879 */
[----:B------:R-:W-:Y:S02]  /*22f20*/  IMAD.MOV.U32 R74, RZ, RZ, R56 ;  /* 0x000000ffff4a7224 */ /* 0x000fe400078e0038 */
[----:B------:R-:W-:Y:S01]  /*22f30*/  FFMA.FTZ R246, R204, UR4, -R121 ;  /* 0x00000004ccf67c23 */ /* 0x000fe20008010879 */
[----:B------:R-:W-:Y:S01]  /*22f40*/  FFMA.FTZ R204, R202, UR4, -R7 ;  /* 0x00000004cacc7c23 */ /* 0x000fe20008010807 */
[----:B------:R-:W-:Y:S01]  /*22f50*/  FFMA.FTZ R56, R51, UR4, -R5 ;  /* 0x0000000433387c23 */ /* 0x000fe20008010805 */
[----:B------:R-:W-:Y:S02]  /*22f60*/  IMAD.MOV.U32 R45, RZ, RZ, R74 ;  /* 0x000000ffff2d7224 */ /* 0x000fe400078e004a */
[----:B------:R-:W-:Y:S01]  /*22f70*/  FFMA.FTZ R74, R190, UR4, -R7 ;  /* 0x00000004be4a7c23 */ /* 0x000fe20008010807 */
[----:B----4-:R-:W-:Y:S04]  /*22f80*/  LOP3.LUT R54, R54, 0xffff, RZ, 0xc0, !PT ;  /* 0x0000ffff36367812 */ /* 0x010fe800078ec0ff */
[----:B------:R-:W-:Y:S01]  /*22f90*/  ISETP.LE.U32.AND P1, PT, R54, UR10, PT ;  /* 0x0000000a36007c0c */ /* 0x000fe2000bf23070 */
[----:B--2---:R-:W-:Y:S01]  /*22fa0*/  FFMA.FTZ R66, R60, UR4, -R6 ;  /* 0x000000043c427c23 */ /* 0x004fe20008010806 */
[----:B------:R-:W-:Y:S04]  /*22fb0*/  LOP3.LUT R54, R131, 0xffff, RZ, 0xc0, !PT ;  /* 0x0000ffff83367812 */ /* 0x000fe800078ec0ff */
[----:B------:R-:W-:Y:S04]  /*22fc0*/  SHF.R.U32.HI R185, RZ, 0x8, R54 ;  /* 0x00000008ffb97819 */ /* 0x000fe80000011636 */
[----:B------:R-:W-:Y:S01]  /*22fd0*/  LOP3.LUT R54, R185, 0xffff, RZ, 0xc0, !PT ;  /* 0x0000ffffb9367812 */ /* 0x000fe200078ec0ff */
[----:B---3--:R-:W-:Y:S02]  /*22fe0*/  @P0 HADD2 R76, -R73.H1_H1, -RZ.H0_H0 ;  /* 0xa00000ff494c0230 */ /* 0x008fe40000000d00 */
[C---:B------:R-:W-:Y:S03]  /*22ff0*/  @!P4 HADD2 R75, -R79.reuse.H0_H0, -RZ.H0_H0 ;  /* 0xa00000ff4f4bc230 */ /* 0x040fe60000000900 */
[----:B------:R-:W-:Y:S01]  /*23000*/  PRMT R65, R76, 0x7610, R65 ;  /* 0x000076104c417816 */ /* 0x000fe20000000041 */
[----:B------:R1:W-:Y:S01]  /*23010*/  @P0 STL.S16 [R1+0x1e4], R76 ;  /* 0x0001e44c01000387 */ /* 0x0003e20000100600 */
[----:B------:R-:W-:Y:S03]  /*23020*/  PRMT R55, R75, 0x7610, R55 ;  /* 0x000076104b377816 */ /* 0x000fe60000000037 */
[----:B------:R-:W-:Y:S01]  /*23030*/  STL [R1+0x39c], R219 ;  /* 0x00039cdb01007387 */ /* 0x000fe20000100800 */
[----:B------:R-:W-:Y:S01]  /*23040*/  @P0 PRMT R221, R65, 0x5410, RZ ;  /* 0x0000541041dd0816 */ /* 0x000fe200000000ff */
[--C-:B------:R-:W-:Y:S01]  /*23050*/  FFMA.FTZ R65, R59, UR4, -R6.reuse ;  /* 0x000000043b417c23 */ /* 0x100fe20008010806 */
[----:B------:R-:W-:Y:S01]  /*23060*/  @!P4 PRMT R39, R55, 0x5410, RZ ;  /* 0x000054103727c816 */ /* 0x000fe200000000ff */
[----:B------:R2:W-:Y:S01]  /*23070*/  @!P4 STL.S16 [R1+0x1f4], R75 ;  /* 0x0001f44b0100c387 */ /* 0x0005e20000100600 */
[----:B------:R-:W-:Y:S01]  /*23080*/  ISETP.LE.U32.AND P0, PT, R54, UR10, PT ;  /* 0x0000000a36007c0c */ /* 0x000fe2000bf03070 */
[--C-:B------:R-:W-:Y:S01]  /*23090*/  FFMA.FTZ R54, R62, UR4, -R5.reuse ;  /* 0x000000043e367c23 */ /* 0x100fe20008010805 */
[--C-:B------:R-:W-:Y:S01]  /*230a0*/  FFMA.FTZ R55, R50, UR4, -R5.reuse ;  /* 0x0000000432377c23 */ /* 0x100fe20008010805 */
[----:B------:R3:W-:Y:S01]  /*230b0*/  STL [R1+0x3a0], R185 ;  /* 0x0003a0b901007387 */ /* 0x0007e20000100800 */
[--C-:B------:R-:W-:Y:S01]  /*230c0*/  FFMA.FTZ R59, R34, UR4, -R5.reuse ;  /* 0x00000004223b7c23 */ /* 0x100fe20008010805 */
[--C-:B-1----:R-:W-:Y:S01]  /*230d0*/  FFMA.FTZ R76, R58, UR4, -R6.reuse ;  /* 0x000000043a4c7c23 */ /* 0x102fe20008010806 */
[--C-:B------:R-:W-:Y:S01]  /*230e0*/  FFMA.FTZ R58, R41, UR4, -R5.reuse ;  /* 0x00000004293a7c23 */ /* 0x100fe20008010805 */
[----:B--2---:R-:W-:Y:S01]  /*230f0*/  FFMA.FTZ R75, R57, UR4, -R6 ;  /* 0x00000004394b7c23 */ /* 0x004fe20008010806 */
[--C-:B------:R-:W-:Y:S01]  /*23100*/  FFMA.FTZ R6, R67, UR4, -R5.reuse ;  /* 0x0000000443067c23 */ /* 0x100fe20008010805 */
[----:B------:R-:W-:Y:S01]  /*23110*/  FFMA.FTZ R57, R40, UR4, -R5 ;  /* 0x0000000428397c23 */ /* 0x000fe20008010805 */
[----:B------:R-:W-:Y:S01]  /*23120*/  FADD.FTZ R5, -R4, R134 ;  /* 0x0000008604057221 */ /* 0x000fe20000010100 */
[----:B------:R-:W-:Y:S01]  /*23130*/  PRMT R4, R122, 0x7632, R4 ;  /* 0x000076327a047816 */ /* 0x000fe20000000004 */
[----:B---3--:R1:W2:Y:S01]  /*23140*/  LDL.S16 R185, [R1+0x1e0] ;  /* 0x0001e00001b97983 */ /* 0x0082a20000100600 */
[----:B------:R-:W-:Y:S01]  /*23150*/  FFMA.FTZ R67, R31, UR4, -R7 ;  /* 0x000000041f437c23 */ /* 0x000fe20008010807 */
[----:B------:R-:W-:Y:S01]  /*23160*/  FFMA.FTZ R40, R248, UR4, -R121 ;  /* 0x00000004f8287c23 */ /* 0x000fe20008010879 */
[----:B------:R-:W-:Y:S01]  /*23170*/  LOP3.LUT R219, R4, 0xff, RZ, 0xc0, !PT ;  /* 0x000000ff04db7812 */ /* 0x000fe200078ec0ff */
[----:B------:R-:W-:Y:S01]  /*23180*/  FADD.FTZ R4, -R3, R135 ;  /* 0x0000008703047221 */ /* 0x000fe20000010100 */
[----:B------:R-:W3:Y:S01]  /*23190*/  MUFU.EX2 R41, R6 ;  /* 0x0000000600297308 */ /* 0x000ee20000000800 */
[----:B------:R-:W-:Y:S01]  /*231a0*/  FFMA.FTZ R248, R197, UR4, -R121 ;  /* 0x00000004c5f87c23 */ /* 0x000fe20008010879 */
[----:B------:R-:W-:Y:S02]  /*231b0*/  IMAD.MOV.U32 R31, RZ, RZ, R37 ;  /* 0x000000ffff1f7224 */ /* 0x000fe400078e0025 */
[----:B------:R-:W-:Y:S01]  /*231c0*/  IMAD.MOV.U32 R37, RZ, RZ, R188 ;  /* 0x000000ffff257224 */ /* 0x000fe200078e00bc */
[----:B------:R-:W-:Y:S05]  /*231d0*/  PRMT R188, R176, 0x7771, RZ ;  /* 0x00007771b0bc7816 */ /* 0x000fea00000000ff */
[----:B------:R-:W-:Y:S01]  /*231e0*/  MUFU.EX2 R67, R67 ;  /* 0x0000004300437308 */ /* 0x000fe20000000800 */
[----:B------:R-:W-:Y:S02]  /*231f0*/  IMAD.MOV.U32 R30, RZ, RZ, R31 ;  /* 0x000000ffff1e7224 */ /* 0x000fe400078e001f */
[----:B------:R-:W-:Y:S02]  /*23200*/  IMAD.MOV.U32 R31, RZ, RZ, R32 ;  /* 0x000000ffff1f7224 */ /* 0x000fe400078e0020 */
[----:B------:R-:W-:Y:S02]  /*23210*/  IMAD.MOV.U32 R23, RZ, RZ, R30 ;  /* 0x000000ffff177224 */ /* 0x000fe400078e001e */
[----:B------:R-:W-:Y:S01]  /*23220*/  IMAD.MOV.U32 R22, RZ, RZ, R31 ;  /* 0x000000ffff167224 */ /* 0x000fe200078e001f */
[----:B---3--:R-:W-:Y:S01]  /*23230*/  F2FP.F16.F32.PACK_AB R60, R49, R41 ;  /* 0x00000029313c723e */ /* 0x008fe200000000ff */
[--C-:B------:R-:W-:Y:S01]  /*23240*/  FFMA.FTZ R6, R247, UR4, -R121.reuse ;  /* 0x00000004f7067c23 */ /* 0x100fe20008010879 */
[--C-:B------:R-:W-:Y:S01]  /*23250*/  FFMA.FTZ R247, R198, UR4, -R121.reuse ;  /* 0x00000004c6f77c23 */ /* 0x100fe20008010879 */
[----:B------:R-:W-:Y:S01]  /*23260*/  FFMA.FTZ R198, R195, UR4, -R121 ;  /* 0x00000004c3c67c23 */ /* 0x000fe20008010879 */
[----:B------:R-:W-:Y:S01]  /*23270*/  PRMT R181, R60, 0x7610, R181 ;  /* 0x000076103cb57816 */ /* 0x000fe200000000b5 */
[----:B------:R-:W-:Y:S01]  /*23280*/  FFMA.FTZ R121, R24, UR4, -R7 ;  /* 0x0000000418797c23 */ /* 0x000fe20008010807 */
[----:B------:R-:W-:Y:S01]  /*23290*/  PRMT R176, R60, 0x7632, R176 ;  /* 0x000076323cb07816 */ /* 0x000fe200000000b0 */
[----:B------:R-:W-:Y:S02]  /*232a0*/  IMAD.MOV.U32 R32, RZ, RZ, R33 ;  /* 0x000000ffff207224 */ /* 0x000fe400078e0021 */
[----:B------:R-:W-:Y:S02]  /*232b0*/  IMAD.MOV.U32 R33, RZ, RZ, R43 ;  /* 0x000000ffff217224 */ /* 0x000fe400078e002b */
[----:B------:R-:W-:Y:S02]  /*232c0*/  IMAD.MOV.U32 R43, RZ, RZ, R45 ;  /* 0x000000ffff2b7224 */ /* 0x000fe400078e002d */
[----:B------:R-:W-:Y:S02]  /*232d0*/  IMAD.MOV.U32 R45, RZ, RZ, R48 ;  /* 0x000000ffff2d7224 */ /* 0x000fe400078e0030 */
[----:B------:R-:W3:Y:S01]  /*232e0*/  MUFU.EX2 R48, R68 ;  /* 0x0000004400307308 */ /* 0x000ee20000000800 */
[----:B------:R-:W-:Y:S02]  /*232f0*/  IMAD.MOV.U32 R50, RZ, RZ, R33 ;  /* 0x000000ffff327224 */ /* 0x000fe400078e0021 */
[----:B------:R-:W-:Y:S07]  /*23300*/  IMAD.MOV.U32 R134, RZ, RZ, R45 ;  /* 0x000000ffff867224 */ /* 0x000fee00078e002d */
[----:B------:R-:W-:Y:S01]  /*23310*/  MUFU.EX2 R68, R40 ;  /* 0x0000002800447308 */ /* 0x000fe20000000800 */
[----:B------:R-:W-:Y:S02]  /*23320*/  IMAD.MOV.U32 R34, RZ, RZ, R43 ;  /* 0x000000ffff227224 */ /* 0x000fe400078e002b */
[----:B------:R-:W-:Y:S02]  /*23330*/  IMAD.MOV.U32 R190, RZ, RZ, R50 ;  /* 0x000000ffffbe7224 */ /* 0x000fe400078e0032 */
[----:B------:R-:W-:Y:S02]  /*23340*/  IMAD.MOV.U32 R51, RZ, RZ, R32 ;  /* 0x000000ffff337224 */ /* 0x000fe400078e0020 */
[----:B------:R-:W-:Y:S02]  /*23350*/  IMAD.MOV.U32 R182, RZ, RZ, R34 ;  /* 0x000000ffffb67224 */ /* 0x000fe400078e0022 */
[----:B------:R-:W-:Y:S01]  /*23360*/  IMAD.MOV.U32 R202, RZ, RZ, R51 ;  /* 0x000000ffffca7224 */ /* 0x000fe200078e0033 */
[----:B---3--:R-:W-:Y:S01]  /*23370*/  F2FP.F16.F32.PACK_AB R61, R48, R69 ;  /* 0x00000045303d723e */ /* 0x008fe200000000ff */
[----:B------:R-:W-:Y:S02]  /*23380*/  IMAD.MOV.U32 R197, RZ, RZ, R134 ;  /* 0x000000ffffc57224 */ /* 0x000fe400078e0086 */
[----:B--2---:R-:W-:Y:S05]  /*23390*/  @!P1 HADD2 R185, -R79.H1_H1, -RZ.H0_H0 ;  /* 0xa00000ff4fb99230 */ /* 0x004fea0000000d00 */
[----:B------:R-:W-:Y:S01]  /*233a0*/  PRMT R8, R185, 0x7610, R8 ;  /* 0x00007610b9087816 */ /* 0x000fe20000000008 */
[----:B------:R2:W-:Y:S03]  /*233b0*/  @!P1 STL.S16 [R1+0x1e0], R185 ;  /* 0x0001e0b901009387 */ /* 0x0005e60000100600 */
[----:B------:R-:W-:Y:S01]  /*233c0*/  @!P1 PRMT R35, R8, 0x5410, RZ ;  /* 0x0000541008239816 */ /* 0x000fe200000000ff */
[----:B------:R3:W-:Y:S01]  /*233d0*/  STL [R1+0x3a8], R79 ;  /* 0x0003a84f01007387 */ /* 0x0007e20000100800 */
[----:B------:R-:W-:Y:S03]  /*233e0*/  ISETP.LE.U32.AND P1, PT, R219, UR10, PT ;  /* 0x0000000adb007c0c */ /* 0x000fe6000bf23070 */
[----:B------:R-:W-:Y:S04]  /*233f0*/  STL [R1+0x3ac], R219 ;  /* 0x0003acdb01007387 */ /* 0x000fe80000100800 */
[----:B------:R1:W4:Y:S04]  /*23400*/  LDL.S16 R3, [R1+0x1f0] ;  /* 0x0001f00001037983 */ /* 0x0003280000100600 */
[----:B------:R1:W-:Y:S01]  /*23410*/  STL.64 [R1+0x3c8], R216 ;  /* 0x0003c8d801007387 */ /* 0x0003e20000100a00 */
[----:B--2---:R-:W-:Y:S01]  /*23420*/  SHF.R.U32.HI R185, RZ, 0x18, R122 ;  /* 0x00000018ffb97819 */ /* 0x004fe2000001167a */
[----:B------:R-:W-:Y:S01]  /*23430*/  FFMA.FTZ R122, R25, UR4, -R7 ;  /* 0x00000004197a7c23 */ /* 0x000fe20008010807 */
[----:B---3--:R-:W-:Y:S01]  /*23440*/  LOP3.LUT R79, R37, 0xff, RZ, 0xc0, !PT ;  /* 0x000000ff254f7812 */ /* 0x008fe200078ec0ff */
[----:B-1----:R-:W-:Y:S02]  /*23450*/  IMAD.MOV.U32 R216, RZ, RZ, R22 ;  /* 0x000000ffffd87224 */ /* 0x002fe400078e0016 */
[----:B------:R-:W-:Y:S02]  /*23460*/  IMAD.MOV.U32 R217, RZ, RZ, R23 ;  /* 0x000000ffffd97224 */ /* 0x000fe400078e0017 */
[C---:B----4-:R-:W-:Y:S05]  /*23470*/  @!P1 HADD2 R3, -R60.reuse.H0_H0, -RZ.H0_H0 ;  /* 0xa00000ff3c039230 */ /* 0x050fea0000000900 */
[----:B------:R-:W-:Y:S01]  /*23480*/  PRMT R9, R3, 0x7610, R9 ;  /* 0x0000761003097816 */ /* 0x000fe20000000009 */
[----:B------:R1:W-:Y:S03]  /*23490*/  @!P1 STL.S16 [R1+0x1f0], R3 ;  /* 0x0001f00301009387 */ /* 0x0003e60000100600 */
[----:B------:R-:W-:Y:S01]  /*234a0*/  @!P1 PRMT R181, R9, 0x5410, RZ ;  /* 0x0000541009b59816 */ /* 0x000fe200000000ff */
[----:B------:R-:W2:Y:S01]  /*234b0*/  LDL.LU R11, [R1+0x348] ;  /* 0x00034800010b7983 */ /* 0x000ea20000300800 */
[----:B------:R-:W-:Y:S03]  /*234c0*/  ISETP.LE.U32.AND P1, PT, R185, UR10, PT ;  /* 0x0000000ab9007c0c */ /* 0x000fe6000bf23070 */
[----:B------:R-:W3:Y:S04]  /*234d0*/  LDL.LU R8, [R1+0x344] ;  /* 0x0003440001087983 */ /* 0x000ee80000300800 */
[----:B------:R4:W4:Y:S04]  /*234e0*/  LDL.S16 R7, [R1+0x1f8] ;  /* 0x0001f80001077983 */ /* 0x0009280000100600 */
[----:B------:R2:W4:Y:S01]  /*234f0*/  LDL.S16 R16, [R1+0x1fc] ;  /* 0x0001fc0001107983 */ /* 0x0005220000100600 */
[----:B-1----:R-:W-:Y:S01]  /*23500*/  FMUL.FTZ R3, R2, UR4 ;  /* 0x0000000402037c20 */ /* 0x002fe20008410000 */
[----:B------:R-:W-:Y:S03]  /*23510*/  FMUL.FTZ R2, R0, UR4 ;  /* 0x0000000400027c20 */ /* 0x000fe60008410000 */
[----:B------:R-:W1:Y:S10]  /*23520*/  MUFU.EX2 R0, R3 ;  /* 0x0000000300007308 */ /* 0x000e740000000800 */
[----:B------:R-:W1:Y:S02]  /*23530*/  MUFU.EX2 R2, R2 ;  /* 0x0000000200027308 */ /* 0x000e640000000800 */
[C---:B-1----:R-:W-:Y:S01]  /*23540*/  FMUL.FTZ R9, R0.reuse, R149 ;  /* 0x0000009500097220 */ /* 0x042fe20000410000 */
[C---:B------:R-:W-:Y:S01]  /*23550*/  FMUL.FTZ R12, R0.reuse, R144 ;  /* 0x00000090000c7220 */ /* 0x040fe20000410000 */
[C---:B------:R-:W-:Y:S01]  /*23560*/  FMUL.FTZ R13, R0.reuse, R145 ;  /* 0x00000091000d7220 */ /* 0x040fe20000410000 */
[C---:B------:R-:W-:Y:S01]  /*23570*/  FMUL.FTZ R24, R0.reuse, R140 ;  /* 0x0000008c00187220 */ /* 0x040fe20000410000 */
[C---:B------:R-:W-:Y:S01]  /*23580*/  FMUL.FTZ R25, R0.reuse, R141 ;  /* 0x0000008d00197220 */ /* 0x040fe20000410000 */
[C---:B------:R-:W-:Y:S01]  /*23590*/  FMUL.FTZ R28, R0.reuse, R136 ;  /* 0x00000088001c7220 */ /* 0x040fe20000410000 */
[----:B------:R-:W-:Y:S02]  /*235a0*/  FMUL.FTZ R29, R0, R137 ;  /* 0x00000089001d7220 */ /* 0x000fe40000410000 */
[----:B------:R-:W1:Y:S01]  /*235b0*/  MUFU.EX2 R140, R6 ;  /* 0x00000006008c7308 */ /* 0x000e620000000800 */
[C---:B------:R-:W-:Y:S01]  /*235c0*/  FMUL.FTZ R15, R2.reuse, R147 ;  /* 0x00000093020f7220 */ /* 0x040fe20000410000 */
[C---:B------:R-:W-:Y:S01]  /*235d0*/  FMUL.FTZ R26, R2.reuse, R142 ;  /* 0x0000008e021a7220 */ /* 0x040fe20000410000 */
[C---:B------:R-:W-:Y:S07]  /*235e0*/  FMUL.FTZ R30, R2.reuse, R138 ;  /* 0x0000008a021e7220 */ /* 0x040fee0000410000 */
[----:B------:R1:W-:Y:S01]  /*235f0*/  MUFU.EX2 R141, R10 ;  /* 0x0000000a008d7308 */ /* 0x0003e20000000800 */
[C---:B------:R-:W-:Y:S01]  /*23600*/  FMUL.FTZ R31, R2.reuse, R139 ;  /* 0x0000008b021f7220 */ /* 0x040fe20000410000 */
[C---:B------:R-:W-:Y:S01]  /*23610*/  FMUL.FTZ R14, R2.reuse, R146 ;  /* 0x00000092020e7220 */ /* 0x040fe20000410000 */
[C---:B------:R-:W-:Y:S01]  /*23620*/  PRMT R146, R61.reuse, 0x7632, R146 ;  /* 0x000076323d927816 */ /* 0x040fe20000000092 */
[----:B------:R-:W-:Y:S01]  /*23630*/  FMUL.FTZ R27, R2, R143 ;  /* 0x0000008f021b7220 */ /* 0x000fe20000410000 */
[----:B------:R-:W-:Y:S02]  /*23640*/  IMAD.MOV.U32 R145, RZ, RZ, R35 ;  /* 0x000000ffff917224 */ /* 0x000fe400078e0023 */
[----:B------:R-:W-:Y:S01]  /*23650*/  IMAD.MOV.U32 R144, RZ, RZ, R19 ;  /* 0x000000ffff907224 */ /* 0x000fe200078e0013 */
[----:B-1----:R-:W-:Y:S01]  /*23660*/  F2FP.F16.F32.PACK_AB R40, R68, R140 ;  /* 0x0000008c4428723e */ /* 0x002fe200000000ff */
[----:B------:R-:W-:Y:S02]  /*23670*/  IMAD.U32 R6, RZ, RZ, UR23 ;  /* 0x00000017ff067e24 */ /* 0x000fe4000f8e00ff */
[----:B------:R-:W-:Y:S01]  /*23680*/  FMUL.FTZ R10, R2, R150 ;  /* 0x00000096020a7220 */ /* 0x000fe20000410000 */
[----:B--2---:R-:W-:Y:S01]  /*23690*/  FFMA.FTZ R87, R0, R11, R87 ;  /* 0x0000000b00577223 */ /* 0x004fe20000010057 */
[C---:B------:R-:W-:Y:S01]  /*236a0*/  FMUL.FTZ R11, R2.reuse, R151 ;  /* 0x00000097020b7220 */ /* 0x040fe20000410000 */
[----:B---3--:R-:W-:Y:S01]  /*236b0*/  FFMA.FTZ R86, R2, R8, R86 ;  /* 0x0000000802567223 */ /* 0x008fe20000010056 */
[----:B------:R-:W-:Y:S01]  /*236c0*/  FMUL.FTZ R8, R0, R148 ;  /* 0x0000009400087220 */ /* 0x000fe20000410000 */
[----:B------:R-:W-:Y:S01]  /*236d0*/  PRMT R148, R61, 0x7610, R148 ;  /* 0x000076103d947816 */ /* 0x000fe20000000094 */
[----:B------:R-:W-:Y:S01]  /*236e0*/  FMUL.FTZ R0, R5, UR4 ;  /* 0x0000000405007c20 */ /* 0x000fe20008410000 */
[----:B----4-:R-:W-:Y:S02]  /*236f0*/  @!P1 HADD2 R7, -R60.H1_H1, -RZ.H0_H0 ;  /* 0xa00000ff3c079230 */ /* 0x010fe40000000d00 */
[----:B------:R-:W-:Y:S01]  /*23700*/  FADD.FTZ R43, R113, R86 ;  /* 0x00000056712b7221 */ /* 0x000fe20000010000 */
[----:B------:R-:W-:Y:S01]  /*23710*/  STL.64 [R1+0x3d0], R8 ;  /* 0x0003d00801007387 */ /* 0x000fe20000100a00 */
[----:B------:R-:W-:Y:S01]  /*23720*/  IMAD.MOV.U32 R113, RZ, RZ, R197 ;  /* 0x000000ffff717224 */ /* 0x000fe200078e00c5 */
[----:B------:R-:W-:Y:S01]  /*23730*/  SHF.R.U32.HI R197, RZ, 0x18, R123 ;  /* 0x00000018ffc57819 */ /* 0x000fe2000001167b */
[----:B------:R-:W1:Y:S01]  /*23740*/  MUFU.EX2 R0, R0 ;  /* 0x0000000000007308 */ /* 0x000e620000000800 */
[----:B------:R-:W-:Y:S01]  /*23750*/  PRMT R3, R7, 0x7610, R3 ;  /* 0x0000761007037816 */ /* 0x000fe20000000003 */
[----:B------:R-:W-:Y:S01]  /*23760*/  STL.64 [R1+0x3e0], R12 ;  /* 0x0003e00c01007387 */ /* 0x000fe20000100a00 */
[----:B------:R-:W-:Y:S01]  /*23770*/  ISETP.LE.U32.AND P4, PT, R197, UR10, PT ;  /* 0x0000000ac5007c0c */ /* 0x000fe2000bf83070 */
[----:B------:R-:W-:Y:S01]  /*23780*/  FADD.FTZ R87, R114, R87 ;  /* 0x0000005772577221 */ /* 0x000fe20000010000 */
[----:B------:R-:W-:Y:S01]  /*23790*/  @!P1 PRMT R176, R3, 0x5410, RZ ;  /* 0x0000541003b09816 */ /* 0x000fe200000000ff */
[----:B------:R2:W-:Y:S01]  /*237a0*/  STL.64 [R1+0x3f0], R24 ;  /* 0x0003f01801007387 */ /* 0x0005e20000100a00 */
[----:B------:R-:W-:Y:S01]  /*237b0*/  FMUL.FTZ R3, R4, UR4 ;  /* 0x0000000404037c20 */ /* 0x000fe20008410000 */
[----:B------:R-:W-:Y:S01]  /*237c0*/  FADD.FTZ R120, R120, R87 ;  /* 0x0000005778787221 */ /* 0x000fe20000010000 */
[----:B------:R-:W-:Y:S02]  /*237d0*/  FADD.FTZ R43, R117, R43 ;  /* 0x0000002b752b7221 */ /* 0x000fe40000010000 */
[----:B------:R-:W3:Y:S01]  /*237e0*/  MUFU.EX2 R2, R3 ;  /* 0x0000000300027308 */ /* 0x000ee20000000800 */
[----:B------:R-:W-:Y:S01]  /*237f0*/  FADD.FTZ R118, R118, R120 ;  /* 0x0000007876767221 */ /* 0x000fe20000010000 */
[----:B------:R-:W-:Y:S01]  /*23800*/  FADD.FTZ R43, R116, R43 ;  /* 0x0000002b742b7221 */ /* 0x000fe20000010000 */
[C---:B-1----:R-:W-:Y:S01]  /*23810*/  FMUL.FTZ R5, R0.reuse, R165 ;  /* 0x000000a500057220 */ /* 0x042fe20000410000 */
[C---:B------:R-:W-:Y:S01]  /*23820*/  FMUL.FTZ R17, R0.reuse, R161 ;  /* 0x000000a100117220 */ /* 0x040fe20000410000 */
[C---:B------:R-:W-:Y:S01]  /*23830*/  FMUL.FTZ R20, R0.reuse, R156 ;  /* 0x0000009c00147220 */ /* 0x040fe20000410000 */
[C---:B------:R-:W-:Y:S01]  /*23840*/  FMUL.FTZ R21, R0.reuse, R157 ;  /* 0x0000009d00157220 */ /* 0x040fe20000410000 */
[C---:B------:R-:W-:Y:S01]  /*23850*/  FMUL.FTZ R32, R0.reuse, R152 ;  /* 0x0000009800207220 */ /* 0x040fe20000410000 */
[----:B------:R-:W-:Y:S01]  /*23860*/  FMUL.FTZ R33, R0, R153 ;  /* 0x0000009900217220 */ /* 0x000fe20000410000 */
[----:B------:R-:W-:Y:S02]  /*23870*/  IMAD.MOV.U32 R165, RZ, RZ, R74 ;  /* 0x000000ffffa57224 */ /* 0x000fe400078e004a */
[----:B------:R-:W-:Y:S02]  /*23880*/  FADD.FTZ R118, R115, R118 ;  /* 0x0000007673767221 */ /* 0x000fe40000010000 */
[----:B------:R-:W-:Y:S02]  /*23890*/  IMAD.MOV.U32 R152, RZ, RZ, R165 ;  /* 0x000000ffff987224 */ /* 0x000fe400078e00a5 */
[C---:B---3--:R-:W-:Y:S01]  /*238a0*/  FMUL.FTZ R18, R2.reuse, R162 ;  /* 0x000000a202127220 */ /* 0x048fe20000410000 */
[C---:B------:R-:W-:Y:S01]  /*238b0*/  FMUL.FTZ R19, R2.reuse, R163 ;  /* 0x000000a302137220 */ /* 0x040fe20000410000 */
[C---:B------:R-:W-:Y:S01]  /*238c0*/  FMUL.FTZ R22, R2.reuse, R158 ;  /* 0x0000009e02167220 */ /* 0x040fe20000410000 */
[C---:B------:R-:W-:Y:S01]  /*238d0*/  FMUL.FTZ R23, R2.reuse, R159 ;  /* 0x0000009f02177220 */ /* 0x040fe20000410000 */
[C---:B------:R-:W-:Y:S01]  /*238e0*/  FMUL.FTZ R34, R2.reuse, R154 ;  /* 0x0000009a02227220 */ /* 0x040fe20000410000 */
[----:B------:R-:W-:Y:S01]  /*238f0*/  FMUL.FTZ R35, R2, R155 ;  /* 0x0000009b02237220 */ /* 0x000fe20000410000 */
[----:B------:R-:W-:Y:S02]  /*23900*/  IMAD.MOV.U32 R165, RZ, RZ, R201 ;  /* 0x000000ffffa57224 */ /* 0x000fe400078e00c9 */
[----:B------:R-:W-:Y:S01]  /*23910*/  FADD.FTZ R119, R119, R118 ;  /* 0x0000007677777221 */ /* 0x000fe20000010000 */
[----:B--2---:R-:W2:Y:S01]  /*23920*/  LDL.64 R24, [R1+0x160] ;  /* 0x0001600001187983 */ /* 0x004ea20000100a00 */
[----:B------:R-:W-:Y:S02]  /*23930*/  IMAD.MOV.U32 R201, RZ, RZ, R216 ;  /* 0x000000ffffc97224 */ /* 0x000fe400078e00d8 */
[----:B------:R-:W-:Y:S01]  /*23940*/  IMAD.MOV.U32 R154, RZ, RZ, R152 ;  /* 0x000000ffff9a7224 */ /* 0x000fe200078e0098 */
[----:B------:R1:W-:Y:S01]  /*23950*/  @!P1 STL.S16 [R1+0x1f8], R7 ;  /* 0x0001f80701009387 */ /* 0x0003e20000100600 */
[----:B------:R-:W-:Y:S03]  /*23960*/  ISETP.LE.U32.AND P1, PT, R79, UR10, PT ;  /* 0x0000000a4f007c0c */ /* 0x000fe6000bf23070 */
[----:B------:R-:W3:Y:S04]  /*23970*/  LDL.LU R9, [R1+0x340] ;  /* 0x0003400001097983 */ /* 0x000ee80000300800 */
[----:B------:R-:W4:Y:S06]  /*23980*/  LDL R37, [R1+0xac] ;  /* 0x0000ac0001257983 */ /* 0x000f2c0000100800 */
[C---:B------:R-:W-:Y:S05]  /*23990*/  @!P1 HADD2 R16, -R61.reuse.H0_H0, -RZ.H0_H0 ;  /* 0xa00000ff3d109230 */ /* 0x040fea0000000900 */
[----:B------:R-:W-:Y:S04]  /*239a0*/  PRMT R151, R16, 0x7610, R151 ;  /* 0x0000761010977816 */ /* 0x000fe80000000097 */
[----:B------:R-:W-:Y:S01]  /*239b0*/  @!P1 PRMT R148, R151, 0x5410, RZ ;  /* 0x0000541097949816 */ /* 0x000fe200000000ff */
[----:B------:R-:W-:Y:S01]  /*239c0*/  IMAD.MOV.U32 R151, RZ, RZ, R182 ;  /* 0x000000ffff977224 */ /* 0x000fe200078e00b6 */
[----:B-1----:R-:W4:Y:S03]  /*239d0*/  LDL.LU R7, [R1+0x33c] ;  /* 0x00033c0001077983 */ /* 0x002f260000300800 */
[----:B------:R-:W-:Y:S01]  /*239e0*/  IMAD.MOV.U32 R161, RZ, RZ, R151 ;  /* 0x000000ffffa17224 */ /* 0x000fe200078e0097 */
[----:B------:R-:W4:Y:S01]  /*239f0*/  LDL.64 R12, [R1+0x150] ;  /* 0x00015000010c7983 */ /* 0x000f220000100a00 */
[----:B------:R-:W-:Y:S03]  /*23a00*/  IMAD.MOV.U32 R151, RZ, RZ, R144 ;  /* 0x000000ffff977224 */ /* 0x000fe600078e0090 */
[----:B------:R1:W-:Y:S04]  /*23a10*/  @!P1 STL.S16 [R1+0x1fc], R16 ;  /* 0x0001fc1001009387 */ /* 0x0003e80000100600 */
[----:B------:R-:W4:Y:S01]  /*23a20*/  LDL.LU R219, [R1+0xe8] ;  /* 0x0000e80001db7983 */ /* 0x000f220000300800 */
[----:B-1----:R-:W-:Y:S01]  /*23a30*/  FMUL.FTZ R16, R0, R160 ;  /* 0x000000a000107220 */ /* 0x002fe20000410000 */
[----:B------:R-:W-:Y:S01]  /*23a40*/  IMAD.MOV.U32 R160, RZ, RZ, R78 ;  /* 0x000000ffffa07224 */ /* 0x000fe200078e004e */
[----:B--2---:R-:W-:Y:S01]  /*23a50*/  LOP3.LUT R4, R25, UR27, R6, 0x96, !PT ;  /* 0x0000001b19047c12 */ /* 0x004fe2000f8e9606 */
[----:B------:R-:W-:Y:S04]  /*23a60*/  FMUL.FTZ R6, R2, R166 ;  /* 0x000000a602067220 */ /* 0x000fe80000410000 */
[----:B------:R-:W-:Y:S04]  /*23a70*/  IMAD.WIDE.U32 R136, R4, -0x326172a9, RZ ;  /* 0xcd9e8d5704887825 */ /* 0x000fe800078e00ff */
[C---:B------:R-:W-:Y:S01]  /*23a80*/  FMUL.FTZ R4, R0.reuse, R164 ;  /* 0x000000a400047220 */ /* 0x040fe20000410000 */
[----:B---3--:R-:W-:Y:S01]  /*23a90*/  FFMA.FTZ R45, R0, R9, R140 ;  /* 0x00000009002d7223 */ /* 0x008fe2000001008c */
[----:B------:R-:W-:Y:S01]  /*23aa0*/  LOP3.LUT R50, R136, R227, RZ, 0x3c, !PT ;  /* 0x000000e388327212 */ /* 0x000fe200078e3cff */
[----:B------:R1:W2:Y:S01]  /*23ab0*/  LDL.S16 R9, [R1+0x208] ;  /* 0x0002080001097983 */ /* 0x0002a20000100600 */
[----:B----4-:R-:W-:Y:S01]  /*23ac0*/  LOP3.LUT R3, R137, R37, RZ, 0x3c, !PT ;  /* 0x0000002589037212 */ /* 0x010fe200078e3cff */
[----:B------:R-:W-:Y:S02]  /*23ad0*/  FADD.FTZ R45, R68, R45 ;  /* 0x0000002d442d7221 */ /* 0x000fe40000010000 */
[----:B------:R-:W-:Y:S04]  /*23ae0*/  IMAD.WIDE.U32 R50, R50, -0x2daee0ad, RZ ;  /* 0xd2511f5332327825 */ /* 0x000fe800078e00ff */
[C---:B------:R-:W-:Y:S01]  /*23af0*/  FFMA.FTZ R62, R2.reuse, R7, R141 ;  /* 0x00000007023e7223 */ /* 0x040fe2000001008d */
[----:B------:R-:W-:Y:S01]  /*23b00*/  FMUL.FTZ R7, R2, R167 ;  /* 0x000000a702077220 */ /* 0x000fe20000410000 */
[----:B------:R-:W-:Y:S04]  /*23b10*/  IMAD.WIDE.U32 R2, R3, -0x2daee0ad, RZ ;  /* 0xd2511f5303027825 */ /* 0x000fe800078e00ff */
[C---:B------:R-:W-:Y:S01]  /*23b20*/  FADD.FTZ R62, R67.reuse, R62 ;  /* 0x0000003e433e7221 */ /* 0x040fe20000010000 */
[----:B------:R-:W-:Y:S01]  /*23b30*/  IMAD.MOV.U32 R167, RZ, RZ, R160 ;  /* 0x000000ffffa77224 */ /* 0x000fe200078e00a0 */
[----:B------:R-:W-:Y:S01]  /*23b40*/  LOP3.LUT R51, R2, UR15, R51, 0x96, !PT ;  /* 0x0000000f02337c12 */ /* 0x000fe2000f8e9633 */
[----:B------:R-:W-:Y:S01]  /*23b50*/  IMAD.MOV.U32 R160, RZ, RZ, R190 ;  /* 0x000000ffffa07224 */ /* 0x000fe200078e00be */
[----:B------:R-:W-:Y:S01]  /*23b60*/  F2FP.F16.F32.PACK_AB R2, R67, R141 ;  /* 0x0000008d4302723e */ /* 0x000fe200000000ff */
[----:B------:R-:W-:Y:S01]  /*23b70*/  IMAD.MOV.U32 R190, RZ, RZ, R202 ;  /* 0x000000ffffbe7224 */ /* 0x000fe200078e00ca */
[----:B------:R-:W-:Y:S01]  /*23b80*/  LOP3.LUT R0, R12, UR16, R3, 0x96, !PT ;  /* 0x000000100c007c12 */ /* 0x000fe2000f8e9603 */
[----:B------:R-:W-:Y:S01]  /*23b90*/  IMAD.MOV.U32 R202, RZ, RZ, R217 ;  /* 0x000000ffffca7224 */ /* 0x000fe200078e00d9 */
[----:B------:R-:W-:Y:S01]  /*23ba0*/  ISETP.GT.U32.AND P1, PT, R219, UR10, PT ;  /* 0x0000000adb007c0c */ /* 0x000fe2000bf24070 */
[----:B------:R-:W-:Y:S01]  /*23bb0*/  IMAD.MOV.U32 R159, RZ, RZ, R167 ;  /* 0x000000ffff9f7224 */ /* 0x000fe200078e00a7 */
[----:B------:R-:W-:Y:S01]  /*23bc0*/  PRMT R3, R40, 0x7632, R3 ;  /* 0x0000763228037816 */ /* 0x000fe20000000003 */
[----:B------:R-:W-:Y:S04]  /*23bd0*/  IMAD.WIDE.U32 R134, R0, -0x326172a9, RZ ;  /* 0xcd9e8d5700867825 */ /* 0x000fe800078e00ff */
[----:B------:R-:W-:Y:S01]  /*23be0*/  IMAD.MOV.U32 R152, RZ, RZ, R160 ;  /* 0x000000ffff987224 */ /* 0x000fe200078e00a0 */
[----:B------:R-:W-:Y:S01]  /*23bf0*/  LOP3.LUT R86, R174, UR8, R135, 0x96, !PT ;  /* 0x00000008ae567c12 */ /* 0x000fe2000f8e9687 */
[----:B------:R-:W-:Y:S02]  /*23c00*/  IMAD.MOV.U32 R167, RZ, RZ, R161 ;  /* 0x000000ffffa77224 */ /* 0x000fe400078e00a1 */
[----:B------:R-:W-:Y:S02]  /*23c10*/  IMAD.MOV.U32 R161, RZ, RZ, R165 ;  /* 0x000000ffffa17224 */ /* 0x000fe400078e00a5 */
[----:B------:R-:W-:Y:S04]  /*23c20*/  IMAD.WIDE.U32 R86, R86, -0x2daee0ad, RZ ;  /* 0xd2511f5356567825 */ /* 0x000fe800078e00ff */
[----:B------:R-:W-:Y:S01]  /*23c30*/  IMAD.MOV.U32 R165, RZ, RZ, R213 ;  /* 0x000000ffffa57224 */ /* 0x000fe200078e00d5 */
[----:B------:R-:W-:Y:S01]  /*23c40*/  LOP3.LUT R114, R50, UR14, R87, 0x96, !PT ;  /* 0x0000000e32727c12 */ /* 0x000fe2000f8e9657 */
[----:B------:R-:W-:Y:S01]  /*23c50*/  IMAD.WIDE.U32 R50, R51, -0x326172a9, RZ ;  /* 0xcd9e8d5733327825 */ /* 0x000fe200078e00ff */
[----:B------:R-:W-:Y:S03]  /*23c60*/  PRMT R87, R40, 0x5410, R3 ;  /* 0x0000541028577816 */ /* 0x000fe60000000003 */
[----:B------:R-:W-:Y:S04]  /*23c70*/  IMAD.WIDE.U32 R114, R114, -0x326172a9, RZ ;  /* 0xcd9e8d5772727825 */ /* 0x000fe800078e00ff */
[----:B------:R-:W-:Y:S01]  /*23c80*/  IMAD.MOV.U32 R160, RZ, RZ, R190 ;  /* 0x000000ffffa07224 */ /* 0x000fe200078e00be */
[----:B------:R-:W-:Y:S01]  /*23c90*/  LOP3.LUT R144, R50, UR7, R115, 0x96, !PT ;  /* 0x0000000732907c12 */ /* 0x000fe2000f8e9673 */
[----:B------:R-:W-:Y:S02]  /*23ca0*/  IMAD.MOV.U32 R190, RZ, RZ, R201 ;  /* 0x000000ffffbe7224 */ /* 0x000fe400078e00c9 */
[----:B------:R-:W-:Y:S01]  /*23cb0*/  IMAD.MOV.U32 R201, RZ, RZ, R215 ;  /* 0x000000ffffc97224 */ /* 0x000fe200078e00d7 */
[----:B------:R-:W-:Y:S01]  /*23cc0*/  LOP3.LUT R215, R170, 0xff, RZ, 0xc0, !PT ;  /* 0x000000ffaad77812 */ /* 0x000fe200078ec0ff */
[----:B--2---:R-:W-:Y:S05]  /*23cd0*/  @P1 HADD2 R9, -R61.H1_H1, -RZ.H0_H0 ;  /* 0xa00000ff3d091230 */ /* 0x004fea0000000d00 */
[----:B------:R-:W-:Y:S01]  /*23ce0*/  PRMT R0, R9, 0x7610, R0 ;  /* 0x0000761009007816 */ /* 0x000fe20000000000 */
[----:B------:R2:W-:Y:S03]  /*23cf0*/  @P1 STL.S16 [R1+0x208], R9 ;  /* 0x0002080901001387 */ /* 0x0005e60000100600 */
[----:B------:R-:W-:Y:S01]  /*23d00*/  @P1 PRMT R146, R0, 0x5410, RZ ;  /* 0x0000541000921816 */ /* 0x000fe200000000ff */
[----:B------:R1:W3:Y:S01]  /*23d10*/  LDL.S16 R67, [R1+0x204] ;  /* 0x0002040001437983 */ /* 0x0002e20000100600 */
[----:B------:R-:W-:Y:S02]  /*23d20*/  ISETP.LE.U32.AND P1, PT, R199, UR10, PT ;  /* 0x0000000ac7007c0c */ /* 0x000fe4000bf23070 */
[----:B------:R-:W-:Y:S01]  /*23d30*/  LOP3.LUT R0, R134, UR6, R51, 0x96, !PT ;  /* 0x0000000686007c12 */ /* 0x000fe2000f8e9633 */
[----:B------:R-:W4:Y:S01]  /*23d40*/  LDL R74, [R1+0xb8] ;  /* 0x0000b800014a7983 */ /* 0x000f220000100800 */
[----:B------:R-:W-:Y:S01]  /*23d50*/  FADD.FTZ R51, R41, R43 ;  /* 0x0000002b29337221 */ /* 0x000fe20000010000 */
[----:B------:R-:W-:Y:S02]  /*23d60*/  PRMT R41, R123, 0x7632, R41 ;  /* 0x000076327b297816 */ /* 0x000fe40000000029 */
[----:B------:R-:W-:Y:S01]  /*23d70*/  F2FP.F16.F32.PACK_AB R43, R132, R70 ;  /* 0x00000046842b723e */ /* 0x000fe200000000ff */
[----:B------:R-:W-:Y:S01]  /*23d80*/  IMAD.WIDE.U32 R156, R0, -0x2daee0ad, RZ ;  /* 0xd2511f53009c7825 */ /* 0x000fe200078e00ff */
[----:B------:R-:W-:Y:S03]  /*23d90*/  LOP3.LUT R182, R41, 0xff, RZ, 0xc0, !PT ;  /* 0x000000ff29b67812 */ /* 0x000fe600078ec0ff */
[----:B------:R-:W-:Y:S01]  /*23da0*/  FADD.FTZ R0, R72, R45 ;  /* 0x0000002d48007221 */ /* 0x000fe20000010000 */
[----:B------:R-:W-:Y:S01]  /*23db0*/  F2FP.F16.F32.PACK_AB R45, R133, R72 ;  /* 0x00000048852d723e */ /* 0x000fe200000000ff */
[----:B------:R-:W1:Y:S01]  /*23dc0*/  MUFU.EX2 R41, R71 ;  /* 0x0000004700297308 */ /* 0x000e620000000800 */
[----:B------:R-:W-:Y:S01]  /*23dd0*/  LOP3.LUT R116, R86, UR13, R157, 0x96, !PT ;  /* 0x0000000d56747c12 */ /* 0x000fe2000f8e969d */
[----:B------:R-:W-:Y:S08]  /*23de0*/  FADD.FTZ R51, R49, R51 ;  /* 0x0000003331337221 */ /* 0x000ff00000010000 */
[----:B------:R1:W-:Y:S01]  /*23df0*/  MUFU.EX2 R49, R65 ;  /* 0x0000004100317308 */ /* 0x0003e20000000800 */
[----:B------:R-:W-:Y:S01]  /*23e00*/  IMAD.WIDE.U32 R116, R116, -0x326172a9, RZ ;  /* 0xcd9e8d5774747825 */ /* 0x000fe200078e00ff */
[----:B--2---:R2:W2:Y:S04]  /*23e10*/  LDL.S16 R9, [R1+0x200] ;  /* 0x0002000001097983 */ /* 0x0044a80000100600 */
[----:B------:R-:W-:Y:S01]  /*23e20*/  LOP3.LUT R120, R114, UR9, R117, 0x96, !PT ;  /* 0x0000000972787c12 */ /* 0x000fe2000f8e9675 */
[----:B------:R-:W2:Y:S01]  /*23e30*/  LDL.LU R78, [R1+0xc4] ;  /* 0x0000c400014e7983 */ /* 0x000ea20000300800 */
[----:B-1----:R-:W-:Y:S01]  /*23e40*/  FADD.FTZ R65, R41, R51 ;  /* 0x0000003329417221 */ /* 0x002fe20000010000 */
[----:B---3--:R-:W-:Y:S01]  /*23e50*/  @!P1 HADD2 R67, -R40.H0_H0, -RZ.H0_H0 ;  /* 0xa00000ff28439230 */ /* 0x008fe20000000900 */
[----:B----4-:R-:W-:Y:S04]  /*23e60*/  LOP3.LUT R50, R137, R74, RZ, 0x3c, !PT ;  /* 0x0000004a89327212 */ /* 0x010fe800078e3cff */
[----:B------:R1:W-:Y:S01]  /*23e70*/  @!P1 STL.S16 [R1+0x204], R67 ;  /* 0x0002044301009387 */ /* 0x0003e20000100600 */
[----:B------:R-:W-:Y:S04]  /*23e80*/  PRMT R8, R67, 0x7610, R8 ;  /* 0x0000761043087816 */ /* 0x000fe80000000008 */
[----:B------:R-:W-:Y:S02]  /*23e90*/  @!P1 PRMT R40, R8, 0x5410, RZ ;  /* 0x0000541008289816 */ /* 0x000fe400000000ff */
[----:B------:R-:W-:Y:S03]  /*23ea0*/  ISETP.LE.U32.AND P1, PT, R182, UR10, PT ;  /* 0x0000000ab6007c0c */ /* 0x000fe6000bf23070 */
[----:B------:R3:W-:Y:S01]  /*23eb0*/  STG.E.U16 desc[UR24][R124.64], R40 ;  /* 0x000000287c007986 */ /* 0x0007e2000c101518 */
[----:B--2---:R-:W-:Y:S05]  /*23ec0*/  @!P5 HADD2 R9, -R3.H0_H0, -RZ.H0_H0 ;  /* 0xa00000ff0309d230 */ /* 0x004fea0000000900 */
[----:B------:R-:W-:Y:S01]  /*23ed0*/  PRMT R86, R9, 0x7610, R86 ;  /* 0x0000761009567816 */ /* 0x000fe20000000056 */
[----:B------:R2:W-:Y:S03]  /*23ee0*/  @!P5 STL.S16 [R1+0x200], R9 ;  /* 0x000200090100d387 */ /* 0x0005e60000100600 */
[----:B------:R-:W-:Y:S01]  /*23ef0*/  @!P5 PRMT R3, R86, 0x5410, RZ ;  /* 0x000054105603d816 */ /* 0x000fe200000000ff */
[----:B-1----:R-:W-:Y:S01]  /*23f00*/  FADD.FTZ R67, R133, R0 ;  /* 0x0000000085437221 */ /* 0x002fe20000010000 */
[----:B------:R1:W4:Y:S01]  /*23f10*/  LDL.S16 R86, [R1+0x20c] ;  /* 0x00020c0001567983 */ /* 0x0003220000100600 */
[----:B------:R-:W-:Y:S01]  /*23f20*/  FADD.FTZ R0, R70, R62 ;  /* 0x0000003e46007221 */ /* 0x000fe20000010000 */
[C---:B------:R-:W-:Y:S01]  /*23f30*/  F2FP.F16.F32.PACK_AB R62, R46.reuse, R41 ;  /* 0x000000292e3e723e */ /* 0x040fe200000000ff */
[----:B------:R-:W-:Y:S01]  /*23f40*/  FADD.FTZ R46, R46, R65 ;  /* 0x000000412e2e7221 */ /* 0x000fe20000010000 */
[----:B------:R1:W4:Y:S01]  /*23f50*/  LDL.S16 R133, [R1+0x210] ;  /* 0x0002100001857983 */ /* 0x0003220000100600 */
[--C-:B------:R-:W-:Y:S01]  /*23f60*/  FADD.FTZ R72, R132, R0.reuse ;  /* 0x0000000084487221 */ /* 0x100fe20000010000 */
[----:B------:R-:W-:Y:S01]  /*23f70*/  PRMT R0, R2, 0x7632, R0 ;  /* 0x0000763202007816 */ /* 0x000fe20000000000 */
[----:B------:R-:W-:Y:S01]  /*23f80*/  FADD.FTZ R65, R42, R46 ;  /* 0x0000002e2a417221 */ /* 0x000fe20000010000 */
[----:B------:R-:W-:Y:S01]  /*23f90*/  PRMT R134, R62, 0x7632, R134 ;  /* 0x000076323e867816 */ /* 0x000fe20000000086 */
[----:B------:R-:W4:Y:S01]  /*23fa0*/  LDL.64 R216, [R1+0xd0] ;  /* 0x0000d00001d87983 */ /* 0x000f220000100a00 */
[----:B---3--:R-:W-:Y:S03]  /*23fb0*/  LOP3.LUT R40, R136, R241, RZ, 0x3c, !PT ;  /* 0x000000f188287212 */ /* 0x008fe600078e3cff */
[----:B------:R-:W-:Y:S02]  /*23fc0*/  STG.E.U16 desc[UR24][R124.64+0x2], R3 ;  /* 0x000002037c007986 */ /* 0x000fe4000c101518 */
[----:B------:R-:W-:Y:S02]  /*23fd0*/  IMAD.WIDE.U32 R114, R40, -0x2daee0ad, RZ ;  /* 0xd2511f5328727825 */ /* 0x000fe400078e00ff */
[----:B------:R-:W3:Y:S01]  /*23fe0*/  MUFU.EX2 R40, R66 ;  /* 0x0000004200287308 */ /* 0x000ee20000000800 */
[----:B--2---:R-:W2:Y:S01]  /*23ff0*/  LDL.64 R8, [R1+0x328] ;  /* 0x0003280001087983 */ /* 0x004ea20000100a00 */
[----:B---3--:R-:W-:Y:S04]  /*24000*/  F2FP.F16.F32.PACK_AB R68, R49, R40 ;  /* 0x000000283144723e */ /* 0x008fe800000000ff */
[----:B------:R-:W-:Y:S01]  /*24010*/  PRMT R117, R68, 0x7610, R117 ;  /* 0x0000761044757816 */ /* 0x000fe20000000075 */
[----:B----4-:R-:W-:Y:S02]  /*24020*/  @!P4 HADD2 R86, -R0.H0_H0, -RZ.H0_H0 ;  /* 0xa00000ff0056c230 */ /* 0x010fe40000000900 */
[----:B------:R-:W-:Y:S03]  /*24030*/  @!P1 HADD2 R133, -R2.H0_H0, -RZ.H0_H0 ;  /* 0xa00000ff02859230 */ /* 0x000fe60000000900 */
[----:B------:R-:W-:Y:S02]  /*24040*/  PRMT R70, R86, 0x7610, R70 ;  /* 0x0000761056467816 */ /* 0x000fe40000000046 */
[----:B------:R-:W-:Y:S01]  /*24050*/  PRMT R71, R133, 0x7610, R71 ;  /* 0x0000761085477816 */ /* 0x000fe20000000047 */
[----:B------:R3:W-:Y:S04]  /*24060*/  @!P1 STL.S16 [R1+0x210], R133 ;  /* 0x0002108501009387 */ /* 0x0007e80000100600 */
[----:B------:R4:W-:Y:S04]  /*24070*/  @!P4 STL.S16 [R1+0x20c], R86 ;  /* 0x00020c560100c387 */ /* 0x0009e80000100600 */
[----:B------:R1:W2:Y:S04]  /*24080*/  LDL.S16 R132, [R1+0x214] ;  /* 0x0002140001847983 */ /* 0x0002a80000100600 */
[----:B---3--:R1:W3:Y:S01]  /*24090*/  LDL.S16 R133, [R1+0x218] ;  /* 0x0002180001857983 */ /* 0x0082e20000100600 */
[----:B----4-:R-:W-:Y:S02]  /*240a0*/  PRMT R86, R2, 0x5410, R0 ;  /* 0x0000541002567816 */ /* 0x010fe40000000000 */
[----:B------:R-:W-:Y:S02]  /*240b0*/  @!P1 PRMT R2, R71, 0x5410, RZ ;  /* 0x0000541047029816 */ /* 0x000fe400000000ff */
[----:B------:R-:W-:Y:S02]  /*240c0*/  ISETP.GT.U32.AND P1, PT, R218, UR10, PT ;  /* 0x0000000ada007c0c */ /* 0x000fe4000bf24070 */
[----:B------:R-:W-:Y:S01]  /*240d0*/  @!P4 PRMT R0, R70, 0x5410, RZ ;  /* 0x000054104600c816 */ /* 0x000fe200000000ff */
[----:B------:R4:W-:Y:S01]  /*240e0*/  STG.E.U16 desc[UR24][R128.64], R2 ;  /* 0x0000000280007986 */ /* 0x0009e2000c101518 */
[----:B------:R-:W-:Y:S01]  /*240f0*/  ISETP.GT.U32.AND P4, PT, R78, UR10, PT ;  /* 0x0000000a4e007c0c */ /* 0x000fe2000bf84070 */
[----:B------:R-:W-:Y:S02]  /*24100*/  IMAD.WIDE.U32 R70, R50, -0x2daee0ad, RZ ;  /* 0xd2511f5332467825 */ /* 0x000fe400078e00ff */
[----:B------:R1:W-:Y:S03]  /*24110*/  STG.E.U16 desc[UR24][R128.64+0x2], R0 ;  /* 0x0000020080007986 */ /* 0x0003e6000c101518 */
[----:B--2---:R-:W-:Y:S02]  /*24120*/  LOP3.LUT R3, R8, UR16, R71, 0x96, !PT ;  /* 0x0000001008037c12 */ /* 0x004fe4000f8e9647 */
[----:B------:R-:W-:Y:S01]  /*24130*/  LOP3.LUT R66, R70, UR15, R115, 0x96, !PT ;  /* 0x0000000f46427c12 */ /* 0x000fe2000f8e9673 */
[----:B------:R2:W-:Y:S01]  /*24140*/  MUFU.EX2 R71, R172 ;  /* 0x000000ac00477308 */ /* 0x0005e20000000800 */
[C---:B------:R-:W-:Y:S01]  /*24150*/  F2FP.F16.F32.PACK_AB R70, R44.reuse, R42 ;  /* 0x0000002a2c46723e */ /* 0x040fe200000000ff */
[----:B------:R-:W-:Y:S01]  /*24160*/  FADD.FTZ R44, R44, R65 ;  /* 0x000000412c2c7221 */ /* 0x000fe20000010000 */
[----:B------:R-:W-:Y:S02]  /*24170*/  IMAD.MOV.U32 R115, RZ, RZ, R167 ;  /* 0x000000ffff737224 */ /* 0x000fe400078e00a7 */
[----:B------:R-:W-:Y:S01]  /*24180*/  PRMT R139, R70, 0x7610, R139 ;  /* 0x00007610468b7816 */ /* 0x000fe2000000008b */
[----:B------:R-:W-:Y:S02]  /*24190*/  IMAD.MOV.U32 R167, RZ, RZ, R161 ;  /* 0x000000ffffa77224 */ /* 0x000fe400078e00a1 */
[----:B------:R-:W-:Y:S02]  /*241a0*/  IMAD.MOV.U32 R161, RZ, RZ, R160 ;  /* 0x000000ffffa17224 */ /* 0x000fe400078e00a0 */
[----:B------:R-:W-:Y:S02]  /*241b0*/  IMAD.MOV.U32 R160, RZ, RZ, R39 ;  /* 0x000000ffffa07224 */ /* 0x000fe400078e0027 */
[----:B--2---:R-:W-:Y:S02]  /*241c0*/  IMAD.MOV.U32 R172, RZ, RZ, R214 ;  /* 0x000000ffffac7224 */ /* 0x004fe400078e00d6 */
[----:B----4-:R-:W-:Y:S02]  /*241d0*/  FADD.FTZ R2, R69, R119 ;  /* 0x0000007745027221 */ /* 0x010fe40000010000 */
[----:B------:R2:W-:Y:S01]  /*241e0*/  MUFU.EX2 R69, R168 ;  /* 0x000000a800457308 */ /* 0x0005e20000000800 */
[----:B-1----:R-:W-:Y:S01]  /*241f0*/  PRMT R0, R170, 0x7632, R0 ;  /* 0x00007632aa007816 */ /* 0x002fe20000000000 */
[----:B------:R-:W-:Y:S01]  /*24200*/  FADD.FTZ R2, R48, R2 ;  /* 0x0000000230027221 */ /* 0x000fe20000010000 */
[----:B------:R-:W-:Y:S07]  /*24210*/  PRMT R129, R70, 0x7632, R129 ;  /* 0x0000763246817816 */ /* 0x000fee0000000081 */
[----:B------:R-:W-:Y:S01]  /*24220*/  MUFU.EX2 R48, R76 ;  /* 0x0000004c00307308 */ /* 0x000fe20000000800 */
[----:B------:R-:W-:Y:S09]  /*24230*/  LOP3.LUT R213, R0, 0xff, RZ, 0xc0, !PT ;  /* 0x000000ff00d57812 */ /* 0x000ff200078ec0ff */
[----:B------:R-:W-:Y:S01]  /*24240*/  MUFU.EX2 R76, R173 ;  /* 0x000000ad004c7308 */ /* 0x000fe20000000800 */
[C---:B------:R-:W-:Y:S05]  /*24250*/  @P4 HADD2 R132, -R62.reuse.H1_H1, -RZ.H0_H0 ;  /* 0xa00000ff3e844230 */ /* 0x040fea0000000d00 */
[----:B------:R-:W-:Y:S04]  /*24260*/  PRMT R118, R132, 0x7610, R118 ;  /* 0x0000761084767816 */ /* 0x000fe80000000076 */
[----:B------:R-:W-:Y:S01]  /*24270*/  @P4 PRMT R134, R118, 0x5410, RZ ;  /* 0x0000541076864816 */ /* 0x000fe200000000ff */
[----:B------:R-:W-:Y:S04]  /*24280*/  IMAD.WIDE.U32 R118, R66, -0x326172a9, RZ ;  /* 0xcd9e8d5742767825 */ /* 0x000fe800078e00ff */
[----:B------:R-:W-:Y:S02]  /*24290*/  FADD.FTZ R66, R40, R2 ;  /* 0x0000000228427221 */ /* 0x000fe40000010000 */
[----:B------:R-:W-:Y:S01]  /*242a0*/  MUFU.EX2 R2, R75 ;  /* 0x0000004b00027308 */ /* 0x000fe20000000800 */
[----:B---3--:R-:W-:Y:S09]  /*242b0*/  @P1 HADD2 R133, -R62.H0_H0, -RZ.H0_H0 ;  /* 0xa00000ff3e851230 */ /* 0x008ff20000000900 */
[----:B------:R-:W-:Y:S01]  /*242c0*/  MUFU.EX2 R75, R179 ;  /* 0x000000b3004b7308 */ /* 0x000fe20000000800 */
[----:B------:R-:W-:Y:S01]  /*242d0*/  PRMT R155, R133, 0x7610, R155 ;  /* 0x00007610859b7816 */ /* 0x000fe2000000009b */
[----:B------:R-:W-:Y:S08]  /*242e0*/  @P1 STL.S16 [R1+0x218], R133 ;  /* 0x0002188501001387 */ /* 0x000ff00000100600 */
[----:B------:R-:W-:Y:S01]  /*242f0*/  MUFU.EX2 R40, R177 ;  /* 0x000000b100287308 */ /* 0x000fe20000000800 */
[----:B------:R1:W-:Y:S01]  /*24300*/  @P4 STL.S16 [R1+0x214], R132 ;  /* 0x0002148401004387 */ /* 0x0003e20000100600 */
[----:B------:R-:W-:Y:S03]  /*24310*/  ISETP.LE.U32.AND P4, PT, R213, UR10, PT ;  /* 0x0000000ad5007c0c */ /* 0x000fe6000bf83070 */
[----:B------:R3:W4:Y:S04]  /*24320*/  LDL.S16 R214, [R1+0x220] ;  /* 0x0002200001d67983 */ /* 0x0007280000100600 */
[----:B--2---:R3:W2:Y:S01]  /*24330*/  LDL.S16 R168, [R1+0x21c] ;  /* 0x00021c0001a87983 */ /* 0x0046a20000100600 */
[----:B-1----:R-:W-:Y:S02]  /*24340*/  IMAD.WIDE.U32 R132, R3, -0x326172a9, RZ ;  /* 0xcd9e8d5703847825 */ /* 0x002fe400078e00ff */
[----:B------:R-:W1:Y:S03]  /*24350*/  MUFU.EX2 R3, R171 ;  /* 0x000000ab00037308 */ /* 0x000e660000000800 */
[--C-:B------:R-:W-:Y:S02]  /*24360*/  LOP3.LUT R50, R216, UR8, R133.reuse, 0x96, !PT ;  /* 0x00000008d8327c12 */ /* 0x100fe4000f8e9685 */
[----:B------:R-:W-:Y:S02]  /*24370*/  PRMT R133, R62, 0x7610, R133 ;  /* 0x000076103e857816 */ /* 0x000fe40000000085 */
[----:B------:R-:W-:Y:S01]  /*24380*/  @P1 PRMT R133, R155, 0x5410, RZ ;  /* 0x000054109b851816 */ /* 0x000fe200000000ff */
[----:B------:R-:W-:Y:S01]  /*24390*/  IMAD.WIDE.U32 R50, R50, -0x2daee0ad, RZ ;  /* 0xd2511f5332327825 */ /* 0x000fe200078e00ff */
[----:B------:R-:W-:Y:S03]  /*243a0*/  ISETP.LE.U32.AND P1, PT, R215, UR10, PT ;  /* 0x0000000ad7007c0c */ /* 0x000fe6000bf23070 */
[----:B------:R-:W-:Y:S01]  /*243b0*/  IMAD.MOV.U32 R155, RZ, RZ, R159 ;  /* 0x000000ffff9b7224 */ /* 0x000fe200078e009f */
[----:B-1----:R-:W-:Y:S01]  /*243c0*/  F2FP.F16.F32.PACK_AB R41, R71, R3 ;  /* 0x000000034729723e */ /* 0x002fe200000000ff */
[----:B------:R-:W-:Y:S01]  /*243d0*/  FADD.FTZ R0, R3, R67 ;  /* 0x0000004303007221 */ /* 0x000fe20000010000 */
[----:B------:R-:W-:Y:S01]  /*243e0*/  IMAD.MOV.U32 R159, RZ, RZ, R113 ;  /* 0x000000ffff9f7224 */ /* 0x000fe200078e0071 */
[----:B------:R-:W-:Y:S01]  /*243f0*/  LOP3.LUT R113, R114, UR14, R51, 0x96, !PT ;  /* 0x0000000e72717c12 */ /* 0x000fe2000f8e9633 */
[----:B------:R-:W1:Y:S01]  /*24400*/  MUFU.EX2 R67, R169 ;  /* 0x000000a900437308 */ /* 0x000e620000000800 */
[----:B------:R-:W-:Y:S01]  /*24410*/  LOP3.LUT R51, R132, UR6, R119, 0x96, !PT ;  /* 0x0000000684337c12 */ /* 0x000fe2000f8e9677 */
[----:B------:R-:W-:Y:S01]  /*24420*/  FADD.FTZ R71, R71, R0 ;  /* 0x0000000047477221 */ /* 0x000fe20000010000 */
[----:B------:R-:W-:Y:S01]  /*24430*/  PRMT R132, R68, 0x7632, R132 ;  /* 0x0000763244847816 */ /* 0x000fe20000000084 */
[----:B------:R-:W-:Y:S01]  /*24440*/  FADD.FTZ R0, R69, R72 ;  /* 0x0000004845007221 */ /* 0x000fe20000010000 */
[C---:B-1----:R-:W-:Y:S01]  /*24450*/  F2FP.F16.F32.PACK_AB R3, R67.reuse, R69 ;  /* 0x000000454303723e */ /* 0x042fe200000000ff */
[----:B------:R3:W3:Y:S01]  /*24460*/  LDL.S16 R169, [R1+0x224] ;  /* 0x0002240001a97983 */ /* 0x0006e20000100600 */
[----:B------:R-:W-:Y:S01]  /*24470*/  F2FP.F16.F32.PACK_AB R69, R2, R48 ;  /* 0x000000300245723e */ /* 0x000fe200000000ff */
[----:B------:R-:W-:Y:S03]  /*24480*/  FADD.FTZ R67, R67, R0 ;  /* 0x0000000043437221 */ /* 0x000fe60000010000 */
[C---:B------:R-:W-:Y:S02]  /*24490*/  PRMT R141, R69.reuse, 0x7632, R141 ;  /* 0x00007632458d7816 */ /* 0x040fe4000000008d */
[----:B------:R-:W-:Y:S01]  /*244a0*/  PRMT R138, R69, 0x7610, R138 ;  /* 0x00007610458a7816 */ /* 0x000fe2000000008a */
[----:B----4-:R-:W-:Y:S02]  /*244b0*/  @!P6 HADD2 R214, -R68.H1_H1, -RZ.H0_H0 ;  /* 0xa00000ff44d6e230 */ /* 0x010fe40000000d00 */
[----:B--2---:R-:W-:Y:S03]  /*244c0*/  @!P4 HADD2 R168, -R70.H0_H0, -RZ.H0_H0 ;  /* 0xa00000ff46a8c230 */ /* 0x004fe60000000900 */
[----:B------:R-:W-:Y:S04]  /*244d0*/  PRMT R36, R214, 0x7610, R36 ;  /* 0x00007610d6247816 */ /* 0x000fe80000000024 */
[----:B------:R-:W-:Y:S02]  /*244e0*/  @!P6 PRMT R132, R36, 0x5410, RZ ;  /* 0x000054102484e816 */ /* 0x000fe400000000ff */
[----:B------:R-:W-:Y:S04]  /*244f0*/  PRMT R72, R168, 0x7610, R72 ;  /* 0x00007610a8487816 */ /* 0x000fe80000000048 */
[----:B------:R-:W-:Y:S02]  /*24500*/  @!P4 PRMT R139, R72, 0x5410, RZ ;  /* 0x00005410488bc816 */ /* 0x000fe400000000ff */
[----:B------:R-:W1:Y:S01]  /*24510*/  MUFU.EX2 R72, R175 ;  /* 0x000000af00487308 */ /* 0x000e620000000800 */
[----:B---3--:R-:W-:Y:S05]  /*24520*/  @!P1 HADD2 R169, -R68.H0_H0, -RZ.H0_H0 ;  /* 0xa00000ff44a99230 */ /* 0x008fea0000000900 */
[----:B------:R-:W-:Y:S01]  /*24530*/  PRMT R114, R169, 0x7610, R114 ;  /* 0x00007610a9727816 */ /* 0x000fe20000000072 */
[----:B------:R2:W-:Y:S03]  /*24540*/  @!P1 STL.S16 [R1+0x224], R169 ;  /* 0x000224a901009387 */ /* 0x0005e60000100600 */
[----:B------:R-:W-:Y:S01]  /*24550*/  @!P1 PRMT R117, R114, 0x5410, RZ ;  /* 0x0000541072759816 */ /* 0x000fe200000000ff */
[----:B------:R3:W-:Y:S01]  /*24560*/  @!P6 STL.S16 [R1+0x220], R214 ;  /* 0x000220d60100e387 */ /* 0x0007e20000100600 */
[----:B------:R-:W-:Y:S03]  /*24570*/  ISETP.LE.U32.AND P6, PT, R220, UR10, PT ;  /* 0x0000000adc007c0c */ /* 0x000fe6000bfc3070 */
[----:B------:R4:W-:Y:S01]  /*24580*/  @!P4 STL.S16 [R1+0x21c], R168 ;  /* 0x00021ca80100c387 */ /* 0x0009e20000100600 */
[----:B------:R-:W-:Y:S03]  /*24590*/  ISETP.GT.U32.AND P4, PT, R238, UR10, PT ;  /* 0x0000000aee007c0c */ /* 0x000fe6000bf84070 */
[----:B------:R-:W4:Y:S04]  /*245a0*/  LDL.LU R36, [R1+0x1a4] ;  /* 0x0001a40001247983 */ /* 0x000f280000300800 */
[----:B------:R1:W4:Y:S04]  /*245b0*/  LDL.S16 R0, [R1+0x234] ;  /* 0x0002340001007983 */ /* 0x0003280000100600 */
[----:B------:R-:W4:Y:S04]  /*245c0*/  LDL.LU R39, [R1+0x1a0] ;  /* 0x0001a00001277983 */ /* 0x000f280000300800 */
[----:B------:R1:W4:Y:S01]  /*245d0*/  LDL.S16 R46, [R1+0x22c] ;  /* 0x00022c00012e7983 */ /* 0x0003220000100600 */
[----:B--2---:R-:W-:Y:S03]  /*245e0*/  IMAD.MOV.U32 R169, RZ, RZ, R154 ;  /* 0x000000ffffa97224 */ /* 0x004fe600078e009a */
[----:B------:R2:W2:Y:S01]  /*245f0*/  LDL.S16 R42, [R1+0x230] ;  /* 0x00023000012a7983 */ /* 0x0004a20000100600 */
[----:B---3--:R-:W-:Y:S04]  /*24600*/  SHF.R.U32.HI R214, RZ, 0x18, R170 ;  /* 0x00000018ffd67819 */ /* 0x008fe800000116aa */
[----:B------:R-:W-:Y:S01]  /*24610*/  ISETP.LE.U32.AND P1, PT, R214, UR10, PT ;  /* 0x0000000ad6007c0c */ /* 0x000fe2000bf23070 */
[----:B----4-:R-:W-:Y:S02]  /*24620*/  IMAD.MOV.U32 R168, RZ, RZ, R172 ;  /* 0x000000ffffa87224 */ /* 0x010fe400078e00ac */
[----:B------:R-:W-:Y:S02]  /*24630*/  IMAD.MOV.U32 R172, RZ, RZ, R155 ;  /* 0x000000ffffac7224 */ /* 0x000fe400078e009b */
[----:B------:R-:W-:Y:S02]  /*24640*/  IMAD.WIDE.U32 R154, R51, -0x2daee0ad, RZ ;  /* 0xd2511f53339a7825 */ /* 0x000fe400078e00ff */
[----:B------:R-:W-:Y:S03]  /*24650*/  MUFU.EX2 R51, R81 ;  /* 0x0000005100337308 */ /* 0x000fe60000000800 */
[----:B------:R-:W-:Y:S07]  /*24660*/  LOP3.LUT R114, R50, UR13, R155, 0x96, !PT ;  /* 0x0000000d32727c12 */ /* 0x000fee000f8e969b */
[----:B------:R-:W-:Y:S01]  /*24670*/  MUFU.EX2 R81, R233 ;  /* 0x000000e900517308 */ /* 0x000fe20000000800 */
[----:B------:R-:W-:Y:S01]  /*24680*/  F2FP.F16.F32.PACK_AB R50, R75, R40 ;  /* 0x000000284b32723e */ /* 0x000fe200000000ff */
[----:B------:R-:W-:Y:S05]  /*24690*/  @!P1 HADD2 R0, -R70.H1_H1, -RZ.H0_H0 ;  /* 0xa00000ff46009230 */ /* 0x000fea0000000d00 */
[----:B------:R-:W-:Y:S01]  /*246a0*/  PRMT R184, R0, 0x7610, R184 ;  /* 0x0000761000b87816 */ /* 0x000fe200000000b8 */
[----:B------:R3:W-:Y:S01]  /*246b0*/  @!P1 STL.S16 [R1+0x234], R0 ;  /* 0x0002340001009387 */ /* 0x0007e20000100600 */
[C---:B------:R-:W-:Y:S02]  /*246c0*/  @P4 HADD2 R46, -R69.reuse.H1_H1, -RZ.H0_H0 ;  /* 0xa00000ff452e4230 */ /* 0x040fe40000000d00 */
[----:B------:R-:W-:Y:S02]  /*246d0*/  @!P1 PRMT R129, R184, 0x5410, RZ ;  /* 0x00005410b8819816 */ /* 0x000fe400000000ff */
[----:B------:R-:W-:Y:S01]  /*246e0*/  ISETP.GT.U32.AND P1, PT, R36, UR10, PT ;  /* 0x0000000a24007c0c */ /* 0x000fe2000bf24070 */
[----:B--2---:R-:W-:Y:S01]  /*246f0*/  @!P6 HADD2 R42, -R69.H0_H0, -RZ.H0_H0 ;  /* 0xa00000ff452ae230 */ /* 0x004fe20000000900 */
[----:B------:R-:W-:Y:S02]  /*24700*/  PRMT R173, R46, 0x7610, R173 ;  /* 0x000076102ead7816 */ /* 0x000fe400000000ad */
[----:B------:R-:W-:Y:S02]  /*24710*/  LOP3.LUT R184, R131, 0xff, RZ, 0xc0, !PT ;  /* 0x000000ff83b87812 */ /* 0x000fe400078ec0ff */
[----:B------:R-:W-:Y:S01]  /*24720*/  @P4 PRMT R141, R173, 0x5410, RZ ;  /* 0x00005410ad8d4816 */ /* 0x000fe200000000ff */
[----:B------:R2:W-:Y:S01]  /*24730*/  @!P6 STL.S16 [R1+0x230], R42 ;  /* 0x0002302a0100e387 */ /* 0x0005e20000100600 */
[----:B------:R-:W-:Y:S01]  /*24740*/  PRMT R179, R42, 0x7610, R179 ;  /* 0x000076102ab37816 */ /* 0x000fe200000000b3 */
[----:B------:R-:W-:Y:S02]  /*24750*/  IMAD.MOV.U32 R173, RZ, RZ, R169 ;  /* 0x000000ffffad7224 */ /* 0x000fe400078e00a9 */
[----:B------:R4:W-:Y:S01]  /*24760*/  @P4 STL.S16 [R1+0x22c], R46 ;  /* 0x00022c2e01004387 */ /* 0x0009e20000100600 */
[----:B------:R-:W-:Y:S01]  /*24770*/  @!P6 PRMT R138, R179, 0x5410, RZ ;  /* 0x00005410b38ae816 */ /* 0x000fe200000000ff */
[----:B------:R-:W-:Y:S01]  /*24780*/  IMAD.MOV.U32 R169, RZ, RZ, R172 ;  /* 0x000000ffffa97224 */ /* 0x000fe200078e00ac */
[----:B------:R-:W-:Y:S01]  /*24790*/  ISETP.GT.U32.AND P6, PT, R39, UR10, PT ;  /* 0x0000000a27007c0c */ /* 0x000fe2000bfc4070 */
[----:B------:R-:W-:Y:S01]  /*247a0*/  IMAD.MOV.U32 R172, RZ, RZ, R221 ;  /* 0x000000ffffac7224 */ /* 0x000fe200078e00dd */
[----:B------:R-:W-:Y:S01]  /*247b0*/  ISETP.LE.U32.AND P4, PT, R184, UR10, PT ;  /* 0x0000000ab8007c0c */ /* 0x000fe2000bf83070 */
[----:B------:R1:W4:Y:S01]  /*247c0*/  LDL.S16 R221, [R1+0x244] ;  /* 0x0002440001dd7983 */ /* 0x0003220000100600 */
[----:B------:R-:W-:Y:S01]  /*247d0*/  IMAD.MOV.U32 R179, RZ, RZ, R115 ;  /* 0x000000ffffb37224 */ /* 0x000fe200078e0073 */
[----:B---3--:R3:W-:Y:S01]  /*247e0*/  MUFU.EX2 R0, R54 ;  /* 0x0000003600007308 */ /* 0x0087e20000000800 */
[----:B------:R-:W-:Y:S09]  /*247f0*/  IMAD.WIDE.U32 R114, R114, -0x326172a9, RZ ;  /* 0xcd9e8d5772727825 */ /* 0x000ff200078e00ff */
[----:B--2---:R1:W2:Y:S01]  /*24800*/  MUFU.EX2 R42, R47 ;  /* 0x0000002f002a7308 */ /* 0x0042a20000000800 */
[----:B----4-:R-:W-:Y:S01]  /*24810*/  FADD.FTZ R46, R40, R71 ;  /* 0x00000047282e7221 */ /* 0x010fe20000010000 */
[----:B------:R-:W-:Y:S03]  /*24820*/  FADD.FTZ R40, R76, R67 ;  /* 0x000000434c287221 */ /* 0x000fe60000010000 */
[----:B---3--:R-:W-:Y:S05]  /*24830*/  FADD.FTZ R54, R75, R46 ;  /* 0x0000002e4b367221 */ /* 0x008fea0000010000 */
[----:B------:R-:W3:Y:S01]  /*24840*/  MUFU.EX2 R46, R82 ;  /* 0x00000052002e7308 */ /* 0x000ee20000000800 */
[C---:B-1----:R-:W-:Y:S01]  /*24850*/  F2FP.F16.F32.PACK_AB R47, R72.reuse, R76 ;  /* 0x0000004c482f723e */ /* 0x042fe200000000ff */
[----:B------:R-:W-:Y:S01]  /*24860*/  FADD.FTZ R72, R72, R40 ;  /* 0x0000002848487221 */ /* 0x000fe20000010000 */
[----:B------:R-:W-:Y:S01]  /*24870*/  FADD.FTZ R40, R49, R66 ;  /* 0x0000004231287221 */ /* 0x000fe20000010000 */
[----:B------:R-:W-:Y:S06]  /*24880*/  IMAD.WIDE.U32 R66, R113, -0x326172a9, RZ ;  /* 0xcd9e8d5771427825 */ /* 0x000fec00078e00ff */
[----:B------:R1:W-:Y:S01]  /*24890*/  MUFU.EX2 R49, R53 ;  /* 0x0000003500317308 */ /* 0x0003e20000000800 */
[----:B------:R4:W4:Y:S01]  /*248a0*/  LDL.S16 R113, [R1+0x240] ;  /* 0x0002400001717983 */ /* 0x0009220000100600 */
[----:B------:R-:W-:Y:S08]  /*248b0*/  LOP3.LUT R118, R118, UR7, R67, 0x96, !PT ;  /* 0x0000000776767c12 */ /* 0x000ff0000f8e9643 */
[----:B------:R-:W1:Y:S01]  /*248c0*/  MUFU.EX2 R82, R230 ;  /* 0x000000e600527308 */ /* 0x000e620000000800 */
[----:B--2---:R-:W-:Y:S02]  /*248d0*/  F2FP.F16.F32.PACK_AB R67, R42, R0 ;  /* 0x000000002a43723e */ /* 0x004fe400000000ff */
[----:B------:R-:W-:Y:S07]  /*248e0*/  LOP3.LUT R65, R66, UR9, R115, 0x96, !PT ;  /* 0x0000000942417c12 */ /* 0x000fee000f8e9673 */
[----:B------:R-:W-:Y:S01]  /*248f0*/  MUFU.EX2 R76, R178 ;  /* 0x000000b2004c7308 */ /* 0x000fe20000000800 */
[----:B---3--:R-:W-:Y:S01]  /*24900*/  F2FP.F16.F32.PACK_AB R71, R51, R46 ;  /* 0x0000002e3347723e */ /* 0x008fe200000000ff */
[----:B------:R2:W3:Y:S01]  /*24910*/  LDL.S16 R66, [R1+0x238] ;  /* 0x0002380001427983 */ /* 0x0004e20000100600 */
[----:B------:R-:W-:Y:S07]  /*24920*/  PRMT R123, R67, 0x7632, R123 ;  /* 0x00007632437b7816 */ /* 0x000fee000000007b */
[----:B------:R-:W2:Y:S01]  /*24930*/  MUFU.EX2 R75, R180 ;  /* 0x000000b4004b7308 */ /* 0x000ea20000000800 */
[C---:B------:R-:W-:Y:S01]  /*24940*/  PRMT R135, R71.reuse, 0x7610, R135 ;  /* 0x0000761047877816 */ /* 0x040fe20000000087 */
[----:B-1----:R-:W-:Y:S01]  /*24950*/  FADD.FTZ R53, R48, R40 ;  /* 0x0000002830357221 */ /* 0x002fe20000010000 */
[----:B------:R-:W-:Y:S01]  /*24960*/  PRMT R137, R71, 0x7632, R137 ;  /* 0x0000763247897816 */ /* 0x000fe20000000089 */
[----:B------:R1:W3:Y:S01]  /*24970*/  LDL.S16 R40, [R1+0x23c] ;  /* 0x00023c0001287983 */ /* 0x0002e20000100600 */
[----:B------:R-:W-:Y:S01]  /*24980*/  PRMT R119, R67, 0x7610, R119 ;  /* 0x0000761043777816 */ /* 0x000fe20000000077 */
[----:B------:R-:W-:Y:S01]  /*24990*/  FADD.FTZ R48, R0, R44 ;  /* 0x0000002c00307221 */ /* 0x000fe20000010000 */
[----:B------:R-:W-:Y:S01]  /*249a0*/  F2FP.F16.F32.PACK_AB R0, R81, R82 ;  /* 0x000000525100723e */ /* 0x000fe200000000ff */
[----:B------:R-:W-:Y:S04]  /*249b0*/  FADD.FTZ R2, R2, R53 ;  /* 0x0000003502027221 */ /* 0x000fe80000010000 */
[----:B------:R-:W-:Y:S01]  /*249c0*/  FADD.FTZ R53, R46, R2 ;  /* 0x000000022e357221 */ /* 0x000fe20000010000 */
[----:B------:R-:W-:Y:S01]  /*249d0*/  LOP3.LUT R2, R65, 0xffff, RZ, 0xc0, !PT ;  /* 0x0000ffff41027812 */ /* 0x000fe200078ec0ff */
[----:B------:R-:W-:Y:S01]  /*249e0*/  MUFU.EX2 R46, R83 ;  /* 0x00000053002e7308 */ /* 0x000fe20000000800 */
[----:B--2---:R-:W-:Y:S01]  /*249f0*/  F2FP.F16.F32.PACK_AB R170, R75, R76 ;  /* 0x0000004c4baa723e */ /* 0x004fe200000000ff */
[----:B------:R-:W-:Y:S08]  /*24a00*/  FADD.FTZ R51, R51, R53 ;  /* 0x0000003533337221 */ /* 0x000ff00000010000 */
[----:B------:R-:W-:Y:S01]  /*24a10*/  MUFU.EX2 R53, R92 ;  /* 0x0000005c00357308 */ /* 0x000fe20000000800 */
[C---:B------:R-:W-:Y:S05]  /*24a20*/  @P1 HADD2 R221, -R67.reuse.H0_H0, -RZ.H0_H0 ;  /* 0xa00000ff43dd1230 */ /* 0x040fea0000000900 */
[----:B------:R-:W-:Y:S01]  /*24a30*/  PRMT R44, R221, 0x7610, R44 ;  /* 0x00007610dd2c7816 */ /* 0x000fe2000000002c */
[----:B------:R2:W-:Y:S04]  /*24a40*/  @P1 STL.S16 [R1+0x244], R221 ;  /* 0x000244dd01001387 */ /* 0x0005e80000100600 */
[----:B--2---:R-:W2:Y:S01]  /*24a50*/  LDL.LU R221, [R1+0x3fc] ;  /* 0x0003fc0001dd7983 */ /* 0x004ea20000300800 */
[----:B----4-:R-:W-:Y:S05]  /*24a60*/  @P6 HADD2 R113, -R67.H1_H1, -RZ.H0_H0 ;  /* 0xa00000ff43716230 */ /* 0x010fea0000000d00 */
[----:B------:R-:W-:Y:S01]  /*24a70*/  PRMT R233, R113, 0x7610, R233 ;  /* 0x0000761071e97816 */ /* 0x000fe200000000e9 */
[----:B------:R4:W-:Y:S01]  /*24a80*/  @P6 STL.S16 [R1+0x240], R113 ;  /* 0x0002407101006387 */ /* 0x0009e20000100600 */
[C---:B---3--:R-:W-:Y:S05]  /*24a90*/  @!P0 HADD2 R66, -R71.reuse.H1_H1, -RZ.H0_H0 ;  /* 0xa00000ff47428230 */ /* 0x048fea0000000d00 */
[----:B------:R-:W-:Y:S01]  /*24aa0*/  PRMT R230, R66, 0x7610, R230 ;  /* 0x0000761042e67816 */ /* 0x000fe200000000e6 */
[----:B------:R-:W-:Y:S05]  /*24ab0*/  @!P4 HADD2 R40, -R71.H0_H0, -RZ.H0_H0 ;  /* 0xa00000ff4728c230 */ /* 0x000fea0000000900 */
[----:B------:R-:W-:Y:S04]  /*24ac0*/  @!P4 STL.S16 [R1+0x23c], R40 ;  /* 0x00023c280100c387 */ /* 0x000fe80000100600 */
[----:B------:R3:W-:Y:S01]  /*24ad0*/  @!P0 STL.S16 [R1+0x238], R66 ;  /* 0x0002384201008387 */ /* 0x0007e20000100600 */
[----:B----4-:R-:W-:Y:S10]  /*24ae0*/  MUFU.EX2 R113, R237 ;  /* 0x000000ed00717308 */ /* 0x010ff40000000800 */
[----:B---3--:R3:W4:Y:S02]  /*24af0*/  MUFU.EX2 R66, R236 ;  /* 0x000000ec00427308 */ /* 0x0087240000000800 */
[----:B---3--:R-:W-:Y:S01]  /*24b00*/  PRMT R236, R44, 0x7610, R236 ;  /* 0x000076102cec7816 */ /* 0x008fe200000000ec */
[----:B------:R-:W-:Y:S01]  /*24b10*/  FADD.FTZ R44, R76, R72 ;  /* 0x000000484c2c7221 */ /* 0x000fe20000010000 */
[----:B----4-:R-:W-:Y:S03]  /*24b20*/  F2FP.F16.F32.PACK_AB R192, R66, R113 ;  /* 0x0000007142c0723e */ /* 0x010fe600000000ff */
[----:B------:R-:W-:Y:S01]  /*24b30*/  FADD.FTZ R75, R75, R44 ;  /* 0x0000002c4b4b7221 */ /* 0x000fe20000010000 */
[----:B--2---:R-:W-:Y:S01]  /*24b40*/  PRMT R221, R40, 0x7610, R221 ;  /* 0x0000761028dd7816 */ /* 0x004fe200000000dd */
[----:B------:R-:W-:Y:S01]  /*24b50*/  FADD.FTZ R40, R82, R54 ;  /* 0x0000003652287221 */ /* 0x000fe20000010000 */
[----:B------:R-:W-:Y:S02]  /*24b60*/  PRMT R82, R233, 0x7610, R82 ;  /* 0x00007610e9527816 */ /* 0x000fe40000000052 */
[----:B------:R-:W-:Y:S01]  /*24b70*/  SHF.R.U32.HI R233, RZ, 0x8, R2 ;  /* 0x00000008ffe97819 */ /* 0x000fe20000011602 */
[----:B------:R-:W-:Y:S01]  /*24b80*/  FADD.FTZ R54, R81, R40 ;  /* 0x0000002851367221 */ /* 0x000fe20000010000 */
[----:B------:R-:W-:Y:S01]  /*24b90*/  @P6 PRMT R123, R82, 0x5410, RZ ;  /* 0x00005410527b6816 */ /* 0x000fe200000000ff */
[----:B------:R-:W2:Y:S01]  /*24ba0*/  MUFU.EX2 R40, R52 ;  /* 0x0000003400287308 */ /* 0x000ea20000000800 */
[----:B------:R-:W-:Y:S01]  /*24bb0*/  PRMT R81, R230, 0x7610, R81 ;  /* 0x00007610e6517816 */ /* 0x000fe20000000051 */
[--C-:B------:R-:W-:Y:S01]  /*24bc0*/  FADD.FTZ R44, R113, R54.reuse ;  /* 0x00000036712c7221 */ /* 0x100fe20000010000 */
[----:B------:R-:W-:Y:S07]  /*24bd0*/  @!P4 PRMT R135, R221, 0x5410, RZ ;  /* 0x00005410dd87c816 */ /* 0x000fee00000000ff */
[----:B------:R3:W-:Y:S01]  /*24be0*/  MUFU.EX2 R82, R235 ;  /* 0x000000eb00527308 */ /* 0x0007e20000000800 */
[----:B------:R-:W-:Y:S01]  /*24bf0*/  @!P0 PRMT R137, R81, 0x5410, RZ ;  /* 0x0000541051898816 */ /* 0x000fe200000000ff */
[----:B------:R-:W4:Y:S01]  /*24c00*/  LDL.LU R221, [R1+0x3f8] ;  /* 0x0003f80001dd7983 */ /* 0x000f220000300800 */
[----:B------:R-:W-:Y:S07]  /*24c10*/  PRMT R54, R131, 0x7632, R54 ;  /* 0x0000763283367816 */ /* 0x000fee0000000036 */
[----:B------:R1:W-:Y:S01]  /*24c20*/  MUFU.EX2 R2, R56 ;  /* 0x0000003800027308 */ /* 0x0003e20000000800 */
[----:B------:R-:W-:Y:S01]  /*24c30*/  ISETP.LE.U32.AND P4, PT, R186, UR10, PT ;  /* 0x0000000aba007c0c */ /* 0x000fe2000bf83070 */
[----:B------:R-:W-:Y:S01]  /*24c40*/  FADD.FTZ R66, R66, R44 ;  /* 0x0000002c42427221 */ /* 0x000fe20000010000 */
[----:B------:R-:W-:Y:S07]  /*24c50*/  LOP3.LUT R230, R54, 0xff, RZ, 0xc0, !PT ;  /* 0x000000ff36e67812 */ /* 0x000fee00078ec0ff */
[----:B------:R-:W-:Y:S01]  /*24c60*/  MUFU.EX2 R44, R55 ;  /* 0x00000037002c7308 */ /* 0x000fe20000000800 */
[----:B--2---:R-:W-:Y:S01]  /*24c70*/  F2FP.F16.F32.PACK_AB R72, R40, R49 ;  /* 0x000000312848723e */ /* 0x004fe200000000ff */
[----:B------:R-:W-:Y:S01]  /*24c80*/  FADD.FTZ R52, R42, R48 ;  /* 0x000000302a347221 */ /* 0x000fe20000010000 */
[----:B------:R-:W-:Y:S07]  /*24c90*/  LOP3.LUT R48, R233, 0xffff, RZ, 0xc0, !PT ;  /* 0x0000ffffe9307812 */ /* 0x000fee00078ec0ff */
[----:B------:R-:W-:Y:S01]  /*24ca0*/  MUFU.EX2 R55, R242 ;  /* 0x000000f200377308 */ /* 0x000fe20000000800 */
[----:B------:R-:W-:Y:S01]  /*24cb0*/  ISETP.LE.U32.AND P6, PT, R230, UR10, PT ;  /* 0x0000000ae6007c0c */ /* 0x000fe2000bfc3070 */
[----:B---3--:R2:W3:Y:S01]  /*24cc0*/  LDL.S16 R235, [R1+0x254] ;  /* 0x0002540001eb7983 */ /* 0x0084e20000100600 */
[----:B------:R-:W-:Y:S01]  /*24cd0*/  ISETP.LE.U32.AND P0, PT, R48, UR10, PT ;  /* 0x0000000a30007c0c */ /* 0x000fe2000bf03070 */
[----:B------:R-:W-:Y:S01]  /*24ce0*/  FADD.FTZ R52, R49, R52 ;  /* 0x0000003431347221 */ /* 0x000fe20000010000 */
[----:B-1----:R-:W-:Y:S01]  /*24cf0*/  PRMT R56, R236, 0x7610, R56 ;  /* 0x00007610ec387816 */ /* 0x002fe20000000038 */
[----:B------:R2:W2:Y:S01]  /*24d00*/  LDL.S16 R48, [R1+0x258] ;  /* 0x0002580001307983 */ /* 0x0004a20000100600 */
[--C-:B------:R-:W-:Y:S03]  /*24d10*/  SHF.R.U32.HI R236, RZ, 0x18, R131.reuse ;  /* 0x00000018ffec7819 */ /* 0x100fe60000011683 */
[----:B------:R-:W1:Y:S01]  /*24d20*/  MUFU.EX2 R42, R84 ;  /* 0x00000054002a7308 */ /* 0x000e620000000800 */
[----:B------:R-:W-:Y:S01]  /*24d30*/  @P1 PRMT R119, R56, 0x5410, RZ ;  /* 0x0000541038771816 */ /* 0x000fe200000000ff */
[----:B------:R1:W4:Y:S01]  /*24d40*/  LDL.S16 R49, [R1+0x250] ;  /* 0x0002500001317983 */ /* 0x0003220000100600 */
[----:B------:R-:W-:Y:S07]  /*24d50*/  ISETP.LE.U32.AND P1, PT, R236, UR10, PT ;  /* 0x0000000aec007c0c */ /* 0x000fee000bf23070 */
[----:B------:R-:W-:Y:S01]  /*24d60*/  MUFU.EX2 R54, R85 ;  /* 0x0000005500367308 */ /* 0x000fe20000000800 */
[C---:B------:R-:W-:Y:S02]  /*24d70*/  PRMT R128, R72.reuse, 0x7632, R128 ;  /* 0x0000763248807816 */ /* 0x040fe40000000080 */
[----:B------:R-:W-:Y:S07]  /*24d80*/  PRMT R131, R72, 0x7610, R131 ;  /* 0x0000761048837816 */ /* 0x000fee0000000083 */
[----:B------:R-:W1:Y:S10]  /*24d90*/  MUFU.EX2 R56, R243 ;  /* 0x000000f300387308 */ /* 0x000e740000000800 */
[----:B------:R-:W1:Y:S02]  /*24da0*/  MUFU.EX2 R81, R234 ;  /* 0x000000ea00517308 */ /* 0x000e640000000800 */
[----:B-1----:R-:W-:Y:S01]  /*24db0*/  F2FP.F16.F32.PACK_AB R76, R46, R42 ;  /* 0x0000002a2e4c723e */ /* 0x002fe200000000ff */
[----:B------:R-:W-:Y:S07]  /*24dc0*/  FADD.FTZ R51, R42, R51 ;  /* 0x000000332a337221 */ /* 0x000fee0000010000 */
[----:B------:R-:W-:Y:S01]  /*24dd0*/  MUFU.EX2 R42, R239 ;  /* 0x000000ef002a7308 */ /* 0x000fe20000000800 */
[----:B------:R-:W-:Y:S01]  /*24de0*/  PRMT R143, R76, 0x7610, R143 ;  /* 0x000076104c8f7816 */ /* 0x000fe2000000008f */
[----:B------:R-:W-:Y:S01]  /*24df0*/  FADD.FTZ R46, R46, R51 ;  /* 0x000000332e2e7221 */ /* 0x000fe20000010000 */
[----:B------:R-:W-:Y:S07]  /*24e00*/  PRMT R136, R76, 0x7632, R136 ;  /* 0x000076324c887816 */ /* 0x000fee0000000088 */
[----:B------:R-:W-:Y:S01]  /*24e10*/  MUFU.EX2 R51, R94 ;  /* 0x0000005e00337308 */ /* 0x000fe20000000800 */
[----:B------:R-:W-:Y:S02]  /*24e20*/  F2FP.F16.F32.PACK_AB R180, R55, R56 ;  /* 0x0000003837b4723e */ /* 0x000fe400000000ff */
[----:B------:R-:W-:Y:S02]  /*24e30*/  F2FP.F16.F32.PACK_AB R85, R53, R54 ;  /* 0x000000363555723e */ /* 0x000fe400000000ff */
[----:B------:R-:W-:Y:S02]  /*24e40*/  F2FP.F16.F32.PACK_AB R193, R81, R82 ;  /* 0x0000005251c1723e */ /* 0x000fe400000000ff */
[C---:B------:R-:W-:Y:S02]  /*24e50*/  PRMT R147, R85.reuse, 0x7610, R147 ;  /* 0x0000761055937816 */ /* 0x040fe40000000093 */
[----:B------:R-:W-:Y:S01]  /*24e60*/  PRMT R149, R85, 0x7632, R149 ;  /* 0x0000763255957816 */ /* 0x000fe20000000095 */
[C---:B---3--:R-:W-:Y:S02]  /*24e70*/  @!P1 HADD2 R235, -R72.reuse.H1_H1, -RZ.H0_H0 ;  /* 0xa00000ff48eb9230 */ /* 0x048fe40000000d00 */
[----:B--2---:R-:W-:Y:S03]  /*24e80*/  @!P6 HADD2 R48, -R72.H0_H0, -RZ.H0_H0 ;  /* 0xa00000ff4830e230 */ /* 0x004fe60000000900 */
[----:B------:R-:W-:Y:S01]  /*24e90*/  PRMT R175, R235, 0x7610, R175 ;  /* 0x00007610ebaf7816 */ /* 0x000fe200000000af */
[C---:B----4-:R-:W-:Y:S01]  /*24ea0*/  @!P4 HADD2 R49, -R76.reuse.H0_H0, -RZ.H0_H0 ;  /* 0xa00000ff4c31c230 */ /* 0x050fe20000000900 */
[----:B------:R-:W-:Y:S01]  /*24eb0*/  PRMT R178, R48, 0x7610, R178 ;  /* 0x0000761030b27816 */ /* 0x000fe200000000b2 */
[----:B------:R1:W-:Y:S01]  /*24ec0*/  @!P6 STL.S16 [R1+0x258], R48 ;  /* 0x000258300100e387 */ /* 0x0003e20000100600 */
[----:B------:R-:W-:Y:S01]  /*24ed0*/  @!P1 PRMT R128, R175, 0x5410, RZ ;  /* 0x00005410af809816 */ /* 0x000fe200000000ff */
[----:B------:R-:W-:Y:S01]  /*24ee0*/  IMAD.MOV.U32 R175, RZ, RZ, R169 ;  /* 0x000000ffffaf7224 */ /* 0x000fe200078e00a9 */
[----:B------:R-:W-:Y:S01]  /*24ef0*/  PRMT R113, R49, 0x7610, R113 ;  /* 0x0000761031717816 */ /* 0x000fe20000000071 */
[----:B------:R2:W-:Y:S01]  /*24f00*/  @!P1 STL.S16 [R1+0x254], R235 ;  /* 0x000254eb01009387 */ /* 0x0005e20000100600 */
[----:B------:R-:W-:Y:S01]  /*24f10*/  @!P6 PRMT R131, R178, 0x5410, RZ ;  /* 0x00005410b283e816 */ /* 0x000fe200000000ff */
[----:B------:R-:W-:Y:S01]  /*24f20*/  IMAD.MOV.U32 R169, RZ, RZ, R168 ;  /* 0x000000ffffa97224 */ /* 0x000fe200078e00a8 */
[----:B------:R-:W-:Y:S01]  /*24f30*/  ISETP.GT.U32.AND P6, PT, R187, UR10, PT ;  /* 0x0000000abb007c0c */ /* 0x000fe2000bfc4070 */
[----:B------:R3:W-:Y:S01]  /*24f40*/  @!P4 STL.S16 [R1+0x250], R49 ;  /* 0x000250310100c387 */ /* 0x0007e20000100600 */
[----:B------:R-:W-:Y:S01]  /*24f50*/  @!P4 PRMT R143, R113, 0x5410, RZ ;  /* 0x00005410718fc816 */ /* 0x000fe200000000ff */
[----:B------:R-:W-:Y:S01]  /*24f60*/  IMAD.MOV.U32 R168, RZ, RZ, R161 ;  /* 0x000000ffffa87224 */ /* 0x000fe200078e00a1 */
[----:B------:R-:W-:Y:S01]  /*24f70*/  ISETP.GT.U32.AND P1, PT, R189, UR10, PT ;  /* 0x0000000abd007c0c */ /* 0x000fe2000bf24070 */
[----:B------:R-:W-:Y:S01]  /*24f80*/  IMAD.MOV.U32 R161, RZ, RZ, R202 ;  /* 0x000000ffffa17224 */ /* 0x000fe200078e00ca */
[----:B------:R-:W-:Y:S01]  /*24f90*/  ISETP.GT.U32.AND P4, PT, R210, UR10, PT ;  /* 0x0000000ad2007c0c */ /* 0x000fe2000bf84070 */
[----:B------:R4:W4:Y:S01]  /*24fa0*/  LDL.S16 R202, [R1+0x268] ;  /* 0x0002680001ca7983 */ /* 0x0009220000100600 */
[----:B------:R-:W-:Y:S02]  /*24fb0*/  IMAD.MOV.U32 R178, RZ, RZ, R167 ;  /* 0x000000ffffb27224 */ /* 0x000fe400078e00a7 */
[----:B------:R-:W-:Y:S01]  /*24fc0*/  IMAD.MOV.U32 R167, RZ, RZ, R160 ;  /* 0x000000ffffa77224 */ /* 0x000fe200078e00a0 */
[C---:B------:R-:W-:Y:S01]  /*24fd0*/  PRMT R160, R116.reuse, 0x7773, RZ ;  /* 0x0000777374a07816 */ /* 0x040fe200000000ff */
[----:B------:R-:W-:Y:S01]  /*24fe0*/  IMAD.MOV.U32 R113, RZ, RZ, R165 ;  /* 0x000000ffff717224 */ /* 0x000fe200078e00a5 */
[----:B------:R-:W-:Y:S01]  /*24ff0*/  PRMT R165, R116, 0x7772, RZ ;  /* 0x0000777274a57816 */ /* 0x000fe200000000ff */
[----:B-1----:R-:W-:Y:S01]  /*25000*/  FADD.FTZ R48, R56, R75 ;  /* 0x0000004b38307221 */ /* 0x002fe20000010000 */
[----:B------:R-:W-:Y:S01]  /*25010*/  F2FP.F16.F32.PACK_AB R75, R44, R2 ;  /* 0x000000022c4b723e */ /* 0x000fe200000000ff */
[----:B------:R-:W-:Y:S01]  /*25020*/  MUFU.EX2 R56, R229 ;  /* 0x000000e500387308 */ /* 0x000fe20000000800 */
[----:B--2---:R-:W-:Y:S02]  /*25030*/  IMAD.MOV.U32 R235, RZ, RZ, R201 ;  /* 0x000000ffffeb7224 */ /* 0x004fe400078e00c9 */
[C---:B------:R-:W-:Y:S01]  /*25040*/  PRMT R142, R75.reuse, 0x7632, R142 ;  /* 0x000076324b8e7816 */ /* 0x040fe2000000008e */
[----:B------:R1:W2:Y:S01]  /*25050*/  LDL.S16 R201, [R1+0x264] ;  /* 0x0002640001c97983 */ /* 0x0002a20000100600 */
[----:B------:R-:W-:Y:S01]  /*25060*/  PRMT R140, R75, 0x7610, R140 ;  /* 0x000076104b8c7816 */ /* 0x000fe2000000008c */
[----:B---3--:R-:W-:Y:S01]  /*25070*/  FADD.FTZ R49, R55, R48 ;  /* 0x0000003037317221 */ /* 0x008fe20000010000 */
[----:B------:R-:W-:Y:S03]  /*25080*/  FADD.FTZ R48, R40, R52 ;  /* 0x0000003428307221 */ /* 0x000fe60000010000 */
[----:B------:R-:W3:Y:S01]  /*25090*/  MUFU.EX2 R55, R240 ;  /* 0x000000f000377308 */ /* 0x000ee20000000800 */
[----:B------:R-:W-:Y:S01]  /*250a0*/  FADD.FTZ R40, R82, R66 ;  /* 0x0000004252287221 */ /* 0x000fe20000010000 */
[----:B------:R-:W-:Y:S08]  /*250b0*/  FADD.FTZ R48, R2, R48 ;  /* 0x0000003002307221 */ /* 0x000ff00000010000 */
[----:B------:R-:W-:Y:S01]  /*250c0*/  MUFU.EX2 R66, R231 ;  /* 0x000000e700427308 */ /* 0x000fe20000000800 */
[----:B------:R-:W-:Y:S09]  /*250d0*/  FADD.FTZ R52, R81, R40 ;  /* 0x0000002851347221 */ /* 0x000ff20000010000 */
[----:B------:R1:W1:Y:S10]  /*250e0*/  MUFU.EX2 R81, R228 ;  /* 0x000000e400517308 */ /* 0x0002740000000800 */
[----:B------:R-:W-:Y:S01]  /*250f0*/  MUFU.EX2 R2, R57 ;  /* 0x0000003900027308 */ /* 0x000fe20000000800 */
[C---:B---3--:R-:W-:Y:S01]  /*25100*/  F2FP.F16.F32.PACK_AB R196, R42.reuse, R55 ;  /* 0x000000372ac4723e */ /* 0x048fe200000000ff */
[----:B------:R-:W-:Y:S02]  /*25110*/  FADD.FTZ R40, R55, R49 ;  /* 0x0000003137287221 */ /* 0x000fe40000010000 */
[----:B------:R3:W3:Y:S06]  /*25120*/  LDL.S16 R55, [R1+0x26c] ;  /* 0x00026c0001377983 */ /* 0x0006ec0000100600 */
[----:B------:R-:W1:Y:S01]  /*25130*/  MUFU.EX2 R49, R232 ;  /* 0x000000e800317308 */ /* 0x000e620000000800 */
[----:B------:R-:W-:Y:S01]  /*25140*/  FADD.FTZ R42, R42, R40 ;  /* 0x000000282a2a7221 */ /* 0x000fe20000010000 */
[----:B------:R-:W-:Y:S01]  /*25150*/  IMAD.MOV.U32 R40, RZ, RZ, R190 ;  /* 0x000000ffff287224 */ /* 0x000fe200078e00be */
[----:B------:R-:W-:Y:S01]  /*25160*/  PRMT R190, R116, 0x7771, RZ ;  /* 0x0000777174be7816 */ /* 0x000fe200000000ff */
[----:B-1----:R-:W-:Y:S01]  /*25170*/  IMAD.MOV.U32 R228, RZ, RZ, R116 ;  /* 0x000000ffffe47224 */ /* 0x002fe200078e0074 */
[----:B------:R-:W-:Y:S01]  /*25180*/  F2FP.F16.F32.PACK_AB R195, R81, R56 ;  /* 0x0000003851c3723e */ /* 0x000fe200000000ff */
[----:B------:R-:W-:Y:S04]  /*25190*/  IMAD.MOV.U32 R116, RZ, RZ, R40 ;  /* 0x000000ffff747224 */ /* 0x000fe800078e0028 */
[----:B------:R-:W1:Y:S01]  /*251a0*/  MUFU.EX2 R40, R58 ;  /* 0x0000003a00287308 */ /* 0x000e620000000800 */
[----:B------:R-:W-:Y:S01]  /*251b0*/  FADD.FTZ R42, R49, R42 ;  /* 0x0000002a312a7221 */ /* 0x000fe20000010000 */
[C---:B------:R-:W-:Y:S03]  /*251c0*/  F2FP.F16.F32.PACK_AB R49, R66.reuse, R49 ;  /* 0x000000314231723e */ /* 0x040fe600000000ff */
[----:B------:R-:W-:Y:S01]  /*251d0*/  FADD.FTZ R57, R66, R42 ;  /* 0x0000002a42397221 */ /* 0x000fe20000010000 */
[----:B------:R-:W-:Y:S02]  /*251e0*/  IMAD.MOV.U32 R66, RZ, RZ, R178 ;  /* 0x000000ffff427224 */ /* 0x000fe400078e00b2 */
[----:B------:R-:W-:Y:S01]  /*251f0*/  IMAD.MOV.U32 R178, RZ, RZ, R152 ;  /* 0x000000ffffb27224 */ /* 0x000fe200078e0098 */
[----:B-1----:R-:W-:Y:S02]  /*25200*/  F2FP.F16.F32.PACK_AB R84, R2, R40 ;  /* 0x000000280254723e */ /* 0x002fe400000000ff */
[----:B------:R-:W-:Y:S02]  /*25210*/  PRMT R152, R114, 0x7772, RZ ;  /* 0x0000777272987816 */ /* 0x000fe400000000ff */
[C---:B------:R-:W-:Y:S02]  /*25220*/  PRMT R150, R84.reuse, 0x7610, R150 ;  /* 0x0000761054967816 */ /* 0x040fe40000000096 */
[----:B------:R-:W-:Y:S01]  /*25230*/  PRMT R153, R84, 0x7632, R153 ;  /* 0x0000763254997816 */ /* 0x000fe20000000099 */
[C---:B----4-:R-:W-:Y:S05]  /*25240*/  @P1 HADD2 R202, -R75.reuse.H0_H0, -RZ.H0_H0 ;  /* 0xa00000ff4bca1230 */ /* 0x050fea0000000900 */
[----:B------:R-:W-:Y:S04]  /*25250*/  PRMT R92, R202, 0x7610, R92 ;  /* 0x00007610ca5c7816 */ /* 0x000fe8000000005c */
[----:B------:R-:W-:Y:S02]  /*25260*/  @P1 PRMT R140, R92, 0x5410, RZ ;  /* 0x000054105c8c1816 */ /* 0x000fe400000000ff */
[----:B------:R-:W-:Y:S01]  /*25270*/  MUFU.EX2 R92, R223 ;  /* 0x000000df005c7308 */ /* 0x000fe20000000800 */
[----:B--2---:R-:W-:Y:S05]  /*25280*/  @P4 HADD2 R201, -R75.H1_H1, -RZ.H0_H0 ;  /* 0xa00000ff4bc94230 */ /* 0x004fea0000000d00 */
[----:B------:R-:W-:Y:S04]  /*25290*/  PRMT R58, R201, 0x7610, R58 ;  /* 0x00007610c93a7816 */ /* 0x000fe8000000003a */
[----:B------:R-:W-:Y:S01]  /*252a0*/  @P4 PRMT R142, R58, 0x5410, RZ ;  /* 0x000054103a8e4816 */ /* 0x000fe200000000ff */
[----:B---3--:R-:W-:Y:S05]  /*252b0*/  @P6 HADD2 R55, -R76.H1_H1, -RZ.H0_H0 ;  /* 0xa00000ff4c376230 */ /* 0x008fea0000000d00 */
[----:B------:R1:W-:Y:S01]  /*252c0*/  @P6 STL.S16 [R1+0x26c], R55 ;  /* 0x00026c3701006387 */ /* 0x0003e20000100600 */
[----:B------:R-:W-:Y:S03]  /*252d0*/  PRMT R200, R55, 0x7610, R200 ;  /* 0x0000761037c87816 */ /* 0x000fe600000000c8 */
[----:B------:R2:W-:Y:S01]  /*252e0*/  @P1 STL.S16 [R1+0x268], R202 ;  /* 0x000268ca01001387 */ /* 0x0005e20000100600 */
[----:B------:R-:W-:Y:S02]  /*252f0*/  PRMT R94, R200, 0x7610, R94 ;  /* 0x00007610c85e7816 */ /* 0x000fe4000000005e */
[----:B------:R-:W-:Y:S01]  /*25300*/  LOP3.LUT R200, R65, 0xff, RZ, 0xc0, !PT ;  /* 0x000000ff41c87812 */ /* 0x000fe200078ec0ff */
[----:B------:R3:W-:Y:S01]  /*25310*/  @P4 STL.S16 [R1+0x264], R201 ;  /* 0x000264c901004387 */ /* 0x0007e20000100600 */
[----:B------:R-:W-:Y:S01]  /*25320*/  @P6 PRMT R136, R94, 0x5410, RZ ;  /* 0x000054105e886816 */ /* 0x000fe200000000ff */
[----:B------:R-:W-:Y:S01]  /*25330*/  IMAD.MOV.U32 R94, RZ, RZ, R175 ;  /* 0x000000ffff5e7224 */ /* 0x000fe200078e00af */
[----:B------:R-:W-:Y:S01]  /*25340*/  ISETP.LE.U32.AND P6, PT, R200, UR10, PT ;  /* 0x0000000ac8007c0c */ /* 0x000fe2000bfc3070 */
[----:B------:R4:W4:Y:S01]  /*25350*/  LDL.S16 R58, [R1+0x278] ;  /* 0x00027800013a7983 */ /* 0x0009220000100600 */
[----:B------:R-:W-:Y:S01]  /*25360*/  IMAD.MOV.U32 R175, RZ, RZ, R151 ;  /* 0x000000ffffaf7224 */ /* 0x000fe200078e0097 */
[----:B------:R-:W-:Y:S01]  /*25370*/  PRMT R151, R114, 0x7773, RZ ;  /* 0x0000777372977816 */ /* 0x000fe200000000ff */
[----:B-1----:R-:W-:Y:S01]  /*25380*/  FADD.FTZ R55, R44, R48 ;  /* 0x000000302c377221 */ /* 0x002fe20000010000 */
[----:B------:R-:W-:Y:S01]  /*25390*/  FADD.FTZ R44, R56, R52 ;  /* 0x00000034382c7221 */ /* 0x000fe20000010000 */
[----:B------:R1:W1:Y:S01]  /*253a0*/  MUFU.EX2 R48, R93 ;  /* 0x0000005d00307308 */ /* 0x0002620000000800 */
[----:B--2---:R-:W-:Y:S01]  /*253b0*/  SHF.R.U32.HI R202, RZ, 0x18, R65 ;  /* 0x00000018ffca7819 */ /* 0x004fe20000011641 */
[----:B------:R-:W-:Y:S08]  /*253c0*/  FADD.FTZ R42, R40, R55 ;  /* 0x00000037282a7221 */ /* 0x000ff00000010000 */
[----:B------:R2:W-:Y:S01]  /*253d0*/  MUFU.EX2 R52, R63 ;  /* 0x0000003f00347308 */ /* 0x0005e20000000800 */
[----:B------:R-:W-:Y:S01]  /*253e0*/  FADD.FTZ R56, R81, R44 ;  /* 0x0000002c51387221 */ /* 0x000fe20000010000 */
[----:B------:R-:W-:Y:S01]  /*253f0*/  ISETP.LE.U32.AND P4, PT, R202, UR10, PT ;  /* 0x0000000aca007c0c */ /* 0x000fe2000bf83070 */
[----:B------:R-:W-:Y:S07]  /*25400*/  FADD.FTZ R44, R54, R46 ;  /* 0x0000002e362c7221 */ /* 0x000fee0000010000 */
[----:B------:R2:W-:Y:S01]  /*25410*/  MUFU.EX2 R55, R224 ;  /* 0x000000e000377308 */ /* 0x0005e20000000800 */
[----:B------:R-:W-:Y:S01]  /*25420*/  FADD.FTZ R54, R2, R42 ;  /* 0x0000002a02367221 */ /* 0x000fe20000010000 */
[----:B------:R-:W-:Y:S01]  /*25430*/  PRMT R2, R65, 0x7632, R2 ;  /* 0x0000763241027816 */ /* 0x000fe20000000002 */
[----:B------:R-:W-:Y:S07]  /*25440*/  FADD.FTZ R53, R53, R44 ;  /* 0x0000002c35357221 */ /* 0x000fee0000010000 */
[----:B------:R-:W-:Y:S01]  /*25450*/  MUFU.EX2 R46, R98 ;  /* 0x00000062002e7308 */ /* 0x000fe20000000800 */
[----:B---3--:R-:W-:Y:S01]  /*25460*/  LOP3.LUT R201, R2, 0xff, RZ, 0xc0, !PT ;  /* 0x000000ff02c97812 */ /* 0x008fe200078ec0ff */
[----:B-1----:R-:W-:Y:S08]  /*25470*/  IMAD.MOV.U32 R93, RZ, RZ, R235 ;  /* 0x000000ffff5d7224 */ /* 0x002ff000078e00eb */
[----:B------:R-:W1:Y:S01]  /*25480*/  MUFU.EX2 R44, R225 ;  /* 0x000000e1002c7308 */ /* 0x000e620000000800 */
[----:B------:R-:W-:Y:S01]  /*25490*/  F2FP.F16.F32.PACK_AB R83, R48, R51 ;  /* 0x000000333053723e */ /* 0x000fe200000000ff */
[----:B--2---:R2:W3:Y:S01]  /*254a0*/  LDL.S16 R63, [R1+0x274] ;  /* 0x00027400013f7983 */ /* 0x0044e20000100600 */
[----:B------:R-:W-:Y:S07]  /*254b0*/  ISETP.LE.U32.AND P1, PT, R201, UR10, PT ;  /* 0x0000000ac9007c0c */ /* 0x000fee000bf23070 */
[----:B------:R-:W2:Y:S01]  /*254c0*/  MUFU.EX2 R42, R59 ;  /* 0x0000003b002a7308 */ /* 0x000ea20000000800 */
[----:B------:R-:W-:Y:S01]  /*254d0*/  PRMT R177, R83, 0x7610, R177 ;  /* 0x0000761053b17816 */ /* 0x000fe200000000b1 */
[----:B------:R2:W3:Y:S01]  /*254e0*/  LDL.S16 R224, [R1+0x27c] ;  /* 0x00027c0001e07983 */ /* 0x0004e20000100600 */
[----:B------:R-:W-:Y:S07]  /*254f0*/  IMAD.MOV.U32 R235, RZ, RZ, R113 ;  /* 0x000000ffffeb7224 */ /* 0x000fee00078e0071 */
[----:B------:R-:W2:Y:S01]  /*25500*/  MUFU.EX2 R40, R226 ;  /* 0x000000e200287308 */ /* 0x000ea20000000800 */
[----:B------:R-:W-:Y:S01]  /*25510*/  IMAD.MOV.U32 R113, RZ, RZ, R179 ;  /* 0x000000ffff717224 */ /* 0x000fe200078e00b3 */
[----:B------:R-:W-:Y:S08]  /*25520*/  PRMT R179, R114, 0x7771, RZ ;  /* 0x0000777172b37816 */ /* 0x000ff000000000ff */
[----:B------:R2:W3:Y:S01]  /*25530*/  MUFU.EX2 R65, R206 ;  /* 0x000000ce00417308 */ /* 0x0004e20000000800 */
[----:B-1----:R-:W-:Y:S01]  /*25540*/  FADD.FTZ R2, R44, R56 ;  /* 0x000000382c027221 */ /* 0x002fe20000010000 */
[C---:B------:R-:W-:Y:S01]  /*25550*/  F2FP.F16.F32.PACK_AB R203, R55.reuse, R44 ;  /* 0x0000002c37cb723e */ /* 0x040fe200000000ff */
[----:B------:R-:W-:Y:S02]  /*25560*/  IMAD.MOV.U32 R225, RZ, RZ, R66 ;  /* 0x000000ffffe17224 */ /* 0x000fe400078e0042 */
[----:B------:R-:W-:Y:S01]  /*25570*/  FADD.FTZ R55, R55, R2 ;  /* 0x0000000237377221 */ /* 0x000fe20000010000 */
[----:B--2---:R-:W-:Y:S01]  /*25580*/  F2FP.F16.F32.PACK_AB R82, R42, R52 ;  /* 0x000000342a52723e */ /* 0x004fe200000000ff */
[----:B------:R-:W-:Y:S02]  /*25590*/  IMAD.MOV.U32 R56, RZ, RZ, R114 ;  /* 0x000000ffff387224 */ /* 0x000fe400078e0072 */
[----:B------:R-:W-:Y:S01]  /*255a0*/  FADD.FTZ R2, R40, R57 ;  /* 0x0000003928027221 */ /* 0x000fe20000010000 */
[----:B------:R-:W-:Y:S01]  /*255b0*/  IMAD.MOV.U32 R226, RZ, RZ, R198 ;  /* 0x000000ffffe27224 */ /* 0x000fe200078e00c6 */
[C---:B------:R-:W-:Y:S01]  /*255c0*/  PRMT R171, R82.reuse, 0x7632, R171 ;  /* 0x0000763252ab7816 */ /* 0x040fe200000000ab */
[----:B------:R-:W-:Y:S01]  /*255d0*/  IMAD.MOV.U32 R206, RZ, RZ, R93 ;  /* 0x000000ffffce7224 */ /* 0x000fe200078e005d */
[----:B------:R-:W-:Y:S01]  /*255e0*/  PRMT R163, R82, 0x7610, R163 ;  /* 0x0000761052a37816 */ /* 0x000fe200000000a3 */
[----:B------:R-:W-:Y:S02]  /*255f0*/  MUFU.EX2 R93, R208 ;  /* 0x000000d0005d7308 */ /* 0x000fe40000000800 */
[----:B------:R-:W-:Y:S02]  /*25600*/  IMAD.MOV.U32 R114, RZ, RZ, R206 ;  /* 0x000000ffff727224 */ /* 0x000fe400078e00ce */
[----:B------:R-:W-:Y:S02]  /*25610*/  IMAD.MOV.U32 R206, RZ, RZ, R226 ;  /* 0x000000ffffce7224 */ /* 0x000fe400078e00e2 */
[----:B------:R-:W-:Y:S04]  /*25620*/  IMAD.MOV.U32 R226, RZ, RZ, R94 ;  /* 0x000000ffffe27224 */ /* 0x000fe800078e005e */
[----:B------:R-:W-:Y:S01]  /*25630*/  MUFU.EX2 R94, R204 ;  /* 0x000000cc005e7308 */ /* 0x000fe20000000800 */
[C---:B----4-:R-:W-:Y:S05]  /*25640*/  @!P0 HADD2 R58, -R85.reuse.H1_H1, -RZ.H0_H0 ;  /* 0xa00000ff553a8230 */ /* 0x050fea0000000d00 */
[----:B------:R-:W-:Y:S04]  /*25650*/  PRMT R98, R58, 0x7610, R98 ;  /* 0x000076103a627816 */ /* 0x000fe80000000062 */
[----:B------:R-:W-:Y:S02]  /*25660*/  @!P0 PRMT R149, R98, 0x5410, RZ ;  /* 0x0000541062958816 */ /* 0x000fe400000000ff */
[----:B------:R1:W-:Y:S02]  /*25670*/  MUFU.EX2 R98, R247 ;  /* 0x000000f700627308 */ /* 0x0003e40000000800 */
[----:B-1----:R-:W-:Y:S02]  /*25680*/  IMAD.MOV.U32 R247, RZ, RZ, R168 ;  /* 0x000000fffff77224 */ /* 0x002fe400078e00a8 */
[----:B------:R-:W-:Y:S02]  /*25690*/  IMAD.MOV.U32 R168, RZ, RZ, R161 ;  /* 0x000000ffffa87224 */ /* 0x000fe400078e00a1 */
[C---:B---3--:R-:W-:Y:S02]  /*256a0*/  @!P1 HADD2 R63, -R84.reuse.H0_H0, -RZ.H0_H0 ;  /* 0xa00000ff543f9230 */ /* 0x048fe40000000900 */
[----:B------:R-:W-:Y:S03]  /*256b0*/  @!P6 HADD2 R224, -R85.H0_H0, -RZ.H0_H0 ;  /* 0xa00000ff55e0e230 */ /* 0x000fe60000000900 */
[----:B------:R-:W-:Y:S02]  /*256c0*/  PRMT R81, R63, 0x7610, R81 ;  /* 0x000076103f517816 */ /* 0x000fe40000000051 */
[----:B------:R1:W-:Y:S02]  /*256d0*/  @!P6 STL.S16 [R1+0x27c], R224 ;  /* 0x00027ce00100e387 */ /* 0x0003e40000100600 */
[----:B------:R-:W-:Y:S02]  /*256e0*/  @!P1 PRMT R150, R81, 0x5410, RZ ;  /* 0x0000541051969816 */ /* 0x000fe400000000ff */
[----:B------:R-:W-:Y:S01]  /*256f0*/  PRMT R59, R224, 0x7610, R59 ;  /* 0x00007610e03b7816 */ /* 0x000fe2000000003b */
[----:B------:R2:W3:Y:S03]  /*25700*/  LDL.S16 R44, [R1+0x270] ;  /* 0x00027000012c7983 */ /* 0x0004e60000100600 */
[----:B------:R-:W-:Y:S01]  /*25710*/  @!P6 PRMT R147, R59, 0x5410, RZ ;  /* 0x000054103b93e816 */ /* 0x000fe200000000ff */
[----:B------:R4:W-:Y:S01]  /*25720*/  @!P0 STL.S16 [R1+0x278], R58 ;  /* 0x0002783a01008387 */ /* 0x0009e20000100600 */
[----:B------:R-:W-:Y:S03]  /*25730*/  ISETP.GT.U32.AND P6, PT, R179, UR10, PT ;  /* 0x0000000ab3007c0c */ /* 0x000fe6000bfc4070 */
[----:B------:R2:W-:Y:S01]  /*25740*/  @!P1 STL.S16 [R1+0x274], R63 ;  /* 0x0002743f01009387 */ /* 0x0005e20000100600 */
[----:B------:R-:W-:Y:S01]  /*25750*/  ISETP.GT.U32.AND P1, PT, R152, UR10, PT ;  /* 0x0000000a98007c0c */ /* 0x000fe2000bf24070 */
[----:B-1----:R-:W-:Y:S02]  /*25760*/  IMAD.MOV.U32 R224, RZ, RZ, R169 ;  /* 0x000000ffffe07224 */ /* 0x002fe400078e00a9 */
[----:B------:R-:W-:Y:S01]  /*25770*/  IMAD.MOV.U32 R169, RZ, RZ, R172 ;  /* 0x000000ffffa97224 */ /* 0x000fe200078e00ac */
[----:B------:R-:W-:Y:S02]  /*25780*/  LOP3.LUT R172, R56, 0xff, RZ, 0xc0, !PT ;  /* 0x000000ff38ac7812 */ /* 0x000fe400078ec0ff */
[----:B------:R-:W-:Y:S02]  /*25790*/  MUFU.EX2 R56, R222 ;  /* 0x000000de00387308 */ /* 0x000fe40000000800 */
[----:B------:R-:W-:Y:S08]  /*257a0*/  ISETP.LE.U32.AND P0, PT, R172, UR10, PT ;  /* 0x0000000aac007c0c */ /* 0x000ff0000bf03070 */
[----:B----4-:R1:W4:Y:S02]  /*257b0*/  MUFU.EX2 R58, R205 ;  /* 0x000000cd003a7308 */ /* 0x0103240000000800 */
[C---:B-1----:R-:W-:Y:S01]  /*257c0*/  F2FP.F16.F32.PACK_AB R205, R92.reuse, R40 ;  /* 0x000000285ccd723e */ /* 0x042fe200000000ff */
[----:B------:R-:W-:Y:S01]  /*257d0*/  FADD.FTZ R92, R92, R2 ;  /* 0x000000025c5c7221 */ /* 0x000fe20000010000 */
[----:B------:R-:W-:Y:S01]  /*257e0*/  FADD.FTZ R2, R51, R53 ;  /* 0x0000003533027221 */ /* 0x000fe20000010000 */
[----:B------:R-:W-:Y:S05]  /*257f0*/  FADD.FTZ R51, R52, R54 ;  /* 0x0000003634337221 */ /* 0x000fea0000010000 */
[----:B------:R-:W-:Y:S01]  /*25800*/  MUFU.EX2 R53, R89 ;  /* 0x0000005900357308 */ /* 0x000fe20000000800 */
[----:B------:R-:W-:Y:S01]  /*25810*/  FADD.FTZ R66, R48, R2 ;  /* 0x0000000230427221 */ /* 0x000fe20000010000 */
[----:B--2---:R-:W-:Y:S08]  /*25820*/  FADD.FTZ R63, R42, R51 ;  /* 0x000000332a3f7221 */ /* 0x004ff00000010000 */
[----:B------:R1:W-:Y:S01]  /*25830*/  MUFU.EX2 R2, R64 ;  /* 0x0000004000027308 */ /* 0x0003e20000000800 */
[----:B------:R-:W-:Y:S01]  /*25840*/  FADD.FTZ R42, R65, R55 ;  /* 0x00000037412a7221 */ /* 0x000fe20000010000 */
[C---:B----4-:R-:W-:Y:S08]  /*25850*/  F2FP.F16.F32.PACK_AB R65, R58.reuse, R65 ;  /* 0x000000413a41723e */ /* 0x050ff000000000ff */
[----:B------:R2:W-:Y:S10]  /*25860*/  MUFU.EX2 R40, R80 ;  /* 0x0000005000287308 */ /* 0x0005f40000000800 */
[----:B------:R-:W4:Y:S10]  /*25870*/  MUFU.EX2 R54, R209 ;  /* 0x000000d100367308 */ /* 0x000f340000000800 */
[----:B------:R-:W-:Y:S01]  /*25880*/  MUFU.EX2 R51, R102 ;  /* 0x0000006600337308 */ /* 0x000fe20000000800 */
[----:B-1----:R-:W-:Y:S01]  /*25890*/  FADD.FTZ R64, R58, R42 ;  /* 0x0000002a3a407221 */ /* 0x002fe20000010000 */
[----:B------:R-:W-:Y:S08]  /*258a0*/  IMAD.WIDE.U32 R58, R144, -0x2daee0ad, RZ ;  /* 0xd2511f53903a7825 */ /* 0x000ff000078e00ff */
[----:B------:R-:W-:Y:S01]  /*258b0*/  MUFU.EX2 R52, R88 ;  /* 0x0000005800347308 */ /* 0x000fe20000000800 */
[----:B--2---:R-:W-:Y:S01]  /*258c0*/  IMAD.WIDE.U32 R80, R118, -0x2daee0ad, RZ ;  /* 0xd2511f5376507825 */ /* 0x004fe200078e00ff */
[----:B------:R-:W-:Y:S08]  /*258d0*/  LOP3.LUT R115, R156, UR11, R59, 0x96, !PT ;  /* 0x0000000b9c737c12 */ /* 0x000ff0000f8e963b */
[----:B------:R-:W-:Y:S01]  /*258e0*/  MUFU.EX2 R48, R101 ;  /* 0x0000006500307308 */ /* 0x000fe20000000800 */
[----:B----4-:R-:W-:Y:S01]  /*258f0*/  F2FP.F16.F32.PACK_AB R223, R54, R56 ;  /* 0x0000003836df723e */ /* 0x010fe200000000ff */
[----:B------:R-:W-:Y:S01]  /*25900*/  IMAD.MOV.U32 R144, RZ, RZ, R226 ;  /* 0x000000ffff907224 */ /* 0x000fe200078e00e2 */
[----:B------:R-:W-:Y:S02]  /*25910*/  PRMT R226, R130, 0x7771, RZ ;  /* 0x0000777182e27816 */ /* 0x000fe400000000ff */
[----:B------:R-:W-:Y:S01]  /*25920*/  PRMT R156, R83, 0x7632, R156 ;  /* 0x00007632539c7816 */ /* 0x000fe2000000009c */
[----:B---3--:R-:W-:Y:S05]  /*25930*/  @!P4 HADD2 R44, -R84.H1_H1, -RZ.H0_H0 ;  /* 0xa00000ff542cc230 */ /* 0x008fea0000000d00 */
[----:B------:R1:W-:Y:S01]  /*25940*/  @!P4 STL.S16 [R1+0x270], R44 ;  /* 0x0002702c0100c387 */ /* 0x0003e20000100600 */
[----:B------:R-:W-:Y:S03]  /*25950*/  PRMT R57, R44, 0x7610, R57 ;  /* 0x000076102c397816 */ /* 0x000fe60000000039 */
[----:B------:R2:W3:Y:S01]  /*25960*/  LDL.S16 R55, [R1+0x28c] ;  /* 0x00028c0001377983 */ /* 0x0004e20000100600 */
[----:B------:R-:W-:Y:S02]  /*25970*/  @!P4 PRMT R153, R57, 0x5410, RZ ;  /* 0x000054103999c816 */ /* 0x000fe400000000ff */
[----:B------:R-:W-:Y:S01]  /*25980*/  ISETP.GT.U32.AND P4, PT, R151, UR10, PT ;  /* 0x0000000a97007c0c */ /* 0x000fe2000bf84070 */
[----:B------:R2:W4:Y:S01]  /*25990*/  LDL.S16 R42, [R1+0x288] ;  /* 0x00028800012a7983 */ /* 0x0005220000100600 */
[--C-:B------:R-:W-:Y:S03]  /*259a0*/  LOP3.LUT R57, R154, UR11, R81.reuse, 0x96, !PT ;  /* 0x0000000b9a397c12 */ /* 0x100fe6000f8e9651 */
[----:B------:R2:W2:Y:S01]  /*259b0*/  LDL.S16 R59, [R1+0x284] ;  /* 0x00028400013b7983 */ /* 0x0004a20000100600 */
[----:B------:R-:W-:Y:S03]  /*259c0*/  LOP3.LUT R198, R57, 0xff, RZ, 0xc0, !PT ;  /* 0x000000ff39c67812 */ /* 0x000fe600078ec0ff */
[----:B------:R2:W2:Y:S01]  /*259d0*/  LDL.S16 R89, [R1+0x290] ;  /* 0x0002900001597983 */ /* 0x0004a20000100600 */
[----:B-1----:R-:W1:Y:S02]  /*259e0*/  MUFU.EX2 R44, R97 ;  /* 0x00000061002c7308 */ /* 0x002e640000000800 */
[----:B-1----:R-:W-:Y:S04]  /*259f0*/  F2FP.F16.F32.PACK_AB R88, R44, R46 ;  /* 0x0000002e2c58723e */ /* 0x002fe800000000ff */
[C---:B------:R-:W-:Y:S02]  /*25a00*/  PRMT R164, R88.reuse, 0x7610, R164 ;  /* 0x0000761058a47816 */ /* 0x040fe400000000a4 */
[----:B------:R-:W-:Y:S01]  /*25a10*/  PRMT R166, R88, 0x7632, R166 ;  /* 0x0000763258a67816 */ /* 0x000fe200000000a6 */
[C---:B---3--:R-:W-:Y:S02]  /*25a20*/  @!P0 HADD2 R55, -R83.reuse.H0_H0, -RZ.H0_H0 ;  /* 0xa00000ff53378230 */ /* 0x048fe40000000900 */
[----:B----4-:R-:W-:Y:S03]  /*25a30*/  @P6 HADD2 R42, -R83.H1_H1, -RZ.H0_H0 ;  /* 0xa00000ff532a6230 */ /* 0x010fe60000000d00 */
[----:B------:R1:W-:Y:S01]  /*25a40*/  @!P0 STL.S16 [R1+0x28c], R55 ;  /* 0x00028c3701008387 */ /* 0x0003e20000100600 */
[----:B------:R-:W-:Y:S01]  /*25a50*/  PRMT R81, R55, 0x7610, R81 ;  /* 0x0000761037517816 */ /* 0x000fe20000000051 */
[C---:B--2---:R-:W-:Y:S02]  /*25a60*/  @P1 HADD2 R59, -R82.reuse.H0_H0, -RZ.H0_H0 ;  /* 0xa00000ff523b1230 */ /* 0x044fe40000000900 */
[----:B------:R2:W-:Y:S01]  /*25a70*/  @P6 STL.S16 [R1+0x288], R42 ;  /* 0x0002882a01006387 */ /* 0x0005e20000100600 */
[----:B------:R-:W-:Y:S01]  /*25a80*/  @!P0 PRMT R177, R81, 0x5410, RZ ;  /* 0x0000541051b18816 */ /* 0x000fe200000000ff */
[----:B------:R-:W-:Y:S02]  /*25a90*/  @P4 HADD2 R89, -R82.H1_H1, -RZ.H0_H0 ;  /* 0xa00000ff52594230 */ /* 0x000fe40000000d00 */
[----:B------:R3:W-:Y:S01]  /*25aa0*/  @P1 STL.S16 [R1+0x284], R59 ;  /* 0x0002843b01001387 */ /* 0x0007e20000100600 */
[----:B------:R-:W-:Y:S01]  /*25ab0*/  PRMT R154, R42, 0x7610, R154 ;  /* 0x000076102a9a7816 */ /* 0x000fe2000000009a */
[----:B------:R-:W-:Y:S01]  /*25ac0*/  MUFU.EX2 R81, R245 ;  /* 0x000000f500517308 */ /* 0x000fe20000000800 */
[----:B------:R-:W-:Y:S02]  /*25ad0*/  PRMT R118, R59, 0x7610, R118 ;  /* 0x000076103b767816 */ /* 0x000fe40000000076 */
[----:B------:R-:W-:Y:S02]  /*25ae0*/  ISETP.LE.U32.AND P0, PT, R198, UR10, PT ;  /* 0x0000000ac6007c0c */ /* 0x000fe4000bf03070 */
[----:B------:R-:W-:Y:S02]  /*25af0*/  @P6 PRMT R156, R154, 0x5410, RZ ;  /* 0x000054109a9c6816 */ /* 0x000fe400000000ff */
[----:B------:R-:W-:Y:S02]  /*25b00*/  ISETP.GT.U32.AND P6, PT, R226, UR10, PT ;  /* 0x0000000ae2007c0c */ /* 0x000fe4000bfc4070 */
[----:B------:R-:W-:Y:S01]  /*25b10*/  @P1 PRMT R163, R118, 0x5410, RZ ;  /* 0x0000541076a31816 */ /* 0x000fe200000000ff */
[----:B-1----:R1:W-:Y:S01]  /*25b20*/  MUFU.EX2 R55, R104 ;  /* 0x0000006800377308 */ /* 0x0023e20000000800 */
[----:B--2---:R-:W-:Y:S01]  /*25b30*/  FADD.FTZ R42, R56, R92 ;  /* 0x0000005c382a7221 */ /* 0x004fe20000010000 */
[----:B------:R-:W-:Y:S08]  /*25b40*/  F2FP.F16.F32.PACK_AB R92, R2, R40 ;  /* 0x00000028025c723e */ /* 0x000ff000000000ff */
[----:B------:R-:W-:Y:S01]  /*25b50*/  MUFU.EX2 R56, R90 ;  /* 0x0000005a00387308 */ /* 0x000fe20000000800 */
[----:B---3--:R-:W-:Y:S01]  /*25b60*/  FADD.FTZ R59, R54, R42 ;  /* 0x0000002a363b7221 */ /* 0x008fe20000010000 */
[----:B------:R-:W-:Y:S08]  /*25b70*/  FADD.FTZ R42, R46, R66 ;  /* 0x000000422e2a7221 */ /* 0x000ff00000010000 */
[----:B------:R2:W-:Y:S01]  /*25b80*/  MUFU.EX2 R54, R103 ;  /* 0x0000006700367308 */ /* 0x0005e20000000800 */
[C---:B------:R-:W-:Y:S02]  /*25b90*/  PRMT R158, R92.reuse, 0x7610, R158 ;  /* 0x000076105c9e7816 */ /* 0x040fe4000000009e */
[----:B------:R-:W-:Y:S07]  /*25ba0*/  PRMT R162, R92, 0x7632, R162 ;  /* 0x000076325ca27816 */ /* 0x000fee00000000a2 */
[----:B------:R-:W3:Y:S01]  /*25bb0*/  MUFU.EX2 R90, R207 ;  /* 0x000000cf005a7308 */ /* 0x000ee20000000800 */
[----:B-1----:R-:W-:Y:S01]  /*25bc0*/  PRMT R104, R89, 0x7610, R104 ;  /* 0x0000761059687816 */ /* 0x002fe20000000068 */
[----:B------:R-:W-:Y:S01]  /*25bd0*/  FADD.FTZ R46, R44, R42 ;  /* 0x0000002a2c2e7221 */ /* 0x000fe20000010000 */
[----:B------:R-:W-:Y:S01]  /*25be0*/  PRMT R44, R45, 0x7632, R44 ;  /* 0x000076322d2c7816 */ /* 0x000fe2000000002c */
[----:B------:R-:W-:Y:S01]  /*25bf0*/  FADD.FTZ R42, R40, R63 ;  /* 0x0000003f282a7221 */ /* 0x000fe20000010000 */
[----:B------:R-:W-:Y:S02]  /*25c00*/  @P4 PRMT R171, R104, 0x5410, RZ ;  /* 0x0000541068ab4816 */ /* 0x000fe400000000ff */
[----:B------:R-:W-:Y:S01]  /*25c10*/  PRMT R40, R41, 0x7632, R40 ;  /* 0x0000763229287816 */ /* 0x000fe20000000028 */
[--C-:B------:R-:W-:Y:S01]  /*25c20*/  FADD.FTZ R63, R2, R42.reuse ;  /* 0x0000002a023f7221 */ /* 0x100fe20000010000 */
[----:B------:R-:W-:Y:S01]  /*25c30*/  PRMT R42, R43, 0x7632, R42 ;  /* 0x000076322b2a7816 */ /* 0x000fe2000000002a */
[----:B--2---:R-:W2:Y:S04]  /*25c40*/  LDL.LU.64 R102, [R1+0x50] ;  /* 0x0000500001667983 */ /* 0x004ea80000300a00 */
[----:B------:R1:W-:Y:S01]  /*25c50*/  @P4 STL.S16 [R1+0x290], R89 ;  /* 0x0002905901004387 */ /* 0x0003e20000100600 */
[----:B---3--:R-:W-:Y:S03]  /*25c60*/  F2FP.F16.F32.PACK_AB R231, R90, R93 ;  /* 0x0000005d5ae7723e */ /* 0x008fe600000000ff */
[----:B------:R3:W4:Y:S01]  /*25c70*/  LDL.S16 R97, [R1+0x294] ;  /* 0x0002940001617983 */ /* 0x0007220000100600 */
[----:B-1----:R-:W1:Y:S02]  /*25c80*/  MUFU.EX2 R89, R246 ;  /* 0x000000f600597308 */ /* 0x002e640000000800 */
[----:B-1----:R-:W-:Y:S01]  /*25c90*/  FADD.FTZ R2, R89, R64 ;  /* 0x0000004059027221 */ /* 0x002fe20000010000 */
[C---:B------:R-:W-:Y:S02]  /*25ca0*/  F2FP.F16.F32.PACK_AB R229, R81.reuse, R89 ;  /* 0x0000005951e5723e */ /* 0x040fe400000000ff */
[----:B------:R-:W-:Y:S01]  /*25cb0*/  F2FP.F16.F32.PACK_AB R89, R52, R53 ;  /* 0x000000353459723e */ /* 0x000fe200000000ff */
[----:B------:R-:W-:Y:S01]  /*25cc0*/  FADD.FTZ R66, R81, R2 ;  /* 0x0000000251427221 */ /* 0x000fe20000010000 */
[----:B------:R-:W-:Y:S03]  /*25cd0*/  FADD.FTZ R2, R93, R59 ;  /* 0x0000003b5d027221 */ /* 0x000fe60000010000 */
[----:B------:R-:W1:Y:S01]  /*25ce0*/  MUFU.EX2 R81, R244 ;  /* 0x000000f400517308 */ /* 0x000e620000000800 */
[----:B------:R-:W-:Y:S01]  /*25cf0*/  FADD.FTZ R64, R90, R2 ;  /* 0x000000025a407221 */ /* 0x000fe20000010000 */
[----:B------:R-:W-:Y:S01]  /*25d00*/  FADD.FTZ R2, R51, R46 ;  /* 0x0000002e33027221 */ /* 0x000fe20000010000 */
[----:B------:R-:W-:Y:S07]  /*25d10*/  F2FP.F16.F32.PACK_AB R90, R48, R51 ;  /* 0x00000033305a723e */ /* 0x000fee00000000ff */
[----:B------:R-:W-:Y:S01]  /*25d20*/  MUFU.EX2 R46, R91 ;  /* 0x0000005b002e7308 */ /* 0x000fe20000000800 */
[----:B------:R-:W-:Y:S01]  /*25d30*/  FADD.FTZ R51, R98, R66 ;  /* 0x0000004262337221 */ /* 0x000fe20000010000 */
[--C-:B------:R-:W-:Y:S01]  /*25d40*/  FADD.FTZ R59, R48, R2.reuse ;  /* 0x00000002303b7221 */ /* 0x100fe20000010000 */
[----:B------:R-:W-:Y:S07]  /*25d50*/  FADD.FTZ R48, R53, R63 ;  /* 0x0000003f35307221 */ /* 0x000fee0000010000 */
[----:B------:R3:W-:Y:S01]  /*25d60*/  MUFU.EX2 R91, R114 ;  /* 0x00000072005b7308 */ /* 0x0007e20000000800 */
[----:B------:R-:W-:Y:S01]  /*25d70*/  PRMT R2, R3, 0x7632, R2 ;  /* 0x0000763203027816 */ /* 0x000fe20000000002 */
[----:B------:R-:W-:Y:S08]  /*25d80*/  FADD.FTZ R52, R52, R48 ;  /* 0x0000003034347221 */ /* 0x000ff00000010000 */
[----:B------:R-:W3:Y:S01]  /*25d90*/  MUFU.EX2 R66, R206 ;  /* 0x000000ce00427308 */ /* 0x000ee20000000800 */
[----:B------:R-:W-:Y:S01]  /*25da0*/  FADD.FTZ R48, R94, R64 ;  /* 0x000000405e307221 */ /* 0x000fe20000010000 */
[----:B-1----:R-:W-:Y:S08]  /*25db0*/  F2FP.F16.F32.PACK_AB R234, R81, R94 ;  /* 0x0000005e51ea723e */ /* 0x002ff000000000ff */
[----:B------:R-:W-:Y:S10]  /*25dc0*/  MUFU.EX2 R64, R249 ;  /* 0x000000f900407308 */ /* 0x000ff40000000800 */
[----:B------:R-:W-:Y:S01]  /*25dd0*/  MUFU.EX2 R53, R105 ;  /* 0x0000006900357308 */ /* 0x000fe20000000800 */
[----:B---3--:R-:W-:Y:S01]  /*25de0*/  IMAD.MOV.U32 R114, RZ, RZ, R224 ;  /* 0x000000ffff727224 */ /* 0x008fe200078e00e0 */
[----:B------:R-:W-:Y:S02]  /*25df0*/  PRMT R224, R130, 0x7772, RZ ;  /* 0x0000777282e07816 */ /* 0x000fe400000000ff */
[----:B------:R-:W-:Y:S01]  /*25e00*/  F2FP.F16.F32.PACK_AB R237, R66, R91 ;  /* 0x0000005b42ed723e */ /* 0x000fe200000000ff */
[----:B------:R-:W-:Y:S01]  /*25e10*/  IMAD.MOV.U32 R206, RZ, RZ, R225 ;  /* 0x000000ffffce7224 */ /* 0x000fe200078e00e1 */
[----:B------:R-:W-:Y:S02]  /*25e20*/  PRMT R225, R130, 0x7773, RZ ;  /* 0x0000777382e17816 */ /* 0x000fe400000000ff */
[----:B------:R-:W-:Y:S01]  /*25e30*/  ISETP.GT.U32.AND P4, PT, R224, UR10, PT ;  /* 0x0000000ae0007c0c */ /* 0x000fe2000bf84070 */
[----:B------:R-:W-:Y:S01]  /*25e40*/  IMAD.MOV.U32 R222, RZ, RZ, R206 ;  /* 0x000000ffffde7224 */ /* 0x000fe200078e00ce */
[----:B------:R-:W-:Y:S01]  /*25e50*/  ISETP.GT.U32.AND P1, PT, R225, UR10, PT ;  /* 0x0000000ae1007c0c */ /* 0x000fe2000bf24070 */
[----:B------:R-:W-:Y:S02]  /*25e60*/  IMAD.MOV.U32 R206, RZ, RZ, R116 ;  /* 0x000000ffffce7224 */ /* 0x000fe400078e0074 */
[----:B------:R-:W-:Y:S02]  /*25e70*/  IMAD.MOV.U32 R116, RZ, RZ, R235 ;  /* 0x000000ffff747224 */ /* 0x000fe400078e00eb */
[----:B------:R-:W-:Y:S02]  /*25e80*/  IMAD.MOV.U32 R235, RZ, RZ, R113 ;  /* 0x000000ffffeb7224 */ /* 0x000fe400078e0071 */
[----:B----4-:R-:W-:Y:S05]  /*25e90*/  @!P0 HADD2 R97, -R88.H0_H0, -RZ.H0_H0 ;  /* 0xa00000ff58618230 */ /* 0x010fea0000000900 */
[----:B------:R1:W-:Y:S01]  /*25ea0*/  @!P0 STL.S16 [R1+0x294], R97 ;  /* 0x0002946101008387 */ /* 0x0003e20000100600 */
[----:B------:R-:W-:Y:S04]  /*25eb0*/  PRMT R240, R97, 0x7610, R240 ;  /* 0x0000761061f07816 */ /* 0x000fe800000000f0 */
[----:B------:R-:W-:Y:S01]  /*25ec0*/  @!P0 PRMT R164, R240, 0x5410, RZ ;  /* 0x00005410f0a48816 */ /* 0x000fe200000000ff */
[----:B-1----:R-:W1:Y:S02]  /*25ed0*/  MUFU.EX2 R97, R248 ;  /* 0x000000f800617308 */ /* 0x002e640000000800 */
[----:B-1----:R-:W-:Y:S01]  /*25ee0*/  FADD.FTZ R63, R97, R51 ;  /* 0x00000033613f7221 */ /* 0x002fe20000010000 */
[----:B------:R-:W-:Y:S01]  /*25ef0*/  FADD.FTZ R51, R55, R59 ;  /* 0x0000003b37337221 */ /* 0x000fe20000010000 */
[----:B------:R-:W-:Y:S01]  /*25f00*/  FADD.FTZ R59, R81, R48 ;  /* 0x00000030513b7221 */ /* 0x000fe20000010000 */
[----:B------:R-:W-:Y:S01]  /*25f10*/  F2FP.F16.F32.PACK_AB R232, R97, R98 ;  /* 0x0000006261e8723e */ /* 0x000fe200000000ff */
[----:B------:R-:W-:Y:S04]  /*25f20*/  FADD.FTZ R48, R91, R63 ;  /* 0x0000003f5b307221 */ /* 0x000fe80000010000 */
[----:B------:R1:W-:Y:S01]  /*25f30*/  MUFU.EX2 R81, R114 ;  /* 0x0000007200517308 */ /* 0x0003e20000000800 */
[C---:B------:R-:W-:Y:S01]  /*25f40*/  F2FP.F16.F32.PACK_AB R98, R54.reuse, R55 ;  /* 0x000000373662723e */ /* 0x040fe200000000ff */
[----:B------:R-:W-:Y:S01]  /*25f50*/  FADD.FTZ R54, R54, R51 ;  /* 0x0000003336367221 */ /* 0x000fe20000010000 */
[----:B------:R-:W-:Y:S01]  /*25f60*/  FADD.FTZ R63, R66, R48 ;  /* 0x00000030423f7221 */ /* 0x000fe20000010000 */
[----:B------:R-:W-:Y:S01]  /*25f70*/  FADD.FTZ R48, R64, R59 ;  /* 0x0000003b40307221 */ /* 0x000fe20000010000 */
[----:B------:R3:W4:Y:S01]  /*25f80*/  LDL.S16 R66, [R1+0x2b0] ;  /* 0x0002b00001427983 */ /* 0x0007220000100600 */
[----:B------:R-:W-:Y:S01]  /*25f90*/  FADD.FTZ R51, R56, R52 ;  /* 0x0000003438337221 */ /* 0x000fe20000010000 */
[C---:B------:R-:W-:Y:S03]  /*25fa0*/  F2FP.F16.F32.PACK_AB R97, R46.reuse, R56 ;  /* 0x000000382e61723e */ /* 0x040fe600000000ff */
[----:B------:R-:W2:Y:S01]  /*25fb0*/  MUFU.EX2 R52, R106 ;  /* 0x0000006a00347308 */ /* 0x000ea20000000800 */
[----:B------:R-:W-:Y:S01]  /*25fc0*/  FADD.FTZ R54, R53, R54 ;  /* 0x0000003635367221 */ /* 0x000fe20000010000 */
[----:B------:R-:W-:Y:S08]  /*25fd0*/  FADD.FTZ R56, R46, R51 ;  /* 0x000000332e387221 */ /* 0x000ff00000010000 */
[----:B------:R2:W3:Y:S01]  /*25fe0*/  MUFU.EX2 R51, R96 ;  /* 0x0000006000337308 */ /* 0x0004e20000000800 */
[----:B-1----:R-:W-:Y:S09]  /*25ff0*/  LOP3.LUT R114, R194, 0xff, RZ, 0xc0, !PT ;  /* 0x000000ffc2727812 */ /* 0x002ff200078ec0ff */
[----:B------:R-:W1:Y:S01]  /*26000*/  MUFU.EX2 R46, R95 ;  /* 0x0000005f002e7308 */ /* 0x000e620000000800 */
[----:B------:R-:W-:Y:S09]  /*26010*/  ISETP.LE.U32.AND P5, PT, R114, UR10, PT ;  /* 0x0000000a72007c0c */ /* 0x000ff2000bfa3070 */
[----:B------:R-:W1:Y:S01]  /*26020*/  MUFU.EX2 R55, R250 ;  /* 0x000000fa00377308 */ /* 0x000e620000000800 */
[C---:B--2---:R-:W-:Y:S01]  /*26030*/  F2FP.F16.F32.PACK_AB R96, R52.reuse, R53 ;  /* 0x000000353460723e */ /* 0x044fe200000000ff */
[----:B------:R-:W-:Y:S01]  /*26040*/  FADD.FTZ R53, R52, R54 ;  /* 0x0000003634357221 */ /* 0x000fe20000010000 */
[----:B---3--:R-:W-:Y:S01]  /*26050*/  FADD.FTZ R52, R51, R56 ;  /* 0x0000003833347221 */ /* 0x008fe20000010000 */
[C---:B-1----:R-:W-:Y:S03]  /*26060*/  F2FP.F16.F32.PACK_AB R95, R46.reuse, R51 ;  /* 0x000000332e5f723e */ /* 0x042fe600000000ff */
[----:B------:R-:W-:Y:S01]  /*26070*/  FADD.FTZ R56, R46, R52 ;  /* 0x000000342e387221 */ /* 0x000fe20000010000 */
[----:B------:R-:W-:Y:S02]  /*26080*/  LOP3.LUT R52, R194, 0xffff, RZ, 0xc0, !PT ;  /* 0x0000ffffc2347812 */ /* 0x000fe400078ec0ff */
[C---:B------:R-:W-:Y:S01]  /*26090*/  F2FP.F16.F32.PACK_AB R239, R55.reuse, R64 ;  /* 0x0000004037ef723e */ /* 0x040fe200000000ff */
[----:B------:R-:W-:Y:S01]  /*260a0*/  FADD.FTZ R55, R55, R48 ;  /* 0x0000003037377221 */ /* 0x000fe20000010000 */
[----:B------:R-:W-:Y:S01]  /*260b0*/  SHF.R.U32.HI R118, RZ, 0x8, R52 ;  /* 0x00000008ff767819 */ /* 0x000fe20000011634 */
[----:B------:R-:W1:Y:S01]  /*260c0*/  MUFU.EX2 R64, R144 ;  /* 0x0000009000407308 */ /* 0x000e620000000800 */
[----:B------:R-:W-:Y:S02]  /*260d0*/  PRMT R48, R50, 0x7632, R48 ;  /* 0x0000763232307816 */ /* 0x000fe40000000030 */
[----:B------:R-:W-:Y:S07]  /*260e0*/  LOP3.LUT R54, R118, 0xffff, RZ, 0xc0, !PT ;  /* 0x0000ffff76367812 */ /* 0x000fee00078ec0ff */
[----:B------:R2:W-:Y:S01]  /*260f0*/  MUFU.EX2 R52, R110 ;  /* 0x0000006e00347308 */ /* 0x0005e20000000800 */
[----:B-1----:R-:W-:Y:S01]  /*26100*/  FADD.FTZ R51, R64, R63 ;  /* 0x0000003f40337221 */ /* 0x002fe20000010000 */
[C---:B------:R-:W-:Y:S01]  /*26110*/  F2FP.F16.F32.PACK_AB R242, R81.reuse, R64 ;  /* 0x0000004051f2723e */ /* 0x040fe200000000ff */
[----:B------:R-:W-:Y:S02]  /*26120*/  IMAD.MOV.U32 R144, RZ, RZ, R206 ;  /* 0x000000ffff907224 */ /* 0x000fe400078e00ce */
[--C-:B------:R-:W-:Y:S01]  /*26130*/  FADD.FTZ R63, R81, R51.reuse ;  /* 0x00000033513f7221 */ /* 0x100fe20000010000 */
[----:B------:R-:W-:Y:S01]  /*26140*/  PRMT R51, R194, 0x7632, R51 ;  /* 0x00007632c2337816 */ /* 0x000fe20000000033 */
[----:B------:R-:W-:Y:S01]  /*26150*/  IMAD.MOV.U32 R206, RZ, RZ, R116 ;  /* 0x000000ffffce7224 */ /* 0x000fe200078e0074 */
[----:B--2---:R-:W-:Y:S01]  /*26160*/  SHF.R.U32.HI R110, RZ, 0x18, R194 ;  /* 0x00000018ff6e7819 */ /* 0x004fe200000116c2 */
[----:B------:R-:W-:Y:S01]  /*26170*/  IMAD.MOV.U32 R116, RZ, RZ, R235 ;  /* 0x000000ffff747224 */ /* 0x000fe200078e00eb */
[----:B------:R-:W-:Y:S01]  /*26180*/  LOP3.LUT R113, R51, 0xff, RZ, 0xc0, !PT ;  /* 0x000000ff33717812 */ /* 0x000fe200078ec0ff */
[----:B------:R-:W-:Y:S01]  /*26190*/  IMAD.MOV.U32 R235, RZ, RZ, R178 ;  /* 0x000000ffffeb7224 */ /* 0x000fe200078e00b2 */
[----:B------:R-:W-:Y:S01]  /*261a0*/  MUFU.EX2 R51, R109 ;  /* 0x0000006d00337308 */ /* 0x000fe20000000800 */
[----:B------:R-:W-:Y:S02]  /*261b0*/  IMAD.MOV.U32 R209, RZ, RZ, R144 ;  /* 0x000000ffffd17224 */ /* 0x000fe400078e0090 */
[----:B------:R-:W-:Y:S03]  /*261c0*/  IMAD.MOV.U32 R144, RZ, RZ, R116 ;  /* 0x000000ffff907224 */ /* 0x000fe600078e0074 */
[----:B------:R1:W-:Y:S02]  /*261d0*/  STG.E.U16 desc[UR24][R102.64], R209 ;  /* 0x000000d166007986 */ /* 0x0003e4000c101518 */
[----:B-1----:R-:W-:Y:S01]  /*261e0*/  PRMT R209, R80, 0x7772, RZ ;  /* 0x0000777250d17816 */ /* 0x002fe200000000ff */
[----:B----4-:R-:W-:Y:S05]  /*261f0*/  @!P3 HADD2 R66, -R45.H0_H0, -RZ.H0_H0 ;  /* 0xa00000ff2d42b230 */ /* 0x010fea0000000900 */
[----:B------:R1:W-:Y:S01]  /*26200*/  @!P3 STL.S16 [R1+0x2b0], R66 ;  /* 0x0002b0420100b387 */ /* 0x0003e20000100600 */
[----:B------:R-:W-:Y:S03]  /*26210*/  PRMT R246, R66, 0x7610, R246 ;  /* 0x0000761042f67816 */ /* 0x000fe600000000f6 */
[----:B------:R2:W3:Y:S04]  /*26220*/  LDL.S16 R104, [R1+0x2ac] ;  /* 0x0002ac0001687983 */ /* 0x0004e80000100600 */
[----:B------:R2:W4:Y:S04]  /*26230*/  LDL.S16 R59, [R1+0x2c0] ;  /* 0x0002c000013b7983 */ /* 0x0005280000100600 */
[----:B------:R2:W2:Y:S04]  /*26240*/  LDL.S16 R91, [R1+0x2bc] ;  /* 0x0002bc00015b7983 */ /* 0x0004a80000100600 */
[----:B-1----:R1:W2:Y:S04]  /*26250*/  LDL.S16 R66, [R1+0x2a8] ;  /* 0x0002a80001427983 */ /* 0x0022a80000100600 */
[----:B------:R-:W2:Y:S01]  /*26260*/  LDL.LU.64 R248, [R1+0xb0] ;  /* 0x0000b00001f87983 */ /* 0x000ea20000300a00 */
[----:B---3--:R-:W-:Y:S02]  /*26270*/  @P6 HADD2 R104, -R44.H0_H0, -RZ.H0_H0 ;  /* 0xa00000ff2c686230 */ /* 0x008fe40000000900 */
[----:B----4-:R-:W-:Y:S03]  /*26280*/  @P4 HADD2 R59, -R43.H0_H0, -RZ.H0_H0 ;  /* 0xa00000ff2b3b4230 */ /* 0x010fe60000000900 */
[----:B------:R-:W-:Y:S01]  /*26290*/  @P6 STL.S16 [R1+0x2ac], R104 ;  /* 0x0002ac6801006387 */ /* 0x000fe20000100600 */
[----:B------:R-:W-:Y:S01]  /*262a0*/  PRMT R208, R104, 0x7610, R208 ;  /* 0x0000761068d07816 */ /* 0x000fe200000000d0 */
[----:B--2---:R-:W-:Y:S01]  /*262b0*/  @!P5 HADD2 R91, -R41.H0_H0, -RZ.H0_H0 ;  /* 0xa00000ff295bd230 */ /* 0x004fe20000000900 */
[----:B------:R-:W-:Y:S04]  /*262c0*/  PRMT R157, R59, 0x7610, R157 ;  /* 0x000076103b9d7816 */ /* 0x000fe8000000009d */
[----:B------:R-:W-:Y:S01]  /*262d0*/  PRMT R204, R91, 0x7610, R204 ;  /* 0x000076105bcc7816 */ /* 0x000fe200000000cc */
[----:B------:R-:W-:Y:S01]  /*262e0*/  @P1 HADD2 R66, -R42.H0_H0, -RZ.H0_H0 ;  /* 0xa00000ff2a421230 */ /* 0x000fe20000000900 */
[C---:B------:R-:W-:Y:S04]  /*262f0*/  PRMT R178, R248.reuse, 0x7771, RZ ;  /* 0x00007771f8b27816 */ /* 0x040fe800000000ff */
[----:B------:R2:W-:Y:S01]  /*26300*/  @P1 STL.S16 [R1+0x2a8], R66 ;  /* 0x0002a84201001387 */ /* 0x0005e20000100600 */
[----:B------:R-:W-:Y:S02]  /*26310*/  PRMT R154, R248, 0x7772, RZ ;  /* 0x00007772f89a7816 */ /* 0x000fe400000000ff */
[----:B------:R-:W-:Y:S01]  /*26320*/  PRMT R207, R66, 0x7610, R207 ;  /* 0x0000761042cf7816 */ /* 0x000fe200000000cf */
[----:B------:R3:W-:Y:S04]  /*26330*/  @P4 STL.S16 [R1+0x2c0], R59 ;  /* 0x0002c03b01004387 */ /* 0x0007e80000100600 */
[----:B------:R4:W-:Y:S01]  /*26340*/  @!P5 STL.S16 [R1+0x2bc], R91 ;  /* 0x0002bc5b0100d387 */ /* 0x0009e20000100600 */
[----:B------:R-:W-:Y:S01]  /*26350*/  ISETP.LE.U32.AND P5, PT, R54, UR10, PT ;  /* 0x0000000a36007c0c */ /* 0x000fe2000bfa3070 */
[----:B--2---:R-:W2:Y:S10]  /*26360*/  MUFU.EX2 R66, R251 ;  /* 0x000000fb00427308 */ /* 0x004eb40000000800 */
[----:B---3--:R-:W3:Y:S01]  /*26370*/  MUFU.EX2 R59, R252 ;  /* 0x000000fc003b7308 */ /* 0x008ee20000000800 */
[----:B----4-:R1:W4:Y:S01]  /*26380*/  LDL.S16 R91, [R1+0x2e0] ;  /* 0x0002e000015b7983 */ /* 0x0103220000100600 */
[----:B--2---:R-:W-:Y:S01]  /*26390*/  FADD.FTZ R46, R66, R55 ;  /* 0x00000037422e7221 */ /* 0x004fe20000010000 */
[C---:B---3--:R-:W-:Y:S03]  /*263a0*/  F2FP.F16.F32.PACK_AB R243, R59.reuse, R66 ;  /* 0x000000423bf3723e */ /* 0x048fe600000000ff */
[--C-:B------:R-:W-:Y:S01]  /*263b0*/  FADD.FTZ R59, R59, R46.reuse ;  /* 0x0000002e3b3b7221 */ /* 0x100fe20000010000 */
[----:B------:R-:W-:Y:S01]  /*263c0*/  PRMT R46, R47, 0x7632, R46 ;  /* 0x000076322f2e7816 */ /* 0x000fe2000000002e */
[----:B----4-:R-:W-:Y:S05]  /*263d0*/  @!P5 HADD2 R91, -R40.H0_H0, -RZ.H0_H0 ;  /* 0xa00000ff285bd230 */ /* 0x010fea0000000900 */
[----:B------:R2:W-:Y:S01]  /*263e0*/  @!P5 STL.S16 [R1+0x2e0], R91 ;  /* 0x0002e05b0100d387 */ /* 0x0005e20000100600 */
[----:B------:R-:W-:Y:S02]  /*263f0*/  ISETP.LE.U32.AND P5, PT, R113, UR10, PT ;  /* 0x0000000a71007c0c */ /* 0x000fe4000bfa3070 */
[----:B------:R-:W-:Y:S01]  /*26400*/  PRMT R155, R91, 0x7610, R155 ;  /* 0x000076105b9b7816 */ /* 0x000fe2000000009b */
[----:B------:R1:W3:Y:S04]  /*26410*/  LDL.S16 R55, [R1+0x2dc] ;  /* 0x0002dc0001377983 */ /* 0x0002e80000100600 */
[----:B------:R1:W4:Y:S04]  /*26420*/  LDL.S16 R81, [R1+0x2f4] ;  /* 0x0002f40001517983 */ /* 0x0003280000100600 */
[----:B------:R1:W4:Y:S01]  /*26430*/  LDL.S16 R64, [R1+0x304] ;  /* 0x0003040001407983 */ /* 0x0003220000100600 */
[----:B--2---:R-:W-:Y:S01]  /*26440*/  PRMT R91, R248, 0x7770, RZ ;  /* 0x00007770f85b7816 */ /* 0x004fe200000000ff */
[----:B---3--:R-:W-:Y:S05]  /*26450*/  @!P5 HADD2 R55, -R3.H0_H0, -RZ.H0_H0 ;  /* 0xa00000ff0337d230 */ /* 0x008fea0000000900 */
[----:B------:R2:W-:Y:S01]  /*26460*/  @!P5 STL.S16 [R1+0x2dc], R55 ;  /* 0x0002dc370100d387 */ /* 0x0005e20000100600 */
[----:B------:R-:W-:Y:S02]  /*26470*/  ISETP.LE.U32.AND P5, PT, R110, UR10, PT ;  /* 0x0000000a6e007c0c */ /* 0x000fe4000bfa3070 */
[----:B------:R-:W-:Y:S11]  /*26480*/  PRMT R106, R55, 0x7610, R106 ;  /* 0x00007610376a7816 */ /* 0x000ff6000000006a */
[----:B----4-:R-:W-:Y:S05]  /*26490*/  @!P5 HADD2 R81, -R2.H0_H0, -RZ.H0_H0 ;  /* 0xa00000ff0251d230 */ /* 0x010fea0000000900 */
[----:B------:R3:W-:Y:S01]  /*264a0*/  @!P5 STL.S16 [R1+0x2f4], R81 ;  /* 0x0002f4510100d387 */ /* 0x0007e20000100600 */
[----:B------:R-:W-:Y:S02]  /*264b0*/  ISETP.LE.U32.AND P5, PT, R91, UR10, PT ;  /* 0x0000000a5b007c0c */ /* 0x000fe4000bfa3070 */
[----:B------:R-:W-:Y:S01]  /*264c0*/  PRMT R105, R81, 0x7610, R105 ;  /* 0x0000761051697816 */ /* 0x000fe20000000069 */
[----:B--2---:R-:W-:Y:S02]  /*264d0*/  FADD.FTZ R55, R52, R53 ;  /* 0x0000003534377221 */ /* 0x004fe40000010000 */
[----:B------:R2:W4:Y:S02]  /*264e0*/  MUFU.EX2 R53, R100 ;  /* 0x0000006400357308 */ /* 0x0005240000000800 */
[C---:B------:R-:W-:Y:S06]  /*264f0*/  FADD.FTZ R66, R51.reuse, R55 ;  /* 0x0000003733427221 */ /* 0x040fec0000010000 */
[----:B------:R-:W-:Y:S05]  /*26500*/  @!P5 HADD2 R64, -R50.H0_H0, -RZ.H0_H0 ;  /* 0xa00000ff3240d230 */ /* 0x000fea0000000900 */
[----:B------:R1:W-:Y:S01]  /*26510*/  @!P5 STL.S16 [R1+0x304], R64 ;  /* 0x000304400100d387 */ /* 0x0003e20000100600 */
[----:B------:R-:W-:Y:S02]  /*26520*/  ISETP.GT.U32.AND P5, PT, R178, UR10, PT ;  /* 0x0000000ab2007c0c */ /* 0x000fe4000bfa4070 */
[----:B--2---:R-:W-:Y:S01]  /*26530*/  F2FP.F16.F32.PACK_AB R100, R51, R52 ;  /* 0x000000343364723e */ /* 0x004fe200000000ff */
[----:B------:R2:W2:Y:S01]  /*26540*/  LDL.S16 R194, [R1+0x308] ;  /* 0x0003080001c27983 */ /* 0x0004a20000100600 */
[----:B------:R1:W1:Y:S01]  /*26550*/  MUFU.EX2 R51, R99 ;  /* 0x0000006300337308 */ /* 0x0002620000000800 */
[----:B----4-:R-:W-:Y:S02]  /*26560*/  FADD.FTZ R55, R53, R56 ;  /* 0x0000003835377221 */ /* 0x010fe40000010000 */
[----:B------:R4:W4:Y:S07]  /*26570*/  LDL.S16 R52, [R1+0x300] ;  /* 0x0003000001347983 */ /* 0x00092e0000100600 */
[----:B---3--:R3:W-:Y:S01]  /*26580*/  MUFU.EX2 R81, R222 ;  /* 0x000000de00517308 */ /* 0x0087e20000000800 */
[----:B------:R2:W2:Y:S04]  /*26590*/  LDL.S16 R109, [R1+0x30c] ;  /* 0x00030c00016d7983 */ /* 0x0004a80000100600 */
[----:B------:R-:W2:Y:S01]  /*265a0*/  LDL.LU R116, [R1+0x24] ;  /* 0x0000240001747983 */ /* 0x000ea20000300800 */
[----:B-1----:R-:W-:Y:S01]  /*265b0*/  PRMT R99, R64, 0x7610, R99 ;  /* 0x0000761040637816 */ /* 0x002fe20000000063 */
[C---:B------:R-:W-:Y:S01]  /*265c0*/  FADD.FTZ R104, R51.reuse, R55 ;  /* 0x0000003733687221 */ /* 0x040fe20000010000 */
[----:B------:R-:W-:Y:S01]  /*265d0*/  F2FP.F16.F32.PACK_AB R101, R51, R53 ;  /* 0x000000353365723e */ /* 0x000fe200000000ff */
[----:B---3--:R-:W-:Y:S01]  /*265e0*/  IMAD.MOV.U32 R222, RZ, RZ, R206 ;  /* 0x000000ffffde7224 */ /* 0x008fe200078e00ce */
[----:B------:R1:W3:Y:S01]  /*265f0*/  MUFU.EX2 R64, R175 ;  /* 0x000000af00407308 */ /* 0x0002e20000000800 */
[----:B------:R-:W-:Y:S03]  /*26600*/  IMAD.MOV.U32 R206, RZ, RZ, R235 ;  /* 0x000000ffffce7224 */ /* 0x000fe600078e00eb */
[----:B------:R3:W-:Y:S04]  /*26610*/  STG.E.U16 desc[UR24][R102.64+0x2], R222 ;  /* 0x000002de66007986 */ /* 0x0007e8000c101518 */
[----:B------:R-:W-:Y:S04]  /*26620*/  STG.E.U16 desc[UR24][R126.64], R144 ;  /* 0x000000907e007986 */ /* 0x000fe8000c101518 */
[----:B------:R-:W-:Y:S01]  /*26630*/  STG.E.U16 desc[UR24][R126.64+0x2], R206 ;  /* 0x000002ce7e007986 */ /* 0x000fe2000c101518 */
[----:B-1----:R-:W-:Y:S01]  /*26640*/  IMAD.MOV.U32 R175, RZ, RZ, R173 ;  /* 0x000000ffffaf7224 */ /* 0x002fe200078e00ad */
[----:B---3--:R-:W-:Y:S01]  /*26650*/  F2FP.F16.F32.PACK_AB R245, R64, R81 ;  /* 0x0000005140f5723e */ /* 0x008fe200000000ff */
[----:B------:R-:W-:Y:S02]  /*26660*/  IMAD.MOV.U32 R173, RZ, RZ, R159 ;  /* 0x000000ffffad7224 */ /* 0x000fe400078e009f */
[----:B------:R-:W-:Y:S01]  /*26670*/  IMAD.MOV.U32 R159, RZ, RZ, R167 ;  /* 0x000000ffff9f7224 */ /* 0x000fe200078e00a7 */
[----:B------:R-:W-:Y:S01]  /*26680*/  PRMT R167, R248, 0x7773, RZ ;  /* 0x00007773f8a77816 */ /* 0x000fe200000000ff */
[----:B------:R-:W1:Y:S01]  /*26690*/  MUFU.EX2 R53, R175 ;  /* 0x000000af00357308 */ /* 0x000e620000000800 */
[----:B------:R-:W-:Y:S01]  /*266a0*/  PRMT R222, R80, 0x7771, RZ ;  /* 0x0000777150de7816 */ /* 0x000fe200000000ff */
[----:B-1----:R-:W-:Y:S01]  /*266b0*/  FADD.FTZ R51, R53, R59 ;  /* 0x0000003b35337221 */ /* 0x002fe20000010000 */
[----:B----4-:R-:W-:Y:S05]  /*266c0*/  @P5 HADD2 R52, -R48.H0_H0, -RZ.H0_H0 ;  /* 0xa00000ff30345230 */ /* 0x010fea0000000900 */
[----:B------:R1:W-:Y:S01]  /*266d0*/  @P5 STL.S16 [R1+0x300], R52 ;  /* 0x0003003401005387 */ /* 0x0003e20000100600 */
[----:B------:R-:W-:Y:S02]  /*266e0*/  ISETP.GT.U32.AND P5, PT, R167, UR10, PT ;  /* 0x0000000aa7007c0c */ /* 0x000fe4000bfa4070 */
[----:B------:R-:W-:Y:S11]  /*266f0*/  PRMT R94, R52, 0x7610, R94 ;  /* 0x00007610345e7816 */ /* 0x000ff6000000005e */
[----:B--2---:R-:W-:Y:S05]  /*26700*/  @P5 HADD2 R194, -R46.H0_H0, -RZ.H0_H0 ;  /* 0xa00000ff2ec25230 */ /* 0x004fea0000000900 */
[----:B------:R-:W-:Y:S01]  /*26710*/  @P5 STL.S16 [R1+0x308], R194 ;  /* 0x000308c201005387 */ /* 0x000fe20000100600 */
[----:B------:R-:W-:Y:S02]  /*26720*/  ISETP.GT.U32.AND P5, PT, R154, UR10, PT ;  /* 0x0000000a9a007c0c */ /* 0x000fe4000bfa4070 */
[----:B------:R-:W-:Y:S01]  /*26730*/  PRMT R93, R194, 0x7610, R93 ;  /* 0x00007610c25d7816 */ /* 0x000fe2000000005d */
[----:B-1----:R-:W-:Y:S01]  /*26740*/  FADD.FTZ R52, R81, R63 ;  /* 0x0000003f51347221 */ /* 0x002fe20000010000 */
[----:B------:R-:W-:Y:S03]  /*26750*/  PRMT R81, R3, 0x5410, R2 ;  /* 0x0000541003517816 */ /* 0x000fe60000000002 */
[----:B------:R-:W-:Y:S02]  /*26760*/  FADD.FTZ R235, R64, R52 ;  /* 0x0000003440eb7221 */ /* 0x000fe40000010000 */
[----:B------:R-:W1:Y:S04]  /*26770*/  MUFU.EX2 R52, R183 ;  /* 0x000000b700347308 */ /* 0x000e680000000800 */
[----:B------:R-:W-:Y:S05]  /*26780*/  @P5 HADD2 R109, -R47.H0_H0, -RZ.H0_H0 ;  /* 0xa00000ff2f6d5230 */ /* 0x000fea0000000900 */
[----:B------:R2:W-:Y:S01]  /*26790*/  @P5 STL.S16 [R1+0x30c], R109 ;  /* 0x00030c6d01005387 */ /* 0x0005e20000100600 */
[----:B------:R-:W-:Y:S02]  /*267a0*/  PRMT R56, R109, 0x7610, R56 ;  /* 0x000076106d387816 */ /* 0x000fe40000000038 */
[----:B------:R-:W-:Y:S01]  /*267b0*/  LOP3.LUT P5, RZ, R221, 0x200, RZ, 0xc0, !PT ;  /* 0x00000200ddff7812 */ /* 0x000fe200078ac0ff */
[----:B------:R3:W4:Y:S01]  /*267c0*/  LDL.S16 R64, [R1+0x310] ;  /* 0x0003100001407983 */ /* 0x0007220000100600 */
[C---:B-1----:R-:W-:Y:S01]  /*267d0*/  FADD.FTZ R240, R52.reuse, R51 ;  /* 0x0000003334f07221 */ /* 0x042fe20000010000 */
[----:B------:R-:W-:Y:S02]  /*267e0*/  LOP3.LUT R51, R57, 0xffff, RZ, 0xc0, !PT ;  /* 0x0000ffff39337812 */ /* 0x000fe400078ec0ff */
[----:B------:R-:W-:Y:S02]  /*267f0*/  F2FP.F16.F32.PACK_AB R244, R52, R53 ;  /* 0x0000003534f4723e */ /* 0x000fe400000000ff */
[----:B------:R-:W-:Y:S02]  /*26800*/  SHF.R.U32.HI R175, RZ, 0x8, R51 ;  /* 0x00000008ffaf7819 */ /* 0x000fe40000011633 */
[----:B------:R-:W-:Y:S02]  /*26810*/  PRMT R52, R43, 0x5410, R42 ;  /* 0x000054102b347816 */ /* 0x000fe4000000002a */
[----:B------:R-:W-:Y:S02]  /*26820*/  LOP3.LUT R51, R175, 0xffff, RZ, 0xc0, !PT ;  /* 0x0000ffffaf337812 */ /* 0x000fe400078ec0ff */
[----:B------:R-:W-:Y:S01]  /*26830*/  @P4 PRMT R43, R157, 0x5410, RZ ;  /* 0x000054109d2b4816 */ /* 0x000fe200000000ff */
[----:B------:R-:W-:Y:S01]  /*26840*/  IMAD.MOV.U32 R157, RZ, RZ, R169 ;  /* 0x000000ffff9d7224 */ /* 0x000fe200078e00a9 */
[----:B------:R-:W-:Y:S02]  /*26850*/  ISETP.LE.U32.AND P0, PT, R51, UR10, PT ;  /* 0x0000000a33007c0c */ /* 0x000fe4000bf03070 */
[----:B------:R-:W-:Y:S01]  /*26860*/  @P1 PRMT R42, R207, 0x5410, RZ ;  /* 0x00005410cf2a1816 */ /* 0x000fe200000000ff */
[----:B------:R-:W-:Y:S01]  /*26870*/  IMAD.MOV.U32 R207, RZ, RZ, R173 ;  /* 0x000000ffffcf7224 */ /* 0x000fe200078e00ad */
[----:B------:R-:W-:Y:S02]  /*26880*/  PRMT R183, R90, 0x7610, R183 ;  /* 0x000076105ab77816 */ /* 0x000fe400000000b7 */
[----:B------:R-:W-:Y:S04]  /*26890*/  LOP3.LUT R53, R116, 0xffff, RZ, 0xc0, !PT ;  /* 0x0000ffff74357812 */ /* 0x000fe800078ec0ff */
[----:B------:R-:W-:Y:S03]  /*268a0*/  SHF.R.U32.HI R144, RZ, 0x8, R53 ;  /* 0x00000008ff907819 */ /* 0x000fe60000011635 */
[----:B----4-:R-:W-:Y:S05]  /*268b0*/  @!P0 HADD2 R64, -R88.H1_H1, -RZ.H0_H0 ;  /* 0xa00000ff58408230 */ /* 0x010fea0000000d00 */
[----:B------:R1:W-:Y:S01]  /*268c0*/  @!P0 STL.S16 [R1+0x310], R64 ;  /* 0x0003104001008387 */ /* 0x0003e20000100600 */
[----:B------:R-:W-:Y:S03]  /*268d0*/  PRMT R51, R64, 0x7610, R51 ;  /* 0x0000761040337816 */ /* 0x000fe60000000033 */
[----:B------:R3:W4:Y:S01]  /*268e0*/  LDL.S16 R169, [R1+0x314] ;  /* 0x0003140001a97983 */ /* 0x0007220000100600 */
[----:B------:R-:W-:Y:S02]  /*268f0*/  @!P0 PRMT R166, R51, 0x5410, RZ ;  /* 0x0000541033a68816 */ /* 0x000fe400000000ff */
[----:B------:R-:W-:Y:S01]  /*26900*/  PRMT R51, R45, 0x5410, R44 ;  /* 0x000054102d337816 */ /* 0x000fe2000000002c */
[----:B--2---:R3:W2:Y:S01]  /*26910*/  LDL.S16 R109, [R1+0x31c] ;  /* 0x00031c00016d7983 */ /* 0x0046a20000100600 */
[----:B------:R-:W-:Y:S02]  /*26920*/  @!P3 PRMT R45, R246, 0x5410, RZ ;  /* 0x00005410f62db816 */ /* 0x000fe400000000ff */
[----:B------:R-:W3:Y:S01]  /*26930*/  LDC R246, c[0x0][0x448] ;  /* 0x00011200fff67b82 */ /* 0x000ee20000000800 */
[----:B------:R-:W-:Y:S02]  /*26940*/  @P6 PRMT R44, R208, 0x5410, RZ ;  /* 0x00005410d02c6816 */ /* 0x000fe400000000ff */
[----:B------:R3:W-:Y:S01]  /*26950*/  STG.E.U16 desc[UR24][R124.64+0x10], R45 ;  /* 0x0000102d7c007986 */ /* 0x0007e2000c101518 */
[----:B------:R-:W-:Y:S03]  /*26960*/  PRMT R208, R80, 0x7773, RZ ;  /* 0x0000777350d07816 */ /* 0x000fe600000000ff */
[----:B------:R3:W-:Y:S04]  /*26970*/  STG.E.U16 desc[UR24][R124.64+0x12], R44 ;  /* 0x0000122c7c007986 */ /* 0x0007e8000c101518 */
[----:B-1----:R1:W2:Y:S01]  /*26980*/  LDL.S16 R64, [R1+0x318] ;  /* 0x0003180001407983 */ /* 0x0022a20000100600 */
[----:B---3--:R-:W-:Y:S05]  /*26990*/  IMAD.WIDE R102, R246, -0x70, R102 ;  /* 0xffffff90f6667825 */ /* 0x008fea00078e0266 */
[----:B------:R3:W-:Y:S01]  /*269a0*/  STG.E.U16 desc[UR24][R102.64+0x12], R42 ;  /* 0x0000122a66007986 */ /* 0x0007e2000c101518 */
[----:B------:R-:W-:Y:S03]  /*269b0*/  LOP3.LUT R45, R120, 0xffff, RZ, 0xc0, !PT ;  /* 0x0000ffff782d7812 */ /* 0x000fe600078ec0ff */
[----:B------:R1:W-:Y:S01]  /*269c0*/  STG.E.U16 desc[UR24][R102.64+0x10], R43 ;  /* 0x0000102b66007986 */ /* 0x0003e2000c101518 */
[----:B------:R-:W-:Y:S02]  /*269d0*/  SHF.R.U32.HI R161, RZ, 0x8, R45 ;  /* 0x00000008ffa17819 */ /* 0x000fe4000001162d */
[----:B------:R-:W-:Y:S02]  /*269e0*/  LOP3.LUT R44, R144, 0xffff, RZ, 0xc0, !PT ;  /* 0x0000ffff902c7812 */ /* 0x000fe400078ec0ff */
[----:B---3--:R-:W-:Y:S04]  /*269f0*/  LOP3.LUT R42, R191, 0xffff, RZ, 0xc0, !PT ;  /* 0x0000ffffbf2a7812 */ /* 0x008fe800078ec0ff */
[----:B------:R-:W-:Y:S02]  /*26a00*/  SHF.R.U32.HI R194, RZ, 0x8, R42 ;  /* 0x00000008ffc27819 */ /* 0x000fe4000001162a */
[----:B------:R-:W-:Y:S02]  /*26a10*/  LOP3.LUT R42, R115, 0xffff, RZ, 0xc0, !PT ;  /* 0x0000ffff732a7812 */ /* 0x000fe400078ec0ff */
[----:B-1----:R-:W-:Y:S02]  /*26a20*/  LOP3.LUT R43, R161, 0xffff, RZ, 0xc0, !PT ;  /* 0x0000ffffa12b7812 */ /* 0x002fe400078ec0ff */
[----:B------:R-:W-:Y:S02]  /*26a30*/  SHF.R.U32.HI R173, RZ, 0x8, R42 ;  /* 0x00000008ffad7819 */ /* 0x000fe4000001162a */
[----:B------:R-:W-:Y:S02]  /*26a40*/  ISETP.LE.U32.AND P4, PT, R43, UR10, PT ;  /* 0x0000000a2b007c0c */ /* 0x000fe4000bf83070 */
[----:B------:R-:W-:Y:S02]  /*26a50*/  LOP3.LUT R42, R173, 0xffff, RZ, 0xc0, !PT ;  /* 0x0000ffffad2a7812 */ /* 0x000fe400078ec0ff */
[----:B------:R-:W-:Y:S02]  /*26a60*/  LOP3.LUT R43, R194, 0xffff, RZ, 0xc0, !PT ;  /* 0x0000ffffc22b7812 */ /* 0x000fe400078ec0ff */
[----:B------:R-:W-:Y:S01]  /*26a70*/  ISETP.LE.U32.AND P3, PT, R42, UR10, PT ;  /* 0x0000000a2a007c0c */ /* 0x000fe2000bf63070 */
[----:B------:R-:W-:Y:S01]  /*26a80*/  IMAD.MOV.U32 R42, RZ, RZ, R80 ;  /* 0x000000ffff2a7224 */ /* 0x000fe200078e0050 */
[----:B------:R-:W-:Y:S02]  /*26a90*/  ISETP.LE.U32.AND P6, PT, R43, UR10, PT ;  /* 0x0000000a2b007c0c */ /* 0x000fe4000bfc3070 */
[----:B------:R-:W-:Y:S02]  /*26aa0*/  PRMT R80, R50, 0x5410, R48 ;  /* 0x0000541032507816 */ /* 0x000fe40000000030 */
[----:B------:R-:W-:Y:S02]  /*26ab0*/  LOP3.LUT R206, R42, 0xff, RZ, 0xc0, !PT ;  /* 0x000000ff2ace7812 */ /* 0x000fe400078ec0ff */
[----:B------:R-:W-:Y:S02]  /*26ac0*/  PRMT R42, R57, 0x7632, R42 ;  /* 0x00007632392a7816 */ /* 0x000fe4000000002a */
[----:B------:R-:W-:Y:S11]  /*26ad0*/  ISETP.LE.U32.AND P0, PT, R206, UR10, PT ;  /* 0x0000000ace007c0c */ /* 0x000ff6000bf03070 */
[----:B------:R-:W-:Y:S02]  /*26ae0*/  @!UPT UIADD3 URZ, UPT, UPT, URZ, URZ, URZ ;  /* 0x000000fffffff290 */ /* 0x000fe4000fffe0ff */
[----:B----4-:R-:W-:Y:S05]  /*26af0*/  @!P0 HADD2 R169, -R90.H0_H0, -RZ.H0_H0 ;  /* 0xa00000ff5aa98230 */ /* 0x010fea0000000900 */
[----:B------:R1:W-:Y:S01]  /*26b00*/  @!P0 STL.S16 [R1+0x314], R169 ;  /* 0x000314a901008387 */ /* 0x0003e20000100600 */
[----:B------:R-:W-:Y:S04]  /*26b10*/  PRMT R63, R169, 0x7610, R63 ;  /* 0x00007610a93f7816 */ /* 0x000fe8000000003f */
[----:B------:R-:W-:Y:S02]  /*26b20*/  @!P0 PRMT R183, R63, 0x5410, RZ ;  /* 0x000054103fb78816 */ /* 0x000fe400000000ff */
[----:B------:R-:W-:Y:S02]  /*26b30*/  ISETP.LE.U32.AND P0, PT, R114, UR10, PT ;  /* 0x0000000a72007c0c */ /* 0x000fe4000bf03070 */
[----:B------:R-:W-:Y:S11]  /*26b40*/  PRMT R63, R41, 0x5410, R40 ;  /* 0x00005410293f7816 */ /* 0x000ff60000000028 */
[----:B------:R-:W-:Y:S02]  /*26b50*/  @!P0 PRMT R41, R204, 0x5410, RZ ;  /* 0x00005410cc298816 */ /* 0x000fe400000000ff */
[----:B------:R-:W-:Y:S02]  /*26b60*/  ISETP.LE.U32.AND P0, PT, R113, UR10, PT ;  /* 0x0000000a71007c0c */ /* 0x000fe4000bf03070 */
[----:B-1----:R-:W-:Y:S04]  /*26b70*/  LOP3.LUT R169, R42, 0xff, RZ, 0xc0, !PT ;  /* 0x000000ff2aa97812 */ /* 0x002fe800078ec0ff */
[----:B------:R-:W-:Y:S07]  /*26b80*/  ISETP.LE.U32.AND P1, PT, R169, UR10, PT ;  /* 0x0000000aa9007c0c */ /* 0x000fee000bf23070 */
[----:B------:R-:W-:Y:S02]  /*26b90*/  @!P0 PRMT R3, R106, 0x5410, RZ ;  /* 0x000054106a038816 */ /* 0x000fe400000000ff */
[----:B------:R-:W-:Y:S04]  /*26ba0*/  ISETP.GT.U32.AND P0, PT, R178, UR10, PT ;  /* 0x0000000ab2007c0c */ /* 0x000fe8000bf04070 */
[C---:B--2---:R-:W-:Y:S05]  /*26bb0*/  @!P1 HADD2 R109, -R92.reuse.H0_H0, -RZ.H0_H0 ;  /* 0xa00000ff5c6d9230 */ /* 0x044fea0000000900 */
[----:B------:R-:W-:Y:S01]  /*26bc0*/  @!P1 STL.S16 [R1+0x31c], R109 ;  /* 0x00031c6d01009387 */ /* 0x000fe20000100600 */
[----:B------:R-:W-:Y:S03]  /*26bd0*/  PRMT R42, R109, 0x7610, R42 ;  /* 0x000076106d2a7816 */ /* 0x000fe6000000002a */
[----:B------:R-:W-:Y:S02]  /*26be0*/  @P0 PRMT R48, R94, 0x5410, RZ ;  /* 0x000054105e300816 */ /* 0x000fe400000000ff */
[----:B------:R-:W-:Y:S01]  /*26bf0*/  @!P1 PRMT R158, R42, 0x5410, RZ ;  /* 0x000054102a9e9816 */ /* 0x000fe200000000ff */
[----:B------:R-:W-:Y:S05]  /*26c00*/  IMAD.WIDE R42, R246, 0x70, R102 ;  /* 0x00000070f62a7825 */ /* 0x000fea00078e0266 */
[----:B------:R1:W-:Y:S04]  /*26c10*/  STG.E.U16 desc[UR24][R42.64+0x10], R168 ;  /* 0x000010a82a007986 */ /* 0x0003e8000c101518 */
[----:B------:R2:W-:Y:S04]  /*26c20*/  STG.E.U16 desc[UR24][R42.64+0x12], R247 ;  /* 0x000012f72a007986 */ /* 0x0005e8000c101518 */
[----:B------:R3:W-:Y:S04]  /*26c30*/  STG.E.U16 desc[UR24][R126.64+0x10], R207 ;  /* 0x000010cf7e007986 */ /* 0x0007e8000c101518 */
[----:B------:R4:W-:Y:S04]  /*26c40*/  STG.E.U16 desc[UR24][R126.64+0x12], R157 ;  /* 0x0000129d7e007986 */ /* 0x0009e8000c101518 */
[----:B------:R4:W-:Y:S01]  /*26c50*/  STG.E.U16 desc[UR24][R124.64+0x20], R41 ;  /* 0x000020297c007986 */ /* 0x0009e2000c101518 */
[----:B-1----:R-:W-:Y:S04]  /*26c60*/  SHF.R.U32.HI R168, RZ, 0x18, R57 ;  /* 0x00000018ffa87819 */ /* 0x002fe80000011639 */
[----:B------:R-:W-:Y:S01]  /*26c70*/  ISETP.LE.U32.AND P1, PT, R168, UR10, PT ;  /* 0x0000000aa8007c0c */ /* 0x000fe2000bf23070 */
[----:B--2---:R-:W-:Y:S04]  /*26c80*/  IMAD.WIDE R42, R246, -0x70, R42 ;  /* 0xffffff90f62a7825 */ /* 0x004fe800078e022a */
[----:B---3--:R-:W-:Y:S01]  /*26c90*/  IMAD.MOV.U32 R207, RZ, RZ, R58 ;  /* 0x000000ffffcf7224 */ /* 0x008fe200078e003a */
[----:B----4-:R-:W-:Y:S07]  /*26ca0*/  PRMT R157, R58, 0x7772, RZ ;  /* 0x000077723a9d7816 */ /* 0x010fee00000000ff */
[----:B------:R-:W-:Y:S05]  /*26cb0*/  @!P1 HADD2 R64, -R92.H1_H1, -RZ.H0_H0 ;  /* 0xa00000ff5c409230 */ /* 0x000fea0000000d00 */
[----:B------:R1:W-:Y:S01]  /*26cc0*/  @!P1 STL.S16 [R1+0x318], R64 ;  /* 0x0003184001009387 */ /* 0x0003e20000100600 */
[----:B------:R-:W-:Y:S03]  /*26cd0*/  PRMT R57, R64, 0x7610, R57 ;  /* 0x0000761040397816 */ /* 0x000fe60000000039 */
[----:B------:R2:W3:Y:S01]  /*26ce0*/  LDL.S16 R41, [R1+0x2f8] ;  /* 0x0002f80001297983 */ /* 0x0004e20000100600 */
[----:B------:R-:W-:Y:S02]  /*26cf0*/  @!P1 PRMT R162, R57, 0x5410, RZ ;  /* 0x0000541039a29816 */ /* 0x000fe400000000ff */
[----:B------:R-:W-:Y:S02]  /*26d00*/  ISETP.LE.U32.AND P1, PT, R54, UR10, PT ;  /* 0x0000000a36007c0c */ /* 0x000fe4000bf23070 */
[----:B------:R2:W4:Y:S11]  /*26d10*/  LDL.S16 R54, [R1+0x2fc] ;  /* 0x0002fc0001367983 */ /* 0x0005360000100600 */
[----:B------:R-:W-:Y:S02]  /*26d20*/  @!P1 PRMT R40, R155, 0x5410, RZ ;  /* 0x000054109b289816 */ /* 0x000fe400000000ff */
[----:B------:R-:W-:Y:S02]  /*26d30*/  ISETP.LE.U32.AND P1, PT, R110, UR10, PT ;  /* 0x0000000a6e007c0c */ /* 0x000fe4000bf23070 */
[----:B------:R-:W-:Y:S01]  /*26d40*/  PRMT R155, R58, 0x7773, RZ ;  /* 0x000077733a9b7816 */ /* 0x000fe200000000ff */
[----:B------:R2:W-:Y:S01]  /*26d50*/  STG.E.U16 desc[UR24][R124.64+0x22], R40 ;  /* 0x000022287c007986 */ /* 0x0005e2000c101518 */
[----:B-1----:R-:W-:Y:S02]  /*26d60*/  PRMT R64, R47, 0x5410, R46 ;  /* 0x000054102f407816 */ /* 0x002fe4000000002e */
[----:B------:R-:W-:Y:S01]  /*26d70*/  PRMT R110, R113, 0x5410, R110 ;  /* 0x00005410716e7816 */ /* 0x000fe2000000006e */
[----:B------:R1:W-:Y:S01]  /*26d80*/  STG.E.U16 desc[UR24][R42.64+0x20], R3 ;  /* 0x000020032a007986 */ /* 0x0003e2000c101518 */
[----:B------:R-:W-:Y:S05]  /*26d90*/  PRMT R113, R98, 0x7610, R113 ;  /* 0x0000761062717816 */ /* 0x000fea0000000071 */
[----:B------:R-:W-:Y:S02]  /*26da0*/  @!P1 PRMT R2, R105, 0x5410, RZ ;  /* 0x0000541069029816 */ /* 0x000fe400000000ff */
[----:B------:R-:W-:Y:S03]  /*26db0*/  ISETP.LE.U32.AND P1, PT, R91, UR10, PT ;  /* 0x0000000a5b007c0c */ /* 0x000fe6000bf23070 */
[----:B------:R1:W-:Y:S10]  /*26dc0*/  STG.E.U16 desc[UR24][R42.64+0x22], R2 ;  /* 0x000022022a007986 */ /* 0x0003f4000c101518 */
[----:B------:R-:W-:Y:S02]  /*26dd0*/  @!P1 PRMT R50, R99, 0x5410, RZ ;  /* 0x0000541063329816 */ /* 0x000fe400000000ff */
[----:B------:R-:W-:Y:S01]  /*26de0*/  ISETP.GT.U32.AND P1, PT, R167, UR10, PT ;  /* 0x0000000aa7007c0c */ /* 0x000fe2000bf24070 */
[----:B--2---:R-:W2:Y:S01]  /*26df0*/  MUFU.EX2 R40, R112 ;  /* 0x0000007000287308 */ /* 0x004ea20000000800 */
[C---:B-1----:R-:W-:Y:S04]  /*26e00*/  PRMT R3, R0.reuse, 0x7632, R3 ;  /* 0x0000763200037816 */ /* 0x042fe80000000003 */
[----:B------:R-:W-:Y:S07]  /*26e10*/  PRMT R94, R0, 0x5410, R3 ;  /* 0x00005410005e7816 */ /* 0x000fee0000000003 */
[----:B------:R-:W-:Y:S01]  /*26e20*/  @P1 PRMT R46, R93, 0x5410, RZ ;  /* 0x000054105d2e1816 */ /* 0x000fe200000000ff */
[----:B------:R-:W-:Y:S01]  /*26e30*/  IMAD.WIDE R42, R246, 0x70, R42 ;  /* 0x00000070f62a7825 */ /* 0x000fe200078e022a */
[----:B------:R-:W-:Y:S01]  /*26e40*/  ISETP.GT.U32.AND P1, PT, R154, UR10, PT ;  /* 0x0000000a9a007c0c */ /* 0x000fe2000bf24070 */
[----:B------:R-:W1:Y:S03]  /*26e50*/  MUFU.EX2 R2, R111 ;  /* 0x0000006f00027308 */ /* 0x000e660000000800 */
[----:B------:R1:W-:Y:S04]  /*26e60*/  STG.E.U16 desc[UR24][R42.64+0x22], R145 ;  /* 0x000022912a007986 */ /* 0x0003e8000c101518 */
[----:B------:R1:W-:Y:S04]  /*26e70*/  STG.E.U16 desc[UR24][R42.64+0x20], R159 ;  /* 0x0000209f2a007986 */ /* 0x0003e8000c101518 */
[----:B------:R-:W-:Y:S01]  /*26e80*/  STG.E.U16 desc[UR24][R126.64+0x20], R181 ;  /* 0x000020b57e007986 */ /* 0x000fe2000c101518 */
[----:B------:R-:W-:Y:S02]  /*26e90*/  @P1 PRMT R47, R56, 0x5410, RZ ;  /* 0x00005410382f1816 */ /* 0x000fe400000000ff */
[----:B------:R-:W-:Y:S01]  /*26ea0*/  ISETP.LE.U32.AND P1, PT, R44, UR10, PT ;  /* 0x0000000a2c007c0c */ /* 0x000fe2000bf23070 */
[----:B------:R-:W-:Y:S01]  /*26eb0*/  STG.E.U16 desc[UR24][R126.64+0x22], R176 ;  /* 0x000022b07e007986 */ /* 0x000fe2000c101518 */
[----:B--2---:R-:W-:Y:S01]  /*26ec0*/  FADD.FTZ R44, R40, R66 ;  /* 0x00000042282c7221 */ /* 0x004fe20000010000 */
[C---:B-1----:R-:W-:Y:S02]  /*26ed0*/  F2FP.F16.F32.PACK_AB R103, R2.reuse, R40 ;  /* 0x000000280267723e */ /* 0x042fe400000000ff */
[----:B------:R-:W-:Y:S01]  /*26ee0*/  STG.E.U16 desc[UR24][R124.64+0x30], R50 ;  /* 0x000030327c007986 */ /* 0x000fe2000c101518 */
[----:B------:R-:W-:Y:S01]  /*26ef0*/  FADD.FTZ R44, R2, R44 ;  /* 0x0000002c022c7221 */ /* 0x000fe20000010000 */
[C---:B------:R-:W-:Y:S02]  /*26f00*/  PRMT R2, R116.reuse, 0x7632, R2 ;  /* 0x0000763274027816 */ /* 0x040fe40000000002 */
[----:B------:R-:W-:Y:S01]  /*26f10*/  STG.E.U16 desc[UR24][R124.64+0x32], R48 ;  /* 0x000032307c007986 */ /* 0x000fe2000c101518 */
[----:B------:R-:W-:Y:S04]  /*26f20*/  LOP3.LUT R145, R116, 0xff, RZ, 0xc0, !PT ;  /* 0x000000ff74917812 */ /* 0x000fe800078ec0ff */
[----:B------:R-:W-:Y:S01]  /*26f30*/  ISETP.LE.U32.AND P0, PT, R145, UR10, PT ;  /* 0x0000000a91007c0c */ /* 0x000fe2000bf03070 */
[----:B------:R-:W-:Y:S01]  /*26f40*/  IMAD.WIDE R42, R246, -0x70, R42 ;  /* 0xffffff90f62a7825 */ /* 0x000fe200078e022a */
[----:B------:R-:W-:Y:S04]  /*26f50*/  PRMT R159, R58, 0x7771, RZ ;  /* 0x000077713a9f7816 */ /* 0x000fe800000000ff */
[----:B------:R-:W-:Y:S04]  /*26f60*/  STG.E.U16 desc[UR24][R42.64+0x32], R46 ;  /* 0x0000322e2a007986 */ /* 0x000fe8000c101518 */
[----:B------:R1:W-:Y:S02]  /*26f70*/  STG.E.U16 desc[UR24][R42.64+0x30], R47 ;  /* 0x0000302f2a007986 */ /* 0x0003e4000c101518 */
[----:B-1----:R-:W-:Y:S05]  /*26f80*/  IMAD.WIDE R42, R246, 0x70, R42 ;  /* 0x00000070f62a7825 */ /* 0x002fea00078e022a */
[----:B------:R1:W-:Y:S04]  /*26f90*/  STG.E.U16 desc[UR24][R42.64+0x30], R148 ;  /* 0x000030942a007986 */ /* 0x0003e8000c101518 */
[----:B------:R-:W-:Y:S04]  /*26fa0*/  STG.E.U16 desc[UR24][R42.64+0x32], R146 ;  /* 0x000032922a007986 */ /* 0x000fe8000c101518 */
[----:B------:R2:W-:Y:S04]  /*26fb0*/  STG.E.U16 desc[UR24][R126.64+0x30], R133 ;  /* 0x000030857e007986 */ /* 0x0005e8000c101518 */
[----:B------:R2:W-:Y:S01]  /*26fc0*/  STG.E.U16 desc[UR24][R126.64+0x32], R134 ;  /* 0x000032867e007986 */ /* 0x0005e2000c101518 */
[----:B-1----:R-:W-:Y:S02]  /*26fd0*/  PRMT R148, R89, 0x7610, R148 ;  /* 0x0000761059947816 */ /* 0x002fe40000000094 */
[----:B--2---:R-:W-:Y:S02]  /*26fe0*/  LOP3.LUT R133, R2, 0xff, RZ, 0xc0, !PT ;  /* 0x000000ff02857812 */ /* 0x004fe400078ec0ff */
[----:B------:R-:W-:Y:S02]  /*26ff0*/  PRMT R2, R170, 0x7610, R2 ;  /* 0x00007610aa027816 */ /* 0x000fe40000000002 */
[----:B------:R-:W-:Y:S01]  /*27000*/  SHF.R.U32.HI R134, RZ, 0x18, R116 ;  /* 0x00000018ff867819 */ /* 0x000fe20000011674 */
[----:B---3--:R-:W-:Y:S02]  /*27010*/  @!P1 HADD2 R41, -R3.H0_H0, -RZ.H0_H0 ;  /* 0xa00000ff03299230 */ /* 0x008fe40000000900 */
[----:B----4-:R-:W-:Y:S03]  /*27020*/  @!P0 HADD2 R54, -R0.H0_H0, -RZ.H0_H0 ;  /* 0xa00000ff00368230 */ /* 0x010fe60000000900 */
[----:B------:R-:W-:Y:S02]  /*27030*/  PRMT R55, R41, 0x7610, R55 ;  /* 0x0000761029377816 */ /* 0x000fe40000000037 */
[----:B------:R-:W-:Y:S01]  /*27040*/  @!P0 STL.S16 [R1+0x2fc], R54 ;  /* 0x0002fc3601008387 */ /* 0x000fe20000100600 */
[----:B------:R-:W-:Y:S02]  /*27050*/  PRMT R45, R54, 0x7610, R45 ;  /* 0x00007610362d7816 */ /* 0x000fe4000000002d */
[----:B------:R-:W-:Y:S01]  /*27060*/  @!P1 PRMT R3, R55, 0x5410, RZ ;  /* 0x0000541037039816 */ /* 0x000fe200000000ff */
[----:B------:R1:W-:Y:S01]  /*27070*/  @!P1 STL.S16 [R1+0x2f8], R41 ;  /* 0x0002f82901009387 */ /* 0x0003e20000100600 */
[----:B------:R-:W-:Y:S02]  /*27080*/  @!P0 PRMT R0, R45, 0x5410, RZ ;  /* 0x000054102d008816 */ /* 0x000fe400000000ff */
[----:B------:R-:W-:Y:S01]  /*27090*/  ISETP.LE.U32.AND P0, PT, R133, UR10, PT ;  /* 0x0000000a85007c0c */ /* 0x000fe2000bf03070 */
[----:B------:R-:W-:Y:S01]  /*270a0*/  STG.E.U16 desc[UR24][R124.64+0x42], R3 ;  /* 0x000042037c007986 */ /* 0x000fe2000c101518 */
[----:B------:R-:W-:Y:S03]  /*270b0*/  ISETP.LE.U32.AND P1, PT, R134, UR10, PT ;  /* 0x0000000a86007c0c */ /* 0x000fe6000bf23070 */
[----:B------:R2:W-:Y:S01]  /*270c0*/  STG.E.U16 desc[UR24][R124.64+0x40], R0 ;  /* 0x000040007c007986 */ /* 0x0005e2000c101518 */
[----:B-1----:R-:W-:Y:S05]  /*270d0*/  IMAD.U32 R41, RZ, RZ, UR22 ;  /* 0x00000016ff297e24 */ /* 0x002fea000f8e00ff */
[----:B------:R-:W-:Y:S02]  /*270e0*/  LOP3.LUT R41, R25, UR27, R41, 0x96, !PT ;  /* 0x0000001b19297c12 */ /* 0x000fe4000f8e9629 */
[----:B------:R-:W3:Y:S03]  /*270f0*/  LDL.LU.64 R24, [R1+0x3f0] ;  /* 0x0003f00001187983 */ /* 0x000ee60000300a00 */
[----:B------:R-:W-:Y:S01]  /*27100*/  IMAD.WIDE.U32 R56, R41, -0x326172a9, RZ ;  /* 0xcd9e8d5729387825 */ /* 0x000fe200078e00ff */
[----:B------:R1:W4:Y:S04]  /*27110*/  LDL.S16 R54, [R1+0x2f0] ;  /* 0x0002f00001367983 */ /* 0x0003280000100600 */
[----:B------:R-:W-:Y:S02]  /*27120*/  LOP3.LUT R41, R57, R37, RZ, 0x3c, !PT ;  /* 0x0000002539297212 */ /* 0x000fe400078e3cff */
[----:B------:R-:W3:Y:S01]  /*27130*/  LDL.LU R37, [R1+0x3e8] ;  /* 0x0003e80001257983 */ /* 0x000ee20000300800 */
[----:B--2---:R-:W-:Y:S02]  /*27140*/  LOP3.LUT R0, R56, R227, RZ, 0x3c, !PT ;  /* 0x000000e338007212 */ /* 0x004fe400078e3cff */
[----:B------:R-:W-:Y:S01]  /*27150*/  IMAD.WIDE.U32 R40, R41, -0x2daee0ad, RZ ;  /* 0xd2511f5329287825 */ /* 0x000fe200078e00ff */
[----:B------:R1:W2:Y:S04]  /*27160*/  LDL.S16 R50, [R1+0x2ec] ;  /* 0x0002ec0001327983 */ /* 0x0002a80000100600 */
[----:B------:R1:W-:Y:S02]  /*27170*/  STL [R1+0x348], R44 ;  /* 0x0003482c01007387 */ /* 0x0003e40000100800 */
[----:B-1----:R-:W-:Y:S02]  /*27180*/  LOP3.LUT R44, R12, UR16, R41, 0x96, !PT ;  /* 0x000000100c2c7c12 */ /* 0x002fe4000f8e9629 */
[----:B------:R-:W3:Y:S03]  /*27190*/  LDL.LU.64 R12, [R1+0x3e0] ;  /* 0x0003e000010c7983 */ /* 0x000ee60000300a00 */
[----:B------:R-:W-:Y:S01]  /*271a0*/  IMAD.WIDE.U32 R44, R44, -0x326172a9, RZ ;  /* 0xcd9e8d572c2c7825 */ /* 0x000fe200078e00ff */
[----:B------:R1:W3:Y:S04]  /*271b0*/  LDL.S16 R105, [R1+0x2e8] ;  /* 0x0002e80001697983 */ /* 0x0002e80000100600 */
[----:B------:R1:W3:Y:S01]  /*271c0*/  LDL.S16 R99, [R1+0x2e4] ;  /* 0x0002e40001637983 */ /* 0x0002e20000100600 */
[----:B------:R-:W-:Y:S02]  /*271d0*/  LOP3.LUT R41, R174, UR8, R45, 0x96, !PT ;  /* 0x00000008ae297c12 */ /* 0x000fe4000f8e962d */
[----:B------:R-:W-:Y:S01]  /*271e0*/  LOP3.LUT R174, R191, 0xff, RZ, 0xc0, !PT ;  /* 0x000000ffbfae7812 */ /* 0x000fe200078ec0ff */
[----:B------:R-:W3:Y:S02]  /*271f0*/  LDL.LU R116, [R1+0xe4] ;  /* 0x0000e40001747983 */ /* 0x000ee40000300800 */
[----:B------:R-:W-:Y:S02]  /*27200*/  IMAD.WIDE.U32 R58, R41, -0x2daee0ad, RZ ;  /* 0xd2511f53293a7825 */ /* 0x000fe400078e00ff */
[----:B------:R1:W3:Y:S02]  /*27210*/  LDL.S16 R91, [R1+0x2d8] ;  /* 0x0002d800015b7983 */ /* 0x0002e40000100600 */
[----:B----4-:R-:W-:Y:S05]  /*27220*/  @!P0 HADD2 R54, -R2.H0_H0, -RZ.H0_H0 ;  /* 0xa00000ff02368230 */ /* 0x010fea0000000900 */
[----:B------:R4:W-:Y:S01]  /*27230*/  @!P0 STL.S16 [R1+0x2f0], R54 ;  /* 0x0002f03601008387 */ /* 0x0009e20000100600 */
[----:B------:R-:W-:Y:S01]  /*27240*/  PRMT R47, R54, 0x7610, R47 ;  /* 0x00007610362f7816 */ /* 0x000fe2000000002f */
[----:B----4-:R-:W-:Y:S01]  /*27250*/  IMAD.WIDE.U32 R54, R0, -0x2daee0ad, RZ ;  /* 0xd2511f5300367825 */ /* 0x010fe200078e00ff */
[----:B------:R-:W-:Y:S02]  /*27260*/  PRMT R0, R170, 0x7632, R0 ;  /* 0x00007632aa007816 */ /* 0x000fe40000000000 */
[----:B------:R-:W-:Y:S02]  /*27270*/  PRMT R170, R90, 0x7632, R170 ;  /* 0x000076325aaa7816 */ /* 0x000fe400000000aa */
[----:B------:R-:W-:Y:S01]  /*27280*/  LOP3.LUT R46, R40, UR15, R55, 0x96, !PT ;  /* 0x0000000f282e7c12 */ /* 0x000fe2000f8e9637 */
[----:B--2---:R-:W-:Y:S01]  /*27290*/  @!P1 HADD2 R50, -R0.H0_H0, -RZ.H0_H0 ;  /* 0xa00000ff00329230 */ /* 0x004fe20000000900 */
[----:B------:R-:W-:Y:S02]  /*272a0*/  PRMT R93, R2, 0x5410, R0 ;  /* 0x00005410025d7816 */ /* 0x000fe40000000000 */
[----:B------:R-:W-:Y:S01]  /*272b0*/  @!P0 PRMT R2, R47, 0x5410, RZ ;  /* 0x000054102f028816 */ /* 0x000fe200000000ff */
[----:B------:R-:W-:Y:S01]  /*272c0*/  IMAD.WIDE.U32 R46, R46, -0x326172a9, RZ ;  /* 0xcd9e8d572e2e7825 */ /* 0x000fe200078e00ff */
[----:B------:R2:W-:Y:S01]  /*272d0*/  @!P1 STL.S16 [R1+0x2ec], R50 ;  /* 0x0002ec3201009387 */ /* 0x0005e20000100600 */
[----:B------:R-:W-:Y:S02]  /*272e0*/  ISETP.GT.U32.AND P0, PT, R222, UR10, PT ;  /* 0x0000000ade007c0c */ /* 0x000fe4000bf04070 */
[----:B------:R-:W-:Y:S02]  /*272f0*/  PRMT R40, R50, 0x7610, R40 ;  /* 0x0000761032287816 */ /* 0x000fe40000000028 */
[----:B------:R-:W-:Y:S02]  /*27300*/  LOP3.LUT R3, R54, UR14, R59, 0x96, !PT ;  /* 0x0000000e36037c12 */ /* 0x000fe4000f8e963b */
[----:B------:R-:W-:Y:S01]  /*27310*/  @!P1 PRMT R0, R40, 0x5410, RZ ;  /* 0x0000541028009816 */ /* 0x000fe200000000ff */
[----:B------:R-:W-:Y:S01]  /*27320*/  IMAD.WIDE R40, R246, -0x70, R42 ;  /* 0xffffff90f6287825 */ /* 0x000fe200078e022a */
[----:B------:R-:W-:Y:S02]  /*27330*/  ISETP.GT.U32.AND P1, PT, R209, UR10, PT ;  /* 0x0000000ad1007c0c */ /* 0x000fe4000bf24070 */
[----:B------:R-:W-:Y:S01]  /*27340*/  LOP3.LUT R44, R44, UR6, R47, 0x96, !PT ;  /* 0x000000062c2c7c12 */ /* 0x000fe2000f8e962f */
[----:B------:R-:W-:Y:S01]  /*27350*/  IMAD.WIDE.U32 R54, R3, -0x326172a9, RZ ;  /* 0xcd9e8d5703367825 */ /* 0x000fe200078e00ff */
[----:B------:R4:W-:Y:S03]  /*27360*/  STG.E.U16 desc[UR24][R40.64+0x40], R2 ;  /* 0x0000400228007986 */ /* 0x0009e6000c101518 */
[----:B---3--:R-:W-:Y:S02]  /*27370*/  @P0 HADD2 R105, -R90.H1_H1, -RZ.H0_H0 ;  /* 0xa00000ff5a690230 */ /* 0x008fe40000000d00 */
[----:B------:R-:W-:Y:S01]  /*27380*/  IMAD.WIDE R42, R246, 0x70, R40 ;  /* 0x00000070f62a7825 */ /* 0x000fe200078e0228 */
[----:B------:R3:W-:Y:S02]  /*27390*/  STG.E.U16 desc[UR24][R40.64+0x42], R0 ;  /* 0x0000420028007986 */ /* 0x0007e4000c101518 */
[----:B------:R-:W-:Y:S02]  /*273a0*/  LOP3.LUT R204, R116, 0xff, RZ, 0xc0, !PT ;  /* 0x000000ff74cc7812 */ /* 0x000fe400078ec0ff */
[----:B------:R1:W-:Y:S01]  /*273b0*/  STG.E.U16 desc[UR24][R42.64+0x40], R117 ;  /* 0x000040752a007986 */ /* 0x0003e2000c101518 */
[----:B------:R-:W-:Y:S01]  /*273c0*/  @P1 HADD2 R99, -R89.H0_H0, -RZ.H0_H0 ;  /* 0xa00000ff59631230 */ /* 0x000fe20000000900 */
[----:B------:R-:W-:Y:S02]  /*273d0*/  PRMT R53, R105, 0x7610, R53 ;  /* 0x0000761069357816 */ /* 0x000fe40000000035 */
[----:B--2---:R2:W2:Y:S01]  /*273e0*/  LDL.S16 R50, [R1+0x2d4] ;  /* 0x0002d40001327983 */ /* 0x0044a20000100600 */
[----:B------:R-:W-:Y:S02]  /*273f0*/  PRMT R3, R192, 0x7632, R3 ;  /* 0x00007632c0037816 */ /* 0x000fe40000000003 */
[----:B------:R-:W-:Y:S01]  /*27400*/  PRMT R45, R99, 0x7610, R45 ;  /* 0x00007610632d7816 */ /* 0x000fe2000000002d */
[----:B------:R-:W2:Y:S01]  /*27410*/  LDL.LU R247, [R1+0x128] ;  /* 0x0001280001f77983 */ /* 0x000ea20000300800 */
[----:B------:R-:W-:Y:S02]  /*27420*/  @P0 PRMT R170, R53, 0x5410, RZ ;  /* 0x0000541035aa0816 */ /* 0x000fe400000000ff */
[----:B------:R-:W-:Y:S01]  /*27430*/  @P1 PRMT R148, R45, 0x5410, RZ ;  /* 0x000054102d941816 */ /* 0x000fe200000000ff */
[----:B------:R-:W-:Y:S01]  /*27440*/  @P0 STL.S16 [R1+0x2e8], R105 ;  /* 0x0002e86901000387 */ /* 0x000fe20000100600 */
[----:B------:R-:W-:Y:S02]  /*27450*/  ISETP.LE.U32.AND P0, PT, R204, UR10, PT ;  /* 0x0000000acc007c0c */ /* 0x000fe4000bf03070 */
[----:B------:R-:W-:Y:S01]  /*27460*/  LOP3.LUT R146, R46, UR7, R55, 0x96, !PT ;  /* 0x000000072e927c12 */ /* 0x000fe2000f8e9637 */
[----:B------:R1:W-:Y:S01]  /*27470*/  @P1 STL.S16 [R1+0x2e4], R99 ;  /* 0x0002e46301001387 */ /* 0x0003e20000100600 */
[----:B------:R-:W-:Y:S02]  /*27480*/  ISETP.GT.U32.AND P1, PT, R37, UR10, PT ;  /* 0x0000000a25007c0c */ /* 0x000fe4000bf24070 */
[----:B----4-:R-:W-:Y:S01]  /*27490*/  PRMT R2, R180, 0x7610, R2 ;  /* 0x00007610b4027816 */ /* 0x010fe20000000002 */
[----:B------:R4:W4:Y:S01]  /*274a0*/  LDL.S16 R53, [R1+0x2cc] ;  /* 0x0002cc0001357983 */ /* 0x0009220000100600 */
[----:B---3--:R-:W-:Y:S03]  /*274b0*/  PRMT R40, R192, 0x7610, R40 ;  /* 0x00007610c0287816 */ /* 0x008fe60000000028 */
[----:B------:R3:W-:Y:S01]  /*274c0*/  STG.E.U16 desc[UR24][R42.64+0x42], R132 ;  /* 0x000042842a007986 */ /* 0x0007e2000c101518 */
[----:B------:R-:W-:Y:S01]  /*274d0*/  LOP3.LUT R192, R77, 0xff, RZ, 0xc0, !PT ;  /* 0x000000ff4dc07812 */ /* 0x000fe200078ec0ff */
[----:B-1----:R-:W-:Y:S02]  /*274e0*/  IMAD.WIDE.U32 R116, R44, -0x2daee0ad, RZ ;  /* 0xd2511f532c747825 */ /* 0x002fe400078e00ff */
[----:B------:R1:W-:Y:S02]  /*274f0*/  STG.E.U16 desc[UR24][R126.64+0x40], R139 ;  /* 0x0000408b7e007986 */ /* 0x0003e4000c101518 */
[----:B------:R-:W-:Y:S02]  /*27500*/  @!P0 HADD2 R91, -R40.H0_H0, -RZ.H0_H0 ;  /* 0xa00000ff285b8230 */ /* 0x000fe40000000900 */
[----:B------:R1:W-:Y:S01]  /*27510*/  STG.E.U16 desc[UR24][R126.64+0x42], R129 ;  /* 0x000042817e007986 */ /* 0x0003e2000c101518 */
[----:B------:R-:W-:Y:S02]  /*27520*/  LOP3.LUT R44, R58, UR13, R117, 0x96, !PT ;  /* 0x0000000d3a2c7c12 */ /* 0x000fe4000f8e9675 */
[----:B------:R-:W-:Y:S03]  /*27530*/  PRMT R41, R91, 0x7610, R41 ;  /* 0x000076105b297816 */ /* 0x000fe60000000029 */
[----:B------:R-:W-:Y:S01]  /*27540*/  IMAD.WIDE.U32 R44, R44, -0x326172a9, RZ ;  /* 0xcd9e8d572c2c7825 */ /* 0x000fe200078e00ff */
[----:B------:R2:W4:Y:S04]  /*27550*/  LDL.S16 R99, [R1+0x2d0] ;  /* 0x0002d00001637983 */ /* 0x0005280000100600 */
[----:B------:R-:W-:Y:S01]  /*27560*/  LOP3.LUT R111, R54, UR9, R45, 0x96, !PT ;  /* 0x00000009366f7c12 */ /* 0x000fe2000f8e962d */
[----:B------:R1:W-:Y:S01]  /*27570*/  @!P0 STL.S16 [R1+0x2d8], R91 ;  /* 0x0002d85b01008387 */ /* 0x0003e20000100600 */
[----:B---3--:R-:W-:Y:S01]  /*27580*/  IMAD.WIDE R42, R246, -0x70, R42 ;  /* 0xffffff90f62a7825 */ /* 0x008fe200078e022a */
[----:B-1----:R-:W-:Y:S02]  /*27590*/  SHF.R.U32.HI R139, RZ, 0x18, R191 ;  /* 0x00000018ff8b7819 */ /* 0x002fe400000116bf */
[----:B------:R-:W-:Y:S02]  /*275a0*/  PRMT R129, R89, 0x7632, R129 ;  /* 0x0000763259817816 */ /* 0x000fe40000000081 */
[----:B------:R-:W-:Y:S02]  /*275b0*/  PRMT R91, R40, 0x5410, R3 ;  /* 0x00005410285b7816 */ /* 0x000fe40000000003 */
[----:B------:R-:W-:Y:S02]  /*275c0*/  @!P0 PRMT R40, R41, 0x5410, RZ ;  /* 0x0000541029288816 */ /* 0x000fe400000000ff */
[----:B------:R-:W-:Y:S03]  /*275d0*/  ISETP.GT.U32.AND P0, PT, R38, UR10, PT ;  /* 0x0000000a26007c0c */ /* 0x000fe6000bf04070 */
[----:B------:R1:W-:Y:S02]  /*275e0*/  STG.E.U16 desc[UR24][R124.64+0x50], R40 ;  /* 0x000050287c007986 */ /* 0x0003e4000c101518 */
[----:B-1----:R-:W-:Y:S01]  /*275f0*/  MUFU.EX2 R40, R108 ;  /* 0x0000006c00287308 */ /* 0x002fe20000000800 */
[----:B--2---:R-:W-:Y:S05]  /*27600*/  @P1 HADD2 R50, -R3.H0_H0, -RZ.H0_H0 ;  /* 0xa00000ff03321230 */ /* 0x004fea0000000900 */
[----:B------:R1:W-:Y:S01]  /*27610*/  @P1 STL.S16 [R1+0x2d4], R50 ;  /* 0x0002d43201001387 */ /* 0x0003e20000100600 */
[----:B------:R-:W-:Y:S04]  /*27620*/  PRMT R0, R50, 0x7610, R0 ;  /* 0x0000761032007816 */ /* 0x000fe80000000000 */
[----:B------:R-:W-:Y:S02]  /*27630*/  @P1 PRMT R3, R0, 0x5410, RZ ;  /* 0x0000541000031816 */ /* 0x000fe400000000ff */
[----:B------:R-:W-:Y:S02]  /*27640*/  ISETP.GT.U32.AND P1, PT, R247, UR10, PT ;  /* 0x0000000af7007c0c */ /* 0x000fe4000bf24070 */
[----:B------:R-:W-:Y:S01]  /*27650*/  LOP3.LUT R0, R111, 0xffff, RZ, 0xc0, !PT ;  /* 0x0000ffff6f007812 */ /* 0x000fe200078ec0ff */
[----:B------:R2:W-:Y:S03]  /*27660*/  STG.E.U16 desc[UR24][R124.64+0x52], R3 ;  /* 0x000052037c007986 */ /* 0x0005e6000c101518 */
[--C-:B------:R-:W-:Y:S02]  /*27670*/  SHF.R.U32.HI R176, RZ, 0x8, R0.reuse ;  /* 0x00000008ffb07819 */ /* 0x100fe40000011600 */
[----:B------:R-:W-:Y:S02]  /*27680*/  PRMT R0, R180, 0x7632, R0 ;  /* 0x00007632b4007816 */ /* 0x000fe40000000000 */
[----:B------:R-:W-:Y:S03]  /*27690*/  LOP3.LUT R41, R176, 0xffff, RZ, 0xc0, !PT ;  /* 0x0000ffffb0297812 */ /* 0x000fe600078ec0ff */
[----:B----4-:R-:W-:Y:S01]  /*276a0*/  @P1 HADD2 R53, -R0.H0_H0, -RZ.H0_H0 ;  /* 0xa00000ff00351230 */ /* 0x010fe20000000900 */
[----:B-1----:R1:W3:Y:S04]  /*276b0*/  LDL.S16 R50, [R1+0x2c8] ;  /* 0x0002c80001327983 */ /* 0x0022e80000100600 */
[----:B------:R-:W-:Y:S01]  /*276c0*/  PRMT R46, R53, 0x7610, R46 ;  /* 0x00007610352e7816 */ /* 0x000fe2000000002e */
[----:B------:R-:W-:Y:S05]  /*276d0*/  @P0 HADD2 R99, -R2.H0_H0, -RZ.H0_H0 ;  /* 0xa00000ff02630230 */ /* 0x000fea0000000900 */
[----:B------:R4:W-:Y:S01]  /*276e0*/  @P0 STL.S16 [R1+0x2d0], R99 ;  /* 0x0002d06301000387 */ /* 0x0009e20000100600 */
[----:B------:R-:W-:Y:S01]  /*276f0*/  PRMT R45, R99, 0x7610, R45 ;  /* 0x00007610632d7816 */ /* 0x000fe2000000002d */
[----:B--2---:R-:W2:Y:S02]  /*27700*/  MUFU.EX2 R3, R107 ;  /* 0x0000006b00037308 */ /* 0x004ea40000000800 */
[----:B------:R-:W-:Y:S01]  /*27710*/  @P1 STL.S16 [R1+0x2cc], R53 ;  /* 0x0002cc3501001387 */ /* 0x000fe20000100600 */
[----:B--2---:R-:W-:Y:S02]  /*27720*/  F2FP.F16.F32.PACK_AB R102, R3, R40 ;  /* 0x000000280366723e */ /* 0x004fe400000000ff */
[----:B----4-:R-:W-:Y:S02]  /*27730*/  PRMT R99, R2, 0x5410, R0 ;  /* 0x0000541002637816 */ /* 0x010fe40000000000 */
[----:B------:R-:W-:Y:S02]  /*27740*/  @P1 PRMT R0, R46, 0x5410, RZ ;  /* 0x000054102e001816 */ /* 0x000fe400000000ff */
[----:B------:R-:W-:Y:S02]  /*27750*/  @P0 PRMT R2, R45, 0x5410, RZ ;  /* 0x000054102d020816 */ /* 0x000fe400000000ff */
[----:B------:R-:W-:Y:S01]  /*27760*/  LOP3.LUT R45, R57, R74, RZ, 0x3c, !PT ;  /* 0x0000004a392d7212 */ /* 0x000fe200078e3cff */
[----:B------:R2:W-:Y:S01]  /*27770*/  STG.E.U16 desc[UR24][R42.64+0x52], R0 ;  /* 0x000052002a007986 */ /* 0x0005e2000c101518 */
[----:B------:R-:W-:Y:S02]  /*27780*/  ISETP.LE.U32.AND P1, PT, R174, UR10, PT ;  /* 0x0000000aae007c0c */ /* 0x000fe4000bf23070 */
[----:B------:R-:W-:Y:S01]  /*27790*/  ISETP.LE.U32.AND P0, PT, R41, UR10, PT ;  /* 0x0000000a29007c0c */ /* 0x000fe2000bf03070 */
[----:B------:R-:W4:Y:S01]  /*277a0*/  LDL.LU R74, [R1+0x3d8] ;  /* 0x0003d800014a7983 */ /* 0x000f220000300800 */
[----:B------:R-:W-:Y:S01]  /*277b0*/  IMAD.WIDE.U32 R46, R45, -0x2daee0ad, RZ ;  /* 0xd2511f532d2e7825 */ /* 0x000fe200078e00ff */
[----:B------:R-:W-:Y:S02]  /*277c0*/  LOP3.LUT R41, R56, R241, RZ, 0x3c, !PT ;  /* 0x000000f138297212 */ /* 0x000fe400078e3cff */
[----:B------:R1:W4:Y:S03]  /*277d0*/  LDL.S16 R105, [R1+0x2c4] ;  /* 0x0002c40001697983 */ /* 0x0003260000100600 */
[----:B------:R-:W-:Y:S01]  /*277e0*/  IMAD.WIDE.U32 R54, R41, -0x2daee0ad, RZ ;  /* 0xd2511f5329367825 */ /* 0x000fe200078e00ff */
[----:B------:R1:W-:Y:S03]  /*277f0*/  STG.E.U16 desc[UR24][R42.64+0x50], R2 ;  /* 0x000050022a007986 */ /* 0x0003e6000c101518 */
[----:B------:R-:W-:Y:S01]  /*27800*/  FADD.FTZ R41, R40, R104 ;  /* 0x0000006828297221 */ /* 0x000fe20000010000 */
[----:B------:R-:W-:Y:S02]  /*27810*/  PRMT R40, R191, 0x7632, R40 ;  /* 0x00007632bf287816 */ /* 0x000fe40000000028 */
[----:B------:R-:W-:Y:S01]  /*27820*/  LOP3.LUT R46, R46, UR15, R55, 0x96, !PT ;  /* 0x0000000f2e2e7c12 */ /* 0x000fe2000f8e9637 */
[----:B------:R-:W-:Y:S01]  /*27830*/  FADD.FTZ R41, R3, R41 ;  /* 0x0000002903297221 */ /* 0x000fe20000010000 */
[----:B------:R-:W-:Y:S02]  /*27840*/  LOP3.LUT R132, R40, 0xff, RZ, 0xc0, !PT ;  /* 0x000000ff28847812 */ /* 0x000fe400078ec0ff */
[----:B------:R-:W-:Y:S02]  /*27850*/  PRMT R40, R196, 0x7610, R40 ;  /* 0x00007610c4287816 */ /* 0x000fe40000000028 */
[----:B--2---:R-:W-:Y:S02]  /*27860*/  LOP3.LUT R0, R8, UR16, R47, 0x96, !PT ;  /* 0x0000001008007c12 */ /* 0x004fe4000f8e962f */
[----:B------:R-:W2:Y:S03]  /*27870*/  LDL.LU.64 R8, [R1+0x3d0] ;  /* 0x0003d00001087983 */ /* 0x000ea60000300a00 */
[----:B------:R-:W-:Y:S01]  /*27880*/  IMAD.WIDE.U32 R58, R0, -0x326172a9, RZ ;  /* 0xcd9e8d57003a7825 */ /* 0x000fe200078e00ff */
[----:B------:R2:W2:Y:S02]  /*27890*/  LDL.S16 R53, [R1+0x2b8] ;  /* 0x0002b80001357983 */ /* 0x0004a40000100600 */
[C---:B------:R-:W-:Y:S02]  /*278a0*/  PRMT R0, R193.reuse, 0x7632, R0 ;  /* 0x00007632c1007816 */ /* 0x040fe40000000000 */
[----:B------:R-:W-:Y:S02]  /*278b0*/  LOP3.LUT R3, R216, UR8, R59, 0x96, !PT ;  /* 0x00000008d8037c12 */ /* 0x000fe4000f8e963b */
[----:B-1----:R-:W-:Y:S01]  /*278c0*/  PRMT R2, R193, 0x7610, R2 ;  /* 0x00007610c1027816 */ /* 0x002fe20000000002 */
[----:B------:R-:W-:Y:S03]  /*278d0*/  IMAD.WIDE R42, R246, 0x70, R42 ;  /* 0x00000070f62a7825 */ /* 0x000fe600078e022a */
[----:B------:R-:W-:Y:S01]  /*278e0*/  PRMT R107, R2, 0x5410, R0 ;  /* 0x00005410026b7816 */ /* 0x000fe20000000000 */
[----:B------:R-:W-:Y:S01]  /*278f0*/  IMAD.WIDE.U32 R56, R3, -0x2daee0ad, RZ ;  /* 0xd2511f5303387825 */ /* 0x000fe200078e00ff */
[----:B------:R-:W-:Y:S02]  /*27900*/  STG.E.U16 desc[UR24][R42.64+0x50], R138 ;  /* 0x0000508a2a007986 */ /* 0x000fe4000c101518 */
[----:B------:R-:W-:Y:S02]  /*27910*/  PRMT R3, R196, 0x7632, R3 ;  /* 0x00007632c4037816 */ /* 0x000fe40000000003 */
[----:B------:R1:W-:Y:S01]  /*27920*/  STG.E.U16 desc[UR24][R42.64+0x52], R141 ;  /* 0x0000528d2a007986 */ /* 0x0003e2000c101518 */
[----:B------:R-:W-:Y:S02]  /*27930*/  PRMT R196, R44, 0x7772, RZ ;  /* 0x000077722cc47816 */ /* 0x000fe400000000ff */
[----:B------:R-:W-:Y:S01]  /*27940*/  PRMT R106, R40, 0x5410, R3 ;  /* 0x00005410286a7816 */ /* 0x000fe20000000003 */
[----:B------:R1:W-:Y:S04]  /*27950*/  STG.E.U16 desc[UR24][R126.64+0x50], R119 ;  /* 0x000050777e007986 */ /* 0x0003e8000c101518 */
[----:B------:R-:W-:Y:S01]  /*27960*/  STG.E.U16 desc[UR24][R126.64+0x52], R123 ;  /* 0x0000527b7e007986 */ /* 0x000fe2000c101518 */
[----:B-1----:R-:W-:Y:S01]  /*27970*/  IMAD.WIDE R42, R246, -0x70, R42 ;  /* 0xffffff90f62a7825 */ /* 0x002fe200078e022a */
[----:B------:R-:W-:Y:S03]  /*27980*/  PRMT R119, R79, 0x5410, R219 ;  /* 0x000054104f777816 */ /* 0x000fe600000000db */
[----:B---3--:R-:W-:Y:S05]  /*27990*/  @!P1 HADD2 R50, -R2.H0_H0, -RZ.H0_H0 ;  /* 0xa00000ff02329230 */ /* 0x008fea0000000900 */
[----:B------:R1:W-:Y:S01]  /*279a0*/  @!P1 STL.S16 [R1+0x2c8], R50 ;  /* 0x0002c83201009387 */ /* 0x0003e20000100600 */
[----:B------:R-:W-:Y:S03]  /*279b0*/  PRMT R45, R50, 0x7610, R45 ;  /* 0x00007610322d7816 */ /* 0x000fe6000000002d */
[----:B------:R3:W-:Y:S01]  /*279c0*/  STL [R1+0x344], R41 ;  /* 0x0003442901007387 */ /* 0x0007e20000100800 */
[----:B------:R-:W-:Y:S02]  /*279d0*/  @!P1 PRMT R2, R45, 0x5410, RZ ;  /* 0x000054102d029816 */ /* 0x000fe400000000ff */
[----:B------:R-:W-:Y:S01]  /*279e0*/  ISETP.LE.U32.AND P1, PT, R132, UR10, PT ;  /* 0x0000000a84007c0c */ /* 0x000fe2000bf23070 */
[----:B------:R-:W2:Y:S01]  /*279f0*/  LDL.LU.64 R216, [R1+0x3c8] ;  /* 0x0003c80001d87983 */ /* 0x000ea20000300a00 */
[----:B------:R-:W-:Y:S01]  /*27a00*/  LOP3.LUT R45, R54, UR14, R57, 0x96, !PT ;  /* 0x0000000e362d7c12 */ /* 0x000fe2000f8e9639 */
[----:B------:R-:W-:Y:S01]  /*27a10*/  IMAD.WIDE.U32 R54, R46, -0x326172a9, RZ ;  /* 0xcd9e8d572e367825 */ /* 0x000fe200078e00ff */
[----:B------:R-:W-:Y:S01]  /*27a20*/  PRMT R57, R224, 0x5410, R225 ;  /* 0x00005410e0397816 */ /* 0x000fe200000000e1 */
[----:B------:R2:W2:Y:S01]  /*27a30*/  LDL.S16 R47, [R1+0x2b4] ;  /* 0x0002b400012f7983 */ /* 0x0004a20000100600 */
[----:B------:R-:W-:Y:S01]  /*27a40*/  PRMT R224, R44, 0x7771, RZ ;  /* 0x000077712ce07816 */ /* 0x000fe200000000ff */
[----:B------:R-:W-:Y:S02]  /*27a50*/  IMAD.MOV.U32 R225, RZ, RZ, R44 ;  /* 0x000000ffffe17224 */ /* 0x000fe400078e002c */
[----:B------:R4:W-:Y:S04]  /*27a60*/  STG.E.U16 desc[UR24][R124.64+0x60], R2 ;  /* 0x000060027c007986 */ /* 0x0009e8000c101518 */
[----:B-1----:R1:W2:Y:S01]  /*27a70*/  LDL.S16 R50, [R1+0x2a4] ;  /* 0x0002a40001327983 */ /* 0x0022a20000100600 */
[----:B---3--:R-:W-:Y:S05]  /*27a80*/  LOP3.LUT R41, R58, UR6, R55, 0x96, !PT ;  /* 0x000000063a297c12 */ /* 0x008fea000f8e9637 */
[----:B------:R-:W-:Y:S05]  /*27a90*/  IMAD.WIDE.U32 R180, R41, -0x2daee0ad, RZ ;  /* 0xd2511f5329b47825 */ /* 0x000fea00078e00ff */
[----:B------:R-:W-:Y:S02]  /*27aa0*/  LOP3.LUT R41, R56, UR13, R181, 0x96, !PT ;  /* 0x0000000d38297c12 */ /* 0x000fe4000f8e96b5 */
[----:B----4-:R-:W-:Y:S01]  /*27ab0*/  PRMT R2, R195, 0x7610, R2 ;  /* 0x00007610c3027816 */ /* 0x010fe20000000002 */
[----:B------:R-:W-:Y:S05]  /*27ac0*/  @!P6 HADD2 R105, -R0.H0_H0, -RZ.H0_H0 ;  /* 0xa00000ff0069e230 */ /* 0x000fea0000000900 */
[----:B------:R-:W-:Y:S01]  /*27ad0*/  @!P6 STL.S16 [R1+0x2c4], R105 ;  /* 0x0002c4690100e387 */ /* 0x000fe20000100600 */
[----:B------:R-:W-:Y:S03]  /*27ae0*/  PRMT R66, R105, 0x7610, R66 ;  /* 0x0000761069427816 */ /* 0x000fe60000000042 */
[----:B------:R-:W3:Y:S01]  /*27af0*/  LDL.LU R191, [R1+0x3c4] ;  /* 0x0003c40001bf7983 */ /* 0x000ee20000300800 */
[----:B------:R-:W-:Y:S02]  /*27b00*/  @!P6 PRMT R0, R66, 0x5410, RZ ;  /* 0x000054104200e816 */ /* 0x000fe400000000ff */
[----:B------:R-:W-:Y:S01]  /*27b10*/  ISETP.LE.U32.AND P6, PT, R139, UR10, PT ;  /* 0x0000000a8b007c0c */ /* 0x000fe2000bfc3070 */
[----:B------:R-:W4:Y:S04]  /*27b20*/  LDL.LU R251, [R1+0x74] ;  /* 0x0000740001fb7983 */ /* 0x000f280000300800 */
[----:B------:R-:W4:Y:S04]  /*27b30*/  LDL.LU R250, [R1+0x78] ;  /* 0x0000780001fa7983 */ /* 0x000f280000300800 */
[----:B------:R1:W-:Y:S01]  /*27b40*/  STG.E.U16 desc[UR24][R124.64+0x62], R0 ;  /* 0x000062007c007986 */ /* 0x0003e2000c101518 */
[----:B--2---:R-:W-:Y:S05]  /*27b50*/  @!P1 HADD2 R53, -R40.H0_H0, -RZ.H0_H0 ;  /* 0xa00000ff28359230 */ /* 0x004fea0000000900 */
[----:B------:R2:W-:Y:S01]  /*27b60*/  @!P1 STL.S16 [R1+0x2b8], R53 ;  /* 0x0002b83501009387 */ /* 0x0005e20000100600 */
[----:B------:R-:W-:Y:S03]  /*27b70*/  PRMT R46, R53, 0x7610, R46 ;  /* 0x00007610352e7816 */ /* 0x000fe6000000002e */
[----:B------:R-:W3:Y:S01]  /*27b80*/  LDL.LU R77, [R1+0x3c0] ;  /* 0x0003c000014d7983 */ /* 0x000ee20000300800 */
[----:B------:R-:W-:Y:S02]  /*27b90*/  @!P1 PRMT R40, R46, 0x5410, RZ ;  /* 0x000054102e289816 */ /* 0x000fe400000000ff */
[----:B------:R-:W-:Y:S03]  /*27ba0*/  ISETP.LE.U32.AND P1, PT, R192, UR10, PT ;  /* 0x0000000ac0007c0c */ /* 0x000fe6000bf23070 */
[----:B------:R2:W-:Y:S01]  /*27bb0*/  STG.E.U16 desc[UR24][R42.64+0x60], R40 ;  /* 0x000060282a007986 */ /* 0x0005e2000c101518 */
[----:B-1----:R-:W-:Y:S02]  /*27bc0*/  PRMT R0, R195, 0x7632, R0 ;  /* 0x00007632c3007816 */ /* 0x002fe40000000000 */
[----:B------:R-:W-:Y:S02]  /*27bd0*/  PRMT R195, R44, 0x7773, RZ ;  /* 0x000077732cc37816 */ /* 0x000fe400000000ff */
[----:B------:R-:W-:Y:S01]  /*27be0*/  PRMT R105, R2, 0x5410, R0 ;  /* 0x0000541002697816 */ /* 0x000fe20000000000 */
[----:B--2---:R1:W2:Y:S01]  /*27bf0*/  LDL.S16 R53, [R1+0x29c] ;  /* 0x00029c0001357983 */ /* 0x0042a20000100600 */
[----:B------:R-:W-:Y:S03]  /*27c00*/  IMAD.WIDE.U32 R40, R41, -0x326172a9, RZ ;  /* 0xcd9e8d5729287825 */ /* 0x000fe600078e00ff */
[C---:B------:R-:W-:Y:S02]  /*27c10*/  PRMT R193, R40.reuse, 0x7771, RZ ;  /* 0x0000777128c17816 */ /* 0x040fe400000000ff */
[----:B------:R-:W-:Y:S01]  /*27c20*/  PRMT R181, R40, 0x7772, RZ ;  /* 0x0000777228b57816 */ /* 0x000fe200000000ff */
[----:B------:R-:W-:Y:S05]  /*27c30*/  @!P6 HADD2 R47, -R3.H0_H0, -RZ.H0_H0 ;  /* 0xa00000ff032fe230 */ /* 0x000fea0000000900 */
[----:B------:R1:W-:Y:S01]  /*27c40*/  @!P6 STL.S16 [R1+0x2b4], R47 ;  /* 0x0002b42f0100e387 */ /* 0x0003e20000100600 */
[----:B------:R-:W-:Y:S04]  /*27c50*/  PRMT R48, R47, 0x7610, R48 ;  /* 0x000076102f307816 */ /* 0x000fe80000000030 */
[----:B------:R-:W-:Y:S02]  /*27c60*/  @!P6 PRMT R3, R48, 0x5410, RZ ;  /* 0x000054103003e816 */ /* 0x000fe400000000ff */
[----:B------:R-:W-:Y:S01]  /*27c70*/  ISETP.GT.U32.AND P6, PT, R188, UR10, PT ;  /* 0x0000000abc007c0c */ /* 0x000fe2000bfc4070 */
[----:B------:R-:W-:Y:S02]  /*27c80*/  @!P1 HADD2 R50, -R2.H0_H0, -RZ.H0_H0 ;  /* 0xa00000ff02329230 */ /* 0x000fe40000000900 */
[----:B------:R4:W-:Y:S04]  /*27c90*/  STG.E.U16 desc[UR24][R42.64+0x62], R3 ;  /* 0x000062032a007986 */ /* 0x0009e8000c101518 */
[----:B------:R3:W-:Y:S04]  /*27ca0*/  @!P1 STL.S16 [R1+0x2a4], R50 ;  /* 0x0002a43201009387 */ /* 0x0007e80000100600 */
[----:B------:R2:W2:Y:S01]  /*27cb0*/  LDL.S16 R48, [R1+0x2a0] ;  /* 0x0002a00001307983 */ /* 0x0004a20000100600 */
[----:B-1----:R-:W-:Y:S01]  /*27cc0*/  IMAD.WIDE.U32 R46, R45, -0x326172a9, RZ ;  /* 0xcd9e8d572d2e7825 */ /* 0x002fe200078e00ff */
[----:B------:R-:W-:Y:S02]  /*27cd0*/  PRMT R45, R50, 0x7610, R45 ;  /* 0x00007610322d7816 */ /* 0x000fe4000000002d */
[----:B------:R-:W-:Y:S02]  /*27ce0*/  LOP3.LUT R109, R46, UR9, R41, 0x96, !PT ;  /* 0x000000092e6d7c12 */ /* 0x000fe4000f8e9629 */
[----:B------:R-:W-:Y:S01]  /*27cf0*/  @!P1 PRMT R2, R45, 0x5410, RZ ;  /* 0x000054102d029816 */ /* 0x000fe200000000ff */
[----:B------:R1:W2:Y:S01]  /*27d00*/  LDL.S16 R46, [R1+0x298] ;  /* 0x00029800012e7983 */ /* 0x0002a20000100600 */
[----:B------:R-:W-:Y:S01]  /*27d10*/  ISETP.GT.U32.AND P1, PT, R211, UR10, PT ;  /* 0x0000000ad3007c0c */ /* 0x000fe2000bf24070 */
[----:B------:R-:W-:Y:S01]  /*27d20*/  IMAD.MOV.U32 R45, RZ, RZ, R248 ;  /* 0x000000ffff2d7224 */ /* 0x000fe200078e00f8 */
[----:B------:R-:W-:Y:S01]  /*27d30*/  LOP3.LUT R138, R54, UR7, R47, 0x96, !PT ;  /* 0x00000007368a7c12 */ /* 0x000fe2000f8e962f */
[----:B------:R-:W-:Y:S01]  /*27d40*/  IMAD.WIDE R54, R246, 0x70, R42 ;  /* 0x00000070f6367825 */ /* 0x000fe200078e022a */
[----:B----4-:R-:W-:Y:S02]  /*27d50*/  PRMT R3, R49, 0x7632, R3 ;  /* 0x0000763231037816 */ /* 0x010fe40000000003 */
[----:B------:R-:W-:Y:S02]  /*27d60*/  LOP3.LUT R41, R109, 0xffff, RZ, 0xc0, !PT ;  /* 0x0000ffff6d297812 */ /* 0x000fe400078ec0ff */
[----:B------:R4:W-:Y:S01]  /*27d70*/  STG.E.U16 desc[UR24][R54.64+0x60], R135 ;  /* 0x0000608736007986 */ /* 0x0009e2000c101518 */
[----:B------:R-:W-:Y:S02]  /*27d80*/  PRMT R104, R49, 0x5410, R3 ;  /* 0x0000541031687816 */ /* 0x000fe40000000003 */
[----:B------:R-:W-:Y:S01]  /*27d90*/  SHF.R.U32.HI R141, RZ, 0x8, R41 ;  /* 0x00000008ff8d7819 */ /* 0x000fe20000011629 */
[----:B------:R1:W-:Y:S01]  /*27da0*/  STG.E.U16 desc[UR24][R54.64+0x62], R137 ;  /* 0x0000628936007986 */ /* 0x0003e2000c101518 */
[----:B------:R-:W-:Y:S02]  /*27db0*/  PRMT R56, R250, 0x5410, R251 ;  /* 0x00005410fa387816 */ /* 0x000fe400000000fb */
[----:B------:R-:W-:Y:S01]  /*27dc0*/  LOP3.LUT R41, R141, 0xffff, RZ, 0xc0, !PT ;  /* 0x0000ffff8d297812 */ /* 0x000fe200078ec0ff */
[----:B------:R1:W-:Y:S04]  /*27dd0*/  STG.E.U16 desc[UR24][R126.64+0x60], R131 ;  /* 0x000060837e007986 */ /* 0x0003e8000c101518 */
[----:B------:R2:W-:Y:S04]  /*27de0*/  STG.E.U16 desc[UR24][R126.64+0x62], R128 ;  /* 0x000062807e007986 */ /* 0x0005e8000c101518 */
[----:B------:R-:W-:Y:S01]  /*27df0*/  STG.E.U16 desc[UR24][R124.64+0x70], R2 ;  /* 0x000070027c007986 */ /* 0x000fe2000c101518 */
[----:B---3--:R-:W-:Y:S03]  /*27e00*/  PRMT R50, R191, 0x5410, R77 ;  /* 0x00005410bf327816 */ /* 0x008fe6000000004d */
[----:B------:R-:W3:Y:S01]  /*27e10*/  LDL.LU R77, [R1+0x3bc] ;  /* 0x0003bc00014d7983 */ /* 0x000ee20000300800 */
[----:B----4-:R-:W-:Y:S03]  /*27e20*/  IMAD.MOV.U32 R135, RZ, RZ, R40 ;  /* 0x000000ffff877224 */ /* 0x010fe600078e0028 */
[----:B------:R-:W4:Y:S01]  /*27e30*/  LDL.LU R191, [R1+0x3b8] ;  /* 0x0003b80001bf7983 */ /* 0x000f220000300800 */
[----:B-1----:R-:W-:Y:S03]  /*27e40*/  PRMT R137, R40, 0x7773, RZ ;  /* 0x0000777328897816 */ /* 0x002fe600000000ff */
[----:B------:R-:W4:Y:S01]  /*27e50*/  LDL.LU R252, [R1+0x6c] ;  /* 0x00006c0001fc7983 */ /* 0x000f220000300800 */
[----:B------:R-:W-:Y:S01]  /*27e60*/  IMAD.WIDE R54, R246, -0x70, R54 ;  /* 0xffffff90f6367825 */ /* 0x000fe200078e0236 */
[----:B------:R-:W-:Y:S02]  /*27e70*/  LOP3.LUT R131, R109, 0xff, RZ, 0xc0, !PT ;  /* 0x000000ff6d837812 */ /* 0x000fe400078ec0ff */
[----:B------:R-:W4:Y:S01]  /*27e80*/  LDL.LU R251, [R1+0x68] ;  /* 0x0000680001fb7983 */ /* 0x000f220000300800 */
[----:B--2---:R-:W-:Y:S03]  /*27e90*/  PRMT R128, R154, 0x5410, R167 ;  /* 0x000054109a807816 */ /* 0x004fe600000000a7 */
[----:B------:R-:W2:Y:S01]  /*27ea0*/  LDL.LU R250, [R1+0x64] ;  /* 0x0000640001fa7983 */ /* 0x000ea20000300800 */
[----:B------:R-:W-:Y:S03]  /*27eb0*/  @P6 HADD2 R53, -R0.H0_H0, -RZ.H0_H0 ;  /* 0xa00000ff00356230 */ /* 0x000fe60000000900 */
[----:B------:R-:W2:Y:S02]  /*27ec0*/  LDL.LU R249, [R1+0x60] ;  /* 0x0000600001f97983 */ /* 0x000ea40000300800 */
[----:B------:R-:W-:Y:S02]  /*27ed0*/  PRMT R47, R53, 0x7610, R47 ;  /* 0x00007610352f7816 */ /* 0x000fe4000000002f */
[----:B------:R-:W-:Y:S02]  /*27ee0*/  @P6 STL.S16 [R1+0x29c], R53 ;  /* 0x00029c3501006387 */ /* 0x000fe40000100600 */
[----:B------:R-:W-:Y:S02]  /*27ef0*/  @P6 PRMT R0, R47, 0x5410, RZ ;  /* 0x000054102f006816 */ /* 0x000fe400000000ff */
[----:B------:R-:W-:Y:S03]  /*27f00*/  ISETP.GT.U32.AND P6, PT, R212, UR10, PT ;  /* 0x0000000ad4007c0c */ /* 0x000fe6000bfc4070 */
[----:B------:R1:W-:Y:S02]  /*27f10*/  STG.E.U16 desc[UR24][R124.64+0x72], R0 ;  /* 0x000072007c007986 */ /* 0x0003e4000c101518 */
[----:B-1----:R-:W-:Y:S04]  /*27f20*/  LOP3.LUT R0, R45, 0xff, RZ, 0xc0, !PT ;  /* 0x000000ff2d007812 */ /* 0x002fe800078ec0ff */
[----:B------:R-:W-:Y:S01]  /*27f30*/  PRMT R123, R0, 0x5410, R178 ;  /* 0x00005410007b7816 */ /* 0x000fe200000000b2 */
[----:B------:R-:W-:Y:S05]  /*27f40*/  @P1 HADD2 R48, -R49.H0_H0, -RZ.H0_H0 ;  /* 0xa00000ff31301230 */ /* 0x000fea0000000900 */
[----:B------:R-:W-:Y:S01]  /*27f50*/  PRMT R42, R48, 0x7610, R42 ;  /* 0x00007610302a7816 */ /* 0x000fe2000000002a */
[----:B------:R1:W-:Y:S03]  /*27f60*/  @P1 STL.S16 [R1+0x2a0], R48 ;  /* 0x0002a03001001387 */ /* 0x0003e60000100600 */
[----:B------:R-:W-:Y:S01]  /*27f70*/  @P1 PRMT R49, R42, 0x5410, RZ ;  /* 0x000054102a311816 */ /* 0x000fe200000000ff */
[----:B------:R-:W2:Y:S01]  /*27f80*/  LDL.LU R248, [R1+0x70] ;  /* 0x0000700001f87983 */ /* 0x000ea20000300800 */
[----:B------:R-:W-:Y:S02]  /*27f90*/  LOP3.LUT R42, R130, 0xff, RZ, 0xc0, !PT ;  /* 0x000000ff822a7812 */ /* 0x000fe400078ec0ff */
[----:B------:R-:W-:Y:S01]  /*27fa0*/  PRMT R130, R218, 0x5410, R78 ;  /* 0x00005410da827816 */ /* 0x000fe2000000004e */
[----:B------:R1:W2:Y:S01]  /*27fb0*/  LDL.S16 R43, [R1+0x280] ;  /* 0x00028000012b7983 */ /* 0x0002a20000100600 */
[----:B------:R-:W-:Y:S01]  /*27fc0*/  PRMT R42, R42, 0x5410, R226 ;  /* 0x000054102a2a7816 */ /* 0x000fe200000000e2 */
[----:B------:R-:W-:Y:S01]  /*27fd0*/  @P6 HADD2 R46, -R3.H0_H0, -RZ.H0_H0 ;  /* 0xa00000ff032e6230 */ /* 0x000fe20000000900 */
[----:B------:R-:W-:Y:S01]  /*27fe0*/  ISETP.LE.U32.AND P1, PT, R41, UR10, PT ;  /* 0x0000000a29007c0c */ /* 0x000fe2000bf23070 */
[----:B------:R-:W-:Y:S01]  /*27ff0*/  STG.E.U16 desc[UR24][R54.64+0x70], R49 ;  /* 0x0000703136007986 */ /* 0x000fe2000c101518 */
[----:B------:R-:W-:Y:S02]  /*28000*/  PRMT R41, R182, 0x5410, R197 ;  /* 0x00005410b6297816 */ /* 0x000fe400000000c5 */
[----:B------:R-:W-:Y:S01]  /*28010*/  PRMT R44, R46, 0x7610, R44 ;  /* 0x000076102e2c7816 */ /* 0x000fe2000000002c */
[----:B------:R-:W-:Y:S03]  /*28020*/  @P6 STL.S16 [R1+0x298], R46 ;  /* 0x0002982e01006387 */ /* 0x000fe60000100600 */
[----:B------:R-:W-:Y:S01]  /*28030*/  @P6 PRMT R3, R44, 0x5410, RZ ;  /* 0x000054102c036816 */ /* 0x000fe200000000ff */
[----:B------:R-:W2:Y:S01]  /*28040*/  LDL R117, [R1+0x34c] ;  /* 0x00034c0001757983 */ /* 0x000ea20000100800 */
[----:B------:R-:W-:Y:S03]  /*28050*/  ISETP.GT.U32.AND P6, PT, R208, UR10, PT ;  /* 0x0000000ad0007c0c */ /* 0x000fe6000bfc4070 */
[----:B------:R-:W2:Y:S04]  /*28060*/  LDL.LU R78, [R1+0x3b4] ;  /* 0x0003b400014e7983 */ /* 0x000ea80000300800 */
[----:B------:R-:W2:Y:S04]  /*28070*/  LDL.LU R218, [R1+0x3b0] ;  /* 0x0003b00001da7983 */ /* 0x000ea80000300800 */
[----:B------:R2:W2:Y:S04]  /*28080*/  LDL.S16 R108, [R1+0x260] ;  /* 0x00026000016c7983 */ /* 0x0004a80000100600 */
[----:B------:R2:W2:Y:S04]  /*28090*/  LDL.S16 R59, [R1+0x25c] ;  /* 0x00025c00013b7983 */ /* 0x0004a80000100600 */
[----:B------:R2:W-:Y:S01]  /*280a0*/  STG.E.U16 desc[UR24][R54.64+0x72], R3 ;  /* 0x0000720336007986 */ /* 0x0005e2000c101518 */
[----:B---3--:R-:W-:Y:S03]  /*280b0*/  IMAD.MOV.U32 R0, RZ, RZ, R77 ;  /* 0x000000ffff007224 */ /* 0x008fe600078e004d */
[----:B----4-:R-:W3:Y:S01]  /*280c0*/  LDSM.16.MT88.4 R44, [R191+0x4000] ;  /* 0x00400000bf2c783b */ /* 0x010ee20000004200 */
[----:B------:R-:W-:Y:S01]  /*280d0*/  VIADD R66, R191, 0x4020 ;  /* 0x00004020bf427836 */ /* 0x000fe20000000000 */
[----:B-1----:R-:W-:Y:S02]  /*280e0*/  PRMT R48, R251, 0x5410, R252 ;  /* 0x00005410fb307816 */ /* 0x002fe400000000fc */
[----:B--2---:R-:W-:Y:S02]  /*280f0*/  PRMT R53, R249, 0x5410, R250 ;  /* 0x00005410f9357816 */ /* 0x004fe400000000fa */
[----:B------:R-:W-:Y:S02]  /*28100*/  PRMT R3, R120, 0x7632, R3 ;  /* 0x0000763278037816 */ /* 0x000fe40000000003 */
[----:B------:R-:W-:Y:S01]  /*28110*/  PRMT R40, R199, 0x5410, R248 ;  /* 0x00005410c7287816 */ /* 0x000fe200000000f8 */
[----:B------:R-:W-:Y:S05]  /*28120*/  @P6 HADD2 R43, -R89.H1_H1, -RZ.H0_H0 ;  /* 0xa00000ff592b6230 */ /* 0x000fea0000000d00 */
[----:B------:R-:W-:Y:S01]  /*28130*/  PRMT R112, R43, 0x7610, R112 ;  /* 0x000076102b707816 */ /* 0x000fe20000000070 */
[----:B------:R1:W-:Y:S03]  /*28140*/  @P6 STL.S16 [R1+0x280], R43 ;  /* 0x0002802b01006387 */ /* 0x0003e60000100600 */
[----:B------:R-:W-:Y:S01]  /*28150*/  @P6 PRMT R129, R112, 0x5410, RZ ;  /* 0x0000541070816816 */ /* 0x000fe200000000ff */
[----:B------:R-:W2:Y:S01]  /*28160*/  LDL.LU R249, [R1+0x94] ;  /* 0x0000940001f97983 */ /* 0x000ea20000300800 */
[----:B------:R-:W-:Y:S01]  /*28170*/  LOP3.LUT R112, R3, 0xff, RZ, 0xc0, !PT ;  /* 0x000000ff03707812 */ /* 0x000fe200078ec0ff */
[----:B------:R-:W-:Y:S01]  /*28180*/  @P2 VIADD R66, R117, 0xffffffe0 ;  /* 0xffffffe075422836 */ /* 0x000fe20000000000 */
[----:B------:R-:W-:Y:S01]  /*28190*/  LOP3.LUT R117, R120, 0xff, RZ, 0xc0, !PT ;  /* 0x000000ff78757812 */ /* 0x000fe200078ec0ff */
[----:B------:R-:W2:Y:S01]  /*281a0*/  LDL.LU R248, [R1+0x98] ;  /* 0x0000980001f87983 */ /* 0x000ea20000300800 */
[----:B------:R-:W-:Y:S01]  /*281b0*/  PRMT R3, R205, 0x7632, R3 ;  /* 0x00007632cd037816 */ /* 0x000fe20000000003 */
[----:B------:R-:W-:Y:S01]  /*281c0*/  IMAD.MOV.U32 R2, RZ, RZ, R78 ;  /* 0x000000ffff027224 */ /* 0x000fe200078e004e */
[----:B------:R-:W-:Y:S02]  /*281d0*/  ISETP.LE.U32.AND P6, PT, R117, UR10, PT ;  /* 0x0000000a75007c0c */ /* 0x000fe4000bfc3070 */
[----:B------:R-:W-:Y:S02]  /*281e0*/  SHF.R.U32.HI R120, RZ, 0x18, R120 ;  /* 0x00000018ff787819 */ /* 0x000fe40000011678 */
[--C-:B------:R-:W-:Y:S02]  /*281f0*/  HSET2.LE.AND R42, R42, R218.reuse, PT ;  /* 0x000000da2a2a7233 */ /* 0x100fe40003803000 */
[--C-:B------:R-:W-:Y:S02]  /*28200*/  HSET2.LE.AND R40, R40, R218.reuse, PT ;  /* 0x000000da28287233 */ /* 0x100fe40003803000 */
[--C-:B------:R-:W-:Y:S02]  /*28210*/  HSET2.LE.AND R41, R41, R218.reuse, PT ;  /* 0x000000da29297233 */ /* 0x100fe40003803000 */
[----:B------:R-:W-:Y:S02]  /*28220*/  LOP3.LUT R42, R51, R42, RZ, 0xc0, !PT ;  /* 0x0000002a332a7212 */ /* 0x000fe400078ec0ff */
[----:B------:R-:W-:Y:S02]  /*28230*/  LOP3.LUT R51, R56, 0xff00ff, RZ, 0xc0, !PT ;  /* 0x00ff00ff38337812 */ /* 0x000fe400078ec0ff */
[----:B------:R-:W-:Y:S01]  /*28240*/  LOP3.LUT R40, R87, R40, RZ, 0xc0, !PT ;  /* 0x0000002857287212 */ /* 0x000fe200078ec0ff */
[----:B------:R4:W4:Y:S01]  /*28250*/  LDL.S16 R56, [R1+0x248] ;  /* 0x0002480001387983 */ /* 0x0009220000100600 */
[----:B------:R-:W-:Y:S01]  /*28260*/  LOP3.LUT R41, R86, R41, RZ, 0xc0, !PT ;  /* 0x0000002956297212 */ /* 0x000fe200078ec0ff */
[----:B------:R-:W-:Y:S01]  /*28270*/  IMAD.WIDE R86, R246, 0x70, R54 ;  /* 0x00000070f6567825 */ /* 0x000fe200078e0236 */
[--C-:B------:R-:W-:Y:S01]  /*28280*/  HSET2.LE.AND R50, R50, R218.reuse, PT ;  /* 0x000000da32327233 */ /* 0x100fe20003803000 */
[----:B------:R-:W4:Y:S01]  /*28290*/  LDL.LU R219, [R1+0x3ac] ;  /* 0x0003ac0001db7983 */ /* 0x000f220000300800 */
[--C-:B------:R-:W-:Y:S02]  /*282a0*/  HSET2.LE.AND R48, R48, R218.reuse, PT ;  /* 0x000000da30307233 */ /* 0x100fe40003803000 */
[--C-:B------:R-:W-:Y:S01]  /*282b0*/  HSET2.LE.AND R49, R53, R218.reuse, PT ;  /* 0x000000da35317233 */ /* 0x100fe20003803000 */
[----:B------:R-:W-:Y:S01]  /*282c0*/  STG.E.U16 desc[UR24][R86.64+0x70], R143 ;  /* 0x0000708f56007986 */ /* 0x000fe2000c101518 */
[----:B------:R-:W-:Y:S02]  /*282d0*/  LOP3.LUT R50, R74, R50, RZ, 0xc0, !PT ;  /* 0x000000324a327212 */ /* 0x000fe400078ec0ff */
[----:B------:R-:W-:Y:S01]  /*282e0*/  LOP3.LUT R48, R0, R48, RZ, 0xc0, !PT ;  /* 0x0000003000307212 */ /* 0x000fe200078ec0ff */
[----:B------:R-:W-:Y:S01]  /*282f0*/  STG.E.U16 desc[UR24][R86.64+0x72], R136 ;  /* 0x0000728856007986 */ /* 0x000fe2000c101518 */
[C---:B------:R-:W-:Y:S02]  /*28300*/  PRMT R0, R203.reuse, 0x7610, R0 ;  /* 0x00007610cb007816 */ /* 0x040fe40000000000 */
[----:B------:R-:W-:Y:S01]  /*28310*/  LOP3.LUT R49, R2, R49, RZ, 0xc0, !PT ;  /* 0x0000003102317212 */ /* 0x000fe200078ec0ff */
[----:B------:R3:W-:Y:S01]  /*28320*/  STG.E.U16 desc[UR24][R126.64+0x70], R140 ;  /* 0x0000708c7e007986 */ /* 0x0007e2000c101518 */
[----:B------:R-:W-:Y:S01]  /*28330*/  PRMT R2, R203, 0x7632, R2 ;  /* 0x00007632cb027816 */ /* 0x000fe20000000002 */
[----:B------:R-:W-:Y:S01]  /*28340*/  @!P6 HADD2 R108, -R0.H0_H0, -RZ.H0_H0 ;  /* 0xa00000ff006ce230 */ /* 0x000fe20000000900 */
[----:B-1----:R-:W-:Y:S01]  /*28350*/  LOP3.LUT R43, R57, 0xff00ff, RZ, 0xc0, !PT ;  /* 0x00ff00ff392b7812 */ /* 0x002fe200078ec0ff */
[----:B------:R-:W4:Y:S01]  /*28360*/  LDL.LU R79, [R1+0x3a8] ;  /* 0x0003a800014f7983 */ /* 0x000f220000300800 */
[----:B------:R-:W-:Y:S01]  /*28370*/  PRMT R78, R0, 0x5410, R2 ;  /* 0x00005410004e7816 */ /* 0x000fe20000000002 */
[----:B------:R-:W-:Y:S01]  /*28380*/  @!P4 HADD2 R59, -R2.H0_H0, -RZ.H0_H0 ;  /* 0xa00000ff023bc230 */ /* 0x000fe20000000900 */
[----:B------:R-:W-:Y:S01]  /*28390*/  PRMT R58, R108, 0x7610, R58 ;  /* 0x000076106c3a7816 */ /* 0x000fe2000000003a */
[----:B------:R1:W4:Y:S01]  /*283a0*/  LDL.S16 R74, [R1+0x24c] ;  /* 0x00024c00014a7983 */ /* 0x0003220000100600 */
[--C-:B------:R-:W-:Y:S02]  /*283b0*/  HSET2.LE.AND R43, R43, R218.reuse, PT ;  /* 0x000000da2b2b7233 */ /* 0x100fe40003803000 */
[----:B------:R-:W-:Y:S01]  /*283c0*/  @!P6 PRMT R0, R58, 0x5410, RZ ;  /* 0x000054103a00e816 */ /* 0x000fe200000000ff */
[----:B------:R1:W-:Y:S01]  /*283d0*/  @!P6 STL.S16 [R1+0x260], R108 ;  /* 0x0002606c0100e387 */ /* 0x0003e20000100600 */
[--C-:B------:R-:W-:Y:S02]  /*283e0*/  HSET2.LE.AND R51, R51, R218.reuse, PT ;  /* 0x000000da33337233 */ /* 0x100fe40003803000 */
[----:B------:R-:W-:Y:S01]  /*283f0*/  LOP3.LUT R43, R52, R43, RZ, 0xc0, !PT ;  /* 0x0000002b342b7212 */ /* 0x000fe200078ec0ff */
[----:B------:R-:W-:Y:S01]  /*28400*/  @!P4 STL.S16 [R1+0x25c], R59 ;  /* 0x00025c3b0100c387 */ /* 0x000fe20000100600 */
[----:B------:R-:W-:Y:S02]  /*28410*/  ISETP.LE.U32.AND P6, PT, R112, UR10, PT ;  /* 0x0000000a70007c0c */ /* 0x000fe4000bfc3070 */
[----:B------:R-:W-:Y:S01]  /*28420*/  LOP3.LUT R51, R73, R51, RZ, 0xc0, !PT ;  /* 0x0000003349337212 */ /* 0x000fe200078ec0ff */
[----:B------:R-:W-:Y:S01]  /*28430*/  STG.E.U16 desc[UR24][R126.64+0x72], R142 ;  /* 0x0000728e7e007986 */ /* 0x000fe2000c101518 */
[----:B------:R-:W-:Y:S01]  /*28440*/  PRMT R57, R59, 0x7610, R57 ;  /* 0x000076103b397816 */ /* 0x000fe20000000039 */
[-C--:B---3--:R-:W-:Y:S02]  /*28450*/  HMMA.16816.F32 R4, R40, R44.reuse, R4 ;  /* 0x0000002c2804723c */ /* 0x088fe40000001804 */
[----:B------:R3:W-:Y:S03]  /*28460*/  STG.E.U16 desc[UR24][R124.64+0x80], R0 ;  /* 0x000080007c007986 */ /* 0x0007e6000c101518 */
[----:B------:R-:W-:Y:S01]  /*28470*/  @!P4 PRMT R2, R57, 0x5410, RZ ;  /* 0x000054103902c816 */ /* 0x000fe200000000ff */
[----:B------:R2:W4:Y:S01]  /*28480*/  LDL.S16 R140, [R1+0x228] ;  /* 0x00022800018c7983 */ /* 0x0005220000100600 */
[----:B------:R-:W-:Y:S01]  /*28490*/  ISETP.LE.U32.AND P4, PT, R131, UR10, PT ;  /* 0x0000000a83007c0c */ /* 0x000fe2000bf83070 */
[C---:B------:R-:W-:Y:S02]  /*284a0*/  HMMA.16816.F32 R8, R48.reuse, R44, R8 ;  /* 0x0000002c3008723c */ /* 0x040fe40000001808 */
[----:B------:R-:W3:Y:S04]  /*284b0*/  LDSM.16.MT88.4 R52, [R66] ;  /* 0x000000004234783b */ /* 0x000ee80000004200 */
[----:B------:R3:W-:Y:S01]  /*284c0*/  STG.E.U16 desc[UR24][R124.64+0x82], R2 ;  /* 0x000082027c007986 */ /* 0x0007e2000c101518 */
[----:B-1----:R-:W-:Y:S01]  /*284d0*/  PRMT R108, R114, 0x5410, R118 ;  /* 0x00005410726c7816 */ /* 0x002fe20000000076 */
[-C--:B------:R-:W-:Y:S08]  /*284e0*/  HMMA.16816.F32 R12, R48, R46.reuse, R12 ;  /* 0x0000002e300c723c */ /* 0x080ff0000000180c */
[C---:B------:R-:W-:Y:S04]  /*284f0*/  HMMA.16816.F32 R16, R40.reuse, R46, R16 ;  /* 0x0000002e2810723c */ /* 0x040fe80000001810 */
[----:B------:R-:W-:Y:S02]  /*28500*/  LOP3.LUT R47, R128, 0xff00ff, RZ, 0xc0, !PT ;  /* 0x00ff00ff802f7812 */ /* 0x000fe400078ec0ff */
[----:B---3--:R-:W-:Y:S02]  /*28510*/  PRMT R0, R205, 0x7610, R0 ;  /* 0x00007610cd007816 */ /* 0x008fe40000000000 */
[--C-:B------:R-:W-:Y:S02]  /*28520*/  HSET2.LE.AND R46, R123, R218.reuse, PT ;  /* 0x000000da7b2e7233 */ /* 0x100fe40003803000 */
[----:B------:R-:W-:Y:S02]  /*28530*/  PRMT R77, R0, 0x5410, R3 ;  /* 0x00005410004d7816 */ /* 0x000fe40000000003 */
[--C-:B------:R-:W-:Y:S02]  /*28540*/  HSET2.LE.AND R47, R47, R218.reuse, PT ;  /* 0x000000da2f2f7233 */ /* 0x100fe40003803000 */
[----:B------:R-:W-:Y:S03]  /*28550*/  LOP3.LUT R46, R80, R46, RZ, 0xc0, !PT ;  /* 0x0000002e502e7212 */ /* 0x000fe600078ec0ff */
[----:B------:R-:W-:Y:S01]  /*28560*/  LOP3.LUT R47, R64, R47, RZ, 0xc0, !PT ;  /* 0x0000002f402f7212 */ /* 0x000fe200078ec0ff */
[----:B------:R-:W-:Y:S01]  /*28570*/  IMAD.MOV.U32 R2, RZ, RZ, R60 ;  /* 0x000000ffff027224 */ /* 0x000fe200078e003c */
[----:B------:R-:W-:Y:S01]  /*28580*/  PRMT R64, R65, 0x7632, R64 ;  /* 0x0000763241407816 */ /* 0x000fe20000000040 */
[-C--:B------:R-:W-:Y:S08]  /*28590*/  HMMA.16816.F32 R20, R40, R52.reuse, R20 ;  /* 0x000000342814723c */ /* 0x080ff00000001814 */
[C---:B------:R-:W-:Y:S04]  /*285a0*/  HMMA.16816.F32 R24, R48.reuse, R52, R24 ;  /* 0x000000343018723c */ /* 0x040fe80000001818 */
[----:B------:R-:W-:Y:S01]  /*285b0*/  IMAD.WIDE R52, R246, -0x70, R86 ;  /* 0xffffff90f6347825 */ /* 0x000fe200078e0256 */
[----:B------:R-:W-:Y:S02]  /*285c0*/  PRMT R86, R204, 0x5410, R37 ;  /* 0x00005410cc567816 */ /* 0x000fe40000000025 */
[----:B------:R-:W-:Y:S01]  /*285d0*/  PRMT R87, R220, 0x5410, R238 ;  /* 0x00005410dc577816 */ /* 0x000fe200000000ee */
[-C--:B------:R-:W-:Y:S03]  /*285e0*/  HMMA.16816.F32 R28, R48, R54.reuse, R28 ;  /* 0x00000036301c723c */ /* 0x080fe6000000181c */
[----:B------:R-:W-:Y:S02]  /*285f0*/  PRMT R51, R133, 0x5410, R134 ;  /* 0x0000541085337816 */ /* 0x000fe40000000086 */
[----:B------:R-:W-:Y:S03]  /*28600*/  PRMT R50, R145, 0x5410, R144 ;  /* 0x0000541091327816 */ /* 0x000fe60000000090 */
[----:B------:R-:W-:Y:S01]  /*28610*/  HMMA.16816.F32 R32, R40, R54, R32 ;  /* 0x000000362820723c */ /* 0x000fe20000001820 */
[----:B------:R-:W-:Y:S03]  /*28620*/  LDSM.16.MT88.4 R40, [R66+0x400] ;  /* 0x000400004228783b */ /* 0x000fe60000004200 */
[----:B--2---:R-:W-:Y:S05]  /*28630*/  PRMT R73, R248, 0x5410, R249 ;  /* 0x00005410f8497816 */ /* 0x004fea00000000f9 */
[--C-:B------:R-:W-:Y:S01]  /*28640*/  HSET2.LE.AND R60, R73, R218.reuse, PT ;  /* 0x000000da493c7233 */ /* 0x100fe20003803000 */
[----:B------:R-:W-:Y:S02]  /*28650*/  IMAD.MOV.U32 R73, RZ, RZ, R61 ;  /* 0x000000ffff497224 */ /* 0x000fe400078e003d */
[----:B----4-:R-:W-:Y:S01]  /*28660*/  @!P6 HADD2 R56, -R0.H0_H0, -RZ.H0_H0 ;  /* 0xa00000ff0038e230 */ /* 0x010fe20000000900 */
[----:B------:R-:W-:Y:S04]  /*28670*/  PRMT R44, R219, 0x5410, R185 ;  /* 0x00005410db2c7816 */ /* 0x000fe800000000b9 */
[----:B------:R-:W-:Y:S01]  /*28680*/  PRMT R45, R56, 0x7610, R45 ;  /* 0x00007610382d7816 */ /* 0x000fe2000000002d */
[----:B------:R-:W2:Y:S01]  /*28690*/  LDL.LU R185, [R1+0x3a0] ;  /* 0x0003a00001b97983 */ /* 0x000ea20000300800 */
[--C-:B------:R-:W-:Y:S02]  /*286a0*/  HSET2.LE.AND R61, R44, R218.reuse, PT ;  /* 0x000000da2c3d7233 */ /* 0x100fe40003803000 */
[----:B------:R-:W-:Y:S01]  /*286b0*/  @!P6 PRMT R0, R45, 0x5410, RZ ;  /* 0x000054102d00e816 */ /* 0x000fe200000000ff */
[----:B------:R-:W3:Y:S01]  /*286c0*/  LDL.LU R219, [R1+0x39c] ;  /* 0x00039c0001db7983 */ /* 0x000ee20000300800 */
[--C-:B------:R-:W-:Y:S02]  /*286d0*/  HSET2.LE.AND R44, R108, R218.reuse, PT ;  /* 0x000000da6c2c7233 */ /* 0x100fe40003803000 */
[----:B------:R-:W-:Y:S01]  /*286e0*/  LOP3.LUT R61, R2, R61, RZ, 0xc0, !PT ;  /* 0x0000003d023d7212 */ /* 0x000fe200078ec0ff */
[----:B------:R-:W-:Y:S01]  /*286f0*/  @!P6 STL.S16 [R1+0x248], R56 ;  /* 0x000248380100e387 */ /* 0x000fe20000100600 */
[----:B------:R-:W-:Y:S02]  /*28700*/  ISETP.LE.U32.AND P6, PT, R120, UR10, PT ;  /* 0x0000000a78007c0c */ /* 0x000fe4000bfc3070 */
[----:B------:R-:W-:Y:S01]  /*28710*/  LOP3.LUT R44, R63, R44, RZ, 0xc0, !PT ;  /* 0x0000002c3f2c7212 */ /* 0x000fe200078ec0ff */
[----:B------:R1:W4:Y:S01]  /*28720*/  LDL.S16 R118, [R1+0x1ec] ;  /* 0x0001ec0001767983 */ /* 0x0003220000100600 */
[----:B------:R-:W-:Y:S01]  /*28730*/  LOP3.LUT R63, R130, 0xff00ff, RZ, 0xc0, !PT ;  /* 0x00ff00ff823f7812 */ /* 0x000fe200078ec0ff */
[----:B------:R-:W-:Y:S01]  /*28740*/  IMAD.MOV.U32 R45, RZ, RZ, R79 ;  /* 0x000000ffff2d7224 */ /* 0x000fe200078e004f */
[----:B------:R-:W-:Y:S01]  /*28750*/  LOP3.LUT R79, R228, 0xff, RZ, 0xc0, !PT ;  /* 0x000000ffe44f7812 */ /* 0x000fe200078ec0ff */
[----:B------:R-:W-:Y:S01]  /*28760*/  @!P4 HADD2 R74, -R98.H0_H0, -RZ.H0_H0 ;  /* 0xa00000ff624ac230 */ /* 0x000fe20000000900 */
[----:B------:R1:W2:Y:S01]  /*28770*/  LDL.S16 R114, [R1+0x1e8] ;  /* 0x0001e80001727983 */ /* 0x0002a20000100600 */
[--C-:B------:R-:W-:Y:S02]  /*28780*/  HSET2.LE.AND R63, R63, R218.reuse, PT ;  /* 0x000000da3f3f7233 */ /* 0x100fe40003803000 */
[----:B------:R-:W-:Y:S01]  /*28790*/  LOP3.LUT R60, R45, R60, RZ, 0xc0, !PT ;  /* 0x0000003c2d3c7212 */ /* 0x000fe200078ec0ff */
[----:B------:R1:W-:Y:S01]  /*287a0*/  @!P4 STL.S16 [R1+0x24c], R74 ;  /* 0x00024c4a0100c387 */ /* 0x0003e20000100600 */
[----:B------:R-:W-:Y:S02]  /*287b0*/  PRMT R136, R74, 0x7610, R136 ;  /* 0x000076104a887816 */ /* 0x000fe40000000088 */
[--C-:B------:R-:W-:Y:S01]  /*287c0*/  HSET2.LE.AND R45, R110, R218.reuse, PT ;  /* 0x000000da6e2d7233 */ /* 0x100fe20003803000 */
[----:B------:R-:W1:Y:S01]  /*287d0*/  LDSM.16.MT88.4 R56, [R191+0x4400] ;  /* 0x00440000bf38783b */ /* 0x000e620000004200 */
[----:B------:R-:W-:Y:S02]  /*287e0*/  @!P4 PRMT R113, R136, 0x5410, RZ ;  /* 0x000054108871c816 */ /* 0x000fe400000000ff */
[----:B------:R-:W-:Y:S01]  /*287f0*/  ISETP.LE.U32.AND P4, PT, R79, UR10, PT ;  /* 0x0000000a4f007c0c */ /* 0x000fe2000bf83070 */
[----:B------:R1:W-:Y:S01]  /*28800*/  STG.E.U16 desc[UR24][R52.64+0x80], R0 ;  /* 0x0000800034007986 */ /* 0x0003e2000c101518 */
[----:B------:R-:W-:Y:S02]  /*28810*/  PRMT R110, R36, 0x5410, R39 ;  /* 0x00005410246e7816 */ /* 0x000fe40000000027 */
[----:B------:R-:W-:Y:S01]  /*28820*/  LOP3.LUT R45, R81, R45, RZ, 0xc0, !PT ;  /* 0x0000002d512d7212 */ /* 0x000fe200078ec0ff */
[----:B------:R-:W-:Y:S04]  /*28830*/  IMAD.WIDE R80, R246, 0x70, R52 ;  /* 0x00000070f6507825 */ /* 0x000fe800078e0234 */
[----:B------:R-:W-:Y:S05]  /*28840*/  @!P6 HADD2 R140, -R3.H0_H0, -RZ.H0_H0 ;  /* 0xa00000ff038ce230 */ /* 0x000fea0000000900 */
[----:B------:R-:W-:Y:S01]  /*28850*/  PRMT R108, R140, 0x7610, R108 ;  /* 0x000076108c6c7816 */ /* 0x000fe2000000006c */
[----:B------:R-:W-:Y:S03]  /*28860*/  @!P6 STL.S16 [R1+0x228], R140 ;  /* 0x0002288c0100e387 */ /* 0x000fe60000100600 */
[----:B------:R-:W-:Y:S01]  /*28870*/  @!P6 PRMT R3, R108, 0x5410, RZ ;  /* 0x000054106c03e816 */ /* 0x000fe200000000ff */
[----:B-1----:R-:W-:Y:S01]  /*28880*/  IMAD.MOV.U32 R74, RZ, RZ, R62 ;  /* 0x000000ffff4a7224 */ /* 0x002fe200078e003e */
[--C-:B------:R-:W-:Y:S02]  /*28890*/  HSET2.LE.AND R62, R119, R218.reuse, PT ;  /* 0x000000da773e7233 */ /* 0x100fe40003803000 */
[----:B------:R-:W-:Y:S01]  /*288a0*/  PRMT R108, R38, 0x5410, R247 ;  /* 0x00005410266c7816 */ /* 0x000fe200000000f7 */
[----:B------:R1:W-:Y:S01]  /*288b0*/  STG.E.U16 desc[UR24][R52.64+0x82], R3 ;  /* 0x0000820334007986 */ /* 0x0003e2000c101518 */
[----:B------:R-:W-:Y:S02]  /*288c0*/  ISETP.GT.U32.AND P6, PT, R190, UR10, PT ;  /* 0x0000000abe007c0c */ /* 0x000fe4000bfc4070 */
[----:B------:R-:W-:Y:S01]  /*288d0*/  LOP3.LUT R62, R73, R62, RZ, 0xc0, !PT ;  /* 0x0000003e493e7212 */ /* 0x000fe200078ec0ff */
[----:B------:R-:W3:Y:S01]  /*288e0*/  LDL.LU R38, [R1+0x398] ;  /* 0x0003980001267983 */ /* 0x000ee20000300800 */
[----:B------:R-:W-:Y:S02]  /*288f0*/  LOP3.LUT R63, R74, R63, RZ, 0xc0, !PT ;  /* 0x0000003f4a3f7212 */ /* 0x000fe400078ec0ff */
[----:B------:R-:W-:Y:S01]  /*28900*/  PRMT R74, R65, 0x5410, R64 ;  /* 0x00005410414a7816 */ /* 0x000fe20000000040 */
[----:B------:R2:W3:Y:S01]  /*28910*/  LDL.S16 R73, [R1+0x1d8] ;  /* 0x0001d80001497983 */ /* 0x0004e20000100600 */
[C---:B------:R-:W-:Y:S02]  /*28920*/  PRMT R0, R223.reuse, 0x7610, R0 ;  /* 0x00007610df007816 */ /* 0x040fe40000000000 */
[----:B------:R-:W-:Y:S01]  /*28930*/  PRMT R119, R152, 0x5410, R151 ;  /* 0x0000541098777816 */ /* 0x000fe20000000097 */
[----:B------:R-:W3:Y:S01]  /*28940*/  LDSM.16.MT88.4 R52, [R191+0x4800] ;  /* 0x00480000bf34783b */ /* 0x000ee20000004200 */
[-C--:B------:R-:W-:Y:S03]  /*28950*/  HMMA.16816.F32 R4, R44, R56.reuse, R4 ;  /* 0x000000382c04723c */ /* 0x080fe60000001804 */
[----:B------:R-:W-:Y:S04]  /*28960*/  STG.E.U16 desc[UR24][R80.64+0x80], R147 ;  /* 0x0000809350007986 */ /* 0x000fe8000c101518 */
[----:B------:R-:W-:Y:S01]  /*28970*/  STG.E.U16 desc[UR24][R80.64+0x82], R149 ;  /* 0x0000829550007986 */ /* 0x000fe2000c101518 */
[C---:B------:R-:W-:Y:S03]  /*28980*/  HMMA.16816.F32 R8, R60.reuse, R56, R8 ;  /* 0x000000383c08723c */ /* 0x040fe60000001808 */
[----:B------:R-:W-:Y:S01]  /*28990*/  STG.E.U16 desc[UR24][R126.64+0x80], R150 ;  /* 0x000080967e007986 */ /* 0x000fe2000c101518 */
[----:B-1----:R-:W-:Y:S01]  /*289a0*/  PRMT R3, R223, 0x7632, R3 ;  /* 0x00007632df037816 */ /* 0x002fe20000000003 */
[----:B------:R-:W-:Y:S02]  /*289b0*/  IMAD.WIDE.U32 R56, R146, -0x2daee0ad, RZ ;  /* 0xd2511f5392387825 */ /* 0x000fe400078e00ff */
[----:B------:R-:W-:Y:S01]  /*289c0*/  STG.E.U16 desc[UR24][R126.64+0x82], R153 ;  /* 0x000082997e007986 */ /* 0x000fe2000c101518 */
[-C--:B------:R-:W-:Y:S03]  /*289d0*/  HMMA.16816.F32 R12, R60, R58.reuse, R12 ;  /* 0x0000003a3c0c723c */ /* 0x080fe6000000180c */
[----:B------:R-:W-:Y:S01]  /*289e0*/  LOP3.LUT R116, R116, UR11, R57, 0x96, !PT ;  /* 0x0000000b74747c12 */ /* 0x000fe2000f8e9639 */
[----:B------:R-:W-:Y:S01]  /*289f0*/  IMAD.MOV.U32 R133, RZ, RZ, R56 ;  /* 0x000000ffff857224 */ /* 0x000fe200078e0038 */
[----:B------:R-:W-:Y:S02]  /*28a00*/  PRMT R57, R213, 0x5410, R214 ;  /* 0x00005410d5397816 */ /* 0x000fe400000000d6 */
[C---:B------:R-:W-:Y:S01]  /*28a10*/  PRMT R154, R56.reuse, 0x7771, RZ ;  /* 0x00007771389a7816 */ /* 0x040fe200000000ff */
[C---:B------:R-:W-:Y:S04]  /*28a20*/  HMMA.16816.F32 R16, R44.reuse, R58, R16 ;  /* 0x0000003a2c10723c */ /* 0x040fe80000001810 */
[----:B------:R-:W-:Y:S04]  /*28a30*/  PRMT R123, R56, 0x7773, RZ ;  /* 0x00007773387b7816 */ /* 0x000fe800000000ff */
[-C--:B------:R-:W-:Y:S08]  /*28a40*/  HMMA.16816.F32 R20, R44, R40.reuse, R20 ;  /* 0x000000282c14723c */ /* 0x080ff00000001814 */
[C---:B------:R-:W-:Y:S04]  /*28a50*/  HMMA.16816.F32 R24, R60.reuse, R40, R24 ;  /* 0x000000283c18723c */ /* 0x040fe80000001818 */
[--C-:B------:R-:W-:Y:S02]  /*28a60*/  HSET2.LE.AND R41, R57, R218.reuse, PT ;  /* 0x000000da39297233 */ /* 0x100fe40003803000 */
[----:B------:R-:W-:Y:S02]  /*28a70*/  PRMT R57, R229, 0x7632, R57 ;  /* 0x00007632e5397816 */ /* 0x000fe40000000039 */
[-C--:B------:R-:W-:Y:S03]  /*28a80*/  HMMA.16816.F32 R28, R60, R42.reuse, R28 ;  /* 0x0000002a3c1c723c */ /* 0x080fe6000000181c */
[----:B------:R-:W-:Y:S01]  /*28a90*/  LOP3.LUT R41, R70, R41, RZ, 0xc0, !PT ;  /* 0x0000002946297212 */ /* 0x000fe200078ec0ff */
[----:B------:R-:W-:Y:S01]  /*28aa0*/  IMAD.MOV.U32 R60, RZ, RZ, R72 ;  /* 0x000000ffff3c7224 */ /* 0x000fe200078e0048 */
[----:B------:R-:W-:Y:S02]  /*28ab0*/  PRMT R63, R192, 0x5410, R188 ;  /* 0x00005410c03f7816 */ /* 0x000fe400000000bc */
[----:B------:R-:W-:Y:S01]  /*28ac0*/  PRMT R61, R174, 0x5410, R194 ;  /* 0x00005410ae3d7816 */ /* 0x000fe200000000c2 */
[----:B------:R-:W-:Y:S01]  /*28ad0*/  HMMA.16816.F32 R32, R44, R42, R32 ;  /* 0x0000002a2c20723c */ /* 0x000fe20000001820 */
[----:B------:R-:W1:Y:S03]  /*28ae0*/  LDSM.16.MT88.4 R44, [R66+0x800] ;  /* 0x00080000422c783b */ /* 0x000e660000004200 */
[--C-:B------:R-:W-:Y:S02]  /*28af0*/  HSET2.LE.AND R42, R87, R218.reuse, PT ;  /* 0x000000da572a7233 */ /* 0x100fe40003803000 */
[----:B------:R-:W-:Y:S02]  /*28b00*/  PRMT R62, R132, 0x5410, R139 ;  /* 0x00005410843e7816 */ /* 0x000fe4000000008b */
[----:B------:R-:W-:Y:S02]  /*28b10*/  PRMT R70, R230, 0x5410, R236 ;  /* 0x00005410e6467816 */ /* 0x000fe400000000ec */
[----:B------:R-:W-:Y:S01]  /*28b20*/  LOP3.LUT R42, R69, R42, RZ, 0xc0, !PT ;  /* 0x0000002a452a7212 */ /* 0x000fe200078ec0ff */
[----:B----4-:R-:W-:Y:S05]  /*28b30*/  @!P4 HADD2 R118, -R65.H0_H0, -RZ.H0_H0 ;  /* 0xa00000ff4176c230 */ /* 0x010fea0000000900 */
[----:B------:R-:W-:Y:S01]  /*28b40*/  PRMT R49, R118, 0x7610, R49 ;  /* 0x0000761076317816 */ /* 0x000fe20000000031 */
[----:B------:R4:W-:Y:S01]  /*28b50*/  @!P4 STL.S16 [R1+0x1ec], R118 ;  /* 0x0001ec760100c387 */ /* 0x0009e20000100600 */
[----:B--2---:R-:W-:Y:S02]  /*28b60*/  @P6 HADD2 R114, -R64.H0_H0, -RZ.H0_H0 ;  /* 0xa00000ff40726230 */ /* 0x004fe40000000900 */
[----:B------:R-:W-:Y:S01]  /*28b70*/  @!P4 PRMT R65, R49, 0x5410, RZ ;  /* 0x000054103141c816 */ /* 0x000fe200000000ff */
[----:B------:R-:W2:Y:S01]  /*28b80*/  LDL.LU R39, [R1+0x394] ;  /* 0x0003940001277983 */ /* 0x000ea20000300800 */
[----:B------:R-:W-:Y:S02]  /*28b90*/  ISETP.GT.U32.AND P4, PT, R165, UR10, PT ;  /* 0x0000000aa5007c0c */ /* 0x000fe4000bf84070 */
[----:B---3--:R-:W-:Y:S01]  /*28ba0*/  PRMT R49, R215, 0x5410, R219 ;  /* 0x00005410d7317816 */ /* 0x008fe200000000db */
[----:B------:R-:W3:Y:S01]  /*28bb0*/  LDL.LU R36, [R1+0x390] ;  /* 0x0003900001247983 */ /* 0x000ee20000300800 */
[----:B------:R-:W-:Y:S03]  /*28bc0*/  PRMT R2, R114, 0x7610, R2 ;  /* 0x0000761072027816 */ /* 0x000fe60000000002 */
[----:B------:R1:W-:Y:S01]  /*28bd0*/  @P6 STL.S16 [R1+0x1e8], R114 ;  /* 0x0001e87201006387 */ /* 0x0003e20000100600 */
[----:B------:R-:W-:Y:S02]  /*28be0*/  @P6 PRMT R64, R2, 0x5410, RZ ;  /* 0x0000541002406816 */ /* 0x000fe400000000ff */
[----:B------:R-:W-:Y:S01]  /*28bf0*/  LOP3.LUT R2, R116, 0xffff, RZ, 0xc0, !PT ;  /* 0x0000ffff74027812 */ /* 0x000fe200078ec0ff */
[----:B------:R-:W3:Y:S01]  /*28c00*/  LDL.LU R37, [R1+0x38c] ;  /* 0x00038c0001257983 */ /* 0x000ee20000300800 */
[----:B------:R-:W-:Y:S02]  /*28c10*/  ISETP.GT.U32.AND P6, PT, R160, UR10, PT ;  /* 0x0000000aa0007c0c */ /* 0x000fe4000bfc4070 */
[----:B------:R-:W-:Y:S01]  /*28c20*/  SHF.R.U32.HI R152, RZ, 0x8, R2 ;  /* 0x00000008ff987819 */ /* 0x000fe20000011602 */
[----:B------:R2:W5:Y:S03]  /*28c30*/  LDL.LU R238, [R1+0x388] ;  /* 0x0003880001ee7983 */ /* 0x0005660000300800 */
[----:B------:R-:W-:Y:S01]  /*28c40*/  LOP3.LUT R2, R152, 0xffff, RZ, 0xc0, !PT ;  /* 0x0000ffff98027812 */ /* 0x000fe200078ec0ff */
[----:B------:R2:W5:Y:S01]  /*28c50*/  LDL.LU R220, [R1+0x384] ;  /* 0x0003840001dc7983 */ /* 0x0005620000300800 */
[----:B----4-:R-:W-:Y:S03]  /*28c60*/  PRMT R118, R165, 0x5410, R160 ;  /* 0x00005410a5767816 */ /* 0x010fe600000000a0 */
[----:B------:R4:W5:Y:S04]  /*28c70*/  LDL.LU R219, [R1+0x380] ;  /* 0x0003800001db7983 */ /* 0x0009680000300800 */
[----:B------:R4:W5:Y:S04]  /*28c80*/  LDL.LU R215, [R1+0x37c] ;  /* 0x00037c0001d77983 */ /* 0x0009680000300800 */
[----:B------:R4:W5:Y:S01]  /*28c90*/  LDL.LU R214, [R1+0x378] ;  /* 0x0003780001d67983 */ /* 0x0009620000300800 */
[----:B-1----:R-:W-:Y:S02]  /*28ca0*/  PRMT R114, R56, 0x7772, RZ ;  /* 0x0000777238727816 */ /* 0x002fe400000000ff */
[----:B------:R-:W-:Y:S01]  /*28cb0*/  PRMT R56, R184, 0x5410, R185 ;  /* 0x00005410b8387816 */ /* 0x000fe200000000b9 */
[----:B------:R-:W-:Y:S01]  /*28cc0*/  @P4 HADD2 R73, -R0.H0_H0, -RZ.H0_H0 ;  /* 0xa00000ff00494230 */ /* 0x000fe20000000900 */
[----:B------:R4:W5:Y:S04]  /*28cd0*/  LDL.LU R213, [R1+0x374] ;  /* 0x0003740001d57983 */ /* 0x0009680000300800 */
[----:B------:R-:W-:Y:S01]  /*28ce0*/  PRMT R48, R73, 0x7610, R48 ;  /* 0x0000761049307816 */ /* 0x000fe20000000030 */
[----:B------:R1:W-:Y:S04]  /*28cf0*/  @P4 STL.S16 [R1+0x1d8], R73 ;  /* 0x0001d84901004387 */ /* 0x0003e80000100600 */
[----:B------:R4:W4:Y:S04]  /*28d00*/  LDL.S16 R130, [R1+0x1bc] ;  /* 0x0001bc0001827983 */ /* 0x0009280000100600 */
[----:B------:R2:W2:Y:S04]  /*28d10*/  LDL.S16 R134, [R1+0x1b8] ;  /* 0x0001b80001867983 */ /* 0x0004a80000100600 */
[----:B------:R2:W3:Y:S04]  /*28d20*/  LDL.S16 R128, [R1+0x1b4] ;  /* 0x0001b40001807983 */ /* 0x0004e80000100600 */
[----:B------:R1:W-:Y:S04]  /*28d30*/  STG.E.U16 desc[UR24][R124.64+0x90], R65 ;  /* 0x000090417c007986 */ /* 0x0003e8000c101518 */
[----:B------:R-:W-:Y:S01]  /*28d40*/  STG.E.U16 desc[UR24][R124.64+0x92], R64 ;  /* 0x000092407c007986 */ /* 0x000fe2000c101518 */
[----:B-1----:R-:W-:Y:S02]  /*28d50*/  PRMT R73, R0, 0x5410, R3 ;  /* 0x0000541000497816 */ /* 0x002fe40000000003 */
[----:B------:R-:W-:Y:S01]  /*28d60*/  @P4 PRMT R0, R48, 0x5410, RZ ;  /* 0x0000541030004816 */ /* 0x000fe200000000ff */
[----:B------:R-:W-:Y:S01]  /*28d70*/  IMAD.MOV.U32 R48, RZ, RZ, R68 ;  /* 0x000000ffff307224 */ /* 0x000fe200078e0044 */
[----:B------:R-:W-:Y:S02]  /*28d80*/  ISETP.LE.U32.AND P4, PT, R2, UR10, PT ;  /* 0x0000000a02007c0c */ /* 0x000fe4000bf83070 */
[--C-:B------:R-:W-:Y:S02]  /*28d90*/  HSET2.LE.AND R2, R49, R218.reuse, PT ;  /* 0x000000da31027233 */ /* 0x100fe40003803000 */
[--C-:B------:R-:W-:Y:S02]  /*28da0*/  HSET2.LE.AND R49, R51, R218.reuse, PT ;  /* 0x000000da33317233 */ /* 0x100fe40003803000 */
[----:B------:R-:W-:Y:S02]  /*28db0*/  LOP3.LUT R51, R108, 0xff00ff, RZ, 0xc0, !PT ;  /* 0x00ff00ff6c337812 */ /* 0x000fe400078ec0ff */
[----:B------:R-:W-:Y:S02]  /*28dc0*/  LOP3.LUT R40, R48, R2, RZ, 0xc0, !PT ;  /* 0x0000000230287212 */ /* 0x000fe400078ec0ff */
[--C-:B------:R-:W-:Y:S02]  /*28dd0*/  HSET2.LE.AND R48, R50, R218.reuse, PT ;  /* 0x000000da32307233 */ /* 0x100fe40003803000 */
[--C-:B------:R-:W-:Y:S01]  /*28de0*/  HSET2.LE.AND R50, R86, R218.reuse, PT ;  /* 0x000000da56327233 */ /* 0x100fe20003803000 */
[----:B------:R-:W-:Y:S01]  /*28df0*/  IMAD.WIDE.U32 R86, R138, -0x2daee0ad, RZ ;  /* 0xd2511f538a567825 */ /* 0x000fe200078e00ff */
[--C-:B------:R-:W-:Y:S02]  /*28e00*/  HSET2.LE.AND R51, R51, R218.reuse, PT ;  /* 0x000000da33337233 */ /* 0x100fe40003803000 */
[----:B------:R-:W-:Y:S01]  /*28e10*/  LOP3.LUT R2, R110, 0xff00ff, RZ, 0xc0, !PT ;  /* 0x00ff00ff6e027812 */ /* 0x000fe200078ec0ff */
[----:B------:R-:W-:Y:S01]  /*28e20*/  IMAD.MOV.U32 R132, RZ, RZ, R86 ;  /* 0x000000ffff847224 */ /* 0x000fe200078e0056 */
[----:B------:R-:W-:Y:S02]  /*28e30*/  LOP3.LUT R48, R94, R48, RZ, 0xc0, !PT ;  /* 0x000000305e307212 */ /* 0x000fe400078ec0ff */
[----:B------:R-:W-:Y:S02]  /*28e40*/  LOP3.LUT R49, R93, R49, RZ, 0xc0, !PT ;  /* 0x000000315d317212 */ /* 0x000fe400078ec0ff */
[----:B------:R-:W-:Y:S02]  /*28e50*/  LOP3.LUT R50, R91, R50, RZ, 0xc0, !PT ;  /* 0x000000325b327212 */ /* 0x000fe400078ec0ff */
[----:B------:R-:W-:Y:S02]  /*28e60*/  LOP3.LUT R51, R99, R51, RZ, 0xc0, !PT ;  /* 0x0000003363337212 */ /* 0x000fe400078ec0ff */
[--C-:B------:R-:W-:Y:S02]  /*28e70*/  HSET2.LE.AND R43, R2, R218.reuse, PT ;  /* 0x000000da022b7233 */ /* 0x100fe40003803000 */
[----:B------:R-:W-:Y:S02]  /*28e80*/  PRMT R91, R189, 0x5410, R210 ;  /* 0x00005410bd5b7816 */ /* 0x000fe400000000d2 */
[----:B------:R-:W-:Y:S01]  /*28e90*/  PRMT R108, R79, 0x5410, R190 ;  /* 0x000054104f6c7816 */ /* 0x000fe200000000be */
[-C--:B------:R-:W-:Y:S05]  /*28ea0*/  HMMA.16816.F32 R4, R48, R52.reuse, R4 ;  /* 0x000000343004723c */ /* 0x080fea0000001804 */
[----:B------:R-:W-:Y:S02]  /*28eb0*/  LOP3.LUT R43, R67, R43, RZ, 0xc0, !PT ;  /* 0x0000002b432b7212 */ /* 0x000fe400078ec0ff */
[----:B------:R-:W-:Y:S02]  /*28ec0*/  LOP3.LUT R79, R115, 0xff, RZ, 0xc0, !PT ;  /* 0x000000ff734f7812 */ /* 0x000fe400078ec0ff */
[----:B------:R-:W-:Y:S02]  /*28ed0*/  SHF.R.U32.HI R65, RZ, 0x18, R115 ;  /* 0x00000018ff417819 */ /* 0x000fe40000011673 */
[----:B------:R-:W-:Y:S01]  /*28ee0*/  PRMT R93, R97, 0x7632, R93 ;  /* 0x00007632615d7816 */ /* 0x000fe2000000005d */
[C---:B------:R-:W-:Y:S04]  /*28ef0*/  HMMA.16816.F32 R8, R40.reuse, R52, R8 ;  /* 0x000000342808723c */ /* 0x040fe80000001808 */
[----:B------:R-:W-:Y:S01]  /*28f00*/  PRMT R110, R172, 0x5410, R179 ;  /* 0x00005410ac6e7816 */ /* 0x000fe200000000b3 */
[----:B------:R-:W-:Y:S01]  /*28f10*/  IMAD.WIDE R52, R246, -0x70, R80 ;  /* 0xffffff90f6347825 */ /* 0x000fe200078e0250 */
[----:B------:R-:W-:Y:S02]  /*28f20*/  PRMT R80, R211, 0x5410, R212 ;  /* 0x00005410d3507816 */ /* 0x000fe400000000d4 */
[----:B------:R1:W5:Y:S01]  /*28f30*/  LDL.LU R212, [R1+0x370] ;  /* 0x0003700001d47983 */ /* 0x0003620000300800 */
[----:B------:R-:W-:Y:S01]  /*28f40*/  PRMT R81, R186, 0x5410, R187 ;  /* 0x00005410ba517816 */ /* 0x000fe200000000bb */
[-C--:B------:R-:W-:Y:S02]  /*28f50*/  HMMA.16816.F32 R12, R40, R54.reuse, R12 ;  /* 0x00000036280c723c */ /* 0x080fe4000000180c */
[----:B------:R1:W5:Y:S01]  /*28f60*/  LDL.LU R211, [R1+0x36c] ;  /* 0x00036c0001d37983 */ /* 0x0003620000300800 */
[----:B------:R-:W-:Y:S01]  /*28f70*/  LOP3.LUT R87, R180, UR11, R87, 0x96, !PT ;  /* 0x0000000bb4577c12 */ /* 0x000fe2000f8e9657 */
[----:B------:R-:W-:Y:S02]  /*28f80*/  IMAD.WIDE R68, R246, 0x70, R52 ;  /* 0x00000070f6447825 */ /* 0x000fe400078e0234 */
[----:B------:R1:W3:Y:S02]  /*28f90*/  LDL.S16 R59, [R1+0x1b0] ;  /* 0x0001b000013b7983 */ /* 0x0002e40000100600 */
[C---:B------:R-:W-:Y:S02]  /*28fa0*/  HMMA.16816.F32 R16, R48.reuse, R54, R16 ;  /* 0x000000363010723c */ /* 0x040fe40000001810 */
[----:B------:R1:W-:Y:S06]  /*28fb0*/  STG.E.U16 desc[UR24][R52.64+0x90], R0 ;  /* 0x0000900034007986 */ /* 0x0003ec000c101518 */
[-C--:B------:R-:W-:Y:S08]  /*28fc0*/  HMMA.16816.F32 R20, R48, R44.reuse, R20 ;  /* 0x0000002c3014723c */ /* 0x080ff00000001814 */
[C---:B------:R-:W-:Y:S04]  /*28fd0*/  HMMA.16816.F32 R24, R40.reuse, R44, R24 ;  /* 0x0000002c2818723c */ /* 0x040fe80000001818 */
[--C-:B------:R-:W-:Y:S02]  /*28fe0*/  HSET2.LE.AND R44, R56, R218.reuse, PT ;  /* 0x000000da382c7233 */ /* 0x100fe40003803000 */
[----:B------:R-:W-:Y:S02]  /*28ff0*/  PRMT R56, R231, 0x7632, R56 ;  /* 0x00007632e7387816 */ /* 0x000fe40000000038 */
[-C--:B------:R-:W-:Y:S03]  /*29000*/  HMMA.16816.F32 R28, R40, R46.reuse, R28 ;  /* 0x0000002e281c723c */ /* 0x080fe6000000181c */
[--C-:B------:R-:W-:Y:S02]  /*29010*/  HSET2.LE.AND R40, R61, R218.reuse, PT ;  /* 0x000000da3d287233 */ /* 0x100fe40003803000 */
[----:B-1----:R-:W-:Y:S02]  /*29020*/  PRMT R0, R229, 0x7610, R0 ;  /* 0x00007610e5007816 */ /* 0x002fe40000000000 */
[--C-:B------:R-:W-:Y:S01]  /*29030*/  HSET2.LE.AND R42, R63, R218.reuse, PT ;  /* 0x000000da3f2a7233 */ /* 0x100fe20003803000 */
[----:B------:R-:W-:Y:S04]  /*29040*/  HMMA.16816.F32 R32, R48, R46, R32 ;  /* 0x0000002e3020723c */ /* 0x000fe80000001820 */
[----:B------:R-:W-:Y:S01]  /*29050*/  PRMT R64, R0, 0x5410, R57 ;  /* 0x0000541000407816 */ /* 0x000fe20000000039 */
[----:B------:R-:W-:Y:S01]  /*29060*/  IMAD.WIDE R48, R246, -0x70, R68 ;  /* 0xffffff90f6307825 */ /* 0x000fe200078e0244 */
[----:B------:R-:W-:Y:S02]  /*29070*/  LOP3.LUT R63, R207, 0xff, RZ, 0xc0, !PT ;  /* 0x000000ffcf3f7812 */ /* 0x000fe400078ec0ff */
[--C-:B------:R-:W-:Y:S02]  /*29080*/  HSET2.LE.AND R41, R62, R218.reuse, PT ;  /* 0x000000da3e297233 */ /* 0x100fe40003803000 */
[--C-:B------:R-:W-:Y:S02]  /*29090*/  HSET2.LE.AND R46, R81, R218.reuse, PT ;  /* 0x000000da512e7233 */ /* 0x100fe40003803000 */
[----:B------:R-:W-:Y:S02]  /*290a0*/  LOP3.LUT R47, R91, 0xff00ff, RZ, 0xc0, !PT ;  /* 0x00ff00ff5b2f7812 */ /* 0x000fe400078ec0ff */
[----:B------:R-:W-:Y:S02]  /*290b0*/  LOP3.LUT R40, R107, R40, RZ, 0xc0, !PT ;  /* 0x000000286b287212 */ /* 0x000fe400078ec0ff */
[----:B------:R-:W-:Y:S02]  /*290c0*/  LOP3.LUT R41, R106, R41, RZ, 0xc0, !PT ;  /* 0x000000296a297212 */ /* 0x000fe400078ec0ff */
[----:B------:R-:W-:Y:S02]  /*290d0*/  LOP3.LUT R42, R105, R42, RZ, 0xc0, !PT ;  /* 0x0000002a692a7212 */ /* 0x000fe400078ec0ff */
[--C-:B------:R-:W-:Y:S02]  /*290e0*/  HSET2.LE.AND R47, R47, R218.reuse, PT ;  /* 0x000000da2f2f7233 */ /* 0x100fe40003803000 */
[----:B------:R-:W-:Y:S01]  /*290f0*/  LOP3.LUT R107, R135, 0xff, RZ, 0xc0, !PT ;  /* 0x000000ff876b7812 */ /* 0x000fe200078ec0ff */
[----:B------:R-:W-:Y:S01]  /*29100*/  IMAD.MOV.U32 R135, RZ, RZ, R38 ;  /* 0x000000ffff877224 */ /* 0x000fe200078e0026 */
[----:B------:R-:W-:Y:S02]  /*29110*/  PRMT R81, R96, 0x7610, R81 ;  /* 0x0000761060517816 */ /* 0x000fe40000000051 */
[----:B------:R-:W-:Y:S02]  /*29120*/  PRMT R106, R206, 0x5410, R222 ;  /* 0x00005410ce6a7816 */ /* 0x000fe400000000de */
[----:B------:R-:W-:Y:S01]  /*29130*/  PRMT R105, R209, 0x5410, R208 ;  /* 0x00005410d1697816 */ /* 0x000fe200000000d0 */
[----:B----4-:R-:W-:Y:S02]  /*29140*/  @P6 HADD2 R130, -R3.H0_H0, -RZ.H0_H0 ;  /* 0xa00000ff03826230 */ /* 0x010fe40000000900 */
[----:B--2---:R-:W-:Y:S03]  /*29150*/  @!P1 HADD2 R134, -R98.H1_H1, -RZ.H0_H0 ;  /* 0xa00000ff62869230 */ /* 0x004fe60000000d00 */
[----:B------:R1:W-:Y:S01]  /*29160*/  @P6 STL.S16 [R1+0x1bc], R130 ;  /* 0x0001bc8201006387 */ /* 0x0003e20000100600 */
[----:B------:R-:W-:Y:S03]  /*29170*/  PRMT R2, R130, 0x7610, R2 ;  /* 0x0000761082027816 */ /* 0x000fe60000000002 */
[----:B------:R2:W5:Y:S01]  /*29180*/  LDL.LU R210, [R1+0x368] ;  /* 0x0003680001d27983 */ /* 0x0005620000300800 */
[----:B------:R-:W-:Y:S01]  /*29190*/  @P6 PRMT R3, R2, 0x5410, RZ ;  /* 0x0000541002036816 */ /* 0x000fe200000000ff */
[----:B------:R-:W-:Y:S01]  /*291a0*/  IMAD.MOV.U32 R2, RZ, RZ, R71 ;  /* 0x000000ffff027224 */ /* 0x000fe200078e0047 */
[----:B------:R-:W-:Y:S01]  /*291b0*/  ISETP.LE.U32.AND P6, PT, R79, UR10, PT ;  /* 0x0000000a4f007c0c */ /* 0x000fe2000bfc3070 */
[----:B------:R2:W5:Y:S01]  /*291c0*/  LDL.LU R189, [R1+0x364] ;  /* 0x0003640001bd7983 */ /* 0x0005620000300800 */
[----:B------:R-:W-:Y:S02]  /*291d0*/  PRMT R99, R134, 0x7610, R99 ;  /* 0x0000761086637816 */ /* 0x000fe40000000063 */
[----:B------:R-:W-:Y:S01]  /*291e0*/  LOP3.LUT R44, R2, R44, RZ, 0xc0, !PT ;  /* 0x0000002c022c7212 */ /* 0x000fe200078ec0ff */
[----:B------:R2:W5:Y:S01]  /*291f0*/  LDL.LU R188, [R1+0x360] ;  /* 0x0003600001bc7983 */ /* 0x0005620000300800 */
[----:B------:R-:W-:Y:S02]  /*29200*/  LOP3.LUT R2, R80, 0xff00ff, RZ, 0xc0, !PT ;  /* 0x00ff00ff50027812 */ /* 0x000fe400078ec0ff */
[----:B------:R-:W-:Y:S01]  /*29210*/  PRMT R80, R96, 0x7632, R80 ;  /* 0x0000763260507816 */ /* 0x000fe20000000050 */
[----:B------:R2:W5:Y:S02]  /*29220*/  LDL.LU R187, [R1+0x35c] ;  /* 0x00035c0001bb7983 */ /* 0x0005640000300800 */
[--C-:B------:R-:W-:Y:S02]  /*29230*/  HSET2.LE.AND R43, R2, R218.reuse, PT ;  /* 0x000000da022b7233 */ /* 0x100fe40003803000 */
[----:B------:R2:W5:Y:S01]  /*29240*/  LDL.LU R186, [R1+0x358] ;  /* 0x0003580001ba7983 */ /* 0x0005620000300800 */
[----:B---3--:R-:W-:Y:S01]  /*29250*/  @!P6 HADD2 R128, -R0.H0_H0, -RZ.H0_H0 ;  /* 0xa00000ff0080e230 */ /* 0x008fe20000000900 */
[----:B------:R-:W-:Y:S02]  /*29260*/  PRMT R2, R232, 0x7610, R2 ;  /* 0x00007610e8027816 */ /* 0x000fe40000000002 */
[----:B------:R2:W5:Y:S01]  /*29270*/  LDL.LU R185, [R1+0x354] ;  /* 0x0003540001b97983 */ /* 0x0005620000300800 */
[----:B------:R-:W-:Y:S02]  /*29280*/  LOP3.LUT R43, R104, R43, RZ, 0xc0, !PT ;  /* 0x0000002b682b7212 */ /* 0x000fe400078ec0ff */
[----:B------:R-:W-:Y:S01]  /*29290*/  PRMT R104, R63, 0x5410, R159 ;  /* 0x000054103f687816 */ /* 0x000fe2000000009f */
[----:B------:R2:W5:Y:S04]  /*292a0*/  LDL.LU R184, [R1+0x350] ;  /* 0x0003500001b87983 */ /* 0x0005680000300800 */
[----:B-1----:R2:W3:Y:S04]  /*292b0*/  LDL.S16 R130, [R1+0x1ac] ;  /* 0x0001ac0001827983 */ /* 0x0024e80000100600 */
[----:B------:R-:W-:Y:S04]  /*292c0*/  @!P1 STL.S16 [R1+0x1b8], R134 ;  /* 0x0001b88601009387 */ /* 0x000fe80000100600 */
[----:B------:R2:W4:Y:S04]  /*292d0*/  LDL.S16 R94, [R1+0x1a8] ;  /* 0x0001a800015e7983 */ /* 0x0005280000100600 */
[----:B------:R1:W-:Y:S04]  /*292e0*/  STG.E.U16 desc[UR24][R52.64+0x92], R3 ;  /* 0x0000920334007986 */ /* 0x0003e8000c101518 */
[----:B------:R-:W-:Y:S04]  /*292f0*/  @!P6 STL.S16 [R1+0x1b4], R128 ;  /* 0x0001b4800100e387 */ /* 0x000fe80000100600 */
[----:B------:R-:W-:Y:S04]  /*29300*/  STG.E.U16 desc[UR24][R68.64+0x90], R177 ;  /* 0x000090b144007986 */ /* 0x000fe8000c101518 */
[----:B------:R2:W-:Y:S04]  /*29310*/  STG.E.U16 desc[UR24][R68.64+0x92], R156 ;  /* 0x0000929c44007986 */ /* 0x0005e8000c101518 */
[----:B------:R-:W-:Y:S04]  /*29320*/  STG.E.U16 desc[UR24][R126.64+0x90], R163 ;  /* 0x000090a37e007986 */ /* 0x000fe8000c101518 */
[----:B------:R-:W-:Y:S01]  /*29330*/  STG.E.U16 desc[UR24][R126.64+0x92], R171 ;  /* 0x000092ab7e007986 */ /* 0x000fe2000c101518 */
[----:B-1----:R-:W-:Y:S02]  /*29340*/  PRMT R52, R128, 0x7610, R52 ;  /* 0x0000761080347816 */ /* 0x002fe40000000034 */
[----:B------:R-:W-:Y:S02]  /*29350*/  PRMT R3, R115, 0x7632, R3 ;  /* 0x0000763273037816 */ /* 0x000fe40000000003 */
[----:B------:R-:W-:Y:S02]  /*29360*/  @!P6 PRMT R0, R52, 0x5410, RZ ;  /* 0x000054103400e816 */ /* 0x000fe400000000ff */
[----:B------:R-:W-:Y:S01]  /*29370*/  LOP3.LUT R67, R3, 0xff, RZ, 0xc0, !PT ;  /* 0x000000ff03437812 */ /* 0x000fe200078ec0ff */
[----:B------:R-:W1:Y:S01]  /*29380*/  LDSM.16.MT88.4 R52, [R191+0x4c00] ;  /* 0x004c0000bf34783b */ /* 0x000e620000004200 */
[----:B------:R-:W-:Y:S01]  /*29390*/  PRMT R3, R231, 0x7610, R3 ;  /* 0x00007610e7037816 */ /* 0x000fe20000000003 */
[----:B------:R-:W-:Y:S01]  /*293a0*/  @!P3 HADD2 R59, -R57.H0_H0, -RZ.H0_H0 ;  /* 0xa00000ff393bb230 */ /* 0x000fe20000000900 */
[----:B------:R-:W-:Y:S01]  /*293b0*/  ISETP.LE.U32.AND P6, PT, R67, UR10, PT ;  /* 0x0000000a43007c0c */ /* 0x000fe2000bfc3070 */
[----:B------:R1:W-:Y:S01]  /*293c0*/  STG.E.U16 desc[UR24][R124.64+0xa0], R0 ;  /* 0x0000a0007c007986 */ /* 0x0003e2000c101518 */
[----:B------:R-:W-:Y:S02]  /*293d0*/  PRMT R62, R3, 0x5410, R56 ;  /* 0x00005410033e7816 */ /* 0x000fe40000000038 */
[----:B------:R-:W-:Y:S01]  /*293e0*/  PRMT R58, R59, 0x7610, R58 ;  /* 0x000076103b3a7816 */ /* 0x000fe2000000003a */
[----:B------:R1:W-:Y:S01]  /*293f0*/  @!P3 STL.S16 [R1+0x1b0], R59 ;  /* 0x0001b03b0100b387 */ /* 0x0003e20000100600 */
[----:B--2---:R-:W-:Y:S02]  /*29400*/  PRMT R68, R200, 0x5410, R233 ;  /* 0x00005410c8447816 */ /* 0x004fe400000000e9 */
[----:B------:R-:W-:Y:S01]  /*29410*/  @!P3 PRMT R57, R58, 0x5410, RZ ;  /* 0x000054103a39b816 */ /* 0x000fe200000000ff */
[----:B------:R2:W2:Y:S01]  /*29420*/  LDL.S16 R128, [R1+0x19c] ;  /* 0x00019c0001807983 */ /* 0x0004a20000100600 */
[----:B------:R-:W-:Y:S01]  /*29430*/  ISETP.LE.U32.AND P3, PT, R65, UR10, PT ;  /* 0x0000000a41007c0c */ /* 0x000fe2000bf63070 */
[--C-:B------:R-:W-:Y:S01]  /*29440*/  IMAD.MOV.U32 R58, RZ, RZ, R76.reuse ;  /* 0x000000ffff3a7224 */ /* 0x100fe200078e004c */
[----:B------:R-:W-:Y:S01]  /*29450*/  PRMT R76, R98, 0x7632, R76 ;  /* 0x00007632624c7816 */ /* 0x000fe2000000004c */
[----:B------:R2:W2:Y:S01]  /*29460*/  LDL.S16 R115, [R1+0x198] ;  /* 0x0001980001737983 */ /* 0x0004a20000100600 */
[----:B------:R-:W-:Y:S02]  /*29470*/  @!P1 PRMT R76, R99, 0x5410, RZ ;  /* 0x00005410634c9816 */ /* 0x000fe400000000ff */
[----:B------:R-:W-:Y:S01]  /*29480*/  LOP3.LUT R46, R58, R46, RZ, 0xc0, !PT ;  /* 0x0000002e3a2e7212 */ /* 0x000fe200078ec0ff */
[----:B------:R-:W-:Y:S01]  /*29490*/  STG.E.U16 desc[UR24][R124.64+0xa2], R57 ;  /* 0x0000a2397c007986 */ /* 0x000fe2000c101518 */
[----:B------:R-:W-:Y:S02]  /*294a0*/  PRMT R99, R157, 0x5410, R155 ;  /* 0x000054109d637816 */ /* 0x000fe4000000009b */
[----:B-1----:R-:W-:Y:S01]  /*294b0*/  PRMT R0, R232, 0x7632, R0 ;  /* 0x00007632e8007816 */ /* 0x002fe20000000000 */
[----:B------:R-:W-:Y:S05]  /*294c0*/  IMAD.MOV.U32 R59, RZ, RZ, R75 ;  /* 0x000000ffff3b7224 */ /* 0x000fea00078e004b */
[----:B------:R-:W-:Y:S02]  /*294d0*/  LOP3.LUT R47, R59, R47, RZ, 0xc0, !PT ;  /* 0x0000002f3b2f7212 */ /* 0x000fe400078ec0ff */
[----:B------:R-:W-:Y:S01]  /*294e0*/  PRMT R59, R201, 0x5410, R202 ;  /* 0x00005410c93b7816 */ /* 0x000fe200000000ca */
[-C--:B------:R-:W-:Y:S05]  /*294f0*/  HMMA.16816.F32 R4, R40, R52.reuse, R4 ;  /* 0x000000342804723c */ /* 0x080fea0000001804 */
[----:B---3--:R-:W-:Y:S05]  /*29500*/  @!P6 HADD2 R130, -R3.H0_H0, -RZ.H0_H0 ;  /* 0xa00000ff0382e230 */ /* 0x008fea0000000900 */
[----:B------:R-:W-:Y:S01]  /*29510*/  PRMT R45, R130, 0x7610, R45 ;  /* 0x00007610822d7816 */ /* 0x000fe2000000002d */
[----:B------:R1:W-:Y:S01]  /*29520*/  @!P6 STL.S16 [R1+0x1ac], R130 ;  /* 0x0001ac820100e387 */ /* 0x0003e20000100600 */
[----:B----4-:R-:W-:Y:S02]  /*29530*/  @!P3 HADD2 R94, -R56.H0_H0, -RZ.H0_H0 ;  /* 0xa00000ff385eb230 */ /* 0x010fe40000000900 */
[----:B------:R-:W-:Y:S02]  /*29540*/  @!P6 PRMT R3, R45, 0x5410, RZ ;  /* 0x000054102d03e816 */ /* 0x000fe400000000ff */
[----:B------:R-:W-:Y:S02]  /*29550*/  ISETP.LE.U32.AND P6, PT, R63, UR10, PT ;  /* 0x0000000a3f007c0c */ /* 0x000fe4000bfc3070 */
[----:B------:R-:W-:Y:S01]  /*29560*/  PRMT R61, R94, 0x7610, R61 ;  /* 0x000076105e3d7816 */ /* 0x000fe2000000003d */
[----:B------:R3:W-:Y:S01]  /*29570*/  @!P3 STL.S16 [R1+0x1a8], R94 ;  /* 0x0001a85e0100b387 */ /* 0x0007e20000100600 */
[--C-:B------:R-:W-:Y:S01]  /*29580*/  HSET2.LE.AND R45, R70, R218.reuse, PT ;  /* 0x000000da462d7233 */ /* 0x100fe20003803000 */
[----:B------:R-:W-:Y:S01]  /*29590*/  IMAD.WIDE R70, R246, 0x70, R48 ;  /* 0x00000070f6467825 */ /* 0x000fe200078e0230 */
[----:B------:R-:W-:Y:S01]  /*295a0*/  @!P3 PRMT R56, R61, 0x5410, RZ ;  /* 0x000054103d38b816 */ /* 0x000fe200000000ff */
[----:B------:R4:W4:Y:S01]  /*295b0*/  LDL.S16 R75, [R1+0x18c] ;  /* 0x00018c00014b7983 */ /* 0x0009220000100600 */
[----:B------:R-:W-:Y:S02]  /*295c0*/  ISETP.GT.U32.AND P3, PT, R159, UR10, PT ;  /* 0x0000000a9f007c0c */ /* 0x000fe4000bf64070 */
[----:B------:R-:W-:Y:S01]  /*295d0*/  PRMT R61, R2, 0x5410, R0 ;  /* 0x00005410023d7816 */ /* 0x000fe20000000000 */
[----:B------:R2:W4:Y:S01]  /*295e0*/  LDL.S16 R72, [R1+0x194] ;  /* 0x0001940001487983 */ /* 0x0005220000100600 */
[----:B------:R-:W-:Y:S03]  /*295f0*/  LOP3.LUT R45, R60, R45, RZ, 0xc0, !PT ;  /* 0x0000002d3c2d7212 */ /* 0x000fe600078ec0ff */
[----:B------:R2:W-:Y:S04]  /*29600*/  STG.E.U16 desc[UR24][R48.64+0xa0], R3 ;  /* 0x0000a00330007986 */ /* 0x0005e8000c101518 */
[----:B------:R2:W-:Y:S01]  /*29610*/  STG.E.U16 desc[UR24][R48.64+0xa2], R56 ;  /* 0x0000a23830007986 */ /* 0x0005e2000c101518 */
[----:B-1----:R-:W-:Y:S01]  /*29620*/  PRMT R130, R86, 0x7772, RZ ;  /* 0x0000777256827816 */ /* 0x002fe200000000ff */
[C---:B------:R-:W-:Y:S02]  /*29630*/  HMMA.16816.F32 R8, R44.reuse, R52, R8 ;  /* 0x000000342c08723c */ /* 0x040fe40000001808 */
[----:B------:R-:W1:Y:S04]  /*29640*/  LDSM.16.MT88.4 R48, [R66+0xc00] ;  /* 0x000c00004230783b */ /* 0x000e680000004200 */
[----:B------:R-:W-:Y:S02]  /*29650*/  STG.E.U16 desc[UR24][R70.64+0xa0], R164 ;  /* 0x0000a0a446007986 */ /* 0x000fe4000c101518 */
[-C--:B------:R-:W-:Y:S02]  /*29660*/  HMMA.16816.F32 R12, R44, R54.reuse, R12 ;  /* 0x000000362c0c723c */ /* 0x080fe4000000180c */
[----:B---3--:R3:W3:Y:S04]  /*29670*/  LDL.S16 R94, [R1+0x190] ;  /* 0x00019000015e7983 */ /* 0x0086e80000100600 */
[----:B------:R1:W-:Y:S02]  /*29680*/  STG.E.U16 desc[UR24][R70.64+0xa2], R166 ;  /* 0x0000a2a646007986 */ /* 0x0003e4000c101518 */
[C---:B------:R-:W-:Y:S02]  /*29690*/  HMMA.16816.F32 R16, R40.reuse, R54, R16 ;  /* 0x000000362810723c */ /* 0x040fe40000001810 */
[----:B------:R-:W-:Y:S02]  /*296a0*/  STG.E.U16 desc[UR24][R126.64+0xa0], R158 ;  /* 0x0000a09e7e007986 */ /* 0x000fe4000c101518 */
[----:B--2---:R-:W-:Y:S02]  /*296b0*/  PRMT R3, R109, 0x7632, R3 ;  /* 0x000076326d037816 */ /* 0x004fe40000000003 */
[----:B------:R-:W-:Y:S01]  /*296c0*/  STG.E.U16 desc[UR24][R126.64+0xa2], R162 ;  /* 0x0000a2a27e007986 */ /* 0x000fe2000c101518 */
[----:B------:R-:W-:Y:S02]  /*296d0*/  SHF.R.U32.HI R109, RZ, 0x18, R109 ;  /* 0x00000018ff6d7819 */ /* 0x000fe4000001166d */
[----:B------:R-:W-:Y:S01]  /*296e0*/  LOP3.LUT R91, R3, 0xff, RZ, 0xc0, !PT ;  /* 0x000000ff035b7812 */ /* 0x000fe200078ec0ff */
[----:B------:R-:W-:Y:S01]  /*296f0*/  @!P6 HADD2 R128, -R2.H0_H0, -RZ.H0_H0 ;  /* 0xa00000ff0280e230 */ /* 0x000fe20000000900 */
[----:B------:R-:W-:Y:S02]  /*29700*/  ISETP.LE.U32.AND P1, PT, R109, UR10, PT ;  /* 0x0000000a6d007c0c */ /* 0x000fe4000bf23070 */
[----:B------:R-:W-:Y:S01]  /*29710*/  PRMT R3, R234, 0x7610, R3 ;  /* 0x00007610ea037816 */ /* 0x000fe20000000003 */
[----:B------:R-:W-:Y:S01]  /*29720*/  @P3 HADD2 R115, -R0.H0_H0, -RZ.H0_H0 ;  /* 0xa00000ff00733230 */ /* 0x000fe20000000900 */
[----:B------:R-:W-:Y:S01]  /*29730*/  PRMT R58, R128, 0x7610, R58 ;  /* 0x00007610803a7816 */ /* 0x000fe2000000003a */
[----:B------:R2:W-:Y:S01]  /*29740*/  @!P6 STL.S16 [R1+0x19c], R128 ;  /* 0x00019c800100e387 */ /* 0x0005e20000100600 */
[----:B------:R-:W-:Y:S02]  /*29750*/  PRMT R56, R234, 0x7632, R56 ;  /* 0x00007632ea387816 */ /* 0x000fe40000000038 */
[----:B------:R-:W-:Y:S01]  /*29760*/  @!P6 PRMT R2, R58, 0x5410, RZ ;  /* 0x000054103a02e816 */ /* 0x000fe200000000ff */
[----:B------:R2:W-:Y:S01]  /*29770*/  @P3 STL.S16 [R1+0x198], R115 ;  /* 0x0001987301003387 */ /* 0x0005e20000100600 */
[----:B------:R-:W-:Y:S02]  /*29780*/  ISETP.LE.U32.AND P6, PT, R91, UR10, PT ;  /* 0x0000000a5b007c0c */ /* 0x000fe4000bfc3070 */
[----:B------:R-:W-:Y:S01]  /*29790*/  PRMT R57, R115, 0x7610, R57 ;  /* 0x0000761073397816 */ /* 0x000fe20000000039 */
[----:B------:R3:W3:Y:S01]  /*297a0*/  LDL.S16 R136, [R1+0x188] ;  /* 0x0001880001887983 */ /* 0x0006e20000100600 */
[----:B------:R-:W-:Y:S01]  /*297b0*/  PRMT R58, R112, 0x5410, R120 ;  /* 0x00005410703a7816 */ /* 0x000fe20000000078 */
[----:B-1----:R-:W-:Y:S01]  /*297c0*/  IMAD.WIDE R70, R246, -0x70, R70 ;  /* 0xffffff90f6467825 */ /* 0x002fe200078e0246 */
[----:B------:R-:W-:Y:S01]  /*297d0*/  @P3 PRMT R0, R57, 0x5410, RZ ;  /* 0x0000541039003816 */ /* 0x000fe200000000ff */
[----:B------:R1:W3:Y:S01]  /*297e0*/  LDL.S16 R134, [R1+0x184] ;  /* 0x0001840001867983 */ /* 0x0002e20000100600 */
[----:B------:R-:W-:Y:S01]  /*297f0*/  ISETP.GT.U32.AND P3, PT, R157, UR10, PT ;  /* 0x0000000a9d007c0c */ /* 0x000fe2000bf64070 */
[-C--:B------:R-:W-:Y:S02]  /*29800*/  HMMA.16816.F32 R20, R40, R48.reuse, R20 ;  /* 0x000000302814723c */ /* 0x080fe40000001814 */
[----:B------:R1:W-:Y:S01]  /*29810*/  STG.E.U16 desc[UR24][R124.64+0xb0], R2 ;  /* 0x0000b0027c007986 */ /* 0x0003e2000c101518 */
[----:B------:R-:W-:Y:S03]  /*29820*/  PRMT R57, R117, 0x5410, R161 ;  /* 0x0000541075397816 */ /* 0x000fe600000000a1 */
[----:B------:R-:W-:Y:S02]  /*29830*/  LDSM.16.MT88.4 R160, [R191+0x5c00] ;  /* 0x005c0000bfa0783b */ /* 0x000fe40000004200 */
[C---:B------:R-:W-:Y:S02]  /*29840*/  HMMA.16816.F32 R24, R44.reuse, R48, R24 ;  /* 0x000000302c18723c */ /* 0x040fe40000001818 */
[----:B------:R1:W-:Y:S02]  /*29850*/  STG.E.U16 desc[UR24][R124.64+0xb2], R0 ;  /* 0x0000b2007c007986 */ /* 0x0003e4000c101518 */
[C---:B--2---:R-:W-:Y:S01]  /*29860*/  PRMT R128, R86.reuse, 0x7773, RZ ;  /* 0x0000777356807816 */ /* 0x044fe200000000ff */
[----:B------:R-:W-:Y:S01]  /*29870*/  IMAD.MOV.U32 R48, RZ, RZ, R83 ;  /* 0x000000ffff307224 */ /* 0x000fe200078e0053 */
[----:B------:R-:W-:Y:S02]  /*29880*/  PRMT R115, R86, 0x7771, RZ ;  /* 0x0000777156737816 */ /* 0x000fe400000000ff */
[-C--:B------:R-:W-:Y:S03]  /*29890*/  HMMA.16816.F32 R28, R44, R50.reuse, R28 ;  /* 0x000000322c1c723c */ /* 0x080fe6000000181c */
[----:B------:R-:W-:Y:S01]  /*298a0*/  PRMT R86, R97, 0x7610, R86 ;  /* 0x0000761061567816 */ /* 0x000fe20000000056 */
[----:B------:R-:W-:Y:S01]  /*298b0*/  IMAD.MOV.U32 R49, RZ, RZ, R82 ;  /* 0x000000ffff317224 */ /* 0x000fe200078e0052 */
[--C-:B------:R-:W-:Y:S02]  /*298c0*/  HSET2.LE.AND R44, R57, R218.reuse, PT ;  /* 0x000000da392c7233 */ /* 0x100fe40003803000 */
[--C-:B------:R-:W-:Y:S01]  /*298d0*/  HSET2.LE.AND R45, R58, R218.reuse, PT ;  /* 0x000000da3a2d7233 */ /* 0x100fe20003803000 */
[----:B------:R-:W-:Y:S01]  /*298e0*/  HMMA.16816.F32 R32, R40, R50, R32 ;  /* 0x000000322820723c */ /* 0x000fe20000001820 */
[----:B------:R2:W3:Y:S03]  /*298f0*/  MUFU.EX2 R58, R217 ;  /* 0x000000d9003a7308 */ /* 0x0004e60000000800 */
[----:B------:R-:W-:Y:S01]  /*29900*/  LOP3.LUT R45, R77, R45, RZ, 0xc0, !PT ;  /* 0x0000002d4d2d7212 */ /* 0x000fe200078ec0ff */
[----:B-1----:R-:W-:Y:S01]  /*29910*/  IMAD.MOV.U32 R2, RZ, RZ, R84 ;  /* 0x000000ffff027224 */ /* 0x002fe200078e0054 */
[----:B------:R-:W-:Y:S02]  /*29920*/  LOP3.LUT R77, R111, 0xff, RZ, 0xc0, !PT ;  /* 0x000000ff6f4d7812 */ /* 0x000fe400078ec0ff */
[--C-:B------:R-:W-:Y:S02]  /*29930*/  HSET2.LE.AND R41, R59, R218.reuse, PT ;  /* 0x000000da3b297233 */ /* 0x100fe40003803000 */
[--C-:B------:R-:W-:Y:S01]  /*29940*/  HSET2.LE.AND R40, R68, R218.reuse, PT ;  /* 0x000000da44287233 */ /* 0x100fe20003803000 */
[----:B------:R-:W-:Y:S01]  /*29950*/  IMAD.MOV.U32 R68, RZ, RZ, R89 ;  /* 0x000000ffff447224 */ /* 0x000fe200078e0059 */
[----:B------:R-:W-:Y:S01]  /*29960*/  LOP3.LUT R47, R118, 0xff00ff, RZ, 0xc0, !PT ;  /* 0x00ff00ff762f7812 */ /* 0x000fe200078ec0ff */
[----:B------:R-:W-:Y:S01]  /*29970*/  IMAD.MOV.U32 R0, RZ, RZ, R85 ;  /* 0x000000ffff007224 */ /* 0x000fe200078e0055 */
[----:B------:R-:W-:Y:S01]  /*29980*/  LOP3.LUT R41, R2, R41, RZ, 0xc0, !PT ;  /* 0x0000002902297212 */ /* 0x000fe200078ec0ff */
[----:B--2---:R-:W1:Y:S01]  /*29990*/  S2R R217, SR_TID.X ;  /* 0x0000000000d97919 */ /* 0x004e620000002100 */
[C---:B------:R-:W-:Y:S02]  /*299a0*/  PRMT R2, R237.reuse, 0x7610, R2 ;  /* 0x00007610ed027816 */ /* 0x040fe40000000002 */
[----:B------:R-:W-:Y:S02]  /*299b0*/  LOP3.LUT R40, R0, R40, RZ, 0xc0, !PT ;  /* 0x0000002800287212 */ /* 0x000fe400078ec0ff */
[----:B------:R-:W-:Y:S02]  /*299c0*/  PRMT R0, R237, 0x7632, R0 ;  /* 0x00007632ed007816 */ /* 0x000fe40000000000 */
[--C-:B------:R-:W-:Y:S02]  /*299d0*/  HSET2.LE.AND R47, R47, R218.reuse, PT ;  /* 0x000000da2f2f7233 */ /* 0x100fe40003803000 */
[--C-:B------:R-:W-:Y:S02]  /*299e0*/  HSET2.LE.AND R46, R108, R218.reuse, PT ;  /* 0x000000da6c2e7233 */ /* 0x100fe40003803000 */
[----:B------:R-:W-:Y:S02]  /*299f0*/  LOP3.LUT R43, R119, 0xff00ff, RZ, 0xc0, !PT ;  /* 0x00ff00ff772b7812 */ /* 0x000fe400078ec0ff */
[----:B------:R-:W-:Y:S02]  /*29a00*/  LOP3.LUT R47, R73, R47, RZ, 0xc0, !PT ;  /* 0x0000002f492f7212 */ /* 0x000fe400078ec0ff */
[----:B------:R-:W-:Y:S02]  /*29a10*/  LOP3.LUT R44, R78, R44, RZ, 0xc0, !PT ;  /* 0x0000002c4e2c7212 */ /* 0x000fe400078ec0ff */
[----:B------:R-:W-:Y:S02]  /*29a20*/  LOP3.LUT R46, R74, R46, RZ, 0xc0, !PT ;  /* 0x0000002e4a2e7212 */ /* 0x000fe400078ec0ff */
[--C-:B------:R-:W-:Y:S02]  /*29a30*/  HSET2.LE.AND R42, R110, R218.reuse, PT ;  /* 0x000000da6e2a7233 */ /* 0x100fe40003803000 */
[--C-:B------:R-:W-:Y:S02]  /*29a40*/  HSET2.LE.AND R43, R43, R218.reuse, PT ;  /* 0x000000da2b2b7233 */ /* 0x100fe40003803000 */
[----:B------:R-:W-:Y:S02]  /*29a50*/  PRMT R74, R95, 0x7610, R74 ;  /* 0x000076105f4a7816 */ /* 0x000fe4000000004a */
[----:B------:R-:W-:Y:S02]  /*29a60*/  LOP3.LUT R42, R48, R42, RZ, 0xc0, !PT ;  /* 0x0000002a302a7212 */ /* 0x000fe400078ec0ff */
[----:B------:R-:W-:Y:S02]  /*29a70*/  LOP3.LUT R43, R49, R43, RZ, 0xc0, !PT ;  /* 0x0000002b312b7212 */ /* 0x000fe400078ec0ff */
[----:B------:R-:W-:Y:S01]  /*29a80*/  LDSM.16.MT88.4 R48, [R66+0x1000] ;  /* 0x001000004230783b */ /* 0x000fe20000004200 */
[----:B-1----:R-:W-:Y:S02]  /*29a90*/  IMAD.SHL.U32 R217, R217, 0x20, RZ ;  /* 0x00000020d9d97824 */ /* 0x002fe400078e00ff */
[----:B----4-:R-:W-:Y:S02]  /*29aa0*/  @!P1 HADD2 R75, -R97.H1_H1, -RZ.H0_H0 ;  /* 0xa00000ff614b9230 */ /* 0x010fe40000000d00 */
[----:B------:R-:W-:Y:S03]  /*29ab0*/  @P3 HADD2 R72, -R3.H0_H0, -RZ.H0_H0 ;  /* 0xa00000ff03483230 */ /* 0x000fe60000000900 */
[----:B------:R-:W-:Y:S04]  /*29ac0*/  PRMT R53, R75, 0x7610, R53 ;  /* 0x000076104b357816 */ /* 0x000fe80000000035 */
[----:B------:R-:W-:Y:S02]  /*29ad0*/  @!P1 PRMT R93, R53, 0x5410, RZ ;  /* 0x00005410355d9816 */ /* 0x000fe400000000ff */
[----:B------:R-:W-:Y:S01]  /*29ae0*/  PRMT R52, R72, 0x7610, R52 ;  /* 0x0000761048347816 */ /* 0x000fe20000000034 */
[----:B---3--:R-:W-:Y:S05]  /*29af0*/  @!P6 HADD2 R94, -R97.H0_H0, -RZ.H0_H0 ;  /* 0xa00000ff615ee230 */ /* 0x008fea0000000900 */
[----:B------:R1:W-:Y:S01]  /*29b00*/  @!P6 STL.S16 [R1+0x190], R94 ;  /* 0x0001905e0100e387 */ /* 0x0003e20000100600 */
[----:B------:R-:W-:Y:S03]  /*29b10*/  PRMT R60, R94, 0x7610, R60 ;  /* 0x000076105e3c7816 */ /* 0x000fe6000000003c */
[----:B------:R-:W-:Y:S01]  /*29b20*/  @!P1 STL.S16 [R1+0x18c], R75 ;  /* 0x00018c4b01009387 */ /* 0x000fe20000100600 */
[----:B------:R-:W-:Y:S02]  /*29b30*/  ISETP.LE.U32.AND P1, PT, R107, UR10, PT ;  /* 0x0000000a6b007c0c */ /* 0x000fe4000bf23070 */
[----:B------:R-:W-:Y:S01]  /*29b40*/  @!P6 PRMT R86, R60, 0x5410, RZ ;  /* 0x000054103c56e816 */ /* 0x000fe200000000ff */
[----:B------:R2:W-:Y:S01]  /*29b50*/  @P3 STL.S16 [R1+0x194], R72 ;  /* 0x0001944801003387 */ /* 0x0005e20000100600 */
[----:B------:R-:W-:Y:S02]  /*29b60*/  ISETP.GT.U32.AND P6, PT, R193, UR10, PT ;  /* 0x0000000ac1007c0c */ /* 0x000fe4000bfc4070 */
[----:B------:R-:W-:Y:S01]  /*29b70*/  PRMT R60, R3, 0x5410, R56 ;  /* 0x00005410033c7816 */ /* 0x000fe20000000038 */
[----:B------:R3:W4:Y:S01]  /*29b80*/  LDL.S16 R117, [R1+0x180] ;  /* 0x0001800001757983 */ /* 0x0007220000100600 */
[----:B------:R-:W-:Y:S02]  /*29b90*/  @P3 PRMT R3, R52, 0x5410, RZ ;  /* 0x0000541034033816 */ /* 0x000fe400000000ff */
[----:B------:R-:W-:Y:S01]  /*29ba0*/  ISETP.GT.U32.AND P3, PT, R155, UR10, PT ;  /* 0x0000000a9b007c0c */ /* 0x000fe2000bf64070 */
[----:B------:R-:W3:Y:S04]  /*29bb0*/  LDSM.16.MT88.4 R52, [R191+0x5000] ;  /* 0x00500000bf34783b */ /* 0x000ee80000004200 */
[----:B------:R3:W-:Y:S01]  /*29bc0*/  STG.E.U16 desc[UR24][R70.64+0xb0], R3 ;  /* 0x0000b00346007986 */ /* 0x0007e2000c101518 */
[C---:B------:R-:W-:Y:S01]  /*29bd0*/  @!P1 HADD2 R136, -R96.reuse.H0_H0, -RZ.H0_H0 ;  /* 0xa00000ff60889230 */ /* 0x040fe20000000900 */
[----:B-1----:R-:W-:Y:S02]  /*29be0*/  PRMT R94, R79, 0x5410, R173 ;  /* 0x000054104f5e7816 */ /* 0x002fe400000000ad */
[----:B------:R-:W-:Y:S01]  /*29bf0*/  PRMT R79, R67, 0x5410, R65 ;  /* 0x00005410434f7816 */ /* 0x000fe20000000041 */
[----:B------:R-:W-:Y:S01]  /*29c00*/  @P6 HADD2 R134, -R96.H1_H1, -RZ.H0_H0 ;  /* 0xa00000ff60866230 */ /* 0x000fe20000000d00 */
[----:B------:R1:W-:Y:S01]  /*29c10*/  @!P1 STL.S16 [R1+0x188], R136 ;  /* 0x0001888801009387 */ /* 0x0003e20000100600 */
[----:B------:R-:W-:Y:S02]  /*29c20*/  PRMT R69, R136, 0x7610, R69 ;  /* 0x0000761088457816 */ /* 0x000fe40000000045 */
[----:B--2---:R-:W-:Y:S01]  /*29c30*/  PRMT R72, R198, 0x5410, R175 ;  /* 0x00005410c6487816 */ /* 0x004fe200000000af */
[----:B------:R2:W-:Y:S01]  /*29c40*/  @P6 STL.S16 [R1+0x184], R134 ;  /* 0x0001848601006387 */ /* 0x0005e20000100600 */
[----:B------:R-:W-:Y:S02]  /*29c50*/  @!P1 PRMT R81, R69, 0x5410, RZ ;  /* 0x0000541045519816 */ /* 0x000fe400000000ff */
[----:B------:R-:W-:Y:S01]  /*29c60*/  ISETP.GT.U32.AND P1, PT, R181, UR10, PT ;  /* 0x0000000ab5007c0c */ /* 0x000fe2000bf24070 */
[----:B------:R4:W4:Y:S01]  /*29c70*/  LDL.S16 R112, [R1+0x17c] ;  /* 0x00017c0001707983 */ /* 0x0009220000100600 */
[----:B------:R-:W-:Y:S02]  /*29c80*/  PRMT R67, R134, 0x7610, R67 ;  /* 0x0000761086437816 */ /* 0x000fe40000000043 */
[----:B------:R-:W-:Y:S02]  /*29c90*/  SHF.R.U32.HI R69, RZ, 0x18, R111 ;  /* 0x00000018ff457819 */ /* 0x000fe4000001166f */
[----:B------:R-:W-:Y:S02]  /*29ca0*/  @P6 PRMT R80, R67, 0x5410, RZ ;  /* 0x0000541043506816 */ /* 0x000fe400000000ff */
[----:B------:R-:W-:Y:S01]  /*29cb0*/  PRMT R67, R2, 0x5410, R0 ;  /* 0x0000541002437816 */ /* 0x000fe20000000000 */
[----:B---3--:R-:W-:Y:S01]  /*29cc0*/  FADD.FTZ R3, R58, R235 ;  /* 0x000000eb3a037221 */ /* 0x008fe20000010000 */
[----:B------:R-:W-:Y:S02]  /*29cd0*/  PRMT R75, R169, 0x5410, R168 ;  /* 0x00005410a94b7816 */ /* 0x000fe400000000a8 */
[----:B-1----:R-:W-:Y:S01]  /*29ce0*/  LOP3.LUT R136, R87, 0xff, RZ, 0xc0, !PT ;  /* 0x000000ff57887812 */ /* 0x002fe200078ec0ff */
[-C--:B------:R-:W-:Y:S05]  /*29cf0*/  HMMA.16816.F32 R4, R44, R52.reuse, R4 ;  /* 0x000000342c04723c */ /* 0x080fea0000001804 */
[----:B--2---:R-:W-:Y:S03]  /*29d00*/  IMAD.MOV.U32 R134, RZ, RZ, R39 ;  /* 0x000000ffff867224 */ /* 0x004fe600078e0027 */
[C---:B------:R-:W-:Y:S08]  /*29d10*/  HMMA.16816.F32 R8, R40.reuse, R52, R8 ;  /* 0x000000342808723c */ /* 0x040ff00000001808 */
[-C--:B------:R-:W-:Y:S08]  /*29d20*/  HMMA.16816.F32 R12, R40, R54.reuse, R12 ;  /* 0x00000036280c723c */ /* 0x080ff0000000180c */
[C---:B------:R-:W-:Y:S04]  /*29d30*/  HMMA.16816.F32 R16, R44.reuse, R54, R16 ;  /* 0x000000362c10723c */ /* 0x040fe80000001810 */
[----:B------:R-:W-:Y:S02]  /*29d40*/  IMAD.MOV.U32 R55, RZ, RZ, R88 ;  /* 0x000000ffff377224 */ /* 0x000fe400078e0058 */
[----:B------:R-:W-:Y:S02]  /*29d50*/  IMAD.MOV.U32 R54, RZ, RZ, R92 ;  /* 0x000000ffff367224 */ /* 0x000fe400078e005c */
[-C--:B------:R-:W-:Y:S08]  /*29d60*/  HMMA.16816.F32 R20, R44, R48.reuse, R20 ;  /* 0x000000302c14723c */ /* 0x080ff00000001814 */
[C---:B------:R-:W-:Y:S08]  /*29d70*/  HMMA.16816.F32 R24, R40.reuse, R48, R24 ;  /* 0x000000302818723c */ /* 0x040ff00000001818 */
[-C--:B------:R-:W-:Y:S01]  /*29d80*/  HMMA.16816.F32 R28, R40, R50.reuse, R28 ;  /* 0x00000032281c723c */ /* 0x080fe2000000181c */
[----:B------:R-:W-:Y:S07]  /*29d90*/  LDSM.16.MT88.4 R40, [R66+0x1400] ;  /* 0x001400004228783b */ /* 0x000fee0000004200 */
[----:B------:R-:W-:Y:S04]  /*29da0*/  HMMA.16816.F32 R32, R44, R50, R32 ;  /* 0x000000322c20723c */ /* 0x000fe80000001820 */
[--C-:B------:R-:W-:Y:S02]  /*29db0*/  HSET2.LE.AND R50, R106, R218.reuse, PT ;  /* 0x000000da6a327233 */ /* 0x100fe40003803000 */
[----:B------:R-:W-:Y:S05]  /*29dc0*/  LOP3.LUT R51, R105, 0xff00ff, RZ, 0xc0, !PT ;  /* 0x00ff00ff69337812 */ /* 0x000fea00078ec0ff */
[--C-:B------:R-:W-:Y:S05]  /*29dd0*/  HSET2.LE.AND R51, R51, R218.reuse, PT ;  /* 0x000000da33337233 */ /* 0x100fea0003803000 */
[----:B------:R-:W-:Y:S01]  /*29de0*/  LOP3.LUT R51, R68, R51, RZ, 0xc0, !PT ;  /* 0x0000003344337212 */ /* 0x000fe200078ec0ff */
[----:B------:R-:W-:Y:S02]  /*29df0*/  IMAD.MOV.U32 R68, RZ, RZ, R96 ;  /* 0x000000ffff447224 */ /* 0x000fe400078e0060 */
[----:B----4-:R-:W-:Y:S05]  /*29e00*/  @P3 HADD2 R117, -R56.H0_H0, -RZ.H0_H0 ;  /* 0xa00000ff38753230 */ /* 0x010fea0000000900 */
[----:B------:R-:W-:Y:S01]  /*29e10*/  @P3 STL.S16 [R1+0x180], R117 ;  /* 0x0001807501003387 */ /* 0x000fe20000100600 */
[----:B------:R-:W-:Y:S03]  /*29e20*/  PRMT R57, R117, 0x7610, R57 ;  /* 0x0000761075397816 */ /* 0x000fe60000000039 */
[----:B------:R1:W2:Y:S01]  /*29e30*/  LDL.S16 R63, [R1+0x174] ;  /* 0x00017400013f7983 */ /* 0x0002a20000100600 */
[----:B------:R-:W-:Y:S02]  /*29e40*/  @P3 PRMT R56, R57, 0x5410, RZ ;  /* 0x0000541039383816 */ /* 0x000fe400000000ff */
[----:B------:R-:W-:Y:S01]  /*29e50*/  ISETP.LE.U32.AND P3, PT, R77, UR10, PT ;  /* 0x0000000a4d007c0c */ /* 0x000fe2000bf63070 */
[----:B------:R1:W3:Y:S01]  /*29e60*/  LDL.S16 R59, [R1+0x16c] ;  /* 0x00016c00013b7983 */ /* 0x0002e20000100600 */
[----:B------:R4:W4:Y:S03]  /*29e70*/  MUFU.EX2 R57, R216 ;  /* 0x000000d800397308 */ /* 0x0009260000000800 */
[----:B------:R1:W-:Y:S08]  /*29e80*/  STG.E.U16 desc[UR24][R70.64+0xb2], R56 ;  /* 0x0000b23846007986 */ /* 0x0003f0000c101518 */
[----:B------:R-:W-:Y:S01]  /*29e90*/  @!P3 HADD2 R112, -R2.H0_H0, -RZ.H0_H0 ;  /* 0xa00000ff0270b230 */ /* 0x000fe20000000900 */
[----:B----4-:R-:W4:Y:S01]  /*29ea0*/  S2R R216, SR_TID.X ;  /* 0x0000000000d87919 */ /* 0x010f220000002100 */
[C---:B------:R-:W-:Y:S01]  /*29eb0*/  F2FP.F16.F32.PACK_AB R83, R57.reuse, R58 ;  /* 0x0000003a3953723e */ /* 0x040fe200000000ff */
[----:B------:R-:W-:Y:S02]  /*29ec0*/  FADD.FTZ R57, R57, R3 ;  /* 0x0000000339397221 */ /* 0x000fe40000010000 */
[----:B------:R-:W-:Y:S01]  /*29ed0*/  PRMT R65, R112, 0x7610, R65 ;  /* 0x0000761070417816 */ /* 0x000fe20000000041 */
[----:B------:R4:W-:Y:S01]  /*29ee0*/  @!P3 STL.S16 [R1+0x17c], R112 ;  /* 0x00017c700100b387 */ /* 0x0009e20000100600 */
[----:B------:R-:W-:Y:S02]  /*29ef0*/  PRMT R3, R111, 0x7632, R3 ;  /* 0x000076326f037816 */ /* 0x000fe40000000003 */
[----:B------:R-:W-:Y:S01]  /*29f00*/  @!P3 PRMT R2, R65, 0x5410, RZ ;  /* 0x000054104102b816 */ /* 0x000fe200000000ff */
[----:B------:R2:W3:Y:S01]  /*29f10*/  LDL.S16 R58, [R1+0x170] ;  /* 0x00017000013a7983 */ /* 0x0004e20000100600 */
[----:B------:R-:W-:Y:S02]  /*29f20*/  ISETP.GT.U32.AND P3, PT, R137, UR10, PT ;  /* 0x0000000a89007c0c */ /* 0x000fe4000bf64070 */
[----:B------:R-:W-:Y:S02]  /*29f30*/  LOP3.LUT R73, R3, 0xff, RZ, 0xc0, !PT ;  /* 0x000000ff03497812 */ /* 0x000fe400078ec0ff */
[----:B------:R-:W-:Y:S02]  /*29f40*/  LOP3.LUT R3, R87, 0xffff, RZ, 0xc0, !PT ;  /* 0x0000ffff57037812 */ /* 0x000fe400078ec0ff */
[----:B------:R-:W-:Y:S01]  /*29f50*/  ISETP.LE.U32.AND P6, PT, R73, UR10, PT ;  /* 0x0000000a49007c0c */ /* 0x000fe2000bfc3070 */
[----:B-1----:R1:W3:Y:S01]  /*29f60*/  LDL.S16 R56, [R1+0x15c] ;  /* 0x00015c0001387983 */ /* 0x0022e20000100600 */
[----:B------:R-:W-:Y:S01]  /*29f70*/  IMAD.WIDE R70, R246, 0x70, R70 ;  /* 0x00000070f6467825 */ /* 0x000fe200078e0246 */
[----:B------:R-:W-:Y:S02]  /*29f80*/  SHF.R.U32.HI R82, RZ, 0x8, R3 ;  /* 0x00000008ff527819 */ /* 0x000fe40000011603 */
[----:B------:R-:W-:Y:S02]  /*29f90*/  STL [R1+0x340], R57 ;  /* 0x0003403901007387 */ /* 0x000fe40000100800 */
[----:B------:R-:W-:Y:S02]  /*29fa0*/  LOP3.LUT R3, R82, 0xffff, RZ, 0xc0, !PT ;  /* 0x0000ffff52037812 */ /* 0x000fe400078ec0ff */
[----:B------:R-:W-:Y:S04]  /*29fb0*/  STG.E.U16 desc[UR24][R70.64+0xb0], R183 ;  /* 0x0000b0b746007986 */ /* 0x000fe8000c101518 */
[----:B------:R1:W-:Y:S04]  /*29fc0*/  STG.E.U16 desc[UR24][R70.64+0xb2], R170 ;  /* 0x0000b2aa46007986 */ /* 0x0003e8000c101518 */
[----:B------:R-:W-:Y:S04]  /*29fd0*/  STG.E.U16 desc[UR24][R126.64+0xb0], R148 ;  /* 0x0000b0947e007986 */ /* 0x000fe8000c101518 */
[----:B------:R-:W-:Y:S04]  /*29fe0*/  STG.E.U16 desc[UR24][R126.64+0xb2], R129 ;  /* 0x0000b2817e007986 */ /* 0x000fe8000c101518 */
[----:B------:R1:W-:Y:S04]  /*29ff0*/  STG.E.U16 desc[UR24][R124.64+0xc0], R2 ;  /* 0x0000c0027c007986 */ /* 0x0003e8000c101518 */
[----:B----4-:R4:W4:Y:S01]  /*2a000*/  LDL.S16 R112, [R1+0x158] ;  /* 0x0001580001707983 */ /* 0x0109220000100600 */
[----:B-1----:R-:W-:Y:S01]  /*2a010*/  IMAD.WIDE R70, R246, -0x70, R70 ;  /* 0xffffff90f6467825 */ /* 0x002fe200078e0246 */
[----:B------:R-:W-:Y:S03]  /*2a020*/  PRMT R2, R239, 0x7610, R2 ;  /* 0x00007610ef027816 */ /* 0x000fe60000000002 */
[----:B--2---:R-:W-:Y:S02]  /*2a030*/  @!P0 HADD2 R63, -R0.H0_H0, -RZ.H0_H0 ;  /* 0xa00000ff003f8230 */ /* 0x004fe40000000900 */
[C---:B---3--:R-:W-:Y:S03]  /*2a040*/  @P1 HADD2 R59, -R95.reuse.H0_H0, -RZ.H0_H0 ;  /* 0xa00000ff5f3b1230 */ /* 0x048fe60000000900 */
[----:B------:R-:W-:Y:S01]  /*2a050*/  PRMT R53, R63, 0x7610, R53 ;  /* 0x000076103f357816 */ /* 0x000fe20000000035 */
[----:B------:R1:W-:Y:S03]  /*2a060*/  @!P0 STL.S16 [R1+0x174], R63 ;  /* 0x0001743f01008387 */ /* 0x0003e60000100600 */
[----:B------:R-:W-:Y:S01]  /*2a070*/  @!P0 PRMT R0, R53, 0x5410, RZ ;  /* 0x0000541035008816 */ /* 0x000fe200000000ff */
[----:B------:R-:W-:Y:S01]  /*2a080*/  @P1 STL.S16 [R1+0x16c], R59 ;  /* 0x00016c3b01001387 */ /* 0x000fe20000100600 */
[----:B------:R-:W-:Y:S02]  /*2a090*/  ISETP.LE.U32.AND P0, PT, R3, UR10, PT ;  /* 0x0000000a03007c0c */ /* 0x000fe4000bf03070 */
[----:B------:R-:W-:Y:S01]  /*2a0a0*/  PRMT R3, R239, 0x7632, R3 ;  /* 0x00007632ef037816 */ /* 0x000fe20000000003 */
[----:B------:R2:W-:Y:S01]  /*2a0b0*/  STG.E.U16 desc[UR24][R124.64+0xc2], R0 ;  /* 0x0000c2007c007986 */ /* 0x0005e2000c101518 */
[----:B------:R-:W-:Y:S02]  /*2a0c0*/  PRMT R110, R59, 0x7610, R110 ;  /* 0x000076103b6e7816 */ /* 0x000fe4000000006e */
[----:B------:R-:W-:Y:S02]  /*2a0d0*/  PRMT R65, R2, 0x5410, R3 ;  /* 0x0000541002417816 */ /* 0x000fe40000000003 */
[--C-:B------:R-:W-:Y:S02]  /*2a0e0*/  HSET2.LE.AND R53, R94, R218.reuse, PT ;  /* 0x000000da5e357233 */ /* 0x100fe40003803000 */
[----:B------:R-:W-:Y:S01]  /*2a0f0*/  @P1 PRMT R74, R110, 0x5410, RZ ;  /* 0x000054106e4a1816 */ /* 0x000fe200000000ff */
[----:B------:R-:W-:Y:S02]  /*2a100*/  @!P6 HADD2 R58, -R2.H0_H0, -RZ.H0_H0 ;  /* 0xa00000ff023ae230 */ /* 0x000fe40000000900 */
[----:B-1----:R-:W-:Y:S03]  /*2a110*/  IMAD.MOV.U32 R63, RZ, RZ, R90 ;  /* 0x000000ffff3f7224 */ /* 0x002fe600078e005a */
[----:B------:R-:W-:Y:S01]  /*2a120*/  PRMT R52, R58, 0x7610, R52 ;  /* 0x000076103a347816 */ /* 0x000fe20000000034 */
[----:B------:R-:W-:Y:S01]  /*2a130*/  @!P6 STL.S16 [R1+0x170], R58 ;  /* 0x0001703a0100e387 */ /* 0x000fe20000100600 */
[----:B------:R-:W-:Y:S02]  /*2a140*/  @P3 HADD2 R56, -R95.H1_H1, -RZ.H0_H0 ;  /* 0xa00000ff5f383230 */ /* 0x000fe40000000d00 */
[----:B------:R-:W-:Y:S02]  /*2a150*/  @!P6 PRMT R2, R52, 0x5410, RZ ;  /* 0x000054103402e816 */ /* 0x000fe400000000ff */
[----:B------:R-:W-:Y:S02]  /*2a160*/  ISETP.LE.U32.AND P6, PT, R69, UR10, PT ;  /* 0x0000000a45007c0c */ /* 0x000fe4000bfc3070 */
[--C-:B------:R-:W-:Y:S01]  /*2a170*/  HSET2.LE.AND R52, R75, R218.reuse, PT ;  /* 0x000000da4b347233 */ /* 0x100fe20003803000 */
[----:B------:R-:W-:Y:S01]  /*2a180*/  @P3 STL.S16 [R1+0x15c], R56 ;  /* 0x00015c3801003387 */ /* 0x000fe20000100600 */
[--C-:B--2---:R-:W-:Y:S02]  /*2a190*/  HSET2.LE.AND R0, R72, R218.reuse, PT ;  /* 0x000000da48007233 */ /* 0x104fe40003803000 */
[----:B------:R-:W-:Y:S01]  /*2a1a0*/  LOP3.LUT R75, R225, 0xff, RZ, 0xc0, !PT ;  /* 0x000000ffe14b7812 */ /* 0x000fe200078ec0ff */
[----:B------:R1:W2:Y:S01]  /*2a1b0*/  LDL.S16 R108, [R1+0x148] ;  /* 0x00014800016c7983 */ /* 0x0002a20000100600 */
[----:B------:R-:W-:Y:S02]  /*2a1c0*/  LOP3.LUT R49, R54, R52, RZ, 0xc0, !PT ;  /* 0x0000003436317212 */ /* 0x000fe400078ec0ff */
[----:B------:R-:W-:Y:S01]  /*2a1d0*/  LOP3.LUT R48, R55, R0, RZ, 0xc0, !PT ;  /* 0x0000000037307212 */ /* 0x000fe200078ec0ff */
[----:B------:R1:W3:Y:S01]  /*2a1e0*/  LDL.S16 R85, [R1+0x140] ;  /* 0x0001400001557983 */ /* 0x0002e20000100600 */
[----:B------:R-:W-:Y:S02]  /*2a1f0*/  ISETP.LE.U32.AND P1, PT, R75, UR10, PT ;  /* 0x0000000a4b007c0c */ /* 0x000fe4000bf23070 */
[----:B------:R-:W-:Y:S01]  /*2a200*/  LOP3.LUT R52, R64, R53, RZ, 0xc0, !PT ;  /* 0x0000003540347212 */ /* 0x000fe200078ec0ff */
[----:B------:R1:W-:Y:S01]  /*2a210*/  STG.E.U16 desc[UR24][R70.64+0xc0], R2 ;  /* 0x0000c00246007986 */ /* 0x0003e2000c101518 */
[--C-:B------:R-:W-:Y:S01]  /*2a220*/  HSET2.LE.AND R53, R79, R218.reuse, PT ;  /* 0x000000da4f357233 */ /* 0x100fe20003803000 */
[----:B------:R-:W1:Y:S01]  /*2a230*/  MUFU.EX2 R64, R122 ;  /* 0x0000007a00407308 */ /* 0x000e620000000800 */
[----:B------:R-:W-:Y:S02]  /*2a240*/  LOP3.LUT R55, R99, 0xff00ff, RZ, 0xc0, !PT ;  /* 0x00ff00ff63377812 */ /* 0x000fe400078ec0ff */
[----:B------:R-:W-:Y:S02]  /*2a250*/  PRMT R78, R56, 0x7610, R78 ;  /* 0x00007610384e7816 */ /* 0x000fe4000000004e */
[----:B------:R-:W-:Y:S01]  /*2a260*/  LOP3.LUT R53, R62, R53, RZ, 0xc0, !PT ;  /* 0x000000353e357212 */ /* 0x000fe200078ec0ff */
[----:B------:R-:W1:Y:S01]  /*2a270*/  LDSM.16.MT88.4 R56, [R191+0x5400] ;  /* 0x00540000bf38783b */ /* 0x000e620000004200 */
[----:B------:R-:W-:Y:S01]  /*2a280*/  PRMT R62, R242, 0x7610, R62 ;  /* 0x00007610f23e7816 */ /* 0x000fe2000000003e */
[----:B----4-:R-:W-:Y:S01]  /*2a290*/  @!P6 HADD2 R112, -R3.H0_H0, -RZ.H0_H0 ;  /* 0xa00000ff0370e230 */ /* 0x010fe20000000900 */
[--C-:B------:R-:W-:Y:S02]  /*2a2a0*/  HSET2.LE.AND R55, R55, R218.reuse, PT ;  /* 0x000000da37377233 */ /* 0x100fe40003803000 */
[----:B------:R-:W-:Y:S02]  /*2a2b0*/  LOP3.LUT R50, R63, R50, RZ, 0xc0, !PT ;  /* 0x000000323f327212 */ /* 0x000fe400078ec0ff */
[----:B------:R-:W-:Y:S01]  /*2a2c0*/  PRMT R0, R112, 0x7610, R0 ;  /* 0x0000761070007816 */ /* 0x000fe20000000000 */
[----:B------:R-:W-:Y:S01]  /*2a2d0*/  @!P6 STL.S16 [R1+0x158], R112 ;  /* 0x000158700100e387 */ /* 0x000fe20000100600 */
[----:B------:R-:W-:Y:S02]  /*2a2e0*/  LOP3.LUT R55, R60, R55, RZ, 0xc0, !PT ;  /* 0x000000373c377212 */ /* 0x000fe400078ec0ff */
[----:B------:R-:W-:Y:S01]  /*2a2f0*/  @!P6 PRMT R3, R0, 0x5410, RZ ;  /* 0x000054100003e816 */ /* 0x000fe200000000ff */
[----:B------:R4:W4:Y:S01]  /*2a300*/  LDL.S16 R45, [R1+0x13c] ;  /* 0x00013c00012d7983 */ /* 0x0009220000100600 */
[----:B------:R-:W-:Y:S01]  /*2a310*/  ISETP.GT.U32.AND P6, PT, R224, UR10, PT ;  /* 0x0000000ae0007c0c */ /* 0x000fe2000bfc4070 */
[----:B------:R-:W1:Y:S01]  /*2a320*/  MUFU.EX2 R0, R121 ;  /* 0x0000007900007308 */ /* 0x000e620000000800 */
[--C-:B------:R-:W-:Y:S01]  /*2a330*/  HSET2.LE.AND R54, R104, R218.reuse, PT ;  /* 0x000000da68367233 */ /* 0x100fe20003803000 */
[----:B------:R2:W4:Y:S01]  /*2a340*/  LDL.S16 R44, [R1+0x138] ;  /* 0x00013800012c7983 */ /* 0x0005220000100600 */
[----:B------:R-:W-:Y:S02]  /*2a350*/  PRMT R72, R95, 0x7632, R72 ;  /* 0x000076325f487816 */ /* 0x000fe40000000048 */
[----:B-1----:R-:W-:Y:S01]  /*2a360*/  PRMT R2, R242, 0x7632, R2 ;  /* 0x00007632f2027816 */ /* 0x002fe20000000002 */
[----:B------:R1:W-:Y:S01]  /*2a370*/  STG.E.U16 desc[UR24][R70.64+0xc2], R3 ;  /* 0x0000c20346007986 */ /* 0x0003e2000c101518 */
[----:B------:R-:W-:Y:S02]  /*2a380*/  LOP3.LUT R54, R61, R54, RZ, 0xc0, !PT ;  /* 0x000000363d367212 */ /* 0x000fe400078ec0ff */
[----:B------:R-:W-:Y:S02]  /*2a390*/  PRMT R63, R62, 0x5410, R2 ;  /* 0x000054103e3f7816 */ /* 0x000fe40000000002 */
[----:B------:R-:W-:Y:S02]  /*2a3a0*/  @P3 PRMT R72, R78, 0x5410, RZ ;  /* 0x000054104e483816 */ /* 0x000fe400000000ff */
[----:B------:R-:W-:Y:S02]  /*2a3b0*/  ISETP.GT.U32.AND P3, PT, R196, UR10, PT ;  /* 0x0000000ac4007c0c */ /* 0x000fe4000bf64070 */
[----:B------:R-:W-:Y:S02]  /*2a3c0*/  PRMT R61, R91, 0x5410, R109 ;  /* 0x000054105b3d7816 */ /* 0x000fe4000000006d */
[----:B------:R-:W-:Y:S02]  /*2a3d0*/  PRMT R75, R75, 0x5410, R224 ;  /* 0x000054104b4b7816 */ /* 0x000fe400000000e0 */
[----:B------:R-:W-:Y:S02]  /*2a3e0*/  PRMT R79, R181, 0x5410, R137 ;  /* 0x00005410b54f7816 */ /* 0x000fe40000000089 */
[--C-:B------:R-:W-:Y:S02]  /*2a3f0*/  HSET2.LE.AND R61, R61, R218.reuse, PT ;  /* 0x000000da3d3d7233 */ /* 0x100fe40003803000 */
[----:B------:R-:W-:Y:S01]  /*2a400*/  PRMT R78, R107, 0x5410, R193 ;  /* 0x000054106b4e7816 */ /* 0x000fe200000000c1 */
[-C--:B------:R-:W-:Y:S05]  /*2a410*/  HMMA.16816.F32 R4, R52, R56.reuse, R4 ;  /* 0x000000383404723c */ /* 0x080fea0000001804 */
[----:B-1----:R-:W-:Y:S01]  /*2a420*/  FADD.FTZ R3, R64, R240 ;  /* 0x000000f040037221 */ /* 0x002fe20000010000 */
[----:B------:R-:W-:Y:S02]  /*2a430*/  IMAD.WIDE R70, R246, 0x70, R70 ;  /* 0x00000070f6467825 */ /* 0x000fe400078e0246 */
[C---:B------:R-:W-:Y:S03]  /*2a440*/  HMMA.16816.F32 R8, R48.reuse, R56, R8 ;  /* 0x000000383008723c */ /* 0x040fe60000001808 */
[----:B------:R1:W-:Y:S01]  /*2a450*/  STG.E.U16 desc[UR24][R70.64+0xc2], R76 ;  /* 0x0000c24c46007986 */ /* 0x0003e2000c101518 */
[C-C-:B------:R-:W-:Y:S01]  /*2a460*/  FADD.FTZ R60, R0.reuse, R3.reuse ;  /* 0x00000003003c7221 */ /* 0x140fe20000010000 */
[----:B------:R-:W-:Y:S02]  /*2a470*/  F2FP.F16.F32.PACK_AB R64, R0, R64 ;  /* 0x000000400040723e */ /* 0x000fe400000000ff */
[----:B------:R-:W-:Y:S01]  /*2a480*/  STG.E.U16 desc[UR24][R70.64+0xc0], R113 ;  /* 0x0000c07146007986 */ /* 0x000fe2000c101518 */
[-C--:B------:R-:W-:Y:S03]  /*2a490*/  HMMA.16816.F32 R12, R48, R58.reuse, R12 ;  /* 0x0000003a300c723c */ /* 0x080fe6000000180c */
[----:B------:R-:W-:Y:S01]  /*2a4a0*/  STG.E.U16 desc[UR24][R126.64+0xc0], R86 ;  /* 0x0000c0567e007986 */ /* 0x000fe2000c101518 */
[C---:B------:R-:W-:Y:S02]  /*2a4b0*/  PRMT R0, R243.reuse, 0x7610, R0 ;  /* 0x00007610f3007816 */ /* 0x040fe40000000000 */
[----:B------:R-:W-:Y:S01]  /*2a4c0*/  PRMT R3, R243, 0x7632, R3 ;  /* 0x00007632f3037816 */ /* 0x000fe20000000003 */
[----:B------:R-:W-:Y:S01]  /*2a4d0*/  STG.E.U16 desc[UR24][R126.64+0xc2], R93 ;  /* 0x0000c25d7e007986 */ /* 0x000fe2000c101518 */
[C---:B------:R-:W-:Y:S03]  /*2a4e0*/  HMMA.16816.F32 R16, R52.reuse, R58, R16 ;  /* 0x0000003a3410723c */ /* 0x040fe60000001810 */
[----:B------:R-:W4:Y:S05]  /*2a4f0*/  LDSM.16.MT88.4 R56, [R191+0x5800] ;  /* 0x00580000bf38783b */ /* 0x000f2a0000004200 */
[-C--:B------:R-:W-:Y:S03]  /*2a500*/  HMMA.16816.F32 R20, R52, R40.reuse, R20 ;  /* 0x000000283414723c */ /* 0x080fe60000001814 */
[----:B-1----:R-:W-:Y:S05]  /*2a510*/  PRMT R76, R196, 0x5410, R195 ;  /* 0x00005410c44c7816 */ /* 0x002fea00000000c3 */
[C---:B------:R-:W-:Y:S04]  /*2a520*/  HMMA.16816.F32 R24, R48.reuse, R40, R24 ;  /* 0x000000283018723c */ /* 0x040fe80000001818 */
[----:B------:R-:W-:Y:S04]  /*2a530*/  PRMT R40, R0, 0x5410, R3 ;  /* 0x0000541000287816 */ /* 0x000fe80000000003 */
[-C--:B------:R-:W-:Y:S03]  /*2a540*/  HMMA.16816.F32 R28, R48, R42.reuse, R28 ;  /* 0x0000002a301c723c */ /* 0x080fe6000000181c */
[----:B------:R-:W-:Y:S02]  /*2a550*/  SHF.R.U32.HI R51, RZ, 0x18, R87 ;  /* 0x00000018ff337819 */ /* 0x000fe40000011657 */
[----:B------:R-:W-:Y:S03]  /*2a560*/  PRMT R48, R244, 0x7632, R48 ;  /* 0x00007632f4307816 */ /* 0x000fe60000000030 */
[----:B------:R-:W-:Y:S04]  /*2a570*/  HMMA.16816.F32 R32, R52, R42, R32 ;  /* 0x0000002a3420723c */ /* 0x000fe80000001820 */
[----:B------:R-:W-:Y:S02]  /*2a580*/  PRMT R54, R87, 0x7632, R54 ;  /* 0x0000763257367816 */ /* 0x000fe40000000036 */
[----:B------:R-:W-:Y:S01]  /*2a590*/  LOP3.LUT R55, R133, 0xff, RZ, 0xc0, !PT ;  /* 0x000000ff85377812 */ /* 0x000fe200078ec0ff */
[----:B------:R-:W-:Y:S01]  /*2a5a0*/  IMAD.MOV.U32 R133, RZ, RZ, R36 ;  /* 0x000000ffff857224 */ /* 0x000fe200078e0024 */
[----:B------:R-:W-:Y:S04]  /*2a5b0*/  LOP3.LUT R54, R54, 0xff, RZ, 0xc0, !PT ;  /* 0x000000ff36367812 */ /* 0x000fe800078ec0ff */
[----:B------:R-:W-:Y:S05]  /*2a5c0*/  PRMT R137, R54, 0x5410, R51 ;  /* 0x0000541036897816 */ /* 0x000fea0000000033 */
[--C-:B------:R-:W-:Y:S01]  /*2a5d0*/  HSET2.LE.AND R137, R137, R218.reuse, PT ;  /* 0x000000da89897233 */ /* 0x100fe20003803000 */
[----:B--2---:R-:W-:Y:S02]  /*2a5e0*/  @!P1 HADD2 R108, -R62.H0_H0, -RZ.H0_H0 ;  /* 0xa00000ff3e6c9230 */ /* 0x004fe40000000900 */
[----:B---3--:R-:W-:Y:S03]  /*2a5f0*/  @P6 HADD2 R85, -R2.H0_H0, -RZ.H0_H0 ;  /* 0xa00000ff02556230 */ /* 0x008fe60000000900 */
[----:B------:R-:W-:Y:S01]  /*2a600*/  @!P1 STL.S16 [R1+0x148], R108 ;  /* 0x0001486c01009387 */ /* 0x000fe20000100600 */
[----:B------:R-:W-:Y:S03]  /*2a610*/  PRMT R47, R108, 0x7610, R47 ;  /* 0x000076106c2f7816 */ /* 0x000fe6000000002f */
[----:B------:R-:W-:Y:S01]  /*2a620*/  @P6 STL.S16 [R1+0x140], R85 ;  /* 0x0001405501006387 */ /* 0x000fe20000100600 */
[----:B------:R-:W-:Y:S02]  /*2a630*/  @!P1 PRMT R62, R47, 0x5410, RZ ;  /* 0x000054102f3e9816 */ /* 0x000fe400000000ff */
[----:B------:R-:W-:Y:S01]  /*2a640*/  ISETP.LE.U32.AND P1, PT, R136, UR10, PT ;  /* 0x0000000a88007c0c */ /* 0x000fe2000bf23070 */
[----:B------:R1:W-:Y:S01]  /*2a650*/  STL [R1+0x33c], R60 ;  /* 0x00033c3c01007387 */ /* 0x0003e20000100800 */
[----:B------:R-:W-:Y:S02]  /*2a660*/  PRMT R46, R85, 0x7610, R46 ;  /* 0x00007610552e7816 */ /* 0x000fe4000000002e */
[----:B------:R-:W-:Y:S01]  /*2a670*/  PRMT R47, R77, 0x5410, R176 ;  /* 0x000054104d2f7816 */ /* 0x000fe200000000b0 */
[----:B------:R2:W3:Y:S01]  /*2a680*/  LDL.S16 R92, [R1+0x130] ;  /* 0x00013000015c7983 */ /* 0x0004e20000100600 */
[----:B------:R-:W-:Y:S02]  /*2a690*/  @P6 PRMT R2, R46, 0x5410, RZ ;  /* 0x000054102e026816 */ /* 0x000fe400000000ff */
[----:B------:R-:W-:Y:S01]  /*2a6a0*/  ISETP.GT.U32.AND P6, PT, R195, UR10, PT ;  /* 0x0000000ac3007c0c */ /* 0x000fe2000bfc4070 */
[----:B------:R2:W2:Y:S01]  /*2a6b0*/  LDL.S16 R90, [R1+0x12c] ;  /* 0x00012c00015a7983 */ /* 0x0004a20000100600 */
[----:B------:R-:W-:Y:S01]  /*2a6c0*/  PRMT R46, R73, 0x5410, R69 ;  /* 0x00005410492e7816 */ /* 0x000fe20000000045 */
[----:B------:R-:W-:Y:S01]  /*2a6d0*/  IMAD.MOV.U32 R69, RZ, RZ, R95 ;  /* 0x000000ffff457224 */ /* 0x000fe200078e005f */
[----:B------:R-:W-:Y:S01]  /*2a6e0*/  PRMT R136, R136, 0x5410, R82 ;  /* 0x0000541088887816 */ /* 0x000fe20000000052 */
[----:B------:R1:W-:Y:S01]  /*2a6f0*/  STG.E.U16 desc[UR24][R124.64+0xd0], R62 ;  /* 0x0000d03e7c007986 */ /* 0x0003e2000c101518 */
[----:B----4-:R-:W-:Y:S03]  /*2a700*/  @!P1 HADD2 R45, -R100.H0_H0, -RZ.H0_H0 ;  /* 0xa00000ff642d9230 */ /* 0x010fe60000000900 */
[----:B------:R4:W-:Y:S01]  /*2a710*/  STG.E.U16 desc[UR24][R124.64+0xd2], R2 ;  /* 0x0000d2027c007986 */ /* 0x0009e2000c101518 */
[--C-:B------:R-:W-:Y:S01]  /*2a720*/  HSET2.LE.AND R136, R136, R218.reuse, PT ;  /* 0x000000da88887233 */ /* 0x100fe20003803000 */
[----:B------:R-:W-:Y:S02]  /*2a730*/  @!P0 HADD2 R44, -R100.H1_H1, -RZ.H0_H0 ;  /* 0xa00000ff642c8230 */ /* 0x000fe40000000d00 */
[----:B------:R4:W-:Y:S01]  /*2a740*/  @!P1 STL.S16 [R1+0x13c], R45 ;  /* 0x00013c2d01009387 */ /* 0x0009e20000100600 */
[----:B------:R-:W-:Y:S03]  /*2a750*/  PRMT R84, R45, 0x7610, R84 ;  /* 0x000076102d547816 */ /* 0x000fe60000000054 */
[----:B------:R4:W-:Y:S01]  /*2a760*/  @!P0 STL.S16 [R1+0x138], R44 ;  /* 0x0001382c01008387 */ /* 0x0009e20000100600 */
[----:B------:R-:W-:Y:S02]  /*2a770*/  PRMT R77, R44, 0x7610, R77 ;  /* 0x000076102c4d7816 */ /* 0x000fe4000000004d */
[----:B-1----:R-:W-:Y:S01]  /*2a780*/  PRMT R60, R131, 0x5410, R141 ;  /* 0x00005410833c7816 */ /* 0x002fe2000000008d */
[----:B------:R1:W2:Y:S04]  /*2a790*/  LDL.S16 R89, [R1+0x124] ;  /* 0x0001240001597983 */ /* 0x0002a80000100600 */
[----:B------:R1:W2:Y:S01]  /*2a7a0*/  LDL.S16 R88, [R1+0x120] ;  /* 0x0001200001587983 */ /* 0x0002a20000100600 */
[--C-:B------:R-:W-:Y:S03]  /*2a7b0*/  HSET2.LE.AND R60, R60, R218.reuse, PT ;  /* 0x000000da3c3c7233 */ /* 0x100fe60003803000 */
[----:B------:R1:W2:Y:S01]  /*2a7c0*/  LDL.S16 R85, [R1+0x11c] ;  /* 0x00011c0001557983 */ /* 0x0002a20000100600 */
[--C-:B------:R-:W-:Y:S02]  /*2a7d0*/  HSET2.LE.AND R62, R78, R218.reuse, PT ;  /* 0x000000da4e3e7233 */ /* 0x100fe40003803000 */
[----:B----4-:R-:W-:Y:S01]  /*2a7e0*/  PRMT R2, R245, 0x7632, R2 ;  /* 0x00007632f5027816 */ /* 0x010fe20000000002 */
[----:B------:R-:W-:Y:S02]  /*2a7f0*/  IMAD.MOV.U32 R45, RZ, RZ, R97 ;  /* 0x000000ffff2d7224 */ /* 0x000fe400078e0061 */
[----:B------:R-:W-:Y:S02]  /*2a800*/  LOP3.LUT R62, R68, R62, RZ, 0xc0, !PT ;  /* 0x0000003e443e7212 */ /* 0x000fe400078ec0ff */
[----:B------:R-:W-:Y:S01]  /*2a810*/  PRMT R68, R100, 0x7632, R68 ;  /* 0x0000763264447816 */ /* 0x000fe20000000044 */
[----:B------:R-:W-:Y:S01]  /*2a820*/  IMAD.MOV.U32 R44, RZ, RZ, R98 ;  /* 0x000000ffff2c7224 */ /* 0x000fe200078e0062 */
[----:B------:R-:W-:Y:S02]  /*2a830*/  LOP3.LUT R61, R45, R61, RZ, 0xc0, !PT ;  /* 0x0000003d2d3d7212 */ /* 0x000fe400078ec0ff */
[--C-:B------:R-:W-:Y:S02]  /*2a840*/  HSET2.LE.AND R45, R46, R218.reuse, PT ;  /* 0x000000da2e2d7233 */ /* 0x100fe40003803000 */
[----:B------:R-:W-:Y:S02]  /*2a850*/  LOP3.LUT R60, R44, R60, RZ, 0xc0, !PT ;  /* 0x0000003c2c3c7212 */ /* 0x000fe400078ec0ff */
[--C-:B------:R-:W-:Y:S02]  /*2a860*/  HSET2.LE.AND R44, R47, R218.reuse, PT ;  /* 0x000000da2f2c7233 */ /* 0x100fe40003803000 */
[----:B------:R-:W-:Y:S02]  /*2a870*/  LOP3.LUT R47, R76, 0xff00ff, RZ, 0xc0, !PT ;  /* 0x00ff00ff4c2f7812 */ /* 0x000fe400078ec0ff */
[--C-:B------:R-:W-:Y:S02]  /*2a880*/  HSET2.LE.AND R46, R75, R218.reuse, PT ;  /* 0x000000da4b2e7233 */ /* 0x100fe40003803000 */
[----:B------:R-:W-:Y:S02]  /*2a890*/  LOP3.LUT R44, R67, R44, RZ, 0xc0, !PT ;  /* 0x0000002c432c7212 */ /* 0x000fe400078ec0ff */
[--C-:B------:R-:W-:Y:S02]  /*2a8a0*/  HSET2.LE.AND R47, R47, R218.reuse, PT ;  /* 0x000000da2f2f7233 */ /* 0x100fe40003803000 */
[----:B------:R-:W-:Y:S02]  /*2a8b0*/  LOP3.LUT R67, R116, 0xff, RZ, 0xc0, !PT ;  /* 0x000000ff74437812 */ /* 0x000fe400078ec0ff */
[----:B------:R-:W-:Y:S02]  /*2a8c0*/  LOP3.LUT R46, R63, R46, RZ, 0xc0, !PT ;  /* 0x0000002e3f2e7212 */ /* 0x000fe400078ec0ff */
[----:B------:R-:W-:Y:S02]  /*2a8d0*/  LOP3.LUT R47, R40, R47, RZ, 0xc0, !PT ;  /* 0x0000002f282f7212 */ /* 0x000fe400078ec0ff */
[----:B------:R-:W-:Y:S02]  /*2a8e0*/  LOP3.LUT R63, R79, 0xff00ff, RZ, 0xc0, !PT ;  /* 0x00ff00ff4f3f7812 */ /* 0x000fe400078ec0ff */
[----:B------:R-:W-:Y:S02]  /*2a8f0*/  LOP3.LUT R45, R65, R45, RZ, 0xc0, !PT ;  /* 0x0000002d412d7212 */ /* 0x000fe400078ec0ff */
[----:B------:R-:W-:Y:S02]  /*2a900*/  PRMT R65, R116, 0x7632, R65 ;  /* 0x0000763274417816 */ /* 0x000fe40000000041 */
[--C-:B------:R-:W-:Y:S02]  /*2a910*/  HSET2.LE.AND R63, R63, R218.reuse, PT ;  /* 0x000000da3f3f7233 */ /* 0x100fe40003803000 */
[----:B------:R-:W-:Y:S01]  /*2a920*/  LOP3.LUT R65, R65, 0xff, RZ, 0xc0, !PT ;  /* 0x000000ff41417812 */ /* 0x000fe200078ec0ff */
[-C--:B------:R-:W-:Y:S05]  /*2a930*/  HMMA.16816.F32 R4, R44, R56.reuse, R4 ;  /* 0x000000382c04723c */ /* 0x080fea0000001804 */
[----:B------:R-:W-:Y:S02]  /*2a940*/  LOP3.LUT R63, R69, R63, RZ, 0xc0, !PT ;  /* 0x0000003f453f7212 */ /* 0x000fe400078ec0ff */
[----:B------:R-:W-:Y:S02]  /*2a950*/  @!P0 PRMT R68, R77, 0x5410, RZ ;  /* 0x000054104d448816 */ /* 0x000fe400000000ff */
[----:B------:R-:W-:Y:S01]  /*2a960*/  ISETP.LE.U32.AND P0, PT, R51, UR10, PT ;  /* 0x0000000a33007c0c */ /* 0x000fe2000bf03070 */
[----:B------:R-:W-:Y:S01]  /*2a970*/  IMAD.MOV.U32 R51, RZ, RZ, R100 ;  /* 0x000000ffff337224 */ /* 0x000fe200078e0064 */
[----:B------:R-:W-:Y:S01]  /*2a980*/  PRMT R152, R67, 0x5410, R152 ;  /* 0x0000541043987816 */ /* 0x000fe20000000098 */
[C---:B------:R-:W-:Y:S04]  /*2a990*/  HMMA.16816.F32 R8, R60.reuse, R56, R8 ;  /* 0x000000383c08723c */ /* 0x040fe80000001808 */
[----:B------:R-:W-:Y:S02]  /*2a9a0*/  SHF.R.U32.HI R56, RZ, 0x18, R116 ;  /* 0x00000018ff387819 */ /* 0x000fe40000011674 */
[----:B------:R-:W-:Y:S02]  /*2a9b0*/  PRMT R57, R100, 0x7610, R57 ;  /* 0x0000761064397816 */ /* 0x000fe40000000039 */
[-C--:B------:R-:W-:Y:S03]  /*2a9c0*/  HMMA.16816.F32 R12, R60, R58.reuse, R12 ;  /* 0x0000003a3c0c723c */ /* 0x080fe6000000180c */
[----:B------:R-:W-:Y:S02]  /*2a9d0*/  PRMT R153, R65, 0x5410, R56 ;  /* 0x0000541041997816 */ /* 0x000fe40000000038 */
[----:B------:R-:W-:Y:S02]  /*2a9e0*/  @!P1 PRMT R57, R84, 0x5410, RZ ;  /* 0x0000541054399816 */ /* 0x000fe400000000ff */
[----:B------:R-:W-:Y:S01]  /*2a9f0*/  ISETP.GT.U32.AND P1, PT, R154, UR10, PT ;  /* 0x0000000a9a007c0c */ /* 0x000fe2000bf24070 */
[C---:B------:R-:W-:Y:S04]  /*2aa00*/  HMMA.16816.F32 R16, R44.reuse, R58, R16 ;  /* 0x0000003a2c10723c */ /* 0x040fe80000001810 */
[----:B------:R-:W-:Y:S02]  /*2aa10*/  PRMT R154, R55, 0x5410, R154 ;  /* 0x00005410379a7816 */ /* 0x000fe4000000009a */
[----:B------:R-:W-:Y:S02]  /*2aa20*/  LOP3.LUT R136, R51, R136, RZ, 0xc0, !PT ;  /* 0x0000008833887212 */ /* 0x000fe400078ec0ff */
[--C-:B------:R-:W-:Y:S02]  /*2aa30*/  HSET2.LE.AND R152, R152, R218.reuse, PT ;  /* 0x000000da98987233 */ /* 0x100fe40003803000 */
[--C-:B------:R-:W-:Y:S02]  /*2aa40*/  HSET2.LE.AND R153, R153, R218.reuse, PT ;  /* 0x000000da99997233 */ /* 0x100fe40003803000 */
[--C-:B------:R-:W-:Y:S01]  /*2aa50*/  HSET2.LE.AND R154, R154, R218.reuse, PT ;  /* 0x000000da9a9a7233 */ /* 0x100fe20003803000 */
[----:B---3--:R-:W-:Y:S02]  /*2aa60*/  @P3 HADD2 R92, -R0.H0_H0, -RZ.H0_H0 ;  /* 0xa00000ff005c3230 */ /* 0x008fe40000000900 */
[----:B--2---:R-:W-:Y:S03]  /*2aa70*/  @P6 HADD2 R90, -R3.H0_H0, -RZ.H0_H0 ;  /* 0xa00000ff035a6230 */ /* 0x004fe60000000900 */
[----:B------:R-:W-:Y:S01]  /*2aa80*/  @P3 STL.S16 [R1+0x130], R92 ;  /* 0x0001305c01003387 */ /* 0x000fe20000100600 */
[----:B------:R-:W-:Y:S03]  /*2aa90*/  PRMT R41, R92, 0x7610, R41 ;  /* 0x000076105c297816 */ /* 0x000fe60000000029 */
[----:B------:R-:W-:Y:S01]  /*2aaa0*/  @P6 STL.S16 [R1+0x12c], R90 ;  /* 0x00012c5a01006387 */ /* 0x000fe20000100600 */
[----:B------:R-:W-:Y:S02]  /*2aab0*/  PRMT R73, R90, 0x7610, R73 ;  /* 0x000076105a497816 */ /* 0x000fe40000000049 */
[----:B------:R-:W-:Y:S01]  /*2aac0*/  @P3 PRMT R0, R41, 0x5410, RZ ;  /* 0x0000541029003816 */ /* 0x000fe200000000ff */
[----:B------:R1:W2:Y:S01]  /*2aad0*/  LDL.S16 R75, [R1+0x118] ;  /* 0x00011800014b7983 */ /* 0x0002a20000100600 */
[----:B------:R-:W-:Y:S01]  /*2aae0*/  @P6 PRMT R3, R73, 0x5410, RZ ;  /* 0x0000541049036816 */ /* 0x000fe200000000ff */
[C---:B------:R-:W-:Y:S01]  /*2aaf0*/  IMAD.WIDE R40, R246.reuse, -0x70, R70 ;  /* 0xffffff90f6287825 */ /* 0x040fe200078e0246 */
[----:B------:R-:W-:Y:S01]  /*2ab00*/  ISETP.LE.U32.AND P6, PT, R65, UR10, PT ;  /* 0x0000000a41007c0c */ /* 0x000fe2000bfc3070 */
[----:B------:R1:W3:Y:S01]  /*2ab10*/  LDL.S16 R73, [R1+0x114] ;  /* 0x0001140001497983 */ /* 0x0002e20000100600 */
[----:B------:R-:W-:Y:S03]  /*2ab20*/  ISETP.LE.U32.AND P3, PT, R67, UR10, PT ;  /* 0x0000000a43007c0c */ /* 0x000fe6000bf63070 */
[----:B------:R1:W4:Y:S01]  /*2ab30*/  LDL.S16 R71, [R1+0x110] ;  /* 0x0001100001477983 */ /* 0x0003220000100600 */
[----:B------:R-:W-:Y:S03]  /*2ab40*/  IMAD.WIDE R52, R246, 0x70, R40 ;  /* 0x00000070f6347825 */ /* 0x000fe600078e0228 */
[----:B------:R1:W-:Y:S01]  /*2ab50*/  STG.E.U16 desc[UR24][R40.64+0xd0], R0 ;  /* 0x0000d00028007986 */ /* 0x0003e2000c101518 */
[----:B------:R-:W-:Y:S03]  /*2ab60*/  @!P4 HADD2 R88, -R2.H0_H0, -RZ.H0_H0 ;  /* 0xa00000ff0258c230 */ /* 0x000fe60000000900 */
[----:B------:R1:W-:Y:S04]  /*2ab70*/  STG.E.U16 desc[UR24][R40.64+0xd2], R3 ;  /* 0x0000d20328007986 */ /* 0x0003e8000c101518 */
[----:B------:R-:W1:Y:S01]  /*2ab80*/  LDSM.16.MT88.4 R40, [R66+0x1800] ;  /* 0x001800004228783b */ /* 0x000e620000004200 */
[----:B------:R-:W-:Y:S03]  /*2ab90*/  PRMT R50, R88, 0x7610, R50 ;  /* 0x0000761058327816 */ /* 0x000fe60000000032 */
[----:B------:R-:W-:Y:S04]  /*2aba0*/  STG.E.U16 desc[UR24][R52.64+0xd0], R81 ;  /* 0x0000d05134007986 */ /* 0x000fe8000c101518 */
[----:B------:R1:W-:Y:S04]  /*2abb0*/  STG.E.U16 desc[UR24][R52.64+0xd2], R80 ;  /* 0x0000d25034007986 */ /* 0x0003e8000c101518 */
[----:B------:R-:W-:Y:S04]  /*2abc0*/  STG.E.U16 desc[UR24][R126.64+0xd0], R74 ;  /* 0x0000d04a7e007986 */ /* 0x000fe8000c101518 */
[----:B------:R-:W-:Y:S01]  /*2abd0*/  STG.E.U16 desc[UR24][R126.64+0xd2], R72 ;  /* 0x0000d2487e007986 */ /* 0x000fe2000c101518 */
[----:B-1----:R-:W-:Y:S04]  /*2abe0*/  PRMT R0, R245, 0x7610, R0 ;  /* 0x00007610f5007816 */ /* 0x002fe80000000000 */
[----:B------:R-:W-:Y:S01]  /*2abf0*/  PRMT R49, R0, 0x5410, R2 ;  /* 0x0000541000317816 */ /* 0x000fe20000000002 */
[----:B------:R-:W-:Y:S01]  /*2ac00*/  @!P3 HADD2 R89, -R0.H0_H0, -RZ.H0_H0 ;  /* 0xa00000ff0059b230 */ /* 0x000fe20000000900 */
[----:B------:R-:W-:Y:S02]  /*2ac10*/  @!P4 PRMT R2, R50, 0x5410, RZ ;  /* 0x000054103202c816 */ /* 0x000fe400000000ff */
[----:B------:R-:W-:Y:S02]  /*2ac20*/  LOP3.LUT R152, R49, R152, RZ, 0xc0, !PT ;  /* 0x0000009831987212 */ /* 0x000fe400078ec0ff */
[----:B------:R-:W-:Y:S01]  /*2ac30*/  @!P3 STL.S16 [R1+0x124], R89 ;  /* 0x000124590100b387 */ /* 0x000fe20000100600 */
[----:B------:R-:W-:Y:S02]  /*2ac40*/  PRMT R76, R89, 0x7610, R76 ;  /* 0x00007610594c7816 */ /* 0x000fe4000000004c */
[----:B------:R-:W-:Y:S01]  /*2ac50*/  PRMT R3, R244, 0x7610, R3 ;  /* 0x00007610f4037816 */ /* 0x000fe20000000003 */
[----:B------:R-:W-:Y:S01]  /*2ac60*/  @!P4 STL.S16 [R1+0x120], R88 ;  /* 0x000120580100c387 */ /* 0x000fe20000100600 */
[----:B------:R-:W-:Y:S01]  /*2ac70*/  @!P3 PRMT R0, R76, 0x5410, RZ ;  /* 0x000054104c00b816 */ /* 0x000fe200000000ff */
[----:B------:R-:W-:Y:S01]  /*2ac80*/  IMAD.WIDE R52, R246, -0x70, R52 ;  /* 0xffffff90f6347825 */ /* 0x000fe200078e0234 */
[----:B------:R-:W-:Y:S01]  /*2ac90*/  ISETP.LE.U32.AND P3, PT, R54, UR10, PT ;  /* 0x0000000a36007c0c */ /* 0x000fe2000bf63070 */
[----:B------:R1:W-:Y:S01]  /*2aca0*/  STG.E.U16 desc[UR24][R124.64+0xe2], R2 ;  /* 0x0000e2027c007986 */ /* 0x0003e2000c101518 */
[----:B------:R-:W-:Y:S01]  /*2acb0*/  ISETP.LE.U32.AND P4, PT, R56, UR10, PT ;  /* 0x0000000a38007c0c */ /* 0x000fe2000bf83070 */
[----:B------:R-:W-:Y:S01]  /*2acc0*/  @!P6 HADD2 R85, -R3.H0_H0, -RZ.H0_H0 ;  /* 0xa00000ff0355e230 */ /* 0x000fe20000000900 */
[----:B------:R-:W-:Y:S01]  /*2acd0*/  PRMT R50, R3, 0x5410, R48 ;  /* 0x0000541003327816 */ /* 0x000fe20000000030 */
[----:B------:R1:W-:Y:S01]  /*2ace0*/  STG.E.U16 desc[UR24][R124.64+0xe0], R0 ;  /* 0x0000e0007c007986 */ /* 0x0003e2000c101518 */
[----:B------:R-:W-:Y:S01]  /*2acf0*/  PRMT R54, R101, 0x7632, R54 ;  /* 0x0000763265367816 */ /* 0x000fe20000000036 */
[-C--:B------:R-:W-:Y:S02]  /*2ad00*/  HMMA.16816.F32 R20, R44, R40.reuse, R20 ;  /* 0x000000282c14723c */ /* 0x080fe40000001814 */
[----:B------:R-:W-:Y:S01]  /*2ad10*/  @!P6 STL.S16 [R1+0x11c], R85 ;  /* 0x00011c550100e387 */ /* 0x000fe20000100600 */
[----:B------:R-:W-:Y:S02]  /*2ad20*/  PRMT R69, R85, 0x7610, R69 ;  /* 0x0000761055457816 */ /* 0x000fe40000000045 */
[----:B------:R-:W-:Y:S02]  /*2ad30*/  LOP3.LUT R153, R50, R153, RZ, 0xc0, !PT ;  /* 0x0000009932997212 */ /* 0x000fe400078ec0ff */
[----:B------:R-:W-:Y:S01]  /*2ad40*/  @!P6 PRMT R3, R69, 0x5410, RZ ;  /* 0x000054104503e816 */ /* 0x000fe200000000ff */
[C---:B------:R-:W-:Y:S04]  /*2ad50*/  HMMA.16816.F32 R24, R60.reuse, R40, R24 ;  /* 0x000000283c18723c */ /* 0x040fe80000001818 */
[----:B------:R1:W-:Y:S01]  /*2ad60*/  STG.E.U16 desc[UR24][R52.64+0xe0], R3 ;  /* 0x0000e00334007986 */ /* 0x0003e2000c101518 */
[----:B------:R-:W-:Y:S02]  /*2ad70*/  PRMT R40, R130, 0x5410, R128 ;  /* 0x0000541082287816 */ /* 0x000fe40000000080 */
[----:B------:R-:W-:Y:S01]  /*2ad80*/  ISETP.LE.U32.AND P6, PT, R55, UR10, PT ;  /* 0x0000000a37007c0c */ /* 0x000fe2000bfc3070 */
[-C--:B------:R-:W-:Y:S03]  /*2ad90*/  HMMA.16816.F32 R28, R60, R42.reuse, R28 ;  /* 0x0000002a3c1c723c */ /* 0x080fe6000000181c */
[----:B------:R-:W-:Y:S02]  /*2ada0*/  LOP3.LUT R40, R40, 0xff00ff, RZ, 0xc0, !PT ;  /* 0x00ff00ff28287812 */ /* 0x000fe400078ec0ff */
[----:B-1----:R-:W-:Y:S02]  /*2adb0*/  PRMT R2, R114, 0x5410, R123 ;  /* 0x0000541072027816 */ /* 0x002fe4000000007b */
[----:B------:R-:W-:Y:S01]  /*2adc0*/  LOP3.LUT R41, R132, 0xff, RZ, 0xc0, !PT ;  /* 0x000000ff84297812 */ /* 0x000fe200078ec0ff */
[----:B------:R-:W-:Y:S04]  /*2add0*/  HMMA.16816.F32 R32, R44, R42, R32 ;  /* 0x0000002a2c20723c */ /* 0x000fe80000001820 */
[--C-:B------:R-:W-:Y:S01]  /*2ade0*/  HSET2.LE.AND R139, R40, R218.reuse, PT ;  /* 0x000000da288b7233 */ /* 0x100fe20003803000 */
[----:B------:R-:W-:Y:S01]  /*2adf0*/  IMAD.MOV.U32 R0, RZ, RZ, R101 ;  /* 0x000000ffff007224 */ /* 0x000fe200078e0065 */
[----:B------:R-:W-:Y:S01]  /*2ae00*/  LOP3.LUT R155, R2, 0xff00ff, RZ, 0xc0, !PT ;  /* 0x00ff00ff029b7812 */ /* 0x000fe200078ec0ff */
[----:B------:R-:W-:Y:S01]  /*2ae10*/  IMAD.MOV.U32 R132, RZ, RZ, R37 ;  /* 0x000000ffff847224 */ /* 0x000fe200078e0025 */
[C---:B------:R-:W-:Y:S02]  /*2ae20*/  PRMT R2, R83.reuse, 0x7632, R2 ;  /* 0x0000763253027816 */ /* 0x040fe40000000002 */
[----:B------:R-:W-:Y:S02]  /*2ae30*/  LOP3.LUT R137, R0, R137, RZ, 0xc0, !PT ;  /* 0x0000008900897212 */ /* 0x000fe400078ec0ff */
[----:B------:R-:W-:Y:S02]  /*2ae40*/  PRMT R0, R83, 0x7610, R0 ;  /* 0x0000761053007816 */ /* 0x000fe40000000000 */
[--C-:B------:R-:W-:Y:S02]  /*2ae50*/  HSET2.LE.AND R155, R155, R218.reuse, PT ;  /* 0x000000da9b9b7233 */ /* 0x100fe40003803000 */
[----:B------:R-:W-:Y:S02]  /*2ae60*/  PRMT R3, R0, 0x5410, R2 ;  /* 0x0000541000037816 */ /* 0x000fe40000000002 */
[----:B------:R-:W-:Y:S02]  /*2ae70*/  PRMT R138, R41, 0x5410, R115 ;  /* 0x00005410298a7816 */ /* 0x000fe40000000073 */
[C---:B------:R-:W-:Y:S02]  /*2ae80*/  LOP3.LUT R155, R64.reuse, R155, RZ, 0xc0, !PT ;  /* 0x0000009b409b7212 */ /* 0x040fe400078ec0ff */
[----:B------:R-:W-:Y:S01]  /*2ae90*/  LOP3.LUT R154, R3, R154, RZ, 0xc0, !PT ;  /* 0x0000009a039a7212 */ /* 0x000fe200078ec0ff */
[----:B------:R-:W-:Y:S01]  /*2aea0*/  IMAD.MOV.U32 R3, RZ, RZ, R103 ;  /* 0x000000ffff037224 */ /* 0x000fe200078e0067 */
[----:B------:R-:W-:Y:S05]  /*2aeb0*/  HSET2.LE.AND R138, R138, R218, PT ;  /* 0x000000da8a8a7233 */ /* 0x000fea0003803000 */
[-C--:B------:R-:W-:Y:S05]  /*2aec0*/  HMMA.16816.F32 R164, R152, R160.reuse, R4 ;  /* 0x000000a098a4723c */ /* 0x080fea0000001804 */
[----:B------:R-:W-:Y:S02]  /*2aed0*/  PRMT R6, R103, 0x7632, R6 ;  /* 0x0000763267067816 */ /* 0x000fe40000000006 */
[----:B------:R-:W-:Y:S01]  /*2aee0*/  LOP3.LUT R138, R3, R138, RZ, 0xc0, !PT ;  /* 0x0000008a038a7212 */ /* 0x000fe200078ec0ff */
[----:B------:R-:W-:Y:S05]  /*2aef0*/  IMAD.MOV.U32 R3, RZ, RZ, R102 ;  /* 0x000000ffff037224 */ /* 0x000fea00078e0066 */
[----:B------:R-:W-:Y:S02]  /*2af00*/  LOP3.LUT R139, R3, R139, RZ, 0xc0, !PT ;  /* 0x0000008b038b7212 */ /* 0x000fe400078ec0ff */
[----:B------:R-:W-:Y:S05]  /*2af10*/  PRMT R3, R64, 0x7610, R3 ;  /* 0x0000761040037816 */ /* 0x000fea0000000003 */
[C---:B------:R-:W-:Y:S08]  /*2af20*/  HMMA.16816.F32 R148, R136.reuse, R160, R8 ;  /* 0x000000a08894723c */ /* 0x040ff00000001808 */
[-C--:B------:R-:W-:Y:S08]  /*2af30*/  HMMA.16816.F32 R144, R136, R162.reuse, R12 ;  /* 0x000000a28890723c */ /* 0x080ff0000000180c */
[C---:B------:R-:W-:Y:S04]  /*2af40*/  HMMA.16816.F32 R160, R152.reuse, R162, R16 ;  /* 0x000000a298a0723c */ /* 0x040fe80000001810 */
[C---:B--2---:R-:W-:Y:S02]  /*2af50*/  @!P3 HADD2 R75, -R101.reuse.H0_H0, -RZ.H0_H0 ;  /* 0xa00000ff654bb230 */ /* 0x044fe40000000900 */
[----:B---3--:R-:W-:Y:S03]  /*2af60*/  @!P0 HADD2 R73, -R101.H1_H1, -RZ.H0_H0 ;  /* 0xa00000ff65498230 */ /* 0x008fe60000000d00 */
[----:B------:R-:W-:Y:S01]  /*2af70*/  @!P3 STL.S16 [R1+0x118], R75 ;  /* 0x0001184b0100b387 */ /* 0x000fe20000100600 */
[----:B------:R-:W-:Y:S01]  /*2af80*/  PRMT R70, R75, 0x7610, R70 ;  /* 0x000076104b467816 */ /* 0x000fe20000000046 */
[----:B----4-:R-:W-:Y:S02]  /*2af90*/  @!P4 HADD2 R71, -R48.H0_H0, -RZ.H0_H0 ;  /* 0xa00000ff3047c230 */ /* 0x010fe40000000900 */
[----:B------:R-:W-:Y:S01]  /*2afa0*/  @!P0 STL.S16 [R1+0x114], R73 ;  /* 0x0001144901008387 */ /* 0x000fe20000100600 */
[----:B------:R-:W-:Y:S02]  /*2afb0*/  @!P3 PRMT R101, R70, 0x5410, RZ ;  /* 0x000054104665b816 */ /* 0x000fe400000000ff */
[----:B------:R-:W-:Y:S01]  /*2afc0*/  ISETP.GT.U32.AND P3, PT, R115, UR10, PT ;  /* 0x0000000a73007c0c */ /* 0x000fe2000bf64070 */
[----:B------:R-:W-:Y:S01]  /*2afd0*/  @!P4 STL.S16 [R1+0x110], R71 ;  /* 0x000110470100c387 */ /* 0x000fe20000100600 */
[----:B------:R-:W-:Y:S02]  /*2afe0*/  PRMT R55, R71, 0x7610, R55 ;  /* 0x0000761047377816 */ /* 0x000fe40000000037 */
[----:B------:R-:W-:Y:S01]  /*2aff0*/  PRMT R67, R73, 0x7610, R67 ;  /* 0x0000761049437816 */ /* 0x000fe20000000043 */
[----:B------:R1:W2:Y:S01]  /*2b000*/  LDL.S16 R65, [R1+0x108] ;  /* 0x0001080001417983 */ /* 0x0002a20000100600 */
[----:B------:R-:W-:Y:S02]  /*2b010*/  @!P4 PRMT R48, R55, 0x5410, RZ ;  /* 0x000054103730c816 */ /* 0x000fe400000000ff */
[----:B------:R-:W-:Y:S01]  /*2b020*/  ISETP.GT.U32.AND P4, PT, R114, UR10, PT ;  /* 0x0000000a72007c0c */ /* 0x000fe2000bf84070 */
[----:B------:R1:W3:Y:S01]  /*2b030*/  LDL.S16 R59, [R1+0x104] ;  /* 0x00010400013b7983 */ /* 0x0002e20000100600 */
[----:B------:R-:W-:Y:S02]  /*2b040*/  @!P0 PRMT R54, R67, 0x5410, RZ ;  /* 0x0000541043368816 */ /* 0x000fe400000000ff */
[----:B------:R-:W-:Y:S01]  /*2b050*/  ISETP.GT.U32.AND P0, PT, R130, UR10, PT ;  /* 0x0000000a82007c0c */ /* 0x000fe2000bf04070 */
[----:B------:R1:W4:Y:S04]  /*2b060*/  LDL.S16 R69, [R1+0x10c] ;  /* 0x00010c0001457983 */ /* 0x0003280000100600 */
[----:B------:R1:W4:Y:S04]  /*2b070*/  LDL.S16 R40, [R1+0x100] ;  /* 0x0001000001287983 */ /* 0x0003280000100600 */
[----:B------:R1:W4:Y:S04]  /*2b080*/  LDL.S16 R58, [R1+0xfc] ;  /* 0x0000fc00013a7983 */ /* 0x0003280000100600 */
[----:B------:R1:W4:Y:S04]  /*2b090*/  LDL.S16 R56, [R1+0xf8] ;  /* 0x0000f80001387983 */ /* 0x0003280000100600 */
[----:B------:R1:W4:Y:S04]  /*2b0a0*/  LDL.S16 R42, [R1+0xf0] ;  /* 0x0000f000012a7983 */ /* 0x0003280000100600 */
[----:B------:R1:W4:Y:S04]  /*2b0b0*/  LDL.S16 R55, [R1+0xf4] ;  /* 0x0000f40001377983 */ /* 0x0003280000100600 */
[----:B------:R1:W-:Y:S04]  /*2b0c0*/  STG.E.U16 desc[UR24][R52.64+0xe2], R48 ;  /* 0x0000e23034007986 */ /* 0x0003e8000c101518 */
[----:B------:R-:W1:Y:S02]  /*2b0d0*/  LDSM.16.MT88.4 R48, [R66+0x1c00] ;  /* 0x001c00004230783b */ /* 0x000e640000004200 */
[----:B-1----:R-:W-:Y:S05]  /*2b0e0*/  IMAD.WIDE R52, R246, 0x70, R52 ;  /* 0x00000070f6347825 */ /* 0x002fea00078e0234 */
[----:B------:R-:W-:Y:S04]  /*2b0f0*/  STG.E.U16 desc[UR24][R52.64+0xe0], R57 ;  /* 0x0000e03934007986 */ /* 0x000fe8000c101518 */
[----:B------:R-:W-:Y:S04]  /*2b100*/  STG.E.U16 desc[UR24][R52.64+0xe2], R68 ;  /* 0x0000e24434007986 */ /* 0x000fe8000c101518 */
[----:B------:R-:W-:Y:S04]  /*2b110*/  STG.E.U16 desc[UR24][R126.64+0xe0], R101 ;  /* 0x0000e0657e007986 */ /* 0x000fe8000c101518 */
[----:B------:R-:W-:Y:S01]  /*2b120*/  STG.E.U16 desc[UR24][R126.64+0xe2], R54 ;  /* 0x0000e2367e007986 */ /* 0x000fe2000c101518 */
[-C--:B------:R-:W-:Y:S08]  /*2b130*/  HMMA.16816.F32 R156, R152, R48.reuse, R20 ;  /* 0x00000030989c723c */ /* 0x080ff00000001814 */
[C---:B------:R-:W-:Y:S08]  /*2b140*/  HMMA.16816.F32 R140, R136.reuse, R48, R24 ;  /* 0x00000030888c723c */ /* 0x040ff00000001818 */
[-C--:B------:R-:W-:Y:S08]  /*2b150*/  HMMA.16816.F32 R136, R136, R50.reuse, R28 ;  /* 0x000000328888723c */ /* 0x080ff0000000181c */
[----:B------:R-:W-:Y:S04]  /*2b160*/  HMMA.16816.F32 R152, R152, R50, R32 ;  /* 0x000000329898723c */ /* 0x000fe80000001820 */
[----:B--2---:R-:W-:Y:S02]  /*2b170*/  @!P6 HADD2 R65, -R0.H0_H0, -RZ.H0_H0 ;  /* 0xa00000ff0041e230 */ /* 0x004fe40000000900 */
[----:B---3--:R-:W-:Y:S03]  /*2b180*/  @P1 HADD2 R59, -R2.H0_H0, -RZ.H0_H0 ;  /* 0xa00000ff023b1230 */ /* 0x008fe60000000900 */
[----:B------:R-:W-:Y:S01]  /*2b190*/  PRMT R5, R65, 0x7610, R5 ;  /* 0x0000761041057816 */ /* 0x000fe20000000005 */
[----:B----4-:R-:W-:Y:S01]  /*2b1a0*/  @P4 HADD2 R69, -R64.H0_H0, -RZ.H0_H0 ;  /* 0xa00000ff40454230 */ /* 0x010fe20000000900 */
[----:B------:R-:W-:Y:S02]  /*2b1b0*/  PRMT R4, R59, 0x7610, R4 ;  /* 0x000076103b047816 */ /* 0x000fe40000000004 */
[----:B------:R-:W-:Y:S02]  /*2b1c0*/  @!P6 PRMT R0, R5, 0x5410, RZ ;  /* 0x000054100500e816 */ /* 0x000fe400000000ff */
[----:B------:R-:W-:Y:S01]  /*2b1d0*/  @P4 STL.S16 [R1+0x10c], R69 ;  /* 0x00010c4501004387 */ /* 0x000fe20000100600 */
[----:B------:R-:W-:Y:S01]  /*2b1e0*/  @P1 PRMT R2, R4, 0x5410, RZ ;  /* 0x0000541004021816 */ /* 0x000fe200000000ff */
[----:B------:R-:W-:Y:S01]  /*2b1f0*/  IMAD.WIDE R4, R246, -0x70, R52 ;  /* 0xffffff90f6047825 */ /* 0x000fe200078e0234 */
[----:B------:R-:W-:Y:S01]  /*2b200*/  PRMT R43, R69, 0x7610, R43 ;  /* 0x00007610452b7816 */ /* 0x000fe2000000002b */
[----:B------:R-:W-:Y:S01]  /*2b210*/  @!P6 STL.S16 [R1+0x108], R65 ;  /* 0x000108410100e387 */ /* 0x000fe20000100600 */
[----:B------:R-:W-:Y:S02]  /*2b220*/  ISETP.GT.U32.AND P6, PT, R128, UR10, PT ;  /* 0x0000000a80007c0c */ /* 0x000fe4000bfc4070 */
[----:B------:R-:W-:Y:S01]  /*2b230*/  @P4 PRMT R3, R43, 0x5410, RZ ;  /* 0x000054102b034816 */ /* 0x000fe200000000ff */
[----:B------:R1:W-:Y:S01]  /*2b240*/  STG.E.U16 desc[UR24][R124.64+0xf0], R0 ;  /* 0x0000f0007c007986 */ /* 0x0003e2000c101518 */
[----:B------:R-:W-:Y:S01]  /*2b250*/  ISETP.LE.U32.AND P4, PT, R41, UR10, PT ;  /* 0x0000000a29007c0c */ /* 0x000fe2000bf83070 */
[C---:B------:R-:W-:Y:S02]  /*2b260*/  @P3 HADD2 R56, -R103.reuse.H1_H1, -RZ.H0_H0 ;  /* 0xa00000ff67383230 */ /* 0x040fe40000000d00 */
[----:B------:R-:W-:Y:S01]  /*2b270*/  STG.E.U16 desc[UR24][R124.64+0xf2], R2 ;  /* 0x0000f2027c007986 */ /* 0x000fe2000c101518 */
[C---:B------:R-:W-:Y:S03]  /*2b280*/  @P0 HADD2 R55, -R102.reuse.H0_H0, -RZ.H0_H0 ;  /* 0xa00000ff66370230 */ /* 0x040fe60000000900 */
[----:B------:R-:W-:Y:S01]  /*2b290*/  @P1 STL.S16 [R1+0x104], R59 ;  /* 0x0001043b01001387 */ /* 0x000fe20000100600 */
[----:B------:R-:W-:Y:S01]  /*2b2a0*/  ISETP.GT.U32.AND P1, PT, R123, UR10, PT ;  /* 0x0000000a7b007c0c */ /* 0x000fe2000bf24070 */
[----:B------:R-:W-:Y:S01]  /*2b2b0*/  @P6 HADD2 R42, -R102.H1_H1, -RZ.H0_H0 ;  /* 0xa00000ff662a6230 */ /* 0x000fe20000000d00 */
[----:B------:R-:W-:Y:S01]  /*2b2c0*/  PRMT R9, R56, 0x7610, R9 ;  /* 0x0000761038097816 */ /* 0x000fe20000000009 */
[----:B------:R2:W-:Y:S01]  /*2b2d0*/  STG.E.U16 desc[UR24][R4.64+0xf0], R3 ;  /* 0x0000f00304007986 */ /* 0x0005e2000c101518 */
[----:B------:R-:W-:Y:S01]  /*2b2e0*/  PRMT R8, R55, 0x7610, R8 ;  /* 0x0000761037087816 */ /* 0x000fe20000000008 */
[----:B------:R-:W-:Y:S01]  /*2b2f0*/  @!P4 HADD2 R58, -R103.H0_H0, -RZ.H0_H0 ;  /* 0xa00000ff673ac230 */ /* 0x000fe20000000900 */
[----:B------:R-:W-:Y:S02]  /*2b300*/  @P3 PRMT R6, R9, 0x5410, RZ ;  /* 0x0000541009063816 */ /* 0x000fe400000000ff */
[----:B------:R-:W-:Y:S02]  /*2b310*/  PRMT R7, R42, 0x7610, R7 ;  /* 0x000076102a077816 */ /* 0x000fe40000000007 */
[----:B------:R-:W-:Y:S01]  /*2b320*/  @!P4 STL.S16 [R1+0xfc], R58 ;  /* 0x0000fc3a0100c387 */ /* 0x000fe20000100600 */
[----:B------:R-:W-:Y:S02]  /*2b330*/  PRMT R10, R58, 0x7610, R10 ;  /* 0x000076103a0a7816 */ /* 0x000fe4000000000a */
[----:B------:R-:W-:Y:S01]  /*2b340*/  @P1 HADD2 R40, -R64.H1_H1, -RZ.H0_H0 ;  /* 0xa00000ff40281230 */ /* 0x000fe20000000d00 */
[----:B------:R-:W-:Y:S01]  /*2b350*/  @P3 STL.S16 [R1+0xf8], R56 ;  /* 0x0000f83801003387 */ /* 0x000fe20000100600 */
[----:B------:R-:W-:Y:S02]  /*2b360*/  PRMT R64, R64, 0x7632, R64 ;  /* 0x0000763240407816 */ /* 0x000fe40000000040 */
[----:B------:R-:W-:Y:S01]  /*2b370*/  @!P4 PRMT R103, R10, 0x5410, RZ ;  /* 0x000054100a67c816 */ /* 0x000fe200000000ff */
[----:B------:R-:W-:Y:S01]  /*2b380*/  @P0 STL.S16 [R1+0xf4], R55 ;  /* 0x0000f43701000387 */ /* 0x000fe20000100600 */
[----:B------:R-:W-:Y:S02]  /*2b390*/  PRMT R11, R40, 0x7610, R11 ;  /* 0x00007610280b7816 */ /* 0x000fe4000000000b */
[----:B-1----:R-:W-:Y:S01]  /*2b3a0*/  PRMT R0, R102, 0x7632, R0 ;  /* 0x0000763266007816 */ /* 0x002fe20000000000 */
[----:B------:R-:W-:Y:S01]  /*2b3b0*/  @P6 STL.S16 [R1+0xf0], R42 ;  /* 0x0000f02a01006387 */ /* 0x000fe20000100600 */
[----:B------:R-:W-:Y:S02]  /*2b3c0*/  @P1 PRMT R64, R11, 0x5410, RZ ;  /* 0x000054100b401816 */ /* 0x000fe400000000ff */
[----:B------:R-:W-:Y:S01]  /*2b3d0*/  @P6 PRMT R0, R7, 0x5410, RZ ;  /* 0x0000541007006816 */ /* 0x000fe200000000ff */
[----:B------:R-:W-:Y:S01]  /*2b3e0*/  @P1 STL.S16 [R1+0x100], R40 ;  /* 0x0001002801001387 */ /* 0x000fe20000100600 */
[----:B------:R-:W-:Y:S03]  /*2b3f0*/  @P0 PRMT R102, R8, 0x5410, RZ ;  /* 0x0000541008660816 */ /* 0x000fe600000000ff */
[----:B------:R-:W-:Y:S01]  /*2b400*/  STG.E.U16 desc[UR24][R4.64+0xf2], R64 ;  /* 0x0000f24004007986 */ /* 0x000fe2000c101518 */
[----:B--2---:R-:W-:Y:S05]  /*2b410*/  IMAD.WIDE R2, R246, 0x70, R4 ;  /* 0x00000070f6027825 */ /* 0x004fea00078e0204 */
[----:B------:R-:W-:Y:S04]  /*2b420*/  STG.E.U16 desc[UR24][R2.64+0xf0], R103 ;  /* 0x0000f06702007986 */ /* 0x000fe8000c101518 */
[----:B------:R-:W-:Y:S04]  /*2b430*/  STG.E.U16 desc[UR24][R2.64+0xf2], R6 ;  /* 0x0000f20602007986 */ /* 0x000fe8000c101518 */
[----:B------:R1:W-:Y:S04]  /*2b440*/  STG.E.U16 desc[UR24][R126.64+0xf2], R0 ;  /* 0x0000f2007e007986 */ /* 0x0003e8000c101518 */
[----:B------:R-:W-:Y:S01]  /*2b450*/  STG.E.U16 desc[UR24][R126.64+0xf0], R102 ;  /* 0x0000f0667e007986 */ /* 0x000fe2000c101518 */
[----:B-1----:R-:W-:Y:S05]  /*2b460*/  IADD3 R0, P0, PT, R124, -0x100, RZ ;  /* 0xffffff007c007810 */ /* 0x002fea0007f1e0ff */
[----:B------:R1:W-:Y:S02]  /*2b470*/  STL [R1+0x24], R0 ;  /* 0x0000240001007387 */ /* 0x0003e40000100800 */
[----:B-1----:R-:W-:Y:S05]  /*2b480*/  IADD3.X R0, PT, PT, R125, -0x1, RZ, P0, !PT ;  /* 0xffffffff7d007810 */ /* 0x002fea00007fe4ff */
[----:B------:R1:W-:Y:S01]  /*2b490*/  STL [R1+0x20], R0 ;  /* 0x0000200001007387 */ /* 0x0003e20000100800 */
[----:B------:R-:W-:Y:S05]  /*2b4a0*/  BRA.U UP0, `(.L_x_1122) ;  /* 0xffffff2d000c7547 */ /* 0x000fea000b83ffff */
.L_x_1121:
[----:B------:R-:W2:Y:S01]  /*2b4b0*/  LDL.LU R8, [R1+0x340] ;  /* 0x0003400001087983 */ /* 0x000ea20000300800 */
[----:B------:R-:W3:Y:S03]  /*2b4c0*/  LDCU UR4, c[0x0][0x4fc] ;  /* 0x00009f80ff0477ac */ /* 0x000ee60008000800 */
[----:B------:R-:W4:Y:S01]  /*2b4d0*/  LDL.LU R7, [R1+0x33c] ;  /* 0x00033c0001077983 */ /* 0x000f220000300800 */
[----:B------:R-:W-:Y:S02]  /*2b4e0*/  SHF.L.U32 R24, R216, 0x3, RZ ;  /* 0x00000003d8187819 */ /* 0x000fe400000006ff */
[----:B-----5:R-:W-:Y:S01]  /*2b4f0*/  LOP3.LUT R211, R211, R213, RZ, 0xfc, !PT ;  /* 0x000000d5d3d37212 */ /* 0x020fe200078efcff */
[----:B------:R-:W3:Y:S01]  /*2b500*/  LDL.LU R6, [R1+0x348] ;  /* 0x0003480001067983 */ /* 0x000ee20000300800 */
[----:B------:R-:W-:Y:S01]  /*2b510*/  UISETP.NE.AND UP3, UPT, UR19, -0x1, UPT ;  /* 0xffffffff1300788c */ /* 0x000fe2000bf65270 */
[----:B------:R-:W1:Y:S08]  /*2b520*/  S2UR UR8, SR_CgaCtaId ;  /* 0x00000000000879c3 */ /* 0x000e700000008800 */
[----:B------:R-:W3:Y:S01]  /*2b530*/  S2UR UR9, SR_CTAID.Y ;  /* 0x00000000000979c3 */ /* 0x000ee20000002600 */
[----:B------:R-:W3:Y:S01]  /*2b540*/  LDL.LU R5, [R1+0x344] ;  /* 0x0003440001057983 */ /* 0x000ee20000300800 */
[----:B------:R-:W-:Y:S01]  /*2b550*/  LOP3.LUT R211, R211, 0x20, R24, 0xf8, !PT ;  /* 0x00000020d3d37812 */ /* 0x000fe200078ef818 */
[----:B------:R-:W-:Y:S01]  /*2b560*/  UMOV UR6, 0x400 ;  /* 0x0000040000067882 */ /* 0x000fe20000000000 */
[----:B------:R-:W1:Y:S01]  /*2b570*/  LDCU.U8 UR11, c[0x0][0x549] ;  /* 0x0000a920ff0b77ac */ /* 0x000e620008000000 */
[----:B------:R-:W2:Y:S03]  /*2b580*/  S2R R25, SR_CTAID.X ;  /* 0x0000000000197919 */ /* 0x000ea60000002500 */
[----:B------:R-:W2:Y:S01]  /*2b590*/  S2UR UR14, SR_CTAID.Z ;  /* 0x00000000000e79c3 */ /* 0x000ea20000002700 */
[----:B------:R-:W1:Y:S01]  /*2b5a0*/  LDCU.U8 UR7, c[0x0][0x548] ;  /* 0x0000a900ff0777ac */ /* 0x000e620008000000 */
[----:B------:R-:W-:-:S02]  /*2b5b0*/  UISETP.NE.AND UP2, UPT, UR19, -0x1, UPT ;  /* 0xffffffff1300788c */ /* 0x000fc4000bf45270 */
[----:B-1----:R-:W-:Y:S01]  /*2b5c0*/  ULEA UR8, UR8, UR6, 0x18 ;  /* 0x0000000608087291 */ /* 0x002fe2000f8ec0ff */
[----:B------:R-:W1:Y:S01]  /*2b5d0*/  LDCU UR6, c[0x0][0x434] ;  /* 0x00008680ff0677ac */ /* 0x000e620008000800 */
[----:B------:R-:W-:Y:S01]  /*2b5e0*/  UISETP.NE.AND UP1, UPT, UR11, URZ, UPT ;  /* 0x000000ff0b00728c */ /* 0x000fe2000bf25270 */
[----:B------:R-:W1:Y:S03]  /*2b5f0*/  LDCU UR11, c[0x0][0x434] ;  /* 0x00008680ff0b77ac */ /* 0x000e660008000800 */
[----:B------:R-:W-:-:S07]  /*2b600*/  UISETP.NE.AND UP0, UPT, UR7, URZ, !UP1 ;  /* 0x000000ff0700728c */ /* 0x000fce000cf05270 */
[----:B------:R-:W1:Y:S01]  /*2b610*/  @UP1 LDCU UR13, c[0x0][0x430] ;  /* 0x00008600ff0d17ac */ /* 0x000e620008000800 */
[----:B------:R-:W2:Y:S01]  /*2b620*/  @UP1 LDCU UR15, c[0x0][0x430] ;  /* 0x00008600ff0f17ac */ /* 0x000ea20008000800 */
[----:B-1----:R-:W-:Y:S01]  /*2b630*/  @UP1 UIMAD UR11, UR13, UR6, URZ ;  /* 0x000000060d0b12a4 */ /* 0x002fe2000f8e02ff */
[----:B--2---:R-:W1:Y:S04]  /*2b640*/  SHFL.BFLY PT, R4, R8, 0x2, 0x1f ;  /* 0x0c401f0008047f89 */ /* 0x004e6800000e0000 */
[----:B----4-:R-:W2:Y:S04]  /*2b650*/  SHFL.BFLY PT, R3, R7, 0x2, 0x1f ;  /* 0x0c401f0007037f89 */ /* 0x010ea800000e0000 */
[----:B---3--:R-:W3:Y:S04]  /*2b660*/  SHFL.BFLY PT, R2, R6, 0x2, 0x1f ;  /* 0x0c401f0006027f89 */ /* 0x008ee800000e0000 */
[----:B------:R-:W4:Y:S01]  /*2b670*/  SHFL.BFLY PT, R0, R5, 0x2, 0x1f ;  /* 0x0c401f0005007f89 */ /* 0x000f2200000e0000 */
[----:B-1----:R-:W-:Y:S01]  /*2b680*/  FADD.FTZ R4, R4, R8 ;  /* 0x0000000804047221 */ /* 0x002fe20000010000 */
[----:B------:R-:W-:-:S02]  /*2b690*/  LOP3.LUT R8, R212, 0x20, RZ, 0xc0, !PT ;  /* 0x00000020d4087812 */ /* 0x000fc400078ec0ff */
[----:B------:R-:W-:Y:S01]  /*2b6a0*/  LOP3.LUT R212, R212, 0x40, RZ, 0xc0, !PT ;  /* 0x00000040d4d47812 */ /* 0x000fe200078ec0ff */
[----:B--2---:R-:W-:Y:S01]  /*2b6b0*/  FADD.FTZ R3, R3, R7 ;  /* 0x0000000703037221 */ /* 0x004fe20000010000 */
[----:B------:R-:W1:Y:S01]  /*2b6c0*/  SHFL.BFLY PT, R22, R4, 0x1, 0x1f ;  /* 0x0c201f0004167f89 */ /* 0x000e6200000e0000 */
[----:B---3--:R-:W-:-:S03]  /*2b6d0*/  FADD.FTZ R2, R2, R6 ;  /* 0x0000000602027221 */ /* 0x008fc60000010000 */
[----:B------:R-:W2:Y:S04]  /*2b6e0*/  SHFL.BFLY PT, R21, R3, 0x1, 0x1f ;  /* 0x0c201f0003157f89 */ /* 0x000ea800000e0000 */
[----:B------:R-:W3:Y:S01]  /*2b6f0*/  SHFL.BFLY PT, R20, R2, 0x1, 0x1f ;  /* 0x0c201f0002147f89 */ /* 0x000ee200000e0000 */
[----:B----4-:R-:W-:-:S05]  /*2b700*/  FADD.FTZ R0, R0, R5 ;  /* 0x0000000500007221 */ /* 0x010fca0000010000 */
[----:B------:R-:W4:Y:S01]  /*2b710*/  SHFL.BFLY PT, R23, R0, 0x1, 0x1f ;  /* 0x0c201f0000177f89 */ /* 0x000f2200000e0000 */
[----:B-1----:R-:W-:Y:S01]  /*2b720*/  FADD.FTZ R22, R4, R22 ;  /* 0x0000001604167221 */ /* 0x002fe20000010000 */
[----:B--2---:R-:W-:-:S03]  /*2b730*/  FADD.FTZ R21, R3, R21 ;  /* 0x0000001503157221 */ /* 0x004fc60000010000 */
[----:B------:R-:W1:Y:S01]  /*2b740*/  MUFU.RCP R6, R22 ;  /* 0x0000001600067308 */ /* 0x000e620000001000 */
[----:B------:R-:W-:Y:S01]  /*2b750*/  FSETP.NE.FTZ.AND P3, PT, R22, RZ, PT ;  /* 0x000000ff1600720b */ /* 0x000fe20003f75000 */
[----:B---3--:R-:W-:Y:S01]  /*2b760*/  FADD.FTZ R20, R2, R20 ;  /* 0x0000001402147221 */ /* 0x008fe20000010000 */
[----:B------:R-:W-:Y:S02]  /*2b770*/  FSETP.NE.FTZ.AND P2, PT, R21, RZ, PT ;  /* 0x000000ff1500720b */ /* 0x000fe40003f55000 */
[----:B------:R-:W-:-:S03]  /*2b780*/  LOP3.LUT R3, R24, 0xc0, RZ, 0xc0, !PT ;  /* 0x000000c018037812 */ /* 0x000fc600078ec0ff */
[----:B------:R-:W2:Y:S01]  /*2b790*/  MUFU.RCP R4, R21 ;  /* 0x0000001500047308 */ /* 0x000ea20000001000 */
[----:B------:R-:W-:Y:S02]  /*2b7a0*/  FSETP.NE.FTZ.AND P1, PT, R20, RZ, PT ;  /* 0x000000ff1400720b */ /* 0x000fe40003f35000 */
[----:B------:R-:W-:Y:S01]  /*2b7b0*/  LOP3.LUT R3, R3, 0x18, R216, 0xf8, !PT ;  /* 0x0000001803037812 */ /* 0x000fe200078ef8d8 */
[----:B----4-:R-:W-:-:S03]  /*2b7c0*/  FADD.FTZ R23, R0, R23 ;  /* 0x0000001700177221 */ /* 0x010fc60000010000 */
[----:B------:R-:W-:Y:S01]  /*2b7d0*/  LOP3.LUT R211, R211, R3, RZ, 0xfc, !PT ;  /* 0x00000003d3d37212 */ /* 0x000fe200078efcff */
[----:B------:R-:W3:Y:S01]  /*2b7e0*/  MUFU.RCP R5, R20 ;  /* 0x0000001400057308 */ /* 0x000ee20000001000 */
[----:B-1----:R-:W-:Y:S02]  /*2b7f0*/  FSEL R2, R6, 1, P3 ;  /* 0x3f80000006027808 */ /* 0x002fe40001800000 */
[----:B------:R-:W-:-:S03]  /*2b800*/  FSETP.NE.FTZ.AND P0, PT, R23, RZ, PT ;  /* 0x000000ff1700720b */ /* 0x000fc60003f15000 */
[----:B------:R-:W-:Y:S01]  /*2b810*/  FMUL.FTZ R2, R2, UR4 ;  /* 0x0000000402027c20 */ /* 0x000fe20008410000 */
[----:B--2---:R-:W-:-:S03]  /*2b820*/  FSEL R0, R4, 1, P2 ;  /* 0x3f80000004007808 */ /* 0x004fc60001000000 */
[C---:B------:R-:W-:Y:S01]  /*2b830*/  FMUL.FTZ R164, R2.reuse, R164 ;  /* 0x000000a402a47220 */ /* 0x040fe20000410000 */
[----:B------:R-:W1:Y:S01]  /*2b840*/  MUFU.RCP R4, R23 ;  /* 0x0000001700047308 */ /* 0x000e620000001000 */
        /* <DEDUP_REMOVED lines=8> */
[----:B---3--:R-:W-:-:S02]  /*2b8d0*/  FSEL R3, R5, 1, P1 ;  /* 0x3f80000005037808 */ /* 0x008fc40000800000 */
[----:B------:R-:W-:Y:S01]  /*2b8e0*/  F2FP.F16.F32.PACK_AB R7, R7, R164 ;  /* 0x000000a40707723e */ /* 0x000fe200000000ff */
[C---:B------:R-:W-:Y:S01]  /*2b8f0*/  FMUL.FTZ R166, R0.reuse, R166 ;  /* 0x000000a600a67220 */ /* 0x040fe20000410000 */
[C---:B------:R-:W-:Y:S01]  /*2b900*/  FMUL.FTZ R6, R0.reuse, R167 ;  /* 0x000000a700067220 */ /* 0x040fe20000410000 */
[C---:B------:R-:W-:Y:S01]  /*2b910*/  FMUL.FTZ R162, R0.reuse, R162 ;  /* 0x000000a200a27220 */ /* 0x040fe20000410000 */
[C---:B------:R-:W-:Y:S01]  /*2b920*/  FMUL.FTZ R163, R0.reuse, R163 ;  /* 0x000000a300a37220 */ /* 0x040fe20000410000 */
[C---:B------:R-:W-:Y:S01]  /*2b930*/  FMUL.FTZ R158, R0.reuse, R158 ;  /* 0x0000009e009e7220 */ /* 0x040fe20000410000 */
[----:B------:R-:W-:Y:S01]  /*2b940*/  FMUL.FTZ R16, R0, R159 ;  /* 0x0000009f00107220 */ /* 0x000fe20000410000 */
[----:B-1----:R-:W-:Y:S01]  /*2b950*/  FSEL R2, R4, 1, P0 ;  /* 0x3f80000004027808 */ /* 0x002fe20000000000 */
[C---:B------:R-:W-:Y:S01]  /*2b960*/  FMUL.FTZ R154, R0.reuse, R154 ;  /* 0x0000009a009a7220 */ /* 0x040fe20000410000 */
[----:B------:R-:W-:Y:S01]  /*2b970*/  FMUL.FTZ R12, R0, R155 ;  /* 0x0000009b000c7220 */ /* 0x000fe20000410000 */
[----:B------:R-:W-:Y:S01]  /*2b980*/  FMUL.FTZ R0, R3, UR4 ;  /* 0x0000000403007c20 */ /* 0x000fe20008410000 */
[----:B------:R-:W-:Y:S01]  /*2b990*/  F2FP.F16.F32.PACK_AB R6, R6, R166 ;  /* 0x000000a60606723e */ /* 0x000fe200000000ff */
        /* <DEDUP_REMOVED lines=22> */
[----:B------:R-:W-:Y:S01]  /*2bb00*/  IADD3 R3, PT, PT, R2, -R8, RZ ;  /* 0x8000000802037210 */ /* 0x000fe20007ffe0ff */
[----:B------:R-:W-:Y:S01]  /*2bb10*/  @!UP3 UIMAD UR10, UR9, UR5, UR17 ;  /* 0x00000005090ab2a4 */ /* 0x000fe2000f8e0211 */
[----:B------:R-:W-:Y:S01]  /*2bb20*/  F2FP.F16.F32.PACK_AB R4, R161, R160 ;  /* 0x000000a0a104723e */ /* 0x000fe200000000ff */
        /* <DEDUP_REMOVED lines=11> */
[----:B------:R-:W-:Y:S01]  /*2bbe0*/  STS [R2+0x1000], R5 ;  /* 0x0010000502007388 */ /* 0x000fe20000000800 */
[----:B------:R-:W-:-:S02]  /*2bbf0*/  F2FP.F16.F32.PACK_AB R12, R12, R154 ;  /* 0x0000009a0c0c723e */ /* 0x000fc400000000ff */
[----:B------:R-:W-:Y:S01]  /*2bc00*/  F2FP.F16.F32.PACK_AB R15, R15, R140 ;  /* 0x0000008c0f0f723e */ /* 0x000fe200000000ff */
[----:B------:R4:W-:Y:S01]  /*2bc10*/  STS [R2+0x1200], R11 ;  /* 0x0012000b02007388 */ /* 0x0009e20000000800 */
[----:B------:R-:W-:Y:S01]  /*2bc20*/  F2FP.F16.F32.PACK_AB R14, R14, R142 ;  /* 0x0000008e0e0e723e */ /* 0x000fe200000000ff */
[----:B-1----:R-:W-:Y:S01]  /*2bc30*/  @UP3 UIMAD.WIDE.U32 UR20, UR19, UR4, URZ ;  /* 0x00000004131432a5 */ /* 0x002fe2000f8e00ff */
[----:B------:R-:W1:Y:S01]  /*2bc40*/  S2UR UR4, SR_CTAID.X ;  /* 0x00000000000479c3 */ /* 0x000e620000002500 */
[----:B------:R-:W-:Y:S01]  /*2bc50*/  STS [R3+0x1010], R10 ;  /* 0x0010100a03007388 */ /* 0x000fe20000000800 */
[----:B------:R-:W-:Y:S01]  /*2bc60*/  F2FP.F16.F32.PACK_AB R19, R19, R136 ;  /* 0x000000881313723e */ /* 0x000fe200000000ff */
[----:B------:R-:W-:Y:S01]  /*2bc70*/  @UP3 UIMAD UR10, UR19, UR5, UR21 ;  /* 0x00000005130a32a4 */ /* 0x000fe2000f8e0215 */
[----:B------:R-:W-:Y:S01]  /*2bc80*/  F2FP.F16.F32.PACK_AB R18, R18, R138 ;  /* 0x0000008a1212723e */ /* 0x000fe200000000ff */
[----:B------:R1:W-:Y:S01]  /*2bc90*/  STS [R3+0x1210], R9 ;  /* 0x0012100903007388 */ /* 0x0003e20000000800 */
[----:B--2---:R-:W-:Y:S01]  /*2bca0*/  @P0 MUFU.LG2 R6, R23 ;  /* 0x0000001700060308 */ /* 0x004fe20000000c00 */
[----:B------:R-:W-:Y:S01]  /*2bcb0*/  @!UP2 UIMAD UR19, UR9, UR6, URZ ;  /* 0x000000060913a2a4 */ /* 0x000fe2000f8e02ff */
[----:B------:R-:W2:Y:S01]  /*2bcc0*/  @P0 LDC R7, c[0x0][0x458] ;  /* 0x00011600ff070b82 */ /* 0x000ea20000000800 */
[----:B------:R-:W-:Y:S01]  /*2bcd0*/  @UP1 UMOV UR5, 0x1 ;  /* 0x0000000100051882 */ /* 0x000fe20000000000 */
[----:B---3--:R-:W-:Y:S01]  /*2bce0*/  IADD3 R0, PT, PT, R2, -R212, RZ ;  /* 0x800000d402007210 */ /* 0x008fe20007ffe0ff */
[----:B------:R-:W-:Y:S01]  /*2bcf0*/  @UP3 UMOV UR16, UR20 ;  /* 0x0000001400103c82 */ /* 0x000fe20008000000 */
[----:B------:R-:W-:-:S03]  /*2bd00*/  USHF.R.S32.HI UR13, URZ, 0x1f, UR19 ;  /* 0x0000001fff0d7899 */ /* 0x000fc60008011413 */
[----:B------:R3:W-:Y:S01]  /*2bd10*/  STS [R0+0x20], R17 ;  /* 0x0000201100007388 */ /* 0x0007e20000000800 */
[----:B----4-:R-:W4:Y:S03]  /*2bd20*/  @P2 LDC R4, c[0x0][0x458] ;  /* 0x00011600ff042b82 */ /* 0x010f260000000800 */
[----:B------:R-:W-:Y:S01]  /*2bd30*/  STS [R0+0x220], R16 ;  /* 0x0002201000007388 */ /* 0x000fe20000000800 */
[----:B------:R-:W-:-:S04]  /*2bd40*/  IADD3 R2, PT, PT, -R8, R0, RZ ;  /* 0x0000000008027210 */ /* 0x000fc80007ffe1ff */
[----:B------:R-:W2:Y:S01]  /*2bd50*/  @P3 LDC R5, c[0x0][0x458] ;  /* 0x00011600ff053b82 */ /* 0x000ea20000000800 */
[----:B------:R-:W-:Y:S01]  /*2bd60*/  STS [R2+0x30], R13 ;  /* 0x0000300d02007388 */ /* 0x000fe20000000800 */
[----:B-1----:R-:W1:Y:S03]  /*2bd70*/  @P3 MUFU.LG2 R9, R22 ;  /* 0x0000001600093308 */ /* 0x002e660000000c00 */
[----:B------:R-:W-:Y:S03]  /*2bd80*/  STS [R2+0x230], R12 ;  /* 0x0002300c02007388 */ /* 0x000fe60000000800 */
[----:B------:R-:W4:Y:S01]  /*2bd90*/  @P1 LDC R8, c[0x0][0x458] ;  /* 0x00011600ff081b82 */ /* 0x000f220000000800 */
[----:B------:R-:W-:Y:S01]  /*2bda0*/  STS [R0+0x1020], R15 ;  /* 0x0010200f00007388 */ /* 0x000fe20000000800 */
[----:B------:R1:W-:Y:S03]  /*2bdb0*/  @P1 MUFU.LG2 R3, R20 ;  /* 0x0000001400031308 */ /* 0x0003e60000000c00 */
[----:B------:R2:W-:Y:S01]  /*2bdc0*/  STS [R0+0x1220], R14 ;  /* 0x0012200e00007388 */ /* 0x0005e20000000800 */
[----:B---3--:R-:W-:-:S03]  /*2bdd0*/  MOV R17, 0x7f800000 ;  /* 0x7f80000000117802 */ /* 0x008fc60000000f00 */
[----:B------:R-:W-:Y:S04]  /*2bde0*/  STS [R2+0x1030], R19 ;  /* 0x0010301302007388 */ /* 0x000fe80000000800 */
[----:B------:R3:W-:Y:S01]  /*2bdf0*/  STS [R2+0x1230], R18 ;  /* 0x0012301202007388 */ /* 0x0007e20000000800 */
[----:B-1----:R-:W-:Y:S01]  /*2be00*/  MOV R20, 0x7f800000 ;  /* 0x7f80000000147802 */ /* 0x002fe20000000f00 */
[----:B--2---:R-:W1:Y:S01]  /*2be10*/  @P2 MUFU.LG2 R0, R21 ;  /* 0x0000001500002308 */ /* 0x004e620000000c00 */
[----:B---3--:R-:W-:-:S04]  /*2be20*/  @P3 FMUL.FTZ R2, R9, 0.69314718246459960938 ;  /* 0x3f31721809023820 */ /* 0x008fc80000410000 */
[----:B------:R-:W-:Y:S01]  /*2be30*/  @P3 FFMA.FTZ R20, R39, R5, R2 ;  /* 0x0000000527143223 */ /* 0x000fe20000010002 */
[----:B-1----:R-:W-:-:S04]  /*2be40*/  @P2 FMUL.FTZ R0, R0, 0.69314718246459960938 ;  /* 0x3f31721800002820 */ /* 0x002fc80000410000 */
[----:B----4-:R-:W-:Y:S01]  /*2be50*/  @P2 FFMA.FTZ R17, R38, R4, R0 ;  /* 0x0000000426112223 */ /* 0x010fe20000010000 */
        /* <DEDUP_REMOVED lines=9> */
.L_x_1125:
        /* <DEDUP_REMOVED lines=9> */
[----:B------:R-:W-:Y:S01]  /*2bf80*/  @P0 FMUL.FTZ R2, R6, 0.69314718246459960938 ;  /* 0x3f31721806020820 */ /* 0x000fe20000410000 */
[----:B------:R-:W-:Y:S01]  /*2bf90*/  USEL UR13, UR13, URZ, UP0 ;  /* 0x000000ff0d0d7287 */ /* 0x000fe20008000000 */
[----:B------:R-:W-:Y:S01]  /*2bfa0*/  LOP3.LUT R0, R0, 0x1f20, R24, 0xf8, !PT ;  /* 0x00001f2000007812 */ /* 0x000fe200078ef818 */
[----:B------:R-:W-:Y:S01]  /*2bfb0*/  USHF.R.S32.HI UR6, URZ, 0x1f, UR11 ;  /* 0x0000001fff067899 */ /* 0x000fe2000801140b */
[----:B------:R-:W-:Y:S01]  /*2bfc0*/  BAR.SYNC.DEFER_BLOCKING 0x0 ;  /* 0x0000000000007b1d */ /* 0x000fe20000010000 */
[----:B------:R-:W-:Y:S01]  /*2bfd0*/  USHF.R.S32.HI UR5, URZ, 0x1f, UR7 ;  /* 0x0000001fff057899 */ /* 0x000fe20008011407 */
[----:B------:R-:W-:Y:S01]  /*2bfe0*/  LEA R16, R0, UR8, 0x1 ;  /* 0x0000000800107c11 */ /* 0x000fe2000f8e08ff */
[----:B------:R-:W-:Y:S01]  /*2bff0*/  UIADD3 UR19, UP1, UP0, UR7, UR19, UR11 ;  /* 0x0000001307137290 */ /* 0x000fe2000f83e00b */
[----:B------:R-:W-:Y:S01]  /*2c000*/  IMAD.MOV.U32 R13, RZ, RZ, 0x7f800000 ;  /* 0x7f800000ff0d7424 */ /* 0x000fe200078e00ff */
[----:B------:R-:W-:Y:S01]  /*2c010*/  MOV R12, 0x7f800000 ;  /* 0x7f800000000c7802 */ /* 0x000fe20000000f00 */
[----:B------:R-:W-:Y:S01]  /*2c020*/  BSSY.RECONVERGENT B0, `(.L_x_1126) ;  /* 0x000002b000007945 */ /* 0x000fe20003800200 */
[----:B------:R-:W-:Y:S01]  /*2c030*/  UIADD3.X UR5, UPT, UPT, UR5, UR13, UR6, UP1, UP0 ;  /* 0x0000000d05057290 */ /* 0x000fe20008fe0406 */
[----:B------:R-:W-:Y:S01]  /*2c040*/  @P1 FFMA.FTZ R13, R37, R8, R3 ;  /* 0x00000008250d1223 */ /* 0x000fe20000010003 */
[----:B------:R-:W-:Y:S01]  /*2c050*/  @P0 FFMA.FTZ R12, R36, R7, R2 ;  /* 0x00000007240c0223 */ /* 0x000fe20000010002 */
[----:B------:R-:W-:Y:S09]  /*2c060*/  @P2 BRA `(.L_x_1127) ;  /* 0x0000000000982947 */ /* 0x000ff20003800000 */
        /* <DEDUP_REMOVED lines=38> */
.L_x_1127:
[----:B------:R-:W-:Y:S05]  /*2c2d0*/  BSYNC.RECONVERGENT B0 ;  /* 0x0000000000007941 */ /* 0x000fea0003800200 */
.L_x_1126:
        /* <DEDUP_REMOVED lines=34> */
.L_x_1129:
[----:B------:R-:W-:Y:S05]  /*2c500*/  BSYNC.RECONVERGENT B0 ;  /* 0x0000000000007941 */ /* 0x000fea0003800200 */
.L_x_1128:
        /* <DEDUP_REMOVED lines=16> */
.L_x_1131:
[----:B------:R-:W-:Y:S05]  /*2c610*/  BSYNC.RECONVERGENT B0 ;  /* 0x0000000000007941 */ /* 0x000fea0003800200 */
.L_x_1130:
        /* <DEDUP_REMOVED lines=16> */
.L_x_1133:
[----:B------:R-:W-:Y:S05]  /*2c720*/  BSYNC.RECONVERGENT B0 ;  /* 0x0000000000007941 */ /* 0x000fea0003800200 */
.L_x_1132:
        /* <DEDUP_REMOVED lines=15> */
.L_x_1134:
        /* <DEDUP_REMOVED lines=14> */
.L_x_1369:


//--------------------- .text._ZN5flash16flash_fwd_kernelI23Flash_fwd_kernel_traitsILi32ELi128ELi128ELi4ELb0ELb0EN7cutlass6half_tE19Flash_kernel_traitsILi32ELi128ELi128ELi4ES3_EELb0ELb0ELb1ELb0ELb0ELb0ELb1ELb0EEEvNS_16Flash_fwd_paramsE --------------------------
	.section	.text._ZN5flash16flash_fwd_kernelI23Flash_fwd_kernel_traitsILi32ELi128ELi128ELi4ELb0ELb0EN7cutlass6half_tE19Flash_kernel_traitsILi32ELi128ELi128ELi4ES3_EELb0ELb0ELb1ELb0ELb0ELb0ELb1ELb0EEEvNS_16Flash_fwd_paramsE,"ax",@progbits
	.align	128
        .global         _ZN5flash16flash_fwd_kernelI23Flash_fwd_kernel_traitsILi32ELi128ELi128ELi4ELb0ELb0EN7cutlass6half_tE19Flash_kernel_traitsILi32ELi128ELi128ELi4ES3_EELb0ELb0ELb1ELb0ELb0ELb0ELb1ELb0EEEvNS_16Flash_fwd_paramsE
        .type           _ZN5flash16flash_fwd_kernelI23Flash_fwd_kernel_traitsILi32ELi128ELi128ELi4ELb0ELb0EN7cutlass6half_tE19Flash_kernel_traitsILi32ELi128ELi128ELi4ES3_EELb0ELb0ELb1ELb0ELb0ELb0ELb1ELb0EEEvNS_16Flash_fwd_paramsE,@function
        .size           _ZN5flash16flash_fwd_kernelI23Flash_fwd_kernel_traitsILi32ELi128ELi128ELi4ELb0ELb0EN7cutlass6half_tE19Flash_kernel_traitsILi32ELi128ELi128ELi4ES3_EELb0ELb0ELb1ELb0ELb0ELb0ELb1ELb0EEEvNS_16Flash_fwd_paramsE,(.L_x_1370 - _ZN5flash16flash_fwd_kernelI23Flash_fwd_kernel_traitsILi32ELi128ELi128ELi4ELb0ELb0EN7cutlass6half_tE19Flash_kernel_traitsILi32ELi128ELi128ELi4ES3_EELb0ELb0ELb1ELb0ELb0ELb0ELb1ELb0EEEvNS_16Flash_fwd_paramsE)
        .other          _ZN5flash16flash_fwd_kernelI23Flash_fwd_kernel_traitsILi32ELi128ELi128ELi4ELb0ELb0EN7cutlass6half_tE19Flash_kernel_traitsILi32ELi128ELi128ELi4ES3_EELb0ELb0ELb1ELb0ELb0ELb0ELb1ELb0EEEvNS_16Flash_fwd_paramsE,@"STO_CUDA_ENTRY STV_DEFAULT"
_ZN5flash16flash_fwd_kernelI23Flash_fwd_kernel_traitsILi32ELi128ELi128ELi4ELb0ELb0EN7cutlass6half_tE19Flash_kernel_traitsILi32ELi128ELi128ELi4ES3_EELb0ELb0ELb1ELb0ELb0ELb0ELb1ELb0EEEvNS_16Flash_fwd_paramsE:
.text._ZN5flash16flash_fwd_kernelI23Flash_fwd_kernel_traitsILi32ELi128ELi128ELi4ELb0ELb0EN7cutlass6half_tE19Flash_kernel_traitsILi32ELi128ELi128ELi4ES3_EELb0ELb0ELb1ELb0ELb0ELb0ELb1ELb0EEEvNS_16Flash_fwd_paramsE:
        /* <DEDUP_REMOVED lines=8> */
[----:B------:R-:W4:Y:S01]  /*0080*/  LDC.64 R4, c[0x0][0x468] ;  /* 0x00011a00ff047b82 */ /* 0x000f220000000a00 */
[----:B------:R-:W2:Y:S01]  /*0090*/  LDCU.64 UR6, c[0x0][0x470] ;  /* 0x00008e00ff0677ac */ /* 0x000ea20008000a00 */
[----:B---3--:R-:W-:-:S02]  /*00a0*/  ISETP.NE.U32.AND P0, PT, RZ, UR8, PT ;  /* 0x00000008ff007c0c */ /* 0x008fc4000bf05070 */
[----:B------:R-:W-:Y:S02]  /*00b0*/  ISETP.NE.U32.AND P4, PT, RZ, UR8, PT ;  /* 0x00000008ff007c0c */ /* 0x000fe4000bf85070 */
[----:B------:R-:W-:Y:S02]  /*00c0*/  ISETP.NE.AND.EX P0, PT, RZ, UR9, PT, P0 ;  /* 0x00000009ff007c0c */ /* 0x000fe4000bf05300 */
[----:B------:R-:W-:Y:S02]  /*00d0*/  ISETP.NE.AND.EX P4, PT, RZ, UR9, PT, P4 ;  /* 0x00000009ff007c0c */ /* 0x000fe4000bf85340 */
[----:B-1----:R-:W-:-:S04]  /*00e0*/  ISETP.NE.U32.AND P2, PT, RZ, UR4, PT ;  /* 0x00000004ff007c0c */ /* 0x002fc8000bf45070 */
[----:B------:R-:W-:Y:S01]  /*00f0*/  ISETP.NE.AND.EX P2, PT, RZ, UR5, PT, P2 ;  /* 0x00000005ff007c0c */ /* 0x000fe2000bf45320 */
[----:B--2---:R-:W-:Y:S01]  /*0100*/  IMAD.WIDE.U32 R16, R236, 0x4, R2 ;  /* 0x00000004ec107825 */ /* 0x004fe200078e0002 */
[----:B------:R-:W-:-:S04]  /*0110*/  ISETP.NE.U32.AND P3, PT, RZ, UR6, PT ;  /* 0x00000006ff007c0c */ /* 0x000fc8000bf65070 */
[----:B----4-:R-:W2:Y:S01]  /*0120*/  @P0 LDG.E R233, desc[UR14][R16.64] ;  /* 0x0000000e10e90981 */ /* 0x010ea2000c1e1900 */
[----:B------:R-:W-:Y:S01]  /*0130*/  IMAD.SHL.U32 R13, R236, 0x4, RZ ;  /* 0x00000004ec0d7824 */ /* 0x000fe200078e00ff */
[----:B------:R-:W-:Y:S02]  /*0140*/  ISETP.NE.AND.EX P3, PT, RZ, UR7, PT, P3 ;  /* 0x00000007ff007c0c */ /* 0x000fe4000bf65330 */
[----:B------:R-:W2:Y:S01]  /*0150*/  @P4 LDG.E R8, desc[UR14][R16.64+0x4] ;  /* 0x0000040e10084981 */ /* 0x000ea2000c1e1900 */
[----:B------:R-:W-:Y:S02]  /*0160*/  SHF.R.U32.HI R2, RZ, 0x1e, R236 ;  /* 0x0000001eff027819 */ /* 0x000fe400000116ec */
[----:B------:R-:W-:Y:S01]  /*0170*/  @P2 IADD3 R6, P0, PT, R13, UR4, RZ ;  /* 0x000000040d062c10 */ /* 0x000fe2000ff1e0ff */
[----:B------:R-:W1:Y:S03]  /*0180*/  LDCU.U8 UR4, c[0x0][0x532] ;  /* 0x0000a640ff0477ac */ /* 0x000e660008000000 */
[----:B------:R-:W-:-:S02]  /*0190*/  @P2 IADD3.X R7, PT, PT, R2, UR5, RZ, P0, !PT ;  /* 0x0000000502072c10 */ /* 0x000fc400087fe4ff */
[C---:B------:R-:W-:Y:S02]  /*01a0*/  IADD3 R12, P0, PT, R13.reuse, R4, RZ ;  /* 0x000000040d0c7210 */ /* 0x040fe40007f1e0ff */
[----:B------:R-:W-:Y:S01]  /*01b0*/  @P3 IADD3 R14, P1, PT, R13, UR6, RZ ;  /* 0x000000060d0e3c10 */ /* 0x000fe2000ff3e0ff */
[----:B------:R-:W3:Y:S02]  /*01c0*/  S2R R231, SR_CTAID.X ;  /* 0x0000000000e77919 */ /* 0x000ee40000002500 */
[----:B------:R-:W-:Y:S01]  /*01d0*/  IMAD.X R13, R2, 0x1, R5, P0 ;  /* 0x00000001020d7824 */ /* 0x000fe200000e0605 */
[----:B------:R-:W-:Y:S01]  /*01e0*/  ISETP.NE.U32.AND P0, PT, R4, RZ, PT ;  /* 0x000000ff0400720c */ /* 0x000fe20003f05070 */
[----:B------:R-:W-:Y:S01]  /*01f0*/  IMAD.MOV.U32 R0, RZ, RZ, RZ ;  /* 0x000000ffff007224 */ /* 0x000fe200078e00ff */
[----:B------:R-:W-:Y:S01]  /*0200*/  @P3 IADD3.X R15, PT, PT, R2, UR7, RZ, P1, !PT ;  /* 0x00000007020f3c10 */ /* 0x000fe20008ffe4ff */
[----:B------:R4:W5:Y:S01]  /*0210*/  @P2 LDG.E R11, desc[UR14][R6.64] ;  /* 0x0000000e060b2981 */ /* 0x000962000c1e1900 */
[----:B------:R-:W-:Y:S01]  /*0220*/  ISETP.NE.AND.EX P0, PT, R5, RZ, PT, P0 ;  /* 0x000000ff0500720c */ /* 0x000fe20003f05300 */
[----:B------:R-:W2:Y:S02]  /*0230*/  @!P2 LDC.64 R2, c[0x0][0x488] ;  /* 0x00012200ff02ab82 */ /* 0x000ea40000000a00 */
[----:B------:R2:W5:Y:S01]  /*0240*/  @P3 LDG.E R0, desc[UR14][R14.64] ;  /* 0x0000000e0e003981 */ /* 0x000562000c1e1900 */
[----:B-1----:R-:W-:-:S02]  /*0250*/  ISETP.NE.AND P1, PT, RZ, UR4, PT ;  /* 0x00000004ff007c0c */ /* 0x002fc4000bf25270 */
[----:B------:R-:W-:Y:S01]  /*0260*/  ISETP.EQ.U32.AND P3, PT, R4, RZ, PT ;  /* 0x000000ff0400720c */ /* 0x000fe20003f62070 */
[----:B------:R-:W1:Y:S03]  /*0270*/  S2R R235, SR_CTAID.Z ;  /* 0x0000000000eb7919 */ /* 0x000e660000002700 */
[----:B------:R-:W-:-:S03]  /*0280*/  ISETP.EQ.OR.EX P3, PT, R5, RZ, !P1, P3 ;  /* 0x000000ff0500720c */ /* 0x000fc60004f62730 */
[----:B------:R-:W1:Y:S08]  /*0290*/  @!P0 LDC R5, c[0x0][0x438] ;  /* 0x00010e00ff058b82 */ /* 0x000e700000000800 */
[----:B----4-:R-:W4:Y:S08]  /*02a0*/  @!P4 LDC R7, c[0x0][0x434] ;  /* 0x00010d00ff07cb82 */ /* 0x010f300000000800 */
[----:B------:R-:W1:Y:S01]  /*02b0*/  @!P2 LDC R6, c[0x0][0x43c] ;  /* 0x00010f00ff06ab82 */ /* 0x000e620000000800 */
[----:B------:R-:W-:-:S02]  /*02c0*/  IMAD.MOV.U32 R9, RZ, RZ, -0x1 ;  /* 0xffffffffff097424 */ /* 0x000fc400078e00ff */
[----:B---3--:R-:W-:-:S04]  /*02d0*/  IMAD.SHL.U32 R238, R231, 0x80, RZ ;  /* 0x00000080e7ee7824 */ /* 0x008fc800078e00ff */
[----:B------:R3:W5:Y:S01]  /*02e0*/  @!P3 LDG.E R9, desc[UR14][R12.64] ;  /* 0x0000000e0c09b981 */ /* 0x000762000c1e1900 */
[----:B--2---:R-:W-:-:S05]  /*02f0*/  @P4 IMAD.IADD R7, R8, 0x1, -R233 ;  /* 0x0000000108074824 */ /* 0x004fca00078e0ae9 */
[----:B----4-:R-:W-:Y:S01]  /*0300*/  ISETP.GT.AND P3, PT, R7, R238, PT ;  /* 0x000000ee0700720c */ /* 0x010fe20003f64270 */
[----:B-1-3--:R-:W-:-:S12]  /*0310*/  @!P0 BRA `(.L_x_1135) ;  /* 0x00000000000c8947 */ /* 0x00afd80003800000 */
[----:B------:R-:W2:Y:S02]  /*0320*/  @P1 LDG.E R4, desc[UR14][R12.64+0x4] ;  /* 0x0000040e0c041981 */ /* 0x000ea4000c1e1900 */
[----:B--2--5:R-:W-:-:S06]  /*0330*/  @P1 IADD3 R5, PT, PT, R4, -R9, RZ ;  /* 0x8000000904051210 */ /* 0x024fcc0007ffe0ff */
[----:B------:R1:W5:Y:S02]  /*0340*/  @!P1 LDG.E R5, desc[UR14][R12.64] ;  /* 0x0000000e0c059981 */ /* 0x000364000c1e1900 */
.L_x_1135:
[----:B------:R-:W-:Y:S05]  /*0350*/  @!P3 EXIT ;  /* 0x000000000000b94d */ /* 0x000fea0003800000 */
[----:B------:R-:W2:Y:S01]  /*0360*/  LDC R4, c[0x0][0x504] ;  /* 0x00014100ff047b82 */ /* 0x000ea20000000800 */
[----:B------:R-:W-:Y:S01]  /*0370*/  @!P2 ISETP.NE.U32.AND P0, PT, R2, RZ, PT ;  /* 0x000000ff0200a20c */ /* 0x000fe20003f05070 */
[----:B-----5:R-:W-:Y:S01]  /*0380*/  @P2 IMAD.IADD R36, R11, 0x1, -R0 ;  /* 0x000000010b242824 */ /* 0x020fe200078e0a00 */
[----:B------:R-:W3:Y:S02]  /*0390*/  S2R R234, SR_TID.X ;  /* 0x0000000000ea7919 */ /* 0x000ee40000002100 */
[----:B------:R-:W-:-:S03]  /*03a0*/  @!P2 ISETP.NE.AND.EX P0, PT, R3, RZ, PT, P0 ;  /* 0x000000ff0300a20c */ /* 0x000fc60003f05300 */
[----:B------:R-:W4:Y:S01]  /*03b0*/  LDC R105, c[0x0][0x508] ;  /* 0x00014200ff697b82 */ /* 0x000f220000000800 */
[----:B------:R-:W-:-:S04]  /*03c0*/  @!P2 SEL R6, R6, RZ, P0 ;  /* 0x000000ff0606a207 */ /* 0x000fc80000000000 */
[----:B------:R-:W-:-:S05]  /*03d0*/  @!P2 IADD3 R36, PT, PT, R6, R5, -R0 ;  /* 0x000000050624a210 */ /* 0x000fca0007ffe800 */
[----:B------:R-:W-:-:S05]  /*03e0*/  VIADD R5, R36, 0x7f ;  /* 0x0000007f24057836 */ /* 0x000fca0000000000 */
[----:B------:R-:W-:Y:S01]  /*03f0*/  IADD3 R2, PT, PT, R5, R238, -R7 ;  /* 0x000000ee05027210 */ /* 0x000fe20007ffe807 */
[----:B--2---:R-:W-:Y:S01]  /*0400*/  IMAD.IADD R107, R7, 0x1, R4 ;  /* 0x00000001076b7824 */ /* 0x004fe200078e0204 */
[----:B------:R-:W-:-:S04]  /*0410*/  SHF.R.S32.HI R4, RZ, 0x1f, R5 ;  /* 0x0000001fff047819 */ /* 0x000fc80000011405 */
[----:B------:R-:W-:Y:S02]  /*0420*/  IADD3 R11, PT, PT, -R107, R238, R36 ;  /* 0x000000ee6b0b7210 */ /* 0x000fe40007ffe124 */
[----:B------:R-:W-:Y:S02]  /*0430*/  LEA.HI R4, R4, R5, RZ, 0x7 ;  /* 0x0000000504047211 */ /* 0x000fe400078f38ff */
[----:B----4-:R-:W-:Y:S02]  /*0440*/  IADD3 R3, PT, PT, R2, 0x80, R105 ;  /* 0x0000008002037810 */ /* 0x010fe40007ffe069 */
[----:B------:R-:W-:Y:S02]  /*0450*/  SHF.R.S32.HI R6, RZ, 0x1f, R11 ;  /* 0x0000001fff067819 */ /* 0x000fe4000001140b */
[----:B------:R-:W-:Y:S02]  /*0460*/  SHF.R.S32.HI R2, RZ, 0x1f, R3 ;  /* 0x0000001fff027819 */ /* 0x000fe40000011403 */
[----:B------:R-:W-:-:S02]  /*0470*/  LEA.HI R6, R6, R11, RZ, 0x7 ;  /* 0x0000000b06067211 */ /* 0x000fc400078f38ff */
[----:B------:R-:W-:Y:S02]  /*0480*/  LEA.HI R2, R2, R3, RZ, 0x7 ;  /* 0x0000000302027211 */ /* 0x000fe400078f38ff */
[----:B------:R-:W-:Y:S02]  /*0490*/  SHF.R.S32.HI R4, RZ, 0x7, R4 ;  /* 0x00000007ff047819 */ /* 0x000fe40000011404 */
[----:B------:R-:W-:Y:S02]  /*04a0*/  SHF.R.S32.HI R197, RZ, 0x7, R2 ;  /* 0x00000007ffc57819 */ /* 0x000fe40000011402 */
[----:B------:R-:W-:Y:S02]  /*04b0*/  SHF.R.S32.HI R6, RZ, 0x7, R6 ;  /* 0x00000007ff067819 */ /* 0x000fe40000011406 */
[----:B------:R-:W-:Y:S02]  /*04c0*/  VIMNMX R197, PT, PT, R4, R197, PT ;  /* 0x000000c504c57248 */ /* 0x000fe40003fe0100 */
[----:B------:R-:W-:-:S04]  /*04d0*/  VIMNMX R230, PT, PT, RZ, R6, !PT ;  /* 0x00000006ffe67248 */ /* 0x000fc80007fe0100 */
[----:B------:R-:W-:-:S13]  /*04e0*/  ISETP.GT.AND P0, PT, R197, R230, PT ;  /* 0x000000e6c500720c */ /* 0x000fda0003f04270 */
[----:B---3--:R-:W-:Y:S05]  /*04f0*/  @P0 BRA `(.L_x_1136) ;  /* 0x0000000800a80947 */ /* 0x008fea0003800000 */
[----:B------:R-:W2:Y:S01]  /*0500*/  LDC.U8 R0, c[0x0][0x549] ;  /* 0x00015240ff007b82 */ /* 0x000ea20000000000 */
[----:B------:R-:W-:-:S07]  /*0510*/  ISETP.NE.AND P1, PT, R233, -0x1, PT ;  /* 0xffffffffe900780c */ /* 0x000fce0003f25270 */
[----:B-1----:R-:W1:Y:S08]  /*0520*/  LDC R13, c[0x0][0x434] ;  /* 0x00010d00ff0d7b82 */ /* 0x002e700000000800 */
[----:B------:R-:W3:Y:S01]  /*0530*/  @!P1 LDC.64 R8, c[0x0][0x400] ;  /* 0x00010000ff089b82 */ /* 0x000ee20000000a00 */
[----:B--2---:R-:W-:-:S07]  /*0540*/  ISETP.NE.AND P0, PT, R0, RZ, PT ;  /* 0x000000ff0000720c */ /* 0x004fce0003f05270 */
[----:B------:R-:W2:Y:S08]  /*0550*/  @P1 LDC.64 R4, c[0x0][0x408] ;  /* 0x00010200ff041b82 */ /* 0x000eb00000000a00 */
[----:B------:R-:W4:Y:S08]  /*0560*/  LDC.U8 R0, c[0x0][0x548] ;  /* 0x00015200ff007b82 */ /* 0x000f300000000000 */
[----:B------:R-:W5:Y:S01]  /*0570*/  @P0 LDC.64 R2, c[0x0][0x430] ;  /* 0x00010c00ff020b82 */ /* 0x000f620000000a00 */
[----:B----4-:R-:W-:Y:S01]  /*0580*/  ISETP.NE.AND P2, PT, R0, RZ, !P0 ;  /* 0x000000ff0000720c */ /* 0x010fe20004745270 */
[----:B-----5:R-:W-:-:S06]  /*0590*/  @P0 IMAD R6, R2, R3, RZ ;  /* 0x0000000302060224 */ /* 0x020fcc00078e02ff */
[----:B------:R-:W4:Y:S01]  /*05a0*/  @P0 LDC R3, c[0x0][0x430] ;  /* 0x00010c00ff030b82 */ /* 0x000f220000000800 */
[----:B------:R-:W-:Y:S01]  /*05b0*/  @P0 IMAD.MOV.U32 R2, RZ, RZ, 0x1 ;  /* 0x00000001ff020424 */ /* 0x000fe200078e00ff */
[----:B-123--:R-:W-:Y:S06]  /*05c0*/  @P0 BRA `(.L_x_1137) ;  /* 0x0000000000280947 */ /* 0x00efec0003800000 */
        /* <DEDUP_REMOVED lines=10> */
.L_x_1137:
[----:B------:R-:W1:Y:S01]  /*0670*/  LDCU UR4, c[0x0][0x440] ;  /* 0x00008800ff0477ac */ /* 0x000e620008000800 */
[----:B------:R-:W-:Y:S01]  /*0680*/  @!P1 IMAD.WIDE.U32 R10, R236, R8, RZ ;  /* 0x00000008ec0a9225 */ /* 0x000fe200078e00ff */
[C---:B------:R-:W-:Y:S01]  /*0690*/  ISETP.NE.AND P4, PT, R233.reuse, -0x1, PT ;  /* 0xffffffffe900780c */ /* 0x040fe20003f85270 */
[----:B------:R-:W-:Y:S01]  /*06a0*/  BSSY.RECONVERGENT B0, `(.L_x_1138) ;  /* 0x000002e000007945 */ /* 0x000fe20003800200 */
[----:B------:R-:W-:Y:S01]  /*06b0*/  IADD3 R7, PT, PT, -R238, R7, RZ ;  /* 0x00000007ee077210 */ /* 0x000fe20007ffe1ff */
[----:B------:R-:W-:Y:S01]  /*06c0*/  @P1 IMAD.WIDE.U32 R14, R233, R4, RZ ;  /* 0x00000004e90e1225 */ /* 0x000fe200078e00ff */
[----:B------:R-:W-:-:S03]  /*06d0*/  SHF.R.U32.HI R4, RZ, 0x2, R234 ;  /* 0x00000002ff047819 */ /* 0x000fc600000116ea */
[----:B------:R-:W-:Y:S02]  /*06e0*/  IMAD.SHL.U32 R0, R234, 0x8, RZ ;  /* 0x00000008ea007824 */ /* 0x000fe400078e00ff */
[----:B------:R-:W-:Y:S02]  /*06f0*/  @!P1 IMAD R9, R236, R9, R11 ;  /* 0x00000009ec099224 */ /* 0x000fe400078e020b */
[----:B------:R-:W-:Y:S01]  /*0700*/  @P1 IMAD R9, R233, R5, R15 ;  /* 0x00000005e9091224 */ /* 0x000fe200078e020f */
[----:B------:R-:W-:Y:S01]  /*0710*/  LOP3.LUT R5, R0, 0x18, RZ, 0xc0, !PT ;  /* 0x0000001800057812 */ /* 0x000fe200078ec0ff */
[----:B------:R-:W-:Y:S02]  /*0720*/  IMAD R0, R236, R13, RZ ;  /* 0x0000000dec007224 */ /* 0x000fe400078e02ff */
[----:B------:R-:W-:Y:S01]  /*0730*/  @!P1 IMAD.MOV.U32 R12, RZ, RZ, R10 ;  /* 0x000000ffff0c9224 */ /* 0x000fe200078e000a */
[----:B-1----:R-:W-:Y:S01]  /*0740*/  ISETP.GE.AND P0, PT, R5, UR4, PT ;  /* 0x0000000405007c0c */ /* 0x002fe2000bf06270 */
[----:B------:R-:W-:Y:S01]  /*0750*/  @P1 IMAD.MOV.U32 R12, RZ, RZ, R14 ;  /* 0x000000ffff0c1224 */ /* 0x000fe200078e000e */
[----:B------:R-:W1:Y:S01]  /*0760*/  LDCU.64 UR4, c[0x0][0x410] ;  /* 0x00008200ff0477ac */ /* 0x000e620008000a00 */
[----:B------:R-:W-:Y:S01]  /*0770*/  SEL R0, R0, R233, !P4 ;  /* 0x000000e900007207 */ /* 0x000fe20006000000 */
[----:B----4-:R-:W-:Y:S01]  /*0780*/  IMAD R11, R235, R6, RZ ;  /* 0x00000006eb0b7224 */ /* 0x010fe200078e02ff */
[C---:B------:R-:W-:Y:S01]  /*0790*/  ISETP.NE.AND P3, PT, R5.reuse, RZ, PT ;  /* 0x000000ff0500720c */ /* 0x040fe20003f65270 */
[----:B------:R-:W-:Y:S01]  /*07a0*/  VIADD R8, R4, 0x20 ;  /* 0x0000002004087836 */ /* 0x000fe20000000000 */
[----:B------:R-:W-:Y:S01]  /*07b0*/  IADD3 R12, P1, PT, R5, R12, RZ ;  /* 0x0000000c050c7210 */ /* 0x000fe20007f3e0ff */
[----:B------:R-:W-:Y:S01]  /*07c0*/  @!P2 IMAD R11, R236, R2, R11 ;  /* 0x00000002ec0ba224 */ /* 0x000fe200078e020b */
[----:B------:R-:W-:Y:S01]  /*07d0*/  SHF.R.S32.HI R5, RZ, 0x1f, R0 ;  /* 0x0000001fff057819 */ /* 0x000fe20000011400 */
[----:B------:R-:W-:Y:S01]  /*07e0*/  VIADD R6, R4, 0x40 ;  /* 0x0000004004067836 */ /* 0x000fe20000000000 */
[----:B------:R-:W-:Y:S01]  /*07f0*/  SEL R0, R0, RZ, P2 ;  /* 0x000000ff00007207 */ /* 0x000fe20001000000 */
[----:B------:R-:W-:Y:S01]  /*0800*/  IMAD.X R13, RZ, RZ, R9, P1 ;  /* 0x000000ffff0d7224 */ /* 0x000fe200008e0609 */
[----:B------:R-:W-:-:S02]  /*0810*/  SEL R9, R5, RZ, P2 ;  /* 0x000000ff05097207 */ /* 0x000fc40001000000 */
[CC--:B------:R-:W-:Y:S02]  /*0820*/  ISETP.GE.OR P2, PT, R4.reuse, R7.reuse, P0 ;  /* 0x000000070400720c */ /* 0x0c0fe40000746670 */
[----:B------:R-:W-:Y:S02]  /*0830*/  MOV R5, RZ ;  /* 0x000000ff00057202 */ /* 0x000fe40000000f00 */
[C---:B------:R-:W-:Y:S01]  /*0840*/  IADD3 R2, PT, PT, R4.reuse, 0x60, RZ ;  /* 0x0000006004027810 */ /* 0x040fe20007ffe0ff */
[C---:B-1----:R-:W-:Y:S01]  /*0850*/  IMAD.WIDE.U32 R12, R235.reuse, UR4, R12 ;  /* 0x00000004eb0c7c25 */ /* 0x042fe2000f8e000c */
[-C--:B------:R-:W-:Y:S02]  /*0860*/  ISETP.GE.OR P6, PT, R4, R7.reuse, P3 ;  /* 0x000000070400720c */ /* 0x080fe40001fc6670 */
[-C--:B------:R-:W-:Y:S01]  /*0870*/  ISETP.GE.OR P5, PT, R8, R7.reuse, P3 ;  /* 0x000000070800720c */ /* 0x080fe20001fa6670 */
[----:B------:R-:W-:Y:S01]  /*0880*/  IMAD R17, R235, UR5, R13 ;  /* 0x00000005eb117c24 */ /* 0x000fe2000f8e020d */
[-C--:B------:R-:W-:Y:S01]  /*0890*/  ISETP.GE.OR P4, PT, R6, R7.reuse, P3 ;  /* 0x000000070600720c */ /* 0x080fe20001f86670 */
[----:B------:R-:W-:Y:S01]  /*08a0*/  IMAD.WIDE.U32 R14, R231, 0x80, R4 ;  /* 0x00000080e70e7825 */ /* 0x000fe200078e0004 */
[----:B------:R-:W-:-:S02]  /*08b0*/  ISETP.GE.OR P3, PT, R2, R7, P3 ;  /* 0x000000070200720c */ /* 0x000fc40001f66670 */
        /* <DEDUP_REMOVED lines=12> */
.L_x_1139:
[----:B------:R-:W-:Y:S05]  /*0980*/  BSYNC.RECONVERGENT B0 ;  /* 0x0000000000007941 */ /* 0x000fea0003800200 */
.L_x_1138:
        /* <DEDUP_REMOVED lines=18> */
.L_x_1141:
[----:B------:R-:W-:Y:S05]  /*0ab0*/  BSYNC.RECONVERGENT B0 ;  /* 0x0000000000007941 */ /* 0x000fea0003800200 */
.L_x_1140:
        /* <DEDUP_REMOVED lines=15> */
.L_x_1143:
[----:B------:R-:W-:Y:S05]  /*0bb0*/  BSYNC.RECONVERGENT B0 ;  /* 0x0000000000007941 */ /* 0x000fea0003800200 */
.L_x_1142:
        /* <DEDUP_REMOVED lines=17> */
.L_x_1145:
[----:B------:R-:W-:Y:S05]  /*0cd0*/  BSYNC.RECONVERGENT B0 ;  /* 0x0000000000007941 */ /* 0x000fea0003800200 */
.L_x_1144:
        /* <DEDUP_REMOVED lines=11> */
.L_x_1147:
[----:B------:R-:W-:Y:S05]  /*0d90*/  BSYNC.RECONVERGENT B0 ;  /* 0x0000000000007941 */ /* 0x000fea0003800200 */
.L_x_1146:
        /* <DEDUP_REMOVED lines=10> */
.L_x_1149:
[----:B------:R-:W-:Y:S05]  /*0e40*/  BSYNC.RECONVERGENT B0 ;  /* 0x0000000000007941 */ /* 0x000fea0003800200 */
.L_x_1148:
        /* <DEDUP_REMOVED lines=10> */
.L_x_1151:
[----:B------:R-:W-:Y:S05]  /*0ef0*/  BSYNC.RECONVERGENT B0 ;  /* 0x0000000000007941 */ /* 0x000fea0003800200 */
.L_x_1150:
        /* <DEDUP_REMOVED lines=10> */
.L_x_1136:
[----:B------:R-:W-:Y:S02]  /*0fa0*/  ISETP.NE.AND P0, PT, R233, -0x1, PT ;  /* 0xffffffffe900780c */ /* 0x000fe40003f05270 */
[----:B------:R-:W-:-:S11]  /*0fb0*/  ISETP.NE.AND P2, PT, R9, -0x1, PT ;  /* 0xffffffff0900780c */ /* 0x000fd60003f45270 */
[----:B------:R-:W2:Y:S08]  /*0fc0*/  @!P0 LDC.64 R4, c[0x0][0x398] ;  /* 0x0000e600ff048b82 */ /* 0x000eb00000000a00 */
[----:B------:R-:W3:Y:S01]  /*0fd0*/  @P0 LDC.64 R2, c[0x0][0x3b0] ;  /* 0x0000ec00ff020b82 */ /* 0x000ee20000000a00 */
[----:B--2---:R-:W-:-:S04]  /*0fe0*/  @!P0 IMAD.WIDE.U32 R14, R236, R4, RZ ;  /* 0x00000004ec0e8225 */ /* 0x004fc800078e00ff */
[----:B------:R-:W-:Y:S02]  /*0ff0*/  @!P0 IMAD R5, R236, R5, R15 ;  /* 0x00000005ec058224 */ /* 0x000fe400078e020f */
        /* <DEDUP_REMOVED lines=15> */
[----:B------:R-:W-:Y:S06]  /*10f0*/  BRA `(.L_x_1153) ;  /* 0x0000000000147947 */ /* 0x000fec0003800000 */
.L_x_1152:
[----:B------:R-:W2:Y:S01]  /*1100*/  LDC.64 R38, c[0x0][0x3b8] ;  /* 0x0000ee00ff267b82 */ /* 0x000ea20000000a00 */
[----:B------:R-:W-:-:S05]  /*1110*/  IADD3 R10, PT, PT, R0, R9, RZ ;  /* 0x00000009000a7210 */ /* 0x000fca0007ffe0ff */
[C---:B--2---:R-:W-:Y:S02]  /*1120*/  IMAD R3, R10.reuse, R39, RZ ;  /* 0x000000270a037224 */ /* 0x044fe400078e02ff */
[----:B------:R-:W-:-:S05]  /*1130*/  IMAD.WIDE.U32 R10, R10, R38, RZ ;  /* 0x000000260a0a7225 */ /* 0x000fca00078e00ff */
[----:B------:R-:W-:-:S07]  /*1140*/  IADD3 R3, PT, PT, R11, R3, RZ ;  /* 0x000000030b037210 */ /* 0x000fce0007ffe0ff */
.L_x_1153:
[----:B------:R-:W2:Y:S02]  /*1150*/  LDC R4, c[0x0][0x3e8] ;  /* 0x0000fa00ff047b82 */ /* 0x000ea40000000800 */
[----:B--2---:R-:W-:-:S04]  /*1160*/  IABS R8, R4 ;  /* 0x0000000400087213 */ /* 0x004fc80000000000 */
        /* <DEDUP_REMOVED lines=36> */
.L_x_1154:
[----:B------:R-:W1:Y:S01]  /*13b0*/  LDC.64 R20, c[0x0][0x3c0] ;  /* 0x0000f000ff147b82 */ /* 0x000e620000000a00 */
[----:B------:R-:W-:-:S05]  /*13c0*/  IADD3 R9, PT, PT, R0, R9, RZ ;  /* 0x0000000900097210 */ /* 0x000fca0007ffe0ff */
[C---:B-1----:R-:W-:Y:S02]  /*13d0*/  IMAD R0, R9.reuse, R21, RZ ;  /* 0x0000001509007224 */ /* 0x042fe400078e02ff */
[----:B------:R-:W-:-:S05]  /*13e0*/  IMAD.WIDE.U32 R12, R9, R20, RZ ;  /* 0x00000014090c7225 */ /* 0x000fca00078e00ff */
[----:B------:R-:W-:-:S07]  /*13f0*/  IADD3 R0, PT, PT, R13, R0, RZ ;  /* 0x000000000d007210 */ /* 0x000fce0007ffe0ff */
.L_x_1155:
[----:B------:R-:W-:Y:S01]  /*1400*/  IMAD.SHL.U32 R237, R234, 0x8, RZ ;  /* 0x00000008eaed7824 */ /* 0x000fe200078e00ff */
[----:B------:R-:W1:Y:S01]  /*1410*/  LDCU.128 UR4, c[0x0][0x3d0] ;  /* 0x00007a00ff0477ac */ /* 0x000e620008000c00 */
[----:B------:R-:W-:Y:S01]  /*1420*/  SHF.R.U32.HI R226, RZ, 0x2, R234 ;  /* 0x00000002ffe27819 */ /* 0x000fe200000116ea */
[----:B------:R-:W2:Y:S01]  /*1430*/  S2UR UR16, SR_CgaCtaId ;  /* 0x00000000001079c3 */ /* 0x000ea20000008800 */
[----:B------:R-:W-:Y:S01]  /*1440*/  SHF.R.S32.HI R225, RZ, 0x1f, R2 ;  /* 0x0000001fffe17819 */ /* 0x000fe20000011402 */
[----:B------:R-:W3:Y:S01]  /*1450*/  LDCU.64 UR12, c[0x0][0x388] ;  /* 0x00007100ff0c77ac */ /* 0x000ee20008000a00 */
[----:B------:R-:W-:Y:S01]  /*1460*/  LOP3.LUT R224, R237, 0x18, RZ, 0xc0, !PT ;  /* 0x00000018ede07812 */ /* 0x000fe200078ec0ff */
[----:B------:R-:W-:Y:S01]  /*1470*/  IMAD.IADD R223, R7, 0x1, -R238 ;  /* 0x0000000107df7824 */ /* 0x000fe200078e0aee */
[----:B------:R-:W-:Y:S01]  /*1480*/  LOP3.LUT R11, R237, 0xd8, RZ, 0xc0, !PT ;  /* 0x000000d8ed0b7812 */ /* 0x000fe200078ec0ff */
[----:B------:R-:W4:Y:S01]  /*1490*/  LDCU.64 UR10, c[0x0][0x390] ;  /* 0x00007200ff0a77ac */ /* 0x000f220008000a00 */
[----:B------:R-:W-:Y:S01]  /*14a0*/  IADD3 R10, P0, PT, R224, R10, RZ ;  /* 0x0000000ae00a7210 */ /* 0x000fe20007f1e0ff */
[----:B------:R-:W-:Y:S01]  /*14b0*/  IMAD.SHL.U32 R6, R234, 0x20, RZ ;  /* 0x00000020ea067824 */ /* 0x000fe200078e00ff */
[----:B------:R-:W-:Y:S01]  /*14c0*/  LOP3.LUT R4, R11, 0x18, R234, 0x78, !PT ;  /* 0x000000180b047812 */ /* 0x000fe200078e78ea */
[----:B------:R-:W5:Y:S01]  /*14d0*/  LDCU.64 UR8, c[0x0][0x3c8] ;  /* 0x00007900ff0877ac */ /* 0x000f620008000a00 */
[----:B------:R-:W-:Y:S01]  /*14e0*/  ISETP.GE.AND P2, PT, R226, R223, PT ;  /* 0x000000dfe200720c */ /* 0x000fe20003f46270 */
[----:B------:R-:W-:Y:S01]  /*14f0*/  IMAD.X R11, RZ, RZ, R3, P0 ;  /* 0x000000ffff0b7224 */ /* 0x000fe200000e0603 */
[----:B------:R-:W-:Y:S01]  /*1500*/  IADD3 R12, P0, PT, R224, R12, RZ ;  /* 0x0000000ce00c7210 */ /* 0x000fe20007f1e0ff */
[----:B------:R-:W-:Y:S01]  /*1510*/  IMAD.SHL.U32 R9, R234, 0x4, RZ ;  /* 0x00000004ea097824 */ /* 0x000fe200078e00ff */
[----:B------:R-:W-:Y:S01]  /*1520*/  LOP3.LUT R8, R6, 0xc0, RZ, 0xc0, !PT ;  /* 0x000000c006087812 */ /* 0x000fe200078ec0ff */
[----:B------:R-:W-:Y:S01]  /*1530*/  IMAD.WIDE.U32 R10, R226, R38, R10 ;  /* 0x00000026e20a7225 */ /* 0x000fe200078e000a */
[----:B------:R-:W-:Y:S01]  /*1540*/  LOP3.LUT R237, R4, 0x1f20, R237, 0xf8, !PT ;  /* 0x00001f2004ed7812 */ /* 0x000fe200078ef8ed */
[----:B------:R-:W-:Y:S01]  /*1550*/  BSSY.RECONVERGENT B0, `(.L_x_1156) ;  /* 0x0000030000007945 */ /* 0x000fe20003800200 */
[----:B------:R-:W-:Y:S01]  /*1560*/  LOP3.LUT R9, R8, 0x18, R9, 0xf8, !PT ;  /* 0x0000001808097812 */ /* 0x000fe200078ef809 */
[----:B------:R-:W-:Y:S01]  /*1570*/  IMAD.X R13, RZ, RZ, R0, P0 ;  /* 0x000000ffff0d7224 */ /* 0x000fe200000e0600 */
[----:B------:R-:W-:Y:S01]  /*1580*/  IADD3 R14, P0, PT, R224, R14, RZ ;  /* 0x0000000ee00e7210 */ /* 0x000fe20007f1e0ff */
[----:B------:R-:W-:Y:S01]  /*1590*/  IMAD R11, R226, R39, R11 ;  /* 0x00000027e20b7224 */ /* 0x000fe200078e020b */
[----:B------:R-:W-:Y:S01]  /*15a0*/  SHF.R.U32.HI R106, RZ, 0x1, R234 ;  /* 0x00000001ff6a7819 */ /* 0x000fe200000116ea */
[----:B-1----:R-:W-:-:S02]  /*15b0*/  IMAD R3, R225, UR4, RZ ;  /* 0x00000004e1037c24 */ /* 0x002fc4000f8e02ff */
[----:B------:R-:W-:Y:S01]  /*15c0*/  IMAD.WIDE.U32 R12, R226, R20, R12 ;  /* 0x00000014e20c7225 */ /* 0x000fe200078e000c */
[----:B------:R-:W-:-:S03]  /*15d0*/  LOP3.LUT R23, R9, 0x8, R106, 0x78, !PT ;  /* 0x0000000809177812 */ /* 0x000fc600078e786a */
        /* <DEDUP_REMOVED lines=38> */
.L_x_1158:
[----:B------:R1:W-:Y:S02]  /*1840*/  STS.128 [R237], RZ ;  /* 0x000000ffed007388 */ /* 0x0003e40000000c00 */
.L_x_1157:
[----:B------:R-:W-:Y:S05]  /*1850*/  BSYNC.RECONVERGENT B0 ;  /* 0x0000000000007941 */ /* 0x000fea0003800200 */
.L_x_1156:
[----:B------:R-:W-:Y:S01]  /*1860*/  IADD3 R222, PT, PT, R226, 0x20, RZ ;  /* 0x00000020e2de7810 */ /* 0x000fe20007ffe0ff */
[----:B------:R-:W-:Y:S01]  /*1870*/  VIADD R37, R197, 0xffffffff ;  /* 0xffffffffc5257836 */ /* 0x000fe20000000000 */
[----:B------:R-:W-:Y:S01]  /*1880*/  SHF.L.U64.HI R0, R38, 0x7, R39 ;  /* 0x0000000726007819 */ /* 0x000fe20000010227 */
[----:B------:R-:W-:Y:S01]  /*1890*/  VIADD R221, R226, 0x40 ;  /* 0x00000040e2dd7836 */ /* 0x000fe20000000000 */
[-C--:B------:R-:W-:Y:S01]  /*18a0*/  ISETP.GE.AND P0, PT, R222, R223.reuse, PT ;  /* 0x000000dfde00720c */ /* 0x080fe20003f06270 */
[----:B--2---:R-:W-:Y:S01]  /*18b0*/  IMAD R3, R37, -0x80, R36 ;  /* 0xffffff8025037824 */ /* 0x004fe200078e0224 */
[----:B------:R-:W-:Y:S01]  /*18c0*/  IADD3 R220, PT, PT, R226, 0x60, RZ ;  /* 0x00000060e2dc7810 */ /* 0x000fe20007ffe0ff */
[----:B------:R-:W-:Y:S01]  /*18d0*/  IMAD.SHL.U32 R4, R38, 0x80, RZ ;  /* 0x0000008026047824 */ /* 0x000fe200078e00ff */
[----:B------:R-:W-:Y:S01]  /*18e0*/  BSSY.RECONVERGENT B0, `(.L_x_1159) ;  /* 0x000001b000007945 */ /* 0x000fe20003800200 */
[----:B------:R-:W-:Y:S01]  /*18f0*/  ISETP.GE.AND P2, PT, R221, R223, PT ;  /* 0x000000dfdd00720c */ /* 0x000fe20003f46270 */
[----:B------:R-:W-:Y:S01]  /*1900*/  IMAD R11, R0, R37, RZ ;  /* 0x00000025000b7224 */ /* 0x000fe200078e02ff */
[----:B------:R-:W-:Y:S01]  /*1910*/  ISETP.GE.AND P1, PT, R220, R223, PT ;  /* 0x000000dfdc00720c */ /* 0x000fe20003f26270 */
        /* <DEDUP_REMOVED lines=23> */
.L_x_1160:
[----:B------:R-:W-:Y:S05]  /*1a90*/  BSYNC.RECONVERGENT B0 ;  /* 0x0000000000007941 */ /* 0x000fea0003800200 */
.L_x_1159:
        /* <DEDUP_REMOVED lines=22> */
.L_x_1162:
[----:B------:R-:W-:Y:S05]  /*1c00*/  BSYNC.RECONVERGENT B0 ;  /* 0x0000000000007941 */ /* 0x000fea0003800200 */
.L_x_1161:
        /* <DEDUP_REMOVED lines=21> */
.L_x_1164:
[----:B------:R-:W-:Y:S05]  /*1d60*/  BSYNC.RECONVERGENT B0 ;  /* 0x0000000000007941 */ /* 0x000fea0003800200 */
.L_x_1163:
        /* <DEDUP_REMOVED lines=13> */
.L_x_1167:
[----:B------:R3:W-:Y:S02]  /*1e40*/  STS.128 [R237+0x2000], RZ ;  /* 0x002000ffed007388 */ /* 0x0007e40000000c00 */
.L_x_1166:
[----:B------:R-:W-:Y:S05]  /*1e50*/  BSYNC.RECONVERGENT B0 ;  /* 0x0000000000007941 */ /* 0x000fea0003800200 */
.L_x_1165:
        /* <DEDUP_REMOVED lines=19> */
.L_x_1169:
[----:B------:R-:W-:Y:S05]  /*1f90*/  BSYNC.RECONVERGENT B0 ;  /* 0x0000000000007941 */ /* 0x000fea0003800200 */
.L_x_1168:
        /* <DEDUP_REMOVED lines=14> */
.L_x_1171:
[----:B------:R-:W-:Y:S05]  /*2080*/  BSYNC.RECONVERGENT B0 ;  /* 0x0000000000007941 */ /* 0x000fea0003800200 */
.L_x_1170:
        /* <DEDUP_REMOVED lines=16> */
.L_x_1173:
[----:B------:R-:W-:Y:S05]  /*2190*/  BSYNC.RECONVERGENT B0 ;  /* 0x0000000000007941 */ /* 0x000fea0003800200 */
.L_x_1172:
[----:B------:R-:W0:Y:S01]  /*21a0*/  LDGDEPBAR ;  /* 0x00000000000079af */ /* 0x000e220000000000 */
[C---:B------:R-:W-:Y:S01]  /*21b0*/  SHF.L.U64.HI R0, R20.reuse, 0x7, R21 ;  /* 0x0000000714007819 */ /* 0x040fe20000010215 */
[----:B------:R-:W-:Y:S01]  /*21c0*/  BSSY.RECONVERGENT B0, `(.L_x_1174) ;  /* 0x0000016000007945 */ /* 0x000fe20003800200 */
[----:B-1----:R-:W-:Y:S02]  /*21d0*/  SHF.L.U32 R4, R20, 0x7, RZ ;  /* 0x0000000714047819 */ /* 0x002fe400000006ff */
[----:B------:R-:W-:Y:S01]  /*21e0*/  IADD3 R105, PT, PT, R36, R105, -R7 ;  /* 0x0000006924697210 */ /* 0x000fe20007ffe807 */
[-C--:B---3--:R-:W-:Y:S02]  /*21f0*/  IMAD R11, R0, R37.reuse, RZ ;  /* 0x00000025000b7224 */ /* 0x088fe400078e02ff */
        /* <DEDUP_REMOVED lines=15> */
.L_x_1176:
[----:B------:R3:W-:Y:S01]  /*22f0*/  STS.128 [R237+0x4000], RZ ;  /* 0x004000ffed007388 */ /* 0x0007e20000000c00 */
[----:B------:R-:W-:Y:S05]  /*2300*/  BRA `(.L_x_1177) ;  /* 0x0000000000047947 */ /* 0x000fea0003800000 */
.L_x_1175:
[----:B------:R1:W-:Y:S02]  /*2310*/  STS.128 [R237+0x4000], RZ ;  /* 0x004000ffed007388 */ /* 0x0003e40000000c00 */
.L_x_1177:
[----:B------:R-:W-:Y:S05]  /*2320*/  BSYNC.RECONVERGENT B0 ;  /* 0x0000000000007941 */ /* 0x000fea0003800200 */
.L_x_1174:
[----:B------:R-:W-:Y:S01]  /*2330*/  ISETP.GE.AND P0, PT, R222, R3, PT ;  /* 0x00000003de00720c */ /* 0x000fe20003f06270 */
[----:B------:R-:W-:Y:S01]  /*2340*/  IMAD.SHL.U32 R13, R234, 0x10, RZ ;  /* 0x00000010ea0d7824 */ /* 0x000fe200078e00ff */
[----:B------:R-:W-:Y:S01]  /*2350*/  LOP3.LUT R0, R6, 0x120, RZ, 0xc0, !PT ;  /* 0x0000012006007812 */ /* 0x000fe200078ec0ff */
[----:B------:R-:W-:Y:S01]  /*2360*/  BSSY.RECONVERGENT B0, `(.L_x_1178) ;  /* 0x0000019000007945 */ /* 0x000fe20003800200 */
[----:B------:R-:W-:Y:S02]  /*2370*/  LOP3.LUT R216, R9, 0x8, R234, 0x78, !PT ;  /* 0x0000000809d87812 */ /* 0x000fe400078e78ea */
[----:B-1----:R-:W-:Y:S02]  /*2380*/  LOP3.LUT R11, R13, 0x100, RZ, 0xc0, !PT ;  /* 0x000001000d0b7812 */ /* 0x002fe400078ec0ff */
        /* <DEDUP_REMOVED lines=22> */
.L_x_1179:
[----:B------:R-:W-:Y:S05]  /*24f0*/  BSYNC.RECONVERGENT B0 ;  /* 0x0000000000007941 */ /* 0x000fea0003800200 */
.L_x_1178:
        /* <DEDUP_REMOVED lines=17> */
.L_x_1181:
[----:B------:R-:W-:Y:S05]  /*2610*/  BSYNC.RECONVERGENT B0 ;  /* 0x0000000000007941 */ /* 0x000fea0003800200 */
.L_x_1180:
        /* <DEDUP_REMOVED lines=17> */
.L_x_1183:
[----:B------:R-:W-:Y:S05]  /*2730*/  BSYNC.RECONVERGENT B0 ;  /* 0x0000000000007941 */ /* 0x000fea0003800200 */
.L_x_1182:
[----:B------:R-:W-:Y:S01]  /*2740*/  LDSM.16.M88.4 R48, [R217] ;  /* 0x00000000d930783b */ /* 0x000fe20000000200 */
[C---:B------:R-:W-:Y:S01]  /*2750*/  LOP3.LUT P0, RZ, R234.reuse, 0x4, RZ, 0xc0, !PT ;  /* 0x00000004eaff7812 */ /* 0x040fe2000780c0ff */
[----:B------:R-:W5:Y:S01]  /*2760*/  LDCU UR6, c[0x0][0x50c] ;  /* 0x0000a180ff0677ac */ /* 0x000f620008000800 */
[----:B------:R-:W-:Y:S01]  /*2770*/  MOV R3, 0x20 ;  /* 0x0000002000037802 */ /* 0x000fe20000000f00 */
[----:B------:R-:W1:Y:S01]  /*2780*/  LDSM.16.M88.4 R100, [R216+0x2000] ;  /* 0x00200000d864783b */ /* 0x000e620000000200 */
[----:B------:R-:W-:Y:S02]  /*2790*/  SHF.L.U32 R202, R234, 0x1, RZ ;  /* 0x00000001eaca7819 */ /* 0x000fe400000006ff */
[----:B------:R-:W-:Y:S01]  /*27a0*/  SEL R3, R3, 0xffffffe0, !P0 ;  /* 0xffffffe003037807 */ /* 0x000fe20004000000 */
[----:B------:R-:W2:Y:S01]  /*27b0*/  LDSM.16.M88.4 R44, [R217+0x1000] ;  /* 0x00100000d92c783b */ /* 0x000ea20000000200 */
[----:B------:R-:W-:Y:S02]  /*27c0*/  ISETP.GT.AND P0, PT, R37, R230, PT ;  /* 0x000000e62500720c */ /* 0x000fe40003f04270 */
[-C--:B------:R-:W-:Y:S01]  /*27d0*/  IADD3 R215, PT, PT, R217, R3.reuse, RZ ;  /* 0x00000003d9d77210 */ /* 0x080fe20007ffe0ff */
[----:B------:R-:W3:Y:S01]  /*27e0*/  LDSM.16.M88.4 R92, [R216+0x2400] ;  /* 0x00240000d85c783b */ /* 0x000ee20000000200 */
[----:B------:R-:W-:-:S02]  /*27f0*/  IADD3 R213, PT, PT, R216, R3, RZ ;  /* 0x00000003d8d57210 */ /* 0x000fc40007ffe0ff */
[----:B------:R-:W-:Y:S01]  /*2800*/  LOP3.LUT R202, R202, 0x6, RZ, 0xc0, !PT ;  /* 0x00000006caca7812 */ /* 0x000fe200078ec0ff */
[----:B------:R-:W-:Y:S04]  /*2810*/  LDSM.16.M88.4 R32, [R215] ;  /* 0x00000000d720783b */ /* 0x000fe80000000200 */
[----:B------:R-:W4:Y:S04]  /*2820*/  LDSM.16.M88.4 R96, [R213+0x2000] ;  /* 0x00200000d560783b */ /* 0x000f280000000200 */
[----:B------:R-:W5:Y:S04]  /*2830*/  LDSM.16.M88.4 R28, [R215+0x1000] ;  /* 0x00100000d71c783b */ /* 0x000f680000000200 */
[----:B------:R-:W5:Y:S04]  /*2840*/  LDSM.16.M88.4 R88, [R213+0x2400] ;  /* 0x00240000d558783b */ /* 0x000f680000000200 */
[----:B------:R-:W5:Y:S04]  /*2850*/  LDSM.16.M88.4 R84, [R216+0x2800] ;  /* 0x00280000d854783b */ /* 0x000f680000000200 */
[----:B------:R-:W5:Y:S04]  /*2860*/  LDSM.16.M88.4 R80, [R213+0x2800] ;  /* 0x00280000d550783b */ /* 0x000f680000000200 */
[----:B------:R-:W5:Y:S01]  /*2870*/  LDSM.16.M88.4 R76, [R216+0x2c00] ;  /* 0x002c0000d84c783b */ /* 0x000f620000000200 */
[-C--:B-1----:R-:W-:Y:S03]  /*2880*/  HMMA.16816.F32 R12, R48, R100.reuse, RZ ;  /* 0x00000064300c723c */ /* 0x082fe600000018ff */
[----:B------:R-:W-:Y:S04]  /*2890*/  LDSM.16.M88.4 R72, [R213+0x2c00] ;  /* 0x002c0000d548783b */ /* 0x000fe80000000200 */
[----:B------:R-:W1:Y:S01]  /*28a0*/  LDSM.16.M88.4 R68, [R216+0x3000] ;  /* 0x00300000d844783b */ /* 0x000e620000000200 */
[----:B--2---:R-:W-:Y:S03]  /*28b0*/  HMMA.16816.F32 R4, R44, R100, RZ ;  /* 0x000000642c04723c */ /* 0x004fe600000018ff */
[----:B------:R-:W2:Y:S04]  /*28c0*/  LDSM.16.M88.4 R64, [R213+0x3000] ;  /* 0x00300000d540783b */ /* 0x000ea80000000200 */
[----:B------:R-:W2:Y:S01]  /*28d0*/  LDSM.16.M88.4 R60, [R216+0x3400] ;  /* 0x00340000d83c783b */ /* 0x000ea20000000200 */
[----:B---3--:R-:W-:Y:S03]  /*28e0*/  HMMA.16816.F32 R8, R48, R92, RZ ;  /* 0x0000005c3008723c */ /* 0x008fe600000018ff */
[----:B------:R-:W3:Y:S04]  /*28f0*/  LDSM.16.M88.4 R56, [R213+0x3400] ;  /* 0x00340000d538783b */ /* 0x000ee80000000200 */
[----:B------:R-:W3:Y:S01]  /*2900*/  LDSM.16.M88.4 R52, [R216+0x3800] ;  /* 0x00380000d834783b */ /* 0x000ee20000000200 */
[-C--:B----4-:R-:W-:Y:S03]  /*2910*/  HMMA.16816.F32 R12, R32, R96.reuse, R12 ;  /* 0x00000060200c723c */ /* 0x090fe6000000180c */
[----:B------:R-:W-:Y:S04]  /*2920*/  LDSM.16.M88.4 R24, [R213+0x3800] ;  /* 0x00380000d518783b */ /* 0x000fe80000000200 */
[----:B------:R-:W4:Y:S01]  /*2930*/  LDSM.16.M88.4 R40, [R216+0x3c00] ;  /* 0x003c0000d828783b */ /* 0x000f220000000200 */
[----:B-----5:R-:W-:Y:S03]  /*2940*/  HMMA.16816.F32 R4, R28, R96, R4 ;  /* 0x000000601c04723c */ /* 0x020fe60000001804 */
[----:B------:R-:W5:Y:S04]  /*2950*/  LDSM.16.M88.4 R16, [R213+0x3c00] ;  /* 0x003c0000d510783b */ /* 0x000f680000000200 */
[----:B------:R-:W0:Y:S01]  /*2960*/  LDGDEPBAR ;  /* 0x00000000000079af */ /* 0x000e220000000000 */
[----:B------:R-:W-:Y:S03]  /*2970*/  HMMA.16816.F32 R8, R32, R88, R8 ;  /* 0x000000582008723c */ /* 0x000fe60000001808 */
[----:B------:R-:W-:Y:S01]  /*2980*/  FMUL.FTZ R12, R12, UR6 ;  /* 0x000000060c0c7c20 */ /* 0x000fe20008410000 */
[----:B------:R-:W-:Y:S01]  /*2990*/  FMUL.FTZ R96, R13, UR6 ;  /* 0x000000060d607c20 */ /* 0x000fe20008410000 */
[----:B------:R-:W-:Y:S01]  /*29a0*/  FMUL.FTZ R97, R14, UR6 ;  /* 0x000000060e617c20 */ /* 0x000fe20008410000 */
[----:B------:R-:W-:Y:S01]  /*29b0*/  FMUL.FTZ R108, R15, UR6 ;  /* 0x000000060f6c7c20 */ /* 0x000fe20008410000 */
[----:B------:R1:W1:Y:S04]  /*29c0*/  MUFU.TANH R104, R12 ;  /* 0x0000000c00687308 */ /* 0x0002680000002400 */
[----:B------:R-:W-:Y:S01]  /*29d0*/  FMUL.FTZ R4, R4, UR6 ;  /* 0x0000000604047c20 */ /* 0x000fe20008410000 */
[----:B------:R-:W-:Y:S01]  /*29e0*/  FMUL.FTZ R5, R5, UR6 ;  /* 0x0000000605057c20 */ /* 0x000fe20008410000 */
[----:B------:R-:W-:Y:S01]  /*29f0*/  FMUL.FTZ R111, R6, UR6 ;  /* 0x00000006066f7c20 */ /* 0x000fe20008410000 */
[----:B------:R-:W-:Y:S01]  /*2a00*/  FMUL.FTZ R112, R7, UR6 ;  /* 0x0000000607707c20 */ /* 0x000fe20008410000 */
[----:B------:R-:W2:Y:S04]  /*2a10*/  MUFU.TANH R109, R4 ;  /* 0x00000004006d7308 */ /* 0x000ea80000002400 */
[----:B------:R-:W-:Y:S01]  /*2a20*/  FMUL.FTZ R113, R8, UR6 ;  /* 0x0000000608717c20 */ /* 0x000fe20008410000 */
[----:B------:R-:W-:Y:S01]  /*2a30*/  FMUL.FTZ R114, R11, UR6 ;  /* 0x000000060b727c20 */ /* 0x000fe20008410000 */
[----:B------:R-:W-:-:S04]  /*2a40*/  DEPBAR.LE SB0, 0x0 ;  /* 0x000080000000791a */ /* 0x000fc80000000000 */
[----:B-1----:R-:W-:Y:S01]  /*2a50*/  HMMA.16816.F32 R12, R44, R92, RZ ;  /* 0x0000005c2c0c723c */ /* 0x002fe200000018ff */
[----:B------:R1:W1:Y:S08]  /*2a60*/  MUFU.TANH R110, R5 ;  /* 0x00000005006e7308 */ /* 0x0002700000002400 */
[----:B------:R-:W2:Y:S08]  /*2a70*/  MUFU.TANH R96, R96 ;  /* 0x0000006000607308 */ /* 0x000eb00000002400 */
[----:B------:R-:W2:Y:S01]  /*2a80*/  MUFU.TANH R97, R97 ;  /* 0x0000006100617308 */ /* 0x000ea20000002400 */
[----:B-1----:R-:W-:Y:S07]  /*2a90*/  HMMA.16816.F32 R4, R48, R84, RZ ;  /* 0x000000543004723c */ /* 0x002fee00000018ff */
[----:B------:R-:W1:Y:S01]  /*2aa0*/  MUFU.TANH R108, R108 ;  /* 0x0000006c006c7308 */ /* 0x000e620000002400 */
[----:B------:R-:W-:Y:S01]  /*2ab0*/  HMMA.16816.F32 R12, R28, R88, R12 ;  /* 0x000000581c0c723c */ /* 0x000fe2000000180c */
[----:B------:R-:W-:Y:S01]  /*2ac0*/  FMUL.FTZ R88, R9, UR6 ;  /* 0x0000000609587c20 */ /* 0x000fe20008410000 */
[----:B------:R-:W-:-:S05]  /*2ad0*/  FMUL.FTZ R89, R10, UR6 ;  /* 0x000000060a597c20 */ /* 0x000fca0008410000 */
[----:B------:R-:W1:Y:S01]  /*2ae0*/  MUFU.TANH R111, R111 ;  /* 0x0000006f006f7308 */ /* 0x000e620000002400 */
[----:B------:R-:W-:Y:S07]  /*2af0*/  HMMA.16816.F32 R8, R44, R84, RZ ;  /* 0x000000542c08723c */ /* 0x000fee00000018ff */
[----:B------:R-:W1:Y:S01]  /*2b00*/  MUFU.TANH R112, R112 ;  /* 0x0000007000707308 */ /* 0x000e620000002400 */
[----:B------:R-:W-:Y:S03]  /*2b10*/  HMMA.16816.F32 R4, R32, R80, R4 ;  /* 0x000000502004723c */ /* 0x000fe60000001804 */
[----:B------:R-:W-:Y:S01]  /*2b20*/  FMUL.FTZ R12, R12, UR6 ;  /* 0x000000060c0c7c20 */ /* 0x000fe20008410000 */
[----:B------:R-:W-:Y:S01]  /*2b30*/  FMUL.FTZ R116, R13, UR6 ;  /* 0x000000060d747c20 */ /* 0x000fe20008410000 */
[----:B------:R-:W-:-:S02]  /*2b40*/  FMUL.FTZ R117, R14, UR6 ;  /* 0x000000060e757c20 */ /* 0x000fc40008410000 */
[----:B------:R-:W1:Y:S05]  /*2b50*/  MUFU.TANH R113, R113 ;  /* 0x0000007100717308 */ /* 0x000e6a0000002400 */
[----:B------:R-:W-:Y:S01]  /*2b60*/  HMMA.16816.F32 R8, R28, R80, R8 ;  /* 0x000000501c08723c */ /* 0x000fe20000001808 */
[----:B------:R-:W-:Y:S02]  /*2b70*/  FMUL.FTZ R80, R15, UR6 ;  /* 0x000000060f507c20 */ /* 0x000fe40008410000 */
[----:B------:R3:W1:Y:S04]  /*2b80*/  MUFU.TANH R115, R12 ;  /* 0x0000000c00737308 */ /* 0x0006680000002400 */
[----:B------:R-:W-:Y:S01]  /*2b90*/  FMUL.FTZ R4, R4, UR6 ;  /* 0x0000000604047c20 */ /* 0x000fe20008410000 */
[----:B------:R-:W-:Y:S01]  /*2ba0*/  FMUL.FTZ R118, R5, UR6 ;  /* 0x0000000605767c20 */ /* 0x000fe20008410000 */
[----:B------:R-:W-:Y:S01]  /*2bb0*/  FMUL.FTZ R119, R6, UR6 ;  /* 0x0000000606777c20 */ /* 0x000fe20008410000 */
[----:B------:R-:W-:Y:S01]  /*2bc0*/  FMUL.FTZ R120, R7, UR6 ;  /* 0x0000000607787c20 */ /* 0x000fe20008410000 */
[----:B------:R4:W1:Y:S08]  /*2bd0*/  MUFU.TANH R81, R4 ;  /* 0x0000000400517308 */ /* 0x0008700000002400 */
[----:B------:R-:W-:Y:S01]  /*2be0*/  FMUL.FTZ R121, R8, UR6 ;  /* 0x0000000608797c20 */ /* 0x000fe20008410000 */
[C---:B---3--:R-:W-:Y:S01]  /*2bf0*/  HMMA.16816.F32 R12, R48.reuse, R76, RZ ;  /* 0x0000004c300c723c */ /* 0x048fe200000018ff */
[----:B------:R-:W-:Y:S01]  /*2c00*/  FMUL.FTZ R122, R9, UR6 ;  /* 0x00000006097a7c20 */ /* 0x000fe20008410000 */
[----:B------:R-:W-:Y:S01]  /*2c10*/  FMUL.FTZ R123, R10, UR6 ;  /* 0x000000060a7b7c20 */ /* 0x000fe20008410000 */
[----:B------:R-:W-:Y:S01]  /*2c20*/  FMUL.FTZ R124, R11, UR6 ;  /* 0x000000060b7c7c20 */ /* 0x000fe20008410000 */
[----:B------:R-:W3:Y:S04]  /*2c30*/  MUFU.TANH R88, R88 ;  /* 0x0000005800587308 */ /* 0x000ee80000002400 */
[----:B------:R-:W-:Y:S04]  /*2c40*/  HMMA.16816.F32 R8, R48, R68, RZ ;  /* 0x000000443008723c */ /* 0x000fe800000018ff */
[----:B------:R-:W1:Y:S04]  /*2c50*/  MUFU.TANH R89, R89 ;  /* 0x0000005900597308 */ /* 0x000e680000002400 */
[----:B----4-:R-:W-:Y:S04]  /*2c60*/  HMMA.16816.F32 R4, R44, R76, RZ ;  /* 0x0000004c2c04723c */ /* 0x010fe800000018ff */
[----:B------:R-:W4:Y:S04]  /*2c70*/  MUFU.TANH R114, R114 ;  /* 0x0000007200727308 */ /* 0x000f280000002400 */
[C---:B------:R-:W-:Y:S04]  /*2c80*/  HMMA.16816.F32 R12, R32.reuse, R72, R12 ;  /* 0x00000048200c723c */ /* 0x040fe8000000180c */
[----:B------:R-:W1:Y:S04]  /*2c90*/  MUFU.TANH R116, R116 ;  /* 0x0000007400747308 */ /* 0x000e680000002400 */
[----:B--2---:R-:W-:Y:S04]  /*2ca0*/  HMMA.16816.F32 R8, R32, R64, R8 ;  /* 0x000000402008723c */ /* 0x004fe80000001808 */
[----:B------:R-:W2:Y:S04]  /*2cb0*/  MUFU.TANH R117, R117 ;  /* 0x0000007500757308 */ /* 0x000ea80000002400 */
        /* <DEDUP_REMOVED lines=8> */
[----:B------:R-:W-:-:S02]  /*2d40*/  FMUL.FTZ R140, R11, UR6 ;  /* 0x000000060b8c7c20 */ /* 0x000fc40008410000 */
[----:B------:R-:W1:Y:S04]  /*2d50*/  MUFU.TANH R80, R80 ;  /* 0x0000005000507308 */ /* 0x000e680000002400 */
[----:B------:R-:W-:Y:S01]  /*2d60*/  FMUL.FTZ R4, R4, UR6 ;  /* 0x0000000604047c20 */ /* 0x000fe20008410000 */
[----:B------:R-:W-:Y:S01]  /*2d70*/  FMUL.FTZ R5, R5, UR6 ;  /* 0x0000000605057c20 */ /* 0x000fe20008410000 */
[----:B------:R-:W-:Y:S01]  /*2d80*/  FMUL.FTZ R131, R6, UR6 ;  /* 0x0000000606837c20 */ /* 0x000fe20008410000 */
[----:B------:R-:W-:Y:S01]  /*2d90*/  FMUL.FTZ R130, R7, UR6 ;  /* 0x0000000607827c20 */ /* 0x000fe20008410000 */
[----:B------:R-:W1:Y:S01]  /*2da0*/  MUFU.TANH R127, R4 ;  /* 0x00000004007f7308 */ /* 0x000e620000002400 */
[----:B-----5:R-:W-:Y:S07]  /*2db0*/  HMMA.16816.F32 R12, R44, R68, RZ ;  /* 0x000000442c0c723c */ /* 0x020fee00000018ff */
[----:B------:R5:W1:Y:S08]  /*2dc0*/  MUFU.TANH R128, R5 ;  /* 0x0000000500807308 */ /* 0x000a700000002400 */
[----:B------:R-:W1:Y:S05]  /*2dd0*/  MUFU.TANH R118, R118 ;  /* 0x0000007600767308 */ /* 0x000e6a0000002400 */
[----:B------:R-:W-:Y:S01]  /*2de0*/  HMMA.16816.F32 R12, R28, R64, R12 ;  /* 0x000000401c0c723c */ /* 0x000fe2000000180c */
[----:B------:R-:W-:-:S02]  /*2df0*/  FMUL.FTZ R64, R9, UR6 ;  /* 0x0000000609407c20 */ /* 0x000fc40008410000 */
[----:B------:R-:W1:Y:S05]  /*2e00*/  MUFU.TANH R119, R119 ;  /* 0x0000007700777308 */ /* 0x000e6a0000002400 */
[-C--:B-----5:R-:W-:Y:S03]  /*2e10*/  HMMA.16816.F32 R4, R48, R60.reuse, RZ ;  /* 0x0000003c3004723c */ /* 0x0a0fe600000018ff */
[----:B------:R-:W1:Y:S05]  /*2e20*/  MUFU.TANH R120, R120 ;  /* 0x0000007800787308 */ /* 0x000e6a0000002400 */
[----:B------:R-:W-:Y:S03]  /*2e30*/  HMMA.16816.F32 R8, R44, R60, RZ ;  /* 0x0000003c2c08723c */ /* 0x000fe600000018ff */
[----:B------:R-:W1:Y:S01]  /*2e40*/  MUFU.TANH R121, R121 ;  /* 0x0000007900797308 */ /* 0x000e620000002400 */
[----:B------:R-:W-:Y:S01]  /*2e50*/  FMUL.FTZ R12, R12, UR6 ;  /* 0x000000060c0c7c20 */ /* 0x000fe20008410000 */
[----:B------:R-:W-:Y:S01]  /*2e60*/  FMUL.FTZ R133, R13, UR6 ;  /* 0x000000060d857c20 */ /* 0x000fe20008410000 */
[----:B------:R-:W-:Y:S01]  /*2e70*/  FMUL.FTZ R135, R14, UR6 ;  /* 0x000000060e877c20 */ /* 0x000fe20008410000 */
[----:B------:R-:W-:-:S04]  /*2e80*/  FMUL.FTZ R139, R15, UR6 ;  /* 0x000000060f8b7c20 */ /* 0x000fc80008410000 */
[----:B------:R5:W1:Y:S01]  /*2e90*/  MUFU.TANH R132, R12 ;  /* 0x0000000c00847308 */ /* 0x000a620000002400 */
[-C--:B------:R-:W-:Y:S07]  /*2ea0*/  HMMA.16816.F32 R4, R32, R56.reuse, R4 ;  /* 0x000000382004723c */ /* 0x080fee0000001804 */
[----:B------:R-:W1:Y:S01]  /*2eb0*/  MUFU.TANH R122, R122 ;  /* 0x0000007a007a7308 */ /* 0x000e620000002400 */
[----:B------:R-:W-:Y:S07]  /*2ec0*/  HMMA.16816.F32 R8, R28, R56, R8 ;  /* 0x000000381c08723c */ /* 0x000fee0000001808 */
[----:B------:R-:W1:Y:S01]  /*2ed0*/  MUFU.TANH R123, R123 ;  /* 0x0000007b007b7308 */ /* 0x000e620000002400 */
[C---:B-----5:R-:W-:Y:S03]  /*2ee0*/  HMMA.16816.F32 R12, R48.reuse, R52, RZ ;  /* 0x00000034300c723c */ /* 0x060fe600000018ff */
[----:B------:R-:W-:Y:S01]  /*2ef0*/  FMUL.FTZ R65, R4, UR6 ;  /* 0x0000000604417c20 */ /* 0x000fe20008410000 */
[----:B------:R-:W-:Y:S01]  /*2f00*/  FMUL.FTZ R56, R5, UR6 ;  /* 0x0000000605387c20 */ /* 0x000fe20008410000 */
[----:B------:R-:W-:Y:S01]  /*2f10*/  FMUL.FTZ R147, R6, UR6 ;  /* 0x0000000606937c20 */ /* 0x000fe20008410000 */
[----:B------:R-:W-:Y:S01]  /*2f20*/  FMUL.FTZ R148, R7, UR6 ;  /* 0x0000000607947c20 */ /* 0x000fe20008410000 */
[----:B------:R-:W1:Y:S04]  /*2f30*/  MUFU.TANH R124, R124 ;  /* 0x0000007c007c7308 */ /* 0x000e680000002400 */
[----:B------:R-:W-:Y:S01]  /*2f40*/  FMUL.FTZ R137, R8, UR6 ;  /* 0x0000000608897c20 */ /* 0x000fe20008410000 */
[----:B------:R-:W-:Y:S01]  /*2f50*/  FMUL.FTZ R134, R9, UR6 ;  /* 0x0000000609867c20 */ /* 0x000fe20008410000 */
[----:B------:R-:W-:Y:S01]  /*2f60*/  FMUL.FTZ R141, R10, UR6 ;  /* 0x000000060a8d7c20 */ /* 0x000fe20008410000 */
[----:B------:R-:W-:Y:S01]  /*2f70*/  FMUL.FTZ R136, R11, UR6 ;  /* 0x000000060b887c20 */ /* 0x000fe20008410000 */
[----:B------:R-:W1:Y:S01]  /*2f80*/  MUFU.TANH R72, R72 ;  /* 0x0000004800487308 */ /* 0x000e620000002400 */
[----:B------:R-:W-:Y:S07]  /*2f90*/  HMMA.16816.F32 R8, R48, R40, RZ ;  /* 0x000000283008723c */ /* 0x000fee00000018ff */
[----:B------:R-:W1:Y:S01]  /*2fa0*/  MUFU.TANH R73, R73 ;  /* 0x0000004900497308 */ /* 0x000e620000002400 */
[----:B------:R-:W-:Y:S07]  /*2fb0*/  HMMA.16816.F32 R4, R32, R24, R12 ;  /* 0x000000182004723c */ /* 0x000fee000000180c */
[----:B------:R-:W1:Y:S01]  /*2fc0*/  MUFU.TANH R126, R126 ;  /* 0x0000007e007e7308 */ /* 0x000e620000002400 */
[----:B------:R-:W-:Y:S07]  /*2fd0*/  HMMA.16816.F32 R12, R44, R52, RZ ;  /* 0x000000342c0c723c */ /* 0x000fee00000018ff */
[----:B------:R-:W1:Y:S01]  /*2fe0*/  MUFU.TANH R131, R131 ;  /* 0x0000008300837308 */ /* 0x000e620000002400 */
[----:B------:R-:W-:Y:S03]  /*2ff0*/  HMMA.16816.F32 R8, R32, R16, R8 ;  /* 0x000000102008723c */ /* 0x000fe60000001808 */
[----:B------:R-:W-:Y:S01]  /*3000*/  FMUL.FTZ R4, R4, UR6 ;  /* 0x0000000604047c20 */ /* 0x000fe20008410000 */
[----:B------:R-:W-:Y:S01]  /*3010*/  FMUL.FTZ R149, R6, UR6 ;  /* 0x0000000606957c20 */ /* 0x000fe20008410000 */
[----:B------:R-:W-:-:S02]  /*3020*/  FMUL.FTZ R150, R7, UR6 ;  /* 0x0000000607967c20 */ /* 0x000fc40008410000 */
[----:B------:R5:W1:Y:S05]  /*3030*/  MUFU.TANH R57, R4 ;  /* 0x0000000400397308 */ /* 0x000a6a0000002400 */
[----:B------:R-:W-:Y:S01]  /*3040*/  HMMA.16816.F32 R12, R28, R24, R12 ;  /* 0x000000181c0c723c */ /* 0x000fe2000000180c */
[----:B------:R-:W-:Y:S02]  /*3050*/  FMUL.FTZ R24, R5, UR6 ;  /* 0x0000000605187c20 */ /* 0x000fe40008410000 */
[----:B------:R-:W1:Y:S04]  /*3060*/  MUFU.TANH R130, R130 ;  /* 0x0000008200827308 */ /* 0x000e680000002400 */
[----:B------:R-:W-:Y:S01]  /*3070*/  FMUL.FTZ R8, R8, UR6 ;  /* 0x0000000608087c20 */ /* 0x000fe20008410000 */
[----:B------:R-:W-:Y:S01]  /*3080*/  FMUL.FTZ R151, R10, UR6 ;  /* 0x000000060a977c20 */ /* 0x000fe20008410000 */
[----:B------:R-:W-:-:S02]  /*3090*/  FMUL.FTZ R152, R11, UR6 ;  /* 0x000000060b987c20 */ /* 0x000fc40008410000 */
[----:B------:R3:W1:Y:S01]  /*30a0*/  MUFU.TANH R25, R8 ;  /* 0x0000000800197308 */ /* 0x0006620000002400 */
[C---:B-----5:R-:W-:Y:S07]  /*30b0*/  HMMA.16816.F32 R4, R44.reuse, R40, RZ ;  /* 0x000000282c04723c */ /* 0x060fee00000018ff */
[----:B------:R-:W-:Y:S01]  /*30c0*/  FMUL.FTZ R142, R12, UR6 ;  /* 0x000000060c8e7c20 */ /* 0x000fe20008410000 */
[----:B------:R-:W-:Y:S01]  /*30d0*/  FMUL.FTZ R52, R13, UR6 ;  /* 0x000000060d347c20 */ /* 0x000fe20008410000 */
[----:B------:R-:W-:Y:S01]  /*30e0*/  FMUL.FTZ R143, R14, UR6 ;  /* 0x000000060e8f7c20 */ /* 0x000fe20008410000 */
[----:B------:R-:W-:Y:S01]  /*30f0*/  FMUL.FTZ R41, R15, UR6 ;  /* 0x000000060f297c20 */ /* 0x000fe20008410000 */
[----:B------:R-:W1:Y:S01]  /*3100*/  MUFU.TANH R129, R129 ;  /* 0x0000008100817308 */ /* 0x000e620000002400 */
[-C--:B------:R-:W-:Y:S07]  /*3110*/  HMMA.16816.F32 R12, R44, R102.reuse, RZ ;  /* 0x000000662c0c723c */ /* 0x080fee00000018ff */
[----:B------:R-:W1:Y:S01]  /*3120*/  MUFU.TANH R40, R52 ;  /* 0x0000003400287308 */ /* 0x000e620000002400 */
[----:B------:R-:W-:Y:S07]  /*3130*/  HMMA.16816.F32 R100, R48, R102, RZ ;  /* 0x000000663064723c */ /* 0x000fee00000018ff */
[----:B------:R-:W1:Y:S01]  /*3140*/  MUFU.TANH R64, R64 ;  /* 0x0000004000407308 */ /* 0x000e620000002400 */
[----:B------:R-:W-:Y:S01]  /*3150*/  HMMA.16816.F32 R4, R28, R16, R4 ;  /* 0x000000101c04723c */ /* 0x000fe20000001804 */
[----:B------:R-:W-:-:S06]  /*3160*/  FMUL.FTZ R16, R9, UR6 ;  /* 0x0000000609107c20 */ /* 0x000fcc0008410000 */
[----:B------:R-:W1:Y:S01]  /*3170*/  MUFU.TANH R138, R138 ;  /* 0x0000008a008a7308 */ /* 0x000e620000002400 */
[----:B------:R-:W-:Y:S07]  /*3180*/  HMMA.16816.F32 R12, R28, R98, R12 ;  /* 0x000000621c0c723c */ /* 0x000fee000000180c */
[----:B------:R-:W1:Y:S01]  /*3190*/  MUFU.TANH R140, R140 ;  /* 0x0000008c008c7308 */ /* 0x000e620000002400 */
[C---:B---3--:R-:W-:Y:S03]  /*31a0*/  HMMA.16816.F32 R8, R44.reuse, R94, RZ ;  /* 0x0000005e2c08723c */ /* 0x048fe600000018ff */
[----:B------:R-:W-:Y:S01]  /*31b0*/  FMUL.FTZ R145, R4, UR6 ;  /* 0x0000000604917c20 */ /* 0x000fe20008410000 */
[----:B------:R-:W-:Y:S01]  /*31c0*/  FMUL.FTZ R17, R5, UR6 ;  /* 0x0000000605117c20 */ /* 0x000fe20008410000 */
[----:B------:R-:W-:Y:S01]  /*31d0*/  FMUL.FTZ R146, R6, UR6 ;  /* 0x0000000606927c20 */ /* 0x000fe20008410000 */
[----:B------:R-:W-:Y:S01]  /*31e0*/  FMUL.FTZ R144, R7, UR6 ;  /* 0x0000000607907c20 */ /* 0x000fe20008410000 */
[----:B------:R-:W3:Y:S01]  /*31f0*/  MUFU.TANH R133, R133 ;  /* 0x0000008500857308 */ /* 0x000ee20000002400 */
[----:B------:R-:W-:Y:S03]  /*3200*/  HMMA.16816.F32 R4, R44, R86, RZ ;  /* 0x000000562c04723c */ /* 0x000fe600000018ff */
[----:B------:R-:W-:Y:S01]  /*3210*/  FMUL.FTZ R12, R12, UR6 ;  /* 0x000000060c0c7c20 */ /* 0x000fe20008410000 */
[----:B------:R-:W-:Y:S01]  /*3220*/  FMUL.FTZ R167, R13, UR6 ;  /* 0x000000060da77c20 */ /* 0x000fe20008410000 */
[----:B------:R-:W-:Y:S01]  /*3230*/  FMUL.FTZ R168, R14, UR6 ;  /* 0x000000060ea87c20 */ /* 0x000fe20008410000 */
[----:B------:R-:W-:Y:S01]  /*3240*/  FMUL.FTZ R169, R15, UR6 ;  /* 0x000000060fa97c20 */ /* 0x000fe20008410000 */
[----:B------:R5:W1:Y:S01]  /*3250*/  MUFU.TANH R159, R12 ;  /* 0x0000000c009f7308 */ /* 0x000a620000002400 */
[----:B------:R-:W-:Y:S07]  /*3260*/  HMMA.16816.F32 R92, R48, R94, RZ ;  /* 0x0000005e305c723c */ /* 0x000fee00000018ff */
[----:B------:R-:W1:Y:S01]  /*3270*/  MUFU.TANH R135, R135 ;  /* 0x0000008700877308 */ /* 0x000e620000002400 */
[C---:B------:R-:W-:Y:S07]  /*3280*/  HMMA.16816.F32 R8, R28.reuse, R90, R8 ;  /* 0x0000005a1c08723c */ /* 0x040fee0000001808 */
        /* <DEDUP_REMOVED lines=8> */
[----:B------:R-:W1:Y:S01]  /*3310*/  MUFU.TANH R56, R56 ;  /* 0x0000003800387308 */ /* 0x000e620000002400 */
[-C--:B------:R-:W-:Y:S03]  /*3320*/  HMMA.16816.F32 R8, R44, R70.reuse, RZ ;  /* 0x000000462c08723c */ /* 0x080fe600000018ff */
[----:B------:R-:W-:Y:S01]  /*3330*/  FMUL.FTZ R4, R4, UR6 ;  /* 0x0000000604047c20 */ /* 0x000fe20008410000 */
[----:B------:R-:W-:Y:S01]  /*3340*/  FMUL.FTZ R165, R5, UR6 ;  /* 0x0000000605a57c20 */ /* 0x000fe20008410000 */
[----:B------:R-:W-:Y:S01]  /*3350*/  FMUL.FTZ R170, R6, UR6 ;  /* 0x0000000606aa7c20 */ /* 0x000fe20008410000 */
[----:B------:R-:W-:Y:S01]  /*3360*/  FMUL.FTZ R166, R7, UR6 ;  /* 0x0000000607a67c20 */ /* 0x000fe20008410000 */
[----:B------:R5:W1:Y:S01]  /*3370*/  MUFU.TANH R164, R4 ;  /* 0x0000000400a47308 */ /* 0x000a620000002400 */
[----:B------:R-:W-:Y:S07]  /*3380*/  HMMA.16816.F32 R68, R48, R70, RZ ;  /* 0x000000463044723c */ /* 0x000fee00000018ff */
[----:B------:R-:W1:Y:S01]  /*3390*/  MUFU.TANH R147, R147 ;  /* 0x0000009300937308 */ /* 0x000e620000002400 */
[----:B------:R-:W-:Y:S07]  /*33a0*/  HMMA.16816.F32 R12, R28, R74, R12 ;  /* 0x0000004a1c0c723c */ /* 0x000fee000000180c */
[----:B------:R-:W1:Y:S01]  /*33b0*/  MUFU.TANH R148, R148 ;  /* 0x0000009400947308 */ /* 0x000e620000002400 */
[----:B------:R-:W-:Y:S07]  /*33c0*/  HMMA.16816.F32 R84, R48, R86, RZ ;  /* 0x000000563054723c */ /* 0x000fee00000018ff */
[----:B------:R-:W1:Y:S01]  /*33d0*/  MUFU.TANH R137, R137 ;  /* 0x0000008900897308 */ /* 0x000e620000002400 */
[C---:B-----5:R-:W-:Y:S03]  /*33e0*/  HMMA.16816.F32 R4, R44.reuse, R62, RZ ;  /* 0x0000003e2c04723c */ /* 0x060fe600000018ff */
[----:B------:R-:W-:Y:S01]  /*33f0*/  FMUL.FTZ R162, R12, UR6 ;  /* 0x000000060ca27c20 */ /* 0x000fe20008410000 */
[----:B------:R-:W-:Y:S01]  /*3400*/  FMUL.FTZ R160, R13, UR6 ;  /* 0x000000060da07c20 */ /* 0x000fe20008410000 */
[----:B------:R-:W-:Y:S01]  /*3410*/  FMUL.FTZ R163, R14, UR6 ;  /* 0x000000060ea37c20 */ /* 0x000fe20008410000 */
[----:B------:R-:W-:Y:S01]  /*3420*/  FMUL.FTZ R161, R15, UR6 ;  /* 0x000000060fa17c20 */ /* 0x000fe20008410000 */
[----:B------:R-:W1:Y:S01]  /*3430*/  MUFU.TANH R134, R134 ;  /* 0x0000008600867308 */ /* 0x000e620000002400 */
[----:B------:R-:W-:Y:S07]  /*3440*/  HMMA.16816.F32 R12, R44, R54, RZ ;  /* 0x000000362c0c723c */ /* 0x000fee00000018ff */
[----:B------:R-:W1:Y:S01]  /*3450*/  MUFU.TANH R141, R141 ;  /* 0x0000008d008d7308 */ /* 0x000e620000002400 */
[C---:B------:R-:W-:Y:S07]  /*3460*/  HMMA.16816.F32 R76, R48.reuse, R78, RZ ;  /* 0x0000004e304c723c */ /* 0x040fee00000018ff */
[----:B------:R-:W1:Y:S01]  /*3470*/  MUFU.TANH R136, R136 ;  /* 0x0000008800887308 */ /* 0x000e620000002400 */
[C---:B------:R-:W-:Y:S07]  /*3480*/  HMMA.16816.F32 R60, R48.reuse, R62, RZ ;  /* 0x0000003e303c723c */ /* 0x040fee00000018ff */
[----:B------:R-:W1:Y:S01]  /*3490*/  MUFU.TANH R24, R24 ;  /* 0x0000001800187308 */ /* 0x000e620000002400 */
[----:B------:R-:W-:Y:S07]  /*34a0*/  HMMA.16816.F32 R52, R48, R54, RZ ;  /* 0x000000363034723c */ /* 0x000fee00000018ff */
[----:B------:R-:W1:Y:S01]  /*34b0*/  MUFU.TANH R149, R149 ;  /* 0x0000009500957308 */ /* 0x000e620000002400 */
[-C--:B------:R-:W-:Y:S07]  /*34c0*/  HMMA.16816.F32 R44, R44, R42.reuse, RZ ;  /* 0x0000002a2c2c723c */ /* 0x080fee00000018ff */
[----:B------:R-:W1:Y:S01]  /*34d0*/  MUFU.TANH R150, R150 ;  /* 0x0000009600967308 */ /* 0x000e620000002400 */
[----:B------:R-:W-:Y:S07]  /*34e0*/  HMMA.16816.F32 R48, R48, R42, RZ ;  /* 0x0000002a3030723c */ /* 0x000fee00000018ff */
[----:B------:R-:W1:Y:S01]  /*34f0*/  MUFU.TANH R142, R142 ;  /* 0x0000008e008e7308 */ /* 0x000e620000002400 */
[C---:B------:R-:W-:Y:S07]  /*3500*/  HMMA.16816.F32 R8, R28.reuse, R66, R8 ;  /* 0x000000421c08723c */ /* 0x040fee0000001808 */
[----:B------:R-:W1:Y:S01]  /*3510*/  MUFU.TANH R143, R143 ;  /* 0x0000008f008f7308 */ /* 0x000e620000002400 */
[----:B------:R-:W-:Y:S07]  /*3520*/  HMMA.16816.F32 R4, R28, R58, R4 ;  /* 0x0000003a1c04723c */ /* 0x000fee0000001804 */
[----:B------:R-:W1:Y:S01]  /*3530*/  MUFU.TANH R41, R41 ;  /* 0x0000002900297308 */ /* 0x000e620000002400 */
[----:B------:R-:W-:Y:S03]  /*3540*/  HMMA.16816.F32 R68, R32, R66, R68 ;  /* 0x000000422044723c */ /* 0x000fe60000001844 */
[----:B------:R-:W-:Y:S01]  /*3550*/  FMUL.FTZ R9, R9, UR6 ;  /* 0x0000000609097c20 */ /* 0x000fe20008410000 */
[----:B------:R-:W-:Y:S01]  /*3560*/  FMUL.FTZ R11, R11, UR6 ;  /* 0x000000060b0b7c20 */ /* 0x000fe20008410000 */
[----:B------:R-:W-:Y:S01]  /*3570*/  FMUL.FTZ R154, R8, UR6 ;  /* 0x00000006089a7c20 */ /* 0x000fe20008410000 */
[----:B------:R-:W-:Y:S01]  /*3580*/  FMUL.FTZ R158, R10, UR6 ;  /* 0x000000060a9e7c20 */ /* 0x000fe20008410000 */
[----:B------:R5:W1:Y:S01]  /*3590*/  MUFU.TANH R156, R9 ;  /* 0x00000009009c7308 */ /* 0x000a620000002400 */
[----:B------:R-:W-:Y:S03]  /*35a0*/  HMMA.16816.F32 R12, R28, R26, R12 ;  /* 0x0000001a1c0c723c */ /* 0x000fe6000000180c */
[----:B------:R-:W-:Y:S01]  /*35b0*/  FMUL.FTZ R5, R5, UR6 ;  /* 0x0000000605057c20 */ /* 0x000fe20008410000 */
[----:B------:R-:W-:Y:S01]  /*35c0*/  FMUL.FTZ R6, R6, UR6 ;  /* 0x0000000606067c20 */ /* 0x000fe20008410000 */
[----:B------:R-:W-:Y:S01]  /*35d0*/  FMUL.FTZ R7, R7, UR6 ;  /* 0x0000000607077c20 */ /* 0x000fe20008410000 */
[----:B------:R-:W-:Y:S01]  /*35e0*/  FMUL.FTZ R8, R4, UR6 ;  /* 0x0000000604087c20 */ /* 0x000fe20008410000 */
[----:B------:R4:W1:Y:S01]  /*35f0*/  MUFU.TANH R157, R11 ;  /* 0x0000000b009d7308 */ /* 0x0008620000002400 */
[----:B------:R-:W-:Y:S01]  /*3600*/  HMMA.16816.F32 R84, R32, R82, R84 ;  /* 0x000000522054723c */ /* 0x000fe20000001854 */
[----:B------:R-:W-:-:S02]  /*3610*/  LEA R83, R37, R202, 0x7 ;  /* 0x000000ca25537211 */ /* 0x000fc400078e38ff */
[----:B------:R-:W-:Y:S01]  /*3620*/  FMUL.FTZ R68, R68, UR6 ;  /* 0x0000000644447c20 */ /* 0x000fe20008410000 */
[----:B------:R-:W-:Y:S01]  /*3630*/  FMUL.FTZ R70, R70, UR6 ;  /* 0x0000000646467c20 */ /* 0x000fe20008410000 */
[----:B------:R-:W-:Y:S02]  /*3640*/  FMUL.FTZ R71, R71, UR6 ;  /* 0x0000000647477c20 */ /* 0x000fe40008410000 */
[----:B------:R2:W1:Y:S01]  /*3650*/  MUFU.TANH R10, R5 ;  /* 0x00000005000a7308 */ /* 0x0004620000002400 */
[----:B------:R-:W-:Y:S03]  /*3660*/  HMMA.16816.F32 R44, R28, R18, R44 ;  /* 0x000000121c2c723c */ /* 0x000fe6000000182c */
[----:B------:R-:W-:Y:S01]  /*3670*/  FMUL.FTZ R4, R12, UR6 ;  /* 0x000000060c047c20 */ /* 0x000fe20008410000 */
[----:B-----5:R-:W-:Y:S01]  /*3680*/  FMUL.FTZ R9, R13, UR6 ;  /* 0x000000060d097c20 */ /* 0x020fe20008410000 */
[----:B------:R-:W-:-:S02]  /*3690*/  FMUL.FTZ R13, R14, UR6 ;  /* 0x000000060e0d7c20 */ /* 0x000fc40008410000 */
[----:B------:R5:W1:Y:S01]  /*36a0*/  MUFU.TANH R155, R6 ;  /* 0x00000006009b7308 */ /* 0x000a620000002400 */
[----:B------:R-:W-:Y:S01]  /*36b0*/  HMMA.16816.F32 R76, R32, R74, R76 ;  /* 0x0000004a204c723c */ /* 0x000fe2000000184c */
[----:B----4-:R-:W-:Y:S01]  /*36c0*/  FMUL.FTZ R11, R15, UR6 ;  /* 0x000000060f0b7c20 */ /* 0x010fe20008410000 */
[----:B------:R-:W-:Y:S01]  /*36d0*/  FMUL.FTZ R75, R69, UR6 ;  /* 0x00000006454b7c20 */ /* 0x000fe20008410000 */
[----:B------:R-:W-:-:S04]  /*36e0*/  FMUL.FTZ R85, R85, UR6 ;  /* 0x0000000655557c20 */ /* 0x000fc80008410000 */
[----:B------:R4:W1:Y:S01]  /*36f0*/  MUFU.TANH R153, R7 ;  /* 0x0000000700997308 */ /* 0x0008620000002400 */
[C---:B------:R-:W-:Y:S01]  /*3700*/  HMMA.16816.F32 R48, R32.reuse, R18, R48 ;  /* 0x000000122030723c */ /* 0x040fe20000001830 */
[----:B------:R-:W-:Y:S02]  /*3710*/  LOP3.LUT R19, R106, 0x1f0, RZ, 0xc0, !PT ;  /* 0x000001f06a137812 */ /* 0x000fe400078ec0ff */
[----:B--2---:R-:W-:Y:S01]  /*3720*/  FMUL.FTZ R5, R45, UR6 ;  /* 0x000000062d057c20 */ /* 0x004fe20008410000 */
[----:B------:R-:W-:Y:S01]  /*3730*/  FMUL.FTZ R12, R46, UR6 ;  /* 0x000000062e0c7c20 */ /* 0x000fe20008410000 */
[----:B------:R-:W-:Y:S01]  /*3740*/  FMUL.FTZ R46, R86, UR6 ;  /* 0x00000006562e7c20 */ /* 0x000fe20008410000 */
[----:B------:R-:W-:Y:S01]  /*3750*/  LOP3.LUT R18, R226, 0x7, RZ, 0xc0, !PT ;  /* 0x00000007e2127812 */ /* 0x000fe200078ec0ff */
[----:B------:R2:W1:Y:S01]  /*3760*/  MUFU.TANH R74, R68 ;  /* 0x00000044004a7308 */ /* 0x0004620000002400 */
[----:B------:R-:W-:Y:S01]  /*3770*/  HMMA.16816.F32 R100, R32, R98, R100 ;  /* 0x000000622064723c */ /* 0x000fe20000001864 */
[----:B-----5:R-:W-:Y:S01]  /*3780*/  FMUL.FTZ R6, R47, UR6 ;  /* 0x000000062f067c20 */ /* 0x020fe20008410000 */
[----:B------:R-:W-:Y:S01]  /*3790*/  FMUL.FTZ R47, R87, UR6 ;  /* 0x00000006572f7c20 */ /* 0x000fe20008410000 */
[----:B------:R-:W-:Y:S01]  /*37a0*/  FMUL.FTZ R66, R79, UR6 ;  /* 0x000000064f427c20 */ /* 0x000fe20008410000 */
[----:B------:R-:W-:Y:S01]  /*37b0*/  FMUL.FTZ R77, R77, UR6 ;  /* 0x000000064d4d7c20 */ /* 0x000fe20008410000 */
[----:B------:R-:W-:-:S02]  /*37c0*/  IADD3 R18, PT, PT, R18, R19, R238 ;  /* 0x0000001312127210 */ /* 0x000fc40007ffe0ee */
[----:B------:R-:W1:Y:S01]  /*37d0*/  MUFU.TANH R16, R16 ;  /* 0x0000001000107308 */ /* 0x000e620000002400 */
[C---:B------:R-:W-:Y:S01]  /*37e0*/  HMMA.16816.F32 R92, R32.reuse, R90, R92 ;  /* 0x0000005a205c723c */ /* 0x040fe2000000185c */
[----:B------:R-:W-:Y:S01]  /*37f0*/  FMUL.FTZ R90, R84, UR6 ;  /* 0x00000006545a7c20 */ /* 0x000fe20008410000 */
[----:B----4-:R-:W-:Y:S01]  /*3800*/  FMUL.FTZ R7, R44, UR6 ;  /* 0x000000062c077c20 */ /* 0x010fe20008410000 */
[----:B------:R-:W-:Y:S01]  /*3810*/  FMUL.FTZ R84, R76, UR6 ;  /* 0x000000064c547c20 */ /* 0x000fe20008410000 */
[----:B------:R-:W-:Y:S01]  /*3820*/  FMUL.FTZ R76, R78, UR6 ;  /* 0x000000064e4c7c20 */ /* 0x000fe20008410000 */
[----:B------:R-:W-:Y:S01]  /*3830*/  FMUL.FTZ R48, R48, UR6 ;  /* 0x0000000630307c20 */ /* 0x000fe20008410000 */
[----:B------:R-:W-:Y:S01]  /*3840*/  FMUL.FTZ R49, R49, UR6 ;  /* 0x0000000631317c20 */ /* 0x000fe20008410000 */
[----:B------:R-:W4:Y:S01]  /*3850*/  MUFU.TANH R151, R151 ;  /* 0x0000009700977308 */ /* 0x000f220000002400 */
[----:B------:R-:W-:Y:S01]  /*3860*/  HMMA.16816.F32 R60, R32, R58, R60 ;  /* 0x0000003a203c723c */ /* 0x000fe2000000183c */
[----:B------:R-:W-:-:S02]  /*3870*/  IADD3 R105, PT, PT, R18, 0x1, R105 ;  /* 0x0000000112697810 */ /* 0x000fc40007ffe069 */
[----:B------:R-:W-:Y:S01]  /*3880*/  FMUL.FTZ R14, R100, UR6 ;  /* 0x00000006640e7c20 */ /* 0x000fe20008410000 */
[----:B------:R-:W-:Y:S01]  /*3890*/  FMUL.FTZ R28, R101, UR6 ;  /* 0x00000006651c7c20 */ /* 0x000fe20008410000 */
[----:B------:R-:W-:Y:S01]  /*38a0*/  FMUL.FTZ R29, R102, UR6 ;  /* 0x00000006661d7c20 */ /* 0x000fe20008410000 */
[----:B------:R-:W-:Y:S01]  /*38b0*/  FMUL.FTZ R30, R103, UR6 ;  /* 0x00000006671e7c20 */ /* 0x000fe20008410000 */
[----:B------:R-:W1:Y:S01]  /*38c0*/  MUFU.TANH R152, R152 ;  /* 0x0000009800987308 */ /* 0x000e620000002400 */
[----:B------:R-:W-:Y:S01]  /*38d0*/  HMMA.16816.F32 R52, R32, R26, R52 ;  /* 0x0000001a2034723c */ /* 0x000fe20000001834 */
[----:B------:R-:W-:Y:S01]  /*38e0*/  FMUL.FTZ R34, R50, UR6 ;  /* 0x0000000632227c20 */ /* 0x000fe20008410000 */
[----:B------:R-:W-:Y:S01]  /*38f0*/  FMUL.FTZ R50, R51, UR6 ;  /* 0x0000000633327c20 */ /* 0x000fe20008410000 */
[----:B------:R-:W-:Y:S01]  /*3900*/  FMUL.FTZ R31, R92, UR6 ;  /* 0x000000065c1f7c20 */ /* 0x000fe20008410000 */
[----:B------:R-:W-:Y:S01]  /*3910*/  FMUL.FTZ R15, R93, UR6 ;  /* 0x000000065d0f7c20 */ /* 0x000fe20008410000 */
[----:B------:R-:W-:Y:S01]  /*3920*/  FMUL.FTZ R44, R94, UR6 ;  /* 0x000000065e2c7c20 */ /* 0x000fe20008410000 */
[----:B------:R-:W-:Y:S01]  /*3930*/  FMUL.FTZ R45, R95, UR6 ;  /* 0x000000065f2d7c20 */ /* 0x000fe20008410000 */
[----:B------:R-:W1:Y:S01]  /*3940*/  MUFU.TANH R145, R145 ;  /* 0x0000009100917308 */ /* 0x000e620000002400 */
[----:B------:R-:W-:-:S02]  /*3950*/  IADD3 R243, PT, PT, R18, R36, -R107 ;  /* 0x0000002412f37210 */ /* 0x000fc40007ffe86b */
[----:B------:R-:W-:Y:S01]  /*3960*/  VIMNMX R242, PT, PT, R105, R36, PT ;  /* 0x0000002469f27248 */ /* 0x000fe20003fe0100 */
[----:B------:R-:W-:Y:S01]  /*3970*/  FMUL.FTZ R60, R60, UR6 ;  /* 0x000000063c3c7c20 */ /* 0x000fe20008410000 */
[----:B--2---:R-:W-:Y:S01]  /*3980*/  FMUL.FTZ R68, R62, UR6 ;  /* 0x000000063e447c20 */ /* 0x004fe20008410000 */
[----:B------:R-:W-:Y:S01]  /*3990*/  FMUL.FTZ R42, R63, UR6 ;  /* 0x000000063f2a7c20 */ /* 0x000fe20008410000 */
[----:B------:R-:W-:Y:S01]  /*39a0*/  FMUL.FTZ R61, R61, UR6 ;  /* 0x000000063d3d7c20 */ /* 0x000fe20008410000 */
[----:B------:R2:W1:Y:S01]  /*39b0*/  MUFU.TANH R67, R60 ;  /* 0x0000003c00437308 */ /* 0x0004620000002400 */
[C-C-:B------:R-:W-:Y:S02]  /*39c0*/  VIADDMNMX R241, R105.reuse, 0x8, R36.reuse, PT ;  /* 0x0000000869f17846 */ /* 0x140fe40003800124 */
[--C-:B------:R-:W-:Y:S01]  /*39d0*/  VIADDMNMX R240, R105, 0x40, R36.reuse, PT ;  /* 0x0000004069f07846 */ /* 0x100fe20003800124 */
[----:B------:R-:W-:Y:S01]  /*39e0*/  FMUL.FTZ R52, R52, UR6 ;  /* 0x0000000634347c20 */ /* 0x000fe20008410000 */
[----:B------:R-:W-:Y:S01]  /*39f0*/  FMUL.FTZ R53, R53, UR6 ;  /* 0x0000000635357c20 */ /* 0x000fe20008410000 */
[----:B------:R-:W-:Y:S01]  /*3a00*/  FMUL.FTZ R54, R54, UR6 ;  /* 0x0000000636367c20 */ /* 0x000fe20008410000 */
[----:B------:R-:W-:Y:S01]  /*3a10*/  FMUL.FTZ R55, R55, UR6 ;  /* 0x0000000637377c20 */ /* 0x000fe20008410000 */
[----:B------:R2:W1:Y:S01]  /*3a20*/  MUFU.TANH R58, R52 ;  /* 0x00000034003a7308 */ /* 0x0004620000002400 */
[----:B------:R-:W-:-:S07]  /*3a30*/  VIADDMNMX R239, R105, 0x48, R36, PT ;  /* 0x0000004869ef7846 */ /* 0x000fce0003800124 */
[----:B------:R-:W1:Y:S08]  /*3a40*/  MUFU.TANH R17, R17 ;  /* 0x0000001100117308 */ /* 0x000e700000002400 */
        /* <DEDUP_REMOVED lines=40> */
[----:B------:R2:W1:Y:S08]  /*3cd0*/  MUFU.TANH R82, R77 ;  /* 0x0000004d00527308 */ /* 0x0004700000002400 */
[----:B------:R-:W1:Y:S08]  /*3ce0*/  MUFU.TANH R76, R76 ;  /* 0x0000004c004c7308 */ /* 0x000e700000002400 */
[----:B------:R-:W1:Y:S08]  /*3cf0*/  MUFU.TANH R66, R66 ;  /* 0x0000004200427308 */ /* 0x000e700000002400 */
[----:B------:R-:W1:Y:S08]  /*3d00*/  MUFU.TANH R75, R75 ;  /* 0x0000004b004b7308 */ /* 0x000e700000002400 */
[----:B------:R2:W1:Y:S08]  /*3d10*/  MUFU.TANH R188, R70 ;  /* 0x0000004600bc7308 */ /* 0x0004700000002400 */
[----:B------:R2:W1:Y:S08]  /*3d20*/  MUFU.TANH R186, R71 ;  /* 0x0000004700ba7308 */ /* 0x0004700000002400 */
[----:B------:R2:W1:Y:S08]  /*3d30*/  MUFU.TANH R69, R61 ;  /* 0x0000003d00457308 */ /* 0x0004700000002400 */
[----:B------:R-:W1:Y:S08]  /*3d40*/  MUFU.TANH R68, R68 ;  /* 0x0000004400447308 */ /* 0x000e700000002400 */
[----:B------:R-:W1:Y:S08]  /*3d50*/  MUFU.TANH R42, R42 ;  /* 0x0000002a002a7308 */ /* 0x000e700000002400 */
[----:B------:R2:W1:Y:S08]  /*3d60*/  MUFU.TANH R62, R53 ;  /* 0x00000035003e7308 */ /* 0x0004700000002400 */
[----:B------:R2:W1:Y:S08]  /*3d70*/  MUFU.TANH R98, R54 ;  /* 0x0000003600627308 */ /* 0x0004700000002400 */
[----:B------:R2:W1:Y:S08]  /*3d80*/  MUFU.TANH R92, R55 ;  /* 0x00000037005c7308 */ /* 0x0004700000002400 */
[----:B------:R2:W1:Y:S08]  /*3d90*/  MUFU.TANH R60, R48 ;  /* 0x00000030003c7308 */ /* 0x0004700000002400 */
[----:B------:R2:W1:Y:S08]  /*3da0*/  MUFU.TANH R52, R49 ;  /* 0x0000003100347308 */ /* 0x0004700000002400 */
[----:B------:R-:W1:Y:S08]  /*3db0*/  MUFU.TANH R34, R34 ;  /* 0x0000002200227308 */ /* 0x000e700000002400 */
[----:B------:R-:W1:Y:S01]  /*3dc0*/  MUFU.TANH R50, R50 ;  /* 0x0000003200327308 */ /* 0x000e620000002400 */
[----:B------:R-:W-:Y:S06]  /*3dd0*/  BAR.SYNC.DEFER_BLOCKING 0x0 ;  /* 0x0000000000007b1d */ /* 0x000fec0000010000 */
[----:B--234-:R-:W-:Y:S05]  /*3de0*/  @!P0 BRA `(.L_x_1184) ;  /* 0x0000000000bc8947 */ /* 0x01cfea0003800000 */
[----:B------:R-:W2:Y:S01]  /*3df0*/  LDCU UR5, c[0x0][0x440] ;  /* 0x00008800ff0577ac */ /* 0x000ea20008000800 */
[----:B------:R-:W-:Y:S01]  /*3e00*/  VIADD R19, R197, 0xfffffffe ;  /* 0xfffffffec5137836 */ /* 0x000fe20000000000 */
[----:B------:R-:W-:Y:S03]  /*3e10*/  BSSY.RECONVERGENT B0, `(.L_x_1185) ;  /* 0x000002b000007945 */ /* 0x000fe60003800200 */
[----:B------:R-:W-:-:S04]  /*3e20*/  IMAD.WIDE.U32 R26, R19, R38, RZ ;  /* 0x00000026131a7225 */ /* 0x000fc800078e00ff */
[----:B------:R-:W-:Y:S02]  /*3e30*/  IMAD R19, R19, R39, R27 ;  /* 0x0000002713137224 */ /* 0x000fe400078e021b */
[----:B------:R-:W-:-:S03]  /*3e40*/  IMAD.SHL.U32 R18, R26, 0x80, RZ ;  /* 0x000000801a127824 */ /* 0x000fc600078e00ff */
[----:B------:R-:W-:Y:S02]  /*3e50*/  SHF.L.U64.HI R19, R26, 0x7, R19 ;  /* 0x000000071a137819 */ /* 0x000fe40000010213 */
[C---:B--2---:R-:W-:Y:S02]  /*3e60*/  ISETP.GE.AND P0, PT, R224.reuse, UR5, PT ;  /* 0x00000005e0007c0c */ /* 0x044fe4000bf06270 */
        /* <DEDUP_REMOVED lines=37> */
.L_x_1186:
[----:B------:R-:W-:Y:S05]  /*40c0*/  BSYNC.RECONVERGENT B0 ;  /* 0x0000000000007941 */ /* 0x000fea0003800200 */
.L_x_1185:
[----:B------:R-:W0:Y:S02]  /*40d0*/  LDGDEPBAR ;  /* 0x00000000000079af */ /* 0x000e240000000000 */
.L_x_1184:
[CC--:B------:R-:W-:Y:S01]  /*40e0*/  ISETP.GT.AND P1, PT, R243.reuse, R83.reuse, PT ;  /* 0x00000053f300720c */ /* 0x0c0fe20003f24270 */
[----:B------:R-:W-:Y:S01]  /*40f0*/  VIADD R2, R243, 0x8 ;  /* 0x00000008f3027836 */ /* 0x000fe20000000000 */
[C---:B------:R-:W-:Y:S01]  /*4100*/  ISETP.GE.AND P0, PT, R83.reuse, R242, PT ;  /* 0x000000f25300720c */ /* 0x040fe20003f06270 */
[C---:B------:R-:W-:Y:S01]  /*4110*/  VIADD R53, R83.reuse, 0x1 ;  /* 0x0000000153357836 */ /* 0x040fe20000000000 */
[----:B------:R-:W-:Y:S01]  /*4120*/  FSEL R51, R104, -INF , !P1 ;  /* 0xff80000068337808 */ /* 0x000fe20004800000 */
[C---:B------:R-:W-:Y:S01]  /*4130*/  VIADD R71, R83.reuse, 0x8 ;  /* 0x0000000853477836 */ /* 0x040fe20000000000 */
[C---:B------:R-:W-:Y:S01]  /*4140*/  ISETP.GT.AND P1, PT, R2.reuse, R83, PT ;  /* 0x000000530200720c */ /* 0x040fe20003f24270 */
[C---:B--2---:R-:W-:Y:S01]  /*4150*/  VIADD R55, R83.reuse, 0x9 ;  /* 0x0000000953377836 */ /* 0x044fe20000000000 */
[C---:B------:R-:W-:Y:S01]  /*4160*/  ISETP.GT.AND P4, PT, R2.reuse, R53, PT ;  /* 0x000000350200720c */ /* 0x040fe20003f84270 */
[C---:B------:R-:W-:Y:S01]  /*4170*/  VIADD R43, R83.reuse, 0x19 ;  /* 0x00000019532b7836 */ /* 0x040fe20000000000 */
[----:B------:R-:W-:Y:S01]  /*4180*/  ISETP.GT.AND P3, PT, R2, R71, PT ;  /* 0x000000470200720c */ /* 0x000fe20003f64270 */
[----:B---3--:R-:W-:Y:S01]  /*4190*/  VIADD R27, R83, 0x20 ;  /* 0x00000020531b7836 */ /* 0x008fe20000000000 */
[----:B------:R-:W-:Y:S01]  /*41a0*/  FSEL R54, R97, -INF , !P1 ;  /* 0xff80000061367808 */ /* 0x000fe20004800000 */
[C---:B------:R-:W-:Y:S01]  /*41b0*/  VIADD R87, R83.reuse, 0x21 ;  /* 0x0000002153577836 */ /* 0x040fe20000000000 */
[----:B-1----:R-:W-:Y:S01]  /*41c0*/  FSEL R70, R108, -INF , !P4 ;  /* 0xff8000006c467808 */ /* 0x002fe20006000000 */
[C---:B------:R-:W-:Y:S01]  /*41d0*/  VIADD R59, R83.reuse, 0x10 ;  /* 0x00000010533b7836 */ /* 0x040fe20000000000 */
[C---:B------:R-:W-:Y:S01]  /*41e0*/  ISETP.GT.AND P2, PT, R2.reuse, R55, PT ;  /* 0x000000370200720c */ /* 0x040fe20003f44270 */
[C---:B------:R-:W-:Y:S01]  /*41f0*/  VIADD R33, R83.reuse, 0x11 ;  /* 0x0000001153217836 */ /* 0x040fe20000000000 */
[C---:B------:R-:W-:Y:S01]  /*4200*/  ISETP.GT.AND P1, PT, R2.reuse, R43, PT ;  /* 0x0000002b0200720c */ /* 0x040fe20003f24270 */
[C---:B------:R-:W-:Y:S01]  /*4210*/  VIADD R35, R83.reuse, 0x18 ;  /* 0x0000001853237836 */ /* 0x040fe20000000000 */
[C---:B------:R-:W-:Y:S01]  /*4220*/  ISETP.GT.AND P4, PT, R2.reuse, R27, PT ;  /* 0x0000001b0200720c */ /* 0x040fe20003f84270 */
[----:B------:R-:W-:Y:S01]  /*4230*/  VIADD R49, R83, 0x28 ;  /* 0x0000002853317836 */ /* 0x000fe20000000000 */
[----:B------:R-:W-:Y:S01]  /*4240*/  FSEL R29, R29, -INF , !P3 ;  /* 0xff8000001d1d7808 */ /* 0x000fe20005800000 */
[C---:B------:R-:W-:Y:S01]  /*4250*/  VIADD R191, R83.reuse, 0x38 ;  /* 0x0000003853bf7836 */ /* 0x040fe20000000000 */
[C---:B------:R-:W-:Y:S01]  /*4260*/  ISETP.GT.AND P3, PT, R2.reuse, R87, PT ;  /* 0x000000570200720c */ /* 0x040fe20003f64270 */
[----:B------:R-:W-:Y:S01]  /*4270*/  VIADD R183, R83, 0x39 ;  /* 0x0000003953b77836 */ /* 0x000fe20000000000 */
[----:B------:R-:W-:Y:S01]  /*4280*/  FSEL R51, R51, -INF , !P0 ;  /* 0xff80000033337808 */ /* 0x000fe20004000000 */
[C---:B------:R-:W-:Y:S01]  /*4290*/  VIADD R181, R83.reuse, 0x40 ;  /* 0x0000004053b57836 */ /* 0x040fe20000000000 */
[C---:B------:R-:W-:Y:S01]  /*42a0*/  ISETP.GT.AND P6, PT, R2.reuse, R59, PT ;  /* 0x0000003b0200720c */ /* 0x040fe20003fc4270 */
[C---:B------:R-:W-:Y:S01]  /*42b0*/  VIADD R19, R83.reuse, 0x29 ;  /* 0x0000002953137836 */ /* 0x040fe20000000000 */
[C---:B------:R-:W-:Y:S01]  /*42c0*/  ISETP.GT.AND P5, PT, R2.reuse, R33, PT ;  /* 0x000000210200720c */ /* 0x040fe20003fa4270 */
[C---:B------:R-:W-:Y:S01]  /*42d0*/  VIADD R193, R83.reuse, 0x30 ;  /* 0x0000003053c17836 */ /* 0x040fe20000000000 */
[----:B------:R-:W-:Y:S01]  /*42e0*/  ISETP.GT.AND P0, PT, R2, R35, PT ;  /* 0x000000230200720c */ /* 0x000fe20003f04270 */
[C---:B------:R-:W-:Y:S01]  /*42f0*/  VIADD R105, R83.reuse, 0x31 ;  /* 0x0000003153697836 */ /* 0x040fe20000000000 */
[----:B------:R-:W-:Y:S01]  /*4300*/  FSEL R30, R30, -INF , !P2 ;  /* 0xff8000001e1e7808 */ /* 0x000fe20005000000 */
[----:B------:R-:W-:Y:S01]  /*4310*/  VIADD R179, R83, 0x41 ;  /* 0x0000004153b37836 */ /* 0x000fe20000000000 */
[----:B------:R-:W-:Y:S01]  /*4320*/  FSEL R18, R45, -INF , !P1 ;  /* 0xff8000002d127808 */ /* 0x000fe20004800000 */
        /* <DEDUP_REMOVED lines=10> */
[C---:B------:R-:W-:Y:S01]  /*43d0*/  VIADD R185, R83.reuse, 0x50 ;  /* 0x0000005053b97836 */ /* 0x040fe20000000000 */
[----:B------:R-:W-:Y:S01]  /*43e0*/  ISETP.GT.AND P3, PT, R2, R181, PT ;  /* 0x000000b50200720c */ /* 0x000fe20003f64270 */
[----:B------:R-:W-:Y:S01]  /*43f0*/  VIADD R103, R83, 0x60 ;  /* 0x0000006053677836 */ /* 0x000fe20000000000 */
[----:B------:R-:W-:Y:S01]  /*4400*/  FSEL R22, R89, -INF , !P6 ;  /* 0xff80000059167808 */ /* 0x000fe20007000000 */
[C---:B------:R-:W-:Y:S01]  /*4410*/  VIADD R77, R83.reuse, 0x70 ;  /* 0x00000070534d7836 */ /* 0x040fe20000000000 */
[----:B------:R-:W-:Y:S01]  /*4420*/  FSEL R32, R114, -INF , !P5 ;  /* 0xff80000072207808 */ /* 0x000fe20006800000 */
[C---:B------:R-:W-:Y:S01]  /*4430*/  VIADD R91, R83.reuse, 0x71 ;  /* 0x00000071535b7836 */ /* 0x040fe20000000000 */
        /* <DEDUP_REMOVED lines=14> */
[C---:B------:R-:W-:Y:S01]  /*4520*/  ISETP.GT.AND P2, PT, R2.reuse, R179, PT ;  /* 0x000000b30200720c */ /* 0x040fe20003f44270 */
[----:B------:R-:W1:Y:S01]  /*4530*/  LDCU UR5, c[0x0][0x45c] ;  /* 0x00008b80ff0577ac */ /* 0x000e620008000800 */
[C---:B------:R-:W-:Y:S01]  /*4540*/  ISETP.GT.AND P1, PT, R2.reuse, R177, PT ;  /* 0x000000b10200720c */ /* 0x040fe20003f24270 */
[----:B------:R-:W-:Y:S01]  /*4550*/  IMAD.IADD R214, R23, 0x1, R0 ;  /* 0x0000000117d67824 */ /* 0x000fe200078e0200 */
[----:B------:R-:W-:-:S02]  /*4560*/  ISETP.GT.AND P4, PT, R2, R175, PT ;  /* 0x000000af0200720c */ /* 0x000fc40003f84270 */
[----:B------:R-:W-:Y:S02]  /*4570*/  FSEL R138, R138, -INF , !P3 ;  /* 0xff8000008a8a7808 */ /* 0x000fe40005800000 */
        /* <DEDUP_REMOVED lines=23> */
[----:B------:R-:W-:Y:S02]  /*46f0*/  FSEL R152, R152, -INF , !P4 ;  /* 0xff80000098987808 */ /* 0x000fe40006000000 */
[----:B------:R-:W-:Y:S02]  /*4700*/  ISETP.GT.AND P2, PT, R2, R61, PT ;  /* 0x0000003d0200720c */ /* 0x000fe40003f44270 */
[-C--:B------:R-:W-:Y:S02]  /*4710*/  ISETP.GT.AND P1, PT, R198, R83.reuse, PT ;  /* 0x00000053c600720c */ /* 0x080fe40003f24270 */
[----:B------:R-:W-:Y:S02]  /*4720*/  ISETP.GT.AND P4, PT, R196, R83, PT ;  /* 0x00000053c400720c */ /* 0x000fe40003f84270 */
        /* <DEDUP_REMOVED lines=10> */
[----:B------:R-:W-:Y:S02]  /*47d0*/  ISETP.GE.AND P1, PT, R53, R242, PT ;  /* 0x000000f23500720c */ /* 0x000fe40003f26270 */
[----:B------:R-:W-:Y:S02]  /*47e0*/  FSEL R96, R96, -INF , !P3 ;  /* 0xff80000060607808 */ /* 0x000fe40005800000 */
[----:B------:R-:W-:Y:S02]  /*47f0*/  FSEL R54, R54, -INF , !P6 ;  /* 0xff80000036367808 */ /* 0x000fe40007000000 */
[----:B------:R-:W-:-:S02]  /*4800*/  FSEL R73, R73, -INF , !P5 ;  /* 0xff80000049497808 */ /* 0x000fc40006800000 */
[----:B------:R-:W-:Y:S02]  /*4810*/  FSEL R108, R108, -INF , !P0 ;  /* 0xff8000006c6c7808 */ /* 0x000fe40004000000 */
[C---:B------:R-:W-:Y:S02]  /*4820*/  ISETP.GE.AND P6, PT, R53.reuse, R241, PT ;  /* 0x000000f13500720c */ /* 0x040fe40003fc6270 */
[-C--:B------:R-:W-:Y:S02]  /*4830*/  ISETP.GT.AND P4, PT, R198, R53.reuse, PT ;  /* 0x00000035c600720c */ /* 0x080fe40003f84270 */
[C---:B------:R-:W-:Y:S02]  /*4840*/  ISETP.GE.AND P5, PT, R53.reuse, R240, PT ;  /* 0x000000f03500720c */ /* 0x040fe40003fa6270 */
[----:B------:R-:W-:Y:S02]  /*4850*/  ISETP.GT.AND P3, PT, R196, R53, PT ;  /* 0x00000035c400720c */ /* 0x000fe40003f64270 */
        /* <DEDUP_REMOVED lines=8> */
[----:B------:R-:W-:Y:S02]  /*48e0*/  ISETP.GT.AND P1, PT, R196, R71, PT ;  /* 0x00000047c400720c */ /* 0x000fe40003f24270 */
[----:B------:R-:W-:Y:S02]  /*48f0*/  FSEL R45, R14, -INF , !P4 ;  /* 0xff8000000e2d7808 */ /* 0x000fe40006000000 */
[----:B------:R-:W-:Y:S02]  /*4900*/  ISETP.GT.AND P4, PT, R243, R55, PT ;  /* 0x00000037f300720c */ /* 0x000fe40003f84270 */
[----:B------:R-:W-:Y:S02]  /*4910*/  FSEL R68, R70, -INF , !P6 ;  /* 0xff80000046447808 */ /* 0x000fe40007000000 */
[----:B------:R-:W-:-:S02]  /*4920*/  FSEL R97, R97, -INF , !P5 ;  /* 0xff80000061617808 */ /* 0x000fc40006800000 */
[----:B------:R-:W-:Y:S02]  /*4930*/  FSEL R104, R104, -INF , !P0 ;  /* 0xff80000068687808 */ /* 0x000fe40004000000 */
[C---:B------:R-:W-:Y:S02]  /*4940*/  ISETP.GE.AND P6, PT, R71.reuse, R241, PT ;  /* 0x000000f14700720c */ /* 0x040fe40003fc6270 */
[C---:B------:R-:W-:Y:S02]  /*4950*/  ISETP.GE.AND P5, PT, R71.reuse, R240, PT ;  /* 0x000000f04700720c */ /* 0x040fe40003fa6270 */
[----:B------:R-:W-:Y:S02]  /*4960*/  ISETP.GE.AND P0, PT, R71, R239, PT ;  /* 0x000000ef4700720c */ /* 0x000fe40003f06270 */
[----:B------:R-:W-:Y:S02]  /*4970*/  FSEL R147, R159, -INF , !P3 ;  /* 0xff8000009f937808 */ /* 0x000fe40005800000 */
[----:B------:R-:W-:-:S02]  /*4980*/  FSEL R66, R168, -INF , !P1 ;  /* 0xff800000a8427808 */ /* 0x000fc40004800000 */
[----:B------:R-:W-:Y:S02]  /*4990*/  ISETP.GE.AND P3, PT, R55, R242, PT ;  /* 0x000000f23700720c */ /* 0x000fe40003f66270 */
[----:B------:R-:W-:Y:S02]  /*49a0*/  FSEL R28, R28, -INF , !P4 ;  /* 0xff8000001c1c7808 */ /* 0x000fe40006000000 */
[----:B------:R-:W-:Y:S02]  /*49b0*/  FSEL R14, R29, -INF , !P6 ;  /* 0xff8000001d0e7808 */ /* 0x000fe40007000000 */
[----:B------:R-:W-:Y:S02]  /*49c0*/  FSEL R147, R147, -INF , !P5 ;  /* 0xff80000093937808 */ /* 0x000fe40006800000 */
[----:B------:R-:W-:Y:S02]  /*49d0*/  FSEL R66, R66, -INF , !P0 ;  /* 0xff80000042427808 */ /* 0x000fe40004000000 */
[----:B------:R-:W-:-:S02]  /*49e0*/  ISETP.GE.AND P6, PT, R55, R241, PT ;  /* 0x000000f13700720c */ /* 0x000fc40003fc6270 */
[-C--:B------:R-:W-:Y:S02]  /*49f0*/  ISETP.GT.AND P1, PT, R198, R55.reuse, PT ;  /* 0x00000037c600720c */ /* 0x080fe40003f24270 */
[C---:B------:R-:W-:Y:S02]  /*4a00*/  ISETP.GE.AND P5, PT, R55.reuse, R240, PT ;  /* 0x000000f03700720c */ /* 0x040fe40003fa6270 */
        /* <DEDUP_REMOVED lines=8> */
[----:B------:R-:W-:Y:S02]  /*4a90*/  ISETP.GT.AND P4, PT, R198, R59, PT ;  /* 0x0000003bc600720c */ /* 0x000fe40003f84270 */
[----:B------:R-:W-:-:S02]  /*4aa0*/  FSEL R83, R83, -INF , !P1 ;  /* 0xff80000053537808 */ /* 0x000fc40004800000 */
[----:B------:R-:W-:Y:S02]  /*4ab0*/  ISETP.GT.AND P1, PT, R243, R33, PT ;  /* 0x00000021f300720c */ /* 0x000fe40003f24270 */
[----:B------:R-:W-:Y:S02]  /*4ac0*/  ISETP.GT.AND P3, PT, R196, R59, PT ;  /* 0x0000003bc400720c */ /* 0x000fe40003f64270 */
        /* <DEDUP_REMOVED lines=11> */
[----:B------:R-:W-:Y:S02]  /*4b80*/  FSEL R47, R47, -INF , !P4 ;  /* 0xff8000002f2f7808 */ /* 0x000fe40006000000 */
[----:B------:R-:W-:Y:S02]  /*4b90*/  ISETP.GT.AND P4, PT, R243, R35, PT ;  /* 0x00000023f300720c */ /* 0x000fe40003f84270 */
[----:B------:R-:W-:Y:S02]  /*4ba0*/  FSEL R28, R22, -INF , !P6 ;  /* 0xff800000161c7808 */ /* 0x000fe40007000000 */
[----:B------:R-:W-:Y:S02]  /*4bb0*/  FSEL R29, R29, -INF , !P5 ;  /* 0xff8000001d1d7808 */ /* 0x000fe40006800000 */
[----:B------:R-:W-:-:S02]  /*4bc0*/  FSEL R30, R30, -INF , !P0 ;  /* 0xff8000001e1e7808 */ /* 0x000fc40004000000 */
[----:B------:R-:W-:Y:S02]  /*4bd0*/  ISETP.GT.AND P1, PT, R196, R33, PT ;  /* 0x00000021c400720c */ /* 0x000fe40003f24270 */
[C---:B------:R-:W-:Y:S02]  /*4be0*/  ISETP.GE.AND P6, PT, R33.reuse, R241, PT ;  /* 0x000000f12100720c */ /* 0x040fe40003fc6270 */
[C---:B------:R-:W-:Y:S02]  /*4bf0*/  ISETP.GE.AND P5, PT, R33.reuse, R240, PT ;  /* 0x000000f02100720c */ /* 0x040fe40003fa6270 */
[----:B------:R-:W-:Y:S02]  /*4c00*/  ISETP.GE.AND P0, PT, R33, R239, PT ;  /* 0x000000ef2100720c */ /* 0x000fe40003f06270 */
[----:B------:R-:W-:Y:S02]  /*4c10*/  FSEL R33, R116, -INF , !P3 ;  /* 0xff80000074217808 */ /* 0x000fe40005800000 */
[----:B------:R-:W-:-:S02]  /*4c20*/  ISETP.GE.AND P3, PT, R35, R242, PT ;  /* 0x000000f22300720c */ /* 0x000fc40003f66270 */
[----:B------:R-:W-:Y:S02]  /*4c30*/  FSEL R31, R31, -INF , !P4 ;  /* 0xff8000001f1f7808 */ /* 0x000fe40006000000 */
[----:B------:R-:W-:Y:S02]  /*4c40*/  FSEL R44, R80, -INF , !P1 ;  /* 0xff800000502c7808 */ /* 0x000fe40004800000 */
[-C--:B------:R-:W-:Y:S02]  /*4c50*/  ISETP.GT.AND P1, PT, R198, R35.reuse, PT ;  /* 0x00000023c600720c */ /* 0x080fe40003f24270 */
[----:B------:R-:W-:Y:S02]  /*4c60*/  ISETP.GT.AND P4, PT, R196, R35, PT ;  /* 0x00000023c400720c */ /* 0x000fe40003f84270 */
[----:B------:R-:W-:Y:S02]  /*4c70*/  FSEL R59, R31, -INF , !P3 ;  /* 0xff8000001f3b7808 */ /* 0x000fe40005800000 */
[----:B------:R-:W-:-:S02]  /*4c80*/  FSEL R32, R32, -INF , !P6 ;  /* 0xff80000020207808 */ /* 0x000fc40007000000 */
[----:B------:R-:W-:Y:S02]  /*4c90*/  FSEL R33, R33, -INF , !P5 ;  /* 0xff80000021217808 */ /* 0x000fe40006800000 */
[----:B------:R-:W-:Y:S02]  /*4ca0*/  FSEL R44, R44, -INF , !P0 ;  /* 0xff8000002c2c7808 */ /* 0x000fe40004000000 */
[----:B------:R-:W-:Y:S02]  /*4cb0*/  ISETP.GT.AND P3, PT, R243, R43, PT ;  /* 0x0000002bf300720c */ /* 0x000fe40003f64270 */
        /* <DEDUP_REMOVED lines=52> */
[----:B------:R-:W-:Y:S02]  /*5000*/  FSEL R94, R94, -INF , !P6 ;  /* 0xff8000005e5e7808 */ /* 0x000fe40007000000 */
[----:B------:R-:W-:Y:S02]  /*5010*/  FSEL R31, R31, -INF , !P5 ;  /* 0xff8000001f1f7808 */ /* 0x000fe40006800000 */
[----:B------:R-:W-:Y:S02]  /*5020*/  FSEL R96, R96, -INF , !P0 ;  /* 0xff80000060607808 */ /* 0x000fe40004000000 */
[C---:B------:R-:W-:Y:S02]  /*5030*/  ISETP.GE.AND P6, PT, R49.reuse, R241, PT ;  /* 0x000000f13100720c */ /* 0x040fe40003fc6270 */
[----:B------:R-:W-:-:S02]  /*5040*/  ISETP.GE.AND P5, PT, R49, R240, PT ;  /* 0x000000f03100720c */ /* 0x000fc40003fa6270 */
[----:B------:R-:W-:Y:S02]  /*5050*/  ISETP.GT.AND P3, PT, R196, R49, PT ;  /* 0x00000031c400720c */ /* 0x000fe40003f64270 */
[----:B------:R-:W-:Y:S02]  /*5060*/  ISETP.GE.AND P0, PT, R49, R239, PT ;  /* 0x000000ef3100720c */ /* 0x000fe40003f06270 */
[----:B------:R-:W-:Y:S02]  /*5070*/  FSEL R49, R164, -INF , !P4 ;  /* 0xff800000a4317808 */ /* 0x000fe40006000000 */
[----:B------:R-:W-:Y:S02]  /*5080*/  ISETP.GE.AND P4, PT, R19, R242, PT ;  /* 0x000000f21300720c */ /* 0x000fe40003f86270 */
[----:B------:R-:W-:Y:S02]  /*5090*/  FSEL R85, R85, -INF , !P1 ;  /* 0xff80000055557808 */ /* 0x000fe40004800000 */
[----:B------:R-:W-:-:S02]  /*50a0*/  FSEL R76, R170, -INF , !P3 ;  /* 0xff800000aa4c7808 */ /* 0x000fc40005800000 */
[----:B------:R-:W-:Y:S02]  /*50b0*/  ISETP.GT.AND P3, PT, R198, R19, PT ;  /* 0x00000013c600720c */ /* 0x000fe40003f64270 */
[----:B------:R-:W-:Y:S02]  /*50c0*/  FSEL R85, R85, -INF , !P4 ;  /* 0xff80000055557808 */ /* 0x000fe40006000000 */
[----:B------:R-:W-:Y:S02]  /*50d0*/  FSEL R90, R120, -INF , !P6 ;  /* 0xff800000785a7808 */ /* 0x000fe40007000000 */
[----:B------:R-:W-:Y:S02]  /*50e0*/  ISETP.GT.AND P4, PT, R243, R193, PT ;  /* 0x000000c1f300720c */ /* 0x000fe40003f84270 */
[----:B------:R-:W-:Y:S02]  /*50f0*/  ISETP.GE.AND P6, PT, R19, R241, PT ;  /* 0x000000f11300720c */ /* 0x000fe40003fc6270 */
[----:B------:R-:W-:-:S02]  /*5100*/  FSEL R49, R49, -INF , !P5 ;  /* 0xff80000031317808 */ /* 0x000fc40006800000 */
[----:B------:R-:W-:Y:S02]  /*5110*/  FSEL R76, R76, -INF , !P0 ;  /* 0xff8000004c4c7808 */ /* 0x000fe40004000000 */
[C---:B------:R-:W-:Y:S02]  /*5120*/  ISETP.GE.AND P5, PT, R19.reuse, R240, PT ;  /* 0x000000f01300720c */ /* 0x040fe40003fa6270 */
[----:B------:R-:W-:Y:S02]  /*5130*/  ISETP.GT.AND P1, PT, R196, R19, PT ;  /* 0x00000013c400720c */ /* 0x000fe40003f24270 */
[----:B------:R-:W-:Y:S02]  /*5140*/  ISETP.GE.AND P0, PT, R19, R239, PT ;  /* 0x000000ef1300720c */ /* 0x000fe40003f06270 */
[----:B------:R-:W-:Y:S02]  /*5150*/  FSEL R19, R165, -INF , !P3 ;  /* 0xff800000a5137808 */ /* 0x000fe40005800000 */
[----:B------:R-:W-:-:S02]  /*5160*/  ISETP.GE.AND P3, PT, R193, R242, PT ;  /* 0x000000f2c100720c */ /* 0x000fc40003f66270 */
[----:B------:R-:W-:Y:S02]  /*5170*/  FSEL R125, R125, -INF , !P4 ;  /* 0xff8000007d7d7808 */ /* 0x000fe40006000000 */
[----:B------:R-:W-:Y:S02]  /*5180*/  FSEL R88, R48, -INF , !P6 ;  /* 0xff80000030587808 */ /* 0x000fe40007000000 */
        /* <DEDUP_REMOVED lines=28> */
[----:B------:R-:W-:Y:S02]  /*5350*/  ISETP.GT.AND P3, PT, R198, R191, PT ;  /* 0x000000bfc600720c */ /* 0x000fe40003f64270 */
[----:B------:R-:W-:Y:S02]  /*5360*/  FSEL R125, R84, -INF , !P4 ;  /* 0xff800000547d7808 */ /* 0x000fe40006000000 */
[----:B------:R-:W-:Y:S02]  /*5370*/  ISETP.GT.AND P4, PT, R243, R183, PT ;  /* 0x000000b7f300720c */ /* 0x000fe40003f84270 */
[----:B------:R-:W-:Y:S02]  /*5380*/  ISETP.GT.AND P1, PT, R196, R191, PT ;  /* 0x000000bfc400720c */ /* 0x000fe40003f24270 */
[----:B------:R-:W-:Y:S02]  /*5390*/  FSEL R121, R162, -INF , !P3 ;  /* 0xff800000a2797808 */ /* 0x000fe40005800000 */
[----:B------:R-:W-:-:S02]  /*53a0*/  ISETP.GE.AND P3, PT, R183, R242, PT ;  /* 0x000000f2b700720c */ /* 0x000fc40003f66270 */
[----:B------:R-:W-:Y:S02]  /*53b0*/  FSEL R82, R82, -INF , !P4 ;  /* 0xff80000052527808 */ /* 0x000fe40006000000 */
[----:B------:R-:W-:Y:S02]  /*53c0*/  FSEL R163, R163, -INF , !P1 ;  /* 0xff800000a3a37808 */ /* 0x000fe40004800000 */
[----:B------:R-:W-:Y:S02]  /*53d0*/  ISETP.GT.AND P1, PT, R198, R183, PT ;  /* 0x000000b7c600720c */ /* 0x000fe40003f24270 */
[----:B------:R-:W-:Y:S02]  /*53e0*/  FSEL R123, R82, -INF , !P3 ;  /* 0xff800000527b7808 */ /* 0x000fe40005800000 */
[----:B------:R-:W-:Y:S02]  /*53f0*/  ISETP.GT.AND P3, PT, R243, R181, PT ;  /* 0x000000b5f300720c */ /* 0x000fe40003f64270 */
        /* <DEDUP_REMOVED lines=36> */
[----:B------:R-:W-:-:S02]  /*5640*/  ISETP.GT.AND P1, PT, R198, R189, PT ;  /* 0x000000bdc600720c */ /* 0x000fc40003f24270 */
[----:B------:R-:W-:Y:S02]  /*5650*/  FSEL R195, R74, -INF , !P3 ;  /* 0xff8000004ac37808 */ /* 0x000fe40005800000 */
[C---:B------:R-:W-:Y:S02]  /*5660*/  ISETP.GE.AND P6, PT, R181.reuse, R241, PT ;  /* 0x000000f1b500720c */ /* 0x040fe40003fc6270 */
[C---:B------:R-:W-:Y:S02]  /*5670*/  ISETP.GE.AND P5, PT, R181.reuse, R240, PT ;  /* 0x000000f0b500720c */ /* 0x040fe40003fa6270 */
[----:B------:R-:W-:Y:S02]  /*5680*/  ISETP.GE.AND P0, PT, R181, R239, PT ;  /* 0x000000efb500720c */ /* 0x000fe40003f06270 */
[----:B------:R-:W-:Y:S02]  /*5690*/  ISETP.GT.AND P3, PT, R243, R187, PT ;  /* 0x000000bbf300720c */ /* 0x000fe40003f64270 */
[----:B------:R-:W-:-:S02]  /*56a0*/  ISETP.GT.AND P4, PT, R196, R189, PT ;  /* 0x000000bdc400720c */ /* 0x000fc40003f84270 */
        /* <DEDUP_REMOVED lines=14> */
[----:B------:R-:W-:Y:S02]  /*5790*/  FSEL R178, R139, -INF , !P0 ;  /* 0xff8000008bb27808 */ /* 0x000fe40004000000 */
[----:B------:R-:W-:Y:S02]  /*57a0*/  ISETP.GT.AND P1, PT, R243, R185, PT ;  /* 0x000000b9f300720c */ /* 0x000fe40003f24270 */
        /* <DEDUP_REMOVED lines=74> */
[----:B------:R-:W-:Y:S02]  /*5c50*/  FSEL R122, R143, -INF , !P4 ;  /* 0xff8000008f7a7808 */ /* 0x000fe40006000000 */
[----:B------:R-:W-:Y:S02]  /*5c60*/  FSEL R24, R24, -INF , !P3 ;  /* 0xff80000018187808 */ /* 0x000fe40005800000 */
[----:B------:R-:W-:Y:S02]  /*5c70*/  ISETP.GE.AND P0, PT, R107, R239, PT ;  /* 0x000000ef6b00720c */ /* 0x000fe40003f06270 */
[-C--:B------:R-:W-:Y:S02]  /*5c80*/  ISETP.GT.AND P4, PT, R198, R95.reuse, PT ;  /* 0x0000005fc600720c */ /* 0x080fe40003f84270 */
[----:B------:R-:W-:Y:S02]  /*5c90*/  ISETP.GT.AND P3, PT, R196, R95, PT ;  /* 0x0000005fc400720c */ /* 0x000fe40003f64270 */
        /* <DEDUP_REMOVED lines=10> */
[----:B------:R-:W-:Y:S02]  /*5d40*/  ISETP.GE.AND P5, PT, R93, R240, PT ;  /* 0x000000f05d00720c */ /* 0x000fe40003fa6270 */
[----:B------:R-:W-:Y:S02]  /*5d50*/  FSEL R4, R4, -INF , !P3 ;  /* 0xff80000004047808 */ /* 0x000fe40005800000 */
[----:B------:R-:W-:-:S02]  /*5d60*/  ISETP.GE.AND P0, PT, R95, R239, PT ;  /* 0x000000ef5f00720c */ /* 0x000fc40003f06270 */
[----:B------:R-:W-:Y:S02]  /*5d70*/  FMNMX3.FTZ R8, R51, R53, R45, !PT ;  /* 0x0000003533087276 */ /* 0x000fe4000781002d */
[----:B------:R-:W-:Y:S02]  /*5d80*/  FSEL R115, R24, -INF , !P1 ;  /* 0xff80000018737808 */ /* 0x000fe40004800000 */
[----:B------:R-:W-:Y:S02]  /*5d90*/  FSEL R129, R4, -INF , !P5 ;  /* 0xff80000004817808 */ /* 0x000fe40006800000 */
[----:B------:R-:W-:Y:S02]  /*5da0*/  ISETP.GT.AND P1, PT, R243, R93, PT ;  /* 0x0000005df300720c */ /* 0x000fe40003f24270 */
[----:B------:R-:W-:Y:S02]  /*5db0*/  FSEL R120, R41, -INF , !P0 ;  /* 0xff80000029787808 */ /* 0x000fe40004000000 */
[----:B------:R-:W-:-:S02]  /*5dc0*/  FMNMX3.FTZ R4, R73, R97, R147, !PT ;  /* 0x0000006149047276 */ /* 0x000fc40007810093 */
[----:B------:R-:W-:Y:S02]  /*5dd0*/  FMNMX3.FTZ R8, R8, R55, R83, !PT ;  /* 0x0000003708087276 */ /* 0x000fe40007810053 */
[----:B------:R-:W-:Y:S02]  /*5de0*/  ISETP.GT.AND P0, PT, R196, R93, PT ;  /* 0x0000005dc400720c */ /* 0x000fe40003f04270 */
[----:B------:R-:W-:Y:S02]  /*5df0*/  FSEL R58, R58, -INF , !P1 ;  /* 0xff8000003a3a7808 */ /* 0x000fe40004800000 */
[----:B------:R-:W-:Y:S02]  /*5e00*/  FMNMX3.FTZ R4, R4, R71, R29, !PT ;  /* 0x0000004704047276 */ /* 0x000fe4000781001d */
[----:B------:R-:W-:Y:S02]  /*5e10*/  FMNMX3.FTZ R8, R8, R47, R59, !PT ;  /* 0x0000002f08087276 */ /* 0x000fe4000781003b */
[----:B------:R-:W-:-:S02]  /*5e20*/  ISETP.GE.AND P1, PT, R93, R239, PT ;  /* 0x000000ef5d00720c */ /* 0x000fc40003f26270 */
[----:B------:R-:W-:Y:S02]  /*5e30*/  FSEL R13, R13, -INF , !P0 ;  /* 0xff8000000d0d7808 */ /* 0x000fe40004000000 */
[----:B------:R-:W-:Y:S02]  /*5e40*/  FMNMX3.FTZ R4, R4, R33, R35, !PT ;  /* 0x0000002104047276 */ /* 0x000fe40007810023 */
[----:B------:R-:W-:Y:S02]  /*5e50*/  FMNMX3.FTZ R8, R8, R43, R101, !PT ;  /* 0x0000002b08087276 */ /* 0x000fe40007810065 */
[-C--:B------:R-:W-:Y:S02]  /*5e60*/  ISETP.GT.AND P0, PT, R198, R79.reuse, PT ;  /* 0x0000004fc600720c */ /* 0x080fe40003f04270 */
[----:B------:R-:W-:Y:S02]  /*5e70*/  FSEL R114, R13, -INF , !P1 ;  /* 0xff8000000d727808 */ /* 0x000fe40004800000 */
[----:B------:R-:W-:-:S02]  /*5e80*/  ISETP.GT.AND P3, PT, R243, R79, PT ;  /* 0x0000004ff300720c */ /* 0x000fc40003f64270 */
[----:B------:R-:W-:Y:S02]  /*5e90*/  ISETP.GT.AND P1, PT, R196, R79, PT ;  /* 0x0000004fc400720c */ /* 0x000fe40003f24270 */
[----:B------:R-:W-:Y:S02]  /*5ea0*/  ISETP.GE.AND P4, PT, R93, R242, PT ;  /* 0x000000f25d00720c */ /* 0x000fe40003f86270 */
[----:B------:R-:W-:Y:S02]  /*5eb0*/  FMNMX3.FTZ R4, R4, R15, R27, !PT ;  /* 0x0000000f04047276 */ /* 0x000fe4000781001b */
[----:B------:R-:W-:Y:S02]  /*5ec0*/  FMNMX3.FTZ R8, R8, R87, R99, !PT ;  /* 0x0000005708087276 */ /* 0x000fe40007810063 */
[----:B------:R-:W-:Y:S02]  /*5ed0*/  FSEL R9, R9, -INF , !P0 ;  /* 0xff80000009097808 */ /* 0x000fe40004000000 */
[----:B------:R-:W-:-:S02]  /*5ee0*/  FSEL R62, R62, -INF , !P3 ;  /* 0xff8000003e3e7808 */ /* 0x000fc40005800000 */
[----:B------:R-:W-:Y:S02]  /*5ef0*/  ISETP.GE.AND P0, PT, R79, R239, PT ;  /* 0x000000ef4f00720c */ /* 0x000fe40003f06270 */
[----:B------:R-:W-:Y:S02]  /*5f00*/  FSEL R11, R11, -INF , !P1 ;  /* 0xff8000000b0b7808 */ /* 0x000fe40004800000 */
[----:B------:R-:W-:Y:S02]  /*5f10*/  FSEL R126, R126, -INF , !P6 ;  /* 0xff8000007e7e7808 */ /* 0x000fe40007000000 */
[----:B------:R-:W-:Y:S02]  /*5f20*/  ISETP.GE.AND P3, PT, R79, R240, PT ;  /* 0x000000f04f00720c */ /* 0x000fe40003f66270 */
[----:B------:R-:W-:Y:S02]  /*5f30*/  ISETP.GE.AND P6, PT, R107, R241, PT ;  /* 0x000000f16b00720c */ /* 0x000fe40003fc6270 */
[----:B------:R-:W-:-:S02]  /*5f40*/  FSEL R109, R58, -INF , !P4 ;  /* 0xff8000003a6d7808 */ /* 0x000fc40006000000 */
[----:B------:R-:W-:Y:S02]  /*5f50*/  FMNMX3.FTZ R4, R4, R31, R49, !PT ;  /* 0x0000001f04047276 */ /* 0x000fe40007810031 */
[----:B------:R-:W-:Y:S02]  /*5f60*/  FMNMX3.FTZ R8, R8, R85, R165, !PT ;  /* 0x0000005508087276 */ /* 0x000fe400078100a5 */
[----:B------:R-:W-:Y:S02]  /*5f70*/  ISETP.GE.AND P4, PT, R79, R242, PT ;  /* 0x000000f24f00720c */ /* 0x000fe40003f86270 */
[----:B------:R-:W-:Y:S02]  /*5f80*/  ISETP.GT.AND P1, PT, R198, R77, PT ;  /* 0x0000004dc600720c */ /* 0x000fe40003f24270 */
[----:B------:R-:W-:Y:S02]  /*5f90*/  FSEL R110, R11, -INF , !P0 ;  /* 0xff8000000b6e7808 */ /* 0x000fe40004000000 */
[----:B------:R-:W-:-:S02]  /*5fa0*/  FSEL R127, R9, -INF , !P3 ;  /* 0xff800000097f7808 */ /* 0x000fc40005800000 */
[----:B------:R-:W-:Y:S02]  /*5fb0*/  ISETP.GT.AND P0, PT, R196, R77, PT ;  /* 0x0000004dc400720c */ /* 0x000fe40003f04270 */
[----:B------:R-:W-:Y:S02]  /*5fc0*/  FSEL R124, R36, -INF , !P6 ;  /* 0xff800000247c7808 */ /* 0x000fe40007000000 */
[----:B------:R-:W-:Y:S02]  /*5fd0*/  FMNMX3.FTZ R9, R108, R104, R66, !PT ;  /* 0x000000686c097276 */ /* 0x000fe40007810042 */
[----:B------:R-:W-:Y:S02]  /*5fe0*/  FMNMX3.FTZ R4, R4, R19, R113, !PT ;  /* 0x0000001304047276 */ /* 0x000fe40007810071 */
[----:B------:R-:W-:Y:S02]  /*5ff0*/  FMNMX3.FTZ R8, R8, R105, R125, !PT ;  /* 0x0000006908087276 */ /* 0x000fe4000781007d */
[----:B------:R-:W-:-:S02]  /*6000*/  ISETP.GE.AND P6, PT, R103, R241, PT ;  /* 0x000000f16700720c */ /* 0x000fc40003fc6270 */
[----:B------:R-:W-:Y:S02]  /*6010*/  FSEL R107, R62, -INF , !P4 ;  /* 0xff8000003e6b7808 */ /* 0x000fe40006000000 */
[----:B------:R-:W-:Y:S02]  /*6020*/  ISETP.GT.AND P4, PT, R243, R77, PT ;  /* 0x0000004df300720c */ /* 0x000fe40003f84270 */
[----:B------:R-:W-:Y:S02]  /*6030*/  FSEL R103, R145, -INF , !P1 ;  /* 0xff80000091677808 */ /* 0x000fe40004800000 */
[----:B------:R-:W-:Y:S02]  /*6040*/  ISETP.GE.AND P1, PT, R77, R239, PT ;  /* 0x000000ef4d00720c */ /* 0x000fe40003f26270 */
[----:B------:R-:W-:Y:S02]  /*6050*/  FSEL R86, R146, -INF , !P0 ;  /* 0xff80000092567808 */ /* 0x000fe40004000000 */
[----:B------:R-:W-:-:S02]  /*6060*/  FMNMX3.FTZ R9, R9, R70, R30, !PT ;  /* 0x0000004609097276 */ /* 0x000fc4000781001e */
[----:B------:R-:W-:Y:S02]  /*6070*/  FMNMX3.FTZ R4, R4, R111, R121, !PT ;  /* 0x0000006f04047276 */ /* 0x000fe40007810079 */
[----:B------:R-:W-:Y:S02]  /*6080*/  FMNMX3.FTZ R8, R8, R123, R201, !PT ;  /* 0x0000007b08087276 */ /* 0x000fe400078100c9 */
[----:B------:R-:W-:Y:S02]  /*6090*/  ISETP.GE.AND P3, PT, R77, R242, PT ;  /* 0x000000f24d00720c */ /* 0x000fe40003f66270 */
[----:B------:R-:W-:Y:S02]  /*60a0*/  FSEL R25, R25, -INF , !P4 ;  /* 0xff80000019197808 */ /* 0x000fe40006000000 */
[----:B------:R-:W-:Y:S02]  /*60b0*/  ISETP.GT.AND P0, PT, R198, R91, PT ;  /* 0x0000005bc600720c */ /* 0x000fe40003f04270 */
[----:B------:R-:W-:-:S02]  /*60c0*/  FSEL R86, R86, -INF , !P1 ;  /* 0xff80000056567808 */ /* 0x000fc40004800000 */
[----:B------:R-:W-:Y:S02]  /*60d0*/  ISETP.GT.AND P1, PT, R196, R91, PT ;  /* 0x0000005bc400720c */ /* 0x000fe40003f24270 */
[----:B------:R-:W-:Y:S02]  /*60e0*/  FMNMX3.FTZ R9, R9, R44, R34, !PT ;  /* 0x0000002c09097276 */ /* 0x000fe40007810022 */
[----:B------:R-:W-:Y:S02]  /*60f0*/  FMNMX3.FTZ R4, R4, R117, R181, !PT ;  /* 0x0000007504047276 */ /* 0x000fe400078100b5 */
[----:B------:R-:W-:Y:S02]  /*6100*/  FMNMX3.FTZ R8, R8, R183, R195, !PT ;  /* 0x000000b708087276 */ /* 0x000fe400078100c3 */
[----:B------:R-:W-:Y:S02]  /*6110*/  ISETP.GE.AND P4, PT, R77, R240, PT ;  /* 0x000000f04d00720c */ /* 0x000fe40003f86270 */
[----:B------:R-:W-:-:S02]  /*6120*/  FSEL R81, R25, -INF , !P3 ;  /* 0xff80000019517808 */ /* 0x000fc40005800000 */
[----:B------:R-:W-:Y:S02]  /*6130*/  FMNMX3.FTZ R11, R54, R68, R14, !PT ;  /* 0x00000044360b7276 */ /* 0x000fe4000781000e */
[----:B------:R-:W-:Y:S02]  /*6140*/  ISETP.GT.AND P3, PT, R243, R91, PT ;  /* 0x0000005bf300720c */ /* 0x000fe40003f64270 */
[----:B------:R-:W-:Y:S02]  /*6150*/  FSEL R17, R17, -INF , !P0 ;  /* 0xff80000011117808 */ /* 0x000fe40004000000 */
[----:B------:R-:W-:Y:S02]  /*6160*/  ISETP.GE.AND P0, PT, R91, R239, PT ;  /* 0x000000ef5b00720c */ /* 0x000fe40003f06270 */
[----:B------:R-:W-:Y:S02]  /*6170*/  FSEL R89, R144, -INF , !P1 ;  /* 0xff80000090597808 */ /* 0x000fe40004800000 */
[----:B------:R-:W-:-:S02]  /*6180*/  FMNMX3.FTZ R9, R9, R42, R22, !PT ;  /* 0x0000002a09097276 */ /* 0x000fc40007810016 */
[----:B------:R-:W-:Y:S02]  /*6190*/  FMNMX3.FTZ R4, R4, R179, R171, !PT ;  /* 0x000000b304047276 */ /* 0x000fe400078100ab */
[----:B------:R-:W-:Y:S02]  /*61a0*/  FMNMX3.FTZ R8, R8, R191, R199, !PT ;  /* 0x000000bf08087276 */ /* 0x000fe400078100c7 */
[----:B------:R-:W-:Y:S02]  /*61b0*/  ISETP.GT.AND P1, PT, R198, R63, PT ;  /* 0x0000003fc600720c */ /* 0x000fe40003f24270 */
[----:B------:R-:W-:Y:S02]  /*61c0*/  FSEL R102, R102, -INF , !P6 ;  /* 0xff80000066667808 */ /* 0x000fe40007000000 */
[----:B------:R-:W-:Y:S02]  /*61d0*/  FSEL R103, R103, -INF , !P4 ;  /* 0xff80000067677808 */ /* 0x000fe40006000000 */
[----:B------:R-:W-:-:S02]  /*61e0*/  FMNMX3.FTZ R11, R11, R46, R28, !PT ;  /* 0x0000002e0b0b7276 */ /* 0x000fc4000781001c */
[----:B------:R-:W-:Y:S02]  /*61f0*/  ISETP.GE.AND P6, PT, R95, R241, PT ;  /* 0x000000f15f00720c */ /* 0x000fe40003fc6270 */
[----:B------:R-:W-:Y:S02]  /*6200*/  ISETP.GE.AND P4, PT, R91, R242, PT ;  /* 0x000000f25b00720c */ /* 0x000fe40003f86270 */
[----:B------:R-:W-:Y:S02]  /*6210*/  FSEL R16, R16, -INF , !P3 ;  /* 0xff80000010107808 */ /* 0x000fe40005800000 */
[----:B------:R-:W-:Y:S02]  /*6220*/  FSEL R89, R89, -INF , !P0 ;  /* 0xff80000059597808 */ /* 0x000fe40004000000 */
[----:B------:R-:W-:Y:S02]  /*6230*/  FMNMX3.FTZ R9, R9, R96, R76, !PT ;  /* 0x0000006009097276 */ /* 0x000fe4000781004c */
[----:B------:R-:W-:-:S02]  /*6240*/  FMNMX3.FTZ R4, R4, R169, R193, !PT ;  /* 0x000000a904047276 */ /* 0x000fc400078100c1 */
[----:B------:R-:W-:Y:S02]  /*6250*/  FMNMX3.FTZ R8, R8, R177, R175, !PT ;  /* 0x000000b108087276 */ /* 0x000fe400078100af */
[----:B------:R-:W-:Y:S02]  /*6260*/  ISETP.GE.AND P0, PT, R63, R240, PT ;  /* 0x000000f03f00720c */ /* 0x000fe40003f06270 */
[----:B------:R-:W-:Y:S02]  /*6270*/  FSEL R7, R7, -INF , !P1 ;  /* 0xff80000007077808 */ /* 0x000fe40004800000 */
[----:B------:R-:W-:Y:S02]  /*6280*/  ISETP.GE.AND P5, PT, R79, R241, PT ;  /* 0x000000f14f00720c */ /* 0x000fe40003fa6270 */
[----:B------:R-:W-:Y:S02]  /*6290*/  ISETP.GT.AND P1, PT, R196, R63, PT ;  /* 0x0000003fc400720c */ /* 0x000fe40003f24270 */
[----:B------:R-:W-:-:S02]  /*62a0*/  FMNMX3.FTZ R11, R11, R32, R26, !PT ;  /* 0x000000200b0b7276 */ /* 0x000fc4000781001a */
[----:B------:R-:W-:Y:S02]  /*62b0*/  FSEL R100, R100, -INF , !P6 ;  /* 0xff80000064647808 */ /* 0x000fe40007000000 */
[----:B------:R-:W-:Y:S02]  /*62c0*/  ISETP.GE.AND P3, PT, R91, R240, PT ;  /* 0x000000f05b00720c */ /* 0x000fe40003f66270 */
[----:B------:R-:W-:Y:S02]  /*62d0*/  FSEL R79, R16, -INF , !P4 ;  /* 0xff800000104f7808 */ /* 0x000fe40006000000 */
[----:B------:R-:W-:Y:S02]  /*62e0*/  ISETP.GE.AND P6, PT, R93, R241, PT ;  /* 0x000000f15d00720c */ /* 0x000fe40003fc6270 */
[----:B------:R-:W-:Y:S02]  /*62f0*/  ISETP.GT.AND P4, PT, R243, R63, PT ;  /* 0x0000003ff300720c */ /* 0x000fe40003f84270 */
[----:B------:R-:W-:-:S02]  /*6300*/  FMNMX3.FTZ R9, R9, R48, R106, !PT ;  /* 0x0000003009097276 */ /* 0x000fc4000781006a */
[----:B------:R-:W-:Y:S02]  /*6310*/  FMNMX3.FTZ R4, R4, R189, R187, !PT ;  /* 0x000000bd04047276 */ /* 0x000fe400078100bb */
[----:B------:R-:W-:Y:S02]  /*6320*/  FMNMX3.FTZ R8, R8, R173, R119, !PT ;  /* 0x000000ad08087276 */ /* 0x000fe40007810077 */
[----:B------:R-:W-:Y:S02]  /*6330*/  FSEL R93, R7, -INF , !P0 ;  /* 0xff800000075d7808 */ /* 0x000fe40004000000 */
[----:B------:R-:W-:Y:S02]  /*6340*/  ISETP.GE.AND P0, PT, R63, R239, PT ;  /* 0x000000ef3f00720c */ /* 0x000fe40003f06270 */
[----:B------:R-:W-:Y:S02]  /*6350*/  FSEL R12, R12, -INF , !P1 ;  /* 0xff8000000c0c7808 */ /* 0x000fe40004800000 */
[----:B------:R-:W-:-:S02]  /*6360*/  FMNMX3.FTZ R11, R11, R18, R78, !PT ;  /* 0x000000120b0b7276 */ /* 0x000fc4000781004e */
[----:B------:R-:W-:Y:S02]  /*6370*/  FSEL R95, R17, -INF , !P3 ;  /* 0xff800000115f7808 */ /* 0x000fe40005800000 */
[----:B------:R-:W-:Y:S02]  /*6380*/  ISETP.GT.AND P1, PT, R243, R61, PT ;  /* 0x0000003df300720c */ /* 0x000fe40003f24270 */
[----:B------:R-:W-:Y:S02]  /*6390*/  ISETP.GE.AND P3, PT, R63, R242, PT ;  /* 0x000000f23f00720c */ /* 0x000fe40003f66270 */
[----:B------:R-:W-:Y:S02]  /*63a0*/  FSEL R60, R60, -INF , !P4 ;  /* 0xff8000003c3c7808 */ /* 0x000fe40006000000 */
[----:B------:R-:W-:Y:S02]  /*63b0*/  FMNMX3.FTZ R9, R9, R194, R192, !PT ;  /* 0x000000c209097276 */ /* 0x000fe400078100c0 */
[----:B------:R-:W-:-:S02]  /*63c0*/  FMNMX3.FTZ R4, R4, R185, R167, !PT ;  /* 0x000000b904047276 */ /* 0x000fc400078100a7 */
[----:B------:R-:W-:Y:S02]  /*63d0*/  FMNMX3.FTZ R8, R8, R115, R109, !PT ;  /* 0x0000007308087276 */ /* 0x000fe4000781006d */
[----:B------:R-:W-:Y:S02]  /*63e0*/  FSEL R84, R12, -INF , !P0 ;  /* 0xff8000000c547808 */ /* 0x000fe40004000000 */
[----:B------:R-:W-:Y:S02]  /*63f0*/  FMNMX3.FTZ R11, R11, R94, R90, !PT ;  /* 0x0000005e0b0b7276 */ /* 0x000fe4000781005a */
[----:B------:R-:W-:Y:S02]  /*6400*/  ISETP.GE.AND P4, PT, R77, R241, PT ;  /* 0x000000f14d00720c */ /* 0x000fe40003f86270 */
[----:B------:R-:W-:Y:S02]  /*6410*/  ISETP.GE.AND P0, PT, R61, R242, PT ;  /* 0x000000f23d00720c */ /* 0x000fe40003f06270 */
[----:B------:R-:W-:-:S02]  /*6420*/  FSEL R52, R52, -INF , !P1 ;  /* 0xff80000034347808 */ /* 0x000fc40004800000 */
[----:B------:R-:W-:Y:S02]  /*6430*/  FSEL R77, R60, -INF , !P3 ;  /* 0xff8000003c4d7808 */ /* 0x000fe40005800000 */
[----:B------:R-:W-:Y:S02]  /*6440*/  ISETP.GT.AND P1, PT, R198, R61, PT ;  /* 0x0000003dc600720c */ /* 0x000fe40003f24270 */
[----:B------:R-:W-:Y:S02]  /*6450*/  FMNMX3.FTZ R9, R9, R190, R164, !PT ;  /* 0x000000be09097276 */ /* 0x000fe400078100a4 */
[----:B------:R-:W-:Y:S02]  /*6460*/  FMNMX3.FTZ R4, R4, R131, R129, !PT ;  /* 0x0000008304047276 */ /* 0x000fe40007810081 */
[----:B------:R-:W-:Y:S02]  /*6470*/  FMNMX3.FTZ R8, R8, R107, R81, !PT ;  /* 0x0000006b08087276 */ /* 0x000fe40007810051 */
[----:B------:R-:W-:-:S02]  /*6480*/  FMNMX3.FTZ R11, R11, R88, R112, !PT ;  /* 0x000000580b0b7276 */ /* 0x000fc40007810070 */
[----:B------:R-:W-:Y:S02]  /*6490*/  FSEL R75, R52, -INF , !P0 ;  /* 0xff800000344b7808 */ /* 0x000fe40004000000 */
[----:B------:R-:W-:Y:S02]  /*64a0*/  ISETP.GE.AND P0, PT, R61, R240, PT ;  /* 0x000000f03d00720c */ /* 0x000fe40003f06270 */
[----:B------:R-:W-:Y:S02]  /*64b0*/  FSEL R5, R5, -INF , !P1 ;  /* 0xff80000005057808 */ /* 0x000fe40004800000 */
[----:B------:R-:W-:Y:S02]  /*64c0*/  FMNMX3.FTZ R9, R9, R178, R174, !PT ;  /* 0x000000b209097276 */ /* 0x000fe400078100ae */
[----:B------:R-:W-:Y:S02]  /*64d0*/  FMNMX3.FTZ R4, R4, R127, R103, !PT ;  /* 0x0000007f04047276 */ /* 0x000fe40007810067 */
[----:B------:R-:W-:-:S02]  /*64e0*/  FMNMX3.FTZ R8, R8, R79, R77, !PT ;  /* 0x0000004f08087276 */ /* 0x000fc4000781004d */
[----:B------:R-:W-:Y:S02]  /*64f0*/  FMNMX3.FTZ R11, R11, R128, R118, !PT ;  /* 0x000000800b0b7276 */ /* 0x000fe40007810076 */
[----:B------:R-:W-:Y:S02]  /*6500*/  ISETP.GE.AND P3, PT, R91, R241, PT ;  /* 0x000000f15b00720c */ /* 0x000fe40003f66270 */
[----:B------:R-:W-:Y:S02]  /*6510*/  FSEL R91, R5, -INF , !P0 ;  /* 0xff800000055b7808 */ /* 0x000fe40004000000 */
[----:B------:R-:W-:Y:S02]  /*6520*/  FMNMX3.FTZ R9, R9, R172, R180, !PT ;  /* 0x000000ac09097276 */ /* 0x000fe400078100b4 */
[----:B------:R-:W-:Y:S02]  /*6530*/  FMNMX3.FTZ R4, R4, R95, R93, !PT ;  /* 0x0000005f04047276 */ /* 0x000fe4000781005d */
[----:B------:R-:W-:-:S02]  /*6540*/  FMNMX.FTZ R8, R75, R8, !PT ;  /* 0x000000084b087209 */ /* 0x000fc40007810000 */
[----:B------:R-:W-:Y:S02]  /*6550*/  FMNMX3.FTZ R11, R11, R116, R184, !PT ;  /* 0x000000740b0b7276 */ /* 0x000fe400078100b8 */
[----:B------:R-:W-:Y:S01]  /*6560*/  FMNMX3.FTZ R9, R9, R176, R170, !PT ;  /* 0x000000b009097276 */ /* 0x000fe200078100aa */
[----:B------:R-:W2:Y:S01]  /*6570*/  SHFL.BFLY PT, R7, R8, 0x2, 0x1f ;  /* 0x0c401f0008077f89 */ /* 0x000ea200000e0000 */
[----:B------:R-:W-:Y:S02]  /*6580*/  FMNMX.FTZ R4, R91, R4, !PT ;  /* 0x000000045b047209 */ /* 0x000fe40007810000 */
[----:B------:R-:W-:Y:S02]  /*6590*/  FMNMX3.FTZ R11, R11, R182, R188, !PT ;  /* 0x000000b60b0b7276 */ /* 0x000fe400078100bc */
[----:B------:R-:W-:Y:S01]  /*65a0*/  FMNMX3.FTZ R9, R9, R168, R122, !PT ;  /* 0x000000a809097276 */ /* 0x000fe2000781007a */
[----:B------:R-:W3:Y:S01]  /*65b0*/  SHFL.BFLY PT, R5, R4, 0x2, 0x1f ;  /* 0x0c401f0004057f89 */ /* 0x000ee200000e0000 */
[----:B------:R-:W-:-:S02]  /*65c0*/  FMNMX3.FTZ R11, R11, R186, R166, !PT ;  /* 0x000000ba0b0b7276 */ /* 0x000fc400078100a6 */
[----:B------:R-:W-:Y:S02]  /*65d0*/  ISETP.GT.AND P1, PT, R196, R61, PT ;  /* 0x0000003dc400720c */ /* 0x000fe40003f24270 */
[----:B------:R-:W-:Y:S02]  /*65e0*/  FMNMX3.FTZ R9, R9, R120, R114, !PT ;  /* 0x0000007809097276 */ /* 0x000fe40007810072 */
[----:B------:R-:W-:Y:S02]  /*65f0*/  FMNMX3.FTZ R11, R11, R130, R126, !PT ;  /* 0x000000820b0b7276 */ /* 0x000fe4000781007e */
[----:B------:R-:W-:Y:S02]  /*6600*/  ISETP.GE.AND P0, PT, R61, R239, PT ;  /* 0x000000ef3d00720c */ /* 0x000fe40003f06270 */
[----:B------:R-:W-:Y:S02]  /*6610*/  FSEL R6, R6, -INF , !P1 ;  /* 0xff80000006067808 */ /* 0x000fe40004800000 */
[----:B------:R-:W-:-:S02]  /*6620*/  FMNMX3.FTZ R9, R9, R110, R86, !PT ;  /* 0x0000006e09097276 */ /* 0x000fc40007810056 */
[----:B------:R-:W-:Y:S02]  /*6630*/  FSEL R98, R98, -INF , !P6 ;  /* 0xff80000062627808 */ /* 0x000fe40007000000 */
[----:B------:R-:W-:Y:S02]  /*6640*/  FMNMX3.FTZ R11, R11, R124, R102, !PT ;  /* 0x0000007c0b0b7276 */ /* 0x000fe40007810066 */
[----:B------:R-:W-:Y:S02]  /*6650*/  FSEL R82, R6, -INF , !P0 ;  /* 0xff80000006527808 */ /* 0x000fe40004000000 */
[----:B------:R-:W-:Y:S02]  /*6660*/  FMNMX3.FTZ R9, R9, R89, R84, !PT ;  /* 0x0000005909097276 */ /* 0x000fe40007810054 */
[----:B------:R-:W-:Y:S02]  /*6670*/  ISETP.GE.AND P1, PT, R63, R241, PT ;  /* 0x000000f13f00720c */ /* 0x000fe40003f26270 */
[----:B------:R-:W-:-:S02]  /*6680*/  FSEL R92, R92, -INF , !P5 ;  /* 0xff8000005c5c7808 */ /* 0x000fc40006800000 */
[----:B------:R-:W-:Y:S02]  /*6690*/  FSEL R63, R151, -INF , !P4 ;  /* 0xff800000973f7808 */ /* 0x000fe40006000000 */
[----:B------:R-:W-:Y:S02]  /*66a0*/  FMNMX3.FTZ R10, R11, R100, R98, !PT ;  /* 0x000000640b0a7276 */ /* 0x000fe40007810062 */
[----:B------:R-:W-:Y:S02]  /*66b0*/  FMNMX.FTZ R6, R82, R9, !PT ;  /* 0x0000000952067209 */ /* 0x000fe40007810000 */
[----:B------:R-:W-:Y:S02]  /*66c0*/  ISETP.GE.AND P0, PT, R61, R241, PT ;  /* 0x000000f13d00720c */ /* 0x000fe40003f06270 */
[----:B------:R-:W-:Y:S01]  /*66d0*/  FSEL R50, R50, -INF , !P2 ;  /* 0xff80000032327808 */ /* 0x000fe20005000000 */
[----:B------:R-:W4:Y:S01]  /*66e0*/  SHFL.BFLY PT, R9, R6, 0x2, 0x1f ;  /* 0x0c401f0006097f89 */ /* 0x000f2200000e0000 */
[----:B------:R-:W-:-:S02]  /*66f0*/  FSEL R62, R152, -INF , !P3 ;  /* 0xff800000983e7808 */ /* 0x000fc40005800000 */
[----:B------:R-:W-:Y:S02]  /*6700*/  FSEL R61, R2, -INF , !P1 ;  /* 0xff800000023d7808 */ /* 0x000fe40004800000 */
[----:B------:R-:W-:Y:S02]  /*6710*/  FMNMX3.FTZ R10, R10, R92, R63, !PT ;  /* 0x0000005c0a0a7276 */ /* 0x000fe4000781003f */
[----:B--2---:R-:W-:Y:S02]  /*6720*/  FMNMX.FTZ R8, R8, R7, !PT ;  /* 0x0000000708087209 */ /* 0x004fe40007810000 */
[----:B------:R-:W-:Y:S02]  /*6730*/  FSEL R60, R50, -INF , !P0 ;  /* 0xff800000323c7808 */ /* 0x000fe40004000000 */
[----:B------:R-:W-:Y:S01]  /*6740*/  FMNMX3.FTZ R7, R10, R62, R61, !PT ;  /* 0x0000003e0a077276 */ /* 0x000fe2000781003d */
[----:B------:R-:W2:Y:S01]  /*6750*/  SHFL.BFLY PT, R13, R8, 0x1, 0x1f ;  /* 0x0c201f00080d7f89 */ /* 0x000ea200000e0000 */
[----:B---3--:R-:W-:-:S02]  /*6760*/  FMNMX.FTZ R11, R4, R5, !PT ;  /* 0x00000005040b7209 */ /* 0x008fc40007810000 */
[----:B------:R-:W-:Y:S02]  /*6770*/  FMNMX.FTZ R4, R60, R7, !PT ;  /* 0x000000073c047209 */ /* 0x000fe40007810000 */
[----:B------:R-:W-:Y:S01]  /*6780*/  LEA R214, R214, UR4, 0x1 ;  /* 0x00000004d6d67c11 */ /* 0x000fe2000f8e08ff */
[----:B------:R-:W3:Y:S04]  /*6790*/  SHFL.BFLY PT, R2, R11, 0x1, 0x1f ;  /* 0x0c201f000b027f89 */ /* 0x000ee800000e0000 */
[----:B------:R-:W5:Y:S01]  /*67a0*/  SHFL.BFLY PT, R5, R4, 0x2, 0x1f ;  /* 0x0c401f0004057f89 */ /* 0x000f6200000e0000 */
[----:B------:R-:W-:Y:S01]  /*67b0*/  IMAD.IADD R212, R3, 0x1, R214 ;  /* 0x0000000103d47824 */ /* 0x000fe200078e02d6 */
[----:B----4-:R-:W-:Y:S02]  /*67c0*/  FMNMX.FTZ R7, R6, R9, !PT ;  /* 0x0000000906077209 */ /* 0x010fe40007810000 */
[----:B------:R-:W-:Y:S04]  /*67d0*/  LDSM.16.MT88.4 R148, [R214+0x4000] ;  /* 0x00400000d694783b */ /* 0x000fe80000004200 */
[----:B------:R-:W4:Y:S01]  /*67e0*/  SHFL.BFLY PT, R6, R7, 0x1, 0x1f ;  /* 0x0c201f0007067f89 */ /* 0x000f2200000e0000 */
[----:B--2---:R-:W-:-:S04]  /*67f0*/  FMNMX.FTZ R36, R8, R13, !PT ;  /* 0x0000000d08247209 */ /* 0x004fc80007810000 */
[C---:B------:R-:W-:Y:S01]  /*6800*/  FSETP.NEU.FTZ.AND P1, PT, R36.reuse, -INF , PT ;  /* 0xff8000002400780b */ /* 0x040fe20003f3d000 */
[----:B-1----:R-:W-:Y:S01]  /*6810*/  FMUL.FTZ R74, R36, UR5 ;  /* 0x00000005244a7c20 */ /* 0x002fe20008410000 */
[----:B---3--:R-:W-:Y:S02]  /*6820*/  FMNMX.FTZ R2, R11, R2, !PT ;  /* 0x000000020b027209 */ /* 0x008fe40007810000 */
[----:B------:R-:W-:Y:S01]  /*6830*/  LDSM.16.MT88.4 R8, [R212+0x4400] ;  /* 0x00440000d408783b */ /* 0x000fe20000004200 */
[----:B-----5:R-:W-:Y:S02]  /*6840*/  FMNMX.FTZ R5, R4, R5, !PT ;  /* 0x0000000504057209 */ /* 0x020fe40007810000 */
[C---:B------:R-:W-:Y:S01]  /*6850*/  FMUL.FTZ R80, R2.reuse, UR5 ;  /* 0x0000000502507c20 */ /* 0x040fe20008410000 */
[----:B------:R-:W-:Y:S02]  /*6860*/  FSETP.NEU.FTZ.AND P0, PT, R2, -INF , PT ;  /* 0xff8000000200780b */ /* 0x000fe40003f1d000 */
[----:B------:R-:W-:Y:S01]  /*6870*/  FSEL R74, R74, RZ, P1 ;  /* 0x000000ff4a4a7208 */ /* 0x000fe20000800000 */
[----:B------:R-:W1:Y:S01]  /*6880*/  SHFL.BFLY PT, R4, R5, 0x1, 0x1f ;  /* 0x0c201f0005047f89 */ /* 0x000e6200000e0000 */
[----:B------:R-:W-:-:S02]  /*6890*/  FSEL R80, R80, RZ, P0 ;  /* 0x000000ff50507208 */ /* 0x000fc40000000000 */
[----:B----4-:R-:W-:Y:S01]  /*68a0*/  FMNMX.FTZ R0, R7, R6, !PT ;  /* 0x0000000607007209 */ /* 0x010fe20007810000 */
[--C-:B------:R-:W-:Y:S01]  /*68b0*/  FFMA.FTZ R58, R51, UR5, -R74.reuse ;  /* 0x00000005333a7c23 */ /* 0x100fe2000801084a */
[----:B------:R-:W-:Y:S01]  /*68c0*/  FFMA.FTZ R72, R45, UR5, -R74 ;  /* 0x000000052d487c23 */ /* 0x000fe2000801084a */
[--C-:B------:R-:W-:Y:S01]  /*68d0*/  FFMA.FTZ R64, R97, UR5, -R80.reuse ;  /* 0x0000000561407c23 */ /* 0x100fe20008010850 */
[C---:B------:R-:W-:Y:S01]  /*68e0*/  FSETP.NEU.FTZ.AND P0, PT, R0.reuse, -INF , PT ;  /* 0xff8000000000780b */ /* 0x040fe20003f1d000 */
[----:B------:R-:W-:Y:S01]  /*68f0*/  FMUL.FTZ R6, R0, UR5 ;  /* 0x0000000500067c20 */ /* 0x000fe20008410000 */
[--C-:B------:R-:W-:Y:S01]  /*6900*/  FFMA.FTZ R52, R71, UR5, -R80.reuse ;  /* 0x0000000547347c23 */ /* 0x100fe20008010850 */
[--C-:B------:R-:W-:Y:S01]  /*6910*/  FFMA.FTZ R65, R73, UR5, -R80.reuse ;  /* 0x0000000549417c23 */ /* 0x100fe20008010850 */
[----:B------:R-:W-:Y:S01]  /*6920*/  FFMA.FTZ R57, R147, UR5, -R80 ;  /* 0x0000000593397c23 */ /* 0x000fe20008010850 */
[----:B------:R-:W-:Y:S01]  /*6930*/  MUFU.EX2 R64, R64 ;  /* 0x0000004000407308 */ /* 0x000fe20000000800 */
[----:B------:R-:W-:Y:S01]  /*6940*/  FSEL R97, R6, RZ, P0 ;  /* 0x000000ff06617208 */ /* 0x000fe20000000000 */
[--C-:B------:R-:W-:Y:S01]  /*6950*/  FFMA.FTZ R73, R53, UR5, -R74.reuse ;  /* 0x0000000535497c23 */ /* 0x100fe2000801084a */
[----:B------:R-:W-:Y:S01]  /*6960*/  FFMA.FTZ R55, R55, UR5, -R74 ;  /* 0x0000000537377c23 */ /* 0x000fe2000801084a */
[----:B------:R-:W2:Y:S01]  /*6970*/  MUFU.EX2 R65, R65 ;  /* 0x0000004100417308 */ /* 0x000ea20000000800 */
[--C-:B------:R-:W-:Y:S01]  /*6980*/  FFMA.FTZ R17, R15, UR5, -R80.reuse ;  /* 0x000000050f117c23 */ /* 0x100fe20008010850 */
        /* <DEDUP_REMOVED lines=9> */
[----:B------:R-:W3:Y:S01]  /*6a20*/  MUFU.EX2 R52, R52 ;  /* 0x0000003400347308 */ /* 0x000ee20000000800 */
[C---:B------:R-:W-:Y:S01]  /*6a30*/  FSETP.NEU.FTZ.AND P0, PT, R3.reuse, -INF , PT ;  /* 0xff8000000300780b */ /* 0x040fe20003f1d000 */
[----:B------:R-:W-:Y:S01]  /*6a40*/  FMUL.FTZ R71, R3, UR5 ;  /* 0x0000000503477c20 */ /* 0x000fe20008410000 */
[----:B--2---:R-:W-:Y:S01]  /*6a50*/  F2FP.F16.F32.PACK_AB R136, R64, R65 ;  /* 0x000000414088723e */ /* 0x004fe200000000ff */
[----:B------:R-:W-:Y:S01]  /*6a60*/  MUFU.EX2 R67, R67 ;  /* 0x0000004300437308 */ /* 0x000fe20000000800 */
[----:B------:R-:W-:Y:S01]  /*6a70*/  FFMA.FTZ R35, R35, UR5, -R80 ;  /* 0x0000000523237c23 */ /* 0x000fe20008010850 */
[--C-:B------:R-:W-:Y:S01]  /*6a80*/  FFMA.FTZ R16, R30, UR5, -R97.reuse ;  /* 0x000000051e107c23 */ /* 0x100fe20008010861 */
[----:B------:R-:W-:Y:S01]  /*6a90*/  FSEL R71, R71, RZ, P0 ;  /* 0x000000ff47477208 */ /* 0x000fe20000000000 */
[----:B------:R-:W2:Y:S01]  /*6aa0*/  MUFU.EX2 R66, R104 ;  /* 0x0000006800427308 */ /* 0x000ea20000000800 */
        /* <DEDUP_REMOVED lines=8> */
[--C-:B------:R-:W-:Y:S01]  /*6b30*/  FFMA.FTZ R53, R46, UR5, -R71.reuse ;  /* 0x000000052e357c23 */ /* 0x100fe20008010847 */
[----:B------:R-:W5:Y:S01]  /*6b40*/  LDSM.16.MT88.4 R12, [R214+0x4400] ;  /* 0x00440000d60c783b */ /* 0x000f620000004200 */
[----:B---3--:R-:W-:Y:S01]  /*6b50*/  F2FP.F16.F32.PACK_AB R138, R52, R57 ;  /* 0x00000039348a723e */ /* 0x008fe200000000ff */
        /* <DEDUP_REMOVED lines=9> */
[----:B------:R-:W-:Y:S01]  /*6bf0*/  FFMA.FTZ R32, R18, UR5, -R71 ;  /* 0x0000000512207c23 */ /* 0x000fe20008010847 */
[----:B----4-:R-:W-:Y:S01]  /*6c00*/  F2FP.F16.F32.PACK_AB R139, R50, R51 ;  /* 0x00000033328b723e */ /* 0x010fe200000000ff */
[--C-:B------:R-:W-:Y:S01]  /*6c10*/  FFMA.FTZ R104, R19, UR5, -R80.reuse ;  /* 0x0000000513687c23 */ /* 0x100fe20008010850 */
[----:B------:R-:W3:Y:S01]  /*6c20*/  MUFU.EX2 R55, R55 ;  /* 0x0000003700377308 */ /* 0x000ee20000000800 */
[----:B------:R-:W-:Y:S01]  /*6c30*/  FFMA.FTZ R23, R49, UR5, -R80 ;  /* 0x0000000531177c23 */ /* 0x000fe20008010850 */
[--C-:B------:R-:W-:Y:S01]  /*6c40*/  FFMA.FTZ R56, R22, UR5, -R97.reuse ;  /* 0x0000000516387c23 */ /* 0x100fe20008010861 */
[--C-:B------:R-:W-:Y:S01]  /*6c50*/  FFMA.FTZ R49, R96, UR5, -R97.reuse ;  /* 0x0000000560317c23 */ /* 0x100fe20008010861 */
[----:B------:R-:W-:Y:S01]  /*6c60*/  MUFU.EX2 R70, R70 ;  /* 0x0000004600467308 */ /* 0x000fe20000000800 */
[C---:B------:R-:W-:Y:S01]  /*6c70*/  HMMA.16816.F32 R156, R136.reuse, R148, RZ ;  /* 0x00000094889c723c */ /* 0x040fe200000018ff */
[----:B--2---:R-:W-:Y:S01]  /*6c80*/  F2FP.F16.F32.PACK_AB R132, R73, R58 ;  /* 0x0000003a4984723e */ /* 0x004fe200000000ff */
[--C-:B------:R-:W-:Y:S01]  /*6c90*/  FFMA.FTZ R83, R48, UR5, -R97.reuse ;  /* 0x0000000530537c23 */ /* 0x100fe20008010861 */
[----:B------:R-:W2:Y:S01]  /*6ca0*/  MUFU.EX2 R69, R69 ;  /* 0x0000004500457308 */ /* 0x000ea20000000800 */
[----:B------:R-:W-:Y:S01]  /*6cb0*/  FFMA.FTZ R76, R76, UR5, -R97 ;  /* 0x000000054c4c7c23 */ /* 0x000fe20008010861 */
[--C-:B------:R-:W-:Y:S01]  /*6cc0*/  FFMA.FTZ R88, R88, UR5, -R71.reuse ;  /* 0x0000000558587c23 */ /* 0x100fe20008010847 */
[----:B------:R-:W-:Y:S01]  /*6cd0*/  FFMA.FTZ R94, R94, UR5, -R71 ;  /* 0x000000055e5e7c23 */ /* 0x000fe20008010847 */
[----:B------:R-:W-:Y:S01]  /*6ce0*/  MUFU.EX2 R68, R68 ;  /* 0x0000004400447308 */ /* 0x000fe20000000800 */
[C---:B-1----:R-:W-:Y:S01]  /*6cf0*/  HMMA.16816.F32 R140, R136.reuse, R4, RZ ;  /* 0x00000004888c723c */ /* 0x042fe200000018ff */
[----:B---3--:R-:W-:Y:S01]  /*6d00*/  F2FP.F16.F32.PACK_AB R134, R55, R72 ;  /* 0x000000483786723e */ /* 0x008fe200000000ff */
[--C-:B------:R-:W-:Y:S01]  /*6d10*/  FFMA.FTZ R125, R125, UR5, -R74.reuse ;  /* 0x000000057d7d7c23 */ /* 0x100fe2000801084a */
[----:B------:R-:W1:Y:S01]  /*6d20*/  MUFU.EX2 R53, R53 ;  /* 0x0000003500357308 */ /* 0x000e620000000800 */
[----:B------:R-:W-:Y:S01]  /*6d30*/  FFMA.FTZ R123, R123, UR5, -R74 ;  /* 0x000000057b7b7c23 */ /* 0x000fe2000801084a */
[--C-:B------:R-:W-:Y:S01]  /*6d40*/  FFMA.FTZ R200, R113, UR5, -R80.reuse ;  /* 0x0000000571c87c23 */ /* 0x100fe20008010850 */
[----:B------:R-:W-:Y:S01]  /*6d50*/  FFMA.FTZ R108, R117, UR5, -R80 ;  /* 0x00000005756c7c23 */ /* 0x000fe20008010850 */
[----:B------:R3:W-:Y:S01]  /*6d60*/  MUFU.EX2 R44, R16 ;  /* 0x00000010002c7308 */ /* 0x0007e20000000800 */
[C---:B------:R-:W-:Y:S01]  /*6d70*/  HMMA.16816.F32 R152, R136.reuse, R150, RZ ;  /* 0x000000968898723c */ /* 0x040fe200000018ff */
[----:B--2---:R-:W-:Y:S01]  /*6d80*/  F2FP.F16.F32.PACK_AB R133, R69, R70 ;  /* 0x000000464585723e */ /* 0x004fe200000000ff */
[--C-:B------:R-:W-:Y:S01]  /*6d90*/  FFMA.FTZ R106, R106, UR5, -R97.reuse ;  /* 0x000000056a6a7c23 */ /* 0x100fe20008010861 */
[----:B------:R-:W-:Y:S01]  /*6da0*/  MUFU.EX2 R45, R45 ;  /* 0x0000002d002d7308 */ /* 0x000fe20000000800 */
[----:B------:R-:W-:Y:S01]  /*6db0*/  FFMA.FTZ R190, R190, UR5, -R97 ;  /* 0x00000005bebe7c23 */ /* 0x000fe20008010861 */
[--C-:B------:R-:W-:Y:S01]  /*6dc0*/  FFMA.FTZ R165, R165, UR5, -R74.reuse ;  /* 0x00000005a5a57c23 */ /* 0x100fe2000801084a */
[--C-:B------:R-:W-:Y:S01]  /*6dd0*/  FFMA.FTZ R96, R105, UR5, -R74.reuse ;  /* 0x0000000569607c23 */ /* 0x100fe2000801084a */
[----:B------:R-:W2:Y:S01]  /*6de0*/  MUFU.EX2 R40, R40 ;  /* 0x0000002800287308 */ /* 0x000ea20000000800 */
[----:B------:R-:W-:Y:S01]  /*6df0*/  HMMA.16816.F32 R136, R136, R6, RZ ;  /* 0x000000068888723c */ /* 0x000fe200000018ff */
[----:B-1----:R-:W-:Y:S01]  /*6e00*/  F2FP.F16.F32.PACK_AB R135, R53, R68 ;  /* 0x000000443587723e */ /* 0x002fe200000000ff */
[--C-:B------:R-:W-:Y:S01]  /*6e10*/  FFMA.FTZ R128, R128, UR5, -R71.reuse ;  /* 0x0000000580807c23 */ /* 0x100fe20008010847 */
[----:B------:R-:W-:Y:S01]  /*6e20*/  MUFU.EX2 R35, R35 ;  /* 0x0000002300237308 */ /* 0x000fe20000000800 */
[--C-:B------:R-:W-:Y:S01]  /*6e30*/  FFMA.FTZ R201, R201, UR5, -R74.reuse ;  /* 0x00000005c9c97c23 */ /* 0x100fe2000801084a */
[----:B---3--:R-:W-:Y:S01]  /*6e40*/  FFMA.FTZ R16, R59, UR5, -R74 ;  /* 0x000000053b107c23 */ /* 0x008fe2000801084a */
[--C-:B------:R-:W-:Y:S01]  /*6e50*/  FFMA.FTZ R59, R28, UR5, -R71.reuse ;  /* 0x000000051c3b7c23 */ /* 0x100fe20008010847 */
[----:B------:R-:W-:Y:S01]  /*6e60*/  MUFU.EX2 R30, R17 ;  /* 0x00000011001e7308 */ /* 0x000fe20000000800 */
[C---:B------:R-:W-:Y:S01]  /*6e70*/  HMMA.16816.F32 R160, R132.reuse, R148, RZ ;  /* 0x0000009484a0723c */ /* 0x040fe200000018ff */
[----:B------:R-:W-:Y:S01]  /*6e80*/  FFMA.FTZ R28, R31, UR5, -R80 ;  /* 0x000000051f1c7c23 */ /* 0x000fe20008010850 */
[----:B------:R-:W-:Y:S01]  /*6e90*/  FFMA.FTZ R195, R195, UR5, -R74 ;  /* 0x00000005c3c37c23 */ /* 0x000fe2000801084a */
[----:B------:R-:W1:Y:S01]  /*6ea0*/  MUFU.EX2 R33, R33 ;  /* 0x0000002100217308 */ /* 0x000e620000000800 */
[--C-:B------:R-:W-:Y:S01]  /*6eb0*/  FFMA.FTZ R193, R193, UR5, -R80.reuse ;  /* 0x00000005c1c17c23 */ /* 0x100fe20008010850 */
[----:B------:R-:W-:Y:S01]  /*6ec0*/  FFMA.FTZ R187, R187, UR5, -R80 ;  /* 0x00000005bbbb7c23 */ /* 0x000fe20008010850 */
[----:B------:R-:W-:Y:S01]  /*6ed0*/  FFMA.FTZ R173, R173, UR5, -R74 ;  /* 0x00000005adad7c23 */ /* 0x000fe2000801084a */
[----:B------:R-:W-:Y:S01]  /*6ee0*/  MUFU.EX2 R34, R34 ;  /* 0x0000002200227308 */ /* 0x000fe20000000800 */
[C---:B------:R-:W-:Y:S01]  /*6ef0*/  HMMA.16816.F32 R148, R132.reuse, R150, RZ ;  /* 0x000000968494723c */ /* 0x040fe200000018ff */
[--C-:B------:R-:W-:Y:S01]  /*6f00*/  FFMA.FTZ R166, R166, UR5, -R71.reuse ;  /* 0x00000005a6a67c23 */ /* 0x100fe20008010847 */
[--C-:B------:R-:W-:Y:S01]  /*6f10*/  FFMA.FTZ R126, R126, UR5, -R71.reuse ;  /* 0x000000057e7e7c23 */ /* 0x100fe20008010847 */
[----:B------:R-:W3:Y:S01]  /*6f20*/  MUFU.EX2 R29, R29 ;  /* 0x0000001d001d7308 */ /* 0x000ee20000000800 */
[----:B------:R-:W-:Y:S01]  /*6f30*/  FFMA.FTZ R92, R92, UR5, -R71 ;  /* 0x000000055c5c7c23 */ /* 0x000fe20008010847 */
[----:B------:R-:W-:Y:S01]  /*6f40*/  FADD.FTZ R73, R58, R73 ;  /* 0x000000493a497221 */ /* 0x000fe20000010000 */
[----:B------:R-:W-:Y:S01]  /*6f50*/  FADD.FTZ R69, R70, R69 ;  /* 0x0000004546457221 */ /* 0x000fe20000010000 */
[----:B------:R4:W-:Y:S01]  /*6f60*/  MUFU.EX2 R43, R16 ;  /* 0x00000010002b7308 */ /* 0x0009e20000000800 */
[C---:B------:R-:W-:Y:S01]  /*6f70*/  HMMA.16816.F32 R144, R132.reuse, R4, RZ ;  /* 0x000000048490723c */ /* 0x040fe200000018ff */
[----:B--2---:R-:W-:Y:S01]  /*6f80*/  F2FP.F16.F32.PACK_AB R4, R40, R45 ;  /* 0x0000002d2804723e */ /* 0x004fe200000000ff */
[----:B------:R-:W-:Y:S01]  /*6f90*/  FADD.FTZ R64, R65, R64 ;  /* 0x0000004041407221 */ /* 0x000fe20000010000 */
[----:B------:R-:W-:Y:S01]  /*6fa0*/  MUFU.EX2 R54, R54 ;  /* 0x0000003600367308 */ /* 0x000fe20000000800 */
[----:B-1----:R-:W-:Y:S01]  /*6fb0*/  F2FP.F16.F32.PACK_AB R5, R33, R44 ;  /* 0x0000002c2105723e */ /* 0x002fe200000000ff */
[----:B------:R-:W-:Y:S01]  /*6fc0*/  FADD.FTZ R66, R67, R66 ;  /* 0x0000004243427221 */ /* 0x000fe20000010000 */
[----:B------:R-:W-:Y:S01]  /*6fd0*/  FADD.FTZ R72, R72, R73 ;  /* 0x0000004948487221 */ /* 0x000fe20000010000 */
[----:B------:R-:W1:Y:S01]  /*6fe0*/  MUFU.EX2 R47, R47 ;  /* 0x0000002f002f7308 */ /* 0x000e620000000800 */
[----:B------:R-:W-:Y:S01]  /*6ff0*/  HMMA.16816.F32 R132, R132, R6, RZ ;  /* 0x000000068484723c */ /* 0x000fe200000018ff */
[----:B------:R-:W-:Y:S01]  /*7000*/  F2FP.F16.F32.PACK_AB R6, R30, R35 ;  /* 0x000000231e06723e */ /* 0x000fe200000000ff */
[----:B------:R-:W-:Y:S01]  /*7010*/  FADD.FTZ R68, R68, R69 ;  /* 0x0000004544447221 */ /* 0x000fe20000010000 */
[----:B------:R-:W-:Y:S01]  /*7020*/  MUFU.EX2 R42, R42 ;  /* 0x0000002a002a7308 */ /* 0x000fe20000000800 */
[----:B---3--:R-:W-:Y:S01]  /*7030*/  F2FP.F16.F32.PACK_AB R7, R29, R34 ;  /* 0x000000221d07723e */ /* 0x008fe200000000ff */
[----:B----4-:R-:W-:Y:S01]  /*7040*/  FFMA.FTZ R16, R27, UR5, -R80 ;  /* 0x000000051b107c23 */ /* 0x010fe20008010850 */
[----:B------:R-:W-:Y:S01]  /*7050*/  FADD.FTZ R57, R57, R64 ;  /* 0x0000004039397221 */ /* 0x000fe20000010000 */
[----:B------:R-:W-:Y:S01]  /*7060*/  MUFU.EX2 R59, R59 ;  /* 0x0000003b003b7308 */ /* 0x000fe20000000800 */
[----:B------:R-:W2:Y:S01]  /*7070*/  LDSM.16.MT88.4 R24, [R214+0x4800] ;  /* 0x00480000d618783b */ /* 0x000ea20000004200 */
[----:B------:R-:W-:Y:S01]  /*7080*/  FADD.FTZ R55, R55, R72 ;  /* 0x0000004837377221 */ /* 0x000fe20000010000 */
[----:B------:R-:W-:Y:S01]  /*7090*/  FADD.FTZ R68, R53, R68 ;  /* 0x0000004435447221 */ /* 0x000fe20000010000 */
[----:B------:R-:W3:Y:S01]  /*70a0*/  MUFU.EX2 R46, R46 ;  /* 0x0000002e002e7308 */ /* 0x000ee20000000800 */
[C---:B-----5:R-:W-:Y:S01]  /*70b0*/  HMMA.16816.F32 R156, R4.reuse, R12, R156 ;  /* 0x0000000c049c723c */ /* 0x060fe2000000189c */
[----:B------:R-:W-:Y:S01]  /*70c0*/  FADD.FTZ R52, R52, R57 ;  /* 0x0000003934347221 */ /* 0x000fe20000010000 */
[--C-:B------:R-:W-:Y:S01]  /*70d0*/  FFMA.FTZ R103, R103, UR5, -R80.reuse ;  /* 0x0000000567677c23 */ /* 0x100fe20008010850 */
[----:B------:R-:W-:Y:S01]  /*70e0*/  MUFU.EX2 R41, R41 ;  /* 0x0000002900297308 */ /* 0x000fe20000000800 */
[----:B------:R-:W-:Y:S01]  /*70f0*/  FFMA.FTZ R252, R91, UR5, -R80 ;  /* 0x000000055bfc7c23 */ /* 0x000fe20008010850 */
[----:B------:R-:W-:Y:S01]  /*7100*/  FADD.FTZ R45, R45, R52 ;  /* 0x000000342d2d7221 */ /* 0x000fe20000010000 */
[----:B------:R-:W-:Y:S01]  /*7110*/  FFMA.FTZ R84, R84, UR5, -R97 ;  /* 0x0000000554547c23 */ /* 0x000fe20008010861 */
[----:B------:R-:W4:Y:S01]  /*7120*/  MUFU.EX2 R32, R32 ;  /* 0x0000002000207308 */ /* 0x000f220000000800 */
[C---:B------:R-:W-:Y:S01]  /*7130*/  HMMA.16816.F32 R140, R4.reuse, R8, R140 ;  /* 0x00000008048c723c */ /* 0x040fe2000000188c */
[----:B------:R-:W-:Y:S01]  /*7140*/  FADD.FTZ R40, R40, R45 ;  /* 0x0000002d28287221 */ /* 0x000fe20000010000 */
[----:B------:R-:W-:Y:S01]  /*7150*/  FFMA.FTZ R79, R79, UR5, -R74 ;  /* 0x000000054f4f7c23 */ /* 0x000fe2000801084a */
[----:B------:R5:W-:Y:S01]  /*7160*/  MUFU.EX2 R31, R16 ;  /* 0x00000010001f7308 */ /* 0x000be20000000800 */
[--C-:B------:R-:W-:Y:S01]  /*7170*/  FFMA.FTZ R63, R63, UR5, -R71.reuse ;  /* 0x000000053f3f7c23 */ /* 0x100fe20008010847 */
[----:B------:R-:W-:Y:S01]  /*7180*/  FADD.FTZ R35, R35, R40 ;  /* 0x0000002823237221 */ /* 0x000fe20000010000 */
[----:B------:R-:W-:Y:S01]  /*7190*/  FFMA.FTZ R62, R62, UR5, -R71 ;  /* 0x000000053e3e7c23 */ /* 0x000fe20008010847 */
[----:B------:R-:W2:Y:S01]  /*71a0*/  MUFU.EX2 R28, R28 ;  /* 0x0000001c001c7308 */ /* 0x000ea20000000800 */
[----:B------:R-:W-:Y:S01]  /*71b0*/  HMMA.16816.F32 R152, R4, R14, R152 ;  /* 0x0000000e0498723c */ /* 0x000fe20000001898 */
[----:B------:R-:W-:Y:S01]  /*71c0*/  FADD.FTZ R30, R30, R35 ;  /* 0x000000231e1e7221 */ /* 0x000fe20000010000 */
[--C-:B------:R-:W-:Y:S01]  /*71d0*/  FFMA.FTZ R61, R61, UR5, -R71.reuse ;  /* 0x000000053d3d7c23 */ /* 0x100fe20008010847 */
[----:B------:R-:W-:Y:S01]  /*71e0*/  MUFU.EX2 R23, R23 ;  /* 0x0000001700177308 */ /* 0x000fe20000000800 */
[----:B------:R-:W-:Y:S01]  /*71f0*/  FFMA.FTZ R60, R60, UR5, -R71 ;  /* 0x000000053c3c7c23 */ /* 0x000fe20008010847 */
[----:B------:R-:W-:-:S02]  /*7200*/  ISETP.GT.AND P0, PT, R37, R230, PT ;  /* 0x000000e62500720c */ /* 0x000fc40003f04270 */
[----:B------:R2:W2:Y:S01]  /*7210*/  MUFU.EX2 R22, R104 ;  /* 0x0000006800167308 */ /* 0x0004a20000000800 */
[----:B------:R-:W-:Y:S01]  /*7220*/  HMMA.16816.F32 R136, R4, R10, R136 ;  /* 0x0000000a0488723c */ /* 0x000fe20000001888 */
[----:B-----5:R-:W5:Y:S01]  /*7230*/  LDSM.16.MT88.4 R16, [R212+0x4800] ;  /* 0x00480000d410783b */ /* 0x020f620000004200 */
[----:B-1----:R-:W-:Y:S01]  /*7240*/  F2FP.F16.F32.PACK_AB R4, R47, R54 ;  /* 0x000000362f04723e */ /* 0x002fe200000000ff */
[----:B------:R-:W-:Y:S01]  /*7250*/  MUFU.EX2 R56, R56 ;  /* 0x0000003800387308 */ /* 0x000fe20000000800 */
[----:B---3--:R-:W-:Y:S01]  /*7260*/  F2FP.F16.F32.PACK_AB R5, R46, R59 ;  /* 0x0000003b2e05723e */ /* 0x008fe200000000ff */
[----:B------:R-:W-:Y:S01]  /*7270*/  FADD.FTZ R54, R54, R55 ;  /* 0x0000003736367221 */ /* 0x000fe20000010000 */
[----:B------:R-:W-:Y:S01]  /*7280*/  F2FP.F16.F32.PACK_AB R6, R42, R43 ;  /* 0x0000002b2a06723e */ /* 0x000fe200000000ff */
[----:B------:R-:W1:Y:S01]  /*7290*/  MUFU.EX2 R49, R49 ;  /* 0x0000003100317308 */ /* 0x000e620000000800 */
[----:B----4-:R-:W-:Y:S01]  /*72a0*/  F2FP.F16.F32.PACK_AB R7, R32, R41 ;  /* 0x000000292007723e */ /* 0x010fe200000000ff */
[----:B------:R-:W-:Y:S01]  /*72b0*/  FADD.FTZ R59, R59, R68 ;  /* 0x000000443b3b7221 */ /* 0x000fe20000010000 */
[----:B------:R-:W-:Y:S01]  /*72c0*/  FADD.FTZ R54, R47, R54 ;  /* 0x000000362f367221 */ /* 0x000fe20000010000 */
[----:B------:R-:W-:Y:S01]  /*72d0*/  MUFU.EX2 R48, R76 ;  /* 0x0000004c00307308 */ /* 0x000fe20000000800 */
[----:B--2---:R-:W-:Y:S01]  /*72e0*/  FFMA.FTZ R104, R111, UR5, -R80 ;  /* 0x000000056f687c23 */ /* 0x004fe20008010850 */
[----:B------:R-:W-:-:S02]  /*72f0*/  FADD.FTZ R46, R46, R59 ;  /* 0x0000003b2e2e7221 */ /* 0x000fc40000010000 */
[C---:B------:R-:W-:Y:S01]  /*7300*/  HMMA.16816.F32 R144, R4.reuse, R8, R144 ;  /* 0x000000080490723c */ /* 0x040fe20000001890 */
[----:B------:R-:W2:Y:S01]  /*7310*/  MUFU.EX2 R83, R83 ;  /* 0x0000005300537308 */ /* 0x000ea20000000800 */
[--C-:B------:R-:W-:Y:S01]  /*7320*/  FFMA.FTZ R8, R99, UR5, -R74.reuse ;  /* 0x0000000563087c23 */ /* 0x100fe2000801084a */
[--C-:B------:R-:W-:Y:S01]  /*7330*/  FFMA.FTZ R99, R90, UR5, -R71.reuse ;  /* 0x000000055a637c23 */ /* 0x100fe20008010847 */
[----:B------:R-:W-:Y:S01]  /*7340*/  FFMA.FTZ R9, R85, UR5, -R74 ;  /* 0x0000000555097c23 */ /* 0x000fe2000801084a */
[----:B------:R-:W-:Y:S01]  /*7350*/  MUFU.EX2 R90, R94 ;  /* 0x0000005e005a7308 */ /* 0x000fe20000000800 */
[----:B------:R-:W-:Y:S01]  /*7360*/  FADD.FTZ R43, R43, R54 ;  /* 0x000000362b2b7221 */ /* 0x000fe20000010000 */
[----:B------:R-:W-:Y:S01]  /*7370*/  FADD.FTZ R41, R41, R46 ;  /* 0x0000002e29297221 */ /* 0x000fe20000010000 */
[----:B------:R-:W-:Y:S01]  /*7380*/  HMMA.16816.F32 R132, R4, R10, R132 ;  /* 0x0000000a0484723c */ /* 0x000fe20000001884 */
[--C-:B------:R-:W-:Y:S01]  /*7390*/  FFMA.FTZ R11, R101, UR5, -R74.reuse ;  /* 0x00000005650b7c23 */ /* 0x100fe2000801084a */
[----:B------:R-:W-:Y:S01]  /*73a0*/  FFMA.FTZ R101, R78, UR5, -R71 ;  /* 0x000000054e657c23 */ /* 0x000fe20008010847 */
[----:B------:R-:W-:Y:S01]  /*73b0*/  FFMA.FTZ R10, R87, UR5, -R74 ;  /* 0x00000005570a7c23 */ /* 0x000fe2000801084a */
[----:B------:R-:W-:Y:S01]  /*73c0*/  MUFU.EX2 R85, R8 ;  /* 0x0000000800557308 */ /* 0x000fe20000000800 */
[----:B------:R-:W-:Y:S01]  /*73d0*/  FADD.FTZ R42, R42, R43 ;  /* 0x0000002b2a2a7221 */ /* 0x000fe20000010000 */
[----:B------:R-:W-:-:S02]  /*73e0*/  FADD.FTZ R32, R32, R41 ;  /* 0x0000002920207221 */ /* 0x000fc40000010000 */
[----:B------:R-:W-:Y:S01]  /*73f0*/  MUFU.EX2 R87, R11 ;  /* 0x0000000b00577308 */ /* 0x000fe20000000800 */
[C---:B------:R-:W-:Y:S03]  /*7400*/  HMMA.16816.F32 R160, R4.reuse, R12, R160 ;  /* 0x0000000c04a0723c */ /* 0x040fe600000018a0 */
[----:B------:R-:W3:Y:S04]  /*7410*/  MUFU.EX2 R76, R10 ;  /* 0x0000000a004c7308 */ /* 0x000ee80000000800 */
[----:B------:R4:W-:Y:S01]  /*7420*/  MUFU.EX2 R78, R9 ;  /* 0x00000009004e7308 */ /* 0x0009e20000000800 */
[----:B------:R-:W-:Y:S01]  /*7430*/  HMMA.16816.F32 R148, R4, R14, R148 ;  /* 0x0000000e0494723c */ /* 0x000fe20000001894 */
[----:B------:R-:W-:Y:S01]  /*7440*/  LDSM.16.MT88.4 R12, [R212+0x4c00] ;  /* 0x004c0000d40c783b */ /* 0x000fe20000004200 */
[----:B------:R-:W-:Y:S01]  /*7450*/  F2FP.F16.F32.PACK_AB R4, R28, R31 ;  /* 0x0000001f1c04723e */ /* 0x000fe200000000ff */
[----:B------:R-:W3:Y:S01]  /*7460*/  MUFU.EX2 R101, R101 ;  /* 0x0000006500657308 */ /* 0x000ee20000000800 */
[----:B------:R-:W-:Y:S01]  /*7470*/  F2FP.F16.F32.PACK_AB R6, R22, R23 ;  /* 0x000000171606723e */ /* 0x000fe200000000ff */
[----:B------:R-:W-:Y:S01]  /*7480*/  FADD.FTZ R31, R31, R30 ;  /* 0x0000001e1f1f7221 */ /* 0x000fe20000010000 */
[----:B-1----:R-:W-:Y:S01]  /*7490*/  F2FP.F16.F32.PACK_AB R5, R49, R56 ;  /* 0x000000383105723e */ /* 0x002fe200000000ff */
[----:B------:R-:W-:Y:S01]  /*74a0*/  MUFU.EX2 R99, R99 ;  /* 0x0000006300637308 */ /* 0x000fe20000000800 */
[----:B--2---:R-:W-:Y:S01]  /*74b0*/  F2FP.F16.F32.PACK_AB R7, R83, R48 ;  /* 0x000000305307723e */ /* 0x004fe200000000ff */
[----:B------:R-:W-:-:S02]  /*74c0*/  FADD.FTZ R28, R28, R31 ;  /* 0x0000001f1c1c7221 */ /* 0x000fc40000010000 */
[----:B------:R-:W1:Y:S01]  /*74d0*/  MUFU.EX2 R88, R88 ;  /* 0x0000005800587308 */ /* 0x000e620000000800 */
[----:B----4-:R-:W2:Y:S01]  /*74e0*/  LDSM.16.MT88.4 R8, [R214+0x4c00] ;  /* 0x004c0000d608783b */ /* 0x010ea20000004200 */
[----:B------:R-:W-:Y:S02]  /*74f0*/  FADD.FTZ R23, R23, R28 ;  /* 0x0000001c17177221 */ /* 0x000fe40000010000 */
[----:B------:R-:W-:Y:S01]  /*7500*/  HMMA.16816.F32 R156, R4, R24, R156 ;  /* 0x00000018049c723c */ /* 0x000fe2000000189c */
[----:B------:R4:W-:Y:S01]  /*7510*/  MUFU.EX2 R94, R125 ;  /* 0x0000007d005e7308 */ /* 0x0009e20000000800 */
[----:B------:R-:W-:-:S03]  /*7520*/  FADD.FTZ R22, R22, R23 ;  /* 0x0000001716167221 */ /* 0x000fc60000010000 */
[----:B------:R3:W-:Y:S03]  /*7530*/  MUFU.EX2 R113, R123 ;  /* 0x0000007b00717308 */ /* 0x0007e60000000800 */
[C---:B-----5:R-:W-:Y:S01]  /*7540*/  HMMA.16816.F32 R140, R4.reuse, R16, R140 ;  /* 0x00000010048c723c */ /* 0x060fe2000000188c */
[----:B------:R-:W-:Y:S04]  /*7550*/  MUFU.EX2 R111, R200 ;  /* 0x000000c8006f7308 */ /* 0x000fe80000000800 */
[----:B------:R-:W5:Y:S01]  /*7560*/  MUFU.EX2 R104, R104 ;  /* 0x0000006800687308 */ /* 0x000f620000000800 */
[----:B----4-:R-:W-:Y:S02]  /*7570*/  FFMA.FTZ R125, R121, UR5, -R80 ;  /* 0x00000005797d7c23 */ /* 0x010fe40008010850 */
[C---:B------:R-:W-:Y:S01]  /*7580*/  HMMA.16816.F32 R152, R4.reuse, R26, R152 ;  /* 0x0000001a0498723c */ /* 0x040fe20000001898 */
[--C-:B------:R-:W-:Y:S01]  /*7590*/  FFMA.FTZ R121, R192, UR5, -R97.reuse ;  /* 0x00000005c0797c23 */ /* 0x100fe20008010861 */
[----:B------:R-:W-:Y:S01]  /*75a0*/  MUFU.EX2 R108, R108 ;  /* 0x0000006c006c7308 */ /* 0x000fe20000000800 */
[--C-:B---3--:R-:W-:Y:S01]  /*75b0*/  FFMA.FTZ R123, R194, UR5, -R97.reuse ;  /* 0x00000005c27b7c23 */ /* 0x108fe20008010861 */
[----:B------:R-:W-:Y:S01]  /*75c0*/  FFMA.FTZ R192, R168, UR5, -R97 ;  /* 0x00000005a8c07c23 */ /* 0x000fe20008010861 */
[----:B------:R-:W-:Y:S01]  /*75d0*/  FFMA.FTZ R168, R175, UR5, -R74 ;  /* 0x00000005afa87c23 */ /* 0x000fe2000801084a */
[----:B------:R-:W3:Y:S02]  /*75e0*/  MUFU.EX2 R117, R125 ;  /* 0x0000007d00757308 */ /* 0x000ee40000000800 */
[----:B------:R-:W-:Y:S01]  /*75f0*/  HMMA.16816.F32 R136, R4, R18, R136 ;  /* 0x000000120488723c */ /* 0x000fe20000001888 */
[----:B------:R-:W-:Y:S01]  /*7600*/  F2FP.F16.F32.PACK_AB R4, R76, R87 ;  /* 0x000000574c04723e */ /* 0x000fe200000000ff */
[----:B------:R-:W-:Y:S01]  /*7610*/  MUFU.EX2 R106, R106 ;  /* 0x0000006a006a7308 */ /* 0x000fe20000000800 */
[----:B------:R-:W-:Y:S01]  /*7620*/  F2FP.F16.F32.PACK_AB R5, R90, R101 ;  /* 0x000000655a05723e */ /* 0x000fe200000000ff */
[----:B------:R-:W-:Y:S01]  /*7630*/  FADD.FTZ R87, R87, R42 ;  /* 0x0000002a57577221 */ /* 0x000fe20000010000 */
[----:B------:R-:W-:Y:S01]  /*7640*/  F2FP.F16.F32.PACK_AB R6, R78, R85 ;  /* 0x000000554e06723e */ /* 0x000fe200000000ff */
[----:B------:R-:W4:Y:S01]  /*7650*/  MUFU.EX2 R123, R123 ;  /* 0x0000007b007b7308 */ /* 0x000f220000000800 */
        /* <DEDUP_REMOVED lines=8> */
[----:B------:R1:W-:Y:S01]  /*76e0*/  MUFU.EX2 R105, R165 ;  /* 0x000000a500697308 */ /* 0x0003e20000000800 */
[----:B------:R-:W-:Y:S01]  /*76f0*/  FADD.FTZ R99, R99, R90 ;  /* 0x0000005a63637221 */ /* 0x000fe20000010000 */
[----:B------:R-:W-:-:S02]  /*7700*/  FADD.FTZ R78, R78, R85 ;  /* 0x000000554e4e7221 */ /* 0x000fc40000010000 */
[----:B------:R5:W2:Y:S01]  /*7710*/  MUFU.EX2 R112, R190 ;  /* 0x000000be00707308 */ /* 0x000aa20000000800 */
[----:B------:R-:W-:Y:S01]  /*7720*/  FADD.FTZ R88, R88, R99 ;  /* 0x0000006358587221 */ /* 0x000fe20000010000 */
[----:B------:R-:W-:Y:S01]  /*7730*/  HMMA.16816.F32 R144, R4, R16, R144 ;  /* 0x000000100490723c */ /* 0x000fe20000001890 */
[----:B------:R-:W-:Y:S01]  /*7740*/  FFMA.FTZ R16, R118, UR5, -R71 ;  /* 0x0000000576107c23 */ /* 0x000fe20008010847 */
[----:B------:R-:W2:Y:S01]  /*7750*/  MUFU.EX2 R96, R96 ;  /* 0x0000006000607308 */ /* 0x000ea20000000800 */
[----:B------:R-:W-:-:S03]  /*7760*/  FFMA.FTZ R17, R174, UR5, -R97 ;  /* 0x00000005ae117c23 */ /* 0x000fc60008010861 */
[----:B------:R3:W-:Y:S01]  /*7770*/  MUFU.EX2 R125, R24 ;  /* 0x00000018007d7308 */ /* 0x0007e20000000800 */
[----:B-1----:R-:W-:Y:S01]  /*7780*/  FFMA.FTZ R165, R116, UR5, -R71 ;  /* 0x0000000574a57c23 */ /* 0x002fe20008010847 */
[----:B------:R-:W-:Y:S02]  /*7790*/  HMMA.16816.F32 R148, R4, R26, R148 ;  /* 0x0000001a0494723c */ /* 0x000fe40000001894 */
[----:B------:R1:W2:Y:S01]  /*77a0*/  MUFU.EX2 R118, R128 ;  /* 0x0000008000767308 */ /* 0x0002a20000000800 */
[----:B-----5:R-:W-:-:S03]  /*77b0*/  FFMA.FTZ R190, R171, UR5, -R80 ;  /* 0x00000005abbe7c23 */ /* 0x020fc60008010850 */
[----:B------:R5:W-:Y:S02]  /*77c0*/  MUFU.EX2 R116, R16 ;  /* 0x0000001000747308 */ /* 0x000be40000000800 */
[----:B------:R-:W-:Y:S02]  /*77d0*/  HMMA.16816.F32 R132, R4, R18, R132 ;  /* 0x000000120484723c */ /* 0x000fe40000001884 */
[----:B------:R-:W5:Y:S01]  /*77e0*/  MUFU.EX2 R165, R165 ;  /* 0x000000a500a57308 */ /* 0x000f620000000800 */
[----:B------:R-:W-:Y:S01]  /*77f0*/  F2FP.F16.F32.PACK_AB R4, R104, R111 ;  /* 0x0000006f6804723e */ /* 0x000fe200000000ff */
[----:B---3--:R-:W3:Y:S01]  /*7800*/  LDSM.16.MT88.4 R24, [R214+0x5000] ;  /* 0x00500000d618783b */ /* 0x008ee20000004200 */
[----:B------:R-:W-:Y:S01]  /*7810*/  F2FP.F16.F32.PACK_AB R6, R108, R117 ;  /* 0x000000756c06723e */ /* 0x000fe200000000ff */
[--C-:B------:R-:W-:Y:S01]  /*7820*/  FFMA.FTZ R19, R169, UR5, -R80.reuse ;  /* 0x00000005a9137c23 */ /* 0x100fe20008010850 */
[----:B----4-:R-:W-:Y:S01]  /*7830*/  F2FP.F16.F32.PACK_AB R5, R123, R106 ;  /* 0x0000006a7b05723e */ /* 0x010fe200000000ff */
[--C-:B-1----:R-:W-:Y:S01]  /*7840*/  FFMA.FTZ R128, R181, UR5, -R80.reuse ;  /* 0x00000005b5807c23 */ /* 0x102fe20008010850 */
[----:B--2---:R-:W-:Y:S01]  /*7850*/  F2FP.F16.F32.PACK_AB R7, R112, R121 ;  /* 0x000000797007723e */ /* 0x004fe200000000ff */
[--C-:B------:R-:W-:Y:S01]  /*7860*/  FFMA.FTZ R181, R172, UR5, -R97.reuse ;  /* 0x00000005acb57c23 */ /* 0x100fe20008010861 */
[--C-:B------:R-:W-:Y:S01]  /*7870*/  FFMA.FTZ R18, R178, UR5, -R97.reuse ;  /* 0x00000005b2127c23 */ /* 0x100fe20008010861 */
[----:B-----5:R-:W-:Y:S01]  /*7880*/  FFMA.FTZ R16, R179, UR5, -R80 ;  /* 0x00000005b3107c23 */ /* 0x020fe20008010850 */
[----:B------:R-:W-:Y:S01]  /*7890*/  FFMA.FTZ R179, R164, UR5, -R97 ;  /* 0x00000005a4b37c23 */ /* 0x000fe20008010861 */
[----:B------:R-:W-:Y:S01]  /*78a0*/  MUFU.EX2 R128, R128 ;  /* 0x0000008000807308 */ /* 0x000fe20000000800 */
[----:B------:R-:W-:Y:S01]  /*78b0*/  FFMA.FTZ R178, R183, UR5, -R74 ;  /* 0x00000005b7b27c23 */ /* 0x000fe2000801084a */
[C---:B------:R-:W-:Y:S01]  /*78c0*/  HMMA.16816.F32 R156, R4.reuse, R8, R156 ;  /* 0x00000008049c723c */ /* 0x040fe2000000189c */
[----:B------:R-:W-:Y:S01]  /*78d0*/  FADD.FTZ R111, R111, R22 ;  /* 0x000000166f6f7221 */ /* 0x000fe20000010000 */
[----:B------:R-:W1:Y:S03]  /*78e0*/  MUFU.EX2 R171, R16 ;  /* 0x0000001000ab7308 */ /* 0x000e660000000800 */
[----:B------:R-:W-:Y:S01]  /*78f0*/  FADD.FTZ R104, R104, R111 ;  /* 0x0000006f68687221 */ /* 0x000fe20000010000 */
[----:B------:R2:W-:Y:S02]  /*7900*/  MUFU.EX2 R169, R190 ;  /* 0x000000be00a97308 */ /* 0x0005e40000000800 */
[C---:B------:R-:W-:Y:S01]  /*7910*/  HMMA.16816.F32 R152, R4.reuse, R10, R152 ;  /* 0x0000000a0498723c */ /* 0x040fe20000001898 */
[----:B------:R-:W-:Y:S01]  /*7920*/  FADD.FTZ R117, R117, R104 ;  /* 0x0000006875757221 */ /* 0x000fe20000010000 */
[----:B------:R-:W4:Y:S03]  /*7930*/  MUFU.EX2 R164, R19 ;  /* 0x0000001300a47308 */ /* 0x000f260000000800 */
[----:B------:R-:W-:Y:S01]  /*7940*/  FADD.FTZ R117, R108, R117 ;  /* 0x000000756c757221 */ /* 0x000fe20000010000 */
[----:B------:R-:W-:Y:S02]  /*7950*/  MUFU.EX2 R179, R179 ;  /* 0x000000b300b37308 */ /* 0x000fe40000000800 */
[----:B------:R-:W-:Y:S02]  /*7960*/  HMMA.16816.F32 R140, R4, R12, R140 ;  /* 0x0000000c048c723c */ /* 0x000fe4000000188c */
[----:B------:R-:W5:Y:S01]  /*7970*/  MUFU.EX2 R174, R18 ;  /* 0x0000001200ae7308 */ /* 0x000f620000000800 */
[----:B--2---:R-:W-:-:S03]  /*7980*/  FFMA.FTZ R190, R189, UR5, -R80 ;  /* 0x00000005bdbe7c23 */ /* 0x004fc60008010850 */
[----:B------:R2:W-:Y:S02]  /*7990*/  MUFU.EX2 R172, R17 ;  /* 0x0000001100ac7308 */ /* 0x0005e40000000800 */
[----:B------:R-:W-:Y:S01]  /*79a0*/  HMMA.16816.F32 R136, R4, R14, R136 ;  /* 0x0000000e0488723c */ /* 0x000fe20000001888 */
[----:B------:R-:W-:Y:S01]  /*79b0*/  F2FP.F16.F32.PACK_AB R4, R96, R105 ;  /* 0x000000696004723e */ /* 0x000fe200000000ff */
[----:B------:R-:W3:Y:S01]  /*79c0*/  MUFU.EX2 R181, R181 ;  /* 0x000000b500b57308 */ /* 0x000ee20000000800 */
[----:B------:R-:W-:Y:S01]  /*79d0*/  F2FP.F16.F32.PACK_AB R5, R118, R125 ;  /* 0x0000007d7605723e */ /* 0x000fe200000000ff */
[----:B------:R-:W-:Y:S01]  /*79e0*/  FADD.FTZ R105, R105, R78 ;  /* 0x0000004e69697221 */ /* 0x000fe20000010000 */
[----:B------:R-:W-:Y:S01]  /*79f0*/  F2FP.F16.F32.PACK_AB R6, R113, R94 ;  /* 0x0000005e7106723e */ /* 0x000fe200000000ff */
[----:B------:R1:W-:Y:S01]  /*7a00*/  MUFU.EX2 R183, R201 ;  /* 0x000000c900b77308 */ /* 0x0003e20000000800 */
[----:B------:R-:W-:Y:S01]  /*7a10*/  F2FP.F16.F32.PACK_AB R7, R165, R116 ;  /* 0x00000074a507723e */ /* 0x000fe200000000ff */
[----:B------:R-:W-:Y:S01]  /*7a20*/  FADD.FTZ R125, R125, R88 ;  /* 0x000000587d7d7221 */ /* 0x000fe20000010000 */
[----:B------:R-:W-:Y:S01]  /*7a30*/  FADD.FTZ R105, R96, R105 ;  /* 0x0000006960697221 */ /* 0x000fe20000010000 */
[----:B------:R-:W3:Y:S01]  /*7a40*/  MUFU.EX2 R178, R178 ;  /* 0x000000b200b27308 */ /* 0x000ee20000000800 */
[----:B--2---:R-:W-:Y:S01]  /*7a50*/  LDSM.16.MT88.4 R16, [R214+0x5400] ;  /* 0x00540000d610783b */ /* 0x004fe20000004200 */
[----:B------:R-:W-:-:S02]  /*7a60*/  FADD.FTZ R125, R118, R125 ;  /* 0x0000007d767d7221 */ /* 0x000fc40000010000 */
[C---:B------:R-:W-:Y:S01]  /*7a70*/  HMMA.16816.F32 R160, R4.reuse, R8, R160 ;  /* 0x0000000804a0723c */ /* 0x040fe200000018a0 */
[----:B------:R-:W-:Y:S01]  /*7a80*/  MUFU.EX2 R189, R193 ;  /* 0x000000c100bd7308 */ /* 0x000fe20000000800 */
[----:B------:R-:W-:Y:S01]  /*7a90*/  FADD.FTZ R94, R94, R105 ;  /* 0x000000695e5e7221 */ /* 0x000fe20000010000 */
[----:B------:R-:W-:Y:S02]  /*7aa0*/  FADD.FTZ R116, R116, R125 ;  /* 0x0000007d74747221 */ /* 0x000fe40000010000 */
[----:B------:R-:W-:Y:S01]  /*7ab0*/  MUFU.EX2 R190, R190 ;  /* 0x000000be00be7308 */ /* 0x000fe20000000800 */
[----:B-1----:R-:W-:Y:S01]  /*7ac0*/  FFMA.FTZ R201, R186, UR5, -R71 ;  /* 0x00000005bac97c23 */ /* 0x002fe20008010847 */
[----:B------:R-:W-:Y:S01]  /*7ad0*/  FADD.FTZ R94, R113, R94 ;  /* 0x0000005e715e7221 */ /* 0x000fe20000010000 */
[----:B------:R-:W-:Y:S01]  /*7ae0*/  HMMA.16816.F32 R148, R4, R10, R148 ;  /* 0x0000000a0494723c */ /* 0x000fe20000001894 */
[----:B------:R-:W1:Y:S01]  /*7af0*/  LDSM.16.MT88.4 R8, [R212+0x5000] ;  /* 0x00500000d408783b */ /* 0x000e620000004200 */
[----:B------:R-:W-:Y:S01]  /*7b00*/  MUFU.EX2 R168, R168 ;  /* 0x000000a800a87308 */ /* 0x000fe20000000800 */
[----:B------:R-:W-:-:S03]  /*7b10*/  FADD.FTZ R165, R165, R116 ;  /* 0x00000074a5a57221 */ /* 0x000fc60000010000 */
[----:B------:R-:W-:Y:S02]  /*7b20*/  MUFU.EX2 R201, R201 ;  /* 0x000000c900c97308 */ /* 0x000fe40000000800 */
[C---:B------:R-:W-:Y:S01]  /*7b30*/  HMMA.16816.F32 R144, R4.reuse, R12, R144 ;  /* 0x0000000c0490723c */ /* 0x040fe20000001890 */
[--C-:B------:R-:W-:Y:S01]  /*7b40*/  FFMA.FTZ R12, R182, UR5, -R71.reuse ;  /* 0x00000005b60c7c23 */ /* 0x100fe20008010847 */
[--C-:B------:R-:W-:Y:S01]  /*7b50*/  FFMA.FTZ R13, R188, UR5, -R71.reuse ;  /* 0x00000005bc0d7c23 */ /* 0x100fe20008010847 */
[--C-:B------:R-:W-:Y:S01]  /*7b60*/  FFMA.FTZ R188, R199, UR5, -R74.reuse ;  /* 0x00000005c7bc7c23 */ /* 0x100fe2000801084a */
[----:B------:R-:W-:Y:S04]  /*7b70*/  MUFU.EX2 R173, R173 ;  /* 0x000000ad00ad7308 */ /* 0x000fe80000000800 */
[----:B------:R-:W-:Y:S01]  /*7b80*/  HMMA.16816.F32 R132, R4, R14, R132 ;  /* 0x0000000e0484723c */ /* 0x000fe20000001884 */
[----:B------:R-:W-:Y:S01]  /*7b90*/  FFMA.FTZ R15, R191, UR5, -R74 ;  /* 0x00000005bf0f7c23 */ /* 0x000fe2000801084a */
[----:B------:R-:W-:Y:S01]  /*7ba0*/  FFMA.FTZ R14, R184, UR5, -R71 ;  /* 0x00000005b80e7c23 */ /* 0x000fe20008010847 */
[----:B------:R-:W-:Y:S01]  /*7bb0*/  MUFU.EX2 R191, R195 ;  /* 0x000000c300bf7308 */ /* 0x000fe20000000800 */
[C---:B------:R-:W-:Y:S01]  /*7bc0*/  F2FP.F16.F32.PACK_AB R4, R171.reuse, R128 ;  /* 0x00000080ab04723e */ /* 0x040fe200000000ff */
[----:B------:R-:W-:Y:S01]  /*7bd0*/  FADD.FTZ R128, R128, R117 ;  /* 0x0000007580807221 */ /* 0x000fe20000010000 */
[----:B----4-:R-:W-:Y:S01]  /*7be0*/  F2FP.F16.F32.PACK_AB R6, R164, R169 ;  /* 0x000000a9a406723e */ /* 0x010fe200000000ff */
[----:B------:R-:W-:Y:S01]  /*7bf0*/  MUFU.EX2 R184, R15 ;  /* 0x0000000f00b87308 */ /* 0x000fe20000000800 */
[----:B-----5:R-:W-:Y:S01]  /*7c00*/  F2FP.F16.F32.PACK_AB R5, R174, R179 ;  /* 0x000000b3ae05723e */ /* 0x020fe200000000ff */
[----:B------:R-:W-:Y:S01]  /*7c10*/  FADD.FTZ R128, R171, R128 ;  /* 0x00000080ab807221 */ /* 0x000fe20000010000 */
[----:B---3--:R-:W-:Y:S01]  /*7c20*/  F2FP.F16.F32.PACK_AB R7, R181, R172 ;  /* 0x000000acb507723e */ /* 0x008fe200000000ff */
[----:B------:R-:W-:Y:S02]  /*7c30*/  MUFU.EX2 R182, R14 ;  /* 0x0000000e00b67308 */ /* 0x000fe40000000800 */
[----:B------:R-:W-:-:S02]  /*7c40*/  FADD.FTZ R169, R169, R128 ;  /* 0x00000080a9a97221 */ /* 0x000fc40000010000 */
[----:B------:R-:W2:Y:S02]  /*7c50*/  MUFU.EX2 R195, R12 ;  /* 0x0000000c00c37308 */ /* 0x000ea40000000800 */
[C---:B------:R-:W-:Y:S01]  /*7c60*/  HMMA.16816.F32 R156, R4.reuse, R24, R156 ;  /* 0x00000018049c723c */ /* 0x040fe2000000189c */
[----:B------:R-:W-:Y:S01]  /*7c70*/  FADD.FTZ R164, R164, R169 ;  /* 0x000000a9a4a47221 */ /* 0x000fe20000010000 */
[----:B------:R3:W4:Y:S04]  /*7c80*/  MUFU.EX2 R186, R13 ;  /* 0x0000000d00ba7308 */ /* 0x0007280000000800 */
[----:B------:R-:W-:Y:S02]  /*7c90*/  MUFU.EX2 R188, R188 ;  /* 0x000000bc00bc7308 */ /* 0x000fe40000000800 */
[C---:B------:R-:W-:Y:S02]  /*7ca0*/  HMMA.16816.F32 R152, R4.reuse, R26, R152 ;  /* 0x0000001a0498723c */ /* 0x040fe40000001898 */
[----:B------:R-:W-:Y:S04]  /*7cb0*/  MUFU.EX2 R92, R92 ;  /* 0x0000005c005c7308 */ /* 0x000fe80000000800 */
[----:B------:R-:W-:Y:S01]  /*7cc0*/  MUFU.EX2 R91, R103 ;  /* 0x00000067005b7308 */ /* 0x000fe20000000800 */
[----:B---3--:R-:W3:Y:S01]  /*7cd0*/  LDSM.16.MT88.4 R12, [R212+0x5400] ;  /* 0x00540000d40c783b */ /* 0x008ee20000004200 */
[C---:B-1----:R-:W-:Y:S02]  /*7ce0*/  HMMA.16816.F32 R140, R4.reuse, R8, R140 ;  /* 0x00000008048c723c */ /* 0x042fe4000000188c */
[----:B------:R-:W-:Y:S04]  /*7cf0*/  MUFU.EX2 R252, R252 ;  /* 0x000000fc00fc7308 */ /* 0x000fe80000000800 */
[----:B------:R-:W-:Y:S02]  /*7d00*/  MUFU.EX2 R79, R79 ;  /* 0x0000004f004f7308 */ /* 0x000fe40000000800 */
[----:B------:R-:W-:Y:S01]  /*7d10*/  HMMA.16816.F32 R136, R4, R10, R136 ;  /* 0x0000000a0488723c */ /* 0x000fe20000001888 */
[----:B------:R-:W-:Y:S01]  /*7d20*/  F2FP.F16.F32.PACK_AB R4, R178, R183 ;  /* 0x000000b7b204723e */ /* 0x000fe200000000ff */
[----:B------:R-:W-:Y:S01]  /*7d30*/  FADD.FTZ R183, R183, R94 ;  /* 0x0000005eb7b77221 */ /* 0x000fe20000010000 */
[----:B--2---:R-:W-:Y:S01]  /*7d40*/  F2FP.F16.F32.PACK_AB R5, R195, R182 ;  /* 0x000000b6c305723e */ /* 0x004fe200000000ff */
[----:B------:R-:W-:Y:S01]  /*7d50*/  FADD.FTZ R182, R182, R165 ;  /* 0x000000a5b6b67221 */ /* 0x000fe20000010000 */
[----:B------:R-:W-:Y:S01]  /*7d60*/  F2FP.F16.F32.PACK_AB R6, R184, R191 ;  /* 0x000000bfb806723e */ /* 0x000fe200000000ff */
[----:B------:R-:W-:Y:S01]  /*7d70*/  FADD.FTZ R178, R178, R183 ;  /* 0x000000b7b2b27221 */ /* 0x000fe20000010000 */
[----:B----4-:R-:W-:Y:S01]  /*7d80*/  F2FP.F16.F32.PACK_AB R7, R201, R186 ;  /* 0x000000bac907723e */ /* 0x010fe200000000ff */
        /* <DEDUP_REMOVED lines=8> */
[----:B------:R-:W-:Y:S01]  /*7e10*/  FFMA.FTZ R180, R176, UR5, -R97 ;  /* 0x00000005b0b47c23 */ /* 0x000fe20008010861 */
[----:B------:R1:W-:Y:S01]  /*7e20*/  MUFU.EX2 R24, R187 ;  /* 0x000000bb00187308 */ /* 0x0003e20000000800 */
[----:B------:R-:W-:Y:S01]  /*7e30*/  FADD.FTZ R191, R184, R191 ;  /* 0x000000bfb8bf7221 */ /* 0x000fe20000010000 */
[----:B------:R-:W-:Y:S02]  /*7e40*/  FADD.FTZ R201, R201, R186 ;  /* 0x000000bac9c97221 */ /* 0x000fe40000010000 */
[C---:B------:R-:W-:Y:S01]  /*7e50*/  HMMA.16816.F32 R148, R4.reuse, R26, R148 ;  /* 0x0000001a0494723c */ /* 0x040fe20000001894 */
[----:B------:R-:W-:Y:S01]  /*7e60*/  FFMA.FTZ R26, R170, UR5, -R97 ;  /* 0x00000005aa1a7c23 */ /* 0x000fe20008010861 */
[----:B------:R-:W-:Y:S01]  /*7e70*/  FFMA.FTZ R170, R177, UR5, -R74 ;  /* 0x00000005b1aa7c23 */ /* 0x000fe2000801084a */
[----:B------:R-:W2:Y:S04]  /*7e80*/  MUFU.EX2 R25, R25 ;  /* 0x0000001900197308 */ /* 0x000ea80000000800 */
[----:B------:R4:W-:Y:S01]  /*7e90*/  MUFU.EX2 R176, R185 ;  /* 0x000000b900b07308 */ /* 0x0009e20000000800 */
[----:B------:R-:W-:Y:S01]  /*7ea0*/  HMMA.16816.F32 R144, R4, R8, R144 ;  /* 0x000000080490723c */ /* 0x000fe20000001890 */
[----:B-1----:R-:W-:-:S02]  /*7eb0*/  FFMA.FTZ R187, R124, UR5, -R71 ;  /* 0x000000057cbb7c23 */ /* 0x002fc40008010847 */
[----:B------:R-:W1:Y:S04]  /*7ec0*/  MUFU.EX2 R27, R180 ;  /* 0x000000b4001b7308 */ /* 0x000e680000000800 */
[----:B------:R-:W-:Y:S01]  /*7ed0*/  MUFU.EX2 R26, R26 ;  /* 0x0000001a001a7308 */ /* 0x000fe20000000800 */
[----:B------:R-:W-:Y:S01]  /*7ee0*/  HMMA.16816.F32 R132, R4, R10, R132 ;  /* 0x0000000a0484723c */ /* 0x000fe20000001884 */
[----:B------:R-:W-:Y:S01]  /*7ef0*/  F2FP.F16.F32.PACK_AB R4, R190, R189 ;  /* 0x000000bdbe04723e */ /* 0x000fe200000000ff */
[----:B------:R-:W5:Y:S01]  /*7f00*/  LDSM.16.MT88.4 R8, [R214+0x5800] ;  /* 0x00580000d608783b */ /* 0x000f620000004200 */
[----:B------:R-:W3:Y:S01]  /*7f10*/  MUFU.EX2 R177, R192 ;  /* 0x000000c000b17308 */ /* 0x000ee20000000800 */
[----:B--2---:R-:W-:Y:S01]  /*7f20*/  F2FP.F16.F32.PACK_AB R6, R25, R24 ;  /* 0x000000181906723e */ /* 0x004fe200000000ff */
[----:B----4-:R-:W-:Y:S01]  /*7f30*/  FFMA.FTZ R185, R130, UR5, -R71 ;  /* 0x0000000582b97c23 */ /* 0x010fe20008010847 */
[----:B------:R-:W-:Y:S01]  /*7f40*/  FADD.FTZ R189, R189, R164 ;  /* 0x000000a4bdbd7221 */ /* 0x000fe20000010000 */
[----:B------:R2:W4:Y:S01]  /*7f50*/  MUFU.EX2 R175, R170 ;  /* 0x000000aa00af7308 */ /* 0x0005220000000800 */
[----:B-1----:R-:W-:Y:S01]  /*7f60*/  F2FP.F16.F32.PACK_AB R5, R27, R176 ;  /* 0x000000b01b05723e */ /* 0x002fe200000000ff */
[----:B------:R-:W-:-:S02]  /*7f70*/  FFMA.FTZ R180, R122, UR5, -R97 ;  /* 0x000000057ab47c23 */ /* 0x000fc40008010861 */
[----:B------:R1:W-:Y:S01]  /*7f80*/  MUFU.EX2 R130, R166 ;  /* 0x000000a600827308 */ /* 0x0003e20000000800 */
[----:B------:R-:W-:-:S03]  /*7f90*/  FADD.FTZ R189, R190, R189 ;  /* 0x000000bdbebd7221 */ /* 0x000fc60000010000 */
[----:B------:R-:W4:Y:S01]  /*7fa0*/  MUFU.EX2 R185, R185 ;  /* 0x000000b900b97308 */ /* 0x000f220000000800 */
[----:B------:R-:W-:Y:S01]  /*7fb0*/  FADD.FTZ R24, R24, R189 ;  /* 0x000000bd18187221 */ /* 0x000fe20000010000 */
[----:B---3--:R-:W-:Y:S01]  /*7fc0*/  F2FP.F16.F32.PACK_AB R7, R177, R26 ;  /* 0x0000001ab107723e */ /* 0x008fe200000000ff */
[----:B------:R-:W-:Y:S01]  /*7fd0*/  FFMA.FTZ R192, R127, UR5, -R80 ;  /* 0x000000057fc07c23 */ /* 0x000fe20008010850 */
[----:B------:R-:W-:Y:S01]  /*7fe0*/  MUFU.EX2 R124, R126 ;  /* 0x0000007e007c7308 */ /* 0x000fe20000000800 */
[----:B------:R-:W-:Y:S01]  /*7ff0*/  FADD.FTZ R25, R25, R24 ;  /* 0x0000001819197221 */ /* 0x000fe20000010000 */
[--C-:B--2---:R-:W-:Y:S01]  /*8000*/  FFMA.FTZ R170, R167, UR5, -R80.reuse ;  /* 0x00000005a7aa7c23 */ /* 0x104fe20008010850 */
[--C-:B------:R-:W-:Y:S01]  /*8010*/  FFMA.FTZ R167, R131, UR5, -R80.reuse ;  /* 0x0000000583a77c23 */ /* 0x100fe20008010850 */
[----:B------:R-:W2:Y:S01]  /*8020*/  MUFU.EX2 R187, R187 ;  /* 0x000000bb00bb7308 */ /* 0x000ea20000000800 */
[C---:B------:R-:W-:Y:S01]  /*8030*/  HMMA.16816.F32 R156, R4.reuse, R16, R156 ;  /* 0x00000010049c723c */ /* 0x040fe2000000189c */
[----:B-1----:R-:W-:Y:S01]  /*8040*/  FFMA.FTZ R166, R129, UR5, -R80 ;  /* 0x0000000581a67c23 */ /* 0x002fe20008010850 */
[--C-:B------:R-:W-:Y:S01]  /*8050*/  FFMA.FTZ R131, R120, UR5, -R97.reuse ;  /* 0x0000000578837c23 */ /* 0x100fe20008010861 */
[----:B------:R1:W-:Y:S04]  /*8060*/  MUFU.EX2 R129, R167 ;  /* 0x000000a700817308 */ /* 0x0003e80000000800 */
[----:B------:R3:W5:Y:S01]  /*8070*/  MUFU.EX2 R126, R170 ;  /* 0x000000aa007e7308 */ /* 0x0007620000000800 */
[C---:B------:R-:W-:Y:S03]  /*8080*/  HMMA.16816.F32 R152, R4.reuse, R18, R152 ;  /* 0x000000120498723c */ /* 0x040fe60000001898 */
[----:B------:R-:W-:Y:S04]  /*8090*/  MUFU.EX2 R127, R166 ;  /* 0x000000a6007f7308 */ /* 0x000fe80000000800 */
[----:B------:R-:W5:Y:S01]  /*80a0*/  MUFU.EX2 R122, R192 ;  /* 0x000000c0007a7308 */ /* 0x000f620000000800 */
[----:B------:R-:W-:Y:S01]  /*80b0*/  HMMA.16816.F32 R140, R4, R12, R140 ;  /* 0x0000000c048c723c */ /* 0x000fe2000000188c */
[----:B-1----:R-:W-:-:S02]  /*80c0*/  FFMA.FTZ R167, R110, UR5, -R97 ;  /* 0x000000056ea77c23 */ /* 0x002fc40008010861 */
[----:B------:R-:W-:Y:S01]  /*80d0*/  MUFU.EX2 R120, R180 ;  /* 0x000000b400787308 */ /* 0x000fe20000000800 */
[----:B---3--:R-:W-:Y:S01]  /*80e0*/  FFMA.FTZ R170, R114, UR5, -R97 ;  /* 0x0000000572aa7c23 */ /* 0x008fe20008010861 */
[----:B------:R-:W-:Y:S02]  /*80f0*/  FFMA.FTZ R114, R119, UR5, -R74 ;  /* 0x0000000577727c23 */ /* 0x000fe4000801084a */
[----:B------:R-:W1:Y:S01]  /*8100*/  MUFU.EX2 R131, R131 ;  /* 0x0000008300837308 */ /* 0x000e620000000800 */
[----:B------:R-:W-:Y:S01]  /*8110*/  HMMA.16816.F32 R136, R4, R14, R136 ;  /* 0x0000000e0488723c */ /* 0x000fe20000001888 */
[----:B----4-:R-:W-:Y:S01]  /*8120*/  F2FP.F16.F32.PACK_AB R4, R175, R188 ;  /* 0x000000bcaf04723e */ /* 0x010fe200000000ff */
[----:B------:R-:W-:Y:S01]  /*8130*/  FFMA.FTZ R119, R98, UR5, -R71 ;  /* 0x0000000562777c23 */ /* 0x000fe20008010847 */
[----:B------:R-:W-:Y:S01]  /*8140*/  F2FP.F16.F32.PACK_AB R5, R185, R130 ;  /* 0x00000082b905723e */ /* 0x000fe200000000ff */
[----:B------:R-:W-:Y:S01]  /*8150*/  MUFU.EX2 R110, R170 ;  /* 0x000000aa006e7308 */ /* 0x000fe20000000800 */
[----:B------:R-:W-:Y:S01]  /*8160*/  F2FP.F16.F32.PACK_AB R6, R173, R168 ;  /* 0x000000a8ad06723e */ /* 0x000fe200000000ff */
[----:B------:R-:W-:Y:S01]  /*8170*/  FADD.FTZ R188, R188, R191 ;  /* 0x000000bfbcbc7221 */ /* 0x000fe20000010000 */
[----:B--2---:R-:W-:Y:S01]  /*8180*/  F2FP.F16.F32.PACK_AB R7, R187, R124 ;  /* 0x0000007cbb07723e */ /* 0x004fe200000000ff */
[----:B------:R-:W2:Y:S01]  /*8190*/  MUFU.EX2 R167, R167 ;  /* 0x000000a700a77308 */ /* 0x000ea20000000800 */
[----:B------:R-:W-:Y:S01]  /*81a0*/  FADD.FTZ R130, R130, R201 ;  /* 0x000000c982827221 */ /* 0x000fe20000010000 */
[--C-:B------:R-:W-:Y:S01]  /*81b0*/  FFMA.FTZ R98, R95, UR5, -R80.reuse ;  /* 0x000000055f627c23 */ /* 0x100fe20008010850 */
[----:B------:R-:W-:Y:S01]  /*81c0*/  FFMA.FTZ R95, R93, UR5, -R80 ;  /* 0x000000055d5f7c23 */ /* 0x000fe20008010850 */
[----:B------:R-:W-:Y:S01]  /*81d0*/  MUFU.EX2 R114, R114 ;  /* 0x0000007200727308 */ /* 0x000fe20000000800 */
[--C-:B------:R-:W-:Y:S01]  /*81e0*/  FFMA.FTZ R80, R86, UR5, -R97.reuse ;  /* 0x0000000556507c23 */ /* 0x100fe20008010861 */
[C---:B------:R-:W-:Y:S01]  /*81f0*/  HMMA.16816.F32 R160, R4.reuse, R16, R160 ;  /* 0x0000001004a0723c */ /* 0x040fe200000018a0 */
[--C-:B------:R-:W-:Y:S01]  /*8200*/  FFMA.FTZ R93, R89, UR5, -R97.reuse ;  /* 0x00000005595d7c23 */ /* 0x100fe20008010861 */
[----:B------:R-:W-:Y:S01]  /*8210*/  MUFU.EX2 R119, R119 ;  /* 0x0000007700777308 */ /* 0x000fe20000000800 */
[----:B------:R-:W-:Y:S01]  /*8220*/  FADD.FTZ R175, R175, R188 ;  /* 0x000000bcafaf7221 */ /* 0x000fe20000010000 */
[----:B------:R-:W-:Y:S01]  /*8230*/  FADD.FTZ R185, R185, R130 ;  /* 0x00000082b9b97221 */ /* 0x000fe20000010000 */
[----:B------:R-:W-:Y:S01]  /*8240*/  FFMA.FTZ R97, R82, UR5, -R97 ;  /* 0x0000000552617c23 */ /* 0x000fe20008010861 */
[--C-:B------:R-:W-:Y:S01]  /*8250*/  FFMA.FTZ R86, R81, UR5, -R74.reuse ;  /* 0x0000000551567c23 */ /* 0x100fe2000801084a */
[----:B------:R-:W-:Y:S01]  /*8260*/  FFMA.FTZ R81, R77, UR5, -R74 ;  /* 0x000000054d517c23 */ /* 0x000fe2000801084a */
[C---:B------:R-:W-:Y:S01]  /*8270*/  HMMA.16816.F32 R148, R4.reuse, R18, R148 ;  /* 0x000000120494723c */ /* 0x040fe20000001894 */
[----:B------:R-:W3:Y:S01]  /*8280*/  LDSM.16.MT88.4 R16, [R212+0x5800] ;  /* 0x00580000d410783b */ /* 0x000ee20000004200 */
        /* <DEDUP_REMOVED lines=8> */
[--C-:B------:R-:W-:Y:S01]  /*8310*/  FFMA.FTZ R14, R109, UR5, -R74.reuse ;  /* 0x000000056d0e7c23 */ /* 0x100fe2000801084a */
[----:B------:R-:W-:Y:S04]  /*8320*/  MUFU.EX2 R89, R95 ;  /* 0x0000005f00597308 */ /* 0x000fe80000000800 */
[----:B------:R-:W-:Y:S01]  /*8330*/  HMMA.16816.F32 R144, R4, R12, R144 ;  /* 0x0000000c0490723c */ /* 0x000fe20000001890 */
[--C-:B------:R-:W-:Y:S01]  /*8340*/  FFMA.FTZ R12, R107, UR5, -R74.reuse ;  /* 0x000000056b0c7c23 */ /* 0x100fe2000801084a */
[----:B------:R-:W-:Y:S01]  /*8350*/  FFMA.FTZ R13, R102, UR5, -R71 ;  /* 0x00000005660d7c23 */ /* 0x000fe20008010847 */
[----:B------:R-:W4:Y:S01]  /*8360*/  MUFU.EX2 R109, R15 ;  /* 0x0000000f006d7308 */ /* 0x000f220000000800 */
[----:B-----5:R-:W-:Y:S01]  /*8370*/  F2FP.F16.F32.PACK_AB R4, R129, R126 ;  /* 0x0000007e8104723e */ /* 0x020fe200000000ff */
[----:B------:R-:W-:Y:S01]  /*8380*/  FFMA.FTZ R74, R75, UR5, -R74 ;  /* 0x000000054b4a7c23 */ /* 0x000fe2000801084a */
[----:B------:R-:W-:Y:S01]  /*8390*/  F2FP.F16.F32.PACK_AB R6, R122, R127 ;  /* 0x0000007f7a06723e */ /* 0x000fe200000000ff */
[----:B------:R-:W-:Y:S01]  /*83a0*/  MUFU.EX2 R107, R14 ;  /* 0x0000000e006b7308 */ /* 0x000fe20000000800 */
[----:B-1----:R-:W-:Y:S01]  /*83b0*/  F2FP.F16.F32.PACK_AB R5, R131, R120 ;  /* 0x000000788305723e */ /* 0x002fe200000000ff */
[----:B------:R-:W-:Y:S01]  /*83c0*/  FADD.FTZ R126, R126, R25 ;  /* 0x000000197e7e7221 */ /* 0x000fe20000010000 */
[----:B--2---:R-:W-:Y:S01]  /*83d0*/  F2FP.F16.F32.PACK_AB R7, R167, R110 ;  /* 0x0000006ea707723e */ /* 0x004fe200000000ff */
[----:B------:R-:W-:Y:S02]  /*83e0*/  MUFU.EX2 R102, R12 ;  /* 0x0000000c00667308 */ /* 0x000fe40000000800 */
[----:B------:R-:W-:-:S02]  /*83f0*/  FADD.FTZ R126, R129, R126 ;  /* 0x0000007e817e7221 */ /* 0x000fc40000010000 */
[----:B------:R1:W-:Y:S02]  /*8400*/  MUFU.EX2 R100, R13 ;  /* 0x0000000d00647308 */ /* 0x0003e40000000800 */
[C---:B------:R-:W-:Y:S01]  /*8410*/  HMMA.16816.F32 R156, R4.reuse, R8, R156 ;  /* 0x00000008049c723c */ /* 0x040fe2000000189c */
[----:B------:R-:W-:Y:S01]  /*8420*/  FADD.FTZ R127, R127, R126 ;  /* 0x0000007e7f7f7221 */ /* 0x000fe20000010000 */
[----:B------:R-:W2:Y:S03]  /*8430*/  MUFU.EX2 R115, R115 ;  /* 0x0000007300737308 */ /* 0x000ea60000000800 */
[----:B------:R-:W-:Y:S01]  /*8440*/  FADD.FTZ R122, R122, R127 ;  /* 0x0000007f7a7a7221 */ /* 0x000fe20000010000 */
[----:B------:R-:W-:Y:S02]  /*8450*/  MUFU.EX2 R80, R80 ;  /* 0x0000005000507308 */ /* 0x000fe40000000800 */
[C---:B------:R-:W-:Y:S02]  /*8460*/  HMMA.16816.F32 R152, R4.reuse, R10, R152 ;  /* 0x0000000a0498723c */ /* 0x040fe40000001898 */
[----:B------:R-:W5:Y:S01]  /*8470*/  MUFU.EX2 R93, R93 ;  /* 0x0000005d005d7308 */ /* 0x000f620000000800 */
[----:B-1----:R-:W1:Y:S03]  /*8480*/  LDSM.16.MT88.4 R12, [R214+0x5c00] ;  /* 0x005c0000d60c783b */ /* 0x002e660000004200 */
[----:B------:R-:W-:Y:S02]  /*8490*/  MUFU.EX2 R77, R84 ;  /* 0x00000054004d7308 */ /* 0x000fe40000000800 */
[C---:B---3--:R-:W-:Y:S02]  /*84a0*/  HMMA.16816.F32 R140, R4.reuse, R16, R140 ;  /* 0x00000010048c723c */ /* 0x048fe4000000188c */
[----:B------:R-:W-:Y:S04]  /*84b0*/  MUFU.EX2 R86, R86 ;  /* 0x0000005600567308 */ /* 0x000fe80000000800 */
[----:B------:R-:W-:Y:S02]  /*84c0*/  MUFU.EX2 R81, R81 ;  /* 0x0000005100517308 */ /* 0x000fe40000000800 */
[----:B------:R-:W-:Y:S01]  /*84d0*/  HMMA.16816.F32 R136, R4, R18, R136 ;  /* 0x000000120488723c */ /* 0x000fe20000001888 */
[----:B----4-:R-:W-:Y:S01]  /*84e0*/  F2FP.F16.F32.PACK_AB R4, R109, R114 ;  /* 0x000000726d04723e */ /* 0x010fe200000000ff */
[----:B------:R-:W-:Y:S01]  /*84f0*/  FADD.FTZ R114, R114, R173 ;  /* 0x000000ad72727221 */ /* 0x000fe20000010000 */
[----:B--2---:R-:W-:Y:S01]  /*8500*/  F2FP.F16.F32.PACK_AB R5, R115, R100 ;  /* 0x000000647305723e */ /* 0x004fe200000000ff */
        /* <DEDUP_REMOVED lines=10> */
[----:B------:R-:W-:Y:S01]  /*85b0*/  FADD.FTZ R17, R51, R66 ;  /* 0x0000004233117221 */ /* 0x000fe20000010000 */
[----:B------:R-:W2:Y:S01]  /*85c0*/  MUFU.EX2 R16, R97 ;  /* 0x0000006100107308 */ /* 0x000ea20000000800 */
[----:B------:R-:W-:Y:S01]  /*85d0*/  FADD.FTZ R107, R102, R107 ;  /* 0x0000006b666b7221 */ /* 0x000fe20000010000 */
[----:B------:R-:W-:Y:S01]  /*85e0*/  FADD.FTZ R92, R92, R119 ;  /* 0x000000775c5c7221 */ /* 0x000fe20000010000 */
[----:B------:R-:W-:Y:S01]  /*85f0*/  FADD.FTZ R17, R50, R17 ;  /* 0x0000001132117221 */ /* 0x000fe20000010000 */
[----:B------:R-:W3:Y:S02]  /*8600*/  MUFU.EX2 R60, R60 ;  /* 0x0000003c003c7308 */ /* 0x000ee40000000800 */
[----:B------:R-:W-:Y:S01]  /*8610*/  HMMA.16816.F32 R160, R4, R8, R160 ;  /* 0x0000000804a0723c */ /* 0x000fe200000018a0 */
[----:B------:R-:W-:-:S04]  /*8620*/  FADD.FTZ R44, R44, R17 ;  /* 0x000000112c2c7221 */ /* 0x000fc80000010000 */
[----:B------:R-:W-:-:S03]  /*8630*/  FADD.FTZ R33, R33, R44 ;  /* 0x0000002c21217221 */ /* 0x000fc60000010000 */
[----:B------:R-:W-:Y:S01]  /*8640*/  HMMA.16816.F32 R148, R4, R10, R148 ;  /* 0x0000000a0494723c */ /* 0x000fe20000001894 */
[----:B------:R-:W-:Y:S01]  /*8650*/  FADD.FTZ R34, R34, R33 ;  /* 0x0000002122227221 */ /* 0x000fe20000010000 */
[----:B------:R-:W4:Y:S03]  /*8660*/  LDSM.16.MT88.4 R8, [R212+0x5c00] ;  /* 0x005c0000d408783b */ /* 0x000f260000004200 */
[----:B------:R-:W-:-:S03]  /*8670*/  FADD.FTZ R29, R29, R34 ;  /* 0x000000221d1d7221 */ /* 0x000fc60000010000 */
[----:B------:R-:W-:Y:S01]  /*8680*/  HMMA.16816.F32 R132, R4, R18, R132 ;  /* 0x000000120484723c */ /* 0x000fe20000001884 */
[----:B------:R-:W-:Y:S01]  /*8690*/  FADD.FTZ R56, R56, R29 ;  /* 0x0000001d38387221 */ /* 0x000fe20000010000 */
[----:B------:R-:W-:Y:S01]  /*86a0*/  F2FP.F16.F32.PACK_AB R4, R82, R91 ;  /* 0x0000005b5204723e */ /* 0x000fe200000000ff */
[----:B------:R-:W-:Y:S01]  /*86b0*/  FADD.FTZ R91, R91, R122 ;  /* 0x0000007a5b5b7221 */ /* 0x000fe20000010000 */
[----:B------:R-:W-:Y:S01]  /*86c0*/  F2FP.F16.F32.PACK_AB R6, R252, R89 ;  /* 0x00000059fc06723e */ /* 0x000fe200000000ff */
[----:B------:R-:W-:Y:S01]  /*86d0*/  FADD.FTZ R49, R49, R56 ;  /* 0x0000003831317221 */ /* 0x000fe20000010000 */
[----:B-----5:R-:W-:Y:S01]  /*86e0*/  F2FP.F16.F32.PACK_AB R5, R93, R80 ;  /* 0x000000505d05723e */ /* 0x020fe200000000ff */
[----:B------:R-:W-:Y:S01]  /*86f0*/  FADD.FTZ R82, R82, R91 ;  /* 0x0000005b52527221 */ /* 0x000fe20000010000 */
[----:B--2---:R-:W-:Y:S01]  /*8700*/  F2FP.F16.F32.PACK_AB R7, R16, R77 ;  /* 0x0000004d1007723e */ /* 0x004fe200000000ff */
[----:B------:R-:W-:Y:S02]  /*8710*/  FADD.FTZ R48, R48, R49 ;  /* 0x0000003130307221 */ /* 0x000fe40000010000 */
[----:B------:R-:W-:-:S02]  /*8720*/  FADD.FTZ R89, R89, R82 ;  /* 0x0000005259597221 */ /* 0x000fc40000010000 */
[----:B------:R-:W-:Y:S02]  /*8730*/  FADD.FTZ R83, R83, R48 ;  /* 0x0000003053537221 */ /* 0x000fe40000010000 */
[----:B-1----:R-:W-:Y:S01]  /*8740*/  HMMA.16816.F32 R156, R4, R12, R156 ;  /* 0x0000000c049c723c */ /* 0x002fe2000000189c */
[----:B------:R-:W-:Y:S01]  /*8750*/  FADD.FTZ R252, R252, R89 ;  /* 0x00000059fcfc7221 */ /* 0x000fe20000010000 */
[----:B------:R-:W-:-:S04]  /*8760*/  FADD.FTZ R106, R106, R83 ;  /* 0x000000536a6a7221 */ /* 0x000fc80000010000 */
[----:B------:R-:W-:Y:S02]  /*8770*/  FADD.FTZ R106, R123, R106 ;  /* 0x0000006a7b6a7221 */ /* 0x000fe40000010000 */
[----:B------:R-:W-:Y:S02]  /*8780*/  HMMA.16816.F32 R152, R4, R14, R152 ;  /* 0x0000000e0498723c */ /* 0x000fe40000001898 */
[----:B------:R-:W-:-:S04]  /*8790*/  FADD.FTZ R121, R121, R106 ;  /* 0x0000006a79797221 */ /* 0x000fc80000010000 */
[----:B------:R-:W-:-:S04]  /*87a0*/  FADD.FTZ R112, R112, R121 ;  /* 0x0000007970707221 */ /* 0x000fc80000010000 */
[----:B------:R-:W-:Y:S01]  /*87b0*/  FADD.FTZ R179, R179, R112 ;  /* 0x00000070b3b37221 */ /* 0x000fe20000010000 */
[----:B----4-:R-:W-:Y:S03]  /*87c0*/  HMMA.16816.F32 R140, R4, R8, R140 ;  /* 0x00000008048c723c */ /* 0x010fe6000000188c */
[----:B------:R-:W-:-:S04]  /*87d0*/  FADD.FTZ R179, R174, R179 ;  /* 0x000000b3aeb37221 */ /* 0x000fc80000010000 */
[----:B------:R-:W-:Y:S01]  /*87e0*/  FADD.FTZ R172, R172, R179 ;  /* 0x000000b3acac7221 */ /* 0x000fe20000010000 */
[----:B------:R-:W-:Y:S01]  /*87f0*/  HMMA.16816.F32 R136, R4, R10, R136 ;  /* 0x0000000a0488723c */ /* 0x000fe20000001888 */
[----:B------:R-:W-:Y:S01]  /*8800*/  F2FP.F16.F32.PACK_AB R4, R79, R86 ;  /* 0x000000564f04723e */ /* 0x000fe200000000ff */
[----:B------:R-:W-:Y:S01]  /*8810*/  FADD.FTZ R86, R86, R107 ;  /* 0x0000006b56567221 */ /* 0x000fe20000010000 */
[----:B------:R-:W-:Y:S01]  /*8820*/  FADD.FTZ R181, R181, R172 ;  /* 0x000000acb5b57221 */ /* 0x000fe20000010000 */
[----:B------:R-:W-:Y:S01]  /*8830*/  F2FP.F16.F32.PACK_AB R5, R62, R63 ;  /* 0x0000003f3e05723e */ /* 0x000fe200000000ff */
[----:B------:R-:W-:Y:S01]  /*8840*/  FADD.FTZ R63, R63, R92 ;  /* 0x0000005c3f3f7221 */ /* 0x000fe20000010000 */
[----:B------:R-:W-:Y:S01]  /*8850*/  F2FP.F16.F32.PACK_AB R6, R74, R81 ;  /* 0x000000514a06723e */ /* 0x000fe200000000ff */
[----:B------:R-:W-:Y:S01]  /*8860*/  FADD.FTZ R176, R176, R181 ;  /* 0x000000b5b0b07221 */ /* 0x000fe20000010000 */
[----:B---3--:R-:W-:Y:S01]  /*8870*/  F2FP.F16.F32.PACK_AB R7, R60, R61 ;  /* 0x0000003d3c07723e */ /* 0x008fe200000000ff */
[----:B------:R-:W-:Y:S01]  /*8880*/  FADD.FTZ R86, R79, R86 ;  /* 0x000000564f567221 */ /* 0x000fe20000010000 */
[----:B------:R-:W-:Y:S01]  /*8890*/  FADD.FTZ R62, R62, R63 ;  /* 0x0000003f3e3e7221 */ /* 0x000fe20000010000 */
[----:B------:R-:W-:-:S02]  /*88a0*/  FADD.FTZ R27, R27, R176 ;  /* 0x000000b01b1b7221 */ /* 0x000fc40000010000 */
[----:B------:R-:W-:Y:S01]  /*88b0*/  FADD.FTZ R81, R81, R86 ;  /* 0x0000005651517221 */ /* 0x000fe20000010000 */
[----:B------:R-:W-:Y:S01]  /*88c0*/  FADD.FTZ R61, R61, R62 ;  /* 0x0000003e3d3d7221 */ /* 0x000fe20000010000 */
[----:B------:R-:W-:Y:S01]  /*88d0*/  FADD.FTZ R26, R26, R27 ;  /* 0x0000001b1a1a7221 */ /* 0x000fe20000010000 */
[----:B------:R-:W-:Y:S01]  /*88e0*/  HMMA.16816.F32 R160, R4, R12, R160 ;  /* 0x0000000c04a0723c */ /* 0x000fe200000018a0 */
[----:B------:R-:W-:Y:S01]  /*88f0*/  FADD.FTZ R250, R74, R81 ;  /* 0x000000514afa7221 */ /* 0x000fe20000010000 */
[----:B------:R-:W-:Y:S01]  /*8900*/  FADD.FTZ R248, R60, R61 ;  /* 0x0000003d3cf87221 */ /* 0x000fe20000010000 */
        /* <DEDUP_REMOVED lines=11> */
[----:B------:R-:W-:Y:S01]  /*89c0*/  FADD.FTZ R251, R16, R77 ;  /* 0x0000004d10fb7221 */ /* 0x000fe20000010000 */
[----:B------:R-:W-:Y:S08]  /*89d0*/  @!P0 BRA `(.L_x_1187) ;  /* 0x0000006800748947 */ /* 0x000ff00003800000 */
        /* <DEDUP_REMOVED lines=10> */
[C---:B------:R-:W-:Y:S02]  /*8a80*/  @!P1 LEA R10, P0, R20.reuse, R12, 0x6 ;  /* 0x0000000c140a9211 */ /* 0x040fe400078030ff */
[--C-:B------:R-:W-:Y:S02]  /*8a90*/  @!P1 LEA.HI.X R4, R20, R13, R21.reuse, 0x5, P2 ;  /* 0x0000000d14049211 */ /* 0x100fe400010f2c15 */
[-C--:B------:R-:W-:Y:S02]  /*8aa0*/  @!P1 LEA R16, P2, R6, R227.reuse, 0x1 ;  /* 0x000000e306109211 */ /* 0x080fe400078408ff */
[----:B------:R-:W-:Y:S01]  /*8ab0*/  @!P1 LEA R18, P3, R12, R227, 0x1 ;  /* 0x000000e30c129211 */ /* 0x000fe200078608ff */
[----:B------:R-:W-:Y:S01]  /*8ac0*/  @P1 STS.128 [R237+0x4000], RZ ;  /* 0x004000ffed001388 */ /* 0x000fe20000000c00 */
[----:B------:R-:W-:Y:S01]  /*8ad0*/  @!P1 LEA.HI.X R8, R20, R13, R21, 0x6, P0 ;  /* 0x0000000d14089211 */ /* 0x000fe200000f3415 */
[----:B------:R-:W-:Y:S01]  /*8ae0*/  @!P1 IMAD R21, R21, 0x60, RZ ;  /* 0x0000006015159824 */ /* 0x000fe200078e02ff */
[----:B------:R-:W-:-:S02]  /*8af0*/  @!P1 LEA.HI.X R17, R6, R225, R4, 0x1, P2 ;  /* 0x000000e106119211 */ /* 0x000fc400010f0c04 */
        /* <DEDUP_REMOVED lines=26> */
[----:B------:R-:W-:Y:S04]  /*8ca0*/  LDSM.16.M88.4 R168, [R217] ;  /* 0x00000000d9a8783b */ /* 0x000fe80000000200 */
[----:B------:R-:W2:Y:S04]  /*8cb0*/  LDSM.16.M88.4 R108, [R216+0x2000] ;  /* 0x00200000d86c783b */ /* 0x000ea80000000200 */
[----:B------:R-:W3:Y:S04]  /*8cc0*/  LDSM.16.M88.4 R12, [R217+0x1000] ;  /* 0x00100000d90c783b */ /* 0x000ee80000000200 */
[----:B------:R-:W4:Y:S04]  /*8cd0*/  LDSM.16.M88.4 R100, [R216+0x2400] ;  /* 0x00240000d864783b */ /* 0x000f280000000200 */
[----:B------:R-:W-:Y:S04]  /*8ce0*/  LDSM.16.M88.4 R164, [R215] ;  /* 0x00000000d7a4783b */ /* 0x000fe80000000200 */
[----:B------:R-:W5:Y:S04]  /*8cf0*/  LDSM.16.M88.4 R192, [R213+0x2000] ;  /* 0x00200000d5c0783b */ /* 0x000f680000000200 */
[----:B------:R-:W1:Y:S04]  /*8d00*/  LDSM.16.M88.4 R128, [R215+0x1000] ;  /* 0x00100000d780783b */ /* 0x000e680000000200 */
[----:B------:R-:W1:Y:S04]  /*8d10*/  LDSM.16.M88.4 R188, [R213+0x2400] ;  /* 0x00240000d5bc783b */ /* 0x000e680000000200 */
[----:B------:R-:W1:Y:S04]  /*8d20*/  LDSM.16.M88.4 R92, [R216+0x2800] ;  /* 0x00280000d85c783b */ /* 0x000e680000000200 */
[----:B------:R-:W1:Y:S04]  /*8d30*/  LDSM.16.M88.4 R184, [R213+0x2800] ;  /* 0x00280000d5b8783b */ /* 0x000e680000000200 */
[----:B------:R-:W1:Y:S01]  /*8d40*/  LDSM.16.M88.4 R76, [R216+0x2c00] ;  /* 0x002c0000d84c783b */ /* 0x000e620000000200 */
[-C--:B--2---:R-:W-:Y:S03]  /*8d50*/  HMMA.16816.F32 R56, R168, R108.reuse, RZ ;  /* 0x0000006ca838723c */ /* 0x084fe600000018ff */
[----:B------:R-:W2:Y:S04]  /*8d60*/  LDSM.16.M88.4 R60, [R216+0x3000] ;  /* 0x00300000d83c783b */ /* 0x000ea80000000200 */
[----:B------:R-:W2:Y:S01]  /*8d70*/  LDSM.16.M88.4 R44, [R216+0x3400] ;  /* 0x00340000d82c783b */ /* 0x000ea20000000200 */
[----:B---3--:R-:W-:Y:S03]  /*8d80*/  HMMA.16816.F32 R40, R12, R108, RZ ;  /* 0x0000006c0c28723c */ /* 0x008fe600000018ff */
[----:B------:R-:W3:Y:S04]  /*8d90*/  LDSM.16.M88.4 R24, [R216+0x3800] ;  /* 0x00380000d818783b */ /* 0x000ee80000000200 */
[----:B------:R-:W3:Y:S01]  /*8da0*/  LDSM.16.M88.4 R172, [R216+0x3c00] ;  /* 0x003c0000d8ac783b */ /* 0x000ee20000000200 */
[----:B----4-:R-:W-:Y:S03]  /*8db0*/  HMMA.16816.F32 R20, R168, R100, RZ ;  /* 0x00000064a814723c */ /* 0x010fe600000018ff */
[----:B------:R-:W4:Y:S04]  /*8dc0*/  LDSM.16.M88.4 R180, [R213+0x3c00] ;  /* 0x003c0000d5b4783b */ /* 0x000f280000000200 */
[----:B------:R-:W4:Y:S01]  /*8dd0*/  LDSM.16.M88.4 R124, [R213+0x2c00] ;  /* 0x002c0000d57c783b */ /* 0x000f220000000200 */
[-C--:B-----5:R-:W-:Y:S03]  /*8de0*/  HMMA.16816.F32 R56, R164, R192.reuse, R56 ;  /* 0x000000c0a438723c */ /* 0x0a0fe60000001838 */
[----:B------:R-:W5:Y:S04]  /*8df0*/  LDSM.16.M88.4 R120, [R213+0x3000] ;  /* 0x00300000d578783b */ /* 0x000f680000000200 */
[----:B------:R-:W5:Y:S01]  /*8e00*/  LDSM.16.M88.4 R116, [R213+0x3400] ;  /* 0x00340000d574783b */ /* 0x000f620000000200 */
[----:B-1----:R-:W-:Y:S03]  /*8e10*/  HMMA.16816.F32 R40, R128, R192, R40 ;  /* 0x000000c08028723c */ /* 0x002fe60000001828 */
[----:B------:R-:W0:Y:S05]  /*8e20*/  LDGDEPBAR ;  /* 0x00000000000079af */ /* 0x000e2a0000000000 */
[----:B------:R-:W-:Y:S03]  /*8e30*/  HMMA.16816.F32 R20, R164, R188, R20 ;  /* 0x000000bca414723c */ /* 0x000fe60000001814 */
[----:B------:R-:W-:Y:S01]  /*8e40*/  FMUL.FTZ R56, R56, UR6 ;  /* 0x0000000638387c20 */ /* 0x000fe20008410000 */
[----:B------:R-:W-:Y:S01]  /*8e50*/  FMUL.FTZ R57, R57, UR6 ;  /* 0x0000000639397c20 */ /* 0x000fe20008410000 */
[----:B------:R-:W-:Y:S01]  /*8e60*/  FMUL.FTZ R58, R58, UR6 ;  /* 0x000000063a3a7c20 */ /* 0x000fe20008410000 */
[----:B------:R-:W-:-:S02]  /*8e70*/  FMUL.FTZ R59, R59, UR6 ;  /* 0x000000063b3b7c20 */ /* 0x000fc40008410000 */
[----:B------:R-:W-:Y:S03]  /*8e80*/  HMMA.16816.F32 R176, R12, R100, RZ ;  /* 0x000000640cb0723c */ /* 0x000fe600000018ff */
[----:B------:R-:W-:Y:S01]  /*8e90*/  FMUL.FTZ R40, R40, UR6 ;  /* 0x0000000628287c20 */ /* 0x000fe20008410000 */
[----:B------:R-:W-:Y:S01]  /*8ea0*/  FMUL.FTZ R41, R41, UR6 ;  /* 0x0000000629297c20 */ /* 0x000fe20008410000 */
[----:B------:R-:W-:Y:S01]  /*8eb0*/  FMUL.FTZ R42, R42, UR6 ;  /* 0x000000062a2a7c20 */ /* 0x000fe20008410000 */
[----:B------:R-:W-:Y:S01]  /*8ec0*/  FMUL.FTZ R43, R43, UR6 ;  /* 0x000000062b2b7c20 */ /* 0x000fe20008410000 */
[----:B------:R-:W-:Y:S01]  /*8ed0*/  MUFU.TANH R192, R40 ;  /* 0x0000002800c07308 */ /* 0x000fe20000002400 */
[-C--:B------:R-:W-:Y:S03]  /*8ee0*/  HMMA.16816.F32 R8, R168, R92.reuse, RZ ;  /* 0x0000005ca808723c */ /* 0x080fe600000018ff */
[----:B------:R-:W-:Y:S01]  /*8ef0*/  FMUL.FTZ R20, R20, UR6 ;  /* 0x0000000614147c20 */ /* 0x000fe20008410000 */
[----:B------:R-:W-:Y:S01]  /*8f00*/  FMUL.FTZ R21, R21, UR6 ;  /* 0x0000000615157c20 */ /* 0x000fe20008410000 */
[----:B------:R-:W-:Y:S01]  /*8f10*/  FMUL.FTZ R22, R22, UR6 ;  /* 0x0000000616167c20 */ /* 0x000fe20008410000 */
[----:B------:R-:W-:Y:S01]  /*8f20*/  FMUL.FTZ R205, R23, UR6 ;  /* 0x0000000617cd7c20 */ /* 0x000fe20008410000 */
[----:B------:R-:W-:Y:S01]  /*8f30*/  MUFU.TANH R193, R41 ;  /* 0x0000002900c17308 */ /* 0x000fe20000002400 */
[----:B------:R-:W-:Y:S07]  /*8f40*/  HMMA.16816.F32 R4, R12, R92, RZ ;  /* 0x0000005c0c04723c */ /* 0x000fee00000018ff */
[----:B------:R-:W-:Y:S01]  /*8f50*/  MUFU.TANH R199, R42 ;  /* 0x0000002a00c77308 */ /* 0x000fe20000002400 */
[----:B------:R-:W-:Y:S07]  /*8f60*/  HMMA.16816.F32 R176, R128, R188, R176 ;  /* 0x000000bc80b0723c */ /* 0x000fee00000018b0 */
[----:B------:R-:W-:Y:S01]  /*8f70*/  MUFU.TANH R188, R58 ;  /* 0x0000003a00bc7308 */ /* 0x000fe20000002400 */
[-C--:B------:R-:W-:Y:S07]  /*8f80*/  HMMA.16816.F32 R8, R164, R184.reuse, R8 ;  /* 0x000000b8a408723c */ /* 0x080fee0000001808 */
[----:B------:R-:W-:Y:S01]  /*8f90*/  MUFU.TANH R189, R59 ;  /* 0x0000003b00bd7308 */ /* 0x000fe20000002400 */
[----:B------:R-:W-:Y:S03]  /*8fa0*/  HMMA.16816.F32 R4, R128, R184, R4 ;  /* 0x000000b88004723c */ /* 0x000fe60000001804 */
[----:B------:R-:W-:Y:S01]  /*8fb0*/  FMUL.FTZ R177, R177, UR6 ;  /* 0x00000006b1b17c20 */ /* 0x000fe20008410000 */
[----:B------:R-:W-:Y:S01]  /*8fc0*/  FMUL.FTZ R176, R176, UR6 ;  /* 0x00000006b0b07c20 */ /* 0x000fe20008410000 */
[----:B------:R-:W-:-:S02]  /*8fd0*/  FMUL.FTZ R178, R178, UR6 ;  /* 0x00000006b2b27c20 */ /* 0x000fc40008410000 */
[----:B------:R-:W-:Y:S01]  /*8fe0*/  MUFU.TANH R184, R56 ;  /* 0x0000003800b87308 */ /* 0x000fe20000002400 */
[C---:B------:R-:W-:Y:S03]  /*8ff0*/  HMMA.16816.F32 R112, R12.reuse, R110, RZ ;  /* 0x0000006e0c70723c */ /* 0x040fe600000018ff */
[----:B------:R-:W-:Y:S01]  /*9000*/  FMUL.FTZ R11, R11, UR6 ;  /* 0x000000060b0b7c20 */ /* 0x000fe20008410000 */
[----:B------:R-:W-:Y:S01]  /*9010*/  FMUL.FTZ R10, R10, UR6 ;  /* 0x000000060a0a7c20 */ /* 0x000fe20008410000 */
[----:B------:R-:W-:Y:S01]  /*9020*/  FMUL.FTZ R8, R8, UR6 ;  /* 0x0000000608087c20 */ /* 0x000fe20008410000 */
[----:B------:R-:W-:Y:S01]  /*9030*/  FMUL.FTZ R9, R9, UR6 ;  /* 0x0000000609097c20 */ /* 0x000fe20008410000 */
[----:B------:R1:W-:Y:S01]  /*9040*/  MUFU.TANH R185, R57 ;  /* 0x0000003900b97308 */ /* 0x0003e20000002400 */
[----:B------:R-:W-:Y:S03]  /*9050*/  HMMA.16816.F32 R84, R12, R76, RZ ;  /* 0x0000004c0c54723c */ /* 0x000fe600000018ff */
[----:B------:R-:W-:Y:S01]  /*9060*/  FMUL.FTZ R4, R4, UR6 ;  /* 0x0000000604047c20 */ /* 0x000fe20008410000 */
[----:B------:R-:W-:-:S03]  /*9070*/  FMUL.FTZ R5, R5, UR6 ;  /* 0x0000000605057c20 */ /* 0x000fc60008410000 */
[----:B------:R4:W-:Y:S01]  /*9080*/  MUFU.TANH R200, R43 ;  /* 0x0000002b00c87308 */ /* 0x0009e20000002400 */
[C---:B--2---:R-:W-:Y:S07]  /*9090*/  HMMA.16816.F32 R68, R12.reuse, R60, RZ ;  /* 0x0000003c0c44723c */ /* 0x044fee00000018ff */
[----:B------:R-:W-:Y:S01]  /*90a0*/  MUFU.TANH R201, R20 ;  /* 0x0000001400c97308 */ /* 0x000fe20000002400 */
[C---:B------:R-:W-:Y:S07]  /*90b0*/  HMMA.16816.F32 R52, R12.reuse, R44, RZ ;  /* 0x0000002c0c34723c */ /* 0x040fee00000018ff */
[----:B------:R-:W-:Y:S01]  /*90c0*/  MUFU.TANH R203, R21 ;  /* 0x0000001500cb7308 */ /* 0x000fe20000002400 */
[C---:B---3--:R-:W-:Y:S07]  /*90d0*/  HMMA.16816.F32 R32, R12.reuse, R24, RZ ;  /* 0x000000180c20723c */ /* 0x048fee00000018ff */
[----:B------:R2:W-:Y:S01]  /*90e0*/  MUFU.TANH R204, R22 ;  /* 0x0000001600cc7308 */ /* 0x0005e20000002400 */
[C---:B------:R-:W-:Y:S07]  /*90f0*/  HMMA.16816.F32 R104, R12.reuse, R102, RZ ;  /* 0x000000660c68723c */ /* 0x040fee00000018ff */
[----:B------:R-:W-:Y:S01]  /*9100*/  MUFU.TANH R177, R177 ;  /* 0x000000b100b17308 */ /* 0x000fe20000002400 */
        /* <DEDUP_REMOVED lines=8> */
[----:B------:R-:W-:Y:S07]  /*9190*/  HMMA.16816.F32 R28, R12, R26, RZ ;  /* 0x0000001a0c1c723c */ /* 0x000fee00000018ff */
[----:B------:R-:W-:Y:S01]  /*91a0*/  MUFU.TANH R10, R10 ;  /* 0x0000000a000a7308 */ /* 0x000fe20000002400 */
[C---:B------:R-:W-:Y:S07]  /*91b0*/  HMMA.16816.F32 R88, R168.reuse, R76, RZ ;  /* 0x0000004ca858723c */ /* 0x040fee00000018ff */
[----:B------:R-:W-:Y:S01]  /*91c0*/  MUFU.TANH R205, R205 ;  /* 0x000000cd00cd7308 */ /* 0x000fe20000002400 */
[C---:B------:R-:W-:Y:S07]  /*91d0*/  HMMA.16816.F32 R72, R168.reuse, R60, RZ ;  /* 0x0000003ca848723c */ /* 0x040fee00000018ff */
[----:B------:R-:W-:Y:S01]  /*91e0*/  MUFU.TANH R178, R178 ;  /* 0x000000b200b27308 */ /* 0x000fe20000002400 */
[C---:B-1----:R-:W-:Y:S08]  /*91f0*/  HMMA.16816.F32 R56, R168.reuse, R44, RZ ;  /* 0x0000002ca838723c */ /* 0x042ff000000018ff */
[C---:B----4-:R-:W-:Y:S08]  /*9200*/  HMMA.16816.F32 R40, R168.reuse, R24, RZ ;  /* 0x00000018a828723c */ /* 0x050ff000000018ff */
[----:B------:R-:W-:Y:S08]  /*9210*/  HMMA.16816.F32 R108, R168, R110, RZ ;  /* 0x0000006ea86c723c */ /* 0x000ff000000018ff */
[----:B------:R-:W-:Y:S08]  /*9220*/  HMMA.16816.F32 R16, R12, R172, RZ ;  /* 0x000000ac0c10723c */ /* 0x000ff000000018ff */
[C---:B------:R-:W-:Y:S08]  /*9230*/  HMMA.16816.F32 R100, R168.reuse, R102, RZ ;  /* 0x00000066a864723c */ /* 0x040ff000000018ff */
[C---:B------:R-:W-:Y:S08]  /*9240*/  HMMA.16816.F32 R92, R168.reuse, R94, RZ ;  /* 0x0000005ea85c723c */ /* 0x040ff000000018ff */
[C---:B------:R-:W-:Y:S08]  /*9250*/  HMMA.16816.F32 R76, R168.reuse, R78, RZ ;  /* 0x0000004ea84c723c */ /* 0x040ff000000018ff */
[C---:B------:R-:W-:Y:S08]  /*9260*/  HMMA.16816.F32 R60, R168.reuse, R62, RZ ;  /* 0x0000003ea83c723c */ /* 0x040ff000000018ff */
[C---:B------:R-:W-:Y:S08]  /*9270*/  HMMA.16816.F32 R44, R168.reuse, R46, RZ ;  /* 0x0000002ea82c723c */ /* 0x040ff000000018ff */
[C---:B------:R-:W-:Y:S08]  /*9280*/  HMMA.16816.F32 R24, R168.reuse, R26, RZ ;  /* 0x0000001aa818723c */ /* 0x040ff000000018ff */
[----:B--2---:R-:W-:Y:S08]  /*9290*/  HMMA.16816.F32 R20, R168, R172, RZ ;  /* 0x000000aca814723c */ /* 0x004ff000000018ff */
[-C--:B------:R-:W-:Y:S08]  /*92a0*/  HMMA.16816.F32 R12, R12, R174.reuse, RZ ;  /* 0x000000ae0c0c723c */ /* 0x080ff000000018ff */
[----:B------:R-:W-:Y:S01]  /*92b0*/  HMMA.16816.F32 R168, R168, R174, RZ ;  /* 0x000000aea8a8723c */ /* 0x000fe200000018ff */
[----:B------:R-:W1:Y:S01]  /*92c0*/  LDSM.16.M88.4 R172, [R213+0x3800] ;  /* 0x00380000d5ac783b */ /* 0x000e620000000200 */
[----:B------:R-:W-:-:S06]  /*92d0*/  DEPBAR.LE SB0, 0x0 ;  /* 0x000080000000791a */ /* 0x000fcc0000000000 */
[C---:B------:R-:W-:Y:S08]  /*92e0*/  HMMA.16816.F32 R16, R128.reuse, R180, R16 ;  /* 0x000000b48010723c */ /* 0x040ff00000001810 */
[C---:B------:R-:W-:Y:S08]  /*92f0*/  HMMA.16816.F32 R112, R128.reuse, R194, R112 ;  /* 0x000000c28070723c */ /* 0x040ff00000001870 */
[----:B------:R-:W-:Y:S03]  /*9300*/  HMMA.16816.F32 R104, R128, R190, R104 ;  /* 0x000000be8068723c */ /* 0x000fe60000001868 */
[----:B------:R-:W-:Y:S01]  /*9310*/  FMUL.FTZ R17, R17, UR6 ;  /* 0x0000000611117c20 */ /* 0x000fe20008410000 */
[----:B------:R-:W-:-:S04]  /*9320*/  FMUL.FTZ R18, R18, UR6 ;  /* 0x0000000612127c20 */ /* 0x000fc80008410000 */
[----:B------:R-:W-:Y:S02]  /*9330*/  HMMA.16816.F32 R96, R128, R186, R96 ;  /* 0x000000ba8060723c */ /* 0x000fe40000001860 */
[----:B------:R-:W-:Y:S01]  /*9340*/  MUFU.TANH R18, R18 ;  /* 0x0000001200127308 */ /* 0x000fe20000002400 */
[----:B------:R-:W-:Y:S01]  /*9350*/  FMUL.FTZ R113, R113, UR6 ;  /* 0x0000000671717c20 */ /* 0x000fe20008410000 */
[----:B------:R-:W-:-:S04]  /*9360*/  FMUL.FTZ R115, R115, UR6 ;  /* 0x0000000673737c20 */ /* 0x000fc80008410000 */
[----:B------:R-:W-:Y:S02]  /*9370*/  HMMA.16816.F32 R84, R128, R124, R84 ;  /* 0x0000007c8054723c */ /* 0x000fe40000001854 */
[----:B------:R-:W-:Y:S01]  /*9380*/  MUFU.TANH R206, R113 ;  /* 0x0000007100ce7308 */ /* 0x000fe20000002400 */
[----:B------:R-:W-:Y:S01]  /*9390*/  FMUL.FTZ R105, R105, UR6 ;  /* 0x0000000669697c20 */ /* 0x000fe20008410000 */
[----:B------:R-:W-:Y:S01]  /*93a0*/  FMUL.FTZ R104, R104, UR6 ;  /* 0x0000000668687c20 */ /* 0x000fe20008410000 */
[----:B------:R-:W-:-:S03]  /*93b0*/  FMUL.FTZ R107, R107, UR6 ;  /* 0x000000066b6b7c20 */ /* 0x000fc60008410000 */
[----:B-----5:R-:W-:Y:S02]  /*93c0*/  HMMA.16816.F32 R68, R128, R120, R68 ;  /* 0x000000788044723c */ /* 0x020fe40000001844 */
[----:B------:R-:W-:Y:S01]  /*93d0*/  MUFU.TANH R104, R104 ;  /* 0x0000006800687308 */ /* 0x000fe20000002400 */
[----:B------:R-:W-:Y:S01]  /*93e0*/  FMUL.FTZ R96, R96, UR6 ;  /* 0x0000000660607c20 */ /* 0x000fe20008410000 */
[----:B------:R-:W-:Y:S01]  /*93f0*/  FMUL.FTZ R97, R97, UR6 ;  /* 0x0000000661617c20 */ /* 0x000fe20008410000 */
[----:B------:R-:W-:-:S03]  /*9400*/  FMUL.FTZ R99, R99, UR6 ;  /* 0x0000000663637c20 */ /* 0x000fc60008410000 */
[----:B------:R-:W-:Y:S02]  /*9410*/  HMMA.16816.F32 R80, R128, R126, R80 ;  /* 0x0000007e8050723c */ /* 0x000fe40000001850 */
[----:B------:R-:W-:Y:S01]  /*9420*/  MUFU.TANH R96, R96 ;  /* 0x0000006000607308 */ /* 0x000fe20000002400 */
        /* <DEDUP_REMOVED lines=8> */
[----:B------:R-:W-:-:S05]  /*94b0*/  FMUL.FTZ R80, R80, UR6 ;  /* 0x0000000650507c20 */ /* 0x000fca0008410000 */
[----:B------:R-:W-:Y:S02]  /*94c0*/  HMMA.16816.F32 R64, R128, R122, R64 ;  /* 0x0000007a8040723c */ /* 0x000fe40000001840 */
[----:B------:R-:W-:Y:S01]  /*94d0*/  MUFU.TANH R80, R80 ;  /* 0x0000005000507308 */ /* 0x000fe20000002400 */
[----:B------:R-:W-:Y:S01]  /*94e0*/  FMUL.FTZ R52, R52, UR6 ;  /* 0x0000000634347c20 */ /* 0x000fe20008410000 */
[----:B------:R-:W-:Y:S01]  /*94f0*/  FMUL.FTZ R53, R53, UR6 ;  /* 0x0000000635357c20 */ /* 0x000fe20008410000 */
[----:B------:R-:W-:Y:S01]  /*9500*/  FMUL.FTZ R54, R54, UR6 ;  /* 0x0000000636367c20 */ /* 0x000fe20008410000 */
[----:B------:R-:W-:Y:S02]  /*9510*/  FMUL.FTZ R55, R55, UR6 ;  /* 0x0000000637377c20 */ /* 0x000fe40008410000 */
[----:B------:R-:W-:Y:S01]  /*9520*/  HMMA.16816.F32 R56, R164, R116, R56 ;  /* 0x00000074a438723c */ /* 0x000fe20000001838 */
[----:B------:R-:W-:Y:S01]  /*9530*/  FMUL.FTZ R116, R16, UR6 ;  /* 0x0000000610747c20 */ /* 0x000fe20008410000 */
[----:B------:R-:W-:Y:S01]  /*9540*/  FMUL.FTZ R16, R112, UR6 ;  /* 0x0000000670107c20 */ /* 0x000fe20008410000 */
[----:B------:R-:W-:Y:S01]  /*9550*/  MUFU.TANH R68, R68 ;  /* 0x0000004400447308 */ /* 0x000fe20000002400 */
[----:B------:R-:W-:-:S04]  /*9560*/  FMUL.FTZ R48, R48, UR6 ;  /* 0x0000000630307c20 */ /* 0x000fc80008410000 */
[C---:B-1----:R-:W-:Y:S03]  /*9570*/  HMMA.16816.F32 R32, R128.reuse, R172, R32 ;  /* 0x000000ac8020723c */ /* 0x042fe60000001820 */
[----:B------:R-:W1:Y:S01]  /*9580*/  MUFU.TANH R16, R16 ;  /* 0x0000001000107308 */ /* 0x000e620000002400 */
[----:B------:R-:W-:Y:S01]  /*9590*/  FMUL.FTZ R65, R65, UR6 ;  /* 0x0000000641417c20 */ /* 0x000fe20008410000 */
[----:B------:R-:W-:Y:S01]  /*95a0*/  FMUL.FTZ R64, R64, UR6 ;  /* 0x0000000640407c20 */ /* 0x000fe20008410000 */
[----:B------:R-:W-:Y:S02]  /*95b0*/  FMUL.FTZ R67, R67, UR6 ;  /* 0x0000000643437c20 */ /* 0x000fe40008410000 */
[----:B------:R-:W-:Y:S03]  /*95c0*/  HMMA.16816.F32 R28, R128, R174, R28 ;  /* 0x000000ae801c723c */ /* 0x000fe6000000181c */
[----:B------:R-:W-:Y:S01]  /*95d0*/  MUFU.TANH R84, R84 ;  /* 0x0000005400547308 */ /* 0x000fe20000002400 */
[----:B------:R-:W-:Y:S01]  /*95e0*/  FMUL.FTZ R58, R58, UR6 ;  /* 0x000000063a3a7c20 */ /* 0x000fe20008410000 */
[----:B------:R-:W-:-:S03]  /*95f0*/  FMUL.FTZ R59, R59, UR6 ;  /* 0x000000063b3b7c20 */ /* 0x000fc60008410000 */
[----:B------:R-:W-:Y:S03]  /*9600*/  HMMA.16816.F32 R12, R128, R182, R12 ;  /* 0x000000b6800c723c */ /* 0x000fe6000000180c */
[----:B------:R-:W-:Y:S01]  /*9610*/  MUFU.TANH R130, R97 ;  /* 0x0000006100827308 */ /* 0x000fe20000002400 */
[----:B------:R-:W-:Y:S01]  /*9620*/  FMUL.FTZ R33, R33, UR6 ;  /* 0x0000000621217c20 */ /* 0x000fe20008410000 */
[----:B------:R-:W-:-:S03]  /*9630*/  FMUL.FTZ R32, R32, UR6 ;  /* 0x0000000620207c20 */ /* 0x000fc60008410000 */
[C---:B------:R-:W-:Y:S03]  /*9640*/  HMMA.16816.F32 R108, R164.reuse, R194, R108 ;  /* 0x000000c2a46c723c */ /* 0x040fe6000000186c */
[----:B------:R-:W-:Y:S01]  /*9650*/  MUFU.TANH R52, R52 ;  /* 0x0000003400347308 */ /* 0x000fe20000002400 */
[----:B------:R-:W-:Y:S01]  /*9660*/  FMUL.FTZ R28, R28, UR6 ;  /* 0x000000061c1c7c20 */ /* 0x000fe20008410000 */
[----:B------:R-:W-:Y:S01]  /*9670*/  FMUL.FTZ R30, R30, UR6 ;  /* 0x000000061e1e7c20 */ /* 0x000fe20008410000 */
[----:B------:R-:W-:Y:S02]  /*9680*/  FMUL.FTZ R31, R31, UR6 ;  /* 0x000000061f1f7c20 */ /* 0x000fe40008410000 */
[----:B------:R-:W-:Y:S03]  /*9690*/  HMMA.16816.F32 R88, R164, R124, R88 ;  /* 0x0000007ca458723c */ /* 0x000fe60000001858 */
[----:B------:R2:W-:Y:S01]  /*96a0*/  MUFU.TANH R124, R17 ;  /* 0x00000011007c7308 */ /* 0x0005e20000002400 */
[----:B------:R-:W-:Y:S01]  /*96b0*/  FMUL.FTZ R13, R13, UR6 ;  /* 0x000000060d0d7c20 */ /* 0x000fe20008410000 */
[----:B------:R-:W-:Y:S01]  /*96c0*/  FMUL.FTZ R12, R12, UR6 ;  /* 0x000000060c0c7c20 */ /* 0x000fe20008410000 */
[----:B------:R-:W-:-:S02]  /*96d0*/  FMUL.FTZ R14, R14, UR6 ;  /* 0x000000060e0e7c20 */ /* 0x000fc40008410000 */
[----:B------:R-:W-:Y:S03]  /*96e0*/  HMMA.16816.F32 R76, R164, R126, R76 ;  /* 0x0000007ea44c723c */ /* 0x000fe6000000184c */
[----:B------:R-:W3:Y:S01]  /*96f0*/  MUFU.TANH R126, R105 ;  /* 0x00000069007e7308 */ /* 0x000ee20000002400 */
[----:B------:R-:W-:-:S04]  /*9700*/  FMUL.FTZ R111, R111, UR6 ;  /* 0x000000066f6f7c20 */ /* 0x000fc80008410000 */
[C---:B------:R-:W-:Y:S03]  /*9710*/  HMMA.16816.F32 R100, R164.reuse, R190, R100 ;  /* 0x000000bea464723c */ /* 0x040fe60000001864 */
[----:B------:R-:W-:Y:S01]  /*9720*/  MUFU.TANH R53, R53 ;  /* 0x0000003500357308 */ /* 0x000fe20000002400 */
[----:B------:R-:W-:Y:S01]  /*9730*/  FMUL.FTZ R90, R90, UR6 ;  /* 0x000000065a5a7c20 */ /* 0x000fe20008410000 */
[----:B--2---:R-:W-:Y:S02]  /*9740*/  IMAD R17, R197, 0x80, R202 ;  /* 0x00000080c5117824 */ /* 0x004fe400078e02ca */
[----:B------:R-:W-:Y:S01]  /*9750*/  FMUL.FTZ R91, R91, UR6 ;  /* 0x000000065b5b7c20 */ /* 0x000fe20008410000 */
[----:B------:R-:W-:Y:S01]  /*9760*/  HMMA.16816.F32 R92, R164, R186, R92 ;  /* 0x000000baa45c723c */ /* 0x000fe2000000185c */
[----:B------:R-:W-:Y:S01]  /*9770*/  FMUL.FTZ R187, R81, UR6 ;  /* 0x0000000651bb7c20 */ /* 0x000fe20008410000 */
[C---:B------:R-:W-:Y:S01]  /*9780*/  VIADD R208, R17.reuse, 0xffffff01 ;  /* 0xffffff0111d07836 */ /* 0x040fe20000000000 */
[----:B------:R2:W-:Y:S01]  /*9790*/  MUFU.TANH R218, R64 ;  /* 0x0000004000da7308 */ /* 0x0005e20000002400 */
[----:B------:R-:W-:-:S02]  /*97a0*/  VIADD R194, R17, 0xffffff08 ;  /* 0xffffff0811c27836 */ /* 0x000fc40000000000 */
[----:B------:R-:W-:Y:S01]  /*97b0*/  FMUL.FTZ R78, R78, UR6 ;  /* 0x000000064e4e7c20 */ /* 0x000fe20008410000 */
[C---:B------:R-:W-:Y:S01]  /*97c0*/  VIADD R247, R17.reuse, 0xffffff11 ;  /* 0xffffff1111f77836 */ /* 0x040fe20000000000 */
[C---:B------:R-:W-:Y:S01]  /*97d0*/  ISETP.GT.AND P5, PT, R198.reuse, R208, PT ;  /* 0x000000d0c600720c */ /* 0x040fe20003fa4270 */
[C---:B------:R-:W-:Y:S01]  /*97e0*/  HMMA.16816.F32 R20, R164.reuse, R180, R20 ;  /* 0x000000b4a414723c */ /* 0x040fe20000001814 */
[C---:B------:R-:W-:Y:S01]  /*97f0*/  VIADD R249, R17.reuse, 0xffffff10 ;  /* 0xffffff1011f97836 */ /* 0x040fe20000000000 */
[C---:B------:R-:W-:Y:S01]  /*9800*/  ISETP.GT.AND P3, PT, R198.reuse, R194, PT ;  /* 0x000000c2c600720c */ /* 0x040fe20003f64270 */
[C---:B------:R-:W-:Y:S01]  /*9810*/  VIADD R245, R17.reuse, 0xffffff00 ;  /* 0xffffff0011f57836 */ /* 0x040fe20000000000 */
[----:B------:R-:W4:Y:S01]  /*9820*/  MUFU.TANH R187, R187 ;  /* 0x000000bb00bb7308 */ /* 0x000f220000002400 */
[C---:B------:R-:W-:Y:S01]  /*9830*/  VIADD R81, R17.reuse, 0xffffff19 ;  /* 0xffffff1911517836 */ /* 0x040fe20000000000 */
[C---:B------:R-:W-:Y:S01]  /*9840*/  ISETP.GT.AND P0, PT, R198.reuse, R247, PT ;  /* 0x000000f7c600720c */ /* 0x040fe20003f04270 */
[----:B------:R-:W-:Y:S01]  /*9850*/  VIADD R211, R17, 0xffffff20 ;  /* 0xffffff2011d37836 */ /* 0x000fe20000000000 */
[C---:B------:R-:W-:Y:S01]  /*9860*/  HMMA.16816.F32 R24, R164.reuse, R174, R24 ;  /* 0x000000aea418723c */ /* 0x040fe20000001818 */
[----:B------:R-:W-:Y:S01]  /*9870*/  FMUL.FTZ R174, R49, UR6 ;  /* 0x0000000631ae7c20 */ /* 0x000fe20008410000 */
[C---:B------:R-:W-:Y:S01]  /*9880*/  VIADD R209, R17.reuse, 0xffffff29 ;  /* 0xffffff2911d17836 */ /* 0x040fe20000000000 */
[C---:B------:R-:W-:Y:S01]  /*9890*/  ISETP.GT.AND P4, PT, R198.reuse, R249, PT ;  /* 0x000000f9c600720c */ /* 0x040fe20003f84270 */
[C---:B------:R-:W-:Y:S01]  /*98a0*/  VIADD R219, R17.reuse, 0xffffff18 ;  /* 0xffffff1811db7836 */ /* 0x040fe20000000000 */
[----:B------:R5:W-:Y:S01]  /*98b0*/  MUFU.TANH R175, R48 ;  /* 0x0000003000af7308 */ /* 0x000be20000002400 */
[C---:B------:R-:W-:Y:S01]  /*98c0*/  VIADD R125, R17.reuse, 0xffffff21 ;  /* 0xffffff21117d7836 */ /* 0x040fe20000000000 */
[----:B------:R-:W-:Y:S01]  /*98d0*/  ISETP.GT.AND P6, PT, R198, R245, PT ;  /* 0x000000f5c600720c */ /* 0x000fe20003fc4270 */
[C---:B------:R-:W-:Y:S01]  /*98e0*/  HMMA.16816.F32 R72, R164.reuse, R120, R72 ;  /* 0x00000078a448723c */ /* 0x040fe20000001848 */
[C---:B------:R-:W-:Y:S01]  /*98f0*/  VIADD R191, R17.reuse, 0xffffff31 ;  /* 0xffffff3111bf7836 */ /* 0x040fe20000000000 */
[----:B-1----:R-:W-:Y:S01]  /*9900*/  FSEL R210, R16, -INF , !P3 ;  /* 0xff80000010d27808 */ /* 0x002fe20005800000 */
[----:B------:R-:W-:Y:S01]  /*9910*/  VIADD R195, R17, 0xffffff38 ;  /* 0xffffff3811c37836 */ /* 0x000fe20000000000 */
[----:B--2---:R-:W-:Y:S01]  /*9920*/  FSEL R64, R177, -INF , !P0 ;  /* 0xff800000b1407808 */ /* 0x004fe20004000000 */
[----:B------:R-:W-:Y:S01]  /*9930*/  MUFU.TANH R174, R174 ;  /* 0x000000ae00ae7308 */ /* 0x000fe20000002400 */
[----:B------:R-:W-:Y:S01]  /*9940*/  ISETP.GT.AND P3, PT, R198, R211, PT ;  /* 0x000000d3c600720c */ /* 0x000fe20003f64270 */
[C---:B------:R-:W-:Y:S01]  /*9950*/  VIADD R207, R17.reuse, 0xffffff30 ;  /* 0xffffff3011cf7836 */ /* 0x040fe20000000000 */
[C---:B------:R-:W-:Y:S01]  /*9960*/  HMMA.16816.F32 R40, R164.reuse, R172, R40 ;  /* 0x000000aca428723c */ /* 0x040fe20000001828 */
[----:B------:R-:W-:Y:S01]  /*9970*/  FSEL R186, R176, -INF , !P4 ;  /* 0xff800000b0ba7808 */ /* 0x000fe20006000000 */
[C---:B------:R-:W-:Y:S01]  /*9980*/  VIADD R173, R17.reuse, 0xffffff40 ;  /* 0xffffff4011ad7836 */ /* 0x040fe20000000000 */
[----:B------:R-:W-:Y:S01]  /*9990*/  ISETP.GT.AND P0, PT, R198, R209, PT ;  /* 0x000000d1c600720c */ /* 0x000fe20003f04270 */
[----:B------:R-:W-:Y:S01]  /*99a0*/  FMUL.FTZ R176, R110, UR6 ;  /* 0x000000066eb07c20 */ /* 0x000fe20008410000 */
[----:B------:R-:W-:Y:S01]  /*99b0*/  MUFU.TANH R33, R33 ;  /* 0x0000002100217308 */ /* 0x000fe20000002400 */
[----:B------:R-:W-:Y:S01]  /*99c0*/  VIADD R181, R17, 0xffffff39 ;  /* 0xffffff3911b57836 */ /* 0x000fe20000000000 */
[----:B-----5:R-:W-:Y:S01]  /*99d0*/  FSEL R48, R193, -INF , !P5 ;  /* 0xff800000c1307808 */ /* 0x020fe20006800000 */
[C---:B------:R-:W-:Y:S01]  /*99e0*/  HMMA.16816.F32 R60, R164.reuse, R122, R60 ;  /* 0x0000007aa43c723c */ /* 0x040fe2000000183c */
[----:B------:R-:W-:Y:S01]  /*99f0*/  ISETP.GT.AND P5, PT, R198, R81, PT ;  /* 0x00000051c600720c */ /* 0x000fe20003fa4270 */
[C---:B------:R-:W-:Y:S01]  /*9a00*/  VIADD R131, R17.reuse, 0xffffff49 ;  /* 0xffffff4911837836 */ /* 0x040fe20000000000 */
[----:B------:R-:W-:Y:S01]  /*9a10*/  FSEL R180, R4, -INF , !P3 ;  /* 0xff80000004b47808 */ /* 0x000fe20005800000 */
[C---:B------:R-:W-:Y:S01]  /*9a20*/  VIADD R129, R17.reuse, 0xffffff50 ;  /* 0xffffff5011817836 */ /* 0x040fe20000000000 */
[----:B------:R-:W-:Y:S01]  /*9a30*/  MUFU.TANH R112, R28 ;  /* 0x0000001c00707308 */ /* 0x000fe20000002400 */
[----:B---3--:R-:W-:Y:S01]  /*9a40*/  FSEL R126, R126, -INF , !P5 ;  /* 0xff8000007e7e7808 */ /* 0x008fe20006800000 */
[----:B------:R-:W-:Y:S01]  /*9a50*/  VIADD R123, R17, 0xffffff59 ;  /* 0xffffff59117b7836 */ /* 0x000fe20000000000 */
[C---:B------:R-:W-:Y:S01]  /*9a60*/  HMMA.16816.F32 R44, R164.reuse, R118, R44 ;  /* 0x00000076a42c723c */ /* 0x040fe2000000182c */
[----:B------:R-:W-:Y:S01]  /*9a70*/  FMUL.FTZ R118, R29, UR6 ;  /* 0x000000061d767c20 */ /* 0x000fe20008410000 */
[----:B------:R-:W-:Y:S01]  /*9a80*/  FSEL R29, R192, -INF , !P6 ;  /* 0xff800000c01d7808 */ /* 0x000fe20007000000 */
[----:B------:R-:W-:Y:S01]  /*9a90*/  FMUL.FTZ R102, R102, UR6 ;  /* 0x0000000666667c20 */ /* 0x000fe20008410000 */
[C---:B------:R-:W-:Y:S01]  /*9aa0*/  ISETP.GT.AND P6, PT, R198.reuse, R219, PT ;  /* 0x000000dbc600720c */ /* 0x040fe20003fc4270 */
[----:B------:R-:W-:Y:S01]  /*9ab0*/  MUFU.TANH R116, R116 ;  /* 0x0000007400747308 */ /* 0x000fe20000002400 */
[----:B------:R-:W-:Y:S01]  /*9ac0*/  ISETP.GT.AND P5, PT, R198, R191, PT ;  /* 0x000000bfc600720c */ /* 0x000fe20003fa4270 */
[C---:B------:R-:W-:Y:S01]  /*9ad0*/  VIADD R127, R17.reuse, 0xffffff58 ;  /* 0xffffff58117f7836 */ /* 0x040fe20000000000 */
[----:B------:R-:W-:Y:S01]  /*9ae0*/  HMMA.16816.F32 R168, R164, R182, R168 ;  /* 0x000000b6a4a8723c */ /* 0x000fe200000018a8 */
[C---:B------:R-:W-:Y:S01]  /*9af0*/  VIADD R164, R17.reuse, 0xffffff09 ;  /* 0xffffff0911a47836 */ /* 0x040fe20000000000 */
[----:B------:R-:W-:Y:S01]  /*9b00*/  FSEL R130, R130, -INF , !P0 ;  /* 0xff80000082827808 */ /* 0x000fe20004000000 */
[C---:B------:R-:W-:Y:S01]  /*9b10*/  VIADD R183, R17.reuse, 0xffffff28 ;  /* 0xffffff2811b77836 */ /* 0x040fe20000000000 */
[C---:B------:R-:W-:Y:S01]  /*9b20*/  ISETP.GT.AND P3, PT, R198.reuse, R195, PT ;  /* 0x000000c3c600720c */ /* 0x040fe20003f64270 */
[----:B------:R1:W2:Y:S01]  /*9b30*/  MUFU.TANH R182, R65 ;  /* 0x0000004100b67308 */ /* 0x0002a20000002400 */
[CC--:B------:R-:W-:Y:S01]  /*9b40*/  ISETP.GT.AND P2, PT, R198.reuse, R164.reuse, PT ;  /* 0x000000a4c600720c */ /* 0x0c0fe20003f44270 */
[C---:B------:R-:W-:Y:S01]  /*9b50*/  VIADD R167, R17.reuse, 0xffffff41 ;  /* 0xffffff4111a77836 */ /* 0x040fe20000000000 */
[----:B------:R-:W-:Y:S01]  /*9b60*/  ISETP.GT.AND P4, PT, R198, R183, PT ;  /* 0x000000b7c600720c */ /* 0x000fe20003f84270 */
[C---:B------:R-:W-:Y:S01]  /*9b70*/  VIADD R165, R17.reuse, 0xffffff48 ;  /* 0xffffff4811a57836 */ /* 0x040fe20000000000 */
[----:B------:R-:W-:Y:S01]  /*9b80*/  FSEL R206, R206, -INF , !P2 ;  /* 0xff800000cece7808 */ /* 0x000fe20005000000 */
[----:B------:R-:W-:Y:S01]  /*9b90*/  VIADD R113, R17, 0xffffff51 ;  /* 0xffffff5111717836 */ /* 0x000fe20000000000 */
[----:B------:R-:W-:Y:S01]  /*9ba0*/  ISETP.GT.AND P2, PT, R198, R125, PT ;  /* 0x0000007dc600720c */ /* 0x000fe20003f44270 */
[----:B------:R-:W3:Y:S01]  /*9bb0*/  MUFU.TANH R32, R32 ;  /* 0x0000002000207308 */ /* 0x000ee20000002400 */
[----:B------:R-:W-:Y:S01]  /*9bc0*/  FSEL R166, R96, -INF , !P4 ;  /* 0xff80000060a67808 */ /* 0x000fe20006000000 */
[----:B------:R-:W-:Y:S01]  /*9bd0*/  FMUL.FTZ R103, R103, UR6 ;  /* 0x0000000667677c20 */ /* 0x000fe20008410000 */
[C---:B------:R-:W-:Y:S01]  /*9be0*/  ISETP.GT.AND P0, PT, R198.reuse, R167, PT ;  /* 0x000000a7c600720c */ /* 0x040fe20003f04270 */
[----:B------:R-:W-:Y:S01]  /*9bf0*/  FMUL.FTZ R23, R23, UR6 ;  /* 0x0000000617177c20 */ /* 0x000fe20008410000 */
[----:B------:R-:W-:Y:S01]  /*9c00*/  FSEL R172, R5, -INF , !P2 ;  /* 0xff80000005ac7808 */ /* 0x000fe20005000000 */
[C---:B------:R-:W-:Y:S01]  /*9c10*/  VIADD R119, R17.reuse, 0xffffff61 ;  /* 0xffffff6111777836 */ /* 0x040fe20000000000 */
[C---:B------:R-:W-:Y:S01]  /*9c20*/  ISETP.GT.AND P4, PT, R198.reuse, R173, PT ;  /* 0x000000adc600720c */ /* 0x040fe20003f84270 */
[----:B------:R-:W5:Y:S01]  /*9c30*/  MUFU.TANH R118, R118 ;  /* 0x0000007600767308 */ /* 0x000f620000002400 */
[----:B------:R-:W-:Y:S01]  /*9c40*/  ISETP.GT.AND P2, PT, R198, R181, PT ;  /* 0x000000b5c600720c */ /* 0x000fe20003f44270 */
[C---:B------:R-:W-:Y:S01]  /*9c50*/  VIADD R97, R17.reuse, 0xffffff68 ;  /* 0xffffff6811617836 */ /* 0x040fe20000000000 */
[----:B-1----:R-:W-:Y:S01]  /*9c60*/  FSEL R65, R104, -INF , !P6 ;  /* 0xff80000068417808 */ /* 0x002fe20007000000 */
[C---:B------:R-:W-:Y:S01]  /*9c70*/  VIADD R49, R17.reuse, 0xffffff71 ;  /* 0xffffff7111317836 */ /* 0x040fe20000000000 */
[C---:B------:R-:W-:Y:S01]  /*9c80*/  ISETP.GT.AND P6, PT, R198.reuse, R207, PT ;  /* 0x000000cfc600720c */ /* 0x040fe20003fc4270 */
[----:B------:R-:W-:Y:S01]  /*9c90*/  VIADD R105, R17, 0xffffff70 ;  /* 0xffffff7011697836 */ /* 0x000fe20000000000 */
[----:B------:R-:W-:Y:S01]  /*9ca0*/  FSEL R122, R85, -INF , !P5 ;  /* 0xff800000557a7808 */ /* 0x000fe20006800000 */
[----:B------:R-:W1:Y:S01]  /*9cb0*/  MUFU.TANH R13, R13 ;  /* 0x0000000d000d7308 */ /* 0x000e620000002400 */
[----:B------:R-:W-:Y:S01]  /*9cc0*/  ISETP.GT.AND P5, PT, R198, R131, PT ;  /* 0x00000083c600720c */ /* 0x000fe20003fa4270 */
[C---:B------:R-:W-:Y:S01]  /*9cd0*/  VIADD R121, R17.reuse, 0xffffff60 ;  /* 0xffffff6011797836 */ /* 0x040fe20000000000 */
[----:B------:R-:W-:Y:S01]  /*9ce0*/  FSEL R110, R80, -INF , !P3 ;  /* 0xff800000506e7808 */ /* 0x000fe20005800000 */
[----:B------:R-:W-:Y:S01]  /*9cf0*/  VIADD R117, R17, 0xffffff69 ;  /* 0xffffff6911757836 */ /* 0x000fe20000000000 */
[----:B------:R-:W-:Y:S01]  /*9d00*/  FSEL R244, R69, -INF , !P0 ;  /* 0xff80000045f47808 */ /* 0x000fe20004000000 */
[----:B------:R-:W-:Y:S01]  /*9d10*/  FMUL.FTZ R4, R94, UR6 ;  /* 0x000000065e047c20 */ /* 0x000fe20008410000 */
[----:B------:R-:W-:Y:S01]  /*9d20*/  ISETP.GT.AND P3, PT, R198, R129, PT ;  /* 0x00000081c600720c */ /* 0x000fe20003f64270 */
[----:B------:R3:W1:Y:S01]  /*9d30*/  MUFU.TANH R190, R111 ;  /* 0x0000006f00be7308 */ /* 0x0006620000002400 */
[----:B------:R-:W-:Y:S01]  /*9d40*/  FSEL R96, R68, -INF , !P4 ;  /* 0xff80000044607808 */ /* 0x000fe20006000000 */
[----:B------:R-:W-:Y:S01]  /*9d50*/  FMUL.FTZ R95, R95, UR6 ;  /* 0x000000065f5f7c20 */ /* 0x000fe20008410000 */
[----:B------:R-:W-:Y:S01]  /*9d60*/  ISETP.GT.AND P0, PT, R198, R123, PT ;  /* 0x0000007bc600720c */ /* 0x000fe20003f04270 */
[----:B------:R-:W-:Y:S01]  /*9d70*/  VIADD R94, R243, 0x8 ;  /* 0x00000008f35e7836 */ /* 0x000fe20000000000 */
[----:B------:R-:W-:Y:S01]  /*9d80*/  FSEL R193, R84, -INF , !P6 ;  /* 0xff80000054c17808 */ /* 0x000fe20007000000 */
[----:B------:R-:W-:Y:S01]  /*9d90*/  FMUL.FTZ R62, R62, UR6 ;  /* 0x000000063e3e7c20 */ /* 0x000fe20008410000 */
[----:B----4-:R-:W-:Y:S01]  /*9da0*/  FSEL R104, R187, -INF , !P2 ;  /* 0xff800000bb687808 */ /* 0x010fe20005000000 */
[----:B------:R-:W-:Y:S01]  /*9db0*/  MUFU.TANH R176, R176 ;  /* 0x000000b000b07308 */ /* 0x000fe20000002400 */
[----:B------:R-:W-:Y:S01]  /*9dc0*/  ISETP.GT.AND P4, PT, R198, R127, PT ;  /* 0x0000007fc600720c */ /* 0x000fe20003f84270 */
[----:B------:R-:W-:Y:S01]  /*9dd0*/  FMUL.FTZ R74, R74, UR6 ;  /* 0x000000064a4a7c20 */ /* 0x000fe20008410000 */
[C---:B------:R-:W-:Y:S01]  /*9de0*/  ISETP.GT.AND P6, PT, R198.reuse, R165, PT ;  /* 0x000000a5c600720c */ /* 0x040fe20003fc4270 */
[----:B------:R-:W-:Y:S01]  /*9df0*/  FMUL.FTZ R75, R75, UR6 ;  /* 0x000000064b4b7c20 */ /* 0x000fe20008410000 */
[----:B------:R-:W-:Y:S01]  /*9e00*/  ISETP.GT.AND P2, PT, R198, R113, PT ;  /* 0x00000071c600720c */ /* 0x000fe20003f44270 */
[----:B------:R-:W-:Y:S01]  /*9e10*/  FMUL.FTZ R79, R79, UR6 ;  /* 0x000000064f4f7c20 */ /* 0x000fe20008410000 */
[----:B--2---:R-:W-:Y:S01]  /*9e20*/  FSEL R84, R182, -INF , !P5 ;  /* 0xff800000b6547808 */ /* 0x004fe20006800000 */
[----:B------:R-:W-:Y:S01]  /*9e30*/  MUFU.TANH R128, R12 ;  /* 0x0000000c00807308 */ /* 0x000fe20000002400 */
[----:B------:R-:W-:Y:S01]  /*9e40*/  ISETP.GT.AND P5, PT, R198, R119, PT ;  /* 0x00000077c600720c */ /* 0x000fe20003fa4270 */
[----:B------:R-:W-:Y:S01]  /*9e50*/  FMUL.FTZ R63, R63, UR6 ;  /* 0x000000063f3f7c20 */ /* 0x000fe20008410000 */
[----:B------:R-:W-:Y:S01]  /*9e60*/  FSEL R80, R52, -INF , !P3 ;  /* 0xff80000034507808 */ /* 0x000fe20005800000 */
[----:B------:R-:W-:Y:S01]  /*9e70*/  FMUL.FTZ R46, R46, UR6 ;  /* 0x000000062e2e7c20 */ /* 0x000fe20008410000 */
[----:B------:R-:W-:Y:S01]  /*9e80*/  FSEL R177, R174, -INF , !P0 ;  /* 0xff800000aeb17808 */ /* 0x000fe20004000000 */
[----:B------:R-:W-:Y:S01]  /*9e90*/  FMUL.FTZ R42, R42, UR6 ;  /* 0x000000062a2a7c20 */ /* 0x000fe20008410000 */
[C---:B------:R-:W-:Y:S01]  /*9ea0*/  ISETP.GT.AND P3, PT, R198.reuse, R97, PT ;  /* 0x00000061c600720c */ /* 0x040fe20003f64270 */
        /* <DEDUP_REMOVED lines=8> */
[----:B------:R2:W-:Y:S01]  /*9f30*/  MUFU.TANH R120, R23 ;  /* 0x0000001700787308 */ /* 0x0005e20000002400 */
[C---:B------:R-:W-:Y:S01]  /*9f40*/  ISETP.GT.AND P4, PT, R198.reuse, R105, PT ;  /* 0x00000069c600720c */ /* 0x040fe20003f84270 */
[----:B------:R-:W-:Y:S01]  /*9f50*/  FMUL.FTZ R47, R47, UR6 ;  /* 0x000000062f2f7c20 */ /* 0x000fe20008410000 */
[C---:B------:R-:W-:Y:S01]  /*9f60*/  ISETP.GT.AND P6, PT, R198.reuse, R121, PT ;  /* 0x00000079c600720c */ /* 0x040fe20003fc4270 */
[----:B------:R-:W-:Y:S01]  /*9f70*/  FMUL.FTZ R27, R27, UR6 ;  /* 0x000000061b1b7c20 */ /* 0x000fe20008410000 */
[----:B------:R-:W-:Y:S01]  /*9f80*/  ISETP.GT.AND P2, PT, R198, R117, PT ;  /* 0x00000075c600720c */ /* 0x000fe20003f44270 */
[----:B------:R-:W-:Y:S01]  /*9f90*/  FMUL.FTZ R174, R179, UR6 ;  /* 0x00000006b3ae7c20 */ /* 0x000fe20008410000 */
[----:B---3--:R-:W-:Y:S01]  /*9fa0*/  FSEL R111, R33, -INF , !P5 ;  /* 0xff800000216f7808 */ /* 0x008fe20006800000 */
[----:B------:R-:W3:Y:S01]  /*9fb0*/  MUFU.TANH R103, R103 ;  /* 0x0000006700677308 */ /* 0x000ee20000002400 */
        /* <DEDUP_REMOVED lines=8> */
[----:B------:R-:W-:Y:S01]  /*a040*/  ISETP.GT.AND P0, PT, R94, R164, PT ;  /* 0x000000a45e00720c */ /* 0x000fe20003f04270 */
[C---:B--2---:R-:W-:Y:S01]  /*a050*/  VIADD R23, R17.reuse, 0xffffff78 ;  /* 0xffffff7811177836 */ /* 0x044fe20000000000 */
[----:B------:R-:W-:Y:S01]  /*a060*/  FSEL R28, R32, -INF , !P6 ;  /* 0xff800000201c7808 */ /* 0x000fe20007000000 */
[----:B------:R-:W-:Y:S01]  /*a070*/  VIADD R17, R17, 0xffffff79 ;  /* 0xffffff7911117836 */ /* 0x000fe20000000000 */
[----:B-----5:R-:W-:Y:S01]  /*a080*/  FSEL R12, R118, -INF , !P2 ;  /* 0xff800000760c7808 */ /* 0x020fe20005000000 */
[----:B------:R-:W-:Y:S01]  /*a090*/  FMUL.FTZ R73, R73, UR6 ;  /* 0x0000000649497c20 */ /* 0x000fe20008410000 */
[----:B------:R-:W-:Y:S01]  /*a0a0*/  ISETP.GT.AND P4, PT, R94, R194, PT ;  /* 0x000000c25e00720c */ /* 0x000fe20003f84270 */
[----:B------:R-:W-:Y:S01]  /*a0b0*/  MUFU.TANH R91, R91 ;  /* 0x0000005b005b7308 */ /* 0x000fe20000002400 */
[----:B------:R-:W-:Y:S01]  /*a0c0*/  ISETP.GT.AND P5, PT, R198, R17, PT ;  /* 0x00000011c600720c */ /* 0x000fe20003fa4270 */
[----:B------:R-:W-:Y:S01]  /*a0d0*/  FMUL.FTZ R60, R60, UR6 ;  /* 0x000000063c3c7c20 */ /* 0x000fe20008410000 */
[----:B------:R-:W-:Y:S01]  /*a0e0*/  ISETP.GT.AND P6, PT, R198, R23, PT ;  /* 0x00000017c600720c */ /* 0x000fe20003fc4270 */
[----:B------:R-:W-:Y:S01]  /*a0f0*/  FMUL.FTZ R44, R44, UR6 ;  /* 0x000000062c2c7c20 */ /* 0x000fe20008410000 */
[----:B------:R-:W-:Y:S01]  /*a100*/  ISETP.GT.AND P2, PT, R94, R208, PT ;  /* 0x000000d05e00720c */ /* 0x000fe20003f44270 */
[----:B------:R-:W-:Y:S01]  /*a110*/  FMUL.FTZ R24, R24, UR6 ;  /* 0x0000000618187c20 */ /* 0x000fe20008410000 */
[----:B-1----:R-:W-:Y:S01]  /*a120*/  FSEL R116, R13, -INF , !P5 ;  /* 0xff8000000d747808 */ /* 0x002fe20006800000 */
[----:B------:R1:W2:Y:S01]  /*a130*/  MUFU.TANH R53, R4 ;  /* 0x0000000400357308 */ /* 0x0002a20000002400 */
[----:B------:R-:W-:Y:S01]  /*a140*/  FSEL R69, R188, -INF , !P3 ;  /* 0xff800000bc457808 */ /* 0x000fe20005800000 */
[----:B------:R-:W-:Y:S01]  /*a150*/  FMUL.FTZ R20, R20, UR6 ;  /* 0x0000000614147c20 */ /* 0x000fe20008410000 */
[----:B------:R-:W-:-:S02]  /*a160*/  FSEL R13, R190, -INF , !P0 ;  /* 0xff800000be0d7808 */ /* 0x000fc40004000000 */
[C---:B------:R-:W-:Y:S02]  /*a170*/  ISETP.GT.AND P3, PT, R94.reuse, R219, PT ;  /* 0x000000db5e00720c */ /* 0x040fe40003f64270 */
[C---:B------:R-:W-:Y:S01]  /*a180*/  ISETP.GT.AND P0, PT, R94.reuse, R125, PT ;  /* 0x0000007d5e00720c */ /* 0x040fe20003f04270 */
[----:B------:R4:W5:Y:S01]  /*a190*/  MUFU.TANH R246, R78 ;  /* 0x0000004e00f67308 */ /* 0x0009620000002400 */
[----:B------:R-:W-:Y:S02]  /*a1a0*/  FSEL R85, R189, -INF , !P2 ;  /* 0xff800000bd557808 */ /* 0x000fe40005000000 */
[C---:B------:R-:W-:Y:S02]  /*a1b0*/  ISETP.GT.AND P2, PT, R94.reuse, R81, PT ;  /* 0x000000515e00720c */ /* 0x040fe40003f44270 */
[----:B------:R-:W-:Y:S01]  /*a1c0*/  FSEL R188, R11, -INF , !P0 ;  /* 0xff8000000bbc7808 */ /* 0x000fe20004000000 */
[----:B------:R-:W-:Y:S01]  /*a1d0*/  FMUL.FTZ R11, R171, UR6 ;  /* 0x00000006ab0b7c20 */ /* 0x000fe20008410000 */
[----:B------:R-:W-:Y:S01]  /*a1e0*/  ISETP.GT.AND P5, PT, R94, R247, PT ;  /* 0x000000f75e00720c */ /* 0x000fe20003fa4270 */
[----:B------:R-:W5:Y:S01]  /*a1f0*/  MUFU.TANH R95, R95 ;  /* 0x0000005f005f7308 */ /* 0x000f620000002400 */
[----:B---3--:R-:W-:-:S02]  /*a200*/  FSEL R33, R103, -INF , !P2 ;  /* 0xff80000067217808 */ /* 0x008fc40005000000 */
[----:B-1----:R-:W-:Y:S02]  /*a210*/  FSEL R4, R128, -INF , !P6 ;  /* 0xff80000080047808 */ /* 0x002fe40007000000 */
[C---:B------:R-:W-:Y:S02]  /*a220*/  ISETP.GT.AND P6, PT, R94.reuse, R249, PT ;  /* 0x000000f95e00720c */ /* 0x040fe40003fc4270 */
[----:B------:R-:W-:Y:S01]  /*a230*/  ISETP.GT.AND P2, PT, R94, R191, PT ;  /* 0x000000bf5e00720c */ /* 0x000fe20003f44270 */
[----:B------:R-:W-:Y:S01]  /*a240*/  MUFU.TANH R62, R62 ;  /* 0x0000003e003e7308 */ /* 0x000fe20000002400 */
[----:B------:R-:W-:Y:S02]  /*a250*/  FSEL R32, R204, -INF , !P6 ;  /* 0xff800000cc207808 */ /* 0x000fe40007000000 */
[----:B----4-:R-:W-:Y:S02]  /*a260*/  FSEL R78, R176, -INF , !P4 ;  /* 0xff800000b04e7808 */ /* 0x010fe40006000000 */
[----:B------:R-:W-:-:S02]  /*a270*/  ISETP.GT.AND P4, PT, R94, R211, PT ;  /* 0x000000d35e00720c */ /* 0x000fc40003f84270 */
[----:B------:R-:W-:Y:S01]  /*a280*/  ISETP.GT.AND P6, PT, R94, R183, PT ;  /* 0x000000b75e00720c */ /* 0x000fe20003fc4270 */
[----:B------:R-:W1:Y:S01]  /*a290*/  MUFU.TANH R74, R74 ;  /* 0x0000004a004a7308 */ /* 0x000e620000002400 */
[----:B------:R-:W-:Y:S02]  /*a2a0*/  FSEL R52, R10, -INF , !P4 ;  /* 0xff8000000a347808 */ /* 0x000fe40006000000 */
[C---:B------:R-:W-:Y:S02]  /*a2b0*/  ISETP.GT.AND P4, PT, R94.reuse, R195, PT ;  /* 0x000000c35e00720c */ /* 0x040fe40003f84270 */
[----:B------:R-:W-:Y:S02]  /*a2c0*/  FSEL R205, R205, -INF , !P5 ;  /* 0xff800000cdcd7808 */ /* 0x000fe40006800000 */
[----:B------:R-:W-:Y:S01]  /*a2d0*/  ISETP.GT.AND P5, PT, R94, R209, PT ;  /* 0x000000d15e00720c */ /* 0x000fe20003fa4270 */
[----:B------:R-:W-:Y:S01]  /*a2e0*/  MUFU.TANH R58, R58 ;  /* 0x0000003a003a7308 */ /* 0x000fe20000002400 */
[----:B--2---:R-:W-:-:S02]  /*a2f0*/  FSEL R53, R53, -INF , !P6 ;  /* 0xff80000035357808 */ /* 0x004fc40007000000 */
[----:B------:R-:W-:Y:S01]  /*a300*/  FSEL R192, R91, -INF , !P2 ;  /* 0xff8000005bc07808 */ /* 0x000fe20005000000 */
[----:B------:R-:W-:Y:S01]  /*a310*/  FMUL.FTZ R91, R6, UR6 ;  /* 0x00000006065b7c20 */ /* 0x000fe20008410000 */
[----:B------:R-:W-:Y:S01]  /*a320*/  ISETP.GT.AND P6, PT, R94, R173, PT ;  /* 0x000000ad5e00720c */ /* 0x000fe20003fc4270 */
[----:B------:R-:W-:Y:S01]  /*a330*/  FMUL.FTZ R6, R108, UR6 ;  /* 0x000000066c067c20 */ /* 0x000fe20008410000 */
[----:B-----5:R-:W-:Y:S01]  /*a340*/  FSEL R246, R246, -INF , !P4 ;  /* 0xff800000f6f67808 */ /* 0x020fe20006000000 */
[----:B------:R2:W3:Y:S01]  /*a350*/  MUFU.TANH R118, R79 ;  /* 0x0000004f00767308 */ /* 0x0004e20000002400 */
[----:B------:R-:W-:Y:S01]  /*a360*/  ISETP.GT.AND P0, PT, R94, R181, PT ;  /* 0x000000b55e00720c */ /* 0x000fe20003f04270 */
[----:B------:R-:W-:Y:S01]  /*a370*/  FMUL.FTZ R108, R88, UR6 ;  /* 0x00000006586c7c20 */ /* 0x000fe20008410000 */
[----:B------:R-:W-:Y:S01]  /*a380*/  ISETP.GT.AND P4, PT, R94, R129, PT ;  /* 0x000000815e00720c */ /* 0x000fe20003f84270 */
[----:B------:R-:W-:Y:S01]  /*a390*/  FMUL.FTZ R88, R89, UR6 ;  /* 0x0000000659587c20 */ /* 0x000fe20008410000 */
[----:B------:R-:W-:-:S02]  /*a3a0*/  FSEL R204, R95, -INF , !P5 ;  /* 0xff8000005fcc7808 */ /* 0x000fc40006800000 */
[C---:B------:R-:W-:Y:S01]  /*a3b0*/  ISETP.GT.AND P5, PT, R94.reuse, R167, PT ;  /* 0x000000a75e00720c */ /* 0x040fe20003fa4270 */
[----:B------:R-:W4:Y:S01]  /*a3c0*/  MUFU.TANH R75, R75 ;  /* 0x0000004b004b7308 */ /* 0x000f220000002400 */
[----:B------:R-:W-:Y:S02]  /*a3d0*/  ISETP.GT.AND P2, PT, R94, R131, PT ;  /* 0x000000835e00720c */ /* 0x000fe40003f44270 */
[----:B-1----:R-:W-:Y:S02]  /*a3e0*/  FSEL R189, R74, -INF , !P6 ;  /* 0xff8000004abd7808 */ /* 0x002fe40007000000 */
[----:B------:R-:W-:-:S03]  /*a3f0*/  ISETP.GT.AND P6, PT, R94, R127, PT ;  /* 0x0000007f5e00720c */ /* 0x000fc60003fc4270 */
[----:B------:R1:W5:Y:S01]  /*a400*/  MUFU.TANH R245, R63 ;  /* 0x0000003f00f57308 */ /* 0x0003620000002400 */
[----:B--2---:R-:W-:Y:S02]  /*a410*/  FSEL R79, R102, -INF , !P3 ;  /* 0xff800000664f7808 */ /* 0x004fe40005800000 */
[----:B------:R-:W-:Y:S02]  /*a420*/  ISETP.GT.AND P3, PT, R94, R207, PT ;  /* 0x000000cf5e00720c */ /* 0x000fe40003f64270 */
[----:B---3--:R-:W-:-:S03]  /*a430*/  FSEL R190, R118, -INF , !P0 ;  /* 0xff80000076be7808 */ /* 0x008fc60004000000 */
[----:B------:R-:W2:Y:S01]  /*a440*/  MUFU.TANH R46, R46 ;  /* 0x0000002e002e7308 */ /* 0x000ea20000002400 */
[----:B------:R-:W-:Y:S02]  /*a450*/  FSEL R198, R90, -INF , !P3 ;  /* 0xff8000005ac67808 */ /* 0x000fe40005800000 */
[C---:B------:R-:W-:Y:S02]  /*a460*/  ISETP.GT.AND P3, PT, R94.reuse, R165, PT ;  /* 0x000000a55e00720c */ /* 0x040fe40003f64270 */
[----:B------:R-:W-:Y:S02]  /*a470*/  ISETP.GT.AND P0, PT, R94, R113, PT ;  /* 0x000000715e00720c */ /* 0x000fe40003f04270 */
[----:B------:R-:W-:Y:S01]  /*a480*/  FSEL R176, R62, -INF , !P3 ;  /* 0xff8000003eb07808 */ /* 0x000fe20005800000 */
[----:B------:R-:W3:Y:S01]  /*a490*/  MUFU.TANH R59, R59 ;  /* 0x0000003b003b7308 */ /* 0x000ee20000002400 */
[----:B----4-:R-:W-:Y:S01]  /*a4a0*/  FSEL R182, R75, -INF , !P5 ;  /* 0xff8000004bb67808 */ /* 0x010fe20006800000 */
[----:B-1----:R-:W-:Y:S01]  /*a4b0*/  IMAD R63, R197, 0x80, R202 ;  /* 0x00000080c53f7824 */ /* 0x002fe200078e02ca */
[----:B-----5:R-:W-:-:S02]  /*a4c0*/  FSEL R245, R245, -INF , !P2 ;  /* 0xff800000f5f57808 */ /* 0x020fc40005000000 */
[C---:B------:R-:W-:Y:S01]  /*a4d0*/  ISETP.GT.AND P5, PT, R94.reuse, R123, PT ;  /* 0x0000007b5e00720c */ /* 0x040fe20003fa4270 */
[----:B------:R-:W-:Y:S01]  /*a4e0*/  VIADD R63, R63, 0xffffff00 ;  /* 0xffffff003f3f7836 */ /* 0x000fe20000000000 */
[C---:B------:R-:W-:Y:S01]  /*a4f0*/  ISETP.GT.AND P3, PT, R94.reuse, R121, PT ;  /* 0x000000795e00720c */ /* 0x040fe20003f64270 */
[----:B------:R1:W4:Y:S01]  /*a500*/  MUFU.TANH R128, R26 ;  /* 0x0000001a00807308 */ /* 0x0003220000002400 */
[----:B------:R-:W-:Y:S02]  /*a510*/  ISETP.GT.AND P2, PT, R94, R119, PT ;  /* 0x000000775e00720c */ /* 0x000fe40003f44270 */
[----:B--2---:R-:W-:Y:S02]  /*a520*/  FSEL R103, R46, -INF , !P6 ;  /* 0xff8000002e677808 */ /* 0x004fe40007000000 */
[----:B------:R-:W-:-:S03]  /*a530*/  ISETP.GT.AND P6, PT, R94, R105, PT ;  /* 0x000000695e00720c */ /* 0x000fc60003fc4270 */
[----:B------:R-:W2:Y:S01]  /*a540*/  MUFU.TANH R42, R42 ;  /* 0x0000002a002a7308 */ /* 0x000ea20000002400 */
[----:B---3--:R-:W-:Y:S02]  /*a550*/  FSEL R124, R59, -INF , !P0 ;  /* 0xff8000003b7c7808 */ /* 0x008fe40004000000 */
[----:B------:R-:W-:-:S05]  /*a560*/  ISETP.GT.AND P0, PT, R94, R117, PT ;  /* 0x000000755e00720c */ /* 0x000fca0003f04270 */
[----:B------:R-:W3:Y:S01]  /*a570*/  MUFU.TANH R43, R43 ;  /* 0x0000002b002b7308 */ /* 0x000ee20000002400 */
[----:B-1----:R-:W-:Y:S01]  /*a580*/  FMUL.FTZ R26, R170, UR6 ;  /* 0x00000006aa1a7c20 */ /* 0x002fe20008410000 */
[----:B------:R-:W-:Y:S01]  /*a590*/  FSEL R170, R58, -INF , !P4 ;  /* 0xff8000003aaa7808 */ /* 0x000fe20006000000 */
[----:B------:R-:W-:Y:S01]  /*a5a0*/  FMUL.FTZ R58, R106, UR6 ;  /* 0x000000066a3a7c20 */ /* 0x000fe20008410000 */
[----:B------:R-:W-:Y:S01]  /*a5b0*/  ISETP.GT.AND P4, PT, R94, R97, PT ;  /* 0x000000615e00720c */ /* 0x000fe20003f84270 */
[----:B------:R-:W-:Y:S01]  /*a5c0*/  FMUL.FTZ R106, R86, UR6 ;  /* 0x00000006566a7c20 */ /* 0x000fe20008410000 */
[----:B------:R-:W-:Y:S02]  /*a5d0*/  FMUL.FTZ R86, R87, UR6 ;  /* 0x0000000657567c20 */ /* 0x000fe40008410000 */
[----:B------:R-:W1:Y:S01]  /*a5e0*/  MUFU.TANH R10, R47 ;  /* 0x0000002f000a7308 */ /* 0x000e620000002400 */
[----:B----4-:R-:W-:Y:S02]  /*a5f0*/  FSEL R128, R128, -INF , !P4 ;  /* 0xff80000080807808 */ /* 0x010fe40006000000 */
[----:B------:R-:W-:-:S02]  /*a600*/  ISETP.GT.AND P4, PT, R243, R63, PT ;  /* 0x0000003ff300720c */ /* 0x000fc40003f84270 */
[----:B--2---:R-:W-:Y:S02]  /*a610*/  FSEL R95, R42, -INF , !P3 ;  /* 0xff8000002a5f7808 */ /* 0x004fe40005800000 */
[C---:B------:R-:W-:Y:S01]  /*a620*/  ISETP.GT.AND P3, PT, R94.reuse, R23, PT ;  /* 0x000000175e00720c */ /* 0x040fe20003f64270 */
[----:B------:R-:W2:Y:S01]  /*a630*/  MUFU.TANH R22, R22 ;  /* 0x0000001600167308 */ /* 0x000ea20000002400 */
[----:B---3--:R-:W-:Y:S02]  /*a640*/  FSEL R102, R43, -INF , !P2 ;  /* 0xff8000002b667808 */ /* 0x008fe40005000000 */
[----:B------:R-:W-:-:S05]  /*a650*/  ISETP.GT.AND P2, PT, R94, R17, PT ;  /* 0x000000115e00720c */ /* 0x000fca0003f44270 */
[----:B------:R-:W3:Y:S01]  /*a660*/  MUFU.TANH R179, R27 ;  /* 0x0000001b00b37308 */ /* 0x000ee20000002400 */
[----:B-1----:R-:W-:Y:S01]  /*a670*/  FSEL R118, R10, -INF , !P5 ;  /* 0xff8000000a767808 */ /* 0x002fe20006800000 */
[----:B------:R-:W-:Y:S01]  /*a680*/  FMUL.FTZ R10, R109, UR6 ;  /* 0x000000066d0a7c20 */ /* 0x000fe20008410000 */
[----:B------:R-:W-:Y:S01]  /*a690*/  ISETP.GT.AND P5, PT, R94, R49, PT ;  /* 0x000000315e00720c */ /* 0x000fe20003fa4270 */
[----:B------:R-:W-:Y:S01]  /*a6a0*/  FMUL.FTZ R47, R100, UR6 ;  /* 0x00000006642f7c20 */ /* 0x000fe20008410000 */
[----:B------:R-:W-:-:S03]  /*a6b0*/  FMUL.FTZ R100, R101, UR6 ;  /* 0x0000000665647c20 */ /* 0x000fc60008410000 */
[----:B------:R-:W-:Y:S01]  /*a6c0*/  MUFU.TANH R11, R11 ;  /* 0x0000000b000b7308 */ /* 0x000fe20000002400 */
[----:B------:R-:W-:Y:S02]  /*a6d0*/  FSEL R187, R120, -INF , !P5 ;  /* 0xff80000078bb7808 */ /* 0x000fe40006800000 */
[----:B--2---:R-:W-:Y:S02]  /*a6e0*/  FSEL R94, R22, -INF , !P6 ;  /* 0xff800000165e7808 */ /* 0x004fe40007000000 */
[----:B------:R-:W-:Y:S02]  /*a6f0*/  FSEL R22, R184, -INF , !P4 ;  /* 0xff800000b8167808 */ /* 0x000fe40006000000 */
[----:B------:R-:W-:Y:S01]  /*a700*/  ISETP.GT.AND P4, PT, R243, R208, PT ;  /* 0x000000d0f300720c */ /* 0x000fe20003f84270 */
[----:B------:R-:W1:Y:S01]  /*a710*/  MUFU.TANH R62, R26 ;  /* 0x0000001a003e7308 */ /* 0x000e620000002400 */
[----:B------:R-:W-:Y:S02]  /*a720*/  ISETP.GE.AND P6, PT, R63, R241, PT ;  /* 0x000000f13f00720c */ /* 0x000fe40003fc6270 */
[----:B---3--:R-:W-:-:S02]  /*a730*/  FSEL R179, R179, -INF , !P0 ;  /* 0xff800000b3b37808 */ /* 0x008fc40004000000 */
[C---:B------:R-:W-:Y:S02]  /*a740*/  ISETP.GE.AND P0, PT, R63.reuse, R242, PT ;  /* 0x000000f23f00720c */ /* 0x040fe40003f06270 */
[----:B------:R-:W-:Y:S01]  /*a750*/  ISETP.GE.AND P5, PT, R63, R240, PT ;  /* 0x000000f03f00720c */ /* 0x000fe20003fa6270 */
[----:B------:R-:W2:Y:S01]  /*a760*/  MUFU.TANH R6, R6 ;  /* 0x0000000600067308 */ /* 0x000ea20000002400 */
[----:B------:R-:W-:Y:S02]  /*a770*/  FSEL R22, R22, -INF , !P0 ;  /* 0xff80000016167808 */ /* 0x000fe40004000000 */
[----:B------:R-:W-:Y:S02]  /*a780*/  FSEL R185, R185, -INF , !P4 ;  /* 0xff800000b9b97808 */ /* 0x000fe40006000000 */
[----:B------:R-:W-:Y:S02]  /*a790*/  ISETP.GE.AND P0, PT, R208, R242, PT ;  /* 0x000000f2d000720c */ /* 0x000fe40003f06270 */
[----:B------:R-:W-:Y:S01]  /*a7a0*/  ISETP.GT.AND P4, PT, R243, R194, PT ;  /* 0x000000c2f300720c */ /* 0x000fe20003f84270 */
[----:B------:R3:W-:Y:S01]  /*a7b0*/  MUFU.TANH R42, R8 ;  /* 0x00000008002a7308 */ /* 0x0007e20000002400 */
[----:B------:R-:W-:-:S02]  /*a7c0*/  FSEL R109, R185, -INF , !P0 ;  /* 0xff800000b96d7808 */ /* 0x000fc40004000000 */
[----:B-1----:R-:W-:Y:S02]  /*a7d0*/  FSEL R62, R62, -INF , !P3 ;  /* 0xff8000003e3e7808 */ /* 0x002fe40005800000 */
[----:B------:R-:W-:Y:S02]  /*a7e0*/  ISETP.GE.AND P3, PT, R63, R239, PT ;  /* 0x000000ef3f00720c */ /* 0x000fe40003f66270 */
[----:B------:R-:W-:Y:S01]  /*a7f0*/  ISETP.GE.AND P0, PT, R194, R242, PT ;  /* 0x000000f2c200720c */ /* 0x000fe20003f06270 */
[----:B------:R1:W-:Y:S01]  /*a800*/  MUFU.TANH R43, R174 ;  /* 0x000000ae002b7308 */ /* 0x0003e20000002400 */
[----:B--2---:R-:W-:Y:S02]  /*a810*/  FSEL R6, R6, -INF , !P4 ;  /* 0xff80000006067808 */ /* 0x004fe40006000000 */
[----:B------:R-:W-:-:S05]  /*a820*/  ISETP.GT.AND P4, PT, R243, R164, PT ;  /* 0x000000a4f300720c */ /* 0x000fca0003f84270 */
[----:B------:R2:W-:Y:S01]  /*a830*/  MUFU.TANH R59, R9 ;  /* 0x00000009003b7308 */ /* 0x0005e20000002400 */
[----:B---3--:R-:W-:Y:S01]  /*a840*/  FMUL.FTZ R8, R114, UR6 ;  /* 0x0000000672087c20 */ /* 0x008fe20008410000 */
[----:B------:R-:W-:-:S06]  /*a850*/  FMUL.FTZ R114, R7, UR6 ;  /* 0x0000000607727c20 */ /* 0x000fcc0008410000 */
[----:B------:R-:W3:Y:S01]  /*a860*/  MUFU.TANH R8, R8 ;  /* 0x0000000800087308 */ /* 0x000ee20000002400 */
[----:B-1----:R-:W-:Y:S02]  /*a870*/  FSEL R174, R11, -INF , !P2 ;  /* 0xff8000000bae7808 */ /* 0x002fe40005000000 */
[----:B------:R-:W-:Y:S02]  /*a880*/  ISETP.GT.AND P2, PT, R196, R63, PT ;  /* 0x0000003fc400720c */ /* 0x000fe40003f44270 */
[----:B------:R-:W-:Y:S02]  /*a890*/  FSEL R63, R69, -INF , !P6 ;  /* 0xff800000453f7808 */ /* 0x000fe40007000000 */
[----:B------:R-:W-:Y:S01]  /*a8a0*/  FSEL R199, R199, -INF , !P2 ;  /* 0xff800000c7c77808 */ /* 0x000fe20005000000 */
[----:B------:R-:W-:Y:S01]  /*a8b0*/  MUFU.TANH R10, R10 ;  /* 0x0000000a000a7308 */ /* 0x000fe20000002400 */
[----:B------:R-:W-:Y:S02]  /*a8c0*/  ISETP.GE.AND P6, PT, R208, R241, PT ;  /* 0x000000f1d000720c */ /* 0x000fe40003fc6270 */
[----:B------:R-:W-:-:S02]  /*a8d0*/  FSEL R69, R29, -INF , !P5 ;  /* 0xff8000001d457808 */ /* 0x000fc40006800000 */
[----:B------:R-:W-:Y:S02]  /*a8e0*/  ISETP.GE.AND P5, PT, R208, R240, PT ;  /* 0x000000f0d000720c */ /* 0x000fe40003fa6270 */
[----:B------:R-:W-:Y:S01]  /*a8f0*/  FSEL R29, R199, -INF , !P3 ;  /* 0xff800000c71d7808 */ /* 0x000fe20005800000 */
[----:B------:R-:W-:Y:S01]  /*a900*/  MUFU.TANH R47, R47 ;  /* 0x0000002f002f7308 */ /* 0x000fe20000002400 */
[----:B------:R-:W-:Y:S02]  /*a910*/  ISETP.GT.AND P3, PT, R196, R208, PT ;  /* 0x000000d0c400720c */ /* 0x000fe40003f64270 */
[----:B--2---:R-:W-:Y:S02]  /*a920*/  FSEL R9, R85, -INF , !P6 ;  /* 0xff80000055097808 */ /* 0x004fe40007000000 */
[----:B------:R-:W-:Y:S02]  /*a930*/  FSEL R85, R48, -INF , !P5 ;  /* 0xff80000030557808 */ /* 0x000fe40006800000 */
[----:B------:R-:W-:Y:S01]  /*a940*/  FSEL R48, R6, -INF , !P0 ;  /* 0xff80000006307808 */ /* 0x000fe20004000000 */
[----:B------:R-:W-:Y:S01]  /*a950*/  MUFU.TANH R58, R58 ;  /* 0x0000003a003a7308 */ /* 0x000fe20000002400 */
[----:B------:R-:W-:-:S02]  /*a960*/  ISETP.GE.AND P2, PT, R208, R239, PT ;  /* 0x000000efd000720c */ /* 0x000fc40003f46270 */
[----:B------:R-:W-:Y:S02]  /*a970*/  FSEL R27, R200, -INF , !P3 ;  /* 0xff800000c81b7808 */ /* 0x000fe40005800000 */
[----:B------:R-:W-:Y:S02]  /*a980*/  ISETP.GE.AND P3, PT, R194, R239, PT ;  /* 0x000000efc200720c */ /* 0x000fe40003f66270 */
[----:B------:R-:W-:Y:S01]  /*a990*/  FSEL R27, R27, -INF , !P2 ;  /* 0xff8000001b1b7808 */ /* 0x000fe20005000000 */
[----:B------:R-:W1:Y:S01]  /*a9a0*/  MUFU.TANH R6, R115 ;  /* 0x0000007300067308 */ /* 0x000e620000002400 */
[----:B------:R-:W-:Y:S02]  /*a9b0*/  ISETP.GT.AND P2, PT, R196, R194, PT ;  /* 0x000000c2c400720c */ /* 0x000fe40003f44270 */
[----:B------:R-:W-:Y:S02]  /*a9c0*/  ISETP.GE.AND P6, PT, R194, R241, PT ;  /* 0x000000f1c200720c */ /* 0x000fe40003fc6270 */
[----:B---3--:R-:W-:-:S02]  /*a9d0*/  FSEL R7, R8, -INF , !P2 ;  /* 0xff80000008077808 */ /* 0x008fc40005000000 */
[----:B------:R-:W-:Y:S01]  /*a9e0*/  FSEL R11, R78, -INF , !P6 ;  /* 0xff8000004e0b7808 */ /* 0x000fe20007000000 */
[----:B------:R-:W2:Y:S01]  /*a9f0*/  MUFU.TANH R100, R100 ;  /* 0x0000006400647308 */ /* 0x000ea20000002400 */
[----:B------:R-:W-:Y:S02]  /*aa00*/  FSEL R7, R7, -INF , !P3 ;  /* 0xff80000007077808 */ /* 0x000fe40005800000 */
[----:B------:R-:W-:Y:S02]  /*aa10*/  ISETP.GT.AND P3, PT, R196, R164, PT ;  /* 0x000000a4c400720c */ /* 0x000fe40003f64270 */
[C---:B------:R-:W-:Y:S02]  /*aa20*/  ISETP.GE.AND P6, PT, R164.reuse, R241, PT ;  /* 0x000000f1a400720c */ /* 0x040fe40003fc6270 */
[----:B------:R-:W-:Y:S01]  /*aa30*/  ISETP.GE.AND P2, PT, R164, R239, PT ;  /* 0x000000efa400720c */ /* 0x000fe20003f46270 */
[----:B------:R-:W-:Y:S01]  /*aa40*/  MUFU.TANH R91, R91 ;  /* 0x0000005b005b7308 */ /* 0x000fe20000002400 */
[----:B------:R-:W-:-:S02]  /*aa50*/  FSEL R13, R13, -INF , !P6 ;  /* 0xff8000000d0d7808 */ /* 0x000fc40007000000 */
[----:B-1----:R-:W-:Y:S02]  /*aa60*/  FSEL R6, R6, -INF , !P3 ;  /* 0xff80000006067808 */ /* 0x002fe40005800000 */
[----:B------:R-:W-:Y:S02]  /*aa70*/  ISETP.GE.AND P6, PT, R249, R241, PT ;  /* 0x000000f1f900720c */ /* 0x000fe40003fc6270 */
[----:B------:R-:W-:Y:S01]  /*aa80*/  FSEL R6, R6, -INF , !P2 ;  /* 0xff80000006067808 */ /* 0x000fe20005000000 */
[----:B------:R-:W-:Y:S01]  /*aa90*/  MUFU.TANH R114, R114 ;  /* 0x0000007200727308 */ /* 0x000fe20000002400 */
[-C--:B------:R-:W-:Y:S02]  /*aaa0*/  ISETP.GT.AND P2, PT, R196, R249.reuse, PT ;  /* 0x000000f9c400720c */ /* 0x080fe40003f44270 */
[----:B------:R-:W-:Y:S02]  /*aab0*/  FSEL R10, R10, -INF , !P4 ;  /* 0xff8000000a0a7808 */ /* 0x000fe40006000000 */
[----:B------:R-:W-:-:S02]  /*aac0*/  ISETP.GT.AND P4, PT, R243, R249, PT ;  /* 0x000000f9f300720c */ /* 0x000fc40003f84270 */
[----:B------:R-:W-:Y:S01]  /*aad0*/  FSEL R74, R32, -INF , !P6 ;  /* 0xff800000204a7808 */ /* 0x000fe20007000000 */
[----:B------:R1:W-:Y:S01]  /*aae0*/  MUFU.TANH R87, R106 ;  /* 0x0000006a00577308 */ /* 0x0003e20000002400 */
[----:B------:R-:W-:Y:S02]  /*aaf0*/  ISETP.GE.AND P5, PT, R194, R240, PT ;  /* 0x000000f0c200720c */ /* 0x000fe40003fa6270 */
[----:B------:R-:W-:Y:S02]  /*ab00*/  ISETP.GE.AND P6, PT, R247, R241, PT ;  /* 0x000000f1f700720c */ /* 0x000fe40003fc6270 */
[----:B------:R-:W-:Y:S02]  /*ab10*/  ISETP.GE.AND P3, PT, R249, R239, PT ;  /* 0x000000eff900720c */ /* 0x000fe40003f66270 */
[----:B------:R-:W-:Y:S01]  /*ab20*/  FSEL R46, R178, -INF , !P2 ;  /* 0xff800000b22e7808 */ /* 0x000fe20005000000 */
[----:B------:R-:W-:Y:S01]  /*ab30*/  MUFU.TANH R99, R99 ;  /* 0x0000006300637308 */ /* 0x000fe20000002400 */
[----:B------:R-:W-:-:S02]  /*ab40*/  FSEL R90, R201, -INF , !P4 ;  /* 0xff800000c95a7808 */ /* 0x000fc40006000000 */
[----:B------:R-:W-:Y:S02]  /*ab50*/  ISETP.GE.AND P0, PT, R164, R242, PT ;  /* 0x000000f2a400720c */ /* 0x000fe40003f06270 */
[----:B------:R-:W-:Y:S02]  /*ab60*/  FSEL R8, R210, -INF , !P5 ;  /* 0xff800000d2087808 */ /* 0x000fe40006800000 */
[----:B------:R-:W-:Y:S01]  /*ab70*/  ISETP.GT.AND P4, PT, R243, R247, PT ;  /* 0x000000f7f300720c */ /* 0x000fe20003f84270 */
[----:B------:R-:W-:Y:S01]  /*ab80*/  MUFU.TANH R108, R108 ;  /* 0x0000006c006c7308 */ /* 0x000fe20000002400 */
[----:B------:R-:W-:Y:S01]  /*ab90*/  FSEL R101, R205, -INF , !P6 ;  /* 0xff800000cd657808 */ /* 0x000fe20007000000 */
[----:B-1----:R-:W-:Y:S01]  /*aba0*/  FMUL.FTZ R106, R98, UR6 ;  /* 0x00000006626a7c20 */ /* 0x002fe20008410000 */
[----:B------:R-:W-:Y:S02]  /*abb0*/  ISETP.GE.AND P5, PT, R164, R240, PT ;  /* 0x000000f0a400720c */ /* 0x000fe40003fa6270 */
[----:B------:R-:W-:-:S02]  /*abc0*/  FSEL R46, R46, -INF , !P3 ;  /* 0xff8000002e2e7808 */ /* 0x000fc40005800000 */
[----:B------:R-:W-:Y:S01]  /*abd0*/  ISETP.GE.AND P6, PT, R219, R241, PT ;  /* 0x000000f1db00720c */ /* 0x000fe20003fc6270 */
[----:B------:R-:W-:Y:S01]  /*abe0*/  MUFU.TANH R98, R93 ;  /* 0x0000005d00627308 */ /* 0x000fe20000002400 */
[----:B------:R-:W-:Y:S02]  /*abf0*/  ISETP.GT.AND P3, PT, R196, R247, PT ;  /* 0x000000f7c400720c */ /* 0x000fe40003f64270 */
[----:B------:R-:W-:Y:S02]  /*ac00*/  FSEL R26, R10, -INF , !P0 ;  /* 0xff8000000a1a7808 */ /* 0x000fe40004000000 */
[----:B------:R-:W-:Y:S02]  /*ac10*/  FSEL R78, R203, -INF , !P4 ;  /* 0xff800000cb4e7808 */ /* 0x000fe40006000000 */
[----:B------:R-:W-:Y:S01]  /*ac20*/  FSEL R10, R206, -INF , !P5 ;  /* 0xff800000ce0a7808 */ /* 0x000fe20006800000 */
[----:B------:R-:W-:Y:S01]  /*ac30*/  MUFU.TANH R88, R88 ;  /* 0x0000005800587308 */ /* 0x000fe20000002400 */
[----:B------:R-:W-:-:S02]  /*ac40*/  ISETP.GT.AND P4, PT, R243, R219, PT ;  /* 0x000000dbf300720c */ /* 0x000fc40003f84270 */
[----:B------:R-:W-:Y:S02]  /*ac50*/  FSEL R89, R79, -INF , !P6 ;  /* 0xff8000004f597808 */ /* 0x000fe40007000000 */
[C---:B------:R-:W-:Y:S02]  /*ac60*/  ISETP.GE.AND P0, PT, R249.reuse, R242, PT ;  /* 0x000000f2f900720c */ /* 0x040fe40003f06270 */
[----:B------:R-:W-:Y:S01]  /*ac70*/  ISETP.GE.AND P5, PT, R249, R240, PT ;  /* 0x000000f0f900720c */ /* 0x000fe20003fa6270 */
[----:B------:R-:W1:Y:S01]  /*ac80*/  MUFU.TANH R79, R107 ;  /* 0x0000006b004f7308 */ /* 0x000e620000002400 */
[----:B------:R-:W-:Y:S02]  /*ac90*/  ISETP.GE.AND P2, PT, R247, R239, PT ;  /* 0x000000eff700720c */ /* 0x000fe40003f46270 */
[----:B------:R-:W-:Y:S02]  /*aca0*/  FSEL R43, R43, -INF , !P3 ;  /* 0xff8000002b2b7808 */ /* 0x000fe40005800000 */
[----:B------:R-:W-:-:S02]  /*acb0*/  FSEL R75, R47, -INF , !P4 ;  /* 0xff8000002f4b7808 */ /* 0x000fc40006000000 */
[----:B------:R-:W-:Y:S01]  /*acc0*/  FSEL R90, R90, -INF , !P0 ;  /* 0xff8000005a5a7808 */ /* 0x000fe20004000000 */
[----:B------:R-:W-:Y:S01]  /*acd0*/  MUFU.TANH R86, R86 ;  /* 0x0000005600567308 */ /* 0x000fe20000002400 */
[----:B------:R-:W-:Y:S02]  /*ace0*/  FSEL R32, R186, -INF , !P5 ;  /* 0xff800000ba207808 */ /* 0x000fe40006800000 */
[----:B------:R-:W-:Y:S02]  /*acf0*/  FSEL R47, R43, -INF , !P2 ;  /* 0xff8000002b2f7808 */ /* 0x000fe40005000000 */
[C---:B------:R-:W-:Y:S02]  /*ad00*/  ISETP.GE.AND P0, PT, R247.reuse, R242, PT ;  /* 0x000000f2f700720c */ /* 0x040fe40003f06270 */
[----:B------:R-:W-:Y:S01]  /*ad10*/  ISETP.GE.AND P5, PT, R247, R240, PT ;  /* 0x000000f0f700720c */ /* 0x000fe20003fa6270 */
[----:B------:R-:W-:Y:S01]  /*ad20*/  MUFU.TANH R76, R76 ;  /* 0x0000004c004c7308 */ /* 0x000fe20000002400 */
[----:B------:R-:W-:-:S02]  /*ad30*/  ISETP.GT.AND P2, PT, R196, R219, PT ;  /* 0x000000dbc400720c */ /* 0x000fc40003f44270 */
[----:B------:R-:W-:Y:S02]  /*ad40*/  FSEL R78, R78, -INF , !P0 ;  /* 0xff8000004e4e7808 */ /* 0x000fe40004000000 */
[----:B------:R-:W-:Y:S02]  /*ad50*/  FSEL R64, R64, -INF , !P5 ;  /* 0xff80000040407808 */ /* 0x000fe40006800000 */
[C---:B------:R-:W-:Y:S01]  /*ad60*/  ISETP.GE.AND P3, PT, R219.reuse, R239, PT ;  /* 0x000000efdb00720c */ /* 0x040fe20003f66270 */
[----:B------:R-:W-:Y:S01]  /*ad70*/  MUFU.TANH R72, R72 ;  /* 0x0000004800487308 */ /* 0x000fe20000002400 */
[----:B------:R-:W-:Y:S02]  /*ad80*/  FSEL R43, R58, -INF , !P2 ;  /* 0xff8000003a2b7808 */ /* 0x000fe40005000000 */
[C---:B------:R-:W-:Y:S02]  /*ad90*/  ISETP.GE.AND P0, PT, R219.reuse, R242, PT ;  /* 0x000000f2db00720c */ /* 0x040fe40003f06270 */
[----:B------:R-:W-:-:S02]  /*ada0*/  ISETP.GE.AND P5, PT, R219, R240, PT ;  /* 0x000000f0db00720c */ /* 0x000fc40003fa6270 */
[-C--:B------:R-:W-:Y:S01]  /*adb0*/  ISETP.GT.AND P4, PT, R243, R81.reuse, PT ;  /* 0x00000051f300720c */ /* 0x080fe20003f84270 */
[----:B------:R-:W-:Y:S01]  /*adc0*/  MUFU.TANH R73, R73 ;  /* 0x0000004900497308 */ /* 0x000fe20000002400 */
[----:B------:R-:W-:Y:S02]  /*add0*/  FSEL R43, R43, -INF , !P3 ;  /* 0xff8000002b2b7808 */ /* 0x000fe40005800000 */
[----:B------:R-:W-:Y:S02]  /*ade0*/  FSEL R75, R75, -INF , !P0 ;  /* 0xff8000004b4b7808 */ /* 0x000fe40004000000 */
[----:B------:R-:W-:Y:S02]  /*adf0*/  FSEL R65, R65, -INF , !P5 ;  /* 0xff80000041417808 */ /* 0x000fe40006800000 */
[----:B------:R-:W-:Y:S01]  /*ae00*/  ISETP.GT.AND P3, PT, R196, R81, PT ;  /* 0x00000051c400720c */ /* 0x000fe20003f64270 */
[----:B------:R-:W-:Y:S01]  /*ae10*/  MUFU.TANH R60, R60 ;  /* 0x0000003c003c7308 */ /* 0x000fe20000002400 */
[----:B------:R-:W-:-:S02]  /*ae20*/  ISETP.GE.AND P0, PT, R81, R242, PT ;  /* 0x000000f25100720c */ /* 0x000fc40003f06270 */
[C---:B------:R-:W-:Y:S02]  /*ae30*/  ISETP.GE.AND P6, PT, R81.reuse, R241, PT ;  /* 0x000000f15100720c */ /* 0x040fe40003fc6270 */
[C---:B------:R-:W-:Y:S02]  /*ae40*/  ISETP.GE.AND P5, PT, R81.reuse, R240, PT ;  /* 0x000000f05100720c */ /* 0x040fe40003fa6270 */
[----:B------:R-:W-:Y:S01]  /*ae50*/  ISETP.GE.AND P2, PT, R81, R239, PT ;  /* 0x000000ef5100720c */ /* 0x000fe20003f46270 */
[----:B------:R-:W-:Y:S01]  /*ae60*/  MUFU.TANH R54, R54 ;  /* 0x0000003600367308 */ /* 0x000fe20000002400 */
[----:B--2---:R-:W-:Y:S01]  /*ae70*/  FSEL R81, R100, -INF , !P4 ;  /* 0xff80000064517808 */ /* 0x004fe20006000000 */
[----:B------:R-:W-:Y:S01]  /*ae80*/  FMUL.FTZ R100, R92, UR6 ;  /* 0x000000065c647c20 */ /* 0x000fe20008410000 */
[----:B------:R-:W-:Y:S02]  /*ae90*/  ISETP.GT.AND P4, PT, R243, R211, PT ;  /* 0x000000d3f300720c */ /* 0x000fe40003f84270 */
[----:B-1----:R-:W-:-:S02]  /*aea0*/  FSEL R79, R79, -INF , !P3 ;  /* 0xff8000004f4f7808 */ /* 0x002fc40005800000 */
[----:B------:R-:W-:Y:S01]  /*aeb0*/  FSEL R58, R33, -INF , !P6 ;  /* 0xff800000213a7808 */ /* 0x000fe20007000000 */
[----:B------:R-:W-:Y:S01]  /*aec0*/  MUFU.TANH R100, R100 ;  /* 0x0000006400647308 */ /* 0x000fe20000002400 */
[----:B------:R-:W-:Y:S02]  /*aed0*/  FSEL R33, R126, -INF , !P5 ;  /* 0xff8000007e217808 */ /* 0x000fe40006800000 */
[----:B------:R-:W-:Y:S02]  /*aee0*/  FSEL R126, R42, -INF , !P4 ;  /* 0xff8000002a7e7808 */ /* 0x000fe40006000000 */
[----:B------:R-:W-:Y:S02]  /*aef0*/  FSEL R42, R79, -INF , !P2 ;  /* 0xff8000004f2a7808 */ /* 0x000fe40005000000 */
[----:B------:R-:W-:Y:S01]  /*af00*/  ISETP.GT.AND P2, PT, R196, R211, PT ;  /* 0x000000d3c400720c */ /* 0x000fe20003f44270 */
[----:B------:R-:W-:Y:S01]  /*af10*/  MUFU.TANH R44, R44 ;  /* 0x0000002c002c7308 */ /* 0x000fe20000002400 */
[----:B------:R-:W-:-:S02]  /*af20*/  FSEL R81, R81, -INF , !P0 ;  /* 0xff80000051517808 */ /* 0x000fc40004000000 */
[C---:B------:R-:W-:Y:S02]  /*af30*/  ISETP.GE.AND P0, PT, R211.reuse, R242, PT ;  /* 0x000000f2d300720c */ /* 0x040fe40003f06270 */
[C---:B------:R-:W-:Y:S02]  /*af40*/  ISETP.GE.AND P6, PT, R211.reuse, R241, PT ;  /* 0x000000f1d300720c */ /* 0x040fe40003fc6270 */
[C---:B------:R-:W-:Y:S01]  /*af50*/  ISETP.GE.AND P5, PT, R211.reuse, R240, PT ;  /* 0x000000f0d300720c */ /* 0x040fe20003fa6270 */
[----:B------:R-:W-:Y:S01]  /*af60*/  MUFU.TANH R55, R55 ;  /* 0x0000003700377308 */ /* 0x000fe20000002400 */
[----:B------:R-:W-:Y:S02]  /*af70*/  ISETP.GE.AND P3, PT, R211, R239, PT ;  /* 0x000000efd300720c */ /* 0x000fe40003f66270 */
[----:B------:R-:W-:Y:S02]  /*af80*/  FSEL R91, R91, -INF , !P2 ;  /* 0xff8000005b5b7808 */ /* 0x000fe40005000000 */
[----:B------:R-:W-:-:S02]  /*af90*/  ISETP.GT.AND P4, PT, R243, R125, PT ;  /* 0x0000007df300720c */ /* 0x000fc40003f84270 */
[----:B------:R-:W-:Y:S01]  /*afa0*/  FSEL R126, R126, -INF , !P0 ;  /* 0xff8000007e7e7808 */ /* 0x000fe20004000000 */
[----:B------:R-:W-:Y:S01]  /*afb0*/  MUFU.TANH R24, R24 ;  /* 0x0000001800187308 */ /* 0x000fe20000002400 */
[----:B------:R-:W-:Y:S02]  /*afc0*/  FSEL R164, R52, -INF , !P6 ;  /* 0xff80000034a47808 */ /* 0x000fe40007000000 */
[----:B------:R-:W-:Y:S02]  /*afd0*/  FSEL R92, R180, -INF , !P5 ;  /* 0xff800000b45c7808 */ /* 0x000fe40006800000 */
[----:B------:R-:W-:Y:S01]  /*afe0*/  FSEL R91, R91, -INF , !P3 ;  /* 0xff8000005b5b7808 */ /* 0x000fe20005800000 */
[----:B------:R-:W-:Y:S01]  /*aff0*/  BAR.SYNC.DEFER_BLOCKING 0x0 ;  /* 0x0000000000007b1d */ /* 0x000fe20000010000 */
[C---:B------:R-:W-:Y:S02]  /*b000*/  ISETP.GE.AND P0, PT, R125.reuse, R242, PT ;  /* 0x000000f27d00720c */ /* 0x040fe40003f06270 */
[----:B------:R-:W-:-:S02]  /*b010*/  ISETP.GE.AND P6, PT, R125, R241, PT ;  /* 0x000000f17d00720c */ /* 0x000fc40003fc6270 */
[C---:B------:R-:W-:Y:S01]  /*b020*/  ISETP.GE.AND P5, PT, R125.reuse, R240, PT ;  /* 0x000000f07d00720c */ /* 0x040fe20003fa6270 */
[----:B------:R-:W-:Y:S01]  /*b030*/  MUFU.TANH R20, R20 ;  /* 0x0000001400147308 */ /* 0x000fe20000002400 */
[----:B------:R-:W-:Y:S02]  /*b040*/  ISETP.GE.AND P2, PT, R125, R239, PT ;  /* 0x000000ef7d00720c */ /* 0x000fe40003f46270 */
[----:B------:R-:W-:Y:S02]  /*b050*/  ISETP.GT.AND P3, PT, R196, R125, PT ;  /* 0x0000007dc400720c */ /* 0x000fe40003f64270 */
[----:B------:R-:W-:Y:S02]  /*b060*/  FSEL R125, R59, -INF , !P4 ;  /* 0xff8000003b7d7808 */ /* 0x000fe40006000000 */
[----:B------:R-:W-:Y:S01]  /*b070*/  FSEL R52, R114, -INF , !P3 ;  /* 0xff80000072347808 */ /* 0x000fe20005800000 */
[----:B------:R-:W1:Y:S01]  /*b080*/  MUFU.TANH R59, R106 ;  /* 0x0000006a003b7308 */ /* 0x000e620000002400 */
[----:B------:R-:W-:-:S02]  /*b090*/  FSEL R188, R188, -INF , !P6 ;  /* 0xff800000bcbc7808 */ /* 0x000fc40007000000 */
[----:B------:R-:W-:Y:S02]  /*b0a0*/  ISETP.GE.AND P6, PT, R183, R241, PT ;  /* 0x000000f1b700720c */ /* 0x000fe40003fc6270 */
[----:B------:R-:W-:Y:S02]  /*b0b0*/  FSEL R52, R52, -INF , !P2 ;  /* 0xff80000034347808 */ /* 0x000fe40005000000 */
[-C--:B------:R-:W-:Y:S01]  /*b0c0*/  ISETP.GT.AND P2, PT, R196, R183.reuse, PT ;  /* 0x000000b7c400720c */ /* 0x080fe20003f44270 */
[----:B------:R-:W-:Y:S01]  /*b0d0*/  MUFU.TANH R14, R14 ;  /* 0x0000000e000e7308 */ /* 0x000fe20000002400 */
[----:B------:R-:W-:Y:S02]  /*b0e0*/  FSEL R125, R125, -INF , !P0 ;  /* 0xff8000007d7d7808 */ /* 0x000fe40004000000 */
[----:B------:R-:W-:Y:S02]  /*b0f0*/  FSEL R79, R172, -INF , !P5 ;  /* 0xff800000ac4f7808 */ /* 0x000fe40006800000 */
[----:B------:R-:W-:-:S02]  /*b100*/  ISETP.GT.AND P4, PT, R243, R183, PT ;  /* 0x000000b7f300720c */ /* 0x000fc40003f84270 */
[C---:B------:R-:W-:Y:S02]  /*b110*/  ISETP.GE.AND P0, PT, R183.reuse, R242, PT ;  /* 0x000000f2b700720c */ /* 0x040fe40003f06270 */
[C---:B------:R-:W-:Y:S02]  /*b120*/  ISETP.GE.AND P5, PT, R183.reuse, R240, PT ;  /* 0x000000f0b700720c */ /* 0x040fe40003fa6270 */
[-C--:B------:R-:W-:Y:S02]  /*b130*/  ISETP.GE.AND P3, PT, R183, R239.reuse, PT ;  /* 0x000000efb700720c */ /* 0x080fe40003f66270 */
[----:B------:R-:W-:Y:S02]  /*b140*/  FSEL R183, R53, -INF , !P6 ;  /* 0xff80000035b77808 */ /* 0x000fe40007000000 */
[----:B-1----:R-:W-:Y:S02]  /*b150*/  FSEL R53, R59, -INF , !P2 ;  /* 0xff8000003b357808 */ /* 0x002fe40005000000 */
        /* <DEDUP_REMOVED lines=8> */
[----:B------:R-:W-:Y:S02]  /*b1e0*/  ISETP.GT.AND P2, PT, R196, R207, PT ;  /* 0x000000cfc400720c */ /* 0x000fe40003f44270 */
[----:B------:R-:W-:Y:S02]  /*b1f0*/  FSEL R107, R100, -INF , !P0 ;  /* 0xff800000646b7808 */ /* 0x000fe40004000000 */
[----:B------:R-:W-:Y:S01]  /*b200*/  FSEL R166, R98, -INF , !P4 ;  /* 0xff80000062a67808 */ /* 0x000fe20006000000 */
[----:B------:R-:W-:Y:S01]  /*b210*/  FMUL.FTZ R98, R70, UR6 ;  /* 0x0000000646627c20 */ /* 0x000fe20008410000 */
[----:B------:R-:W-:Y:S01]  /*b220*/  ISETP.GE.AND P0, PT, R209, R242, PT ;  /* 0x000000f2d100720c */ /* 0x000fe20003f06270 */
[----:B------:R-:W-:Y:S01]  /*b230*/  FMUL.FTZ R70, R71, UR6 ;  /* 0x0000000647467c20 */ /* 0x000fe20008410000 */
[----:B------:R-:W-:Y:S01]  /*b240*/  ISETP.GE.AND P6, PT, R209, R241, PT ;  /* 0x000000f1d100720c */ /* 0x000fe20003fc6270 */
[----:B------:R1:W-:Y:S01]  /*b250*/  MUFU.TANH R71, R98 ;  /* 0x0000006200477308 */ /* 0x0003e20000002400 */
[----:B------:R-:W-:-:S02]  /*b260*/  ISETP.GT.AND P4, PT, R243, R207, PT ;  /* 0x000000cff300720c */ /* 0x000fc40003f84270 */
[----:B------:R-:W-:Y:S02]  /*b270*/  ISETP.GE.AND P3, PT, R207, R239, PT ;  /* 0x000000efcf00720c */ /* 0x000fe40003f66270 */
[----:B------:R-:W-:Y:S02]  /*b280*/  FSEL R87, R87, -INF , !P2 ;  /* 0xff80000057577808 */ /* 0x000fe40005000000 */
[----:B------:R-:W-:Y:S01]  /*b290*/  FSEL R166, R166, -INF , !P0 ;  /* 0xff800000a6a67808 */ /* 0x000fe20004000000 */
[----:B------:R-:W-:Y:S01]  /*b2a0*/  MUFU.TANH R70, R70 ;  /* 0x0000004600467308 */ /* 0x000fe20000002400 */
[----:B------:R-:W-:Y:S02]  /*b2b0*/  FSEL R172, R204, -INF , !P6 ;  /* 0xff800000ccac7808 */ /* 0x000fe40007000000 */
[----:B------:R-:W-:Y:S02]  /*b2c0*/  FSEL R108, R108, -INF , !P4 ;  /* 0xff8000006c6c7808 */ /* 0x000fe40006000000 */
[----:B------:R-:W-:-:S02]  /*b2d0*/  ISETP.GE.AND P0, PT, R207, R242, PT ;  /* 0x000000f2cf00720c */ /* 0x000fc40003f06270 */
[----:B------:R-:W-:Y:S02]  /*b2e0*/  ISETP.GE.AND P6, PT, R207, R241, PT ;  /* 0x000000f1cf00720c */ /* 0x000fe40003fc6270 */
[-C--:B------:R-:W-:Y:S02]  /*b2f0*/  ISETP.GT.AND P4, PT, R243, R191.reuse, PT ;  /* 0x000000bff300720c */ /* 0x080fe40003f84270 */
[----:B------:R-:W-:Y:S01]  /*b300*/  FSEL R186, R87, -INF , !P3 ;  /* 0xff80000057ba7808 */ /* 0x000fe20005800000 */
[----:B------:R-:W-:Y:S01]  /*b310*/  FMUL.FTZ R87, R82, UR6 ;  /* 0x0000000652577c20 */ /* 0x000fe20008410000 */
[----:B------:R-:W-:Y:S01]  /*b320*/  ISETP.GT.AND P3, PT, R196, R191, PT ;  /* 0x000000bfc400720c */ /* 0x000fe20003f64270 */
[----:B------:R-:W-:Y:S01]  /*b330*/  FMUL.FTZ R82, R77, UR6 ;  /* 0x000000064d527c20 */ /* 0x000fe20008410000 */
[----:B-1----:R-:W-:Y:S01]  /*b340*/  FSEL R98, R108, -INF , !P0 ;  /* 0xff8000006c627808 */ /* 0x002fe20004000000 */
[----:B------:R-:W1:Y:S01]  /*b350*/  MUFU.TANH R77, R87 ;  /* 0x00000057004d7308 */ /* 0x000e620000002400 */
[----:B------:R-:W-:-:S02]  /*b360*/  FSEL R206, R198, -INF , !P6 ;  /* 0xff800000c6ce7808 */ /* 0x000fc40007000000 */
[----:B------:R-:W-:Y:S01]  /*b370*/  FSEL R88, R88, -INF , !P4 ;  /* 0xff80000058587808 */ /* 0x000fe20006000000 */
[----:B------:R2:W-:Y:S01]  /*b380*/  STL [R1], R98 ;  /* 0x0000006201007387 */ /* 0x0005e20000100800 */
[C---:B------:R-:W-:Y:S02]  /*b390*/  ISETP.GE.AND P0, PT, R191.reuse, R242, PT ;  /* 0x000000f2bf00720c */ /* 0x040fe40003f06270 */
[----:B------:R-:W-:Y:S01]  /*b3a0*/  ISETP.GE.AND P6, PT, R191, R241, PT ;  /* 0x000000f1bf00720c */ /* 0x000fe20003fc6270 */
[----:B------:R-:W-:Y:S01]  /*b3b0*/  MUFU.TANH R82, R82 ;  /* 0x0000005200527308 */ /* 0x000fe20000002400 */
[----:B------:R-:W-:Y:S02]  /*b3c0*/  ISETP.GT.AND P4, PT, R243, R195, PT ;  /* 0x000000c3f300720c */ /* 0x000fe40003f84270 */
[----:B------:R-:W-:Y:S02]  /*b3d0*/  ISETP.GE.AND P2, PT, R191, R239, PT ;  /* 0x000000efbf00720c */ /* 0x000fe40003f46270 */
[----:B------:R-:W-:-:S02]  /*b3e0*/  FSEL R86, R86, -INF , !P3 ;  /* 0xff80000056567808 */ /* 0x000fc40005800000 */
[----:B------:R-:W-:Y:S02]  /*b3f0*/  FSEL R204, R88, -INF , !P0 ;  /* 0xff80000058cc7808 */ /* 0x000fe40004000000 */
[----:B------:R-:W-:Y:S02]  /*b400*/  FSEL R180, R192, -INF , !P6 ;  /* 0xff800000c0b47808 */ /* 0x000fe40007000000 */
[----:B------:R-:W-:Y:S02]  /*b410*/  FSEL R76, R76, -INF , !P4 ;  /* 0xff8000004c4c7808 */ /* 0x000fe40006000000 */
[----:B------:R-:W-:Y:S02]  /*b420*/  ISETP.GE.AND P0, PT, R195, R242, PT ;  /* 0x000000f2c300720c */ /* 0x000fe40003f06270 */
[----:B------:R-:W-:Y:S01]  /*b430*/  FSEL R192, R86, -INF , !P2 ;  /* 0xff80000056c07808 */ /* 0x000fe20005000000 */
[----:B------:R-:W-:Y:S01]  /*b440*/  FMUL.FTZ R86, R83, UR6 ;  /* 0x0000000653567c20 */ /* 0x000fe20008410000 */
[----:B------:R-:W-:Y:S01]  /*b450*/  FSEL R210, R76, -INF , !P0 ;  /* 0xff8000004cd27808 */ /* 0x000fe20004000000 */
[----:B------:R-:W-:Y:S01]  /*b460*/  FMUL.FTZ R83, R56, UR6 ;  /* 0x0000000638537c20 */ /* 0x000fe20008410000 */
[----:B------:R-:W-:Y:S01]  /*b470*/  ISETP.GT.AND P2, PT, R196, R195, PT ;  /* 0x000000c3c400720c */ /* 0x000fe20003f44270 */
[----:B------:R-:W3:Y:S01]  /*b480*/  MUFU.TANH R76, R86 ;  /* 0x00000056004c7308 */ /* 0x000ee20000002400 */
[----:B------:R-:W-:Y:S01]  /*b490*/  ISETP.GE.AND P3, PT, R195, R239, PT ;  /* 0x000000efc300720c */ /* 0x000fe20003f66270 */
[----:B------:R-:W-:Y:S01]  /*b4a0*/  FMUL.FTZ R56, R57, UR6 ;  /* 0x0000000639387c20 */ /* 0x000fe20008410000 */
[----:B-1----:R-:W-:-:S02]  /*b4b0*/  FSEL R77, R77, -INF , !P2 ;  /* 0xff8000004d4d7808 */ /* 0x002fc40005000000 */
[-C--:B------:R-:W-:Y:S02]  /*b4c0*/  ISETP.GE.AND P5, PT, R209, R240.reuse, PT ;  /* 0x000000f0d100720c */ /* 0x080fe40003fa6270 */
[----:B------:R-:W-:Y:S01]  /*b4d0*/  FSEL R205, R77, -INF , !P3 ;  /* 0xff8000004dcd7808 */ /* 0x000fe20005800000 */
[----:B------:R-:W-:Y:S01]  /*b4e0*/  MUFU.TANH R57, R83 ;  /* 0x0000005300397308 */ /* 0x000fe20000002400 */
[----:B------:R-:W-:Y:S02]  /*b4f0*/  ISETP.GT.AND P3, PT, R196, R181, PT ;  /* 0x000000b5c400720c */ /* 0x000fe40003f64270 */
[----:B------:R-:W-:Y:S02]  /*b500*/  ISETP.GE.AND P2, PT, R181, R239, PT ;  /* 0x000000efb500720c */ /* 0x000fe40003f46270 */
[----:B------:R-:W-:Y:S02]  /*b510*/  FSEL R59, R130, -INF , !P5 ;  /* 0xff800000823b7808 */ /* 0x000fe40006800000 */
[----:B------:R-:W-:Y:S01]  /*b520*/  ISETP.GT.AND P4, PT, R243, R181, PT ;  /* 0x000000b5f300720c */ /* 0x000fe20003f84270 */
[----:B------:R-:W-:Y:S01]  /*b530*/  MUFU.TANH R56, R56 ;  /* 0x0000003800387308 */ /* 0x000fe20000002400 */
[----:B------:R-:W-:-:S02]  /*b540*/  ISETP.GE.AND P5, PT, R207, R240, PT ;  /* 0x000000f0cf00720c */ /* 0x000fc40003fa6270 */
[----:B---3--:R-:W-:Y:S02]  /*b550*/  FSEL R76, R76, -INF , !P3 ;  /* 0xff8000004c4c7808 */ /* 0x008fe40005800000 */
[----:B------:R-:W-:Y:S02]  /*b560*/  FSEL R82, R82, -INF , !P4 ;  /* 0xff80000052527808 */ /* 0x000fe40006000000 */
[----:B------:R-:W-:Y:S02]  /*b570*/  FSEL R207, R76, -INF , !P2 ;  /* 0xff8000004ccf7808 */ /* 0x000fe40005000000 */
[-C--:B------:R-:W-:Y:S02]  /*b580*/  ISETP.GT.AND P2, PT, R196, R173.reuse, PT ;  /* 0x000000adc400720c */ /* 0x080fe40003f44270 */
[----:B------:R-:W-:Y:S02]  /*b590*/  ISETP.GE.AND P0, PT, R181, R242, PT ;  /* 0x000000f2b500720c */ /* 0x000fe40003f06270 */
[----:B------:R-:W-:-:S02]  /*b5a0*/  ISETP.GT.AND P4, PT, R243, R173, PT ;  /* 0x000000adf300720c */ /* 0x000fc40003f84270 */
[----:B------:R-:W-:Y:S02]  /*b5b0*/  ISETP.GE.AND P3, PT, R173, R239, PT ;  /* 0x000000efad00720c */ /* 0x000fe40003f66270 */
[----:B------:R-:W-:Y:S02]  /*b5c0*/  FSEL R71, R71, -INF , !P2 ;  /* 0xff80000047477808 */ /* 0x000fe40005000000 */
[----:B------:R-:W-:Y:S02]  /*b5d0*/  FSEL R208, R82, -INF , !P0 ;  /* 0xff80000052d07808 */ /* 0x000fe40004000000 */
[----:B------:R-:W-:Y:S02]  /*b5e0*/  FSEL R72, R72, -INF , !P4 ;  /* 0xff80000048487808 */ /* 0x000fe40006000000 */
[----:B------:R-:W-:Y:S02]  /*b5f0*/  ISETP.GE.AND P0, PT, R173, R242, PT ;  /* 0x000000f2ad00720c */ /* 0x000fe40003f06270 */
[----:B------:R-:W-:-:S02]  /*b600*/  ISETP.GT.AND P4, PT, R243, R167, PT ;  /* 0x000000a7f300720c */ /* 0x000fc40003f84270 */
[----:B------:R-:W-:Y:S01]  /*b610*/  FSEL R249, R71, -INF , !P3 ;  /* 0xff80000047f97808 */ /* 0x000fe20005800000 */
[----:B------:R-:W-:Y:S01]  /*b620*/  FMUL.FTZ R71, R66, UR6 ;  /* 0x0000000642477c20 */ /* 0x000fe20008410000 */
[----:B------:R-:W-:Y:S01]  /*b630*/  FSEL R106, R72, -INF , !P0 ;  /* 0xff800000486a7808 */ /* 0x000fe20004000000 */
[----:B------:R-:W-:Y:S01]  /*b640*/  FMUL.FTZ R66, R61, UR6 ;  /* 0x000000063d427c20 */ /* 0x000fe20008410000 */
[----:B------:R-:W-:Y:S01]  /*b650*/  FSEL R73, R73, -INF , !P4 ;  /* 0xff80000049497808 */ /* 0x000fe20006000000 */
[----:B------:R-:W1:Y:S01]  /*b660*/  MUFU.TANH R61, R71 ;  /* 0x00000047003d7308 */ /* 0x000e620000002400 */
[----:B------:R-:W-:Y:S02]  /*b670*/  ISETP.GE.AND P0, PT, R167, R242, PT ;  /* 0x000000f2a700720c */ /* 0x000fe40003f06270 */
[----:B------:R-:W-:Y:S02]  /*b680*/  ISETP.GT.AND P4, PT, R243, R165, PT ;  /* 0x000000a5f300720c */ /* 0x000fe40003f84270 */
[----:B------:R-:W-:-:S02]  /*b690*/  FSEL R193, R193, -INF , !P5 ;  /* 0xff800000c1c17808 */ /* 0x000fc40006800000 */
[----:B------:R-:W-:Y:S01]  /*b6a0*/  FSEL R72, R73, -INF , !P0 ;  /* 0xff80000049487808 */ /* 0x000fe20004000000 */
[----:B------:R-:W-:Y:S01]  /*b6b0*/  MUFU.TANH R66, R66 ;  /* 0x0000004200427308 */ /* 0x000fe20000002400 */
[----:B------:R-:W-:Y:S02]  /*b6c0*/  FSEL R60, R60, -INF , !P4 ;  /* 0xff8000003c3c7808 */ /* 0x000fe40006000000 */
[----:B------:R-:W-:Y:S02]  /*b6d0*/  ISETP.GE.AND P5, PT, R191, R240, PT ;  /* 0x000000f0bf00720c */ /* 0x000fe40003fa6270 */
[----:B------:R-:W-:Y:S02]  /*b6e0*/  ISETP.GE.AND P0, PT, R165, R242, PT ;  /* 0x000000f2a500720c */ /* 0x000fe40003f06270 */
[----:B------:R-:W-:Y:S02]  /*b6f0*/  ISETP.GT.AND P3, PT, R196, R167, PT ;  /* 0x000000a7c400720c */ /* 0x000fe40003f64270 */
[----:B------:R-:W-:-:S02]  /*b700*/  FSEL R191, R122, -INF , !P5 ;  /* 0xff8000007abf7808 */ /* 0x000fc40006800000 */
[----:B------:R-:W-:Y:S02]  /*b710*/  FSEL R76, R60, -INF , !P0 ;  /* 0xff8000003c4c7808 */ /* 0x000fe40004000000 */
[C---:B------:R-:W-:Y:S01]  /*b720*/  ISETP.GE.AND P6, PT, R195.reuse, R241, PT ;  /* 0x000000f1c300720c */ /* 0x040fe20003fc6270 */
[----:B------:R-:W3:Y:S01]  /*b730*/  MUFU.TANH R60, R67 ;  /* 0x00000043003c7308 */ /* 0x000ee20000002400 */
[----:B------:R-:W-:Y:S02]  /*b740*/  ISETP.GE.AND P5, PT, R195, R240, PT ;  /* 0x000000f0c300720c */ /* 0x000fe40003fa6270 */
[----:B------:R-:W-:Y:S02]  /*b750*/  ISETP.GE.AND P2, PT, R167, R239, PT ;  /* 0x000000efa700720c */ /* 0x000fe40003f46270 */
[----:B------:R-:W-:Y:S02]  /*b760*/  FSEL R70, R70, -INF , !P3 ;  /* 0xff80000046467808 */ /* 0x000fe40005800000 */
        /* <DEDUP_REMOVED lines=8> */
[----:B------:R-:W-:Y:S02]  /*b7f0*/  ISETP.GE.AND P3, PT, R165, R239, PT ;  /* 0x000000efa500720c */ /* 0x000fe40003f66270 */
[----:B-1----:R-:W-:Y:S02]  /*b800*/  FSEL R61, R61, -INF , !P2 ;  /* 0xff8000003d3d7808 */ /* 0x002fe40005000000 */
[C---:B------:R-:W-:Y:S02]  /*b810*/  ISETP.GE.AND P6, PT, R173.reuse, R241, PT ;  /* 0x000000f1ad00720c */ /* 0x040fe40003fc6270 */
[----:B------:R-:W-:Y:S02]  /*b820*/  ISETP.GE.AND P5, PT, R173, R240, PT ;  /* 0x000000f0ad00720c */ /* 0x000fe40003fa6270 */
[----:B------:R-:W-:Y:S01]  /*b830*/  FSEL R247, R61, -INF , !P3 ;  /* 0xff8000003df77808 */ /* 0x000fe20005800000 */
[----:B------:R-:W-:Y:S01]  /*b840*/  FMUL.FTZ R61, R40, UR6 ;  /* 0x00000006283d7c20 */ /* 0x000fe20008410000 */
[----:B------:R-:W-:Y:S01]  /*b850*/  FSEL R211, R189, -INF , !P6 ;  /* 0xff800000bdd37808 */ /* 0x000fe20007000000 */
[----:B------:R-:W-:Y:S01]  /*b860*/  FMUL.FTZ R40, R41, UR6 ;  /* 0x0000000629287c20 */ /* 0x000fe20008410000 */
[----:B------:R-:W-:Y:S01]  /*b870*/  FSEL R96, R96, -INF , !P5 ;  /* 0xff80000060607808 */ /* 0x000fe20006800000 */
[----:B------:R-:W-:Y:S01]  /*b880*/  MUFU.TANH R41, R61 ;  /* 0x0000003d00297308 */ /* 0x000fe20000002400 */
[----:B------:R-:W-:-:S02]  /*b890*/  ISETP.GT.AND P3, PT, R196, R131, PT ;  /* 0x00000083c400720c */ /* 0x000fc40003f64270 */
[C---:B------:R-:W-:Y:S02]  /*b8a0*/  ISETP.GE.AND P6, PT, R167.reuse, R241, PT ;  /* 0x000000f1a700720c */ /* 0x040fe40003fc6270 */
[----:B------:R-:W-:Y:S02]  /*b8b0*/  ISETP.GE.AND P5, PT, R167, R240, PT ;  /* 0x000000f0a700720c */ /* 0x000fe40003fa6270 */
[----:B------:R-:W-:Y:S01]  /*b8c0*/  ISETP.GE.AND P2, PT, R131, R239, PT ;  /* 0x000000ef8300720c */ /* 0x000fe20003f46270 */
[----:B------:R-:W-:Y:S01]  /*b8d0*/  MUFU.TANH R40, R40 ;  /* 0x0000002800287308 */ /* 0x000fe20000002400 */
[----:B---3--:R-:W-:Y:S02]  /*b8e0*/  FSEL R60, R60, -INF , !P3 ;  /* 0xff8000003c3c7808 */ /* 0x008fe40005800000 */
[----:B------:R-:W-:Y:S02]  /*b8f0*/  FSEL R209, R182, -INF , !P6 ;  /* 0xff800000b6d17808 */ /* 0x000fe40007000000 */
[----:B------:R-:W-:-:S02]  /*b900*/  FSEL R244, R244, -INF , !P5 ;  /* 0xff800000f4f47808 */ /* 0x000fc40006800000 */
[C---:B------:R-:W-:Y:S02]  /*b910*/  ISETP.GE.AND P6, PT, R165.reuse, R241, PT ;  /* 0x000000f1a500720c */ /* 0x040fe40003fc6270 */
[----:B------:R-:W-:Y:S02]  /*b920*/  ISETP.GE.AND P5, PT, R165, R240, PT ;  /* 0x000000f0a500720c */ /* 0x000fe40003fa6270 */
[----:B------:R-:W-:Y:S02]  /*b930*/  ISETP.GT.AND P4, PT, R243, R131, PT ;  /* 0x00000083f300720c */ /* 0x000fe40003f84270 */
[----:B------:R-:W-:Y:S02]  /*b940*/  FSEL R194, R60, -INF , !P2 ;  /* 0xff8000003cc27808 */ /* 0x000fe40005000000 */
[----:B------:R-:W-:Y:S02]  /*b950*/  ISETP.GT.AND P2, PT, R196, R129, PT ;  /* 0x00000081c400720c */ /* 0x000fe40003f44270 */
[----:B------:R-:W-:-:S02]  /*b960*/  FSEL R219, R176, -INF , !P6 ;  /* 0xff800000b0db7808 */ /* 0x000fc40007000000 */
[----:B------:R-:W-:Y:S02]  /*b970*/  FSEL R218, R218, -INF , !P5 ;  /* 0xff800000dada7808 */ /* 0x000fe40006800000 */
[----:B------:R-:W-:Y:S02]  /*b980*/  FSEL R66, R66, -INF , !P4 ;  /* 0xff80000042427808 */ /* 0x000fe40006000000 */
[C---:B------:R-:W-:Y:S02]  /*b990*/  ISETP.GE.AND P0, PT, R131.reuse, R242, PT ;  /* 0x000000f28300720c */ /* 0x040fe40003f06270 */
        /* <DEDUP_REMOVED lines=13> */
[----:B------:R-:W-:Y:S01]  /*ba70*/  FSEL R129, R54, -INF , !P3 ;  /* 0xff80000036817808 */ /* 0x000fe20005800000 */
[----:B------:R-:W-:Y:S01]  /*ba80*/  FMUL.FTZ R54, R50, UR6 ;  /* 0x0000000632367c20 */ /* 0x000fe20008410000 */
[----:B------:R-:W-:Y:S01]  /*ba90*/  FSEL R122, R57, -INF , !P0 ;  /* 0xff800000397a7808 */ /* 0x000fe20004000000 */
[----:B------:R-:W-:Y:S01]  /*baa0*/  FMUL.FTZ R50, R45, UR6 ;  /* 0x000000062d327c20 */ /* 0x000fe20008410000 */
[----:B------:R-:W-:Y:S01]  /*bab0*/  FSEL R56, R56, -INF , !P4 ;  /* 0xff80000038387808 */ /* 0x000fe20006000000 */
[----:B------:R1:W3:Y:S01]  /*bac0*/  MUFU.TANH R45, R54 ;  /* 0x00000036002d7308 */ /* 0x0002e20000002400 */
[----:B------:R-:W-:-:S02]  /*bad0*/  ISETP.GE.AND P0, PT, R113, R242, PT ;  /* 0x000000f27100720c */ /* 0x000fc40003f06270 */
[----:B------:R-:W-:Y:S02]  /*bae0*/  ISETP.GT.AND P4, PT, R243, R127, PT ;  /* 0x0000007ff300720c */ /* 0x000fe40003f84270 */
[----:B------:R-:W-:Y:S02]  /*baf0*/  FSEL R173, R56, -INF , !P0 ;  /* 0xff80000038ad7808 */ /* 0x000fe40004000000 */
[----:B------:R-:W-:Y:S01]  /*bb00*/  FSEL R44, R44, -INF , !P4 ;  /* 0xff8000002c2c7808 */ /* 0x000fe20006000000 */
[----:B------:R-:W-:Y:S01]  /*bb10*/  MUFU.TANH R50, R50 ;  /* 0x0000003200327308 */ /* 0x000fe20000002400 */
[----:B------:R-:W-:Y:S02]  /*bb20*/  ISETP.GE.AND P0, PT, R127, R242, PT ;  /* 0x000000f27f00720c */ /* 0x000fe40003f06270 */
[----:B------:R-:W-:Y:S02]  /*bb30*/  ISETP.GT.AND P3, PT, R196, R113, PT ;  /* 0x00000071c400720c */ /* 0x000fe40003f64270 */
[----:B------:R-:W-:-:S02]  /*bb40*/  FSEL R130, R44, -INF , !P0 ;  /* 0xff8000002c827808 */ /* 0x000fc40004000000 */
[----:B------:R-:W-:Y:S02]  /*bb50*/  ISETP.GE.AND P2, PT, R113, R239, PT ;  /* 0x000000ef7100720c */ /* 0x000fe40003f46270 */
[----:B------:R-:W-:Y:S01]  /*bb60*/  FSEL R55, R55, -INF , !P3 ;  /* 0xff80000037377808 */ /* 0x000fe20005800000 */
[----:B-1----:R-:W-:Y:S01]  /*bb70*/  FMUL.FTZ R54, R51, UR6 ;  /* 0x0000000633367c20 */ /* 0x002fe20008410000 */
[----:B------:R-:W-:Y:S01]  /*bb80*/  FSEL R131, R80, -INF , !P5 ;  /* 0xff80000050837808 */ /* 0x000fe20006800000 */
[----:B------:R-:W-:Y:S01]  /*bb90*/  FMUL.FTZ R51, R34, UR6 ;  /* 0x0000000622337c20 */ /* 0x000fe20008410000 */
[----:B------:R-:W-:Y:S01]  /*bba0*/  FSEL R167, R55, -INF , !P2 ;  /* 0xff80000037a77808 */ /* 0x000fe20005000000 */
[----:B------:R-:W1:Y:S01]  /*bbb0*/  MUFU.TANH R44, R54 ;  /* 0x00000036002c7308 */ /* 0x000e620000002400 */
[----:B------:R-:W-:Y:S01]  /*bbc0*/  ISETP.GT.AND P2, PT, R196, R127, PT ;  /* 0x0000007fc400720c */ /* 0x000fe20003f44270 */
[----:B------:R-:W-:Y:S01]  /*bbd0*/  FMUL.FTZ R34, R35, UR6 ;  /* 0x0000000623227c20 */ /* 0x000fe20008410000 */
[----:B------:R-:W-:-:S02]  /*bbe0*/  FSEL R110, R170, -INF , !P6 ;  /* 0xff800000aa6e7808 */ /* 0x000fc40007000000 */
[CC--:B------:R-:W-:Y:S02]  /*bbf0*/  ISETP.GE.AND P5, PT, R113.reuse, R240.reuse, PT ;  /* 0x000000f07100720c */ /* 0x0c0fe40003fa6270 */
[----:B------:R-:W-:Y:S01]  /*bc00*/  ISETP.GE.AND P6, PT, R113, R241, PT ;  /* 0x000000f17100720c */ /* 0x000fe20003fc6270 */
[----:B------:R-:W4:Y:S01]  /*bc10*/  MUFU.TANH R35, R51 ;  /* 0x0000003300237308 */ /* 0x000f220000002400 */
[----:B------:R-:W-:Y:S02]  /*bc20*/  ISETP.GE.AND P3, PT, R127, R239, PT ;  /* 0x000000ef7f00720c */ /* 0x000fe40003f66270 */
[----:B---3--:R-:W-:Y:S02]  /*bc30*/  FSEL R45, R45, -INF , !P2 ;  /* 0xff8000002d2d7808 */ /* 0x008fe40005000000 */
[----:B------:R-:W-:Y:S02]  /*bc40*/  FSEL R171, R68, -INF , !P5 ;  /* 0xff80000044ab7808 */ /* 0x000fe40006800000 */
[----:B------:R-:W-:Y:S01]  /*bc50*/  FSEL R113, R124, -INF , !P6 ;  /* 0xff8000007c717808 */ /* 0x000fe20007000000 */
[----:B------:R-:W3:Y:S01]  /*bc60*/  MUFU.TANH R34, R34 ;  /* 0x0000002200227308 */ /* 0x000ee20000002400 */
[----:B------:R-:W-:-:S02]  /*bc70*/  ISETP.GE.AND P5, PT, R127, R240, PT ;  /* 0x000000f07f00720c */ /* 0x000fc40003fa6270 */
[----:B------:R-:W-:Y:S02]  /*bc80*/  ISETP.GE.AND P6, PT, R127, R241, PT ;  /* 0x000000f17f00720c */ /* 0x000fe40003fc6270 */
[----:B------:R-:W-:Y:S02]  /*bc90*/  FSEL R127, R45, -INF , !P3 ;  /* 0xff8000002d7f7808 */ /* 0x000fe40005800000 */
[-C--:B------:R-:W-:Y:S02]  /*bca0*/  ISETP.GT.AND P3, PT, R196, R123.reuse, PT ;  /* 0x0000007bc400720c */ /* 0x080fe40003f64270 */
[----:B------:R-:W-:Y:S02]  /*bcb0*/  ISETP.GT.AND P4, PT, R243, R123, PT ;  /* 0x0000007bf300720c */ /* 0x000fe40003f84270 */
[----:B------:R-:W-:Y:S02]  /*bcc0*/  FSEL R175, R175, -INF , !P5 ;  /* 0xff800000afaf7808 */ /* 0x000fe40006800000 */
[----:B------:R-:W-:-:S02]  /*bcd0*/  ISETP.GE.AND P5, PT, R123, R240, PT ;  /* 0x000000f07b00720c */ /* 0x000fc40003fa6270 */
[----:B------:R-:W-:Y:S02]  /*bce0*/  ISETP.GE.AND P2, PT, R123, R239, PT ;  /* 0x000000ef7b00720c */ /* 0x000fe40003f46270 */
[----:B-1----:R-:W-:Y:S02]  /*bcf0*/  FSEL R44, R44, -INF , !P3 ;  /* 0xff8000002c2c7808 */ /* 0x002fe40005800000 */
[----:B------:R-:W-:Y:S02]  /*bd00*/  FSEL R50, R50, -INF , !P4 ;  /* 0xff80000032327808 */ /* 0x000fe40006000000 */
[----:B------:R-:W-:Y:S02]  /*bd10*/  FSEL R115, R103, -INF , !P6 ;  /* 0xff80000067737808 */ /* 0x000fe40007000000 */
[----:B------:R-:W-:Y:S02]  /*bd20*/  ISETP.GT.AND P4, PT, R243, R121, PT ;  /* 0x00000079f300720c */ /* 0x000fe40003f84270 */
[----:B------:R-:W-:-:S02]  /*bd30*/  FSEL R177, R177, -INF , !P5 ;  /* 0xff800000b1b17808 */ /* 0x000fc40006800000 */
[C---:B------:R-:W-:Y:S02]  /*bd40*/  ISETP.GE.AND P0, PT, R123.reuse, R242, PT ;  /* 0x000000f27b00720c */ /* 0x040fe40003f06270 */
[----:B------:R-:W-:Y:S02]  /*bd50*/  ISETP.GE.AND P6, PT, R123, R241, PT ;  /* 0x000000f17b00720c */ /* 0x000fe40003fc6270 */
[----:B------:R-:W-:Y:S02]  /*bd60*/  ISETP.GE.AND P5, PT, R121, R240, PT ;  /* 0x000000f07900720c */ /* 0x000fe40003fa6270 */
[----:B------:R-:W-:Y:S02]  /*bd70*/  FSEL R123, R44, -INF , !P2 ;  /* 0xff8000002c7b7808 */ /* 0x000fe40005000000 */
[----:B------:R-:W-:Y:S02]  /*bd80*/  ISETP.GT.AND P2, PT, R196, R121, PT ;  /* 0x00000079c400720c */ /* 0x000fe40003f44270 */
[----:B------:R-:W-:-:S02]  /*bd90*/  FSEL R41, R41, -INF , !P4 ;  /* 0xff80000029297808 */ /* 0x000fc40006000000 */
[----:B------:R-:W-:Y:S02]  /*bda0*/  FSEL R118, R118, -INF , !P6 ;  /* 0xff80000076767808 */ /* 0x000fe40007000000 */
[----:B------:R-:W-:Y:S02]  /*bdb0*/  ISETP.GT.AND P4, PT, R243, R119, PT ;  /* 0x00000077f300720c */ /* 0x000fe40003f84270 */
[----:B------:R-:W-:Y:S01]  /*bdc0*/  FSEL R108, R28, -INF , !P5 ;  /* 0xff8000001c6c7808 */ /* 0x000fe20006800000 */
[----:B------:R-:W-:Y:S01]  /*bdd0*/  FMUL.FTZ R28, R25, UR6 ;  /* 0x00000006191c7c20 */ /* 0x000fe20008410000 */
[C---:B------:R-:W-:Y:S01]  /*bde0*/  ISETP.GE.AND P6, PT, R121.reuse, R241, PT ;  /* 0x000000f17900720c */ /* 0x040fe20003fc6270 */
[----:B------:R-:W1:Y:S01]  /*bdf0*/  MUFU.TANH R25, R30 ;  /* 0x0000001e00197308 */ /* 0x000e620000002400 */
[----:B------:R-:W-:Y:S02]  /*be00*/  ISETP.GE.AND P3, PT, R121, R239, PT ;  /* 0x000000ef7900720c */ /* 0x000fe40003f66270 */
[----:B----4-:R-:W-:-:S02]  /*be10*/  FSEL R35, R35, -INF , !P2 ;  /* 0xff80000023237808 */ /* 0x010fc40005000000 */
[----:B------:R-:W-:Y:S02]  /*be20*/  FSEL R40, R40, -INF , !P4 ;  /* 0xff80000028287808 */ /* 0x000fe40006000000 */
[----:B------:R-:W-:Y:S01]  /*be30*/  FSEL R120, R95, -INF , !P6 ;  /* 0xff8000005f787808 */ /* 0x000fe20007000000 */
[----:B------:R-:W-:Y:S01]  /*be40*/  MUFU.TANH R28, R28 ;  /* 0x0000001c001c7308 */ /* 0x000fe20000002400 */
[----:B------:R-:W-:Y:S02]  /*be50*/  ISETP.GT.AND P4, PT, R243, R97, PT ;  /* 0x00000061f300720c */ /* 0x000fe40003f84270 */
[----:B------:R-:W-:Y:S02]  /*be60*/  FSEL R95, R35, -INF , !P3 ;  /* 0xff800000235f7808 */ /* 0x000fe40005800000 */
[----:B------:R-:W-:Y:S02]  /*be70*/  ISETP.GT.AND P3, PT, R196, R119, PT ;  /* 0x00000077c400720c */ /* 0x000fe40003f64270 */
[----:B------:R-:W-:Y:S01]  /*be80*/  FSEL R176, R24, -INF , !P4 ;  /* 0xff80000018b07808 */ /* 0x000fe20006000000 */
[----:B------:R-:W-:Y:S01]  /*be90*/  FMUL.FTZ R24, R21, UR6 ;  /* 0x0000000615187c20 */ /* 0x000fe20008410000 */
[C---:B------:R-:W-:Y:S01]  /*bea0*/  ISETP.GE.AND P5, PT, R119.reuse, R240, PT ;  /* 0x000000f07700720c */ /* 0x040fe20003fa6270 */
[----:B------:R-:W4:Y:S01]  /*beb0*/  MUFU.TANH R21, R31 ;  /* 0x0000001f00157308 */ /* 0x000f220000002400 */
[----:B------:R-:W-:-:S02]  /*bec0*/  ISETP.GE.AND P2, PT, R119, R239, PT ;  /* 0x000000ef7700720c */ /* 0x000fc40003f46270 */
[----:B---3--:R-:W-:Y:S02]  /*bed0*/  FSEL R34, R34, -INF , !P3 ;  /* 0xff80000022227808 */ /* 0x008fe40005800000 */
[----:B------:R-:W-:Y:S02]  /*bee0*/  FSEL R181, R50, -INF , !P0 ;  /* 0xff80000032b57808 */ /* 0x000fe40004000000 */
[----:B------:R-:W-:Y:S02]  /*bef0*/  ISETP.GE.AND P0, PT, R121, R242, PT ;  /* 0x000000f27900720c */ /* 0x000fe40003f06270 */
[----:B------:R-:W-:Y:S02]  /*bf00*/  FSEL R111, R111, -INF , !P5 ;  /* 0xff8000006f6f7808 */ /* 0x000fe40006800000 */
[----:B------:R-:W-:Y:S02]  /*bf10*/  ISETP.GE.AND P5, PT, R97, R240, PT ;  /* 0x000000f06100720c */ /* 0x000fe40003fa6270 */
[----:B--2---:R-:W-:-:S02]  /*bf20*/  FSEL R98, R34, -INF , !P2 ;  /* 0xff80000022627808 */ /* 0x004fc40005000000 */
[----:B------:R-:W-:Y:S02]  /*bf30*/  ISETP.GT.AND P2, PT, R196, R97, PT ;  /* 0x00000061c400720c */ /* 0x000fe40003f44270 */
[----:B------:R-:W-:Y:S02]  /*bf40*/  FSEL R170, R41, -INF , !P0 ;  /* 0xff80000029aa7808 */ /* 0x000fe40004000000 */
[C---:B------:R-:W-:Y:S02]  /*bf50*/  ISETP.GE.AND P0, PT, R119.reuse, R242, PT ;  /* 0x000000f27700720c */ /* 0x040fe40003f06270 */
[----:B------:R-:W-:Y:S02]  /*bf60*/  ISETP.GE.AND P6, PT, R119, R241, PT ;  /* 0x000000f17700720c */ /* 0x000fe40003fc6270 */
[----:B------:R-:W-:Y:S02]  /*bf70*/  FSEL R114, R16, -INF , !P5 ;  /* 0xff80000010727808 */ /* 0x000fe40006800000 */
[----:B------:R-:W-:Y:S01]  /*bf80*/  ISETP.GE.AND P3, PT, R97, R239, PT ;  /* 0x000000ef6100720c */ /* 0x000fe20003f66270 */
[----:B------:R-:W2:Y:S01]  /*bf90*/  MUFU.TANH R16, R24 ;  /* 0x0000001800107308 */ /* 0x000ea20000002400 */
[----:B-1----:R-:W-:-:S02]  /*bfa0*/  FSEL R25, R25, -INF , !P2 ;  /* 0xff80000019197808 */ /* 0x002fc40005000000 */
[----:B------:R-:W-:Y:S02]  /*bfb0*/  FSEL R189, R40, -INF , !P0 ;  /* 0xff80000028bd7808 */ /* 0x000fe40004000000 */
[----:B------:R-:W-:Y:S02]  /*bfc0*/  FSEL R165, R102, -INF , !P6 ;  /* 0xff80000066a57808 */ /* 0x000fe40007000000 */
[C---:B------:R-:W-:Y:S02]  /*bfd0*/  ISETP.GE.AND P0, PT, R97.reuse, R242, PT ;  /* 0x000000f26100720c */ /* 0x040fe40003f06270 */
[----:B------:R-:W-:Y:S02]  /*bfe0*/  ISETP.GE.AND P6, PT, R97, R241, PT ;  /* 0x000000f16100720c */ /* 0x000fe40003fc6270 */
[----:B------:R-:W-:Y:S01]  /*bff0*/  FSEL R97, R25, -INF , !P3 ;  /* 0xff80000019617808 */ /* 0x000fe20005800000 */
[----:B------:R-:W-:Y:S01]  /*c000*/  FMUL.FTZ R25, R19, UR6 ;  /* 0x0000000613197c20 */ /* 0x000fe20008410000 */
[----:B------:R-:W-:Y:S01]  /*c010*/  ISETP.GT.AND P3, PT, R196, R117, PT ;  /* 0x00000075c400720c */ /* 0x000fe20003f64270 */
[----:B------:R-:W-:Y:S01]  /*c020*/  FMUL.FTZ R19, R168, UR6 ;  /* 0x00000006a8137c20 */ /* 0x000fe20008410000 */
[----:B------:R-:W-:-:S02]  /*c030*/  ISETP.GE.AND P2, PT, R117, R239, PT ;  /* 0x000000ef7500720c */ /* 0x000fc40003f46270 */
[----:B----4-:R-:W-:Y:S02]  /*c040*/  FSEL R21, R21, -INF , !P3 ;  /* 0xff80000015157808 */ /* 0x010fe40005800000 */
[----:B------:R-:W-:Y:S01]  /*c050*/  ISETP.GT.AND P4, PT, R243, R117, PT ;  /* 0x00000075f300720c */ /* 0x000fe20003f84270 */
[----:B------:R-:W1:Y:S01]  /*c060*/  MUFU.TANH R19, R19 ;  /* 0x0000001300137308 */ /* 0x000e620000002400 */
[----:B------:R-:W-:Y:S02]  /*c070*/  FSEL R104, R21, -INF , !P2 ;  /* 0xff80000015687808 */ /* 0x000fe40005000000 */
[----:B------:R-:W-:Y:S02]  /*c080*/  ISETP.GT.AND P2, PT, R243, R49, PT ;  /* 0x00000031f300720c */ /* 0x000fe40003f44270 */
[----:B------:R-:W-:Y:S02]  /*c090*/  FSEL R176, R176, -INF , !P0 ;  /* 0xff800000b0b07808 */ /* 0x000fe40004000000 */
[----:B--2---:R-:W-:Y:S01]  /*c0a0*/  FSEL R199, R16, -INF , !P2 ;  /* 0xff80000010c77808 */ /* 0x004fe20005000000 */
[----:B------:R-:W-:Y:S01]  /*c0b0*/  FMUL.FTZ R16, R15, UR6 ;  /* 0x000000060f107c20 */ /* 0x000fe20008410000 */
[----:B------:R-:W-:Y:S01]  /*c0c0*/  ISETP.GE.AND P5, PT, R117, R240, PT ;  /* 0x000000f07500720c */ /* 0x000fe20003fa6270 */
[----:B------:R-:W-:Y:S01]  /*c0d0*/  FMUL.FTZ R15, R169, UR6 ;  /* 0x00000006a90f7c20 */ /* 0x000fe20008410000 */
[----:B------:R-:W-:-:S02]  /*c0e0*/  ISETP.GE.AND P0, PT, R117, R242, PT ;  /* 0x000000f27500720c */ /* 0x000fc40003f06270 */
[----:B------:R-:W-:Y:S01]  /*c0f0*/  FSEL R28, R28, -INF , !P4 ;  /* 0xff8000001c1c7808 */ /* 0x000fe20006000000 */
[----:B------:R-:W-:Y:S01]  /*c100*/  MUFU.TANH R16, R16 ;  /* 0x0000001000107308 */ /* 0x000fe20000002400 */
[----:B------:R-:W-:Y:S02]  /*c110*/  ISETP.GT.AND P4, PT, R243, R105, PT ;  /* 0x00000069f300720c */ /* 0x000fe40003f84270 */
[----:B------:R-:W-:Y:S02]  /*c120*/  FSEL R121, R12, -INF , !P5 ;  /* 0xff8000000c797808 */ /* 0x000fe40006800000 */
[----:B------:R-:W-:Y:S02]  /*c130*/  FSEL R195, R28, -INF , !P0 ;  /* 0xff8000001cc37808 */ /* 0x000fe40004000000 */
[----:B------:R-:W-:Y:S01]  /*c140*/  ISETP.GE.AND P0, PT, R105, R242, PT ;  /* 0x000000f26900720c */ /* 0x000fe20003f06270 */
[----:B------:R-:W2:Y:S01]  /*c150*/  MUFU.TANH R12, R25 ;  /* 0x00000019000c7308 */ /* 0x000ea20000002400 */
[----:B------:R-:W-:-:S02]  /*c160*/  FSEL R20, R20, -INF , !P4 ;  /* 0xff80000014147808 */ /* 0x000fc40006000000 */
[----:B------:R-:W-:Y:S02]  /*c170*/  ISETP.GT.AND P4, PT, R196, R105, PT ;  /* 0x00000069c400720c */ /* 0x000fe40003f84270 */
[----:B------:R-:W-:Y:S02]  /*c180*/  FSEL R182, R20, -INF , !P0 ;  /* 0xff80000014b67808 */ /* 0x000fe40004000000 */
[----:B------:R-:W-:Y:S01]  /*c190*/  FSEL R128, R128, -INF , !P6 ;  /* 0xff80000080807808 */ /* 0x000fe20007000000 */
[----:B------:R-:W3:Y:S01]  /*c1a0*/  MUFU.TANH R15, R15 ;  /* 0x0000000f000f7308 */ /* 0x000ee20000002400 */
[----:B------:R-:W-:Y:S02]  /*c1b0*/  ISETP.GE.AND P0, PT, R49, R242, PT ;  /* 0x000000f23100720c */ /* 0x000fe40003f06270 */
[----:B------:R-:W-:Y:S02]  /*c1c0*/  ISETP.GE.AND P6, PT, R117, R241, PT ;  /* 0x000000f17500720c */ /* 0x000fe40003fc6270 */
[----:B------:R-:W-:-:S02]  /*c1d0*/  ISETP.GT.AND P2, PT, R243, R23, PT ;  /* 0x00000017f300720c */ /* 0x000fc40003f44270 */
[----:B------:R-:W-:Y:S02]  /*c1e0*/  ISETP.GE.AND P3, PT, R105, R239, PT ;  /* 0x000000ef6900720c */ /* 0x000fe40003f66270 */
[----:B------:R-:W-:Y:S02]  /*c1f0*/  FSEL R18, R18, -INF , !P4 ;  /* 0xff80000012127808 */ /* 0x000fe40006000000 */
[----:B------:R-:W-:Y:S02]  /*c200*/  FSEL R199, R199, -INF , !P0 ;  /* 0xff800000c7c77808 */ /* 0x000fe40004000000 */
[----:B------:R-:W-:Y:S02]  /*c210*/  FSEL R179, R179, -INF , !P6 ;  /* 0xff800000b3b37808 */ /* 0x000fe40007000000 */
[----:B------:R-:W-:Y:S02]  /*c220*/  ISETP.GE.AND P0, PT, R23, R242, PT ;  /* 0x000000f21700720c */ /* 0x000fe40003f06270 */
[----:B-1----:R-:W-:-:S02]  /*c230*/  FSEL R19, R19, -INF , !P2 ;  /* 0xff80000013137808 */ /* 0x002fc40005000000 */
[C---:B------:R-:W-:Y:S02]  /*c240*/  ISETP.GE.AND P6, PT, R105.reuse, R241, PT ;  /* 0x000000f16900720c */ /* 0x040fe40003fc6270 */
[----:B------:R-:W-:Y:S02]  /*c250*/  ISETP.GE.AND P5, PT, R105, R240, PT ;  /* 0x000000f06900720c */ /* 0x000fe40003fa6270 */
[----:B------:R-:W-:Y:S02]  /*c260*/  FSEL R105, R18, -INF , !P3 ;  /* 0xff80000012697808 */ /* 0x000fe40005800000 */
[----:B------:R-:W-:Y:S02]  /*c270*/  ISETP.GT.AND P3, PT, R196, R49, PT ;  /* 0x00000031c400720c */ /* 0x000fe40003f64270 */
[----:B------:R-:W-:Y:S02]  /*c280*/  FSEL R201, R19, -INF , !P0 ;  /* 0xff80000013c97808 */ /* 0x000fe40004000000 */
[----:B------:R-:W-:-:S02]  /*c290*/  ISETP.GT.AND P0, PT, R243, R17, PT ;  /* 0x00000011f300720c */ /* 0x000fc40003f04270 */
[----:B------:R-:W-:Y:S02]  /*c2a0*/  ISETP.GE.AND P4, PT, R49, R239, PT ;  /* 0x000000ef3100720c */ /* 0x000fe40003f86270 */
[----:B--2---:R-:W-:Y:S02]  /*c2b0*/  FSEL R12, R12, -INF , !P3 ;  /* 0xff8000000c0c7808 */ /* 0x004fe40005800000 */
[----:B---3--:R-:W-:Y:S02]  /*c2c0*/  FSEL R15, R15, -INF , !P0 ;  /* 0xff8000000f0f7808 */ /* 0x008fe40004000000 */
[----:B------:R-:W-:Y:S02]  /*c2d0*/  FSEL R168, R94, -INF , !P6 ;  /* 0xff8000005ea87808 */ /* 0x000fe40007000000 */
[----:B------:R-:W-:Y:S02]  /*c2e0*/  FSEL R112, R112, -INF , !P5 ;  /* 0xff80000070707808 */ /* 0x000fe40006800000 */
[----:B------:R-:W-:-:S02]  /*c2f0*/  ISETP.GT.AND P0, PT, R37, R230, PT ;  /* 0x000000e62500720c */ /* 0x000fc40003f04270 */
[C---:B------:R-:W-:Y:S02]  /*c300*/  ISETP.GE.AND P6, PT, R49.reuse, R241, PT ;  /* 0x000000f13100720c */ /* 0x040fe40003fc6270 */
[----:B------:R-:W-:Y:S02]  /*c310*/  ISETP.GE.AND P5, PT, R49, R240, PT ;  /* 0x000000f03100720c */ /* 0x000fe40003fa6270 */
[----:B------:R-:W-:Y:S02]  /*c320*/  FSEL R102, R12, -INF , !P4 ;  /* 0xff8000000c667808 */ /* 0x000fe40006000000 */
[----:B------:R-:W-:Y:S02]  /*c330*/  ISETP.GT.AND P4, PT, R196, R23, PT ;  /* 0x00000017c400720c */ /* 0x000fe40003f84270 */
        /* <DEDUP_REMOVED lines=27> */
[C---:B------:R-:W-:Y:S02]  /*c4f0*/  @!P1 IMAD.SHL.U32 R21, R18.reuse, 0x80, RZ ;  /* 0x0000008012159824 */ /* 0x040fe400078e00ff */
[----:B------:R-:W-:Y:S01]  /*c500*/  @!P1 IMAD R4, R17, R39, R15 ;  /* 0x0000002711049224 */ /* 0x000fe200078e020f */
[----:B------:R-:W-:Y:S01]  /*c510*/  @!P1 SHF.L.U64.HI R15, R18, 0x7, R12 ;  /* 0x00000007120f9819 */ /* 0x000fe2000001020c */
[----:B------:R-:W-:Y:S01]  /*c520*/  @!P1 IMAD.SHL.U32 R17, R14, 0x80, RZ ;  /* 0x000000800e119824 */ /* 0x000fe200078e00ff */
[----:B------:R-:W-:Y:S01]  /*c530*/  @!P1 LEA R12, P3, R38, R21, 0x5 ;  /* 0x00000015260c9211 */ /* 0x000fe200078628ff */
[C---:B------:R-:W-:Y:S01]  /*c540*/  @!P1 IMAD.WIDE.U32 R18, R5.reuse, R38, RZ ;  /* 0x0000002605129225 */ /* 0x040fe200078e00ff */
[----:B------:R-:W-:Y:S02]  /*c550*/  @!P1 SHF.L.U64.HI R4, R14, 0x7, R4 ;  /* 0x000000070e049819 */ /* 0x000fe40000010204 */
[----:B------:R-:W-:Y:S01]  /*c560*/  @!P1 LEA R14, P2, R38, R17, 0x6 ;  /* 0x00000011260e9211 */ /* 0x000fe200078430ff */
[----:B------:R-:W-:Y:S01]  /*c570*/  @!P1 IMAD R5, R5, R39, R19 ;  /* 0x0000002705059224 */ /* 0x000fe200078e0213 */
[----:B------:R-:W-:-:S02]  /*c580*/  @!P1 LEA R16, P4, R18, R229, 0x8 ;  /* 0x000000e512109211 */ /* 0x000fc400078840ff */
[--C-:B------:R-:W-:Y:S02]  /*c590*/  @!P1 LEA.HI.X R15, R38, R15, R39.reuse, 0x5, P3 ;  /* 0x0000000f260f9211 */ /* 0x100fe400018f2c27 */
[-C--:B------:R-:W-:Y:S02]  /*c5a0*/  @!P1 LEA R20, P3, R12, R229.reuse, 0x1 ;  /* 0x000000e50c149211 */ /* 0x080fe400078608ff */
        /* <DEDUP_REMOVED lines=21> */
[----:B-1----:R-:W-:-:S05]  /*c700*/  IADD3 R5, PT, PT, R197, -0x3, RZ ;  /* 0xfffffffdc5057810 */ /* 0x002fca0007ffe0ff */
        /* <DEDUP_REMOVED lines=13> */
.L_x_1190:
[----:B------:R-:W-:Y:S05]  /*c7e0*/  BSYNC.RECONVERGENT B0 ;  /* 0x0000000000007941 */ /* 0x000fea0003800200 */
.L_x_1189:
[----:B------:R-:W0:Y:S02]  /*c7f0*/  LDGDEPBAR ;  /* 0x00000000000079af */ /* 0x000e240000000000 */
.L_x_1188:
[----:B------:R-:W3:Y:S01]  /*c800*/  LDL.LU R35, [R1] ;  /* 0x0000000001237983 */ /* 0x000ee20000300800 */
[----:B-12---:R-:W-:Y:S02]  /*c810*/  FMNMX3.FTZ R5, R36, R22, R109, !PT ;  /* 0x0000001624057276 */ /* 0x006fe4000781006d */
        /* <DEDUP_REMOVED lines=22> */
[----:B------:R-:W-:-:S02]  /*c980*/  MOV R196, R96 ;  /* 0x0000006000c47202 */ /* 0x000fc40000000f00 */
[----:B------:R-:W-:Y:S02]  /*c990*/  FMNMX3.FTZ R5, R5, R178, R203, !PT ;  /* 0x000000b205057276 */ /* 0x000fe400078100cb */
[----:B------:R-:W-:Y:S02]  /*c9a0*/  MOV R34, R180 ;  /* 0x000000b400227202 */ /* 0x000fe40000000f00 */
        /* <DEDUP_REMOVED lines=30> */
[----:B------:R-:W-:Y:S01]  /*cb90*/  FMNMX3.FTZ R14, R14, R103, R100, !PT ;  /* 0x000000670e0e7276 */ /* 0x000fe20007810064 */
[----:B------:R-:W1:Y:S01]  /*cba0*/  SHFL.BFLY PT, R4, R17, 0x2, 0x1f ;  /* 0x0c401f0011047f89 */ /* 0x000e6200000e0000 */
[----:B------:R-:W-:-:S03]  /*cbb0*/  FMNMX3.FTZ R16, R16, R168, R187, !PT ;  /* 0x000000a810107276 */ /* 0x000fc600078100bb */
[----:B------:R-:W2:Y:S01]  /*cbc0*/  SHFL.BFLY PT, R5, R14, 0x2, 0x1f ;  /* 0x0c401f000e057f89 */ /* 0x000ea200000e0000 */
[----:B------:R-:W-:-:S05]  /*cbd0*/  FMNMX3.FTZ R16, R16, R185, R174, !PT ;  /* 0x000000b910107276 */ /* 0x000fca00078100ae */
[----:B------:R-:W4:Y:S01]  /*cbe0*/  SHFL.BFLY PT, R15, R16, 0x2, 0x1f ;  /* 0x0c401f00100f7f89 */ /* 0x000f2200000e0000 */
[----:B-1----:R-:W-:Y:S02]  /*cbf0*/  FMNMX.FTZ R4, R17, R4, !PT ;  /* 0x0000000411047209 */ /* 0x002fe40007810000 */
[----:B--2---:R-:W-:-:S03]  /*cc00*/  FMNMX.FTZ R5, R14, R5, !PT ;  /* 0x000000050e057209 */ /* 0x004fc60007810000 */
[----:B------:R-:W1:Y:S04]  /*cc10*/  SHFL.BFLY PT, R39, R4, 0x1, 0x1f ;  /* 0x0c201f0004277f89 */ /* 0x000e6800000e0000 */
[----:B------:R-:W2:Y:S01]  /*cc20*/  SHFL.BFLY PT, R38, R5, 0x1, 0x1f ;  /* 0x0c201f0005267f89 */ /* 0x000ea200000e0000 */
[----:B----4-:R-:W-:-:S05]  /*cc30*/  FMNMX.FTZ R15, R16, R15, !PT ;  /* 0x0000000f100f7209 */ /* 0x010fca0007810000 */
[----:B------:R-:W4:Y:S01]  /*cc40*/  SHFL.BFLY PT, R60, R15, 0x1, 0x1f ;  /* 0x0c201f000f3c7f89 */ /* 0x000f2200000e0000 */
[----:B-1----:R-:W-:Y:S02]  /*cc50*/  FMNMX.FTZ R39, R4, R39, !PT ;  /* 0x0000002704277209 */ /* 0x002fe40007810000 */
[----:B--2---:R-:W-:-:S03]  /*cc60*/  FMNMX.FTZ R38, R5, R38, !PT ;  /* 0x0000002605267209 */ /* 0x004fc60007810000 */
[C---:B------:R-:W-:Y:S01]  /*cc70*/  FMUL.FTZ R124, R39.reuse, UR5 ;  /* 0x00000005277c7c20 */ /* 0x040fe20008410000 */
[----:B------:R-:W-:Y:S02]  /*cc80*/  FSETP.NEU.FTZ.AND P2, PT, R39, -INF , PT ;  /* 0xff8000002700780b */ /* 0x000fe40003f5d000 */
[C---:B------:R-:W-:Y:S01]  /*cc90*/  FSETP.NEU.FTZ.AND P1, PT, R38.reuse, -INF , PT ;  /* 0xff8000002600780b */ /* 0x040fe20003f3d000 */
[----:B------:R-:W-:Y:S01]  /*cca0*/  FMUL.FTZ R106, R38, UR5 ;  /* 0x00000005266a7c20 */ /* 0x000fe20008410000 */
[----:B----4-:R-:W-:Y:S02]  /*ccb0*/  FMNMX.FTZ R60, R15, R60, !PT ;  /* 0x0000003c0f3c7209 */ /* 0x010fe40007810000 */
[----:B------:R-:W-:Y:S02]  /*ccc0*/  FSEL R124, R124, RZ, P2 ;  /* 0x000000ff7c7c7208 */ /* 0x000fe40001000000 */
[----:B------:R-:W-:Y:S01]  /*ccd0*/  FSEL R15, R39, RZ, P2 ;  /* 0x000000ff270f7208 */ /* 0x000fe20001000000 */
[----:B------:R-:W-:Y:S01]  /*cce0*/  FMUL.FTZ R180, R60, UR5 ;  /* 0x000000053cb47c20 */ /* 0x000fe20008410000 */
[----:B------:R-:W-:Y:S01]  /*ccf0*/  FSEL R5, R38, RZ, P1 ;  /* 0x000000ff26057208 */ /* 0x000fe20000800000 */
[--C-:B------:R-:W-:Y:S01]  /*cd00*/  FFMA.FTZ R4, R69, UR5, -R124.reuse ;  /* 0x0000000545047c23 */ /* 0x100fe2000801087c */
[----:B------:R-:W-:Y:S01]  /*cd10*/  FSEL R106, R106, RZ, P1 ;  /* 0x000000ff6a6a7208 */ /* 0x000fe20000800000 */
[----:B------:R-:W-:Y:S01]  /*cd20*/  FADD.FTZ R15, R2, -R15 ;  /* 0x8000000f020f7221 */ /* 0x000fe20000010000 */
[----:B------:R-:W-:Y:S01]  /*cd30*/  FFMA.FTZ R83, R85, UR5, -R124 ;  /* 0x0000000555537c23 */ /* 0x000fe2000801087c */
[----:B------:R-:W-:Y:S01]  /*cd40*/  FADD.FTZ R5, R0, -R5 ;  /* 0x8000000500057221 */ /* 0x000fe20000010000 */
[----:B------:R1:W-:Y:S01]  /*cd50*/  MUFU.EX2 R85, R4 ;  /* 0x0000000400557308 */ /* 0x0003e20000000800 */
[----:B------:R-:W-:Y:S01]  /*cd60*/  FMUL.FTZ R88, R15, UR5 ;  /* 0x000000050f587c20 */ /* 0x000fe20008410000 */
[--C-:B------:R-:W-:Y:S01]  /*cd70*/  FFMA.FTZ R82, R29, UR5, -R106.reuse ;  /* 0x000000051d527c23 */ /* 0x100fe2000801086a */
[--C-:B------:R-:W-:Y:S01]  /*cd80*/  FFMA.FTZ R71, R7, UR5, -R106.reuse ;  /* 0x0000000507477c23 */ /* 0x100fe2000801086a */
[----:B------:R-:W-:Y:S01]  /*cd90*/  FFMA.FTZ R2, R6, UR5, -R106 ;  /* 0x0000000506027c23 */ /* 0x000fe2000801086a */
[----:B------:R-:W-:Y:S01]  /*cda0*/  FMUL.FTZ R87, R5, UR5 ;  /* 0x0000000505577c20 */ /* 0x000fe20008410000 */
[----:B------:R-:W-:Y:S01]  /*cdb0*/  LDSM.16.MT88.4 R28, [R214+0x4000] ;  /* 0x00400000d61c783b */ /* 0x000fe20000004200 */
[----:B------:R-:W-:Y:S01]  /*cdc0*/  FSETP.NEU.FTZ.AND P3, PT, R60, -INF , PT ;  /* 0xff8000003c00780b */ /* 0x000fe20003f7d000 */
[----:B------:R-:W2:Y:S01]  /*cdd0*/  MUFU.EX2 R88, R88 ;  /* 0x0000005800587308 */ /* 0x000ea20000000800 */
[--C-:B------:R-:W-:Y:S01]  /*cde0*/  FFMA.FTZ R69, R8, UR5, -R124.reuse ;  /* 0x0000000508457c23 */ /* 0x100fe2000801087c */
[----:B------:R-:W-:Y:S01]  /*cdf0*/  FFMA.FTZ R62, R10, UR5, -R124 ;  /* 0x000000050a3e7c23 */ /* 0x000fe2000801087c */
[----:B------:R-:W-:Y:S01]  /*ce00*/  FFMA.FTZ R80, R27, UR5, -R106 ;  /* 0x000000051b507c23 */ /* 0x000fe2000801086a */
[----:B------:R-:W4:Y:S01]  /*ce10*/  MUFU.EX2 R87, R87 ;  /* 0x0000005700577308 */ /* 0x000f220000000800 */
[--C-:B------:R-:W-:Y:S01]  /*ce20*/  FFMA.FTZ R66, R64, UR5, -R124.reuse ;  /* 0x0000000540427c23 */ /* 0x100fe2000801087c */
[----:B-1----:R-:W-:Y:S01]  /*ce30*/  LDSM.16.MT88.4 R4, [R212+0x4000] ;  /* 0x00400000d404783b */ /* 0x002fe20000004200 */
[----:B------:R-:W-:Y:S01]  /*ce40*/  FSEL R180, R180, RZ, P3 ;  /* 0x000000ffb4b47208 */ /* 0x000fe20001800000 */
[----:B------:R-:W1:Y:S01]  /*ce50*/  MUFU.EX2 R83, R83 ;  /* 0x0000005300537308 */ /* 0x000e620000000800 */
[----:B------:R-:W-:Y:S01]  /*ce60*/  FFMA.FTZ R64, R33, UR5, -R124 ;  /* 0x0000000521407c23 */ /* 0x000fe2000801087c */
[--C-:B------:R-:W-:Y:S01]  /*ce70*/  FFMA.FTZ R67, R43, UR5, -R106.reuse ;  /* 0x000000052b437c23 */ /* 0x100fe2000801086a */
[----:B------:R-:W-:Y:S01]  /*ce80*/  FFMA.FTZ R70, R42, UR5, -R106 ;  /* 0x000000052a467c23 */ /* 0x000fe2000801086a */
[----:B------:R-:W-:Y:S01]  /*ce90*/  MUFU.EX2 R69, R69 ;  /* 0x0000004500457308 */ /* 0x000fe20000000800 */
[----:B------:R-:W-:Y:S01]  /*cea0*/  LDSM.16.MT88.4 R40, [R212+0x4400] ;  /* 0x00440000d428783b */ /* 0x000fe20000004200 */
[-C--:B--2---:R-:W-:Y:S01]  /*ceb0*/  FMUL.FTZ R16, R140, R88.reuse ;  /* 0x000000588c107220 */ /* 0x084fe20000410000 */
[-C--:B------:R-:W-:Y:S01]  /*cec0*/  FMUL.FTZ R8, R156, R88.reuse ;  /* 0x000000589c087220 */ /* 0x080fe20000410000 */
[----:B------:R-:W-:Y:S01]  /*ced0*/  MUFU.EX2 R62, R62 ;  /* 0x0000003e003e7308 */ /* 0x000fe20000000800 */
[--C-:B------:R-:W-:Y:S01]  /*cee0*/  FFMA.FTZ R107, R63, UR5, -R180.reuse ;  /* 0x000000053f6b7c23 */ /* 0x100fe200080108b4 */
[--C-:B------:R-:W-:Y:S01]  /*cef0*/  FFMA.FTZ R86, R9, UR5, -R180.reuse ;  /* 0x0000000509567c23 */ /* 0x100fe200080108b4 */
[----:B------:R-:W-:Y:S01]  /*cf00*/  FFMA.FTZ R73, R11, UR5, -R180 ;  /* 0x000000050b497c23 */ /* 0x000fe200080108b4 */
[----:B------:R-:W-:Y:S01]  /*cf10*/  MUFU.EX2 R82, R82 ;  /* 0x0000005200527308 */ /* 0x000fe20000000800 */
[----:B------:R-:W-:Y:S01]  /*cf20*/  FMUL.FTZ R9, R157, R88 ;  /* 0x000000589d097220 */ /* 0x000fe20000410000 */
[----:B----4-:R-:W-:Y:S01]  /*cf30*/  FMUL.FTZ R11, R159, R87 ;  /* 0x000000579f0b7220 */ /* 0x010fe20000410000 */
[----:B-1----:R-:W-:Y:S01]  /*cf40*/  F2FP.F16.F32.PACK_AB R20, R83, R85 ;  /* 0x000000555314723e */ /* 0x002fe200000000ff */
[----:B------:R-:W1:Y:S01]  /*cf50*/  MUFU.EX2 R80, R80 ;  /* 0x0000005000507308 */ /* 0x000e620000000800 */
[-C--:B------:R-:W-:Y:S01]  /*cf60*/  FMUL.FTZ R10, R158, R87.reuse ;  /* 0x000000579e0a7220 */ /* 0x080fe20000410000 */
[----:B------:R-:W-:Y:S01]  /*cf70*/  FMUL.FTZ R14, R154, R87 ;  /* 0x000000579a0e7220 */ /* 0x000fe20000410000 */
[----:B------:R-:W-:Y:S01]  /*cf80*/  MOV R159, R72 ;  /* 0x00000048009f7202 */ /* 0x000fe20000000f00 */
[----:B------:R-:W-:Y:S01]  /*cf90*/  MUFU.EX2 R71, R71 ;  /* 0x0000004700477308 */ /* 0x000fe20000000800 */
[----:B------:R-:W-:Y:S01]  /*cfa0*/  MOV R157, R77 ;  /* 0x0000004d009d7202 */ /* 0x000fe20000000f00 */
[-C--:B------:R-:W-:Y:S01]  /*cfb0*/  FMUL.FTZ R17, R141, R88.reuse ;  /* 0x000000588d117220 */ /* 0x080fe20000410000 */
[-C--:B------:R-:W-:Y:S01]  /*cfc0*/  FMUL.FTZ R136, R136, R88.reuse ;  /* 0x0000005888887220 */ /* 0x080fe20000410000 */
[----:B------:R2:W4:Y:S01]  /*cfd0*/  MUFU.EX2 R0, R2 ;  /* 0x0000000200007308 */ /* 0x0005220000000800 */
[----:B------:R-:W-:Y:S01]  /*cfe0*/  FMUL.FTZ R137, R137, R88 ;  /* 0x0000005889897220 */ /* 0x000fe20000410000 */
[-C--:B------:R-:W-:Y:S01]  /*cff0*/  FMUL.FTZ R138, R138, R87.reuse ;  /* 0x000000578a8a7220 */ /* 0x080fe20000410000 */
[----:B------:R-:W-:Y:S01]  /*d000*/  FMUL.FTZ R139, R139, R87 ;  /* 0x000000578b8b7220 */ /* 0x000fe20000410000 */
[----:B------:R-:W-:Y:S01]  /*d010*/  MUFU.EX2 R107, R107 ;  /* 0x0000006b006b7308 */ /* 0x000fe20000000800 */
[----:B------:R-:W-:Y:S01]  /*d020*/  FFMA.FTZ R65, R65, UR5, -R124 ;  /* 0x0000000541417c23 */ /* 0x000fe2000801087c */
[----:B-1----:R-:W-:Y:S01]  /*d030*/  F2FP.F16.F32.PACK_AB R21, R80, R82 ;  /* 0x000000525015723e */ /* 0x002fe200000000ff */
[--C-:B------:R-:W-:Y:S01]  /*d040*/  FFMA.FTZ R96, R52, UR5, -R106.reuse ;  /* 0x0000000534607c23 */ /* 0x100fe2000801086a */
[----:B------:R-:W1:Y:S01]  /*d050*/  MUFU.EX2 R86, R86 ;  /* 0x0000005600567308 */ /* 0x000e620000000800 */
[----:B------:R-:W-:Y:S01]  /*d060*/  MOV R154, R25 ;  /* 0x00000019009a7202 */ /* 0x000fe20000000f00 */
[----:B------:R-:W-:Y:S01]  /*d070*/  FFMA.FTZ R94, R53, UR5, -R106 ;  /* 0x00000005355e7c23 */ /* 0x000fe2000801086a */
[----:B------:R-:W-:Y:S01]  /*d080*/  MOV R158, R76 ;  /* 0x0000004c009e7202 */ /* 0x000fe20000000f00 */
[----:B------:R-:W-:Y:S01]  /*d090*/  MUFU.EX2 R73, R73 ;  /* 0x0000004900497308 */ /* 0x000fe20000000800 */
[--C-:B------:R-:W-:Y:S01]  /*d0a0*/  FFMA.FTZ R56, R74, UR5, -R180.reuse ;  /* 0x000000054a387c23 */ /* 0x100fe200080108b4 */
[----:B--2---:R-:W-:Y:S01]  /*d0b0*/  FFMA.FTZ R2, R13, UR5, -R180 ;  /* 0x000000050d027c23 */ /* 0x004fe200080108b4 */
[----:B------:R-:W-:Y:S01]  /*d0c0*/  FMUL.FTZ R13, R153, R88 ;  /* 0x00000058990d7220 */ /* 0x000fe20000410000 */
[----:B------:R-:W-:Y:S01]  /*d0d0*/  MOV R153, R18 ;  /* 0x0000001200997202 */ /* 0x000fe20000000f00 */
[----:B------:R-:W-:Y:S01]  /*d0e0*/  MUFU.EX2 R66, R66 ;  /* 0x0000004200427308 */ /* 0x000fe20000000800 */
[----:B----4-:R-:W-:Y:S01]  /*d0f0*/  F2FP.F16.F32.PACK_AB R23, R0, R71 ;  /* 0x000000470017723e */ /* 0x010fe200000000ff */
[----:B------:R-:W-:Y:S01]  /*d100*/  FFMA.FTZ R93, R93, UR5, -R124 ;  /* 0x000000055d5d7c23 */ /* 0x000fe2000801087c */
[--C-:B------:R-:W-:Y:S01]  /*d110*/  FFMA.FTZ R91, R91, UR5, -R106.reuse ;  /* 0x000000055b5b7c23 */ /* 0x100fe2000801086a */
[----:B------:R-:W2:Y:S01]  /*d120*/  MUFU.EX2 R2, R2 ;  /* 0x0000000200027308 */ /* 0x000ea20000000800 */
[----:B-1----:R-:W-:Y:S01]  /*d130*/  F2FP.F16.F32.PACK_AB R49, R86, R107 ;  /* 0x0000006b5631723e */ /* 0x002fe200000000ff */
[----:B------:R-:W-:Y:S01]  /*d140*/  FFMA.FTZ R99, R99, UR5, -R106 ;  /* 0x0000000563637c23 */ /* 0x000fe2000801086a */
[--C-:B------:R-:W-:Y:S01]  /*d150*/  FFMA.FTZ R188, R188, UR5, -R180.reuse ;  /* 0x00000005bcbc7c23 */ /* 0x100fe200080108b4 */
[----:B------:R-:W-:Y:S01]  /*d160*/  MUFU.EX2 R65, R65 ;  /* 0x0000004100417308 */ /* 0x000fe20000000800 */
[----:B------:R-:W-:Y:S01]  /*d170*/  FFMA.FTZ R164, R164, UR5, -R180 ;  /* 0x00000005a4a47c23 */ /* 0x000fe200080108b4 */
[--C-:B------:R-:W-:Y:S01]  /*d180*/  FFMA.FTZ R186, R186, UR5, -R106.reuse ;  /* 0x00000005baba7c23 */ /* 0x100fe2000801086a */
[----:B------:R-:W-:Y:S01]  /*d190*/  FFMA.FTZ R207, R207, UR5, -R106 ;  /* 0x00000005cfcf7c23 */ /* 0x000fe2000801086a */
[----:B------:R-:W-:Y:S01]  /*d1a0*/  MUFU.EX2 R64, R64 ;  /* 0x0000004000407308 */ /* 0x000fe20000000800 */
[----:B------:R-:W-:Y:S01]  /*d1b0*/  FFMA.FTZ R206, R206, UR5, -R180 ;  /* 0x00000005cece7c23 */ /* 0x000fe200080108b4 */
[----:B------:R-:W-:Y:S01]  /*d1c0*/  FFMA.FTZ R177, R177, UR5, -R124 ;  /* 0x00000005b1b17c23 */ /* 0x000fe2000801087c */
[----:B------:R-:W-:Y:S01]  /*d1d0*/  FFMA.FTZ R123, R123, UR5, -R106 ;  /* 0x000000057b7b7c23 */ /* 0x000fe2000801086a */
[----:B------:R-:W-:Y:S01]  /*d1e0*/  MUFU.EX2 R67, R67 ;  /* 0x0000004300437308 */ /* 0x000fe20000000800 */
[--C-:B------:R-:W-:Y:S01]  /*d1f0*/  FFMA.FTZ R165, R165, UR5, -R180.reuse ;  /* 0x00000005a5a57c23 */ /* 0x100fe200080108b4 */
[----:B--2---:R-:W-:Y:S01]  /*d200*/  F2FP.F16.F32.PACK_AB R51, R2, R73 ;  /* 0x000000490233723e */ /* 0x004fe200000000ff */
[--C-:B------:R-:W-:Y:S01]  /*d210*/  FFMA.FTZ R128, R128, UR5, -R180.reuse ;  /* 0x0000000580807c23 */ /* 0x100fe200080108b4 */
[----:B------:R-:W-:Y:S01]  /*d220*/  MUFU.EX2 R70, R70 ;  /* 0x0000004600467308 */ /* 0x000fe20000000800 */
[--C-:B------:R-:W-:Y:S01]  /*d230*/  FFMA.FTZ R179, R179, UR5, -R180.reuse ;  /* 0x00000005b3b37c23 */ /* 0x100fe200080108b4 */
[--C-:B------:R-:W-:Y:S01]  /*d240*/  FFMA.FTZ R168, R168, UR5, -R180.reuse ;  /* 0x00000005a8a87c23 */ /* 0x100fe200080108b4 */
[--C-:B------:R-:W-:Y:S01]  /*d250*/  FFMA.FTZ R187, R187, UR5, -R180.reuse ;  /* 0x00000005bbbb7c23 */ /* 0x100fe200080108b4 */
[----:B------:R-:W-:Y:S01]  /*d260*/  MUFU.EX2 R93, R93 ;  /* 0x0000005d005d7308 */ /* 0x000fe20000000800 */
[--C-:B------:R-:W-:Y:S01]  /*d270*/  FFMA.FTZ R185, R185, UR5, -R180.reuse ;  /* 0x00000005b9b97c23 */ /* 0x100fe200080108b4 */
[----:B------:R-:W-:Y:S01]  /*d280*/  FFMA.FTZ R174, R174, UR5, -R180 ;  /* 0x00000005aeae7c23 */ /* 0x000fe200080108b4 */
[--C-:B------:R-:W-:Y:S01]  /*d290*/  FFMA.FTZ R119, R119, UR5, -R124.reuse ;  /* 0x0000000577777c23 */ /* 0x100fe2000801087c */
[----:B------:R-:W-:Y:S01]  /*d2a0*/  MUFU.EX2 R91, R91 ;  /* 0x0000005b005b7308 */ /* 0x000fe20000000800 */
[--C-:B------:R-:W-:Y:S01]  /*d2b0*/  FFMA.FTZ R117, R117, UR5, -R124.reuse ;  /* 0x0000000575757c23 */ /* 0x100fe2000801087c */
[----:B------:R-:W-:-:S02]  /*d2c0*/  FFMA.FTZ R116, R116, UR5, -R124 ;  /* 0x0000000574747c23 */ /* 0x000fc4000801087c */
[----:B------:R-:W-:Y:S04]  /*d2d0*/  MUFU.EX2 R96, R96 ;  /* 0x0000006000607308 */ /* 0x000fe80000000800 */
[----:B------:R-:W-:Y:S04]  /*d2e0*/  MUFU.EX2 R94, R94 ;  /* 0x0000005e005e7308 */ /* 0x000fe80000000800 */
[----:B------:R-:W-:Y:S04]  /*d2f0*/  MUFU.EX2 R99, R99 ;  /* 0x0000006300637308 */ /* 0x000fe80000000800 */
[----:B------:R-:W-:Y:S04]  /*d300*/  MUFU.EX2 R164, R164 ;  /* 0x000000a400a47308 */ /* 0x000fe80000000800 */
[----:B------:R-:W-:Y:S04]  /*d310*/  MUFU.EX2 R186, R186 ;  /* 0x000000ba00ba7308 */ /* 0x000fe80000000800 */
[----:B------:R-:W-:Y:S01]  /*d320*/  MUFU.EX2 R207, R207 ;  /* 0x000000cf00cf7308 */ /* 0x000fe20000000800 */
[----:B---3--:R-:W-:-:S02]  /*d330*/  FMNMX3.FTZ R19, R19, R35, R204, !PT ;  /* 0x0000002313137276 */ /* 0x008fc400078100cc */
[----:B------:R-:W-:Y:S01]  /*d340*/  MOV R156, R35 ;  /* 0x00000023009c7202 */ /* 0x000fe20000000f00 */
[----:B------:R-:W-:Y:S01]  /*d350*/  MUFU.EX2 R206, R206 ;  /* 0x000000ce00ce7308 */ /* 0x000fe20000000800 */
[----:B------:R-:W-:-:S03]  /*d360*/  FMNMX3.FTZ R19, R19, R210, R208, !PT ;  /* 0x000000d213137276 */ /* 0x000fc600078100d0 */
[----:B------:R-:W-:Y:S01]  /*d370*/  MUFU.EX2 R119, R119 ;  /* 0x0000007700777308 */ /* 0x000fe20000000800 */
[----:B------:R-:W-:Y:S01]  /*d380*/  FMNMX3.FTZ R19, R19, R18, R72, !PT ;  /* 0x0000001213137276 */ /* 0x000fe20007810048 */
[----:B------:R-:W-:Y:S01]  /*d390*/  FMUL.FTZ R18, R142, R87 ;  /* 0x000000578e127220 */ /* 0x000fe20000410000 */
[--C-:B------:R-:W-:Y:S01]  /*d3a0*/  FFMA.FTZ R72, R47, UR5, -R106.reuse ;  /* 0x000000052f487c23 */ /* 0x100fe2000801086a */
[----:B------:R-:W-:Y:S01]  /*d3b0*/  MUFU.EX2 R117, R117 ;  /* 0x0000007500757308 */ /* 0x000fe20000000800 */
[----:B------:R-:W-:Y:S01]  /*d3c0*/  FMNMX3.FTZ R19, R19, R76, R77, !PT ;  /* 0x0000004c13137276 */ /* 0x000fe2000781004d */
[----:B------:R-:W-:Y:S01]  /*d3d0*/  FFMA.FTZ R77, R46, UR5, -R106 ;  /* 0x000000052e4d7c23 */ /* 0x000fe2000801086a */
[----:B------:R-:W-:Y:S01]  /*d3e0*/  FFMA.FTZ R76, R79, UR5, -R124 ;  /* 0x000000054f4c7c23 */ /* 0x000fe2000801087c */
[----:B------:R-:W-:Y:S01]  /*d3f0*/  MUFU.EX2 R116, R116 ;  /* 0x0000007400747308 */ /* 0x000fe20000000800 */
[----:B------:R-:W-:-:S03]  /*d400*/  FMNMX3.FTZ R19, R19, R122, R173, !PT ;  /* 0x0000007a13137276 */ /* 0x000fc600078100ad */
        /* <DEDUP_REMOVED lines=10> */
[----:B------:R-:W-:Y:S02]  /*d4b0*/  MUFU.EX2 R168, R168 ;  /* 0x000000a800a87308 */ /* 0x000fe40000000800 */
[----:B------:R-:W1:Y:S02]  /*d4c0*/  SHFL.BFLY PT, R12, R19, 0x2, 0x1f ;  /* 0x0c401f00130c7f89 */ /* 0x000e6400000e0000 */
[----:B------:R-:W-:Y:S04]  /*d4d0*/  MUFU.EX2 R187, R187 ;  /* 0x000000bb00bb7308 */ /* 0x000fe80000000800 */
[----:B------:R-:W-:Y:S04]  /*d4e0*/  MUFU.EX2 R185, R185 ;  /* 0x000000b900b97308 */ /* 0x000fe80000000800 */
[----:B------:R-:W-:Y:S01]  /*d4f0*/  MUFU.EX2 R174, R174 ;  /* 0x000000ae00ae7308 */ /* 0x000fe20000000800 */
[----:B-1----:R-:W-:Y:S01]  /*d500*/  FMNMX.FTZ R12, R19, R12, !PT ;  /* 0x0000000c130c7209 */ /* 0x002fe20007810000 */
[----:B------:R-:W-:-:S04]  /*d510*/  FMUL.FTZ R19, R143, R87 ;  /* 0x000000578f137220 */ /* 0x000fc80000410000 */
[----:B------:R-:W1:Y:S02]  /*d520*/  SHFL.BFLY PT, R61, R12, 0x1, 0x1f ;  /* 0x0c201f000c3d7f89 */ /* 0x000e6400000e0000 */
[----:B-1----:R-:W-:Y:S02]  /*d530*/  FMNMX.FTZ R61, R12, R61, !PT ;  /* 0x0000003d0c3d7209 */ /* 0x002fe40007810000 */
[----:B------:R-:W-:Y:S02]  /*d540*/  FSEL R12, R60, RZ, P3 ;  /* 0x000000ff3c0c7208 */ /* 0x000fe40001800000 */
[C---:B------:R-:W-:Y:S01]  /*d550*/  FSETP.NEU.FTZ.AND P4, PT, R61.reuse, -INF , PT ;  /* 0xff8000003d00780b */ /* 0x040fe20003f9d000 */
[----:B------:R-:W-:Y:S02]  /*d560*/  FMUL.FTZ R190, R61, UR5 ;  /* 0x000000053dbe7c20 */ /* 0x000fe40008410000 */
[----:B------:R-:W-:Y:S01]  /*d570*/  FADD.FTZ R3, R3, -R12 ;  /* 0x8000000c03037221 */ /* 0x000fe20000010000 */
[----:B------:R-:W-:Y:S01]  /*d580*/  FSEL R15, R61, RZ, P4 ;  /* 0x000000ff3d0f7208 */ /* 0x000fe20002000000 */
[----:B------:R-:W-:Y:S01]  /*d590*/  FMUL.FTZ R12, R152, R88 ;  /* 0x00000058980c7220 */ /* 0x000fe20000410000 */
[----:B------:R-:W-:Y:S01]  /*d5a0*/  FSEL R190, R190, RZ, P4 ;  /* 0x000000ffbebe7208 */ /* 0x000fe20002000000 */
[----:B------:R-:W-:-:S02]  /*d5b0*/  FMUL.FTZ R3, R3, UR5 ;  /* 0x0000000503037c20 */ /* 0x000fc40008410000 */
[----:B------:R-:W-:Y:S01]  /*d5c0*/  FADD.FTZ R24, R36, -R15 ;  /* 0x8000000f24187221 */ /* 0x000fe20000010000 */
[----:B------:R-:W-:Y:S01]  /*d5d0*/  FMUL.FTZ R15, R155, R87 ;  /* 0x000000579b0f7220 */ /* 0x000fe20000410000 */
[----:B------:R1:W2:Y:S01]  /*d5e0*/  MUFU.EX2 R140, R3 ;  /* 0x00000003008c7308 */ /* 0x0002a20000000800 */
[----:B------:R-:W-:Y:S01]  /*d5f0*/  MOV R155, R34 ;  /* 0x00000022009b7202 */ /* 0x000fe20000000f00 */
[--C-:B------:R-:W-:Y:S01]  /*d600*/  FFMA.FTZ R84, R109, UR5, -R190.reuse ;  /* 0x000000056d547c23 */ /* 0x100fe200080108be */
[--C-:B------:R-:W-:Y:S01]  /*d610*/  FFMA.FTZ R68, R48, UR5, -R190.reuse ;  /* 0x0000000530447c23 */ /* 0x100fe200080108be */
[--C-:B------:R-:W-:Y:S01]  /*d620*/  FFMA.FTZ R22, R22, UR5, -R190.reuse ;  /* 0x0000000516167c23 */ /* 0x100fe200080108be */
[--C-:B------:R-:W-:Y:S01]  /*d630*/  FFMA.FTZ R26, R26, UR5, -R190.reuse ;  /* 0x000000051a1a7c23 */ /* 0x100fe200080108be */
[----:B------:R-:W-:Y:S01]  /*d640*/  FMUL.FTZ R24, R24, UR5 ;  /* 0x0000000518187c20 */ /* 0x000fe20008410000 */
[--C-:B------:R-:W-:Y:S01]  /*d650*/  FFMA.FTZ R54, R78, UR5, -R190.reuse ;  /* 0x000000054e367c23 */ /* 0x100fe200080108be */
[----:B------:R3:W-:Y:S01]  /*d660*/  MUFU.EX2 R109, R22 ;  /* 0x00000016006d7308 */ /* 0x0007e20000000800 */
[--C-:B------:R-:W-:Y:S01]  /*d670*/  FFMA.FTZ R55, R75, UR5, -R190.reuse ;  /* 0x000000054b377c23 */ /* 0x100fe200080108be */
[--C-:B------:R-:W-:Y:S01]  /*d680*/  FFMA.FTZ R57, R81, UR5, -R190.reuse ;  /* 0x0000000551397c23 */ /* 0x100fe200080108be */
[----:B------:R-:W-:Y:S01]  /*d690*/  FFMA.FTZ R36, R90, UR5, -R190 ;  /* 0x000000055a247c23 */ /* 0x000fe200080108be */
[----:B------:R-:W4:Y:S01]  /*d6a0*/  MUFU.EX2 R84, R84 ;  /* 0x0000005400547308 */ /* 0x000f220000000800 */
[----:B------:R-:W-:Y:S01]  /*d6b0*/  FFMA.FTZ R78, R89, UR5, -R180 ;  /* 0x00000005594e7c23 */ /* 0x000fe200080108b4 */
[----:B-1----:R-:W-:Y:S01]  /*d6c0*/  FFMA.FTZ R3, R32, UR5, -R124 ;  /* 0x0000000520037c23 */ /* 0x002fe2000801087c */
[-C--:B--2---:R-:W-:Y:S01]  /*d6d0*/  FMUL.FTZ R27, R163, R140.reuse ;  /* 0x0000008ca31b7220 */ /* 0x084fe20000410000 */
[----:B------:R-:W1:Y:S01]  /*d6e0*/  LDSM.16.MT88.4 R32, [R214+0x4400] ;  /* 0x00440000d620783b */ /* 0x000e620000004200 */
[----:B------:R-:W-:Y:S01]  /*d6f0*/  MUFU.EX2 R68, R68 ;  /* 0x0000004400447308 */ /* 0x000fe20000000800 */
[-C--:B------:R-:W-:Y:S01]  /*d700*/  FMUL.FTZ R46, R146, R140.reuse ;  /* 0x0000008c922e7220 */ /* 0x080fe20000410000 */
[-C--:B------:R-:W-:Y:S01]  /*d710*/  FMUL.FTZ R47, R147, R140.reuse ;  /* 0x0000008c932f7220 */ /* 0x080fe20000410000 */
[-C--:B------:R-:W-:Y:S01]  /*d720*/  FMUL.FTZ R150, R150, R140.reuse ;  /* 0x0000008c96967220 */ /* 0x080fe20000410000 */
[----:B------:R-:W2:Y:S01]  /*d730*/  MUFU.EX2 R63, R26 ;  /* 0x0000001a003f7308 */ /* 0x000ea20000000800 */
[----:B---3--:R-:W-:Y:S01]  /*d740*/  F2FP.F16.F32.PACK_AB R22, R62, R69 ;  /* 0x000000453e16723e */ /* 0x008fe200000000ff */
[-C--:B------:R-:W-:Y:S01]  /*d750*/  FMUL.FTZ R151, R151, R140.reuse ;  /* 0x0000008c97977220 */ /* 0x080fe20000410000 */
[-C--:B------:R-:W-:Y:S01]  /*d760*/  FMUL.FTZ R134, R134, R140.reuse ;  /* 0x0000008c86867220 */ /* 0x080fe20000410000 */
[----:B------:R-:W3:Y:S01]  /*d770*/  MUFU.EX2 R152, R24 ;  /* 0x0000001800987308 */ /* 0x000ee20000000800 */
[----:B----4-:R-:W-:Y:S01]  /*d780*/  F2FP.F16.F32.PACK_AB R48, R84, R109 ;  /* 0x0000006d5430723e */ /* 0x010fe200000000ff */
[----:B------:R-:W-:Y:S01]  /*d790*/  FMUL.FTZ R135, R135, R140 ;  /* 0x0000008c87877220 */ /* 0x000fe20000410000 */
[--C-:B------:R-:W-:Y:S01]  /*d7a0*/  FFMA.FTZ R90, R101, UR5, -R180.reuse ;  /* 0x00000005655a7c23 */ /* 0x100fe200080108b4 */
[C---:B------:R-:W-:Y:S01]  /*d7b0*/  HMMA.16816.F32 R8, R20.reuse, R28, R8 ;  /* 0x0000001c1408723c */ /* 0x040fe20000001808 */
[----:B------:R-:W-:Y:S01]  /*d7c0*/  MUFU.EX2 R3, R3 ;  /* 0x0000000300037308 */ /* 0x000fe20000000800 */
[----:B------:R-:W-:Y:S01]  /*d7d0*/  FFMA.FTZ R89, R58, UR5, -R180 ;  /* 0x000000053a597c23 */ /* 0x000fe200080108b4 */
[--C-:B------:R-:W-:Y:S01]  /*d7e0*/  FFMA.FTZ R126, R126, UR5, -R190.reuse ;  /* 0x000000057e7e7c23 */ /* 0x100fe200080108be */
[----:B------:R-:W-:Y:S01]  /*d7f0*/  FFMA.FTZ R125, R125, UR5, -R190 ;  /* 0x000000057d7d7c23 */ /* 0x000fe200080108be */
[----:B------:R4:W-:Y:S01]  /*d800*/  MUFU.EX2 R75, R54 ;  /* 0x00000036004b7308 */ /* 0x0009e20000000800 */
[----:B--2---:R-:W-:Y:S01]  /*d810*/  F2FP.F16.F32.PACK_AB R50, R63, R68 ;  /* 0x000000443f32723e */ /* 0x004fe200000000ff */
[----:B------:R-:W-:Y:S01]  /*d820*/  FMUL.FTZ R26, R162, R140 ;  /* 0x0000008ca21a7220 */ /* 0x000fe20000410000 */
[C---:B------:R-:W-:Y:S01]  /*d830*/  HMMA.16816.F32 R12, R20.reuse, R30, R12 ;  /* 0x0000001e140c723c */ /* 0x040fe2000000180c */
[----:B------:R-:W-:Y:S01]  /*d840*/  MUFU.EX2 R81, R55 ;  /* 0x0000003700517308 */ /* 0x000fe20000000800 */
[-C--:B---3--:R-:W-:Y:S01]  /*d850*/  FMUL.FTZ R24, R160, R152.reuse ;  /* 0x00000098a0187220 */ /* 0x088fe20000410000 */
[-C--:B------:R-:W-:Y:S01]  /*d860*/  FMUL.FTZ R25, R161, R152.reuse ;  /* 0x00000098a1197220 */ /* 0x080fe20000410000 */
[-C--:B------:R-:W-:Y:S01]  /*d870*/  FMUL.FTZ R44, R144, R152.reuse ;  /* 0x00000098902c7220 */ /* 0x080fe20000410000 */
[-C--:B------:R-:W-:Y:S01]  /*d880*/  FMUL.FTZ R45, R145, R152.reuse ;  /* 0x00000098912d7220 */ /* 0x080fe20000410000 */
[-C--:B------:R-:W-:Y:S01]  /*d890*/  FMUL.FTZ R148, R148, R152.reuse ;  /* 0x0000009894947220 */ /* 0x080fe20000410000 */
[-C--:B------:R-:W-:Y:S01]  /*d8a0*/  FMUL.FTZ R149, R149, R152.reuse ;  /* 0x0000009895957220 */ /* 0x080fe20000410000 */
[C---:B------:R-:W-:Y:S01]  /*d8b0*/  HMMA.16816.F32 R16, R20.reuse, R4, R16 ;  /* 0x000000041410723c */ /* 0x040fe20000001810 */
[-C--:B------:R-:W-:Y:S01]  /*d8c0*/  FMUL.FTZ R132, R132, R152.reuse ;  /* 0x0000009884847220 */ /* 0x080fe20000410000 */
[-C--:B------:R-:W-:Y:S01]  /*d8d0*/  FMUL.FTZ R133, R133, R152.reuse ;  /* 0x0000009885857220 */ /* 0x080fe20000410000 */
[--C-:B----4-:R-:W-:Y:S01]  /*d8e0*/  FFMA.FTZ R54, R92, UR5, -R124.reuse ;  /* 0x000000055c367c23 */ /* 0x110fe2000801087c */
[----:B------:R-:W-:Y:S01]  /*d8f0*/  MUFU.EX2 R36, R36 ;  /* 0x0000002400247308 */ /* 0x000fe20000000800 */
[----:B------:R-:W-:Y:S01]  /*d900*/  FFMA.FTZ R92, R59, UR5, -R124 ;  /* 0x000000053b5c7c23 */ /* 0x000fe2000801087c */
[--C-:B------:R-:W-:Y:S01]  /*d910*/  FFMA.FTZ R169, R169, UR5, -R190.reuse ;  /* 0x00000005a9a97c23 */ /* 0x100fe200080108be */
[--C-:B------:R-:W-:Y:S01]  /*d920*/  FFMA.FTZ R166, R166, UR5, -R190.reuse ;  /* 0x00000005a6a67c23 */ /* 0x100fe200080108be */
[----:B------:R-:W-:Y:S01]  /*d930*/  HMMA.16816.F32 R20, R20, R6, R136 ;  /* 0x000000061414723c */ /* 0x000fe20000001888 */
[----:B------:R2:W-:Y:S01]  /*d940*/  MUFU.EX2 R79, R54 ;  /* 0x00000036004f7308 */ /* 0x0005e20000000800 */
[--C-:B------:R-:W-:Y:S01]  /*d950*/  FFMA.FTZ R210, R210, UR5, -R190.reuse ;  /* 0x00000005d2d27c23 */ /* 0x100fe200080108be */
[--C-:B------:R-:W-:Y:S01]  /*d960*/  FFMA.FTZ R208, R208, UR5, -R190.reuse ;  /* 0x00000005d0d07c23 */ /* 0x100fe200080108be */
[--C-:B------:R-:W-:Y:S01]  /*d970*/  FFMA.FTZ R181, R181, UR5, -R190.reuse ;  /* 0x00000005b5b57c23 */ /* 0x100fe200080108be */
[----:B------:R-:W3:Y:S01]  /*d980*/  MUFU.EX2 R74, R57 ;  /* 0x00000039004a7308 */ /* 0x000ee20000000800 */
[--C-:B------:R-:W-:Y:S01]  /*d990*/  FFMA.FTZ R173, R173, UR5, -R190.reuse ;  /* 0x00000005adad7c23 */ /* 0x100fe200080108be */
[--C-:B------:R-:W-:Y:S01]  /*d9a0*/  FFMA.FTZ R189, R189, UR5, -R190.reuse ;  /* 0x00000005bdbd7c23 */ /* 0x100fe200080108be */
[C---:B------:R-:W-:Y:S01]  /*d9b0*/  HMMA.16816.F32 R24, R48.reuse, R28, R24 ;  /* 0x0000001c3018723c */ /* 0x040fe20000001818 */
[----:B------:R4:W-:Y:S01]  /*d9c0*/  MUFU.EX2 R101, R56 ;  /* 0x0000003800657308 */ /* 0x0009e20000000800 */
[--C-:B------:R-:W-:Y:S01]  /*d9d0*/  FFMA.FTZ R176, R176, UR5, -R190.reuse ;  /* 0x00000005b0b07c23 */ /* 0x100fe200080108be */
[--C-:B------:R-:W-:Y:S01]  /*d9e0*/  FFMA.FTZ R195, R195, UR5, -R190.reuse ;  /* 0x00000005c3c37c23 */ /* 0x100fe200080108be */
[--C-:B------:R-:W-:Y:S01]  /*d9f0*/  FFMA.FTZ R182, R182, UR5, -R190.reuse ;  /* 0x00000005b6b67c23 */ /* 0x100fe200080108be */
[----:B------:R-:W5:Y:S01]  /*da00*/  MUFU.EX2 R90, R90 ;  /* 0x0000005a005a7308 */ /* 0x000f620000000800 */
[--C-:B------:R-:W-:Y:S01]  /*da10*/  FFMA.FTZ R199, R199, UR5, -R190.reuse ;  /* 0x00000005c7c77c23 */ /* 0x100fe200080108be */
[----:B--2---:R-:W-:Y:S01]  /*da20*/  LDSM.16.MT88.4 R52, [R212+0x4800] ;  /* 0x00480000d434783b */ /* 0x004fe20000004200 */
[C---:B------:R-:W-:Y:S01]  /*da30*/  HMMA.16816.F32 R44, R48.reuse, R4, R44 ;  /* 0x00000004302c723c */ /* 0x040fe2000000182c */
[----:B------:R-:W-:Y:S01]  /*da40*/  MUFU.EX2 R78, R78 ;  /* 0x0000004e004e7308 */ /* 0x000fe20000000800 */
[--C-:B------:R-:W-:Y:S01]  /*da50*/  FFMA.FTZ R201, R201, UR5, -R190.reuse ;  /* 0x00000005c9c97c23 */ /* 0x100fe200080108be */
[----:B---3--:R-:W-:Y:S01]  /*da60*/  F2FP.F16.F32.PACK_AB R58, R74, R81 ;  /* 0x000000514a3a723e */ /* 0x008fe200000000ff */
[----:B------:R-:W-:Y:S01]  /*da70*/  FFMA.FTZ R184, R184, UR5, -R190 ;  /* 0x00000005b8b87c23 */ /* 0x000fe200080108be */
[----:B------:R-:W2:Y:S01]  /*da80*/  MUFU.EX2 R89, R89 ;  /* 0x0000005900597308 */ /* 0x000ea20000000800 */
[----:B------:R-:W-:Y:S01]  /*da90*/  FFMA.FTZ R109, R250, R152, R109 ;  /* 0x00000098fa6d7223 */ /* 0x000fe2000001006d */
[----:B----4-:R-:W-:Y:S01]  /*daa0*/  F2FP.F16.F32.PACK_AB R56, R75, R36 ;  /* 0x000000244b38723e */ /* 0x010fe200000000ff */
[----:B------:R-:W-:Y:S01]  /*dab0*/  HMMA.16816.F32 R28, R48, R30, R148 ;  /* 0x0000001e301c723c */ /* 0x000fe20000001894 */
[----:B------:R-:W3:Y:S01]  /*dac0*/  MUFU.EX2 R92, R92 ;  /* 0x0000005c005c7308 */ /* 0x000ee20000000800 */
[----:B------:R-:W-:Y:S01]  /*dad0*/  LDSM.16.MT88.4 R148, [R214+0x5c00] ;  /* 0x005c0000d694783b */ /* 0x000fe20000004200 */
[----:B-----5:R-:W-:Y:S01]  /*dae0*/  F2FP.F16.F32.PACK_AB R57, R90, R101 ;  /* 0x000000655a39723e */ /* 0x020fe200000000ff */
[----:B------:R-:W-:Y:S01]  /*daf0*/  FFMA.FTZ R87, R251, R87, R82 ;  /* 0x00000057fb577223 */ /* 0x000fe20000010052 */
[----:B------:R-:W-:Y:S01]  /*db00*/  MUFU.EX2 R126, R126 ;  /* 0x0000007e007e7308 */ /* 0x000fe20000000800 */
[----:B------:R-:W-:-:S02]  /*db10*/  FADD.FTZ R109, R84, R109 ;  /* 0x0000006d546d7221 */ /* 0x000fc40000010000 */
[----:B------:R-:W-:Y:S01]  /*db20*/  HMMA.16816.F32 R4, R48, R6, R132 ;  /* 0x000000063004723c */ /* 0x000fe20000001884 */
[----:B------:R-:W-:Y:S01]  /*db30*/  F2FP.F16.F32.PACK_AB R48, R66, R3 ;  /* 0x000000034230723e */ /* 0x000fe200000000ff */
[----:B------:R-:W-:Y:S01]  /*db40*/  MUFU.EX2 R125, R125 ;  /* 0x0000007d007d7308 */ /* 0x000fe20000000800 */
[----:B------:R-:W-:Y:S01]  /*db50*/  F2FP.F16.F32.PACK_AB R49, R72, R77 ;  /* 0x0000004d4831723e */ /* 0x000fe200000000ff */
[--C-:B------:R-:W-:Y:S01]  /*db60*/  FFMA.FTZ R132, R192, UR5, -R106.reuse ;  /* 0x00000005c0847c23 */ /* 0x100fe2000801086a */
[----:B------:R-:W-:Y:S01]  /*db70*/  F2FP.F16.F32.PACK_AB R50, R64, R65 ;  /* 0x000000414032723e */ /* 0x000fe200000000ff */
[----:B------:R-:W-:Y:S01]  /*db80*/  MUFU.EX2 R169, R169 ;  /* 0x000000a900a97308 */ /* 0x000fe20000000800 */
[----:B------:R-:W-:Y:S01]  /*db90*/  F2FP.F16.F32.PACK_AB R51, R70, R67 ;  /* 0x000000434633723e */ /* 0x000fe200000000ff */
[----:B------:R-:W-:Y:S01]  /*dba0*/  FFMA.FTZ R192, R205, UR5, -R106 ;  /* 0x00000005cdc07c23 */ /* 0x000fe2000801086a */
[----:B--2---:R-:W-:Y:S01]  /*dbb0*/  F2FP.F16.F32.PACK_AB R59, R89, R78 ;  /* 0x0000004e593b723e */ /* 0x004fe200000000ff */
[----:B------:R-:W2:Y:S01]  /*dbc0*/  MUFU.EX2 R166, R166 ;  /* 0x000000a600a67308 */ /* 0x000ea20000000800 */
[----:B------:R-:W-:Y:S01]  /*dbd0*/  FFMA.FTZ R133, R157, UR5, -R190 ;  /* 0x000000059d857c23 */ /* 0x000fe200080108be */
[----:B------:R-:W-:Y:S01]  /*dbe0*/  FFMA.FTZ R134, R244, UR5, -R124 ;  /* 0x00000005f4867c23 */ /* 0x000fe2000801087c */
[----:B------:R-:W-:Y:S01]  /*dbf0*/  FADD.FTZ R80, R80, R87 ;  /* 0x0000005750507221 */ /* 0x000fe20000010000 */
[----:B-1----:R-:W-:Y:S01]  /*dc00*/  HMMA.16816.F32 R8, R48, R32, R8 ;  /* 0x000000203008723c */ /* 0x002fe20000001808 */
[----:B------:R1:W-:Y:S01]  /*dc10*/  MUFU.EX2 R205, R132 ;  /* 0x0000008400cd7308 */ /* 0x0003e20000000800 */
[----:B------:R-:W-:Y:S01]  /*dc20*/  FADD.FTZ R68, R68, R109 ;  /* 0x0000006d44447221 */ /* 0x000fe20000010000 */
[----:B------:R-:W-:-:S02]  /*dc30*/  FADD.FTZ R71, R71, R80 ;  /* 0x0000005047477221 */ /* 0x000fc40000010000 */
[----:B------:R-:W-:Y:S01]  /*dc40*/  MUFU.EX2 R192, R192 ;  /* 0x000000c000c07308 */ /* 0x000fe20000000800 */
[----:B------:R-:W-:Y:S01]  /*dc50*/  FADD.FTZ R63, R63, R68 ;  /* 0x000000443f3f7221 */ /* 0x000fe20000010000 */
[----:B------:R-:W-:Y:S01]  /*dc60*/  FADD.FTZ R0, R0, R71 ;  /* 0x0000004700007221 */ /* 0x000fe20000010000 */
[C---:B------:R-:W-:Y:S01]  /*dc70*/  HMMA.16816.F32 R12, R48.reuse, R34, R12 ;  /* 0x00000022300c723c */ /* 0x040fe2000000180c */
[----:B------:R-:W-:Y:S02]  /*dc80*/  MUFU.EX2 R210, R210 ;  /* 0x000000d200d27308 */ /* 0x000fe40000000800 */
[----:B------:R-:W-:Y:S01]  /*dc90*/  FADD.FTZ R77, R77, R0 ;  /* 0x000000004d4d7221 */ /* 0x000fe20000010000 */
[-C--:B------:R-:W-:Y:S01]  /*dca0*/  MOV R0, R38.reuse ;  /* 0x0000002600007202 */ /* 0x080fe20000000f00 */
[----:B------:R-:W-:Y:S01]  /*dcb0*/  MUFU.EX2 R208, R208 ;  /* 0x000000d000d07308 */ /* 0x000fe20000000800 */
[----:B------:R-:W-:Y:S01]  /*dcc0*/  @P0 MOV R0, R38 ;  /* 0x0000002600000202 */ /* 0x000fe20000000f00 */
[----:B-1----:R-:W-:Y:S01]  /*dcd0*/  FFMA.FTZ R132, R158, UR5, -R190 ;  /* 0x000000059e847c23 */ /* 0x002fe200080108be */
[----:B------:R-:W-:Y:S01]  /*dce0*/  HMMA.16816.F32 R16, R48, R40, R16 ;  /* 0x000000283010723c */ /* 0x000fe20000001810 */
[----:B------:R1:W-:Y:S01]  /*dcf0*/  MUFU.EX2 R138, R133 ;  /* 0x00000085008a7308 */ /* 0x0003e20000000800 */
[----:B------:R-:W-:-:S03]  /*dd00*/  FADD.FTZ R72, R72, R77 ;  /* 0x0000004d48487221 */ /* 0x000fc60000010000 */
[----:B------:R4:W-:Y:S01]  /*dd10*/  MUFU.EX2 R137, R132 ;  /* 0x0000008400897308 */ /* 0x0009e20000000800 */
[----:B------:R-:W-:Y:S02]  /*dd20*/  FADD.FTZ R67, R67, R72 ;  /* 0x0000004843437221 */ /* 0x000fe40000010000 */
[----:B------:R-:W-:Y:S01]  /*dd30*/  HMMA.16816.F32 R20, R48, R42, R20 ;  /* 0x0000002a3014723c */ /* 0x000fe20000001814 */
[----:B------:R-:W5:Y:S01]  /*dd40*/  LDSM.16.MT88.4 R48, [R214+0x4800] ;  /* 0x00480000d630783b */ /* 0x000f620000004200 */
[----:B------:R-:W-:Y:S01]  /*dd50*/  FADD.FTZ R70, R70, R67 ;  /* 0x0000004346467221 */ /* 0x000fe20000010000 */
[----:B------:R-:W-:Y:S01]  /*dd60*/  MUFU.EX2 R189, R189 ;  /* 0x000000bd00bd7308 */ /* 0x000fe20000000800 */
[----:B-1----:R-:W-:-:S04]  /*dd70*/  FFMA.FTZ R133, R200, UR5, -R124 ;  /* 0x00000005c8857c23 */ /* 0x002fc8000801087c */
[C---:B------:R-:W-:Y:S01]  /*dd80*/  HMMA.16816.F32 R24, R56.reuse, R32, R24 ;  /* 0x000000203818723c */ /* 0x040fe20000001818 */
[----:B------:R-:W-:Y:S01]  /*dd90*/  F2FP.F16.F32.PACK_AB R32, R76, R79 ;  /* 0x0000004f4c20723e */ /* 0x000fe200000000ff */
[----:B------:R-:W-:Y:S01]  /*dda0*/  MUFU.EX2 R176, R176 ;  /* 0x000000b000b07308 */ /* 0x000fe20000000800 */
[----:B------:R-:W-:Y:S01]  /*ddb0*/  F2FP.F16.F32.PACK_AB R33, R96, R91 ;  /* 0x0000005b6021723e */ /* 0x000fe200000000ff */
[----:B----4-:R-:W-:Y:S01]  /*ddc0*/  FFMA.FTZ R132, R218, UR5, -R124 ;  /* 0x00000005da847c23 */ /* 0x010fe2000801087c */
[----:B------:R-:W-:Y:S01]  /*ddd0*/  FADD.FTZ R91, R91, R70 ;  /* 0x000000465b5b7221 */ /* 0x000fe20000010000 */
[----:B------:R1:W-:Y:S02]  /*dde0*/  MUFU.EX2 R218, R134 ;  /* 0x0000008600da7308 */ /* 0x0003e40000000800 */
[----:B------:R-:W-:Y:S01]  /*ddf0*/  HMMA.16816.F32 R28, R56, R34, R28 ;  /* 0x00000022381c723c */ /* 0x000fe2000000181c */
[----:B---3--:R-:W-:Y:S01]  /*de00*/  F2FP.F16.F32.PACK_AB R34, R92, R93 ;  /* 0x0000005d5c22723e */ /* 0x008fe200000000ff */
[----:B------:R3:W-:Y:S01]  /*de10*/  MUFU.EX2 R200, R132 ;  /* 0x0000008400c87308 */ /* 0x0007e20000000800 */
[----:B------:R-:W-:Y:S01]  /*de20*/  F2FP.F16.F32.PACK_AB R35, R99, R94 ;  /* 0x0000005e6323723e */ /* 0x000fe200000000ff */
[----:B------:R-:W-:-:S02]  /*de30*/  FADD.FTZ R91, R96, R91 ;  /* 0x0000005b605b7221 */ /* 0x000fc40000010000 */
[----:B------:R-:W-:Y:S02]  /*de40*/  MUFU.EX2 R195, R195 ;  /* 0x000000c300c37308 */ /* 0x000fe40000000800 */
[C---:B------:R-:W-:Y:S01]  /*de50*/  HMMA.16816.F32 R44, R56.reuse, R40, R44 ;  /* 0x00000028382c723c */ /* 0x040fe2000000182c */
[--C-:B------:R-:W-:Y:S01]  /*de60*/  FFMA.FTZ R41, R193, UR5, -R124.reuse ;  /* 0x00000005c1297c23 */ /* 0x100fe2000801087c */
[----:B------:R-:W-:Y:S01]  /*de70*/  FFMA.FTZ R40, R178, UR5, -R124 ;  /* 0x00000005b2287c23 */ /* 0x000fe2000801087c */
[----:B------:R-:W-:Y:S01]  /*de80*/  FADD.FTZ R94, R94, R91 ;  /* 0x0000005b5e5e7221 */ /* 0x000fe20000010000 */
[----:B-1----:R-:W-:Y:S01]  /*de90*/  FFMA.FTZ R134, R211, UR5, -R180 ;  /* 0x00000005d3867c23 */ /* 0x002fe200080108b4 */
[----:B------:R-:W-:Y:S02]  /*dea0*/  MUFU.EX2 R182, R182 ;  /* 0x000000b600b67308 */ /* 0x000fe40000000800 */
[----:B------:R-:W-:Y:S01]  /*deb0*/  FADD.FTZ R99, R99, R94 ;  /* 0x0000005e63637221 */ /* 0x000fe20000010000 */
[----:B------:R-:W-:Y:S01]  /*dec0*/  HMMA.16816.F32 R4, R56, R42, R4 ;  /* 0x0000002a3804723c */ /* 0x000fe20000001804 */
[----:B------:R-:W-:Y:S01]  /*ded0*/  FFMA.FTZ R42, R172, UR5, -R180 ;  /* 0x00000005ac2a7c23 */ /* 0x000fe200080108b4 */
[----:B------:R-:W-:Y:S01]  /*dee0*/  FFMA.FTZ R43, R191, UR5, -R124 ;  /* 0x00000005bf2b7c23 */ /* 0x000fe2000801087c */
[--C-:B------:R-:W-:Y:S01]  /*def0*/  FFMA.FTZ R56, R183, UR5, -R180.reuse ;  /* 0x00000005b7387c23 */ /* 0x100fe200080108b4 */
[----:B------:R-:W-:Y:S01]  /*df00*/  MUFU.EX2 R191, R41 ;  /* 0x0000002900bf7308 */ /* 0x000fe20000000800 */
[----:B--2---:R-:W-:Y:S01]  /*df10*/  F2FP.F16.F32.PACK_AB R58, R166, R169 ;  /* 0x000000a9a63a723e */ /* 0x004fe200000000ff */
[----:B---3--:R-:W-:-:S02]  /*df20*/  FFMA.FTZ R132, R209, UR5, -R180 ;  /* 0x00000005d1847c23 */ /* 0x008fc400080108b4 */
[----:B------:R1:W2:Y:S01]  /*df30*/  MUFU.EX2 R183, R188 ;  /* 0x000000bc00b77308 */ /* 0x0002a20000000800 */
[C---:B-----5:R-:W-:Y:S03]  /*df40*/  HMMA.16816.F32 R8, R32.reuse, R48, R8 ;  /* 0x000000302008723c */ /* 0x060fe60000001808 */
[----:B------:R-:W-:Y:S04]  /*df50*/  MUFU.EX2 R193, R42 ;  /* 0x0000002a00c17308 */ /* 0x000fe80000000800 */
[----:B------:R-:W-:Y:S01]  /*df60*/  MUFU.EX2 R178, R43 ;  /* 0x0000002b00b27308 */ /* 0x000fe20000000800 */
[----:B------:R-:W-:Y:S03]  /*df70*/  HMMA.16816.F32 R12, R32, R50, R12 ;  /* 0x00000032200c723c */ /* 0x000fe6000000180c */
[----:B------:R3:W4:Y:S01]  /*df80*/  MUFU.EX2 R172, R56 ;  /* 0x0000003800ac7308 */ /* 0x0007220000000800 */
[----:B-1----:R-:W-:Y:S01]  /*df90*/  FFMA.FTZ R188, R203, UR5, -R124 ;  /* 0x00000005cbbc7c23 */ /* 0x002fe2000801087c */
[----:B--2---:R-:W-:-:S02]  /*dfa0*/  F2FP.F16.F32.PACK_AB R57, R183, R164 ;  /* 0x000000a4b739723e */ /* 0x004fc400000000ff */
[----:B------:R1:W-:Y:S01]  /*dfb0*/  MUFU.EX2 R203, R40 ;  /* 0x0000002800cb7308 */ /* 0x0003e20000000800 */
[C---:B------:R-:W-:Y:S03]  /*dfc0*/  HMMA.16816.F32 R16, R32.reuse, R52, R16 ;  /* 0x000000342010723c */ /* 0x040fe60000001810 */
[----:B------:R-:W2:Y:S04]  /*dfd0*/  MUFU.EX2 R188, R188 ;  /* 0x000000bc00bc7308 */ /* 0x000ea80000000800 */
[----:B------:R5:W-:Y:S01]  /*dfe0*/  MUFU.EX2 R209, R134 ;  /* 0x0000008600d17308 */ /* 0x000be20000000800 */
[----:B------:R-:W-:Y:S01]  /*dff0*/  HMMA.16816.F32 R20, R32, R54, R20 ;  /* 0x000000362014723c */ /* 0x000fe20000001814 */
[----:B------:R-:W2:Y:S01]  /*e000*/  LDSM.16.MT88.4 R32, [R214+0x4c00] ;  /* 0x004c0000d620783b */ /* 0x000ea20000004200 */
[----:B---3--:R-:W-:Y:S01]  /*e010*/  F2FP.F16.F32.PACK_AB R56, R125, R126 ;  /* 0x0000007e7d38723e */ /* 0x008fe200000000ff */
[----:B------:R-:W-:Y:S01]  /*e020*/  MUFU.EX2 R199, R199 ;  /* 0x000000c700c77308 */ /* 0x000fe20000000800 */
[----:B----4-:R-:W-:Y:S01]  /*e030*/  F2FP.F16.F32.PACK_AB R59, R193, R172 ;  /* 0x000000acc13b723e */ /* 0x010fe200000000ff */
[----:B-1----:R-:W1:Y:S02]  /*e040*/  LDSM.16.MT88.4 R40, [R212+0x4c00] ;  /* 0x004c0000d428783b */ /* 0x002e640000004200 */
[----:B------:R-:W-:Y:S04]  /*e050*/  MUFU.EX2 R201, R201 ;  /* 0x000000c900c97308 */ /* 0x000fe80000000800 */
[C---:B------:R-:W-:Y:S01]  /*e060*/  HMMA.16816.F32 R44, R56.reuse, R52, R44 ;  /* 0x00000034382c723c */ /* 0x040fe2000000182c */
[--C-:B------:R-:W-:Y:S01]  /*e070*/  FFMA.FTZ R53, R156, UR5, -R190.reuse ;  /* 0x000000059c357c23 */ /* 0x100fe200080108be */
[----:B------:R-:W-:Y:S01]  /*e080*/  MOV R156, R196 ;  /* 0x000000c4009c7202 */ /* 0x000fe20000000f00 */
[----:B------:R-:W-:Y:S01]  /*e090*/  FFMA.FTZ R196, R204, UR5, -R190 ;  /* 0x00000005ccc47c23 */ /* 0x000fe200080108be */
[--C-:B------:R-:W-:Y:S01]  /*e0a0*/  FFMA.FTZ R52, R155, UR5, -R180.reuse ;  /* 0x000000059b347c23 */ /* 0x100fe200080108b4 */
[----:B------:R3:W-:Y:S01]  /*e0b0*/  MUFU.EX2 R204, R53 ;  /* 0x0000003500cc7308 */ /* 0x0007e20000000800 */
[----:B-----5:R-:W-:Y:S01]  /*e0c0*/  FFMA.FTZ R134, R118, UR5, -R180 ;  /* 0x0000000576867c23 */ /* 0x020fe200080108b4 */
[----:B------:R-:W-:Y:S01]  /*e0d0*/  FFMA.FTZ R135, R156, UR5, -R124 ;  /* 0x000000059c877c23 */ /* 0x000fe2000801087c */
[----:B------:R-:W-:Y:S01]  /*e0e0*/  HMMA.16816.F32 R4, R56, R54, R4 ;  /* 0x000000363804723c */ /* 0x000fe20000001804 */
[--C-:B------:R-:W-:Y:S01]  /*e0f0*/  FFMA.FTZ R54, R246, UR5, -R180.reuse ;  /* 0x00000005f6367c23 */ /* 0x100fe200080108b4 */
[----:B------:R-:W-:Y:S01]  /*e100*/  FFMA.FTZ R246, R154, UR5, -R180 ;  /* 0x000000059af67c23 */ /* 0x000fe200080108b4 */
[----:B------:R-:W4:Y:S01]  /*e110*/  MUFU.EX2 R196, R196 ;  /* 0x000000c400c47308 */ /* 0x000f220000000800 */
[----:B------:R-:W-:-:S03]  /*e120*/  FFMA.FTZ R55, R159, UR5, -R190 ;  /* 0x000000059f377c23 */ /* 0x000fc600080108be */
[----:B------:R-:W5:Y:S01]  /*e130*/  MUFU.EX2 R139, R52 ;  /* 0x00000034008b7308 */ /* 0x000f620000000800 */
[C---:B------:R-:W-:Y:S01]  /*e140*/  HMMA.16816.F32 R24, R56.reuse, R48, R24 ;  /* 0x000000303818723c */ /* 0x040fe20000001818 */
[----:B------:R-:W-:Y:S02]  /*e150*/  F2FP.F16.F32.PACK_AB R48, R178, R191 ;  /* 0x000000bfb230723e */ /* 0x000fe400000000ff */
[----:B------:R-:W-:Y:S01]  /*e160*/  F2FP.F16.F32.PACK_AB R49, R205, R186 ;  /* 0x000000bacd31723e */ /* 0x000fe200000000ff */
[----:B------:R-:W-:Y:S01]  /*e170*/  MUFU.EX2 R141, R54 ;  /* 0x00000036008d7308 */ /* 0x000fe20000000800 */
[----:B---3--:R-:W-:Y:S01]  /*e180*/  FFMA.FTZ R53, R153, UR5, -R190 ;  /* 0x0000000599357c23 */ /* 0x008fe200080108be */
[----:B------:R-:W-:Y:S02]  /*e190*/  FADD.FTZ R186, R186, R99 ;  /* 0x00000063baba7221 */ /* 0x000fe40000010000 */
[----:B------:R-:W-:Y:S01]  /*e1a0*/  HMMA.16816.F32 R28, R56, R50, R28 ;  /* 0x00000032381c723c */ /* 0x000fe2000000181c */
[----:B--2---:R-:W-:Y:S01]  /*e1b0*/  F2FP.F16.F32.PACK_AB R50, R188, R203 ;  /* 0x000000cbbc32723e */ /* 0x004fe200000000ff */
[----:B------:R-:W2:Y:S01]  /*e1c0*/  MUFU.EX2 R246, R246 ;  /* 0x000000f600f67308 */ /* 0x000ea20000000800 */
[----:B------:R-:W-:Y:S01]  /*e1d0*/  F2FP.F16.F32.PACK_AB R51, R207, R192 ;  /* 0x000000c0cf33723e */ /* 0x000fe200000000ff */
[----:B------:R-:W-:Y:S01]  /*e1e0*/  FADD.FTZ R205, R205, R186 ;  /* 0x000000bacdcd7221 */ /* 0x000fe20000010000 */
[----:B----4-:R-:W-:Y:S01]  /*e1f0*/  F2FP.F16.F32.PACK_AB R56, R196, R204 ;  /* 0x000000ccc438723e */ /* 0x010fe200000000ff */
[----:B------:R-:W3:Y:S01]  /*e200*/  MUFU.EX2 R142, R53 ;  /* 0x00000035008e7308 */ /* 0x000ee20000000800 */
[----:B-----5:R-:W-:Y:S01]  /*e210*/  F2FP.F16.F32.PACK_AB R57, R139, R206 ;  /* 0x000000ce8b39723e */ /* 0x020fe200000000ff */
[----:B------:R-:W-:Y:S01]  /*e220*/  FADD.FTZ R192, R192, R205 ;  /* 0x000000cdc0c07221 */ /* 0x000fe20000010000 */
[----:B------:R-:W-:Y:S01]  /*e230*/  F2FP.F16.F32.PACK_AB R58, R208, R210 ;  /* 0x000000d2d03a723e */ /* 0x000fe200000000ff */
[----:B------:R-:W-:Y:S01]  /*e240*/  HMMA.16816.F32 R8, R48, R32, R8 ;  /* 0x000000203008723c */ /* 0x000fe20000001808 */
[----:B------:R4:W-:Y:S01]  /*e250*/  MUFU.EX2 R136, R55 ;  /* 0x0000003700887308 */ /* 0x0009e20000000800 */
[----:B------:R-:W-:-:S03]  /*e260*/  FADD.FTZ R207, R207, R192 ;  /* 0x000000c0cfcf7221 */ /* 0x000fc60000010000 */
[----:B------:R5:W3:Y:S01]  /*e270*/  MUFU.EX2 R244, R135 ;  /* 0x0000008700f47308 */ /* 0x000ae20000000800 */
[----:B--2---:R-:W-:Y:S02]  /*e280*/  F2FP.F16.F32.PACK_AB R59, R246, R141 ;  /* 0x0000008df63b723e */ /* 0x004fe400000000ff */
[C---:B------:R-:W-:Y:S01]  /*e290*/  HMMA.16816.F32 R12, R48.reuse, R34, R12 ;  /* 0x00000022300c723c */ /* 0x040fe2000000180c */
[----:B------:R3:W-:Y:S04]  /*e2a0*/  MUFU.EX2 R118, R173 ;  /* 0x000000ad00767308 */ /* 0x0007e80000000800 */
[----:B------:R-:W-:Y:S01]  /*e2b0*/  MUFU.EX2 R184, R184 ;  /* 0x000000b800b87308 */ /* 0x000fe20000000800 */
[----:B----4-:R-:W2:Y:S02]  /*e2c0*/  LDSM.16.MT88.4 R52, [R214+0x5000] ;  /* 0x00500000d634783b */ /* 0x010ea40000004200 */
[----:B-1----:R-:W-:Y:S01]  /*e2d0*/  HMMA.16816.F32 R16, R48, R40, R16 ;  /* 0x000000283010723c */ /* 0x002fe20000001810 */
[----:B-----5:R-:W-:Y:S01]  /*e2e0*/  FFMA.FTZ R135, R121, UR5, -R124 ;  /* 0x0000000579877c23 */ /* 0x020fe2000801087c */
[----:B------:R-:W-:Y:S01]  /*e2f0*/  FFMA.FTZ R121, R105, UR5, -R106 ;  /* 0x0000000569797c23 */ /* 0x000fe2000801086a */
[----:B---3--:R-:W-:-:S05]  /*e300*/  MOV R173, R142 ;  /* 0x0000008e00ad7202 */ /* 0x008fca0000000f00 */
[----:B------:R-:W-:Y:S01]  /*e310*/  HMMA.16816.F32 R20, R48, R42, R20 ;  /* 0x0000002a3014723c */ /* 0x000fe20000001814 */
[----:B------:R-:W1:Y:S01]  /*e320*/  LDSM.16.MT88.4 R48, [R212+0x5000] ;  /* 0x00500000d430783b */ /* 0x000e620000004200 */
[----:B------:R-:W-:Y:S04]  /*e330*/  MUFU.EX2 R105, R135 ;  /* 0x0000008700697308 */ /* 0x000fe80000000800 */
[----:B------:R-:W-:Y:S02]  /*e340*/  MUFU.EX2 R121, R121 ;  /* 0x0000007900797308 */ /* 0x000fe40000000800 */
[C---:B------:R-:W-:Y:S01]  /*e350*/  HMMA.16816.F32 R24, R56.reuse, R32, R24 ;  /* 0x000000203818723c */ /* 0x040fe20000001818 */
[--C-:B------:R-:W-:Y:S01]  /*e360*/  FFMA.FTZ R33, R249, UR5, -R106.reuse ;  /* 0x00000005f9217c23 */ /* 0x100fe2000801086a */
[--C-:B------:R-:W-:Y:S01]  /*e370*/  FFMA.FTZ R32, R198, UR5, -R106.reuse ;  /* 0x00000005c6207c23 */ /* 0x100fe2000801086a */
[----:B------:R3:W-:Y:S04]  /*e380*/  MUFU.EX2 R249, R133 ;  /* 0x0000008500f97308 */ /* 0x0007e80000000800 */
[----:B------:R-:W-:Y:S01]  /*e390*/  MUFU.EX2 R198, R33 ;  /* 0x0000002100c67308 */ /* 0x000fe20000000800 */
[C---:B------:R-:W-:Y:S01]  /*e3a0*/  HMMA.16816.F32 R28, R56.reuse, R34, R28 ;  /* 0x00000022381c723c */ /* 0x040fe2000000181c */
[--C-:B------:R-:W-:Y:S01]  /*e3b0*/  FFMA.FTZ R35, R247, UR5, -R106.reuse ;  /* 0x00000005f7237c23 */ /* 0x100fe2000801086a */
[----:B------:R-:W-:Y:S01]  /*e3c0*/  FFMA.FTZ R34, R194, UR5, -R106 ;  /* 0x00000005c2227c23 */ /* 0x000fe2000801086a */
[----:B------:R4:W5:Y:S04]  /*e3d0*/  MUFU.EX2 R247, R32 ;  /* 0x0000002000f77308 */ /* 0x0009680000000800 */
[----:B------:R-:W-:Y:S01]  /*e3e0*/  MUFU.EX2 R194, R35 ;  /* 0x0000002300c27308 */ /* 0x000fe20000000800 */
[C---:B------:R-:W-:Y:S01]  /*e3f0*/  HMMA.16816.F32 R44, R56.reuse, R40, R44 ;  /* 0x00000028382c723c */ /* 0x040fe2000000182c */
[--C-:B------:R-:W-:Y:S01]  /*e400*/  FFMA.FTZ R41, R219, UR5, -R180.reuse ;  /* 0x00000005db297c23 */ /* 0x100fe200080108b4 */
[----:B------:R-:W-:Y:S01]  /*e410*/  FFMA.FTZ R40, R245, UR5, -R180 ;  /* 0x00000005f5287c23 */ /* 0x000fe200080108b4 */
[----:B------:R2:W1:Y:S01]  /*e420*/  MUFU.EX2 R211, R34 ;  /* 0x0000002200d37308 */ /* 0x0004620000000800 */
[----:B---3--:R-:W-:Y:S01]  /*e430*/  FFMA.FTZ R133, R130, UR5, -R190 ;  /* 0x0000000582857c23 */ /* 0x008fe200080108be */
[----:B------:R-:W-:Y:S01]  /*e440*/  FFMA.FTZ R130, R175, UR5, -R124 ;  /* 0x00000005af827c23 */ /* 0x000fe2000801087c */
[----:B------:R-:W-:Y:S01]  /*e450*/  MOV R175, R138 ;  /* 0x0000008a00af7202 */ /* 0x000fe20000000f00 */
[----:B------:R3:W3:Y:S01]  /*e460*/  MUFU.EX2 R219, R132 ;  /* 0x0000008400db7308 */ /* 0x0006e20000000800 */
[----:B------:R-:W-:Y:S01]  /*e470*/  HMMA.16816.F32 R4, R56, R42, R4 ;  /* 0x0000002a3804723c */ /* 0x000fe20000001804 */
[----:B----4-:R-:W-:-:S02]  /*e480*/  F2FP.F16.F32.PACK_AB R32, R218, R244 ;  /* 0x000000f4da20723e */ /* 0x010fc400000000ff */
[----:B------:R-:W-:Y:S01]  /*e490*/  MUFU.EX2 R245, R41 ;  /* 0x0000002900f57308 */ /* 0x000fe20000000800 */
[----:B-----5:R-:W-:Y:S01]  /*e4a0*/  F2FP.F16.F32.PACK_AB R33, R247, R198 ;  /* 0x000000c6f721723e */ /* 0x020fe200000000ff */
[----:B------:R-:W-:Y:S01]  /*e4b0*/  FADD.FTZ R198, R198, R207 ;  /* 0x000000cfc6c67221 */ /* 0x000fe20000010000 */
[----:B------:R-:W-:Y:S01]  /*e4c0*/  F2FP.F16.F32.PACK_AB R56, R136, R142 ;  /* 0x0000008e8838723e */ /* 0x000fe200000000ff */
[----:B------:R-:W4:Y:S01]  /*e4d0*/  MUFU.EX2 R143, R40 ;  /* 0x00000028008f7308 */ /* 0x000f220000000800 */
[----:B------:R-:W-:Y:S01]  /*e4e0*/  F2FP.F16.F32.PACK_AB R58, R138, R137 ;  /* 0x000000898a3a723e */ /* 0x000fe200000000ff */
[----:B------:R-:W-:Y:S01]  /*e4f0*/  FFMA.FTZ R138, R110, UR5, -R180 ;  /* 0x000000056e8a7c23 */ /* 0x000fe200080108b4 */
[----:B--2---:R-:W-:Y:S01]  /*e500*/  F2FP.F16.F32.PACK_AB R34, R249, R200 ;  /* 0x000000c8f922723e */ /* 0x004fe200000000ff */
[----:B------:R-:W-:Y:S01]  /*e510*/  MUFU.EX2 R130, R130 ;  /* 0x0000008200827308 */ /* 0x000fe20000000800 */
[----:B-1----:R-:W-:Y:S01]  /*e520*/  F2FP.F16.F32.PACK_AB R35, R211, R194 ;  /* 0x000000c2d323723e */ /* 0x002fe200000000ff */
[----:B---3--:R-:W-:Y:S01]  /*e530*/  FFMA.FTZ R132, R170, UR5, -R190 ;  /* 0x00000005aa847c23 */ /* 0x008fe200080108be */
[----:B------:R-:W-:Y:S01]  /*e540*/  F2FP.F16.F32.PACK_AB R57, R219, R209 ;  /* 0x000000d1db39723e */ /* 0x000fe200000000ff */
[--C-:B------:R-:W-:Y:S01]  /*e550*/  FFMA.FTZ R170, R167, UR5, -R106.reuse ;  /* 0x00000005a7aa7c23 */ /* 0x100fe2000801086a */
[----:B------:R-:W-:Y:S01]  /*e560*/  FFMA.FTZ R142, R97, UR5, -R106 ;  /* 0x00000005618e7c23 */ /* 0x000fe2000801086a */
[----:B------:R-:W-:-:S02]  /*e570*/  FADD.FTZ R247, R247, R198 ;  /* 0x000000c6f7f77221 */ /* 0x000fc40000010000 */
[----:B------:R-:W-:Y:S01]  /*e580*/  HMMA.16816.F32 R8, R32, R52, R8 ;  /* 0x000000342008723c */ /* 0x000fe20000001808 */
[----:B----4-:R-:W-:Y:S01]  /*e590*/  F2FP.F16.F32.PACK_AB R59, R143, R245 ;  /* 0x000000f58f3b723e */ /* 0x010fe200000000ff */
[----:B------:R-:W-:Y:S01]  /*e5a0*/  LDSM.16.MT88.4 R40, [R212+0x5400] ;  /* 0x00540000d428783b */ /* 0x000fe20000004200 */
[----:B------:R-:W-:Y:S01]  /*e5b0*/  MUFU.EX2 R170, R170 ;  /* 0x000000aa00aa7308 */ /* 0x000fe20000000800 */
[----:B------:R-:W-:-:S04]  /*e5c0*/  FADD.FTZ R194, R194, R247 ;  /* 0x000000f7c2c27221 */ /* 0x000fc80000010000 */
[----:B------:R-:W-:Y:S01]  /*e5d0*/  HMMA.16816.F32 R12, R32, R54, R12 ;  /* 0x00000036200c723c */ /* 0x000fe2000000180c */
[----:B------:R-:W-:-:S07]  /*e5e0*/  FADD.FTZ R194, R211, R194 ;  /* 0x000000c2d3c27221 */ /* 0x000fce0000010000 */
[C---:B------:R-:W-:Y:S08]  /*e5f0*/  HMMA.16816.F32 R16, R32.reuse, R48, R16 ;  /* 0x000000302010723c */ /* 0x040ff00000001810 */
[----:B------:R-:W-:Y:S01]  /*e600*/  HMMA.16816.F32 R20, R32, R50, R20 ;  /* 0x000000322014723c */ /* 0x000fe20000001814 */
[----:B------:R-:W1:Y:S07]  /*e610*/  LDSM.16.MT88.4 R32, [R214+0x5400] ;  /* 0x00540000d620783b */ /* 0x000e6e0000004200 */
[C---:B------:R-:W-:Y:S01]  /*e620*/  HMMA.16816.F32 R28, R56.reuse, R54, R28 ;  /* 0x00000036381c723c */ /* 0x040fe2000000181c */
[----:B------:R-:W-:Y:S01]  /*e630*/  FFMA.FTZ R54, R122, UR5, -R190 ;  /* 0x000000057a367c23 */ /* 0x000fe200080108be */
[--C-:B------:R-:W-:Y:S01]  /*e640*/  FFMA.FTZ R122, R131, UR5, -R124.reuse ;  /* 0x00000005837a7c23 */ /* 0x100fe2000801087c */
[----:B------:R-:W-:Y:S01]  /*e650*/  FFMA.FTZ R131, R171, UR5, -R124 ;  /* 0x00000005ab837c23 */ /* 0x000fe2000801087c */
[----:B------:R-:W-:Y:S01]  /*e660*/  MOV R190, R136 ;  /* 0x0000008800be7202 */ /* 0x000fe20000000f00 */
[----:B------:R-:W-:Y:S01]  /*e670*/  FFMA.FTZ R136, R115, UR5, -R180 ;  /* 0x0000000573887c23 */ /* 0x000fe200080108b4 */
[----:B------:R-:W-:Y:S01]  /*e680*/  MOV R171, R143 ;  /* 0x0000008f00ab7202 */ /* 0x000fe20000000f00 */
[----:B------:R-:W-:Y:S01]  /*e690*/  MUFU.EX2 R115, R54 ;  /* 0x0000003600737308 */ /* 0x000fe20000000800 */
[----:B------:R-:W-:Y:S01]  /*e6a0*/  HMMA.16816.F32 R44, R56, R48, R44 ;  /* 0x00000030382c723c */ /* 0x000fe2000000182c */
[----:B------:R-:W-:Y:S01]  /*e6b0*/  FFMA.FTZ R48, R127, UR5, -R106 ;  /* 0x000000057f307c23 */ /* 0x000fe2000801086a */
[----:B------:R-:W-:Y:S01]  /*e6c0*/  FFMA.FTZ R127, R120, UR5, -R180 ;  /* 0x00000005787f7c23 */ /* 0x000fe200080108b4 */
[----:B------:R-:W-:Y:S01]  /*e6d0*/  MUFU.EX2 R122, R122 ;  /* 0x0000007a007a7308 */ /* 0x000fe20000000800 */
[----:B------:R-:W-:-:S03]  /*e6e0*/  FFMA.FTZ R143, R98, UR5, -R106 ;  /* 0x00000005628f7c23 */ /* 0x000fc6000801086a */
[----:B------:R-:W2:Y:S01]  /*e6f0*/  MUFU.EX2 R131, R131 ;  /* 0x0000008300837308 */ /* 0x000ea20000000800 */
[C---:B------:R-:W-:Y:S01]  /*e700*/  HMMA.16816.F32 R24, R56.reuse, R52, R24 ;  /* 0x000000343818723c */ /* 0x040fe20000001818 */
[----:B------:R-:W-:Y:S02]  /*e710*/  FFMA.FTZ R52, R129, UR5, -R106 ;  /* 0x0000000581347c23 */ /* 0x000fe4000801086a */
[----:B------:R3:W-:Y:S04]  /*e720*/  MUFU.EX2 R129, R177 ;  /* 0x000000b100817308 */ /* 0x0007e80000000800 */
[----:B------:R2:W4:Y:S01]  /*e730*/  MUFU.EX2 R167, R52 ;  /* 0x0000003400a77308 */ /* 0x0005220000000800 */
[----:B------:R-:W-:Y:S01]  /*e740*/  HMMA.16816.F32 R4, R56, R50, R4 ;  /* 0x000000323804723c */ /* 0x000fe20000001804 */
[--C-:B------:R-:W-:Y:S01]  /*e750*/  FFMA.FTZ R56, R108, UR5, -R124.reuse ;  /* 0x000000056c387c23 */ /* 0x100fe2000801087c */
[----:B------:R-:W-:Y:S01]  /*e760*/  FFMA.FTZ R58, R111, UR5, -R124 ;  /* 0x000000056f3a7c23 */ /* 0x000fe2000801087c */
[----:B------:R5:W-:Y:S04]  /*e770*/  MUFU.EX2 R110, R48 ;  /* 0x00000030006e7308 */ /* 0x000be80000000800 */
[----:B------:R1:W-:Y:S01]  /*e780*/  MUFU.EX2 R120, R181 ;  /* 0x000000b500787308 */ /* 0x0003e20000000800 */
[----:B---3--:R-:W-:Y:S01]  /*e790*/  MOV R177, R137 ;  /* 0x0000008900b17202 */ /* 0x008fe20000000f00 */
[----:B------:R-:W-:Y:S01]  /*e7a0*/  FFMA.FTZ R137, R113, UR5, -R180 ;  /* 0x0000000571897c23 */ /* 0x000fe200080108b4 */
[----:B------:R-:W-:Y:S01]  /*e7b0*/  MOV R180, R141 ;  /* 0x0000008d00b47202 */ /* 0x000fe20000000f00 */
[----:B------:R-:W3:Y:S01]  /*e7c0*/  MUFU.EX2 R113, R123 ;  /* 0x0000007b00717308 */ /* 0x000ee20000000800 */
[----:B------:R-:W-:Y:S01]  /*e7d0*/  FFMA.FTZ R141, R95, UR5, -R106 ;  /* 0x000000055f8d7c23 */ /* 0x000fe2000801086a */
[----:B--2---:R-:W-:-:S02]  /*e7e0*/  F2FP.F16.F32.PACK_AB R52, R131, R122 ;  /* 0x0000007a8334723e */ /* 0x004fc400000000ff */
[----:B------:R2:W-:Y:S01]  /*e7f0*/  MUFU.EX2 R123, R133 ;  /* 0x00000085007b7308 */ /* 0x0005e20000000800 */
[----:B-----5:R-:W5:Y:S01]  /*e800*/  LDSM.16.MT88.4 R48, [R214+0x5800] ;  /* 0x00580000d630783b */ /* 0x020f620000004200 */
[----:B----4-:R-:W-:Y:S01]  /*e810*/  F2FP.F16.F32.PACK_AB R53, R170, R167 ;  /* 0x000000a7aa35723e */ /* 0x010fe200000000ff */
[----:B------:R-:W-:Y:S01]  /*e820*/  FADD.FTZ R167, R167, R194 ;  /* 0x000000c2a7a77221 */ /* 0x000fe20000010000 */
[----:B------:R4:W-:Y:S01]  /*e830*/  MUFU.EX2 R108, R138 ;  /* 0x0000008a006c7308 */ /* 0x0009e20000000800 */
[----:B-1----:R-:W-:Y:S01]  /*e840*/  MOV R181, R139 ;  /* 0x0000008b00b57202 */ /* 0x002fe20000000f00 */
[--C-:B------:R-:W-:Y:S01]  /*e850*/  FFMA.FTZ R139, R114, UR5, -R124.reuse ;  /* 0x00000005728b7c23 */ /* 0x100fe2000801087c */
[----:B------:R-:W-:Y:S01]  /*e860*/  FFMA.FTZ R114, R112, UR5, -R124 ;  /* 0x0000000570727c23 */ /* 0x000fe2000801087c */
[----:B------:R1:W1:Y:S01]  /*e870*/  MUFU.EX2 R111, R137 ;  /* 0x00000089006f7308 */ /* 0x0002620000000800 */
[----:B------:R-:W-:Y:S01]  /*e880*/  F2FP.F16.F32.PACK_AB R54, R129, R130 ;  /* 0x000000828136723e */ /* 0x000fe200000000ff */
[----:B------:R-:W-:Y:S01]  /*e890*/  FFMA.FTZ R124, R102, UR5, -R106 ;  /* 0x00000005667c7c23 */ /* 0x000fe2000801086a */
[----:B---3--:R-:W-:Y:S01]  /*e8a0*/  F2FP.F16.F32.PACK_AB R55, R113, R110 ;  /* 0x0000006e7137723e */ /* 0x008fe200000000ff */
[----:B------:R-:W-:Y:S01]  /*e8b0*/  MUFU.EX2 R112, R136 ;  /* 0x0000008800707308 */ /* 0x000fe20000000800 */
[----:B------:R-:W-:Y:S01]  /*e8c0*/  FADD.FTZ R167, R170, R167 ;  /* 0x000000a7aaa77221 */ /* 0x000fe20000010000 */
[----:B--2---:R-:W-:-:S02]  /*e8d0*/  FFMA.FTZ R133, R248, R140, R107 ;  /* 0x0000008cf8857223 */ /* 0x004fc4000001006b */
[----:B------:R-:W2:Y:S01]  /*e8e0*/  MUFU.EX2 R95, R134 ;  /* 0x00000086005f7308 */ /* 0x000ea20000000800 */
[----:B------:R-:W-:Y:S01]  /*e8f0*/  FADD.FTZ R110, R110, R167 ;  /* 0x000000a76e6e7221 */ /* 0x000fe20000010000 */
[--C-:B----4-:R-:W-:Y:S01]  /*e900*/  FFMA.FTZ R138, R103, UR5, -R106.reuse ;  /* 0x00000005678a7c23 */ /* 0x110fe2000801086a */
[C---:B------:R-:W-:Y:S01]  /*e910*/  HMMA.16816.F32 R12, R52.reuse, R34, R12 ;  /* 0x00000022340c723c */ /* 0x040fe2000000180c */
[----:B------:R3:W-:Y:S01]  /*e920*/  MUFU.EX2 R97, R56 ;  /* 0x0000003800617308 */ /* 0x0007e20000000800 */
[----:B------:R-:W-:Y:S01]  /*e930*/  FADD.FTZ R86, R86, R133 ;  /* 0x0000008556567221 */ /* 0x000fe20000010000 */
[--C-:B-1----:R-:W-:Y:S01]  /*e940*/  FFMA.FTZ R137, R104, UR5, -R106.reuse ;  /* 0x0000000568897c23 */ /* 0x102fe2000801086a */
[----:B------:R-:W-:Y:S01]  /*e950*/  FFMA.FTZ R106, R100, UR5, -R106 ;  /* 0x00000005646a7c23 */ /* 0x000fe2000801086a */
[----:B------:R1:W4:Y:S01]  /*e960*/  MUFU.EX2 R98, R58 ;  /* 0x0000003a00627308 */ /* 0x0003220000000800 */
[----:B------:R-:W-:Y:S01]  /*e970*/  F2FP.F16.F32.PACK_AB R57, R111, R108 ;  /* 0x0000006c6f39723e */ /* 0x000fe200000000ff */
[----:B------:R-:W-:Y:S01]  /*e980*/  FADD.FTZ R73, R73, R86 ;  /* 0x0000005649497221 */ /* 0x000fe20000010000 */
[----:B------:R-:W-:Y:S01]  /*e990*/  HMMA.16816.F32 R8, R52, R32, R8 ;  /* 0x000000203408723c */ /* 0x000fe20000001808 */
[----:B------:R-:W-:Y:S01]  /*e9a0*/  MUFU.EX2 R100, R139 ;  /* 0x0000008b00647308 */ /* 0x000fe20000000800 */
[----:B------:R-:W-:Y:S01]  /*e9b0*/  FADD.FTZ R113, R113, R110 ;  /* 0x0000006e71717221 */ /* 0x000fe20000010000 */
[----:B--2---:R-:W-:Y:S01]  /*e9c0*/  F2FP.F16.F32.PACK_AB R59, R95, R112 ;  /* 0x000000705f3b723e */ /* 0x004fe200000000ff */
[----:B------:R-:W-:Y:S01]  /*e9d0*/  FADD.FTZ R2, R2, R73 ;  /* 0x0000004902027221 */ /* 0x000fe20000010000 */
[----:B------:R-:W-:Y:S01]  /*e9e0*/  MUFU.EX2 R104, R141 ;  /* 0x0000008d00687308 */ /* 0x000fe20000000800 */
[----:B---3--:R-:W-:-:S02]  /*e9f0*/  F2FP.F16.F32.PACK_AB R56, R118, R115 ;  /* 0x000000737638723e */ /* 0x008fc400000000ff */
[C---:B------:R-:W-:Y:S01]  /*ea00*/  HMMA.16816.F32 R16, R52.reuse, R40, R16 ;  /* 0x000000283410723c */ /* 0x040fe20000001810 */
[----:B------:R-:W2:Y:S01]  /*ea10*/  MUFU.EX2 R103, R143 ;  /* 0x0000008f00677308 */ /* 0x000ea20000000800 */
[----:B------:R-:W-:Y:S01]  /*ea20*/  FADD.FTZ R101, R101, R2 ;  /* 0x0000000265657221 */ /* 0x000fe20000010000 */
[----:B-1----:R-:W-:Y:S02]  /*ea30*/  F2FP.F16.F32.PACK_AB R58, R120, R123 ;  /* 0x0000007b783a723e */ /* 0x002fe400000000ff */
[----:B------:R-:W-:Y:S01]  /*ea40*/  MUFU.EX2 R102, R142 ;  /* 0x0000008e00667308 */ /* 0x000fe20000000800 */
[----:B------:R-:W-:Y:S01]  /*ea50*/  FADD.FTZ R101, R90, R101 ;  /* 0x000000655a657221 */ /* 0x000fe20000010000 */
[-C--:B------:R-:W-:Y:S01]  /*ea60*/  MOV R2, R39.reuse ;  /* 0x0000002700027202 */ /* 0x080fe20000000f00 */
[----:B------:R-:W-:Y:S01]  /*ea70*/  HMMA.16816.F32 R20, R52, R42, R20 ;  /* 0x0000002a3414723c */ /* 0x000fe20000001814 */
[----:B------:R-:W1:Y:S01]  /*ea80*/  MUFU.EX2 R107, R137 ;  /* 0x00000089006b7308 */ /* 0x000e620000000800 */
[----:B------:R-:W3:Y:S01]  /*ea90*/  LDSM.16.MT88.4 R52, [R212+0x5800] ;  /* 0x00580000d434783b */ /* 0x000ee20000004200 */
[----:B------:R-:W-:Y:S01]  /*eaa0*/  FADD.FTZ R78, R78, R101 ;  /* 0x000000654e4e7221 */ /* 0x000fe20000010000 */
[----:B------:R-:W-:Y:S01]  /*eab0*/  @P0 MOV R2, R39 ;  /* 0x0000002700020202 */ /* 0x000fe20000000f00 */
[----:B------:R-:W5:Y:S02]  /*eac0*/  MUFU.EX2 R114, R114 ;  /* 0x0000007200727308 */ /* 0x000f640000000800 */
[----:B------:R-:W-:Y:S01]  /*ead0*/  FADD.FTZ R89, R89, R78 ;  /* 0x0000004e59597221 */ /* 0x000fe20000010000 */
[C---:B------:R-:W-:Y:S01]  /*eae0*/  HMMA.16816.F32 R24, R56.reuse, R32, R24 ;  /* 0x000000203818723c */ /* 0x040fe20000001818 */
[----:B----4-:R-:W-:Y:S01]  /*eaf0*/  F2FP.F16.F32.PACK_AB R32, R98, R97 ;  /* 0x000000616220723e */ /* 0x010fe200000000ff */
[----:B------:R-:W4:Y:S01]  /*eb00*/  MUFU.EX2 R124, R124 ;  /* 0x0000007c007c7308 */ /* 0x000f220000000800 */
[----:B--2---:R-:W-:Y:S01]  /*eb10*/  F2FP.F16.F32.PACK_AB R33, R103, R104 ;  /* 0x000000686721723e */ /* 0x004fe200000000ff */
[----:B------:R-:W-:Y:S01]  /*eb20*/  FADD.FTZ R164, R164, R89 ;  /* 0x00000059a4a47221 */ /* 0x000fe20000010000 */
[----:B------:R-:W-:Y:S01]  /*eb30*/  FADD.FTZ R104, R104, R113 ;  /* 0x0000007168687221 */ /* 0x000fe20000010000 */
[----:B------:R-:W-:Y:S02]  /*eb40*/  MUFU.EX2 R106, R106 ;  /* 0x0000006a006a7308 */ /* 0x000fe40000000800 */
[----:B------:R-:W-:Y:S01]  /*eb50*/  HMMA.16816.F32 R28, R56, R34, R28 ;  /* 0x00000022381c723c */ /* 0x000fe2000000181c */
[----:B------:R-:W-:Y:S01]  /*eb60*/  F2FP.F16.F32.PACK_AB R34, R105, R100 ;  /* 0x000000646922723e */ /* 0x000fe200000000ff */
[----:B------:R-:W-:Y:S01]  /*eb70*/  MUFU.EX2 R127, R127 ;  /* 0x0000007f007f7308 */ /* 0x000fe20000000800 */
[----:B-1----:R-:W-:Y:S01]  /*eb80*/  F2FP.F16.F32.PACK_AB R35, R107, R102 ;  /* 0x000000666b23723e */ /* 0x002fe200000000ff */
[----:B------:R-:W-:Y:S01]  /*eb90*/  FADD.FTZ R183, R183, R164 ;  /* 0x000000a4b7b77221 */ /* 0x000fe20000010000 */
[----:B-----5:R-:W-:Y:S01]  /*eba0*/  F2FP.F16.F32.PACK_AB R136, R119, R114 ;  /* 0x000000727788723e */ /* 0x020fe200000000ff */
[----:B------:R-:W-:-:S02]  /*ebb0*/  FADD.FTZ R103, R103, R104 ;  /* 0x0000006867677221 */ /* 0x000fc40000010000 */
[----:B------:R-:W-:Y:S01]  /*ebc0*/  HMMA.16816.F32 R44, R56, R40, R44 ;  /* 0x00000028382c723c */ /* 0x000fe2000000182c */
[----:B------:R1:W2:Y:S01]  /*ebd0*/  MUFU.EX2 R41, R138 ;  /* 0x0000008a00297308 */ /* 0x0002a20000000800 */
[----:B----4-:R-:W-:Y:S01]  /*ebe0*/  F2FP.F16.F32.PACK_AB R137, R124, R121 ;  /* 0x000000797c89723e */ /* 0x010fe200000000ff */
[----:B------:R-:W-:Y:S01]  /*ebf0*/  FADD.FTZ R172, R172, R183 ;  /* 0x000000b7acac7221 */ /* 0x000fe20000010000 */
[----:B------:R-:W-:Y:S01]  /*ec00*/  FADD.FTZ R102, R102, R103 ;  /* 0x0000006766667221 */ /* 0x000fe20000010000 */
[----:B------:R4:W5:Y:S02]  /*ec10*/  MUFU.EX2 R40, R132 ;  /* 0x0000008400287308 */ /* 0x0009640000000800 */
[----:B------:R-:W-:Y:S01]  /*ec20*/  FADD.FTZ R193, R193, R172 ;  /* 0x000000acc1c17221 */ /* 0x000fe20000010000 */
[----:B------:R-:W-:Y:S01]  /*ec30*/  HMMA.16816.F32 R12, R32, R50, R12 ;  /* 0x00000032200c723c */ /* 0x000fe2000000180c */
[----:B------:R-:W-:Y:S02]  /*ec40*/  FADD.FTZ R102, R107, R102 ;  /* 0x000000666b667221 */ /* 0x000fe40000010000 */
[----:B------:R-:W-:-:S02]  /*ec50*/  FADD.FTZ R193, R206, R193 ;  /* 0x000000c1cec17221 */ /* 0x000fc40000010000 */
[----:B------:R-:W-:Y:S01]  /*ec60*/  FADD.FTZ R121, R121, R102 ;  /* 0x0000006679797221 */ /* 0x000fe20000010000 */
[----:B-1----:R-:W-:Y:S02]  /*ec70*/  F2FP.F16.F32.PACK_AB R138, R116, R117 ;  /* 0x00000075748a723e */ /* 0x002fe400000000ff */
[----:B------:R-:W-:Y:S01]  /*ec80*/  HMMA.16816.F32 R4, R56, R42, R4 ;  /* 0x0000002a3804723c */ /* 0x000fe20000001804 */
[----:B------:R-:W-:Y:S01]  /*ec90*/  FFMA.FTZ R56, R252, R88, R85 ;  /* 0x00000058fc387223 */ /* 0x000fe20000010055 */
[----:B--2---:R-:W-:Y:S01]  /*eca0*/  F2FP.F16.F32.PACK_AB R139, R106, R41 ;  /* 0x000000296a8b723e */ /* 0x004fe200000000ff */
[----:B------:R-:W1:Y:S01]  /*ecb0*/  MUFU.EX2 R42, R165 ;  /* 0x000000a5002a7308 */ /* 0x000e620000000800 */
[----:B----4-:R-:W2:Y:S01]  /*ecc0*/  LDSM.16.MT88.4 R132, [R212+0x5c00] ;  /* 0x005c0000d484783b */ /* 0x010ea20000004200 */
[----:B------:R-:W-:Y:S01]  /*ecd0*/  FADD.FTZ R56, R83, R56 ;  /* 0x0000003853387221 */ /* 0x000fe20000010000 */
[----:B------:R-:W-:Y:S01]  /*ece0*/  FADD.FTZ R193, R181, R193 ;  /* 0x000000c1b5c17221 */ /* 0x000fe20000010000 */
[----:B------:R-:W-:Y:S01]  /*ecf0*/  FADD.FTZ R124, R124, R121 ;  /* 0x000000797c7c7221 */ /* 0x000fe20000010000 */
[----:B------:R-:W-:Y:S01]  /*ed00*/  HMMA.16816.F32 R8, R32, R48, R8 ;  /* 0x000000302008723c */ /* 0x000fe20000001808 */
        /* <DEDUP_REMOVED lines=9> */
[----:B------:R-:W-:Y:S01]  /*eda0*/  FADD.FTZ R246, R209, R246 ;  /* 0x000000f6d1f67221 */ /* 0x000fe20000010000 */
[-C--:B------:R-:W-:Y:S01]  /*edb0*/  MOV R3, R60.reuse ;  /* 0x0000003c00037202 */ /* 0x080fe20000000f00 */
[----:B------:R-:W-:Y:S01]  /*edc0*/  FADD.FTZ R12, R75, R12 ;  /* 0x0000000c4b0c7221 */ /* 0x000fe20000010000 */
[----:B------:R-:W-:Y:S01]  /*edd0*/  FADD.FTZ R66, R66, R13 ;  /* 0x0000000d42427221 */ /* 0x000fe20000010000 */
[----:B------:R-:W-:Y:S01]  /*ede0*/  FADD.FTZ R246, R219, R246 ;  /* 0x000000f6dbf67221 */ /* 0x000fe20000010000 */
[C---:B---3--:R-:W-:Y:S01]  /*edf0*/  HMMA.16816.F32 R16, R32.reuse, R52, R16 ;  /* 0x000000342010723c */ /* 0x048fe20000001810 */
[----:B------:R-:W-:Y:S01]  /*ee00*/  FADD.FTZ R81, R81, R12 ;  /* 0x0000000c51517221 */ /* 0x000fe20000010000 */
[----:B------:R-:W-:Y:S01]  /*ee10*/  FADD.FTZ R65, R65, R66 ;  /* 0x0000004241417221 */ /* 0x000fe20000010000 */
[----:B------:R-:W-:Y:S01]  /*ee20*/  FADD.FTZ R246, R245, R246 ;  /* 0x000000f6f5f67221 */ /* 0x000fe20000010000 */
[----:B------:R-:W-:Y:S01]  /*ee30*/  MOV R36, R61 ;  /* 0x0000003d00247202 */ /* 0x000fe20000000f00 */
[----:B------:R-:W-:Y:S01]  /*ee40*/  FADD.FTZ R81, R74, R81 ;  /* 0x000000514a517221 */ /* 0x000fe20000010000 */
[----:B------:R-:W-:Y:S01]  /*ee50*/  FADD.FTZ R64, R64, R65 ;  /* 0x0000004140407221 */ /* 0x000fe20000010000 */
[----:B------:R-:W-:Y:S01]  /*ee60*/  @P0 MOV R3, R60 ;  /* 0x0000003c00030202 */ /* 0x000fe20000000f00 */
[----:B------:R-:W-:Y:S01]  /*ee70*/  HMMA.16816.F32 R20, R32, R54, R20 ;  /* 0x000000362014723c */ /* 0x000fe20000001814 */
[----:B------:R-:W-:Y:S01]  /*ee80*/  FADD.FTZ R126, R126, R81 ;  /* 0x000000517e7e7221 */ /* 0x000fe20000010000 */
[----:B------:R-:W-:Y:S01]  /*ee90*/  FADD.FTZ R79, R79, R64 ;  /* 0x000000404f4f7221 */ /* 0x000fe20000010000 */
[----:B-----5:R-:W-:-:S02]  /*eea0*/  F2FP.F16.F32.PACK_AB R32, R189, R40 ;  /* 0x00000028bd20723e */ /* 0x020fc400000000ff */
[----:B------:R-:W-:Y:S01]  /*eeb0*/  FADD.FTZ R126, R125, R126 ;  /* 0x0000007e7d7e7221 */ /* 0x000fe20000010000 */
[----:B------:R-:W-:Y:S01]  /*eec0*/  FADD.FTZ R76, R76, R79 ;  /* 0x0000004f4c4c7221 */ /* 0x000fe20000010000 */
[----:B-1----:R-:W-:Y:S01]  /*eed0*/  F2FP.F16.F32.PACK_AB R33, R42, R127 ;  /* 0x0000007f2a21723e */ /* 0x002fe200000000ff */
[C---:B------:R-:W-:Y:S01]  /*eee0*/  HMMA.16816.F32 R156, R136.reuse, R148, R8 ;  /* 0x00000094889c723c */ /* 0x040fe20000001808 */
[----:B------:R-:W-:Y:S01]  /*eef0*/  FADD.FTZ R169, R169, R126 ;  /* 0x0000007ea9a97221 */ /* 0x000fe20000010000 */
[----:B------:R-:W-:Y:S01]  /*ef00*/  FADD.FTZ R93, R93, R76 ;  /* 0x0000004c5d5d7221 */ /* 0x000fe20000010000 */
[----:B------:R-:W-:Y:S02]  /*ef10*/  F2FP.F16.F32.PACK_AB R34, R195, R176 ;  /* 0x000000b0c322723e */ /* 0x000fe400000000ff */
[----:B------:R-:W-:Y:S01]  /*ef20*/  FADD.FTZ R169, R166, R169 ;  /* 0x000000a9a6a97221 */ /* 0x000fe20000010000 */
[----:B------:R-:W-:Y:S01]  /*ef30*/  FADD.FTZ R92, R92, R93 ;  /* 0x0000005d5c5c7221 */ /* 0x000fe20000010000 */
[----:B------:R-:W-:Y:S01]  /*ef40*/  F2FP.F16.F32.PACK_AB R35, R179, R128 ;  /* 0x00000080b323723e */ /* 0x000fe200000000ff */
[----:B--2---:R-:W-:Y:S01]  /*ef50*/  HMMA.16816.F32 R140, R136, R132, R16 ;  /* 0x00000084888c723c */ /* 0x004fe20000001810 */
[----:B------:R-:W-:Y:S01]  /*ef60*/  FADD.FTZ R169, R204, R169 ;  /* 0x000000a9cca97221 */ /* 0x000fe20000010000 */
[----:B------:R-:W-:Y:S01]  /*ef70*/  FADD.FTZ R191, R191, R92 ;  /* 0x0000005cbfbf7221 */ /* 0x000fe20000010000 */
[----:B------:R-:W-:-:S02]  /*ef80*/  F2FP.F16.F32.PACK_AB R8, R199, R182 ;  /* 0x000000b6c708723e */ /* 0x000fc400000000ff */
[----:B------:R-:W-:Y:S01]  /*ef90*/  FADD.FTZ R169, R196, R169 ;  /* 0x000000a9c4a97221 */ /* 0x000fe20000010000 */
[----:B------:R-:W-:Y:S01]  /*efa0*/  FADD.FTZ R178, R178, R191 ;  /* 0x000000bfb2b27221 */ /* 0x000fe20000010000 */
[----:B------:R-:W-:Y:S01]  /*efb0*/  F2FP.F16.F32.PACK_AB R9, R187, R168 ;  /* 0x000000a8bb09723e */ /* 0x000fe200000000ff */
[C---:B------:R-:W-:Y:S01]  /*efc0*/  HMMA.16816.F32 R44, R32.reuse, R52, R44 ;  /* 0x00000034202c723c */ /* 0x040fe2000000182c */
[----:B------:R-:W-:Y:S01]  /*efd0*/  FADD.FTZ R169, R210, R169 ;  /* 0x000000a9d2a97221 */ /* 0x000fe20000010000 */
[----:B------:R-:W-:Y:S01]  /*efe0*/  FADD.FTZ R203, R203, R178 ;  /* 0x000000b2cbcb7221 */ /* 0x000fe20000010000 */
[----:B------:R-:W-:Y:S02]  /*eff0*/  F2FP.F16.F32.PACK_AB R10, R184, R201 ;  /* 0x000000c9b80a723e */ /* 0x000fe400000000ff */
[----:B------:R-:W-:Y:S01]  /*f000*/  FADD.FTZ R169, R208, R169 ;  /* 0x000000a9d0a97221 */ /* 0x000fe20000010000 */
[----:B------:R-:W-:Y:S01]  /*f010*/  FADD.FTZ R203, R188, R203 ;  /* 0x000000cbbccb7221 */ /* 0x000fe20000010000 */
[----:B------:R-:W-:Y:S01]  /*f020*/  F2FP.F16.F32.PACK_AB R11, R174, R185 ;  /* 0x000000b9ae0b723e */ /* 0x000fe200000000ff */
[----:B------:R-:W-:Y:S01]  /*f030*/  HMMA.16816.F32 R4, R32, R54, R4 ;  /* 0x000000362004723c */ /* 0x000fe20000001804 */
[----:B------:R-:W-:Y:S01]  /*f040*/  FADD.FTZ R169, R173, R169 ;  /* 0x000000a9ada97221 */ /* 0x000fe20000010000 */
[----:B------:R-:W-:Y:S01]  /*f050*/  FADD.FTZ R203, R244, R203 ;  /* 0x000000cbf4cb7221 */ /* 0x000fe20000010000 */
[----:B------:R-:W-:-:S02]  /*f060*/  @P0 MOV R36, R61 ;  /* 0x0000003d00240202 */ /* 0x000fc40000000f00 */
[----:B------:R-:W-:Y:S01]  /*f070*/  FADD.FTZ R169, R190, R169 ;  /* 0x000000a9bea97221 */ /* 0x000fe20000010000 */
[----:B------:R-:W-:Y:S02]  /*f080*/  FADD.FTZ R203, R218, R203 ;  /* 0x000000cbdacb7221 */ /* 0x000fe40000010000 */
[----:B------:R-:W-:Y:S01]  /*f090*/  HMMA.16816.F32 R136, R136, R134, R20 ;  /* 0x000000868888723c */ /* 0x000fe20000001814 */
[----:B------:R-:W-:Y:S01]  /*f0a0*/  FADD.FTZ R169, R177, R169 ;  /* 0x000000a9b1a97221 */ /* 0x000fe20000010000 */
[----:B------:R-:W-:-:S04]  /*f0b0*/  FADD.FTZ R200, R200, R203 ;  /* 0x000000cbc8c87221 */ /* 0x000fc80000010000 */
[----:B------:R-:W-:Y:S02]  /*f0c0*/  FADD.FTZ R249, R249, R200 ;  /* 0x000000c8f9f97221 */ /* 0x000fe40000010000 */
[----:B------:R-:W-:Y:S02]  /*f0d0*/  HMMA.16816.F32 R144, R8, R132, R44 ;  /* 0x000000840890723c */ /* 0x000fe4000000182c */
[----:B------:R-:W-:Y:S01]  /*f0e0*/  FADD.FTZ R122, R122, R249 ;  /* 0x000000f97a7a7221 */ /* 0x000fe20000010000 */
[----:B------:R-:W-:-:S03]  /*f0f0*/  @P0 IADD3 R249, PT, PT, R197, -0x3, RZ ;  /* 0xfffffffdc5f90810 */ /* 0x000fc60007ffe0ff */
[----:B------:R-:W-:Y:S02]  /*f100*/  FADD.FTZ R131, R131, R122 ;  /* 0x0000007a83837221 */ /* 0x000fe40000010000 */
[----:B------:R-:W-:Y:S01]  /*f110*/  HMMA.16816.F32 R132, R8, R134, R4 ;  /* 0x000000860884723c */ /* 0x000fe20000001804 */
[----:B------:R-:W-:Y:S01]  /*f120*/  FADD.FTZ R4, R175, R169 ;  /* 0x000000a9af047221 */ /* 0x000fe20000010000 */
[----:B------:R-:W-:Y:S01]  /*f130*/  FADD.FTZ R5, R171, R246 ;  /* 0x000000f6ab057221 */ /* 0x000fe20000010000 */
[----:B------:R-:W-:Y:S02]  /*f140*/  FADD.FTZ R130, R130, R131 ;  /* 0x0000008382827221 */ /* 0x000fe40000010000 */
        /* <DEDUP_REMOVED lines=13> */
[----:B------:R-:W-:Y:S02]  /*f220*/  FADD.FTZ R100, R100, R97 ;  /* 0x0000006164647221 */ /* 0x000fe40000010000 */
[----:B------:R-:W-:Y:S01]  /*f230*/  FADD.FTZ R40, R40, R123 ;  /* 0x0000007b28287221 */ /* 0x000fe20000010000 */
[----:B------:R-:W-:Y:S01]  /*f240*/  FADD.FTZ R127, R127, R112 ;  /* 0x000000707f7f7221 */ /* 0x000fe20000010000 */
[----:B------:R-:W-:-:S02]  /*f250*/  FADD.FTZ R105, R105, R100 ;  /* 0x0000006469697221 */ /* 0x000fc40000010000 */
[----:B------:R-:W-:Y:S01]  /*f260*/  FADD.FTZ R189, R189, R40 ;  /* 0x00000028bdbd7221 */ /* 0x000fe20000010000 */
[----:B------:R-:W-:Y:S01]  /*f270*/  FADD.FTZ R127, R42, R127 ;  /* 0x0000007f2a7f7221 */ /* 0x000fe20000010000 */
[----:B------:R-:W-:Y:S01]  /*f280*/  FADD.FTZ R114, R114, R105 ;  /* 0x0000006972727221 */ /* 0x000fe20000010000 */
[C---:B------:R-:W-:Y:S01]  /*f290*/  HMMA.16816.F32 R160, R8.reuse, R148, R24 ;  /* 0x0000009408a0723c */ /* 0x040fe20000001818 */
        /* <DEDUP_REMOVED lines=11> */
[----:B------:R-:W-:-:S03]  /*f350*/  FADD.FTZ R168, R187, R168 ;  /* 0x000000a8bba87221 */ /* 0x000fc60000010000 */
[----:B------:R-:W-:Y:S01]  /*f360*/  FADD.FTZ R201, R201, R182 ;  /* 0x000000b6c9c97221 */ /* 0x000fe20000010000 */
[----:B------:R-:W-:-:S03]  /*f370*/  FADD.FTZ R185, R185, R168 ;  /* 0x000000a8b9b97221 */ /* 0x000fc60000010000 */
[----:B------:R-:W-:Y:S01]  /*f380*/  FADD.FTZ R250, R184, R201 ;  /* 0x000000c9b8fa7221 */ /* 0x000fe20000010000 */
[----:B------:R-:W-:Y:S01]  /*f390*/  FADD.FTZ R248, R174, R185 ;  /* 0x000000b9aef87221 */ /* 0x000fe20000010000 */
[----:B------:R-:W-:Y:S06]  /*f3a0*/  @P0 BRA `(.L_x_1191) ;  /* 0x0000000000040947 */ /* 0x000fec0003800000 */
.L_x_1187:
[----:B------:R-:W-:-:S07]  /*f3b0*/  IADD3 R249, PT, PT, R37, -0x1, RZ ;  /* 0xffffffff25f97810 */ /* 0x000fce0007ffe0ff */
.L_x_1191:
        /* <DEDUP_REMOVED lines=14> */
[----:B------:R-:W1:Y:S01]  /*f4a0*/  LDCU UR4, c[0x0][0x45c] ;  /* 0x00008b80ff0477ac */ /* 0x000e620008000800 */
[----:B--2---:R-:W-:Y:S01]  /*f4b0*/  ISETP.GE.AND P4, PT, R224, UR7, PT ;  /* 0x00000007e0007c0c */ /* 0x004fe2000bf86270 */
[----:B------:R-:W-:-:S12]  /*f4c0*/  BRA `(.L_x_1193) ;  /* 0x0000000000f07947 */ /* 0x000fd80003800000 */
.L_x_1195:
[C---:B-1----:R-:W-:Y:S01]  /*f4d0*/  @!P0 VIADD R35, R249.reuse, 0xffffffff ;  /* 0xfffffffff9238836 */ /* 0x042fe20000000000 */
[----:B------:R-:W-:Y:S01]  /*f4e0*/  ISETP.GE.AND P4, PT, R224, UR6, PT ;  /* 0x00000006e0007c0c */ /* 0x000fe2000bf86270 */
[C---:B------:R-:W-:Y:S01]  /*f4f0*/  @!P0 VIADD R4, R249.reuse, 0xffffffff ;  /* 0xfffffffff9048836 */ /* 0x040fe20000000000 */
[----:B------:R-:W1:Y:S01]  /*f500*/  @!P0 LDC.64 R16, c[0x0][0x3b8] ;  /* 0x0000ee00ff108b82 */ /* 0x000e620000000a00 */
[C---:B------:R-:W-:Y:S07]  /*f510*/  @!P0 IADD3 R8, PT, PT, R249.reuse, -0x1, RZ ;  /* 0xfffffffff9088810 */ /* 0x040fee0007ffe0ff */
[----:B------:R-:W2:Y:S03]  /*f520*/  @!P0 LDC.64 R14, c[0x0][0x3b8] ;  /* 0x0000ee00ff0e8b82 */ /* 0x000ea60000000a00 */
[----:B------:R-:W-:Y:S05]  /*f530*/  @!P4 VIADD R169, R249, 0xffffffff ;  /* 0xfffffffff9a9c836 */ /* 0x000fea0000000000 */
[----:B------:R-:W3:Y:S08]  /*f540*/  @!P4 LDC.64 R18, c[0x0][0x3b8] ;  /* 0x0000ee00ff12cb82 */ /* 0x000ef00000000a00 */
[----:B------:R-:W4:Y:S01]  /*f550*/  @!P0 LDC.64 R12, c[0x0][0x3b8] ;  /* 0x0000ee00ff0c8b82 */ /* 0x000f220000000a00 */
[C---:B-1----:R-:W-:Y:S04]  /*f560*/  @!P0 IMAD.WIDE.U32 R32, R35.reuse, R16, RZ ;  /* 0x0000001023208225 */ /* 0x042fe800078e00ff */
[----:B------:R-:W-:Y:S02]  /*f570*/  @!P0 IMAD R24, R35, R17, R33 ;  /* 0x0000001123188224 */ /* 0x000fe400078e0221 */
[C---:B------:R-:W-:Y:S03]  /*f580*/  @!P0 IMAD.SHL.U32 R33, R32.reuse, 0x80, RZ ;  /* 0x0000008020218824 */ /* 0x040fe600078e00ff */
[----:B------:R-:W-:Y:S01]  /*f590*/  @!P0 SHF.L.U64.HI R24, R32, 0x7, R24 ;  /* 0x0000000720188819 */ /* 0x000fe20000010218 */
[C---:B---3--:R-:W-:Y:S04]  /*f5a0*/  @!P4 IMAD.WIDE.U32 R36, R169.reuse, R18, RZ ;  /* 0x00000012a924c225 */ /* 0x048fe800078e00ff */
[----:B------:R-:W-:Y:S01]  /*f5b0*/  @!P4 IMAD R19, R169, R19, R37 ;  /* 0x00000013a913c224 */ /* 0x000fe200078e0225 */
[----:B------:R-:W-:Y:S01]  /*f5c0*/  @!P4 LEA R18, P1, R36, R229, 0x8 ;  /* 0x000000e52412c211 */ /* 0x000fe200078240ff */
[----:B--2---:R-:W-:Y:S03]  /*f5d0*/  @!P0 IMAD.WIDE.U32 R168, R8, R14, RZ ;  /* 0x0000000e08a88225 */ /* 0x004fe600078e00ff */
[----:B------:R-:W-:Y:S01]  /*f5e0*/  @!P4 LEA.HI.X R19, R36, R228, R19, 0x8, P1 ;  /* 0x000000e42413c211 */ /* 0x000fe200008f4413 */
[----:B----4-:R-:W-:Y:S01]  /*f5f0*/  @!P0 IMAD.WIDE.U32 R36, R4, R12, RZ ;  /* 0x0000000c04248225 */ /* 0x010fe200078e00ff */
[C---:B------:R-:W-:Y:S03]  /*f600*/  @!P0 LEA R32, P1, R16.reuse, R33, 0x5 ;  /* 0x0000002110208211 */ /* 0x040fe600078228ff */
[----:B------:R-:W-:Y:S01]  /*f610*/  @!PT LDS RZ, [RZ] ;  /* 0x00000000fffff984 */ /* 0x000fe20000000800 */
[----:B------:R-:W-:Y:S01]  /*f620*/  @!PT LDS RZ, [RZ] ;  /* 0x00000000fffff984 */ /* 0x000fe20000000800 */
[----:B------:R-:W-:Y:S01]  /*f630*/  @!PT LDS RZ, [RZ] ;  /* 0x00000000fffff984 */ /* 0x000fe20000000800 */
[----:B------:R2:W-:Y:S01]  /*f640*/  @!P4 LDGSTS.E.BYPASS.LTC128B.128 [R237+0x2000], desc[UR14][R18.64] ;  /* 0x0200000012edcfae */ /* 0x0005e2000b981a0e */
[----:B------:R-:W-:Y:S01]  /*f650*/  @!P0 LEA.HI.X R17, R16, R24, R17, 0x5, P1 ;  /* 0x0000001810118211 */ /* 0x000fe200008f2c11 */
[----:B------:R-:W-:Y:S01]  /*f660*/  @!P0 IMAD R169, R8, R15, R169 ;  /* 0x0000000f08a98224 */ /* 0x000fe200078e02a9 */
[----:B------:R-:W-:Y:S02]  /*f670*/  @!P0 LEA R16, P1, R32, R229, 0x1 ;  /* 0x000000e520108211 */ /* 0x000fe400078208ff */
[----:B------:R2:W-:Y:S01]  /*f680*/  @P4 STS.128 [R237+0x2000], RZ ;  /* 0x002000ffed004388 */ /* 0x0005e20000000c00 */
[----:B------:R-:W-:Y:S02]  /*f690*/  @!P0 IMAD.SHL.U32 R33, R168, 0x80, RZ ;  /* 0x00000080a8218824 */ /* 0x000fe400078e00ff */
[----:B------:R-:W-:Y:S02]  /*f6a0*/  @!P0 IMAD R37, R4, R13, R37 ;  /* 0x0000000d04258224 */ /* 0x000fe400078e0225 */
[----:B------:R2:W-:Y:S01]  /*f6b0*/  @P0 STS.128 [R237+0x2800], RZ ;  /* 0x002800ffed000388 */ /* 0x0005e20000000c00 */
[-C--:B------:R-:W-:Y:S01]  /*f6c0*/  @!P0 LEA.HI.X R17, R32, R228.reuse, R17, 0x1, P1 ;  /* 0x000000e420118211 */ /* 0x080fe200008f0c11 */
[----:B------:R-:W-:Y:S01]  /*f6d0*/  @!P0 IMAD.SHL.U32 R170, R36, 0x80, RZ ;  /* 0x0000008024aa8824 */ /* 0x000fe200078e00ff */
[----:B------:R-:W-:Y:S01]  /*f6e0*/  @!P0 LEA R33, P1, R14, R33, 0x6 ;  /* 0x000000210e218211 */ /* 0x000fe200078230ff */
[----:B------:R-:W-:Y:S01]  /*f6f0*/  @!P0 IMAD R13, R13, 0x60, RZ ;  /* 0x000000600d0d8824 */ /* 0x000fe200078e02ff */
[----:B------:R-:W-:Y:S01]  /*f700*/  @!P0 SHF.L.U64.HI R169, R168, 0x7, R169 ;  /* 0x00000007a8a98819 */ /* 0x000fe200000102a9 */
[----:B------:R-:W-:Y:S01]  /*f710*/  @!PT LDS RZ, [RZ] ;  /* 0x00000000fffff984 */ /* 0x000fe20000000800 */
[----:B------:R-:W-:Y:S01]  /*f720*/  @!PT LDS RZ, [RZ] ;  /* 0x00000000fffff984 */ /* 0x000fe20000000800 */
[----:B------:R-:W-:Y:S01]  /*f730*/  @!PT LDS RZ, [RZ] ;  /* 0x00000000fffff984 */ /* 0x000fe20000000800 */
[----:B------:R2:W-:Y:S01]  /*f740*/  @!P0 LDGSTS.E.BYPASS.LTC128B.128 [R237+0x2800], desc[UR14][R16.64] ;  /* 0x0280000010ed8fae */ /* 0x0005e2000b981a0e */
[----:B------:R-:W-:Y:S02]  /*f750*/  @!P0 SHF.L.U64.HI R171, R36, 0x7, R37 ;  /* 0x0000000724ab8819 */ /* 0x000fe40000010225 */
[----:B------:R-:W-:Y:S02]  /*f760*/  @!P0 LEA.HI.X R169, R14, R169, R15, 0x6, P1 ;  /* 0x000000a90ea98211 */ /* 0x000fe400008f340f */
[----:B------:R2:W-:Y:S01]  /*f770*/  @P0 STS.128 [R237+0x3000], RZ ;  /* 0x003000ffed000388 */ /* 0x0005e20000000c00 */
        /* <DEDUP_REMOVED lines=17> */
.L_x_1193:
[----:B---3--:R-:W-:Y:S01]  /*f890*/  ISETP.GE.AND P0, PT, R224, UR6, PT ;  /* 0x00000006e0007c0c */ /* 0x008fe2000bf06270 */
[----:B------:R-:W-:Y:S04]  /*f8a0*/  DEPBAR.LE SB0, 0x0 ;  /* 0x000080000000791a */ /* 0x000fe80000000000 */
[----:B------:R-:W-:Y:S01]  /*f8b0*/  BAR.SYNC.DEFER_BLOCKING 0x0 ;  /* 0x0000000000007b1d */ /* 0x000fe20000010000 */
[C---:B-1----:R-:W-:Y:S04]  /*f8c0*/  IMAD.WIDE.U32 R2, R249.reuse, R218, RZ ;  /* 0x000000daf9027225 */ /* 0x042fe800078e00ff */
[----:B------:R-:W-:Y:S01]  /*f8d0*/  IMAD R0, R249, R219, R3 ;  /* 0x000000dbf9007224 */ /* 0x000fe200078e0203 */
[C---:B------:R-:W-:Y:S02]  /*f8e0*/  SHF.L.U32 R122, R2.reuse, 0x7, RZ ;  /* 0x00000007027a7819 */ /* 0x040fe400000006ff */
[----:B------:R-:W-:Y:S02]  /*f8f0*/  @!P0 IMAD R3, R219, 0x60, RZ ;  /* 0x00000060db038824 */ /* 0x000fe400078e02ff */
[----:B------:R-:W-:Y:S02]  /*f900*/  SHF.L.U64.HI R123, R2, 0x7, R0 ;  /* 0x00000007027b7819 */ /* 0x000fe40000010200 */
[----:B------:R-:W-:Y:S02]  /*f910*/  @!P0 LEA R116, P2, R218, R122, 0x5 ;  /* 0x0000007ada748211 */ /* 0x000fe400078428ff */
[----:B------:R-:W-:Y:S02]  /*f920*/  @!P4 LEA R0, P3, R122, R227, 0x1 ;  /* 0x000000e37a00c211 */ /* 0x000fe400078608ff */
[----:B------:R-:W-:Y:S02]  /*f930*/  @!P0 LEA.HI.X R2, R218, R123, R219, 0x5, P2 ;  /* 0x0000007bda028211 */ /* 0x000fe400010f2cdb */
[----:B------:R-:W-:Y:S02]  /*f940*/  @!P0 LEA R126, P2, R116, R227, 0x1 ;  /* 0x000000e3747e8211 */ /* 0x000fe400078408ff */
[-C--:B------:R-:W-:Y:S02]  /*f950*/  @!P4 LEA.HI.X R117, R122, R225.reuse, R123, 0x1, P3 ;  /* 0x000000e17a75c211 */ /* 0x080fe400018f0c7b */
[----:B------:R-:W-:Y:S02]  /*f960*/  @!P0 LEA.HI.X R127, R116, R225, R2, 0x1, P2 ;  /* 0x000000e1747f8211 */ /* 0x000fe400010f0c02 */
[----:B------:R-:W-:Y:S02]  /*f970*/  @!P4 MOV R116, R0 ;  /* 0x000000000074c202 */ /* 0x000fe40000000f00 */
[C---:B------:R-:W-:Y:S03]  /*f980*/  @!P0 LEA R120, P1, R218.reuse, R122, 0x6 ;  /* 0x0000007ada788211 */ /* 0x040fe600078230ff */
[----:B------:R-:W-:Y:S01]  /*f990*/  @!PT LDS RZ, [RZ] ;  /* 0x00000000fffff984 */ /* 0x000fe20000000800 */
[----:B------:R-:W-:Y:S01]  /*f9a0*/  @!PT LDS RZ, [RZ] ;  /* 0x00000000fffff984 */ /* 0x000fe20000000800 */
[----:B------:R-:W-:Y:S01]  /*f9b0*/  @!PT LDS RZ, [RZ] ;  /* 0x00000000fffff984 */ /* 0x000fe20000000800 */
[----:B------:R1:W-:Y:S01]  /*f9c0*/  @!P4 LDGSTS.E.BYPASS.LTC128B.128 [R237+0x4000], desc[UR14][R116.64] ;  /* 0x0400000074edcfae */ /* 0x0003e2000b981a0e */
[C---:B------:R-:W-:Y:S01]  /*f9d0*/  @!P0 LEA.HI.X R118, R218.reuse, R123, R219, 0x6, P1 ;  /* 0x0000007bda768211 */ /* 0x040fe200008f34db */
[----:B------:R-:W-:Y:S01]  /*f9e0*/  @!P0 IMAD.WIDE.U32 R122, R218, 0x60, R122 ;  /* 0x00000060da7a8825 */ /* 0x000fe200078e007a */
[C---:B------:R-:W-:Y:S04]  /*f9f0*/  @!P0 LEA R124, P1, R120.reuse, R227, 0x1 ;  /* 0x000000e3787c8211 */ /* 0x040fe800078208ff */
[----:B------:R-:W-:Y:S01]  /*fa00*/  @!P0 LEA.HI.X R125, R120, R225, R118, 0x1, P1 ;  /* 0x000000e1787d8211 */ /* 0x000fe200008f0c76 */
[----:B------:R-:W-:Y:S01]  /*fa10*/  @P4 STS.128 [R237+0x4000], RZ ;  /* 0x004000ffed004388 */ /* 0x000fe20000000c00 */
[C---:B------:R-:W-:Y:S02]  /*fa20*/  @!P0 LEA R2, P1, R122.reuse, R227, 0x1 ;  /* 0x000000e37a028211 */ /* 0x040fe400078208ff */
[----:B------:R-:W-:Y:S04]  /*fa30*/  @!P0 IADD3 R3, PT, PT, R3, R123, RZ ;  /* 0x0000007b03038210 */ /* 0x000fe80007ffe0ff */
[----:B------:R-:W-:Y:S01]  /*fa40*/  @!P0 LEA.HI.X R3, R122, R225, R3, 0x1, P1 ;  /* 0x000000e17a038211 */ /* 0x000fe200008f0c03 */
[----:B------:R-:W-:Y:S01]  /*fa50*/  @P0 STS.128 [R237+0x4800], RZ ;  /* 0x004800ffed000388 */ /* 0x000fe20000000c00 */
[----:B------:R-:W-:Y:S07]  /*fa60*/  ISETP.GT.AND P1, PT, R249, R230, PT ;  /* 0x000000e6f900720c */ /* 0x000fee0003f24270 */
        /* <DEDUP_REMOVED lines=24> */
[----:B------:R-:W-:Y:S01]  /*fbf0*/  LDSM.16.M88.4 R196, [R216+0x3800] ;  /* 0x00380000d8c4783b */ /* 0x000fe20000000200 */
[-C--:B------:R-:W-:Y:S07]  /*fc00*/  HMMA.16816.F32 R12, R176, R174.reuse, RZ ;  /* 0x000000aeb00c723c */ /* 0x080fee00000018ff */
[----:B------:R-:W-:Y:S01]  /*fc10*/  LDSM.16.M88.4 R200, [R216+0x3c00] ;  /* 0x003c0000d8c8783b */ /* 0x000fe20000000200 */
[C---:B------:R-:W-:Y:S07]  /*fc20*/  HMMA.16816.F32 R16, R168.reuse, R174, RZ ;  /* 0x000000aea810723c */ /* 0x040fee00000018ff */
[----:B------:R-:W4:Y:S01]  /*fc30*/  LDSM.16.M88.4 R172, [R216+0x3400] ;  /* 0x00340000d8ac783b */ /* 0x000f220000000200 */
[-C--:B-1----:R-:W-:Y:S07]  /*fc40*/  HMMA.16816.F32 R20, R168, R180.reuse, RZ ;  /* 0x000000b4a814723c */ /* 0x082fee00000018ff */
[----:B------:R-:W-:Y:S01]  /*fc50*/  LDSM.16.M88.4 R204, [R215] ;  /* 0x00000000d7cc783b */ /* 0x000fe20000000200 */
[C---:B------:R-:W-:Y:S07]  /*fc60*/  HMMA.16816.F32 R24, R176.reuse, R180, RZ ;  /* 0x000000b4b018723c */ /* 0x040fee00000018ff */
[----:B------:R-:W1:Y:S01]  /*fc70*/  LDSM.16.M88.4 R208, [R213+0x2000] ;  /* 0x00200000d5d0783b */ /* 0x000e620000000200 */
[-C--:B------:R-:W-:Y:S08]  /*fc80*/  HMMA.16816.F32 R28, R176, R182.reuse, RZ ;  /* 0x000000b6b01c723c */ /* 0x080ff000000018ff */
[C---:B------:R-:W-:Y:S01]  /*fc90*/  HMMA.16816.F32 R32, R168.reuse, R182, RZ ;  /* 0x000000b6a820723c */ /* 0x040fe200000018ff */
[----:B------:R-:W1:Y:S07]  /*fca0*/  LDSM.16.M88.4 R180, [R215+0x1000] ;  /* 0x00100000d7b4783b */ /* 0x000e6e0000000200 */
        /* <DEDUP_REMOVED lines=15> */
[C---:B------:R-:W-:Y:S01]  /*fda0*/  HMMA.16816.F32 R96, R168.reuse, R174, RZ ;  /* 0x000000aea860723c */ /* 0x040fe200000018ff */
[----:B------:R-:W-:Y:S07]  /*fdb0*/  LDSM.16.M88.4 R172, [R213+0x2800] ;  /* 0x00280000d5ac783b */ /* 0x000fee0000000200 */
[-C--:B------:R-:W-:Y:S08]  /*fdc0*/  HMMA.16816.F32 R100, R168, R196.reuse, RZ ;  /* 0x000000c4a864723c */ /* 0x080ff000000018ff */
[C---:B------:R-:W-:Y:S08]  /*fdd0*/  HMMA.16816.F32 R104, R176.reuse, R196, RZ ;  /* 0x000000c4b068723c */ /* 0x040ff000000018ff */
[-C--:B------:R-:W-:Y:S08]  /*fde0*/  HMMA.16816.F32 R108, R176, R198.reuse, RZ ;  /* 0x000000c6b06c723c */ /* 0x080ff000000018ff */
[C---:B------:R-:W-:Y:S08]  /*fdf0*/  HMMA.16816.F32 R112, R168.reuse, R198, RZ ;  /* 0x000000c6a870723c */ /* 0x040ff000000018ff */
[-C--:B------:R-:W-:Y:S08]  /*fe00*/  HMMA.16816.F32 R116, R168, R200.reuse, RZ ;  /* 0x000000c8a874723c */ /* 0x080ff000000018ff */
[C---:B------:R-:W-:Y:S08]  /*fe10*/  HMMA.16816.F32 R120, R176.reuse, R200, RZ ;  /* 0x000000c8b078723c */ /* 0x040ff000000018ff */
[-C--:B------:R-:W-:Y:S01]  /*fe20*/  HMMA.16816.F32 R124, R176, R202.reuse, RZ ;  /* 0x000000cab07c723c */ /* 0x080fe200000018ff */
[----:B------:R-:W-:Y:S07]  /*fe30*/  LDSM.16.M88.4 R176, [R213+0x2c00] ;  /* 0x002c0000d5b0783b */ /* 0x000fee0000000200 */
[----:B------:R-:W-:Y:S01]  /*fe40*/  HMMA.16816.F32 R128, R168, R202, RZ ;  /* 0x000000caa880723c */ /* 0x000fe200000018ff */
[----:B------:R-:W2:Y:S01]  /*fe50*/  LDSM.16.M88.4 R168, [R213+0x2400] ;  /* 0x00240000d5a8783b */ /* 0x000ea20000000200 */
[----:B------:R-:W-:Y:S06]  /*fe60*/  LOP3.LUT R202, R247, 0x6, RZ, 0xc0, !PT ;  /* 0x00000006f7ca7812 */ /* 0x000fec00078ec0ff */
[-C--:B-1----:R-:W-:Y:S08]  /*fe70*/  HMMA.16816.F32 R4, R204, R208.reuse, R4 ;  /* 0x000000d0cc04723c */ /* 0x082ff00000001804 */
        /* <DEDUP_REMOVED lines=11> */
[----:B------:R-:W3:Y:S01]  /*ff30*/  MUFU.TANH R0, R0 ;  /* 0x0000000000007308 */ /* 0x000ee20000002400 */
[----:B------:R-:W-:Y:S01]  /*ff40*/  FMUL.FTZ R6, R8, UR5 ;  /* 0x0000000508067c20 */ /* 0x000fe20008410000 */
[-C--:B--2---:R-:W-:Y:S03]  /*ff50*/  HMMA.16816.F32 R20, R204, R168.reuse, R20 ;  /* 0x000000a8cc14723c */ /* 0x084fe60000001814 */
[----:B------:R-:W-:Y:S01]  /*ff60*/  FMUL.FTZ R13, R13, UR5 ;  /* 0x000000050d0d7c20 */ /* 0x000fe20008410000 */
[----:B------:R-:W-:Y:S01]  /*ff70*/  FMUL.FTZ R11, R12, UR5 ;  /* 0x000000050c0b7c20 */ /* 0x000fe20008410000 */
[----:B------:R-:W-:Y:S03]  /*ff80*/  FMUL.FTZ R14, R14, UR5 ;  /* 0x000000050e0e7c20 */ /* 0x000fe60008410000 */
[----:B------:R-:W2:Y:S01]  /*ff90*/  MUFU.TANH R2, R2 ;  /* 0x0000000200027308 */ /* 0x000ea20000002400 */
[----:B------:R-:W-:Y:S01]  /*ffa0*/  FMUL.FTZ R15, R15, UR5 ;  /* 0x000000050f0f7c20 */ /* 0x000fe20008410000 */
[C---:B------:R-:W-:Y:S04]  /*ffb0*/  HMMA.16816.F32 R24, R180.reuse, R168, R24 ;  /* 0x000000a8b418723c */ /* 0x040fe80000001818 */
[----:B------:R-:W-:Y:S01]  /*ffc0*/  FMUL.FTZ R210, R16, UR5 ;  /* 0x0000000510d27c20 */ /* 0x000fe20008410000 */
[----:B------:R-:W-:Y:S03]  /*ffd0*/  FMUL.FTZ R17, R17, UR5 ;  /* 0x0000000511117c20 */ /* 0x000fe60008410000 */
[----:B------:R4:W1:Y:S01]  /*ffe0*/  MUFU.TANH R201, R13 ;  /* 0x0000000d00c97308 */ /* 0x0008620000002400 */
[----:B------:R-:W-:Y:S01]  /*fff0*/  FMUL.FTZ R18, R18, UR5 ;  /* 0x0000000512127c20 */ /* 0x000fe20008410000 */
[-C--:B------:R-:W-:Y:S03]  /*10000*/  HMMA.16816.F32 R28, R180, R170.reuse, R28 ;  /* 0x000000aab41c723c */ /* 0x080fe6000000181c */
[----:B------:R-:W-:Y:S01]  /*10010*/  FMUL.FTZ R21, R21, UR5 ;  /* 0x0000000515157c20 */ /* 0x000fe20008410000 */
[----:B------:R-:W-:Y:S01]  /*10020*/  FMUL.FTZ R22, R22, UR5 ;  /* 0x0000000516167c20 */ /* 0x000fe20008410000 */
[----:B------:R-:W-:Y:S03]  /*10030*/  FMUL.FTZ R23, R23, UR5 ;  /* 0x0000000517177c20 */ /* 0x000fe60008410000 */
[----:B------:R-:W1:Y:S01]  /*10040*/  MUFU.TANH R3, R3 ;  /* 0x0000000300037308 */ /* 0x000e620000002400 */
[----:B------:R-:W-:Y:S01]  /*10050*/  FMUL.FTZ R19, R19, UR5 ;  /* 0x0000000513137c20 */ /* 0x000fe20008410000 */
[C---:B------:R-:W-:Y:S01]  /*10060*/  HMMA.16816.F32 R32, R204.reuse, R170, R32 ;  /* 0x000000aacc20723c */ /* 0x040fe20000001820 */
[----:B------:R-:W5:Y:S03]  /*10070*/  LDSM.16.M88.4 R168, [R213+0x3000] ;  /* 0x00300000d5a8783b */ /* 0x000f660000000200 */
[----:B------:R-:W-:Y:S01]  /*10080*/  FMUL.FTZ R25, R25, UR5 ;  /* 0x0000000519197c20 */ /* 0x000fe20008410000 */
[----:B------:R-:W-:Y:S03]  /*10090*/  FMUL.FTZ R26, R26, UR5 ;  /* 0x000000051a1a7c20 */ /* 0x000fe60008410000 */
[----:B------:R-:W1:Y:S01]  /*100a0*/  MUFU.TANH R6, R6 ;  /* 0x0000000600067308 */ /* 0x000e620000002400 */
[----:B------:R-:W-:Y:S01]  /*100b0*/  FMUL.FTZ R27, R27, UR5 ;  /* 0x000000051b1b7c20 */ /* 0x000fe20008410000 */
[-C--:B------:R-:W-:Y:S03]  /*100c0*/  HMMA.16816.F32 R36, R204, R172.reuse, R36 ;  /* 0x000000accc24723c */ /* 0x080fe60000001824 */
[----:B----4-:R-:W-:Y:S01]  /*100d0*/  FMUL.FTZ R13, R20, UR5 ;  /* 0x00000005140d7c20 */ /* 0x010fe20008410000 */
[----:B------:R-:W-:Y:S01]  /*100e0*/  FMUL.FTZ R29, R29, UR5 ;  /* 0x000000051d1d7c20 */ /* 0x000fe20008410000 */
[----:B------:R-:W-:Y:S03]  /*100f0*/  FMUL.FTZ R30, R30, UR5 ;  /* 0x000000051e1e7c20 */ /* 0x000fe60008410000 */
[----:B------:R-:W4:Y:S01]  /*10100*/  MUFU.TANH R7, R7 ;  /* 0x0000000700077308 */ /* 0x000f220000002400 */
        /* <DEDUP_REMOVED lines=10> */
[----:B------:R2:W1:Y:S01]  /*101b0*/  MUFU.TANH R191, R30 ;  /* 0x0000001e00bf7308 */ /* 0x0004620000002400 */
[C---:B------:R-:W-:Y:S01]  /*101c0*/  HMMA.16816.F32 R48, R204.reuse, R174, R48 ;  /* 0x000000aecc30723c */ /* 0x040fe20000001830 */
[----:B------:R-:W4:Y:S03]  /*101d0*/  LDSM.16.M88.4 R172, [R213+0x3400] ;  /* 0x00340000d5ac783b */ /* 0x000f260000000200 */
[----:B------:R-:W-:Y:S01]  /*101e0*/  FMUL.FTZ R41, R41, UR5 ;  /* 0x0000000529297c20 */ /* 0x000fe20008410000 */
[----:B------:R-:W-:Y:S04]  /*101f0*/  FMUL.FTZ R42, R42, UR5 ;  /* 0x000000052a2a7c20 */ /* 0x000fe80008410000 */
[----:B------:R-:W1:Y:S01]  /*10200*/  MUFU.TANH R9, R9 ;  /* 0x0000000900097308 */ /* 0x000e620000002400 */
[----:B------:R-:W-:Y:S01]  /*10210*/  FMUL.FTZ R43, R43, UR5 ;  /* 0x000000052b2b7c20 */ /* 0x000fe20008410000 */
[-C--:B------:R-:W-:Y:S03]  /*10220*/  HMMA.16816.F32 R52, R204, R176.reuse, R52 ;  /* 0x000000b0cc34723c */ /* 0x080fe60000001834 */
[----:B---3--:R-:W-:Y:S05]  /*10230*/  FMUL.FTZ R13, R24, UR5 ;  /* 0x00000005180d7c20 */ /* 0x008fea0008410000 */
[----:B------:R-:W3:Y:S01]  /*10240*/  MUFU.TANH R10, R10 ;  /* 0x0000000a000a7308 */ /* 0x000ee20000002400 */
[C---:B------:R-:W-:Y:S04]  /*10250*/  HMMA.16816.F32 R56, R180.reuse, R176, R56 ;  /* 0x000000b0b438723c */ /* 0x040fe80000001838 */
[----:B--2---:R-:W-:Y:S05]  /*10260*/  LEA R30, R249, R202, 0x7 ;  /* 0x000000caf91e7211 */ /* 0x004fea00078e38ff */
[----:B------:R2:W1:Y:S01]  /*10270*/  MUFU.TANH R189, R13 ;  /* 0x0000000d00bd7308 */ /* 0x0004620000002400 */
[-C--:B------:R-:W-:Y:S03]  /*10280*/  HMMA.16816.F32 R60, R180, R178.reuse, R60 ;  /* 0x000000b2b43c723c */ /* 0x080fe6000000183c */
[-C--:B------:R-:W-:Y:S02]  /*10290*/  ISETP.GT.AND P6, PT, R243, R30.reuse, PT ;  /* 0x0000001ef300720c */ /* 0x080fe40003fc4270 */
[-C--:B------:R-:W-:Y:S04]  /*102a0*/  ISETP.GT.AND P5, PT, R246, R30.reuse, PT ;  /* 0x0000001ef600720c */ /* 0x080fe80003fa4270 */
[----:B------:R-:W1:Y:S01]  /*102b0*/  MUFU.TANH R11, R11 ;  /* 0x0000000b000b7308 */ /* 0x000e620000002400 */
[-C--:B------:R-:W-:Y:S01]  /*102c0*/  ISETP.GT.AND P3, PT, R245, R30.reuse, PT ;  /* 0x0000001ef500720c */ /* 0x080fe20003f64270 */
[C---:B------:R-:W-:Y:S01]  /*102d0*/  HMMA.16816.F32 R64, R204.reuse, R178, R64 ;  /* 0x000000b2cc40723c */ /* 0x040fe20000001840 */
[----:B------:R-:W3:Y:S03]  /*102e0*/  LDSM.16.M88.4 R176, [R213+0x3800] ;  /* 0x00380000d5b0783b */ /* 0x000ee60000000200 */
[----:B------:R-:W-:Y:S04]  /*102f0*/  ISETP.GT.AND P2, PT, R244, R30, PT ;  /* 0x0000001ef400720c */ /* 0x000fe80003f44270 */
[----:B------:R-:W1:Y:S01]  /*10300*/  MUFU.TANH R203, R14 ;  /* 0x0000000e00cb7308 */ /* 0x000e620000002400 */
[-C--:B-----5:R-:W-:Y:S03]  /*10310*/  HMMA.16816.F32 R68, R204, R168.reuse, R68 ;  /* 0x000000a8cc44723c */ /* 0x0a0fe60000001844 */
[----:B--2---:R-:W-:Y:S06]  /*10320*/  FMUL.FTZ R13, R28, UR5 ;  /* 0x000000051c0d7c20 */ /* 0x004fec0008410000 */
[----:B------:R-:W2:Y:S01]  /*10330*/  MUFU.TANH R209, R15 ;  /* 0x0000000f00d17308 */ /* 0x000ea20000002400 */
[C---:B------:R-:W-:Y:S09]  /*10340*/  HMMA.16816.F32 R72, R180.reuse, R168, R72 ;  /* 0x000000a8b448723c */ /* 0x040ff20000001848 */
[----:B------:R5:W1:Y:S01]  /*10350*/  MUFU.TANH R190, R13 ;  /* 0x0000000d00be7308 */ /* 0x000a620000002400 */
[-C--:B------:R-:W-:Y:S09]  /*10360*/  HMMA.16816.F32 R76, R180, R170.reuse, R76 ;  /* 0x000000aab44c723c */ /* 0x080ff2000000184c */
[----:B------:R-:W1:Y:S01]  /*10370*/  MUFU.TANH R210, R210 ;  /* 0x000000d200d27308 */ /* 0x000e620000002400 */
[C---:B------:R-:W-:Y:S01]  /*10380*/  HMMA.16816.F32 R80, R204.reuse, R170, R80 ;  /* 0x000000aacc50723c */ /* 0x040fe20000001850 */
[----:B------:R-:W2:Y:S01]  /*10390*/  LDSM.16.M88.4 R168, [R213+0x3c00] ;  /* 0x003c0000d5a8783b */ /* 0x000ea20000000200 */
[----:B------:R-:W-:Y:S07]  /*103a0*/  DEPBAR.LE SB0, 0x0 ;  /* 0x000080000000791a */ /* 0x000fee0000000000 */
[----:B------:R-:W1:Y:S01]  /*103b0*/  MUFU.TANH R211, R17 ;  /* 0x0000001100d37308 */ /* 0x000e620000002400 */
[-C--:B----4-:R-:W-:Y:S09]  /*103c0*/  HMMA.16816.F32 R84, R204, R172.reuse, R84 ;  /* 0x000000accc54723c */ /* 0x090ff20000001854 */
[----:B------:R-:W4:Y:S01]  /*103d0*/  MUFU.TANH R185, R18 ;  /* 0x0000001200b97308 */ /* 0x000f220000002400 */
[----:B------:R-:W-:Y:S01]  /*103e0*/  BAR.SYNC.DEFER_BLOCKING 0x0 ;  /* 0x0000000000007b1d */ /* 0x000fe20000010000 */
[C---:B------:R-:W-:Y:S04]  /*103f0*/  HMMA.16816.F32 R88, R180.reuse, R172, R88 ;  /* 0x000000acb458723c */ /* 0x040fe80000001858 */
[----:B-----5:R-:W-:Y:S04]  /*10400*/  FMUL.FTZ R13, R32, UR5 ;  /* 0x00000005200d7c20 */ /* 0x020fe80008410000 */
[----:B------:R-:W1:Y:S01]  /*10410*/  MUFU.TANH R186, R19 ;  /* 0x0000001300ba7308 */ /* 0x000e620000002400 */
[-C--:B------:R-:W-:Y:S09]  /*10420*/  HMMA.16816.F32 R92, R180, R174.reuse, R92 ;  /* 0x000000aeb45c723c */ /* 0x080ff2000000185c */
[----:B------:R5:W1:Y:S01]  /*10430*/  MUFU.TANH R194, R13 ;  /* 0x0000000d00c27308 */ /* 0x000a620000002400 */
[C---:B------:R-:W-:Y:S09]  /*10440*/  HMMA.16816.F32 R96, R204.reuse, R174, R96 ;  /* 0x000000aecc60723c */ /* 0x040ff20000001860 */
[----:B------:R-:W1:Y:S01]  /*10450*/  MUFU.TANH R21, R21 ;  /* 0x0000001500157308 */ /* 0x000e620000002400 */
[-C--:B---3--:R-:W-:Y:S09]  /*10460*/  HMMA.16816.F32 R100, R204, R176.reuse, R100 ;  /* 0x000000b0cc64723c */ /* 0x088ff20000001864 */
[----:B------:R-:W3:Y:S01]  /*10470*/  MUFU.TANH R22, R22 ;  /* 0x0000001600167308 */ /* 0x000ee20000002400 */
[----:B-----5:R-:W-:Y:S01]  /*10480*/  FMUL.FTZ R13, R36, UR5 ;  /* 0x00000005240d7c20 */ /* 0x020fe20008410000 */
[C---:B------:R-:W-:Y:S08]  /*10490*/  HMMA.16816.F32 R104, R180.reuse, R176, R104 ;  /* 0x000000b0b468723c */ /* 0x040ff00000001868 */
[----:B------:R5:W1:Y:S01]  /*104a0*/  MUFU.TANH R198, R13 ;  /* 0x0000000d00c67308 */ /* 0x000a620000002400 */
[-C--:B------:R-:W-:Y:S09]  /*104b0*/  HMMA.16816.F32 R108, R180, R178.reuse, R108 ;  /* 0x000000b2b46c723c */ /* 0x080ff2000000186c */
[----:B------:R-:W1:Y:S01]  /*104c0*/  MUFU.TANH R23, R23 ;  /* 0x0000001700177308 */ /* 0x000e620000002400 */
[C---:B------:R-:W-:Y:S09]  /*104d0*/  HMMA.16816.F32 R112, R204.reuse, R178, R112 ;  /* 0x000000b2cc70723c */ /* 0x040ff20000001870 */
[----:B------:R-:W1:Y:S01]  /*104e0*/  MUFU.TANH R25, R25 ;  /* 0x0000001900197308 */ /* 0x000e620000002400 */
[----:B-----5:R-:W-:Y:S01]  /*104f0*/  FMUL.FTZ R13, R40, UR5 ;  /* 0x00000005280d7c20 */ /* 0x020fe20008410000 */
[-C--:B--2---:R-:W-:Y:S08]  /*10500*/  HMMA.16816.F32 R116, R204, R168.reuse, R116 ;  /* 0x000000a8cc74723c */ /* 0x084ff00000001874 */
[----:B------:R2:W1:Y:S01]  /*10510*/  MUFU.TANH R20, R13 ;  /* 0x0000000d00147308 */ /* 0x0004620000002400 */
[C---:B------:R-:W-:Y:S09]  /*10520*/  HMMA.16816.F32 R120, R180.reuse, R168, R120 ;  /* 0x000000a8b478723c */ /* 0x040ff20000001878 */
[----:B------:R-:W1:Y:S01]  /*10530*/  MUFU.TANH R26, R26 ;  /* 0x0000001a001a7308 */ /* 0x000e620000002400 */
[-C--:B------:R-:W-:Y:S09]  /*10540*/  HMMA.16816.F32 R124, R180, R170.reuse, R124 ;  /* 0x000000aab47c723c */ /* 0x080ff2000000187c */
[----:B------:R-:W1:Y:S01]  /*10550*/  MUFU.TANH R27, R27 ;  /* 0x0000001b001b7308 */ /* 0x000e620000002400 */
[----:B--2---:R-:W-:Y:S01]  /*10560*/  FMUL.FTZ R13, R44, UR5 ;  /* 0x000000052c0d7c20 */ /* 0x004fe20008410000 */
[----:B------:R-:W-:Y:S08]  /*10570*/  HMMA.16816.F32 R128, R204, R170, R128 ;  /* 0x000000aacc80723c */ /* 0x000ff00000001880 */
[----:B------:R-:W2:Y:S10]  /*10580*/  MUFU.TANH R29, R29 ;  /* 0x0000001d001d7308 */ /* 0x000eb40000002400 */
[----:B------:R5:W1:Y:S10]  /*10590*/  MUFU.TANH R193, R31 ;  /* 0x0000001f00c17308 */ /* 0x000a740000002400 */
[----:B------:R1:W1:Y:S10]  /*105a0*/  MUFU.TANH R195, R33 ;  /* 0x0000002100c37308 */ /* 0x0002740000002400 */
[----:B------:R-:W1:Y:S01]  /*105b0*/  MUFU.TANH R34, R34 ;  /* 0x0000002200227308 */ /* 0x000e620000002400 */
[----:B-----5:R-:W-:Y:S09]  /*105c0*/  IADD3 R31, PT, PT, R30, 0x1, RZ ;  /* 0x000000011e1f7810 */ /* 0x020ff20007ffe0ff */
[----:B------:R1:W1:Y:S10]  /*105d0*/  MUFU.TANH R197, R35 ;  /* 0x0000002300c57308 */ /* 0x0002740000002400 */
[----:B------:R1:W1:Y:S10]  /*105e0*/  MUFU.TANH R199, R37 ;  /* 0x0000002500c77308 */ /* 0x0002740000002400 */
[----:B------:R-:W1:Y:S10]  /*105f0*/  MUFU.TANH R38, R38 ;  /* 0x0000002600267308 */ /* 0x000e740000002400 */
[----:B------:R-:W1:Y:S10]  /*10600*/  MUFU.TANH R39, R39 ;  /* 0x0000002700277308 */ /* 0x000e740000002400 */
[----:B------:R-:W1:Y:S10]  /*10610*/  MUFU.TANH R41, R41 ;  /* 0x0000002900297308 */ /* 0x000e740000002400 */
[----:B------:R-:W1:Y:S10]  /*10620*/  MUFU.TANH R42, R42 ;  /* 0x0000002a002a7308 */ /* 0x000e740000002400 */
[----:B------:R-:W1:Y:S10]  /*10630*/  MUFU.TANH R43, R43 ;  /* 0x0000002b002b7308 */ /* 0x000e740000002400 */
[----:B------:R1:W1:Y:S01]  /*10640*/  MUFU.TANH R28, R13 ;  /* 0x0000000d001c7308 */ /* 0x0002620000002400 */
[----:B--234-:R-:W-:Y:S05]  /*10650*/  @P1 BRA `(.L_x_1195) ;  /* 0xffffffec009c1947 */ /* 0x01cfea000383ffff */
.L_x_1194:
[-C--:B------:R-:W-:Y:S01]  /*10660*/  ISETP.GT.AND P1, PT, R243, R31.reuse, PT ;  /* 0x0000001ff300720c */ /* 0x080fe20003f24270 */
[C---:B--2---:R-:W-:Y:S01]  /*10670*/  VIADD R14, R30.reuse, 0x8 ;  /* 0x000000081e0e7836 */ /* 0x044fe20000000000 */
[----:B-1----:R-:W-:Y:S01]  /*10680*/  FSEL R13, R3, -INF , !P5 ;  /* 0xff800000030d7808 */ /* 0x002fe20006800000 */
[----:B------:R-:W-:Y:S01]  /*10690*/  VIADD R12, R30, 0x9 ;  /* 0x000000091e0c7836 */ /* 0x000fe20000000000 */
[----:B------:R-:W-:Y:S01]  /*106a0*/  FSEL R15, R2, -INF , !P1 ;  /* 0xff800000020f7808 */ /* 0x000fe20004800000 */
[----:B------:R-:W-:Y:S01]  /*106b0*/  FMUL.FTZ R44, R50, UR5 ;  /* 0x00000005322c7c20 */ /* 0x000fe20008410000 */
[-C--:B------:R-:W-:Y:S01]  /*106c0*/  ISETP.GE.AND P5, PT, R31, R242.reuse, PT ;  /* 0x000000f21f00720c */ /* 0x080fe20003fa6270 */
[----:B------:R-:W-:Y:S01]  /*106d0*/  FMUL.FTZ R102, R102, UR5 ;  /* 0x0000000566667c20 */ /* 0x000fe20008410000 */
[-C--:B------:R-:W-:Y:S01]  /*106e0*/  ISETP.GT.AND P0, PT, R246, R31.reuse, PT ;  /* 0x0000001ff600720c */ /* 0x080fe20003f04270 */
[----:B------:R-:W-:Y:S01]  /*106f0*/  FMUL.FTZ R100, R100, UR5 ;  /* 0x0000000564647c20 */ /* 0x000fe20008410000 */
[-C--:B------:R-:W-:Y:S01]  /*10700*/  ISETP.GT.AND P1, PT, R244, R31.reuse, PT ;  /* 0x0000001ff400720c */ /* 0x080fe20003f24270 */
[----:B------:R-:W-:Y:S01]  /*10710*/  FMUL.FTZ R103, R103, UR5 ;  /* 0x0000000567677c20 */ /* 0x000fe20008410000 */
[----:B------:R-:W-:Y:S01]  /*10720*/  FSEL R35, R9, -INF , !P2 ;  /* 0xff80000009237808 */ /* 0x000fe20005000000 */
[----:B------:R-:W-:Y:S01]  /*10730*/  FMUL.FTZ R49, R49, UR5 ;  /* 0x0000000531317c20 */ /* 0x000fe20008410000 */
[----:B------:R-:W-:Y:S01]  /*10740*/  FSEL R15, R15, -INF , !P5 ;  /* 0xff8000000f0f7808 */ /* 0x000fe20006800000 */
[----:B------:R-:W-:Y:S01]  /*10750*/  FMUL.FTZ R32, R47, UR5 ;  /* 0x000000052f207c20 */ /* 0x000fe20008410000 */
[----:B------:R-:W-:Y:S01]  /*10760*/  FSEL R17, R0, -INF , !P6 ;  /* 0xff80000000117808 */ /* 0x000fe20007000000 */
[----:B------:R-:W-:Y:S01]  /*10770*/  FMUL.FTZ R47, R57, UR5 ;  /* 0x00000005392f7c20 */ /* 0x000fe20008410000 */
[----:B------:R-:W-:Y:S01]  /*10780*/  ISETP.GE.AND P2, PT, R30, R242, PT ;  /* 0x000000f21e00720c */ /* 0x000fe20003f46270 */
[----:B------:R-:W-:Y:S01]  /*10790*/  FMUL.FTZ R63, R63, UR5 ;  /* 0x000000053f3f7c20 */ /* 0x000fe20008410000 */
[----:B------:R-:W-:Y:S01]  /*107a0*/  ISETP.GT.AND P5, PT, R245, R14, PT ;  /* 0x0000000ef500720c */ /* 0x000fe20003fa4270 */
[----:B------:R-:W-:Y:S01]  /*107b0*/  FMUL.FTZ R67, R67, UR5 ;  /* 0x0000000543437c20 */ /* 0x000fe20008410000 */
[----:B------:R-:W-:Y:S01]  /*107c0*/  ISETP.GT.AND P6, PT, R245, R31, PT ;  /* 0x0000001ff500720c */ /* 0x000fe20003fc4270 */
[----:B------:R-:W-:Y:S01]  /*107d0*/  FMUL.FTZ R87, R87, UR5 ;  /* 0x0000000557577c20 */ /* 0x000fe20008410000 */
[----:B------:R-:W-:Y:S01]  /*107e0*/  FSEL R3, R5, -INF , !P0 ;  /* 0xff80000005037808 */ /* 0x000fe20004000000 */
[----:B------:R-:W-:Y:S01]  /*107f0*/  FMUL.FTZ R5, R48, UR5 ;  /* 0x0000000530057c20 */ /* 0x000fe20008410000 */
[----:B------:R-:W-:Y:S01]  /*10800*/  FSEL R33, R10, -INF , !P1 ;  /* 0xff8000000a217808 */ /* 0x000fe20004800000 */
[----:B------:R-:W-:Y:S01]  /*10810*/  FMUL.FTZ R48, R55, UR5 ;  /* 0x0000000537307c20 */ /* 0x000fe20008410000 */
[-C--:B------:R-:W-:Y:S01]  /*10820*/  ISETP.GE.AND P0, PT, R31, R241.reuse, PT ;  /* 0x000000f11f00720c */ /* 0x080fe20003f06270 */
[----:B------:R-:W-:Y:S01]  /*10830*/  FMUL.FTZ R89, R89, UR5 ;  /* 0x0000000559597c20 */ /* 0x000fe20008410000 */
[----:B------:R-:W-:Y:S01]  /*10840*/  ISETP.GE.AND P1, PT, R30, R241, PT ;  /* 0x000000f11e00720c */ /* 0x000fe20003f26270 */
        /* <DEDUP_REMOVED lines=16> */
[----:B------:R-:W-:Y:S01]  /*10950*/  VIADD R54, R30, 0x18 ;  /* 0x000000181e367836 */ /* 0x000fe20000000000 */
[----:B------:R-:W-:Y:S01]  /*10960*/  ISETP.GT.AND P1, PT, R245, R12, PT ;  /* 0x0000000cf500720c */ /* 0x000fe20003f24270 */
[----:B------:R1:W-:Y:S01]  /*10970*/  MUFU.TANH R3, R49 ;  /* 0x0000003100037308 */ /* 0x0003e20000002400 */
[----:B------:R-:W-:Y:S01]  /*10980*/  ISETP.GT.AND P0, PT, R244, R14, PT ;  /* 0x0000000ef400720c */ /* 0x000fe20003f04270 */
[----:B------:R-:W-:Y:S01]  /*10990*/  FMUL.FTZ R36, R52, UR5 ;  /* 0x0000000534247c20 */ /* 0x000fe20008410000 */
[----:B------:R-:W-:Y:S01]  /*109a0*/  FSEL R9, R209, -INF , !P5 ;  /* 0xff800000d1097808 */ /* 0x000fe20006800000 */
[----:B------:R-:W-:Y:S01]  /*109b0*/  FMUL.FTZ R52, R62, UR5 ;  /* 0x000000053e347c20 */ /* 0x000fe20008410000 */
[----:B------:R-:W-:Y:S01]  /*109c0*/  FSEL R6, R6, -INF , !P2 ;  /* 0xff80000006067808 */ /* 0x000fe20005000000 */
[----:B------:R-:W-:Y:S01]  /*109d0*/  VIADD R62, R30, 0x21 ;  /* 0x000000211e3e7836 */ /* 0x000fe20000000000 */
[----:B------:R-:W-:Y:S03]  /*109e0*/  ISETP.GE.AND P3, PT, R31, R240, PT ;  /* 0x000000f01f00720c */ /* 0x000fe60003f66270 */
[----:B------:R-:W2:Y:S01]  /*109f0*/  MUFU.TANH R0, R0 ;  /* 0x0000000000007308 */ /* 0x000ea20000002400 */
[----:B------:R-:W-:Y:S01]  /*10a00*/  ISETP.GT.AND P5, PT, R243, R12, PT ;  /* 0x0000000cf300720c */ /* 0x000fe20003fa4270 */
[----:B------:R-:W-:Y:S01]  /*10a10*/  FMUL.FTZ R40, R51, UR5 ;  /* 0x0000000533287c20 */ /* 0x000fe20008410000 */
[-C--:B------:R-:W-:Y:S01]  /*10a20*/  ISETP.GT.AND P2, PT, R246, R14.reuse, PT ;  /* 0x0000000ef600720c */ /* 0x080fe20003f44270 */
[----:B------:R-:W-:Y:S01]  /*10a30*/  FMUL.FTZ R51, R61, UR5 ;  /* 0x000000053d337c20 */ /* 0x000fe20008410000 */
[----:B------:R-:W-:Y:S01]  /*10a40*/  FSEL R8, R201, -INF , !P1 ;  /* 0xff800000c9087808 */ /* 0x000fe20004800000 */
[----:B------:R-:W-:Y:S01]  /*10a50*/  FMUL.FTZ R61, R66, UR5 ;  /* 0x00000005423d7c20 */ /* 0x000fe20008410000 */
[----:B------:R-:W-:Y:S03]  /*10a60*/  FSEL R37, R203, -INF , !P0 ;  /* 0xff800000cb257808 */ /* 0x000fe60004000000 */
[----:B------:R-:W-:Y:S01]  /*10a70*/  MUFU.TANH R52, R52 ;  /* 0x0000003400347308 */ /* 0x000fe20000002400 */
[-C--:B------:R-:W-:Y:S01]  /*10a80*/  ISETP.GE.AND P6, PT, R31, R239.reuse, PT ;  /* 0x000000ef1f00720c */ /* 0x080fe20003fc6270 */
[----:B-1----:R-:W-:Y:S01]  /*10a90*/  FMUL.FTZ R49, R58, UR5 ;  /* 0x000000053a317c20 */ /* 0x002fe20008410000 */
[-C--:B------:R-:W-:Y:S01]  /*10aa0*/  ISETP.GE.AND P1, PT, R30, R239.reuse, PT ;  /* 0x000000ef1e00720c */ /* 0x080fe20003f26270 */
[----:B------:R-:W-:Y:S01]  /*10ab0*/  FMUL.FTZ R72, R72, UR5 ;  /* 0x0000000548487c20 */ /* 0x000fe20008410000 */
[----:B------:R-:W-:Y:S01]  /*10ac0*/  ISETP.GT.AND P0, PT, R243, R14, PT ;  /* 0x0000000ef300720c */ /* 0x000fe20003f04270 */
[----:B------:R-:W-:Y:S01]  /*10ad0*/  FMUL.FTZ R80, R80, UR5 ;  /* 0x0000000550507c20 */ /* 0x000fe20008410000 */
[----:B------:R-:W-:Y:S03]  /*10ae0*/  FSEL R4, R4, -INF , !P3 ;  /* 0xff80000004047808 */ /* 0x000fe60005800000 */
[----:B------:R-:W-:Y:S01]  /*10af0*/  MUFU.TANH R51, R51 ;  /* 0x0000003300337308 */ /* 0x000fe20000002400 */
[----:B------:R-:W-:Y:S01]  /*10b00*/  FSEL R211, R211, -INF , !P5 ;  /* 0xff800000d3d37808 */ /* 0x000fe20006800000 */
[----:B------:R-:W-:Y:S01]  /*10b10*/  FMUL.FTZ R95, R95, UR5 ;  /* 0x000000055f5f7c20 */ /* 0x000fe20008410000 */
[----:B------:R-:W-:Y:S01]  /*10b20*/  FSEL R19, R185, -INF , !P2 ;  /* 0xff800000b9137808 */ /* 0x000fe20005000000 */
[----:B------:R-:W-:Y:S01]  /*10b30*/  FMUL.FTZ R111, R111, UR5 ;  /* 0x000000056f6f7c20 */ /* 0x000fe20008410000 */
[----:B------:R-:W-:Y:S01]  /*10b40*/  ISETP.GE.AND P3, PT, R14, R240, PT ;  /* 0x000000f00e00720c */ /* 0x000fe20003f66270 */
[----:B------:R-:W-:Y:S01]  /*10b50*/  FMUL.FTZ R113, R113, UR5 ;  /* 0x0000000571717c20 */ /* 0x000fe20008410000 */
[----:B------:R-:W-:Y:S03]  /*10b60*/  ISETP.GT.AND P5, PT, R246, R12, PT ;  /* 0x0000000cf600720c */ /* 0x000fe60003fa4270 */
[----:B------:R-:W-:Y:S01]  /*10b70*/  MUFU.TANH R61, R61 ;  /* 0x0000003d003d7308 */ /* 0x000fe20000002400 */
[----:B------:R-:W-:Y:S01]  /*10b80*/  ISETP.GE.AND P2, PT, R12, R240, PT ;  /* 0x000000f00c00720c */ /* 0x000fe20003f46270 */
[----:B------:R-:W-:Y:S01]  /*10b90*/  FMUL.FTZ R117, R117, UR5 ;  /* 0x0000000575757c20 */ /* 0x000fe20008410000 */
[----:B------:R-:W-:Y:S01]  /*10ba0*/  FSEL R35, R35, -INF , !P1 ;  /* 0xff80000023237808 */ /* 0x000fe20004800000 */
[----:B------:R-:W-:Y:S01]  /*10bb0*/  FMUL.FTZ R120, R120, UR5 ;  /* 0x0000000578787c20 */ /* 0x000fe20008410000 */
[----:B------:R-:W-:Y:S01]  /*10bc0*/  FSEL R33, R33, -INF , !P6 ;  /* 0xff80000021217808 */ /* 0x000fe20007000000 */
[----:B------:R-:W-:Y:S01]  /*10bd0*/  FMUL.FTZ R124, R124, UR5 ;  /* 0x000000057c7c7c20 */ /* 0x000fe20008410000 */
[----:B------:R-:W-:Y:S03]  /*10be0*/  FSEL R210, R210, -INF , !P0 ;  /* 0xff800000d2d27808 */ /* 0x000fe60004000000 */
[----:B------:R-:W-:Y:S01]  /*10bf0*/  MUFU.TANH R44, R44 ;  /* 0x0000002c002c7308 */ /* 0x000fe20000002400 */
[C---:B------:R-:W-:Y:S01]  /*10c00*/  ISETP.GE.AND P1, PT, R14.reuse, R239, PT ;  /* 0x000000ef0e00720c */ /* 0x040fe20003f26270 */
[----:B------:R-:W-:Y:S01]  /*10c10*/  FMUL.FTZ R125, R125, UR5 ;  /* 0x000000057d7d7c20 */ /* 0x000fe20008410000 */
[-C--:B------:R-:W-:Y:S01]  /*10c20*/  ISETP.GE.AND P6, PT, R14, R242.reuse, PT ;  /* 0x000000f20e00720c */ /* 0x080fe20003fc6270 */
[----:B------:R-:W-:Y:S01]  /*10c30*/  FMUL.FTZ R82, R82, UR5 ;  /* 0x0000000552527c20 */ /* 0x000fe20008410000 */
[----:B------:R-:W-:Y:S01]  /*10c40*/  ISETP.GE.AND P0, PT, R14, R241, PT ;  /* 0x000000f10e00720c */ /* 0x000fe20003f06270 */
[----:B------:R-:W-:Y:S01]  /*10c50*/  VIADD R14, R30, 0x10 ;  /* 0x000000101e0e7836 */ /* 0x000fe20000000000 */
        /* <DEDUP_REMOVED lines=8> */
[C---:B------:R-:W-:Y:S03]  /*10ce0*/  ISETP.GE.AND P3, PT, R12.reuse, R242, PT ;  /* 0x000000f20c00720c */ /* 0x040fe60003f66270 */
[----:B------:R-:W-:Y:S01]  /*10cf0*/  MUFU.TANH R48, R48 ;  /* 0x0000003000307308 */ /* 0x000fe20000002400 */
[-C--:B------:R-:W-:Y:S01]  /*10d00*/  ISETP.GE.AND P2, PT, R12, R241.reuse, PT ;  /* 0x000000f10c00720c */ /* 0x080fe20003f46270 */
[----:B------:R-:W-:Y:S01]  /*10d10*/  VIADD R12, R30, 0x11 ;  /* 0x000000111e0c7836 */ /* 0x000fe20000000000 */
[----:B------:R-:W-:Y:S01]  /*10d20*/  FSEL R37, R37, -INF , !P1 ;  /* 0xff80000025257808 */ /* 0x000fe20004800000 */
[----:B------:R-:W-:Y:S01]  /*10d30*/  FMUL.FTZ R127, R127, UR5 ;  /* 0x000000057f7f7c20 */ /* 0x000fe20008410000 */
[----:B------:R-:W-:Y:S02]  /*10d40*/  ISETP.GT.AND P1, PT, R243, R14, PT ;  /* 0x0000000ef300720c */ /* 0x000fe40003f24270 */
[----:B------:R-:W-:Y:S03]  /*10d50*/  FSEL R9, R9, -INF , !P5 ;  /* 0xff80000009097808 */ /* 0x000fe60006800000 */
[----:B------:R-:W-:Y:S01]  /*10d60*/  MUFU.TANH R47, R47 ;  /* 0x0000002f002f7308 */ /* 0x000fe20000002400 */
[----:B------:R-:W-:Y:S02]  /*10d70*/  ISETP.GT.AND P5, PT, R243, R12, PT ;  /* 0x0000000cf300720c */ /* 0x000fe40003fa4270 */
[----:B------:R-:W-:Y:S02]  /*10d80*/  FSEL R55, R187, -INF , !P1 ;  /* 0xff800000bb377808 */ /* 0x000fe40004800000 */
[C---:B------:R-:W-:Y:S02]  /*10d90*/  ISETP.GT.AND P1, PT, R246.reuse, R14, PT ;  /* 0x0000000ef600720c */ /* 0x040fe40003f24270 */
[----:B------:R-:W-:Y:S03]  /*10da0*/  FSEL R50, R21, -INF , !P5 ;  /* 0xff80000015327808 */ /* 0x000fe60006800000 */
[----:B------:R-:W-:Y:S01]  /*10db0*/  MUFU.TANH R5, R5 ;  /* 0x0000000500057308 */ /* 0x000fe20000002400 */
[----:B------:R-:W-:Y:S02]  /*10dc0*/  ISETP.GT.AND P5, PT, R246, R12, PT ;  /* 0x0000000cf600720c */ /* 0x000fe40003fa4270 */
[----:B------:R-:W-:Y:S01]  /*10dd0*/  FSEL R16, R22, -INF , !P1 ;  /* 0xff80000016107808 */ /* 0x000fe20004800000 */
[----:B------:R-:W-:Y:S01]  /*10de0*/  FMUL.FTZ R22, R56, UR5 ;  /* 0x0000000538167c20 */ /* 0x000fe20008410000 */
[----:B------:R-:W-:Y:S01]  /*10df0*/  ISETP.GT.AND P1, PT, R245, R14, PT ;  /* 0x0000000ef500720c */ /* 0x000fe20003f24270 */
[----:B------:R-:W-:Y:S01]  /*10e00*/  VIADD R56, R30, 0x19 ;  /* 0x000000191e387836 */ /* 0x000fe20000000000 */
[----:B------:R-:W-:Y:S03]  /*10e10*/  FSEL R31, R23, -INF , !P5 ;  /* 0xff800000171f7808 */ /* 0x000fe60006800000 */
[----:B------:R-:W-:Y:S01]  /*10e20*/  MUFU.TANH R127, R127 ;  /* 0x0000007f007f7308 */ /* 0x000fe20000002400 */
[----:B------:R-:W-:Y:S02]  /*10e30*/  ISETP.GT.AND P5, PT, R245, R12, PT ;  /* 0x0000000cf500720c */ /* 0x000fe40003fa4270 */
[----:B------:R-:W-:Y:S02]  /*10e40*/  FSEL R23, R210, -INF , !P6 ;  /* 0xff800000d2177808 */ /* 0x000fe40007000000 */
[----:B------:R-:W-:Y:S02]  /*10e50*/  ISETP.GT.AND P6, PT, R244, R14, PT ;  /* 0x0000000ef400720c */ /* 0x000fe40003fc4270 */
[----:B------:R-:W-:Y:S03]  /*10e60*/  FSEL R21, R211, -INF , !P3 ;  /* 0xff800000d3157808 */ /* 0x000fe60005800000 */
[----:B------:R-:W1:Y:S01]  /*10e70*/  MUFU.TANH R32, R32 ;  /* 0x0000002000207308 */ /* 0x000e620000002400 */
[----:B------:R-:W-:Y:S02]  /*10e80*/  FSEL R19, R19, -INF , !P0 ;  /* 0xff80000013137808 */ /* 0x000fe40004000000 */
[----:B------:R-:W-:Y:S02]  /*10e90*/  FSEL R11, R11, -INF , !P2 ;  /* 0xff8000000b0b7808 */ /* 0x000fe40005000000 */
[----:B------:R-:W-:Y:S02]  /*10ea0*/  FSEL R18, R189, -INF , !P1 ;  /* 0xff800000bd127808 */ /* 0x000fe40004800000 */
[C---:B------:R-:W-:Y:S03]  /*10eb0*/  ISETP.GE.AND P3, PT, R14.reuse, R242, PT ;  /* 0x000000f20e00720c */ /* 0x040fe60003f66270 */
[----:B------:R-:W3:Y:S01]  /*10ec0*/  MUFU.TANH R45, R45 ;  /* 0x0000002d002d7308 */ /* 0x000ee20000002400 */
[C---:B------:R-:W-:Y:S02]  /*10ed0*/  ISETP.GE.AND P0, PT, R14.reuse, R241, PT ;  /* 0x000000f10e00720c */ /* 0x040fe40003f06270 */
[C---:B------:R-:W-:Y:S02]  /*10ee0*/  ISETP.GE.AND P2, PT, R14.reuse, R240, PT ;  /* 0x000000f00e00720c */ /* 0x040fe40003f46270 */
[----:B------:R-:W-:Y:S02]  /*10ef0*/  ISETP.GE.AND P1, PT, R14, R239, PT ;  /* 0x000000ef0e00720c */ /* 0x000fe40003f26270 */
[----:B------:R-:W-:Y:S03]  /*10f00*/  FSEL R14, R25, -INF , !P5 ;  /* 0xff800000190e7808 */ /* 0x000fe60006800000 */
[----:B------:R-:W4:Y:S01]  /*10f10*/  MUFU.TANH R2, R2 ;  /* 0x0000000200027308 */ /* 0x000f220000002400 */
[----:B------:R-:W-:Y:S02]  /*10f20*/  ISETP.GT.AND P5, PT, R244, R12, PT ;  /* 0x0000000cf400720c */ /* 0x000fe40003fa4270 */
[----:B------:R-:W-:Y:S01]  /*10f30*/  FSEL R24, R26, -INF , !P6 ;  /* 0xff8000001a187808 */ /* 0x000fe20007000000 */
[----:B------:R-:W-:Y:S01]  /*10f40*/  FMUL.FTZ R26, R60, UR5 ;  /* 0x000000053c1a7c20 */ /* 0x000fe20008410000 */
[----:B------:R-:W-:Y:S01]  /*10f50*/  ISETP.GE.AND P6, PT, R12, R242, PT ;  /* 0x000000f20c00720c */ /* 0x000fe20003fc6270 */
[----:B------:R-:W-:Y:S01]  /*10f60*/  FMUL.FTZ R60, R65, UR5 ;  /* 0x00000005413c7c20 */ /* 0x000fe20008410000 */
[----:B------:R-:W-:Y:S03]  /*10f70*/  FSEL R59, R27, -INF , !P5 ;  /* 0xff8000001b3b7808 */ /* 0x000fe60006800000 */
[----:B------:R-:W-:Y:S01]  /*10f80*/  MUFU.TANH R36, R36 ;  /* 0x0000002400247308 */ /* 0x000fe20000002400 */
[----:B------:R-:W-:Y:S02]  /*10f90*/  FSEL R27, R50, -INF , !P6 ;  /* 0xff800000321b7808 */ /* 0x000fe40007000000 */
[----:B------:R-:W-:Y:S02]  /*10fa0*/  ISETP.GE.AND P5, PT, R12, R241, PT ;  /* 0x000000f10c00720c */ /* 0x000fe40003fa6270 */
[----:B------:R-:W-:Y:S02]  /*10fb0*/  FSEL R25, R16, -INF , !P0 ;  /* 0xff80000010197808 */ /* 0x000fe40004000000 */
[----:B------:R-:W-:Y:S03]  /*10fc0*/  ISETP.GT.AND P0, PT, R245, R54, PT ;  /* 0x00000036f500720c */ /* 0x000fe60003f04270 */
[----:B------:R5:W4:Y:S01]  /*10fd0*/  MUFU.TANH R50, R53 ;  /* 0x0000003500327308 */ /* 0x000b220000002400 */
[----:B------:R-:W-:Y:S02]  /*10fe0*/  FSEL R31, R31, -INF , !P5 ;  /* 0xff8000001f1f7808 */ /* 0x000fe40006800000 */
[----:B------:R-:W-:Y:S02]  /*10ff0*/  FSEL R55, R55, -INF , !P3 ;  /* 0xff80000037377808 */ /* 0x000fe40005800000 */
[----:B------:R-:W-:Y:S02]  /*11000*/  ISETP.GT.AND P5, PT, R245, R56, PT ;  /* 0x00000038f500720c */ /* 0x000fe40003fa4270 */
[C---:B------:R-:W-:Y:S03]  /*11010*/  ISETP.GE.AND P3, PT, R12.reuse, R240, PT ;  /* 0x000000f00c00720c */ /* 0x040fe60003f66270 */
[----:B------:R-:W-:Y:S01]  /*11020*/  MUFU.TANH R26, R26 ;  /* 0x0000001a001a7308 */ /* 0x000fe20000002400 */
[-C--:B------:R-:W-:Y:S02]  /*11030*/  ISETP.GE.AND P6, PT, R12, R239.reuse, PT ;  /* 0x000000ef0c00720c */ /* 0x080fe40003fc6270 */
[----:B------:R-:W-:Y:S02]  /*11040*/  FSEL R12, R190, -INF , !P0 ;  /* 0xff800000be0c7808 */ /* 0x000fe40004000000 */
[C---:B------:R-:W-:Y:S02]  /*11050*/  ISETP.GT.AND P0, PT, R244.reuse, R54, PT ;  /* 0x00000036f400720c */ /* 0x040fe40003f04270 */
[----:B------:R-:W-:Y:S03]  /*11060*/  FSEL R16, R29, -INF , !P5 ;  /* 0xff8000001d107808 */ /* 0x000fe60006800000 */
[----:B------:R-:W-:Y:S01]  /*11070*/  MUFU.TANH R60, R60 ;  /* 0x0000003c003c7308 */ /* 0x000fe20000002400 */
[----:B------:R-:W-:Y:S02]  /*11080*/  ISETP.GT.AND P5, PT, R244, R56, PT ;  /* 0x00000038f400720c */ /* 0x000fe40003fa4270 */
[----:B------:R-:W-:Y:S02]  /*11090*/  FSEL R191, R191, -INF , !P0 ;  /* 0xff800000bfbf7808 */ /* 0x000fe40004000000 */
[----:B------:R-:W-:Y:S02]  /*110a0*/  ISETP.GT.AND P0, PT, R243, R54, PT ;  /* 0x00000036f300720c */ /* 0x000fe40003f04270 */
[----:B------:R-:W-:Y:S03]  /*110b0*/  FSEL R57, R193, -INF , !P5 ;  /* 0xff800000c1397808 */ /* 0x000fe60006800000 */
[----:B------:R-:W-:Y:S01]  /*110c0*/  MUFU.TANH R22, R22 ;  /* 0x0000001600167308 */ /* 0x000fe20000002400 */
[----:B------:R-:W-:Y:S02]  /*110d0*/  ISETP.GT.AND P5, PT, R243, R56, PT ;  /* 0x00000038f300720c */ /* 0x000fe40003fa4270 */
[----:B------:R-:W-:Y:S02]  /*110e0*/  FSEL R18, R18, -INF , !P2 ;  /* 0xff80000012127808 */ /* 0x000fe40005000000 */
[----:B------:R-:W-:Y:S02]  /*110f0*/  FSEL R14, R14, -INF , !P3 ;  /* 0xff8000000e0e7808 */ /* 0x000fe40005800000 */
[----:B------:R-:W-:Y:S03]  /*11100*/  FSEL R24, R24, -INF , !P1 ;  /* 0xff80000018187808 */ /* 0x000fe60004800000 */
[----:B------:R-:W-:Y:S01]  /*11110*/  MUFU.TANH R49, R49 ;  /* 0x0000003100317308 */ /* 0x000fe20000002400 */
[----:B------:R-:W-:Y:S02]  /*11120*/  FSEL R59, R59, -INF , !P6 ;  /* 0xff8000003b3b7808 */ /* 0x000fe40007000000 */
[----:B-----5:R-:W-:Y:S02]  /*11130*/  FSEL R53, R194, -INF , !P0 ;  /* 0xff800000c2357808 */ /* 0x020fe40004000000 */
[----:B------:R-:W-:Y:S02]  /*11140*/  ISETP.GT.AND P2, PT, R246, R54, PT ;  /* 0x00000036f600720c */ /* 0x000fe40003f44270 */
[C---:B------:R-:W-:Y:S03]  /*11150*/  ISETP.GE.AND P3, PT, R54.reuse, R240, PT ;  /* 0x000000f03600720c */ /* 0x040fe60003f66270 */
[----:B------:R-:W5:Y:S01]  /*11160*/  MUFU.TANH R46, R46 ;  /* 0x0000002e002e7308 */ /* 0x000f620000002400 */
[C---:B------:R-:W-:Y:S02]  /*11170*/  ISETP.GE.AND P1, PT, R54.reuse, R239, PT ;  /* 0x000000ef3600720c */ /* 0x040fe40003f26270 */
[C---:B------:R-:W-:Y:S02]  /*11180*/  ISETP.GE.AND P6, PT, R54.reuse, R242, PT ;  /* 0x000000f23600720c */ /* 0x040fe40003fc6270 */
[----:B------:R-:W-:Y:S02]  /*11190*/  ISETP.GE.AND P0, PT, R54, R241, PT ;  /* 0x000000f13600720c */ /* 0x000fe40003f06270 */
[----:B------:R-:W-:Y:S03]  /*111a0*/  FSEL R29, R195, -INF , !P5 ;  /* 0xff800000c31d7808 */ /* 0x000fe60006800000 */
[----:B------:R2:W5:Y:S01]  /*111b0*/  MUFU.TANH R54, R63 ;  /* 0x0000003f00367308 */ /* 0x0005620000002400 */
[----:B------:R-:W-:Y:S02]  /*111c0*/  ISETP.GT.AND P5, PT, R246, R56, PT ;  /* 0x00000038f600720c */ /* 0x000fe40003fa4270 */
[----:B------:R-:W-:Y:S01]  /*111d0*/  FSEL R168, R34, -INF , !P2 ;  /* 0xff80000022a87808 */ /* 0x000fe20005000000 */
[----:B------:R-:W-:Y:S01]  /*111e0*/  FMUL.FTZ R34, R64, UR5 ;  /* 0x0000000540227c20 */ /* 0x000fe20008410000 */
[----:B------:R-:W-:Y:S01]  /*111f0*/  FSEL R58, R197, -INF , !P5 ;  /* 0xff800000c53a7808 */ /* 0x000fe20006800000 */
[----:B------:R-:W-:Y:S01]  /*11200*/  VIADD R64, R30, 0x20 ;  /* 0x000000201e407836 */ /* 0x000fe20000000000 */
[C---:B------:R-:W-:Y:S02]  /*11210*/  ISETP.GE.AND P5, PT, R56.reuse, R239, PT ;  /* 0x000000ef3800720c */ /* 0x040fe40003fa6270 */
[----:B------:R-:W-:Y:S01]  /*11220*/  ISETP.GE.AND P2, PT, R56, R240, PT ;  /* 0x000000f03800720c */ /* 0x000fe20003f46270 */
[----:B------:R-:W-:Y:S01]  /*11230*/  MUFU.TANH R34, R34 ;  /* 0x0000002200227308 */ /* 0x000fe20000002400 */
[----:B------:R-:W-:Y:S02]  /*11240*/  FSEL R57, R57, -INF , !P5 ;  /* 0xff80000039397808 */ /* 0x000fe40006800000 */
[----:B------:R-:W-:Y:S02]  /*11250*/  ISETP.GT.AND P5, PT, R243, R62, PT ;  /* 0x0000003ef300720c */ /* 0x000fe40003fa4270 */
[----:B------:R-:W-:Y:S02]  /*11260*/  FSEL R12, R12, -INF , !P3 ;  /* 0xff8000000c0c7808 */ /* 0x000fe40005800000 */
[----:B------:R-:W-:Y:S02]  /*11270*/  FSEL R16, R16, -INF , !P2 ;  /* 0xff80000010107808 */ /* 0x000fe40005000000 */
[C---:B------:R-:W-:Y:S02]  /*11280*/  ISETP.GE.AND P3, PT, R56.reuse, R242, PT ;  /* 0x000000f23800720c */ /* 0x040fe40003f66270 */
[-C--:B------:R-:W-:Y:S02]  /*11290*/  ISETP.GE.AND P2, PT, R56, R241.reuse, PT ;  /* 0x000000f13800720c */ /* 0x080fe40003f46270 */
[----:B------:R-:W-:Y:S02]  /*112a0*/  FSEL R56, R191, -INF , !P1 ;  /* 0xff800000bf387808 */ /* 0x000fe40004800000 */
[----:B------:R-:W-:Y:S02]  /*112b0*/  ISETP.GT.AND P1, PT, R243, R64, PT ;  /* 0x00000040f300720c */ /* 0x000fe40003f24270 */
[----:B------:R-:W-:Y:S02]  /*112c0*/  FSEL R199, R199, -INF , !P5 ;  /* 0xff800000c7c77808 */ /* 0x000fe40006800000 */
[-C--:B------:R-:W-:Y:S02]  /*112d0*/  ISETP.GT.AND P5, PT, R246, R62.reuse, PT ;  /* 0x0000003ef600720c */ /* 0x080fe40003fa4270 */
[----:B--2---:R-:W-:Y:S02]  /*112e0*/  FSEL R63, R198, -INF , !P1 ;  /* 0xff800000c63f7808 */ /* 0x004fe40004800000 */
[----:B------:R-:W-:Y:S02]  /*112f0*/  FSEL R198, R39, -INF , !P5 ;  /* 0xff80000027c67808 */ /* 0x000fe40006800000 */
[-C--:B------:R-:W-:Y:S01]  /*11300*/  ISETP.GT.AND P5, PT, R245, R62.reuse, PT ;  /* 0x0000003ef500720c */ /* 0x080fe20003fa4270 */
[----:B------:R2:W5:Y:S01]  /*11310*/  MUFU.TANH R39, R67 ;  /* 0x0000004300277308 */ /* 0x0005620000002400 */
[----:B------:R-:W-:Y:S02]  /*11320*/  FSEL R29, R29, -INF , !P3 ;  /* 0xff8000001d1d7808 */ /* 0x000fe40005800000 */
[----:B------:R-:W-:Y:S01]  /*11330*/  FSEL R66, R41, -INF , !P5 ;  /* 0xff80000029427808 */ /* 0x000fe20006800000 */
[----:B------:R-:W-:Y:S01]  /*11340*/  FMUL.FTZ R41, R70, UR5 ;  /* 0x0000000546297c20 */ /* 0x000fe20008410000 */
[----:B------:R-:W-:Y:S02]  /*11350*/  ISETP.GT.AND P5, PT, R244, R62, PT ;  /* 0x0000003ef400720c */ /* 0x000fe40003fa4270 */
[----:B------:R-:W-:Y:S02]  /*11360*/  ISETP.GT.AND P1, PT, R246, R64, PT ;  /* 0x00000040f600720c */ /* 0x000fe40003f24270 */
[----:B------:R-:W-:Y:S01]  /*11370*/  FSEL R194, R43, -INF , !P5 ;  /* 0xff8000002bc27808 */ /* 0x000fe20006800000 */
[----:B------:R-:W-:Y:S01]  /*11380*/  VIADD R43, R30, 0x29 ;  /* 0x000000291e2b7836 */ /* 0x000fe20000000000 */
[----:B------:R-:W-:Y:S01]  /*11390*/  ISETP.GE.AND P5, PT, R62, R241, PT ;  /* 0x000000f13e00720c */ /* 0x000fe20003fa6270 */
[----:B------:R-:W-:Y:S01]  /*113a0*/  MUFU.TANH R41, R41 ;  /* 0x0000002900297308 */ /* 0x000fe20000002400 */
[----:B------:R-:W-:Y:S02]  /*113b0*/  ISETP.GE.AND P3, PT, R64, R242, PT ;  /* 0x000000f24000720c */ /* 0x000fe40003f66270 */
[----:B------:R-:W-:Y:S02]  /*113c0*/  FSEL R198, R198, -INF , !P5 ;  /* 0xff800000c6c67808 */ /* 0x000fe40006800000 */
[-C--:B------:R-:W-:Y:S02]  /*113d0*/  ISETP.GT.AND P5, PT, R245, R43.reuse, PT ;  /* 0x0000002bf500720c */ /* 0x080fe40003fa4270 */
[----:B------:R-:W-:Y:S01]  /*113e0*/  FSEL R204, R38, -INF , !P1 ;  /* 0xff80000026cc7808 */ /* 0x000fe20004800000 */
[----:B------:R-:W-:Y:S01]  /*113f0*/  FMUL.FTZ R38, R68, UR5 ;  /* 0x0000000544267c20 */ /* 0x000fe20008410000 */
[----:B------:R-:W-:Y:S02]  /*11400*/  FSEL R171, R63, -INF , !P3 ;  /* 0xff8000003fab7808 */ /* 0x000fe40005800000 */
[-C--:B------:R-:W-:Y:S02]  /*11410*/  ISETP.GT.AND P1, PT, R245, R64.reuse, PT ;  /* 0x00000040f500720c */ /* 0x080fe40003f24270 */
[----:B------:R-:W-:Y:S01]  /*11420*/  FSEL R63, R0, -INF , !P5 ;  /* 0xff800000003f7808 */ /* 0x000fe20006800000 */
[----:B------:R-:W-:Y:S01]  /*11430*/  MUFU.TANH R38, R38 ;  /* 0x0000002600267308 */ /* 0x000fe20000002400 */
[----:B------:R-:W-:Y:S02]  /*11440*/  ISETP.GT.AND P5, PT, R244, R43, PT ;  /* 0x0000002bf400720c */ /* 0x000fe40003fa4270 */
[----:B------:R-:W-:Y:S02]  /*11450*/  FSEL R53, R53, -INF , !P6 ;  /* 0xff80000035357808 */ /* 0x000fe40007000000 */
[----:B------:R-:W-:Y:S02]  /*11460*/  FSEL R172, R168, -INF , !P0 ;  /* 0xff800000a8ac7808 */ /* 0x000fe40004000000 */
[----:B------:R-:W-:Y:S03]  /*11470*/  FSEL R58, R58, -INF , !P2 ;  /* 0xff8000003a3a7808 */ /* 0x000fe60005000000 */
[----:B------:R-:W-:Y:S01]  /*11480*/  MUFU.TANH R0, R72 ;  /* 0x0000004800007308 */ /* 0x000fe20000002400 */
[----:B--2---:R-:W-:Y:S01]  /*11490*/  FSEL R67, R20, -INF , !P1 ;  /* 0xff80000014437808 */ /* 0x004fe20004800000 */
[----:B------:R-:W-:Y:S01]  /*114a0*/  FMUL.FTZ R20, R69, UR5 ;  /* 0x0000000545147c20 */ /* 0x000fe20008410000 */
[----:B------:R-:W-:Y:S02]  /*114b0*/  ISETP.GT.AND P6, PT, R244, R64, PT ;  /* 0x00000040f400720c */ /* 0x000fe40003fc4270 */
[C---:B------:R-:W-:Y:S02]  /*114c0*/  ISETP.GE.AND P0, PT, R64.reuse, R241, PT ;  /* 0x000000f14000720c */ /* 0x040fe40003f06270 */
[C---:B------:R-:W-:Y:S03]  /*114d0*/  ISETP.GE.AND P2, PT, R64.reuse, R240, PT ;  /* 0x000000f04000720c */ /* 0x040fe60003f46270 */
[----:B------:R-:W2:Y:S01]  /*114e0*/  MUFU.TANH R20, R20 ;  /* 0x0000001400147308 */ /* 0x000ea20000002400 */
[----:B------:R-:W-:Y:S01]  /*114f0*/  ISETP.GE.AND P1, PT, R64, R239, PT ;  /* 0x000000ef4000720c */ /* 0x000fe20003f26270 */
[----:B------:R-:W-:Y:S01]  /*11500*/  VIADD R64, R30, 0x28 ;  /* 0x000000281e407836 */ /* 0x000fe20000000000 */
[----:B-1----:R-:W-:Y:S01]  /*11510*/  FSEL R190, R32, -INF , !P5 ;  /* 0xff80000020be7808 */ /* 0x002fe20006800000 */
[----:B------:R-:W-:Y:S01]  /*11520*/  FMUL.FTZ R32, R75, UR5 ;  /* 0x000000054b207c20 */ /* 0x000fe20008410000 */
[-C--:B------:R-:W-:Y:S02]  /*11530*/  ISETP.GT.AND P5, PT, R243, R43.reuse, PT ;  /* 0x0000002bf300720c */ /* 0x080fe40003fa4270 */
[----:B------:R-:W-:Y:S02]  /*11540*/  FSEL R169, R67, -INF , !P2 ;  /* 0xff80000043a97808 */ /* 0x000fe40005000000 */
[----:B------:R-:W-:Y:S01]  /*11550*/  FSEL R206, R3, -INF , !P5 ;  /* 0xff80000003ce7808 */ /* 0x000fe20006800000 */
[----:B------:R-:W-:Y:S01]  /*11560*/  MUFU.TANH R32, R32 ;  /* 0x0000002000207308 */ /* 0x000fe20000002400 */
[----:B------:R-:W-:Y:S01]  /*11570*/  ISETP.GT.AND P2, PT, R246, R64, PT ;  /* 0x00000040f600720c */ /* 0x000fe20003f44270 */
[----:B------:R-:W-:Y:S01]  /*11580*/  FMUL.FTZ R3, R76, UR5 ;  /* 0x000000054c037c20 */ /* 0x000fe20008410000 */
[----:B------:R-:W-:Y:S02]  /*11590*/  ISETP.GT.AND P5, PT, R246, R43, PT ;  /* 0x0000002bf600720c */ /* 0x000fe40003fa4270 */
[----:B------:R-:W-:Y:S01]  /*115a0*/  FSEL R200, R44, -INF , !P2 ;  /* 0xff8000002cc87808 */ /* 0x000fe20005000000 */
[----:B------:R-:W-:Y:S01]  /*115b0*/  VIADD R44, R30, 0x31 ;  /* 0x000000311e2c7836 */ /* 0x000fe20000000000 */
[----:B------:R-:W-:Y:S01]  /*115c0*/  FSEL R196, R40, -INF , !P5 ;  /* 0xff80000028c47808 */ /* 0x000fe20006800000 */
[----:B------:R-:W-:Y:S01]  /*115d0*/  FMUL.FTZ R40, R79, UR5 ;  /* 0x000000054f287c20 */ /* 0x000fe20008410000 */
[-C--:B------:R-:W-:Y:S01]  /*115e0*/  ISETP.GE.AND P5, PT, R43, R239.reuse, PT ;  /* 0x000000ef2b00720c */ /* 0x080fe20003fa6270 */
[----:B------:R-:W-:Y:S01]  /*115f0*/  MUFU.TANH R3, R3 ;  /* 0x0000000300037308 */ /* 0x000fe20000002400 */
[----:B------:R-:W-:Y:S01]  /*11600*/  FSEL R65, R42, -INF , !P6 ;  /* 0xff8000002a417808 */ /* 0x000fe20007000000 */
[----:B------:R-:W-:Y:S01]  /*11610*/  FMUL.FTZ R42, R71, UR5 ;  /* 0x00000005472a7c20 */ /* 0x000fe20008410000 */
[----:B------:R-:W-:Y:S02]  /*11620*/  ISETP.GE.AND P6, PT, R62, R242, PT ;  /* 0x000000f23e00720c */ /* 0x000fe40003fc6270 */
[----:B------:R-:W-:Y:S02]  /*11630*/  FSEL R190, R190, -INF , !P5 ;  /* 0xff800000bebe7808 */ /* 0x000fe40006800000 */
[----:B------:R-:W-:Y:S03]  /*11640*/  ISETP.GE.AND P3, PT, R62, R240, PT ;  /* 0x000000f03e00720c */ /* 0x000fe60003f66270 */
[----:B------:R-:W1:Y:S01]  /*11650*/  MUFU.TANH R42, R42 ;  /* 0x0000002a002a7308 */ /* 0x000e620000002400 */
[----:B------:R-:W-:Y:S02]  /*11660*/  FSEL R204, R204, -INF , !P0 ;  /* 0xff800000cccc7808 */ /* 0x000fe40004000000 */
[----:B------:R-:W-:Y:S02]  /*11670*/  ISETP.GT.AND P5, PT, R243, R44, PT ;  /* 0x0000002cf300720c */ /* 0x000fe40003fa4270 */
[----:B------:R-:W-:Y:S02]  /*11680*/  ISETP.GT.AND P0, PT, R245, R64, PT ;  /* 0x00000040f500720c */ /* 0x000fe40003f04270 */
[----:B------:R-:W-:Y:S03]  /*11690*/  FSEL R210, R199, -INF , !P6 ;  /* 0xff800000c7d27808 */ /* 0x000fe60007000000 */
[----:B------:R-:W-:Y:S01]  /*116a0*/  MUFU.TANH R40, R40 ;  /* 0x0000002800287308 */ /* 0x000fe20000002400 */
[----:B------:R-:W-:Y:S02]  /*116b0*/  ISETP.GE.AND P6, PT, R62, R239, PT ;  /* 0x000000ef3e00720c */ /* 0x000fe40003fc6270 */
[----:B------:R-:W-:Y:S02]  /*116c0*/  FSEL R177, R66, -INF , !P3 ;  /* 0xff80000042b17808 */ /* 0x000fe40005800000 */
[----:B---3--:R-:W-:Y:S02]  /*116d0*/  FSEL R45, R45, -INF , !P5 ;  /* 0xff8000002d2d7808 */ /* 0x008fe40006800000 */
[----:B------:R-:W-:Y:S01]  /*116e0*/  FSEL R62, R28, -INF , !P0 ;  /* 0xff8000001c3e7808 */ /* 0x000fe20004000000 */
[----:B------:R-:W-:Y:S01]  /*116f0*/  FMUL.FTZ R28, R74, UR5 ;  /* 0x000000054a1c7c20 */ /* 0x000fe20008410000 */
[-C--:B------:R-:W-:Y:S02]  /*11700*/  ISETP.GE.AND P3, PT, R64, R240.reuse, PT ;  /* 0x000000f04000720c */ /* 0x080fe40003f66270 */
[----:B------:R-:W-:Y:S02]  /*11710*/  ISETP.GE.AND P2, PT, R43, R240, PT ;  /* 0x000000f02b00720c */ /* 0x000fe40003f46270 */
[----:B------:R-:W-:Y:S01]  /*11720*/  ISETP.GT.AND P5, PT, R246, R44, PT ;  /* 0x0000002cf600720c */ /* 0x000fe20003fa4270 */
[----:B------:R-:W-:Y:S01]  /*11730*/  MUFU.TANH R28, R28 ;  /* 0x0000001c001c7308 */ /* 0x000fe20000002400 */
[----:B------:R-:W-:Y:S02]  /*11740*/  ISETP.GT.AND P0, PT, R244, R64, PT ;  /* 0x00000040f400720c */ /* 0x000fe40003f04270 */
[----:B------:R-:W-:Y:S01]  /*11750*/  FSEL R68, R62, -INF , !P3 ;  /* 0xff8000003e447808 */ /* 0x000fe20005800000 */
[----:B------:R-:W-:Y:S01]  /*11760*/  VIADD R62, R30, 0x38 ;  /* 0x000000381e3e7836 */ /* 0x000fe20000000000 */
[----:B------:R-:W-:Y:S02]  /*11770*/  FSEL R168, R63, -INF , !P2 ;  /* 0xff8000003fa87808 */ /* 0x000fe40005000000 */
[----:B------:R-:W-:Y:S01]  /*11780*/  FSEL R197, R48, -INF , !P5 ;  /* 0xff80000030c57808 */ /* 0x000fe20006800000 */
[C---:B------:R-:W-:Y:S01]  /*11790*/  VIADD R48, R30.reuse, 0x39 ;  /* 0x000000391e307836 */ /* 0x040fe20000000000 */
[----:B------:R-:W-:Y:S02]  /*117a0*/  FSEL R170, R65, -INF , !P1 ;  /* 0xff80000041aa7808 */ /* 0x000fe40004800000 */
[C---:B------:R-:W-:Y:S02]  /*117b0*/  ISETP.GE.AND P3, PT, R43.reuse, R242, PT ;  /* 0x000000f22b00720c */ /* 0x040fe40003f66270 */
[----:B------:R-:W-:Y:S01]  /*117c0*/  ISETP.GE.AND P2, PT, R43, R241, PT ;  /* 0x000000f12b00720c */ /* 0x000fe20003f46270 */
[----:B------:R-:W-:Y:S01]  /*117d0*/  VIADD R43, R30, 0x30 ;  /* 0x000000301e2b7836 */ /* 0x000fe20000000000 */
[-C--:B------:R-:W-:Y:S02]  /*117e0*/  ISETP.GT.AND P5, PT, R245, R44.reuse, PT ;  /* 0x0000002cf500720c */ /* 0x080fe40003fa4270 */
[----:B----4-:R-:W-:Y:S01]  /*117f0*/  FSEL R192, R2, -INF , !P0 ;  /* 0xff80000002c07808 */ /* 0x010fe20004000000 */
[----:B------:R-:W-:Y:S01]  /*11800*/  FMUL.FTZ R2, R73, UR5 ;  /* 0x0000000549027c20 */ /* 0x000fe20008410000 */
[----:B------:R-:W-:Y:S02]  /*11810*/  ISETP.GE.AND P1, PT, R64, R239, PT ;  /* 0x000000ef4000720c */ /* 0x000fe40003f26270 */
[----:B------:R-:W-:Y:S02]  /*11820*/  FSEL R47, R47, -INF , !P5 ;  /* 0xff8000002f2f7808 */ /* 0x000fe40006800000 */
[----:B------:R-:W-:Y:S01]  /*11830*/  ISETP.GT.AND P5, PT, R244, R44, PT ;  /* 0x0000002cf400720c */ /* 0x000fe20003fa4270 */
[----:B------:R-:W3:Y:S01]  /*11840*/  MUFU.TANH R2, R2 ;  /* 0x0000000200027308 */ /* 0x000ee20000002400 */
[----:B------:R-:W-:Y:S02]  /*11850*/  FSEL R192, R192, -INF , !P1 ;  /* 0xff800000c0c07808 */ /* 0x000fe40004800000 */
[C---:B------:R-:W-:Y:S02]  /*11860*/  ISETP.GT.AND P1, PT, R243.reuse, R43, PT ;  /* 0x0000002bf300720c */ /* 0x040fe40003f24270 */
[----:B------:R-:W-:Y:S02]  /*11870*/  FSEL R50, R50, -INF , !P5 ;  /* 0xff80000032327808 */ /* 0x000fe40006800000 */
[----:B------:R-:W-:Y:S02]  /*11880*/  ISETP.GE.AND P5, PT, R44, R241, PT ;  /* 0x000000f12c00720c */ /* 0x000fe40003fa6270 */
[----:B------:R-:W-:Y:S01]  /*11890*/  FSEL R211, R36, -INF , !P1 ;  /* 0xff80000024d37808 */ /* 0x000fe20004800000 */
[----:B------:R-:W-:Y:S01]  /*118a0*/  FMUL.FTZ R36, R78, UR5 ;  /* 0x000000054e247c20 */ /* 0x000fe20008410000 */
[----:B------:R-:W-:Y:S02]  /*118b0*/  ISETP.GT.AND P0, PT, R243, R64, PT ;  /* 0x00000040f300720c */ /* 0x000fe40003f04270 */
[----:B------:R-:W-:Y:S02]  /*118c0*/  ISETP.GT.AND P1, PT, R246, R43, PT ;  /* 0x0000002bf600720c */ /* 0x000fe40003f24270 */
[----:B------:R-:W-:Y:S01]  /*118d0*/  FSEL R197, R197, -INF , !P5 ;  /* 0xff800000c5c57808 */ /* 0x000fe20006800000 */
[----:B------:R-:W-:Y:S01]  /*118e0*/  MUFU.TANH R36, R36 ;  /* 0x0000002400247308 */ /* 0x000fe20000002400 */
[-C--:B------:R-:W-:Y:S02]  /*118f0*/  ISETP.GT.AND P5, PT, R245, R48.reuse, PT ;  /* 0x00000030f500720c */ /* 0x080fe40003fa4270 */
[----:B------:R-:W-:Y:S01]  /*11900*/  FSEL R208, R5, -INF , !P0 ;  /* 0xff80000005d07808 */ /* 0x000fe20004000000 */
[----:B------:R-:W-:Y:S01]  /*11910*/  FMUL.FTZ R5, R77, UR5 ;  /* 0x000000054d057c20 */ /* 0x000fe20008410000 */
[----:B-----5:R-:W-:Y:S02]  /*11920*/  FSEL R46, R46, -INF , !P1 ;  /* 0xff8000002e2e7808 */ /* 0x020fe40004800000 */
[----:B------:R-:W-:Y:S02]  /*11930*/  ISETP.GE.AND P0, PT, R64, R241, PT ;  /* 0x000000f14000720c */ /* 0x000fe40003f06270 */
[----:B------:R-:W-:Y:S01]  /*11940*/  ISETP.GT.AND P1, PT, R245, R43, PT ;  /* 0x0000002bf500720c */ /* 0x000fe20003f24270 */
[----:B------:R-:W4:Y:S01]  /*11950*/  MUFU.TANH R5, R5 ;  /* 0x0000000500057308 */ /* 0x000f220000002400 */
[----:B------:R-:W-:Y:S02]  /*11960*/  FSEL R51, R51, -INF , !P5 ;  /* 0xff80000033337808 */ /* 0x000fe40006800000 */
[----:B------:R-:W-:Y:S02]  /*11970*/  FSEL R206, R206, -INF , !P3 ;  /* 0xff800000cece7808 */ /* 0x000fe40005800000 */
[----:B------:R-:W-:Y:S02]  /*11980*/  FSEL R196, R196, -INF , !P2 ;  /* 0xff800000c4c47808 */ /* 0x000fe40005000000 */
[----:B------:R-:W-:Y:S02]  /*11990*/  FSEL R200, R200, -INF , !P0 ;  /* 0xff800000c8c87808 */ /* 0x000fe40004000000 */
[----:B------:R-:W-:Y:S02]  /*119a0*/  ISETP.GT.AND P5, PT, R244, R48, PT ;  /* 0x00000030f400720c */ /* 0x000fe40003fa4270 */
[C---:B------:R-:W-:Y:S02]  /*119b0*/  ISETP.GE.AND P2, PT, R43.reuse, R240, PT ;  /* 0x000000f02b00720c */ /* 0x040fe40003f46270 */
[----:B------:R-:W-:Y:S02]  /*119c0*/  FSEL R186, R22, -INF , !P1 ;  /* 0xff80000016ba7808 */ /* 0x000fe40004800000 */
[----:B------:R-:W-:Y:S01]  /*119d0*/  MUFU.TANH R22, R80 ;  /* 0x0000005000167308 */ /* 0x000fe20000002400 */
[C---:B------:R-:W-:Y:S02]  /*119e0*/  ISETP.GE.AND P3, PT, R43.reuse, R242, PT ;  /* 0x000000f22b00720c */ /* 0x040fe40003f66270 */
[----:B------:R-:W-:Y:S02]  /*119f0*/  ISETP.GE.AND P0, PT, R43, R241, PT ;  /* 0x000000f12b00720c */ /* 0x000fe40003f06270 */
[----:B------:R-:W-:Y:S02]  /*11a00*/  FSEL R54, R54, -INF , !P5 ;  /* 0xff80000036367808 */ /* 0x000fe40006800000 */
[----:B------:R-:W-:Y:S02]  /*11a10*/  FSEL R186, R186, -INF , !P2 ;  /* 0xff800000baba7808 */ /* 0x000fe40005000000 */
[----:B------:R-:W-:Y:S02]  /*11a20*/  FSEL R211, R211, -INF , !P3 ;  /* 0xff800000d3d37808 */ /* 0x000fe40005800000 */
[----:B------:R-:W-:Y:S02]  /*11a30*/  FSEL R194, R194, -INF , !P6 ;  /* 0xff800000c2c27808 */ /* 0x000fe40007000000 */
[----:B------:R-:W-:Y:S02]  /*11a40*/  ISETP.GT.AND P2, PT, R246, R62, PT ;  /* 0x0000003ef600720c */ /* 0x000fe40003f44270 */
[----:B------:R-:W-:Y:S01]  /*11a50*/  FSEL R199, R46, -INF , !P0 ;  /* 0xff8000002ec77808 */ /* 0x000fe20004000000 */
[----:B------:R-:W-:Y:S01]  /*11a60*/  FMUL.FTZ R46, R85, UR5 ;  /* 0x00000005552e7c20 */ /* 0x000fe20008410000 */
[----:B------:R-:W-:Y:S02]  /*11a70*/  ISETP.GT.AND P5, PT, R243, R48, PT ;  /* 0x00000030f300720c */ /* 0x000fe40003fa4270 */
[----:B------:R-:W-:Y:S02]  /*11a80*/  ISETP.GE.AND P3, PT, R44, R240, PT ;  /* 0x000000f02c00720c */ /* 0x000fe40003f66270 */
[----:B------:R-:W-:Y:S01]  /*11a90*/  ISETP.GT.AND P0, PT, R245, R62, PT ;  /* 0x0000003ef500720c */ /* 0x000fe20003f04270 */
[----:B------:R-:W-:Y:S01]  /*11aa0*/  MUFU.TANH R46, R46 ;  /* 0x0000002e002e7308 */ /* 0x000fe20000002400 */
[----:B------:R-:W-:Y:S02]  /*11ab0*/  ISETP.GE.AND P6, PT, R64, R242, PT ;  /* 0x000000f24000720c */ /* 0x000fe40003fc6270 */
[----:B------:R-:W-:Y:S02]  /*11ac0*/  FSEL R61, R61, -INF , !P2 ;  /* 0xff8000003d3d7808 */ /* 0x000fe40005000000 */
[----:B------:R-:W-:Y:S02]  /*11ad0*/  FSEL R60, R60, -INF , !P5 ;  /* 0xff8000003c3c7808 */ /* 0x000fe40006800000 */
[----:B------:R-:W-:Y:S01]  /*11ae0*/  FSEL R184, R47, -INF , !P3 ;  /* 0xff8000002fb87808 */ /* 0x000fe20005800000 */
[----:B------:R-:W-:Y:S01]  /*11af0*/  FMUL.FTZ R47, R86, UR5 ;  /* 0x00000005562f7c20 */ /* 0x000fe20008410000 */
[----:B------:R-:W-:Y:S02]  /*11b00*/  ISETP.GE.AND P2, PT, R48, R240, PT ;  /* 0x000000f03000720c */ /* 0x000fe40003f46270 */
[----:B------:R-:W-:Y:S02]  /*11b10*/  FSEL R208, R208, -INF , !P6 ;  /* 0xff800000d0d07808 */ /* 0x000fe40007000000 */
[----:B------:R-:W-:Y:S01]  /*11b20*/  FSEL R188, R26, -INF , !P0 ;  /* 0xff8000001abc7808 */ /* 0x000fe20004000000 */
[----:B------:R-:W-:Y:S01]  /*11b30*/  MUFU.TANH R47, R47 ;  /* 0x0000002f002f7308 */ /* 0x000fe20000002400 */
[----:B------:R-:W-:Y:S01]  /*11b40*/  ISETP.GT.AND P5, PT, R246, R48, PT ;  /* 0x00000030f600720c */ /* 0x000fe20003fa4270 */
[----:B------:R-:W-:Y:S01]  /*11b50*/  FMUL.FTZ R26, R84, UR5 ;  /* 0x00000005541a7c20 */ /* 0x000fe20008410000 */
[----:B------:R-:W-:Y:S02]  /*11b60*/  ISETP.GE.AND P3, PT, R62, R240, PT ;  /* 0x000000f03e00720c */ /* 0x000fe40003f66270 */
[----:B------:R-:W-:Y:S02]  /*11b70*/  ISETP.GT.AND P6, PT, R244, R43, PT ;  /* 0x0000002bf400720c */ /* 0x000fe40003fc4270 */
[----:B------:R-:W-:Y:S03]  /*11b80*/  FSEL R182, R51, -INF , !P2 ;  /* 0xff80000033b67808 */ /* 0x000fe60005000000 */
[----:B------:R-:W-:Y:S01]  /*11b90*/  MUFU.TANH R26, R26 ;  /* 0x0000001a001a7308 */ /* 0x000fe20000002400 */
[----:B------:R-:W-:Y:S01]  /*11ba0*/  FSEL R201, R39, -INF , !P5 ;  /* 0xff80000027c97808 */ /* 0x000fe20006800000 */
[----:B------:R-:W-:Y:S01]  /*11bb0*/  IMAD.MOV.U32 R51, RZ, RZ, R171 ;  /* 0x000000ffff337224 */ /* 0x000fe200078e00ab */
[----:B------:R-:W-:Y:S02]  /*11bc0*/  FSEL R188, R188, -INF , !P3 ;  /* 0xff800000bcbc7808 */ /* 0x000fe40005800000 */
[C---:B------:R-:W-:Y:S02]  /*11bd0*/  ISETP.GE.AND P5, PT, R48.reuse, R239, PT ;  /* 0x000000ef3000720c */ /* 0x040fe40003fa6270 */
[----:B------:R-:W-:Y:S03]  /*11be0*/  FSEL R49, R49, -INF , !P6 ;  /* 0xff80000031317808 */ /* 0x000fe60007000000 */
[----:B------:R-:W-:Y:S01]  /*11bf0*/  MUFU.TANH R39, R87 ;  /* 0x0000005700277308 */ /* 0x000fe20000002400 */
[CC--:B------:R-:W-:Y:S02]  /*11c00*/  ISETP.GE.AND P3, PT, R48.reuse, R242.reuse, PT ;  /* 0x000000f23000720c */ /* 0x0c0fe40003f66270 */
[----:B------:R-:W-:Y:S01]  /*11c10*/  ISETP.GE.AND P2, PT, R48, R241, PT ;  /* 0x000000f13000720c */ /* 0x000fe20003f46270 */
[----:B------:R-:W-:Y:S01]  /*11c20*/  VIADD R48, R30, 0x41 ;  /* 0x000000411e307836 */ /* 0x000fe20000000000 */
[----:B------:R-:W-:Y:S02]  /*11c30*/  ISETP.GE.AND P6, PT, R44, R242, PT ;  /* 0x000000f22c00720c */ /* 0x000fe40003fc6270 */
[----:B------:R-:W-:Y:S02]  /*11c40*/  ISETP.GT.AND P0, PT, R244, R62, PT ;  /* 0x0000003ef400720c */ /* 0x000fe40003f04270 */
[----:B------:R-:W-:Y:S01]  /*11c50*/  FSEL R191, R54, -INF , !P5 ;  /* 0xff80000036bf7808 */ /* 0x000fe20006800000 */
[----:B------:R-:W-:Y:S01]  /*11c60*/  IMAD.MOV.U32 R54, RZ, RZ, R169 ;  /* 0x000000ffff367224 */ /* 0x000fe200078e00a9 */
[----:B------:R-:W-:Y:S01]  /*11c70*/  FSEL R205, R45, -INF , !P6 ;  /* 0xff8000002dcd7808 */ /* 0x000fe20007000000 */
[----:B------:R-:W-:Y:S01]  /*11c80*/  FMUL.FTZ R45, R83, UR5 ;  /* 0x00000005532d7c20 */ /* 0x000fe20008410000 */
[----:B------:R-:W-:Y:S02]  /*11c90*/  FSEL R52, R52, -INF , !P0 ;  /* 0xff80000034347808 */ /* 0x000fe40004000000 */
[-C--:B------:R-:W-:Y:S02]  /*11ca0*/  ISETP.GE.AND P6, PT, R44, R239.reuse, PT ;  /* 0x000000ef2c00720c */ /* 0x080fe40003fc6270 */
[----:B------:R-:W-:Y:S01]  /*11cb0*/  MUFU.TANH R44, R82 ;  /* 0x00000052002c7308 */ /* 0x000fe20000002400 */
[-C--:B------:R-:W-:Y:S01]  /*11cc0*/  ISETP.GE.AND P1, PT, R43, R239.reuse, PT ;  /* 0x000000ef2b00720c */ /* 0x080fe20003f26270 */
[----:B------:R-:W-:Y:S01]  /*11cd0*/  FMUL.FTZ R43, R81, UR5 ;  /* 0x00000005512b7c20 */ /* 0x000fe20008410000 */
[C---:B------:R-:W-:Y:S02]  /*11ce0*/  ISETP.GT.AND P5, PT, R243.reuse, R48, PT ;  /* 0x00000030f300720c */ /* 0x040fe40003fa4270 */
[----:B------:R-:W-:Y:S02]  /*11cf0*/  ISETP.GT.AND P0, PT, R243, R62, PT ;  /* 0x0000003ef300720c */ /* 0x000fe40003f04270 */
[----:B------:R-:W-:Y:S03]  /*11d00*/  FSEL R195, R50, -INF , !P6 ;  /* 0xff80000032c37808 */ /* 0x000fe60007000000 */
[----:B------:R-:W5:Y:S01]  /*11d10*/  MUFU.TANH R43, R43 ;  /* 0x0000002b002b7308 */ /* 0x000f620000002400 */
[----:B------:R-:W-:Y:S01]  /*11d20*/  FSEL R180, R49, -INF , !P1 ;  /* 0xff80000031b47808 */ /* 0x000fe20004800000 */
[----:B------:R-:W-:Y:S01]  /*11d30*/  VIADD R49, R30, 0x40 ;  /* 0x000000401e317836 */ /* 0x000fe20000000000 */
[----:B--2---:R-:W-:Y:S01]  /*11d40*/  FSEL R181, R20, -INF , !P5 ;  /* 0xff80000014b57808 */ /* 0x004fe20006800000 */
[----:B------:R-:W-:Y:S01]  /*11d50*/  IMAD.MOV.U32 R50, RZ, RZ, R172 ;  /* 0x000000ffff327224 */ /* 0x000fe200078e00ac */
[----:B------:R-:W-:Y:S01]  /*11d60*/  FSEL R209, R34, -INF , !P0 ;  /* 0xff80000022d17808 */ /* 0x000fe20004000000 */
[----:B------:R-:W-:Y:S01]  /*11d70*/  FMUL.FTZ R34, R88, UR5 ;  /* 0x0000000558227c20 */ /* 0x000fe20008410000 */
[----:B------:R-:W-:Y:S03]  /*11d80*/  ISETP.GT.AND P5, PT, R246, R48, PT ;  /* 0x00000030f600720c */ /* 0x000fe60003fa4270 */
[----:B------:R-:W2:Y:S01]  /*11d90*/  MUFU.TANH R45, R45 ;  /* 0x0000002d002d7308 */ /* 0x000ea20000002400 */
[C---:B------:R-:W-:Y:S02]  /*11da0*/  ISETP.GE.AND P6, PT, R62.reuse, R242, PT ;  /* 0x000000f23e00720c */ /* 0x040fe40003fc6270 */
[----:B------:R-:W-:Y:S02]  /*11db0*/  ISETP.GE.AND P1, PT, R62, R239, PT ;  /* 0x000000ef3e00720c */ /* 0x000fe40003f26270 */
[----:B-1----:R-:W-:Y:S02]  /*11dc0*/  FSEL R42, R42, -INF , !P5 ;  /* 0xff8000002a2a7808 */ /* 0x002fe40006800000 */
[----:B------:R-:W-:Y:S03]  /*11dd0*/  FSEL R209, R209, -INF , !P6 ;  /* 0xff800000d1d17808 */ /* 0x000fe60007000000 */
[----:B------:R-:W1:Y:S01]  /*11de0*/  MUFU.TANH R20, R89 ;  /* 0x0000005900147308 */ /* 0x000e620000002400 */
[----:B------:R-:W-:Y:S01]  /*11df0*/  FSEL R193, R52, -INF , !P1 ;  /* 0xff80000034c17808 */ /* 0x000fe20004800000 */
[----:B------:R-:W-:Y:S01]  /*11e00*/  IMAD.MOV.U32 R52, RZ, RZ, R170 ;  /* 0x000000ffff347224 */ /* 0x000fe200078e00aa */
[-C--:B------:R-:W-:Y:S02]  /*11e10*/  ISETP.GT.AND P5, PT, R245, R48.reuse, PT ;  /* 0x00000030f500720c */ /* 0x080fe40003fa4270 */
[-C--:B------:R-:W-:Y:S02]  /*11e20*/  ISETP.GT.AND P6, PT, R244, R49.reuse, PT ;  /* 0x00000031f400720c */ /* 0x080fe40003fc4270 */
[----:B------:R-:W-:Y:S03]  /*11e30*/  ISETP.GT.AND P1, PT, R243, R49, PT ;  /* 0x00000031f300720c */ /* 0x000fe60003f24270 */
[----:B------:R-:W-:Y:S01]  /*11e40*/  MUFU.TANH R34, R34 ;  /* 0x0000002200227308 */ /* 0x000fe20000002400 */
[----:B------:R-:W-:Y:S02]  /*11e50*/  FSEL R207, R60, -INF , !P3 ;  /* 0xff8000003ccf7808 */ /* 0x000fe40005800000 */
[----:B---3--:R-:W-:Y:S01]  /*11e60*/  FSEL R176, R2, -INF , !P5 ;  /* 0xff80000002b07808 */ /* 0x008fe20006800000 */
[----:B------:R-:W-:Y:S01]  /*11e70*/  FMUL.FTZ R2, R93, UR5 ;  /* 0x000000055d027c20 */ /* 0x000fe20008410000 */
[----:B------:R-:W-:Y:S01]  /*11e80*/  FSEL R189, R28, -INF , !P6 ;  /* 0xff8000001cbd7808 */ /* 0x000fe20007000000 */
[----:B------:R-:W-:Y:S01]  /*11e90*/  FMUL.FTZ R28, R94, UR5 ;  /* 0x000000055e1c7c20 */ /* 0x000fe20008410000 */
[----:B------:R-:W-:Y:S02]  /*11ea0*/  ISETP.GT.AND P5, PT, R244, R48, PT ;  /* 0x00000030f400720c */ /* 0x000fe40003fa4270 */
[-C--:B------:R-:W-:Y:S01]  /*11eb0*/  ISETP.GE.AND P6, PT, R48, R242.reuse, PT ;  /* 0x000000f23000720c */ /* 0x080fe20003fc6270 */
[----:B------:R-:W-:Y:S01]  /*11ec0*/  MUFU.TANH R2, R2 ;  /* 0x0000000200027308 */ /* 0x000fe20000002400 */
[----:B------:R-:W-:Y:S01]  /*11ed0*/  FSEL R187, R38, -INF , !P1 ;  /* 0xff80000026bb7808 */ /* 0x000fe20004800000 */
[----:B------:R-:W-:Y:S01]  /*11ee0*/  FMUL.FTZ R38, R91, UR5 ;  /* 0x000000055b267c20 */ /* 0x000fe20008410000 */
[----:B------:R-:W-:Y:S02]  /*11ef0*/  ISETP.GE.AND P3, PT, R49, R242, PT ;  /* 0x000000f23100720c */ /* 0x000fe40003f66270 */
[----:B------:R-:W-:Y:S02]  /*11f00*/  FSEL R181, R181, -INF , !P6 ;  /* 0xff800000b5b57808 */ /* 0x000fe40007000000 */
[----:B------:R-:W-:Y:S03]  /*11f10*/  FSEL R32, R32, -INF , !P5 ;  /* 0xff80000020207808 */ /* 0x000fe60006800000 */
[----:B------:R-:W3:Y:S01]  /*11f20*/  MUFU.TANH R38, R38 ;  /* 0x0000002600267308 */ /* 0x000ee20000002400 */
[----:B------:R-:W-:Y:S02]  /*11f30*/  FSEL R187, R187, -INF , !P3 ;  /* 0xff800000bbbb7808 */ /* 0x000fe40005800000 */
[C---:B------:R-:W-:Y:S02]  /*11f40*/  ISETP.GE.AND P5, PT, R48.reuse, R241, PT ;  /* 0x000000f13000720c */ /* 0x040fe40003fa6270 */
[C---:B------:R-:W-:Y:S02]  /*11f50*/  ISETP.GE.AND P3, PT, R48.reuse, R240, PT ;  /* 0x000000f03000720c */ /* 0x040fe40003f66270 */
[----:B------:R-:W-:Y:S03]  /*11f60*/  ISETP.GE.AND P6, PT, R48, R239, PT ;  /* 0x000000ef3000720c */ /* 0x000fe60003fc6270 */
[----:B------:R-:W-:Y:S01]  /*11f70*/  MUFU.TANH R28, R28 ;  /* 0x0000001c001c7308 */ /* 0x000fe20000002400 */
[----:B------:R-:W-:Y:S01]  /*11f80*/  ISETP.GT.AND P1, PT, R246, R49, PT ;  /* 0x00000031f600720c */ /* 0x000fe20003f24270 */
[----:B------:R-:W-:Y:S01]  /*11f90*/  VIADD R48, R30, 0x49 ;  /* 0x000000491e307836 */ /* 0x000fe20000000000 */
[----:B------:R-:W-:Y:S02]  /*11fa0*/  ISETP.GE.AND P0, PT, R62, R241, PT ;  /* 0x000000f13e00720c */ /* 0x000fe40003f06270 */
[----:B------:R-:W-:Y:S02]  /*11fb0*/  FSEL R175, R41, -INF , !P1 ;  /* 0xff80000029af7808 */ /* 0x000fe40004800000 */
[----:B------:R-:W-:Y:S03]  /*11fc0*/  FSEL R173, R42, -INF , !P5 ;  /* 0xff8000002aad7808 */ /* 0x000fe60006800000 */
[----:B------:R-:W-:Y:S01]  /*11fd0*/  MUFU.TANH R41, R90 ;  /* 0x0000005a00297308 */ /* 0x000fe20000002400 */
[----:B------:R-:W-:Y:S01]  /*11fe0*/  ISETP.GT.AND P1, PT, R245, R49, PT ;  /* 0x00000031f500720c */ /* 0x000fe20003f24270 */
[----:B------:R-:W-:Y:S01]  /*11ff0*/  FMUL.FTZ R42, R99, UR5 ;  /* 0x00000005632a7c20 */ /* 0x000fe20008410000 */
[----:B------:R-:W-:Y:S02]  /*12000*/  ISETP.GT.AND P5, PT, R245, R48, PT ;  /* 0x00000030f500720c */ /* 0x000fe40003fa4270 */
[----:B------:R-:W-:Y:S02]  /*12010*/  FSEL R203, R61, -INF , !P0 ;  /* 0xff8000003dcb7808 */ /* 0x000fe40004000000 */
[----:B------:R-:W-:Y:S03]  /*12020*/  FSEL R201, R201, -INF , !P2 ;  /* 0xff800000c9c97808 */ /* 0x000fe60005000000 */
[----:B------:R-:W-:Y:S01]  /*12030*/  MUFU.TANH R42, R42 ;  /* 0x0000002a002a7308 */ /* 0x000fe20000002400 */
[----:B------:R-:W-:Y:S01]  /*12040*/  FSEL R174, R0, -INF , !P1 ;  /* 0xff80000000ae7808 */ /* 0x000fe20004800000 */
[----:B------:R-:W-:Y:S01]  /*12050*/  FMUL.FTZ R0, R92, UR5 ;  /* 0x000000055c007c20 */ /* 0x000fe20008410000 */
[----:B----4-:R-:W-:Y:S02]  /*12060*/  FSEL R172, R5, -INF , !P5 ;  /* 0xff80000005ac7808 */ /* 0x010fe40006800000 */
[C---:B------:R-:W-:Y:S02]  /*12070*/  ISETP.GE.AND P0, PT, R49.reuse, R241, PT ;  /* 0x000000f13100720c */ /* 0x040fe40003f06270 */
[C---:B------:R-:W-:Y:S03]  /*12080*/  ISETP.GE.AND P2, PT, R49.reuse, R240, PT ;  /* 0x000000f03100720c */ /* 0x040fe60003f46270 */
[----:B------:R-:W4:Y:S01]  /*12090*/  MUFU.TANH R5, R95 ;  /* 0x0000005f00057308 */ /* 0x000f220000002400 */
[----:B------:R-:W-:Y:S01]  /*120a0*/  ISETP.GE.AND P1, PT, R49, R239, PT ;  /* 0x000000ef3100720c */ /* 0x000fe20003f26270 */
[----:B------:R-:W-:Y:S01]  /*120b0*/  VIADD R49, R30, 0x48 ;  /* 0x000000481e317836 */ /* 0x000fe20000000000 */
[-C--:B------:R-:W-:Y:S02]  /*120c0*/  ISETP.GT.AND P5, PT, R244, R48.reuse, PT ;  /* 0x00000030f400720c */ /* 0x080fe40003fa4270 */
[----:B------:R-:W-:Y:S02]  /*120d0*/  FSEL R174, R174, -INF , !P2 ;  /* 0xff800000aeae7808 */ /* 0x000fe40005000000 */
[----:B------:R-:W-:Y:S03]  /*120e0*/  FSEL R40, R40, -INF , !P5 ;  /* 0xff80000028287808 */ /* 0x000fe60006800000 */
[----:B------:R-:W-:Y:S01]  /*120f0*/  MUFU.TANH R0, R0 ;  /* 0x0000000000007308 */ /* 0x000fe20000002400 */
[-C--:B------:R-:W-:Y:S02]  /*12100*/  ISETP.GT.AND P5, PT, R243, R48.reuse, PT ;  /* 0x00000030f300720c */ /* 0x080fe40003fa4270 */
[-C--:B------:R-:W-:Y:S02]  /*12110*/  ISETP.GT.AND P2, PT, R246, R49.reuse, PT ;  /* 0x00000031f600720c */ /* 0x080fe40003f44270 */
[----:B------:R-:W-:Y:S02]  /*12120*/  FSEL R175, R175, -INF , !P0 ;  /* 0xff800000afaf7808 */ /* 0x000fe40004000000 */
[----:B------:R-:W-:Y:S02]  /*12130*/  ISETP.GT.AND P0, PT, R245, R49, PT ;  /* 0x00000031f500720c */ /* 0x000fe40003f04270 */
[----:B------:R-:W-:Y:S02]  /*12140*/  FSEL R176, R176, -INF , !P3 ;  /* 0xff800000b0b07808 */ /* 0x000fe40005800000 */
[----:B-----5:R-:W-:Y:S02]  /*12150*/  FSEL R43, R43, -INF , !P5 ;  /* 0xff8000002b2b7808 */ /* 0x020fe40006800000 */
[----:B------:R-:W-:Y:S02]  /*12160*/  FSEL R44, R44, -INF , !P2 ;  /* 0xff8000002c2c7808 */ /* 0x000fe40005000000 */
[----:B------:R-:W-:Y:S02]  /*12170*/  ISETP.GT.AND P5, PT, R246, R48, PT ;  /* 0x00000030f600720c */ /* 0x000fe40003fa4270 */
[-C--:B------:R-:W-:Y:S02]  /*12180*/  ISETP.GE.AND P2, PT, R48, R240.reuse, PT ;  /* 0x000000f03000720c */ /* 0x080fe40003f46270 */
[----:B------:R-:W-:Y:S02]  /*12190*/  ISETP.GE.AND P3, PT, R49, R240, PT ;  /* 0x000000f03100720c */ /* 0x000fe40003f66270 */
[----:B------:R-:W-:Y:S01]  /*121a0*/  FSEL R178, R3, -INF , !P0 ;  /* 0xff80000003b27808 */ /* 0x000fe20004000000 */
[----:B------:R-:W-:Y:S01]  /*121b0*/  FMUL.FTZ R3, R96, UR5 ;  /* 0x0000000560037c20 */ /* 0x000fe20008410000 */
[----:B--2---:R-:W-:Y:S02]  /*121c0*/  FSEL R45, R45, -INF , !P5 ;  /* 0xff8000002d2d7808 */ /* 0x004fe40006800000 */
[----:B------:R-:W-:Y:S02]  /*121d0*/  FSEL R178, R178, -INF , !P3 ;  /* 0xff800000b2b27808 */ /* 0x000fe40005800000 */
[----:B------:R-:W-:Y:S01]  /*121e0*/  FSEL R172, R172, -INF , !P2 ;  /* 0xff800000acac7808 */ /* 0x000fe20005000000 */
[----:B------:R-:W-:Y:S01]  /*121f0*/  MUFU.TANH R3, R3 ;  /* 0x0000000300037308 */ /* 0x000fe20000002400 */
[C---:B------:R-:W-:Y:S02]  /*12200*/  ISETP.GE.AND P5, PT, R48.reuse, R239, PT ;  /* 0x000000ef3000720c */ /* 0x040fe40003fa6270 */
[C---:B------:R-:W-:Y:S02]  /*12210*/  ISETP.GE.AND P3, PT, R48.reuse, R242, PT ;  /* 0x000000f23000720c */ /* 0x040fe40003f66270 */
[----:B------:R-:W-:Y:S01]  /*12220*/  ISETP.GE.AND P2, PT, R48, R241, PT ;  /* 0x000000f13000720c */ /* 0x000fe20003f46270 */
[----:B------:R-:W-:Y:S01]  /*12230*/  VIADD R48, R30, 0x51 ;  /* 0x000000511e307836 */ /* 0x000fe20000000000 */
[----:B------:R-:W-:Y:S02]  /*12240*/  FSEL R169, R40, -INF , !P5 ;  /* 0xff80000028a97808 */ /* 0x000fe40006800000 */
[-C--:B------:R-:W-:Y:S02]  /*12250*/  ISETP.GT.AND P0, PT, R244, R49.reuse, PT ;  /* 0x00000031f400720c */ /* 0x080fe40003f04270 */
[CC--:B------:R-:W-:Y:S02]  /*12260*/  ISETP.GT.AND P5, PT, R243.reuse, R48.reuse, PT ;  /* 0x00000030f300720c */ /* 0x0c0fe40003fa4270 */
[----:B------:R-:W-:Y:S02]  /*12270*/  FSEL R36, R36, -INF , !P0 ;  /* 0xff80000024247808 */ /* 0x000fe40004000000 */
[----:B------:R-:W-:Y:S02]  /*12280*/  FSEL R46, R46, -INF , !P5 ;  /* 0xff8000002e2e7808 */ /* 0x000fe40006800000 */
[-C--:B------:R-:W-:Y:S02]  /*12290*/  ISETP.GT.AND P5, PT, R246, R48.reuse, PT ;  /* 0x00000030f600720c */ /* 0x080fe40003fa4270 */
[----:B------:R-:W-:Y:S02]  /*122a0*/  ISETP.GT.AND P0, PT, R243, R49, PT ;  /* 0x00000031f300720c */ /* 0x000fe40003f04270 */
[----:B------:R-:W-:Y:S02]  /*122b0*/  FSEL R40, R39, -INF , !P5 ;  /* 0xff80000027287808 */ /* 0x000fe40006800000 */
[----:B------:R2:W-:Y:S01]  /*122c0*/  MUFU.TANH R39, R102 ;  /* 0x0000006600277308 */ /* 0x0005e20000002400 */
[-C--:B------:R-:W-:Y:S02]  /*122d0*/  ISETP.GT.AND P5, PT, R245, R48.reuse, PT ;  /* 0x00000030f500720c */ /* 0x080fe40003fa4270 */
[----:B------:R-:W-:Y:S02]  /*122e0*/  FSEL R183, R43, -INF , !P3 ;  /* 0xff8000002bb77808 */ /* 0x000fe40005800000 */
[----:B-1----:R-:W-:Y:S01]  /*122f0*/  FSEL R96, R20, -INF , !P5 ;  /* 0xff80000014607808 */ /* 0x002fe20006800000 */
[----:B------:R-:W-:Y:S01]  /*12300*/  FMUL.FTZ R20, R104, UR5 ;  /* 0x0000000568147c20 */ /* 0x000fe20008410000 */
[----:B------:R-:W-:Y:S02]  /*12310*/  ISETP.GT.AND P5, PT, R244, R48, PT ;  /* 0x00000030f400720c */ /* 0x000fe40003fa4270 */
[----:B------:R-:W-:Y:S02]  /*12320*/  FSEL R189, R189, -INF , !P1 ;  /* 0xff800000bdbd7808 */ /* 0x000fe40004800000 */
[----:B---3--:R-:W-:Y:S01]  /*12330*/  FSEL R87, R38, -INF , !P5 ;  /* 0xff80000026577808 */ /* 0x008fe20006800000 */
[----:B------:R-:W-:Y:S01]  /*12340*/  MUFU.TANH R20, R20 ;  /* 0x0000001400147308 */ /* 0x000fe20000002400 */
[----:B------:R-:W-:Y:S01]  /*12350*/  ISETP.GE.AND P5, PT, R48, R241, PT ;  /* 0x000000f13000720c */ /* 0x000fe20003fa6270 */
[----:B------:R-:W-:Y:S01]  /*12360*/  FMUL.FTZ R38, R105, UR5 ;  /* 0x0000000569267c20 */ /* 0x000fe20008410000 */
[----:B------:R-:W-:Y:S01]  /*12370*/  FSEL R171, R32, -INF , !P6 ;  /* 0xff80000020ab7808 */ /* 0x000fe20007000000 */
[----:B------:R-:W-:Y:S01]  /*12380*/  FMUL.FTZ R32, R98, UR5 ;  /* 0x0000000562207c20 */ /* 0x000fe20008410000 */
[----:B------:R-:W-:Y:S01]  /*12390*/  FSEL R43, R40, -INF , !P5 ;  /* 0xff800000282b7808 */ /* 0x000fe20006800000 */
[----:B--2---:R-:W-:Y:S01]  /*123a0*/  IMAD.MOV.U32 R102, RZ, RZ, R177 ;  /* 0x000000ffff667224 */ /* 0x004fe200078e00b1 */
[----:B------:R-:W-:Y:S03]  /*123b0*/  FSEL R177, R45, -INF , !P2 ;  /* 0xff8000002db17808 */ /* 0x000fe60005000000 */
[----:B------:R-:W-:Y:S01]  /*123c0*/  MUFU.TANH R38, R38 ;  /* 0x0000002600267308 */ /* 0x000fe20000002400 */
[----:B------:R-:W-:Y:S01]  /*123d0*/  VIADD R45, R30, 0x59 ;  /* 0x000000591e2d7836 */ /* 0x000fe20000000000 */
[----:B------:R-:W-:Y:S01]  /*123e0*/  FSEL R185, R22, -INF , !P0 ;  /* 0xff80000016b97808 */ /* 0x000fe20004000000 */
[----:B------:R-:W-:Y:S01]  /*123f0*/  FMUL.FTZ R40, R107, UR5 ;  /* 0x000000056b287c20 */ /* 0x000fe20008410000 */
[-C--:B------:R-:W-:Y:S02]  /*12400*/  ISETP.GE.AND P6, PT, R49, R242.reuse, PT ;  /* 0x000000f23100720c */ /* 0x080fe40003fc6270 */
[----:B------:R-:W-:Y:S04]  /*12410*/  ISETP.GT.AND P5, PT, R245, R45, PT ;  /* 0x0000002df500720c */ /* 0x000fe80003fa4270 */
[----:B------:R-:W1:Y:S01]  /*12420*/  MUFU.TANH R22, R97 ;  /* 0x0000006100167308 */ /* 0x000e620000002400 */
[C---:B------:R-:W-:Y:S02]  /*12430*/  ISETP.GE.AND P0, PT, R49.reuse, R241, PT ;  /* 0x000000f13100720c */ /* 0x040fe40003f06270 */
[----:B------:R-:W-:Y:S01]  /*12440*/  ISETP.GE.AND P1, PT, R49, R239, PT ;  /* 0x000000ef3100720c */ /* 0x000fe20003f26270 */
[----:B------:R-:W-:Y:S01]  /*12450*/  VIADD R49, R30, 0x50 ;  /* 0x000000501e317836 */ /* 0x000fe20000000000 */
[----:B------:R-:W-:Y:S01]  /*12460*/  FSEL R104, R2, -INF , !P5 ;  /* 0xff80000002687808 */ /* 0x000fe20006800000 */
[----:B------:R-:W-:Y:S01]  /*12470*/  FMUL.FTZ R2, R108, UR5 ;  /* 0x000000056c027c20 */ /* 0x000fe20008410000 */
[C---:B------:R-:W-:Y:S03]  /*12480*/  ISETP.GT.AND P5, PT, R244.reuse, R45, PT ;  /* 0x0000002df400720c */ /* 0x040fe60003fa4270 */
[----:B------:R-:W-:Y:S01]  /*12490*/  MUFU.TANH R32, R32 ;  /* 0x0000002000207308 */ /* 0x000fe20000002400 */
[----:B------:R-:W-:Y:S02]  /*124a0*/  FSEL R185, R185, -INF , !P6 ;  /* 0xff800000b9b97808 */ /* 0x000fe40007000000 */
[-C--:B------:R-:W-:Y:S02]  /*124b0*/  ISETP.GT.AND P6, PT, R244, R49.reuse, PT ;  /* 0x00000031f400720c */ /* 0x080fe40003fc4270 */
[----:B------:R-:W-:Y:S01]  /*124c0*/  FSEL R170, R36, -INF , !P1 ;  /* 0xff80000024aa7808 */ /* 0x000fe20004800000 */
[----:B------:R-:W-:Y:S01]  /*124d0*/  FMUL.FTZ R36, R101, UR5 ;  /* 0x0000000565247c20 */ /* 0x000fe20008410000 */
[-C--:B------:R-:W-:Y:S03]  /*124e0*/  ISETP.GT.AND P1, PT, R243, R49.reuse, PT ;  /* 0x00000031f300720c */ /* 0x080fe60003f24270 */
[----:B------:R-:W-:Y:S01]  /*124f0*/  MUFU.TANH R2, R2 ;  /* 0x0000000200027308 */ /* 0x000fe20000002400 */
[----:B----4-:R-:W-:Y:S02]  /*12500*/  FSEL R90, R5, -INF , !P5 ;  /* 0xff800000055a7808 */ /* 0x010fe40006800000 */
[----:B------:R-:W-:Y:S02]  /*12510*/  FSEL R41, R41, -INF , !P6 ;  /* 0xff80000029297808 */ /* 0x000fe40007000000 */
[-C--:B------:R-:W-:Y:S02]  /*12520*/  ISETP.GE.AND P6, PT, R48, R242.reuse, PT ;  /* 0x000000f23000720c */ /* 0x080fe40003fc6270 */
[----:B------:R-:W-:Y:S03]  /*12530*/  ISETP.GE.AND P3, PT, R49, R242, PT ;  /* 0x000000f23100720c */ /* 0x000fe60003f66270 */
[----:B------:R2:W-:Y:S01]  /*12540*/  MUFU.TANH R5, R40 ;  /* 0x0000002800057308 */ /* 0x0005e20000002400 */
[----:B------:R-:W-:Y:S02]  /*12550*/  FSEL R78, R26, -INF , !P1 ;  /* 0xff8000001a4e7808 */ /* 0x000fe40004800000 */
[----:B------:R-:W-:Y:S02]  /*12560*/  ISETP.GT.AND P1, PT, R246, R49, PT ;  /* 0x00000031f600720c */ /* 0x000fe40003f24270 */
[----:B------:R-:W-:Y:S01]  /*12570*/  FSEL R77, R46, -INF , !P6 ;  /* 0xff8000002e4d7808 */ /* 0x000fe20007000000 */
[----:B------:R-:W-:Y:S01]  /*12580*/  VIADD R46, R30, 0x58 ;  /* 0x000000581e2e7836 */ /* 0x000fe20000000000 */
[----:B------:R-:W-:Y:S03]  /*12590*/  FSEL R179, R44, -INF , !P0 ;  /* 0xff8000002cb37808 */ /* 0x000fe60004000000 */
[----:B------:R-:W3:Y:S01]  /*125a0*/  MUFU.TANH R36, R36 ;  /* 0x0000002400247308 */ /* 0x000ee20000002400 */
[----:B------:R-:W-:Y:S02]  /*125b0*/  FSEL R47, R47, -INF , !P1 ;  /* 0xff8000002f2f7808 */ /* 0x000fe40004800000 */
[----:B------:R-:W-:Y:S02]  /*125c0*/  ISETP.GE.AND P0, PT, R49, R241, PT ;  /* 0x000000f13100720c */ /* 0x000fe40003f06270 */
[----:B------:R-:W-:Y:S02]  /*125d0*/  FSEL R78, R78, -INF , !P3 ;  /* 0xff8000004e4e7808 */ /* 0x000fe40005800000 */
[C---:B------:R-:W-:Y:S03]  /*125e0*/  ISETP.GE.AND P3, PT, R48.reuse, R240, PT ;  /* 0x000000f03000720c */ /* 0x040fe60003f66270 */
[----:B------:R4:W5:Y:S01]  /*125f0*/  MUFU.TANH R26, R100 ;  /* 0x00000064001a7308 */ /* 0x0009620000002400 */
[----:B------:R-:W-:Y:S01]  /*12600*/  ISETP.GE.AND P6, PT, R48, R239, PT ;  /* 0x000000ef3000720c */ /* 0x000fe20003fc6270 */
[----:B------:R-:W-:Y:S01]  /*12610*/  IMAD.MOV.U32 R48, RZ, RZ, R68 ;  /* 0x000000ffff307224 */ /* 0x000fe200078e0044 */
[----:B------:R-:W-:Y:S01]  /*12620*/  ISETP.GT.AND P5, PT, R243, R45, PT ;  /* 0x0000002df300720c */ /* 0x000fe20003fa4270 */
[----:B--2---:R-:W-:Y:S01]  /*12630*/  VIADD R40, R30, 0x61 ;  /* 0x000000611e287836 */ /* 0x004fe20000000000 */
[----:B------:R-:W-:Y:S02]  /*12640*/  ISETP.GT.AND P1, PT, R245, R49, PT ;  /* 0x00000031f500720c */ /* 0x000fe40003f24270 */
[----:B------:R-:W-:Y:S02]  /*12650*/  FSEL R68, R47, -INF , !P0 ;  /* 0xff8000002f447808 */ /* 0x000fe40004000000 */
[-C--:B------:R-:W-:Y:S02]  /*12660*/  ISETP.GT.AND P0, PT, R245, R46.reuse, PT ;  /* 0x0000002ef500720c */ /* 0x080fe40003f04270 */
[----:B------:R-:W-:Y:S02]  /*12670*/  FSEL R44, R34, -INF , !P1 ;  /* 0xff800000222c7808 */ /* 0x000fe40004800000 */
[----:B------:R2:W5:Y:S01]  /*12680*/  MUFU.TANH R34, R103 ;  /* 0x0000006700227308 */ /* 0x0005620000002400 */
[----:B-1----:R-:W-:Y:S02]  /*12690*/  FSEL R22, R22, -INF , !P5 ;  /* 0xff80000016167808 */ /* 0x002fe40006800000 */
[----:B------:R-:W-:Y:S02]  /*126a0*/  ISETP.GT.AND P5, PT, R246, R45, PT ;  /* 0x0000002df600720c */ /* 0x000fe40003fa4270 */
[-C--:B------:R-:W-:Y:S01]  /*126b0*/  ISETP.GE.AND P1, PT, R49, R239.reuse, PT ;  /* 0x000000ef3100720c */ /* 0x080fe20003f26270 */
[----:B----4-:R-:W-:Y:S01]  /*126c0*/  FMUL.FTZ R100, R130, UR5 ;  /* 0x0000000582647c20 */ /* 0x010fe20008410000 */
[----:B------:R-:W-:Y:S01]  /*126d0*/  FSEL R101, R0, -INF , !P0 ;  /* 0xff80000000657808 */ /* 0x000fe20004000000 */
[----:B------:R-:W-:Y:S01]  /*126e0*/  FMUL.FTZ R0, R106, UR5 ;  /* 0x000000056a007c20 */ /* 0x000fe20008410000 */
[----:B------:R-:W-:Y:S02]  /*126f0*/  ISETP.GT.AND P0, PT, R244, R46, PT ;  /* 0x0000002ef400720c */ /* 0x000fe40003f04270 */
[----:B------:R-:W-:Y:S01]  /*12700*/  FSEL R42, R42, -INF , !P5 ;  /* 0xff8000002a2a7808 */ /* 0x000fe20006800000 */
[----:B------:R-:W-:Y:S01]  /*12710*/  MUFU.TANH R100, R100 ;  /* 0x0000006400647308 */ /* 0x000fe20000002400 */
[-C--:B------:R-:W-:Y:S02]  /*12720*/  ISETP.GE.AND P5, PT, R45, R239.reuse, PT ;  /* 0x000000ef2d00720c */ /* 0x080fe40003fa6270 */
[----:B------:R-:W-:Y:S01]  /*12730*/  FSEL R84, R41, -INF , !P1 ;  /* 0xff80000029547808 */ /* 0x000fe20004800000 */
[----:B------:R-:W-:Y:S01]  /*12740*/  VIADD R41, R30, 0x60 ;  /* 0x000000601e297836 */ /* 0x000fe20000000000 */
[----:B------:R-:W-:Y:S01]  /*12750*/  FSEL R28, R28, -INF , !P0 ;  /* 0xff8000001c1c7808 */ /* 0x000fe20004000000 */
[----:B--2---:R-:W-:Y:S01]  /*12760*/  IMAD.MOV.U32 R103, RZ, RZ, R168 ;  /* 0x000000ffff677224 */ /* 0x004fe200078e00a8 */
[----:B------:R-:W-:Y:S03]  /*12770*/  ISETP.GE.AND P1, PT, R46, R239, PT ;  /* 0x000000ef2e00720c */ /* 0x000fe60003f26270 */
[----:B------:R-:W1:Y:S01]  /*12780*/  MUFU.TANH R0, R0 ;  /* 0x0000000000007308 */ /* 0x000e620000002400 */
[-C--:B------:R-:W-:Y:S02]  /*12790*/  ISETP.GE.AND P2, PT, R49, R240.reuse, PT ;  /* 0x000000f03100720c */ /* 0x080fe40003f46270 */
[----:B------:R-:W-:Y:S02]  /*127a0*/  FSEL R96, R96, -INF , !P3 ;  /* 0xff80000060607808 */ /* 0x000fe40005800000 */
[----:B------:R-:W-:Y:S02]  /*127b0*/  FSEL R90, R90, -INF , !P5 ;  /* 0xff8000005a5a7808 */ /* 0x000fe40006800000 */
[----:B------:R-:W-:Y:S02]  /*127c0*/  ISETP.GE.AND P3, PT, R46, R240, PT ;  /* 0x000000f02e00720c */ /* 0x000fe40003f66270 */
[C---:B------:R-:W-:Y:S02]  /*127d0*/  ISETP.GT.AND P5, PT, R243.reuse, R40, PT ;  /* 0x00000028f300720c */ /* 0x040fe40003fa4270 */
[----:B------:R-:W-:Y:S02]  /*127e0*/  FSEL R91, R28, -INF , !P1 ;  /* 0xff8000001c5b7808 */ /* 0x000fe40004800000 */
[----:B------:R-:W-:Y:S01]  /*127f0*/  MUFU.TANH R28, R111 ;  /* 0x0000006f001c7308 */ /* 0x000fe20000002400 */
[CC--:B------:R-:W-:Y:S02]  /*12800*/  ISETP.GT.AND P0, PT, R243.reuse, R46.reuse, PT ;  /* 0x0000002ef300720c */ /* 0x0c0fe40003f04270 */
[----:B------:R-:W-:Y:S02]  /*12810*/  FSEL R107, R44, -INF , !P2 ;  /* 0xff8000002c6b7808 */ /* 0x000fe40005000000 */
[----:B------:R-:W-:Y:S02]  /*12820*/  ISETP.GT.AND P2, PT, R246, R46, PT ;  /* 0x0000002ef600720c */ /* 0x000fe40003f44270 */
[----:B------:R-:W-:Y:S02]  /*12830*/  ISETP.GT.AND P1, PT, R243, R41, PT ;  /* 0x00000029f300720c */ /* 0x000fe40003f24270 */
[----:B------:R-:W-:Y:S02]  /*12840*/  FSEL R101, R101, -INF , !P3 ;  /* 0xff80000065657808 */ /* 0x000fe40005800000 */
[----:B------:R-:W-:Y:S02]  /*12850*/  ISETP.GE.AND P3, PT, R45, R242, PT ;  /* 0x000000f22d00720c */ /* 0x000fe40003f66270 */
[----:B---3--:R-:W-:Y:S02]  /*12860*/  FSEL R36, R36, -INF , !P5 ;  /* 0xff80000024247808 */ /* 0x008fe40006800000 */
[----:B------:R-:W-:Y:S01]  /*12870*/  FSEL R76, R3, -INF , !P0 ;  /* 0xff800000034c7808 */ /* 0x000fe20004000000 */
[----:B------:R-:W-:Y:S01]  /*12880*/  FMUL.FTZ R3, R109, UR5 ;  /* 0x000000056d037c20 */ /* 0x000fe20008410000 */
[----:B------:R-:W-:Y:S02]  /*12890*/  ISETP.GT.AND P5, PT, R246, R40, PT ;  /* 0x00000028f600720c */ /* 0x000fe40003fa4270 */
[----:B------:R-:W-:Y:S02]  /*128a0*/  ISETP.GE.AND P0, PT, R46, R241, PT ;  /* 0x000000f12e00720c */ /* 0x000fe40003f06270 */
[----:B------:R-:W-:Y:S01]  /*128b0*/  FSEL R80, R32, -INF , !P2 ;  /* 0xff80000020507808 */ /* 0x000fe20005000000 */
[----:B------:R-:W2:Y:S01]  /*128c0*/  MUFU.TANH R3, R3 ;  /* 0x0000000300037308 */ /* 0x000ea20000002400 */
[----:B-----5:R-:W-:Y:S01]  /*128d0*/  FSEL R82, R26, -INF , !P1 ;  /* 0xff8000001a527808 */ /* 0x020fe20004800000 */
[----:B------:R-:W-:Y:S01]  /*128e0*/  FMUL.FTZ R32, R110, UR5 ;  /* 0x000000056e207c20 */ /* 0x000fe20008410000 */
[----:B------:R-:W-:Y:S01]  /*128f0*/  ISETP.GT.AND P1, PT, R246, R41, PT ;  /* 0x00000029f600720c */ /* 0x000fe20003f24270 */
[----:B------:R-:W-:Y:S01]  /*12900*/  FMUL.FTZ R26, R112, UR5 ;  /* 0x00000005701a7c20 */ /* 0x000fe20008410000 */
[----:B------:R-:W-:Y:S02]  /*12910*/  FSEL R79, R22, -INF , !P3 ;  /* 0xff800000164f7808 */ /* 0x000fe40005800000 */
[----:B------:R-:W-:Y:S03]  /*12920*/  FSEL R87, R87, -INF , !P6 ;  /* 0xff80000057577808 */ /* 0x000fe60007000000 */
[----:B------:R-:W3:Y:S01]  /*12930*/  MUFU.TANH R32, R32 ;  /* 0x0000002000207308 */ /* 0x000ee20000002400 */
[----:B------:R-:W-:Y:S02]  /*12940*/  FSEL R34, R34, -INF , !P5 ;  /* 0xff80000022227808 */ /* 0x000fe40006800000 */
[-C--:B------:R-:W-:Y:S02]  /*12950*/  ISETP.GE.AND P3, PT, R41, R242.reuse, PT ;  /* 0x000000f22900720c */ /* 0x080fe40003f66270 */
[----:B------:R-:W-:Y:S02]  /*12960*/  ISETP.GE.AND P6, PT, R46, R242, PT ;  /* 0x000000f22e00720c */ /* 0x000fe40003fc6270 */
[----:B------:R-:W-:Y:S03]  /*12970*/  FSEL R80, R80, -INF , !P0 ;  /* 0xff80000050507808 */ /* 0x000fe60004000000 */
[----:B------:R-:W-:Y:S01]  /*12980*/  MUFU.TANH R22, R113 ;  /* 0x0000007100167308 */ /* 0x000fe20000002400 */
[----:B------:R-:W-:Y:S02]  /*12990*/  ISETP.GT.AND P5, PT, R245, R40, PT ;  /* 0x00000028f500720c */ /* 0x000fe40003fa4270 */
[----:B------:R-:W-:Y:S02]  /*129a0*/  FSEL R39, R39, -INF , !P1 ;  /* 0xff80000027277808 */ /* 0x000fe40004800000 */
[----:B------:R-:W-:Y:S02]  /*129b0*/  ISETP.GE.AND P0, PT, R41, R241, PT ;  /* 0x000000f12900720c */ /* 0x000fe40003f06270 */
[----:B------:R-:W-:Y:S03]  /*129c0*/  FSEL R82, R82, -INF , !P3 ;  /* 0xff80000052527808 */ /* 0x000fe60005800000 */
[----:B------:R-:W-:Y:S01]  /*129d0*/  MUFU.TANH R26, R26 ;  /* 0x0000001a001a7308 */ /* 0x000fe20000002400 */
[----:B------:R-:W-:Y:S02]  /*129e0*/  FSEL R76, R76, -INF , !P6 ;  /* 0xff8000004c4c7808 */ /* 0x000fe40007000000 */
[----:B------:R-:W-:Y:S02]  /*129f0*/  ISETP.GE.AND P3, PT, R40, R240, PT ;  /* 0x000000f02800720c */ /* 0x000fe40003f66270 */
[----:B------:R-:W-:Y:S02]  /*12a00*/  FSEL R38, R38, -INF , !P5 ;  /* 0xff80000026267808 */ /* 0x000fe40006800000 */
[----:B------:R-:W-:Y:S01]  /*12a10*/  FSEL R75, R39, -INF , !P0 ;  /* 0xff800000274b7808 */ /* 0x000fe20004000000 */
[----:B------:R-:W-:Y:S01]  /*12a20*/  FMUL.FTZ R39, R119, UR5 ;  /* 0x0000000577277c20 */ /* 0x000fe20008410000 */
[-C--:B------:R-:W-:Y:S02]  /*12a30*/  ISETP.GT.AND P1, PT, R245, R41.reuse, PT ;  /* 0x00000029f500720c */ /* 0x080fe40003f24270 */
[----:B------:R-:W-:Y:S02]  /*12a40*/  ISETP.GT.AND P6, PT, R244, R41, PT ;  /* 0x00000029f400720c */ /* 0x000fe40003fc4270 */
[----:B------:R-:W-:Y:S02]  /*12a50*/  FSEL R119, R38, -INF , !P3 ;  /* 0xff80000026777808 */ /* 0x000fe40005800000 */
[----:B------:R4:W-:Y:S01]  /*12a60*/  MUFU.TANH R38, R39 ;  /* 0x0000002700267308 */ /* 0x0009e20000002400 */
[----:B-1----:R-:W-:Y:S01]  /*12a70*/  FSEL R106, R0, -INF , !P6 ;  /* 0xff800000006a7808 */ /* 0x002fe20007000000 */
[----:B------:R-:W-:Y:S01]  /*12a80*/  FMUL.FTZ R0, R116, UR5 ;  /* 0x0000000574007c20 */ /* 0x000fe20008410000 */
[----:B------:R-:W-:Y:S02]  /*12a90*/  FSEL R168, R20, -INF , !P1 ;  /* 0xff80000014a87808 */ /* 0x000fe40004800000 */
[----:B------:R-:W-:Y:S02]  /*12aa0*/  ISETP.GT.AND P5, PT, R244, R40, PT ;  /* 0x00000028f400720c */ /* 0x000fe40003fa4270 */
[----:B------:R-:W-:Y:S03]  /*12ab0*/  ISETP.GE.AND P6, PT, R40, R242, PT ;  /* 0x000000f22800720c */ /* 0x000fe60003fc6270 */
[----:B------:R1:W5:Y:S01]  /*12ac0*/  MUFU.TANH R20, R114 ;  /* 0x0000007200147308 */ /* 0x0003620000002400 */
[----:B------:R-:W-:Y:S02]  /*12ad0*/  FSEL R105, R5, -INF , !P5 ;  /* 0xff80000005697808 */ /* 0x000fe40006800000 */
[----:B------:R-:W-:Y:S01]  /*12ae0*/  FSEL R81, R36, -INF , !P6 ;  /* 0xff80000024517808 */ /* 0x000fe20007000000 */
[----:B------:R-:W-:Y:S01]  /*12af0*/  VIADD R36, R30, 0x69 ;  /* 0x000000691e247836 */ /* 0x000fe20000000000 */
[C---:B------:R-:W-:Y:S02]  /*12b00*/  ISETP.GE.AND P5, PT, R40.reuse, R241, PT ;  /* 0x000000f12800720c */ /* 0x040fe40003fa6270 */
[----:B------:R-:W-:Y:S03]  /*12b10*/  ISETP.GE.AND P6, PT, R40, R239, PT ;  /* 0x000000ef2800720c */ /* 0x000fe60003fc6270 */
[----:B------:R-:W5:Y:S01]  /*12b20*/  MUFU.TANH R5, R115 ;  /* 0x0000007300057308 */ /* 0x000f620000002400 */
[----:B------:R-:W-:Y:S01]  /*12b30*/  VIADD R40, R30, 0x68 ;  /* 0x000000681e287836 */ /* 0x000fe20000000000 */
[----:B------:R-:W-:Y:S01]  /*12b40*/  FSEL R74, R34, -INF , !P5 ;  /* 0xff800000224a7808 */ /* 0x000fe20006800000 */
[----:B----4-:R-:W-:Y:S01]  /*12b50*/  FMUL.FTZ R39, R121, UR5 ;  /* 0x0000000579277c20 */ /* 0x010fe20008410000 */
[C---:B------:R-:W-:Y:S02]  /*12b60*/  ISETP.GT.AND P5, PT, R245.reuse, R36, PT ;  /* 0x00000024f500720c */ /* 0x040fe40003fa4270 */
[----:B------:R-:W-:Y:S04]  /*12b70*/  ISETP.GT.AND P0, PT, R245, R40, PT ;  /* 0x00000028f500720c */ /* 0x000fe80003f04270 */
[----:B------:R-:W-:Y:S01]  /*12b80*/  MUFU.TANH R0, R0 ;  /* 0x0000000000007308 */ /* 0x000fe20000002400 */
[----:B--2---:R-:W-:Y:S02]  /*12b90*/  FSEL R3, R3, -INF , !P5 ;  /* 0xff80000003037808 */ /* 0x004fe40006800000 */
[C---:B------:R-:W-:Y:S02]  /*12ba0*/  ISETP.GE.AND P2, PT, R45.reuse, R240, PT ;  /* 0x000000f02d00720c */ /* 0x040fe40003f46270 */
[----:B------:R-:W-:Y:S02]  /*12bb0*/  ISETP.GT.AND P5, PT, R244, R36, PT ;  /* 0x00000024f400720c */ /* 0x000fe40003fa4270 */
[----:B------:R-:W-:Y:S02]  /*12bc0*/  ISETP.GE.AND P3, PT, R40, R240, PT ;  /* 0x000000f02800720c */ /* 0x000fe40003f66270 */
[----:B------:R-:W-:Y:S02]  /*12bd0*/  FSEL R34, R2, -INF , !P0 ;  /* 0xff80000002227808 */ /* 0x000fe40004000000 */
[----:B------:R-:W2:Y:S01]  /*12be0*/  MUFU.TANH R2, R117 ;  /* 0x0000007500027308 */ /* 0x000ea20000002400 */
[----:B------:R-:W-:Y:S02]  /*12bf0*/  FSEL R104, R104, -INF , !P2 ;  /* 0xff80000068687808 */ /* 0x000fe40005000000 */
[----:B-1----:R-:W-:Y:S02]  /*12c00*/  FSEL R114, R28, -INF , !P5 ;  /* 0xff8000001c727808 */ /* 0x002fe40006800000 */
[----:B------:R-:W-:Y:S02]  /*12c10*/  ISETP.GE.AND P2, PT, R45, R241, PT ;  /* 0x000000f12d00720c */ /* 0x000fe40003f46270 */
[----:B------:R-:W-:Y:S03]  /*12c20*/  FSEL R121, R34, -INF , !P3 ;  /* 0xff80000022797808 */ /* 0x000fe60005800000 */
[----:B------:R-:W-:Y:S01]  /*12c30*/  MUFU.TANH R28, R118 ;  /* 0x00000076001c7308 */ /* 0x000fe20000002400 */
[----:B------:R-:W-:Y:S02]  /*12c40*/  FSEL R67, R42, -INF , !P2 ;  /* 0xff8000002a437808 */ /* 0x000fe40005000000 */
[----:B------:R-:W-:Y:S02]  /*12c50*/  ISETP.GT.AND P0, PT, R244, R40, PT ;  /* 0x00000028f400720c */ /* 0x000fe40003f04270 */
[C---:B------:R-:W-:Y:S02]  /*12c60*/  ISETP.GE.AND P2, PT, R41.reuse, R240, PT ;  /* 0x000000f02900720c */ /* 0x040fe40003f46270 */
[-C--:B------:R-:W-:Y:S03]  /*12c70*/  ISETP.GE.AND P1, PT, R41, R239.reuse, PT ;  /* 0x000000ef2900720c */ /* 0x080fe60003f26270 */
[----:B------:R1:W-:Y:S01]  /*12c80*/  MUFU.TANH R34, R39 ;  /* 0x0000002700227308 */ /* 0x0003e20000002400 */
[----:B------:R-:W-:Y:S02]  /*12c90*/  FSEL R168, R168, -INF , !P2 ;  /* 0xff800000a8a87808 */ /* 0x000fe40005000000 */
[----:B------:R-:W-:Y:S02]  /*12ca0*/  ISETP.GT.AND P2, PT, R246, R40, PT ;  /* 0x00000028f600720c */ /* 0x000fe40003f44270 */
[-C--:B------:R-:W-:Y:S02]  /*12cb0*/  ISETP.GT.AND P5, PT, R243, R36.reuse, PT ;  /* 0x00000024f300720c */ /* 0x080fe40003fa4270 */
[----:B------:R-:W-:Y:S02]  /*12cc0*/  FSEL R106, R106, -INF , !P1 ;  /* 0xff8000006a6a7808 */ /* 0x000fe40004800000 */
[-C--:B------:R-:W-:Y:S02]  /*12cd0*/  ISETP.GE.AND P1, PT, R40, R239.reuse, PT ;  /* 0x000000ef2800720c */ /* 0x080fe40003f26270 */
[----:B---3--:R-:W-:Y:S02]  /*12ce0*/  FSEL R32, R32, -INF , !P0 ;  /* 0xff80000020207808 */ /* 0x008fe40004000000 */
[----:B-----5:R-:W-:Y:S02]  /*12cf0*/  FSEL R20, R20, -INF , !P2 ;  /* 0xff80000014147808 */ /* 0x020fe40005000000 */
[----:B------:R-:W-:Y:S02]  /*12d00*/  FSEL R94, R22, -INF , !P5 ;  /* 0xff800000165e7808 */ /* 0x000fe40006800000 */
[----:B------:R-:W-:Y:S01]  /*12d10*/  MUFU.TANH R22, R120 ;  /* 0x0000007800167308 */ /* 0x000fe20000002400 */
[----:B------:R-:W-:Y:S01]  /*12d20*/  ISETP.GT.AND P5, PT, R246, R36, PT ;  /* 0x00000024f600720c */ /* 0x000fe20003fa4270 */
[----:B-1----:R-:W-:Y:S01]  /*12d30*/  FMUL.FTZ R39, R123, UR5 ;  /* 0x000000057b277c20 */ /* 0x002fe20008410000 */
[----:B------:R-:W-:Y:S02]  /*12d40*/  ISETP.GE.AND P2, PT, R36, R240, PT ;  /* 0x000000f02400720c */ /* 0x000fe40003f46270 */
[----:B------:R-:W-:Y:S02]  /*12d50*/  FSEL R115, R32, -INF , !P1 ;  /* 0xff80000020737808 */ /* 0x000fe40004800000 */
[----:B------:R-:W-:Y:S03]  /*12d60*/  FSEL R5, R5, -INF , !P5 ;  /* 0xff80000005057808 */ /* 0x000fe60006800000 */
[----:B------:R-:W1:Y:S01]  /*12d70*/  MUFU.TANH R32, R122 ;  /* 0x0000007a00207308 */ /* 0x000e620000002400 */
[----:B------:R-:W-:Y:S01]  /*12d80*/  FSEL R118, R3, -INF , !P2 ;  /* 0xff80000003767808 */ /* 0x000fe20005000000 */
[----:B------:R-:W-:Y:S01]  /*12d90*/  VIADD R3, R30, 0x71 ;  /* 0x000000711e037836 */ /* 0x000fe20000000000 */
[----:B------:R-:W-:Y:S02]  /*12da0*/  ISETP.GE.AND P5, PT, R36, R239, PT ;  /* 0x000000ef2400720c */ /* 0x000fe40003fa6270 */
[C---:B------:R-:W-:Y:S02]  /*12db0*/  ISETP.GT.AND P0, PT, R243.reuse, R40, PT ;  /* 0x00000028f300720c */ /* 0x040fe40003f04270 */
[----:B------:R-:W-:Y:S03]  /*12dc0*/  FSEL R114, R114, -INF , !P5 ;  /* 0xff80000072727808 */ /* 0x000fe60006800000 */
[----:B------:R-:W3:Y:S01]  /*12dd0*/  MUFU.TANH R39, R39 ;  /* 0x0000002700277308 */ /* 0x000ee20000002400 */
[----:B------:R-:W-:Y:S02]  /*12de0*/  ISETP.GT.AND P5, PT, R243, R3, PT ;  /* 0x00000003f300720c */ /* 0x000fe40003fa4270 */
[CC--:B------:R-:W-:Y:S02]  /*12df0*/  ISETP.GE.AND P2, PT, R36.reuse, R241.reuse, PT ;  /* 0x000000f12400720c */ /* 0x0c0fe40003f46270 */
[----:B------:R-:W-:Y:S02]  /*12e00*/  FSEL R105, R105, -INF , !P6 ;  /* 0xff80000069697808 */ /* 0x000fe40007000000 */
[-C--:B------:R-:W-:Y:S01]  /*12e10*/  ISETP.GE.AND P3, PT, R36, R242.reuse, PT ;  /* 0x000000f22400720c */ /* 0x080fe20003f66270 */
[----:B------:R-:W-:Y:S01]  /*12e20*/  VIADD R36, R30, 0x70 ;  /* 0x000000701e247836 */ /* 0x000fe20000000000 */
[----:B------:R-:W-:Y:S02]  /*12e30*/  ISETP.GE.AND P6, PT, R40, R242, PT ;  /* 0x000000f22800720c */ /* 0x000fe40003fc6270 */
[----:B------:R-:W-:Y:S02]  /*12e40*/  FSEL R26, R26, -INF , !P0 ;  /* 0xff8000001a1a7808 */ /* 0x000fe40004000000 */
[----:B--2---:R-:W-:Y:S02]  /*12e50*/  FSEL R2, R2, -INF , !P5 ;  /* 0xff80000002027808 */ /* 0x004fe40006800000 */
[----:B------:R-:W-:Y:S02]  /*12e60*/  ISETP.GE.AND P0, PT, R40, R241, PT ;  /* 0x000000f12800720c */ /* 0x000fe40003f06270 */
[-C--:B------:R-:W-:Y:S02]  /*12e70*/  ISETP.GT.AND P5, PT, R246, R3.reuse, PT ;  /* 0x00000003f600720c */ /* 0x080fe40003fa4270 */
[----:B------:R-:W-:Y:S02]  /*12e80*/  FSEL R95, R26, -INF , !P6 ;  /* 0xff8000001a5f7808 */ /* 0x000fe40007000000 */
[----:B------:R-:W2:Y:S01]  /*12e90*/  MUFU.TANH R26, R124 ;  /* 0x0000007c001a7308 */ /* 0x000ea20000002400 */
[-C--:B------:R-:W-:Y:S02]  /*12ea0*/  ISETP.GT.AND P6, PT, R244, R36.reuse, PT ;  /* 0x00000024f400720c */ /* 0x080fe40003fc4270 */
[----:B------:R-:W-:Y:S01]  /*12eb0*/  FSEL R89, R20, -INF , !P0 ;  /* 0xff80000014597808 */ /* 0x000fe20004000000 */
[----:B------:R-:W-:Y:S01]  /*12ec0*/  FMUL.FTZ R20, R126, UR5 ;  /* 0x000000057e147c20 */ /* 0x000fe20008410000 */
[----:B------:R-:W-:Y:S02]  /*12ed0*/  FSEL R88, R5, -INF , !P2 ;  /* 0xff80000005587808 */ /* 0x000fe40005000000 */
[----:B------:R-:W-:Y:S03]  /*12ee0*/  FSEL R38, R38, -INF , !P5 ;  /* 0xff80000026267808 */ /* 0x000fe60006800000 */
[----:B------:R-:W4:Y:S01]  /*12ef0*/  MUFU.TANH R5, R125 ;  /* 0x0000007d00057308 */ /* 0x000f220000002400 */
[----:B------:R-:W-:Y:S02]  /*12f00*/  ISETP.GT.AND P1, PT, R243, R36, PT ;  /* 0x00000024f300720c */ /* 0x000fe40003f24270 */
[-C--:B------:R-:W-:Y:S02]  /*12f10*/  ISETP.GT.AND P5, PT, R245, R3.reuse, PT ;  /* 0x00000003f500720c */ /* 0x080fe40003fa4270 */
[----:B-1----:R-:W-:Y:S02]  /*12f20*/  FSEL R32, R32, -INF , !P6 ;  /* 0xff80000020207808 */ /* 0x002fe40007000000 */
[----:B------:R-:W-:Y:S03]  /*12f30*/  FSEL R94, R94, -INF , !P3 ;  /* 0xff8000005e5e7808 */ /* 0x000fe60005800000 */
[----:B------:R-:W1:Y:S01]  /*12f40*/  MUFU.TANH R20, R20 ;  /* 0x0000001400147308 */ /* 0x000e620000002400 */
[-C--:B------:R-:W-:Y:S02]  /*12f50*/  ISETP.GE.AND P6, PT, R3, R242.reuse, PT ;  /* 0x000000f20300720c */ /* 0x080fe40003fc6270 */
[----:B------:R-:W-:Y:S02]  /*12f60*/  FSEL R0, R0, -INF , !P1 ;  /* 0xff80000000007808 */ /* 0x000fe40004800000 */
[----:B------:R-:W-:Y:S02]  /*12f70*/  ISETP.GE.AND P3, PT, R36, R242, PT ;  /* 0x000000f22400720c */ /* 0x000fe40003f66270 */
[----:B------:R-:W-:Y:S02]  /*12f80*/  FSEL R34, R34, -INF , !P5 ;  /* 0xff80000022227808 */ /* 0x000fe40006800000 */
[----:B------:R-:W-:Y:S02]  /*12f90*/  ISETP.GT.AND P5, PT, R244, R3, PT ;  /* 0x00000003f400720c */ /* 0x000fe40003fa4270 */
[-C--:B------:R-:W-:Y:S02]  /*12fa0*/  ISETP.GT.AND P1, PT, R246, R36.reuse, PT ;  /* 0x00000024f600720c */ /* 0x080fe40003f24270 */
[----:B------:R-:W-:Y:S01]  /*12fb0*/  FSEL R97, R2, -INF , !P6 ;  /* 0xff80000002617808 */ /* 0x000fe20007000000 */
[----:B------:R-:W-:Y:S01]  /*12fc0*/  FMUL.FTZ R2, R128, UR5 ;  /* 0x0000000580027c20 */ /* 0x000fe20008410000 */
[----:B------:R-:W-:Y:S01]  /*12fd0*/  FSEL R98, R0, -INF , !P3 ;  /* 0xff80000000627808 */ /* 0x000fe20005800000 */
[C---:B------:R-:W-:Y:S01]  /*12fe0*/  VIADD R0, R30.reuse, 0x78 ;  /* 0x000000781e007836 */ /* 0x040fe20000000000 */
[----:B---3--:R-:W-:Y:S01]  /*12ff0*/  FSEL R39, R39, -INF , !P5 ;  /* 0xff80000027277808 */ /* 0x008fe20006800000 */
[----:B------:R-:W-:Y:S01]  /*13000*/  VIADD R30, R30, 0x79 ;  /* 0x000000791e1e7836 */ /* 0x000fe20000000000 */
[----:B------:R-:W-:Y:S01]  /*13010*/  FSEL R28, R28, -INF , !P1 ;  /* 0xff8000001c1c7808 */ /* 0x000fe20004800000 */
[----:B------:R-:W3:Y:S01]  /*13020*/  MUFU.TANH R2, R2 ;  /* 0x0000000200027308 */ /* 0x000ee20000002400 */
[-C--:B------:R-:W-:Y:S02]  /*13030*/  ISETP.GE.AND P0, PT, R36, R241.reuse, PT ;  /* 0x000000f12400720c */ /* 0x080fe40003f06270 */
[----:B------:R-:W-:Y:S02]  /*13040*/  ISETP.GE.AND P5, PT, R3, R241, PT ;  /* 0x000000f10300720c */ /* 0x000fe40003fa6270 */
[----:B------:R-:W-:Y:S02]  /*13050*/  FSEL R92, R28, -INF , !P0 ;  /* 0xff8000001c5c7808 */ /* 0x000fe40004000000 */
[----:B------:R-:W-:Y:S02]  /*13060*/  FSEL R93, R38, -INF , !P5 ;  /* 0xff800000265d7808 */ /* 0x000fe40006800000 */
[C---:B------:R-:W-:Y:S02]  /*13070*/  ISETP.GT.AND P1, PT, R245.reuse, R36, PT ;  /* 0x00000024f500720c */ /* 0x040fe40003f24270 */
[C---:B------:R-:W-:Y:S02]  /*13080*/  ISETP.GT.AND P0, PT, R245.reuse, R0, PT ;  /* 0x00000000f500720c */ /* 0x040fe40003f04270 */
[----:B------:R-:W-:Y:S02]  /*13090*/  ISETP.GT.AND P5, PT, R245, R30, PT ;  /* 0x0000001ef500720c */ /* 0x000fe40003fa4270 */
[----:B------:R-:W-:Y:S02]  /*130a0*/  ISETP.GE.AND P2, PT, R36, R240, PT ;  /* 0x000000f02400720c */ /* 0x000fe40003f46270 */
[----:B------:R-:W-:Y:S02]  /*130b0*/  FSEL R22, R22, -INF , !P1 ;  /* 0xff80000016167808 */ /* 0x000fe40004800000 */
[----:B--2---:R-:W-:Y:S02]  /*130c0*/  FSEL R26, R26, -INF , !P0 ;  /* 0xff8000001a1a7808 */ /* 0x004fe40004000000 */
[----:B----4-:R-:W-:Y:S02]  /*130d0*/  FSEL R5, R5, -INF , !P5 ;  /* 0xff80000005057808 */ /* 0x010fe40006800000 */
[C---:B------:R-:W-:Y:S02]  /*130e0*/  ISETP.GT.AND P0, PT, R244.reuse, R0, PT ;  /* 0x00000000f400720c */ /* 0x040fe40003f04270 */
[----:B------:R-:W-:Y:S02]  /*130f0*/  ISETP.GT.AND P5, PT, R244, R30, PT ;  /* 0x0000001ef400720c */ /* 0x000fe40003fa4270 */
[-C--:B------:R-:W-:Y:S02]  /*13100*/  ISETP.GE.AND P1, PT, R36, R239.reuse, PT ;  /* 0x000000ef2400720c */ /* 0x080fe40003f26270 */
[CC--:B------:R-:W-:Y:S02]  /*13110*/  ISETP.GE.AND P3, PT, R3.reuse, R240.reuse, PT ;  /* 0x000000f00300720c */ /* 0x0c0fe40003f66270 */
[-C--:B------:R-:W-:Y:S01]  /*13120*/  ISETP.GE.AND P6, PT, R3, R239.reuse, PT ;  /* 0x000000ef0300720c */ /* 0x080fe20003fc6270 */
[----:B------:R-:W-:Y:S01]  /*13130*/  FMUL.FTZ R3, R129, UR5 ;  /* 0x0000000581037c20 */ /* 0x000fe20008410000 */
[----:B------:R-:W-:Y:S01]  /*13140*/  FSEL R125, R22, -INF , !P2 ;  /* 0xff800000167d7808 */ /* 0x000fe20005000000 */
[----:B------:R-:W-:Y:S01]  /*13150*/  FMUL.FTZ R22, R131, UR5 ;  /* 0x0000000583167c20 */ /* 0x000fe20008410000 */
[----:B------:R-:W-:Y:S02]  /*13160*/  ISETP.GE.AND P2, PT, R0, R240, PT ;  /* 0x000000f00000720c */ /* 0x000fe40003f46270 */
[----:B------:R-:W-:Y:S01]  /*13170*/  FSEL R124, R34, -INF , !P3 ;  /* 0xff800000227c7808 */ /* 0x000fe20005800000 */
[----:B------:R-:W2:Y:S01]  /*13180*/  MUFU.TANH R3, R3 ;  /* 0x0000000300037308 */ /* 0x000ea20000002400 */
[----:B-1----:R-:W-:Y:S02]  /*13190*/  FSEL R20, R20, -INF , !P0 ;  /* 0xff80000014147808 */ /* 0x002fe40004000000 */
[----:B------:R-:W-:Y:S02]  /*131a0*/  FSEL R41, R127, -INF , !P5 ;  /* 0xff8000007f297808 */ /* 0x000fe40006800000 */
[----:B------:R-:W-:Y:S02]  /*131b0*/  FSEL R120, R32, -INF , !P1 ;  /* 0xff80000020787808 */ /* 0x000fe40004800000 */
[----:B------:R-:W-:Y:S03]  /*131c0*/  FSEL R117, R39, -INF , !P6 ;  /* 0xff80000027757808 */ /* 0x000fe60007000000 */
[----:B------:R-:W1:Y:S01]  /*131d0*/  MUFU.TANH R22, R22 ;  /* 0x0000001600167308 */ /* 0x000e620000002400 */
[-C--:B------:R-:W-:Y:S02]  /*131e0*/  ISETP.GT.AND P3, PT, R243, R0.reuse, PT ;  /* 0x00000000f300720c */ /* 0x080fe40003f64270 */
[----:B------:R-:W-:Y:S02]  /*131f0*/  ISETP.GE.AND P0, PT, R0, R239, PT ;  /* 0x000000ef0000720c */ /* 0x000fe40003f06270 */
[----:B------:R-:W-:Y:S02]  /*13200*/  ISETP.GT.AND P5, PT, R246, R0, PT ;  /* 0x00000000f600720c */ /* 0x000fe40003fa4270 */
[C---:B------:R-:W-:Y:S02]  /*13210*/  ISETP.GE.AND P1, PT, R0.reuse, R242, PT ;  /* 0x000000f20000720c */ /* 0x040fe40003f26270 */
[----:B------:R-:W-:Y:S02]  /*13220*/  ISETP.GE.AND P6, PT, R0, R241, PT ;  /* 0x000000f10000720c */ /* 0x000fe40003fc6270 */
[----:B------:R-:W-:Y:S02]  /*13230*/  FMNMX3.FTZ R0, R166, R17, R15, !PT ;  /* 0x00000011a6007276 */ /* 0x000fe4000781000f */
[----:B------:R-:W-:Y:S02]  /*13240*/  FSEL R123, R26, -INF , !P2 ;  /* 0xff8000001a7b7808 */ /* 0x000fe40005000000 */
[----:B------:R-:W-:Y:S02]  /*13250*/  ISETP.GE.AND P2, PT, R30, R240, PT ;  /* 0x000000f01e00720c */ /* 0x000fe40003f46270 */
[----:B------:R-:W-:Y:S02]  /*13260*/  FMNMX3.FTZ R39, R165, R6, R4, !PT ;  /* 0x00000006a5277276 */ /* 0x000fe40007810004 */
[----:B------:R-:W-:Y:S02]  /*13270*/  FMNMX3.FTZ R0, R0, R23, R21, !PT ;  /* 0x0000001700007276 */ /* 0x000fe40007810015 */
[----:B---3--:R-:W-:Y:S02]  /*13280*/  FSEL R109, R2, -INF , !P3 ;  /* 0xff800000026d7808 */ /* 0x008fe40005800000 */
        /* <DEDUP_REMOVED lines=49> */
[----:B------:R-:W-:Y:S02]  /*135a0*/  ISETP.GE.AND P2, PT, R30, R242, PT ;  /* 0x000000f21e00720c */ /* 0x000fe40003f46270 */
[----:B------:R-:W-:Y:S02]  /*135b0*/  FMNMX3.FTZ R49, R49, R95, R94, !PT ;  /* 0x0000005f31317276 */ /* 0x000fe4000781005e */
[----:B------:R-:W-:Y:S02]  /*135c0*/  FMNMX3.FTZ R0, R0, R91, R90, !PT ;  /* 0x0000005b00007276 */ /* 0x000fe4000781005a */
[----:B------:R-:W-:Y:S02]  /*135d0*/  FSEL R42, R20, -INF , !P0 ;  /* 0xff800000142a7808 */ /* 0x000fe40004000000 */
[----:B------:R-:W-:Y:S02]  /*135e0*/  FMNMX3.FTZ R20, R5, R75, R74, !PT ;  /* 0x0000004b05147276 */ /* 0x000fe4000781004a */
[----:B------:R-:W-:Y:S02]  /*135f0*/  FMNMX3.FTZ R26, R26, R121, R118, !PT ;  /* 0x000000791a1a7276 */ /* 0x000fe40007810076 */
[----:B------:R-:W-:Y:S02]  /*13600*/  FMNMX3.FTZ R49, R49, R98, R97, !PT ;  /* 0x0000006231317276 */ /* 0x000fe40007810061 */
[----:B------:R-:W-:Y:S02]  /*13610*/  FSEL R109, R109, -INF , !P1 ;  /* 0xff8000006d6d7808 */ /* 0x000fe40004800000 */
[----:B------:R-:W-:Y:S02]  /*13620*/  FSEL R108, R3, -INF , !P2 ;  /* 0xff800000036c7808 */ /* 0x000fe40005000000 */
[----:B------:R-:W-:Y:S02]  /*13630*/  ISETP.GE.AND P3, PT, R30, R239, PT ;  /* 0x000000ef1e00720c */ /* 0x000fe40003f66270 */
[----:B------:R-:W-:Y:S02]  /*13640*/  FMNMX3.FTZ R0, R0, R106, R105, !PT ;  /* 0x0000006a00007276 */ /* 0x000fe40007810069 */
[----:B------:R-:W-:Y:S02]  /*13650*/  FMNMX3.FTZ R20, R20, R89, R88, !PT ;  /* 0x0000005914147276 */ /* 0x000fe40007810058 */
[----:B------:R-:W-:Y:S02]  /*13660*/  ISETP.GT.AND P0, PT, R246, R30, PT ;  /* 0x0000001ef600720c */ /* 0x000fe40003f04270 */
[----:B------:R-:W-:Y:S02]  /*13670*/  FMNMX3.FTZ R26, R26, R125, R124, !PT ;  /* 0x0000007d1a1a7276 */ /* 0x000fe4000781007c */
[----:B------:R-:W-:Y:S02]  /*13680*/  FMNMX3.FTZ R49, R49, R109, R108, !PT ;  /* 0x0000006d31317276 */ /* 0x000fe4000781006c */
[----:B------:R-:W-:Y:S02]  /*13690*/  FSEL R41, R41, -INF , !P3 ;  /* 0xff80000029297808 */ /* 0x000fe40005800000 */
[----:B------:R-:W-:Y:S02]  /*136a0*/  FMNMX3.FTZ R0, R0, R115, R114, !PT ;  /* 0x0000007300007276 */ /* 0x000fe40007810072 */
[----:B------:R-:W-:Y:S02]  /*136b0*/  FMNMX3.FTZ R3, R20, R92, R93, !PT ;  /* 0x0000005c14037276 */ /* 0x000fe4000781005d */
[----:B-1----:R-:W-:Y:S01]  /*136c0*/  FSEL R22, R22, -INF , !P0 ;  /* 0xff80000016167808 */ /* 0x002fe20004000000 */
[----:B------:R-:W1:Y:S01]  /*136d0*/  SHFL.BFLY PT, R20, R49, 0x2, 0x1f ;  /* 0x0c401f0031147f89 */ /* 0x000e6200000e0000 */
[----:B------:R-:W-:Y:S02]  /*136e0*/  ISETP.GE.AND P3, PT, R30, R241, PT ;  /* 0x000000f11e00720c */ /* 0x000fe40003f66270 */
[----:B------:R-:W-:Y:S02]  /*136f0*/  FMNMX3.FTZ R2, R26, R123, R128, !PT ;  /* 0x0000007b1a027276 */ /* 0x000fe40007810080 */
[----:B------:R-:W-:Y:S02]  /*13700*/  FSEL R100, R100, -INF , !P5 ;  /* 0xff80000064647808 */ /* 0x000fe40006800000 */
[----:B------:R-:W-:Y:S01]  /*13710*/  FMNMX3.FTZ R0, R0, R120, R117, !PT ;  /* 0x0000007800007276 */ /* 0x000fe20007810075 */
[----:B------:R-:W2:Y:S01]  /*13720*/  SHFL.BFLY PT, R45, R2, 0x2, 0x1f ;  /* 0x0c401f00022d7f89 */ /* 0x000ea200000e0000 */
[----:B------:R-:W-:Y:S02]  /*13730*/  FSEL R99, R22, -INF , !P3 ;  /* 0xff80000016637808 */ /* 0x000fe40005800000 */
[----:B------:R-:W-:Y:S02]  /*13740*/  FSEL R100, R100, -INF , !P6 ;  /* 0xff80000064647808 */ /* 0x000fe40007000000 */
[----:B------:R-:W-:Y:S02]  /*13750*/  FMNMX3.FTZ R5, R0, R42, R41, !PT ;  /* 0x0000002a00057276 */ /* 0x000fe40007810029 */
[----:B------:R-:W-:Y:S03]  /*13760*/  FMNMX3.FTZ R47, R3, R100, R99, !PT ;  /* 0x00000064032f7276 */ /* 0x000fe60007810063 */
[----:B------:R-:W3:Y:S08]  /*13770*/  SHFL.BFLY PT, R0, R5, 0x2, 0x1f ;  /* 0x0c401f0005007f89 */ /* 0x000ef000000e0000 */
[----:B------:R-:W4:Y:S01]  /*13780*/  SHFL.BFLY PT, R22, R47, 0x2, 0x1f ;  /* 0x0c401f002f167f89 */ /* 0x000f2200000e0000 */
[----:B-1----:R-:W-:Y:S07]  /*13790*/  FMNMX.FTZ R39, R49, R20, !PT ;  /* 0x0000001431277209 */ /* 0x002fee0007810000 */
[----:B------:R-:W1:Y:S01]  /*137a0*/  SHFL.BFLY PT, R36, R39, 0x1, 0x1f ;  /* 0x0c201f0027247f89 */ /* 0x000e6200000e0000 */
[----:B--2---:R-:W-:Y:S07]  /*137b0*/  FMNMX.FTZ R45, R2, R45, !PT ;  /* 0x0000002d022d7209 */ /* 0x004fee0007810000 */
[----:B------:R-:W2:Y:S01]  /*137c0*/  SHFL.BFLY PT, R2, R45, 0x1, 0x1f ;  /* 0x0c201f002d027f89 */ /* 0x000ea200000e0000 */
[----:B---3--:R-:W-:Y:S02]  /*137d0*/  FMNMX.FTZ R3, R5, R0, !PT ;  /* 0x0000000005037209 */ /* 0x008fe40007810000 */
[----:B----4-:R-:W-:Y:S05]  /*137e0*/  FMNMX.FTZ R20, R47, R22, !PT ;  /* 0x000000162f147209 */ /* 0x010fea0007810000 */
[----:B------:R-:W3:Y:S08]  /*137f0*/  SHFL.BFLY PT, R0, R3, 0x1, 0x1f ;  /* 0x0c201f0003007f89 */ /* 0x000ef000000e0000 */
[----:B------:R-:W4:Y:S01]  /*13800*/  SHFL.BFLY PT, R5, R20, 0x1, 0x1f ;  /* 0x0c201f0014057f89 */ /* 0x000f2200000e0000 */
[----:B-1----:R-:W-:Y:S04]  /*13810*/  FMNMX.FTZ R36, R39, R36, !PT ;  /* 0x0000002427247209 */ /* 0x002fe80007810000 */
[C---:B------:R-:W-:Y:S01]  /*13820*/  FSETP.NEU.FTZ.AND P3, PT, R36.reuse, -INF , PT ;  /* 0xff8000002400780b */ /* 0x040fe20003f7d000 */
[----:B------:R-:W-:Y:S01]  /*13830*/  FMUL.FTZ R116, R36, UR4 ;  /* 0x0000000424747c20 */ /* 0x000fe20008410000 */
[----:B--2---:R-:W-:Y:S04]  /*13840*/  FMNMX.FTZ R2, R45, R2, !PT ;  /* 0x000000022d027209 */ /* 0x004fe80007810000 */
[----:B------:R-:W-:Y:S02]  /*13850*/  FSEL R116, R116, RZ, P3 ;  /* 0x000000ff74747208 */ /* 0x000fe40001800000 */
[C---:B------:R-:W-:Y:S01]  /*13860*/  FSETP.NEU.FTZ.AND P1, PT, R2.reuse, -INF , PT ;  /* 0xff8000000200780b */ /* 0x040fe20003f3d000 */
[----:B------:R-:W-:Y:S02]  /*13870*/  FMUL.FTZ R129, R2, UR4 ;  /* 0x0000000402817c20 */ /* 0x000fe40008410000 */
[--C-:B------:R-:W-:Y:S01]  /*13880*/  FFMA.FTZ R66, R23, UR4, -R116.reuse ;  /* 0x0000000417427c23 */ /* 0x100fe20008010874 */
[--C-:B------:R-:W-:Y:S01]  /*13890*/  FFMA.FTZ R61, R21, UR4, -R116.reuse ;  /* 0x00000004153d7c23 */ /* 0x100fe20008010874 */
[--C-:B------:R-:W-:Y:S01]  /*138a0*/  FFMA.FTZ R86, R17, UR4, -R116.reuse ;  /* 0x0000000411567c23 */ /* 0x100fe20008010874 */
[----:B---3--:R-:W-:Y:S01]  /*138b0*/  FMNMX.FTZ R0, R3, R0, !PT ;  /* 0x0000000003007209 */ /* 0x008fe20007810000 */
[----:B------:R-:W-:Y:S01]  /*138c0*/  FFMA.FTZ R73, R15, UR4, -R116 ;  /* 0x000000040f497c23 */ /* 0x000fe20008010874 */
[----:B------:R-:W-:Y:S01]  /*138d0*/  FSEL R129, R129, RZ, P1 ;  /* 0x000000ff81817208 */ /* 0x000fe20000800000 */
[----:B------:R-:W-:Y:S01]  /*138e0*/  MUFU.EX2 R66, R66 ;  /* 0x0000004200427308 */ /* 0x000fe20000000800 */
[----:B----4-:R-:W-:Y:S01]  /*138f0*/  FMNMX.FTZ R3, R20, R5, !PT ;  /* 0x0000000514037209 */ /* 0x010fe20007810000 */
[----:B------:R-:W-:Y:S01]  /*13900*/  FMUL.FTZ R122, R0, UR4 ;  /* 0x00000004007a7c20 */ /* 0x000fe20008410000 */
[----:B------:R-:W1:Y:S07]  /*13910*/  LDSM.16.MT88.4 R20, [R214+0x4000] ;  /* 0x00400000d614783b */ /* 0x000e6e0000004200 */
[----:B------:R-:W-:Y:S01]  /*13920*/  MUFU.EX2 R86, R86 ;  /* 0x0000005600567308 */ /* 0x000fe20000000800 */
[C---:B------:R-:W-:Y:S01]  /*13930*/  FSETP.NEU.FTZ.AND P2, PT, R3.reuse, -INF , PT ;  /* 0xff8000000300780b */ /* 0x040fe20003f5d000 */
[--C-:B------:R-:W-:Y:S01]  /*13940*/  FFMA.FTZ R71, R4, UR4, -R129.reuse ;  /* 0x0000000404477c23 */ /* 0x100fe20008010881 */
[C---:B------:R-:W-:Y:S07]  /*13950*/  FMUL.FTZ R112, R3.reuse, UR4 ;  /* 0x0000000403707c20 */ /* 0x040fee0008410000 */
[----:B------:R-:W-:Y:S01]  /*13960*/  MUFU.EX2 R73, R73 ;  /* 0x0000004900497308 */ /* 0x000fe20000000800 */
[----:B------:R-:W-:Y:S01]  /*13970*/  FSEL R4, R3, RZ, P2 ;  /* 0x000000ff03047208 */ /* 0x000fe20001000000 */
[----:B------:R-:W-:Y:S01]  /*13980*/  FFMA.FTZ R60, R8, UR4, -R129 ;  /* 0x00000004083c7c23 */ /* 0x000fe20008010881 */
[----:B------:R-:W-:Y:S07]  /*13990*/  FSETP.NEU.FTZ.AND P0, PT, R0, -INF , PT ;  /* 0xff8000000000780b */ /* 0x000fee0003f1d000 */
[----:B------:R-:W-:Y:S01]  /*139a0*/  MUFU.EX2 R61, R61 ;  /* 0x0000003d003d7308 */ /* 0x000fe20000000800 */
[----:B------:R-:W-:Y:S01]  /*139b0*/  FSEL R5, R36, RZ, P3 ;  /* 0x000000ff24057208 */ /* 0x000fe20001800000 */
[----:B------:R-:W-:Y:S01]  /*139c0*/  FADD.FTZ R8, -R4, R167 ;  /* 0x000000a704087221 */ /* 0x000fe20000010100 */
[----:B------:R-:W-:Y:S07]  /*139d0*/  FSEL R112, R112, RZ, P2 ;  /* 0x000000ff70707208 */ /* 0x000fee0001000000 */
[----:B------:R-:W-:Y:S01]  /*139e0*/  MUFU.EX2 R71, R71 ;  /* 0x0000004700477308 */ /* 0x000fe20000000800 */
[----:B------:R-:W-:Y:S01]  /*139f0*/  FSEL R122, R122, RZ, P0 ;  /* 0x000000ff7a7a7208 */ /* 0x000fe20000000000 */
[----:B------:R-:W-:Y:S01]  /*13a00*/  FADD.FTZ R5, -R5, R166 ;  /* 0x000000a605057221 */ /* 0x000fe20000010100 */
[--C-:B------:R-:W-:Y:S01]  /*13a10*/  FFMA.FTZ R111, R6, UR4, -R129.reuse ;  /* 0x00000004066f7c23 */ /* 0x100fe20008010881 */
[----:B------:R-:W-:Y:S01]  /*13a20*/  FMUL.FTZ R6, R8, UR4 ;  /* 0x0000000408067c20 */ /* 0x000fe20008410000 */
[----:B------:R-:W-:Y:S01]  /*13a30*/  FFMA.FTZ R64, R7, UR4, -R112 ;  /* 0x0000000407407c23 */ /* 0x000fe20008010870 */
[----:B------:R-:W-:Y:S01]  /*13a40*/  FFMA.FTZ R62, R37, UR4, -R122 ;  /* 0x00000004253e7c23 */ /* 0x000fe2000801087a */
[--C-:B------:R-:W-:Y:S01]  /*13a50*/  FFMA.FTZ R72, R13, UR4, -R112.reuse ;  /* 0x000000040d487c23 */ /* 0x100fe20008010870 */
[--C-:B------:R-:W-:Y:S01]  /*13a60*/  FFMA.FTZ R70, R19, UR4, -R112.reuse ;  /* 0x0000000413467c23 */ /* 0x100fe20008010870 */
[----:B------:R-:W-:Y:S01]  /*13a70*/  FFMA.FTZ R65, R11, UR4, -R112 ;  /* 0x000000040b417c23 */ /* 0x000fe20008010870 */
[----:B------:R-:W-:Y:S01]  /*13a80*/  FMUL.FTZ R7, R5, UR4 ;  /* 0x0000000405077c20 */ /* 0x000fe20008410000 */
[----:B------:R-:W-:Y:S01]  /*13a90*/  FSEL R5, R0, RZ, P0 ;  /* 0x000000ff00057208 */ /* 0x000fe20000000000 */
[----:B------:R-:W2:Y:S01]  /*13aa0*/  MUFU.EX2 R37, R6 ;  /* 0x0000000600257308 */ /* 0x000ea20000000800 */
[----:B------:R-:W-:Y:S01]  /*13ab0*/  FSEL R4, R2, RZ, P1 ;  /* 0x000000ff02047208 */ /* 0x000fe20000800000 */
[----:B------:R-:W-:Y:S01]  /*13ac0*/  FFMA.FTZ R63, R10, UR4, -R129 ;  /* 0x000000040a3f7c23 */ /* 0x000fe20008010881 */
[----:B------:R-:W-:Y:S01]  /*13ad0*/  FFMA.FTZ R85, R35, UR4, -R122 ;  /* 0x0000000423557c23 */ /* 0x000fe2000801087a */
[----:B------:R-:W-:Y:S06]  /*13ae0*/  FADD.FTZ R5, -R5, R164 ;  /* 0x000000a405057221 */ /* 0x000fec0000010100 */
[----:B------:R-:W-:Y:S01]  /*13af0*/  MUFU.EX2 R64, R64 ;  /* 0x0000004000407308 */ /* 0x000fe20000000800 */
[----:B------:R-:W-:Y:S01]  /*13b00*/  FADD.FTZ R4, -R4, R165 ;  /* 0x000000a504047221 */ /* 0x000fe20000010100 */
[--C-:B------:R-:W-:Y:S01]  /*13b10*/  FFMA.FTZ R69, R33, UR4, -R122.reuse ;  /* 0x0000000421457c23 */ /* 0x100fe2000801087a */
[----:B------:R-:W-:Y:S07]  /*13b20*/  FFMA.FTZ R83, R9, UR4, -R122 ;  /* 0x0000000409537c23 */ /* 0x000fee000801087a */
[----:B------:R-:W-:Y:S01]  /*13b30*/  MUFU.EX2 R70, R70 ;  /* 0x0000004600467308 */ /* 0x000fe20000000800 */
[----:B------:R-:W-:Y:S01]  /*13b40*/  FMUL.FTZ R8, R5, UR4 ;  /* 0x0000000405087c20 */ /* 0x000fe20008410000 */
[----:B------:R-:W-:Y:S01]  /*13b50*/  FMUL.FTZ R9, R4, UR4 ;  /* 0x0000000404097c20 */ /* 0x000fe20008410000 */
[----:B------:R-:W-:Y:S07]  /*13b60*/  IMAD.MOV.U32 R164, RZ, RZ, R48 ;  /* 0x000000ffffa47224 */ /* 0x000fee00078e0030 */
[----:B------:R-:W3:Y:S01]  /*13b70*/  MUFU.EX2 R39, R7 ;  /* 0x0000000700277308 */ /* 0x000ee20000000800 */
[----:B--2---:R-:W-:Y:S01]  /*13b80*/  FMUL.FTZ R6, R37, R162 ;  /* 0x000000a225067220 */ /* 0x004fe20000410000 */
[----:B------:R-:W-:Y:S01]  /*13b90*/  IMAD.MOV.U32 R166, RZ, RZ, R51 ;  /* 0x000000ffffa67224 */ /* 0x000fe200078e0033 */
[----:B------:R-:W-:Y:S07]  /*13ba0*/  F2FP.F16.F32.PACK_AB R44, R73, R86 ;  /* 0x00000056492c723e */ /* 0x000fee00000000ff */
[----:B------:R-:W2:Y:S01]  /*13bb0*/  MUFU.EX2 R72, R72 ;  /* 0x0000004800487308 */ /* 0x000ea20000000800 */
[----:B------:R-:W-:Y:S01]  /*13bc0*/  IMAD.MOV.U32 R162, RZ, RZ, R50 ;  /* 0x000000ffffa27224 */ /* 0x000fe200078e0032 */
[----:B------:R-:W-:Y:S01]  /*13bd0*/  F2FP.F16.F32.PACK_AB R46, R61, R66 ;  /* 0x000000423d2e723e */ /* 0x000fe200000000ff */
[----:B------:R-:W4:Y:S07]  /*13be0*/  LDSM.16.MT88.4 R48, [R212+0x4000] ;  /* 0x00400000d430783b */ /* 0x000f2e0000004200 */
[----:B------:R-:W5:Y:S01]  /*13bf0*/  MUFU.EX2 R65, R65 ;  /* 0x0000004100417308 */ /* 0x000f620000000800 */
[----:B------:R-:W-:Y:S02]  /*13c00*/  IMAD.MOV.U32 R165, RZ, RZ, R103 ;  /* 0x000000ffffa57224 */ /* 0x000fe400078e0067 */
[--C-:B------:R-:W-:Y:S01]  /*13c10*/  FFMA.FTZ R103, R14, UR4, -R129.reuse ;  /* 0x000000040e677c23 */ /* 0x100fe20008010881 */
[--C-:B------:R-:W-:Y:S06]  /*13c20*/  FFMA.FTZ R110, R18, UR4, -R129.reuse ;  /* 0x00000004126e7c23 */ /* 0x100fec0008010881 */
[----:B------:R-:W-:Y:S01]  /*13c30*/  MUFU.EX2 R60, R60 ;  /* 0x0000003c003c7308 */ /* 0x000fe20000000800 */
[--C-:B------:R-:W-:Y:S01]  /*13c40*/  FFMA.FTZ R113, R16, UR4, -R129.reuse ;  /* 0x0000000410717c23 */ /* 0x100fe20008010881 */
[C---:B---3--:R-:W-:Y:S01]  /*13c50*/  FMUL.FTZ R5, R39.reuse, R161 ;  /* 0x000000a127057220 */ /* 0x048fe20000410000 */
[----:B------:R-:W-:Y:S07]  /*13c60*/  FMUL.FTZ R4, R39, R160 ;  /* 0x000000a027047220 */ /* 0x000fee0000410000 */
[----:B------:R-:W3:Y:S01]  /*13c70*/  MUFU.EX2 R63, R63 ;  /* 0x0000003f003f7308 */ /* 0x000ee20000000800 */
[----:B------:R-:W-:Y:S01]  /*13c80*/  FMUL.FTZ R7, R37, R163 ;  /* 0x000000a325077220 */ /* 0x000fe20000410000 */
[----:B--2---:R-:W-:Y:S01]  /*13c90*/  F2FP.F16.F32.PACK_AB R45, R64, R72 ;  /* 0x00000048402d723e */ /* 0x004fe200000000ff */
[----:B------:R-:W-:Y:S07]  /*13ca0*/  IMAD.MOV.U32 R160, RZ, RZ, R102 ;  /* 0x000000ffffa07224 */ /* 0x000fee00078e0066 */
[----:B------:R-:W2:Y:S01]  /*13cb0*/  MUFU.EX2 R40, R9 ;  /* 0x0000000900287308 */ /* 0x000ea20000000800 */
[--C-:B------:R-:W-:Y:S01]  /*13cc0*/  FFMA.FTZ R102, R12, UR4, -R129.reuse ;  /* 0x000000040c667c23 */ /* 0x100fe20008010881 */
[----:B-----5:R-:W-:Y:S01]  /*13cd0*/  F2FP.F16.F32.PACK_AB R47, R65, R70 ;  /* 0x00000046412f723e */ /* 0x020fe200000000ff */
[----:B------:R-:W-:Y:S07]  /*13ce0*/  IMAD.MOV.U32 R161, RZ, RZ, R54 ;  /* 0x000000ffffa17224 */ /* 0x000fee00078e0036 */
[----:B------:R5:W4:Y:S01]  /*13cf0*/  MUFU.EX2 R38, R8 ;  /* 0x0000000800267308 */ /* 0x000b220000000800 */
[----:B------:R-:W-:Y:S02]  /*13d00*/  IMAD.MOV.U32 R167, RZ, RZ, R52 ;  /* 0x000000ffffa77224 */ /* 0x000fe400078e0034 */
[----:B------:R-:W-:Y:S01]  /*13d10*/  FFMA.FTZ R130, R55, UR4, -R116 ;  /* 0x0000000437827c23 */ /* 0x000fe20008010874 */
[----:B------:R-:W-:Y:S06]  /*13d20*/  FMUL.FTZ R16, R39, R148 ;  /* 0x0000009427107220 */ /* 0x000fec0000410000 */
[----:B------:R-:W4:Y:S01]  /*13d30*/  MUFU.EX2 R111, R111 ;  /* 0x0000006f006f7308 */ /* 0x000f220000000800 */
[-C--:B-1----:R-:W-:Y:S09]  /*13d40*/  HMMA.16816.F32 R4, R44, R20.reuse, R4 ;  /* 0x000000142c04723c */ /* 0x082ff20000001804 */
[----:B------:R-:W-:Y:S01]  /*13d50*/  MUFU.EX2 R85, R85 ;  /* 0x0000005500557308 */ /* 0x000fe20000000800 */
[----:B---3--:R-:W-:Y:S01]  /*13d60*/  F2FP.F16.F32.PACK_AB R34, R60, R63 ;  /* 0x0000003f3c22723e */ /* 0x008fe200000000ff */
[C---:B--2---:R-:W-:Y:S08]  /*13d70*/  FMUL.FTZ R9, R40.reuse, R157 ;  /* 0x0000009d28097220 */ /* 0x044ff00000410000 */
[----:B------:R-:W1:Y:S01]  /*13d80*/  MUFU.EX2 R69, R69 ;  /* 0x0000004500457308 */ /* 0x000e620000000800 */
[C---:B------:R-:W-:Y:S01]  /*13d90*/  FMUL.FTZ R12, R40.reuse, R152 ;  /* 0x00000098280c7220 */ /* 0x040fe20000410000 */
[----:B-----5:R-:W-:Y:S01]  /*13da0*/  FMUL.FTZ R8, R40, R156 ;  /* 0x0000009c28087220 */ /* 0x020fe20000410000 */
[C---:B----4-:R-:W-:Y:S07]  /*13db0*/  FMUL.FTZ R10, R38.reuse, R158 ;  /* 0x0000009e260a7220 */ /* 0x050fee0000410000 */
[----:B------:R-:W-:Y:S01]  /*13dc0*/  MUFU.EX2 R62, R62 ;  /* 0x0000003e003e7308 */ /* 0x000fe20000000800 */
[----:B------:R-:W-:Y:S01]  /*13dd0*/  FMUL.FTZ R11, R38, R159 ;  /* 0x0000009f260b7220 */ /* 0x000fe20000410000 */
[----:B------:R-:W-:Y:S01]  /*13de0*/  F2FP.F16.F32.PACK_AB R32, R71, R111 ;  /* 0x0000006f4720723e */ /* 0x000fe200000000ff */
[----:B------:R-:W-:Y:S07]  /*13df0*/  FMUL.FTZ R13, R40, R153 ;  /* 0x00000099280d7220 */ /* 0x000fee0000410000 */
[----:B------:R-:W2:Y:S01]  /*13e00*/  MUFU.EX2 R83, R83 ;  /* 0x0000005300537308 */ /* 0x000ea20000000800 */
[C---:B------:R-:W-:Y:S01]  /*13e10*/  FMUL.FTZ R14, R38.reuse, R154 ;  /* 0x0000009a260e7220 */ /* 0x040fe20000410000 */
[----:B------:R-:W-:Y:S01]  /*13e20*/  FMUL.FTZ R15, R38, R155 ;  /* 0x0000009b260f7220 */ /* 0x000fe20000410000 */
[----:B------:R-:W-:Y:S01]  /*13e30*/  FMUL.FTZ R17, R39, R149 ;  /* 0x0000009527117220 */ /* 0x000fe20000410000 */
[C---:B------:R-:W-:Y:S01]  /*13e40*/  FMUL.FTZ R18, R37.reuse, R150 ;  /* 0x0000009625127220 */ /* 0x040fe20000410000 */
[----:B------:R-:W-:Y:S01]  /*13e50*/  FMUL.FTZ R19, R37, R151 ;  /* 0x0000009725137220 */ /* 0x000fe20000410000 */
[----:B-1----:R-:W-:Y:S01]  /*13e60*/  F2FP.F16.F32.PACK_AB R33, R69, R85 ;  /* 0x000000554521723e */ /* 0x002fe200000000ff */
[----:B------:R-:W-:Y:S01]  /*13e70*/  FFMA.FTZ R126, R24, UR4, -R122 ;  /* 0x00000004187e7c23 */ /* 0x000fe2000801087a */
[----:B------:R-:W-:Y:S01]  /*13e80*/  FMUL.FTZ R24, R40, R140 ;  /* 0x0000008c28187220 */ /* 0x000fe20000410000 */
[--C-:B------:R-:W-:Y:S01]  /*13e90*/  FFMA.FTZ R140, R53, UR4, -R116.reuse ;  /* 0x00000004358c7c23 */ /* 0x100fe20008010874 */
[----:B------:R-:W-:Y:S01]  /*13ea0*/  FFMA.FTZ R127, R27, UR4, -R116 ;  /* 0x000000041b7f7c23 */ /* 0x000fe20008010874 */
[----:B------:R-:W1:Y:S01]  /*13eb0*/  LDSM.16.MT88.4 R52, [R214+0x4400] ;  /* 0x00440000d634783b */ /* 0x000e620000004200 */
[C---:B------:R-:W-:Y:S01]  /*13ec0*/  FMUL.FTZ R26, R38.reuse, R142 ;  /* 0x0000008e261a7220 */ /* 0x040fe20000410000 */
[C---:B------:R-:W-:Y:S01]  /*13ed0*/  FMUL.FTZ R27, R38.reuse, R143 ;  /* 0x0000008f261b7220 */ /* 0x040fe20000410000 */
[----:B--2---:R-:W-:Y:S01]  /*13ee0*/  F2FP.F16.F32.PACK_AB R35, R83, R62 ;  /* 0x0000003e5323723e */ /* 0x004fe200000000ff */
[----:B------:R-:W-:Y:S01]  /*13ef0*/  FMUL.FTZ R30, R38, R138 ;  /* 0x0000008a261e7220 */ /* 0x000fe20000410000 */
[----:B------:R-:W-:Y:S01]  /*13f00*/  FFMA.FTZ R138, R56, UR4, -R122 ;  /* 0x00000004388a7c23 */ /* 0x000fe2000801087a */
[----:B------:R-:W-:Y:S01]  /*13f10*/  MUFU.EX2 R110, R110 ;  /* 0x0000006e006e7308 */ /* 0x000fe20000000800 */
[----:B------:R-:W-:Y:S01]  /*13f20*/  FFMA.FTZ R150, R206, UR4, -R116 ;  /* 0x00000004ce967c23 */ /* 0x000fe20008010874 */
[--C-:B------:R-:W-:Y:S01]  /*13f30*/  FFMA.FTZ R131, R31, UR4, -R112.reuse ;  /* 0x000000041f837c23 */ /* 0x100fe20008010870 */
[----:B------:R-:W-:Y:S01]  /*13f40*/  FMUL.FTZ R31, R38, R139 ;  /* 0x0000008b261f7220 */ /* 0x000fe20000410000 */
[C---:B------:R-:W-:Y:S06]  /*13f50*/  HMMA.16816.F32 R8, R32.reuse, R20, R8 ;  /* 0x000000142008723c */ /* 0x040fec0000001808 */
[----:B------:R-:W-:Y:S01]  /*13f60*/  MUFU.EX2 R130, R130 ;  /* 0x0000008200827308 */ /* 0x000fe20000000800 */
[--C-:B------:R-:W-:Y:S09]  /*13f70*/  FFMA.FTZ R139, R58, UR4, -R112.reuse ;  /* 0x000000043a8b7c23 */ /* 0x100ff20008010870 */
[----:B------:R-:W-:Y:S01]  /*13f80*/  MUFU.EX2 R150, R150 ;  /* 0x0000009600967308 */ /* 0x000fe20000000800 */
[C---:B------:R-:W-:Y:S01]  /*13f90*/  FMUL.FTZ R20, R39.reuse, R144 ;  /* 0x0000009027147220 */ /* 0x040fe20000410000 */
[----:B------:R-:W-:Y:S01]  /*13fa0*/  FMUL.FTZ R21, R39, R145 ;  /* 0x0000009127157220 */ /* 0x000fe20000410000 */
[-C--:B------:R-:W-:Y:S07]  /*13fb0*/  HMMA.16816.F32 R12, R32, R22.reuse, R12 ;  /* 0x00000016200c723c */ /* 0x080fee000000180c */
[----:B------:R-:W2:Y:S01]  /*13fc0*/  MUFU.EX2 R127, R127 ;  /* 0x0000007f007f7308 */ /* 0x000ea20000000800 */
[----:B------:R-:W-:Y:S01]  /*13fd0*/  FFMA.FTZ R144, R25, UR4, -R112 ;  /* 0x0000000419907c23 */ /* 0x000fe20008010870 */
[C---:B------:R-:W-:Y:S01]  /*13fe0*/  FMUL.FTZ R25, R40.reuse, R141 ;  /* 0x0000008d28197220 */ /* 0x040fe20000410000 */
[----:B------:R-:W-:Y:S01]  /*13ff0*/  FFMA.FTZ R141, R59, UR4, -R122 ;  /* 0x000000043b8d7c23 */ /* 0x000fe2000801087a */
[----:B------:R-:W-:Y:S06]  /*14000*/  FMUL.FTZ R28, R40, R136 ;  /* 0x00000088281c7220 */ /* 0x000fec0000410000 */
[----:B------:R-:W-:Y:S01]  /*14010*/  MUFU.EX2 R142, R144 ;  /* 0x00000090008e7308 */ /* 0x000fe20000000800 */
[C---:B------:R-:W-:Y:S09]  /*14020*/  HMMA.16816.F32 R16, R44.reuse, R22, R16 ;  /* 0x000000162c10723c */ /* 0x040ff20000001810 */
[----:B------:R-:W3:Y:S01]  /*14030*/  MUFU.EX2 R131, R131 ;  /* 0x0000008300837308 */ /* 0x000ee20000000800 */
[C---:B------:R-:W-:Y:S01]  /*14040*/  FMUL.FTZ R22, R37.reuse, R146 ;  /* 0x0000009225167220 */ /* 0x040fe20000410000 */
[----:B------:R-:W-:Y:S01]  /*14050*/  FMUL.FTZ R23, R37, R147 ;  /* 0x0000009325177220 */ /* 0x000fe20000410000 */
[----:B------:R-:W-:Y:S07]  /*14060*/  FFMA.FTZ R143, R208, UR4, -R116 ;  /* 0x00000004d08f7c23 */ /* 0x000fee0008010874 */
[----:B------:R-:W-:Y:S01]  /*14070*/  MUFU.EX2 R140, R140 ;  /* 0x0000008c008c7308 */ /* 0x000fe20000000800 */
[--C-:B------:R-:W-:Y:S01]  /*14080*/  FFMA.FTZ R148, R200, UR4, -R112.reuse ;  /* 0x00000004c8947c23 */ /* 0x100fe20008010870 */
[----:B------:R-:W-:Y:S01]  /*14090*/  FFMA.FTZ R145, R196, UR4, -R112 ;  /* 0x00000004c4917c23 */ /* 0x000fe20008010870 */
[--C-:B------:R-:W-:Y:S07]  /*140a0*/  FFMA.FTZ R154, R194, UR4, -R122.reuse ;  /* 0x00000004c29a7c23 */ /* 0x100fee000801087a */
[----:B------:R-:W-:Y:S01]  /*140b0*/  MUFU.EX2 R139, R139 ;  /* 0x0000008b008b7308 */ /* 0x000fe20000000800 */
[-C--:B------:R-:W-:Y:S09]  /*140c0*/  HMMA.16816.F32 R20, R44, R48.reuse, R20 ;  /* 0x000000302c14723c */ /* 0x080ff20000001814 */
[----:B------:R-:W-:Y:S01]  /*140d0*/  MUFU.EX2 R143, R143 ;  /* 0x0000008f008f7308 */ /* 0x000fe20000000800 */
[--C-:B------:R-:W-:Y:S01]  /*140e0*/  FFMA.FTZ R152, R192, UR4, -R122.reuse ;  /* 0x00000004c0987c23 */ /* 0x100fe2000801087a */
[----:B------:R-:W-:Y:S01]  /*140f0*/  FFMA.FTZ R149, R190, UR4, -R122 ;  /* 0x00000004be957c23 */ /* 0x000fe2000801087a */
[----:B------:R-:W-:Y:S07]  /*14100*/  FFMA.FTZ R172, R172, UR4, -R129 ;  /* 0x00000004acac7c23 */ /* 0x000fee0008010881 */
[----:B------:R-:W-:Y:S01]  /*14110*/  MUFU.EX2 R148, R148 ;  /* 0x0000009400947308 */ /* 0x000fe20000000800 */
[C---:B------:R-:W-:Y:S09]  /*14120*/  HMMA.16816.F32 R24, R32.reuse, R48, R24 ;  /* 0x000000302018723c */ /* 0x040ff20000001818 */
[----:B------:R-:W-:Y:S01]  /*14130*/  MUFU.EX2 R103, R103 ;  /* 0x0000006700677308 */ /* 0x000fe20000000800 */
[----:B------:R-:W-:Y:S01]  /*14140*/  FFMA.FTZ R48, R29, UR4, -R116 ;  /* 0x000000041d307c23 */ /* 0x000fe20008010874 */
[----:B------:R-:W-:Y:S01]  /*14150*/  FMUL.FTZ R29, R40, R137 ;  /* 0x00000089281d7220 */ /* 0x000fe20000410000 */
[----:B------:R-:W-:Y:S07]  /*14160*/  FFMA.FTZ R136, R162, UR4, -R112 ;  /* 0x00000004a2887c23 */ /* 0x000fee0008010870 */
[----:B------:R-:W-:Y:S01]  /*14170*/  MUFU.EX2 R145, R145 ;  /* 0x0000009100917308 */ /* 0x000fe20000000800 */
[--C-:B------:R-:W-:Y:S01]  /*14180*/  FFMA.FTZ R171, R171, UR4, -R122.reuse ;  /* 0x00000004abab7c23 */ /* 0x100fe2000801087a */
[--C-:B------:R-:W-:Y:S01]  /*14190*/  FFMA.FTZ R170, R170, UR4, -R122.reuse ;  /* 0x00000004aaaa7c23 */ /* 0x100fe2000801087a */
[--C-:B------:R-:W-:Y:S07]  /*141a0*/  FFMA.FTZ R169, R169, UR4, -R122.reuse ;  /* 0x00000004a9a97c23 */ /* 0x100fee000801087a */
[----:B------:R-:W-:Y:S01]  /*141b0*/  MUFU.EX2 R154, R154 ;  /* 0x0000009a009a7308 */ /* 0x000fe20000000800 */
[-C--:B------:R-:W-:Y:S09]  /*141c0*/  HMMA.16816.F32 R28, R32, R50.reuse, R28 ;  /* 0x00000032201c723c */ /* 0x080ff2000000181c */
[----:B------:R-:W4:Y:S01]  /*141d0*/  MUFU.EX2 R137, R48 ;  /* 0x0000003000897308 */ /* 0x000f220000000800 */
[----:B------:R-:W-:Y:S01]  /*141e0*/  FMUL.FTZ R33, R39, R133 ;  /* 0x0000008527217220 */ /* 0x000fe20000410000 */
[----:B------:R-:W-:Y:S01]  /*141f0*/  FFMA.FTZ R133, R57, UR4, -R122 ;  /* 0x0000000439857c23 */ /* 0x000fe2000801087a */
[----:B------:R-:W-:Y:S07]  /*14200*/  FMUL.FTZ R32, R39, R132 ;  /* 0x0000008427207220 */ /* 0x000fee0000410000 */
[----:B------:R-:W5:Y:S01]  /*14210*/  MUFU.EX2 R136, R136 ;  /* 0x0000008800887308 */ /* 0x000f620000000800 */
[C---:B------:R-:W-:Y:S01]  /*14220*/  FMUL.FTZ R34, R37.reuse, R134 ;  /* 0x0000008625227220 */ /* 0x040fe20000410000 */
[----:B------:R-:W-:Y:S01]  /*14230*/  FMUL.FTZ R35, R37, R135 ;  /* 0x0000008725237220 */ /* 0x000fe20000410000 */
[----:B------:R-:W1:Y:S07]  /*14240*/  LDSM.16.MT88.4 R56, [R212+0x4400] ;  /* 0x00440000d438783b */ /* 0x000e6e0000004200 */
[----:B------:R-:W-:Y:S01]  /*14250*/  MUFU.EX2 R102, R102 ;  /* 0x0000006600667308 */ /* 0x000fe20000000800 */
[--C-:B------:R-:W-:Y:S01]  /*14260*/  FFMA.FTZ R82, R82, UR4, -R116.reuse ;  /* 0x0000000452527c23 */ /* 0x100fe20008010874 */
[--C-:B------:R-:W-:Y:S01]  /*14270*/  FFMA.FTZ R81, R81, UR4, -R116.reuse ;  /* 0x0000000451517c23 */ /* 0x100fe20008010874 */
[--C-:B------:R-:W-:Y:S07]  /*14280*/  FFMA.FTZ R95, R95, UR4, -R116.reuse ;  /* 0x000000045f5f7c23 */ /* 0x100fee0008010874 */
[----:B------:R-:W1:Y:S01]  /*14290*/  MUFU.EX2 R113, R113 ;  /* 0x0000007100717308 */ /* 0x000e620000000800 */
[----:B------:R-:W-:Y:S09]  /*142a0*/  HMMA.16816.F32 R32, R44, R50, R32 ;  /* 0x000000322c20723c */ /* 0x000ff20000001820 */
[----:B------:R-:W-:Y:S01]  /*142b0*/  MUFU.EX2 R126, R126 ;  /* 0x0000007e007e7308 */ /* 0x000fe20000000800 */
[----:B--2---:R-:W-:Y:S01]  /*142c0*/  F2FP.F16.F32.PACK_AB R44, R127, R130 ;  /* 0x000000827f2c723e */ /* 0x004fe200000000ff */
[--C-:B------:R-:W-:Y:S01]  /*142d0*/  FFMA.FTZ R153, R166, UR4, -R116.reuse ;  /* 0x00000004a6997c23 */ /* 0x100fe20008010874 */
[----:B---3--:R-:W-:Y:S07]  /*142e0*/  F2FP.F16.F32.PACK_AB R45, R131, R142 ;  /* 0x0000008e832d723e */ /* 0x008fee00000000ff */
[----:B------:R-:W2:Y:S01]  /*142f0*/  MUFU.EX2 R141, R141 ;  /* 0x0000008d008d7308 */ /* 0x000ea20000000800 */
[----:B----4-:R-:W-:Y:S01]  /*14300*/  F2FP.F16.F32.PACK_AB R46, R137, R140 ;  /* 0x0000008c892e723e */ /* 0x010fe200000000ff */
[--C-:B------:R-:W-:Y:S01]  /*14310*/  FFMA.FTZ R144, R210, UR4, -R116.reuse ;  /* 0x00000004d2907c23 */ /* 0x100fe20008010874 */
[----:B-----5:R-:W-:Y:S07]  /*14320*/  F2FP.F16.F32.PACK_AB R47, R139, R136 ;  /* 0x000000888b2f723e */ /* 0x020fee00000000ff */
[----:B------:R3:W-:Y:S01]  /*14330*/  MUFU.EX2 R134, R138 ;  /* 0x0000008a00867308 */ /* 0x0007e20000000800 */
[----:B------:R-:W-:Y:S01]  /*14340*/  F2FP.F16.F32.PACK_AB R48, R103, R110 ;  /* 0x0000006e6730723e */ /* 0x000fe200000000ff */
[----:B------:R-:W-:Y:S01]  /*14350*/  FFMA.FTZ R94, R94, UR4, -R116 ;  /* 0x000000045e5e7c23 */ /* 0x000fe20008010874 */
[----:B-1----:R-:W-:Y:S07]  /*14360*/  F2FP.F16.F32.PACK_AB R50, R113, R102 ;  /* 0x000000667132723e */ /* 0x002fee00000000ff */
[----:B------:R-:W1:Y:S01]  /*14370*/  MUFU.EX2 R133, R133 ;  /* 0x0000008500857308 */ /* 0x000e620000000800 */
[----:B------:R-:W-:Y:S01]  /*14380*/  FFMA.FTZ R111, R40, R252, R111 ;  /* 0x000000fc286f7223 */ /* 0x000fe2000001006f */
[-C--:B------:R-:W-:Y:S08]  /*14390*/  HMMA.16816.F32 R4, R44, R52.reuse, R4 ;  /* 0x000000342c04723c */ /* 0x080ff00000001804 */
[----:B------:R-:W-:Y:S01]  /*143a0*/  MUFU.EX2 R153, R153 ;  /* 0x0000009900997308 */ /* 0x000fe20000000800 */
[--C-:B------:R-:W-:Y:S01]  /*143b0*/  FFMA.FTZ R155, R204, UR4, -R112.reuse ;  /* 0x00000004cc9b7c23 */ /* 0x100fe20008010870 */
[----:B--2---:R-:W-:Y:S01]  /*143c0*/  F2FP.F16.F32.PACK_AB R49, R141, R126 ;  /* 0x0000007e8d31723e */ /* 0x004fe200000000ff */
[----:B------:R-:W-:Y:S07]  /*143d0*/  FFMA.FTZ R146, R198, UR4, -R112 ;  /* 0x00000004c6927c23 */ /* 0x000fee0008010870 */
[----:B------:R-:W-:Y:S01]  /*143e0*/  MUFU.EX2 R144, R144 ;  /* 0x0000009000907308 */ /* 0x000fe20000000800 */
[--C-:B------:R-:W-:Y:S01]  /*143f0*/  FFMA.FTZ R147, R161, UR4, -R129.reuse ;  /* 0x00000004a1937c23 */ /* 0x100fe20008010881 */
[--C-:B---3--:R-:W-:Y:S01]  /*14400*/  FFMA.FTZ R138, R160, UR4, -R129.reuse ;  /* 0x00000004a08a7c23 */ /* 0x108fe20008010881 */
[--C-:B------:R-:W-:Y:S07]  /*14410*/  FFMA.FTZ R135, R164, UR4, -R129.reuse ;  /* 0x00000004a4877c23 */ /* 0x100fee0008010881 */
[----:B------:R-:W-:Y:S01]  /*14420*/  MUFU.EX2 R155, R155 ;  /* 0x0000009b009b7308 */ /* 0x000fe20000000800 */
[--C-:B------:R-:W-:Y:S01]  /*14430*/  FFMA.FTZ R132, R165, UR4, -R129.reuse ;  /* 0x00000004a5847c23 */ /* 0x100fe20008010881 */
[----:B-1----:R-:W-:Y:S01]  /*14440*/  F2FP.F16.F32.PACK_AB R51, R133, R134 ;  /* 0x000000868533723e */ /* 0x002fe200000000ff */
[----:B------:R-:W-:Y:S07]  /*14450*/  FFMA.FTZ R160, R180, UR4, -R122 ;  /* 0x00000004b4a07c23 */ /* 0x000fee000801087a */
[----:B------:R-:W-:Y:S01]  /*14460*/  MUFU.EX2 R152, R152 ;  /* 0x0000009800987308 */ /* 0x000fe20000000800 */
[----:B------:R-:W-:Y:S01]  /*14470*/  FFMA.FTZ R72, R37, R248, R72 ;  /* 0x000000f825487223 */ /* 0x000fe20000010048 */
[--C-:B------:R-:W-:Y:S01]  /*14480*/  FFMA.FTZ R74, R74, UR4, -R112.reuse ;  /* 0x000000044a4a7c23 */ /* 0x100fe20008010870 */
[--C-:B------:R-:W-:Y:S07]  /*14490*/  FFMA.FTZ R89, R89, UR4, -R112.reuse ;  /* 0x0000000459597c23 */ /* 0x100fee0008010870 */
[----:B------:R-:W1:Y:S01]  /*144a0*/  MUFU.EX2 R149, R149 ;  /* 0x0000009500957308 */ /* 0x000e620000000800 */
[C---:B------:R-:W-:Y:S09]  /*144b0*/  HMMA.16816.F32 R8, R48.reuse, R52, R8 ;  /* 0x000000343008723c */ /* 0x040ff20000001808 */
[----:B------:R-:W-:Y:S01]  /*144c0*/  MUFU.EX2 R160, R160 ;  /* 0x000000a000a07308 */ /* 0x000fe20000000800 */
[----:B------:R-:W-:Y:S01]  /*144d0*/  FFMA.FTZ R88, R88, UR4, -R112 ;  /* 0x0000000458587c23 */ /* 0x000fe20008010870 */
        /* <DEDUP_REMOVED lines=30> */
[----:B-1----:R-:W-:Y:S01]  /*146c0*/  F2FP.F16.F32.PACK_AB R51, R149, R152 ;  /* 0x000000989533723e */ /* 0x002fe200000000ff */
[--C-:B------:R-:W-:Y:S01]  /*146d0*/  FFMA.FTZ R156, R188, UR4, -R129.reuse ;  /* 0x00000004bc9c7c23 */ /* 0x100fe20008010881 */
[--C-:B------:R-:W-:Y:S07]  /*146e0*/  FFMA.FTZ R182, R191, UR4, -R122.reuse ;  /* 0x00000004bfb67c23 */ /* 0x100fee000801087a */
[----:B------:R-:W1:Y:S01]  /*146f0*/  MUFU.EX2 R138, R138 ;  /* 0x0000008a008a7308 */ /* 0x000e620000000800 */
[----:B------:R-:W-:Y:S01]  /*14700*/  HMMA.16816.F32 R32, R44, R58, R32 ;  /* 0x0000003a2c20723c */ /* 0x000fe20000001820 */
[----:B------:R-:W4:Y:S08]  /*14710*/  LDSM.16.MT88.4 R56, [R212+0x4800] ;  /* 0x00480000d438783b */ /* 0x000f300000004200 */
[----:B------:R-:W-:Y:S01]  /*14720*/  MUFU.EX2 R135, R135 ;  /* 0x0000008700877308 */ /* 0x000fe20000000800 */
[----:B------:R-:W-:Y:S01]  /*14730*/  F2FP.F16.F32.PACK_AB R46, R150, R143 ;  /* 0x0000008f962e723e */ /* 0x000fe200000000ff */
[----:B------:R-:W-:Y:S01]  /*14740*/  FFMA.FTZ R195, R195, UR4, -R122 ;  /* 0x00000004c3c37c23 */ /* 0x000fe2000801087a */
[----:B------:R-:W-:Y:S07]  /*14750*/  F2FP.F16.F32.PACK_AB R44, R144, R153 ;  /* 0x00000099902c723e */ /* 0x000fee00000000ff */
[----:B------:R-:W5:Y:S01]  /*14760*/  MUFU.EX2 R132, R132 ;  /* 0x0000008400847308 */ /* 0x000f620000000800 */
[----:B---3--:R-:W-:Y:S01]  /*14770*/  F2FP.F16.F32.PACK_AB R45, R146, R155 ;  /* 0x0000009b922d723e */ /* 0x008fe200000000ff */
[--C-:B------:R-:W-:Y:S01]  /*14780*/  FFMA.FTZ R188, R175, UR4, -R112.reuse ;  /* 0x00000004afbc7c23 */ /* 0x100fe20008010870 */
[----:B------:R-:W-:Y:S07]  /*14790*/  F2FP.F16.F32.PACK_AB R47, R145, R148 ;  /* 0x00000094912f723e */ /* 0x000fee00000000ff */
[----:B------:R-:W3:Y:S01]  /*147a0*/  MUFU.EX2 R151, R151 ;  /* 0x0000009700977308 */ /* 0x000ee20000000800 */
[----:B------:R-:W-:Y:S01]  /*147b0*/  FFMA.FTZ R175, R173, UR4, -R112 ;  /* 0x00000004adaf7c23 */ /* 0x000fe20008010870 */
[----:B-1----:R-:W-:Y:S01]  /*147c0*/  F2FP.F16.F32.PACK_AB R48, R138, R147 ;  /* 0x000000938a30723e */ /* 0x002fe200000000ff */
[--C-:B------:R-:W-:Y:S07]  /*147d0*/  FFMA.FTZ R186, R181, UR4, -R116.reuse ;  /* 0x00000004b5ba7c23 */ /* 0x100fee0008010874 */
[----:B------:R-:W-:Y:S01]  /*147e0*/  MUFU.EX2 R164, R164 ;  /* 0x000000a400a47308 */ /* 0x000fe20000000800 */
[--C-:B------:R-:W-:Y:S01]  /*147f0*/  FFMA.FTZ R173, R185, UR4, -R116.reuse ;  /* 0x00000004b9ad7c23 */ /* 0x100fe20008010874 */
[-C--:B--2---:R-:W-:Y:S08]  /*14800*/  HMMA.16816.F32 R4, R44, R52.reuse, R4 ;  /* 0x000000342c04723c */ /* 0x084ff00000001804 */
[----:B------:R-:W-:Y:S01]  /*14810*/  MUFU.EX2 R161, R161 ;  /* 0x000000a100a17308 */ /* 0x000fe20000000800 */
[----:B------:R-:W-:Y:S01]  /*14820*/  FFMA.FTZ R176, R183, UR4, -R116 ;  /* 0x00000004b7b07c23 */ /* 0x000fe20008010874 */
[----:B-----5:R-:W-:Y:S01]  /*14830*/  F2FP.F16.F32.PACK_AB R50, R132, R135 ;  /* 0x000000878432723e */ /* 0x020fe200000000ff */
[----:B------:R-:W-:Y:S07]  /*14840*/  FFMA.FTZ R184, R177, UR4, -R112 ;  /* 0x00000004b1b87c23 */ /* 0x000fee0008010870 */
[----:B------:R-:W-:Y:S01]  /*14850*/  MUFU.EX2 R180, R180 ;  /* 0x000000b400b47308 */ /* 0x000fe20000000800 */
[----:B------:R-:W-:Y:S01]  /*14860*/  FFMA.FTZ R187, R187, UR4, -R116 ;  /* 0x00000004bbbb7c23 */ /* 0x000fe20008010874 */
[----:B---3--:R-:W-:Y:S01]  /*14870*/  F2FP.F16.F32.PACK_AB R49, R154, R151 ;  /* 0x000000979a31723e */ /* 0x008fe200000000ff */
        /* <DEDUP_REMOVED lines=8> */
[----:B------:R-:W-:Y:S01]  /*14900*/  FFMA.FTZ R67, R67, UR4, -R112 ;  /* 0x0000000443437c23 */ /* 0x000fe20008010870 */
        /* <DEDUP_REMOVED lines=13> */
[--C-:B------:R-:W-:Y:S01]  /*149e0*/  FFMA.FTZ R115, R115, UR4, -R122.reuse ;  /* 0x0000000473737c23 */ /* 0x100fe2000801087a */
[--C-:B------:R-:W-:Y:S07]  /*149f0*/  FFMA.FTZ R114, R114, UR4, -R122.reuse ;  /* 0x0000000472727c23 */ /* 0x100fee000801087a */
[----:B------:R-:W-:Y:S01]  /*14a00*/  MUFU.EX2 R156, R156 ;  /* 0x0000009c009c7308 */ /* 0x000fe20000000800 */
[-C--:B----4-:R-:W-:Y:S09]  /*14a10*/  HMMA.16816.F32 R20, R44, R56.reuse, R20 ;  /* 0x000000382c14723c */ /* 0x090ff20000001814 */
[----:B------:R-:W3:Y:S01]  /*14a20*/  MUFU.EX2 R157, R157 ;  /* 0x0000009d009d7308 */ /* 0x000ee20000000800 */
[--C-:B------:R-:W-:Y:S01]  /*14a30*/  FFMA.FTZ R120, R120, UR4, -R122.reuse ;  /* 0x0000000478787c23 */ /* 0x100fe2000801087a */
[----:B------:R-:W-:Y:S01]  /*14a40*/  FFMA.FTZ R117, R117, UR4, -R122 ;  /* 0x0000000475757c23 */ /* 0x000fe2000801087a */
[--C-:B------:R-:W-:Y:S07]  /*14a50*/  FFMA.FTZ R98, R98, UR4, -R116.reuse ;  /* 0x0000000462627c23 */ /* 0x100fee0008010874 */
[----:B------:R-:W-:Y:S01]  /*14a60*/  MUFU.EX2 R182, R182 ;  /* 0x000000b600b67308 */ /* 0x000fe20000000800 */
[C---:B------:R-:W-:Y:S09]  /*14a70*/  HMMA.16816.F32 R24, R48.reuse, R56, R24 ;  /* 0x000000383018723c */ /* 0x040ff20000001818 */
[----:B------:R-:W-:Y:S01]  /*14a80*/  MUFU.EX2 R181, R187 ;  /* 0x000000bb00b57308 */ /* 0x000fe20000000800 */
[--C-:B------:R-:W-:Y:S01]  /*14a90*/  FFMA.FTZ R97, R97, UR4, -R116.reuse ;  /* 0x0000000461617c23 */ /* 0x100fe20008010874 */
[----:B------:R-:W-:Y:S01]  /*14aa0*/  FFMA.FTZ R109, R109, UR4, -R116 ;  /* 0x000000046d6d7c23 */ /* 0x000fe20008010874 */
[----:B------:R-:W-:Y:S07]  /*14ab0*/  FFMA.FTZ R86, R39, R250, R86 ;  /* 0x000000fa27567223 */ /* 0x000fee0000010056 */
[----:B------:R-:W-:Y:S01]  /*14ac0*/  MUFU.EX2 R186, R186 ;  /* 0x000000ba00ba7308 */ /* 0x000fe20000000800 */
[-C--:B------:R-:W-:Y:S03]  /*14ad0*/  HMMA.16816.F32 R28, R48, R58.reuse, R28 ;  /* 0x0000003a301c723c */ /* 0x080fe6000000181c */
[----:B------:R-:W-:Y:S01]  /*14ae0*/  FFMA.FTZ R51, R193, UR4, -R122 ;  /* 0x00000004c1337c23 */ /* 0x000fe2000801087a */
[----:B--2---:R-:W-:Y:S05]  /*14af0*/  F2FP.F16.F32.PACK_AB R48, R158, R159 ;  /* 0x0000009f9e30723e */ /* 0x004fea00000000ff */
[----:B------:R2:W4:Y:S01]  /*14b00*/  MUFU.EX2 R193, R195 ;  /* 0x000000c300c17308 */ /* 0x0005220000000800 */
[----:B---3--:R-:W-:Y:S01]  /*14b10*/  F2FP.F16.F32.PACK_AB R50, R157, R156 ;  /* 0x0000009c9d32723e */ /* 0x008fe200000000ff */
[----:B------:R-:W-:Y:S01]  /*14b20*/  FADD.FTZ R73, R73, R86 ;  /* 0x0000005649497221 */ /* 0x000fe20000010000 */
[----:B------:R-:W-:Y:S07]  /*14b30*/  HMMA.16816.F32 R32, R44, R58, R32 ;  /* 0x0000003a2c20723c */ /* 0x000fee0000001820 */
[----:B------:R-:W3:Y:S01]  /*14b40*/  MUFU.EX2 R191, R51 ;  /* 0x0000003300bf7308 */ /* 0x000ee20000000800 */
[----:B------:R-:W5:Y:S01]  /*14b50*/  LDSM.16.MT88.4 R56, [R212+0x4c00] ;  /* 0x004c0000d438783b */ /* 0x000f620000004200 */
[----:B------:R-:W-:Y:S08]  /*14b60*/  F2FP.F16.F32.PACK_AB R44, R161, R164 ;  /* 0x000000a4a12c723e */ /* 0x000ff000000000ff */
[----:B------:R-:W-:Y:S01]  /*14b70*/  MUFU.EX2 R188, R188 ;  /* 0x000000bc00bc7308 */ /* 0x000fe20000000800 */
[----:B------:R-:W-:Y:S01]  /*14b80*/  F2FP.F16.F32.PACK_AB R45, R163, R180 ;  /* 0x000000b4a32d723e */ /* 0x000fe200000000ff */
[----:B------:R-:W-:Y:S01]  /*14b90*/  FADD.FTZ R66, R66, R73 ;  /* 0x0000004942427221 */ /* 0x000fe20000010000 */
[----:B------:R-:W-:Y:S07]  /*14ba0*/  F2FP.F16.F32.PACK_AB R46, R165, R162 ;  /* 0x000000a2a52e723e */ /* 0x000fee00000000ff */
[----:B------:R-:W-:Y:S01]  /*14bb0*/  MUFU.EX2 R175, R175 ;  /* 0x000000af00af7308 */ /* 0x000fe20000000800 */
[----:B------:R-:W-:Y:S01]  /*14bc0*/  F2FP.F16.F32.PACK_AB R47, R166, R167 ;  /* 0x000000a7a62f723e */ /* 0x000fe200000000ff */
[----:B--2---:R-:W-:Y:S01]  /*14bd0*/  FFMA.FTZ R195, R178, UR4, -R129 ;  /* 0x00000004b2c37c23 */ /* 0x004fe20008010881 */
[----:B----4-:R-:W-:Y:S07]  /*14be0*/  F2FP.F16.F32.PACK_AB R49, R193, R160 ;  /* 0x000000a0c131723e */ /* 0x010fee00000000ff */
[----:B------:R-:W-:Y:S01]  /*14bf0*/  MUFU.EX2 R173, R173 ;  /* 0x000000ad00ad7308 */ /* 0x000fe20000000800 */
[----:B------:R-:W-:Y:S01]  /*14c00*/  FFMA.FTZ R178, R189, UR4, -R122 ;  /* 0x00000004bdb27c23 */ /* 0x000fe2000801087a */
[----:B---3--:R-:W-:Y:S01]  /*14c10*/  F2FP.F16.F32.PACK_AB R51, R182, R191 ;  /* 0x000000bfb633723e */ /* 0x008fe200000000ff */
[----:B------:R-:W-:Y:S01]  /*14c20*/  FADD.FTZ R61, R61, R66 ;  /* 0x000000423d3d7221 */ /* 0x000fe20000010000 */
[-C--:B-1----:R-:W-:Y:S06]  /*14c30*/  HMMA.16816.F32 R4, R44, R52.reuse, R4 ;  /* 0x000000342c04723c */ /* 0x082fec0000001804 */
[----:B------:R-:W1:Y:S01]  /*14c40*/  MUFU.EX2 R195, R195 ;  /* 0x000000c300c37308 */ /* 0x000e620000000800 */
[----:B------:R-:W-:Y:S01]  /*14c50*/  FADD.FTZ R130, R130, R61 ;  /* 0x0000003d82827221 */ /* 0x000fe20000010000 */
[----:B------:R-:W-:Y:S08]  /*14c60*/  FFMA.FTZ R85, R38, R251, R85 ;  /* 0x000000fb26557223 */ /* 0x000ff00000010055 */
[----:B------:R-:W2:Y:S01]  /*14c70*/  MUFU.EX2 R178, R178 ;  /* 0x000000b200b27308 */ /* 0x000ea20000000800 */
[--C-:B------:R-:W-:Y:S01]  /*14c80*/  FFMA.FTZ R125, R125, UR4, -R129.reuse ;  /* 0x000000047d7d7c23 */ /* 0x100fe20008010881 */
[----:B------:R-:W-:Y:S01]  /*14c90*/  FFMA.FTZ R124, R124, UR4, -R129 ;  /* 0x000000047c7c7c23 */ /* 0x000fe20008010881 */
[C---:B------:R-:W-:Y:S07]  /*14ca0*/  HMMA.16816.F32 R8, R48.reuse, R52, R8 ;  /* 0x000000343008723c */ /* 0x040fee0000001808 */
[----:B------:R-:W-:Y:S01]  /*14cb0*/  MUFU.EX2 R61, R74 ;  /* 0x0000004a003d7308 */ /* 0x000fe20000000800 */
[----:B------:R-:W-:Y:S09]  /*14cc0*/  FADD.FTZ R85, R69, R85 ;  /* 0x0000005545557221 */ /* 0x000ff20000010000 */
[----:B------:R-:W-:Y:S01]  /*14cd0*/  MUFU.EX2 R66, R89 ;  /* 0x0000005900427308 */ /* 0x000fe20000000800 */
[----:B------:R-:W-:Y:S01]  /*14ce0*/  FFMA.FTZ R123, R123, UR4, -R129 ;  /* 0x000000047b7b7c23 */ /* 0x000fe20008010881 */
[----:B------:R-:W-:Y:S01]  /*14cf0*/  FADD.FTZ R127, R127, R130 ;  /* 0x000000827f7f7221 */ /* 0x000fe20000010000 */
[-C--:B------:R-:W-:Y:S07]  /*14d00*/  HMMA.16816.F32 R12, R48, R54.reuse, R12 ;  /* 0x00000036300c723c */ /* 0x080fee000000180c */
[----:B------:R-:W3:Y:S01]  /*14d10*/  MUFU.EX2 R176, R176 ;  /* 0x000000b000b07308 */ /* 0x000ee20000000800 */
[----:B------:R-:W-:Y:S01]  /*14d20*/  FADD.FTZ R62, R62, R85 ;  /* 0x000000553e3e7221 */ /* 0x000fe20000010000 */
[----:B------:R-:W-:Y:S08]  /*14d30*/  FADD.FTZ R140, R140, R127 ;  /* 0x0000007f8c8c7221 */ /* 0x000ff00000010000 */
[----:B------:R4:W-:Y:S01]  /*14d40*/  MUFU.EX2 R177, R179 ;  /* 0x000000b300b17308 */ /* 0x0009e20000000800 */
[----:B------:R-:W-:Y:S01]  /*14d50*/  FFMA.FTZ R92, R92, UR4, -R112 ;  /* 0x000000045c5c7c23 */ /* 0x000fe20008010870 */
[----:B------:R-:W-:Y:S01]  /*14d60*/  FADD.FTZ R83, R83, R62 ;  /* 0x0000003e53537221 */ /* 0x000fe20000010000 */
[C---:B------:R-:W-:Y:S01]  /*14d70*/  HMMA.16816.F32 R16, R44.reuse, R54, R16 ;  /* 0x000000362c10723c */ /* 0x040fe20000001810 */
[----:B------:R-:W3:Y:S06]  /*14d80*/  LDSM.16.MT88.4 R52, [R214+0x5000] ;  /* 0x00500000d634783b */ /* 0x000eec0000004200 */
[----:B------:R-:W3:Y:S01]  /*14d90*/  MUFU.EX2 R184, R184 ;  /* 0x000000b800b87308 */ /* 0x000ee20000000800 */
[----:B------:R-:W-:Y:S01]  /*14da0*/  FADD.FTZ R140, R137, R140 ;  /* 0x0000008c898c7221 */ /* 0x000fe20000010000 */
[----:B------:R-:W-:Y:S08]  /*14db0*/  FADD.FTZ R126, R126, R83 ;  /* 0x000000537e7e7221 */ /* 0x000ff00000010000 */
[----:B------:R-:W-:Y:S01]  /*14dc0*/  MUFU.EX2 R68, R68 ;  /* 0x0000004400447308 */ /* 0x000fe20000000800 */
[----:B------:R-:W-:Y:S01]  /*14dd0*/  FFMA.FTZ R93, R93, UR4, -R112 ;  /* 0x000000045d5d7c23 */ /* 0x000fe20008010870 */
[-C--:B-----5:R-:W-:Y:S08]  /*14de0*/  HMMA.16816.F32 R20, R44, R56.reuse, R20 ;  /* 0x000000382c14723c */ /* 0x0a0ff00000001814 */
[----:B------:R-:W-:Y:S01]  /*14df0*/  MUFU.EX2 R80, R80 ;  /* 0x0000005000507308 */ /* 0x000fe20000000800 */
[--C-:B----4-:R-:W-:Y:S01]  /*14e00*/  FFMA.FTZ R179, R107, UR4, -R129.reuse ;  /* 0x000000046bb37c23 */ /* 0x110fe20008010881 */
[----:B------:R-:W-:Y:S01]  /*14e10*/  FFMA.FTZ R107, R96, UR4, -R129 ;  /* 0x00000004606b7c23 */ /* 0x000fe20008010881 */
[----:B------:R-:W-:Y:S07]  /*14e20*/  FADD.FTZ R153, R153, R140 ;  /* 0x0000008c99997221 */ /* 0x000fee0000010000 */
[----:B------:R-:W4:Y:S01]  /*14e30*/  MUFU.EX2 R67, R67 ;  /* 0x0000004300437308 */ /* 0x000f220000000800 */
[----:B------:R-:W-:Y:S01]  /*14e40*/  FADD.FTZ R141, R141, R126 ;  /* 0x0000007e8d8d7221 */ /* 0x000fe20000010000 */
[C---:B------:R-:W-:Y:S08]  /*14e50*/  HMMA.16816.F32 R24, R48.reuse, R56, R24 ;  /* 0x000000383018723c */ /* 0x040ff00000001818 */
[----:B------:R5:W-:Y:S01]  /*14e60*/  MUFU.EX2 R96, R179 ;  /* 0x000000b300607308 */ /* 0x000be20000000800 */
[----:B------:R-:W-:Y:S01]  /*14e70*/  FADD.FTZ R144, R144, R153 ;  /* 0x0000009990907221 */ /* 0x000fe20000010000 */
[----:B------:R-:W-:Y:S08]  /*14e80*/  FADD.FTZ R134, R134, R141 ;  /* 0x0000008d86867221 */ /* 0x000ff00000010000 */
[----:B------:R-:W-:Y:S01]  /*14e90*/  MUFU.EX2 R107, R107 ;  /* 0x0000006b006b7308 */ /* 0x000fe20000000800 */
[----:B------:R-:W-:Y:S01]  /*14ea0*/  FFMA.FTZ R100, R100, UR4, -R112 ;  /* 0x0000000464647c23 */ /* 0x000fe20008010870 */
[-C--:B------:R-:W-:Y:S08]  /*14eb0*/  HMMA.16816.F32 R28, R48, R58.reuse, R28 ;  /* 0x0000003a301c723c */ /* 0x080ff0000000181c */
[----:B------:R-:W-:Y:S01]  /*14ec0*/  MUFU.EX2 R101, R101 ;  /* 0x0000006500657308 */ /* 0x000fe20000000800 */
[----:B------:R-:W-:Y:S01]  /*14ed0*/  F2FP.F16.F32.PACK_AB R48, R174, R197 ;  /* 0x000000c5ae30723e */ /* 0x000fe200000000ff */
[----:B------:R-:W-:Y:S01]  /*14ee0*/  FADD.FTZ R143, R143, R144 ;  /* 0x000000908f8f7221 */ /* 0x000fe20000010000 */
[----:B-1----:R-:W-:Y:S01]  /*14ef0*/  F2FP.F16.F32.PACK_AB R50, R172, R195 ;  /* 0x000000c3ac32723e */ /* 0x002fe200000000ff */
[----:B------:R-:W-:Y:S01]  /*14f00*/  FADD.FTZ R134, R133, R134 ;  /* 0x0000008685867221 */ /* 0x000fe20000010000 */
[----:B--2---:R-:W-:Y:S01]  /*14f10*/  F2FP.F16.F32.PACK_AB R49, R171, R178 ;  /* 0x000000b2ab31723e */ /* 0x004fe200000000ff */
[----:B------:R-:W-:Y:S01]  /*14f20*/  HMMA.16816.F32 R32, R44, R58, R32 ;  /* 0x0000003a2c20723c */ /* 0x000fe20000001820 */
[----:B------:R-:W1:Y:S03]  /*14f30*/  LDSM.16.MT88.4 R56, [R212+0x5000] ;  /* 0x00500000d438783b */ /* 0x000e660000004200 */
[----:B------:R-:W-:Y:S01]  /*14f40*/  MUFU.EX2 R39, R119 ;  /* 0x0000007700277308 */ /* 0x000fe20000000800 */
[----:B------:R-:W-:Y:S01]  /*14f50*/  F2FP.F16.F32.PACK_AB R44, R186, R181 ;  /* 0x000000b5ba2c723e */ /* 0x000fe200000000ff */
[----:B------:R-:W-:Y:S01]  /*14f60*/  FADD.FTZ R143, R150, R143 ;  /* 0x0000008f968f7221 */ /* 0x000fe20000010000 */
[----:B------:R-:W-:Y:S01]  /*14f70*/  F2FP.F16.F32.PACK_AB R45, R175, R188 ;  /* 0x000000bcaf2d723e */ /* 0x000fe200000000ff */
[----:B------:R-:W-:Y:S01]  /*14f80*/  FADD.FTZ R151, R151, R134 ;  /* 0x0000008697977221 */ /* 0x000fe20000010000 */
[----:B---3--:R-:W-:Y:S01]  /*14f90*/  F2FP.F16.F32.PACK_AB R46, R176, R173 ;  /* 0x000000adb02e723e */ /* 0x008fe200000000ff */
[----:B-----5:R-:W-:Y:S01]  /*14fa0*/  FFMA.FTZ R179, R78, UR4, -R116 ;  /* 0x000000044eb37c23 */ /* 0x020fe20008010874 */
[----:B------:R-:W-:Y:S01]  /*14fb0*/  F2FP.F16.F32.PACK_AB R47, R184, R177 ;  /* 0x000000b1b82f723e */ /* 0x000fe200000000ff */
[----:B------:R-:W-:Y:S01]  /*14fc0*/  FADD.FTZ R151, R154, R151 ;  /* 0x000000979a977221 */ /* 0x000fe20000010000 */
[----:B------:R-:W-:Y:S01]  /*14fd0*/  F2FP.F16.F32.PACK_AB R51, R169, R170 ;  /* 0x000000aaa933723e */ /* 0x000fe200000000ff */
[----:B------:R-:W-:Y:S01]  /*14fe0*/  MUFU.EX2 R38, R121 ;  /* 0x0000007900267308 */ /* 0x000fe20000000800 */
[----:B------:R-:W-:Y:S01]  /*14ff0*/  FADD.FTZ R164, R164, R143 ;  /* 0x0000008fa4a47221 */ /* 0x000fe20000010000 */
[----:B------:R-:W-:Y:S01]  /*15000*/  FADD.FTZ R152, R152, R151 ;  /* 0x0000009798987221 */ /* 0x000fe20000010000 */
[----:B------:R-:W-:Y:S01]  /*15010*/  ISETP.GT.AND P0, PT, R249, R230, PT ;  /* 0x000000e6f900720c */ /* 0x000fe20003f04270 */
[-C--:B------:R-:W-:Y:S06]  /*15020*/  HMMA.16816.F32 R4, R44, R52.reuse, R4 ;  /* 0x000000342c04723c */ /* 0x080fec0000001804 */
[----:B------:R-:W-:Y:S01]  /*15030*/  MUFU.EX2 R37, R118 ;  /* 0x0000007600257308 */ /* 0x000fe20000000800 */
[----:B------:R-:W-:Y:S01]  /*15040*/  FADD.FTZ R149, R149, R152 ;  /* 0x0000009895957221 */ /* 0x000fe20000010000 */
[----:B------:R-:W-:Y:S08]  /*15050*/  FADD.FTZ R161, R161, R164 ;  /* 0x000000a4a1a17221 */ /* 0x000ff00000010000 */
[----:B------:R-:W-:Y:S01]  /*15060*/  MUFU.EX2 R115, R115 ;  /* 0x0000007300737308 */ /* 0x000fe20000000800 */
[----:B------:R-:W-:Y:S02]  /*15070*/  VIADD R249, R249, 0xffffffff ;  /* 0xfffffffff9f97836 */ /* 0x000fe40000000000 */
[----:B------:R-:W-:Y:S01]  /*15080*/  FADD.FTZ R160, R160, R149 ;  /* 0x00000095a0a07221 */ /* 0x000fe20000010000 */
[C---:B------:R-:W-:Y:S06]  /*15090*/  HMMA.16816.F32 R8, R48.reuse, R52, R8 ;  /* 0x000000343008723c */ /* 0x040fec0000001808 */
[----:B------:R-:W-:Y:S01]  /*150a0*/  MUFU.EX2 R114, R114 ;  /* 0x0000007200727308 */ /* 0x000fe20000000800 */
[--C-:B------:R-:W-:Y:S01]  /*150b0*/  FFMA.FTZ R52, R104, UR4, -R129.reuse ;  /* 0x0000000468347c23 */ /* 0x100fe20008010881 */
[--C-:B------:R-:W-:Y:S01]  /*150c0*/  FFMA.FTZ R53, R87, UR4, -R122.reuse ;  /* 0x0000000457357c23 */ /* 0x100fe2000801087a */
[--C-:B------:R-:W-:Y:S01]  /*150d0*/  FFMA.FTZ R104, R90, UR4, -R122.reuse ;  /* 0x000000045a687c23 */ /* 0x100fe2000801087a */
[----:B------:R-:W-:Y:S01]  /*150e0*/  FFMA.FTZ R129, R128, UR4, -R129 ;  /* 0x0000000480817c23 */ /* 0x000fe20008010881 */
[-C--:B------:R-:W-:Y:S05]  /*150f0*/  HMMA.16816.F32 R12, R48, R54.reuse, R12 ;  /* 0x00000036300c723c */ /* 0x080fea000000180c */
[----:B------:R-:W-:Y:S01]  /*15100*/  MUFU.EX2 R90, R53 ;  /* 0x00000035005a7308 */ /* 0x000fe20000000800 */
[--C-:B------:R-:W-:Y:S01]  /*15110*/  FFMA.FTZ R128, R91, UR4, -R122.reuse ;  /* 0x000000045b807c23 */ /* 0x100fe2000801087a */
[----:B------:R-:W-:Y:S01]  /*15120*/  FFMA.FTZ R91, R42, UR4, -R122 ;  /* 0x000000042a5b7c23 */ /* 0x000fe2000801087a */
[----:B------:R-:W-:Y:S07]  /*15130*/  FFMA.FTZ R42, R77, UR4, -R116 ;  /* 0x000000044d2a7c23 */ /* 0x000fee0008010874 */
[----:B------:R-:W-:Y:S01]  /*15140*/  MUFU.EX2 R98, R98 ;  /* 0x0000006200627308 */ /* 0x000fe20000000800 */
[----:B------:R-:W-:Y:S01]  /*15150*/  FADD.FTZ R162, R162, R161 ;  /* 0x000000a1a2a27221 */ /* 0x000fe20000010000 */
[C---:B------:R-:W-:Y:S08]  /*15160*/  HMMA.16816.F32 R16, R44.reuse, R54, R16 ;  /* 0x000000362c10723c */ /* 0x040ff00000001810 */
[----:B------:R-:W-:Y:S01]  /*15170*/  MUFU.EX2 R77, R179 ;  /* 0x000000b3004d7308 */ /* 0x000fe20000000800 */
[--C-:B------:R-:W-:Y:S01]  /*15180*/  FFMA.FTZ R54, R84, UR4, -R122.reuse ;  /* 0x0000000454367c23 */ /* 0x100fe2000801087a */
[----:B------:R-:W-:Y:S08]  /*15190*/  FFMA.FTZ R122, R41, UR4, -R122 ;  /* 0x00000004297a7c23 */ /* 0x000ff0000801087a */
[----:B------:R-:W-:Y:S01]  /*151a0*/  MUFU.EX2 R84, R52 ;  /* 0x0000003400547308 */ /* 0x000fe20000000800 */
[--C-:B------:R-:W-:Y:S01]  /*151b0*/  FFMA.FTZ R41, R76, UR4, -R116.reuse ;  /* 0x000000044c297c23 */ /* 0x100fe20008010874 */
[-C--:B-1----:R-:W-:Y:S08]  /*151c0*/  HMMA.16816.F32 R20, R44, R56.reuse, R20 ;  /* 0x000000382c14723c */ /* 0x082ff00000001814 */
[----:B------:R1:W-:Y:S01]  /*151d0*/  MUFU.EX2 R87, R54 ;  /* 0x0000003600577308 */ /* 0x0003e20000000800 */
[--C-:B------:R-:W-:Y:S01]  /*151e0*/  FFMA.FTZ R76, R79, UR4, -R116.reuse ;  /* 0x000000044f4c7c23 */ /* 0x100fe20008010874 */
[----:B------:R-:W-:Y:S01]  /*151f0*/  FFMA.FTZ R116, R108, UR4, -R116 ;  /* 0x000000046c747c23 */ /* 0x000fe20008010874 */
[----:B------:R-:W-:Y:S07]  /*15200*/  FFMA.FTZ R108, R75, UR4, -R112 ;  /* 0x000000044b6c7c23 */ /* 0x000fee0008010870 */
[----:B------:R-:W-:Y:S01]  /*15210*/  MUFU.EX2 R79, R41 ;  /* 0x00000029004f7308 */ /* 0x000fe20000000800 */
[----:B------:R-:W-:Y:S01]  /*15220*/  FADD.FTZ R160, R193, R160 ;  /* 0x000000a0c1a07221 */ /* 0x000fe20000010000 */
[C---:B------:R-:W-:Y:S08]  /*15230*/  HMMA.16816.F32 R24, R48.reuse, R56, R24 ;  /* 0x000000383018723c */ /* 0x040ff00000001818 */
[----:B------:R-:W2:Y:S01]  /*15240*/  MUFU.EX2 R56, R42 ;  /* 0x0000002a00387308 */ /* 0x000ea20000000800 */
[--C-:B------:R-:W-:Y:S01]  /*15250*/  FFMA.FTZ R57, R43, UR4, -R112.reuse ;  /* 0x000000042b397c23 */ /* 0x100fe20008010870 */
[----:B----4-:R-:W-:Y:S08]  /*15260*/  F2FP.F16.F32.PACK_AB R43, R67, R80 ;  /* 0x00000050432b723e */ /* 0x010ff000000000ff */
[----:B------:R-:W3:Y:S01]  /*15270*/  MUFU.EX2 R76, R76 ;  /* 0x0000004c004c7308 */ /* 0x000ee20000000800 */
[----:B------:R-:W-:Y:S01]  /*15280*/  FFMA.FTZ R112, R99, UR4, -R112 ;  /* 0x0000000463707c23 */ /* 0x000fe20008010870 */
[-C--:B------:R-:W-:Y:S01]  /*15290*/  HMMA.16816.F32 R28, R48, R58.reuse, R28 ;  /* 0x0000003a301c723c */ /* 0x080fe2000000181c */
[----:B-1----:R-:W1:Y:S07]  /*152a0*/  LDSM.16.MT88.4 R52, [R214+0x5400] ;  /* 0x00540000d634783b */ /* 0x002e6e0000004200 */
[----:B------:R-:W4:Y:S01]  /*152b0*/  MUFU.EX2 R57, R57 ;  /* 0x0000003900397308 */ /* 0x000f220000000800 */
[----:B------:R-:W-:Y:S01]  /*152c0*/  FADD.FTZ R162, R165, R162 ;  /* 0x000000a2a5a27221 */ /* 0x000fe20000010000 */
[----:B------:R-:W-:Y:S01]  /*152d0*/  FADD.FTZ R191, R191, R160 ;  /* 0x000000a0bfbf7221 */ /* 0x000fe20000010000 */
[----:B------:R-:W-:Y:S07]  /*152e0*/  IMAD.MOV.U32 R164, RZ, RZ, R0 ;  /* 0x000000ffffa47224 */ /* 0x000fee00078e0000 */
[----:B------:R-:W-:Y:S01]  /*152f0*/  MUFU.EX2 R78, R128 ;  /* 0x00000080004e7308 */ /* 0x000fe20000000800 */
[----:B------:R-:W-:Y:S01]  /*15300*/  FADD.FTZ R181, R181, R162 ;  /* 0x000000a2b5b57221 */ /* 0x000fe20000010000 */
[----:B------:R-:W-:Y:S01]  /*15310*/  HMMA.16816.F32 R32, R44, R58, R32 ;  /* 0x0000003a2c20723c */ /* 0x000fe20000001820 */
[----:B------:R-:W5:Y:S07]  /*15320*/  LDSM.16.MT88.4 R48, [R212+0x5400] ;  /* 0x00540000d430783b */ /* 0x000f6e0000004200 */
[----:B------:R-:W1:Y:S01]  /*15330*/  MUFU.EX2 R75, R104 ;  /* 0x00000068004b7308 */ /* 0x000e620000000800 */
[----:B--2---:R-:W-:Y:S01]  /*15340*/  F2FP.F16.F32.PACK_AB R40, R56, R77 ;  /* 0x0000004d3828723e */ /* 0x004fe200000000ff */
[----:B------:R-:W-:Y:S01]  /*15350*/  FADD.FTZ R191, R182, R191 ;  /* 0x000000bfb6bf7221 */ /* 0x000fe20000010000 */
[----:B---3--:R-:W-:Y:S07]  /*15360*/  F2FP.F16.F32.PACK_AB R42, R76, R79 ;  /* 0x0000004f4c2a723e */ /* 0x008fee00000000ff */
[----:B------:R-:W-:Y:S01]  /*15370*/  MUFU.EX2 R62, R108 ;  /* 0x0000006c003e7308 */ /* 0x000fe20000000800 */
[----:B----4-:R-:W-:Y:S01]  /*15380*/  F2FP.F16.F32.PACK_AB R41, R57, R68 ;  /* 0x000000443929723e */ /* 0x010fe200000000ff */
        /* <DEDUP_REMOVED lines=18> */
[----:B------:R-:W1:Y:S01]  /*154b0*/  MUFU.EX2 R93, R93 ;  /* 0x0000005d005d7308 */ /* 0x000e620000000800 */
[----:B------:R-:W-:Y:S01]  /*154c0*/  FADD.FTZ R87, R87, R170 ;  /* 0x000000aa57577221 */ /* 0x000fe20000010000 */
[----:B------:R-:W-:Y:S08]  /*154d0*/  FADD.FTZ R77, R77, R176 ;  /* 0x000000b04d4d7221 */ /* 0x000ff00000010000 */
[----:B------:R-:W-:Y:S01]  /*154e0*/  MUFU.EX2 R109, R109 ;  /* 0x0000006d006d7308 */ /* 0x000fe20000000800 */
[----:B------:R-:W-:Y:S01]  /*154f0*/  FADD.FTZ R87, R90, R87 ;  /* 0x000000575a577221 */ /* 0x000fe20000010000 */
[-C--:B------:R-:W-:Y:S08]  /*15500*/  HMMA.16816.F32 R4, R40, R52.reuse, R4 ;  /* 0x000000342804723c */ /* 0x080ff00000001804 */
[----:B------:R-:W2:Y:S01]  /*15510*/  MUFU.EX2 R116, R116 ;  /* 0x0000007400747308 */ /* 0x000ea20000000800 */
[----:B------:R-:W-:Y:S09]  /*15520*/  FADD.FTZ R56, R56, R77 ;  /* 0x0000004d38387221 */ /* 0x000ff20000010000 */
[----:B------:R-:W-:Y:S01]  /*15530*/  MUFU.EX2 R100, R100 ;  /* 0x0000006400647308 */ /* 0x000fe20000000800 */
[----:B------:R-:W-:Y:S01]  /*15540*/  FADD.FTZ R78, R78, R87 ;  /* 0x000000574e4e7221 */ /* 0x000fe20000010000 */
[C---:B------:R-:W-:Y:S08]  /*15550*/  HMMA.16816.F32 R8, R44.reuse, R52, R8 ;  /* 0x000000342c08723c */ /* 0x040ff00000001808 */
[----:B------:R-:W-:Y:S01]  /*15560*/  MUFU.EX2 R125, R125 ;  /* 0x0000007d007d7308 */ /* 0x000fe20000000800 */
[----:B------:R-:W-:Y:S01]  /*15570*/  FADD.FTZ R53, R64, R72 ;  /* 0x0000004840357221 */ /* 0x000fe20000010000 */
[----:B-1----:R-:W-:Y:S08]  /*15580*/  F2FP.F16.F32.PACK_AB R133, R93, R92 ;  /* 0x0000005c5d85723e */ /* 0x002ff000000000ff */
[----:B------:R-:W1:Y:S01]  /*15590*/  MUFU.EX2 R64, R106 ;  /* 0x0000006a00407308 */ /* 0x000e620000000800 */
        /* <DEDUP_REMOVED lines=11> */
[----:B------:R-:W-:Y:S01]  /*15650*/  FADD.FTZ R142, R142, R65 ;  /* 0x000000418e8e7221 */ /* 0x000fe20000010000 */
[----:B------:R-:W4:Y:S07]  /*15660*/  LDSM.16.MT88.4 R52, [R214+0x5800] ;  /* 0x00580000d634783b */ /* 0x000f2e0000004200 */
[----:B------:R-:W3:Y:S01]  /*15670*/  MUFU.EX2 R65, R88 ;  /* 0x0000005800417308 */ /* 0x000ee20000000800 */
[-C--:B-----5:R-:W-:Y:S03]  /*15680*/  HMMA.16816.F32 R20, R40, R48.reuse, R20 ;  /* 0x000000302814723c */ /* 0x0a0fe60000001814 */
[----:B------:R-:W-:Y:S01]  /*15690*/  FADD.FTZ R131, R131, R142 ;  /* 0x0000008e83837221 */ /* 0x000fe20000010000 */
[----:B------:R-:W-:Y:S05]  /*156a0*/  FADD.FTZ R103, R103, R110 ;  /* 0x0000006e67677221 */ /* 0x000fea0000010000 */
[----:B------:R-:W-:Y:S01]  /*156b0*/  MUFU.EX2 R70, R123 ;  /* 0x0000007b00467308 */ /* 0x000fe20000000800 */
[----:B--2---:R-:W-:Y:S01]  /*156c0*/  F2FP.F16.F32.PACK_AB R134, R116, R109 ;  /* 0x0000006d7486723e */ /* 0x004fe200000000ff */
[----:B------:R-:W-:Y:S01]  /*156d0*/  FADD.FTZ R136, R136, R131 ;  /* 0x0000008388887221 */ /* 0x000fe20000010000 */
[C---:B------:R-:W-:Y:S07]  /*156e0*/  HMMA.16816.F32 R24, R44.reuse, R48, R24 ;  /* 0x000000302c18723c */ /* 0x040fee0000001818 */
[----:B------:R-:W2:Y:S01]  /*156f0*/  MUFU.EX2 R129, R129 ;  /* 0x0000008100817308 */ /* 0x000ea20000000800 */
[----:B------:R-:W-:Y:S01]  /*15700*/  FADD.FTZ R136, R139, R136 ;  /* 0x000000888b887221 */ /* 0x000fe20000010000 */
[----:B------:R-:W-:Y:S08]  /*15710*/  FADD.FTZ R102, R102, R103 ;  /* 0x0000006766667221 */ /* 0x000ff00000010000 */
[----:B------:R-:W-:Y:S01]  /*15720*/  MUFU.EX2 R120, R120 ;  /* 0x0000007800787308 */ /* 0x000fe20000000800 */
[----:B------:R-:W-:Y:S01]  /*15730*/  FADD.FTZ R76, R76, R79 ;  /* 0x0000004f4c4c7221 */ /* 0x000fe20000010000 */
[-C--:B------:R-:W-:Y:S08]  /*15740*/  HMMA.16816.F32 R28, R44, R50.reuse, R28 ;  /* 0x000000322c1c723c */ /* 0x080ff0000000181c */
[----:B------:R-:W5:Y:S01]  /*15750*/  MUFU.EX2 R117, R117 ;  /* 0x0000007500757308 */ /* 0x000f620000000800 */
[----:B------:R-:W-:Y:S01]  /*15760*/  F2FP.F16.F32.PACK_AB R44, R39, R58 ;  /* 0x0000003a272c723e */ /* 0x000fe200000000ff */
[----:B------:R-:W-:Y:S01]  /*15770*/  FADD.FTZ R155, R155, R136 ;  /* 0x000000889b9b7221 */ /* 0x000fe20000010000 */
[----:B------:R-:W-:Y:S01]  /*15780*/  F2FP.F16.F32.PACK_AB R46, R37, R38 ;  /* 0x00000026252e723e */ /* 0x000fe200000000ff */
[----:B------:R-:W-:Y:S01]  /*15790*/  FADD.FTZ R102, R113, R102 ;  /* 0x0000006671667221 */ /* 0x000fe20000010000 */
[----:B-1----:R-:W-:Y:S01]  /*157a0*/  F2FP.F16.F32.PACK_AB R45, R59, R64 ;  /* 0x000000403b2d723e */ /* 0x002fe200000000ff */
[----:B------:R-:W-:Y:S01]  /*157b0*/  HMMA.16816.F32 R32, R40, R50, R32 ;  /* 0x000000322820723c */ /* 0x000fe20000001820 */
[----:B------:R-:W1:Y:S03]  /*157c0*/  LDSM.16.MT88.4 R48, [R212+0x5800] ;  /* 0x00580000d430783b */ /* 0x000e660000004200 */
[----:B------:R-:W-:Y:S01]  /*157d0*/  MUFU.EX2 R91, R91 ;  /* 0x0000005b005b7308 */ /* 0x000fe20000000800 */
[----:B---3--:R-:W-:Y:S01]  /*157e0*/  F2FP.F16.F32.PACK_AB R40, R60, R63 ;  /* 0x0000003f3c28723e */ /* 0x008fe200000000ff */
        /* <DEDUP_REMOVED lines=10> */
[----:B------:R-:W3:Y:S01]  /*15890*/  LDSM.16.MT88.4 R148, [R214+0x5c00] ;  /* 0x005c0000d694783b */ /* 0x000ee20000004200 */
[----:B------:R-:W-:Y:S01]  /*158a0*/  FADD.FTZ R135, R135, R138 ;  /* 0x0000008a87877221 */ /* 0x000fe20000010000 */
[-C--:B----4-:R-:W-:Y:S01]  /*158b0*/  HMMA.16816.F32 R4, R40, R52.reuse, R4 ;  /* 0x000000342804723c */ /* 0x090fe20000001804 */
[----:B------:R-:W4:Y:S02]  /*158c0*/  MUFU.EX2 R122, R122 ;  /* 0x0000007a007a7308 */ /* 0x000f240000000800 */
[----:B------:R-:W-:Y:S01]  /*158d0*/  FADD.FTZ R132, R132, R135 ;  /* 0x0000008784847221 */ /* 0x000fe20000010000 */
[----:B------:R-:W-:Y:S01]  /*158e0*/  FADD.FTZ R180, R180, R145 ;  /* 0x00000091b4b47221 */ /* 0x000fe20000010000 */
[----:B--2---:R-:W-:Y:S01]  /*158f0*/  F2FP.F16.F32.PACK_AB R138, R129, R70 ;  /* 0x00000046818a723e */ /* 0x004fe200000000ff */
[----:B------:R-:W-:Y:S01]  /*15900*/  FADD.FTZ R64, R64, R75 ;  /* 0x0000004b40407221 */ /* 0x000fe20000010000 */
[----:B------:R-:W-:Y:S01]  /*15910*/  FADD.FTZ R159, R159, R132 ;  /* 0x000000849f9f7221 */ /* 0x000fe20000010000 */
[C---:B------:R-:W-:Y:S04]  /*15920*/  HMMA.16816.F32 R8, R44.reuse, R52, R8 ;  /* 0x000000342c08723c */ /* 0x040fe80000001808 */
[----:B------:R-:W-:Y:S01]  /*15930*/  F2FP.F16.F32.PACK_AB R132, R97, R98 ;  /* 0x000000626184723e */ /* 0x000fe200000000ff */
[----:B------:R-:W-:Y:S01]  /*15940*/  FADD.FTZ R159, R158, R159 ;  /* 0x0000009f9e9f7221 */ /* 0x000fe20000010000 */
[----:B------:R-:W-:Y:S01]  /*15950*/  FADD.FTZ R180, R163, R180 ;  /* 0x000000b4a3b47221 */ /* 0x000fe20000010000 */
[----:B-----5:R-:W-:Y:S01]  /*15960*/  F2FP.F16.F32.PACK_AB R137, R117, R120 ;  /* 0x000000787589723e */ /* 0x020fe200000000ff */
[-C--:B------:R-:W-:Y:S03]  /*15970*/  HMMA.16816.F32 R12, R44, R54.reuse, R12 ;  /* 0x000000362c0c723c */ /* 0x080fe6000000180c */
[----:B------:R-:W-:Y:S01]  /*15980*/  FADD.FTZ R156, R156, R159 ;  /* 0x0000009f9c9c7221 */ /* 0x000fe20000010000 */
[----:B----4-:R-:W-:Y:S01]  /*15990*/  F2FP.F16.F32.PACK_AB R139, R122, R91 ;  /* 0x0000005b7a8b723e */ /* 0x010fe200000000ff */
        /* <DEDUP_REMOVED lines=14> */
[C---:B------:R-:W-:Y:S01]  /*15a80*/  HMMA.16816.F32 R24, R44.reuse, R48, R24 ;  /* 0x000000302c18723c */ /* 0x040fe20000001818 */
[----:B------:R-:W1:Y:S03]  /*15a90*/  MUFU.EX2 R49, R112 ;  /* 0x0000007000317308 */ /* 0x000e660000000800 */
        /* <DEDUP_REMOVED lines=9> */
[----:B-1----:R-:W-:Y:S01]  /*15b30*/  F2FP.F16.F32.PACK_AB R135, R49, R100 ;  /* 0x000000643187723e */ /* 0x002fe200000000ff */
[----:B------:R-:W-:Y:S01]  /*15b40*/  HMMA.16816.F32 R32, R40, R50, R32 ;  /* 0x000000322820723c */ /* 0x000fe20000001820 */
[----:B------:R-:W1:Y:S03]  /*15b50*/  LDSM.16.MT88.4 R40, [R212+0x5c00] ;  /* 0x005c0000d428783b */ /* 0x000e660000004200 */
[----:B------:R-:W-:Y:S01]  /*15b60*/  FADD.FTZ R96, R96, R195 ;  /* 0x000000c360607221 */ /* 0x000fe20000010000 */
[----:B------:R-:W-:Y:S01]  /*15b70*/  FADD.FTZ R68, R68, R177 ;  /* 0x000000b144447221 */ /* 0x000fe20000010000 */
[----:B------:R-:W-:Y:S01]  /*15b80*/  FADD.FTZ R120, R117, R120 ;  /* 0x0000007875787221 */ /* 0x000fe20000010000 */
[----:B------:R-:W-:Y:S01]  /*15b90*/  FADD.FTZ R98, R97, R98 ;  /* 0x0000006261627221 */ /* 0x000fe20000010000 */
[-C--:B---3--:R-:W-:Y:S05]  /*15ba0*/  HMMA.16816.F32 R160, R132, R148.reuse, R4 ;  /* 0x0000009484a0723c */ /* 0x088fea0000001804 */
        /* <DEDUP_REMOVED lines=14> */
[C---:B------:R-:W-:Y:S04]  /*15c90*/  HMMA.16816.F32 R148, R132.reuse, R150, R16 ;  /* 0x000000968494723c */ /* 0x040fe80000001810 */
[----:B------:R-:W-:Y:S01]  /*15ca0*/  FADD.FTZ R62, R62, R67 ;  /* 0x000000433e3e7221 */ /* 0x000fe20000010000 */
[----:B------:R-:W-:Y:S01]  /*15cb0*/  FADD.FTZ R39, R39, R58 ;  /* 0x0000003a27277221 */ /* 0x000fe20000010000 */
[----:B------:R-:W-:Y:S02]  /*15cc0*/  IMAD.MOV.U32 R166, RZ, RZ, R36 ;  /* 0x000000ffffa67224 */ /* 0x000fe400078e0024 */
[----:B------:R-:W-:Y:S01]  /*15cd0*/  FADD.FTZ R61, R61, R62 ;  /* 0x0000003e3d3d7221 */ /* 0x000fe20000010000 */
[-C--:B-1----:R-:W-:Y:S03]  /*15ce0*/  HMMA.16816.F32 R144, R132, R40.reuse, R20 ;  /* 0x000000288490723c */ /* 0x082fe60000001814 */
[----:B------:R-:W-:Y:S01]  /*15cf0*/  FADD.FTZ R38, R38, R39 ;  /* 0x0000002726267221 */ /* 0x000fe20000010000 */
[----:B------:R-:W-:Y:S03]  /*15d00*/  FADD.FTZ R66, R66, R61 ;  /* 0x0000003d42427221 */ /* 0x000fe60000010000 */
[----:B------:R-:W-:Y:S01]  /*15d10*/  FADD.FTZ R38, R37, R38 ;  /* 0x0000002625267221 */ /* 0x000fe20000010000 */
[C---:B------:R-:W-:Y:S04]  /*15d20*/  HMMA.16816.F32 R140, R136.reuse, R40, R24 ;  /* 0x00000028888c723c */ /* 0x040fe80000001818 */
[----:B------:R-:W-:Y:S01]  /*15d30*/  FADD.FTZ R65, R65, R66 ;  /* 0x0000004241417221 */ /* 0x000fe20000010000 */
[----:B------:R-:W-:Y:S03]  /*15d40*/  FADD.FTZ R125, R125, R38 ;  /* 0x000000267d7d7221 */ /* 0x000fe60000010000 */
[-C--:B------:R-:W-:Y:S03]  /*15d50*/  HMMA.16816.F32 R136, R136, R42.reuse, R28 ;  /* 0x0000002a8888723c */ /* 0x080fe6000000181c */
[----:B------:R-:W-:Y:S01]  /*15d60*/  FADD.FTZ R92, R92, R65 ;  /* 0x000000415c5c7221 */ /* 0x000fe20000010000 */
[----:B------:R-:W-:Y:S03]  /*15d70*/  FADD.FTZ R125, R124, R125 ;  /* 0x0000007d7c7d7221 */ /* 0x000fe60000010000 */
[----:B------:R-:W-:Y:S01]  /*15d80*/  FADD.FTZ R93, R93, R92 ;  /* 0x0000005c5d5d7221 */ /* 0x000fe20000010000 */
[----:B------:R-:W-:Y:S04]  /*15d90*/  HMMA.16816.F32 R132, R132, R42, R32 ;  /* 0x0000002a8484723c */ /* 0x000fe80000001820 */
[----:B------:R-:W-:Y:S01]  /*15da0*/  FADD.FTZ R70, R70, R125 ;  /* 0x0000007d46467221 */ /* 0x000fe20000010000 */
[----:B------:R-:W-:Y:S03]  /*15db0*/  FADD.FTZ R100, R100, R93 ;  /* 0x0000005d64647221 */ /* 0x000fe60000010000 */
[----:B------:R-:W-:Y:S01]  /*15dc0*/  FADD.FTZ R252, R129, R70 ;  /* 0x0000004681fc7221 */ /* 0x000fe20000010000 */
[----:B------:R-:W-:Y:S01]  /*15dd0*/  FADD.FTZ R248, R49, R100 ;  /* 0x0000006431f87221 */ /* 0x000fe20000010000 */
[----:B------:R-:W-:Y:S10]  /*15de0*/  @P0 BRA `(.L_x_1193) ;  /* 0xffffff9800a80947 */ /* 0x000ff4000383ffff */
.L_x_1192:
[----:B------:R-:W1:Y:S01]  /*15df0*/  SHFL.BFLY PT, R9, R252, 0x2, 0x1f ;  /* 0x0c401f00fc097f89 */ /* 0x000e6200000e0000 */
[----:B------:R-:W2:Y:S01]  /*15e00*/  S2UR UR4, SR_CgaCtaId ;  /* 0x00000000000479c3 */ /* 0x000ea20000008800 */
[----:B------:R-:W-:Y:S01]  /*15e10*/  SHF.L.U32 R15, R234, 0x4, RZ ;  /* 0x00000004ea0f7819 */ /* 0x000fe200000006ff */
[----:B------:R-:W-:Y:S01]  /*15e20*/  UMOV UR5, 0x400 ;  /* 0x0000040000057882 */ /* 0x000fe20000000000 */
[----:B------:R-:W3:Y:S01]  /*15e30*/  SHFL.BFLY PT, R5, R250, 0x2, 0x1f ;  /* 0x0c401f00fa057f89 */ /* 0x000ee200000e0000 */
[----:B------:R-:W-:Y:S02]  /*15e40*/  ISETP.NE.AND P2, PT, R233, -0x1, PT ;  /* 0xffffffffe900780c */ /* 0x000fe40003f45270 */
[----:B------:R-:W-:Y:S01]  /*15e50*/  LOP3.LUT R202, R202, 0x3e00, R15, 0xf8, !PT ;  /* 0x00003e00caca7812 */ /* 0x000fe200078ef80f */
        /* <DEDUP_REMOVED lines=13> */
[----:B-1----:R-:W-:-:S04]  /*15f30*/  FADD.FTZ R9, R10, R9 ;  /* 0x000000090a097221 */ /* 0x002fc80000010000 */
[----:B------:R-:W1:Y:S01]  /*15f40*/  MUFU.RCP R10, R9 ;  /* 0x00000009000a7308 */ /* 0x000e620000001000 */
[----:B------:R-:W-:Y:S01]  /*15f50*/  FSETP.NE.FTZ.AND P4, PT, R9, RZ, PT ;  /* 0x000000ff0900720b */ /* 0x000fe20003f95000 */
[----:B--2---:R-:W-:Y:S01]  /*15f60*/  FADD.FTZ R8, R5, R8 ;  /* 0x0000000805087221 */ /* 0x004fe20000010000 */
[----:B------:R-:W-:Y:S01]  /*15f70*/  SHF.L.U32 R5, R234, 0x3, RZ ;  /* 0x00000003ea057819 */ /* 0x000fe200000006ff */
[----:B---3--:R-:W-:Y:S01]  /*15f80*/  FADD.FTZ R6, R7, R6 ;  /* 0x0000000607067221 */ /* 0x008fe20000010000 */
[----:B------:R-:W-:Y:S02]  /*15f90*/  SHF.L.U32 R7, R226, 0x5, RZ ;  /* 0x00000005e2077819 */ /* 0x000fe400000006ff */
[----:B------:R-:W-:Y:S01]  /*15fa0*/  LOP3.LUT R5, R5, 0xc0, RZ, 0xc0, !PT ;  /* 0x000000c005057812 */ /* 0x000fe200078ec0ff */
[----:B----4-:R-:W-:Y:S01]  /*15fb0*/  FADD.FTZ R4, R11, R4 ;  /* 0x000000040b047221 */ /* 0x010fe20000010000 */
[----:B------:R-:W2:Y:S01]  /*15fc0*/  MUFU.RCP R12, R8 ;  /* 0x00000008000c7308 */ /* 0x000ea20000001000 */
[----:B------:R-:W-:-:S02]  /*15fd0*/  FSETP.NE.FTZ.AND P6, PT, R8, RZ, PT ;  /* 0x000000ff0800720b */ /* 0x000fc40003fd5000 */
[----:B------:R-:W-:Y:S02]  /*15fe0*/  LOP3.LUT R14, R5, 0x18, R234, 0xf8, !PT ;  /* 0x00000018050e7812 */ /* 0x000fe400078ef8ea */
[----:B------:R-:W-:Y:S02]  /*15ff0*/  FSETP.NE.FTZ.AND P5, PT, R6, RZ, PT ;  /* 0x000000ff0600720b */ /* 0x000fe40003fb5000 */
[----:B------:R-:W-:Y:S01]  /*16000*/  FSETP.NE.FTZ.AND P3, PT, R4, RZ, PT ;  /* 0x000000ff0400720b */ /* 0x000fe20003f75000 */
[----:B------:R-:W3:Y:S01]  /*16010*/  MUFU.RCP R13, R6 ;  /* 0x00000006000d7308 */ /* 0x000ee20000001000 */
[----:B-1----:R-:W-:Y:S02]  /*16020*/  FSEL R10, R10, 1, P4 ;  /* 0x3f8000000a0a7808 */ /* 0x002fe40002000000 */
[----:B------:R-:W-:Y:S02]  /*16030*/  LOP3.LUT R7, R202, 0x20, R7, 0xf8, !PT ;  /* 0x00000020ca077812 */ /* 0x000fe400078ef807 */
[----:B------:R-:W-:Y:S01]  /*16040*/  SHF.L.U32 R11, R234, 0x2, RZ ;  /* 0x00000002ea0b7819 */ /* 0x000fe200000006ff */
        /* <DEDUP_REMOVED lines=8> */
[----:B------:R-:W1:Y:S01]  /*160d0*/  MUFU.RCP R5, R4 ;  /* 0x0000000400057308 */ /* 0x000e620000001000 */
[----:B------:R-:W4:Y:S01]  /*160e0*/  LDC.U8 R10, c[0x0][0x549] ;  /* 0x00015240ff0a7b82 */ /* 0x000f220000000000 */
[----:B--2---:R-:W-:-:S02]  /*160f0*/  FSEL R12, R12, 1, P6 ;  /* 0x3f8000000c0c7808 */ /* 0x004fc40003000000 */
[----:B---3--:R-:W-:Y:S02]  /*16100*/  FSEL R13, R13, 1, P5 ;  /* 0x3f8000000d0d7808 */ /* 0x008fe40002800000 */
[----:B------:R-:W-:Y:S01]  /*16110*/  LOP3.LUT R7, R7, R14, RZ, 0xfc, !PT ;  /* 0x0000000e07077212 */ /* 0x000fe200078efcff */
[C---:B------:R-:W-:Y:S01]  /*16120*/  FMUL.FTZ R160, R12.reuse, R160 ;  /* 0x000000a00ca07220 */ /* 0x040fe20000410000 */
        /* <DEDUP_REMOVED lines=11> */
[----:B------:R-:W-:Y:S01]  /*161e0*/  FMUL.FTZ R151, R13, R151 ;  /* 0x000000970d977220 */ /* 0x000fe20000410000 */
[----:B------:R-:W-:Y:S01]  /*161f0*/  LOP3.LUT R12, R11, 0x20, RZ, 0xc0, !PT ;  /* 0x000000200b0c7812 */ /* 0x000fe200078ec0ff */
[----:B------:R-:W-:Y:S01]  /*16200*/  FMUL.FTZ R146, R13, R146 ;  /* 0x000000920d927220 */ /* 0x000fe20000410000 */
[----:B------:R-:W-:Y:S01]  /*16210*/  LEA R7, R7, UR4, 0x1 ;  /* 0x0000000407077c11 */ /* 0x000fe2000f8e08ff */
[C---:B------:R-:W-:Y:S01]  /*16220*/  FMUL.FTZ R158, R5.reuse, R158 ;  /* 0x0000009e059e7220 */ /* 0x040fe20000410000 */
[C---:B------:R-:W-:Y:S01]  /*16230*/  FMUL.FTZ R159, R5.reuse, R159 ;  /* 0x0000009f059f7220 */ /* 0x040fe20000410000 */
[----:B----4-:R-:W-:Y:S01]  /*16240*/  ISETP.NE.AND P1, PT, R10, RZ, PT ;  /* 0x000000ff0a00720c */ /* 0x010fe20003f25270 */
[----:B------:R-:W-:Y:S01]  /*16250*/  FMUL.FTZ R154, R5, R154 ;  /* 0x0000009a059a7220 */ /* 0x000fe20000410000 */
[----:B------:R-:W-:Y:S01]  /*16260*/  LOP3.LUT R14, R11, 0x40, RZ, 0xc0, !PT ;  /* 0x000000400b0e7812 */ /* 0x000fe200078ec0ff */
[----:B------:R-:W-:Y:S01]  /*16270*/  FMUL.FTZ R155, R5, R155 ;  /* 0x0000009b059b7220 */ /* 0x000fe20000410000 */
[C---:B------:R-:W-:Y:S01]  /*16280*/  FMUL.FTZ R147, R13.reuse, R147 ;  /* 0x000000930d937220 */ /* 0x040fe20000410000 */
[C---:B------:R-:W-:Y:S01]  /*16290*/  FMUL.FTZ R134, R13.reuse, R134 ;  /* 0x000000860d867220 */ /* 0x040fe20000410000 */
        /* <DEDUP_REMOVED lines=10> */
[C---:B------:R-:W-:Y:S01]  /*16340*/  IADD3 R15, PT, PT, R7.reuse, -R12, RZ ;  /* 0x8000000c070f7210 */ /* 0x040fe20007ffe0ff */
[----:B------:R-:W5:Y:S01]  /*16350*/  @P1 LDC R16, c[0x0][0x430] ;  /* 0x00010c00ff101b82 */ /* 0x000f620000000800 */
[----:B------:R-:W-:Y:S01]  /*16360*/  IADD3 R17, PT, PT, R7, -R14, RZ ;  /* 0x8000000e07117210 */ /* 0x000fe20007ffe0ff */
[----:B------:R-:W-:Y:S01]  /*16370*/  STS [R7+0x200], R162 ;  /* 0x000200a207007388 */ /* 0x000fe20000000800 */
[----:B------:R-:W-:Y:S01]  /*16380*/  F2FP.F16.F32.PACK_AB R156, R157, R156 ;  /* 0x0000009c9d9c723e */ /* 0x000fe200000000ff */
[----:B------:R-:W1:Y:S01]  /*16390*/  @P6 MUFU.LG2 R8, R8 ;  /* 0x0000000800086308 */ /* 0x000e620000000c00 */
[----:B------:R-:W-:Y:S01]  /*163a0*/  F2FP.F16.F32.PACK_AB R158, R159, R158 ;  /* 0x0000009e9f9e723e */ /* 0x000fe200000000ff */
[----:B------:R-:W-:Y:S01]  /*163b0*/  STS [R15+0x10], R148 ;  /* 0x000010940f007388 */ /* 0x000fe20000000800 */
[----:B------:R-:W-:Y:S01]  /*163c0*/  F2FP.F16.F32.PACK_AB R152, R153, R152 ;  /* 0x000000989998723e */ /* 0x000fe200000000ff */
[----:B------:R-:W5:Y:S01]  /*163d0*/  LDC R14, c[0x0][0x434] ;  /* 0x00010d00ff0e7b82 */ /* 0x000f620000000800 */
[----:B------:R-:W-:Y:S01]  /*163e0*/  F2FP.F16.F32.PACK_AB R154, R155, R154 ;  /* 0x0000009a9b9a723e */ /* 0x000fe200000000ff */
[----:B------:R-:W-:Y:S01]  /*163f0*/  STS [R15+0x210], R150 ;  /* 0x000210960f007388 */ /* 0x000fe20000000800 */
[----:B------:R-:W-:Y:S01]  /*16400*/  F2FP.F16.F32.PACK_AB R144, R145, R144 ;  /* 0x000000909190723e */ /* 0x000fe200000000ff */
[----:B------:R-:W2:Y:S01]  /*16410*/  @P5 MUFU.LG2 R6, R6 ;  /* 0x0000000600065308 */ /* 0x000ea20000000c00 */
[----:B------:R-:W-:Y:S01]  /*16420*/  F2FP.F16.F32.PACK_AB R146, R147, R146 ;  /* 0x000000929392723e */ /* 0x000fe200000000ff */
[----:B------:R-:W-:Y:S01]  /*16430*/  STS [R7+0x1000], R156 ;  /* 0x0010009c07007388 */ /* 0x000fe20000000800 */
[----:B------:R-:W-:Y:S01]  /*16440*/  F2FP.F16.F32.PACK_AB R132, R133, R132 ;  /* 0x000000848584723e */ /* 0x000fe200000000ff */
[----:B------:R-:W3:Y:S01]  /*16450*/  @P2 LDC.64 R10, c[0x0][0x408] ;  /* 0x00010200ff0a2b82 */ /* 0x000ee20000000a00 */
[----:B------:R-:W-:Y:S01]  /*16460*/  F2FP.F16.F32.PACK_AB R134, R13, R134 ;  /* 0x000000860d86723e */ /* 0x000fe200000000ff */
[----:B------:R4:W-:Y:S01]  /*16470*/  STS [R7+0x1200], R158 ;  /* 0x0012009e07007388 */ /* 0x0009e20000000800 */
[----:B------:R-:W-:Y:S01]  /*16480*/  IADD3 R19, PT, PT, -R12, R17, RZ ;  /* 0x000000110c137210 */ /* 0x000fe20007ffe1ff */
[----:B------:R-:W1:Y:S01]  /*16490*/  @P4 MUFU.LG2 R9, R9 ;  /* 0x0000000900094308 */ /* 0x000e620000000c00 */
[----:B------:R-:W-:Y:S01]  /*164a0*/  F2FP.F16.F32.PACK_AB R140, R141, R140 ;  /* 0x0000008c8d8c723e */ /* 0x000fe200000000ff */
[----:B------:R-:W-:Y:S01]  /*164b0*/  STS [R15+0x1010], R152 ;  /* 0x001010980f007388 */ /* 0x000fe20000000800 */
[----:B------:R-:W-:Y:S01]  /*164c0*/  F2FP.F16.F32.PACK_AB R142, R143, R142 ;  /* 0x0000008e8f8e723e */ /* 0x000fe200000000ff */
[----:B------:R-:W2:Y:S01]  /*164d0*/  @!P2 LDC.64 R12, c[0x0][0x400] ;  /* 0x00010000ff0cab82 */ /* 0x000ea20000000a00 */
[----:B------:R-:W-:Y:S01]  /*164e0*/  F2FP.F16.F32.PACK_AB R136, R137, R136 ;  /* 0x000000888988723e */ /* 0x000fe200000000ff */
[----:B------:R1:W-:Y:S01]  /*164f0*/  STS [R15+0x1210], R154 ;  /* 0x0012109a0f007388 */ /* 0x0003e20000000800 */
[----:B------:R-:W-:-:S02]  /*16500*/  F2FP.F16.F32.PACK_AB R5, R5, R138 ;  /* 0x0000008a0505723e */ /* 0x000fc400000000ff */
[----:B------:R-:W-:Y:S01]  /*16510*/  @P1 MOV R25, 0x1 ;  /* 0x0000000100191802 */ /* 0x000fe20000000f00 */
[----:B------:R1:W-:Y:S02]  /*16520*/  STS [R17+0x20], R144 ;  /* 0x0000209011007388 */ /* 0x0003e40000000800 */
[----:B------:R-:W3:Y:S01]  /*16530*/  @P5 LDC R24, c[0x0][0x458] ;  /* 0x00011600ff185b82 */ /* 0x000ee20000000800 */
[----:B-----5:R-:W-:Y:S01]  /*16540*/  @P1 IMAD R14, R16, R21, RZ ;  /* 0x00000015100e1224 */ /* 0x020fe200078e02ff */
[----:B------:R3:W-:Y:S04]  /*16550*/  STS [R17+0x220], R146 ;  /* 0x0002209211007388 */ /* 0x0007e80000000800 */
[----:B------:R3:W-:Y:S04]  /*16560*/  STS [R19+0x30], R132 ;  /* 0x0000308413007388 */ /* 0x0007e80000000800 */
[----:B------:R3:W-:Y:S01]  /*16570*/  STS [R19+0x230], R134 ;  /* 0x0002308613007388 */ /* 0x0007e20000000800 */
[----:B----4-:R-:W4:Y:S03]  /*16580*/  @P6 LDC R7, c[0x0][0x458] ;  /* 0x00011600ff076b82 */ /* 0x010f260000000800 */
[----:B------:R3:W-:Y:S01]  /*16590*/  STS [R17+0x1020], R140 ;  /* 0x0010208c11007388 */ /* 0x0007e20000000800 */
[----:B--2---:R-:W-:-:S03]  /*165a0*/  @!P2 IMAD.WIDE.U32 R22, R236, R12, RZ ;  /* 0x0000000cec16a225 */ /* 0x004fc600078e00ff */
[----:B------:R2:W-:Y:S01]  /*165b0*/  STS [R17+0x1220], R142 ;  /* 0x0012208e11007388 */ /* 0x0005e20000000800 */
[----:B-1----:R-:W1:Y:S03]  /*165c0*/  @P1 LDC R15, c[0x0][0x430] ;  /* 0x00010c00ff0f1b82 */ /* 0x002e660000000800 */
[----:B------:R2:W-:Y:S04]  /*165d0*/  STS [R19+0x1030], R136 ;  /* 0x0010308813007388 */ /* 0x0005e80000000800 */
[----:B------:R2:W-:Y:S01]  /*165e0*/  STS [R19+0x1230], R5 ;  /* 0x0012300513007388 */ /* 0x0005e20000000800 */
[----:B------:R-:W-:Y:S05]  /*165f0*/  @P1 BRA `(.L_x_1196) ;  /* 0x0000000000201947 */ /* 0x000fea0003800000 */
[----:B------:R-:W-:Y:S01]  /*16600*/  ISETP.NE.AND P0, PT, R20, RZ, PT ;  /* 0x000000ff1400720c */ /* 0x000fe20003f05270 */
[----:B------:R-:W5:-:S12]  /*16610*/  LDC R12, c[0x0][0x3e0] ;  /* 0x0000f800ff0c7b82 */ /* 0x000f580000000800 */
[----:B------:R-:W5:Y:S01]  /*16620*/  @P0 LDC R25, c[0x0][0x454] ;  /* 0x00011500ff190b82 */ /* 0x000f620000000800 */
[----:B-1----:R-:W-:Y:S02]  /*16630*/  @P0 MOV R15, 0x1 ;  /* 0x00000001000f0802 */ /* 0x002fe40000000f00 */
[----:B------:R-:W-:-:S05]  /*16640*/  @!P0 MOV R15, 0x1 ;  /* 0x00000001000f8802 */ /* 0x000fca0000000f00 */
[----:B------:R-:W1:Y:S01]  /*16650*/  @P0 LDC R14, c[0x0][0x454] ;  /* 0x00011500ff0e0b82 */ /* 0x000e620000000800 */
[-C--:B-----5:R-:W-:Y:S02]  /*16660*/  @P0 IMAD R25, R25, R12.reuse, RZ ;  /* 0x0000000c19190224 */ /* 0x0a0fe400078e02ff */
[----:B------:R-:W-:-:S07]  /*16670*/  @!P0 IMAD R25, R21, R12, RZ ;  /* 0x0000000c15198224 */ /* 0x000fce00078e02ff */
.L_x_1196:
[----:B------:R-:W-:Y:S01]  /*16680*/  BAR.SYNC.DEFER_BLOCKING 0x0 ;  /* 0x0000000000007b1d */ /* 0x000fe20000010000 */
[C---:B------:R-:W-:Y:S01]  /*16690*/  ISETP.NE.AND P0, PT, R233.reuse, -0x1, PT ;  /* 0xffffffffe900780c */ /* 0x040fe20003f05270 */
[----:B---3--:R-:W-:Y:S01]  /*166a0*/  @P2 IMAD.WIDE.U32 R26, R233, R10, RZ ;  /* 0x0000000ae91a2225 */ /* 0x008fe200078e00ff */
[----:B------:R-:W-:-:S03]  /*166b0*/  ISETP.NE.AND P1, PT, R20, RZ, !P1 ;  /* 0x000000ff1400720c */ /* 0x000fc60004f25270 */
[----:B------:R-:W-:Y:S01]  /*166c0*/  @P6 FMUL.FTZ R31, R8, 0.69314718246459960938 ;  /* 0x3f317218081f6820 */ /* 0x000fe20000410000 */
[----:B------:R-:W-:Y:S01]  /*166d0*/  @P5 FMUL.FTZ R6, R6, 0.69314718246459960938 ;  /* 0x3f31721806065820 */ /* 0x000fe20000410000 */
[----:B--2---:R-:W2:Y:S01]  /*166e0*/  @P3 LDC R5, c[0x0][0x458] ;  /* 0x00011600ff053b82 */ /* 0x004ea20000000800 */
[----:B------:R-:W3:Y:S01]  /*166f0*/  @P3 MUFU.LG2 R4, R4 ;  /* 0x0000000400043308 */ /* 0x000ee20000000c00 */
[----:B------:R-:W-:Y:S01]  /*16700*/  @!P2 IMAD R13, R236, R13, R23 ;  /* 0x0000000dec0da224 */ /* 0x000fe200078e0217 */
[----:B------:R-:W-:Y:S01]  /*16710*/  MOV R12, 0x7f800000 ;  /* 0x7f800000000c7802 */ /* 0x000fe20000000f00 */
[----:B------:R-:W-:Y:S01]  /*16720*/  @P2 IMAD R13, R233, R11, R27 ;  /* 0x0000000be90d2224 */ /* 0x000fe200078e021b */
[----:B------:R-:W-:Y:S01]  /*16730*/  MOV R20, 0x7f800000 ;  /* 0x7f80000000147802 */ /* 0x000fe20000000f00 */
[----:B-1----:R-:W-:Y:S02]  /*16740*/  IMAD R14, R235, R14, RZ ;  /* 0x0000000eeb0e7224 */ /* 0x002fe400078e02ff */
[----:B----4-:R-:W-:Y:S01]  /*16750*/  @P6 FFMA.FTZ R12, R36, R7, R31 ;  /* 0x00000007240c6223 */ /* 0x010fe2000001001f */
[----:B------:R-:W1:Y:S01]  /*16760*/  @P4 LDC R29, c[0x0][0x458] ;  /* 0x00011600ff1d4b82 */ /* 0x000e620000000800 */
[----:B------:R-:W-:Y:S01]  /*16770*/  @!P0 IMAD R233, R236, R21, RZ ;  /* 0x00000015ece98224 */ /* 0x000fe200078e02ff */
[----:B------:R-:W-:Y:S01]  /*16780*/  LOP3.LUT P0, RZ, R234, 0x3, RZ, 0xc0, !PT ;  /* 0x00000003eaff7812 */ /* 0x000fe2000780c0ff */
[----:B------:R-:W-:Y:S01]  /*16790*/  @P5 FFMA.FTZ R20, R3, R24, R6 ;  /* 0x0000001803145223 */ /* 0x000fe20000010006 */
[----:B------:R-:W-:-:S02]  /*167a0*/  @!P1 IMAD R14, R236, R25, R14 ;  /* 0x00000019ec0e9224 */ /* 0x000fc400078e020e */
[----:B------:R-:W-:Y:S01]  /*167b0*/  @P4 FMUL.FTZ R9, R9, 0.69314718246459960938 ;  /* 0x3f31721809094820 */ /* 0x000fe20000410000 */
[----:B------:R-:W-:Y:S01]  /*167c0*/  SHF.R.S32.HI R3, RZ, 0x1f, R233 ;  /* 0x0000001fff037819 */ /* 0x000fe200000114e9 */
[----:B------:R-:W-:Y:S01]  /*167d0*/  IMAD R7, R238, R15, RZ ;  /* 0x0000000fee077224 */ /* 0x000fe200078e02ff */
[----:B------:R-:W-:Y:S01]  /*167e0*/  SEL R21, R233, RZ, P1 ;  /* 0x000000ffe9157207 */ /* 0x000fe20000800000 */
[----:B------:R-:W-:Y:S01]  /*167f0*/  BSSY.RECONVERGENT B0, `(.L_x_1197) ;  /* 0x0000033000007945 */ /* 0x000fe20003800200 */
[----:B------:R4:W4:Y:S01]  /*16800*/  LDS.128 R16, [R237+0x1800] ;  /* 0x00180000ed107984 */ /* 0x0009220000000c00 */
[----:B------:R-:W-:Y:S01]  /*16810*/  SEL R3, R3, RZ, P1 ;  /* 0x000000ff03037207 */ /* 0x000fe20000800000 */
[----:B---3--:R-:W-:Y:S01]  /*16820*/  @P3 FMUL.FTZ R25, R4, 0.69314718246459960938 ;  /* 0x3f31721804193820 */ /* 0x008fe20000410000 */
[----:B------:R-:W-:Y:S02]  /*16830*/  IADD3 R21, P5, P1, R7, R21, R14 ;  /* 0x0000001507157210 */ /* 0x000fe400079be00e */
[----:B------:R-:W-:-:S02]  /*16840*/  SHF.R.S32.HI R4, RZ, 0x1f, R7 ;  /* 0x0000001fff047819 */ /* 0x000fc40000011407 */
[----:B------:R-:W-:Y:S02]  /*16850*/  SHF.R.S32.HI R14, RZ, 0x1f, R14 ;  /* 0x0000001fff0e7819 */ /* 0x000fe4000001140e */
[----:B------:R-:W-:Y:S01]  /*16860*/  MOV R10, 0x7f800000 ;  /* 0x7f800000000a7802 */ /* 0x000fe20000000f00 */
[----:B--2---:R-:W-:Y:S01]  /*16870*/  @P3 FFMA.FTZ R10, R0, R5, R25 ;  /* 0x00000005000a3223 */ /* 0x004fe20000010019 */
[----:B------:R-:W-:Y:S02]  /*16880*/  MOV R11, 0x7f800000 ;  /* 0x7f800000000b7802 */ /* 0x000fe40000000f00 */
[----:B------:R-:W-:Y:S01]  /*16890*/  IADD3.X R0, PT, PT, R4, R3, R14, P5, P1 ;  /* 0x0000000304007210 */ /* 0x000fe20002fe240e */
[----:B-1----:R-:W-:Y:S01]  /*168a0*/  @P4 FFMA.FTZ R11, R2, R29, R9 ;  /* 0x0000001d020b4223 */ /* 0x002fe20000010009 */
        /* <DEDUP_REMOVED lines=20> */
[----:B------:R-:W5:Y:S01]  /*169f0*/  @!P3 LDC.64 R2, c[0x0][0x420] ;  /* 0x00010800ff02bb82 */ /* 0x000f620000000a00 */
        /* <DEDUP_REMOVED lines=14> */
[----:B-----5:R-:W-:-:S03]  /*16ae0*/  @!P3 LEA R2, P0, R21, R2, 0x2 ;  /* 0x000000021502b211 */ /* 0x020fc600078010ff */
[----:B------:R1:W-:Y:S01]  /*16af0*/  @!P4 STG.E desc[UR14][R4.64], R11 ;  /* 0x0000000b0400c986 */ /* 0x0003e2000c10190e */
[----:B------:R-:W-:-:S05]  /*16b00*/  @!P3 LEA.HI.X R3, R21, R3, R0, 0x2, P0 ;  /* 0x000000031503b211 */ /* 0x000fca00000f1400 */
[----:B------:R1:W-:Y:S04]  /*16b10*/  @!P3 STG.E desc[UR14][R2.64], R10 ;  /* 0x0000000a0200b986 */ /* 0x0003e8000c10190e */
.L_x_1198:
[----:B------:R-:W-:Y:S05]  /*16b20*/  BSYNC.RECONVERGENT B0 ;  /* 0x0000000000007941 */ /* 0x000fea0003800200 */
.L_x_1197:
[----:B------:R-:W2:Y:S01]  /*16b30*/  LDCU UR6, c[0x0][0x440] ;  /* 0x00008800ff0677ac */ /* 0x000ea20008000800 */
[----:B-1----:R1:W3:Y:S01]  /*16b40*/  LDS.128 R4, [R237] ;  /* 0x00000000ed047984 */ /* 0x0022e20000000c00 */
        /* <DEDUP_REMOVED lines=23> */
.L_x_1200:
[----:B------:R-:W-:Y:S05]  /*16cc0*/  BSYNC.RECONVERGENT B0 ;  /* 0x0000000000007941 */ /* 0x000fea0003800200 */
.L_x_1199:
[----:B-1-3--:R1:W2:Y:S01]  /*16cd0*/  LDS.128 R4, [R237+0x800] ;  /* 0x00080000ed047984 */ /* 0x00a2a20000000c00 */
[----:B------:R-:W-:Y:S04]  /*16ce0*/  BSSY.RECONVERGENT B0, `(.L_x_1201) ;  /* 0x000000f000007945 */ /* 0x000fe80003800200 */
        /* <DEDUP_REMOVED lines=13> */
[----:B--2---:R3:W-:Y:S02]  /*16dc0*/  STG.E.128 desc[UR14][R2.64], R4 ;  /* 0x0000000402007986 */ /* 0x0047e4000c101d0e */
.L_x_1202:
[----:B------:R-:W-:Y:S05]  /*16dd0*/  BSYNC.RECONVERGENT B0 ;  /* 0x0000000000007941 */ /* 0x000fea0003800200 */
.L_x_1201:
[----:B--23--:R2:W3:Y:S01]  /*16de0*/  LDS.128 R4, [R237+0x1000] ;  /* 0x00100000ed047984 */ /* 0x00c4e20000000c00 */
[----:B------:R-:W-:Y:S04]  /*16df0*/  BSSY.RECONVERGENT B0, `(.L_x_1203) ;  /* 0x000000f000007945 */ /* 0x000fe80003800200 */
[----:B------:R-:W-:Y:S05]  /*16e00*/  @P1 BRA `(.L_x_1204) ;  /* 0x0000000000341947 */ /* 0x000fea0003800000 */
[----:B------:R-:W5:Y:S01]  /*16e10*/  LDCU.64 UR6, c[0x0][0x408] ;  /* 0x00008100ff0677ac */ /* 0x000f620008000a00 */
[----:B------:R-:W-:Y:S01]  /*16e20*/  IADD3 R2, P1, PT, R232, 0x40, RZ ;  /* 0x00000040e8027810 */ /* 0x000fe20007f3e0ff */
[----:B------:R-:W-:Y:S01]  /*16e30*/  IMAD.MOV.U32 R12, RZ, RZ, R8 ;  /* 0x000000ffff0c7224 */ /* 0x000fe200078e0008 */
        /* <DEDUP_REMOVED lines=9> */
[----:B---3--:R3:W-:Y:S02]  /*16ed0*/  STG.E.128 desc[UR14][R2.64], R4 ;  /* 0x0000000402007986 */ /* 0x0087e4000c101d0e */
.L_x_1204:
[----:B------:R-:W-:Y:S05]  /*16ee0*/  BSYNC.RECONVERGENT B0 ;  /* 0x0000000000007941 */ /* 0x000fea0003800200 */
.L_x_1203:
[----:B------:R-:W-:Y:S05]  /*16ef0*/  @P0 EXIT ;  /* 0x000000000000094d */ /* 0x000fea0003800000 */
        /* <DEDUP_REMOVED lines=12> */
[----:B----4-:R-:W-:Y:S01]  /*16fc0*/  STG.E.128 desc[UR14][R4.64], R16 ;  /* 0x0000001004007986 */ /* 0x010fe2000c101d0e */
[----:B------:R-:W-:Y:S05]  /*16fd0*/  EXIT ;  /* 0x000000000000794d */ /* 0x000fea0003800000 */
.L_x_1205:
        /* <DEDUP_REMOVED lines=10> */
.L_x_1370:


//--------------------- .text._ZN5flash16flash_fwd_kernelI23Flash_fwd_kernel_traitsILi32ELi128ELi128ELi4ELb0ELb0EN7cutlass6half_tE19Flash_kernel_traitsILi32ELi128ELi128ELi4ES3_EELb1ELb0ELb1ELb1ELb0ELb0ELb0ELb1EEEvNS_16Flash_fwd_paramsE --------------------------
	.section	.text._ZN5flash16flash_fwd_kernelI23Flash_fwd_kernel_traitsILi32ELi128ELi128ELi4ELb0ELb0EN7cutlass6half_tE19Flash_kernel_traitsILi32ELi128ELi128ELi4ES3_EELb1ELb0ELb1ELb1ELb0ELb0ELb0ELb1EEEvNS_16Flash_fwd_paramsE,"ax",@progbits
	.align	128
        .global         _ZN5flash16flash_fwd_kernelI23Flash_fwd_kernel_traitsILi32ELi128ELi128ELi4ELb0ELb0EN7cutlass6half_tE19Flash_kernel_traitsILi32ELi128ELi128ELi4ES3_EELb1ELb0ELb1ELb1ELb0ELb0ELb0ELb1EEEvNS_16Flash_fwd_paramsE
        .type           _ZN5flash16flash_fwd_kernelI23Flash_fwd_kernel_traitsILi32ELi128ELi128ELi4ELb0ELb0EN7cutlass6half_tE19Flash_kernel_traitsILi32ELi128ELi128ELi4ES3_EELb1ELb0ELb1ELb1ELb0ELb0ELb0ELb1EEEvNS_16Flash_fwd_paramsE,@function
        .size           _ZN5flash16flash_fwd_kernelI23Flash_fwd_kernel_traitsILi32ELi128ELi128ELi4ELb0ELb0EN7cutlass6half_tE19Flash_kernel_traitsILi32ELi128ELi128ELi4ES3_EELb1ELb0ELb1ELb1ELb0ELb0ELb0ELb1EEEvNS_16Flash_fwd_paramsE,(.L_x_1371 - _ZN5flash16flash_fwd_kernelI23Flash_fwd_kernel_traitsILi32ELi128ELi128ELi4ELb0ELb0EN7cutlass6half_tE19Flash_kernel_traitsILi32ELi128ELi128ELi4ES3_EELb1ELb0ELb1ELb1ELb0ELb0ELb0ELb1EEEvNS_16Flash_fwd_paramsE)
        .other          _ZN5flash16flash_fwd_kernelI23Flash_fwd_kernel_traitsILi32ELi128ELi128ELi4ELb0ELb0EN7cutlass6half_tE19Flash_kernel_traitsILi32ELi128ELi128ELi4ES3_EELb1ELb0ELb1ELb1ELb0ELb0ELb0ELb1EEEvNS_16Flash_fwd_paramsE,@"STO_CUDA_ENTRY STV_DEFAULT"
_ZN5flash16flash_fwd_kernelI23Flash_fwd_kernel_traitsILi32ELi128ELi128ELi4ELb0ELb0EN7cutlass6half_tE19Flash_kernel_traitsILi32ELi128ELi128ELi4ES3_EELb1ELb0ELb1ELb1ELb0ELb0ELb0ELb1EEEvNS_16Flash_fwd_paramsE:
.text._ZN5flash16flash_fwd_kernelI23Flash_fwd_kernel_traitsILi32ELi128ELi128ELi4ELb0ELb0EN7cutlass6half_tE19Flash_kernel_traitsILi32ELi128ELi128ELi4ES3_EELb1ELb0ELb1ELb1ELb0ELb0ELb0ELb1EEEvNS_16Flash_fwd_paramsE:
        /* <DEDUP_REMOVED lines=42> */
[----:B------:R-:W-:-:S06]  /*02a0*/  UISETP.NE.AND.EX UP0, UPT, UR5, URZ, UPT, UP0 ;  /* 0x000000ff0500728c */ /* 0x000fcc000bf05300 */
[----:B------:R-:W-:Y:S02]  /*02b0*/  PLOP3.LUT P2, PT, PT, PT, UP0, 0x80, 0x8 ;  /* 0x000000000008781c */ /* 0x000fe40003f4f008 */
[----:B----4-:R-:W-:Y:S02]  /*02c0*/  @P1 R2UR UR24, R4 ;  /* 0x00000000041812ca */ /* 0x010fe400000e0000 */
[----:B------:R-:W-:-:S11]  /*02d0*/  @P1 R2UR UR25, R5 ;  /* 0x00000000051912ca */ /* 0x000fd600000e0000 */
[----:B------:R-:W-:Y:S02]  /*02e0*/  IMAD.U32 R4, RZ, RZ, UR24 ;  /* 0x00000018ff047e24 */ /* 0x000fe4000f8e00ff */
[----:B------:R-:W-:-:S05]  /*02f0*/  IMAD.U32 R5, RZ, RZ, UR25 ;  /* 0x00000019ff057e24 */ /* 0x000fca000f8e00ff */
[----:B--2---:R1:W-:Y:S01]  /*0300*/  @!P0 STG.E.64 desc[UR22][R6.64], R4 ;  /* 0x0000000406008986 */ /* 0x0043e2000c101b16 */
[----:B---3--:R-:W-:Y:S01]  /*0310*/  @P1 IADD3 R18, P5, PT, R2, R0, RZ ;  /* 0x0000000002121210 */ /* 0x008fe20007fbe0ff */
[----:B------:R-:W-:-:S04]  /*0320*/  IMAD.U32 R2, RZ, RZ, UR14 ;  /* 0x0000000eff027e24 */ /* 0x000fc8000f8e00ff */
[----:B------:R-:W-:Y:S01]  /*0330*/  @P1 IMAD.X R15, RZ, RZ, R3, P5 ;  /* 0x000000ffff0f1224 */ /* 0x000fe200028e0603 */
[----:B------:R-:W-:Y:S01]  /*0340*/  @UP3 UIADD3 UR14, UP1, UPT, UR11, UR8, URZ ;  /* 0x000000080b0e3290 */ /* 0x000fe2000ff3e0ff */
[----:B------:R-:W-:Y:S01]  /*0350*/  MOV R3, UR15 ;  /* 0x0000000f00037c02 */ /* 0x000fe20008000f00 */
[----:B-1----:R-:W-:Y:S02]  /*0360*/  @!P0 IMAD.MOV.U32 R4, RZ, RZ, R18 ;  /* 0x000000ffff048224 */ /* 0x002fe400078e0012 */
[----:B------:R-:W-:Y:S01]  /*0370*/  @!P0 IMAD.MOV.U32 R5, RZ, RZ, R15 ;  /* 0x000000ffff058224 */ /* 0x000fe200078e000f */
[----:B------:R-:W-:-:S04]  /*0380*/  @UP3 UIADD3.X UR15, UPT, UPT, UR10, UR9, URZ, UP1, !UPT ;  /* 0x000000090a0f3290 */ /* 0x000fc80008ffe4ff */
[----:B------:R1:W-:Y:S01]  /*0390*/  @!P0 STG.E.64 desc[UR22][R6.64+0x8], R4 ;  /* 0x0000080406008986 */ /* 0x0003e2000c101b16 */
[----:B------:R-:W-:Y:S01]  /*03a0*/  PLOP3.LUT P0, PT, PT, PT, UP3, 0x80, 0x8 ;  /* 0x000000000008781c */ /* 0x000fe20003f0f038 */
[----:B------:R-:W-:Y:S01]  /*03b0*/  UIADD3 UR9, UP1, UPT, UR11, UR6, URZ ;  /* 0x000000060b097290 */ /* 0x000fe2000ff3e0ff */
[----:B------:R-:W-:Y:S01]  /*03c0*/  PLOP3.LUT P1, PT, PT, PT, UP2, 0x80, 0x8 ;  /* 0x000000000008781c */ /* 0x000fe20003f2f028 */
[----:B------:R-:W2:Y:S02]  /*03d0*/  @P4 LDG.E R8, desc[UR22][R2.64] ;  /* 0x0000001602084981 */ /* 0x000ea4000c1e1900 */
[----:B------:R-:W-:Y:S02]  /*03e0*/  UIADD3.X UR8, UPT, UPT, UR10, UR7, URZ, UP1, !UPT ;  /* 0x000000070a087290 */ /* 0x000fe40008ffe4ff */
[----:B------:R-:W-:-:S04]  /*03f0*/  @UP0 UIADD3 UR4, UP1, UPT, UR11, UR4, URZ ;  /* 0x000000040b040290 */ /* 0x000fc8000ff3e0ff */
        /* <DEDUP_REMOVED lines=15> */
[----:B------:R-:W-:Y:S01]  /*04f0*/  UMOV UR12, URZ ;  /* 0x000000ff000c7c82 */ /* 0x000fe20008000000 */
[----:B------:R-:W-:Y:S02]  /*0500*/  UMOV UR15, 0xffffffff ;  /* 0xffffffff000f7882 */ /* 0x000fe40000000000 */
[----:B------:R-:W-:Y:S02]  /*0510*/  UISETP.NE.AND.EX UP1, UPT, UR7, URZ, UPT, UP1 ;  /* 0x000000ff0700728c */ /* 0x000fe4000bf25310 */
[----:B------:R-:W-:Y:S01]  /*0520*/  USHF.L.U32 UR33, UR13, 0x7, URZ ;  /* 0x000000070d217899 */ /* 0x000fe200080006ff */
        /* <DEDUP_REMOVED lines=17> */
.L_x_1206:
        /* <DEDUP_REMOVED lines=55> */
.L_x_1208:
        /* <DEDUP_REMOVED lines=16> */
[----:B------:R-:W-:Y:S01]  /*0ab0*/  ISETP.GE.OR P4, PT, R218, UR20, P0 ;  /* 0x00000014da007c0c */ /* 0x000fe20008786670 */
[----:B-1----:R-:W-:Y:S01]  /*0ac0*/  IMAD.U32 R0, RZ, RZ, UR4 ;  /* 0x00000004ff007e24 */ /* 0x002fe2000f8e00ff */
[----:B------:R-:W1:Y:S01]  /*0ad0*/  LDCU UR4, c[0x0][0x434] ;  /* 0x00008680ff0477ac */ /* 0x000e620008000800 */
[----:B------:R-:W-:Y:S01]  /*0ae0*/  ISETP.GE.OR P5, PT, R12, UR20, P0 ;  /* 0x000000140c007c0c */ /* 0x000fe200087a6670 */
[----:B------:R-:W-:Y:S01]  /*0af0*/  IMAD.U32 R4, RZ, RZ, UR5 ;  /* 0x00000005ff047e24 */ /* 0x000fe2000f8e00ff */
[C---:B----4-:R-:W-:Y:S01]  /*0b00*/  ISETP.GE.AND P1, PT, R6.reuse, UR10, PT ;  /* 0x0000000a06007c0c */ /* 0x050fe2000bf26270 */
[----:B------:R-:W-:Y:S01]  /*0b10*/  UIMAD UR33, UR33, UR8, URZ ;  /* 0x00000008212172a4 */ /* 0x000fe2000f8e02ff */
[----:B------:R-:W-:Y:S01]  /*0b20*/  IADD3 R6, P2, PT, R6, UR12, RZ ;  /* 0x0000000c06067c10 */ /* 0x000fe2000ff5e0ff */
[----:B------:R-:W-:Y:S01]  /*0b30*/  @!UP1 UIMAD UR6, UR35, UR7, UR6 ;  /* 0x00000007230692a4 */ /* 0x000fe2000f8e0206 */
[----:B------:R-:W-:Y:S01]  /*0b40*/  ISETP.GE.OR P3, PT, R13, UR20, P0 ;  /* 0x000000140d007c0c */ /* 0x000fe20008766670 */
[----:B------:R-:W-:Y:S01]  /*0b50*/  USHF.R.S32.HI UR10, URZ, 0x1f, UR33 ;  /* 0x0000001fff0a7899 */ /* 0x000fe20008011421 */
[----:B------:R-:W-:Y:S01]  /*0b60*/  ISETP.GE.OR P6, PT, R14, UR20, P0 ;  /* 0x000000140e007c0c */ /* 0x000fe200087c6670 */
[----:B------:R-:W-:Y:S01]  /*0b70*/  IMAD.X R7, RZ, RZ, UR9, P2 ;  /* 0x00000009ff077e24 */ /* 0x000fe200090e06ff */
[----:B------:R-:W-:Y:S01]  /*0b80*/  ISETP.GE.OR P0, PT, R218, UR20, P1 ;  /* 0x00000014da007c0c */ /* 0x000fe20008f06670 */
[----:B------:R-:W-:Y:S01]  /*0b90*/  USHF.R.S32.HI UR5, URZ, 0x1f, UR6 ;  /* 0x0000001fff057899 */ /* 0x000fe20008011406 */
[----:B------:R-:W-:Y:S01]  /*0ba0*/  P2R R15, PR, RZ, 0x8 ;  /* 0x00000008ff0f7803 */ /* 0x000fe20000000000 */
[----:B------:R-:W-:Y:S01]  /*0bb0*/  IMAD.WIDE.U32 R6, R0, UR36, R6 ;  /* 0x0000002400067c25 */ /* 0x000fe2000f8e0006 */
[----:B------:R-:W-:Y:S01]  /*0bc0*/  ISETP.GE.OR P3, PT, R12, UR20, P1 ;  /* 0x000000140c007c0c */ /* 0x000fe20008f66670 */
[----:B-1----:R-:W-:-:S02]  /*0bd0*/  UIMAD UR4, UR35, UR4, URZ ;  /* 0x00000004230472a4 */ /* 0x002fc4000f8e02ff */
[----:B--2---:R-:W-:Y:S02]  /*0be0*/  IMAD.WIDE.U32 R2, R2, 0x80, R218 ;  /* 0x0000008002027825 */ /* 0x004fe400078e00da */
[----:B------:R-:W-:Y:S02]  /*0bf0*/  USEL UR9, UR4, UR19, !UP0 ;  /* 0x0000001304097287 */ /* 0x000fe4000c000000 */
[----:B------:R-:W-:Y:S02]  /*0c00*/  IMAD R5, R4, UR36, R7 ;  /* 0x0000002404057c24 */ /* 0x000fe4000f8e0207 */
[----:B------:R-:W-:Y:S02]  /*0c10*/  USHF.R.S32.HI UR4, URZ, 0x1f, UR9 ;  /* 0x0000001fff047899 */ /* 0x000fe40008011409 */
[----:B------:R-:W-:Y:S02]  /*0c20*/  USEL UR9, UR9, URZ, UP1 ;  /* 0x000000ff09097287 */ /* 0x000fe40008800000 */
[----:B------:R-:W-:-:S02]  /*0c30*/  USEL UR4, UR4, URZ, UP1 ;  /* 0x000000ff04047287 */ /* 0x000fc40008800000 */
        /* <DEDUP_REMOVED lines=13> */
.L_x_1210:
[----:B------:R-:W-:Y:S05]  /*0d10*/  BSYNC.RECONVERGENT B0 ;  /* 0x0000000000007941 */ /* 0x000fea0003800200 */
.L_x_1209:
        /* <DEDUP_REMOVED lines=17> */
.L_x_1212:
[----:B------:R-:W-:Y:S05]  /*0e30*/  BSYNC.RECONVERGENT B0 ;  /* 0x0000000000007941 */ /* 0x000fea0003800200 */
.L_x_1211:
        /* <DEDUP_REMOVED lines=15> */
.L_x_1214:
[----:B------:R-:W-:Y:S05]  /*0f30*/  BSYNC.RECONVERGENT B0 ;  /* 0x0000000000007941 */ /* 0x000fea0003800200 */
.L_x_1213:
        /* <DEDUP_REMOVED lines=14> */
.L_x_1216:
[----:B------:R-:W-:Y:S05]  /*1020*/  BSYNC.RECONVERGENT B0 ;  /* 0x0000000000007941 */ /* 0x000fea0003800200 */
.L_x_1215:
        /* <DEDUP_REMOVED lines=10> */
.L_x_1218:
[----:B------:R-:W-:Y:S05]  /*10d0*/  BSYNC.RECONVERGENT B0 ;  /* 0x0000000000007941 */ /* 0x000fea0003800200 */
.L_x_1217:
        /* <DEDUP_REMOVED lines=10> */
.L_x_1220:
[----:B------:R-:W-:Y:S05]  /*1180*/  BSYNC.RECONVERGENT B0 ;  /* 0x0000000000007941 */ /* 0x000fea0003800200 */
.L_x_1219:
[----:B------:R-:W-:Y:S01]  /*1190*/  ISETP.NE.AND P0, PT, R15, RZ, PT ;  /* 0x000000ff0f00720c */ /* 0x000fe20003f05270 */
[----:B------:R-:W-:-:S12]  /*11a0*/  BSSY.RECONVERGENT B0, `(.L_x_1221) ;  /* 0x000000a000007945 */ /* 0x000fd80003800200 */
        /* <DEDUP_REMOVED lines=9> */
.L_x_1222:
[----:B------:R-:W-:Y:S05]  /*1240*/  BSYNC.RECONVERGENT B0 ;  /* 0x0000000000007941 */ /* 0x000fea0003800200 */
.L_x_1221:
        /* <DEDUP_REMOVED lines=10> */
.L_x_1207:
        /* <DEDUP_REMOVED lines=28> */
.L_x_1223:
[----:B------:R-:W1:Y:S01]  /*14b0*/  LDCU.64 UR10, c[0x0][0x3b8] ;  /* 0x00007700ff0a77ac */ /* 0x000e620008000a00 */
[----:B------:R-:W-:-:S04]  /*14c0*/  UIADD3 UR13, UPT, UPT, UR12, UR15, URZ ;  /* 0x0000000f0c0d7290 */ /* 0x000fc8000fffe0ff */
[----:B-1----:R-:W-:Y:S02]  /*14d0*/  UIMAD.WIDE.U32 UR4, UR13, UR10, URZ ;  /* 0x0000000a0d0472a5 */ /* 0x002fe4000f8e00ff */
[----:B------:R-:W-:-:S04]  /*14e0*/  UIMAD UR13, UR13, UR11, URZ ;  /* 0x0000000b0d0d72a4 */ /* 0x000fc8000f8e02ff */
[----:B------:R-:W-:Y:S01]  /*14f0*/  UIADD3 UR13, UPT, UPT, UR5, UR13, URZ ;  /* 0x0000000d050d7290 */ /* 0x000fe2000fffe0ff */
[----:B------:R-:W-:Y:S02]  /*1500*/  UMOV UR14, UR4 ;  /* 0x00000004000e7c82 */ /* 0x000fe40008000000 */
.L_x_1224:
        /* <DEDUP_REMOVED lines=38> */
.L_x_1225:
[----:B------:R-:W1:Y:S01]  /*1770*/  LDCU.64 UR8, c[0x0][0x3c0] ;  /* 0x00007800ff0877ac */ /* 0x000e620008000a00 */
[----:B------:R-:W-:-:S04]  /*1780*/  UIADD3 UR12, UPT, UPT, UR12, UR15, URZ ;  /* 0x0000000f0c0c7290 */ /* 0x000fc8000fffe0ff */
[----:B-1----:R-:W-:Y:S02]  /*1790*/  UIMAD.WIDE.U32 UR16, UR12, UR8, URZ ;  /* 0x000000080c1072a5 */ /* 0x002fe4000f8e00ff */
[----:B------:R-:W-:-:S04]  /*17a0*/  UIMAD UR12, UR12, UR9, URZ ;  /* 0x000000090c0c72a4 */ /* 0x000fc8000f8e02ff */
[----:B------:R-:W-:-:S12]  /*17b0*/  UIADD3 UR12, UPT, UPT, UR17, UR12, URZ ;  /* 0x0000000c110c7290 */ /* 0x000fd8000fffe0ff */
.L_x_1226:
[----:B------:R-:W-:Y:S01]  /*17c0*/  IMAD.SHL.U32 R13, R218, 0x8, RZ ;  /* 0x00000008da0d7824 */ /* 0x000fe200078e00ff */
[----:B------:R-:W1:Y:S01]  /*17d0*/  LDCU.128 UR4, c[0x0][0x3d0] ;  /* 0x00007a00ff0477ac */ /* 0x000e620008000c00 */
[----:B------:R-:W-:Y:S01]  /*17e0*/  SHF.R.U32.HI R16, RZ, 0x2, R218 ;  /* 0x00000002ff107819 */ /* 0x000fe200000116da */
[----:B------:R-:W2:Y:S01]  /*17f0*/  S2R R2, SR_CTAID.X ;  /* 0x0000000000027919 */ /* 0x000ea20000002500 */
[----:B------:R-:W-:Y:S01]  /*1800*/  SHF.R.S32.HI R8, RZ, 0x1f, R0 ;  /* 0x0000001fff087819 */ /* 0x000fe20000011400 */
[----:B------:R-:W3:Y:S01]  /*1810*/  S2UR UR39, SR_CgaCtaId ;  /* 0x00000000002779c3 */ /* 0x000ee20000008800 */
[C---:B------:R-:W-:Y:S01]  /*1820*/  LOP3.LUT R22, R13.reuse, 0x18, RZ, 0xc0, !PT ;  /* 0x000000180d167812 */ /* 0x040fe200078ec0ff */
[----:B------:R-:W-:Y:S01]  /*1830*/  UIADD3 UR21, UPT, UPT, -UR33, UR20, URZ ;  /* 0x0000001421157290 */ /* 0x000fe2000fffe1ff */
[----:B------:R-:W-:Y:S01]  /*1840*/  LOP3.LUT R9, R13, 0xd8, RZ, 0xc0, !PT ;  /* 0x000000d80d097812 */ /* 0x000fe200078ec0ff */
[----:B------:R-:W-:Y:S01]  /*1850*/  BSSY.RECONVERGENT B0, `(.L_x_1227) ;  /* 0x000003d000007945 */ /* 0x000fe20003800200 */
[C---:B------:R-:W-:Y:S01]  /*1860*/  IADD3 R6, P1, PT, R22.reuse, UR14, RZ ;  /* 0x0000000e16067c10 */ /* 0x040fe2000ff3e0ff */
[----:B------:R-:W4:Y:S01]  /*1870*/  LDCU.64 UR14, c[0x0][0x388] ;  /* 0x00007100ff0e77ac */ /* 0x000f220008000a00 */
[----:B------:R-:W-:-:S02]  /*1880*/  IADD3 R4, P0, PT, R22, UR16, RZ ;  /* 0x0000001016047c10 */ /* 0x000fc4000ff1e0ff */
[----:B------:R-:W-:Y:S01]  /*1890*/  LOP3.LUT R9, R9, 0x18, R218, 0x78, !PT ;  /* 0x0000001809097812 */ /* 0x000fe200078e78da */
[----:B------:R-:W-:Y:S01]  /*18a0*/  IMAD.X R7, RZ, RZ, UR13, P1 ;  /* 0x0000000dff077e24 */ /* 0x000fe200088e06ff */
[----:B------:R-:W-:Y:S01]  /*18b0*/  IADD3.X R5, PT, PT, RZ, UR12, RZ, P0, !PT ;  /* 0x0000000cff057c10 */ /* 0x000fe200087fe4ff */
[----:B------:R-:W5:Y:S01]  /*18c0*/  LDCU.64 UR12, c[0x0][0x390] ;  /* 0x00007200ff0c77ac */ /* 0x000f620008000a00 */
[----:B------:R-:W-:Y:S01]  /*18d0*/  LOP3.LUT R13, R9, 0x1f20, R13, 0xf8, !PT ;  /* 0x00001f20090d7812 */ /* 0x000fe200078ef80d */
[C---:B------:R-:W-:Y:S01]  /*18e0*/  IMAD.WIDE.U32 R6, R16.reuse, UR10, R6 ;  /* 0x0000000a10067c25 */ /* 0x040fe2000f8e0006 */
[C---:B------:R-:W-:Y:S01]  /*18f0*/  ISETP.GE.AND P2, PT, R16.reuse, UR21, PT ;  /* 0x0000001510007c0c */ /* 0x040fe2000bf46270 */
[----:B------:R-:W3:Y:S01]  /*1900*/  LDCU.64 UR16, c[0x0][0x3c8] ;  /* 0x00007900ff1077ac */ /* 0x000ee20008000a00 */
[----:B------:R-:W-:Y:S01]  /*1910*/  MOV R17, RZ ;  /* 0x000000ff00117202 */ /* 0x000fe20000000f00 */
[----:B------:R-:W-:-:S04]  /*1920*/  IMAD.WIDE.U32 R4, R16, UR8, R4 ;  /* 0x0000000810047c25 */ /* 0x000fc8000f8e0004 */
[C---:B-1----:R-:W-:Y:S02]  /*1930*/  IMAD R9, R8.reuse, UR4, RZ ;  /* 0x0000000408097c24 */ /* 0x042fe4000f8e02ff */
[----:B------:R-:W-:Y:S02]  /*1940*/  IMAD R8, R8, UR6, RZ ;  /* 0x0000000608087c24 */ /* 0x000fe4000f8e02ff */
[C---:B------:R-:W-:Y:S02]  /*1950*/  IMAD R7, R16.reuse, UR11, R7 ;  /* 0x0000000b10077c24 */ /* 0x040fe4000f8e0207 */
[----:B------:R-:W-:Y:S02]  /*1960*/  IMAD R5, R16, UR9, R5 ;  /* 0x0000000910057c24 */ /* 0x000fe4000f8e0205 */
[----:B------:R-:W-:Y:S01]  /*1970*/  IMAD R11, R0, UR7, R8 ;  /* 0x00000007000b7c24 */ /* 0x000fe2000f8e0208 */
[----:B------:R-:W-:Y:S01]  /*1980*/  IADD3 R8, P0, PT, R22, UR40, RZ ;  /* 0x0000002816087c10 */ /* 0x000fe2000ff1e0ff */
[----:B------:R-:W-:-:S02]  /*1990*/  IMAD R12, R0, UR5, R9 ;  /* 0x00000005000c7c24 */ /* 0x000fc4000f8e0209 */
[C---:B------:R-:W-:Y:S01]  /*19a0*/  IMAD.WIDE.U32 R6, R0.reuse, UR4, R6 ;  /* 0x0000000400067c25 */ /* 0x040fe2000f8e0006 */
[----:B------:R-:W-:Y:S01]  /*19b0*/  UMOV UR4, 0x400 ;  /* 0x0000040000047882 */ /* 0x000fe20000000000 */
[----:B---3--:R-:W-:Y:S01]  /*19c0*/  MOV R10, UR17 ;  /* 0x00000011000a7c02 */ /* 0x008fe20008000f00 */
[----:B------:R-:W-:Y:S01]  /*19d0*/  ULEA UR4, UR39, UR4, 0x18 ;  /* 0x0000000427047291 */ /* 0x000fe2000f8ec0ff */
[----:B------:R-:W-:Y:S01]  /*19e0*/  IMAD.WIDE.U32 R4, R0, UR6, R4 ;  /* 0x0000000600047c25 */ /* 0x000fe2000f8e0004 */
[----:B------:R-:W-:Y:S02]  /*19f0*/  IADD3 R7, PT, PT, R7, R12, RZ ;  /* 0x0000000c07077210 */ /* 0x000fe40007ffe0ff */
[----:B----4-:R-:W-:Y:S01]  /*1a00*/  LEA R23, P1, R6, UR14, 0x1 ;  /* 0x0000000e06177c11 */ /* 0x010fe2000f8208ff */
[----:B------:R-:W-:Y:S01]  /*1a10*/  IMAD.X R9, RZ, RZ, UR38, P0 ;  /* 0x00000026ff097e24 */ /* 0x000fe200080e06ff */
[----:B-----5:R-:W-:Y:S01]  /*1a20*/  LEA R21, P0, R4, UR12, 0x1 ;  /* 0x0000000c04157c11 */ /* 0x020fe2000f8008ff */
[----:B------:R-:W-:Y:S01]  /*1a30*/  IMAD.IADD R5, R5, 0x1, R11 ;  /* 0x0000000105057824 */ /* 0x000fe200078e020b */
[----:B------:R-:W-:Y:S01]  /*1a40*/  LEA.HI.X R19, R6, UR15, R7, 0x1, P1 ;  /* 0x0000000f06137c11 */ /* 0x000fe200088f0c07 */
[----:B------:R1:W-:Y:S01]  /*1a50*/  STL [R1+0x320], R23 ;  /* 0x0003201701007387 */ /* 0x0003e20000100800 */
[----:B------:R-:W-:Y:S01]  /*1a60*/  IMAD.U32 R0, RZ, RZ, UR16 ;  /* 0x00000010ff007e24 */ /* 0x000fe2000f8e00ff */
[----:B------:R-:W-:Y:S01]  /*1a70*/  LEA R247, R13, UR4, 0x1 ;  /* 0x000000040df77c11 */ /* 0x000fe2000f8e08ff */
[----:B--2---:R-:W-:Y:S01]  /*1a80*/  IMAD.WIDE.U32 R2, R2, 0x80, R16 ;  /* 0x0000008002027825 */ /* 0x004fe200078e0010 */
[----:B------:R-:W-:Y:S01]  /*1a90*/  LEA.HI.X R20, R4, UR13, R5, 0x1, P0 ;  /* 0x0000000d04147c11 */ /* 0x000fe200080f0c05 */
[----:B------:R1:W-:Y:S02]  /*1aa0*/  STL [R1+0x328], R21 ;  /* 0x0003281501007387 */ /* 0x0003e40000100800 */
[----:B------:R-:W-:-:S02]  /*1ab0*/  IMAD.WIDE.U32 R8, R0, UR36, R8 ;  /* 0x0000002400087c25 */ /* 0x000fc4000f8e0008 */
[----:B------:R1:W-:Y:S02]  /*1ac0*/  STL [R1+0x314], R19 ;  /* 0x0003141301007387 */ /* 0x0003e40000100800 */
[----:B------:R-:W-:Y:S02]  /*1ad0*/  IMAD R5, R10, UR36, R9 ;  /* 0x000000240a057c24 */ /* 0x000fe4000f8e0209 */
        /* <DEDUP_REMOVED lines=19> */
.L_x_1229:
[----:B------:R2:W-:Y:S02]  /*1c10*/  STS.128 [R247], RZ ;  /* 0x000000fff7007388 */ /* 0x0005e40000000c00 */
.L_x_1228:
[----:B------:R-:W-:Y:S05]  /*1c20*/  BSYNC.RECONVERGENT B0 ;  /* 0x0000000000007941 */ /* 0x000fea0003800200 */
.L_x_1227:
        /* <DEDUP_REMOVED lines=32> */
.L_x_1231:
[----:B------:R-:W-:Y:S05]  /*1e30*/  BSYNC.RECONVERGENT B0 ;  /* 0x0000000000007941 */ /* 0x000fea0003800200 */
.L_x_1230:
        /* <DEDUP_REMOVED lines=22> */
.L_x_1233:
[----:B------:R-:W-:Y:S05]  /*1fa0*/  BSYNC.RECONVERGENT B0 ;  /* 0x0000000000007941 */ /* 0x000fea0003800200 */
.L_x_1232:
        /* <DEDUP_REMOVED lines=21> */
.L_x_1235:
[----:B------:R-:W-:Y:S05]  /*2100*/  BSYNC.RECONVERGENT B0 ;  /* 0x0000000000007941 */ /* 0x000fea0003800200 */
.L_x_1234:
        /* <DEDUP_REMOVED lines=18> */
.L_x_1238:
[----:B------:R1:W-:Y:S02]  /*2230*/  STS.128 [R247+0x2000], RZ ;  /* 0x002000fff7007388 */ /* 0x0003e40000000c00 */
.L_x_1237:
[----:B------:R-:W-:Y:S05]  /*2240*/  BSYNC.RECONVERGENT B0 ;  /* 0x0000000000007941 */ /* 0x000fea0003800200 */
.L_x_1236:
        /* <DEDUP_REMOVED lines=21> */
.L_x_1240:
[----:B------:R-:W-:Y:S05]  /*23a0*/  BSYNC.RECONVERGENT B0 ;  /* 0x0000000000007941 */ /* 0x000fea0003800200 */
.L_x_1239:
        /* <DEDUP_REMOVED lines=16> */
.L_x_1242:
[----:B------:R-:W-:Y:S05]  /*24b0*/  BSYNC.RECONVERGENT B0 ;  /* 0x0000000000007941 */ /* 0x000fea0003800200 */
.L_x_1241:
        /* <DEDUP_REMOVED lines=20> */
.L_x_1244:
[----:B------:R-:W-:Y:S05]  /*2600*/  BSYNC.RECONVERGENT B0 ;  /* 0x0000000000007941 */ /* 0x000fea0003800200 */
.L_x_1243:
[----:B------:R-:W5:Y:S01]  /*2610*/  LDCU.64 UR12, c[0x0][0x538] ;  /* 0x0000a700ff0c77ac */ /* 0x000f620008000a00 */
[----:B------:R-:W0:Y:S01]  /*2620*/  LDGDEPBAR ;  /* 0x00000000000079af */ /* 0x000e220000000000 */
[----:B-----5:R-:W-:-:S04]  /*2630*/  UISETP.NE.U32.AND UP1, UPT, UR12, URZ, UPT ;  /* 0x000000ff0c00728c */ /* 0x020fc8000bf25070 */
[----:B------:R-:W-:Y:S02]  /*2640*/  UISETP.NE.AND.EX UP1, UPT, UR13, URZ, UPT, UP1 ;  /* 0x000000ff0d00728c */ /* 0x000fe4000bf25310 */
[----:B------:R-:W-:Y:S01]  /*2650*/  USHF.L.U32 UR37, UR37, 0x5, URZ ;  /* 0x0000000525257899 */ /* 0x000fe200080006ff */
[----:B--2---:R-:W-:Y:S01]  /*2660*/  LOP3.LUT R4, R218, 0x1f, RZ, 0xc0, !PT ;  /* 0x0000001fda047812 */ /* 0x004fe200078ec0ff */
[----:B------:R-:W-:-:S04]  /*2670*/  DEPBAR.LE SB0, 0x0 ;  /* 0x000080000000791a */ /* 0x000fc80000000000 */
[----:B------:R-:W-:-:S03]  /*2680*/  PLOP3.LUT P0, PT, PT, PT, UP1, 0x80, 0x8 ;  /* 0x000000000008781c */ /* 0x000fc60003f0f018 */
[----:B------:R-:W2:Y:S01]  /*2690*/  @UP1 LDCU.64 UR6, c[0x0][0x540] ;  /* 0x0000a800ff0617ac */ /* 0x000ea20008000a00 */
[----:B------:R-:W-:Y:S01]  /*26a0*/  @UP1 UMOV UR14, UR36 ;  /* 0x00000024000e1c82 */ /* 0x000fe20008000000 */
[----:B------:R-:W-:Y:S02]  /*26b0*/  @UP1 UMOV UR15, URZ ;  /* 0x000000ff000f1c82 */ /* 0x000fe40008000000 */
[----:B--2---:R-:W-:Y:S01]  /*26c0*/  @UP1 UIMAD.WIDE.U32 UR14, UR35, UR6, UR14 ;  /* 0x00000006230e12a5 */ /* 0x004fe2000f8e000e */
[----:B------:R-:W2:Y:S03]  /*26d0*/  @UP1 LDCU UR6, c[0x0][0x458] ;  /* 0x00008b00ff0617ac */ /* 0x000ea60008000800 */
[----:B------:R-:W-:Y:S02]  /*26e0*/  @UP1 UIMAD UR7, UR35, UR7, UR15 ;  /* 0x00000007230712a4 */ /* 0x000fe4000f8e020f */
[----:B------:R-:W-:-:S04]  /*26f0*/  @UP1 ULEA UR12, UP0, UR14, UR12, 0x2 ;  /* 0x0000000c0e0c1291 */ /* 0x000fc8000f8010ff */
[----:B------:R-:W-:Y:S02]  /*2700*/  @UP1 ULEA.HI.X UR13, UR14, UR13, UR7, 0x2, UP0 ;  /* 0x0000000d0e0d1291 */ /* 0x000fe400080f1407 */
[----:B------:R-:W-:-:S04]  /*2710*/  IMAD.U32 R2, RZ, RZ, UR12 ;  /* 0x0000000cff027e24 */ /* 0x000fc8000f8e00ff */
[----:B------:R-:W-:-:S05]  /*2720*/  IMAD.U32 R3, RZ, RZ, UR13 ;  /* 0x0000000dff037e24 */ /* 0x000fca000f8e00ff */
[----:B------:R-:W5:Y:S01]  /*2730*/  @P0 LDG.E R2, desc[UR22][R2.64] ;  /* 0x0000001602020981 */ /* 0x000f62000c1e1900 */
[----:B--2---:R-:W5:Y:S01]  /*2740*/  @P0 MUFU.RCP R0, UR6 ;  /* 0x0000000600000d08 */ /* 0x004f620008001000 */
[----:B------:R-:W-:Y:S01]  /*2750*/  USHF.L.U64.HI UR13, UR8, 0x7, UR9 ;  /* 0x00000007080d7899 */ /* 0x000fe20008010209 */
[----:B------:R-:W-:Y:S01]  /*2760*/  BSSY.RECONVERGENT B0, `(.L_x_1245) ;  /* 0x000001e000007945 */ /* 0x000fe20003800200 */
[----:B------:R-:W-:Y:S02]  /*2770*/  USHF.L.U32 UR14, UR8, 0x7, URZ ;  /* 0x00000007080e7899 */ /* 0x000fe400080006ff */
[----:B------:R-:W-:Y:S02]  /*2780*/  USHF.R.S32.HI UR6, URZ, 0x1f, UR37 ;  /* 0x0000001fff067899 */ /* 0x000fe40008011425 */
[----:B------:R-:W-:Y:S02]  /*2790*/  UIMAD.WIDE.U32 UR14, UR14, UR28, URZ ;  /* 0x0000001c0e0e72a5 */ /* 0x000fe4000f8e00ff */
[----:B------:R-:W-:Y:S01]  /*27a0*/  UIMAD UR13, UR13, UR28, URZ ;  /* 0x0000001c0d0d72a4 */ /* 0x000fe2000f8e02ff */
[----:B------:R-:W-:-:S03]  /*27b0*/  UMOV UR7, URZ ;  /* 0x000000ff00077c82 */ /* 0x000fc60008000000 */
[----:B------:R-:W-:Y:S01]  /*27c0*/  UIADD3 UR13, UPT, UPT, UR15, UR13, URZ ;  /* 0x0000000d0f0d7290 */ /* 0x000fe2000fffe0ff */
[----:B------:R-:W-:Y:S01]  /*27d0*/  BAR.SYNC.DEFER_BLOCKING 0x0 ;  /* 0x0000000000007b1d */ /* 0x000fe20000010000 */
[----:B-----5:R-:W-:-:S05]  /*27e0*/  @P0 FMUL.FTZ R0, R2, R0 ;  /* 0x0000000002000220 */ /* 0x020fca0000410000 */
        /* <DEDUP_REMOVED lines=18> */
.L_x_1247:
[----:B------:R2:W-:Y:S01]  /*2910*/  STS.128 [R247+0x4000], RZ ;  /* 0x004000fff7007388 */ /* 0x0005e20000000c00 */
[----:B------:R-:W-:Y:S05]  /*2920*/  BRA `(.L_x_1248) ;  /* 0x0000000000047947 */ /* 0x000fea0003800000 */
.L_x_1246:
[----:B------:R2:W-:Y:S02]  /*2930*/  STS.128 [R247+0x4000], RZ ;  /* 0x004000fff7007388 */ /* 0x0005e40000000c00 */
.L_x_1248:
[----:B------:R-:W-:Y:S05]  /*2940*/  BSYNC.RECONVERGENT B0 ;  /* 0x0000000000007941 */ /* 0x000fea0003800200 */
.L_x_1245:
[----:B------:R-:W-:Y:S01]  /*2950*/  ISETP.GE.AND P0, PT, R12, UR5, PT ;  /* 0x000000050c007c0c */ /* 0x000fe2000bf06270 */
[C---:B--2---:R-:W-:Y:S01]  /*2960*/  IMAD.SHL.U32 R4, R218.reuse, 0x20, RZ ;  /* 0x00000020da047824 */ /* 0x044fe200078e00ff */
[----:B-1----:R-:W-:Y:S01]  /*2970*/  SHF.R.U32.HI R19, RZ, 0x1, R218 ;  /* 0x00000001ff137819 */ /* 0x002fe200000116da */
[C---:B------:R-:W-:Y:S01]  /*2980*/  IMAD.SHL.U32 R2, R218.reuse, 0x4, RZ ;  /* 0x00000004da027824 */ /* 0x040fe200078e00ff */
[----:B------:R-:W-:Y:S01]  /*2990*/  BSSY.RECONVERGENT B0, `(.L_x_1249) ;  /* 0x0000020000007945 */ /* 0x000fe20003800200 */
[----:B------:R-:W-:Y:S01]  /*29a0*/  IMAD.SHL.U32 R215, R218, 0x10, RZ ;  /* 0x00000010dad77824 */ /* 0x000fe200078e00ff */
[----:B------:R-:W-:Y:S02]  /*29b0*/  LOP3.LUT R0, R4, 0xc0, RZ, 0xc0, !PT ;  /* 0x000000c004007812 */ /* 0x000fe400078ec0ff */
[----:B------:R-:W-:Y:S02]  /*29c0*/  ISETP.GE.AND P1, PT, R13, UR5, PT ;  /* 0x000000050d007c0c */ /* 0x000fe4000bf26270 */
[----:B------:R-:W-:-:S02]  /*29d0*/  LOP3.LUT R0, R0, 0x18, R2, 0xf8, !PT ;  /* 0x0000001800007812 */ /* 0x000fc400078ef802 */
[C---:B------:R-:W-:Y:S01]  /*29e0*/  LOP3.LUT R3, R215.reuse, 0x3e00, RZ, 0xc0, !PT ;  /* 0x00003e00d7037812 */ /* 0x040fe200078ec0ff */
[----:B------:R1:W-:Y:S01]  /*29f0*/  @P0 STS.128 [R247+0x4800], RZ ;  /* 0x004800fff7000388 */ /* 0x0003e20000000c00 */
[----:B------:R-:W-:Y:S02]  /*2a00*/  LOP3.LUT R2, R215, 0x100, RZ, 0xc0, !PT ;  /* 0x00000100d7027812 */ /* 0x000fe400078ec0ff */
[--C-:B------:R-:W-:Y:S02]  /*2a10*/  LOP3.LUT R5, R3, 0x120, R4.reuse, 0xf8, !PT ;  /* 0x0000012003057812 */ /* 0x100fe400078ef804 */
[----:B------:R-:W-:Y:S02]  /*2a20*/  LOP3.LUT R4, R2, 0x20, R4, 0xf8, !PT ;  /* 0x0000002002047812 */ /* 0x000fe400078ef804 */
[C---:B------:R-:W-:Y:S02]  /*2a30*/  LOP3.LUT R3, R0.reuse, 0x8, R19, 0x78, !PT ;  /* 0x0000000800037812 */ /* 0x040fe400078e7813 */
[----:B------:R-:W-:-:S02]  /*2a40*/  LOP3.LUT R2, R0, 0x8, R218, 0x78, !PT ;  /* 0x0000000800027812 */ /* 0x000fc400078e78da */
[----:B------:R-:W-:Y:S02]  /*2a50*/  ISETP.GE.AND P2, PT, R14, UR5, PT ;  /* 0x000000050e007c0c */ /* 0x000fe4000bf46270 */
[----:B------:R-:W-:Y:S02]  /*2a60*/  LOP3.LUT R0, R5, R3, RZ, 0xfc, !PT ;  /* 0x0000000305007212 */ /* 0x000fe400078efcff */
[----:B------:R-:W-:Y:S01]  /*2a70*/  LOP3.LUT R4, R4, R2, RZ, 0xfc, !PT ;  /* 0x0000000204047212 */ /* 0x000fe200078efcff */
[----:B------:R-:W-:Y:S08]  /*2a80*/  @P0 BRA `(.L_x_1250) ;  /* 0x0000000000400947 */ /* 0x000ff00003800000 */
        /* <DEDUP_REMOVED lines=16> */
.L_x_1250:
[----:B------:R-:W-:Y:S05]  /*2b90*/  BSYNC.RECONVERGENT B0 ;  /* 0x0000000000007941 */ /* 0x000fea0003800200 */
.L_x_1249:
        /* <DEDUP_REMOVED lines=19> */
.L_x_1252:
[----:B------:R-:W-:Y:S05]  /*2cd0*/  BSYNC.RECONVERGENT B0 ;  /* 0x0000000000007941 */ /* 0x000fea0003800200 */
.L_x_1251:
        /* <DEDUP_REMOVED lines=20> */
.L_x_1254:
[----:B------:R-:W-:Y:S05]  /*2e20*/  BSYNC.RECONVERGENT B0 ;  /* 0x0000000000007941 */ /* 0x000fea0003800200 */
.L_x_1253:
[----:B------:R-:W-:Y:S01]  /*2e30*/  LDSM.16.M88.4 R12, [R213] ;  /* 0x00000000d50c783b */ /* 0x000fe20000000200 */
[----:B------:R-:W-:Y:S01]  /*2e40*/  IMAD.MOV.U32 R0, RZ, RZ, 0x20 ;  /* 0x00000020ff007424 */ /* 0x000fe200078e00ff */
[C---:B------:R-:W-:Y:S01]  /*2e50*/  LOP3.LUT P0, RZ, R218.reuse, 0x4, RZ, 0xc0, !PT ;  /* 0x00000004daff7812 */ /* 0x040fe2000780c0ff */
[----:B------:R-:W-:Y:S01]  /*2e60*/  IMAD.SHL.U32 R188, R218, 0x2, RZ ;  /* 0x00000002dabc7824 */ /* 0x000fe200078e00ff */
[----:B-1----:R-:W1:Y:S01]  /*2e70*/  LDSM.16.M88.4 R4, [R172+0x2000] ;  /* 0x00200000ac04783b */ /* 0x002e620000000200 */
[----:B------:R-:W-:Y:S01]  /*2e80*/  LOP3.LUT R222, R222, 0xfffffff7, RZ, 0xc0, !PT ;  /* 0xfffffff7dede7812 */ /* 0x000fe200078ec0ff */
[----:B------:R-:W-:Y:S01]  /*2e90*/  UIADD3 UR31, UPT, UPT, UR34, UR31, -UR20 ;  /* 0x0000001f221f7290 */ /* 0x000fe2000fffe814 */
[----:B------:R-:W-:Y:S01]  /*2ea0*/  SEL R0, R0, 0xffffffe0, !P0 ;  /* 0xffffffe000007807 */ /* 0x000fe20004000000 */
[----:B---3--:R-:W3:Y:S01]  /*2eb0*/  LDSM.16.M88.4 R8, [R213+0x1000] ;  /* 0x00100000d508783b */ /* 0x008ee20000000200 */
[----:B------:R-:W-:Y:S01]  /*2ec0*/  LOP3.LUT R188, R188, 0x6, RZ, 0xc0, !PT ;  /* 0x00000006bcbc7812 */ /* 0x000fe200078ec0ff */
[----:B------:R-:W-:-:S02]  /*2ed0*/  UISETP.GT.U32.AND UP0, UPT, UR28, UR18, UPT ;  /* 0x000000121c00728c */ /* 0x000fc4000bf04070 */
[----:B------:R-:W5:Y:S01]  /*2ee0*/  LDSM.16.M88.4 R64, [R172+0x3c00] ;  /* 0x003c0000ac40783b */ /* 0x000f620000000200 */
[--C-:B------:R-:W-:Y:S02]  /*2ef0*/  IMAD.IADD R176, R172, 0x1, R0.reuse ;  /* 0x00000001acb07824 */ /* 0x100fe400078e0200 */
[----:B------:R-:W-:Y:S01]  /*2f00*/  IMAD.IADD R2, R213, 0x1, R0 ;  /* 0x00000001d5027824 */ /* 0x000fe200078e0200 */
[----:B------:R-:W2:Y:S01]  /*2f10*/  LDSM.16.M88.4 R44, [R172+0x2800] ;  /* 0x00280000ac2c783b */ /* 0x000ea20000000200 */
[----:B------:R-:W-:Y:S02]  /*2f20*/  LOP3.LUT R0, R16, 0x7, RZ, 0xc0, !PT ;  /* 0x0000000710007812 */ /* 0x000fe400078ec0ff */
[----:B------:R-:W-:Y:S01]  /*2f30*/  @P0 LOP3.LUT R222, R222, 0x8, RZ, 0xfc, !PT ;  /* 0x00000008dede0812 */ /* 0x000fe200078efcff */
[----:B------:R-:W4:Y:S04]  /*2f40*/  LDSM.16.M88.4 R48, [R172+0x2400] ;  /* 0x00240000ac30783b */ /* 0x000f280000000200 */
[----:B------:R-:W4:Y:S04]  /*2f50*/  LDSM.16.M88.4 R40, [R172+0x2c00] ;  /* 0x002c0000ac28783b */ /* 0x000f280000000200 */
[----:B------:R-:W4:Y:S04]  /*2f60*/  LDSM.16.M88.4 R36, [R172+0x3000] ;  /* 0x00300000ac24783b */ /* 0x000f280000000200 */
[----:B------:R-:W4:Y:S04]  /*2f70*/  LDSM.16.M88.4 R32, [R172+0x3400] ;  /* 0x00340000ac20783b */ /* 0x000f280000000200 */
[----:B------:R-:W4:Y:S04]  /*2f80*/  LDSM.16.M88.4 R56, [R172+0x3800] ;  /* 0x00380000ac38783b */ /* 0x000f280000000200 */
[----:B------:R-:W-:Y:S01]  /*2f90*/  LDSM.16.M88.4 R248, [R176+0x3c00] ;  /* 0x003c0000b0f8783b */ /* 0x000fe20000000200 */
[-C--:B-1----:R-:W-:Y:S03]  /*2fa0*/  HMMA.16816.F32 R168, R12, R4.reuse, RZ ;  /* 0x000000040ca8723c */ /* 0x082fe600000018ff */
[----:B------:R-:W-:Y:S04]  /*2fb0*/  LDSM.16.M88.4 R68, [R176+0x3400] ;  /* 0x00340000b044783b */ /* 0x000fe80000000200 */
[----:B------:R-:W-:Y:S01]  /*2fc0*/  LDSM.16.M88.4 R120, [R176+0x3800] ;  /* 0x00380000b078783b */ /* 0x000fe20000000200 */
[C---:B---3--:R-:W-:Y:S03]  /*2fd0*/  HMMA.16816.F32 R164, R8.reuse, R4, RZ ;  /* 0x0000000408a4723c */ /* 0x048fe600000018ff */
[----:B------:R-:W-:Y:S04]  /*2fe0*/  LDSM.16.M88.4 R24, [R176+0x2000] ;  /* 0x00200000b018783b */ /* 0x000fe80000000200 */
[----:B------:R-:W-:Y:S01]  /*2ff0*/  LDSM.16.M88.4 R20, [R176+0x2400] ;  /* 0x00240000b014783b */ /* 0x000fe20000000200 */
[-C--:B------:R-:W-:Y:S03]  /*3000*/  HMMA.16816.F32 R160, R8, R6.reuse, RZ ;  /* 0x0000000608a0723c */ /* 0x080fe600000018ff */
[----:B------:R-:W-:Y:S04]  /*3010*/  LDSM.16.M88.4 R28, [R176+0x2800] ;  /* 0x00280000b01c783b */ /* 0x000fe80000000200 */
[----:B------:R-:W-:Y:S01]  /*3020*/  LDSM.16.M88.4 R52, [R176+0x2c00] ;  /* 0x002c0000b034783b */ /* 0x000fe20000000200 */
[----:B------:R-:W-:Y:S03]  /*3030*/  HMMA.16816.F32 R156, R12, R6, RZ ;  /* 0x000000060c9c723c */ /* 0x000fe600000018ff */
[----:B------:R-:W1:Y:S04]  /*3040*/  LDSM.16.M88.4 R4, [R2+0x1000] ;  /* 0x001000000204783b */ /* 0x000e680000000200 */
[----:B------:R-:W3:Y:S01]  /*3050*/  LDSM.16.M88.4 R60, [R176+0x3000] ;  /* 0x00300000b03c783b */ /* 0x000ee20000000200 */
[C---:B-----5:R-:W-:Y:S03]  /*3060*/  HMMA.16816.F32 R128, R8.reuse, R64, RZ ;  /* 0x000000400880723c */ /* 0x060fe600000018ff */
[----:B------:R-:W5:Y:S04]  /*3070*/  LDSM.16.M88.4 R72, [R2] ;  /* 0x000000000248783b */ /* 0x000f680000000200 */
[----:B------:R5:W-:Y:S01]  /*3080*/  STL [R1+0x180], R2 ;  /* 0x0001800201007387 */ /* 0x000be20000100800 */
[----:B------:R-:W-:Y:S03]  /*3090*/  HMMA.16816.F32 R96, R8, R66, RZ ;  /* 0x000000420860723c */ /* 0x000fe600000018ff */
[----:B------:R-:W0:Y:S05]  /*30a0*/  LDGDEPBAR ;  /* 0x00000000000079af */ /* 0x000e2a0000000000 */
[C---:B------:R-:W-:Y:S08]  /*30b0*/  HMMA.16816.F32 R184, R12.reuse, R64, RZ ;  /* 0x000000400cb8723c */ /* 0x040ff000000018ff */
[----:B------:R-:W-:Y:S08]  /*30c0*/  HMMA.16816.F32 R64, R12, R66, RZ ;  /* 0x000000420c40723c */ /* 0x000ff000000018ff */
[----:B--2---:R-:W-:Y:S01]  /*30d0*/  HMMA.16816.F32 R148, R8, R44, RZ ;  /* 0x0000002c0894723c */ /* 0x004fe200000018ff */
[----:B------:R-:W-:-:S04]  /*30e0*/  DEPBAR.LE SB0, 0x0 ;  /* 0x000080000000791a */ /* 0x000fc80000000000 */
[----:B------:R-:W-:Y:S02]  /*30f0*/  IMAD.MOV.U32 R178, RZ, RZ, R186 ;  /* 0x000000ffffb27224 */ /* 0x000fe400078e00ba */
[----:B------:R-:W-:Y:S01]  /*3100*/  IMAD.MOV.U32 R177, RZ, RZ, R187 ;  /* 0x000000ffffb17224 */ /* 0x000fe200078e00bb */
[----:B------:R-:W-:Y:S08]  /*3110*/  HMMA.16816.F32 R116, R8, R46, RZ ;  /* 0x0000002e0874723c */ /* 0x000ff000000018ff */
[C---:B------:R-:W-:Y:S08]  /*3120*/  HMMA.16816.F32 R84, R12.reuse, R44, RZ ;  /* 0x0000002c0c54723c */ /* 0x040ff000000018ff */
[----:B------:R-:W-:Y:S08]  /*3130*/  HMMA.16816.F32 R80, R12, R46, RZ ;  /* 0x0000002e0c50723c */ /* 0x000ff000000018ff */
[C---:B----4-:R-:W-:Y:S08]  /*3140*/  HMMA.16816.F32 R152, R8.reuse, R48, RZ ;  /* 0x000000300898723c */ /* 0x050ff000000018ff */
[C---:B------:R-:W-:Y:S08]  /*3150*/  HMMA.16816.F32 R144, R8.reuse, R40, RZ ;  /* 0x000000280890723c */ /* 0x040ff000000018ff */
[C---:B------:R-:W-:Y:S08]  /*3160*/  HMMA.16816.F32 R124, R8.reuse, R50, RZ ;  /* 0x00000032087c723c */ /* 0x040ff000000018ff */
[----:B------:R-:W-:Y:S08]  /*3170*/  HMMA.16816.F32 R112, R8, R42, RZ ;  /* 0x0000002a0870723c */ /* 0x000ff000000018ff */
[C---:B------:R-:W-:Y:S08]  /*3180*/  HMMA.16816.F32 R92, R12.reuse, R48, RZ ;  /* 0x000000300c5c723c */ /* 0x040ff000000018ff */
        /* <DEDUP_REMOVED lines=13> */
[----:B------:R-:W-:Y:S01]  /*3260*/  HMMA.16816.F32 R8, R12, R56, RZ ;  /* 0x000000380c08723c */ /* 0x000fe200000018ff */
[----:B------:R-:W-:-:S07]  /*3270*/  IMAD.MOV.U32 R57, RZ, RZ, R185 ;  /* 0x000000ffff397224 */ /* 0x000fce00078e00b9 */
[----:B------:R-:W-:Y:S01]  /*3280*/  HMMA.16816.F32 R180, R12, R58, RZ ;  /* 0x0000003a0cb4723c */ /* 0x000fe200000018ff */
[----:B------:R-:W-:Y:S02]  /*3290*/  IMAD.MOV.U32 R15, RZ, RZ, R64 ;  /* 0x000000ffff0f7224 */ /* 0x000fe400078e0040 */
[----:B------:R-:W-:Y:S02]  /*32a0*/  IMAD.MOV.U32 R14, RZ, RZ, R65 ;  /* 0x000000ffff0e7224 */ /* 0x000fe400078e0041 */
[----:B------:R-:W-:Y:S02]  /*32b0*/  IMAD.MOV.U32 R13, RZ, RZ, R66 ;  /* 0x000000ffff0d7224 */ /* 0x000fe400078e0042 */
[----:B------:R-:W-:Y:S01]  /*32c0*/  IMAD.MOV.U32 R12, RZ, RZ, R67 ;  /* 0x000000ffff0c7224 */ /* 0x000fe200078e0043 */
[----:B-1----:R-:W-:Y:S01]  /*32d0*/  HMMA.16816.F32 R236, R4, R68, R136 ;  /* 0x0000004404ec723c */ /* 0x002fe20000001888 */
        /* <DEDUP_REMOVED lines=11> */
[C---:B---3--:R-:W-:Y:S08]  /*3390*/  HMMA.16816.F32 R192, R4.reuse, R60, R140 ;  /* 0x0000003c04c0723c */ /* 0x048ff0000000188c */
[C---:B------:R-:W-:Y:S08]  /*33a0*/  HMMA.16816.F32 R160, R4.reuse, R26, R160 ;  /* 0x0000001a04a0723c */ /* 0x040ff000000018a0 */
[C---:B------:R-:W-:Y:S08]  /*33b0*/  HMMA.16816.F32 R124, R4.reuse, R22, R124 ;  /* 0x00000016047c723c */ /* 0x040ff0000000187c */
[C---:B------:R-:W-:Y:S08]  /*33c0*/  HMMA.16816.F32 R116, R4.reuse, R30, R116 ;  /* 0x0000001e0474723c */ /* 0x040ff00000001874 */
[----:B------:R-:W-:Y:S01]  /*33d0*/  HMMA.16816.F32 R132, R4, R54, R112 ;  /* 0x000000360484723c */ /* 0x000fe20000001870 */
[----:B------:R-:W-:-:S07]  /*33e0*/  IMAD.MOV.U32 R112, RZ, RZ, R14 ;  /* 0x000000ffff707224 */ /* 0x000fce00078e000e */
[----:B------:R-:W-:Y:S01]  /*33f0*/  HMMA.16816.F32 R136, R4, R62, R108 ;  /* 0x0000003e0488723c */ /* 0x000fe2000000186c */
[----:B------:R-:W-:Y:S02]  /*3400*/  IMAD.MOV.U32 R109, RZ, RZ, R13 ;  /* 0x000000ffff6d7224 */ /* 0x000fe400078e000d */
[----:B------:R-:W-:Y:S02]  /*3410*/  IMAD.MOV.U32 R111, RZ, RZ, R15 ;  /* 0x000000ffff6f7224 */ /* 0x000fe400078e000f */
[----:B------:R-:W-:-:S03]  /*3420*/  IMAD.MOV.U32 R110, RZ, RZ, R12 ;  /* 0x000000ffff6e7224 */ /* 0x000fc600078e000c */
[C---:B------:R-:W-:Y:S08]  /*3430*/  HMMA.16816.F32 R232, R4.reuse, R70, R104 ;  /* 0x0000004604e8723c */ /* 0x040ff00000001868 */
[C---:B------:R-:W-:Y:S08]  /*3440*/  HMMA.16816.F32 R64, R4.reuse, R122, R100 ;  /* 0x0000007a0440723c */ /* 0x040ff00000001864 */
[----:B------:R-:W-:Y:S08]  /*3450*/  HMMA.16816.F32 R4, R4, R250, R96 ;  /* 0x000000fa0404723c */ /* 0x000ff00000001860 */
[----:B-----5:R-:W-:Y:S01]  /*3460*/  HMMA.16816.F32 R200, R72, R52, R44 ;  /* 0x0000003448c8723c */ /* 0x020fe2000000182c */
[----:B------:R-:W-:-:S02]  /*3470*/  LOP3.LUT R47, R19, 0x1f0, RZ, 0xc0, !PT ;  /* 0x000001f0132f7812 */ /* 0x000fc400078ec0ff */
[----:B------:R-:W-:Y:S02]  /*3480*/  IMAD.MOV.U32 R101, RZ, RZ, R67 ;  /* 0x000000ffff657224 */ /* 0x000fe400078e0043 */
[----:B------:R-:W-:Y:S01]  /*3490*/  IADD3 R47, PT, PT, R0, UR33, R47 ;  /* 0x00000021002f7c10 */ /* 0x000fe2000fffe02f */
[----:B------:R-:W-:Y:S02]  /*34a0*/  IMAD.MOV.U32 R108, RZ, RZ, R66 ;  /* 0x000000ffff6c7224 */ /* 0x000fe400078e0042 */
[----:B------:R-:W-:Y:S01]  /*34b0*/  HMMA.16816.F32 R104, R72, R22, R88 ;  /* 0x000000164868723c */ /* 0x000fe20000001858 */
[----:B------:R-:W-:Y:S01]  /*34c0*/  LOP3.LUT R23, R188, UR27, RZ, 0xfc, !PT ;  /* 0x0000001bbc177c12 */ /* 0x000fe2000f8efcff */
[----:B------:R-:W-:Y:S02]  /*34d0*/  VIADD R221, R47, UR34 ;  /* 0x000000222fdd7c36 */ /* 0x000fe40008000000 */
[----:B------:R-:W-:Y:S02]  /*34e0*/  IMAD.MOV.U32 R100, RZ, RZ, R6 ;  /* 0x000000ffff647224 */ /* 0x000fe400078e0006 */
[----:B------:R-:W-:-:S02]  /*34f0*/  IMAD.MOV.U32 R99, RZ, RZ, R4 ;  /* 0x000000ffff637224 */ /* 0x000fc400078e0004 */
[----:B------:R-:W-:Y:S01]  /*3500*/  IMAD.MOV.U32 R98, RZ, RZ, R7 ;  /* 0x000000ffff627224 */ /* 0x000fe200078e0007 */
[C---:B------:R-:W-:Y:S01]  /*3510*/  HMMA.16816.F32 R8, R72.reuse, R120, R8 ;  /* 0x000000784808723c */ /* 0x040fe20000001808 */
[----:B------:R-:W-:Y:S02]  /*3520*/  IMAD.MOV.U32 R97, RZ, RZ, R5 ;  /* 0x000000ffff617224 */ /* 0x000fe400078e0005 */
[C---:B------:R-:W-:Y:S02]  /*3530*/  VIADD R22, R23.reuse, UR20 ;  /* 0x0000001417167c36 */ /* 0x040fe40008000000 */
[----:B------:R-:W-:Y:S02]  /*3540*/  VIADD R219, R23, 0x78 ;  /* 0x0000007817db7836 */ /* 0x000fe40000000000 */
[----:B------:R-:W-:Y:S01]  /*3550*/  IMAD.IADD R0, R221, 0x1, -R22 ;  /* 0x00000001dd007824 */ /* 0x000fe200078e0a16 */
[----:B------:R-:W-:Y:S01]  /*3560*/  HMMA.16816.F32 R4, R72, R68, R36 ;  /* 0x000000444804723c */ /* 0x000fe20000001824 */
[----:B------:R-:W-:-:S02]  /*3570*/  VIADD R19, R219, UR20 ;  /* 0x00000014db137c36 */ /* 0x000fc40008000000 */
[----:B------:R-:W-:Y:S01]  /*3580*/  VIADD R66, R23, 0x18 ;  /* 0x0000001817427836 */ /* 0x000fe20000000000 */
[----:B------:R-:W-:Y:S01]  /*3590*/  IABS R0, R0 ;  /* 0x0000000000007213 */ /* 0x000fe20000000000 */
[C---:B------:R-:W-:Y:S02]  /*35a0*/  VIADD R36, R19.reuse, 0xffffff98 ;  /* 0xffffff9813247836 */ /* 0x040fe40000000000 */
[C---:B------:R-:W-:Y:S01]  /*35b0*/  VIADD R39, R19.reuse, 0xffffff99 ;  /* 0xffffff9913277836 */ /* 0x040fe20000000000 */
[----:B------:R-:W-:Y:S01]  /*35c0*/  HMMA.16816.F32 R168, R72, R24, R168 ;  /* 0x0000001848a8723c */ /* 0x000fe200000018a8 */
[----:B------:R-:W-:Y:S01]  /*35d0*/  I2FP.F32.S32 R2, R0 ;  /* 0x0000000000027245 */ /* 0x000fe20000201400 */
[----:B------:R-:W-:Y:S02]  /*35e0*/  VIADD R37, R19, 0xffffffa0 ;  /* 0xffffffa013257836 */ /* 0x000fe40000000000 */
[----:B------:R-:W-:Y:S02]  /*35f0*/  IMAD.MOV.U32 R121, RZ, RZ, R10 ;  /* 0x000000ffff797224 */ /* 0x000fe400078e000a */
[----:B------:R-:W-:-:S02]  /*3600*/  IMAD.MOV.U32 R120, RZ, RZ, R11 ;  /* 0x000000ffff787224 */ /* 0x000fc400078e000b */
[C---:B------:R-:W-:Y:S01]  /*3610*/  HMMA.16816.F32 R228, R72.reuse, R60, R40 ;  /* 0x0000003c48e4723c */ /* 0x040fe20000001828 */
[----:B------:R-:W-:Y:S02]  /*3620*/  VIADD R41, R221, 0x40 ;  /* 0x00000040dd297836 */ /* 0x000fe40000000000 */
[----:B------:R-:W-:Y:S02]  /*3630*/  IMAD.MOV.U32 R179, RZ, RZ, R4 ;  /* 0x000000ffffb37224 */ /* 0x000fe400078e0004 */
[----:B------:R-:W-:Y:S02]  /*3640*/  IMAD.IADD R3, R41, 0x1, -R22 ;  /* 0x0000000129037824 */ /* 0x000fe400078e0a16 */
[----:B------:R-:W-:Y:S01]  /*3650*/  IMAD.MOV.U32 R4, RZ, RZ, R8 ;  /* 0x000000ffff047224 */ /* 0x000fe200078e0008 */
[----:B------:R-:W-:Y:S01]  /*3660*/  HMMA.16816.F32 R156, R72, R26, R156 ;  /* 0x0000001a489c723c */ /* 0x000fe2000000189c */
[----:B------:R-:W-:Y:S01]  /*3670*/  IMAD.MOV.U32 R60, RZ, RZ, R9 ;  /* 0x000000ffff3c7224 */ /* 0x000fe200078e0009 */
[----:B------:R-:W-:Y:S01]  /*3680*/  IABS R3, R3 ;  /* 0x0000000300037213 */ /* 0x000fe20000000000 */
[----:B------:R-:W-:-:S02]  /*3690*/  VIADD R26, R19, 0xffffff89 ;  /* 0xffffff89131a7836 */ /* 0x000fc40000000000 */
[----:B------:R-:W-:Y:S01]  /*36a0*/  FFMA.FTZ R38, R2, -UR7, R168 ;  /* 0x8000000702267c23 */ /* 0x000fe200080100a8 */
[----:B------:R-:W-:Y:S01]  /*36b0*/  VIADD R27, R19, 0xffffff90 ;  /* 0xffffff90131b7836 */ /* 0x000fe20000000000 */
[----:B------:R-:W-:Y:S01]  /*36c0*/  I2FP.F32.S32 R0, R3 ;  /* 0x0000000300007245 */ /* 0x000fe20000201400 */
[----:B------:R-:W-:Y:S01]  /*36d0*/  IMAD.IADD R2, R41, 0x1, -R26 ;  /* 0x0000000129027824 */ /* 0x000fe200078e0a1a */
[----:B------:R-:W-:Y:S01]  /*36e0*/  HMMA.16816.F32 R8, R72, R70, R32 ;  /* 0x000000464808723c */ /* 0x000fe20000001820 */
[----:B------:R-:W-:Y:S02]  /*36f0*/  VIADD R33, R19, 0xffffff91 ;  /* 0xffffff9113217836 */ /* 0x000fe40000000000 */
[----:B------:R-:W-:Y:S01]  /*3700*/  FFMA.FTZ R35, R0, -UR7, R164 ;  /* 0x8000000700237c23 */ /* 0x000fe200080100a4 */
[----:B------:R-:W-:Y:S01]  /*3710*/  IMAD.MOV.U32 R91, RZ, RZ, R4 ;  /* 0x000000ffff5b7224 */ /* 0x000fe200078e0004 */
[----:B------:R-:W-:Y:S01]  /*3720*/  IABS R3, R2 ;  /* 0x0000000200037213 */ /* 0x000fe20000000000 */
[----:B------:R-:W-:-:S02]  /*3730*/  IMAD.IADD R0, R41, 0x1, -R27 ;  /* 0x0000000129007824 */ /* 0x000fc400078e0a1b */
[----:B------:R-:W-:Y:S01]  /*3740*/  IMAD.MOV.U32 R174, RZ, RZ, R5 ;  /* 0x000000ffffae7224 */ /* 0x000fe200078e0005 */
[C---:B------:R-:W-:Y:S01]  /*3750*/  HMMA.16816.F32 R128, R72.reuse, R20, R92 ;  /* 0x000000144880723c */ /* 0x040fe2000000185c */
[C---:B------:R-:W-:Y:S01]  /*3760*/  IMAD.IADD R4, R41.reuse, 0x1, -R33 ;  /* 0x0000000129047824 */ /* 0x040fe200078e0a21 */
[----:B------:R-:W-:Y:S01]  /*3770*/  IABS R2, R0 ;  /* 0x0000000000027213 */ /* 0x000fe20000000000 */
        /* <DEDUP_REMOVED lines=18> */
[----:B------:R-:W-:Y:S01]  /*38a0*/  HMMA.16816.F32 R140, R72, R30, R80 ;  /* 0x0000001e488c723c */ /* 0x000fe20000001850 */
[----:B------:R-:W-:Y:S01]  /*38b0*/  I2FP.F32.S32 R0, R6 ;  /* 0x0000000600007245 */ /* 0x000fe20000201400 */
[----:B------:R-:W-:Y:S01]  /*38c0*/  FFMA.FTZ R31, R4, -UR7, R160 ;  /* 0x80000007041f7c23 */ /* 0x000fe200080100a0 */
[----:B------:R-:W-:Y:S01]  /*38d0*/  FFMA.FTZ R32, R5, -UR7, R165 ;  /* 0x8000000705207c23 */ /* 0x000fe200080100a5 */
[----:B------:R-:W-:Y:S01]  /*38e0*/  FFMA.FTZ R29, R2, -UR7, R152 ;  /* 0x80000007021d7c23 */ /* 0x000fe20008010098 */
[----:B------:R-:W-:-:S02]  /*38f0*/  IMAD.IADD R2, R41, 0x1, -R37 ;  /* 0x0000000129027824 */ /* 0x000fc400078e0a25 */
[----:B------:R-:W-:Y:S01]  /*3900*/  FFMA.FTZ R28, R0, -UR7, R153 ;  /* 0x80000007001c7c23 */ /* 0x000fe20008010099 */
[----:B------:R-:W-:Y:S02]  /*3910*/  IMAD.IADD R0, R41, 0x1, -R40 ;  /* 0x0000000129007824 */ /* 0x000fe400078e0a28 */
[----:B------:R-:W-:Y:S01]  /*3920*/  FFMA.FTZ R30, R3, -UR7, R161 ;  /* 0x80000007031e7c23 */ /* 0x000fe200080100a1 */
        /* <DEDUP_REMOVED lines=8> */
[----:B------:R-:W-:Y:S01]  /*39b0*/  IMAD.IADD R6, R41, 0x1, -R45 ;  /* 0x0000000129067824 */ /* 0x000fe200078e0a2d */
[----:B------:R-:W-:Y:S01]  /*39c0*/  HMMA.16816.F32 R224, R72, R62, R48 ;  /* 0x0000003e48e0723c */ /* 0x000fe20000001830 */
[----:B------:R-:W-:-:S02]  /*39d0*/  IMAD.MOV.U32 R3, RZ, RZ, R2 ;  /* 0x000000ffff037224 */ /* 0x000fc400078e0002 */
[----:B------:R-:W-:Y:S01]  /*39e0*/  IMAD.MOV.U32 R2, RZ, RZ, R0 ;  /* 0x000000ffff027224 */ /* 0x000fe200078e0000 */
[----:B------:R-:W-:Y:S01]  /*39f0*/  IABS R6, R6 ;  /* 0x0000000600067213 */ /* 0x000fe20000000000 */
[----:B------:R-:W-:Y:S01]  /*3a00*/  IMAD.MOV.U32 R0, RZ, RZ, R5 ;  /* 0x000000ffff007224 */ /* 0x000fe200078e0005 */
[----:B------:R-:W-:Y:S01]  /*3a10*/  I2FP.F32.S32 R5, R4 ;  /* 0x0000000400057245 */ /* 0x000fe20000201400 */
[C---:B------:R-:W-:Y:S01]  /*3a20*/  VIADD R44, R19.reuse, 0xffffffb1 ;  /* 0xffffffb1132c7836 */ /* 0x040fe20000000000 */
[----:B------:R-:W-:Y:S01]  /*3a30*/  I2FP.F32.S32 R4, R3 ;  /* 0x0000000300047245 */ /* 0x000fe20000201400 */
[C---:B------:R-:W-:Y:S01]  /*3a40*/  VIADD R46, R19.reuse, 0xffffffb8 ;  /* 0xffffffb8132e7836 */ /* 0x040fe20000000000 */
[----:B------:R-:W-:Y:S01]  /*3a50*/  I2FP.F32.S32 R3, R2 ;  /* 0x0000000200037245 */ /* 0x000fe20000201400 */
[C---:B------:R-:W-:Y:S01]  /*3a60*/  VIADD R48, R19.reuse, 0xffffffb9 ;  /* 0xffffffb913307836 */ /* 0x040fe20000000000 */
[----:B------:R-:W-:Y:S01]  /*3a70*/  I2FP.F32.S32 R2, R0 ;  /* 0x0000000000027245 */ /* 0x000fe20000201400 */
[----:B------:R-:W-:Y:S01]  /*3a80*/  IMAD.MOV.U32 R93, RZ, RZ, R18 ;  /* 0x000000ffff5d7224 */ /* 0x000fe200078e0012 */
[----:B------:R-:W-:Y:S01]  /*3a90*/  I2FP.F32.S32 R0, R6 ;  /* 0x0000000600007245 */ /* 0x000fe20000201400 */
[----:B------:R-:W-:-:S02]  /*3aa0*/  VIADD R49, R19, 0xffffffc0 ;  /* 0xffffffc013317836 */ /* 0x000fc40000000000 */
[----:B------:R-:W-:Y:S01]  /*3ab0*/  FFMA.FTZ R24, R4, -UR7, R125 ;  /* 0x8000000704187c23 */ /* 0x000fe2000801007d */
[----:B------:R-:W-:Y:S01]  /*3ac0*/  FFMA.FTZ R20, R2, -UR7, R149 ;  /* 0x8000000702147c23 */ /* 0x000fe20008010095 */
[C---:B------:R-:W-:Y:S02]  /*3ad0*/  IMAD.IADD R2, R41.reuse, 0x1, -R44 ;  /* 0x0000000129027824 */ /* 0x040fe400078e0a2c */
[----:B------:R-:W-:Y:S01]  /*3ae0*/  FFMA.FTZ R18, R0, -UR7, R116 ;  /* 0x8000000700127c23 */ /* 0x000fe20008010074 */
[----:B------:R-:W-:Y:S02]  /*3af0*/  IMAD.IADD R0, R41, 0x1, -R46 ;  /* 0x0000000129007824 */ /* 0x000fe400078e0a2e */
[----:B------:R-:W-:Y:S01]  /*3b00*/  FFMA.FTZ R25, R5, -UR7, R124 ;  /* 0x8000000705197c23 */ /* 0x000fe2000801007c */
[----:B------:R-:W-:Y:S02]  /*3b10*/  IMAD.IADD R4, R41, 0x1, -R48 ;  /* 0x0000000129047824 */ /* 0x000fe400078e0a30 */
[----:B------:R-:W-:Y:S01]  /*3b20*/  FFMA.FTZ R21, R3, -UR7, R148 ;  /* 0x8000000703157c23 */ /* 0x000fe20008010094 */
[----:B------:R-:W-:Y:S01]  /*3b30*/  IMAD.IADD R5, R41, 0x1, -R49 ;  /* 0x0000000129057824 */ /* 0x000fe200078e0a31 */
[C---:B------:R-:W-:Y:S01]  /*3b40*/  HMMA.16816.F32 R196, R72.reuse, R54, R76 ;  /* 0x0000003648c4723c */ /* 0x040fe2000000184c */
[----:B------:R-:W-:Y:S01]  /*3b50*/  IABS R3, R2 ;  /* 0x0000000200037213 */ /* 0x000fe20000000000 */
[C---:B------:R-:W-:Y:S01]  /*3b60*/  VIADD R54, R19.reuse, 0xffffffc1 ;  /* 0xffffffc113367836 */ /* 0x040fe20000000000 */
[----:B------:R-:W-:Y:S01]  /*3b70*/  IABS R2, R0 ;  /* 0x0000000000027213 */ /* 0x000fe20000000000 */
[----:B------:R-:W-:Y:S01]  /*3b80*/  VIADD R50, R19, 0xffffffc8 ;  /* 0xffffffc813327836 */ /* 0x000fe20000000000 */
        /* <DEDUP_REMOVED lines=23> */
[----:B------:R-:W-:Y:S02]  /*3d00*/  IMAD.IADD R0, R41, 0x1, -R55 ;  /* 0x0000000129007824 */ /* 0x000fe400078e0a37 */
[----:B------:R-:W-:Y:S01]  /*3d10*/  FFMA.FTZ R15, R3, -UR7, R145 ;  /* 0x80000007030f7c23 */ /* 0x000fe20008010091 */
[----:B------:R-:W-:Y:S01]  /*3d20*/  IMAD.IADD R5, R41, 0x1, -R69 ;  /* 0x0000000129057824 */ /* 0x000fe200078e0a45 */
[----:B------:R-:W-:Y:S01]  /*3d30*/  IABS R3, R2 ;  /* 0x0000000200037213 */ /* 0x000fe20000000000 */
[C---:B------:R-:W-:Y:S01]  /*3d40*/  VIADD R114, R19.reuse, 0xffffffd8 ;  /* 0xffffffd813727836 */ /* 0x040fe20000000000 */
[----:B------:R-:W-:Y:S01]  /*3d50*/  IABS R2, R0 ;  /* 0x0000000000027213 */ /* 0x000fe20000000000 */
[----:B------:R-:W-:Y:S01]  /*3d60*/  VIADD R113, R19, 0xffffffd9 ;  /* 0xffffffd913717836 */ /* 0x000fe20000000000 */
[----:B------:R-:W-:Y:S01]  /*3d70*/  IABS R0, R4 ;  /* 0x0000000400007213 */ /* 0x000fe20000000000 */
[----:B------:R-:W-:Y:S01]  /*3d80*/  IMAD.IADD R6, R41, 0x1, -R114 ;  /* 0x0000000129067824 */ /* 0x000fe200078e0a72 */
[----:B------:R-:W-:Y:S01]  /*3d90*/  IABS R5, R5 ;  /* 0x0000000500057213 */ /* 0x000fe20000000000 */
[----:B------:R-:W-:-:S02]  /*3da0*/  IMAD.MOV.U32 R4, RZ, RZ, R3 ;  /* 0x000000ffff047224 */ /* 0x000fc400078e0003 */
[----:B------:R-:W-:Y:S01]  /*3db0*/  IMAD.MOV.U32 R3, RZ, RZ, R2 ;  /* 0x000000ffff037224 */ /* 0x000fe200078e0002 */
[----:B------:R-:W-:Y:S01]  /*3dc0*/  IABS R6, R6 ;  /* 0x0000000600067213 */ /* 0x000fe20000000000 */
[----:B------:R-:W-:Y:S02]  /*3dd0*/  IMAD.MOV.U32 R2, RZ, RZ, R0 ;  /* 0x000000ffff027224 */ /* 0x000fe400078e0000 */
[----:B------:R-:W-:Y:S01]  /*3de0*/  IMAD.MOV.U32 R0, RZ, RZ, R5 ;  /* 0x000000ffff007224 */ /* 0x000fe200078e0005 */
[----:B------:R-:W-:Y:S01]  /*3df0*/  I2FP.F32.S32 R5, R4 ;  /* 0x0000000400057245 */ /* 0x000fe20000201400 */
[C---:B------:R-:W-:Y:S01]  /*3e00*/  VIADD R124, R19.reuse, 0xffffffe0 ;  /* 0xffffffe0137c7836 */ /* 0x040fe20000000000 */
[----:B------:R-:W-:Y:S01]  /*3e10*/  I2FP.F32.S32 R4, R3 ;  /* 0x0000000300047245 */ /* 0x000fe20000201400 */
[----:B------:R-:W-:Y:S01]  /*3e20*/  IMAD.MOV.U32 R173, RZ, RZ, R8 ;  /* 0x000000ffffad7224 */ /* 0x000fe200078e0008 */
[----:B------:R-:W-:Y:S01]  /*3e30*/  I2FP.F32.S32 R3, R2 ;  /* 0x0000000200037245 */ /* 0x000fe20000201400 */
[----:B------:R-:W-:Y:S01]  /*3e40*/  VIADD R133, R19, 0xffffffe1 ;  /* 0xffffffe113857836 */ /* 0x000fe20000000000 */
[----:B------:R-:W-:Y:S01]  /*3e50*/  I2FP.F32.S32 R2, R0 ;  /* 0x0000000000027245 */ /* 0x000fe20000201400 */
[----:B------:R-:W-:Y:S01]  /*3e60*/  IMAD.MOV.U32 R52, RZ, RZ, R10 ;  /* 0x000000ffff347224 */ /* 0x000fe200078e000a */
[----:B------:R-:W-:Y:S01]  /*3e70*/  I2FP.F32.S32 R0, R6 ;  /* 0x0000000600007245 */ /* 0x000fe20000201400 */
[----:B------:R-:W-:-:S02]  /*3e80*/  IMAD.MOV.U32 R56, RZ, RZ, R11 ;  /* 0x000000ffff387224 */ /* 0x000fc400078e000b */
[----:B------:R-:W-:Y:S01]  /*3e90*/  FFMA.FTZ R10, R3, -UR7, R136 ;  /* 0x80000007030a7c23 */ /* 0x000fe20008010088 */
[----:B------:R-:W-:Y:S01]  /*3ea0*/  FFMA.FTZ R11, R4, -UR7, R193 ;  /* 0x80000007040b7c23 */ /* 0x000fe200080100c1 */
[C---:B------:R-:W-:Y:S02]  /*3eb0*/  IMAD.IADD R3, R41.reuse, 0x1, -R124 ;  /* 0x0000000129037824 */ /* 0x040fe400078e0a7c */
[----:B------:R-:W-:Y:S01]  /*3ec0*/  FFMA.FTZ R8, R0, -UR7, R236 ;  /* 0x8000000700087c23 */ /* 0x000fe200080100ec */
[----:B------:R-:W-:Y:S02]  /*3ed0*/  IMAD.IADD R0, R41, 0x1, -R113 ;  /* 0x0000000129007824 */ /* 0x000fe400078e0a71 */
[----:B------:R-:W-:Y:S01]  /*3ee0*/  FFMA.FTZ R12, R5, -UR7, R192 ;  /* 0x80000007050c7c23 */ /* 0x000fe200080100c0 */
[----:B------:R-:W-:Y:S02]  /*3ef0*/  IMAD.IADD R4, R41, 0x1, -R133 ;  /* 0x0000000129047824 */ /* 0x000fe400078e0a85 */
[----:B------:R-:W-:-:S02]  /*3f00*/  IMAD.MOV.U32 R51, RZ, RZ, R9 ;  /* 0x000000ffff337224 */ /* 0x000fc400078e0009 */
[----:B------:R-:W-:Y:S01]  /*3f10*/  FFMA.FTZ R9, R2, -UR7, R137 ;  /* 0x8000000702097c23 */ /* 0x000fe20008010089 */
[----:B------:R-:W-:Y:S01]  /*3f20*/  VIADD R145, R19, 0xffffffe8 ;  /* 0xffffffe813917836 */ /* 0x000fe20000000000 */
[----:B------:R-:W-:Y:S01]  /*3f30*/  IABS R2, R0 ;  /* 0x0000000000027213 */ /* 0x000fe20000000000 */
[----:B------:R-:W-:Y:S01]  /*3f40*/  VIADD R34, R221, -UR32 ;  /* 0x80000020dd227c36 */ /* 0x000fe20008000000 */
[----:B------:R-:W-:Y:S01]  /*3f50*/  IABS R0, R3 ;  /* 0x0000000300007213 */ /* 0x000fe20000000000 */
[----:B------:R-:W-:Y:S01]  /*3f60*/  IMAD.IADD R5, R41, 0x1, -R145 ;  /* 0x0000000129057824 */ /* 0x000fe200078e0a91 */
[----:B------:R-:W-:Y:S01]  /*3f70*/  IABS R4, R4 ;  /* 0x0000000400047213 */ /* 0x000fe20000000000 */
[----:B------:R-:W-:Y:S01]  /*3f80*/  IMAD.MOV.U32 R3, RZ, RZ, R2 ;  /* 0x000000ffff037224 */ /* 0x000fe200078e0002 */
[----:B------:R-:W-:Y:S01]  /*3f90*/  ISETP.GT.AND P1, PT, R34, R23, PT ;  /* 0x000000172200720c */ /* 0x000fe20003f24270 */
[----:B------:R-:W-:Y:S01]  /*3fa0*/  IMAD.MOV.U32 R2, RZ, RZ, R0 ;  /* 0x000000ffff027224 */ /* 0x000fe200078e0000 */
[----:B------:R-:W-:Y:S01]  /*3fb0*/  IABS R5, R5 ;  /* 0x0000000500057213 */ /* 0x000fe20000000000 */
[----:B------:R-:W-:Y:S01]  /*3fc0*/  IMAD.MOV.U32 R0, RZ, RZ, R4 ;  /* 0x000000ffff007224 */ /* 0x000fe200078e0004 */
[----:B------:R-:W-:Y:S01]  /*3fd0*/  I2FP.F32.S32 R4, R3 ;  /* 0x0000000300047245 */ /* 0x000fe20000201400 */
[C---:B------:R-:W-:Y:S01]  /*3fe0*/  VIADD R62, R23.reuse, 0x8 ;  /* 0x00000008173e7836 */ /* 0x040fe20000000000 */
[----:B------:R-:W-:Y:S01]  /*3ff0*/  I2FP.F32.S32 R3, R2 ;  /* 0x0000000200037245 */ /* 0x000fe20000201400 */
[----:B------:R-:W-:Y:S01]  /*4000*/  VIADD R63, R23, 0x9 ;  /* 0x00000009173f7836 */ /* 0x000fe20000000000 */
[----:B------:R-:W-:Y:S01]  /*4010*/  I2FP.F32.S32 R2, R0 ;  /* 0x0000000000027245 */ /* 0x000fe20000201400 */
[----:B------:R-:W-:Y:S01]  /*4020*/  VIADD R160, R19, 0xffffffe9 ;  /* 0xffffffe913a07836 */ /* 0x000fe20000000000 */
[----:B------:R-:W-:Y:S01]  /*4030*/  I2FP.F32.S32 R0, R5 ;  /* 0x0000000500007245 */ /* 0x000fe20000201400 */
[----:B------:R-:W-:Y:S01]  /*4040*/  FFMA.FTZ R5, R3, -UR7, R232 ;  /* 0x8000000703057c23 */ /* 0x000fe200080100e8 */
[----:B------:R-:W-:Y:S01]  /*4050*/  IMAD.MOV.U32 R211, RZ, RZ, R65 ;  /* 0x000000ffffd37224 */ /* 0x000fe200078e0041 */
[----:B------:R-:W-:Y:S01]  /*4060*/  FSEL R137, R38, -INF , !P1 ;  /* 0xff80000026897808 */ /* 0x000fe20004800000 */
[----:B------:R-:W-:-:S02]  /*4070*/  IMAD.MOV.U32 R210, RZ, RZ, R64 ;  /* 0x000000ffffd27224 */ /* 0x000fc400078e0040 */
[----:B------:R-:W-:Y:S01]  /*4080*/  FFMA.FTZ R3, R0, -UR7, R240 ;  /* 0x8000000700037c23 */ /* 0x000fe200080100f0 */
[C---:B------:R-:W-:Y:S02]  /*4090*/  VIADD R0, R41.reuse, -UR32 ;  /* 0x8000002029007c36 */ /* 0x040fe40008000000 */
[----:B------:R-:W-:Y:S01]  /*40a0*/  FFMA.FTZ R6, R4, -UR7, R237 ;  /* 0x8000000704067c23 */ /* 0x000fe200080100ed */
[----:B------:R-:W-:Y:S02]  /*40b0*/  IMAD.MOV.U32 R61, RZ, RZ, R7 ;  /* 0x000000ffff3d7224 */ /* 0x000fe400078e0007 */
[----:B------:R-:W-:Y:S01]  /*40c0*/  FFMA.FTZ R4, R2, -UR7, R233 ;  /* 0x8000000702047c23 */ /* 0x000fe200080100e9 */
[----:B------:R-:W-:Y:S01]  /*40d0*/  IMAD.MOV.U32 R94, RZ, RZ, R59 ;  /* 0x000000ffff5e7224 */ /* 0x000fe200078e003b */
[C---:B------:R-:W-:Y:S01]  /*40e0*/  ISETP.GT.AND P0, PT, R0.reuse, R23, PT ;  /* 0x000000170000720c */ /* 0x040fe20003f04270 */
[----:B------:R-:W-:Y:S01]  /*40f0*/  IMAD.IADD R7, R41, 0x1, -R160 ;  /* 0x0000000129077824 */ /* 0x000fe200078e0aa0 */
[C---:B------:R-:W-:Y:S01]  /*4100*/  ISETP.GT.AND P4, PT, R0.reuse, R62, PT ;  /* 0x0000003e0000720c */ /* 0x040fe20003f84270 */
[C---:B------:R-:W-:Y:S01]  /*4110*/  VIADD R59, R23.reuse, 0x1 ;  /* 0x00000001173b7836 */ /* 0x040fe20000000000 */
[C---:B------:R-:W-:Y:S01]  /*4120*/  ISETP.GT.AND P5, PT, R0.reuse, R63, PT ;  /* 0x0000003f0000720c */ /* 0x040fe20003fa4270 */
[C---:B------:R-:W-:Y:S01]  /*4130*/  VIADD R64, R23.reuse, 0x10 ;  /* 0x0000001017407836 */ /* 0x040fe20000000000 */
[----:B------:R-:W-:Y:S01]  /*4140*/  ISETP.GT.AND P1, PT, R0, R66, PT ;  /* 0x000000420000720c */ /* 0x000fe20003f24270 */
[----:B------:R-:W-:Y:S01]  /*4150*/  VIADD R65, R23, 0x11 ;  /* 0x0000001117417836 */ /* 0x000fe20000000000 */
[----:B------:R-:W-:Y:S01]  /*4160*/  FSEL R125, R35, -INF , !P0 ;  /* 0xff800000237d7808 */ /* 0x000fe20004000000 */
[----:B------:R-:W-:Y:S01]  /*4170*/  VIADD R68, R23, 0x19 ;  /* 0x0000001917447836 */ /* 0x000fe20000000000 */
[----:B------:R-:W-:Y:S01]  /*4180*/  FSEL R149, R31, -INF , !P4 ;  /* 0xff8000001f957808 */ /* 0x000fe20006000000 */
[C---:B------:R-:W-:Y:S01]  /*4190*/  VIADD R70, R23.reuse, 0x20 ;  /* 0x0000002017467836 */ /* 0x040fe20000000000 */
[----:B------:R-:W-:Y:S01]  /*41a0*/  FSEL R152, R30, -INF , !P5 ;  /* 0xff8000001e987808 */ /* 0x000fe20006800000 */
[----:B------:R-:W-:Y:S01]  /*41b0*/  VIADD R71, R23, 0x21 ;  /* 0x0000002117477836 */ /* 0x000fe20000000000 */
[----:B------:R-:W-:Y:S01]  /*41c0*/  FSEL R165, R25, -INF , !P1 ;  /* 0xff80000019a57808 */ /* 0x000fe20004800000 */
[C---:B------:R-:W-:Y:S01]  /*41d0*/  VIADD R84, R23.reuse, 0x31 ;  /* 0x0000003117547836 */ /* 0x040fe20000000000 */
[----:B------:R-:W-:Y:S01]  /*41e0*/  IABS R7, R7 ;  /* 0x0000000700077213 */ /* 0x000fe20000000000 */
[C---:B------:R-:W-:Y:S01]  /*41f0*/  VIADD R76, R23.reuse, 0x28 ;  /* 0x00000028174c7836 */ /* 0x040fe20000000000 */
[C---:B------:R-:W-:Y:S01]  /*4200*/  ISETP.GT.AND P3, PT, R0.reuse, R59, PT ;  /* 0x0000003b0000720c */ /* 0x040fe20003f64270 */
        /* <DEDUP_REMOVED lines=11> */
[----:B------:R-:W-:Y:S01]  /*42c0*/  ISETP.GT.AND P1, PT, R0, R84, PT ;  /* 0x000000540000720c */ /* 0x000fe20003f24270 */
[C---:B------:R-:W-:Y:S01]  /*42d0*/  VIADD R87, R23.reuse, 0x40 ;  /* 0x0000004017577836 */ /* 0x040fe20000000000 */
[----:B------:R-:W-:Y:S01]  /*42e0*/  I2FP.F32.S32 R7, R7 ;  /* 0x0000000700077245 */ /* 0x000fe20000201400 */
[C---:B------:R-:W-:Y:S01]  /*42f0*/  VIADD R89, R23.reuse, 0x48 ;  /* 0x0000004817597836 */ /* 0x040fe20000000000 */
[----:B------:R-:W-:Y:S01]  /*4300*/  FSEL R144, R32, -INF , !P3 ;  /* 0xff80000020907808 */ /* 0x000fe20005800000 */
[----:B------:R-:W-:Y:S01]  /*4310*/  VIADD R95, R23, 0x49 ;  /* 0x00000049175f7836 */ /* 0x000fe20000000000 */
        /* <DEDUP_REMOVED lines=10> */
[----:B------:R-:W-:Y:S01]  /*43c0*/  FSEL R214, R15, -INF , !P1 ;  /* 0xff8000000fd67808 */ /* 0x000fe20004800000 */
        /* <DEDUP_REMOVED lines=10> */
[----:B------:R-:W-:Y:S01]  /*4470*/  VIADD R207, R23, 0x79 ;  /* 0x0000007917cf7836 */ /* 0x000fe20000000000 */
[C---:B------:R-:W-:Y:S01]  /*4480*/  ISETP.GT.AND P4, PT, R0.reuse, R88, PT ;  /* 0x000000580000720c */ /* 0x040fe20003f84270 */
[C---:B------:R-:W-:Y:S01]  /*4490*/  VIADD R35, R221.reuse, 0x8 ;  /* 0x00000008dd237836 */ /* 0x040fe20000000000 */
[----:B------:R-:W-:Y:S01]  /*44a0*/  ISETP.GT.AND P1, PT, R0, R96, PT ;  /* 0x000000600000720c */ /* 0x000fe20003f24270 */
        /* <DEDUP_REMOVED lines=15> */
[C---:B------:R-:W-:Y:S01]  /*45a0*/  ISETP.GT.AND P6, PT, R0.reuse, R87, PT ;  /* 0x000000570000720c */ /* 0x040fe20003fc4270 */
        /* <DEDUP_REMOVED lines=24> */
[--C-:B------:R-:W-:Y:S01]  /*4730*/  IMAD.IADD R3, R35, 0x1, -R22.reuse ;  /* 0x0000000123037824 */ /* 0x100fe200078e0a16 */
[----:B------:R-:W-:Y:S01]  /*4740*/  FSEL R245, R2, -INF , !P4 ;  /* 0xff80000002f57808 */ /* 0x000fe20006000000 */
[----:B------:R-:W-:Y:S01]  /*4750*/  IMAD.U32 R2, RZ, RZ, UR34 ;  /* 0x00000022ff027e24 */ /* 0x000fe2000f8e00ff */
[C---:B------:R-:W-:Y:S01]  /*4760*/  ISETP.GT.AND P6, PT, R0.reuse, R115, PT ;  /* 0x000000730000720c */ /* 0x040fe20003fc4270 */
[----:B------:R-:W-:Y:S01]  /*4770*/  IMAD.IADD R5, R53, 0x1, -R22 ;  /* 0x0000000135057824 */ /* 0x000fe200078e0a16 */
        /* <DEDUP_REMOVED lines=11> */
[----:B------:R-:W-:Y:S01]  /*4830*/  VIADD R0, R47, UR31 ;  /* 0x0000001f2f007c36 */ /* 0x000fe20008000000 */
[----:B------:R-:W-:Y:S01]  /*4840*/  FSEL R241, R4, -INF , !P6 ;  /* 0xff80000004f17808 */ /* 0x000fe20007000000 */
[----:B------:R-:W-:Y:S01]  /*4850*/  IMAD.MOV.U32 R32, RZ, RZ, R99 ;  /* 0x000000ffff207224 */ /* 0x000fe200078e0063 */
[----:B------:R-:W-:Y:S01]  /*4860*/  IABS R4, R3 ;  /* 0x0000000300047213 */ /* 0x000fe20000000000 */
[----:B------:R-:W-:Y:S01]  /*4870*/  IMAD.MOV.U32 R20, RZ, RZ, R97 ;  /* 0x000000ffff147224 */ /* 0x000fe200078e0061 */
[C---:B------:R-:W-:Y:S01]  /*4880*/  VIADDMNMX R209, R0.reuse, 0x1, R2, PT ;  /* 0x0000000100d17846 */ /* 0x040fe20003800102 */
[----:B------:R-:W-:Y:S01]  /*4890*/  IMAD.MOV.U32 R21, RZ, RZ, R100 ;  /* 0x000000ffff157224 */ /* 0x000fe200078e0064 */
[C---:B------:R-:W-:Y:S01]  /*48a0*/  VIADDMNMX R211, R0.reuse, 0x9, R2, PT ;  /* 0x0000000900d37846 */ /* 0x040fe20003800102 */
[----:B------:R-:W-:Y:S01]  /*48b0*/  IMAD.MOV.U32 R6, RZ, RZ, R4 ;  /* 0x000000ffff067224 */ /* 0x000fe200078e0004 */
[C-C-:B------:R-:W-:Y:S01]  /*48c0*/  VIADDMNMX R208, R0.reuse, 0x41, R2.reuse, PT ;  /* 0x0000004100d07846 */ /* 0x140fe20003800102 */
[----:B------:R-:W-:Y:S01]  /*48d0*/  IMAD.MOV.U32 R25, RZ, RZ, R101 ;  /* 0x000000ffff197224 */ /* 0x000fe200078e0065 */
[----:B------:R-:W-:Y:S01]  /*48e0*/  VIADDMNMX R210, R0, 0x49, R2, PT ;  /* 0x0000004900d27846 */ /* 0x000fe20003800102 */
[--C-:B------:R-:W-:Y:S01]  /*48f0*/  IMAD.IADD R2, R221, 0x1, -R26.reuse ;  /* 0x00000001dd027824 */ /* 0x100fe200078e0a1a */
[----:B------:R-:W-:Y:S01]  /*4900*/  IABS R3, R5 ;  /* 0x0000000500037213 */ /* 0x000fe20000000000 */
[----:B------:R-:W-:-:S02]  /*4910*/  IMAD.IADD R5, R53, 0x1, -R26 ;  /* 0x0000000135057824 */ /* 0x000fc400078e0a1a */
[----:B------:R-:W-:Y:S01]  /*4920*/  IMAD.IADD R0, R35, 0x1, -R26 ;  /* 0x0000000123007824 */ /* 0x000fe200078e0a1a */
        /* <DEDUP_REMOVED lines=13> */
[----:B------:R-:W-:Y:S01]  /*4a00*/  IMAD.IADD R2, R221, 0x1, -R33 ;  /* 0x00000001dd027824 */ /* 0x000fe200078e0a21 */
[----:B------:R-:W-:Y:S01]  /*4a10*/  I2FP.F32.S32 R4, R4 ;  /* 0x0000000400047245 */ /* 0x000fe20000201400 */
[----:B------:R-:W-:Y:S01]  /*4a20*/  FFMA.FTZ R122, R5, -UR7, R169 ;  /* 0x80000007057a7c23 */ /* 0x000fe200080100a9 */
[----:B------:R-:W-:-:S02]  /*4a30*/  IMAD.MOV.U32 R169, RZ, RZ, R120 ;  /* 0x000000ffffa97224 */ /* 0x000fc400078e0078 */
        /* <DEDUP_REMOVED lines=78> */
[----:B------:R-:W-:Y:S01]  /*4f20*/  I2FP.F32.S32 R2, R2 ;  /* 0x0000000200027245 */ /* 0x000fe20000201400 */
[----:B------:R-:W-:Y:S01]  /*4f30*/  IMAD.IADD R5, R53, 0x1, -R40 ;  /* 0x0000000135057824 */ /* 0x000fe200078e0a28 */
[----:B------:R-:W-:Y:S01]  /*4f40*/  IABS R7, R3 ;  /* 0x0000000300077213 */ /* 0x000fe20000000000 */
[--C-:B------:R-:W-:Y:S01]  /*4f50*/  IMAD.IADD R4, R35, 0x1, -R42.reuse ;  /* 0x0000000123047824 */ /* 0x100fe200078e0a2a */
[----:B------:R-:W-:Y:S01]  /*4f60*/  IABS R6, R0 ;  /* 0x0000000000067213 */ /* 0x000fe20000000000 */
[----:B------:R-:W-:Y:S01]  /*4f70*/  FFMA.FTZ R91, R2, -UR7, R155 ;  /* 0x80000007025b7c23 */ /* 0x000fe2000801009b */
[----:B------:R-:W-:Y:S01]  /*4f80*/  IABS R3, R5 ;  /* 0x0000000500037213 */ /* 0x000fe20000000000 */
[----:B------:R-:W-:Y:S01]  /*4f90*/  IMAD.IADD R2, R221, 0x1, -R42 ;  /* 0x00000001dd027824 */ /* 0x000fe200078e0a2a */
[----:B------:R-:W-:Y:S01]  /*4fa0*/  IABS R0, R4 ;  /* 0x0000000400007213 */ /* 0x000fe20000000000 */
[----:B------:R-:W-:Y:S01]  /*4fb0*/  IMAD.MOV.U32 R5, RZ, RZ, R7 ;  /* 0x000000ffff057224 */ /* 0x000fe200078e0007 */
[----:B------:R-:W-:Y:S01]  /*4fc0*/  I2FP.F32.S32 R3, R3 ;  /* 0x0000000300037245 */ /* 0x000fe20000201400 */
        /* <DEDUP_REMOVED lines=64> */
[----:B------:R-:W-:Y:S01]  /*53d0*/  I2FP.F32.S32 R2, R2 ;  /* 0x0000000200027245 */ /* 0x000fe20000201400 */
[----:B------:R-:W-:Y:S01]  /*53e0*/  IMAD.IADD R5, R53, 0x1, -R46 ;  /* 0x0000000135057824 */ /* 0x000fe200078e0a2e */
[----:B------:R-:W-:Y:S01]  /*53f0*/  IABS R7, R3 ;  /* 0x0000000300077213 */ /* 0x000fe20000000000 */
[----:B------:R-:W-:Y:S01]  /*5400*/  IMAD.IADD R4, R35, 0x1, -R48 ;  /* 0x0000000123047824 */ /* 0x000fe200078e0a30 */
        /* <DEDUP_REMOVED lines=66> */
[----:B------:R-:W-:-:S02]  /*5830*/  IMAD.IADD R0, R35, 0x1, -R55 ;  /* 0x0000000123007824 */ /* 0x000fc400078e0a37 */
[----:B------:R-:W-:Y:S01]  /*5840*/  FFMA.FTZ R22, R3, -UR7, R230 ;  /* 0x8000000703167c23 */ /* 0x000fe200080100e6 */
[----:B------:R-:W-:Y:S01]  /*5850*/  FFMA.FTZ R24, R4, -UR7, R199 ;  /* 0x8000000704187c23 */ /* 0x000fe200080100c7 */
[----:B------:R-:W-:Y:S01]  /*5860*/  I2FP.F32.S32 R2, R2 ;  /* 0x0000000200027245 */ /* 0x000fe20000201400 */
[----:B------:R-:W-:Y:S02]  /*5870*/  IMAD.IADD R3, R221, 0x1, -R55 ;  /* 0x00000001dd037824 */ /* 0x000fe400078e0a37 */
[----:B------:R-:W-:Y:S01]  /*5880*/  FFMA.FTZ R25, R5, -UR7, R228 ;  /* 0x8000000705197c23 */ /* 0x000fe200080100e4 */
[----:B------:R-:W-:Y:S01]  /*5890*/  IMAD.IADD R4, R35, 0x1, -R67 ;  /* 0x0000000123047824 */ /* 0x000fe200078e0a43 */
[----:B------:R-:W-:Y:S01]  /*58a0*/  IABS R6, R0 ;  /* 0x0000000000067213 */ /* 0x000fe20000000000 */
[----:B------:R-:W-:Y:S02]  /*58b0*/  IMAD.IADD R5, R53, 0x1, -R55 ;  /* 0x0000000135057824 */ /* 0x000fe400078e0a37 */
[----:B------:R-:W-:Y:S01]  /*58c0*/  FFMA.FTZ R21, R2, -UR7, R135 ;  /* 0x8000000702157c23 */ /* 0x000fe20008010087 */
[----:B------:R-:W-:Y:S01]  /*58d0*/  IABS R7, R3 ;  /* 0x0000000300077213 */ /* 0x000fe20000000000 */
[----:B------:R-:W-:Y:S01]  /*58e0*/  IMAD.IADD R2, R221, 0x1, -R67 ;  /* 0x00000001dd027824 */ /* 0x000fe200078e0a43 */
[----:B------:R-:W-:Y:S01]  /*58f0*/  IABS R0, R4 ;  /* 0x0000000400007213 */ /* 0x000fe20000000000 */
[----:B------:R-:W-:Y:S01]  /*5900*/  IMAD.MOV.U32 R4, RZ, RZ, R6 ;  /* 0x000000ffff047224 */ /* 0x000fe200078e0006 */
[----:B------:R-:W-:Y:S01]  /*5910*/  IABS R3, R5 ;  /* 0x0000000500037213 */ /* 0x000fe20000000000 */
[----:B------:R-:W-:Y:S01]  /*5920*/  IMAD.MOV.U32 R5, RZ, RZ, R7 ;  /* 0x000000ffff057224 */ /* 0x000fe200078e0007 */
[----:B------:R-:W-:Y:S01]  /*5930*/  I2FP.F32.S32 R0, R0 ;  /* 0x0000000000007245 */ /* 0x000fe20000201400 */
[----:B------:R-:W-:Y:S01]  /*5940*/  IMAD.IADD R6, R41, 0x1, -R33 ;  /* 0x0000000129067824 */ /* 0x000fe200078e0a21 */
        /* <DEDUP_REMOVED lines=16> */
[----:B------:R-:W-:Y:S01]  /*5a50*/  IMAD.MOV.U32 R128, RZ, RZ, R18 ;  /* 0x000000ffff807224 */ /* 0x000fe200078e0012 */
[----:B------:R-:W-:Y:S01]  /*5a60*/  IABS R4, R4 ;  /* 0x0000000400047213 */ /* 0x000fe20000000000 */
[C---:B------:R-:W-:Y:S01]  /*5a70*/  VIADD R42, R19.reuse, 0xfffffff8 ;  /* 0xfffffff8132a7836 */ /* 0x040fe20000000000 */
[----:B------:R-:W-:Y:S01]  /*5a80*/  IABS R0, R3 ;  /* 0x0000000300007213 */ /* 0x000fe20000000000 */
[----:B------:R-:W-:Y:S01]  /*5a90*/  IMAD.MOV.U32 R162, RZ, RZ, R16 ;  /* 0x000000ffffa27224 */ /* 0x000fe200078e0010 */
[----:B------:R-:W-:Y:S01]  /*5aa0*/  IABS R3, R6 ;  /* 0x0000000600037213 */ /* 0x000fe20000000000 */
[----:B------:R-:W-:Y:S01]  /*5ab0*/  VIADD R44, R19, 0xfffffff9 ;  /* 0xfffffff9132c7836 */ /* 0x000fe20000000000 */
        /* <DEDUP_REMOVED lines=12> */
[----:B------:R-:W-:-:S02]  /*5b80*/  VIADD R46, R19, 0x1 ;  /* 0x00000001132e7836 */ /* 0x000fc40000000000 */
[----:B------:R-:W-:Y:S01]  /*5b90*/  FFMA.FTZ R8, R2, -UR7, R31 ;  /* 0x8000000702087c23 */ /* 0x000fe2000801001f */
[----:B------:R-:W-:Y:S01]  /*5ba0*/  VIADD R31, R19, 0xfffffff1 ;  /* 0xfffffff1131f7836 */ /* 0x000fe20000000000 */
[----:B------:R-:W-:Y:S01]  /*5bb0*/  IABS R5, R0 ;  /* 0x0000000000057213 */ /* 0x000fe20000000000 */
[----:B------:R-:W-:Y:S02]  /*5bc0*/  IMAD.MOV.U32 R166, RZ, RZ, R9 ;  /* 0x000000ffffa67224 */ /* 0x000fe400078e0009 */
[----:B------:R-:W-:Y:S01]  /*5bd0*/  FFMA.FTZ R9, R3, -UR7, R138 ;  /* 0x8000000703097c23 */ /* 0x000fe2000801008a */
[C---:B------:R-:W-:Y:S02]  /*5be0*/  IMAD.IADD R2, R41.reuse, 0x1, -R31 ;  /* 0x0000000129027824 */ /* 0x040fe400078e0a1f */
[----:B------:R-:W-:Y:S02]  /*5bf0*/  IMAD.IADD R0, R41, 0x1, -R42 ;  /* 0x0000000129007824 */ /* 0x000fe400078e0a2a */
[----:B------:R-:W-:-:S02]  /*5c00*/  IMAD.MOV.U32 R167, RZ, RZ, R10 ;  /* 0x000000ffffa77224 */ /* 0x000fc400078e000a */
[----:B------:R-:W-:Y:S01]  /*5c10*/  FFMA.FTZ R10, R6, -UR7, R225 ;  /* 0x80000007060a7c23 */ /* 0x000fe200080100e1 */
        /* <DEDUP_REMOVED lines=19> */
[----:B------:R-:W-:-:S02]  /*5d50*/  VIADD R32, R35, -UR32 ;  /* 0x8000002023207c36 */ /* 0x000fc40008000000 */
[----:B------:R-:W-:Y:S01]  /*5d60*/  FFMA.FTZ R4, R4, -UR7, R155 ;  /* 0x8000000704047c23 */ /* 0x000fe2000801009b */
[----:B------:R-:W-:Y:S02]  /*5d70*/  VIADD R12, R53, -UR32 ;  /* 0x80000020350c7c36 */ /* 0x000fe40008000000 */
[----:B------:R-:W-:Y:S01]  /*5d80*/  FFMA.FTZ R0, R0, -UR7, R129 ;  /* 0x8000000700007c23 */ /* 0x000fe20008010081 */
[----:B------:R-:W-:Y:S01]  /*5d90*/  IMAD.MOV.U32 R140, RZ, RZ, R173 ;  /* 0x000000ffff8c7224 */ /* 0x000fe200078e00ad */
[----:B------:R-:W-:Y:S01]  /*5da0*/  ISETP.GT.AND P3, PT, R32, R23, PT ;  /* 0x000000172000720c */ /* 0x000fe20003f64270 */
[----:B------:R-:W-:Y:S01]  /*5db0*/  IMAD.MOV.U32 R129, RZ, RZ, R167 ;  /* 0x000000ffff817224 */ /* 0x000fe200078e00a7 */
[----:B------:R-:W-:Y:S01]  /*5dc0*/  I2FP.F32.S32 R3, R3 ;  /* 0x0000000300037245 */ /* 0x000fe20000201400 */
[----:B------:R-:W-:Y:S01]  /*5dd0*/  IMAD.MOV.U32 R155, RZ, RZ, R163 ;  /* 0x000000ffff9b7224 */ /* 0x000fe200078e00a3 */
[----:B------:R-:W-:Y:S01]  /*5de0*/  FSEL R49, R4, -INF , !P1 ;  /* 0xff80000004317808 */ /* 0x000fe20004800000 */
[----:B------:R-:W-:Y:S01]  /*5df0*/  IMAD.MOV.U32 R150, RZ, RZ, R192 ;  /* 0x000000ffff967224 */ /* 0x000fe200078e00c0 */
[----:B------:R-:W-:Y:S01]  /*5e00*/  FSEL R173, R0, -INF , !P4 ;  /* 0xff80000000ad7808 */ /* 0x000fe20006000000 */
[----:B------:R-:W-:Y:S01]  /*5e10*/  FFMA.FTZ R3, R3, -UR7, R131 ;  /* 0x8000000703037c23 */ /* 0x000fe20008010083 */
[----:B------:R-:W-:Y:S01]  /*5e20*/  ISETP.GE.AND P1, PT, R23, R211, PT ;  /* 0x000000d31700720c */ /* 0x000fe20003f26270 */
[----:B------:R-:W-:Y:S01]  /*5e30*/  IMAD.MOV.U32 R186, RZ, RZ, R164 ;  /* 0x000000ffffba7224 */ /* 0x000fe200078e00a4 */
[----:B------:R-:W-:Y:S01]  /*5e40*/  FSEL R0, R120, -INF , !P3 ;  /* 0xff80000078007808 */ /* 0x000fe20005800000 */
[----:B------:R-:W-:Y:S01]  /*5e50*/  IMAD.MOV.U32 R184, RZ, RZ, R178 ;  /* 0x000000ffffb87224 */ /* 0x000fe200078e00b2 */
[----:B------:R-:W-:Y:S01]  /*5e60*/  FSEL R48, R5, -INF , !P2 ;  /* 0xff80000005307808 */ /* 0x000fe20005000000 */
[----:B------:R-:W-:Y:S01]  /*5e70*/  IMAD.MOV.U32 R131, RZ, RZ, R157 ;  /* 0x000000ffff837224 */ /* 0x000fe200078e009d */
[----:B------:R-:W-:Y:S01]  /*5e80*/  ISETP.GT.AND P6, PT, R12, R23, PT ;  /* 0x000000170c00720c */ /* 0x000fe20003fc4270 */
[----:B------:R-:W-:Y:S01]  /*5e90*/  IMAD.MOV.U32 R126, RZ, RZ, R182 ;  /* 0x000000ffff7e7224 */ /* 0x000fe200078e00b6 */
[C---:B------:R-:W-:Y:S01]  /*5ea0*/  ISETP.GE.AND P2, PT, R23.reuse, R209, PT ;  /* 0x000000d11700720c */ /* 0x040fe20003f46270 */
        /* <DEDUP_REMOVED lines=11> */
[-C--:B------:R-:W-:Y:S01]  /*5f60*/  ISETP.GT.AND P5, PT, R32, R59.reuse, PT ;  /* 0x0000003b2000720c */ /* 0x080fe20003fa4270 */
[----:B------:R-:W-:Y:S01]  /*5f70*/  IMAD.MOV.U32 R228, RZ, RZ, R155 ;  /* 0x000000ffffe47224 */ /* 0x000fe200078e009b */
[----:B------:R-:W-:Y:S01]  /*5f80*/  ISETP.GT.AND P2, PT, R34, R59, PT ;  /* 0x0000003b2200720c */ /* 0x000fe20003f44270 */
[----:B------:R-:W-:Y:S01]  /*5f90*/  IMAD.MOV.U32 R151, RZ, RZ, R177 ;  /* 0x000000ffff977224 */ /* 0x000fe200078e00b1 */
[----:B------:R-:W-:Y:S01]  /*5fa0*/  FSEL R50, R3, -INF , !P0 ;  /* 0xff80000003327808 */ /* 0x000fe20004000000 */
[----:B------:R-:W-:Y:S01]  /*5fb0*/  IMAD.MOV.U32 R118, RZ, RZ, R169 ;  /* 0x000000ffff767224 */ /* 0x000fe200078e00a9 */
[----:B------:R-:W-:Y:S01]  /*5fc0*/  FSEL R192, R0, -INF , !P4 ;  /* 0xff80000000c07808 */ /* 0x000fe20006000000 */
[----:B------:R-:W-:Y:S01]  /*5fd0*/  IMAD.MOV.U32 R7, RZ, RZ, R179 ;  /* 0x000000ffff077224 */ /* 0x000fe200078e00b3 */
[----:B------:R-:W-:Y:S01]  /*5fe0*/  ISETP.GE.AND P0, PT, R23, R208, PT ;  /* 0x000000d01700720c */ /* 0x000fe20003f06270 */
[----:B------:R-:W-:Y:S01]  /*5ff0*/  IMAD.MOV.U32 R69, RZ, RZ, R150 ;  /* 0x000000ffff457224 */ /* 0x000fe200078e0096 */
[----:B------:R-:W-:Y:S01]  /*6000*/  ISETP.GE.AND P6, PT, R59, R211, PT ;  /* 0x000000d33b00720c */ /* 0x000fe20003fc6270 */
[----:B------:R-:W-:Y:S01]  /*6010*/  IMAD.MOV.U32 R67, RZ, RZ, R186 ;  /* 0x000000ffff437224 */ /* 0x000fe200078e00ba */
[----:B------:R-:W-:Y:S01]  /*6020*/  FSEL R0, R121, -INF , !P5 ;  /* 0xff80000079007808 */ /* 0x000fe20006800000 */
[----:B------:R-:W-:Y:S01]  /*6030*/  IMAD.MOV.U32 R54, RZ, RZ, R106 ;  /* 0x000000ffff367224 */ /* 0x000fe200078e006a */
[----:B------:R-:W-:Y:S01]  /*6040*/  ISETP.GE.AND P3, PT, R59, R209, PT ;  /* 0x000000d13b00720c */ /* 0x000fe20003f66270 */
[----:B------:R-:W-:Y:S01]  /*6050*/  IMAD.MOV.U32 R203, RZ, RZ, R105 ;  /* 0x000000ffffcb7224 */ /* 0x000fe200078e0069 */
[----:B------:R-:W-:Y:S01]  /*6060*/  FSEL R2, R122, -INF , !P2 ;  /* 0xff8000007a027808 */ /* 0x000fe20005000000 */
[----:B------:R-:W-:Y:S01]  /*6070*/  IMAD.MOV.U32 R200, RZ, RZ, R156 ;  /* 0x000000ffffc87224 */ /* 0x000fe200078e009c */
[----:B------:R-:W-:Y:S01]  /*6080*/  ISETP.GT.AND P5, PT, R12, R59, PT ;  /* 0x0000003b0c00720c */ /* 0x000fe20003fa4270 */
        /* <DEDUP_REMOVED lines=13> */
[----:B------:R-:W-:Y:S01]  /*6160*/  ISETP.GT.AND P4, PT, R32, R62, PT ;  /* 0x0000003e2000720c */ /* 0x000fe20003f84270 */
[----:B------:R-:W-:Y:S01]  /*6170*/  IMAD.IADD R5, R53, 0x1, -R114 ;  /* 0x0000000135057824 */ /* 0x000fe200078e0a72 */
[----:B------:R-:W-:Y:S01]  /*6180*/  BAR.SYNC.DEFER_BLOCKING 0x0 ;  /* 0x0000000000007b1d */ /* 0x000fe20000010000 */
[----:B------:R-:W-:Y:S01]  /*6190*/  ISETP.GE.AND P3, PT, R62, R209, PT ;  /* 0x000000d13e00720c */ /* 0x000fe20003f66270 */
[----:B------:R-:W-:Y:S01]  /*61a0*/  IMAD.MOV.U32 R224, RZ, RZ, R128 ;  /* 0x000000ffffe07224 */ /* 0x000fe200078e0080 */
[----:B------:R-:W-:-:S02]  /*61b0*/  FSEL R2, R112, -INF , !P2 ;  /* 0xff80000070027808 */ /* 0x000fc40005000000 */
[----:B------:R-:W-:Y:S02]  /*61c0*/  FSEL R185, R0, -INF , !P0 ;  /* 0xff80000000b97808 */ /* 0x000fe40004000000 */
[----:B------:R-:W-:Y:S02]  /*61d0*/  ISETP.GE.AND P5, PT, R62, R211, PT ;  /* 0x000000d33e00720c */ /* 0x000fe40003fa6270 */
[----:B------:R-:W-:Y:S02]  /*61e0*/  FSEL R0, R111, -INF , !P4 ;  /* 0xff8000006f007808 */ /* 0x000fe40006000000 */
[----:B------:R-:W-:Y:S02]  /*61f0*/  FSEL R195, R2, -INF , !P3 ;  /* 0xff80000002c37808 */ /* 0x000fe40005800000 */
[----:B------:R-:W-:Y:S02]  /*6200*/  ISETP.GT.AND P3, PT, R12, R62, PT ;  /* 0x0000003e0c00720c */ /* 0x000fe40003f64270 */
[----:B------:R-:W-:-:S02]  /*6210*/  FSEL R157, R0, -INF , !P5 ;  /* 0xff800000009d7808 */ /* 0x000fc40006800000 */
[----:B------:R-:W-:Y:S02]  /*6220*/  ISETP.GE.AND P0, PT, R62, R210, PT ;  /* 0x000000d23e00720c */ /* 0x000fe40003f06270 */
[----:B------:R-:W-:Y:S02]  /*6230*/  FSEL R0, R110, -INF , !P3 ;  /* 0xff8000006e007808 */ /* 0x000fe40005800000 */
[-C--:B------:R-:W-:Y:S02]  /*6240*/  ISETP.GT.AND P4, PT, R32, R63.reuse, PT ;  /* 0x0000003f2000720c */ /* 0x080fe40003f84270 */
[----:B------:R-:W-:Y:S02]  /*6250*/  ISETP.GT.AND P2, PT, R34, R63, PT ;  /* 0x0000003f2200720c */ /* 0x000fe40003f44270 */
        /* <DEDUP_REMOVED lines=8> */
[----:B------:R-:W-:Y:S02]  /*62e0*/  ISETP.GE.AND P0, PT, R63, R210, PT ;  /* 0x000000d23f00720c */ /* 0x000fe40003f06270 */
[----:B------:R-:W-:Y:S02]  /*62f0*/  FSEL R198, R2, -INF , !P3 ;  /* 0xff80000002c67808 */ /* 0x000fe40005800000 */
[----:B------:R-:W-:Y:S01]  /*6300*/  FSEL R0, R99, -INF , !P6 ;  /* 0xff80000063007808 */ /* 0x000fe20007000000 */
[----:B------:R-:W-:Y:S01]  /*6310*/  IMAD.MOV.U32 R99, RZ, RZ, R180 ;  /* 0x000000ffff637224 */ /* 0x000fe200078e00b4 */
[----:B------:R-:W-:Y:S02]  /*6320*/  ISETP.GT.AND P4, PT, R32, R64, PT ;  /* 0x000000402000720c */ /* 0x000fe40003f84270 */
[----:B------:R-:W-:Y:S02]  /*6330*/  ISETP.GE.AND P3, PT, R64, R209, PT ;  /* 0x000000d14000720c */ /* 0x000fe40003f66270 */
[----:B------:R-:W-:Y:S01]  /*6340*/  FSEL R2, R101, -INF , !P2 ;  /* 0xff80000065027808 */ /* 0x000fe20005000000 */
[----:B------:R-:W-:Y:S01]  /*6350*/  IMAD.MOV.U32 R101, RZ, RZ, R123 ;  /* 0x000000ffff657224 */ /* 0x000fe200078e007b */
[----:B------:R-:W-:-:S02]  /*6360*/  FSEL R187, R0, -INF , !P0 ;  /* 0xff80000000bb7808 */ /* 0x000fc40004000000 */
[----:B------:R-:W-:Y:S02]  /*6370*/  ISETP.GE.AND P5, PT, R64, R211, PT ;  /* 0x000000d34000720c */ /* 0x000fe40003fa6270 */
[----:B------:R-:W-:Y:S01]  /*6380*/  FSEL R0, R100, -INF , !P4 ;  /* 0xff80000064007808 */ /* 0x000fe20006000000 */
[----:B------:R-:W-:Y:S01]  /*6390*/  IMAD.MOV.U32 R100, RZ, RZ, R140 ;  /* 0x000000ffff647224 */ /* 0x000fe200078e008c */
[----:B------:R-:W-:Y:S01]  /*63a0*/  FSEL R196, R2, -INF , !P3 ;  /* 0xff80000002c47808 */ /* 0x000fe20005800000 */
[----:B------:R-:W-:Y:S01]  /*63b0*/  IMAD.MOV.U32 R140, RZ, RZ, R181 ;  /* 0x000000ffff8c7224 */ /* 0x000fe200078e00b5 */
[----:B------:R-:W-:Y:S02]  /*63c0*/  ISETP.GT.AND P3, PT, R12, R64, PT ;  /* 0x000000400c00720c */ /* 0x000fe40003f64270 */
[----:B------:R-:W-:Y:S01]  /*63d0*/  ISETP.GE.AND P1, PT, R59, R208, PT ;  /* 0x000000d03b00720c */ /* 0x000fe20003f26270 */
[----:B------:R-:W-:Y:S01]  /*63e0*/  IMAD.MOV.U32 R59, RZ, RZ, R104 ;  /* 0x000000ffff3b7224 */ /* 0x000fe200078e0068 */
[----:B------:R-:W-:-:S02]  /*63f0*/  FSEL R159, R0, -INF , !P5 ;  /* 0xff800000009f7808 */ /* 0x000fc40006800000 */
[----:B------:R-:W-:Y:S02]  /*6400*/  ISETP.GE.AND P0, PT, R64, R210, PT ;  /* 0x000000d24000720c */ /* 0x000fe40003f06270 */
[----:B------:R-:W-:Y:S01]  /*6410*/  FSEL R0, R97, -INF , !P3 ;  /* 0xff80000061007808 */ /* 0x000fe20005800000 */
[----:B------:R-:W-:Y:S01]  /*6420*/  IMAD.MOV.U32 R97, RZ, RZ, R193 ;  /* 0x000000ffff617224 */ /* 0x000fe200078e00c1 */
[-C--:B------:R-:W-:Y:S02]  /*6430*/  ISETP.GT.AND P4, PT, R32, R65.reuse, PT ;  /* 0x000000412000720c */ /* 0x080fe40003f84270 */
[----:B------:R-:W-:Y:S02]  /*6440*/  ISETP.GT.AND P2, PT, R34, R65, PT ;  /* 0x000000412200720c */ /* 0x000fe40003f44270 */
[----:B------:R-:W-:Y:S02]  /*6450*/  FSEL R174, R144, -INF , !P1 ;  /* 0xff80000090ae7808 */ /* 0x000fe40004800000 */
[----:B------:R-:W-:Y:S01]  /*6460*/  ISETP.GE.AND P1, PT, R62, R208, PT ;  /* 0x000000d03e00720c */ /* 0x000fe20003f26270 */
[----:B------:R-:W-:Y:S01]  /*6470*/  IMAD.MOV.U32 R62, RZ, RZ, R131 ;  /* 0x000000ffff3e7224 */ /* 0x000fe200078e0083 */
[----:B------:R-:W-:-:S02]  /*6480*/  FSEL R184, R0, -INF , !P0 ;  /* 0xff80000000b87808 */ /* 0x000fc40004000000 */
[----:B------:R-:W-:Y:S02]  /*6490*/  ISETP.GE.AND P5, PT, R65, R211, PT ;  /* 0x000000d34100720c */ /* 0x000fe40003fa6270 */
[----:B------:R-:W-:Y:S02]  /*64a0*/  FSEL R0, R93, -INF , !P4 ;  /* 0xff8000005d007808 */ /* 0x000fe40006000000 */
[----:B------:R-:W-:Y:S02]  /*64b0*/  ISETP.GT.AND P6, PT, R12, R65, PT ;  /* 0x000000410c00720c */ /* 0x000fe40003fc4270 */
[----:B------:R-:W-:Y:S02]  /*64c0*/  ISETP.GE.AND P3, PT, R65, R209, PT ;  /* 0x000000d14100720c */ /* 0x000fe40003f66270 */
[----:B------:R-:W-:Y:S02]  /*64d0*/  FSEL R2, R98, -INF , !P2 ;  /* 0xff80000062027808 */ /* 0x000fe40005000000 */
[----:B------:R-:W-:-:S02]  /*64e0*/  ISETP.GT.AND P2, PT, R34, R66, PT ;  /* 0x000000422200720c */ /* 0x000fc40003f44270 */
[----:B------:R-:W-:Y:S02]  /*64f0*/  FSEL R170, R149, -INF , !P1 ;  /* 0xff80000095aa7808 */ /* 0x000fe40004800000 */
[----:B------:R-:W-:Y:S01]  /*6500*/  ISETP.GE.AND P1, PT, R63, R208, PT ;  /* 0x000000d03f00720c */ /* 0x000fe20003f26270 */
[----:B------:R-:W-:Y:S01]  /*6510*/  IMAD.MOV.U32 R63, RZ, RZ, R171 ;  /* 0x000000ffff3f7224 */ /* 0x000fe200078e00ab */
[----:B------:R-:W-:Y:S02]  /*6520*/  FSEL R155, R0, -INF , !P5 ;  /* 0xff800000009b7808 */ /* 0x000fe40006800000 */
[----:B------:R-:W-:Y:S02]  /*6530*/  ISETP.GE.AND P0, PT, R65, R210, PT ;  /* 0x000000d24100720c */ /* 0x000fe40003f06270 */
[----:B------:R-:W-:Y:S02]  /*6540*/  FSEL R194, R2, -INF , !P3 ;  /* 0xff80000002c27808 */ /* 0x000fe40005800000 */
[----:B------:R-:W-:-:S02]  /*6550*/  FSEL R0, R91, -INF , !P6 ;  /* 0xff8000005b007808 */ /* 0x000fc40007000000 */
[----:B------:R-:W-:Y:S02]  /*6560*/  ISETP.GT.AND P4, PT, R32, R66, PT ;  /* 0x000000422000720c */ /* 0x000fe40003f84270 */
[----:B------:R-:W-:Y:S02]  /*6570*/  ISETP.GE.AND P3, PT, R66, R209, PT ;  /* 0x000000d14200720c */ /* 0x000fe40003f66270 */
[----:B------:R-:W-:Y:S02]  /*6580*/  FSEL R2, R94, -INF , !P2 ;  /* 0xff8000005e027808 */ /* 0x000fe40005000000 */
[----:B------:R-:W-:Y:S02]  /*6590*/  FSEL R177, R152, -INF , !P1 ;  /* 0xff80000098b17808 */ /* 0x000fe40004800000 */
[----:B------:R-:W-:Y:S01]  /*65a0*/  ISETP.GE.AND P1, PT, R64, R208, PT ;  /* 0x000000d04000720c */ /* 0x000fe20003f26270 */
[----:B------:R-:W-:Y:S01]  /*65b0*/  IMAD.MOV.U32 R64, RZ, RZ, R183 ;  /* 0x000000ffff407224 */ /* 0x000fe200078e00b7 */
[----:B------:R-:W-:-:S02]  /*65c0*/  FSEL R181, R0, -INF , !P0 ;  /* 0xff80000000b57808 */ /* 0x000fc40004000000 */
        /* <DEDUP_REMOVED lines=9> */
[-C--:B------:R-:W-:Y:S02]  /*6660*/  ISETP.GT.AND P4, PT, R32, R68.reuse, PT ;  /* 0x000000442000720c */ /* 0x080fe40003f84270 */
[----:B------:R-:W-:Y:S02]  /*6670*/  ISETP.GT.AND P2, PT, R34, R68, PT ;  /* 0x000000442200720c */ /* 0x000fe40003f44270 */
[----:B------:R-:W-:-:S02]  /*6680*/  FSEL R169, R161, -INF , !P1 ;  /* 0xff800000a1a97808 */ /* 0x000fc40004800000 */
[----:B------:R-:W-:Y:S02]  /*6690*/  ISETP.GE.AND P1, PT, R66, R208, PT ;  /* 0x000000d04200720c */ /* 0x000fe40003f26270 */
[----:B------:R-:W-:Y:S02]  /*66a0*/  FSEL R179, R0, -INF , !P0 ;  /* 0xff80000000b37808 */ /* 0x000fe40004000000 */
[----:B------:R-:W-:Y:S02]  /*66b0*/  ISETP.GE.AND P5, PT, R68, R211, PT ;  /* 0x000000d34400720c */ /* 0x000fe40003fa6270 */
[----:B------:R-:W-:Y:S02]  /*66c0*/  FSEL R0, R80, -INF , !P4 ;  /* 0xff80000050007808 */ /* 0x000fe40006000000 */
[----:B------:R-:W-:Y:S02]  /*66d0*/  ISETP.GT.AND P6, PT, R12, R68, PT ;  /* 0x000000440c00720c */ /* 0x000fe40003fc4270 */
        /* <DEDUP_REMOVED lines=28> */
[----:B------:R-:W-:Y:S01]  /*68a0*/  FSEL R2, R61, -INF , !P2 ;  /* 0xff8000003d027808 */ /* 0x000fe20005000000 */
[----:B------:R-:W-:Y:S01]  /*68b0*/  IMAD.MOV.U32 R61, RZ, RZ, R67 ;  /* 0x000000ffff3d7224 */ /* 0x000fe200078e0043 */
[----:B------:R-:W-:Y:S02]  /*68c0*/  ISETP.GT.AND P2, PT, R34, R76, PT ;  /* 0x0000004c2200720c */ /* 0x000fe40003f44270 */
[----:B------:R-:W-:-:S02]  /*68d0*/  FSEL R23, R0, -INF , !P5 ;  /* 0xff80000000177808 */ /* 0x000fc40006800000 */
[----:B------:R-:W-:Y:S02]  /*68e0*/  ISETP.GE.AND P0, PT, R71, R210, PT ;  /* 0x000000d24700720c */ /* 0x000fe40003f06270 */
[----:B------:R-:W-:Y:S02]  /*68f0*/  FSEL R180, R2, -INF , !P3 ;  /* 0xff80000002b47808 */ /* 0x000fe40005800000 */
[----:B------:R-:W-:Y:S02]  /*6900*/  FSEL R0, R56, -INF , !P6 ;  /* 0xff80000038007808 */ /* 0x000fe40007000000 */
[----:B------:R-:W-:Y:S02]  /*6910*/  ISETP.GT.AND P4, PT, R32, R76, PT ;  /* 0x0000004c2000720c */ /* 0x000fe40003f84270 */
[----:B------:R-:W-:Y:S02]  /*6920*/  ISETP.GE.AND P3, PT, R76, R209, PT ;  /* 0x000000d14c00720c */ /* 0x000fe40003f66270 */
        /* <DEDUP_REMOVED lines=27> */
[----:B------:R-:W-:Y:S02]  /*6ae0*/  ISETP.GE.AND P5, PT, R83, R211, PT ;  /* 0x000000d35300720c */ /* 0x000fe40003fa6270 */
[----:B------:R-:W-:Y:S02]  /*6af0*/  FSEL R0, R38, -INF , !P4 ;  /* 0xff80000026007808 */ /* 0x000fe40006000000 */
[----:B------:R-:W-:Y:S02]  /*6b00*/  FSEL R144, R2, -INF , !P3 ;  /* 0xff80000002907808 */ /* 0x000fe40005800000 */
[----:B------:R-:W-:-:S02]  /*6b10*/  ISETP.GT.AND P3, PT, R12, R83, PT ;  /* 0x000000530c00720c */ /* 0x000fc40003f64270 */
[----:B------:R-:W-:Y:S02]  /*6b20*/  FSEL R156, R190, -INF , !P1 ;  /* 0xff800000be9c7808 */ /* 0x000fe40004800000 */
[----:B------:R-:W-:Y:S02]  /*6b30*/  FSEL R139, R0, -INF , !P5 ;  /* 0xff800000008b7808 */ /* 0x000fe40006800000 */
[----:B------:R-:W-:Y:S02]  /*6b40*/  ISETP.GE.AND P1, PT, R71, R208, PT ;  /* 0x000000d04700720c */ /* 0x000fe40003f26270 */
[----:B------:R-:W-:Y:S02]  /*6b50*/  ISETP.GE.AND P0, PT, R83, R210, PT ;  /* 0x000000d25300720c */ /* 0x000fe40003f06270 */
        /* <DEDUP_REMOVED lines=16> */
[-C--:B------:R-:W-:Y:S02]  /*6c60*/  ISETP.GT.AND P4, PT, R32, R85.reuse, PT ;  /* 0x000000552000720c */ /* 0x080fe40003f84270 */
[----:B------:R-:W-:Y:S02]  /*6c70*/  ISETP.GT.AND P2, PT, R34, R85, PT ;  /* 0x000000552200720c */ /* 0x000fe40003f44270 */
[----:B------:R-:W-:Y:S02]  /*6c80*/  FSEL R43, R206, -INF , !P1 ;  /* 0xff800000ce2b7808 */ /* 0x000fe40004800000 */
[----:B------:R-:W-:-:S02]  /*6c90*/  FSEL R120, R0, -INF , !P0 ;  /* 0xff80000000787808 */ /* 0x000fc40004000000 */
[----:B------:R-:W-:Y:S02]  /*6ca0*/  ISETP.GE.AND P1, PT, R83, R208, PT ;  /* 0x000000d05300720c */ /* 0x000fe40003f26270 */
[----:B------:R-:W-:Y:S02]  /*6cb0*/  FSEL R142, R2, -INF , !P3 ;  /* 0xff800000028e7808 */ /* 0x000fe40005800000 */
[C---:B------:R-:W-:Y:S02]  /*6cc0*/  ISETP.GE.AND P5, PT, R85.reuse, R211, PT ;  /* 0x000000d35500720c */ /* 0x040fe40003fa6270 */
[----:B------:R-:W-:Y:S02]  /*6cd0*/  FSEL R0, R28, -INF , !P4 ;  /* 0xff8000001c007808 */ /* 0x000fe40006000000 */
[----:B------:R-:W-:Y:S02]  /*6ce0*/  ISETP.GE.AND P3, PT, R85, R209, PT ;  /* 0x000000d15500720c */ /* 0x000fe40003f66270 */
[----:B------:R-:W-:-:S02]  /*6cf0*/  FSEL R2, R30, -INF , !P2 ;  /* 0xff8000001e027808 */ /* 0x000fc40005000000 */
[----:B------:R-:W-:Y:S02]  /*6d00*/  ISETP.GT.AND P6, PT, R12, R85, PT ;  /* 0x000000550c00720c */ /* 0x000fe40003fc4270 */
[----:B------:R-:W-:Y:S02]  /*6d10*/  FSEL R116, R212, -INF , !P1 ;  /* 0xff800000d4747808 */ /* 0x000fe40004800000 */
[----:B------:R-:W-:Y:S02]  /*6d20*/  FSEL R129, R0, -INF , !P5 ;  /* 0xff80000000817808 */ /* 0x000fe40006800000 */
[----:B------:R-:W-:Y:S02]  /*6d30*/  ISETP.GE.AND P1, PT, R84, R208, PT ;  /* 0x000000d05400720c */ /* 0x000fe40003f26270 */
[----:B------:R-:W-:Y:S02]  /*6d40*/  ISETP.GE.AND P0, PT, R85, R210, PT ;  /* 0x000000d25500720c */ /* 0x000fe40003f06270 */
[----:B------:R-:W-:-:S02]  /*6d50*/  FSEL R162, R2, -INF , !P3 ;  /* 0xff80000002a27808 */ /* 0x000fc40005800000 */
[----:B------:R-:W-:Y:S02]  /*6d60*/  FSEL R0, R26, -INF , !P6 ;  /* 0xff8000001a007808 */ /* 0x000fe40007000000 */
[----:B------:R-:W-:Y:S02]  /*6d70*/  ISETP.GT.AND P3, PT, R32, R86, PT ;  /* 0x000000562000720c */ /* 0x000fe40003f64270 */
        /* <DEDUP_REMOVED lines=16> */
[----:B------:R-:W-:Y:S02]  /*6e80*/  FSEL R146, R0, -INF , !P5 ;  /* 0xff80000000927808 */ /* 0x000fe40006800000 */
[----:B------:R-:W-:Y:S02]  /*6e90*/  ISETP.GE.AND P1, PT, R87, R211, PT ;  /* 0x000000d35700720c */ /* 0x000fe40003f26270 */
[----:B------:R-:W-:Y:S02]  /*6ea0*/  FSEL R2, R25, -INF , !P2 ;  /* 0xff80000019027808 */ /* 0x000fe40005000000 */
[----:B------:R-:W-:Y:S02]  /*6eb0*/  FSEL R0, R22, -INF , !P4 ;  /* 0xff80000016007808 */ /* 0x000fe40006000000 */
[----:B------:R-:W-:Y:S02]  /*6ec0*/  ISETP.GT.AND P2, PT, R12, R87, PT ;  /* 0x000000570c00720c */ /* 0x000fe40003f44270 */
[----:B------:R-:W-:-:S02]  /*6ed0*/  FSEL R126, R0, -INF , !P1 ;  /* 0xff800000007e7808 */ /* 0x000fc40004800000 */
[C---:B------:R-:W-:Y:S02]  /*6ee0*/  ISETP.GE.AND P5, PT, R87.reuse, R210, PT ;  /* 0x000000d25700720c */ /* 0x040fe40003fa6270 */
[----:B------:R-:W-:Y:S02]  /*6ef0*/  FSEL R0, R20, -INF , !P2 ;  /* 0xff80000014007808 */ /* 0x000fe40005000000 */
[-C--:B------:R-:W-:Y:S02]  /*6f00*/  ISETP.GT.AND P6, PT, R32, R88.reuse, PT ;  /* 0x000000582000720c */ /* 0x080fe40003fc4270 */
[----:B------:R-:W-:Y:S02]  /*6f10*/  ISETP.GE.AND P3, PT, R87, R209, PT ;  /* 0x000000d15700720c */ /* 0x000fe40003f66270 */
        /* <DEDUP_REMOVED lines=8> */
[-C--:B------:R-:W-:Y:S02]  /*6fa0*/  ISETP.GT.AND P5, PT, R34, R89.reuse, PT ;  /* 0x000000592200720c */ /* 0x080fe40003fa4270 */
[----:B------:R-:W-:Y:S02]  /*6fb0*/  FSEL R122, R0, -INF , !P1 ;  /* 0xff800000007a7808 */ /* 0x000fe40004800000 */
[----:B------:R-:W-:Y:S02]  /*6fc0*/  ISETP.GT.AND P1, PT, R12, R89, PT ;  /* 0x000000590c00720c */ /* 0x000fe40003f24270 */
[----:B------:R-:W-:Y:S02]  /*6fd0*/  ISETP.GE.AND P4, PT, R88, R210, PT ;  /* 0x000000d25800720c */ /* 0x000fe40003f86270 */
[----:B------:R-:W-:Y:S01]  /*6fe0*/  FSEL R151, R2, -INF , !P2 ;  /* 0xff80000002977808 */ /* 0x000fe20005000000 */
[----:B------:R-:W-:Y:S01]  /*6ff0*/  IMAD.IADD R2, R221, 0x1, -R114 ;  /* 0x00000001dd027824 */ /* 0x000fe200078e0a72 */
[----:B------:R-:W-:-:S02]  /*7000*/  FSEL R0, R11, -INF , !P3 ;  /* 0xff8000000b007808 */ /* 0x000fc40005800000 */
[----:B------:R-:W-:Y:S02]  /*7010*/  ISETP.GE.AND P2, PT, R89, R209, PT ;  /* 0x000000d15900720c */ /* 0x000fe40003f46270 */
[----:B------:R-:W-:Y:S02]  /*7020*/  FSEL R3, R15, -INF , !P5 ;  /* 0xff8000000f037808 */ /* 0x000fe40006800000 */
[----:B------:R-:W-:Y:S02]  /*7030*/  P2R R4, PR, RZ, 0x2 ;  /* 0x00000002ff047803 */ /* 0x000fe40000000000 */
[----:B------:R-:W-:Y:S01]  /*7040*/  FSEL R141, R0, -INF , !P4 ;  /* 0xff800000008d7808 */ /* 0x000fe20006000000 */
[----:B------:R-:W-:Y:S01]  /*7050*/  IMAD.IADD R0, R35, 0x1, -R114 ;  /* 0x0000000123007824 */ /* 0x000fe200078e0a72 */
[----:B------:R-:W-:Y:S02]  /*7060*/  FSEL R149, R3, -INF , !P2 ;  /* 0xff80000003957808 */ /* 0x000fe40005000000 */
[----:B------:R-:W-:-:S02]  /*7070*/  ISETP.NE.AND P2, PT, R4, RZ, PT ;  /* 0x000000ff0400720c */ /* 0x000fc40003f45270 */
[----:B------:R-:W-:Y:S02]  /*7080*/  ISETP.GT.AND P6, PT, R32, R89, PT ;  /* 0x000000592000720c */ /* 0x000fe40003fc4270 */
[----:B------:R-:W-:Y:S02]  /*7090*/  IABS R4, R2 ;  /* 0x0000000200047213 */ /* 0x000fe40000000000 */
[----:B------:R-:W-:Y:S02]  /*70a0*/  IABS R2, R5 ;  /* 0x0000000500027213 */ /* 0x000fe40000000000 */
[----:B------:R-:W-:Y:S02]  /*70b0*/  IABS R3, R0 ;  /* 0x0000000000037213 */ /* 0x000fe40000000000 */
[----:B------:R-:W-:Y:S02]  /*70c0*/  ISETP.GE.AND P1, PT, R89, R211, PT ;  /* 0x000000d35900720c */ /* 0x000fe40003f26270 */
[----:B------:R-:W-:-:S02]  /*70d0*/  FSEL R0, R17, -INF , !P6 ;  /* 0xff80000011007808 */ /* 0x000fc40007000000 */
[----:B------:R-:W-:Y:S02]  /*70e0*/  I2FP.F32.S32 R2, R2 ;  /* 0x0000000200027245 */ /* 0x000fe40000201400 */
[----:B------:R-:W-:Y:S02]  /*70f0*/  FSEL R114, R0, -INF , !P1 ;  /* 0xff80000000727808 */ /* 0x000fe40004800000 */
[----:B------:R-:W-:Y:S02]  /*7100*/  I2FP.F32.S32 R6, R4 ;  /* 0x0000000400067245 */ /* 0x000fe40000201400 */
[----:B------:R-:W-:Y:S02]  /*7110*/  I2FP.F32.S32 R4, R3 ;  /* 0x0000000300047245 */ /* 0x000fe40000201400 */
[----:B------:R-:W-:Y:S01]  /*7120*/  FSEL R0, R9, -INF , !P2 ;  /* 0xff80000009007808 */ /* 0x000fe20005000000 */
[----:B------:R-:W-:Y:S01]  /*7130*/  FFMA.FTZ R9, R2, -UR7, R238 ;  /* 0x8000000702097c23 */ /* 0x000fe200080100ee */
[--C-:B------:R-:W-:Y:S01]  /*7140*/  IMAD.IADD R2, R221, 0x1, -R113.reuse ;  /* 0x00000001dd027824 */ /* 0x100fe200078e0a71 */
[----:B------:R-:W-:Y:S01]  /*7150*/  ISETP.GE.AND P3, PT, R89, R210, PT ;  /* 0x000000d25900720c */ /* 0x000fe20003f66270 */
[----:B------:R-:W-:Y:S01]  /*7160*/  FFMA.FTZ R8, R4, -UR7, R140 ;  /* 0x8000000704087c23 */ /* 0x000fe2000801008c */
[----:B------:R-:W-:Y:S01]  /*7170*/  ISETP.GT.AND P4, PT, R34, R95, PT ;  /* 0x0000005f2200720c */ /* 0x000fe20003f84270 */
[--C-:B------:R-:W-:Y:S01]  /*7180*/  IMAD.IADD R4, R53, 0x1, -R113.reuse ;  /* 0x0000000135047824 */ /* 0x100fe200078e0a71 */
[----:B------:R-:W-:Y:S01]  /*7190*/  FSEL R131, R0, -INF , !P3 ;  /* 0xff80000000837808 */ /* 0x000fe20005800000 */
[----:B------:R-:W-:Y:S01]  /*71a0*/  IMAD.IADD R0, R35, 0x1, -R113 ;  /* 0x0000000123007824 */ /* 0x000fe200078e0a71 */
[----:B------:R-:W-:Y:S01]  /*71b0*/  IABS R5, R2 ;  /* 0x0000000200057213 */ /* 0x000fe20000000000 */
[----:B------:R-:W-:Y:S01]  /*71c0*/  FFMA.FTZ R6, R6, -UR7, R7 ;  /* 0x8000000706067c23 */ /* 0x000fe20008010007 */
[----:B------:R-:W-:-:S02]  /*71d0*/  ISETP.GE.AND P2, PT, R95, R209, PT ;  /* 0x000000d15f00720c */ /* 0x000fc40003f46270 */
[----:B------:R-:W-:Y:S02]  /*71e0*/  FSEL R3, R10, -INF , !P4 ;  /* 0xff8000000a037808 */ /* 0x000fe40006000000 */
[----:B------:R-:W-:Y:S02]  /*71f0*/  ISETP.GT.AND P6, PT, R32, R95, PT ;  /* 0x0000005f2000720c */ /* 0x000fe40003fc4270 */
[----:B------:R-:W-:Y:S01]  /*7200*/  IABS R2, R4 ;  /* 0x0000000400027213 */ /* 0x000fe20000000000 */
[----:B------:R-:W-:Y:S01]  /*7210*/  IMAD.MOV.U32 R4, RZ, RZ, R5 ;  /* 0x000000ffff047224 */ /* 0x000fe200078e0005 */
[----:B------:R-:W-:Y:S02]  /*7220*/  FSEL R140, R3, -INF , !P2 ;  /* 0xff800000038c7808 */ /* 0x000fe40005000000 */
[----:B------:R-:W-:Y:S02]  /*7230*/  IABS R3, R0 ;  /* 0x0000000000037213 */ /* 0x000fe40000000000 */
[----:B------:R-:W-:-:S02]  /*7240*/  ISETP.GE.AND P1, PT, R95, R211, PT ;  /* 0x000000d35f00720c */ /* 0x000fc40003f26270 */
[----:B------:R-:W-:Y:S02]  /*7250*/  FSEL R0, R16, -INF , !P6 ;  /* 0xff80000010007808 */ /* 0x000fe40007000000 */
[----:B------:R-:W-:Y:S02]  /*7260*/  ISETP.GT.AND P5, PT, R12, R95, PT ;  /* 0x0000005f0c00720c */ /* 0x000fe40003fa4270 */
[----:B------:R-:W-:Y:S02]  /*7270*/  ISETP.GT.AND P4, PT, R34, R96, PT ;  /* 0x000000602200720c */ /* 0x000fe40003f84270 */
[----:B------:R-:W-:Y:S02]  /*7280*/  I2FP.F32.S32 R7, R4 ;  /* 0x0000000400077245 */ /* 0x000fe40000201400 */
[----:B------:R-:W-:Y:S02]  /*7290*/  I2FP.F32.S32 R2, R2 ;  /* 0x0000000200027245 */ /* 0x000fe40000201400 */
[----:B------:R-:W-:-:S02]  /*72a0*/  FSEL R108, R0, -INF , !P1 ;  /* 0xff800000006c7808 */ /* 0x000fc40004800000 */
[----:B------:R-:W-:Y:S01]  /*72b0*/  I2FP.F32.S32 R5, R3 ;  /* 0x0000000300057245 */ /* 0x000fe20000201400 */
[----:B------:R-:W-:Y:S01]  /*72c0*/  FFMA.FTZ R10, R2, -UR7, R239 ;  /* 0x80000007020a7c23 */ /* 0x000fe200080100ef */
[----:B------:R-:W-:Y:S01]  /*72d0*/  ISETP.GT.AND P1, PT, R12, R96, PT ;  /* 0x000000600c00720c */ /* 0x000fe20003f24270 */
[----:B------:R-:W-:Y:S01]  /*72e0*/  IMAD.IADD R2, R221, 0x1, -R124 ;  /* 0x00000001dd027824 */ /* 0x000fe200078e0a7c */
[----:B------:R-:W-:Y:S02]  /*72f0*/  ISETP.GE.AND P3, PT, R95, R210, PT ;  /* 0x000000d25f00720c */ /* 0x000fe40003f66270 */
[----:B------:R-:W-:Y:S02]  /*7300*/  FSEL R0, R18, -INF , !P5 ;  /* 0xff80000012007808 */ /* 0x000fe40006800000 */
[----:B------:R-:W-:Y:S01]  /*7310*/  FSEL R3, R6, -INF , !P4 ;  /* 0xff80000006037808 */ /* 0x000fe20006000000 */
[----:B------:R-:W-:Y:S01]  /*7320*/  FFMA.FTZ R6, R7, -UR7, R97 ;  /* 0x8000000707067c23 */ /* 0x000fe20008010061 */
[----:B------:R-:W-:Y:S01]  /*7330*/  ISETP.GE.AND P2, PT, R96, R209, PT ;  /* 0x000000d16000720c */ /* 0x000fe20003f46270 */
[----:B------:R-:W-:Y:S01]  /*7340*/  FFMA.FTZ R7, R5, -UR7, R64 ;  /* 0x8000000705077c23 */ /* 0x000fe20008010040 */
[----:B------:R-:W-:Y:S01]  /*7350*/  P2R R4, PR, RZ, 0x2 ;  /* 0x00000002ff047803 */ /* 0x000fe20000000000 */
[----:B------:R-:W-:Y:S01]  /*7360*/  IMAD.MOV.U32 R97, RZ, RZ, R100 ;  /* 0x000000ffff617224 */ /* 0x000fe200078e0064 */
[----:B------:R-:W-:Y:S01]  /*7370*/  FSEL R125, R0, -INF , !P3 ;  /* 0xff800000007d7808 */ /* 0x000fe20005800000 */
[----:B------:R-:W-:Y:S01]  /*7380*/  IMAD.IADD R5, R53, 0x1, -R124 ;  /* 0x0000000135057824 */ /* 0x000fe200078e0a7c */
[----:B------:R-:W-:Y:S01]  /*7390*/  ISETP.GT.AND P6, PT, R32, R96, PT ;  /* 0x000000602000720c */ /* 0x000fe20003fc4270 */
[----:B------:R-:W-:Y:S01]  /*73a0*/  IMAD.MOV.U32 R100, RZ, RZ, R130 ;  /* 0x000000ffff647224 */ /* 0x000fe200078e0082 */
[----:B------:R-:W-:Y:S01]  /*73b0*/  FSEL R130, R3, -INF , !P2 ;  /* 0xff80000003827808 */ /* 0x000fe20005000000 */
[----:B------:R-:W-:Y:S01]  /*73c0*/  IMAD.IADD R0, R35, 0x1, -R124 ;  /* 0x0000000123007824 */ /* 0x000fe200078e0a7c */
[----:B------:R-:W-:Y:S01]  /*73d0*/  ISETP.NE.AND P2, PT, R4, RZ, PT ;  /* 0x000000ff0400720c */ /* 0x000fe20003f45270 */
[----:B------:R-:W-:Y:S01]  /*73e0*/  IMAD.MOV.U32 R64, RZ, RZ, R119 ;  /* 0x000000ffff407224 */ /* 0x000fe200078e0077 */
[----:B------:R-:W-:-:S02]  /*73f0*/  IABS R4, R2 ;  /* 0x0000000200047213 */ /* 0x000fc40000000000 */
[----:B------:R-:W-:Y:S02]  /*7400*/  IABS R2, R5 ;  /* 0x0000000500027213 */ /* 0x000fe40000000000 */
[----:B------:R-:W-:Y:S02]  /*7410*/  IABS R3, R0 ;  /* 0x0000000000037213 */ /* 0x000fe40000000000 */
[----:B------:R-:W-:Y:S02]  /*7420*/  ISETP.GE.AND P1, PT, R96, R211, PT ;  /* 0x000000d36000720c */ /* 0x000fe40003f26270 */
[----:B------:R-:W-:Y:S02]  /*7430*/  FSEL R0, R8, -INF , !P6 ;  /* 0xff80000008007808 */ /* 0x000fe40007000000 */
[----:B------:R-:W-:Y:S02]  /*7440*/  I2FP.F32.S32 R2, R2 ;  /* 0x0000000200027245 */ /* 0x000fe40000201400 */
[----:B------:R-:W-:-:S02]  /*7450*/  FSEL R92, R0, -INF , !P1 ;  /* 0xff800000005c7808 */ /* 0x000fc40004800000 */
[----:B------:R-:W-:Y:S02]  /*7460*/  I2FP.F32.S32 R5, R4 ;  /* 0x0000000400057245 */ /* 0x000fe40000201400 */
[----:B------:R-:W-:Y:S02]  /*7470*/  I2FP.F32.S32 R4, R3 ;  /* 0x0000000300047245 */ /* 0x000fe40000201400 */
[----:B------:R-:W-:Y:S01]  /*7480*/  FSEL R0, R9, -INF , !P2 ;  /* 0xff80000009007808 */ /* 0x000fe20005000000 */
[----:B------:R-:W-:Y:S01]  /*7490*/  FFMA.FTZ R9, R2, -UR7, R234 ;  /* 0x8000000702097c23 */ /* 0x000fe200080100ea */
[----:B------:R-:W-:Y:S01]  /*74a0*/  ISETP.GT.AND P4, PT, R34, R102, PT ;  /* 0x000000662200720c */ /* 0x000fe20003f84270 */
[----:B------:R-:W-:Y:S01]  /*74b0*/  IMAD.IADD R2, R221, 0x1, -R133 ;  /* 0x00000001dd027824 */ /* 0x000fe200078e0a85 */
[----:B------:R-:W-:Y:S01]  /*74c0*/  ISETP.GE.AND P3, PT, R96, R210, PT ;  /* 0x000000d26000720c */ /* 0x000fe20003f66270 */
[----:B------:R-:W-:Y:S01]  /*74d0*/  FFMA.FTZ R8, R4, -UR7, R107 ;  /* 0x8000000704087c23 */ /* 0x000fe2000801006b */
[----:B------:R-:W-:Y:S01]  /*74e0*/  FSEL R3, R6, -INF , !P4 ;  /* 0xff80000006037808 */ /* 0x000fe20006000000 */
[----:B------:R-:W-:Y:S01]  /*74f0*/  FFMA.FTZ R6, R5, -UR7, R97 ;  /* 0x8000000705067c23 */ /* 0x000fe20008010061 */
[----:B------:R-:W-:Y:S01]  /*7500*/  IMAD.IADD R4, R53, 0x1, -R133 ;  /* 0x0000000135047824 */ /* 0x000fe200078e0a85 */
[----:B------:R-:W-:-:S02]  /*7510*/  IABS R5, R2 ;  /* 0x0000000200057213 */ /* 0x000fc40000000000 */
[----:B------:R-:W-:Y:S01]  /*7520*/  FSEL R119, R0, -INF , !P3 ;  /* 0xff80000000777808 */ /* 0x000fe20005800000 */
[----:B------:R-:W-:Y:S01]  /*7530*/  IMAD.IADD R0, R35, 0x1, -R133 ;  /* 0x0000000123007824 */ /* 0x000fe200078e0a85 */
[----:B------:R-:W-:Y:S02]  /*7540*/  ISETP.GE.AND P2, PT, R102, R209, PT ;  /* 0x000000d16600720c */ /* 0x000fe40003f46270 */
[----:B------:R-:W-:Y:S01]  /*7550*/  IABS R2, R4 ;  /* 0x0000000400027213 */ /* 0x000fe20000000000 */
[----:B------:R-:W-:Y:S01]  /*7560*/  IMAD.MOV.U32 R4, RZ, RZ, R5 ;  /* 0x000000ffff047224 */ /* 0x000fe200078e0005 */
[----:B------:R-:W-:Y:S02]  /*7570*/  ISETP.GT.AND P6, PT, R32, R102, PT ;  /* 0x000000662000720c */ /* 0x000fe40003fc4270 */
[----:B------:R-:W-:Y:S02]  /*7580*/  FSEL R124, R3, -INF , !P2 ;  /* 0xff800000037c7808 */ /* 0x000fe40005000000 */
[----:B------:R-:W-:-:S02]  /*7590*/  ISETP.GE.AND P0, PT, R86, R208, PT ;  /* 0x000000d05600720c */ /* 0x000fc40003f06270 */
[----:B------:R-:W-:Y:S02]  /*75a0*/  IABS R3, R0 ;  /* 0x0000000000037213 */ /* 0x000fe40000000000 */
[----:B------:R-:W-:Y:S02]  /*75b0*/  ISETP.GE.AND P1, PT, R102, R211, PT ;  /* 0x000000d36600720c */ /* 0x000fe40003f26270 */
[----:B------:R-:W-:Y:S02]  /*75c0*/  FSEL R0, R7, -INF , !P6 ;  /* 0xff80000007007808 */ /* 0x000fe40007000000 */
[----:B------:R-:W-:Y:S02]  /*75d0*/  ISETP.GT.AND P4, PT, R34, R103, PT ;  /* 0x000000672200720c */ /* 0x000fe40003f84270 */
[----:B------:R-:W-:Y:S02]  /*75e0*/  I2FP.F32.S32 R7, R4 ;  /* 0x0000000400077245 */ /* 0x000fe40000201400 */
[----:B------:R-:W-:-:S02]  /*75f0*/  FSEL R138, R217, -INF , !P0 ;  /* 0xff800000d98a7808 */ /* 0x000fc40004000000 */
[----:B------:R-:W-:Y:S02]  /*7600*/  I2FP.F32.S32 R5, R3 ;  /* 0x0000000300057245 */ /* 0x000fe40000201400 */
[----:B------:R-:W-:Y:S02]  /*7610*/  ISETP.GE.AND P0, PT, R87, R208, PT ;  /* 0x000000d05700720c */ /* 0x000fe40003f06270 */
[----:B------:R-:W-:Y:S02]  /*7620*/  ISETP.GT.AND P5, PT, R12, R102, PT ;  /* 0x000000660c00720c */ /* 0x000fe40003fa4270 */
[----:B------:R-:W-:Y:S02]  /*7630*/  I2FP.F32.S32 R2, R2 ;  /* 0x0000000200027245 */ /* 0x000fe40000201400 */
[----:B------:R-:W-:Y:S02]  /*7640*/  FSEL R90, R0, -INF , !P1 ;  /* 0xff800000005a7808 */ /* 0x000fe40004800000 */
[----:B------:R-:W-:-:S02]  /*7650*/  ISETP.GT.AND P1, PT, R12, R103, PT ;  /* 0x000000670c00720c */ /* 0x000fc40003f24270 */
[----:B------:R-:W-:Y:S01]  /*7660*/  FSEL R3, R6, -INF , !P4 ;  /* 0xff80000006037808 */ /* 0x000fe20006000000 */
[----:B------:R-:W-:Y:S01]  /*7670*/  FFMA.FTZ R6, R7, -UR7, R64 ;  /* 0x8000000707067c23 */ /* 0x000fe20008010040 */
[----:B------:R-:W-:Y:S01]  /*7680*/  FSEL R134, R220, -INF , !P0 ;  /* 0xff800000dc867808 */ /* 0x000fe20004000000 */
[----:B------:R-:W-:Y:S01]  /*7690*/  FFMA.FTZ R7, R5, -UR7, R100 ;  /* 0x8000000705077c23 */ /* 0x000fe20008010064 */
[----:B------:R-:W-:Y:S01]  /*76a0*/  ISETP.GE.AND P3, PT, R102, R210, PT ;  /* 0x000000d26600720c */ /* 0x000fe20003f66270 */
[----:B------:R-:W-:Y:S01]  /*76b0*/  IMAD.MOV.U32 R100, RZ, RZ, R101 ;  /* 0x000000ffff647224 */ /* 0x000fe200078e0065 */
[----:B------:R-:W-:Y:S01]  /*76c0*/  FSEL R0, R10, -INF , !P5 ;  /* 0xff8000000a007808 */ /* 0x000fe20006800000 */
[----:B------:R-:W-:Y:S01]  /*76d0*/  FFMA.FTZ R10, R2, -UR7, R235 ;  /* 0x80000007020a7c23 */ /* 0x000fe200080100eb */
[-C--:B------:R-:W-:Y:S01]  /*76e0*/  ISETP.GE.AND P0, PT, R88, R208.reuse, PT ;  /* 0x000000d05800720c */ /* 0x080fe20003f06270 */
[----:B------:R-:W-:Y:S01]  /*76f0*/  IMAD.MOV.U32 R101, RZ, RZ, R99 ;  /* 0x000000ffff657224 */ /* 0x000fe200078e0063 */
[----:B------:R-:W-:Y:S01]  /*7700*/  ISETP.GE.AND P2, PT, R103, R209, PT ;  /* 0x000000d16700720c */ /* 0x000fe20003f46270 */
[----:B------:R-:W-:Y:S01]  /*7710*/  IMAD.IADD R2, R221, 0x1, -R145 ;  /* 0x00000001dd027824 */ /* 0x000fe200078e0a91 */
[----:B------:R-:W-:Y:S01]  /*7720*/  P2R R4, PR, RZ, 0x2 ;  /* 0x00000002ff047803 */ /* 0x000fe20000000000 */
[----:B------:R-:W-:Y:S01]  /*7730*/  IMAD.MOV.U32 R99, RZ, RZ, R63 ;  /* 0x000000ffff637224 */ /* 0x000fe200078e003f */
[----:B------:R-:W-:Y:S01]  /*7740*/  FSEL R107, R0, -INF , !P3 ;  /* 0xff800000006b7808 */ /* 0x000fe20005800000 */
[--C-:B------:R-:W-:Y:S01]  /*7750*/  IMAD.IADD R5, R53, 0x1, -R145.reuse ;  /* 0x0000000135057824 */ /* 0x100fe200078e0a91 */
[----:B------:R-:W-:Y:S01]  /*7760*/  FSEL R128, R223, -INF , !P0 ;  /* 0xff800000df807808 */ /* 0x000fe20004000000 */
[----:B------:R-:W-:Y:S01]  /*7770*/  IMAD.MOV.U32 R63, RZ, RZ, R118 ;  /* 0x000000ffff3f7224 */ /* 0x000fe200078e0076 */
[----:B------:R-:W-:Y:S01]  /*7780*/  FSEL R118, R3, -INF , !P2 ;  /* 0xff80000003767808 */ /* 0x000fe20005000000 */
[----:B------:R-:W-:Y:S01]  /*7790*/  IMAD.IADD R0, R35, 0x1, -R145 ;  /* 0x0000000123007824 */ /* 0x000fe200078e0a91 */
[----:B------:R-:W-:-:S02]  /*77a0*/  ISETP.GE.AND P0, PT, R89, R208, PT ;  /* 0x000000d05900720c */ /* 0x000fc40003f06270 */
[----:B------:R-:W-:Y:S02]  /*77b0*/  ISETP.NE.AND P2, PT, R4, RZ, PT ;  /* 0x000000ff0400720c */ /* 0x000fe40003f45270 */
[----:B------:R-:W-:Y:S02]  /*77c0*/  ISETP.GT.AND P6, PT, R32, R103, PT ;  /* 0x000000672000720c */ /* 0x000fe40003fc4270 */
[----:B------:R-:W-:Y:S02]  /*77d0*/  IABS R4, R2 ;  /* 0x0000000200047213 */ /* 0x000fe40000000000 */
[----:B------:R-:W-:Y:S02]  /*77e0*/  IABS R2, R5 ;  /* 0x0000000500027213 */ /* 0x000fe40000000000 */
[----:B------:R-:W-:Y:S02]  /*77f0*/  FSEL R123, R232, -INF , !P0 ;  /* 0xff800000e87b7808 */ /* 0x000fe40004000000 */
[----:B------:R-:W-:-:S02]  /*7800*/  IABS R3, R0 ;  /* 0x0000000000037213 */ /* 0x000fc40000000000 */
[----:B------:R-:W-:Y:S02]  /*7810*/  ISETP.GE.AND P0, PT, R95, R208, PT ;  /* 0x000000d05f00720c */ /* 0x000fe40003f06270 */
[----:B------:R-:W-:Y:S02]  /*7820*/  ISETP.GE.AND P1, PT, R103, R211, PT ;  /* 0x000000d36700720c */ /* 0x000fe40003f26270 */
[----:B------:R-:W-:Y:S02]  /*7830*/  FSEL R0, R8, -INF , !P6 ;  /* 0xff80000008007808 */ /* 0x000fe40007000000 */
[----:B------:R-:W-:Y:S02]  /*7840*/  I2FP.F32.S32 R2, R2 ;  /* 0x0000000200027245 */ /* 0x000fe40000201400 */
[----:B------:R-:W-:Y:S02]  /*7850*/  FSEL R113, R233, -INF , !P0 ;  /* 0xff800000e9717808 */ /* 0x000fe40004000000 */
[----:B------:R-:W-:-:S02]  /*7860*/  FSEL R84, R0, -INF , !P1 ;  /* 0xff80000000547808 */ /* 0x000fc40004800000 */
[----:B------:R-:W-:Y:S02]  /*7870*/  I2FP.F32.S32 R5, R4 ;  /* 0x0000000400057245 */ /* 0x000fe40000201400 */
[----:B------:R-:W-:Y:S02]  /*7880*/  ISETP.GE.AND P0, PT, R96, R208, PT ;  /* 0x000000d06000720c */ /* 0x000fe40003f06270 */
[----:B------:R-:W-:Y:S01]  /*7890*/  I2FP.F32.S32 R4, R3 ;  /* 0x0000000300047245 */ /* 0x000fe20000201400 */
[----:B------:R-:W-:Y:S01]  /*78a0*/  FFMA.FTZ R5, R5, -UR7, R100 ;  /* 0x8000000705057c23 */ /* 0x000fe20008010064 */
[----:B------:R-:W-:Y:S01]  /*78b0*/  FSEL R0, R9, -INF , !P2 ;  /* 0xff80000009007808 */ /* 0x000fe20005000000 */
[----:B------:R-:W-:Y:S01]  /*78c0*/  FFMA.FTZ R9, R2, -UR7, R242 ;  /* 0x8000000702097c23 */ /* 0x000fe200080100f2 */
[----:B------:R-:W-:Y:S01]  /*78d0*/  ISETP.GE.AND P3, PT, R103, R210, PT ;  /* 0x000000d26700720c */ /* 0x000fe20003f66270 */
[--C-:B------:R-:W-:Y:S01]  /*78e0*/  IMAD.IADD R2, R221, 0x1, -R160.reuse ;  /* 0x00000001dd027824 */ /* 0x100fe200078e0aa0 */
[----:B------:R-:W-:Y:S01]  /*78f0*/  ISETP.GT.AND P4, PT, R34, R115, PT ;  /* 0x000000732200720c */ /* 0x000fe20003f84270 */
[----:B------:R-:W-:Y:S01]  /*7900*/  FFMA.FTZ R8, R4, -UR7, R101 ;  /* 0x8000000704087c23 */ /* 0x000fe20008010065 */
[----:B------:R-:W-:Y:S01]  /*7910*/  FSEL R95, R236, -INF , !P0 ;  /* 0xff800000ec5f7808 */ /* 0x000fe20004000000 */
[----:B------:R-:W-:Y:S01]  /*7920*/  IMAD.IADD R4, R53, 0x1, -R160 ;  /* 0x0000000135047824 */ /* 0x000fe200078e0aa0 */
[----:B------:R-:W-:-:S02]  /*7930*/  ISETP.GE.AND P0, PT, R102, R208, PT ;  /* 0x000000d06600720c */ /* 0x000fc40003f06270 */
[----:B------:R-:W-:Y:S01]  /*7940*/  FSEL R97, R0, -INF , !P3 ;  /* 0xff80000000617808 */ /* 0x000fe20005800000 */
[----:B------:R-:W-:Y:S01]  /*7950*/  IMAD.IADD R0, R35, 0x1, -R160 ;  /* 0x0000000123007824 */ /* 0x000fe200078e0aa0 */
[----:B------:R-:W-:Y:S02]  /*7960*/  FSEL R3, R6, -INF , !P4 ;  /* 0xff80000006037808 */ /* 0x000fe40006000000 */
[----:B------:R-:W-:Y:S02]  /*7970*/  ISETP.GE.AND P2, PT, R115, R209, PT ;  /* 0x000000d17300720c */ /* 0x000fe40003f46270 */
[----:B------:R-:W-:Y:S02]  /*7980*/  IABS R6, R2 ;  /* 0x0000000200067213 */ /* 0x000fe40000000000 */
[----:B------:R-:W-:Y:S02]  /*7990*/  FSEL R91, R237, -INF , !P0 ;  /* 0xff800000ed5b7808 */ /* 0x000fe40004000000 */
[----:B------:R-:W-:-:S02]  /*79a0*/  ISETP.GT.AND P6, PT, R32, R115, PT ;  /* 0x000000732000720c */ /* 0x000fc40003fc4270 */
[----:B------:R-:W-:Y:S02]  /*79b0*/  ISETP.GE.AND P0, PT, R103, R208, PT ;  /* 0x000000d06700720c */ /* 0x000fe40003f06270 */
[----:B------:R-:W-:Y:S02]  /*79c0*/  FSEL R103, R3, -INF , !P2 ;  /* 0xff80000003677808 */ /* 0x000fe40005000000 */
[----:B------:R-:W-:Y:S01]  /*79d0*/  IABS R2, R4 ;  /* 0x0000000400027213 */ /* 0x000fe20000000000 */
[----:B------:R-:W-:Y:S01]  /*79e0*/  IMAD.MOV.U32 R4, RZ, RZ, R6 ;  /* 0x000000ffff047224 */ /* 0x000fe200078e0006 */
[----:B------:R-:W-:Y:S02]  /*79f0*/  IABS R3, R0 ;  /* 0x0000000000037213 */ /* 0x000fe40000000000 */
[----:B------:R-:W-:Y:S02]  /*7a00*/  ISETP.GE.AND P1, PT, R115, R211, PT ;  /* 0x000000d37300720c */ /* 0x000fe40003f26270 */
[----:B------:R-:W-:-:S02]  /*7a10*/  FSEL R0, R7, -INF , !P6 ;  /* 0xff80000007007808 */ /* 0x000fc40007000000 */
[----:B------:R-:W-:Y:S02]  /*7a20*/  ISETP.GT.AND P5, PT, R12, R115, PT ;  /* 0x000000730c00720c */ /* 0x000fe40003fa4270 */
[----:B------:R-:W-:Y:S02]  /*7a30*/  ISETP.GT.AND P2, PT, R34, R132, PT ;  /* 0x000000842200720c */ /* 0x000fe40003f44270 */
[----:B------:R-:W-:Y:S02]  /*7a40*/  FSEL R81, R0, -INF , !P1 ;  /* 0xff80000000517808 */ /* 0x000fe40004800000 */
[----:B------:R-:W-:Y:S02]  /*7a50*/  I2FP.F32.S32 R6, R4 ;  /* 0x0000000400067245 */ /* 0x000fe40000201400 */
[----:B------:R-:W-:Y:S02]  /*7a60*/  ISETP.GE.AND P3, PT, R115, R210, PT ;  /* 0x000000d27300720c */ /* 0x000fe40003f66270 */
[----:B------:R-:W-:-:S02]  /*7a70*/  I2FP.F32.S32 R3, R3 ;  /* 0x0000000300037245 */ /* 0x000fc40000201400 */
[----:B------:R-:W-:Y:S02]  /*7a80*/  FSEL R0, R10, -INF , !P5 ;  /* 0xff8000000a007808 */ /* 0x000fe40006800000 */
[----:B------:R-:W-:Y:S01]  /*7a90*/  FSEL R4, R5, -INF , !P2 ;  /* 0xff80000005047808 */ /* 0x000fe20005000000 */
[----:B------:R-:W-:Y:S01]  /*7aa0*/  FFMA.FTZ R5, R6, -UR7, R99 ;  /* 0x8000000706057c23 */ /* 0x000fe20008010063 */
[----:B------:R-:W-:Y:S01]  /*7ab0*/  I2FP.F32.S32 R2, R2 ;  /* 0x0000000200027245 */ /* 0x000fe20000201400 */
[----:B------:R-:W-:Y:S01]  /*7ac0*/  FFMA.FTZ R6, R3, -UR7, R63 ;  /* 0x8000000703067c23 */ /* 0x000fe2000801003f */
[----:B------:R-:W-:Y:S01]  /*7ad0*/  FSEL R89, R0, -INF , !P3 ;  /* 0xff80000000597808 */ /* 0x000fe20005800000 */
[--C-:B------:R-:W-:Y:S01]  /*7ae0*/  IMAD.IADD R0, R221, 0x1, -R33.reuse ;  /* 0x00000001dd007824 */ /* 0x100fe200078e0a21 */
[----:B------:R-:W-:Y:S01]  /*7af0*/  ISETP.GT.AND P6, PT, R32, R132, PT ;  /* 0x000000842000720c */ /* 0x000fe20003fc4270 */
[----:B------:R-:W-:Y:S01]  /*7b00*/  IMAD.IADD R3, R35, 0x1, -R33 ;  /* 0x0000000123037824 */ /* 0x000fe200078e0a21 */
[----:B------:R-:W-:Y:S01]  /*7b10*/  FSEL R88, R240, -INF , !P0 ;  /* 0xff800000f0587808 */ /* 0x000fe20004000000 */
[----:B------:R-:W-:Y:S01]  /*7b20*/  FFMA.FTZ R7, R2, -UR7, R243 ;  /* 0x8000000702077c23 */ /* 0x000fe200080100f3 */
[----:B------:R-:W-:Y:S01]  /*7b30*/  ISETP.GE.AND P0, PT, R115, R208, PT ;  /* 0x000000d07300720c */ /* 0x000fe20003f06270 */
[----:B------:R-:W-:Y:S01]  /*7b40*/  IMAD.MOV.U32 R63, RZ, RZ, R59 ;  /* 0x000000ffff3f7224 */ /* 0x000fe200078e003b */
[----:B------:R-:W-:Y:S01]  /*7b50*/  IABS R2, R0 ;  /* 0x0000000000027213 */ /* 0x000fe20000000000 */
[----:B------:R-:W-:Y:S01]  /*7b60*/  IMAD.MOV.U32 R59, RZ, RZ, R69 ;  /* 0x000000ffff3b7224 */ /* 0x000fe200078e0045 */
[----:B------:R-:W-:-:S02]  /*7b70*/  IABS R0, R3 ;  /* 0x0000000300007213 */ /* 0x000fc40000000000 */
[----:B------:R-:W-:Y:S01]  /*7b80*/  ISETP.GE.AND P4, PT, R132, R211, PT ;  /* 0x000000d38400720c */ /* 0x000fe20003f86270 */
[----:B------:R-:W-:Y:S01]  /*7b90*/  IMAD.MOV.U32 R60, RZ, RZ, R59 ;  /* 0x000000ffff3c7224 */ /* 0x000fe200078e003b */
[----:B------:R-:W-:Y:S02]  /*7ba0*/  FSEL R3, R8, -INF , !P6 ;  /* 0xff80000008037808 */ /* 0x000fe40007000000 */
[----:B------:R-:W-:Y:S02]  /*7bb0*/  FSEL R83, R241, -INF , !P0 ;  /* 0xff800000f1537808 */ /* 0x000fe40004000000 */
[----:B------:R-:W-:Y:S02]  /*7bc0*/  ISETP.GE.AND P0, PT, R132, R209, PT ;  /* 0x000000d18400720c */ /* 0x000fe40003f06270 */
[----:B------:R-:W-:Y:S02]  /*7bd0*/  ISETP.GT.AND P5, PT, R12, R132, PT ;  /* 0x000000840c00720c */ /* 0x000fe40003fa4270 */
[----:B------:R-:W-:-:S02]  /*7be0*/  FSEL R69, R3, -INF , !P4 ;  /* 0xff80000003457808 */ /* 0x000fc40006000000 */
[----:B------:R-:W-:Y:S02]  /*7bf0*/  I2FP.F32.S32 R3, R2 ;  /* 0x0000000200037245 */ /* 0x000fe40000201400 */
[----:B------:R-:W-:Y:S02]  /*7c00*/  I2FP.F32.S32 R2, R0 ;  /* 0x0000000000027245 */ /* 0x000fe40000201400 */
[C---:B------:R-:W-:Y:S01]  /*7c10*/  ISETP.GE.AND P1, PT, R132.reuse, R208, PT ;  /* 0x000000d08400720c */ /* 0x040fe20003f26270 */
[----:B------:R-:W-:Y:S01]  /*7c20*/  FFMA.FTZ R3, R3, -UR7, R63 ;  /* 0x8000000703037c23 */ /* 0x000fe2000801003f */
[----:B------:R-:W-:Y:S01]  /*7c30*/  ISETP.GE.AND P2, PT, R132, R210, PT ;  /* 0x000000d28400720c */ /* 0x000fe20003f46270 */
[----:B------:R-:W-:Y:S01]  /*7c40*/  IMAD.MOV.U32 R63, RZ, RZ, R229 ;  /* 0x000000ffff3f7224 */ /* 0x000fe200078e00e5 */
[----:B------:R-:W-:Y:S02]  /*7c50*/  FSEL R101, R4, -INF , !P0 ;  /* 0xff80000004657808 */ /* 0x000fe40004000000 */
[----:B------:R-:W-:-:S02]  /*7c60*/  FSEL R0, R9, -INF , !P5 ;  /* 0xff80000009007808 */ /* 0x000fc40006800000 */
[-C--:B------:R-:W-:Y:S02]  /*7c70*/  ISETP.GT.AND P0, PT, R34, R136.reuse, PT ;  /* 0x000000882200720c */ /* 0x080fe40003f04270 */
[----:B------:R-:W-:Y:S02]  /*7c80*/  ISETP.GT.AND P3, PT, R32, R136, PT ;  /* 0x000000882000720c */ /* 0x000fe40003f64270 */
[----:B------:R-:W-:Y:S02]  /*7c90*/  FSEL R80, R244, -INF , !P1 ;  /* 0xff800000f4507808 */ /* 0x000fe40004800000 */
[----:B------:R-:W-:Y:S02]  /*7ca0*/  FSEL R85, R0, -INF , !P2 ;  /* 0xff80000000557808 */ /* 0x000fe40005000000 */
[C---:B------:R-:W-:Y:S02]  /*7cb0*/  ISETP.GE.AND P1, PT, R136.reuse, R209, PT ;  /* 0x000000d18800720c */ /* 0x040fe40003f26270 */
[----:B------:R-:W-:-:S02]  /*7cc0*/  ISETP.GE.AND P5, PT, R136, R211, PT ;  /* 0x000000d38800720c */ /* 0x000fc40003fa6270 */
[----:B------:R-:W-:Y:S01]  /*7cd0*/  FSEL R4, R5, -INF , !P0 ;  /* 0xff80000005047808 */ /* 0x000fe20004000000 */
[----:B------:R-:W-:Y:S01]  /*7ce0*/  FFMA.FTZ R5, R2, -UR7, R62 ;  /* 0x8000000702057c23 */ /* 0x000fe2000801003e */
[----:B------:R-:W-:Y:S01]  /*7cf0*/  FSEL R0, R6, -INF , !P3 ;  /* 0xff80000006007808 */ /* 0x000fe20005800000 */
[----:B------:R-:W-:Y:S01]  /*7d00*/  IMAD.MOV.U32 R62, RZ, RZ, R231 ;  /* 0x000000ffff3e7224 */ /* 0x000fe200078e00e7 */
[----:B------:R-:W-:Y:S02]  /*7d10*/  ISETP.GT.AND P6, PT, R12, R136, PT ;  /* 0x000000880c00720c */ /* 0x000fe40003fc4270 */
[----:B------:R-:W-:Y:S01]  /*7d20*/  FSEL R96, R4, -INF , !P1 ;  /* 0xff80000004607808 */ /* 0x000fe20004800000 */
[----:B------:R-:W-:Y:S01]  /*7d30*/  IMAD.IADD R4, R53, 0x1, -R33 ;  /* 0x0000000135047824 */ /* 0x000fe200078e0a21 */
[----:B------:R-:W-:Y:S02]  /*7d40*/  FSEL R65, R0, -INF , !P5 ;  /* 0xff80000000417808 */ /* 0x000fe40006800000 */
[----:B------:R-:W-:Y:S01]  /*7d50*/  ISETP.GE.AND P0, PT, R136, R210, PT ;  /* 0x000000d28800720c */ /* 0x000fe20003f06270 */
[----:B------:R-:W-:Y:S01]  /*7d60*/  HMMA.16816.F32 R8, R72, R248, R60 ;  /* 0x000000f84808723c */ /* 0x000fe2000000183c */
[----:B------:R-:W-:-:S02]  /*7d70*/  ISETP.GT.AND P1, PT, R34, R148, PT ;  /* 0x000000942200720c */ /* 0x000fc40003f24270 */
[----:B------:R-:W-:Y:S02]  /*7d80*/  FSEL R0, R7, -INF , !P6 ;  /* 0xff80000007007808 */ /* 0x000fe40007000000 */
[----:B------:R-:W-:Y:S02]  /*7d90*/  FSEL R2, R3, -INF , !P1 ;  /* 0xff80000003027808 */ /* 0x000fe40004800000 */
[----:B------:R-:W-:Y:S01]  /*7da0*/  FSEL R82, R0, -INF , !P0 ;  /* 0xff80000000527808 */ /* 0x000fe20004000000 */
[----:B------:R-:W-:Y:S01]  /*7db0*/  HMMA.16816.F32 R72, R72, R250, R224 ;  /* 0x000000fa4848723c */ /* 0x000fe200000018e0 */
[----:B------:R-:W-:Y:S02]  /*7dc0*/  ISETP.GE.AND P0, PT, R148, R209, PT ;  /* 0x000000d19400720c */ /* 0x000fe40003f06270 */
[----:B------:R-:W-:Y:S02]  /*7dd0*/  IABS R3, R4 ;  /* 0x0000000400037213 */ /* 0x000fe40000000000 */
[----:B------:R-:W-:-:S02]  /*7de0*/  ISETP.GT.AND P2, PT, R32, R148, PT ;  /* 0x000000942000720c */ /* 0x000fc40003f44270 */
[----:B------:R-:W-:Y:S01]  /*7df0*/  FSEL R94, R2, -INF , !P0 ;  /* 0xff800000025e7808 */ /* 0x000fe20004000000 */
[----:B------:R-:W-:Y:S01]  /*7e00*/  IMAD.MOV.U32 R2, RZ, RZ, R3 ;  /* 0x000000ffff027224 */ /* 0x000fe200078e0003 */
[----:B------:R-:W-:Y:S01]  /*7e10*/  ISETP.GE.AND P1, PT, R148, R211, PT ;  /* 0x000000d39400720c */ /* 0x000fe20003f26270 */
[--C-:B------:R-:W-:Y:S01]  /*7e20*/  IMAD.IADD R3, R35, 0x1, -R31.reuse ;  /* 0x0000000123037824 */ /* 0x100fe200078e0a1f */
[----:B------:R-:W-:Y:S01]  /*7e30*/  FSEL R0, R5, -INF , !P2 ;  /* 0xff80000005007808 */ /* 0x000fe20005000000 */
[--C-:B------:R-:W-:Y:S01]  /*7e40*/  IMAD.IADD R5, R53, 0x1, -R31.reuse ;  /* 0x0000000135057824 */ /* 0x100fe200078e0a1f */
[----:B------:R-:W-:Y:S02]  /*7e50*/  I2FP.F32.S32 R2, R2 ;  /* 0x0000000200027245 */ /* 0x000fe40000201400 */
[----:B------:R-:W-:Y:S01]  /*7e60*/  FSEL R64, R0, -INF , !P1 ;  /* 0xff80000000407808 */ /* 0x000fe20004800000 */
[----:B------:R-:W-:Y:S01]  /*7e70*/  IMAD.IADD R0, R221, 0x1, -R31 ;  /* 0x00000001dd007824 */ /* 0x000fe200078e0a1f */
[----:B------:R-:W-:Y:S01]  /*7e80*/  IABS R4, R3 ;  /* 0x0000000300047213 */ /* 0x000fe20000000000 */
[----:B------:R-:W-:Y:S01]  /*7e90*/  FFMA.FTZ R2, R2, -UR7, R55 ;  /* 0x8000000702027c23 */ /* 0x000fe20008010037 */
[----:B------:R-:W-:-:S02]  /*7ea0*/  IABS R3, R5 ;  /* 0x0000000500037213 */ /* 0x000fc40000000000 */
[----:B------:R-:W-:Y:S02]  /*7eb0*/  ISETP.GE.AND P0, PT, R148, R208, PT ;  /* 0x000000d09400720c */ /* 0x000fe40003f06270 */
[----:B------:R-:W-:Y:S01]  /*7ec0*/  IABS R0, R0 ;  /* 0x0000000000007213 */ /* 0x000fe20000000000 */
[----:B------:R-:W-:Y:S01]  /*7ed0*/  IMAD.MOV.U32 R5, RZ, RZ, R3 ;  /* 0x000000ffff057224 */ /* 0x000fe200078e0003 */
[----:B------:R-:W-:Y:S02]  /*7ee0*/  ISETP.GT.AND P3, PT, R12, R148, PT ;  /* 0x000000940c00720c */ /* 0x000fe40003f64270 */
[----:B------:R-:W-:Y:S02]  /*7ef0*/  FSEL R68, R41, -INF , !P0 ;  /* 0xff80000029447808 */ /* 0x000fe40004000000 */
[----:B------:R-:W-:Y:S02]  /*7f00*/  I2FP.F32.S32 R0, R0 ;  /* 0x0000000000007245 */ /* 0x000fe40000201400 */
[----:B------:R-:W-:-:S02]  /*7f10*/  FSEL R3, R2, -INF , !P3 ;  /* 0xff80000002037808 */ /* 0x000fc40005800000 */
[----:B------:R-:W-:Y:S01]  /*7f20*/  ISETP.GE.AND P0, PT, R148, R210, PT ;  /* 0x000000d29400720c */ /* 0x000fe20003f06270 */
[----:B------:R-:W-:Y:S01]  /*7f30*/  FFMA.FTZ R0, R0, -UR7, R230 ;  /* 0x8000000700007c23 */ /* 0x000fe200080100e6 */
[----:B------:R-:W-:Y:S01]  /*7f40*/  I2FP.F32.S32 R2, R5 ;  /* 0x0000000500027245 */ /* 0x000fe20000201400 */
[----:B------:R-:W-:Y:S01]  /*7f50*/  IMAD.IADD R5, R53, 0x1, -R42 ;  /* 0x0000000135057824 */ /* 0x000fe200078e0a2a */
[----:B------:R-:W-:Y:S02]  /*7f60*/  FSEL R78, R3, -INF , !P0 ;  /* 0xff800000034e7808 */ /* 0x000fe40004000000 */
[----:B------:R-:W-:Y:S01]  /*7f70*/  ISETP.GT.AND P0, PT, R34, R168, PT ;  /* 0x000000a82200720c */ /* 0x000fe20003f04270 */
[----:B------:R-:W-:Y:S01]  /*7f80*/  FFMA.FTZ R7, R2, -UR7, R54 ;  /* 0x8000000702077c23 */ /* 0x000fe20008010036 */
[----:B------:R-:W-:Y:S01]  /*7f90*/  I2FP.F32.S32 R4, R4 ;  /* 0x0000000400047245 */ /* 0x000fe20000201400 */
[--C-:B------:R-:W-:Y:S01]  /*7fa0*/  IMAD.IADD R2, R221, 0x1, -R42.reuse ;  /* 0x00000001dd027824 */ /* 0x100fe200078e0a2a */
[----:B------:R-:W-:Y:S01]  /*7fb0*/  FSEL R3, R0, -INF , !P0 ;  /* 0xff80000000037808 */ /* 0x000fe20004000000 */
[----:B------:R-:W-:Y:S01]  /*7fc0*/  IMAD.IADD R0, R35, 0x1, -R42 ;  /* 0x0000000123007824 */ /* 0x000fe200078e0a2a */
[----:B------:R-:W-:Y:S01]  /*7fd0*/  ISETP.GE.AND P0, PT, R168, R209, PT ;  /* 0x000000d1a800720c */ /* 0x000fe20003f06270 */
[----:B------:R-:W-:Y:S01]  /*7fe0*/  FFMA.FTZ R4, R4, -UR7, R228 ;  /* 0x8000000704047c23 */ /* 0x000fe200080100e4 */
[----:B------:R-:W-:-:S02]  /*7ff0*/  IABS R6, R2 ;  /* 0x0000000200067213 */ /* 0x000fc40000000000 */
[----:B------:R-:W-:Y:S02]  /*8000*/  FSEL R79, R3, -INF , !P0 ;  /* 0xff800000034f7808 */ /* 0x000fe40004000000 */
[----:B------:R-:W-:Y:S02]  /*8010*/  ISETP.GT.AND P0, PT, R32, R168, PT ;  /* 0x000000a82000720c */ /* 0x000fe40003f04270 */
[----:B------:R-:W-:Y:S02]  /*8020*/  IABS R3, R0 ;  /* 0x0000000000037213 */ /* 0x000fe40000000000 */
[----:B------:R-:W-:Y:S01]  /*8030*/  FSEL R0, R4, -INF , !P0 ;  /* 0xff80000004007808 */ /* 0x000fe20004000000 */
[----:B------:R-:W-:Y:S01]  /*8040*/  IMAD.MOV.U32 R4, RZ, RZ, R6 ;  /* 0x000000ffff047224 */ /* 0x000fe200078e0006 */
[----:B------:R-:W-:Y:S02]  /*8050*/  ISETP.GE.AND P0, PT, R168, R211, PT ;  /* 0x000000d3a800720c */ /* 0x000fe40003f06270 */
[----:B------:R-:W-:Y:S01]  /*8060*/  IABS R2, R5 ;  /* 0x0000000500027213 */ /* 0x000fe20000000000 */
[----:B------:R-:W-:Y:S01]  /*8070*/  IMAD.IADD R5, R53, 0x1, -R44 ;  /* 0x0000000135057824 */ /* 0x000fe200078e0a2c */
[----:B------:R-:W-:-:S02]  /*8080*/  I2FP.F32.S32 R3, R3 ;  /* 0x0000000300037245 */ /* 0x000fc40000201400 */
[----:B------:R-:W-:Y:S02]  /*8090*/  ISETP.GE.AND P4, PT, R136, R208, PT ;  /* 0x000000d08800720c */ /* 0x000fe40003f86270 */
[----:B------:R-:W-:Y:S01]  /*80a0*/  FSEL R59, R0, -INF , !P0 ;  /* 0xff800000003b7808 */ /* 0x000fe20004000000 */
[----:B------:R-:W-:Y:S01]  /*80b0*/  FFMA.FTZ R6, R3, -UR7, R10 ;  /* 0x8000000703067c23 */ /* 0x000fe2000801000a */
[----:B------:R-:W-:Y:S01]  /*80c0*/  I2FP.F32.S32 R4, R4 ;  /* 0x0000000400047245 */ /* 0x000fe20000201400 */
[--C-:B------:R-:W-:Y:S01]  /*80d0*/  IMAD.IADD R3, R221, 0x1, -R44.reuse ;  /* 0x00000001dd037824 */ /* 0x100fe200078e0a2c */
[----:B------:R-:W-:Y:S01]  /*80e0*/  I2FP.F32.S32 R0, R2 ;  /* 0x0000000200007245 */ /* 0x000fe20000201400 */
[----:B------:R-:W-:Y:S01]  /*80f0*/  IMAD.IADD R2, R35, 0x1, -R44 ;  /* 0x0000000123027824 */ /* 0x000fe200078e0a2c */
[----:B------:R-:W-:Y:S01]  /*8100*/  FSEL R71, R245, -INF , !P4 ;  /* 0xff800000f5477808 */ /* 0x000fe20006000000 */
[----:B------:R-:W-:Y:S01]  /*8110*/  FFMA.FTZ R4, R4, -UR7, R8 ;  /* 0x8000000704047c23 */ /* 0x000fe20008010008 */
[----:B------:R-:W-:Y:S01]  /*8120*/  ISETP.GE.AND P0, PT, R168, R208, PT ;  /* 0x000000d0a800720c */ /* 0x000fe20003f06270 */
[----:B------:R-:W-:Y:S01]  /*8130*/  FFMA.FTZ R8, R0, -UR7, R203 ;  /* 0x8000000700087c23 */ /* 0x000fe200080100cb */
[----:B------:R-:W-:-:S02]  /*8140*/  ISETP.GT.AND P4, PT, R12, R168, PT ;  /* 0x000000a80c00720c */ /* 0x000fc40003f84270 */
[----:B------:R-:W-:Y:S02]  /*8150*/  ISETP.GT.AND P1, PT, R12, R219, PT ;  /* 0x000000db0c00720c */ /* 0x000fe40003f24270 */
[----:B------:R-:W-:Y:S02]  /*8160*/  FSEL R67, R48, -INF , !P0 ;  /* 0xff80000030437808 */ /* 0x000fe40004000000 */
[----:B------:R-:W-:Y:S02]  /*8170*/  P2R R13, PR, RZ, 0x2 ;  /* 0x00000002ff0d7803 */ /* 0x000fe40000000000 */
[----:B------:R-:W-:Y:S02]  /*8180*/  ISETP.GE.AND P0, PT, R168, R210, PT ;  /* 0x000000d2a800720c */ /* 0x000fe40003f06270 */
[----:B------:R-:W-:Y:S02]  /*8190*/  FSEL R0, R7, -INF , !P4 ;  /* 0xff80000007007808 */ /* 0x000fe40006000000 */
[----:B------:R-:W-:-:S02]  /*81a0*/  ISETP.GT.AND P1, PT, R34, R189, PT ;  /* 0x000000bd2200720c */ /* 0x000fc40003f24270 */
[----:B------:R-:W-:Y:S02]  /*81b0*/  IABS R7, R3 ;  /* 0x0000000300077213 */ /* 0x000fe40000000000 */
[----:B------:R-:W-:Y:S02]  /*81c0*/  FSEL R76, R0, -INF , !P0 ;  /* 0xff800000004c7808 */ /* 0x000fe40004000000 */
[----:B------:R-:W-:Y:S02]  /*81d0*/  IABS R3, R2 ;  /* 0x0000000200037213 */ /* 0x000fe40000000000 */
[----:B------:R-:W-:Y:S01]  /*81e0*/  IABS R2, R5 ;  /* 0x0000000500027213 */ /* 0x000fe20000000000 */
[----:B------:R-:W-:Y:S01]  /*81f0*/  IMAD.MOV.U32 R5, RZ, RZ, R7 ;  /* 0x000000ffff057224 */ /* 0x000fe200078e0007 */
[----:B------:R-:W-:Y:S02]  /*8200*/  FSEL R0, R4, -INF , !P1 ;  /* 0xff80000004007808 */ /* 0x000fe40004800000 */
[----:B------:R-:W-:-:S02]  /*8210*/  ISETP.GE.AND P0, PT, R189, R209, PT ;  /* 0x000000d1bd00720c */ /* 0x000fc40003f06270 */
[----:B------:R-:W-:Y:S02]  /*8220*/  ISETP.GT.AND P2, PT, R32, R189, PT ;  /* 0x000000bd2000720c */ /* 0x000fe40003f44270 */
[----:B------:R-:W-:Y:S02]  /*8230*/  FSEL R77, R0, -INF , !P0 ;  /* 0xff800000004d7808 */ /* 0x000fe40004000000 */
[----:B------:R-:W-:Y:S02]  /*8240*/  ISETP.GE.AND P0, PT, R189, R211, PT ;  /* 0x000000d3bd00720c */ /* 0x000fe40003f06270 */
[----:B------:R-:W-:Y:S02]  /*8250*/  FSEL R0, R6, -INF , !P2 ;  /* 0xff80000006007808 */ /* 0x000fe40005000000 */
[----:B------:R-:W-:Y:S02]  /*8260*/  I2FP.F32.S32 R5, R5 ;  /* 0x0000000500057245 */ /* 0x000fe40000201400 */
[----:B------:R-:W-:-:S02]  /*8270*/  I2FP.F32.S32 R4, R3 ;  /* 0x0000000300047245 */ /* 0x000fc40000201400 */
[----:B------:R-:W-:Y:S01]  /*8280*/  I2FP.F32.S32 R3, R2 ;  /* 0x0000000200037245 */ /* 0x000fe20000201400 */
[--C-:B------:R-:W-:Y:S01]  /*8290*/  IMAD.IADD R2, R221, 0x1, -R19.reuse ;  /* 0x00000001dd027824 */ /* 0x100fe200078e0a13 */
[----:B------:R-:W-:Y:S01]  /*82a0*/  FSEL R54, R0, -INF , !P0 ;  /* 0xff80000000367808 */ /* 0x000fe20004000000 */
[----:B------:R-:W-:Y:S02]  /*82b0*/  IMAD.IADD R0, R35, 0x1, -R19 ;  /* 0x0000000123007824 */ /* 0x000fe400078e0a13 */
[----:B------:R-:W-:Y:S01]  /*82c0*/  FFMA.FTZ R6, R5, -UR7, R9 ;  /* 0x8000000705067c23 */ /* 0x000fe20008010009 */
[----:B------:R-:W-:Y:S01]  /*82d0*/  FFMA.FTZ R9, R3, -UR7, R201 ;  /* 0x8000000703097c23 */ /* 0x000fe200080100c9 */
[----:B------:R-:W-:Y:S01]  /*82e0*/  FFMA.FTZ R7, R4, -UR7, R11 ;  /* 0x8000000704077c23 */ /* 0x000fe2000801000b */
[----:B------:R-:W-:Y:S01]  /*82f0*/  IMAD.IADD R3, R53, 0x1, -R19 ;  /* 0x0000000135037824 */ /* 0x000fe200078e0a13 */
[----:B------:R-:W-:Y:S02]  /*8300*/  IABS R4, R2 ;  /* 0x0000000200047213 */ /* 0x000fe40000000000 */
[----:B------:R-:W-:-:S02]  /*8310*/  IABS R5, R0 ;  /* 0x0000000000057213 */ /* 0x000fc40000000000 */
[----:B------:R-:W-:Y:S02]  /*8320*/  ISETP.GT.AND P5, PT, R12, R189, PT ;  /* 0x000000bd0c00720c */ /* 0x000fe40003fa4270 */
[C---:B------:R-:W-:Y:S02]  /*8330*/  ISETP.GE.AND P1, PT, R189.reuse, R208, PT ;  /* 0x000000d0bd00720c */ /* 0x040fe40003f26270 */
[----:B------:R-:W-:Y:S01]  /*8340*/  IABS R2, R3 ;  /* 0x0000000300027213 */ /* 0x000fe20000000000 */
[----:B------:R-:W-:Y:S01]  /*8350*/  IMAD.MOV.U32 R3, RZ, RZ, R4 ;  /* 0x000000ffff037224 */ /* 0x000fe200078e0004 */
[----:B------:R-:W-:Y:S01]  /*8360*/  ISETP.GE.AND P0, PT, R189, R210, PT ;  /* 0x000000d2bd00720c */ /* 0x000fe20003f06270 */
[----:B------:R-:W-:Y:S01]  /*8370*/  IMAD.MOV.U32 R4, RZ, RZ, R5 ;  /* 0x000000ffff047224 */ /* 0x000fe200078e0005 */
[----:B------:R-:W-:Y:S02]  /*8380*/  FSEL R55, R49, -INF , !P1 ;  /* 0xff80000031377808 */ /* 0x000fe40004800000 */
[----:B------:R-:W-:-:S02]  /*8390*/  FSEL R0, R8, -INF , !P5 ;  /* 0xff80000008007808 */ /* 0x000fc40006800000 */
[----:B------:R-:W-:Y:S02]  /*83a0*/  ISETP.GT.AND P1, PT, R34, R204, PT ;  /* 0x000000cc2200720c */ /* 0x000fe40003f24270 */
[----:B------:R-:W-:Y:S02]  /*83b0*/  I2FP.F32.S32 R5, R3 ;  /* 0x0000000300057245 */ /* 0x000fe40000201400 */
[----:B------:R-:W-:Y:S02]  /*83c0*/  I2FP.F32.S32 R3, R4 ;  /* 0x0000000400037245 */ /* 0x000fe40000201400 */
[----:B------:R-:W-:Y:S01]  /*83d0*/  FSEL R58, R0, -INF , !P0 ;  /* 0xff800000003a7808 */ /* 0x000fe20004000000 */
[----:B------:R-:W-:Y:S01]  /*83e0*/  FFMA.FTZ R5, R5, -UR7, R72 ;  /* 0x8000000705057c23 */ /* 0x000fe20008010048 */
[----:B------:R-:W-:Y:S01]  /*83f0*/  ISETP.GT.AND P3, PT, R32, R204, PT ;  /* 0x000000cc2000720c */ /* 0x000fe20003f64270 */
[----:B------:R-:W-:Y:S01]  /*8400*/  FFMA.FTZ R8, R3, -UR7, R74 ;  /* 0x8000000703087c23 */ /* 0x000fe2000801004a */
[----:B------:R-:W-:Y:S01]  /*8410*/  ISETP.GE.AND P0, PT, R204, R209, PT ;  /* 0x000000d1cc00720c */ /* 0x000fe20003f06270 */
[----:B------:R-:W-:Y:S01]  /*8420*/  IMAD.IADD R3, R221, 0x1, -R46 ;  /* 0x00000001dd037824 */ /* 0x000fe200078e0a2e */
[----:B------:R-:W-:-:S02]  /*8430*/  FSEL R0, R6, -INF , !P1 ;  /* 0xff80000006007808 */ /* 0x000fc40004800000 */
[----:B------:R-:W-:Y:S02]  /*8440*/  I2FP.F32.S32 R4, R2 ;  /* 0x0000000200047245 */ /* 0x000fe40000201400 */
[----:B------:R-:W-:Y:S01]  /*8450*/  FSEL R70, R0, -INF , !P0 ;  /* 0xff80000000467808 */ /* 0x000fe20004000000 */
[----:B------:R-:W-:Y:S01]  /*8460*/  IMAD.IADD R0, R35, 0x1, -R46 ;  /* 0x0000000123007824 */ /* 0x000fe200078e0a2e */
[----:B------:R-:W-:Y:S01]  /*8470*/  FSEL R2, R7, -INF , !P3 ;  /* 0xff80000007027808 */ /* 0x000fe20005800000 */
[----:B------:R-:W-:Y:S01]  /*8480*/  FFMA.FTZ R7, R4, -UR7, R202 ;  /* 0x8000000704077c23 */ /* 0x000fe200080100ca */
[----:B------:R-:W-:Y:S01]  /*8490*/  ISETP.GE.AND P2, PT, R204, R211, PT ;  /* 0x000000d3cc00720c */ /* 0x000fe20003f46270 */
[----:B------:R-:W-:Y:S01]  /*84a0*/  IMAD.IADD R4, R53, 0x1, -R46 ;  /* 0x0000000135047824 */ /* 0x000fe200078e0a2e */
[----:B------:R-:W-:Y:S02]  /*84b0*/  IABS R3, R3 ;  /* 0x0000000300037213 */ /* 0x000fe40000000000 */
[----:B------:R-:W-:-:S02]  /*84c0*/  FSEL R51, R2, -INF , !P2 ;  /* 0xff80000002337808 */ /* 0x000fc40005000000 */
[----:B------:R-:W-:Y:S02]  /*84d0*/  IABS R2, R0 ;  /* 0x0000000000027213 */ /* 0x000fe40000000000 */
[----:B------:R-:W-:Y:S01]  /*84e0*/  IABS R0, R4 ;  /* 0x0000000400007213 */ /* 0x000fe20000000000 */
[----:B------:R-:W-:Y:S01]  /*84f0*/  IMAD.MOV.U32 R4, RZ, RZ, R3 ;  /* 0x000000ffff047224 */ /* 0x000fe200078e0003 */
[----:B------:R-:W-:Y:S01]  /*8500*/  ISETP.GT.AND P6, PT, R12, R204, PT ;  /* 0x000000cc0c00720c */ /* 0x000fe20003fc4270 */
[----:B------:R-:W-:Y:S01]  /*8510*/  IMAD.MOV.U32 R3, RZ, RZ, R2 ;  /* 0x000000ffff037224 */ /* 0x000fe200078e0002 */
[----:B------:R-:W-:Y:S01]  /*8520*/  ISETP.GT.AND P2, PT, R34, R219, PT ;  /* 0x000000db2200720c */ /* 0x000fe20003f44270 */
[----:B------:R-:W-:Y:S01]  /*8530*/  IMAD.MOV.U32 R2, RZ, RZ, R0 ;  /* 0x000000ffff027224 */ /* 0x000fe200078e0000 */
[----:B------:R-:W-:Y:S02]  /*8540*/  I2FP.F32.S32 R6, R4 ;  /* 0x0000000400067245 */ /* 0x000fe40000201400 */
[----:B------:R-:W-:-:S02]  /*8550*/  ISETP.GE.AND P0, PT, R204, R210, PT ;  /* 0x000000d2cc00720c */ /* 0x000fc40003f06270 */
[----:B------:R-:W-:Y:S02]  /*8560*/  FSEL R0, R9, -INF , !P6 ;  /* 0xff80000009007808 */ /* 0x000fe40007000000 */
[----:B------:R-:W-:Y:S02]  /*8570*/  I2FP.F32.S32 R4, R2 ;  /* 0x0000000200047245 */ /* 0x000fe40000201400 */
[----:B------:R-:W-:Y:S02]  /*8580*/  ISETP.GE.AND P4, PT, R219, R209, PT ;  /* 0x000000d1db00720c */ /* 0x000fe40003f86270 */
[----:B------:R-:W-:Y:S01]  /*8590*/  FSEL R2, R5, -INF , !P2 ;  /* 0xff80000005027808 */ /* 0x000fe20005000000 */
[----:B------:R-:W-:Y:S01]  /*85a0*/  FFMA.FTZ R4, R4, -UR7, R200 ;  /* 0x8000000704047c23 */ /* 0x000fe200080100c8 */
[----:B------:R-:W-:Y:S02]  /*85b0*/  I2FP.F32.S32 R3, R3 ;  /* 0x0000000300037245 */ /* 0x000fe40000201400 */
[----:B------:R-:W-:Y:S01]  /*85c0*/  FSEL R53, R0, -INF , !P0 ;  /* 0xff80000000357808 */ /* 0x000fe20004000000 */
[----:B------:R-:W-:Y:S01]  /*85d0*/  FFMA.FTZ R0, R6, -UR7, R73 ;  /* 0x8000000706007c23 */ /* 0x000fe20008010049 */
[----:B------:R-:W-:Y:S01]  /*85e0*/  ISETP.GE.AND P1, PT, R204, R208, PT ;  /* 0x000000d0cc00720c */ /* 0x000fe20003f26270 */
[----:B------:R-:W-:Y:S01]  /*85f0*/  FFMA.FTZ R6, R3, -UR7, R75 ;  /* 0x8000000703067c23 */ /* 0x000fe2000801004b */
[----:B------:R-:W-:-:S02]  /*8600*/  ISETP.GT.AND P3, PT, R32, R219, PT ;  /* 0x000000db2000720c */ /* 0x000fc40003f64270 */
[----:B------:R-:W-:Y:S02]  /*8610*/  FSEL R66, R2, -INF , !P4 ;  /* 0xff80000002427808 */ /* 0x000fe40006000000 */
[----:B------:R-:W-:Y:S02]  /*8620*/  ISETP.GT.AND P4, PT, R34, R207, PT ;  /* 0x000000cf2200720c */ /* 0x000fe40003f84270 */
[----:B------:R-:W-:Y:S02]  /*8630*/  FSEL R52, R50, -INF , !P1 ;  /* 0xff80000032347808 */ /* 0x000fe40004800000 */
[----:B------:R-:W-:Y:S02]  /*8640*/  FSEL R2, R8, -INF , !P3 ;  /* 0xff80000008027808 */ /* 0x000fe40005800000 */
[C---:B------:R-:W-:Y:S02]  /*8650*/  ISETP.GE.AND P1, PT, R219.reuse, R211, PT ;  /* 0x000000d3db00720c */ /* 0x040fe40003f26270 */
[----:B------:R-:W-:-:S02]  /*8660*/  ISETP.GE.AND P0, PT, R219, R208, PT ;  /* 0x000000d0db00720c */ /* 0x000fc40003f06270 */
[----:B------:R-:W-:Y:S02]  /*8670*/  ISETP.NE.AND P3, PT, R13, RZ, PT ;  /* 0x000000ff0d00720c */ /* 0x000fe40003f65270 */
[----:B------:R-:W-:Y:S02]  /*8680*/  FSEL R3, R0, -INF , !P4 ;  /* 0xff80000000037808 */ /* 0x000fe40006000000 */
[-C--:B------:R-:W-:Y:S02]  /*8690*/  ISETP.GT.AND P2, PT, R32, R207.reuse, PT ;  /* 0x000000cf2000720c */ /* 0x080fe40003f44270 */
[----:B------:R-:W-:Y:S02]  /*86a0*/  ISETP.GT.AND P4, PT, R12, R207, PT ;  /* 0x000000cf0c00720c */ /* 0x000fe40003f84270 */
[----:B------:R-:W-:Y:S02]  /*86b0*/  FSEL R46, R2, -INF , !P1 ;  /* 0xff800000022e7808 */ /* 0x000fe40004800000 */
[----:B------:R-:W-:-:S02]  /*86c0*/  FSEL R48, R163, -INF , !P0 ;  /* 0xff800000a3307808 */ /* 0x000fc40004000000 */
[----:B------:R-:W-:Y:S02]  /*86d0*/  FSEL R5, R7, -INF , !P3 ;  /* 0xff80000007057808 */ /* 0x000fe40005800000 */
[----:B------:R-:W-:Y:S02]  /*86e0*/  ISETP.GE.AND P6, PT, R219, R210, PT ;  /* 0x000000d2db00720c */ /* 0x000fe40003fc6270 */
[C---:B------:R-:W-:Y:S02]  /*86f0*/  ISETP.GE.AND P5, PT, R207.reuse, R209, PT ;  /* 0x000000d1cf00720c */ /* 0x040fe40003fa6270 */
[C---:B------:R-:W-:Y:S02]  /*8700*/  ISETP.GE.AND P3, PT, R207.reuse, R211, PT ;  /* 0x000000d3cf00720c */ /* 0x040fe40003f66270 */
[----:B------:R-:W-:Y:S02]  /*8710*/  ISETP.GE.AND P1, PT, R207, R208, PT ;  /* 0x000000d0cf00720c */ /* 0x000fe40003f26270 */
[----:B------:R-:W-:-:S02]  /*8720*/  FSEL R2, R6, -INF , !P2 ;  /* 0xff80000006027808 */ /* 0x000fc40005000000 */
        /* <DEDUP_REMOVED lines=8> */
[----:B------:R-:W2:Y:S01]  /*87b0*/  LDL R202, [R1+0x320] ;  /* 0x0003200001ca7983 */ /* 0x000ea20000100800 */
[----:B------:R-:W1:Y:S03]  /*87c0*/  LDCU UR4, c[0x0][0x440] ;  /* 0x00008800ff0477ac */ /* 0x000e660008000800 */
[----:B------:R-:W3:Y:S01]  /*87d0*/  LDL R200, [R1+0x314] ;  /* 0x0003140001c87983 */ /* 0x000ee20000100800 */
[----:B------:R-:W-:Y:S01]  /*87e0*/  IMAD.SHL.U32 R201, R218, 0x8, RZ ;  /* 0x00000008dac97824 */ /* 0x000fe200078e00ff */
[----:B------:R-:W-:-:S04]  /*87f0*/  UIADD3 UR5, UPT, UPT, UR29, -0x2, URZ ;  /* 0xfffffffe1d057890 */ /* 0x000fc8000fffe0ff */
[----:B------:R-:W-:Y:S01]  /*8800*/  LOP3.LUT R201, R201, 0x18, RZ, 0xc0, !PT ;  /* 0x00000018c9c97812 */ /* 0x000fe200078ec0ff */
[----:B------:R-:W-:-:S03]  /*8810*/  UIMAD.WIDE.U32 UR12, UR5, UR10, URZ ;  /* 0x0000000a050c72a5 */ /* 0x000fc6000f8e00ff */
[C---:B-1----:R-:W-:Y:S01]  /*8820*/  ISETP.GE.AND P0, PT, R201.reuse, UR4, PT ;  /* 0x00000004c9007c0c */ /* 0x042fe2000bf06270 */
[----:B------:R-:W-:Y:S01]  /*8830*/  UIMAD UR5, UR5, UR11, UR13 ;  /* 0x0000000b050572a4 */ /* 0x000fe2000f8e020d */
[----:B------:R-:W-:Y:S01]  /*8840*/  ISETP.GE.AND P1, PT, R201, UR4, PT ;  /* 0x00000004c9007c0c */ /* 0x000fe2000bf26270 */
[----:B------:R-:W-:Y:S01]  /*8850*/  USHF.L.U32 UR6, UR12, 0x7, URZ ;  /* 0x000000070c067899 */ /* 0x000fe200080006ff */
[----:B------:R-:W-:Y:S02]  /*8860*/  IMAD.U32 R2, RZ, RZ, UR10 ;  /* 0x0000000aff027e24 */ /* 0x000fe4000f8e00ff */
[----:B------:R-:W-:Y:S01]  /*8870*/  IMAD.U32 R0, RZ, RZ, UR10 ;  /* 0x0000000aff007e24 */ /* 0x000fe2000f8e00ff */
[----:B------:R-:W-:Y:S01]  /*8880*/  USHF.L.U64.HI UR5, UR12, 0x7, UR5 ;  /* 0x000000070c057899 */ /* 0x000fe20008010205 */
[----:B------:R-:W-:Y:S02]  /*8890*/  IMAD.U32 R8, RZ, RZ, UR10 ;  /* 0x0000000aff087e24 */ /* 0x000fe4000f8e00ff */
[----:B------:R-:W-:-:S02]  /*88a0*/  IMAD.U32 R7, RZ, RZ, UR11 ;  /* 0x0000000bff077e24 */ /* 0x000fc4000f8e00ff */
        /* <DEDUP_REMOVED lines=8> */
[----:B------:R-:W-:Y:S01]  /*8930*/  BSSY.RECONVERGENT B0, `(.L_x_1256) ;  /* 0x0000026000007945 */ /* 0x000fe20003800200 */
        /* <DEDUP_REMOVED lines=37> */
.L_x_1257:
[----:B------:R-:W-:Y:S05]  /*8b90*/  BSYNC.RECONVERGENT B0 ;  /* 0x0000000000007941 */ /* 0x000fea0003800200 */
.L_x_1256:
[----:B------:R-:W0:Y:S02]  /*8ba0*/  LDGDEPBAR ;  /* 0x00000000000079af */ /* 0x000e240000000000 */
.L_x_1255:
[----:B-1----:R-:W1:Y:S01]  /*8bb0*/  S2R R2, SR_CTAID.X ;  /* 0x0000000000027919 */ /* 0x002e620000002500 */
[----:B------:R-:W-:Y:S01]  /*8bc0*/  SHF.R.U32.HI R0, RZ, 0x5, R218 ;  /* 0x00000005ff007819 */ /* 0x000fe200000116da */
[----:B------:R-:W-:Y:S01]  /*8bd0*/  USHF.L.U32 UR35, UR28, 0x2, URZ ;  /* 0x000000021c237899 */ /* 0x000fe200080006ff */
[----:B--2---:R-:W-:Y:S01]  /*8be0*/  FMNMX3.FTZ R4, R167, R164, R157, !PT ;  /* 0x000000a4a7047276 */ /* 0x004fe2000781009d */
[----:B------:R-:W-:Y:S01]  /*8bf0*/  STL [R1+0x428], R115 ;  /* 0x0004287301007387 */ /* 0x000fe20000100800 */
[----:B------:R-:W-:Y:S02]  /*8c00*/  UIADD3 UR4, UPT, UPT, UR25, -0x4498517b, URZ ;  /* 0xbb67ae8519047890 */ /* 0x000fe4000fffe0ff */
[----:B------:R-:W-:Y:S01]  /*8c10*/  UIADD3 UR5, UPT, UPT, UR35, 0x1, URZ ;  /* 0x0000000123057890 */ /* 0x000fe2000fffe0ff */
[----:B------:R-:W-:Y:S01]  /*8c20*/  STL [R1+0x424], R148 ;  /* 0x0004249401007387 */ /* 0x000fe20000100800 */
[----:B------:R-:W-:Y:S01]  /*8c30*/  FMNMX3.FTZ R4, R4, R166, R159, !PT ;  /* 0x000000a604047276 */ /* 0x000fe2000781009f */
[----:B------:R-:W-:-:S02]  /*8c40*/  UIADD3 UR12, UPT, UPT, UR24, -0x61c88647, URZ ;  /* 0x9e3779b9180c7890 */ /* 0x000fc4000fffe0ff */
[----:B------:R-:W-:Y:S01]  /*8c50*/  STL [R1+0x420], R160 ;  /* 0x000420a001007387 */ /* 0x000fe20000100800 */
[----:B------:R-:W-:Y:S02]  /*8c60*/  UIADD3 UR34, UPT, UPT, UR24, 0x3c6ef372, URZ ;  /* 0x3c6ef37218227890 */ /* 0x000fe4000fffe0ff */
[----:B------:R-:W-:Y:S01]  /*8c70*/  UIADD3 UR33, UPT, UPT, UR25, 0x76cf5d0a, URZ ;  /* 0x76cf5d0a19217890 */ /* 0x000fe2000fffe0ff */
[----:B------:R-:W-:Y:S01]  /*8c80*/  STL [R1+0x410], R226 ;  /* 0x000410e201007387 */ /* 0x000fe20000100800 */
[----:B------:R-:W-:Y:S02]  /*8c90*/  UIADD3 UR27, UPT, UPT, UR25, 0x32370b8f, URZ ;  /* 0x32370b8f191b7890 */ /* 0x000fe4000fffe0ff */
[----:B------:R-:W-:Y:S01]  /*8ca0*/  UIADD3 UR31, UPT, UPT, UR24, -0x255992d5, URZ ;  /* 0xdaa66d2b181f7890 */ /* 0x000fe2000fffe0ff */
[----:B------:R-:W-:Y:S01]  /*8cb0*/  STL [R1+0x40c], R227 ;  /* 0x00040ce301007387 */ /* 0x000fe20000100800 */
[----:B------:R-:W-:Y:S01]  /*8cc0*/  UIADD3 UR17, UPT, UPT, UR24, 0x78dde6e4, URZ ;  /* 0x78dde6e418117890 */ /* 0x000fe2000fffe0ff */
[----:B------:R-:W2:Y:S02]  /*8cd0*/  LDCU UR37, c[0x0][0x45c] ;  /* 0x00008b80ff2577ac */ /* 0x000ea40008000800 */
[----:B------:R-:W-:Y:S01]  /*8ce0*/  STL [R1+0x408], R232 ;  /* 0x000408e801007387 */ /* 0x000fe20000100800 */
[----:B------:R-:W-:-:S03]  /*8cf0*/  UIADD3 UR16, UPT, UPT, UR25, -0x126145ec, URZ ;  /* 0xed9eba1419107890 */ /* 0x000fc6000fffe0ff */
[----:B------:R-:W-:Y:S01]  /*8d00*/  STL [R1+0x404], R234 ;  /* 0x000404ea01007387 */ /* 0x000fe20000100800 */
[----:B------:R-:W-:Y:S01]  /*8d10*/  UIADD3 UR14, UPT, UPT, UR25, -0x56f99767, URZ ;  /* 0xa9066899190e7890 */ /* 0x000fe2000fffe0ff */
[----:B------:R-:W3:Y:S02]  /*8d20*/  LDCU.U8 UR36, c[0x0][0x4f8] ;  /* 0x00009f00ff2477ac */ /* 0x000ee40008000000 */
[----:B------:R-:W-:Y:S01]  /*8d30*/  STL [R1+0x400], R240 ;  /* 0x000400f001007387 */ /* 0x000fe20000100800 */
[----:B-1----:R-:W-:Y:S01]  /*8d40*/  IMAD R0, R2, 0x8, R0 ;  /* 0x0000000802007824 */ /* 0x002fe200078e0200 */
[----:B------:R-:W-:Y:S02]  /*8d50*/  UIADD3 UR15, UPT, UPT, UR24, 0x1715609d, URZ ;  /* 0x1715609d180f7890 */ /* 0x000fe4000fffe0ff */
[----:B------:R-:W-:Y:S01]  /*8d60*/  STL.64 [R1+0x3f8], R228 ;  /* 0x0003f8e401007387 */ /* 0x000fe20000100a00 */
[----:B------:R-:W-:Y:S01]  /*8d70*/  IMAD.WIDE.U32 R6, R0, -0x326172a9, RZ ;  /* 0xcd9e8d5700067825 */ /* 0x000fe200078e00ff */
[----:B------:R-:W-:-:S02]  /*8d80*/  UIADD3 UR13, UPT, UPT, UR24, -0x4ab325aa, URZ ;  /* 0xb54cda56180d7890 */ /* 0x000fc4000fffe0ff */
[----:B------:R1:W-:Y:S01]  /*8d90*/  STL.64 [R1+0x3f0], R236 ;  /* 0x0003f0ec01007387 */ /* 0x0003e20000100a00 */
[----:B------:R-:W-:Y:S01]  /*8da0*/  VIADD R0, R0, 0x4 ;  /* 0x0000000400007836 */ /* 0x000fe20000000000 */
[----:B------:R-:W-:Y:S01]  /*8db0*/  LOP3.LUT R2, R246, UR24, R7, 0x96, !PT ;  /* 0x00000018f6027c12 */ /* 0x000fe2000f8e9607 */
[----:B------:R-:W-:Y:S01]  /*8dc0*/  UIADD3 UR6, UPT, UPT, UR25, 0x646e171e, URZ ;  /* 0x646e171e19067890 */ /* 0x000fe2000fffe0ff */
[----:B------:R-:W-:Y:S01]  /*8dd0*/  STL [R1+0x3e4], R241 ;  /* 0x0003e4f101007387 */ /* 0x000fe20000100800 */
[----:B------:R-:W-:-:S03]  /*8de0*/  IMAD.WIDE.U32 R8, R0, -0x326172a9, RZ ;  /* 0xcd9e8d5700087825 */ /* 0x000fc600078e00ff */
[----:B------:R-:W-:Y:S01]  /*8df0*/  STL [R1+0x3e0], R244 ;  /* 0x0003e0f401007387 */ /* 0x000fe20000100800 */
[----:B------:R-:W-:-:S03]  /*8e00*/  IMAD.U32 R0, RZ, RZ, UR5 ;  /* 0x00000005ff007e24 */ /* 0x000fc6000f8e00ff */
[----:B------:R-:W-:Y:S04]  /*8e10*/  STL [R1+0x3dc], R245 ;  /* 0x0003dcf501007387 */ /* 0x000fe80000100800 */
[----:B------:R-:W-:Y:S04]  /*8e20*/  STL [R1+0x3a4], R188 ;  /* 0x0003a4bc01007387 */ /* 0x000fe80000100800 */
[----:B------:R-:W-:Y:S04]  /*8e30*/  STL [R1+0x374], R247 ;  /* 0x000374f701007387 */ /* 0x000fe80000100800 */
[----:B------:R-:W-:Y:S01]  /*8e40*/  STL [R1+0x42c], R247 ;  /* 0x00042cf701007387 */ /* 0x000fe20000100800 */
[----:B-1----:R-:W-:-:S03]  /*8e50*/  IMAD.WIDE.U32 R236, R2, -0x2daee0ad, RZ ;  /* 0xd2511f5302ec7825 */ /* 0x002fc600078e00ff */
[----:B------:R-:W-:Y:S01]  /*8e60*/  STL [R1+0x370], R222 ;  /* 0x000370de01007387 */ /* 0x000fe20000100800 */
[----:B------:R-:W-:-:S03]  /*8e70*/  LOP3.LUT R2, R246, UR24, R9, 0x96, !PT ;  /* 0x00000018f6027c12 */ /* 0x000fc6000f8e9609 */
[----:B------:R-:W-:Y:S02]  /*8e80*/  STL [R1+0x36c], R221 ;  /* 0x00036cdd01007387 */ /* 0x000fe40000100800 */
[----:B------:R-:W-:Y:S02]  /*8e90*/  IMAD.WIDE.U32 R228, R2, -0x2daee0ad, RZ ;  /* 0xd2511f5302e47825 */ /* 0x000fe400078e00ff */
        /* <DEDUP_REMOVED lines=8> */
[----:B------:R-:W-:Y:S04]  /*8f20*/  STL [R1+0x358], R209 ;  /* 0x000358d101007387 */ /* 0x000fe80000100800 */
[----:B------:R-:W-:Y:S04]  /*8f30*/  STL [R1+0x43c], R209 ;  /* 0x00043cd101007387 */ /* 0x000fe80000100800 */
[----:B------:R-:W-:Y:S04]  /*8f40*/  STL [R1+0x354], R208 ;  /* 0x000354d001007387 */ /* 0x000fe80000100800 */
[----:B------:R-:W-:Y:S04]  /*8f50*/  STL [R1+0x440], R208 ;  /* 0x000440d001007387 */ /* 0x000fe80000100800 */
[----:B------:R-:W-:Y:S04]  /*8f60*/  STL [R1+0x350], R176 ;  /* 0x000350b001007387 */ /* 0x000fe80000100800 */
[----:B------:R-:W-:Y:S01]  /*8f70*/  STL [R1+0x444], R176 ;  /* 0x000444b001007387 */ /* 0x000fe20000100800 */
[----:B-1----:R-:W-:-:S03]  /*8f80*/  IMAD.WIDE.U32 R210, R252, -0x2daee0ad, RZ ;  /* 0xd2511f53fcd27825 */ /* 0x002fc600078e00ff */
[----:B------:R-:W-:Y:S01]  /*8f90*/  STL [R1+0x34c], R172 ;  /* 0x00034cac01007387 */ /* 0x000fe20000100800 */
[----:B------:R-:W-:-:S03]  /*8fa0*/  LOP3.LUT R5, R210, UR4, R237, 0x96, !PT ;  /* 0x00000004d2057c12 */ /* 0x000fc6000f8e96ed */
[----:B------:R-:W-:Y:S01]  /*8fb0*/  STL [R1+0x348], R35 ;  /* 0x0003482301007387 */ /* 0x000fe20000100800 */
[----:B------:R-:W-:Y:S01]  /*8fc0*/  LOP3.LUT R0, R0, UR25, R211, 0x96, !PT ;  /* 0x0000001900007c12 */ /* 0x000fe2000f8e96d3 */
[----:B------:R-:W-:Y:S01]  /*8fd0*/  IMAD.WIDE.U32 R190, R5, -0x326172a9, RZ ;  /* 0xcd9e8d5705be7825 */ /* 0x000fe200078e00ff */
[----:B------:R-:W-:Y:S01]  /*8fe0*/  LOP3.LUT R5, R210, UR4, R229, 0x96, !PT ;  /* 0x00000004d2057c12 */ /* 0x000fe2000f8e96e5 */
[----:B------:R-:W-:Y:S02]  /*8ff0*/  STL [R1+0x344], R34 ;  /* 0x0003442201007387 */ /* 0x000fe40000100800 */
[----:B------:R-:W-:Y:S01]  /*9000*/  IMAD.WIDE.U32 R2, R0, -0x326172a9, RZ ;  /* 0xcd9e8d5700027825 */ /* 0x000fe200078e00ff */
[----:B------:R-:W-:Y:S01]  /*9010*/  FMNMX3.FTZ R0, R4, R155, R152, !PT ;  /* 0x0000009b04007276 */ /* 0x000fe20007810098 */
[----:B------:R-:W-:Y:S02]  /*9020*/  STL [R1+0x340], R32 ;  /* 0x0003402001007387 */ /* 0x000fe40000100800 */
[----:B------:R-:W-:Y:S01]  /*9030*/  IMAD.WIDE.U32 R132, R5, -0x326172a9, RZ ;  /* 0xcd9e8d5705847825 */ /* 0x000fe200078e00ff */
[----:B------:R-:W-:Y:S01]  /*9040*/  LOP3.LUT R4, R6, UR12, R3, 0x96, !PT ;  /* 0x0000000c06047c12 */ /* 0x000fe2000f8e9603 */
[----:B------:R1:W-:Y:S01]  /*9050*/  STL.64 [R1+0xc8], R8 ;  /* 0x0000c80801007387 */ /* 0x0003e20000100a00 */
[----:B------:R-:W-:-:S02]  /*9060*/  FMNMX3.FTZ R0, R0, R150, R104, !PT ;  /* 0x0000009600007276 */ /* 0x000fc40007810068 */
[----:B------:R-:W-:Y:S01]  /*9070*/  LOP3.LUT R6, R2, UR34, R191, 0x96, !PT ;  /* 0x0000002202067c12 */ /* 0x000fe2000f8e96bf */
[----:B------:R-:W-:Y:S01]  /*9080*/  IMAD.WIDE.U32 R4, R4, -0x2daee0ad, RZ ;  /* 0xd2511f5304047825 */ /* 0x000fe200078e00ff */
[----:B------:R-:W-:Y:S01]  /*9090*/  LOP3.LUT R10, R2, UR34, R133, 0x96, !PT ;  /* 0x00000022020a7c12 */ /* 0x000fe2000f8e9685 */
[----:B------:R-:W-:Y:S01]  /*90a0*/  STL.64 [R1+0x170], R210 ;  /* 0x000170d201007387 */ /* 0x000fe20000100a00 */
[----:B------:R-:W-:Y:S01]  /*90b0*/  FMNMX3.FTZ R2, R0, R23, R106, !PT ;  /* 0x0000001700027276 */ /* 0x000fe2000781006a */
[----:B------:R-:W-:Y:S01]  /*90c0*/  IMAD.WIDE.U32 R18, R6, -0x2daee0ad, RZ ;  /* 0xd2511f5306127825 */ /* 0x000fe200078e00ff */
[----:B------:R-:W-:Y:S01]  /*90d0*/  LOP3.LUT R12, R236, UR33, R5, 0x96, !PT ;  /* 0x00000021ec0c7c12 */ /* 0x000fe2000f8e9605 */
[----:B------:R-:W-:Y:S01]  /*90e0*/  STL.64 [R1+0x158], R236 ;  /* 0x000158ec01007387 */ /* 0x000fe20000100a00 */
[----:B------:R-:W-:Y:S01]  /*90f0*/  FMNMX3.FTZ R2, R2, R105, R139, !PT ;  /* 0x0000006902027276 */ /* 0x000fe2000781008b */
[----:B------:R-:W-:Y:S01]  /*9100*/  IMAD.WIDE.U32 R10, R10, -0x2daee0ad, RZ ;  /* 0xd2511f530a0a7825 */ /* 0x000fe200078e00ff */
[----:B------:R-:W-:Y:S01]  /*9110*/  FMNMX3.FTZ R0, R178, R174, R170, !PT ;  /* 0x000000aeb2007276 */ /* 0x000fe200078100aa */
[----:B------:R-:W-:Y:S01]  /*9120*/  STL.64 [R1+0x318], R228 ;  /* 0x000318e401007387 */ /* 0x000fe20000100a00 */
[----:B------:R-:W-:Y:S01]  /*9130*/  LOP3.LUT R7, R4, UR27, R19, 0x96, !PT ;  /* 0x0000001b04077c12 */ /* 0x000fe2000f8e9613 */
[----:B------:R-:W-:Y:S01]  /*9140*/  IMAD.WIDE.U32 R12, R12, -0x326172a9, RZ ;  /* 0xcd9e8d570c0c7825 */ /* 0x000fe200078e00ff */
[----:B------:R-:W-:Y:S01]  /*9150*/  FMNMX3.FTZ R4, R2, R135, R129, !PT ;  /* 0x0000008702047276 */ /* 0x000fe20007810081 */
[----:B------:R-:W-:Y:S01]  /*9160*/  STL.64 [R1+0x100], R132 ;  /* 0x0001008401007387 */ /* 0x000fe20000100a00 */
[----:B------:R-:W-:-:S02]  /*9170*/  FMNMX3.FTZ R2, R0, R177, R171, !PT ;  /* 0x000000b100027276 */ /* 0x000fc400078100ab */
[----:B------:R-:W-:Y:S02]  /*9180*/  FMNMX3.FTZ R4, R4, R127, R126, !PT ;  /* 0x0000007f04047276 */ /* 0x000fe4000781007e */
[----:B------:R-:W-:Y:S02]  /*9190*/  FMNMX3.FTZ R2, R2, R169, R165, !PT ;  /* 0x000000a902027276 */ /* 0x000fe400078100a5 */
[----:B------:R-:W-:Y:S02]  /*91a0*/  FMNMX3.FTZ R4, R4, R122, R114, !PT ;  /* 0x0000007a04047276 */ /* 0x000fe40007810072 */
[----:B-1----:R-:W-:Y:S02]  /*91b0*/  LOP3.LUT R8, R8, UR12, R3, 0x96, !PT ;  /* 0x0000000c08087c12 */ /* 0x002fe4000f8e9603 */
[----:B------:R-:W-:Y:S02]  /*91c0*/  FMNMX3.FTZ R3, R199, R197, R195, !PT ;  /* 0x000000c5c7037276 */ /* 0x000fe400078100c3 */
[----:B------:R-:W-:Y:S01]  /*91d0*/  FMNMX3.FTZ R2, R2, R161, R156, !PT ;  /* 0x000000a102027276 */ /* 0x000fe2000781009c */
[----:B------:R-:W-:Y:S01]  /*91e0*/  IMAD.WIDE.U32 R8, R8, -0x2daee0ad, RZ ;  /* 0xd2511f5308087825 */ /* 0x000fe200078e00ff */
        /* <DEDUP_REMOVED lines=28> */
[----:B------:R-:W-:Y:S02]  /*93b0*/  LOP3.LUT R6, R228, UR33, R9, 0x96, !PT ;  /* 0x00000021e4067c12 */ /* 0x000fe4000f8e9609 */
[----:B------:R-:W-:Y:S02]  /*93c0*/  FMNMX3.FTZ R2, R2, R124, R118, !PT ;  /* 0x0000007c02027276 */ /* 0x000fe40007810076 */
[----:B------:R-:W-:Y:S01]  /*93d0*/  FMNMX3.FTZ R4, R5, R128, R123, !PT ;  /* 0x0000008005047276 */ /* 0x000fe2000781007b */
[----:B------:R-:W-:Y:S01]  /*93e0*/  IMAD.WIDE.U32 R20, R6, -0x326172a9, RZ ;  /* 0xcd9e8d5706147825 */ /* 0x000fe200078e00ff */
[----:B------:R-:W-:-:S02]  /*93f0*/  LOP3.LUT R9, R8, UR27, R11, 0x96, !PT ;  /* 0x0000001b08097c12 */ /* 0x000fc4000f8e960b */
[----:B------:R-:W1:Y:S01]  /*9400*/  SHFL.BFLY PT, R8, R38, 0x2, 0x1f ;  /* 0x0c401f0026087f89 */ /* 0x000e6200000e0000 */
        /* <DEDUP_REMOVED lines=17> */
[----:B-1----:R-:W-:Y:S01]  /*9520*/  FMNMX.FTZ R38, R38, R8, !PT ;  /* 0x0000000826267209 */ /* 0x002fe20007810000 */
[----:B------:R-:W1:Y:S01]  /*9530*/  SHFL.BFLY PT, R39, R4, 0x2, 0x1f ;  /* 0x0c401f0004277f89 */ /* 0x000e6200000e0000 */
[----:B------:R-:W-:Y:S01]  /*9540*/  FMNMX3.FTZ R0, R0, R76, R58, !PT ;  /* 0x0000004c00007276 */ /* 0x000fe2000781003a */
[----:B------:R-:W-:Y:S01]  /*9550*/  IMAD.WIDE.U32 R8, R9, -0x326172a9, RZ ;  /* 0xcd9e8d5709087825 */ /* 0x000fe200078e00ff */
[----:B------:R-:W-:-:S02]  /*9560*/  FMNMX.FTZ R37, R47, R37, !PT ;  /* 0x000000252f257209 */ /* 0x000fc40007810000 */
[----:B------:R-:W-:Y:S02]  /*9570*/  LOP3.LUT R3, R190, UR31, R13, 0x96, !PT ;  /* 0x0000001fbe037c12 */ /* 0x000fe4000f8e960d */
[----:B------:R-:W-:Y:S01]  /*9580*/  FMNMX3.FTZ R0, R0, R53, R50, !PT ;  /* 0x0000003500007276 */ /* 0x000fe20007810032 */
[----:B------:R-:W4:Y:S01]  /*9590*/  SHFL.BFLY PT, R13, R38, 0x1, 0x1f ;  /* 0x0c201f00260d7f89 */ /* 0x000f2200000e0000 */
[----:B------:R-:W-:Y:S01]  /*95a0*/  LOP3.LUT R5, R12, UR17, R7, 0x96, !PT ;  /* 0x000000110c057c12 */ /* 0x000fe2000f8e9607 */
[----:B------:R-:W-:Y:S01]  /*95b0*/  IMAD.WIDE.U32 R14, R3, -0x2daee0ad, RZ ;  /* 0xd2511f53030e7825 */ /* 0x000fe200078e00ff */
[----:B------:R-:W-:Y:S01]  /*95c0*/  FMNMX.FTZ R0, R49, R0, !PT ;  /* 0x0000000031007209 */ /* 0x000fe20007810000 */
[----:B------:R-:W2:Y:S01]  /*95d0*/  SHFL.BFLY PT, R12, R37, 0x2, 0x1f ;  /* 0x0c401f00250c7f89 */ /* 0x000ea200000e0000 */
[----:B------:R-:W-:Y:S01]  /*95e0*/  LOP3.LUT R2, R132, UR31, R21, 0x96, !PT ;  /* 0x0000001f84027c12 */ /* 0x000fe2000f8e9615 */
[----:B------:R-:W-:Y:S01]  /*95f0*/  IMAD.WIDE.U32 R16, R5, -0x2daee0ad, RZ ;  /* 0xd2511f5305107825 */ /* 0x000fe200078e00ff */
[----:B------:R-:W-:Y:S01]  /*9600*/  LOP3.LUT R7, R20, UR17, R9, 0x96, !PT ;  /* 0x0000001114077c12 */ /* 0x000fe2000f8e9609 */
[----:B------:R-:W3:Y:S01]  /*9610*/  SHFL.BFLY PT, R36, R0, 0x2, 0x1f ;  /* 0x0c401f0000247f89 */ /* 0x000ee200000e0000 */
[----:B------:R-:W-:Y:S01]  /*9620*/  LOP3.LUT R5, R18, UR16, R15, 0x96, !PT ;  /* 0x0000001012057c12 */ /* 0x000fe2000f8e960f */
[----:B------:R-:W-:Y:S01]  /*9630*/  IMAD.WIDE.U32 R2, R2, -0x2daee0ad, RZ ;  /* 0xd2511f5302027825 */ /* 0x000fe200078e00ff */
[----:B------:R-:W-:-:S03]  /*9640*/  LOP3.LUT R9, R14, UR14, R17, 0x96, !PT ;  /* 0x0000000e0e097c12 */ /* 0x000fc6000f8e9611 */
[----:B------:R-:W-:Y:S01]  /*9650*/  IMAD.WIDE.U32 R14, R7, -0x2daee0ad, RZ ;  /* 0xd2511f53070e7825 */ /* 0x000fe200078e00ff */
[----:B------:R-:W-:Y:S02]  /*9660*/  LOP3.LUT R3, R10, UR16, R3, 0x96, !PT ;  /* 0x000000100a037c12 */ /* 0x000fe4000f8e9603 */
[----:B-1----:R-:W-:Y:S01]  /*9670*/  FMNMX.FTZ R39, R4, R39, !PT ;  /* 0x0000002704277209 */ /* 0x002fe20007810000 */
[----:B------:R-:W-:-:S04]  /*9680*/  IMAD.WIDE.U32 R4, R5, -0x326172a9, RZ ;  /* 0xcd9e8d5705047825 */ /* 0x000fc800078e00ff */
[----:B------:R-:W1:Y:S01]  /*9690*/  SHFL.BFLY PT, R7, R39, 0x1, 0x1f ;  /* 0x0c201f0027077f89 */ /* 0x000e6200000e0000 */
[----:B------:R-:W-:Y:S01]  /*96a0*/  IMAD.WIDE.U32 R10, R3, -0x326172a9, RZ ;  /* 0xcd9e8d57030a7825 */ /* 0x000fe200078e00ff */
[----:B----4-:R-:W-:Y:S02]  /*96b0*/  FMNMX.FTZ R38, R38, R13, !PT ;  /* 0x0000000d26267209 */ /* 0x010fe40007810000 */
[----:B------:R-:W-:Y:S01]  /*96c0*/  LOP3.LUT R6, R6, UR15, R5, 0x96, !PT ;  /* 0x0000000f06067c12 */ /* 0x000fe2000f8e9605 */
[----:B------:R-:W-:Y:S01]  /*96d0*/  IMAD.WIDE.U32 R242, R9, -0x326172a9, RZ ;  /* 0xcd9e8d5709f27825 */ /* 0x000fe200078e00ff */
[----:B--2---:R-:W-:-:S03]  /*96e0*/  FMNMX.FTZ R37, R37, R12, !PT ;  /* 0x0000000c25257209 */ /* 0x004fc60007810000 */
[C---:B------:R-:W-:Y:S01]  /*96f0*/  FMUL.FTZ R3, R38.reuse, UR37 ;  /* 0x0000002526037c20 */ /* 0x040fe20008410000 */
[----:B------:R-:W-:Y:S01]  /*9700*/  FSETP.NEU.FTZ.AND P0, PT, R38, -INF , PT ;  /* 0xff8000002600780b */ /* 0x000fe20003f1d000 */
[----:B------:R-:W-:Y:S01]  /*9710*/  IMAD.WIDE.U32 R86, R6, -0x2daee0ad, RZ ;  /* 0xd2511f5306567825 */ /* 0x000fe200078e00ff */
[----:B---3--:R-:W-:Y:S01]  /*9720*/  FMNMX.FTZ R36, R0, R36, !PT ;  /* 0x0000002400247209 */ /* 0x008fe20007810000 */
[----:B------:R-:W2:Y:S01]  /*9730*/  SHFL.BFLY PT, R5, R37, 0x1, 0x1f ;  /* 0x0c201f0025057f89 */ /* 0x000ea200000e0000 */
[----:B------:R-:W-:Y:S02]  /*9740*/  PRMT R0, R242, 0x7771, RZ ;  /* 0x00007771f2007816 */ /* 0x000fe400000000ff */
[----:B------:R-:W-:Y:S01]  /*9750*/  FSEL R3, R3, RZ, P0 ;  /* 0x000000ff03037208 */ /* 0x000fe20000000000 */
[----:B------:R-:W3:Y:S01]  /*9760*/  SHFL.BFLY PT, R6, R36, 0x1, 0x1f ;  /* 0x0c201f0024067f89 */ /* 0x000ee200000e0000 */
[----:B------:R-:W-:Y:S02]  /*9770*/  LOP3.LUT R62, R4, UR13, R243, 0x96, !PT ;  /* 0x0000000d043e7c12 */ /* 0x000fe4000f8e96f3 */
[----:B------:R-:W-:Y:S01]  /*9780*/  ISETP.GT.U32.AND P4, PT, R0, UR36, PT ;  /* 0x0000002400007c0c */ /* 0x000fe2000bf84070 */
[--C-:B------:R-:W-:Y:S01]  /*9790*/  FFMA.FTZ R0, R104, UR37, -R3.reuse ;  /* 0x0000002568007c23 */ /* 0x100fe20008010803 */
[----:B------:R-:W-:Y:S01]  /*97a0*/  FFMA.FTZ R4, R23, UR37, -R3 ;  /* 0x0000002517047c23 */ /* 0x000fe20008010803 */
[----:B------:R-:W-:Y:S01]  /*97b0*/  LOP3.LUT R9, R2, UR14, R15, 0x96, !PT ;  /* 0x0000000e02097c12 */ /* 0x000fe2000f8e960f */
[----:B------:R-:W-:Y:S01]  /*97c0*/  STL [R1+0x378], R38 ;  /* 0x0003782601007387 */ /* 0x000fe20000100800 */
[----:B------:R4:W-:Y:S01]  /*97d0*/  MUFU.EX2 R163, R0 ;  /* 0x0000000000a37308 */ /* 0x0009e20000000800 */
[----:B-1----:R-:W-:-:S02]  /*97e0*/  FMNMX.FTZ R39, R39, R7, !PT ;  /* 0x0000000727277209 */ /* 0x002fc40007810000 */
[C---:B------:R-:W-:Y:S01]  /*97f0*/  PRMT R2, R242.reuse, 0x7770, RZ ;  /* 0x00007770f2027816 */ /* 0x040fe200000000ff */
[----:B------:R1:W3:Y:S01]  /*9800*/  MUFU.EX2 R176, R4 ;  /* 0x0000000400b07308 */ /* 0x0002e20000000800 */
[----:B------:R-:W-:Y:S01]  /*9810*/  FSETP.NEU.FTZ.AND P0, PT, R39, -INF , PT ;  /* 0xff8000002700780b */ /* 0x000fe20003f1d000 */
[----:B------:R-:W-:Y:S01]  /*9820*/  STL [R1+0x37c], R39 ;  /* 0x00037c2701007387 */ /* 0x000fe20000100800 */
[----:B------:R-:W-:Y:S01]  /*9830*/  PRMT R7, R242, 0x7772, RZ ;  /* 0x00007772f2077816 */ /* 0x000fe200000000ff */
[----:B------:R-:W-:Y:S01]  /*9840*/  IMAD.WIDE.U32 R60, R9, -0x326172a9, RZ ;  /* 0xcd9e8d57093c7825 */ /* 0x000fe200078e00ff */
[----:B------:R-:W-:Y:S01]  /*9850*/  ISETP.LE.U32.AND P3, PT, R2, UR36, PT ;  /* 0x0000002402007c0c */ /* 0x000fe2000bf63070 */
[----:B------:R-:W-:Y:S01]  /*9860*/  STL [R1+0x3a8], R242 ;  /* 0x0003a8f201007387 */ /* 0x000fe20000100800 */
[----:B------:R-:W-:Y:S02]  /*9870*/  ISETP.GT.U32.AND P5, PT, R7, UR36, PT ;  /* 0x0000002407007c0c */ /* 0x000fe4000bfa4070 */
[----:B--2---:R-:W-:-:S02]  /*9880*/  FMNMX.FTZ R37, R37, R5, !PT ;  /* 0x0000000525257209 */ /* 0x004fc40007810000 */
[----:B----4-:R-:W-:Y:S02]  /*9890*/  PRMT R0, R62, 0x7632, R0 ;  /* 0x000076323e007816 */ /* 0x010fe40000000000 */
[----:B------:R-:W-:Y:S01]  /*98a0*/  SHF.R.U32.HI R2, RZ, 0x18, R62 ;  /* 0x00000018ff027819 */ /* 0x000fe2000001163e */
[----:B-1----:R-:W-:Y:S01]  /*98b0*/  FMUL.FTZ R4, R39, UR37 ;  /* 0x0000002527047c20 */ /* 0x002fe20008410000 */
[----:B------:R-:W-:Y:S01]  /*98c0*/  LOP3.LUT R0, R0, 0xff, RZ, 0xc0, !PT ;  /* 0x000000ff00007812 */ /* 0x000fe200078ec0ff */
[----:B------:R-:W-:Y:S01]  /*98d0*/  STL [R1+0x380], R37 ;  /* 0x0003802501007387 */ /* 0x000fe20000100800 */
[----:B---3--:R-:W-:Y:S02]  /*98e0*/  F2FP.F16.F32.PACK_AB R5, R176, R163 ;  /* 0x000000a3b005723e */ /* 0x008fe400000000ff */
[----:B------:R-:W-:Y:S02]  /*98f0*/  ISETP.LE.U32.AND P2, PT, R0, UR36, PT ;  /* 0x0000002400007c0c */ /* 0x000fe4000bf43070 */
[----:B------:R-:W-:-:S02]  /*9900*/  FSEL R4, R4, RZ, P0 ;  /* 0x000000ff04047208 */ /* 0x000fc40000000000 */
[C---:B------:R-:W-:Y:S02]  /*9910*/  PRMT R217, R5.reuse, 0x7610, R217 ;  /* 0x0000761005d97816 */ /* 0x040fe400000000d9 */
[----:B------:R-:W-:Y:S01]  /*9920*/  PRMT R216, R5, 0x7632, R216 ;  /* 0x0000763205d87816 */ /* 0x000fe200000000d8 */
[--C-:B------:R-:W-:Y:S01]  /*9930*/  FFMA.FTZ R0, R57, UR37, -R4.reuse ;  /* 0x0000002539007c23 */ /* 0x100fe20008010804 */
[----:B------:R-:W-:Y:S01]  /*9940*/  FFMA.FTZ R7, R56, UR37, -R4 ;  /* 0x0000002538077c23 */ /* 0x000fe20008010804 */
[----:B------:R-:W-:Y:S01]  /*9950*/  ISETP.LE.U32.AND P1, PT, R2, UR36, PT ;  /* 0x0000002402007c0c */ /* 0x000fe2000bf23070 */
[----:B------:R-:W-:Y:S01]  /*9960*/  FMUL.FTZ R2, R37, UR37 ;  /* 0x0000002525027c20 */ /* 0x000fe20008410000 */
[----:B------:R1:W-:Y:S01]  /*9970*/  MUFU.EX2 R221, R0 ;  /* 0x0000000000dd7308 */ /* 0x0003e20000000800 */
[----:B------:R-:W-:Y:S01]  /*9980*/  FMNMX.FTZ R36, R36, R6, !PT ;  /* 0x0000000624247209 */ /* 0x000fe20007810000 */
[----:B------:R-:W-:Y:S01]  /*9990*/  @!P2 HADD2 R22, -R217.H0_H0, -RZ.H0_H0 ;  /* 0xa00000ffd916a230 */ /* 0x000fe20000000900 */
[----:B------:R-:W-:Y:S01]  /*99a0*/  PRMT R5, R217, 0x5410, R216 ;  /* 0x00005410d9057816 */ /* 0x000fe200000000d8 */
[----:B------:R2:W-:Y:S01]  /*99b0*/  MUFU.EX2 R160, R7 ;  /* 0x0000000700a07308 */ /* 0x0005e20000000800 */
[----:B------:R-:W-:Y:S01]  /*99c0*/  FSETP.NEU.FTZ.AND P0, PT, R37, -INF , PT ;  /* 0xff8000002500780b */ /* 0x000fe20003f1d000 */
[----:B------:R-:W-:Y:S01]  /*99d0*/  FMUL.FTZ R6, R36, UR37 ;  /* 0x0000002524067c20 */ /* 0x000fe20008410000 */
[----:B------:R-:W-:Y:S01]  /*99e0*/  @!P2 PRMT R217, R22, 0x5410, RZ ;  /* 0x0000541016d9a816 */ /* 0x000fe200000000ff */
[----:B------:R-:W-:Y:S01]  /*99f0*/  STL [R1+0x384], R36 ;  /* 0x0003842401007387 */ /* 0x000fe20000100800 */
[----:B------:R-:W-:-:S02]  /*9a00*/  FSEL R2, R2, RZ, P0 ;  /* 0x000000ff02027208 */ /* 0x000fc40000000000 */
[----:B------:R-:W-:Y:S01]  /*9a10*/  FSETP.NEU.FTZ.AND P0, PT, R36, -INF , PT ;  /* 0xff8000002400780b */ /* 0x000fe20003f1d000 */
[----:B------:R-:W-:Y:S01]  /*9a20*/  STL [R1+0x3ac], R217 ;  /* 0x0003acd901007387 */ /* 0x000fe20000100800 */
[----:B------:R-:W-:Y:S01]  /*9a30*/  LOP3.LUT R61, R10, UR13, R61, 0x96, !PT ;  /* 0x0000000d0a3d7c12 */ /* 0x000fe2000f8e963d */
[----:B------:R-:W-:Y:S01]  /*9a40*/  @!P1 HADD2 R23, -R216.H0_H0, -RZ.H0_H0 ;  /* 0xa00000ffd8179230 */ /* 0x000fe20000000900 */
[----:B-1----:R-:W-:Y:S01]  /*9a50*/  FSEL R0, R6, RZ, P0 ;  /* 0x000000ff06007208 */ /* 0x002fe20000000000 */
[----:B------:R1:W-:Y:S01]  /*9a60*/  STL [R1+0x1cc], R5 ;  /* 0x0001cc0501007387 */ /* 0x0003e20000100800 */
[----:B------:R-:W-:Y:S01]  /*9a70*/  FFMA.FTZ R6, R105, UR37, -R3 ;  /* 0x0000002569067c23 */ /* 0x000fe20008010803 */
[----:B--2---:R-:W-:Y:S02]  /*9a80*/  PRMT R7, R61, 0x7632, R7 ;  /* 0x000076323d077816 */ /* 0x004fe40000000007 */
[----:B------:R-:W-:Y:S01]  /*9a90*/  LOP3.LUT R8, R8, UR15, R11, 0x96, !PT ;  /* 0x0000000f08087c12 */ /* 0x000fe2000f8e960b */
[----:B------:R2:W-:Y:S01]  /*9aa0*/  MUFU.EX2 R247, R6 ;  /* 0x0000000600f77308 */ /* 0x0005e20000000800 */
[----:B------:R-:W-:-:S02]  /*9ab0*/  @!P1 PRMT R216, R23, 0x5410, RZ ;  /* 0x0000541017d89816 */ /* 0x000fc400000000ff */
[----:B------:R-:W-:Y:S01]  /*9ac0*/  LOP3.LUT R100, R16, UR6, R87, 0x96, !PT ;  /* 0x0000000610647c12 */ /* 0x000fe2000f8e9657 */
[----:B------:R-:W-:-:S04]  /*9ad0*/  IMAD.WIDE.U32 R98, R8, -0x2daee0ad, RZ ;  /* 0xd2511f5308627825 */ /* 0x000fc800078e00ff */
[--C-:B------:R-:W-:Y:S01]  /*9ae0*/  FFMA.FTZ R8, R112, UR37, -R0.reuse ;  /* 0x0000002570087c23 */ /* 0x100fe20008010800 */
[----:B------:R-:W-:Y:S01]  /*9af0*/  STL [R1+0x3b0], R216 ;  /* 0x0003b0d801007387 */ /* 0x000fe20000100800 */
[----:B------:R-:W-:Y:S02]  /*9b00*/  PRMT R9, R60, 0x7771, RZ ;  /* 0x000077713c097816 */ /* 0x000fe400000000ff */
[----:B------:R3:W-:Y:S01]  /*9b10*/  MUFU.EX2 R87, R8 ;  /* 0x0000000800577308 */ /* 0x0007e20000000800 */
[----:B------:R-:W-:Y:S02]  /*9b20*/  LOP3.LUT R93, R14, UR6, R99, 0x96, !PT ;  /* 0x000000060e5d7c12 */ /* 0x000fe4000f8e9663 */
[----:B------:R-:W-:Y:S01]  /*9b30*/  PRMT R11, R242, 0x7773, RZ ;  /* 0x00007773f20b7816 */ /* 0x000fe200000000ff */
[----:B--2---:R-:W-:-:S04]  /*9b40*/  FFMA.FTZ R6, R109, UR37, -R0 ;  /* 0x000000256d067c23 */ /* 0x004fc80008010800 */
[----:B------:R2:W4:Y:S01]  /*9b50*/  MUFU.EX2 R208, R6 ;  /* 0x0000000600d07308 */ /* 0x0005220000000800 */
[----:B-1----:R-:W-:Y:S01]  /*9b60*/  FFMA.FTZ R5, R106, UR37, -R3 ;  /* 0x000000256a057c23 */ /* 0x002fe20008010803 */
[----:B---3--:R-:W-:-:S03]  /*9b70*/  FFMA.FTZ R8, R110, UR37, -R2 ;  /* 0x000000256e087c23 */ /* 0x008fc60008010802 */
[----:B------:R1:W3:Y:S04]  /*9b80*/  MUFU.EX2 R209, R5 ;  /* 0x0000000500d17308 */ /* 0x0002e80000000800 */
[----:B------:R-:W-:Y:S01]  /*9b90*/  MUFU.EX2 R213, R8 ;  /* 0x0000000800d57308 */ /* 0x000fe20000000800 */
[----:B--2---:R-:W-:Y:S02]  /*9ba0*/  SHF.R.U32.HI R6, RZ, 0x18, R61 ;  /* 0x00000018ff067819 */ /* 0x004fe4000001163d */
[----:B----4-:R-:W-:Y:S02]  /*9bb0*/  F2FP.F16.F32.PACK_AB R168, R208, R87 ;  /* 0x00000057d0a8723e */ /* 0x010fe400000000ff */
[----:B------:R-:W-:Y:S02]  /*9bc0*/  ISETP.LE.U32.AND P1, PT, R6, UR36, PT ;  /* 0x0000002406007c0c */ /* 0x000fe4000bf23070 */
[----:B-1----:R-:W-:-:S02]  /*9bd0*/  F2FP.F16.F32.PACK_AB R5, R160, R221 ;  /* 0x000000dda005723e */ /* 0x002fc400000000ff */
[----:B------:R-:W-:Y:S02]  /*9be0*/  PRMT R217, R168, 0x7610, R217 ;  /* 0x00007610a8d97816 */ /* 0x000fe400000000d9 */
[C---:B------:R-:W-:Y:S02]  /*9bf0*/  PRMT R206, R5.reuse, 0x7610, R206 ;  /* 0x0000761005ce7816 */ /* 0x040fe400000000ce */
[----:B------:R-:W-:Y:S02]  /*9c00*/  PRMT R205, R5, 0x7632, R205 ;  /* 0x0000763205cd7816 */ /* 0x000fe400000000cd */
[----:B------:R-:W-:Y:S01]  /*9c10*/  LOP3.LUT R5, R7, 0xff, RZ, 0xc0, !PT ;  /* 0x000000ff07057812 */ /* 0x000fe200078ec0ff */
[----:B------:R-:W-:Y:S01]  /*9c20*/  @!P3 HADD2 R25, -R206.H0_H0, -RZ.H0_H0 ;  /* 0xa00000ffce19b230 */ /* 0x000fe20000000900 */
[----:B------:R-:W-:Y:S01]  /*9c30*/  PRMT R10, R206, 0x5410, R205 ;  /* 0x00005410ce0a7816 */ /* 0x000fe200000000cd */
[----:B------:R-:W-:Y:S01]  /*9c40*/  @P4 HADD2 R24, -R205.H0_H0, -RZ.H0_H0 ;  /* 0xa00000ffcd184230 */ /* 0x000fe20000000900 */
[----:B------:R-:W-:Y:S01]  /*9c50*/  ISETP.LE.U32.AND P2, PT, R5, UR36, PT ;  /* 0x0000002405007c0c */ /* 0x000fe2000bf43070 */
[----:B------:R-:W-:Y:S01]  /*9c60*/  IMAD.MOV.U32 R5, RZ, RZ, R60 ;  /* 0x000000ffff057224 */ /* 0x000fe200078e003c */
[----:B------:R-:W-:Y:S01]  /*9c70*/  @!P3 PRMT R206, R25, 0x5410, RZ ;  /* 0x0000541019ceb816 */ /* 0x000fe200000000ff */
[C---:B------:R-:W-:Y:S01]  /*9c80*/  @!P1 HADD2 R28, -R168.reuse.H1_H1, -RZ.H0_H0 ;  /* 0xa00000ffa81c9230 */ /* 0x040fe20000000d00 */
[----:B------:R-:W-:Y:S01]  /*9c90*/  @P4 PRMT R205, R24, 0x5410, RZ ;  /* 0x0000541018cd4816 */ /* 0x000fe200000000ff */
[----:B------:R-:W-:Y:S01]  /*9ca0*/  FFMA.FTZ R7, R43, UR37, -R2 ;  /* 0x000000252b077c23 */ /* 0x000fe20008010802 */
[----:B------:R-:W-:Y:S01]  /*9cb0*/  LOP3.LUT R6, R5, 0xff, RZ, 0xc0, !PT ;  /* 0x000000ff05067812 */ /* 0x000fe200078ec0ff */
[----:B------:R-:W-:Y:S01]  /*9cc0*/  STL [R1+0x3b4], R206 ;  /* 0x0003b4ce01007387 */ /* 0x000fe20000100800 */
[----:B---3--:R-:W-:Y:S01]  /*9cd0*/  F2FP.F16.F32.PACK_AB R5, R247, R209 ;  /* 0x000000d1f705723e */ /* 0x008fe200000000ff */
[----:B------:R1:W2:Y:S01]  /*9ce0*/  MUFU.EX2 R115, R7 ;  /* 0x0000000700737308 */ /* 0x0002a20000000800 */
[----:B------:R-:W-:Y:S01]  /*9cf0*/  ISETP.LE.U32.AND P0, PT, R6, UR36, PT ;  /* 0x0000002406007c0c */ /* 0x000fe2000bf03070 */
[----:B------:R-:W-:Y:S01]  /*9d00*/  FFMA.FTZ R6, R111, UR37, -R0 ;  /* 0x000000256f067c23 */ /* 0x000fe20008010800 */
[C---:B------:R-:W-:Y:S01]  /*9d10*/  PRMT R220, R5.reuse, 0x7610, R220 ;  /* 0x0000761005dc7816 */ /* 0x040fe200000000dc */
[----:B------:R-:W-:Y:S01]  /*9d20*/  STL [R1+0x3c0], R205 ;  /* 0x0003c0cd01007387 */ /* 0x000fe20000100800 */
[----:B------:R-:W-:Y:S01]  /*9d30*/  PRMT R219, R5, 0x7632, R219 ;  /* 0x0000763205db7816 */ /* 0x000fe200000000db */
[----:B------:R3:W-:Y:S01]  /*9d40*/  MUFU.EX2 R148, R6 ;  /* 0x0000000600947308 */ /* 0x0007e20000000800 */
[----:B------:R-:W-:Y:S01]  /*9d50*/  @!P2 HADD2 R26, -R168.H0_H0, -RZ.H0_H0 ;  /* 0xa00000ffa81aa230 */ /* 0x000fe20000000900 */
[----:B------:R-:W-:Y:S01]  /*9d60*/  PRMT R5, R60, 0x7772, RZ ;  /* 0x000077723c057816 */ /* 0x000fe200000000ff */
[----:B------:R-:W-:Y:S01]  /*9d70*/  @P5 HADD2 R27, -R220.H0_H0, -RZ.H0_H0 ;  /* 0xa00000ffdc1b5230 */ /* 0x000fe20000000900 */
[----:B------:R-:W-:-:S02]  /*9d80*/  PRMT R245, R220, 0x5410, R219 ;  /* 0x00005410dcf57816 */ /* 0x000fc400000000db */
[----:B------:R-:W-:Y:S02]  /*9d90*/  ISETP.GT.U32.AND P6, PT, R5, UR36, PT ;  /* 0x0000002405007c0c */ /* 0x000fe4000bfc4070 */
[----:B------:R-:W-:Y:S01]  /*9da0*/  @P5 PRMT R220, R27, 0x5410, RZ ;  /* 0x000054101bdc5816 */ /* 0x000fe200000000ff */
[----:B-1----:R-:W-:Y:S01]  /*9db0*/  FFMA.FTZ R7, R117, UR37, -R0 ;  /* 0x0000002575077c23 */ /* 0x002fe20008010800 */
[----:B------:R-:W-:Y:S02]  /*9dc0*/  PRMT R5, R60, 0x7773, RZ ;  /* 0x000077733c057816 */ /* 0x000fe400000000ff */
[----:B------:R-:W-:Y:S01]  /*9dd0*/  @!P2 PRMT R217, R26, 0x5410, RZ ;  /* 0x000054101ad9a816 */ /* 0x000fe200000000ff */
[----:B------:R-:W-:Y:S01]  /*9de0*/  STL [R1+0x3c4], R220 ;  /* 0x0003c4dc01007387 */ /* 0x000fe20000100800 */
[----:B---3--:R-:W-:Y:S01]  /*9df0*/  PRMT R6, R168, 0x7632, R6 ;  /* 0x00007632a8067816 */ /* 0x008fe20000000006 */
[----:B------:R1:W3:Y:S01]  /*9e00*/  MUFU.EX2 R215, R7 ;  /* 0x0000000700d77308 */ /* 0x0002e20000000800 */
[----:B--2---:R-:W-:Y:S01]  /*9e10*/  F2FP.F16.F32.PACK_AB R201, R115, R213 ;  /* 0x000000d573c9723e */ /* 0x004fe200000000ff */
[----:B------:R-:W-:Y:S04]  /*9e20*/  STL [R1+0x3c8], R60 ;  /* 0x0003c83c01007387 */ /* 0x000fe80000100800 */
[----:B------:R2:W-:Y:S04]  /*9e30*/  STL [R1+0x3cc], R168 ;  /* 0x0003cca801007387 */ /* 0x0005e80000100800 */
[----:B------:R4:W-:Y:S04]  /*9e40*/  STL.S16 [R1+0x124], R6 ;  /* 0x0001240601007387 */ /* 0x0009e80000100600 */
[----:B--2---:R2:W2:Y:S01]  /*9e50*/  LDL.LU R168, [R1+0x124] ;  /* 0x0001240001a87983 */ /* 0x0044a20000300800 */
[----:B------:R-:W-:Y:S01]  /*9e60*/  ISETP.GT.U32.AND P5, PT, R5, UR36, PT ;  /* 0x0000002405007c0c */ /* 0x000fe2000bfa4070 */
[----:B-1----:R-:W-:Y:S01]  /*9e70*/  IMAD.MOV.U32 R7, RZ, RZ, R98 ;  /* 0x000000ffff077224 */ /* 0x002fe200078e0062 */
[----:B------:R-:W-:Y:S01]  /*9e80*/  LOP3.LUT R5, R93, 0xff, RZ, 0xc0, !PT ;  /* 0x000000ff5d057812 */ /* 0x000fe200078ec0ff */
[--C-:B----4-:R-:W-:Y:S01]  /*9e90*/  FFMA.FTZ R6, R116, UR37, -R2.reuse ;  /* 0x0000002574067c23 */ /* 0x110fe20008010802 */
[----:B------:R-:W-:Y:S01]  /*9ea0*/  ISETP.GT.U32.AND P2, PT, R9, UR36, PT ;  /* 0x0000002409007c0c */ /* 0x000fe2000bf44070 */
[C---:B------:R-:W-:Y:S01]  /*9eb0*/  @!P0 HADD2 R29, -R201.reuse.H0_H0, -RZ.H0_H0 ;  /* 0xa00000ffc91d8230 */ /* 0x040fe20000000900 */
[----:B------:R-:W-:Y:S01]  /*9ec0*/  ISETP.LE.U32.AND P4, PT, R5, UR36, PT ;  /* 0x0000002405007c0c */ /* 0x000fe2000bf83070 */
[----:B------:R-:W-:Y:S01]  /*9ed0*/  FFMA.FTZ R5, R40, UR37, -R2 ;  /* 0x0000002528057c23 */ /* 0x000fe20008010802 */
[----:B------:R1:W-:Y:S01]  /*9ee0*/  MUFU.EX2 R226, R6 ;  /* 0x0000000600e27308 */ /* 0x0003e20000000800 */
[----:B------:R-:W-:Y:S01]  /*9ef0*/  LOP3.LUT R8, R7, 0xff, RZ, 0xc0, !PT ;  /* 0x000000ff07087812 */ /* 0x000fe200078ec0ff */
[--C-:B------:R-:W-:Y:S01]  /*9f00*/  FFMA.FTZ R17, R157, UR37, -R3.reuse ;  /* 0x000000259d117c23 */ /* 0x100fe20008010803 */
[C---:B------:R-:W-:Y:S01]  /*9f10*/  PRMT R12, R201.reuse, 0x7632, R12 ;  /* 0x00007632c90c7816 */ /* 0x040fe2000000000c */
[----:B------:R4:W4:Y:S01]  /*9f20*/  MUFU.EX2 R232, R5 ;  /* 0x0000000500e87308 */ /* 0x0009220000000800 */
[----:B------:R-:W-:Y:S01]  /*9f30*/  PRMT R222, R201, 0x7610, R222 ;  /* 0x00007610c9de7816 */ /* 0x000fe200000000de */
[--C-:B------:R-:W-:Y:S01]  /*9f40*/  FFMA.FTZ R14, R167, UR37, -R3.reuse ;  /* 0x00000025a70e7c23 */ /* 0x100fe20008010803 */
[----:B---3--:R-:W-:Y:S01]  /*9f50*/  F2FP.F16.F32.PACK_AB R203, R148, R215 ;  /* 0x000000d794cb723e */ /* 0x008fe200000000ff */
[--C-:B------:R-:W-:Y:S01]  /*9f60*/  FFMA.FTZ R16, R164, UR37, -R3.reuse ;  /* 0x00000025a4107c23 */ /* 0x100fe20008010803 */
[----:B------:R-:W-:Y:S01]  /*9f70*/  @P2 HADD2 R30, -R201.H1_H1, -RZ.H0_H0 ;  /* 0xa00000ffc91e2230 */ /* 0x000fe20000000d00 */
[----:B------:R-:W-:Y:S01]  /*9f80*/  @!P0 PRMT R222, R29, 0x5410, RZ ;  /* 0x000054101dde8816 */ /* 0x000fe200000000ff */
[--C-:B------:R-:W-:Y:S01]  /*9f90*/  FFMA.FTZ R19, R166, UR37, -R3.reuse ;  /* 0x00000025a6137c23 */ /* 0x100fe20008010803 */
[C---:B------:R-:W-:Y:S01]  /*9fa0*/  @P5 HADD2 R33, -R203.reuse.H1_H1, -RZ.H0_H0 ;  /* 0xa00000ffcb215230 */ /* 0x040fe20000000d00 */
[----:B------:R-:W-:Y:S01]  /*9fb0*/  PRMT R188, R203, 0x7632, R188 ;  /* 0x00007632cbbc7816 */ /* 0x000fe200000000bc */
[----:B------:R-:W-:Y:S01]  /*9fc0*/  @P6 HADD2 R31, -R203.H0_H0, -RZ.H0_H0 ;  /* 0xa00000ffcb1f6230 */ /* 0x000fe20000000900 */
[----:B-1----:R-:W-:Y:S01]  /*9fd0*/  PRMT R6, R93, 0x7632, R6 ;  /* 0x000076325d067816 */ /* 0x002fe20000000006 */
[--C-:B------:R-:W-:Y:S01]  /*9fe0*/  FFMA.FTZ R18, R159, UR37, -R3.reuse ;  /* 0x000000259f127c23 */ /* 0x100fe20008010803 */
[----:B------:R-:W-:Y:S01]  /*9ff0*/  @P2 PRMT R12, R30, 0x5410, RZ ;  /* 0x000054101e0c2816 */ /* 0x000fe200000000ff */
[--C-:B------:R-:W-:Y:S01]  /*a000*/  FFMA.FTZ R27, R155, UR37, -R3.reuse ;  /* 0x000000259b1b7c23 */ /* 0x100fe20008010803 */
[----:B----4-:R-:W-:Y:S01]  /*a010*/  LOP3.LUT R5, R93, 0xffff, RZ, 0xc0, !PT ;  /* 0x0000ffff5d057812 */ /* 0x010fe200078ec0ff */
[--C-:B------:R-:W-:Y:S01]  /*a020*/  FFMA.FTZ R26, R152, UR37, -R3.reuse ;  /* 0x00000025981a7c23 */ /* 0x100fe20008010803 */
[----:B------:R-:W-:Y:S01]  /*a030*/  F2FP.F16.F32.PACK_AB R224, R232, R226 ;  /* 0x000000e2e8e0723e */ /* 0x000fe200000000ff */
[----:B------:R-:W-:Y:S01]  /*a040*/  FFMA.FTZ R25, R150, UR37, -R3 ;  /* 0x0000002596197c23 */ /* 0x000fe20008010803 */
[----:B------:R-:W-:Y:S01]  /*a050*/  SHF.R.U32.HI R7, RZ, 0x8, R5 ;  /* 0x00000008ff077819 */ /* 0x000fe20000011605 */
[--C-:B------:R-:W-:Y:S01]  /*a060*/  FFMA.FTZ R13, R127, UR37, -R3.reuse ;  /* 0x000000257f0d7c23 */ /* 0x100fe20008010803 */
[----:B------:R-:W-:Y:S01]  /*a070*/  LOP3.LUT R5, R6, 0xff, RZ, 0xc0, !PT ;  /* 0x000000ff06057812 */ /* 0x000fe200078ec0ff */
[----:B------:R-:W-:Y:S01]  /*a080*/  FFMA.FTZ R6, R120, UR37, -R0 ;  /* 0x0000002578067c23 */ /* 0x000fe20008010800 */
[----:B------:R-:W-:Y:S01]  /*a090*/  @!P4 HADD2 R40, -R224.H0_H0, -RZ.H0_H0 ;  /* 0xa00000ffe028c230 */ /* 0x000fe20000000900 */
[----:B------:R-:W-:Y:S01]  /*a0a0*/  PRMT R60, R224, 0x7610, R60 ;  /* 0x00007610e03c7816 */ /* 0x000fe2000000003c */
[----:B------:R-:W-:Y:S01]  /*a0b0*/  FFMA.FTZ R136, R126, UR37, -R3 ;  /* 0x000000257e887c23 */ /* 0x000fe20008010803 */
[----:B------:R1:W-:Y:S01]  /*a0c0*/  MUFU.EX2 R234, R6 ;  /* 0x0000000600ea7308 */ /* 0x0003e20000000800 */
[----:B------:R-:W-:Y:S01]  /*a0d0*/  PRMT R9, R224, 0x7632, R9 ;  /* 0x00007632e0097816 */ /* 0x000fe20000000009 */
[--C-:B------:R-:W-:Y:S01]  /*a0e0*/  FFMA.FTZ R145, R122, UR37, -R3.reuse ;  /* 0x000000257a917c23 */ /* 0x100fe20008010803 */
[----:B------:R-:W-:Y:S01]  /*a0f0*/  @!P4 PRMT R60, R40, 0x5410, RZ ;  /* 0x00005410283cc816 */ /* 0x000fe200000000ff */
[--C-:B------:R-:W-:Y:S01]  /*a100*/  FFMA.FTZ R56, R114, UR37, -R3.reuse ;  /* 0x0000002572387c23 */ /* 0x100fe20008010803 */
[----:B------:R-:W-:Y:S01]  /*a110*/  @P5 PRMT R188, R33, 0x5410, RZ ;  /* 0x0000541021bc5816 */ /* 0x000fe200000000ff */
[--C-:B------:R-:W-:Y:S01]  /*a120*/  FFMA.FTZ R57, R108, UR37, -R3.reuse ;  /* 0x000000256c397c23 */ /* 0x100fe20008010803 */
[----:B------:R-:W-:Y:S01]  /*a130*/  ISETP.GT.U32.AND P5, PT, R11, UR36, PT ;  /* 0x000000240b007c0c */ /* 0x000fe2000bfa4070 */
[--C-:B------:R-:W-:Y:S01]  /*a140*/  FFMA.FTZ R11, R129, UR37, -R3.reuse ;  /* 0x00000025810b7c23 */ /* 0x100fe20008010803 */
[----:B------:R-:W-:Y:S01]  /*a150*/  PRMT R216, R203, 0x7610, R216 ;  /* 0x00007610cbd87816 */ /* 0x000fe200000000d8 */
[--C-:B------:R-:W-:Y:S01]  /*a160*/  FFMA.FTZ R106, R92, UR37, -R3.reuse ;  /* 0x000000255c6a7c23 */ /* 0x100fe20008010803 */
[----:B------:R-:W-:Y:S01]  /*a170*/  @P6 PRMT R216, R31, 0x5410, RZ ;  /* 0x000054101fd86816 */ /* 0x000fe200000000ff */
[--C-:B------:R-:W-:Y:S01]  /*a180*/  FFMA.FTZ R105, R90, UR37, -R3.reuse ;  /* 0x000000255a697c23 */ /* 0x100fe20008010803 */
[----:B------:R-:W-:Y:S01]  /*a190*/  ISETP.LE.U32.AND P3, PT, R8, UR36, PT ;  /* 0x0000002408007c0c */ /* 0x000fe2000bf63070 */
[--C-:B------:R-:W-:Y:S01]  /*a1a0*/  FFMA.FTZ R117, R84, UR37, -R3.reuse ;  /* 0x0000002554757c23 */ /* 0x100fe20008010803 */
[--C-:B------:R-:W-:Y:S01]  /*a1b0*/  FFMA.FTZ R120, R81, UR37, -R3.reuse ;  /* 0x0000002551787c23 */ /* 0x100fe20008010803 */
[--C-:B------:R-:W-:Y:S01]  /*a1c0*/  FFMA.FTZ R243, R69, UR37, -R3.reuse ;  /* 0x0000002545f37c23 */ /* 0x100fe20008010803 */
[--C-:B------:R-:W-:Y:S01]  /*a1d0*/  FFMA.FTZ R248, R65, UR37, -R3.reuse ;  /* 0x0000002541f87c23 */ /* 0x100fe20008010803 */
[--C-:B------:R-:W-:Y:S01]  /*a1e0*/  FFMA.FTZ R241, R59, UR37, -R3.reuse ;  /* 0x000000253bf17c23 */ /* 0x100fe20008010803 */
[----:B------:R-:W-:Y:S01]  /*a1f0*/  FFMA.FTZ R218, R54, UR37, -R3 ;  /* 0x0000002536da7c23 */ /* 0x000fe20008010803 */
[----:B------:R-:W-:-:S02]  /*a200*/  @P5 HADD2 R44, -R219.H0_H0, -RZ.H0_H0 ;  /* 0xa00000ffdb2c5230 */ /* 0x000fc40000000900 */
[--C-:B------:R-:W-:Y:S01]  /*a210*/  FFMA.FTZ R244, R51, UR37, -R3.reuse ;  /* 0x0000002533f47c23 */ /* 0x100fe20008010803 */
[--C-:B------:R-:W-:Y:S01]  /*a220*/  FFMA.FTZ R220, R46, UR37, -R3.reuse ;  /* 0x000000252edc7c23 */ /* 0x100fe20008010803 */
[----:B------:R-:W-:Y:S01]  /*a230*/  FFMA.FTZ R205, R45, UR37, -R3 ;  /* 0x000000252dcd7c23 */ /* 0x000fe20008010803 */
[--C-:B------:R-:W-:Y:S01]  /*a240*/  FFMA.FTZ R92, R95, UR37, -R2.reuse ;  /* 0x000000255f5c7c23 */ /* 0x100fe20008010802 */
        /* <DEDUP_REMOVED lines=63> */
[----:B------:R-:W-:Y:S01]  /*a640*/  MUFU.EX2 R49, R49 ;  /* 0x0000003100317308 */ /* 0x000fe20000000800 */
[----:B------:R-:W-:-:S03]  /*a650*/  UIADD3 UR4, UPT, UPT, UR35, 0x2, URZ ;  /* 0x0000000223047890 */ /* 0x000fc6000fffe0ff */
[----:B------:R-:W-:Y:S04]  /*a660*/  MUFU.EX2 R205, R26 ;  /* 0x0000001a00cd7308 */ /* 0x000fe80000000800 */
[----:B------:R-:W-:Y:S04]  /*a670*/  MUFU.EX2 R50, R50 ;  /* 0x0000003200327308 */ /* 0x000fe80000000800 */
[----:B------:R-:W-:Y:S04]  /*a680*/  MUFU.EX2 R52, R52 ;  /* 0x0000003400347308 */ /* 0x000fe80000000800 */
[----:B------:R-:W-:Y:S01]  /*a690*/  MUFU.EX2 R53, R53 ;  /* 0x0000003500357308 */ /* 0x000fe20000000800 */
[----:B--2---:R-:W-:Y:S01]  /*a6a0*/  @!P1 PRMT R168, R28, 0x5410, RZ ;  /* 0x000054101ca89816 */ /* 0x004fe200000000ff */
[----:B------:R-:W-:Y:S01]  /*a6b0*/  FFMA.FTZ R28, R182, UR37, -R0 ;  /* 0x00000025b61c7c23 */ /* 0x000fe20008010800 */
[----:B------:R-:W-:-:S02]  /*a6c0*/  ISETP.LE.U32.AND P1, PT, R5, UR36, PT ;  /* 0x0000002405007c0c */ /* 0x000fc4000bf23070 */
[----:B------:R-:W-:Y:S01]  /*a6d0*/  LOP3.LUT R5, R7, 0xffff, RZ, 0xc0, !PT ;  /* 0x0000ffff07057812 */ /* 0x000fe200078ec0ff */
[----:B------:R-:W-:Y:S01]  /*a6e0*/  FFMA.FTZ R7, R121, UR37, -R0 ;  /* 0x0000002579077c23 */ /* 0x000fe20008010800 */
[----:B------:R2:W-:Y:S02]  /*a6f0*/  STL [R1+0x3d0], R168 ;  /* 0x0003d0a801007387 */ /* 0x0005e40000100800 */
[----:B------:R-:W-:Y:S01]  /*a700*/  ISETP.LE.U32.AND P2, PT, R5, UR36, PT ;  /* 0x0000002405007c0c */ /* 0x000fe2000bf43070 */
[----:B------:R3:W4:Y:S01]  /*a710*/  MUFU.EX2 R227, R7 ;  /* 0x0000000700e37308 */ /* 0x0007220000000800 */
[C---:B------:R-:W-:Y:S01]  /*a720*/  PRMT R5, R100.reuse, 0x7632, R5 ;  /* 0x0000763264057816 */ /* 0x040fe20000000005 */
[----:B------:R4:W-:Y:S03]  /*a730*/  STL [R1+0x140], R12 ;  /* 0x0001400c01007387 */ /* 0x0009e60000100800 */
[----:B-1----:R-:W-:Y:S01]  /*a740*/  LOP3.LUT R6, R5, 0xff, RZ, 0xc0, !PT ;  /* 0x000000ff05067812 */ /* 0x002fe200078ec0ff */
[----:B------:R1:W-:Y:S01]  /*a750*/  STL [R1+0x3d4], R203 ;  /* 0x0003d4cb01007387 */ /* 0x0003e20000100800 */
[----:B------:R-:W-:-:S02]  /*a760*/  LOP3.LUT R5, R100, 0xffff, RZ, 0xc0, !PT ;  /* 0x0000ffff64057812 */ /* 0x000fc400078ec0ff */
[----:B------:R-:W-:Y:S01]  /*a770*/  ISETP.LE.U32.AND P4, PT, R6, UR36, PT ;  /* 0x0000002406007c0c */ /* 0x000fe2000bf83070 */
[----:B------:R1:W-:Y:S01]  /*a780*/  STL [R1+0x3d8], R93 ;  /* 0x0003d85d01007387 */ /* 0x0003e20000100800 */
[----:B------:R-:W-:Y:S01]  /*a790*/  SHF.R.U32.HI R5, RZ, 0x8, R5 ;  /* 0x00000008ff057819 */ /* 0x000fe20000011605 */
[----:B------:R-:W-:Y:S01]  /*a7a0*/  @!P2 HADD2 R41, -R224.H1_H1, -RZ.H0_H0 ;  /* 0xa00000ffe029a230 */ /* 0x000fe20000000d00 */
[----:B------:R-:W-:Y:S02]  /*a7b0*/  LOP3.LUT R6, R62, 0xffff, RZ, 0xc0, !PT ;  /* 0x0000ffff3e067812 */ /* 0x000fe400078ec0ff */
[----:B---3--:R-:W-:Y:S02]  /*a7c0*/  SHF.R.U32.HI R7, RZ, 0x18, R93 ;  /* 0x00000018ff077819 */ /* 0x008fe4000001165d */
[----:B------:R-:W-:Y:S02]  /*a7d0*/  LOP3.LUT R5, R5, 0xffff, RZ, 0xc0, !PT ;  /* 0x0000ffff05057812 */ /* 0x000fe400078ec0ff */
[----:B------:R-:W-:-:S02]  /*a7e0*/  ISETP.LE.U32.AND P0, PT, R7, UR36, PT ;  /* 0x0000002407007c0c */ /* 0x000fc4000bf03070 */
[----:B------:R-:W-:Y:S01]  /*a7f0*/  @!P2 PRMT R9, R41, 0x5410, RZ ;  /* 0x000054102909a816 */ /* 0x000fe200000000ff */
[----:B--2---:R-:W-:Y:S01]  /*a800*/  FFMA.FTZ R168, R47, UR37, -R2 ;  /* 0x000000252fa87c23 */ /* 0x004fe20008010802 */
[----:B------:R-:W-:Y:S01]  /*a810*/  ISETP.LE.U32.AND P2, PT, R5, UR36, PT ;  /* 0x0000002405007c0c */ /* 0x000fe2000bf43070 */
[----:B------:R-:W-:Y:S01]  /*a820*/  FFMA.FTZ R41, R184, UR37, -R0 ;  /* 0x00000025b8297c23 */ /* 0x000fe20008010800 */
[----:B----4-:R-:W-:Y:S01]  /*a830*/  F2FP.F16.F32.PACK_AB R223, R234, R227 ;  /* 0x000000e3eadf723e */ /* 0x010fe200000000ff */
[----:B------:R2:W-:Y:S01]  /*a840*/  STL [R1+0x138], R9 ;  /* 0x0001380901007387 */ /* 0x0005e20000100800 */
[----:B------:R-:W-:Y:S01]  /*a850*/  SHF.R.U32.HI R5, RZ, 0x8, R6 ;  /* 0x00000008ff057819 */ /* 0x000fe20000011606 */
[----:B------:R-:W-:Y:S01]  /*a860*/  FFMA.FTZ R12, R156, UR37, -R2 ;  /* 0x000000259c0c7c23 */ /* 0x000fe20008010802 */
[----:B------:R-:W-:Y:S01]  /*a870*/  PRMT R8, R223, 0x7610, R8 ;  /* 0x00007610df087816 */ /* 0x000fe20000000008 */
[C---:B------:R-:W-:Y:S01]  /*a880*/  @!P1 HADD2 R43, -R223.reuse.H0_H0, -RZ.H0_H0 ;  /* 0xa00000ffdf2b9230 */ /* 0x040fe20000000900 */
[----:B------:R-:W-:Y:S01]  /*a890*/  LOP3.LUT R5, R5, 0xffff, RZ, 0xc0, !PT ;  /* 0x0000ffff05057812 */ /* 0x000fe200078ec0ff */
[----:B------:R-:W-:Y:S01]  /*a8a0*/  @!P0 HADD2 R42, -R223.H1_H1, -RZ.H0_H0 ;  /* 0xa00000ffdf2a8230 */ /* 0x000fe20000000d00 */
[----:B------:R-:W-:Y:S01]  /*a8b0*/  PRMT R6, R223, 0x7632, R6 ;  /* 0x00007632df067816 */ /* 0x000fe20000000006 */
[----:B-1----:R-:W-:Y:S01]  /*a8c0*/  FFMA.FTZ R203, R64, UR37, -R3 ;  /* 0x0000002540cb7c23 */ /* 0x002fe20008010803 */
[----:B------:R-:W-:Y:S01]  /*a8d0*/  ISETP.LE.U32.AND P6, PT, R5, UR36, PT ;  /* 0x0000002405007c0c */ /* 0x000fe2000bfc3070 */
[----:B------:R-:W-:Y:S01]  /*a8e0*/  FFMA.FTZ R64, R128, UR37, -R2 ;  /* 0x0000002580407c23 */ /* 0x000fe20008010802 */
[----:B------:R-:W-:Y:S01]  /*a8f0*/  LOP3.LUT R5, R61, 0xffff, RZ, 0xc0, !PT ;  /* 0x0000ffff3d057812 */ /* 0x000fe200078ec0ff */
[--C-:B------:R-:W-:Y:S01]  /*a900*/  FFMA.FTZ R47, R175, UR37, -R0.reuse ;  /* 0x00000025af2f7c23 */ /* 0x100fe20008010800 */
[----:B------:R-:W-:Y:S01]  /*a910*/  @!P1 PRMT R8, R43, 0x5410, RZ ;  /* 0x000054102b089816 */ /* 0x000fe200000000ff */
[----:B------:R-:W-:Y:S01]  /*a920*/  FFMA.FTZ R43, R181, UR37, -R0 ;  /* 0x00000025b52b7c23 */ /* 0x000fe20008010800 */
[----:B------:R-:W-:Y:S01]  /*a930*/  @!P0 PRMT R6, R42, 0x5410, RZ ;  /* 0x000054102a068816 */ /* 0x000fe200000000ff */
[----:B------:R-:W-:Y:S01]  /*a940*/  FFMA.FTZ R42, R161, UR37, -R2 ;  /* 0x00000025a12a7c23 */ /* 0x000fe20008010802 */
[----:B------:R-:W-:Y:S01]  /*a950*/  SHF.R.U32.HI R5, RZ, 0x8, R5 ;  /* 0x00000008ff057819 */ /* 0x000fe20000011605 */
[----:B------:R1:W-:Y:S01]  /*a960*/  STL [R1+0x12c], R8 ;  /* 0x00012c0801007387 */ /* 0x0003e20000100800 */
[----:B------:R-:W-:-:S02]  /*a970*/  IMAD.MOV.U32 R93, RZ, RZ, R10 ;  /* 0x000000ffff5d7224 */ /* 0x000fc400078e000a */
[--C-:B------:R-:W-:Y:S01]  /*a980*/  FFMA.FTZ R10, R180, UR37, -R4.reuse ;  /* 0x00000025b40a7c23 */ /* 0x100fe20008010804 */
[----:B------:R-:W-:Y:S01]  /*a990*/  LOP3.LUT R5, R5, 0xffff, RZ, 0xc0, !PT ;  /* 0x0000ffff05057812 */ /* 0x000fe200078ec0ff */
[----:B------:R3:W-:Y:S01]  /*a9a0*/  STL [R1+0x130], R6 ;  /* 0x0001300601007387 */ /* 0x0007e20000100800 */
[----:B------:R-:W-:Y:S01]  /*a9b0*/  MUFU.EX2 R12, R12 ;  /* 0x0000000c000c7308 */ /* 0x000fe20000000800 */
[----:B------:R-:W-:Y:S01]  /*a9c0*/  IMAD.MOV.U32 R192, RZ, RZ, R93 ;  /* 0x000000ffffc07224 */ /* 0x000fe200078e005d */
[----:B------:R-:W-:Y:S01]  /*a9d0*/  ISETP.LE.U32.AND P5, PT, R5, UR36, PT ;  /* 0x0000002405007c0c */ /* 0x000fe2000bfa3070 */
[----:B------:R-:W-:Y:S01]  /*a9e0*/  FFMA.FTZ R5, R142, UR37, -R4 ;  /* 0x000000258e057c23 */ /* 0x000fe20008010804 */
[--C-:B--2---:R-:W-:Y:S01]  /*a9f0*/  FFMA.FTZ R9, R139, UR37, -R3.reuse ;  /* 0x000000258b097c23 */ /* 0x104fe20008010803 */
[----:B------:R-:W-:Y:S04]  /*aa00*/  MUFU.EX2 R41, R41 ;  /* 0x0000002900297308 */ /* 0x000fe80000000800 */
[----:B------:R2:W-:Y:S04]  /*aa10*/  MUFU.EX2 R240, R5 ;  /* 0x0000000500f07308 */ /* 0x0005e80000000800 */
[----:B------:R-:W-:Y:S01]  /*aa20*/  MUFU.EX2 R43, R43 ;  /* 0x0000002b002b7308 */ /* 0x000fe20000000800 */
[----:B-1----:R-:W-:Y:S01]  /*aa30*/  FFMA.FTZ R8, R135, UR37, -R3 ;  /* 0x0000002587087c23 */ /* 0x002fe20008010803 */
[----:B------:R-:W-:Y:S01]  /*aa40*/  FFMA.FTZ R3, R137, UR37, -R2 ;  /* 0x0000002589037c23 */ /* 0x000fe20008010802 */
[----:B--2---:R-:W-:-:S02]  /*aa50*/  PRMT R5, R98, 0x7771, RZ ;  /* 0x0000777162057816 */ /* 0x004fc400000000ff */
[----:B---3--:R-:W-:Y:S01]  /*aa60*/  LOP3.LUT R6, R100, 0xff, RZ, 0xc0, !PT ;  /* 0x000000ff64067812 */ /* 0x008fe200078ec0ff */
[----:B------:R1:W-:Y:S03]  /*aa70*/  MUFU.EX2 R206, R3 ;  /* 0x0000000300ce7308 */ /* 0x0003e60000000800 */
[----:B------:R-:W-:Y:S01]  /*aa80*/  ISETP.LE.U32.AND P0, PT, R6, UR36, PT ;  /* 0x0000002406007c0c */ /* 0x000fe2000bf03070 */
[----:B------:R-:W-:-:S04]  /*aa90*/  FFMA.FTZ R6, R144, UR37, -R4 ;  /* 0x0000002590067c23 */ /* 0x000fc80008010804 */
[----:B------:R2:W3:Y:S01]  /*aaa0*/  MUFU.EX2 R157, R6 ;  /* 0x00000006009d7308 */ /* 0x0004e20000000800 */
[----:B-1----:R-:W-:Y:S01]  /*aab0*/  FFMA.FTZ R3, R138, UR37, -R2 ;  /* 0x000000258a037c23 */ /* 0x002fe20008010802 */
[----:B------:R-:W-:Y:S02]  /*aac0*/  FFMA.FTZ R2, R146, UR37, -R0 ;  /* 0x0000002592027c23 */ /* 0x000fe40008010800 */
[----:B------:R-:W-:Y:S04]  /*aad0*/  MUFU.EX2 R138, R8 ;  /* 0x00000008008a7308 */ /* 0x000fe80000000800 */
[----:B------:R3:W1:Y:S01]  /*aae0*/  MUFU.EX2 R156, R3 ;  /* 0x00000003009c7308 */ /* 0x0006620000000800 */
[----:B--2---:R-:W-:-:S03]  /*aaf0*/  FFMA.FTZ R6, R162, UR37, -R4 ;  /* 0x00000025a2067c23 */ /* 0x004fc60008010804 */
[----:B------:R-:W-:Y:S04]  /*ab00*/  MUFU.EX2 R155, R2 ;  /* 0x00000002009b7308 */ /* 0x000fe80000000800 */
[----:B------:R-:W-:Y:S04]  /*ab10*/  MUFU.EX2 R151, R6 ;  /* 0x0000000600977308 */ /* 0x000fe80000000800 */
[----:B------:R-:W-:Y:S01]  /*ab20*/  MUFU.EX2 R6, R16 ;  /* 0x0000001000067308 */ /* 0x000fe20000000800 */
[----:B---3--:R-:W-:Y:S02]  /*ab30*/  F2FP.F16.F32.PACK_AB R3, R240, R157 ;  /* 0x0000009df003723e */ /* 0x008fe400000000ff */
[----:B-1----:R-:W-:-:S02]  /*ab40*/  F2FP.F16.F32.PACK_AB R202, R156, R206 ;  /* 0x000000ce9cca723e */ /* 0x002fc400000000ff */
[C---:B------:R-:W-:Y:S02]  /*ab50*/  PRMT R200, R3.reuse, 0x7610, R200 ;  /* 0x0000761003c87816 */ /* 0x040fe400000000c8 */
[----:B------:R-:W-:Y:S01]  /*ab60*/  PRMT R189, R3, 0x7632, R189 ;  /* 0x0000763203bd7816 */ /* 0x000fe200000000bd */
[----:B------:R-:W-:Y:S01]  /*ab70*/  FFMA.FTZ R3, R147, UR37, -R0 ;  /* 0x0000002593037c23 */ /* 0x000fe20008010800 */
[----:B------:R-:W-:Y:S01]  /*ab80*/  PRMT R0, R98, 0x7772, RZ ;  /* 0x0000777262007816 */ /* 0x000fe200000000ff */
[----:B------:R-:W-:Y:S01]  /*ab90*/  @!P0 HADD2 R48, -R200.H0_H0, -RZ.H0_H0 ;  /* 0xa00000ffc8308230 */ /* 0x000fe20000000900 */
[----:B------:R-:W-:Y:S01]  /*aba0*/  PRMT R242, R200, 0x5410, R189 ;  /* 0x00005410c8f27816 */ /* 0x000fe200000000bd */
[----:B------:R-:W1:Y:S01]  /*abb0*/  MUFU.EX2 R154, R3 ;  /* 0x00000003009a7308 */ /* 0x000e620000000800 */
[----:B------:R-:W-:Y:S01]  /*abc0*/  ISETP.GT.U32.AND P1, PT, R0, UR36, PT ;  /* 0x0000002400007c0c */ /* 0x000fe2000bf24070 */
[C---:B------:R-:W-:Y:S01]  /*abd0*/  @!P3 HADD2 R46, -R202.reuse.H0_H0, -RZ.H0_H0 ;  /* 0xa00000ffca2eb230 */ /* 0x040fe20000000900 */
[----:B------:R-:W-:Y:S01]  /*abe0*/  @!P0 PRMT R200, R48, 0x5410, RZ ;  /* 0x0000541030c88816 */ /* 0x000fe200000000ff */
[----:B------:R-:W-:Y:S01]  /*abf0*/  @!P2 HADD2 R75, -R189.H0_H0, -RZ.H0_H0 ;  /* 0xa00000ffbd4ba230 */ /* 0x000fe20000000900 */
[----:B------:R-:W-:Y:S01]  /*ac00*/  ISETP.GT.U32.AND P0, PT, R5, UR36, PT ;  /* 0x0000002405007c0c */ /* 0x000fe2000bf04070 */
[--C-:B------:R-:W-:Y:S01]  /*ac10*/  FFMA.FTZ R5, R158, UR37, -R4.reuse ;  /* 0x000000259e057c23 */ /* 0x100fe20008010804 */
[----:B------:R-:W-:Y:S01]  /*ac20*/  PRMT R0, R98, 0x7773, RZ ;  /* 0x0000777362007816 */ /* 0x000fe200000000ff */
[----:B------:R2:W-:Y:S01]  /*ac30*/  STL.64 [R1+0x3b8], R200 ;  /* 0x0003b8c801007387 */ /* 0x0005e20000100a00 */
[C---:B------:R-:W-:Y:S01]  /*ac40*/  PRMT R85, R202.reuse, 0x7632, R85 ;  /* 0x00007632ca557816 */ /* 0x040fe20000000055 */
[----:B------:R-:W-:Y:S01]  /*ac50*/  MUFU.EX2 R153, R5 ;  /* 0x0000000500997308 */ /* 0x000fe20000000800 */
[----:B------:R-:W-:Y:S01]  /*ac60*/  PRMT R7, R202, 0x7610, R7 ;  /* 0x00007610ca077816 */ /* 0x000fe20000000007 */
[--C-:B------:R-:W-:Y:S01]  /*ac70*/  FFMA.FTZ R48, R195, UR37, -R4.reuse ;  /* 0x00000025c3307c23 */ /* 0x100fe20008010804 */
[----:B------:R-:W-:Y:S01]  /*ac80*/  @!P3 PRMT R7, R46, 0x5410, RZ ;  /* 0x000054102e07b816 */ /* 0x000fe200000000ff */
[--C-:B------:R-:W-:Y:S01]  /*ac90*/  FFMA.FTZ R46, R197, UR37, -R4.reuse ;  /* 0x00000025c52e7c23 */ /* 0x100fe20008010804 */
[----:B-1----:R-:W-:Y:S01]  /*aca0*/  F2FP.F16.F32.PACK_AB R152, R155, R154 ;  /* 0x0000009a9b98723e */ /* 0x002fe200000000ff */
[----:B------:R-:W-:Y:S01]  /*acb0*/  FFMA.FTZ R195, R79, UR37, -R4 ;  /* 0x000000254fc37c23 */ /* 0x000fe20008010804 */
[----:B------:R-:W-:Y:S01]  /*acc0*/  @!P2 PRMT R189, R75, 0x5410, RZ ;  /* 0x000054104bbda816 */ /* 0x000fe200000000ff */
[----:B------:R-:W-:Y:S01]  /*acd0*/  @P0 HADD2 R66, -R202.H1_H1, -RZ.H0_H0 ;  /* 0xa00000ffca420230 */ /* 0x000fe20000000d00 */
[C---:B------:R-:W-:Y:S01]  /*ace0*/  PRMT R3, R152.reuse, 0x7610, R3 ;  /* 0x0000761098037816 */ /* 0x040fe20000000003 */
[----:B------:R-:W-:Y:S01]  /*acf0*/  @P1 HADD2 R63, -R152.H0_H0, -RZ.H0_H0 ;  /* 0xa00000ff983f1230 */ /* 0x000fe20000000900 */
[----:B------:R1:W-:Y:S01]  /*ad00*/  STL [R1+0x120], R7 ;  /* 0x0001200701007387 */ /* 0x0003e20000100800 */
[----:B------:R-:W-:Y:S01]  /*ad10*/  PRMT R2, R152, 0x7632, R2 ;  /* 0x0000763298027816 */ /* 0x000fe20000000002 */
[----:B------:R-:W-:Y:S01]  /*ad20*/  MUFU.EX2 R75, R27 ;  /* 0x0000001b004b7308 */ /* 0x000fe20000000800 */
[----:B------:R-:W-:-:S02]  /*ad30*/  @P0 PRMT R85, R66, 0x5410, RZ ;  /* 0x0000541042550816 */ /* 0x000fc400000000ff */
[----:B------:R-:W-:Y:S01]  /*ad40*/  ISETP.GT.U32.AND P0, PT, R0, UR36, PT ;  /* 0x0000002400007c0c */ /* 0x000fe2000bf04070 */
[----:B------:R-:W-:Y:S01]  /*ad50*/  MUFU.EX2 R66, R10 ;  /* 0x0000000a00427308 */ /* 0x000fe20000000800 */
[----:B------:R-:W-:Y:S01]  /*ad60*/  SHF.R.U32.HI R0, RZ, 0x18, R100 ;  /* 0x00000018ff007819 */ /* 0x000fe20000011664 */
[----:B------:R-:W-:Y:S01]  /*ad70*/  STL [R1+0x11c], R85 ;  /* 0x00011c5501007387 */ /* 0x000fe20000100800 */
[----:B------:R-:W-:Y:S01]  /*ad80*/  @P1 PRMT R3, R63, 0x5410, RZ ;  /* 0x000054103f031816 */ /* 0x000fe200000000ff */
[----:B------:R-:W-:Y:S01]  /*ad90*/  MUFU.EX2 R48, R48 ;  /* 0x0000003000307308 */ /* 0x000fe20000000800 */
[----:B------:R-:W-:Y:S01]  /*ada0*/  ISETP.LE.U32.AND P1, PT, R0, UR36, PT ;  /* 0x0000002400007c0c */ /* 0x000fe2000bf23070 */
[----:B--2---:R-:W-:Y:S02]  /*adb0*/  IMAD.MOV.U32 R201, RZ, RZ, R133 ;  /* 0x000000ffffc97224 */ /* 0x004fe400078e0085 */
[----:B------:R2:W-:Y:S01]  /*adc0*/  STL [R1+0x118], R3 ;  /* 0x0001180301007387 */ /* 0x0005e20000100800 */
[----:B------:R-:W3:Y:S01]  /*add0*/  MUFU.EX2 R133, R9 ;  /* 0x0000000900857308 */ /* 0x000ee20000000800 */
[----:B------:R-:W-:-:S02]  /*ade0*/  IMAD.MOV.U32 R200, RZ, RZ, R132 ;  /* 0x000000ffffc87224 */ /* 0x000fc400078e0084 */
[----:B------:R-:W-:Y:S02]  /*adf0*/  @P0 HADD2 R70, -R152.H1_H1, -RZ.H0_H0 ;  /* 0xa00000ff98460230 */ /* 0x000fe40000000d00 */
[----:B------:R-:W-:Y:S01]  /*ae00*/  FFMA.FTZ R132, R101, UR37, -R4 ;  /* 0x0000002565847c23 */ /* 0x000fe20008010804 */
[----:B------:R-:W-:Y:S01]  /*ae10*/  MUFU.EX2 R63, R15 ;  /* 0x0000000f003f7308 */ /* 0x000fe20000000800 */
[----:B------:R-:W-:Y:S01]  /*ae20*/  IMAD.MOV.U32 R8, RZ, RZ, R200 ;  /* 0x000000ffff087224 */ /* 0x000fe200078e00c8 */
[----:B------:R-:W-:Y:S01]  /*ae30*/  @P0 PRMT R2, R70, 0x5410, RZ ;  /* 0x0000541046020816 */ /* 0x000fe200000000ff */
[----:B------:R-:W-:Y:S01]  /*ae40*/  IMAD.MOV.U32 R200, RZ, RZ, R217 ;  /* 0x000000ffffc87224 */ /* 0x000fe200078e00d9 */
[----:B------:R4:W-:Y:S01]  /*ae50*/  MUFU.EX2 R70, R11 ;  /* 0x0000000b00467308 */ /* 0x0009e20000000800 */
[----:B-1----:R-:W-:Y:S02]  /*ae60*/  FFMA.FTZ R7, R183, UR37, -R4 ;  /* 0x00000025b7077c23 */ /* 0x002fe40008010804 */
[----:B------:R1:W-:Y:S01]  /*ae70*/  STL [R1+0x114], R2 ;  /* 0x0001140201007387 */ /* 0x0003e20000100800 */
[----:B------:R1:W-:Y:S01]  /*ae80*/  MUFU.EX2 R4, R14 ;  /* 0x0000000e00047308 */ /* 0x0003e20000000800 */
[----:B---3--:R-:W-:Y:S01]  /*ae90*/  F2FP.F16.F32.PACK_AB R0, R138, R133 ;  /* 0x000000858a00723e */ /* 0x008fe200000000ff */
[----:B------:R-:W-:-:S02]  /*aea0*/  IMAD.MOV.U32 R9, RZ, RZ, R201 ;  /* 0x000000ffff097224 */ /* 0x000fc400078e00c9 */
[----:B------:R-:W-:Y:S01]  /*aeb0*/  MUFU.EX2 R217, R19 ;  /* 0x0000001300d97308 */ /* 0x000fe20000000800 */
[C---:B------:R-:W-:Y:S01]  /*aec0*/  PRMT R182, R0.reuse, 0x7610, R182 ;  /* 0x0000761000b67816 */ /* 0x040fe200000000b6 */
[----:B------:R-:W-:Y:S01]  /*aed0*/  IMAD.MOV.U32 R201, RZ, RZ, R216 ;  /* 0x000000ffffc97224 */ /* 0x000fe200078e00d8 */
[----:B------:R-:W-:Y:S01]  /*aee0*/  PRMT R181, R0, 0x7632, R181 ;  /* 0x0000763200b57816 */ /* 0x000fe200000000b5 */
[----:B------:R-:W-:Y:S01]  /*aef0*/  MUFU.EX2 R7, R7 ;  /* 0x0000000700077308 */ /* 0x000fe20000000800 */
[----:B------:R-:W-:Y:S01]  /*af00*/  PRMT R0, R86, 0x7770, RZ ;  /* 0x0000777056007816 */ /* 0x000fe200000000ff */
[----:B------:R-:W-:Y:S01]  /*af10*/  @!P4 HADD2 R74, -R182.H0_H0, -RZ.H0_H0 ;  /* 0xa00000ffb64ac230 */ /* 0x000fe20000000900 */
[----:B--2---:R-:W-:Y:S01]  /*af20*/  PRMT R3, R182, 0x5410, R181 ;  /* 0x00005410b6037816 */ /* 0x004fe200000000b5 */
[----:B------:R-:W-:Y:S01]  /*af30*/  @!P1 HADD2 R77, -R181.H0_H0, -RZ.H0_H0 ;  /* 0xa00000ffb54d9230 */ /* 0x000fe20000000900 */
[----:B------:R-:W-:Y:S01]  /*af40*/  ISETP.LE.U32.AND P0, PT, R0, UR36, PT ;  /* 0x0000002400007c0c */ /* 0x000fe2000bf03070 */
[----:B------:R-:W-:Y:S01]  /*af50*/  MUFU.EX2 R216, R22 ;  /* 0x0000001600d87308 */ /* 0x000fe20000000800 */
[----:B------:R-:W-:Y:S01]  /*af60*/  @!P4 PRMT R182, R74, 0x5410, RZ ;  /* 0x000054104ab6c816 */ /* 0x000fe200000000ff */
[----:B------:R-:W-:Y:S01]  /*af70*/  IMAD.MOV.U32 R85, RZ, RZ, R220 ;  /* 0x000000ffff557224 */ /* 0x000fe200078e00dc */
[----:B------:R-:W-:Y:S01]  /*af80*/  F2FP.F16.F32.PACK_AB R0, R153, R151 ;  /* 0x000000979900723e */ /* 0x000fe200000000ff */
[----:B------:R2:W3:Y:S01]  /*af90*/  MUFU.EX2 R74, R13 ;  /* 0x0000000d004a7308 */ /* 0x0004e20000000800 */
[----:B------:R-:W-:Y:S01]  /*afa0*/  @!P1 PRMT R181, R77, 0x5410, RZ ;  /* 0x000054104db59816 */ /* 0x000fe200000000ff */
[----:B------:R-:W-:Y:S01]  /*afb0*/  IMAD.MOV.U32 R77, RZ, RZ, R3 ;  /* 0x000000ffff4d7224 */ /* 0x000fe200078e0003 */
[C---:B------:R-:W-:Y:S01]  /*afc0*/  PRMT R186, R0.reuse, 0x7610, R186 ;  /* 0x0000761000ba7816 */ /* 0x040fe200000000ba */
[----:B------:R-:W-:Y:S01]  /*afd0*/  MUFU.EX2 R220, R25 ;  /* 0x0000001900dc7308 */ /* 0x000fe20000000800 */
[----:B------:R-:W-:Y:S01]  /*afe0*/  PRMT R185, R0, 0x7632, R185 ;  /* 0x0000763200b97816 */ /* 0x000fe200000000b9 */
[----:B----4-:R-:W-:Y:S01]  /*aff0*/  IMAD.MOV.U32 R11, RZ, RZ, R168 ;  /* 0x000000ffff0b7224 */ /* 0x010fe200078e00a8 */
[C---:B-1----:R-:W-:Y:S01]  /*b000*/  PRMT R2, R86.reuse, 0x7771, RZ ;  /* 0x0000777156027816 */ /* 0x042fe200000000ff */
[----:B------:R-:W-:Y:S01]  /*b010*/  @!P0 HADD2 R76, -R186.H0_H0, -RZ.H0_H0 ;  /* 0xa00000ffba4c8230 */ /* 0x000fe20000000900 */
[----:B------:R-:W-:Y:S01]  /*b020*/  PRMT R0, R86, 0x7772, RZ ;  /* 0x0000777256007816 */ /* 0x000fe200000000ff */
[----:B------:R-:W-:Y:S01]  /*b030*/  MUFU.EX2 R15, R30 ;  /* 0x0000001e000f7308 */ /* 0x000fe20000000800 */
[----:B------:R-:W-:Y:S01]  /*b040*/  ISETP.GT.U32.AND P3, PT, R2, UR36, PT ;  /* 0x0000002402007c0c */ /* 0x000fe2000bf64070 */
[----:B------:R-:W-:Y:S01]  /*b050*/  IMAD.MOV.U32 R14, RZ, RZ, R218 ;  /* 0x000000ffff0e7224 */ /* 0x000fe200078e00da */
[----:B------:R-:W-:Y:S01]  /*b060*/  ISETP.GT.U32.AND P2, PT, R0, UR36, PT ;  /* 0x0000002400007c0c */ /* 0x000fe2000bf44070 */
[----:B--2---:R-:W-:Y:S01]  /*b070*/  IMAD.MOV.U32 R13, RZ, RZ, R206 ;  /* 0x000000ffff0d7224 */ /* 0x004fe200078e00ce */
[----:B------:R-:W-:Y:S01]  /*b080*/  PRMT R2, R86, 0x7773, RZ ;  /* 0x0000777356027816 */ /* 0x000fe200000000ff */
[----:B------:R-:W-:Y:S01]  /*b090*/  MUFU.EX2 R206, R21 ;  /* 0x0000001500ce7308 */ /* 0x000fe20000000800 */
[----:B---3--:R-:W-:-:S02]  /*b0a0*/  F2FP.F16.F32.PACK_AB R0, R74, R70 ;  /* 0x000000464a00723e */ /* 0x008fc400000000ff */
[----:B------:R-:W-:Y:S01]  /*b0b0*/  ISETP.GT.U32.AND P1, PT, R2, UR36, PT ;  /* 0x0000002402007c0c */ /* 0x000fe2000bf24070 */
[----:B------:R-:W-:Y:S01]  /*b0c0*/  MUFU.EX2 R21, R29 ;  /* 0x0000001d00157308 */ /* 0x000fe20000000800 */
[C---:B------:R-:W-:Y:S02]  /*b0d0*/  PRMT R184, R0.reuse, 0x7610, R184 ;  /* 0x0000761000b87816 */ /* 0x040fe400000000b8 */
[----:B------:R-:W-:Y:S01]  /*b0e0*/  PRMT R183, R0, 0x7632, R183 ;  /* 0x0000763200b77816 */ /* 0x000fe200000000b7 */
[----:B------:R-:W-:Y:S01]  /*b0f0*/  @P3 HADD2 R78, -R185.H0_H0, -RZ.H0_H0 ;  /* 0xa00000ffb94e3230 */ /* 0x000fe20000000900 */
[----:B------:R-:W-:Y:S01]  /*b100*/  LOP3.LUT R0, R62, 0xff, RZ, 0xc0, !PT ;  /* 0x000000ff3e007812 */ /* 0x000fe200078ec0ff */
[----:B------:R-:W-:Y:S01]  /*b110*/  @P2 HADD2 R81, -R184.H0_H0, -RZ.H0_H0 ;  /* 0xa00000ffb8512230 */ /* 0x000fe20000000900 */
[----:B------:R-:W-:Y:S01]  /*b120*/  PRMT R10, R184, 0x5410, R183 ;  /* 0x00005410b80a7816 */ /* 0x000fe200000000b7 */
[----:B------:R-:W-:Y:S01]  /*b130*/  MUFU.EX2 R168, R33 ;  /* 0x0000002100a87308 */ /* 0x000fe20000000800 */
[----:B------:R-:W-:-:S02]  /*b140*/  PRMT R93, R186, 0x5410, R185 ;  /* 0x00005410ba5d7816 */ /* 0x000fc400000000b9 */
[----:B------:R-:W-:Y:S01]  /*b150*/  @P2 PRMT R184, R81, 0x5410, RZ ;  /* 0x0000541051b82816 */ /* 0x000fe200000000ff */
[----:B------:R-:W-:Y:S02]  /*b160*/  @P1 HADD2 R82, -R183.H0_H0, -RZ.H0_H0 ;  /* 0xa00000ffb7521230 */ /* 0x000fe40000000900 */
[----:B------:R-:W-:Y:S01]  /*b170*/  IMAD.MOV.U32 R81, RZ, RZ, R4 ;  /* 0x000000ffff517224 */ /* 0x000fe200078e0004 */
[----:B------:R-:W-:Y:S01]  /*b180*/  @P3 PRMT R185, R78, 0x5410, RZ ;  /* 0x000054104eb93816 */ /* 0x000fe200000000ff */
[----:B------:R-:W1:Y:S01]  /*b190*/  MUFU.EX2 R4, R17 ;  /* 0x0000001100047308 */ /* 0x000e620000000800 */
[----:B------:R-:W-:Y:S02]  /*b1a0*/  ISETP.LE.U32.AND P3, PT, R0, UR36, PT ;  /* 0x0000002400007c0c */ /* 0x000fe4000bf63070 */
[----:B------:R-:W-:Y:S01]  /*b1b0*/  @P1 PRMT R183, R82, 0x5410, RZ ;  /* 0x0000541052b71816 */ /* 0x000fe200000000ff */
[----:B------:R2:W-:Y:S01]  /*b1c0*/  STL [R1+0x3a0], R185 ;  /* 0x0003a0b901007387 */ /* 0x0005e20000100800 */
[----:B------:R-:W-:Y:S01]  /*b1d0*/  LOP3.LUT R0, R61, 0xff, RZ, 0xc0, !PT ;  /* 0x000000ff3d007812 */ /* 0x000fe200078ec0ff */
[----:B------:R-:W-:Y:S01]  /*b1e0*/  MUFU.EX2 R218, R40 ;  /* 0x0000002800da7308 */ /* 0x000fe20000000800 */
[----:B------:R-:W-:Y:S01]  /*b1f0*/  @!P0 PRMT R186, R76, 0x5410, RZ ;  /* 0x000054104cba8816 */ /* 0x000fe200000000ff */
[----:B------:R-:W-:Y:S01]  /*b200*/  STL [R1+0x39c], R184 ;  /* 0x00039cb801007387 */ /* 0x000fe20000100800 */
[----:B------:R-:W-:Y:S01]  /*b210*/  ISETP.LE.U32.AND P0, PT, R0, UR36, PT ;  /* 0x0000002400007c0c */ /* 0x000fe2000bf03070 */
[----:B------:R-:W-:Y:S01]  /*b220*/  MUFU.EX2 R19, R20 ;  /* 0x0000001400137308 */ /* 0x000fe20000000800 */
[----:B------:R-:W-:Y:S01]  /*b230*/  F2FP.F16.F32.PACK_AB R0, R63, R12 ;  /* 0x0000000c3f00723e */ /* 0x000fe200000000ff */
[----:B------:R3:W-:Y:S01]  /*b240*/  STL [R1+0x398], R183 ;  /* 0x000398b701007387 */ /* 0x0007e20000100800 */
[----:B------:R-:W-:Y:S01]  /*b250*/  F2FP.F16.F32.PACK_AB R2, R66, R7 ;  /* 0x000000074202723e */ /* 0x000fe200000000ff */
[----:B-1----:R-:W-:Y:S01]  /*b260*/  IMAD.MOV.U32 R22, RZ, RZ, R4 ;  /* 0x000000ffff167224 */ /* 0x002fe200078e0004 */
[C---:B------:R-:W-:Y:S01]  /*b270*/  PRMT R146, R0.reuse, 0x7610, R146 ;  /* 0x0000761000927816 */ /* 0x040fe20000000092 */
[----:B------:R-:W-:Y:S01]  /*b280*/  IMAD.MOV.U32 R4, RZ, RZ, R188 ;  /* 0x000000ffff047224 */ /* 0x000fe200078e00bc */
[----:B------:R-:W-:Y:S01]  /*b290*/  PRMT R147, R0, 0x7632, R147 ;  /* 0x0000763200937816 */ /* 0x000fe20000000093 */
[----:B------:R-:W-:Y:S01]  /*b2a0*/  MUFU.EX2 R188, R28 ;  /* 0x0000001c00bc7308 */ /* 0x000fe20000000800 */
[C---:B------:R-:W-:Y:S01]  /*b2b0*/  PRMT R165, R2.reuse, 0x7610, R165 ;  /* 0x0000761002a57816 */ /* 0x040fe200000000a5 */
[----:B------:R-:W1:Y:S01]  /*b2c0*/  S2R R82, SR_CTAID.X ;  /* 0x0000000000527919 */ /* 0x000e620000002500 */
[----:B------:R-:W-:Y:S01]  /*b2d0*/  PRMT R144, R2, 0x7632, R144 ;  /* 0x0000763202907816 */ /* 0x000fe20000000090 */
[----:B------:R-:W-:Y:S01]  /*b2e0*/  @!P0 HADD2 R80, -R146.H0_H0, -RZ.H0_H0 ;  /* 0xa00000ff92508230 */ /* 0x000fe20000000900 */
[----:B------:R-:W4:Y:S01]  /*b2f0*/  MUFU.EX2 R2, R24 ;  /* 0x0000001800027308 */ /* 0x000f220000000800 */
[----:B------:R-:W-:Y:S01]  /*b300*/  PRMT R27, R146, 0x5410, R147 ;  /* 0x00005410921b7816 */ /* 0x000fe20000000093 */
[----:B------:R-:W-:-:S02]  /*b310*/  IMAD.MOV.U32 R76, RZ, RZ, R14 ;  /* 0x000000ffff4c7224 */ /* 0x000fc400078e000e */
[----:B------:R-:W-:Y:S01]  /*b320*/  @!P6 HADD2 R83, -R144.H0_H0, -RZ.H0_H0 ;  /* 0xa00000ff9053e230 */ /* 0x000fe20000000900 */
[----:B------:R-:W-:Y:S01]  /*b330*/  @!P0 PRMT R146, R80, 0x5410, RZ ;  /* 0x0000541050928816 */ /* 0x000fe200000000ff */
[----:B------:R-:W-:Y:S01]  /*b340*/  MUFU.EX2 R30, R51 ;  /* 0x00000033001e7308 */ /* 0x000fe20000000800 */
[----:B--2---:R-:W-:Y:S01]  /*b350*/  IMAD.MOV.U32 R185, RZ, RZ, R200 ;  /* 0x000000ffffb97224 */ /* 0x004fe200078e00c8 */
[----:B------:R-:W-:Y:S01]  /*b360*/  PRMT R5, R165, 0x5410, R144 ;  /* 0x00005410a5057816 */ /* 0x000fe20000000090 */
[----:B------:R-:W-:Y:S01]  /*b370*/  IMAD.MOV.U32 R200, RZ, RZ, R201 ;  /* 0x000000ffffc87224 */ /* 0x000fe200078e00c9 */
[----:B------:R-:W-:Y:S01]  /*b380*/  MUFU.EX2 R80, R45 ;  /* 0x0000002d00507308 */ /* 0x000fe20000000800 */
[----:B------:R-:W-:Y:S01]  /*b390*/  IMAD.MOV.U32 R201, RZ, RZ, R222 ;  /* 0x000000ffffc97224 */ /* 0x000fe200078e00de */
[----:B------:R-:W-:Y:S02]  /*b3a0*/  @!P6 PRMT R144, R83, 0x5410, RZ ;  /* 0x000054105390e816 */ /* 0x000fe400000000ff */
[----:B---3--:R2:W3:Y:S01]  /*b3b0*/  MUFU.EX2 R183, R18 ;  /* 0x0000001200b77308 */ /* 0x0084e20000000800 */
[----:B----4-:R-:W-:-:S02]  /*b3c0*/  IMAD.MOV.U32 R33, RZ, RZ, R2 ;  /* 0x000000ffff217224 */ /* 0x010fc400078e0002 */
[----:B------:R-:W-:Y:S01]  /*b3d0*/  @!P3 HADD2 R84, -R165.H0_H0, -RZ.H0_H0 ;  /* 0xa00000ffa554b230 */ /* 0x000fe20000000900 */
[----:B------:R-:W4:Y:S01]  /*b3e0*/  MUFU.EX2 R2, R42 ;  /* 0x0000002a00027308 */ /* 0x000f220000000800 */
[----:B------:R-:W-:Y:S02]  /*b3f0*/  IMAD.MOV.U32 R20, RZ, RZ, R4 ;  /* 0x000000ffff147224 */ /* 0x000fe400078e0004 */
[----:B------:R-:W-:Y:S02]  /*b400*/  @!P5 HADD2 R79, -R147.H0_H0, -RZ.H0_H0 ;  /* 0xa00000ff934fd230 */ /* 0x000fe40000000900 */
[----:B------:R-:W-:Y:S01]  /*b410*/  IMAD.MOV.U32 R40, RZ, RZ, R5 ;  /* 0x000000ffff287224 */ /* 0x000fe200078e0005 */
[----:B------:R3:W-:Y:S01]  /*b420*/  MUFU.EX2 R42, R23 ;  /* 0x00000017002a7308 */ /* 0x0007e20000000800 */
[----:B------:R-:W-:Y:S01]  /*b430*/  IMAD.MOV.U32 R24, RZ, RZ, R8 ;  /* 0x000000ffff187224 */ /* 0x000fe200078e0008 */
[----:B------:R-:W-:Y:S02]  /*b440*/  @!P3 PRMT R165, R84, 0x5410, RZ ;  /* 0x0000541054a5b816 */ /* 0x000fe400000000ff */
[----:B------:R-:W-:Y:S01]  /*b450*/  MUFU.EX2 R45, R44 ;  /* 0x0000002c002d7308 */ /* 0x000fe20000000800 */
[----:B------:R-:W-:Y:S01]  /*b460*/  IMAD.MOV.U32 R25, RZ, RZ, R9 ;  /* 0x000000ffff197224 */ /* 0x000fe200078e0009 */
[----:B------:R-:W-:Y:S01]  /*b470*/  @!P5 PRMT R147, R79, 0x5410, RZ ;  /* 0x000054104f93d816 */ /* 0x000fe200000000ff */
[----:B--2---:R-:W-:Y:S01]  /*b480*/  IMAD.MOV.U32 R18, RZ, RZ, R6 ;  /* 0x000000ffff127224 */ /* 0x004fe200078e0006 */
[----:B------:R-:W2:Y:S01]  /*b490*/  MUFU.EX2 R44, R46 ;  /* 0x0000002e002c7308 */ /* 0x000ea20000000800 */
[----:B------:R-:W-:-:S02]  /*b4a0*/  IMAD.MOV.U32 R6, RZ, RZ, R193 ;  /* 0x000000ffff067224 */ /* 0x000fc400078e00c1 */
[----:B------:R-:W-:Y:S01]  /*b4b0*/  FADD.FTZ R0, R81, R18 ;  /* 0x0000001251007221 */ /* 0x000fe20000010000 */
[----:B------:R-:W-:Y:S01]  /*b4c0*/  IMAD.MOV.U32 R193, RZ, RZ, R85 ;  /* 0x000000ffffc17224 */ /* 0x000fe200078e0055 */
[----:B------:R-:W-:Y:S01]  /*b4d0*/  MUFU.EX2 R222, R47 ;  /* 0x0000002f00de7308 */ /* 0x000fe20000000800 */
[----:B---3--:R-:W-:Y:S02]  /*b4e0*/  IMAD.MOV.U32 R23, RZ, RZ, R15 ;  /* 0x000000ffff177224 */ /* 0x008fe400078e000f */
[----:B------:R-:W-:Y:S01]  /*b4f0*/  FADD.FTZ R0, R22, R0 ;  /* 0x0000000016007221 */ /* 0x000fe20000010000 */
[----:B------:R-:W-:Y:S02]  /*b500*/  IMAD.MOV.U32 R85, RZ, RZ, R203 ;  /* 0x000000ffff557224 */ /* 0x000fe400078e00cb */
[----:B------:R4:W3:Y:S01]  /*b510*/  MUFU.EX2 R203, R31 ;  /* 0x0000001f00cb7308 */ /* 0x0008e20000000800 */
[----:B------:R-:W-:Y:S01]  /*b520*/  FADD.FTZ R0, R217, R0 ;  /* 0x00000000d9007221 */ /* 0x000fe20000010000 */
[----:B------:R-:W-:-:S02]  /*b530*/  IMAD.MOV.U32 R78, RZ, RZ, R6 ;  /* 0x000000ffff4e7224 */ /* 0x000fc400078e0006 */
[----:B------:R-:W1:Y:S01]  /*b540*/  S2R R6, SR_TID.X ;  /* 0x0000000000067919 */ /* 0x000e620000002100 */
[----:B------:R-:W-:-:S04]  /*b550*/  FADD.FTZ R0, R183, R0 ;  /* 0x00000000b7007221 */ /* 0x000fc80000010000 */
[----:B------:R-:W-:-:S04]  /*b560*/  FADD.FTZ R0, R75, R0 ;  /* 0x000000004b007221 */ /* 0x000fc80000010000 */
[----:B------:R-:W-:Y:S01]  /*b570*/  FADD.FTZ R0, R205, R0 ;  /* 0x00000000cd007221 */ /* 0x000fe20000010000 */
[----:B----4-:R-:W-:Y:S02]  /*b580*/  IMAD.MOV.U32 R31, RZ, RZ, R2 ;  /* 0x000000ffff1f7224 */ /* 0x010fe400078e0002 */
[----:B--2---:R-:W-:Y:S01]  /*b590*/  FADD.FTZ R2, R45, R44 ;  /* 0x0000002c2d027221 */ /* 0x004fe20000010000 */
[----:B------:R-:W-:-:S03]  /*b5a0*/  FADD.FTZ R0, R220, R0 ;  /* 0x00000000dc007221 */ /* 0x000fc60000010000 */
[----:B------:R-:W-:Y:S01]  /*b5b0*/  FADD.FTZ R2, R48, R2 ;  /* 0x0000000230027221 */ /* 0x000fe20000010000 */
[----:B------:R-:W-:Y:S01]  /*b5c0*/  FADD.FTZ R3, R163, R0 ;  /* 0x00000000a3037221 */ /* 0x000fe20000010000 */
[----:B------:R-:W-:Y:S02]  /*b5d0*/  FADD.FTZ R0, R216, R206 ;  /* 0x000000ced8007221 */ /* 0x000fe40000010000 */
[----:B------:R-:W-:Y:S01]  /*b5e0*/  FADD.FTZ R2, R49, R2 ;  /* 0x0000000231027221 */ /* 0x000fe20000010000 */
[----:B------:R-:W-:Y:S01]  /*b5f0*/  FADD.FTZ R15, R176, R3 ;  /* 0x00000003b00f7221 */ /* 0x000fe20000010000 */
[----:B------:R-:W-:Y:S02]  /*b600*/  FADD.FTZ R0, R33, R0 ;  /* 0x0000000021007221 */ /* 0x000fe40000010000 */
[----:B------:R-:W-:Y:S01]  /*b610*/  FADD.FTZ R2, R50, R2 ;  /* 0x0000000232027221 */ /* 0x000fe20000010000 */
[----:B------:R-:W-:Y:S01]  /*b620*/  IMAD.MOV.U32 R84, RZ, RZ, R13 ;  /* 0x000000ffff547224 */ /* 0x000fe200078e000d */
[----:B------:R-:W2:Y:S01]  /*b630*/  LDL.LU R176, [R1+0x444] ;  /* 0x0004440001b07983 */ /* 0x000ea20000300800 */
[----:B------:R-:W-:-:S04]  /*b640*/  FADD.FTZ R0, R23, R0 ;  /* 0x0000000017007221 */ /* 0x000fc80000010000 */
[----:B------:R-:W-:Y:S01]  /*b650*/  FADD.FTZ R0, R21, R0 ;  /* 0x0000000015007221 */ /* 0x000fe20000010000 */
[----:B-1----:R-:W-:-:S03]  /*b660*/  SHF.R.U32.HI R6, RZ, 0x5, R6 ;  /* 0x00000005ff067819 */ /* 0x002fc60000011606 */
[----:B------:R-:W-:Y:S02]  /*b670*/  FADD.FTZ R0, R218, R0 ;  /* 0x00000000da007221 */ /* 0x000fe40000010000 */
[----:B------:R-:W-:Y:S02]  /*b680*/  IMAD R82, R82, 0x8, R6 ;  /* 0x0000000852527824 */ /* 0x000fe400078e0206 */
[----:B------:R-:W-:Y:S02]  /*b690*/  FADD.FTZ R0, R168, R0 ;  /* 0x00000000a8007221 */ /* 0x000fe40000010000 */
[----:B------:R-:W-:-:S04]  /*b6a0*/  IMAD.WIDE.U32 R82, R82, -0x326172a9, RZ ;  /* 0xcd9e8d5752527825 */ /* 0x000fc800078e00ff */
[----:B------:R-:W-:-:S04]  /*b6b0*/  FADD.FTZ R0, R31, R0 ;  /* 0x000000001f007221 */ /* 0x000fc80000010000 */
[----:B------:R-:W-:Y:S01]  /*b6c0*/  FADD.FTZ R17, R12, R0 ;  /* 0x000000000c117221 */ /* 0x000fe20000010000 */
[----:B------:R-:W-:-:S04]  /*b6d0*/  FADD.FTZ R0, R19, R42 ;  /* 0x0000002a13007221 */ /* 0x000fc80000010000 */
[----:B------:R-:W-:-:S04]  /*b6e0*/  FADD.FTZ R0, R188, R0 ;  /* 0x00000000bc007221 */ /* 0x000fc80000010000 */
[----:B---3--:R-:W-:-:S04]  /*b6f0*/  FADD.FTZ R0, R203, R0 ;  /* 0x00000000cb007221 */ /* 0x008fc80000010000 */
[----:B------:R-:W-:-:S04]  /*b700*/  FADD.FTZ R0, R41, R0 ;  /* 0x0000000029007221 */ /* 0x000fc80000010000 */
[----:B------:R-:W-:-:S04]  /*b710*/  FADD.FTZ R0, R43, R0 ;  /* 0x000000002b007221 */ /* 0x000fc80000010000 */
[----:B------:R-:W-:-:S04]  /*b720*/  FADD.FTZ R0, R80, R0 ;  /* 0x0000000050007221 */ /* 0x000fc80000010000 */
[----:B------:R-:W-:-:S04]  /*b730*/  FADD.FTZ R0, R222, R0 ;  /* 0x00000000de007221 */ /* 0x000fc80000010000 */
[----:B------:R-:W-:Y:S01]  /*b740*/  FADD.FTZ R14, R87, R0 ;  /* 0x00000000570e7221 */ /* 0x000fe20000010000 */
[----:B------:R-:W-:-:S04]  /*b750*/  FADD.FTZ R0, R30, R2 ;  /* 0x000000021e007221 */ /* 0x000fc80000010000 */
[----:B------:R-:W-:Y:S01]  /*b760*/  FADD.FTZ R2, R52, R0 ;  /* 0x0000000034027221 */ /* 0x000fe20000010000 */
[----:B------:R-:W-:-:S03]  /*b770*/  IMAD.U32 R0, RZ, RZ, UR25 ;  /* 0x00000019ff007e24 */ /* 0x000fc6000f8e00ff */
[----:B------:R-:W-:Y:S02]  /*b780*/  FADD.FTZ R2, R53, R2 ;  /* 0x0000000235027221 */ /* 0x000fe40000010000 */
[----:B------:R-:W-:Y:S02]  /*b790*/  LOP3.LUT R0, R0, UR4, R211, 0x96, !PT ;  /* 0x0000000400007c12 */ /* 0x000fe4000f8e96d3 */
[----:B------:R-:W-:-:S03]  /*b7a0*/  FADD.FTZ R16, R7, R2 ;  /* 0x0000000207107221 */ /* 0x000fc60000010000 */
        /* <DEDUP_REMOVED lines=8> */
[----:B------:R-:W-:-:S04]  /*b830*/  IMAD.WIDE.U32 R8, R8, -0x326172a9, RZ ;  /* 0xcd9e8d5708087825 */ /* 0x000fc800078e00ff */
[----:B------:R-:W-:Y:S01]  /*b840*/  IMAD.MOV.U32 R83, RZ, RZ, R10 ;  /* 0x000000ffff537224 */ /* 0x000fe200078e000a */
[----:B------:R-:W-:Y:S02]  /*b850*/  LOP3.LUT R10, R190, UR31, R13, 0x96, !PT ;  /* 0x0000001fbe0a7c12 */ /* 0x000fe4000f8e960d */
[----:B------:R-:W-:Y:S01]  /*b860*/  LOP3.LUT R6, R12, UR17, R9, 0x96, !PT ;  /* 0x000000110c067c12 */ /* 0x000fe2000f8e9609 */
[----:B------:R-:W-:Y:S02]  /*b870*/  IMAD.MOV.U32 R184, RZ, RZ, R11 ;  /* 0x000000ffffb87224 */ /* 0x000fe400078e000b */
[----:B------:R-:W-:Y:S02]  /*b880*/  IMAD.MOV.U32 R28, RZ, RZ, R85 ;  /* 0x000000ffff1c7224 */ /* 0x000fe400078e0055 */
[----:B------:R-:W-:-:S04]  /*b890*/  IMAD.WIDE.U32 R10, R10, -0x2daee0ad, RZ ;  /* 0xd2511f530a0a7825 */ /* 0x000fc800078e00ff */
[----:B------:R-:W-:-:S04]  /*b8a0*/  IMAD.WIDE.U32 R6, R6, -0x2daee0ad, RZ ;  /* 0xd2511f5306067825 */ /* 0x000fc800078e00ff */
[----:B------:R-:W-:Y:S01]  /*b8b0*/  IMAD.MOV.U32 R29, RZ, RZ, R77 ;  /* 0x000000ffff1d7224 */ /* 0x000fe200078e004d */
[----:B------:R-:W-:Y:S01]  /*b8c0*/  LOP3.LUT R10, R10, UR14, R7, 0x96, !PT ;  /* 0x0000000e0a0a7c12 */ /* 0x000fe2000f8e9607 */
[----:B------:R-:W-:Y:S02]  /*b8d0*/  IMAD.MOV.U32 R47, RZ, RZ, R28 ;  /* 0x000000ffff2f7224 */ /* 0x000fe400078e001c */
[----:B------:R-:W-:Y:S01]  /*b8e0*/  FADD.FTZ R7, R208, R14 ;  /* 0x0000000ed0077221 */ /* 0x000fe20000010000 */
[----:B------:R-:W-:Y:S01]  /*b8f0*/  IMAD.MOV.U32 R28, RZ, RZ, R40 ;  /* 0x000000ffff1c7224 */ /* 0x000fe200078e0028 */
[----:B------:R-:W3:Y:S01]  /*b900*/  LDL.LU R208, [R1+0x440] ;  /* 0x0004400001d07983 */ /* 0x000ee20000300800 */
[----:B------:R-:W-:Y:S02]  /*b910*/  IMAD.MOV.U32 R46, RZ, RZ, R20 ;  /* 0x000000ffff2e7224 */ /* 0x000fe400078e0014 */
[----:B------:R-:W-:Y:S02]  /*b920*/  IMAD.MOV.U32 R40, RZ, RZ, R29 ;  /* 0x000000ffff287224 */ /* 0x000fe400078e001d */
[----:B------:R-:W-:-:S02]  /*b930*/  IMAD.MOV.U32 R20, RZ, RZ, R200 ;  /* 0x000000ffff147224 */ /* 0x000fc400078e00c8 */
[----:B------:R-:W-:Y:S02]  /*b940*/  IMAD.MOV.U32 R29, RZ, RZ, R201 ;  /* 0x000000ffff1d7224 */ /* 0x000fe400078e00c9 */
[----:B------:R-:W4:Y:S01]  /*b950*/  LDL.64 R200, [R1+0xc8] ;  /* 0x0000c80001c87983 */ /* 0x000f220000100a00 */
[----:B------:R-:W-:Y:S01]  /*b960*/  LOP3.LUT R4, R4, UR16, R11, 0x96, !PT ;  /* 0x0000001004047c12 */ /* 0x000fe2000f8e960b */
[----:B------:R-:W-:-:S04]  /*b970*/  IMAD.MOV.U32 R26, RZ, RZ, R185 ;  /* 0x000000ffff1a7224 */ /* 0x000fc800078e00b9 */
[----:B------:R-:W-:-:S04]  /*b980*/  IMAD.WIDE.U32 R4, R4, -0x326172a9, RZ ;  /* 0xcd9e8d5704047825 */ /* 0x000fc800078e00ff */
[----:B------:R-:W-:Y:S01]  /*b990*/  IMAD.MOV.U32 R185, RZ, RZ, R78 ;  /* 0x000000ffffb97224 */ /* 0x000fe200078e004e */
[----:B------:R-:W-:Y:S01]  /*b9a0*/  LOP3.LUT R8, R8, UR15, R5, 0x96, !PT ;  /* 0x0000000f08087c12 */ /* 0x000fe2000f8e9605 */
[----:B------:R-:W-:-:S04]  /*b9b0*/  IMAD.WIDE.U32 R78, R10, -0x326172a9, RZ ;  /* 0xcd9e8d570a4e7825 */ /* 0x000fc800078e00ff */
[----:B------:R-:W-:Y:S02]  /*b9c0*/  IMAD.MOV.U32 R82, RZ, RZ, R76 ;  /* 0x000000ffff527224 */ /* 0x000fe400078e004c */
[----:B------:R-:W-:Y:S02]  /*b9d0*/  IMAD.MOV.U32 R0, RZ, RZ, R78 ;  /* 0x000000ffff007224 */ /* 0x000fe400078e004e */
[----:B------:R-:W-:-:S03]  /*b9e0*/  IMAD.WIDE.U32 R76, R8, -0x2daee0ad, RZ ;  /* 0xd2511f53084c7825 */ /* 0x000fc600078e00ff */
[----:B------:R-:W-:Y:S02]  /*b9f0*/  LOP3.LUT R0, R0, 0xff, RZ, 0xc0, !PT ;  /* 0x000000ff00007812 */ /* 0x000fe400078ec0ff */
[----:B------:R-:W-:Y:S02]  /*ba00*/  LOP3.LUT R85, R6, UR6, R77, 0x96, !PT ;  /* 0x0000000606557c12 */ /* 0x000fe4000f8e964d */
[----:B------:R-:W-:Y:S02]  /*ba10*/  ISETP.LE.U32.AND P1, PT, R0, UR36, PT ;  /* 0x0000002400007c0c */ /* 0x000fe4000bf23070 */
[----:B------:R-:W-:-:S04]  /*ba20*/  LOP3.LUT R0, R85, 0xffff, RZ, 0xc0, !PT ;  /* 0x0000ffff55007812 */ /* 0x000fc800078ec0ff */
[----:B------:R-:W-:-:S04]  /*ba30*/  SHF.R.U32.HI R0, RZ, 0x8, R0 ;  /* 0x00000008ff007819 */ /* 0x000fc80000011600 */
[----:B------:R-:W-:-:S04]  /*ba40*/  LOP3.LUT R0, R0, 0xffff, RZ, 0xc0, !PT ;  /* 0x0000ffff00007812 */ /* 0x000fc800078ec0ff */
[----:B------:R-:W-:Y:S02]  /*ba50*/  ISETP.LE.U32.AND P3, PT, R0, UR36, PT ;  /* 0x0000002400007c0c */ /* 0x000fe4000bf63070 */
[----:B------:R-:W-:-:S04]  /*ba60*/  PRMT R0, R85, 0x7632, R0 ;  /* 0x0000763255007816 */ /* 0x000fc80000000000 */
[----:B------:R-:W-:-:S04]  /*ba70*/  LOP3.LUT R0, R0, 0xff, RZ, 0xc0, !PT ;  /* 0x000000ff00007812 */ /* 0x000fc800078ec0ff */
[----:B------:R-:W-:Y:S02]  /*ba80*/  ISETP.LE.U32.AND P2, PT, R0, UR36, PT ;  /* 0x0000002400007c0c */ /* 0x000fe4000bf43070 */
[----:B------:R-:W-:Y:S01]  /*ba90*/  PRMT R0, R78, 0x7771, RZ ;  /* 0x000077714e007816 */ /* 0x000fe200000000ff */
[----:B------:R-:W-:Y:S03]  /*baa0*/  MUFU.EX2 R55, R55 ;  /* 0x0000003700377308 */ /* 0x000fe60000000800 */
[----:B------:R-:W-:Y:S01]  /*bab0*/  ISETP.GT.U32.AND P0, PT, R0, UR36, PT ;  /* 0x0000002400007c0c */ /* 0x000fe2000bf04070 */
[----:B------:R-:W1:Y:S01]  /*bac0*/  MUFU.EX2 R54, R54 ;  /* 0x0000003600367308 */ /* 0x000e620000000800 */
[----:B------:R-:W-:Y:S01]  /*bad0*/  IMAD.MOV.U32 R0, RZ, RZ, R76 ;  /* 0x000000ffff007224 */ /* 0x000fe200078e004c */
[----:B------:R-:W-:-:S04]  /*bae0*/  LOP3.LUT R87, R4, UR13, R79, 0x96, !PT ;  /* 0x0000000d04577c12 */ /* 0x000fc8000f8e964f */
[----:B------:R-:W-:-:S04]  /*baf0*/  LOP3.LUT R0, R0, 0xff, RZ, 0xc0, !PT ;  /* 0x000000ff00007812 */ /* 0x000fc800078ec0ff */
[----:B------:R-:W-:Y:S02]  /*bb00*/  ISETP.LE.U32.AND P4, PT, R0, UR36, PT ;  /* 0x0000002400007c0c */ /* 0x000fe4000bf83070 */
[----:B------:R-:W-:Y:S02]  /*bb10*/  LOP3.LUT R0, R87, 0xffff, RZ, 0xc0, !PT ;  /* 0x0000ffff57007812 */ /* 0x000fe400078ec0ff */
[----:B-1----:R-:W-:Y:S02]  /*bb20*/  F2FP.F16.F32.PACK_AB R4, R54, R55 ;  /* 0x000000373604723e */ /* 0x002fe400000000ff */
[----:B------:R-:W-:Y:S02]  /*bb30*/  SHF.R.U32.HI R0, RZ, 0x8, R0 ;  /* 0x00000008ff007819 */ /* 0x000fe40000011600 */
[----:B------:R-:W-:Y:S01]  /*bb40*/  PRMT R166, R4, 0x7610, R166 ;  /* 0x0000761004a67816 */ /* 0x000fe200000000a6 */
[----:B------:R-:W-:Y:S01]  /*bb50*/  MUFU.EX2 R56, R56 ;  /* 0x0000003800387308 */ /* 0x000fe20000000800 */
[----:B------:R-:W-:-:S03]  /*bb60*/  LOP3.LUT R0, R0, 0xffff, RZ, 0xc0, !PT ;  /* 0x0000ffff00007812 */ /* 0x000fc600078ec0ff */
[----:B------:R-:W1:Y:S01]  /*bb70*/  MUFU.EX2 R57, R57 ;  /* 0x0000003900397308 */ /* 0x000e620000000800 */
[----:B------:R-:W-:Y:S01]  /*bb80*/  PRMT R167, R4, 0x7632, R167 ;  /* 0x0000763204a77816 */ /* 0x000fe200000000a7 */
[----:B------:R-:W-:Y:S01]  /*bb90*/  @!P1 HADD2 R96, -R166.H0_H0, -RZ.H0_H0 ;  /* 0xa00000ffa6609230 */ /* 0x000fe20000000900 */
[----:B------:R-:W-:Y:S01]  /*bba0*/  ISETP.LE.U32.AND P6, PT, R0, UR36, PT ;  /* 0x0000002400007c0c */ /* 0x000fe2000bfc3070 */
[----:B------:R-:W-:Y:S01]  /*bbb0*/  FADD.FTZ R6, R66, R16 ;  /* 0x0000001042067221 */ /* 0x000fe20000010000 */
[----:B------:R-:W-:Y:S01]  /*bbc0*/  PRMT R0, R78, 0x7772, RZ ;  /* 0x000077724e007816 */ /* 0x000fe200000000ff */
[----:B------:R-:W-:Y:S01]  /*bbd0*/  @P0 HADD2 R94, -R167.H0_H0, -RZ.H0_H0 ;  /* 0xa00000ffa75e0230 */ /* 0x000fe20000000900 */
[----:B------:R-:W-:Y:S02]  /*bbe0*/  PRMT R16, R166, 0x5410, R167 ;  /* 0x00005410a6107816 */ /* 0x000fe400000000a7 */
[----:B------:R-:W-:Y:S02]  /*bbf0*/  @!P1 PRMT R166, R96, 0x5410, RZ ;  /* 0x0000541060a69816 */ /* 0x000fe400000000ff */
[----:B------:R-:W-:-:S02]  /*bc00*/  ISETP.GT.U32.AND P1, PT, R0, UR36, PT ;  /* 0x0000002400007c0c */ /* 0x000fc4000bf24070 */
[----:B------:R-:W-:Y:S02]  /*bc10*/  PRMT R0, R78, 0x7773, RZ ;  /* 0x000077734e007816 */ /* 0x000fe400000000ff */
[----:B------:R-:W-:Y:S02]  /*bc20*/  @P0 PRMT R167, R94, 0x5410, RZ ;  /* 0x000054105ea70816 */ /* 0x000fe400000000ff */
[----:B------:R-:W-:Y:S02]  /*bc30*/  ISETP.GT.U32.AND P0, PT, R0, UR36, PT ;  /* 0x0000002400007c0c */ /* 0x000fe4000bf04070 */
[----:B-1----:R-:W-:Y:S01]  /*bc40*/  F2FP.F16.F32.PACK_AB R0, R57, R56 ;  /* 0x000000383900723e */ /* 0x002fe200000000ff */
[----:B------:R-:W-:Y:S01]  /*bc50*/  FADD.FTZ R5, R63, R17 ;  /* 0x000000113f057221 */ /* 0x000fe20000010000 */
[----:B------:R-:W-:Y:S02]  /*bc60*/  LOP3.LUT R2, R2, UR34, R25, 0x96, !PT ;  /* 0x0000002202027c12 */ /* 0x000fe4000f8e9619 */
[----:B------:R-:W-:-:S02]  /*bc70*/  PRMT R164, R0, 0x7610, R164 ;  /* 0x0000761000a47816 */ /* 0x000fc400000000a4 */
[----:B------:R-:W-:Y:S02]  /*bc80*/  PRMT R163, R0, 0x7632, R163 ;  /* 0x0000763200a37816 */ /* 0x000fe400000000a3 */
[----:B------:R-:W-:Y:S01]  /*bc90*/  PRMT R0, R87, 0x7632, R0 ;  /* 0x0000763257007816 */ /* 0x000fe20000000000 */
[----:B------:R-:W-:-:S03]  /*bca0*/  FADD.FTZ R11, R213, R5 ;  /* 0x00000005d50b7221 */ /* 0x000fc60000010000 */
[----:B------:R-:W-:Y:S01]  /*bcb0*/  LOP3.LUT R0, R0, 0xff, RZ, 0xc0, !PT ;  /* 0x000000ff00007812 */ /* 0x000fe200078ec0ff */
[----:B------:R-:W-:Y:S02]  /*bcc0*/  @P1 HADD2 R101, -R164.H0_H0, -RZ.H0_H0 ;  /* 0xa00000ffa4651230 */ /* 0x000fe40000000900 */
[----:B------:R-:W-:Y:S01]  /*bcd0*/  FADD.FTZ R8, R209, R15 ;  /* 0x0000000fd1087221 */ /* 0x000fe20000010000 */
[----:B------:R-:W-:Y:S01]  /*bce0*/  ISETP.LE.U32.AND P5, PT, R0, UR36, PT ;  /* 0x0000002400007c0c */ /* 0x000fe2000bfa3070 */
[----:B------:R-:W-:Y:S01]  /*bcf0*/  IMAD.MOV.U32 R51, RZ, RZ, R47 ;  /* 0x000000ffff337224 */ /* 0x000fe200078e002f */
[----:B------:R-:W-:Y:S01]  /*bd00*/  PRMT R47, R164, 0x5410, R163 ;  /* 0x00005410a42f7816 */ /* 0x000fe200000000a3 */
[----:B------:R-:W-:Y:S01]  /*bd10*/  STL [R1+0x390], R166 ;  /* 0x000390a601007387 */ /* 0x000fe20000100800 */
[----:B------:R-:W-:Y:S01]  /*bd20*/  @P1 PRMT R164, R101, 0x5410, RZ ;  /* 0x0000541065a41816 */ /* 0x000fe200000000ff */
[----:B------:R-:W-:Y:S02]  /*bd30*/  FADD.FTZ R10, R247, R8 ;  /* 0x00000008f70a7221 */ /* 0x000fe40000010000 */
[----:B------:R1:W-:Y:S01]  /*bd40*/  STL [R1+0x394], R167 ;  /* 0x000394a701007387 */ /* 0x0003e20000100800 */
[----:B------:R-:W-:-:S03]  /*bd50*/  FADD.FTZ R7, R215, R7 ;  /* 0x00000007d7077221 */ /* 0x000fc60000010000 */
[----:B------:R-:W2:Y:S01]  /*bd60*/  LDL.LU R209, [R1+0x43c] ;  /* 0x00043c0001d17983 */ /* 0x000ea20000300800 */
[----:B------:R-:W-:-:S03]  /*bd70*/  FADD.FTZ R6, R221, R6 ;  /* 0x00000006dd067221 */ /* 0x000fc60000010000 */
[----:B------:R-:W3:Y:S04]  /*bd80*/  LDL.LU R213, [R1+0x438] ;  /* 0x0004380001d57983 */ /* 0x000ee80000300800 */
[----:B------:R1:W-:Y:S04]  /*bd90*/  STL [R1+0x38c], R164 ;  /* 0x00038ca401007387 */ /* 0x0003e80000100800 */
[----:B------:R-:W2:Y:S04]  /*bda0*/  LDL.LU R215, [R1+0x434] ;  /* 0x0004340001d77983 */ /* 0x000ea80000300800 */
[----:B------:R-:W3:Y:S04]  /*bdb0*/  LDL.LU R221, [R1+0x430] ;  /* 0x0004300001dd7983 */ /* 0x000ee80000300800 */
[----:B------:R-:W2:Y:S01]  /*bdc0*/  LDL.LU R247, [R1+0x42c] ;  /* 0x00042c0001f77983 */ /* 0x000ea20000300800 */
[----:B------:R-:W-:Y:S01]  /*bdd0*/  FADD.FTZ R12, R160, R6 ;  /* 0x00000006a00c7221 */ /* 0x000fe20000010000 */
[----:B----4-:R-:W-:Y:S01]  /*bde0*/  LOP3.LUT R4, R200, UR12, R3, 0x96, !PT ;  /* 0x0000000cc8047c12 */ /* 0x010fe2000f8e9603 */
[----:B------:R-:W-:-:S04]  /*bdf0*/  IMAD.WIDE.U32 R2, R2, -0x2daee0ad, RZ ;  /* 0xd2511f5302027825 */ /* 0x000fc800078e00ff */
[----:B------:R-:W-:-:S05]  /*be00*/  IMAD.WIDE.U32 R4, R4, -0x2daee0ad, RZ ;  /* 0xd2511f5304047825 */ /* 0x000fca00078e00ff */
[----:B------:R-:W-:Y:S02]  /*be10*/  LOP3.LUT R0, R228, UR33, R5, 0x96, !PT ;  /* 0x00000021e4007c12 */ /* 0x000fe4000f8e9605 */
[----:B------:R-:W-:-:S03]  /*be20*/  LOP3.LUT R4, R4, UR27, R3, 0x96, !PT ;  /* 0x0000001b04047c12 */ /* 0x000fc6000f8e9603 */
[----:B------:R-:W-:-:S04]  /*be30*/  IMAD.WIDE.U32 R8, R0, -0x326172a9, RZ ;  /* 0xcd9e8d5700087825 */ /* 0x000fc800078e00ff */
[----:B------:R-:W-:-:S05]  /*be40*/  IMAD.WIDE.U32 R4, R4, -0x326172a9, RZ ;  /* 0xcd9e8d5704047825 */ /* 0x000fca00078e00ff */
[----:B------:R-:W-:Y:S01]  /*be50*/  LOP3.LUT R0, R8, UR17, R5, 0x96, !PT ;  /* 0x0000001108007c12 */ /* 0x000fe2000f8e9605 */
[----:B------:R-:W-:Y:S02]  /*be60*/  FADD.FTZ R8, R115, R11 ;  /* 0x0000000b73087221 */ /* 0x000fe40000010000 */
[----:B------:R4:W4:Y:S01]  /*be70*/  LDL.LU R115, [R1+0x428] ;  /* 0x0004280001737983 */ /* 0x0009220000300800 */
[----:B------:R-:W-:Y:S01]  /*be80*/  LOP3.LUT R3, R24, UR31, R9, 0x96, !PT ;  /* 0x0000001f18037c12 */ /* 0x000fe2000f8e9609 */
[----:B------:R-:W-:Y:S01]  /*be90*/  FADD.FTZ R11, R148, R7 ;  /* 0x00000007940b7221 */ /* 0x000fe20000010000 */
[----:B------:R-:W-:Y:S01]  /*bea0*/  IMAD.WIDE.U32 R14, R0, -0x2daee0ad, RZ ;  /* 0xd2511f53000e7825 */ /* 0x000fe200078e00ff */
[----:B------:R1:W3:Y:S03]  /*beb0*/  LDL.LU R148, [R1+0x424] ;  /* 0x0004240001947983 */ /* 0x0002e60000300800 */
[----:B------:R-:W-:Y:S01]  /*bec0*/  IMAD.WIDE.U32 R6, R3, -0x2daee0ad, RZ ;  /* 0xd2511f5303067825 */ /* 0x000fe200078e00ff */
[----:B------:R1:W3:Y:S04]  /*bed0*/  LDL.LU R160, [R1+0x420] ;  /* 0x0004200001a07983 */ /* 0x0002e80000300800 */
[----:B------:R-:W-:Y:S01]  /*bee0*/  LOP3.LUT R2, R2, UR16, R7, 0x96, !PT ;  /* 0x0000001002027c12 */ /* 0x000fe2000f8e9607 */
[----:B------:R-:W-:Y:S01]  /*bef0*/  IMAD.MOV.U32 R7, RZ, RZ, R211 ;  /* 0x000000ffff077224 */ /* 0x000fe200078e00d3 */
[----:B------:R-:W-:Y:S01]  /*bf00*/  LOP3.LUT R5, R6, UR14, R15, 0x96, !PT ;  /* 0x0000000e06057c12 */ /* 0x000fe2000f8e960f */
[----:B------:R-:W-:-:S02]  /*bf10*/  IMAD.MOV.U32 R6, RZ, RZ, R210 ;  /* 0x000000ffff067224 */ /* 0x000fc400078e00d2 */
[----:B------:R-:W3:Y:S01]  /*bf20*/  LDL.LU.64 R210, [R1+0x418] ;  /* 0x0004180001d27983 */ /* 0x000ee20000300a00 */
[----:B------:R-:W-:Y:S02]  /*bf30*/  @P0 HADD2 R103, -R163.H0_H0, -RZ.H0_H0 ;  /* 0xa00000ffa3670230 */ /* 0x000fe40000000900 */
[----:B------:R-:W-:-:S03]  /*bf40*/  IMAD.MOV.U32 R66, RZ, RZ, R33 ;  /* 0x000000ffff427224 */ /* 0x000fc600078e0021 */
[----:B------:R-:W-:Y:S01]  /*bf50*/  @P0 PRMT R163, R103, 0x5410, RZ ;  /* 0x0000541067a30816 */ /* 0x000fe200000000ff */
[----:B------:R-:W-:Y:S01]  /*bf60*/  IMAD.MOV.U32 R103, RZ, RZ, R28 ;  /* 0x000000ffff677224 */ /* 0x000fe200078e001c */
[----:B------:R-:W-:Y:S01]  /*bf70*/  MUFU.EX2 R33, R58 ;  /* 0x0000003a00217308 */ /* 0x000fe20000000800 */
[----:B------:R-:W-:-:S03]  /*bf80*/  IMAD.MOV.U32 R28, RZ, RZ, R40 ;  /* 0x000000ffff1c7224 */ /* 0x000fc600078e0028 */
[----:B------:R-:W1:Y:S01]  /*bf90*/  MUFU.EX2 R40, R59 ;  /* 0x0000003b00287308 */ /* 0x000e620000000800 */
[----:B------:R-:W-:-:S04]  /*bfa0*/  LOP3.LUT R0, R85, 0xff, RZ, 0xc0, !PT ;  /* 0x000000ff55007812 */ /* 0x000fc800078ec0ff */
[----:B------:R-:W-:Y:S01]  /*bfb0*/  ISETP.LE.U32.AND P0, PT, R0, UR36, PT ;  /* 0x0000002400007c0c */ /* 0x000fe2000bf03070 */
[----:B------:R-:W-:Y:S02]  /*bfc0*/  IMAD.MOV.U32 R79, RZ, RZ, R46 ;  /* 0x000000ffff4f7224 */ /* 0x000fe400078e002e */
[----:B------:R-:W-:Y:S02]  /*bfd0*/  IMAD.MOV.U32 R63, RZ, RZ, R20 ;  /* 0x000000ffff3f7224 */ /* 0x000fe400078e0014 */
[----:B------:R-:W-:Y:S02]  /*bfe0*/  IMAD.MOV.U32 R46, RZ, RZ, R193 ;  /* 0x000000ffff2e7224 */ /* 0x000fe400078e00c1 */
[----:B------:R-:W-:Y:S01]  /*bff0*/  IMAD.MOV.U32 R20, RZ, RZ, R192 ;  /* 0x000000ffff147224 */ /* 0x000fe200078e00c0 */
[----:B-1----:R-:W-:Y:S01]  /*c000*/  F2FP.F16.F32.PACK_AB R0, R40, R33 ;  /* 0x000000212800723e */ /* 0x002fe200000000ff */
[----:B------:R-:W-:-:S04]  /*c010*/  IMAD.WIDE.U32 R2, R2, -0x326172a9, RZ ;  /* 0xcd9e8d5702027825 */ /* 0x000fc800078e00ff */
[----:B------:R-:W-:Y:S01]  /*c020*/  IMAD.WIDE.U32 R192, R5, -0x326172a9, RZ ;  /* 0xcd9e8d5705c07825 */ /* 0x000fe200078e00ff */
[----:B------:R-:W-:-:S03]  /*c030*/  PRMT R162, R0, 0x7610, R162 ;  /* 0x0000761000a27816 */ /* 0x000fc600000000a2 */
[----:B------:R-:W-:Y:S01]  /*c040*/  IMAD.MOV.U32 R17, RZ, RZ, R84 ;  /* 0x000000ffff117224 */ /* 0x000fe200078e0054 */
[----:B------:R-:W-:Y:S01]  /*c050*/  LOP3.LUT R84, R2, UR13, R193, 0x96, !PT ;  /* 0x0000000d02547c12 */ /* 0x000fe2000f8e96c1 */
[----:B------:R-:W-:Y:S01]  /*c060*/  MUFU.EX2 R13, R65 ;  /* 0x00000041000d7308 */ /* 0x000fe20000000800 */
[----:B------:R-:W-:Y:S01]  /*c070*/  @!P0 HADD2 R110, -R162.H0_H0, -RZ.H0_H0 ;  /* 0xa00000ffa26e8230 */ /* 0x000fe20000000900 */
[----:B------:R-:W-:Y:S02]  /*c080*/  PRMT R161, R0, 0x7632, R161 ;  /* 0x0000763200a17816 */ /* 0x000fe400000000a1 */
[----:B------:R-:W1:Y:S01]  /*c090*/  MUFU.EX2 R15, R64 ;  /* 0x00000040000f7308 */ /* 0x000e620000000800 */
[----:B------:R-:W-:Y:S01]  /*c0a0*/  IMAD.MOV.U32 R167, RZ, RZ, R51 ;  /* 0x000000ffffa77224 */ /* 0x000fe200078e0033 */
[----:B------:R-:W-:Y:S01]  /*c0b0*/  LOP3.LUT R0, R84, 0xff, RZ, 0xc0, !PT ;  /* 0x000000ff54007812 */ /* 0x000fe200078ec0ff */
[----:B------:R-:W-:Y:S01]  /*c0c0*/  IMAD.MOV.U32 R51, RZ, RZ, R185 ;  /* 0x000000ffff337224 */ /* 0x000fe200078e00b9 */
[----:B------:R-:W-:-:S02]  /*c0d0*/  PRMT R185, R162, 0x5410, R161 ;  /* 0x00005410a2b97816 */ /* 0x000fc400000000a1 */
[----:B------:R-:W-:Y:S02]  /*c0e0*/  @!P0 PRMT R162, R110, 0x5410, RZ ;  /* 0x000054106ea28816 */ /* 0x000fe400000000ff */
[----:B------:R-:W-:Y:S02]  /*c0f0*/  ISETP.LE.U32.AND P0, PT, R0, UR36, PT ;  /* 0x0000002400007c0c */ /* 0x000fe4000bf03070 */
[----:B------:R-:W-:Y:S02]  /*c100*/  LOP3.LUT R0, R84, 0xffff, RZ, 0xc0, !PT ;  /* 0x0000ffff54007812 */ /* 0x000fe400078ec0ff */
[----:B-1----:R-:W-:Y:S02]  /*c110*/  F2FP.F16.F32.PACK_AB R178, R15, R13 ;  /* 0x0000000d0fb2723e */ /* 0x002fe400000000ff */
[----:B------:R-:W-:-:S07]  /*c120*/  SHF.R.U32.HI R0, RZ, 0x8, R0 ;  /* 0x00000008ff007819 */ /* 0x000fce0000011600 */
[----:B------:R-:W-:Y:S01]  /*c130*/  @!P0 HADD2 R109, -R178.H0_H0, -RZ.H0_H0 ;  /* 0xa00000ffb26d8230 */ /* 0x000fe20000000900 */
[----:B------:R-:W-:Y:S02]  /*c140*/  LOP3.LUT R0, R0, 0xffff, RZ, 0xc0, !PT ;  /* 0x0000ffff00007812 */ /* 0x000fe400078ec0ff */
[----:B------:R-:W-:Y:S02]  /*c150*/  PRMT R166, R178, 0x7610, R166 ;  /* 0x00007610b2a67816 */ /* 0x000fe400000000a6 */
[----:B------:R-:W-:Y:S02]  /*c160*/  @!P0 PRMT R166, R109, 0x5410, RZ ;  /* 0x000054106da68816 */ /* 0x000fe400000000ff */
[----:B------:R-:W-:Y:S02]  /*c170*/  ISETP.LE.U32.AND P0, PT, R0, UR36, PT ;  /* 0x0000002400007c0c */ /* 0x000fe4000bf03070 */
[----:B------:R-:W-:Y:S01]  /*c180*/  LOP3.LUT R9, R4, UR15, R3, 0x96, !PT ;  /* 0x0000000f04097c12 */ /* 0x000fe2000f8e9603 */
[----:B------:R-:W-:Y:S01]  /*c190*/  FADD.FTZ R3, R133, R10 ;  /* 0x0000000a85037221 */ /* 0x000fe20000010000 */
[----:B------:R-:W-:Y:S01]  /*c1a0*/  PRMT R0, R84, 0x7632, R0 ;  /* 0x0000763254007816 */ /* 0x000fe20000000000 */
[----:B------:R-:W-:Y:S01]  /*c1b0*/  FADD.FTZ R4, R226, R8 ;  /* 0x00000008e2047221 */ /* 0x000fe20000010000 */
[----:B------:R-:W-:Y:S02]  /*c1c0*/  MUFU.EX2 R10, R68 ;  /* 0x00000044000a7308 */ /* 0x000fe40000000800 */
[----:B------:R-:W-:-:S02]  /*c1d0*/  LOP3.LUT R0, R0, 0xff, RZ, 0xc0, !PT ;  /* 0x000000ff00007812 */ /* 0x000fc400078ec0ff */
[----:B------:R-:W1:Y:S03]  /*c1e0*/  MUFU.EX2 R8, R67 ;  /* 0x0000004300087308 */ /* 0x000e660000000800 */
[----:B------:R-:W-:Y:S01]  /*c1f0*/  @!P0 HADD2 R111, -R178.H1_H1, -RZ.H0_H0 ;  /* 0xa00000ffb26f8230 */ /* 0x000fe20000000d00 */
[----:B------:R-:W-:-:S04]  /*c200*/  PRMT R164, R178, 0x7632, R164 ;  /* 0x00007632b2a47816 */ /* 0x000fc800000000a4 */
[----:B------:R-:W-:Y:S02]  /*c210*/  @!P0 PRMT R164, R111, 0x5410, RZ ;  /* 0x000054106fa48816 */ /* 0x000fe400000000ff */
[----:B------:R-:W-:Y:S02]  /*c220*/  ISETP.LE.U32.AND P0, PT, R0, UR36, PT ;  /* 0x0000002400007c0c */ /* 0x000fe4000bf03070 */
[----:B-1----:R-:W-:Y:S01]  /*c230*/  F2FP.F16.F32.PACK_AB R177, R10, R8 ;  /* 0x000000080ab1723e */ /* 0x002fe200000000ff */
[----:B------:R1:W-:Y:S01]  /*c240*/  STL [R1+0x388], R162 ;  /* 0x000388a201007387 */ /* 0x0003e20000100800 */
[----:B------:R-:W-:Y:S01]  /*c250*/  SHF.R.U32.HI R0, RZ, 0x18, R84 ;  /* 0x00000018ff007819 */ /* 0x000fe20000011654 */
[----:B------:R-:W-:Y:S02]  /*c260*/  IMAD.MOV.U32 R5, RZ, RZ, R192 ;  /* 0x000000ffff057224 */ /* 0x000fe400078e00c0 */
[----:B------:R-:W-:Y:S02]  /*c270*/  IMAD.MOV.U32 R59, RZ, RZ, R79 ;  /* 0x000000ffff3b7224 */ /* 0x000fe400078e004f */
[----:B------:R-:W-:Y:S01]  /*c280*/  IMAD.MOV.U32 R58, RZ, RZ, R167 ;  /* 0x000000ffff3a7224 */ /* 0x000fe200078e00a7 */
[----:B------:R-:W-:-:S03]  /*c290*/  PRMT R36, R177, 0x7632, R36 ;  /* 0x00007632b1247816 */ /* 0x000fc60000000024 */
[----:B------:R-:W-:Y:S02]  /*c2a0*/  @!P0 HADD2 R112, -R177.H0_H0, -RZ.H0_H0 ;  /* 0xa00000ffb1708230 */ /* 0x000fe40000000900 */
[----:B------:R-:W-:Y:S02]  /*c2b0*/  IMAD.MOV.U32 R79, RZ, RZ, R16 ;  /* 0x000000ffff4f7224 */ /* 0x000fe400078e0010 */
[----:B------:R-:W-:Y:S01]  /*c2c0*/  FADD.FTZ R2, R227, R11 ;  /* 0x0000000be3027221 */ /* 0x000fe20000010000 */
[----:B------:R-:W-:Y:S01]  /*c2d0*/  IMAD.MOV.U32 R167, RZ, RZ, R18 ;  /* 0x000000ffffa77224 */ /* 0x000fe200078e0012 */
[----:B-1----:R-:W-:Y:S01]  /*c2e0*/  PRMT R162, R177, 0x7610, R162 ;  /* 0x00007610b1a27816 */ /* 0x002fe200000000a2 */
[----:B------:R-:W-:Y:S01]  /*c2f0*/  FADD.FTZ R3, R138, R3 ;  /* 0x000000038a037221 */ /* 0x000fe20000010000 */
[----:B------:R-:W-:Y:S01]  /*c300*/  @!P0 PRMT R162, R112, 0x5410, RZ ;  /* 0x0000541070a28816 */ /* 0x000fe200000000ff */
[----:B------:R-:W-:Y:S01]  /*c310*/  FADD.FTZ R4, R232, R4 ;  /* 0x00000004e8047221 */ /* 0x000fe20000010000 */
[----:B------:R-:W-:Y:S01]  /*c320*/  ISETP.LE.U32.AND P0, PT, R0, UR36, PT ;  /* 0x0000002400007c0c */ /* 0x000fe2000bf03070 */
[----:B------:R-:W-:Y:S01]  /*c330*/  MUFU.EX2 R16, R72 ;  /* 0x0000004800107308 */ /* 0x000fe20000000800 */
[----:B------:R-:W-:-:S03]  /*c340*/  LOP3.LUT R5, R5, 0xff, RZ, 0xc0, !PT ;  /* 0x000000ff05057812 */ /* 0x000fc600078ec0ff */
[----:B------:R-:W-:Y:S04]  /*c350*/  MUFU.EX2 R89, R89 ;  /* 0x0000005900597308 */ /* 0x000fe80000000800 */
[----:B------:R-:W-:Y:S01]  /*c360*/  MUFU.EX2 R91, R91 ;  /* 0x0000005b005b7308 */ /* 0x000fe20000000800 */
[----:B------:R-:W1:Y:S03]  /*c370*/  S2R R77, SR_TID.X ;  /* 0x00000000004d7919 */ /* 0x000e660000002100 */
[----:B------:R-:W-:Y:S01]  /*c380*/  @!P0 HADD2 R113, -R177.H1_H1, -RZ.H0_H0 ;  /* 0xa00000ffb1718230 */ /* 0x000fe20000000d00 */
[----:B------:R-:W2:Y:S01]  /*c390*/  MUFU.EX2 R18, R73 ;  /* 0x0000004900127308 */ /* 0x000ea20000000800 */
[----:B------:R-:W-:Y:S01]  /*c3a0*/  @!P3 HADD2 R124, -R161.H0_H0, -RZ.H0_H0 ;  /* 0xa00000ffa17cb230 */ /* 0x000fe20000000900 */
[----:B------:R-:W-:Y:S01]  /*c3b0*/  UIADD3 UR4, UPT, UPT, UR35, 0x3, URZ ;  /* 0x0000000323047890 */ /* 0x000fe2000fffe0ff */
[----:B------:R1:W3:Y:S01]  /*c3c0*/  LDL.LU R226, [R1+0x410] ;  /* 0x0004100001e27983 */ /* 0x0002e20000300800 */
[----:B------:R-:W-:-:S02]  /*c3d0*/  @!P0 PRMT R36, R113, 0x5410, RZ ;  /* 0x0000541071248816 */ /* 0x000fc400000000ff */
[----:B------:R-:W-:Y:S01]  /*c3e0*/  ISETP.LE.U32.AND P0, PT, R5, UR36, PT ;  /* 0x0000002405007c0c */ /* 0x000fe2000bf03070 */
[----:B------:R-:W-:Y:S01]  /*c3f0*/  FADD.FTZ R0, R157, R12 ;  /* 0x0000000c9d007221 */ /* 0x000fe20000010000 */
[----:B--2---:R-:W-:Y:S01]  /*c400*/  F2FP.F16.F32.PACK_AB R174, R18, R16 ;  /* 0x0000001012ae723e */ /* 0x004fe200000000ff */
[----:B------:R2:W-:Y:S01]  /*c410*/  MUFU.EX2 R11, R69 ;  /* 0x00000045000b7308 */ /* 0x0005e20000000800 */
[----:B------:R-:W-:Y:S01]  /*c420*/  PRMT R5, R192, 0x7771, RZ ;  /* 0x00007771c0057816 */ /* 0x000fe200000000ff */
[----:B------:R-:W-:Y:S02]  /*c430*/  IMAD.MOV.U32 R65, RZ, RZ, R58 ;  /* 0x000000ffff417224 */ /* 0x000fe400078e003a */
[----:B------:R-:W-:-:S06]  /*c440*/  IMAD.MOV.U32 R64, RZ, RZ, R59 ;  /* 0x000000ffff407224 */ /* 0x000fcc00078e003b */
[----:B------:R-:W-:Y:S01]  /*c450*/  @!P0 HADD2 R114, -R174.H0_H0, -RZ.H0_H0 ;  /* 0xa00000ffae728230 */ /* 0x000fe20000000900 */
[----:B------:R-:W-:Y:S01]  /*c460*/  PRMT R37, R174, 0x7610, R37 ;  /* 0x00007610ae257816 */ /* 0x000fe20000000025 */
[----:B------:R-:W-:Y:S02]  /*c470*/  IMAD.MOV.U32 R73, RZ, RZ, R79 ;  /* 0x000000ffff497224 */ /* 0x000fe400078e004f */
[----:B------:R-:W-:Y:S01]  /*c480*/  IMAD.MOV.U32 R72, RZ, RZ, R51 ;  /* 0x000000ffff487224 */ /* 0x000fe200078e0033 */
[----:B------:R-:W-:Y:S01]  /*c490*/  @!P0 PRMT R37, R114, 0x5410, RZ ;  /* 0x0000541072258816 */ /* 0x000fe200000000ff */
[----:B------:R3:W3:Y:S01]  /*c4a0*/  LDL.LU R227, [R1+0x40c] ;  /* 0x00040c0001e37983 */ /* 0x0006e20000300800 */
[----:B------:R-:W-:Y:S01]  /*c4b0*/  ISETP.GT.U32.AND P0, PT, R5, UR36, PT ;  /* 0x0000002405007c0c */ /* 0x000fe2000bf04070 */
[----:B------:R-:W2:Y:S01]  /*c4c0*/  MUFU.EX2 R12, R71 ;  /* 0x00000047000c7308 */ /* 0x000ea20000000800 */
[----:B------:R-:W-:Y:S02]  /*c4d0*/  PRMT R5, R192, 0x7772, RZ ;  /* 0x00007772c0057816 */ /* 0x000fe400000000ff */
[----:B------:R-:W-:Y:S01]  /*c4e0*/  PRMT R39, R174, 0x7632, R39 ;  /* 0x00007632ae277816 */ /* 0x000fe20000000027 */
[----:B------:R-:W-:-:S02]  /*c4f0*/  IMAD.MOV.U32 R58, RZ, RZ, R6 ;  /* 0x000000ffff3a7224 */ /* 0x000fc400078e0006 */
[----:B------:R-:W-:Y:S01]  /*c500*/  FADD.FTZ R6, R234, R2 ;  /* 0x00000002ea067221 */ /* 0x000fe20000010000 */
[----:B------:R-:W-:Y:S01]  /*c510*/  PRMT R2, R192, 0x7773, RZ ;  /* 0x00007773c0027816 */ /* 0x000fe200000000ff */
[----:B------:R-:W-:Y:S01]  /*c520*/  IMAD.MOV.U32 R68, RZ, RZ, R64 ;  /* 0x000000ffff447224 */ /* 0x000fe200078e0040 */
[----:B------:R-:W-:Y:S01]  /*c530*/  @!P3 PRMT R161, R124, 0x5410, RZ ;  /* 0x000054107ca1b816 */ /* 0x000fe200000000ff */
[----:B------:R-:W-:Y:S01]  /*c540*/  IMAD.MOV.U32 R79, RZ, RZ, R31 ;  /* 0x000000ffff4f7224 */ /* 0x000fe200078e001f */
[----:B-1----:R-:W-:Y:S01]  /*c550*/  SHF.R.U32.HI R77, RZ, 0x5, R77 ;  /* 0x00000005ff4d7819 */ /* 0x002fe2000001164d */
[----:B--2---:R-:W-:Y:S01]  /*c560*/  IMAD.MOV.U32 R69, RZ, RZ, R167 ;  /* 0x000000ffff457224 */ /* 0x004fe200078e00a7 */
[----:B------:R1:W2:Y:S01]  /*c570*/  LDL.LU R232, [R1+0x408] ;  /* 0x0004080001e87983 */ /* 0x0002a20000300800 */
[----:B------:R-:W-:Y:S01]  /*c580*/  F2FP.F16.F32.PACK_AB R175, R12, R11 ;  /* 0x0000000b0caf723e */ /* 0x000fe200000000ff */
[----:B------:R-:W-:Y:S02]  /*c590*/  IMAD.MOV.U32 R71, RZ, RZ, R66 ;  /* 0x000000ffff477224 */ /* 0x000fe400078e0042 */
[----:B------:R1:W2:Y:S01]  /*c5a0*/  LDL.LU R234, [R1+0x404] ;  /* 0x0004040001ea7983 */ /* 0x0002a20000300800 */
[----:B------:R-:W-:Y:S01]  /*c5b0*/  PRMT R38, R175, 0x7610, R38 ;  /* 0x00007610af267816 */ /* 0x000fe20000000026 */
[----:B------:R-:W-:-:S02]  /*c5c0*/  IMAD.MOV.U32 R66, RZ, RZ, R58 ;  /* 0x000000ffff427224 */ /* 0x000fc400078e003a */
[----:B------:R-:W-:Y:S02]  /*c5d0*/  IMAD.MOV.U32 R64, RZ, RZ, R63 ;  /* 0x000000ffff407224 */ /* 0x000fe400078e003f */
[----:B------:R-:W-:Y:S02]  /*c5e0*/  IMAD.MOV.U32 R58, RZ, RZ, R50 ;  /* 0x000000ffff3a7224 */ /* 0x000fe400078e0032 */
[----:B------:R-:W-:Y:S02]  /*c5f0*/  IMAD.MOV.U32 R63, RZ, RZ, R83 ;  /* 0x000000ffff3f7224 */ /* 0x000fe400078e0053 */
[----:B------:R-:W-:Y:S02]  /*c600*/  IMAD.MOV.U32 R50, RZ, RZ, R82 ;  /* 0x000000ffff327224 */ /* 0x000fe400078e0052 */
[----:B------:R-:W-:-:S04]  /*c610*/  IMAD.WIDE.U32 R82, R9, -0x2daee0ad, RZ ;  /* 0xd2511f5309527825 */ /* 0x000fc800078e00ff */
[----:B------:R-:W-:Y:S01]  /*c620*/  IMAD.MOV.U32 R31, RZ, RZ, R81 ;  /* 0x000000ffff1f7224 */ /* 0x000fe200078e0051 */
[----:B------:R-:W-:Y:S01]  /*c630*/  LOP3.LUT R81, R14, UR6, R83, 0x96, !PT ;  /* 0x000000060e517c12 */ /* 0x000fe2000f8e9653 */
[----:B------:R-:W-:Y:S02]  /*c640*/  IMAD.MOV.U32 R167, RZ, RZ, R23 ;  /* 0x000000ffffa77224 */ /* 0x000fe400078e0017 */
[----:B------:R-:W-:Y:S01]  /*c650*/  IMAD.MOV.U32 R51, RZ, RZ, R20 ;  /* 0x000000ffff337224 */ /* 0x000fe200078e0014 */
[----:B------:R-:W-:Y:S01]  /*c660*/  MUFU.EX2 R23, R95 ;  /* 0x0000005f00177308 */ /* 0x000fe20000000800 */
[----:B------:R-:W-:Y:S02]  /*c670*/  IMAD.MOV.U32 R59, RZ, RZ, R7 ;  /* 0x000000ffff3b7224 */ /* 0x000fe400078e0007 */
[----:B------:R-:W-:Y:S01]  /*c680*/  FADD.FTZ R7, R240, R0 ;  /* 0x00000000f0077221 */ /* 0x000fe20000010000 */
[----:B------:R-:W1:Y:S01]  /*c690*/  MUFU.EX2 R20, R92 ;  /* 0x0000005c00147308 */ /* 0x000e620000000800 */
[----:B------:R-:W-:-:S02]  /*c6a0*/  LOP3.LUT R0, R81, 0xff, RZ, 0xc0, !PT ;  /* 0x000000ff51007812 */ /* 0x000fc400078ec0ff */
[----:B------:R-:W-:Y:S01]  /*c6b0*/  PRMT R247, R175, 0x7632, R247 ;  /* 0x00007632aff77816 */ /* 0x000fe200000000f7 */
[----:B------:R-:W-:Y:S01]  /*c6c0*/  IMAD.MOV.U32 R67, RZ, RZ, R59 ;  /* 0x000000ffff437224 */ /* 0x000fe200078e003b */
[----:B------:R2:W2:Y:S01]  /*c6d0*/  LDL.LU R240, [R1+0x400] ;  /* 0x0004000001f07983 */ /* 0x0004a20000300800 */
[----:B-1----:R-:W-:Y:S01]  /*c6e0*/  F2FP.F16.F32.PACK_AB R187, R23, R20 ;  /* 0x0000001417bb723e */ /* 0x002fe200000000ff */
[----:B----4-:R-:W-:-:S05]  /*c6f0*/  @P0 HADD2 R115, -R174.H1_H1, -RZ.H0_H0 ;  /* 0xa00000ffae730230 */ /* 0x010fca0000000d00 */
[----:B------:R-:W-:Y:S02]  /*c700*/  @P0 PRMT R39, R115, 0x5410, RZ ;  /* 0x0000541073270816 */ /* 0x000fe400000000ff */
[----:B------:R-:W-:-:S13]  /*c710*/  ISETP.GT.U32.AND P0, PT, R5, UR36, PT ;  /* 0x0000002405007c0c */ /* 0x000fda000bf04070 */
[----:B------:R-:W-:-:S05]  /*c720*/  @P0 HADD2 R116, -R175.H0_H0, -RZ.H0_H0 ;  /* 0xa00000ffaf740230 */ /* 0x000fca0000000900 */
[----:B------:R-:W-:Y:S02]  /*c730*/  @P0 PRMT R38, R116, 0x5410, RZ ;  /* 0x0000541074260816 */ /* 0x000fe400000000ff */
[----:B------:R-:W-:-:S13]  /*c740*/  ISETP.GT.U32.AND P0, PT, R2, UR36, PT ;  /* 0x0000002402007c0c */ /* 0x000fda000bf04070 */
[----:B------:R-:W-:-:S05]  /*c750*/  @P0 HADD2 R118, -R175.H1_H1, -RZ.H0_H0 ;  /* 0xa00000ffaf760230 */ /* 0x000fca0000000d00 */
[----:B------:R-:W-:Y:S02]  /*c760*/  @P0 PRMT R247, R118, 0x5410, RZ ;  /* 0x0000541076f70816 */ /* 0x000fe400000000ff */
[----:B------:R-:W-:Y:S02]  /*c770*/  ISETP.LE.U32.AND P0, PT, R0, UR36, PT ;  /* 0x0000002400007c0c */ /* 0x000fe4000bf03070 */
[----:B------:R-:W-:-:S04]  /*c780*/  LOP3.LUT R0, R81, 0xffff, RZ, 0xc0, !PT ;  /* 0x0000ffff51007812 */ /* 0x000fc800078ec0ff */
[----:B------:R-:W-:Y:S02]  /*c790*/  SHF.R.U32.HI R0, RZ, 0x8, R0 ;  /* 0x00000008ff007819 */ /* 0x000fe40000011600 */
[----:B---3--:R-:W-:Y:S02]  /*c7a0*/  PRMT R221, R187, 0x7610, R221 ;  /* 0x00007610bbdd7816 */ /* 0x008fe400000000dd */
[----:B------:R-:W-:-:S03]  /*c7b0*/  LOP3.LUT R0, R0, 0xffff, RZ, 0xc0, !PT ;  /* 0x0000ffff00007812 */ /* 0x000fc600078ec0ff */
[----:B------:R-:W-:-:S05]  /*c7c0*/  @!P0 HADD2 R119, -R187.H0_H0, -RZ.H0_H0 ;  /* 0xa00000ffbb778230 */ /* 0x000fca0000000900 */
[----:B------:R-:W-:Y:S02]  /*c7d0*/  @!P0 PRMT R221, R119, 0x5410, RZ ;  /* 0x0000541077dd8816 */ /* 0x000fe400000000ff */
[----:B------:R-:W-:Y:S01]  /*c7e0*/  ISETP.LE.U32.AND P0, PT, R0, UR36, PT ;  /* 0x0000002400007c0c */ /* 0x000fe2000bf03070 */
[----:B------:R-:W-:Y:S02]  /*c7f0*/  IMAD.MOV.U32 R59, RZ, RZ, R46 ;  /* 0x000000ffff3b7224 */ /* 0x000fe400078e002e */
[----:B------:R-:W-:Y:S02]  /*c800*/  IMAD.MOV.U32 R116, RZ, RZ, R17 ;  /* 0x000000ffff747224 */ /* 0x000fe400078e0011 */
[----:B------:R-:W-:Y:S01]  /*c810*/  IMAD.MOV.U32 R46, RZ, RZ, R21 ;  /* 0x000000ffff2e7224 */ /* 0x000fe200078e0015 */
[----:B------:R-:W-:Y:S01]  /*c820*/  MUFU.EX2 R17, R106 ;  /* 0x0000006a00117308 */ /* 0x000fe20000000800 */
[----:B------:R-:W-:Y:S01]  /*c830*/  FADD.FTZ R5, R70, R3 ;  /* 0x0000000346057221 */ /* 0x000fe20000010000 */
[----:B------:R-:W-:Y:S01]  /*c840*/  IMAD.MOV.U32 R118, RZ, RZ, R68 ;  /* 0x000000ffff767224 */ /* 0x000fe200078e0044 */
[----:B------:R-:W-:Y:S01]  /*c850*/  PRMT R0, R81, 0x7632, R0 ;  /* 0x0000763251007816 */ /* 0x000fe20000000000 */
[----:B------:R-:W1:Y:S01]  /*c860*/  MUFU.EX2 R21, R105 ;  /* 0x0000006900157308 */ /* 0x000e620000000800 */
[----:B------:R-:W-:-:S02]  /*c870*/  IMAD.MOV.U32 R68, RZ, RZ, R22 ;  /* 0x000000ffff447224 */ /* 0x000fc400078e0016 */
[----:B------:R-:W-:Y:S02]  /*c880*/  IMAD.MOV.U32 R70, RZ, RZ, R19 ;  /* 0x000000ffff467224 */ /* 0x000fe400078e0013 */
[----:B------:R-:W-:Y:S01]  /*c890*/  @!P0 HADD2 R121, -R187.H1_H1, -RZ.H0_H0 ;  /* 0xa00000ffbb798230 */ /* 0x000fe20000000d00 */
[----:B------:R-:W-:Y:S01]  /*c8a0*/  MUFU.EX2 R19, R88 ;  /* 0x0000005800137308 */ /* 0x000fe20000000800 */
[----:B------:R-:W-:-:S03]  /*c8b0*/  LOP3.LUT R0, R0, 0xff, RZ, 0xc0, !PT ;  /* 0x000000ff00007812 */ /* 0x000fc600078ec0ff */
[----:B------:R-:W3:Y:S01]  /*c8c0*/  MUFU.EX2 R22, R90 ;  /* 0x0000005a00167308 */ /* 0x000ee20000000800 */
[----:B------:R-:W-:Y:S02]  /*c8d0*/  PRMT R215, R187, 0x7632, R215 ;  /* 0x00007632bbd77816 */ /* 0x000fe400000000d7 */
[----:B------:R-:W-:Y:S02]  /*c8e0*/  @!P0 PRMT R215, R121, 0x5410, RZ ;  /* 0x0000541079d78816 */ /* 0x000fe400000000ff */
[----:B------:R-:W-:Y:S02]  /*c8f0*/  ISETP.LE.U32.AND P0, PT, R0, UR36, PT ;  /* 0x0000002400007c0c */ /* 0x000fe4000bf03070 */
[----:B-1----:R-:W-:-:S04]  /*c900*/  F2FP.F16.F32.PACK_AB R0, R21, R17 ;  /* 0x000000111500723e */ /* 0x002fc800000000ff */
[C---:B------:R-:W-:Y:S02]  /*c910*/  PRMT R158, R0.reuse, 0x7610, R158 ;  /* 0x00007610009e7816 */ /* 0x040fe4000000009e */
[----:B------:R-:W-:Y:S02]  /*c920*/  PRMT R157, R0, 0x7632, R157 ;  /* 0x00007632009d7816 */ /* 0x000fe4000000009d */
[----:B---3--:R-:W-:Y:S01]  /*c930*/  F2FP.F16.F32.PACK_AB R180, R22, R19 ;  /* 0x0000001316b4723e */ /* 0x008fe200000000ff */
[----:B------:R-:W-:-:S04]  /*c940*/  IMAD.MOV.U32 R0, RZ, RZ, R82 ;  /* 0x000000ffff007224 */ /* 0x000fc800078e0052 */
[----:B------:R-:W-:Y:S01]  /*c950*/  @!P0 HADD2 R122, -R180.H0_H0, -RZ.H0_H0 ;  /* 0xa00000ffb47a8230 */ /* 0x000fe20000000900 */
[----:B------:R-:W-:Y:S01]  /*c960*/  LOP3.LUT R0, R0, 0xff, RZ, 0xc0, !PT ;  /* 0x000000ff00007812 */ /* 0x000fe200078ec0ff */
[----:B------:R-:W-:Y:S01]  /*c970*/  FADD.FTZ R2, R116, R4 ;  /* 0x0000000474027221 */ /* 0x000fe20000010000 */
[----:B------:R-:W-:Y:S01]  /*c980*/  PRMT R213, R180, 0x7610, R213 ;  /* 0x00007610b4d57816 */ /* 0x000fe200000000d5 */
[----:B------:R-:W-:Y:S01]  /*c990*/  IMAD.MOV.U32 R116, RZ, RZ, R71 ;  /* 0x000000ffff747224 */ /* 0x000fe200078e0047 */
[----:B------:R-:W-:Y:S01]  /*c9a0*/  @!P0 PRMT R213, R122, 0x5410, RZ ;  /* 0x000054107ad58816 */ /* 0x000fe200000000ff */
[----:B------:R-:W-:Y:S01]  /*c9b0*/  IMAD.MOV.U32 R14, RZ, RZ, R69 ;  /* 0x000000ffff0e7224 */ /* 0x000fe200078e0045 */
[----:B------:R-:W-:Y:S01]  /*c9c0*/  ISETP.LE.U32.AND P0, PT, R0, UR36, PT ;  /* 0x0000002400007c0c */ /* 0x000fe2000bf03070 */
[----:B------:R-:W-:Y:S01]  /*c9d0*/  IMAD.MOV.U32 R71, RZ, RZ, R64 ;  /* 0x000000ffff477224 */ /* 0x000fe200078e0040 */
[----:B------:R-:W-:Y:S01]  /*c9e0*/  SHF.R.U32.HI R0, RZ, 0x18, R81 ;  /* 0x00000018ff007819 */ /* 0x000fe20000011651 */
[----:B------:R-:W-:-:S02]  /*c9f0*/  IMAD.MOV.U32 R69, RZ, RZ, R58 ;  /* 0x000000ffff457224 */ /* 0x000fc400078e003a */
[----:B------:R-:W-:Y:S02]  /*ca00*/  IMAD.MOV.U32 R64, RZ, RZ, R31 ;  /* 0x000000ffff407224 */ /* 0x000fe400078e001f */
[----:B------:R-:W-:Y:S01]  /*ca10*/  IMAD.MOV.U32 R58, RZ, RZ, R30 ;  /* 0x000000ffff3a7224 */ /* 0x000fe200078e001e */
[----:B------:R-:W-:Y:S01]  /*ca20*/  MUFU.EX2 R31, R108 ;  /* 0x0000006c001f7308 */ /* 0x000fe20000000800 */
[----:B------:R-:W-:-:S03]  /*ca30*/  ISETP.LE.U32.AND P1, PT, R0, UR36, PT ;  /* 0x0000002400007c0c */ /* 0x000fc6000bf23070 */
[----:B------:R-:W1:Y:S01]  /*ca40*/  MUFU.EX2 R30, R102 ;  /* 0x00000066001e7308 */ /* 0x000e620000000800 */
[----:B------:R-:W-:Y:S02]  /*ca50*/  @!P2 HADD2 R123, -R158.H0_H0, -RZ.H0_H0 ;  /* 0xa00000ff9e7ba230 */ /* 0x000fe40000000900 */
[----:B------:R-:W-:Y:S01]  /*ca60*/  FADD.FTZ R4, R151, R7 ;  /* 0x0000000797047221 */ /* 0x000fe20000010000 */
[----:B------:R-:W-:Y:S01]  /*ca70*/  SHF.R.U32.HI R0, RZ, 0x18, R85 ;  /* 0x00000018ff007819 */ /* 0x000fe20000011655 */
[----:B------:R-:W-:Y:S02]  /*ca80*/  IMAD.MOV.U32 R122, RZ, RZ, R184 ;  /* 0x000000ffff7a7224 */ /* 0x000fe400078e00b8 */
[----:B------:R-:W-:Y:S01]  /*ca90*/  FADD.FTZ R2, R156, R2 ;  /* 0x000000029c027221 */ /* 0x000fe20000010000 */
[----:B------:R-:W-:Y:S01]  /*caa0*/  PRMT R184, R158, 0x5410, R157 ;  /* 0x000054109eb87816 */ /* 0x000fe2000000009d */
[----:B------:R-:W-:Y:S01]  /*cab0*/  FADD.FTZ R9, R74, R5 ;  /* 0x000000054a097221 */ /* 0x000fe20000010000 */
[----:B------:R-:W-:Y:S01]  /*cac0*/  @!P2 PRMT R158, R123, 0x5410, RZ ;  /* 0x000054107b9ea816 */ /* 0x000fe200000000ff */
[----:B------:R-:W-:Y:S01]  /*cad0*/  FADD.FTZ R3, R154, R6 ;  /* 0x000000069a037221 */ /* 0x000fe20000010000 */
[----:B------:R-:W-:Y:S01]  /*cae0*/  FADD.FTZ R5, R153, R4 ;  /* 0x0000000499057221 */ /* 0x000fe20000010000 */
[----:B------:R-:W-:Y:S01]  /*caf0*/  ISETP.LE.U32.AND P2, PT, R0, UR36, PT ;  /* 0x0000002400007c0c */ /* 0x000fe2000bf43070 */
[----:B------:R-:W-:Y:S01]  /*cb00*/  @!P1 HADD2 R125, -R180.H1_H1, -RZ.H0_H0 ;  /* 0xa00000ffb47d9230 */ /* 0x000fe20000000d00 */
[----:B-1----:R-:W-:Y:S01]  /*cb10*/  F2FP.F16.F32.PACK_AB R179, R31, R30 ;  /* 0x0000001e1fb3723e */ /* 0x002fe200000000ff */
[----:B------:R-:W-:Y:S01]  /*cb20*/  FADD.FTZ R4, R13, R2 ;  /* 0x000000020d047221 */ /* 0x000fe20000010000 */
[----:B------:R-:W-:-:S02]  /*cb30*/  F2FP.F16.F32.PACK_AB R0, R91, R89 ;  /* 0x000000595b00723e */ /* 0x000fc400000000ff */
[----:B------:R-:W-:Y:S01]  /*cb40*/  PRMT R2, R76, 0x7771, RZ ;  /* 0x000077714c027816 */ /* 0x000fe200000000ff */
[----:B------:R-:W-:Y:S01]  /*cb50*/  FADD.FTZ R3, R155, R3 ;  /* 0x000000039b037221 */ /* 0x000fe20000010000 */
[----:B------:R-:W-:Y:S01]  /*cb60*/  PRMT R211, R180, 0x7632, R211 ;  /* 0x00007632b4d37816 */ /* 0x000fe200000000d3 */
[----:B------:R-:W-:Y:S01]  /*cb70*/  @!P0 HADD2 R127, -R179.H0_H0, -RZ.H0_H0 ;  /* 0xa00000ffb37f8230 */ /* 0x000fe20000000900 */
[----:B------:R-:W-:Y:S02]  /*cb80*/  @!P1 PRMT R211, R125, 0x5410, RZ ;  /* 0x000054107dd39816 */ /* 0x000fe400000000ff */
[C---:B------:R-:W-:Y:S02]  /*cb90*/  PRMT R156, R0.reuse, 0x7610, R156 ;  /* 0x00007610009c7816 */ /* 0x040fe4000000009c */
[----:B------:R-:W-:Y:S02]  /*cba0*/  PRMT R155, R0, 0x7632, R155 ;  /* 0x00007632009b7816 */ /* 0x000fe4000000009b */
[----:B------:R-:W-:-:S02]  /*cbb0*/  ISETP.GT.U32.AND P1, PT, R2, UR36, PT ;  /* 0x0000002402007c0c */ /* 0x000fc4000bf24070 */
[----:B------:R-:W-:Y:S02]  /*cbc0*/  PRMT R0, R82, 0x7771, RZ ;  /* 0x0000777152007816 */ /* 0x000fe400000000ff */
[----:B------:R-:W-:Y:S02]  /*cbd0*/  PRMT R210, R179, 0x7610, R210 ;  /* 0x00007610b3d27816 */ /* 0x000fe400000000d2 */
[----:B------:R-:W-:Y:S02]  /*cbe0*/  @!P0 PRMT R210, R127, 0x5410, RZ ;  /* 0x000054107fd28816 */ /* 0x000fe400000000ff */
[----:B------:R-:W-:Y:S01]  /*cbf0*/  ISETP.GT.U32.AND P0, PT, R0, UR36, PT ;  /* 0x0000002400007c0c */ /* 0x000fe2000bf04070 */
[----:B------:R-:W-:Y:S02]  /*cc00*/  FADD.FTZ R0, R8, R3 ;  /* 0x0000000308007221 */ /* 0x000fe40000010000 */
[----:B------:R-:W1:Y:S01]  /*cc10*/  MUFU.EX2 R3, R97 ;  /* 0x0000006100037308 */ /* 0x000e620000000800 */
[----:B------:R-:W-:-:S02]  /*cc20*/  @!P2 HADD2 R130, -R157.H0_H0, -RZ.H0_H0 ;  /* 0xa00000ff9d82a230 */ /* 0x000fc40000000900 */
[----:B------:R-:W-:Y:S02]  /*cc30*/  IMAD.MOV.U32 R121, RZ, RZ, R72 ;  /* 0x000000ffff797224 */ /* 0x000fe400078e0048 */
[----:B------:R-:W-:Y:S01]  /*cc40*/  FADD.FTZ R7, R15, R4 ;  /* 0x000000040f077221 */ /* 0x000fe20000010000 */
[----:B------:R-:W-:Y:S02]  /*cc50*/  IMAD.MOV.U32 R74, RZ, RZ, R65 ;  /* 0x000000ffff4a7224 */ /* 0x000fe400078e0041 */
[----:B------:R-:W-:Y:S01]  /*cc60*/  FADD.FTZ R6, R10, R0 ;  /* 0x000000000a067221 */ /* 0x000fe20000010000 */
[----:B------:R-:W-:Y:S01]  /*cc70*/  IMAD.MOV.U32 R65, RZ, RZ, R28 ;  /* 0x000000ffff417224 */ /* 0x000fe200078e001c */
[----:B------:R-:W-:Y:S01]  /*cc80*/  PRMT R0, R76, 0x7772, RZ ;  /* 0x000077724c007816 */ /* 0x000fe200000000ff */
[----:B------:R-:W-:Y:S01]  /*cc90*/  IMAD.MOV.U32 R72, RZ, RZ, R26 ;  /* 0x000000ffff487224 */ /* 0x000fe200078e001a */
[----:B------:R-:W3:Y:S01]  /*cca0*/  MUFU.EX2 R4, R99 ;  /* 0x0000006300047308 */ /* 0x000ee20000000800 */
[----:B------:R-:W-:Y:S01]  /*ccb0*/  @!P2 PRMT R157, R130, 0x5410, RZ ;  /* 0x00005410829da816 */ /* 0x000fe200000000ff */
[----:B------:R-:W-:-:S02]  /*ccc0*/  @P1 HADD2 R128, -R155.H0_H0, -RZ.H0_H0 ;  /* 0xa00000ff9b801230 */ /* 0x000fc40000000900 */
[----:B------:R-:W-:Y:S01]  /*ccd0*/  MUFU.EX2 R26, R117 ;  /* 0x00000075001a7308 */ /* 0x000fe20000000800 */
[----:B------:R-:W-:-:S03]  /*cce0*/  IMAD.MOV.U32 R119, RZ, RZ, R79 ;  /* 0x000000ffff777224 */ /* 0x000fc600078e004f */
[----:B------:R-:W4:Y:S01]  /*ccf0*/  MUFU.EX2 R28, R120 ;  /* 0x00000078001c7308 */ /* 0x000f220000000800 */
[----:B------:R-:W-:Y:S01]  /*cd00*/  ISETP.GT.U32.AND P2, PT, R0, UR36, PT ;  /* 0x0000002400007c0c */ /* 0x000fe2000bf44070 */
[----:B------:R-:W-:Y:S01]  /*cd10*/  IMAD.MOV.U32 R79, RZ, RZ, R50 ;  /* 0x000000ffff4f7224 */ /* 0x000fe200078e0032 */
[----:B------:R-:W-:Y:S01]  /*cd20*/  PRMT R0, R76, 0x7773, RZ ;  /* 0x000077734c007816 */ /* 0x000fe200000000ff */
[----:B------:R-:W-:Y:S01]  /*cd30*/  IMAD.MOV.U32 R50, RZ, RZ, R183 ;  /* 0x000000ffff327224 */ /* 0x000fe200078e00b7 */
[----:B------:R-:W4:Y:S01]  /*cd40*/  MUFU.EX2 R10, R136 ;  /* 0x00000088000a7308 */ /* 0x000f220000000800 */
[----:B------:R-:W-:Y:S02]  /*cd50*/  PRMT R183, R156, 0x5410, R155 ;  /* 0x000054109cb77816 */ /* 0x000fe4000000009b */
[----:B------:R-:W-:Y:S01]  /*cd60*/  @P1 PRMT R155, R128, 0x5410, RZ ;  /* 0x00005410809b1816 */ /* 0x000fe200000000ff */
[----:B------:R-:W4:Y:S01]  /*cd70*/  MUFU.EX2 R8, R145 ;  /* 0x0000009100087308 */ /* 0x000f220000000800 */
[----:B------:R-:W-:Y:S01]  /*cd80*/  ISETP.GT.U32.AND P1, PT, R0, UR36, PT ;  /* 0x0000002400007c0c */ /* 0x000fe2000bf24070 */
[----:B-1----:R-:W-:Y:S01]  /*cd90*/  FADD.FTZ R0, R3, R5 ;  /* 0x0000000503007221 */ /* 0x002fe20000010000 */
[----:B------:R-:W-:-:S02]  /*cda0*/  IMAD.MOV.U32 R123, RZ, RZ, R59 ;  /* 0x000000ffff7b7224 */ /* 0x000fc400078e003b */
[----:B------:R-:W-:Y:S02]  /*cdb0*/  IMAD.MOV.U32 R90, RZ, RZ, R63 ;  /* 0x000000ffff5a7224 */ /* 0x000fe400078e003f */
[----:B------:R-:W-:Y:S02]  /*cdc0*/  @P0 HADD2 R126, -R179.H1_H1, -RZ.H0_H0 ;  /* 0xa00000ffb37e0230 */ /* 0x000fe40000000d00 */
[----:B------:R-:W-:Y:S02]  /*cdd0*/  IMAD.MOV.U32 R59, RZ, RZ, R29 ;  /* 0x000000ffff3b7224 */ /* 0x000fe400078e001d */
[----:B------:R-:W-:Y:S01]  /*cde0*/  IMAD.MOV.U32 R63, RZ, RZ, R27 ;  /* 0x000000ffff3f7224 */ /* 0x000fe200078e001b */
[----:B------:R-:W-:Y:S01]  /*cdf0*/  MUFU.EX2 R29, R107 ;  /* 0x0000006b001d7308 */ /* 0x000fe20000000800 */
[----:B---3--:R-:W-:Y:S01]  /*ce00*/  FADD.FTZ R5, R4, R0 ;  /* 0x0000000004057221 */ /* 0x008fe20000010000 */
[----:B------:R-:W-:Y:S02]  /*ce10*/  PRMT R2, R82, 0x7772, RZ ;  /* 0x0000777252027816 */ /* 0x000fe400000000ff */
[----:B------:R-:W1:Y:S01]  /*ce20*/  MUFU.EX2 R27, R104 ;  /* 0x00000068001b7308 */ /* 0x000e620000000800 */
[----:B----4-:R-:W-:-:S02]  /*ce30*/  F2FP.F16.F32.PACK_AB R0, R28, R26 ;  /* 0x0000001a1c00723e */ /* 0x010fc400000000ff */
[----:B------:R-:W-:Y:S02]  /*ce40*/  PRMT R209, R179, 0x7632, R209 ;  /* 0x00007632b3d17816 */ /* 0x000fe400000000d1 */
[----:B------:R-:W-:Y:S02]  /*ce50*/  @P0 PRMT R209, R126, 0x5410, RZ ;  /* 0x000054107ed10816 */ /* 0x000fe400000000ff */
[----:B------:R-:W-:Y:S02]  /*ce60*/  ISETP.GT.U32.AND P0, PT, R2, UR36, PT ;  /* 0x0000002402007c0c */ /* 0x000fe4000bf04070 */
[C---:B------:R-:W-:Y:S02]  /*ce70*/  PRMT R153, R0.reuse, 0x7610, R153 ;  /* 0x0000761000997816 */ /* 0x040fe40000000099 */
[----:B------:R-:W-:Y:S01]  /*ce80*/  PRMT R154, R0, 0x7632, R154 ;  /* 0x00007632009a7816 */ /* 0x000fe2000000009a */
[----:B------:R-:W-:Y:S01]  /*ce90*/  FADD.FTZ R0, R10, R9 ;  /* 0x000000090a007221 */ /* 0x000fe20000010000 */
[----:B------:R-:W-:-:S03]  /*cea0*/  F2FP.F16.F32.PACK_AB R4, R4, R3 ;  /* 0x000000030404723e */ /* 0x000fc600000000ff */
[----:B------:R-:W-:Y:S01]  /*ceb0*/  FADD.FTZ R0, R8, R0 ;  /* 0x0000000008007221 */ /* 0x000fe20000010000 */
[----:B-1----:R-:W-:Y:S01]  /*cec0*/  F2FP.F16.F32.PACK_AB R145, R29, R27 ;  /* 0x0000001b1d91723e */ /* 0x002fe200000000ff */
[----:B------:R-:W-:Y:S02]  /*ced0*/  @P2 HADD2 R135, -R153.H0_H0, -RZ.H0_H0 ;  /* 0xa00000ff99872230 */ /* 0x000fe40000000900 */
[----:B------:R-:W-:Y:S01]  /*cee0*/  FADD.FTZ R3, R56, R0 ;  /* 0x0000000038037221 */ /* 0x000fe20000010000 */
[----:B------:R-:W-:Y:S01]  /*cef0*/  F2FP.F16.F32.PACK_AB R0, R8, R10 ;  /* 0x0000000a0800723e */ /* 0x000fe200000000ff */
[----:B------:R-:W-:Y:S01]  /*cf00*/  IMAD.MOV.U32 R105, RZ, RZ, R167 ;  /* 0x000000ffff697224 */ /* 0x000fe200078e00a7 */
[----:B------:R-:W-:Y:S01]  /*cf10*/  PRMT R167, R153, 0x5410, R154 ;  /* 0x0000541099a77816 */ /* 0x000fe2000000009a */
[----:B------:R-:W-:Y:S01]  /*cf20*/  @P0 HADD2 R134, -R145.H0_H0, -RZ.H0_H0 ;  /* 0xa00000ff91860230 */ /* 0x000fe20000000900 */
[----:B------:R-:W-:Y:S02]  /*cf30*/  @P2 PRMT R153, R135, 0x5410, RZ ;  /* 0x0000541087992816 */ /* 0x000fe400000000ff */
[----:B------:R-:W-:-:S02]  /*cf40*/  PRMT R136, R0, 0x7610, R136 ;  /* 0x0000761000887816 */ /* 0x000fc40000000088 */
[----:B------:R-:W-:Y:S02]  /*cf50*/  PRMT R135, R0, 0x7632, R135 ;  /* 0x0000763200877816 */ /* 0x000fe40000000087 */
[----:B------:R-:W-:Y:S02]  /*cf60*/  PRMT R0, R82, 0x7773, RZ ;  /* 0x0000777352007816 */ /* 0x000fe400000000ff */
[----:B------:R-:W-:Y:S02]  /*cf70*/  PRMT R208, R145, 0x7610, R208 ;  /* 0x0000761091d07816 */ /* 0x000fe400000000d0 */
[----:B------:R-:W-:Y:S02]  /*cf80*/  @P0 PRMT R208, R134, 0x5410, RZ ;  /* 0x0000541086d00816 */ /* 0x000fe400000000ff */
[----:B------:R-:W-:Y:S01]  /*cf90*/  ISETP.GT.U32.AND P0, PT, R0, UR36, PT ;  /* 0x0000002400007c0c */ /* 0x000fe2000bf04070 */
[----:B------:R-:W-:Y:S01]  /*cfa0*/  FADD.FTZ R0, R11, R6 ;  /* 0x000000060b007221 */ /* 0x000fe20000010000 */
[----:B------:R-:W-:-:S02]  /*cfb0*/  IMAD.MOV.U32 R8, RZ, RZ, R228 ;  /* 0x000000ffff087224 */ /* 0x000fc400078e00e4 */
[----:B------:R-:W-:-:S04]  /*cfc0*/  IMAD.MOV.U32 R6, RZ, RZ, R236 ;  /* 0x000000ffff067224 */ /* 0x000fc800078e00ec */
[----:B------:R-:W-:Y:S02]  /*cfd0*/  IMAD.MOV.U32 R56, RZ, RZ, R6 ;  /* 0x000000ffff387224 */ /* 0x000fe400078e0006 */
[----:B------:R-:W-:Y:S02]  /*cfe0*/  IMAD.MOV.U32 R6, RZ, RZ, R8 ;  /* 0x000000ffff067224 */ /* 0x000fe400078e0008 */
[----:B------:R-:W1:Y:S01]  /*cff0*/  S2R R8, SR_CTAID.X ;  /* 0x0000000000087919 */ /* 0x000e620000002500 */
[----:B------:R-:W-:Y:S01]  /*d000*/  IMAD.MOV.U32 R13, RZ, RZ, R123 ;  /* 0x000000ffff0d7224 */ /* 0x000fe200078e007b */
[----:B------:R-:W-:Y:S01]  /*d010*/  LOP3.LUT R2, R87, 0xff, RZ, 0xc0, !PT ;  /* 0x000000ff57027812 */ /* 0x000fe200078ec0ff */
[----:B------:R-:W-:Y:S02]  /*d020*/  IMAD.MOV.U32 R123, RZ, RZ, R122 ;  /* 0x000000ffff7b7224 */ /* 0x000fe400078e007a */
[----:B------:R-:W-:Y:S02]  /*d030*/  IMAD.MOV.U32 R122, RZ, RZ, R74 ;  /* 0x000000ffff7a7224 */ /* 0x000fe400078e004a */
[----:B------:R-:W-:-:S02]  /*d040*/  @P1 HADD2 R137, -R154.H0_H0, -RZ.H0_H0 ;  /* 0xa00000ff9a891230 */ /* 0x000fc40000000900 */
[----:B------:R-:W-:Y:S01]  /*d050*/  IMAD.MOV.U32 R74, RZ, RZ, R121 ;  /* 0x000000ffff4a7224 */ /* 0x000fe200078e0079 */
[----:B------:R-:W-:Y:S01]  /*d060*/  ISETP.LE.U32.AND P3, PT, R2, UR36, PT ;  /* 0x0000002402007c0c */ /* 0x000fe2000bf63070 */
[----:B------:R-:W-:Y:S01]  /*d070*/  IMAD.MOV.U32 R121, RZ, RZ, R70 ;  /* 0x000000ffff797224 */ /* 0x000fe200078e0046 */
[----:B------:R-:W-:Y:S01]  /*d080*/  SHF.R.U32.HI R2, RZ, 0x18, R87 ;  /* 0x00000018ff027819 */ /* 0x000fe20000011657 */
[----:B------:R-:W-:Y:S02]  /*d090*/  IMAD.MOV.U32 R70, RZ, RZ, R118 ;  /* 0x000000ffff467224 */ /* 0x000fe400078e0076 */
[----:B------:R-:W-:Y:S02]  /*d0a0*/  IMAD.MOV.U32 R118, RZ, RZ, R14 ;  /* 0x000000ffff767224 */ /* 0x000fe400078e000e */
[----:B------:R-:W-:Y:S01]  /*d0b0*/  FADD.FTZ R14, R12, R0 ;  /* 0x000000000c0e7221 */ /* 0x000fe20000010000 */
[----:B------:R-:W-:Y:S01]  /*d0c0*/  IMAD.U32 R0, RZ, RZ, UR25 ;  /* 0x00000019ff007e24 */ /* 0x000fe2000f8e00ff */
[----:B------:R-:W-:-:S02]  /*d0d0*/  @P1 PRMT R154, R137, 0x5410, RZ ;  /* 0x00005410899a1816 */ /* 0x000fc400000000ff */
[----:B------:R-:W-:Y:S01]  /*d0e0*/  ISETP.LE.U32.AND P1, PT, R2, UR36, PT ;  /* 0x0000002402007c0c */ /* 0x000fe2000bf23070 */
[----:B------:R-:W-:Y:S01]  /*d0f0*/  FADD.FTZ R2, R16, R7 ;  /* 0x0000000710027221 */ /* 0x000fe20000010000 */
[----:B------:R-:W-:Y:S02]  /*d100*/  IMAD.MOV.U32 R7, RZ, RZ, R237 ;  /* 0x000000ffff077224 */ /* 0x000fe400078e00ed */
[----:B------:R-:W-:Y:S01]  /*d110*/  FADD.FTZ R3, R57, R3 ;  /* 0x0000000339037221 */ /* 0x000fe20000010000 */
[----:B------:R-:W-:Y:S01]  /*d120*/  IMAD.MOV.U32 R9, RZ, RZ, R229 ;  /* 0x000000ffff097224 */ /* 0x000fe200078e00e5 */
[----:B------:R-:W-:Y:S01]  /*d130*/  LOP3.LUT R0, R0, UR4, R67, 0x96, !PT ;  /* 0x0000000400007c12 */ /* 0x000fe2000f8e9643 */
[----:B------:R-:W-:Y:S01]  /*d140*/  IMAD.MOV.U32 R57, RZ, RZ, R7 ;  /* 0x000000ffff397224 */ /* 0x000fe200078e0007 */
[C---:B------:R-:W-:Y:S01]  /*d150*/  PRMT R137, R4.reuse, 0x7610, R137 ;  /* 0x0000761004897816 */ /* 0x040fe20000000089 */
[----:B------:R-:W-:Y:S01]  /*d160*/  IMAD.MOV.U32 R7, RZ, RZ, R9 ;  /* 0x000000ffff077224 */ /* 0x000fe200078e0009 */
[----:B------:R-:W-:Y:S01]  /*d170*/  PRMT R138, R4, 0x7632, R138 ;  /* 0x00007632048a7816 */ /* 0x000fe2000000008a */
[----:B------:R-:W-:Y:S01]  /*d180*/  FADD.FTZ R4, R55, R5 ;  /* 0x0000000537047221 */ /* 0x000fe20000010000 */
[----:B------:R-:W-:Y:S01]  /*d190*/  FADD.FTZ R15, R18, R2 ;  /* 0x00000002120f7221 */ /* 0x000fe20000010000 */
[----:B-1----:R-:W-:-:S02]  /*d1a0*/  IMAD R8, R8, 0x8, R77 ;  /* 0x0000000808087824 */ /* 0x002fc400078e024d */
[----:B------:R-:W-:Y:S01]  /*d1b0*/  FADD.FTZ R17, R17, R3 ;  /* 0x0000000311117221 */ /* 0x000fe20000010000 */
[----:B------:R-:W-:-:S04]  /*d1c0*/  IMAD.WIDE.U32 R2, R0, -0x326172a9, RZ ;  /* 0xcd9e8d5700027825 */ /* 0x000fc800078e00ff */
[----:B------:R-:W-:Y:S01]  /*d1d0*/  FADD.FTZ R16, R54, R4 ;  /* 0x0000000436107221 */ /* 0x000fe20000010000 */
[----:B------:R-:W-:Y:S01]  /*d1e0*/  @!P5 HADD2 R139, -R136.H0_H0, -RZ.H0_H0 ;  /* 0xa00000ff888bd230 */ /* 0x000fe20000000900 */
[----:B------:R-:W-:Y:S01]  /*d1f0*/  PRMT R88, R136, 0x5410, R135 ;  /* 0x0000541088587816 */ /* 0x000fe20000000087 */
[----:B------:R-:W-:Y:S01]  /*d200*/  IMAD.WIDE.U32 R8, R8, -0x326172a9, RZ ;  /* 0xcd9e8d5708087825 */ /* 0x000fe200078e00ff */
[----:B------:R-:W-:-:S03]  /*d210*/  LOP3.LUT R4, R2, UR34, R191, 0x96, !PT ;  /* 0x0000002202047c12 */ /* 0x000fc6000f8e96bf */
[----:B------:R-:W-:Y:S01]  /*d220*/  @P0 HADD2 R140, -R145.H1_H1, -RZ.H0_H0 ;  /* 0xa00000ff918c0230 */ /* 0x000fe20000000d00 */
[----:B------:R-:W-:Y:S01]  /*d230*/  PRMT R176, R145, 0x7632, R176 ;  /* 0x0000763291b07816 */ /* 0x000fe200000000b0 */
[----:B------:R-:W-:Y:S01]  /*d240*/  IMAD.MOV.U32 R54, RZ, RZ, R6 ;  /* 0x000000ffff367224 */ /* 0x000fe200078e0006 */
[----:B------:R-:W-:Y:S01]  /*d250*/  LOP3.LUT R6, R8, UR12, R3, 0x96, !PT ;  /* 0x0000000c08067c12 */ /* 0x000fe2000f8e9603 */
[----:B------:R-:W-:Y:S02]  /*d260*/  IMAD.MOV.U32 R55, RZ, RZ, R7 ;  /* 0x000000ffff377224 */ /* 0x000fe400078e0007 */
[----:B------:R-:W-:Y:S02]  /*d270*/  IMAD.MOV.U32 R104, RZ, RZ, R80 ;  /* 0x000000ffff687224 */ /* 0x000fe400078e0050 */
[----:B------:R-:W-:Y:S02]  /*d280*/  @!P1 HADD2 R142, -R135.H0_H0, -RZ.H0_H0 ;  /* 0xa00000ff878e9230 */ /* 0x000fe40000000900 */
[----:B------:R-:W-:-:S04]  /*d290*/  IMAD.WIDE.U32 R6, R6, -0x2daee0ad, RZ ;  /* 0xd2511f5306067825 */ /* 0x000fc800078e00ff */
[----:B------:R-:W-:Y:S01]  /*d2a0*/  @!P4 HADD2 R129, -R156.H0_H0, -RZ.H0_H0 ;  /* 0xa00000ff9c81c230 */ /* 0x000fe20000000900 */
[----:B------:R1:W3:Y:S01]  /*d2b0*/  LDL.LU.64 R228, [R1+0x3f8] ;  /* 0x0003f80001e47983 */ /* 0x0002e20000300a00 */
[----:B------:R-:W4:Y:S01]  /*d2c0*/  LDCU.64 UR4, c[0x0][0x418] ;  /* 0x00008300ff0477ac */ /* 0x000f220008000a00 */
[----:B------:R-:W-:Y:S01]  /*d2d0*/  IMAD.WIDE.U32 R4, R4, -0x2daee0ad, RZ ;  /* 0xd2511f5304047825 */ /* 0x000fe200078e00ff */
[----:B------:R-:W-:-:S03]  /*d2e0*/  LOP3.LUT R12, R56, UR33, R7, 0x96, !PT ;  /* 0x00000021380c7c12 */ /* 0x000fc6000f8e9607 */
[----:B------:R-:W-:Y:S01]  /*d2f0*/  @!P3 HADD2 R143, -R137.H0_H0, -RZ.H0_H0 ;  /* 0xa00000ff898fb230 */ /* 0x000fe20000000900 */
[----:B------:R-:W-:Y:S02]  /*d300*/  @!P5 PRMT R136, R139, 0x5410, RZ ;  /* 0x000054108b88d816 */ /* 0x000fe400000000ff */
[----:B------:R-:W-:Y:S01]  /*d310*/  PRMT R108, R137, 0x5410, R138 ;  /* 0x00005410896c7816 */ /* 0x000fe2000000008a */
[----:B------:R-:W-:Y:S01]  /*d320*/  IMAD.MOV.U32 R117, RZ, RZ, R118 ;  /* 0x000000ffff757224 */ /* 0x000fe200078e0076 */
[----:B------:R-:W-:Y:S01]  /*d330*/  LOP3.LUT R8, R6, UR27, R5, 0x96, !PT ;  /* 0x0000001b06087c12 */ /* 0x000fe2000f8e9605 */
[----:B------:R-:W-:Y:S01]  /*d340*/  IMAD.MOV.U32 R139, RZ, RZ, R13 ;  /* 0x000000ffff8b7224 */ /* 0x000fe200078e000d */
[----:B------:R-:W-:Y:S01]  /*d350*/  @P0 PRMT R176, R140, 0x5410, RZ ;  /* 0x000054108cb00816 */ /* 0x000fe200000000ff */
[----:B------:R-:W-:Y:S01]  /*d360*/  IMAD.WIDE.U32 R12, R12, -0x326172a9, RZ ;  /* 0xcd9e8d570c0c7825 */ /* 0x000fe200078e00ff */
[----:B------:R-:W-:-:S03]  /*d370*/  @!P1 PRMT R135, R142, 0x5410, RZ ;  /* 0x000054108e879816 */ /* 0x000fc600000000ff */
[----:B------:R-:W-:Y:S01]  /*d380*/  IMAD.MOV.U32 R120, RZ, RZ, R58 ;  /* 0x000000ffff787224 */ /* 0x000fe200078e003a */
[----:B------:R-:W-:Y:S01]  /*d390*/  @!P4 PRMT R156, R129, 0x5410, RZ ;  /* 0x00005410819cc816 */ /* 0x000fe200000000ff */
[----:B------:R-:W-:Y:S01]  /*d3a0*/  IMAD.WIDE.U32 R8, R8, -0x326172a9, RZ ;  /* 0xcd9e8d5708087825 */ /* 0x000fe200078e00ff */
[----:B------:R-:W-:-:S03]  /*d3b0*/  LOP3.LUT R10, R190, UR31, R13, 0x96, !PT ;  /* 0x0000001fbe0a7c12 */ /* 0x000fc6000f8e960d */
[----:B------:R-:W-:Y:S01]  /*d3c0*/  @!P6 HADD2 R141, -R138.H0_H0, -RZ.H0_H0 ;  /* 0xa00000ff8a8de230 */ /* 0x000fe20000000900 */
[----:B------:R1:W4:Y:S01]  /*d3d0*/  LDL.LU.64 R236, [R1+0x3f0] ;  /* 0x0003f00001ec7983 */ /* 0x0003220000300a00 */
[----:B------:R-:W-:Y:S01]  /*d3e0*/  LOP3.LUT R6, R12, UR17, R9, 0x96, !PT ;  /* 0x000000110c067c12 */ /* 0x000fe2000f8e9609 */
[----:B------:R-:W-:-:S04]  /*d3f0*/  IMAD.WIDE.U32 R10, R10, -0x2daee0ad, RZ ;  /* 0xd2511f530a0a7825 */ /* 0x000fc800078e00ff */
[----:B------:R-:W-:Y:S01]  /*d400*/  IMAD.WIDE.U32 R6, R6, -0x2daee0ad, RZ ;  /* 0xd2511f5306067825 */ /* 0x000fe200078e00ff */
[----:B------:R-:W-:-:S04]  /*d410*/  LOP3.LUT R4, R4, UR16, R11, 0x96, !PT ;  /* 0x0000001004047c12 */ /* 0x000fc8000f8e960b */
[----:B------:R-:W-:Y:S01]  /*d420*/  LOP3.LUT R10, R10, UR14, R7, 0x96, !PT ;  /* 0x0000000e0a0a7c12 */ /* 0x000fe2000f8e9607 */
[----:B------:R-:W-:Y:S01]  /*d430*/  IMAD.MOV.U32 R140, RZ, RZ, R122 ;  /* 0x000000ffff8c7224 */ /* 0x000fe200078e007a */
[----:B------:R-:W-:Y:S01]  /*d440*/  @!P3 PRMT R137, R143, 0x5410, RZ ;  /* 0x000054108f89b816 */ /* 0x000fe200000000ff */
[----:B------:R-:W-:Y:S02]  /*d450*/  IMAD.MOV.U32 R143, RZ, RZ, R64 ;  /* 0x000000ffff8f7224 */ /* 0x000fe400078e0040 */
[----:B------:R-:W-:Y:S02]  /*d460*/  IMAD.MOV.U32 R122, RZ, RZ, R65 ;  /* 0x000000ffff7a7224 */ /* 0x000fe400078e0041 */
        /* <DEDUP_REMOVED lines=22> */
[----:B------:R-:W-:-:S03]  /*d5d0*/  IMAD.MOV.U32 R8, RZ, RZ, R24 ;  /* 0x000000ffff087224 */ /* 0x000fc600078e0018 */
[----:B------:R-:W-:Y:S01]  /*d5e0*/  SHF.R.U32.HI R0, RZ, 0x8, R0 ;  /* 0x00000008ff007819 */ /* 0x000fe20000011600 */
[----:B------:R-:W-:Y:S01]  /*d5f0*/  IMAD.MOV.U32 R9, RZ, RZ, R25 ;  /* 0x000000ffff097224 */ /* 0x000fe200078e0019 */
[----:B------:R-:W-:Y:S02]  /*d600*/  MUFU.EX2 R24, R132 ;  /* 0x0000008400187308 */ /* 0x000fe40000000800 */
[----:B------:R-:W-:Y:S02]  /*d610*/  LOP3.LUT R0, R0, 0xffff, RZ, 0xc0, !PT ;  /* 0x0000ffff00007812 */ /* 0x000fe400078ec0ff */
[----:B------:R-:W2:Y:S02]  /*d620*/  MUFU.EX2 R25, R131 ;  /* 0x0000008300197308 */ /* 0x000ea40000000800 */
[----:B------:R-:W-:Y:S02]  /*d630*/  ISETP.LE.U32.AND P5, PT, R0, UR36, PT ;  /* 0x0000002400007c0c */ /* 0x000fe4000bfa3070 */
[----:B------:R-:W-:-:S04]  /*d640*/  PRMT R0, R77, 0x7632, R0 ;  /* 0x000076324d007816 */ /* 0x000fc80000000000 */
[----:B------:R-:W-:-:S04]  /*d650*/  LOP3.LUT R0, R0, 0xff, RZ, 0xc0, !PT ;  /* 0x000000ff00007812 */ /* 0x000fc800078ec0ff */
[----:B------:R-:W-:Y:S02]  /*d660*/  ISETP.LE.U32.AND P4, PT, R0, UR36, PT ;  /* 0x0000002400007c0c */ /* 0x000fe4000bf83070 */
[----:B--2---:R-:W-:Y:S02]  /*d670*/  F2FP.F16.F32.PACK_AB R0, R25, R24 ;  /* 0x000000181900723e */ /* 0x004fe400000000ff */
[----:B------:R-:W-:Y:S02]  /*d680*/  @!P6 PRMT R138, R141, 0x5410, RZ ;  /* 0x000054108d8ae816 */ /* 0x000fe400000000ff */
[C---:B------:R-:W-:Y:S02]  /*d690*/  PRMT R141, R0.reuse, 0x7610, R141 ;  /* 0x00007610008d7816 */ /* 0x040fe4000000008d */
[----:B------:R-:W-:Y:S01]  /*d6a0*/  PRMT R142, R0, 0x7632, R142 ;  /* 0x00007632008e7816 */ /* 0x000fe2000000008e */
[----:B------:R-:W-:-:S05]  /*d6b0*/  IMAD.MOV.U32 R0, RZ, RZ, R58 ;  /* 0x000000ffff007224 */ /* 0x000fca00078e003a */
[----:B------:R-:W-:-:S04]  /*d6c0*/  LOP3.LUT R0, R0, 0xff, RZ, 0xc0, !PT ;  /* 0x000000ff00007812 */ /* 0x000fc800078ec0ff */
[----:B------:R-:W-:Y:S02]  /*d6d0*/  ISETP.LE.U32.AND P6, PT, R0, UR36, PT ;  /* 0x0000002400007c0c */ /* 0x000fe4000bfc3070 */
[----:B------:R-:W-:Y:S01]  /*d6e0*/  LOP3.LUT R0, R200, UR12, R3, 0x96, !PT ;  /* 0x0000000cc8007c12 */ /* 0x000fe2000f8e9603 */
[----:B------:R-:W-:Y:S01]  /*d6f0*/  FADD.FTZ R4, R19, R14 ;  /* 0x0000000e13047221 */ /* 0x000fe20000010000 */
[----:B------:R-:W-:-:S03]  /*d700*/  LOP3.LUT R6, R2, UR34, R9, 0x96, !PT ;  /* 0x0000002202067c12 */ /* 0x000fc6000f8e9609 */
[----:B------:R-:W-:-:S04]  /*d710*/  IMAD.WIDE.U32 R2, R0, -0x2daee0ad, RZ ;  /* 0xd2511f5300027825 */ /* 0x000fc800078e00ff */
[----:B------:R-:W-:Y:S01]  /*d720*/  FADD.FTZ R13, R22, R4 ;  /* 0x00000004160d7221 */ /* 0x000fe20000010000 */
[----:B------:R-:W-:Y:S01]  /*d730*/  FADD.FTZ R5, R20, R15 ;  /* 0x0000000f14057221 */ /* 0x000fe20000010000 */
[----:B------:R-:W-:-:S03]  /*d740*/  LOP3.LUT R4, R54, UR33, R3, 0x96, !PT ;  /* 0x0000002136047c12 */ /* 0x000fc6000f8e9603 */
[----:B------:R-:W-:Y:S01]  /*d750*/  FADD.FTZ R14, R23, R5 ;  /* 0x00000005170e7221 */ /* 0x000fe20000010000 */
        /* <DEDUP_REMOVED lines=11> */
[----:B------:R-:W-:Y:S01]  /*d810*/  FADD.FTZ R10, R21, R17 ;  /* 0x00000011150a7221 */ /* 0x000fe20000010000 */
[----:B------:R-:W-:Y:S01]  /*d820*/  LOP3.LUT R0, R2, UR14, R9, 0x96, !PT ;  /* 0x0000000e02007c12 */ /* 0x000fe2000f8e9609 */
[----:B------:R-:W-:Y:S02]  /*d830*/  IMAD.MOV.U32 R83, RZ, RZ, R123 ;  /* 0x000000ffff537224 */ /* 0x000fe400078e007b */
[----:B------:R-:W-:Y:S02]  /*d840*/  IMAD.MOV.U32 R20, RZ, RZ, R56 ;  /* 0x000000ffff147224 */ /* 0x000fe400078e0038 */
[----:B------:R-:W-:Y:S02]  /*d850*/  IMAD.MOV.U32 R21, RZ, RZ, R57 ;  /* 0x000000ffff157224 */ /* 0x000fe400078e0039 */
[----:B------:R-:W-:-:S04]  /*d860*/  IMAD.WIDE.U32 R2, R3, -0x326172a9, RZ ;  /* 0xcd9e8d5703027825 */ /* 0x000fc800078e00ff */
[----:B------:R-:W-:-:S04]  /*d870*/  IMAD.WIDE.U32 R56, R0, -0x326172a9, RZ ;  /* 0xcd9e8d5700387825 */ /* 0x000fc800078e00ff */
[----:B------:R-:W-:Y:S01]  /*d880*/  FADD.FTZ R11, R33, R16 ;  /* 0x00000010210b7221 */ /* 0x000fe20000010000 */
[----:B------:R-:W-:Y:S02]  /*d890*/  IMAD.MOV.U32 R18, RZ, RZ, R83 ;  /* 0x000000ffff127224 */ /* 0x000fe400078e0053 */
[----:B------:R-:W-:Y:S01]  /*d8a0*/  IMAD.MOV.U32 R83, RZ, RZ, R79 ;  /* 0x000000ffff537224 */ /* 0x000fe200078e004f */
[----:B------:R-:W-:Y:S01]  /*d8b0*/  LOP3.LUT R79, R2, UR13, R57, 0x96, !PT ;  /* 0x0000000d024f7c12 */ /* 0x000fe2000f8e9639 */
[----:B------:R-:W-:Y:S01]  /*d8c0*/  @!P0 HADD2 R149, -R142.H0_H0, -RZ.H0_H0 ;  /* 0xa00000ff8e958230 */ /* 0x000fe20000000900 */
[----:B------:R-:W-:Y:S01]  /*d8d0*/  MUFU.EX2 R15, R173 ;  /* 0x000000ad000f7308 */ /* 0x000fe20000000800 */
[----:B------:R-:W-:Y:S01]  /*d8e0*/  IMAD.MOV.U32 R123, RZ, RZ, R222 ;  /* 0x000000ffff7b7224 */ /* 0x000fe200078e00de */
[----:B------:R-:W-:Y:S02]  /*d8f0*/  LOP3.LUT R0, R79, 0xff, RZ, 0xc0, !PT ;  /* 0x000000ff4f007812 */ /* 0x000fe400078ec0ff */
[----:B------:R-:W2:Y:S01]  /*d900*/  MUFU.EX2 R16, R204 ;  /* 0x000000cc00107308 */ /* 0x000ea20000000800 */
[----:B------:R-:W-:-:S02]  /*d910*/  PRMT R222, R141, 0x5410, R142 ;  /* 0x000054108dde7816 */ /* 0x000fc4000000008e */
[----:B------:R-:W-:Y:S02]  /*d920*/  @!P0 PRMT R142, R149, 0x5410, RZ ;  /* 0x00005410958e8816 */ /* 0x000fe400000000ff */
[----:B------:R-:W-:Y:S02]  /*d930*/  ISETP.LE.U32.AND P0, PT, R0, UR36, PT ;  /* 0x0000002400007c0c */ /* 0x000fe4000bf03070 */
[----:B------:R-:W-:-:S04]  /*d940*/  LOP3.LUT R0, R79, 0xffff, RZ, 0xc0, !PT ;  /* 0x0000ffff4f007812 */ /* 0x000fc800078ec0ff */
[----:B------:R-:W-:Y:S02]  /*d950*/  SHF.R.U32.HI R0, RZ, 0x8, R0 ;  /* 0x00000008ff007819 */ /* 0x000fe40000011600 */
[----:B--2---:R-:W-:Y:S02]  /*d960*/  F2FP.F16.F32.PACK_AB R151, R16, R15 ;  /* 0x0000000f1097723e */ /* 0x004fe400000000ff */
[----:B------:R-:W-:-:S03]  /*d970*/  LOP3.LUT R0, R0, 0xffff, RZ, 0xc0, !PT ;  /* 0x0000ffff00007812 */ /* 0x000fc600078ec0ff */
[----:B------:R-:W-:Y:S01]  /*d980*/  @!P0 HADD2 R169, -R151.H0_H0, -RZ.H0_H0 ;  /* 0xa00000ff97a98230 */ /* 0x000fe20000000900 */
[----:B------:R-:W-:-:S04]  /*d990*/  PRMT R172, R151, 0x7610, R172 ;  /* 0x0000761097ac7816 */ /* 0x000fc800000000ac */
[----:B------:R-:W-:Y:S02]  /*d9a0*/  @!P0 PRMT R172, R169, 0x5410, RZ ;  /* 0x00005410a9ac8816 */ /* 0x000fe400000000ff */
[----:B------:R-:W-:Y:S02]  /*d9b0*/  ISETP.LE.U32.AND P0, PT, R0, UR36, PT ;  /* 0x0000002400007c0c */ /* 0x000fe4000bf03070 */
[----:B------:R-:W-:Y:S01]  /*d9c0*/  LOP3.LUT R12, R6, UR15, R3, 0x96, !PT ;  /* 0x0000000f060c7c12 */ /* 0x000fe2000f8e9603 */
[----:B------:R-:W-:Y:S01]  /*d9d0*/  FADD.FTZ R3, R26, R10 ;  /* 0x0000000a1a037221 */ /* 0x000fe20000010000 */
[----:B------:R-:W-:Y:S01]  /*d9e0*/  PRMT R0, R79, 0x7632, R0 ;  /* 0x000076324f007816 */ /* 0x000fe20000000000 */
[----:B------:R-:W-:Y:S04]  /*d9f0*/  MUFU.EX2 R10, R150 ;  /* 0x00000096000a7308 */ /* 0x000fe80000000800 */
[----:B------:R-:W2:Y:S01]  /*da00*/  MUFU.EX2 R17, R159 ;  /* 0x0000009f00117308 */ /* 0x000ea20000000800 */
[----:B------:R-:W-:-:S03]  /*da10*/  LOP3.LUT R0, R0, 0xff, RZ, 0xc0, !PT ;  /* 0x000000ff00007812 */ /* 0x000fc600078ec0ff */
[----:B------:R-:W-:Y:S01]  /*da20*/  @!P0 HADD2 R160, -R151.H1_H1, -RZ.H0_H0 ;  /* 0xa00000ff97a08230 */ /* 0x000fe20000000d00 */
[----:B------:R-:W-:-:S04]  /*da30*/  PRMT R35, R151, 0x7632, R35 ;  /* 0x0000763297237816 */ /* 0x000fc80000000023 */
[----:B------:R-:W-:Y:S02]  /*da40*/  @!P0 PRMT R35, R160, 0x5410, RZ ;  /* 0x00005410a0238816 */ /* 0x000fe400000000ff */
[----:B------:R-:W-:Y:S02]  /*da50*/  ISETP.LE.U32.AND P0, PT, R0, UR36, PT ;  /* 0x0000002400007c0c */ /* 0x000fe4000bf03070 */
[----:B--2---:R-:W-:Y:S02]  /*da60*/  F2FP.F16.F32.PACK_AB R150, R17, R10 ;  /* 0x0000000a1196723e */ /* 0x004fe400000000ff */
[----:B------:R-:W-:Y:S02]  /*da70*/  SHF.R.U32.HI R0, RZ, 0x18, R79 ;  /* 0x00000018ff007819 */ /* 0x000fe4000001164f */
[----:B------:R-:W-:-:S07]  /*da80*/  PRMT R34, R150, 0x7610, R34 ;  /* 0x0000761096227816 */ /* 0x000fce0000000022 */
[----:B------:R-:W-:-:S05]  /*da90*/  @!P0 HADD2 R171, -R150.H0_H0, -RZ.H0_H0 ;  /* 0xa00000ff96ab8230 */ /* 0x000fca0000000900 */
[----:B------:R-:W-:Y:S02]  /*daa0*/  @!P0 PRMT R34, R171, 0x5410, RZ ;  /* 0x00005410ab228816 */ /* 0x000fe400000000ff */
[----:B------:R-:W-:Y:S01]  /*dab0*/  ISETP.LE.U32.AND P0, PT, R0, UR36, PT ;  /* 0x0000002400007c0c */ /* 0x000fe2000bf03070 */
[----:B------:R-:W-:Y:S02]  /*dac0*/  IMAD.MOV.U32 R0, RZ, RZ, R56 ;  /* 0x000000ffff007224 */ /* 0x000fe400078e0038 */
[----:B------:R-:W-:Y:S01]  /*dad0*/  FADD.FTZ R5, R27, R13 ;  /* 0x0000000d1b057221 */ /* 0x000fe20000010000 */
[----:B------:R-:W-:Y:S01]  /*dae0*/  IMAD.MOV.U32 R27, RZ, RZ, R21 ;  /* 0x000000ffff1b7224 */ /* 0x000fe200078e0015 */
[----:B------:R-:W-:Y:S01]  /*daf0*/  MUFU.EX2 R13, R214 ;  /* 0x000000d6000d7308 */ /* 0x000fe20000000800 */
[----:B------:R-:W-:-:S03]  /*db00*/  LOP3.LUT R0, R0, 0xff, RZ, 0xc0, !PT ;  /* 0x000000ff00007812 */ /* 0x000fc600078ec0ff */
[----:B------:R-:W2:Y:S01]  /*db10*/  MUFU.EX2 R21, R225 ;  /* 0x000000e100157308 */ /* 0x000ea20000000800 */
[----:B------:R-:W-:-:S03]  /*db20*/  PRMT R32, R150, 0x7632, R32 ;  /* 0x0000763296207816 */ /* 0x000fc60000000020 */
[----:B------:R-:W-:Y:S02]  /*db30*/  @!P0 HADD2 R170, -R150.H1_H1, -RZ.H0_H0 ;  /* 0xa00000ff96aa8230 */ /* 0x000fe40000000d00 */
[----:B------:R-:W-:-:S03]  /*db40*/  @!P1 HADD2 R148, -R141.H0_H0, -RZ.H0_H0 ;  /* 0xa00000ff8d949230 */ /* 0x000fc60000000900 */
[----:B------:R-:W-:Y:S02]  /*db50*/  @!P0 PRMT R32, R170, 0x5410, RZ ;  /* 0x00005410aa208816 */ /* 0x000fe400000000ff */
[----:B------:R-:W-:Y:S02]  /*db60*/  ISETP.LE.U32.AND P0, PT, R0, UR36, PT ;  /* 0x0000002400007c0c */ /* 0x000fe4000bf03070 */
[----:B------:R-:W-:Y:S02]  /*db70*/  @!P1 PRMT R141, R148, 0x5410, RZ ;  /* 0x00005410948d9816 */ /* 0x000fe400000000ff */
[----:B--2---:R-:W-:Y:S02]  /*db80*/  F2FP.F16.F32.PACK_AB R148, R21, R13 ;  /* 0x0000000d1594723e */ /* 0x004fe400000000ff */
[----:B------:R-:W-:Y:S02]  /*db90*/  PRMT R0, R56, 0x7771, RZ ;  /* 0x0000777138007816 */ /* 0x000fe400000000ff */
[----:B------:R-:W-:-:S05]  /*dba0*/  PRMT R225, R148, 0x7610, R225 ;  /* 0x0000761094e17816 */ /* 0x000fca00000000e1 */
[----:B------:R-:W-:-:S05]  /*dbb0*/  @!P0 HADD2 R194, -R148.H0_H0, -RZ.H0_H0 ;  /* 0xa00000ff94c28230 */ /* 0x000fca0000000900 */
[----:B------:R-:W-:Y:S02]  /*dbc0*/  @!P0 PRMT R225, R194, 0x5410, RZ ;  /* 0x00005410c2e18816 */ /* 0x000fe400000000ff */
[----:B------:R-:W-:Y:S01]  /*dbd0*/  ISETP.GT.U32.AND P0, PT, R0, UR36, PT ;  /* 0x0000002400007c0c */ /* 0x000fe2000bf04070 */
[----:B------:R-:W-:Y:S01]  /*dbe0*/  FADD.FTZ R4, R40, R11 ;  /* 0x0000000b28047221 */ /* 0x000fe20000010000 */
[----:B------:R2:W1:Y:S04]  /*dbf0*/  MUFU.EX2 R9, R243 ;  /* 0x000000f300097308 */ /* 0x0004680000000800 */
[----:B------:R-:W3:Y:S01]  /*dc00*/  MUFU.EX2 R11, R248 ;  /* 0x000000f8000b7308 */ /* 0x000ee20000000800 */
[----:B------:R-:W-:Y:S01]  /*dc10*/  PRMT R0, R56, 0x7772, RZ ;  /* 0x0000777238007816 */ /* 0x000fe200000000ff */
[----:B------:R-:W-:Y:S01]  /*dc20*/  FADD.FTZ R3, R28, R3 ;  /* 0x000000031c037221 */ /* 0x000fe20000010000 */
[----:B------:R-:W-:-:S04]  /*dc30*/  FADD.FTZ R5, R29, R5 ;  /* 0x000000051d057221 */ /* 0x000fc80000010000 */
[----:B------:R-:W-:Y:S02]  /*dc40*/  @P0 HADD2 R197, -R148.H1_H1, -RZ.H0_H0 ;  /* 0xa00000ff94c50230 */ /* 0x000fe40000000d00 */
[----:B------:R-:W-:Y:S01]  /*dc50*/  IMAD.MOV.U32 R29, RZ, RZ, R67 ;  /* 0x000000ffff1d7224 */ /* 0x000fe200078e0043 */
[----:B--2---:R-:W-:Y:S02]  /*dc60*/  PRMT R243, R148, 0x7632, R243 ;  /* 0x0000763294f37816 */ /* 0x004fe400000000f3 */
[----:B------:R-:W-:Y:S01]  /*dc70*/  @P0 PRMT R243, R197, 0x5410, RZ ;  /* 0x00005410c5f30816 */ /* 0x000fe200000000ff */
[----:B-1----:R-:W-:Y:S01]  /*dc80*/  FADD.FTZ R7, R9, R3 ;  /* 0x0000000309077221 */ /* 0x002fe20000010000 */
[----:B------:R-:W-:Y:S02]  /*dc90*/  ISETP.GT.U32.AND P0, PT, R0, UR36, PT ;  /* 0x0000002400007c0c */ /* 0x000fe4000bf04070 */
[----:B---3--:R-:W-:Y:S01]  /*dca0*/  F2FP.F16.F32.PACK_AB R0, R11, R9 ;  /* 0x000000090b00723e */ /* 0x008fe200000000ff */
[----:B------:R-:W-:-:S02]  /*dcb0*/  IMAD.MOV.U32 R9, RZ, RZ, R29 ;  /* 0x000000ffff097224 */ /* 0x000fc400078e001d */
[----:B------:R-:W-:Y:S02]  /*dcc0*/  IMAD.MOV.U32 R29, RZ, RZ, R27 ;  /* 0x000000ffff1d7224 */ /* 0x000fe400078e001b */
[----:B------:R-:W-:Y:S01]  /*dcd0*/  IMAD.MOV.U32 R160, RZ, RZ, R18 ;  /* 0x000000ffffa07224 */ /* 0x000fe200078e0012 */
[----:B------:R1:W-:Y:S02]  /*dce0*/  MUFU.EX2 R19, R239 ;  /* 0x000000ef00137308 */ /* 0x0003e40000000800 */
[----:B-1----:R-:W-:Y:S02]  /*dcf0*/  IMAD.MOV.U32 R239, RZ, RZ, R29 ;  /* 0x000000ffffef7224 */ /* 0x002fe400078e001d */
[----:B------:R1:W-:Y:S02]  /*dd00*/  MUFU.EX2 R29, R160 ;  /* 0x000000a0001d7308 */ /* 0x0003e40000000800 */
[----:B-1----:R-:W-:Y:S02]  /*dd10*/  IMAD.MOV.U32 R160, RZ, RZ, R140 ;  /* 0x000000ffffa07224 */ /* 0x002fe400078e008c */
[----:B------:R-:W-:-:S02]  /*dd20*/  IMAD.MOV.U32 R140, RZ, RZ, R241 ;  /* 0x000000ffff8c7224 */ /* 0x000fc400078e00f1 */
[----:B------:R1:W2:Y:S01]  /*dd30*/  LDL.LU R241, [R1+0x3e4] ;  /* 0x0003e40001f17983 */ /* 0x0002a20000300800 */
[----:B------:R-:W-:Y:S01]  /*dd40*/  FADD.FTZ R2, R30, R14 ;  /* 0x0000000e1e027221 */ /* 0x000fe20000010000 */
[----:B------:R-:W-:Y:S01]  /*dd50*/  IMAD.MOV.U32 R26, RZ, RZ, R20 ;  /* 0x000000ffff1a7224 */ /* 0x000fe200078e0014 */
[----:B------:R-:W-:Y:S04]  /*dd60*/  MUFU.EX2 R14, R212 ;  /* 0x000000d4000e7308 */ /* 0x000fe80000000800 */
[----:B------:R-:W3:Y:S01]  /*dd70*/  MUFU.EX2 R20, R207 ;  /* 0x000000cf00147308 */ /* 0x000ee20000000800 */
[C---:B------:R-:W-:Y:S02]  /*dd80*/  PRMT R134, R0.reuse, 0x7610, R134 ;  /* 0x0000761000867816 */ /* 0x040fe40000000086 */
[----:B------:R-:W-:-:S02]  /*dd90*/  PRMT R133, R0, 0x7632, R133 ;  /* 0x0000763200857816 */ /* 0x000fc40000000085 */
[----:B------:R-:W-:Y:S01]  /*dda0*/  PRMT R0, R56, 0x7773, RZ ;  /* 0x0000777338007816 */ /* 0x000fe200000000ff */
[----:B------:R-:W-:Y:S02]  /*ddb0*/  IMAD.MOV.U32 R28, RZ, RZ, R66 ;  /* 0x000000ffff1c7224 */ /* 0x000fe400078e0042 */
[----:B------:R-:W-:Y:S01]  /*ddc0*/  IMAD.WIDE.U32 R66, R12, -0x2daee0ad, RZ ;  /* 0xd2511f530c427825 */ /* 0x000fe200078e00ff */
[----:B------:R-:W-:Y:S02]  /*ddd0*/  ISETP.GT.U32.AND P1, PT, R0, UR36, PT ;  /* 0x0000002400007c0c */ /* 0x000fe4000bf24070 */
[----:B---3--:R-:W-:Y:S01]  /*dde0*/  F2FP.F16.F32.PACK_AB R149, R20, R14 ;  /* 0x0000000e1495723e */ /* 0x008fe200000000ff */
[----:B------:R-:W-:Y:S01]  /*ddf0*/  IMAD.MOV.U32 R27, RZ, RZ, R23 ;  /* 0x000000ffff1b7224 */ /* 0x000fe200078e0017 */
[----:B------:R-:W-:Y:S01]  /*de00*/  LOP3.LUT R65, R8, UR6, R67, 0x96, !PT ;  /* 0x0000000608417c12 */ /* 0x000fe2000f8e9643 */
[----:B------:R-:W3:Y:S02]  /*de10*/  MUFU.EX2 R23, R238 ;  /* 0x000000ee00177308 */ /* 0x000ee40000000800 */
[----:B------:R-:W-:Y:S01]  /*de20*/  @P0 HADD2 R198, -R149.H0_H0, -RZ.H0_H0 ;  /* 0xa00000ff95c60230 */ /* 0x000fe20000000900 */
[----:B------:R-:W-:-:S02]  /*de30*/  LOP3.LUT R0, R65, 0xff, RZ, 0xc0, !PT ;  /* 0x000000ff41007812 */ /* 0x000fc400078ec0ff */
[----:B------:R-:W-:-:S03]  /*de40*/  PRMT R212, R149, 0x7610, R212 ;  /* 0x0000761095d47816 */ /* 0x000fc600000000d4 */
[----:B------:R-:W-:Y:S01]  /*de50*/  @P1 HADD2 R226, -R149.H1_H1, -RZ.H0_H0 ;  /* 0xa00000ff95e21230 */ /* 0x000fe20000000d00 */
[----:B------:R-:W-:Y:S02]  /*de60*/  @P0 PRMT R212, R198, 0x5410, RZ ;  /* 0x00005410c6d40816 */ /* 0x000fe400000000ff */
[----:B------:R-:W-:Y:S02]  /*de70*/  ISETP.LE.U32.AND P0, PT, R0, UR36, PT ;  /* 0x0000002400007c0c */ /* 0x000fe4000bf03070 */
[----:B------:R-:W-:Y:S02]  /*de80*/  SHF.R.U32.HI R0, RZ, 0x18, R80 ;  /* 0x00000018ff007819 */ /* 0x000fe40000011650 */
[----:B------:R-:W-:Y:S02]  /*de90*/  PRMT R204, R149, 0x7632, R204 ;  /* 0x0000763295cc7816 */ /* 0x000fe400000000cc */
[----:B------:R-:W-:Y:S02]  /*dea0*/  @P1 PRMT R204, R226, 0x5410, RZ ;  /* 0x00005410e2cc1816 */ /* 0x000fe400000000ff */
[----:B------:R-:W-:-:S02]  /*deb0*/  ISETP.LE.U32.AND P1, PT, R0, UR36, PT ;  /* 0x0000002400007c0c */ /* 0x000fc4000bf23070 */
[----:B------:R-:W-:Y:S02]  /*dec0*/  LOP3.LUT R0, R65, 0xffff, RZ, 0xc0, !PT ;  /* 0x0000ffff41007812 */ /* 0x000fe400078ec0ff */
[----:B---3--:R-:W-:Y:S02]  /*ded0*/  F2FP.F16.F32.PACK_AB R173, R23, R19 ;  /* 0x0000001317ad723e */ /* 0x008fe400000000ff */
[----:B------:R-:W-:-:S03]  /*dee0*/  SHF.R.U32.HI R0, RZ, 0x8, R0 ;  /* 0x00000008ff007819 */ /* 0x000fc60000011600 */
[----:B------:R-:W-:Y:S01]  /*def0*/  @!P0 HADD2 R227, -R173.H0_H0, -RZ.H0_H0 ;  /* 0xa00000ffade38230 */ /* 0x000fe20000000900 */
[----:B------:R-:W-:Y:S02]  /*df00*/  LOP3.LUT R0, R0, 0xffff, RZ, 0xc0, !PT ;  /* 0x0000ffff00007812 */ /* 0x000fe400078ec0ff */
[----:B------:R-:W-:Y:S02]  /*df10*/  PRMT R207, R173, 0x7610, R207 ;  /* 0x00007610adcf7816 */ /* 0x000fe400000000cf */
[----:B------:R-:W-:Y:S02]  /*df20*/  @!P0 PRMT R207, R227, 0x5410, RZ ;  /* 0x00005410e3cf8816 */ /* 0x000fe400000000ff */
[----:B------:R-:W-:Y:S01]  /*df30*/  ISETP.LE.U32.AND P0, PT, R0, UR36, PT ;  /* 0x0000002400007c0c */ /* 0x000fe2000bf03070 */
[----:B------:R-:W-:Y:S02]  /*df40*/  IMAD.MOV.U32 R8, RZ, RZ, R28 ;  /* 0x000000ffff087224 */ /* 0x000fe400078e001c */
[----:B------:R-:W-:-:S02]  /*df50*/  @!P2 HADD2 R199, -R134.H0_H0, -RZ.H0_H0 ;  /* 0xa00000ff86c7a230 */ /* 0x000fc40000000900 */
[----:B------:R-:W-:Y:S01]  /*df60*/  IMAD.MOV.U32 R28, RZ, RZ, R26 ;  /* 0x000000ffff1c7224 */ /* 0x000fe200078e001a */
[----:B------:R-:W-:Y:S01]  /*df70*/  PRMT R0, R65, 0x7632, R0 ;  /* 0x0000763241007816 */ /* 0x000fe20000000000 */
[----:B------:R-:W-:Y:S01]  /*df80*/  IMAD.MOV.U32 R26, RZ, RZ, R22 ;  /* 0x000000ffff1a7224 */ /* 0x000fe200078e0016 */
[----:B------:R-:W-:Y:S01]  /*df90*/  MUFU.EX2 R18, R230 ;  /* 0x000000e600127308 */ /* 0x000fe20000000800 */
[----:B------:R-:W-:-:S03]  /*dfa0*/  PRMT R248, R134, 0x5410, R133 ;  /* 0x0000541086f87816 */ /* 0x000fc60000000085 */
[----:B------:R-:W3:Y:S01]  /*dfb0*/  MUFU.EX2 R22, R231 ;  /* 0x000000e700167308 */ /* 0x000ee20000000800 */
[----:B------:R-:W-:Y:S01]  /*dfc0*/  LOP3.LUT R0, R0, 0xff, RZ, 0xc0, !PT ;  /* 0x000000ff00007812 */ /* 0x000fe200078ec0ff */
[----:B------:R-:W-:Y:S01]  /*dfd0*/  @!P0 HADD2 R228, -R173.H1_H1, -RZ.H0_H0 ;  /* 0xa00000ffade48230 */ /* 0x000fe20000000d00 */
[----:B------:R-:W-:Y:S02]  /*dfe0*/  @!P2 PRMT R134, R199, 0x5410, RZ ;  /* 0x00005410c786a816 */ /* 0x000fe400000000ff */
[----:B------:R-:W-:Y:S02]  /*dff0*/  PRMT R199, R173, 0x7632, R199 ;  /* 0x00007632adc77816 */ /* 0x000fe400000000c7 */
[----:B------:R-:W-:Y:S02]  /*e000*/  @!P0 PRMT R199, R228, 0x5410, RZ ;  /* 0x00005410e4c78816 */ /* 0x000fe400000000ff */
[----:B------:R-:W-:Y:S01]  /*e010*/  ISETP.LE.U32.AND P0, PT, R0, UR36, PT ;  /* 0x0000002400007c0c */ /* 0x000fe2000bf03070 */
[----:B------:R-:W-:-:S02]  /*e020*/  @!P1 HADD2 R229, -R133.H0_H0, -RZ.H0_H0 ;  /* 0xa00000ff85e59230 */ /* 0x000fc40000000900 */
[----:B------:R-:W-:Y:S01]  /*e030*/  FADD.FTZ R4, R89, R4 ;  /* 0x0000000459047221 */ /* 0x000fe20000010000 */
[----:B------:R-:W-:Y:S01]  /*e040*/  FADD.FTZ R2, R31, R2 ;  /* 0x000000021f027221 */ /* 0x000fe20000010000 */
[----:B------:R-:W-:Y:S02]  /*e050*/  SHF.R.U32.HI R0, RZ, 0x18, R65 ;  /* 0x00000018ff007819 */ /* 0x000fe40000011641 */
[----:B------:R-:W-:Y:S01]  /*e060*/  FADD.FTZ R6, R91, R4 ;  /* 0x000000045b067221 */ /* 0x000fe20000010000 */
[----:B------:R-:W-:Y:S01]  /*e070*/  FADD.FTZ R2, R15, R2 ;  /* 0x000000020f027221 */ /* 0x000fe20000010000 */
[----:B------:R-:W-:Y:S01]  /*e080*/  @!P1 PRMT R133, R229, 0x5410, RZ ;  /* 0x00005410e5859816 */ /* 0x000fe200000000ff */
[----:B------:R-:W-:Y:S01]  /*e090*/  FADD.FTZ R4, R10, R5 ;  /* 0x000000050a047221 */ /* 0x000fe20000010000 */
[----:B---3--:R-:W-:Y:S01]  /*e0a0*/  F2FP.F16.F32.PACK_AB R171, R22, R18 ;  /* 0x0000001216ab723e */ /* 0x008fe200000000ff */
[----:B------:R-:W-:Y:S01]  /*e0b0*/  MUFU.EX2 R10, R196 ;  /* 0x000000c4000a7308 */ /* 0x000fe20000000800 */
[----:B------:R-:W-:Y:S01]  /*e0c0*/  ISETP.LE.U32.AND P1, PT, R0, UR36, PT ;  /* 0x0000002400007c0c */ /* 0x000fe2000bf23070 */
[----:B------:R-:W-:-:S02]  /*e0d0*/  IMAD.MOV.U32 R0, RZ, RZ, R66 ;  /* 0x000000ffff007224 */ /* 0x000fc400078e0042 */
[----:B------:R-:W3:Y:S01]  /*e0e0*/  MUFU.EX2 R12, R195 ;  /* 0x000000c3000c7308 */ /* 0x000ee20000000800 */
[----:B------:R-:W-:Y:S01]  /*e0f0*/  FADD.FTZ R2, R16, R2 ;  /* 0x0000000210027221 */ /* 0x000fe20000010000 */
[----:B------:R-:W-:Y:S02]  /*e100*/  @!P0 HADD2 R232, -R171.H0_H0, -RZ.H0_H0 ;  /* 0xa00000ffabe88230 */ /* 0x000fe40000000900 */
[----:B------:R-:W4:Y:S01]  /*e110*/  MUFU.EX2 R16, R246 ;  /* 0x000000f600107308 */ /* 0x000f220000000800 */
[----:B------:R-:W-:Y:S02]  /*e120*/  LOP3.LUT R0, R0, 0xff, RZ, 0xc0, !PT ;  /* 0x000000ff00007812 */ /* 0x000fe400078ec0ff */
[----:B------:R-:W-:Y:S02]  /*e130*/  PRMT R198, R171, 0x7610, R198 ;  /* 0x00007610abc67816 */ /* 0x000fe400000000c6 */
[----:B------:R-:W-:Y:S02]  /*e140*/  @!P0 PRMT R198, R232, 0x5410, RZ ;  /* 0x00005410e8c68816 */ /* 0x000fe400000000ff */
[----:B------:R-:W-:-:S02]  /*e150*/  ISETP.LE.U32.AND P0, PT, R0, UR36, PT ;  /* 0x0000002400007c0c */ /* 0x000fc4000bf03070 */
[----:B---3--:R-:W-:Y:S01]  /*e160*/  F2FP.F16.F32.PACK_AB R0, R12, R10 ;  /* 0x0000000a0c00723e */ /* 0x008fe200000000ff */
[----:B------:R-:W-:Y:S01]  /*e170*/  @!P1 HADD2 R234, -R171.H1_H1, -RZ.H0_H0 ;  /* 0xa00000ffabea9230 */ /* 0x000fe20000000d00 */
[----:B----4-:R-:W-:Y:S02]  /*e180*/  F2FP.F16.F32.PACK_AB R170, R29, R16 ;  /* 0x000000101daa723e */ /* 0x010fe400000000ff */
[C---:B------:R-:W-:Y:S02]  /*e190*/  PRMT R131, R0.reuse, 0x7610, R131 ;  /* 0x0000761000837816 */ /* 0x040fe40000000083 */
[----:B------:R-:W-:Y:S02]  /*e1a0*/  PRMT R129, R0, 0x7632, R129 ;  /* 0x0000763200817816 */ /* 0x000fe40000000081 */
[----:B------:R-:W-:-:S03]  /*e1b0*/  PRMT R0, R64, 0x7771, RZ ;  /* 0x0000777140007816 */ /* 0x000fc600000000ff */
[----:B------:R-:W-:Y:S01]  /*e1c0*/  @!P0 HADD2 R236, -R170.H0_H0, -RZ.H0_H0 ;  /* 0xa00000ffaaec8230 */ /* 0x000fe20000000900 */
[----:B------:R-:W-:Y:S02]  /*e1d0*/  PRMT R196, R171, 0x7632, R196 ;  /* 0x00007632abc47816 */ /* 0x000fe400000000c4 */
[----:B------:R-:W-:Y:S02]  /*e1e0*/  @!P1 PRMT R196, R234, 0x5410, RZ ;  /* 0x00005410eac49816 */ /* 0x000fe400000000ff */
[----:B------:R-:W-:Y:S02]  /*e1f0*/  ISETP.GT.U32.AND P1, PT, R0, UR36, PT ;  /* 0x0000002400007c0c */ /* 0x000fe4000bf24070 */
[----:B------:R-:W-:Y:S02]  /*e200*/  PRMT R0, R66, 0x7771, RZ ;  /* 0x0000777142007816 */ /* 0x000fe400000000ff */
[----:B------:R-:W-:Y:S02]  /*e210*/  PRMT R197, R170, 0x7610, R197 ;  /* 0x00007610aac57816 */ /* 0x000fe400000000c5 */
[----:B------:R-:W-:-:S02]  /*e220*/  @!P0 PRMT R197, R236, 0x5410, RZ ;  /* 0x00005410ecc58816 */ /* 0x000fc400000000ff */
[----:B------:R-:W-:Y:S01]  /*e230*/  ISETP.GT.U32.AND P0, PT, R0, UR36, PT ;  /* 0x0000002400007c0c */ /* 0x000fe2000bf04070 */
[----:B------:R-:W-:Y:S02]  /*e240*/  IMAD.MOV.U32 R229, RZ, RZ, R9 ;  /* 0x000000ffffe57224 */ /* 0x000fe400078e0009 */
[----:B------:R3:W4:Y:S01]  /*e250*/  MUFU.EX2 R9, R160 ;  /* 0x000000a000097308 */ /* 0x0007220000000800 */
[----:B------:R-:W-:Y:S01]  /*e260*/  IMAD.MOV.U32 R228, RZ, RZ, R8 ;  /* 0x000000ffffe47224 */ /* 0x000fe200078e0008 */
[----:B------:R-:W-:Y:S01]  /*e270*/  PRMT R0, R66, 0x7772, RZ ;  /* 0x0000777242007816 */ /* 0x000fe200000000ff */
[----:B------:R-:W-:Y:S01]  /*e280*/  FADD.FTZ R3, R24, R6 ;  /* 0x0000000618037221 */ /* 0x000fe20000010000 */
[----:B------:R-:W-:Y:S01]  /*e290*/  FADD.FTZ R6, R11, R7 ;  /* 0x000000070b067221 */ /* 0x000fe20000010000 */
[----:B---3--:R-:W-:-:S05]  /*e2a0*/  IMAD.MOV.U32 R160, RZ, RZ, R140 ;  /* 0x000000ffffa07224 */ /* 0x008fca00078e008c */
[----:B------:R-:W-:Y:S01]  /*e2b0*/  @P0 HADD2 R240, -R170.H1_H1, -RZ.H0_H0 ;  /* 0xa00000ffaaf00230 */ /* 0x000fe20000000d00 */
[----:B------:R3:W1:Y:S01]  /*e2c0*/  MUFU.EX2 R8, R160 ;  /* 0x000000a000087308 */ /* 0x0006620000000800 */
[----:B------:R-:W-:Y:S01]  /*e2d0*/  PRMT R195, R170, 0x7632, R195 ;  /* 0x00007632aac37816 */ /* 0x000fe200000000c3 */
[----:B------:R-:W-:Y:S02]  /*e2e0*/  IMAD.MOV.U32 R140, RZ, RZ, R83 ;  /* 0x000000ffff8c7224 */ /* 0x000fe400078e0053 */
[----:B------:R-:W-:Y:S01]  /*e2f0*/  @P0 PRMT R195, R240, 0x5410, RZ ;  /* 0x00005410f0c30816 */ /* 0x000fe200000000ff */
[----:B------:R-:W-:Y:S01]  /*e300*/  IMAD.MOV.U32 R83, RZ, RZ, R139 ;  /* 0x000000ffff537224 */ /* 0x000fe200078e008b */
[----:B------:R-:W-:Y:S01]  /*e310*/  ISETP.GT.U32.AND P0, PT, R0, UR36, PT ;  /* 0x0000002400007c0c */ /* 0x000fe2000bf04070 */
[----:B------:R-:W-:Y:S02]  /*e320*/  IMAD.MOV.U32 R139, RZ, RZ, R244 ;  /* 0x000000ffff8b7224 */ /* 0x000fe400078e00f4 */
[----:B------:R-:W-:Y:S01]  /*e330*/  FADD.FTZ R4, R17, R4 ;  /* 0x0000000411047221 */ /* 0x000fe20000010000 */
[----:B------:R-:W-:Y:S01]  /*e340*/  FADD.FTZ R7, R13, R2 ;  /* 0x000000020d077221 */ /* 0x000fe20000010000 */
[----:B------:R-:W-:Y:S01]  /*e350*/  PRMT R0, R64, 0x7772, RZ ;  /* 0x0000777240007816 */ /* 0x000fe200000000ff */
[----:B----4-:R-:W-:Y:S01]  /*e360*/  FADD.FTZ R2, R9, R6 ;  /* 0x0000000609027221 */ /* 0x010fe20000010000 */
[----:B------:R-:W-:Y:S01]  /*e370*/  PRMT R227, R131, 0x5410, R129 ;  /* 0x0000541083e37816 */ /* 0x000fe20000000081 */
[----:B------:R-:W-:Y:S01]  /*e380*/  FADD.FTZ R5, R25, R3 ;  /* 0x0000000319057221 */ /* 0x000fe20000010000 */
[----:B---3--:R-:W-:Y:S01]  /*e390*/  IMAD.MOV.U32 R160, RZ, RZ, R140 ;  /* 0x000000ffffa07224 */ /* 0x008fe200078e008c */
[----:B------:R3:W4:Y:S01]  /*e3a0*/  LDL.LU R244, [R1+0x3e0] ;  /* 0x0003e00001f47983 */ /* 0x0007220000300800 */
[----:B------:R-:W-:-:S02]  /*e3b0*/  IMAD.MOV.U32 R140, RZ, RZ, R83 ;  /* 0x000000ffff8c7224 */ /* 0x000fc400078e0053 */
[----:B------:R-:W-:Y:S01]  /*e3c0*/  FADD.FTZ R3, R14, R4 ;  /* 0x000000040e037221 */ /* 0x000fe20000010000 */
[----:B------:R-:W-:Y:S02]  /*e3d0*/  IMAD.MOV.U32 R83, RZ, RZ, R139 ;  /* 0x000000ffff537224 */ /* 0x000fe400078e008b */
[----:B-1----:R-:W-:Y:S01]  /*e3e0*/  FADD.FTZ R4, R8, R2 ;  /* 0x0000000208047221 */ /* 0x002fe20000010000 */
[----:B------:R-:W-:Y:S02]  /*e3f0*/  IMAD.MOV.U32 R139, RZ, RZ, R50 ;  /* 0x000000ffff8b7224 */ /* 0x000fe400078e0032 */
[----:B------:R-:W-:Y:S02]  /*e400*/  IMAD.MOV.U32 R50, RZ, RZ, R245 ;  /* 0x000000ffff327224 */ /* 0x000fe400078e00f5 */
[----:B------:R3:W3:Y:S01]  /*e410*/  LDL.LU R245, [R1+0x3dc] ;  /* 0x0003dc0001f57983 */ /* 0x0006e20000300800 */
[----:B--2---:R-:W-:-:S05]  /*e420*/  @P1 HADD2 R241, -R129.H0_H0, -RZ.H0_H0 ;  /* 0xa00000ff81f11230 */ /* 0x004fca0000000900 */
[----:B------:R-:W-:Y:S02]  /*e430*/  @P1 PRMT R129, R241, 0x5410, RZ ;  /* 0x00005410f1811816 */ /* 0x000fe400000000ff */
[----:B------:R-:W-:Y:S02]  /*e440*/  ISETP.GT.U32.AND P1, PT, R0, UR36, PT ;  /* 0x0000002400007c0c */ /* 0x000fe4000bf24070 */
[----:B------:R-:W-:Y:S02]  /*e450*/  F2FP.F16.F32.PACK_AB R0, R8, R9 ;  /* 0x000000090800723e */ /* 0x000fe400000000ff */
[----:B------:R1:W-:Y:S02]  /*e460*/  MUFU.EX2 R8, R160 ;  /* 0x000000a000087308 */ /* 0x0003e40000000800 */
[C---:B------:R-:W-:Y:S02]  /*e470*/  PRMT R114, R0.reuse, 0x7610, R114 ;  /* 0x0000761000727816 */ /* 0x040fe40000000072 */
[----:B------:R-:W-:Y:S01]  /*e480*/  PRMT R113, R0, 0x7632, R113 ;  /* 0x0000763200717816 */ /* 0x000fe20000000071 */
[----:B-1----:R-:W-:-:S02]  /*e490*/  IMAD.MOV.U32 R160, RZ, RZ, R83 ;  /* 0x000000ffffa07224 */ /* 0x002fc400078e0053 */
[----:B------:R-:W-:Y:S02]  /*e4a0*/  IMAD.MOV.U32 R83, RZ, RZ, R74 ;  /* 0x000000ffff537224 */ /* 0x000fe400078e004a */
[----:B------:R-:W-:Y:S02]  /*e4b0*/  IMAD.MOV.U32 R74, RZ, RZ, R93 ;  /* 0x000000ffff4a7224 */ /* 0x000fe400078e005d */
[----:B------:R-:W2:Y:S04]  /*e4c0*/  LDL.LU R93, [R1+0x3d8] ;  /* 0x0003d800015d7983 */ /* 0x000ea80000300800 */
[----:B------:R1:W4:Y:S01]  /*e4d0*/  LDL.LU.S16 R0, [R1] ;  /* 0x0000000001007983 */ /* 0x0003220000300600 */
[----:B------:R-:W-:-:S04]  /*e4e0*/  PRMT R2, R64, 0x7773, RZ ;  /* 0x0000777340027816 */ /* 0x000fc800000000ff */
[----:B------:R-:W-:Y:S02]  /*e4f0*/  ISETP.GT.U32.AND P2, PT, R2, UR36, PT ;  /* 0x0000002402007c0c */ /* 0x000fe4000bf44070 */
[----:B------:R-:W-:Y:S01]  /*e500*/  PRMT R226, R114, 0x5410, R113 ;  /* 0x0000541072e27816 */ /* 0x000fe20000000071 */
[----:B------:R-:W-:Y:S04]  /*e510*/  MUFU.EX2 R15, R250 ;  /* 0x000000fa000f7308 */ /* 0x000fe80000000800 */
[----:B------:R-:W1:Y:S01]  /*e520*/  MUFU.EX2 R25, R249 ;  /* 0x000000f900197308 */ /* 0x000e620000000800 */
[----:B------:R-:W-:-:S05]  /*e530*/  FADD.FTZ R5, R10, R5 ;  /* 0x000000050a057221 */ /* 0x000fca0000010000 */
[----:B----4-:R-:W-:-:S05]  /*e540*/  @P2 HADD2 R0, -R113.H0_H0, -RZ.H0_H0 ;  /* 0xa00000ff71002230 */ /* 0x010fca0000000900 */
[----:B------:R-:W-:-:S04]  /*e550*/  PRMT R14, R0, 0x7610, R14 ;  /* 0x00007610000e7816 */ /* 0x000fc8000000000e */
[----:B------:R-:W-:Y:S02]  /*e560*/  @P2 PRMT R113, R14, 0x5410, RZ ;  /* 0x000054100e712816 */ /* 0x000fe400000000ff */
[----:B------:R4:W3:Y:S01]  /*e570*/  LDL.LU.S16 R14, [R1+0x10] ;  /* 0x00001000010e7983 */ /* 0x0008e20000300600 */
[----:B-1----:R-:W-:Y:S01]  /*e580*/  F2FP.F16.F32.PACK_AB R169, R25, R15 ;  /* 0x0000000f19a9723e */ /* 0x002fe200000000ff */
[----:B------:R-:W-:Y:S04]  /*e590*/  MUFU.EX2 R10, R233 ;  /* 0x000000e9000a7308 */ /* 0x000fe80000000800 */
[----:B------:R-:W1:Y:S01]  /*e5a0*/  MUFU.EX2 R11, R235 ;  /* 0x000000eb000b7308 */ /* 0x000e620000000800 */
[----:B------:R-:W-:Y:S01]  /*e5b0*/  @P0 HADD2 R244, -R169.H0_H0, -RZ.H0_H0 ;  /* 0xa00000ffa9f40230 */ /* 0x000fe20000000900 */
[----:B------:R-:W-:-:S02]  /*e5c0*/  LOP3.LUT R0, R77, 0xff, RZ, 0xc0, !PT ;  /* 0x000000ff4d007812 */ /* 0x000fc400078ec0ff */
[----:B------:R-:W-:Y:S02]  /*e5d0*/  PRMT R194, R169, 0x7610, R194 ;  /* 0x00007610a9c27816 */ /* 0x000fe400000000c2 */
[----:B------:R-:W-:Y:S02]  /*e5e0*/  @P0 PRMT R194, R244, 0x5410, RZ ;  /* 0x00005410f4c20816 */ /* 0x000fe400000000ff */
[----:B------:R-:W-:Y:S02]  /*e5f0*/  ISETP.LE.U32.AND P0, PT, R0, UR36, PT ;  /* 0x0000002400007c0c */ /* 0x000fe4000bf03070 */
[----:B-1----:R-:W-:-:S04]  /*e600*/  F2FP.F16.F32.PACK_AB R2, R11, R10 ;  /* 0x0000000a0b02723e */ /* 0x002fc800000000ff */
[----:B------:R-:W-:-:S07]  /*e610*/  PRMT R127, R2, 0x7610, R127 ;  /* 0x00007610027f7816 */ /* 0x000fce000000007f */
[----:B---3--:R-:W-:-:S05]  /*e620*/  @!P0 HADD2 R14, -R127.H0_H0, -RZ.H0_H0 ;  /* 0xa00000ff7f0e8230 */ /* 0x008fca0000000900 */
[----:B------:R-:W-:Y:S02]  /*e630*/  PRMT R13, R14, 0x7610, R13 ;  /* 0x000076100e0d7816 */ /* 0x000fe4000000000d */
[----:B------:R4:W3:Y:S01]  /*e640*/  LDL.LU.S16 R14, [R1+0xc] ;  /* 0x00000c00010e7983 */ /* 0x0008e20000300600 */
[----:B------:R-:W1:Y:S01]  /*e650*/  MUFU.EX2 R9, R160 ;  /* 0x000000a000097308 */ /* 0x000e620000000800 */
[----:B------:R-:W-:Y:S01]  /*e660*/  PRMT R132, R2, 0x7632, R132 ;  /* 0x0000763202847816 */ /* 0x000fe20000000084 */
[----:B------:R-:W-:Y:S01]  /*e670*/  FADD.FTZ R6, R20, R3 ;  /* 0x0000000314067221 */ /* 0x000fe20000010000 */
[----:B------:R-:W-:Y:S02]  /*e680*/  FADD.FTZ R4, R8, R4 ;  /* 0x0000000408047221 */ /* 0x000fe40000010000 */
[----:B------:R-:W-:Y:S02]  /*e690*/  PRMT R231, R127, 0x5410, R132 ;  /* 0x000054107fe77816 */ /* 0x000fe40000000084 */
[----:B-1----:R-:W-:Y:S01]  /*e6a0*/  F2FP.F16.F32.PACK_AB R3, R9, R8 ;  /* 0x000000080903723e */ /* 0x002fe200000000ff */
[----:B------:R-:W-:-:S02]  /*e6b0*/  IMAD.MOV.U32 R160, RZ, RZ, R140 ;  /* 0x000000ffffa07224 */ /* 0x000fc400078e008c */
[----:B------:R-:W-:Y:S02]  /*e6c0*/  IMAD.MOV.U32 R140, RZ, RZ, R83 ;  /* 0x000000ffff8c7224 */ /* 0x000fe400078e0053 */
[----:B------:R-:W-:Y:S02]  /*e6d0*/  IMAD.MOV.U32 R83, RZ, RZ, R139 ;  /* 0x000000ffff537224 */ /* 0x000fe400078e008b */
[----:B------:R-:W-:Y:S02]  /*e6e0*/  IMAD.MOV.U32 R139, RZ, RZ, R143 ;  /* 0x000000ffff8b7224 */ /* 0x000fe400078e008f */
[----:B------:R-:W-:Y:S01]  /*e6f0*/  IMAD.MOV.U32 R143, RZ, RZ, R203 ;  /* 0x000000ffff8f7224 */ /* 0x000fe200078e00cb */
[----:B------:R-:W-:Y:S01]  /*e700*/  @!P0 PRMT R127, R13, 0x5410, RZ ;  /* 0x000054100d7f8816 */ /* 0x000fe200000000ff */
[----:B---3--:R-:W-:-:S05]  /*e710*/  @!P5 HADD2 R14, -R132.H0_H0, -RZ.H0_H0 ;  /* 0xa00000ff840ed230 */ /* 0x008fca0000000900 */
[----:B------:R-:W-:Y:S02]  /*e720*/  PRMT R8, R14, 0x7610, R8 ;  /* 0x000076100e087816 */ /* 0x000fe40000000008 */
[----:B------:R4:W3:Y:S02]  /*e730*/  LDL.LU.S16 R14, [R1+0x8] ;  /* 0x00000800010e7983 */ /* 0x0008e40000300600 */
[----:B------:R-:W-:Y:S02]  /*e740*/  @!P5 PRMT R132, R8, 0x5410, RZ ;  /* 0x000054100884d816 */ /* 0x000fe400000000ff */
[----:B------:R1:W-:Y:S01]  /*e750*/  MUFU.EX2 R8, R160 ;  /* 0x000000a000087308 */ /* 0x0003e20000000800 */
[----:B------:R-:W2:Y:S01]  /*e760*/  LDL.LU R203, [R1+0x3d4] ;  /* 0x0003d40001cb7983 */ /* 0x000ea20000300800 */
[----:B-1----:R-:W-:Y:S02]  /*e770*/  IMAD.MOV.U32 R160, RZ, RZ, R140 ;  /* 0x000000ffffa07224 */ /* 0x002fe400078e008c */
[----:B------:R-:W-:-:S02]  /*e780*/  IMAD.MOV.U32 R140, RZ, RZ, R83 ;  /* 0x000000ffff8c7224 */ /* 0x000fc400078e0053 */
[----:B------:R-:W-:Y:S02]  /*e790*/  IMAD.MOV.U32 R83, RZ, RZ, R143 ;  /* 0x000000ffff537224 */ /* 0x000fe400078e008f */
[----:B------:R-:W-:Y:S02]  /*e7a0*/  IMAD.MOV.U32 R143, RZ, RZ, R117 ;  /* 0x000000ffff8f7224 */ /* 0x000fe400078e0075 */
[----:B------:R-:W-:Y:S02]  /*e7b0*/  IMAD.MOV.U32 R117, RZ, RZ, R118 ;  /* 0x000000ffff757224 */ /* 0x000fe400078e0076 */
[----:B------:R-:W-:Y:S02]  /*e7c0*/  IMAD.MOV.U32 R118, RZ, RZ, R116 ;  /* 0x000000ffff767224 */ /* 0x000fe400078e0074 */
[----:B------:R-:W-:Y:S02]  /*e7d0*/  IMAD.MOV.U32 R116, RZ, RZ, R168 ;  /* 0x000000ffff747224 */ /* 0x000fe400078e00a8 */
[----:B------:R-:W4:Y:S04]  /*e7e0*/  LDL.LU R168, [R1+0x3d0] ;  /* 0x0003d00001a87983 */ /* 0x000f280000300800 */
[----:B------:R1:W3:Y:S01]  /*e7f0*/  LDL.LU.S16 R13, [R1+0x14] ;  /* 0x00001400010d7983 */ /* 0x0002e20000300600 */
[----:B------:R-:W-:-:S04]  /*e800*/  SHF.R.U32.HI R0, RZ, 0x18, R77 ;  /* 0x00000018ff007819 */ /* 0x000fc8000001164d */
[----:B------:R-:W-:Y:S02]  /*e810*/  ISETP.LE.U32.AND P2, PT, R0, UR36, PT ;  /* 0x0000002400007c0c */ /* 0x000fe4000bf43070 */
[C---:B------:R-:W-:Y:S02]  /*e820*/  PRMT R128, R3.reuse, 0x7632, R128 ;  /* 0x0000763203807816 */ /* 0x040fe40000000080 */
[----:B------:R-:W-:Y:S01]  /*e830*/  PRMT R130, R3, 0x7610, R130 ;  /* 0x0000761003827816 */ /* 0x000fe20000000082 */
[----:B------:R-:W-:Y:S02]  /*e840*/  FADD.FTZ R6, R18, R6 ;  /* 0x0000000612067221 */ /* 0x000fe40000010000 */
[----:B------:R-:W-:Y:S06]  /*e850*/  MUFU.EX2 R18, R251 ;  /* 0x000000fb00127308 */ /* 0x000fec0000000800 */
[----:B---3--:R-:W-:-:S05]  /*e860*/  @!P2 HADD2 R13, -R128.H0_H0, -RZ.H0_H0 ;  /* 0xa00000ff800da230 */ /* 0x008fca0000000900 */
[----:B------:R-:W-:Y:S02]  /*e870*/  PRMT R3, R13, 0x7610, R3 ;  /* 0x000076100d037816 */ /* 0x000fe40000000003 */
[----:B------:R1:W3:Y:S01]  /*e880*/  LDL.LU.S16 R13, [R1+0x24] ;  /* 0x00002400010d7983 */ /* 0x0002e20000300600 */
[----:B------:R-:W-:-:S05]  /*e890*/  @!P4 HADD2 R14, -R130.H0_H0, -RZ.H0_H0 ;  /* 0xa00000ff820ec230 */ /* 0x000fca0000000900 */
[----:B------:R-:W-:Y:S02]  /*e8a0*/  PRMT R0, R14, 0x7610, R0 ;  /* 0x000076100e007816 */ /* 0x000fe40000000000 */
[----:B------:R-:W2:Y:S01]  /*e8b0*/  MUFU.EX2 R14, R252 ;  /* 0x000000fc000e7308 */ /* 0x000ea20000000800 */
[----:B------:R-:W-:Y:S01]  /*e8c0*/  FADD.FTZ R5, R12, R5 ;  /* 0x000000050c057221 */ /* 0x000fe20000010000 */
[----:B--2---:R-:W-:-:S04]  /*e8d0*/  F2FP.F16.F32.PACK_AB R2, R18, R14 ;  /* 0x0000000e1202723e */ /* 0x004fc800000000ff */
[----:B------:R-:W-:Y:S01]  /*e8e0*/  PRMT R126, R2, 0x7610, R126 ;  /* 0x00007610027e7816 */ /* 0x000fe2000000007e */
[----:B------:R-:W-:-:S04]  /*e8f0*/  FADD.FTZ R5, R10, R5 ;  /* 0x000000050a057221 */ /* 0x000fc80000010000 */
[----:B---3--:R-:W-:-:S05]  /*e900*/  @!P6 HADD2 R13, -R126.H0_H0, -RZ.H0_H0 ;  /* 0xa00000ff7e0de230 */ /* 0x008fca0000000900 */
[----:B------:R-:W-:Y:S02]  /*e910*/  PRMT R10, R13, 0x7610, R10 ;  /* 0x000076100d0a7816 */ /* 0x000fe4000000000a */
[----:B------:R1:W2:Y:S01]  /*e920*/  LDL.LU.S16 R13, [R1+0x1c] ;  /* 0x00001c00010d7983 */ /* 0x0002a20000300600 */
[----:B------:R-:W-:Y:S01]  /*e930*/  @P1 HADD2 R245, -R114.H0_H0, -RZ.H0_H0 ;  /* 0xa00000ff72f51230 */ /* 0x000fe20000000900 */
[----:B------:R-:W-:Y:S02]  /*e940*/  PRMT R230, R130, 0x5410, R128 ;  /* 0x0000541082e67816 */ /* 0x000fe40000000080 */
[----:B------:R-:W-:Y:S02]  /*e950*/  @!P4 PRMT R130, R0, 0x5410, RZ ;  /* 0x000054100082c816 */ /* 0x000fe400000000ff */
[----:B------:R-:W-:Y:S02]  /*e960*/  PRMT R0, R58, 0x7771, RZ ;  /* 0x000077713a007816 */ /* 0x000fe400000000ff */
[----:B------:R-:W-:-:S02]  /*e970*/  @P1 PRMT R114, R245, 0x5410, RZ ;  /* 0x00005410f5721816 */ /* 0x000fc400000000ff */
[----:B------:R-:W-:Y:S02]  /*e980*/  ISETP.GT.U32.AND P1, PT, R0, UR36, PT ;  /* 0x0000002400007c0c */ /* 0x000fe4000bf24070 */
[----:B------:R-:W-:Y:S01]  /*e990*/  PRMT R125, R2, 0x7632, R125 ;  /* 0x00007632027d7816 */ /* 0x000fe2000000007d */
[----:B------:R-:W-:Y:S01]  /*e9a0*/  FADD.FTZ R4, R9, R4 ;  /* 0x0000000409047221 */ /* 0x000fe20000010000 */
[----:B------:R-:W3:Y:S09]  /*e9b0*/  MUFU.EX2 R17, R160 ;  /* 0x000000a000117308 */ /* 0x000ef20000000800 */
[----:B--2---:R-:W-:-:S05]  /*e9c0*/  @P1 HADD2 R13, -R125.H0_H0, -RZ.H0_H0 ;  /* 0xa00000ff7d0d1230 */ /* 0x004fca0000000900 */
[----:B------:R-:W-:Y:S02]  /*e9d0*/  PRMT R9, R13, 0x7610, R9 ;  /* 0x000076100d097816 */ /* 0x000fe40000000009 */
[----:B------:R1:W2:Y:S01]  /*e9e0*/  LDL.LU.S16 R13, [R1+0x18] ;  /* 0x00001800010d7983 */ /* 0x0002a20000300600 */
[----:B------:R-:W-:-:S04]  /*e9f0*/  PRMT R0, R58, 0x7772, RZ ;  /* 0x000077723a007816 */ /* 0x000fc800000000ff */
[----:B------:R-:W-:Y:S02]  /*ea00*/  ISETP.GT.U32.AND P0, PT, R0, UR36, PT ;  /* 0x0000002400007c0c */ /* 0x000fe4000bf04070 */
[----:B---3--:R-:W-:-:S04]  /*ea10*/  F2FP.F16.F32.PACK_AB R0, R17, R8 ;  /* 0x000000081100723e */ /* 0x008fc800000000ff */
[----:B------:R-:W-:Y:S02]  /*ea20*/  PRMT R124, R0, 0x7610, R124 ;  /* 0x00007610007c7816 */ /* 0x000fe4000000007c */
[----:B------:R-:W-:Y:S02]  /*ea30*/  @!P2 PRMT R128, R3, 0x5410, RZ ;  /* 0x000054100380a816 */ /* 0x000fe400000000ff */
[----:B------:R-:W-:Y:S01]  /*ea40*/  PRMT R3, R58, 0x7773, RZ ;  /* 0x000077733a037816 */ /* 0x000fe200000000ff */
[----:B------:R-:W-:Y:S01]  /*ea50*/  @!P3 HADD2 R237, -R131.H0_H0, -RZ.H0_H0 ;  /* 0xa00000ff83edb230 */ /* 0x000fe20000000900 */
[----:B------:R-:W-:Y:S02]  /*ea60*/  PRMT R115, R0, 0x7632, R115 ;  /* 0x0000763200737816 */ /* 0x000fe40000000073 */
[----:B------:R-:W-:Y:S02]  /*ea70*/  ISETP.GT.U32.AND P2, PT, R3, UR36, PT ;  /* 0x0000002403007c0c */ /* 0x000fe4000bf44070 */
[----:B------:R-:W-:Y:S01]  /*ea80*/  @!P3 PRMT R131, R237, 0x5410, RZ ;  /* 0x00005410ed83b816 */ /* 0x000fe200000000ff */
[----:B------:R-:W-:Y:S01]  /*ea90*/  IMAD.MOV.U32 R237, RZ, RZ, R229 ;  /* 0x000000ffffed7224 */ /* 0x000fe200078e00e5 */
[----:B------:R-:W-:Y:S01]  /*eaa0*/  PRMT R229, R124, 0x5410, R115 ;  /* 0x000054107ce57816 */ /* 0x000fe20000000073 */
[----:B--2---:R-:W-:-:S05]  /*eab0*/  @P0 HADD2 R13, -R124.H0_H0, -RZ.H0_H0 ;  /* 0xa00000ff7c0d0230 */ /* 0x004fca0000000900 */
[----:B------:R-:W-:-:S04]  /*eac0*/  PRMT R3, R13, 0x7610, R3 ;  /* 0x000076100d037816 */ /* 0x000fc80000000003 */
[----:B------:R-:W-:Y:S02]  /*ead0*/  @P0 PRMT R124, R3, 0x5410, RZ ;  /* 0x00005410037c0816 */ /* 0x000fe400000000ff */
[----:B------:R1:W2:Y:S01]  /*eae0*/  LDL.LU.S16 R3, [R1+0x20] ;  /* 0x0000200001037983 */ /* 0x0002a20000300600 */
[----:B------:R-:W-:-:S04]  /*eaf0*/  PRMT R0, R66, 0x7773, RZ ;  /* 0x0000777342007816 */ /* 0x000fc800000000ff */
[----:B------:R-:W-:Y:S01]  /*eb00*/  ISETP.GT.U32.AND P0, PT, R0, UR36, PT ;  /* 0x0000002400007c0c */ /* 0x000fe2000bf04070 */
[----:B------:R-:W-:Y:S01]  /*eb10*/  IMAD.MOV.U32 R236, RZ, RZ, R228 ;  /* 0x000000ffffec7224 */ /* 0x000fe200078e00e4 */
[----:B------:R-:W3:Y:S11]  /*eb20*/  S2R R24, SR_TID.X ;  /* 0x0000000000187919 */ /* 0x000ef60000002100 */
[----:B--2---:R-:W-:-:S05]  /*eb30*/  @P0 HADD2 R3, -R169.H1_H1, -RZ.H0_H0 ;  /* 0xa00000ffa9030230 */ /* 0x004fca0000000d00 */
[----:B------:R-:W-:Y:S02]  /*eb40*/  PRMT R2, R3, 0x7610, R2 ;  /* 0x0000761003027816 */ /* 0x000fe40000000002 */
[----:B------:R1:W2:Y:S01]  /*eb50*/  LDL.LU.S16 R3, [R1+0x28] ;  /* 0x0000280001037983 */ /* 0x0002a20000300600 */
[----:B------:R-:W4:Y:S01]  /*eb60*/  S2R R236, SR_CTAID.X ;  /* 0x0000000000ec7919 */ /* 0x000f220000002500 */
[----:B------:R-:W-:Y:S01]  /*eb70*/  FADD.FTZ R7, R21, R7 ;  /* 0x0000000715077221 */ /* 0x000fe20000010000 */
[----:B---3--:R-:W-:-:S03]  /*eb80*/  SHF.R.U32.HI R24, RZ, 0x5, R24 ;  /* 0x00000005ff187819 */ /* 0x008fc60000011618 */
[----:B------:R-:W-:Y:S01]  /*eb90*/  FADD.FTZ R7, R19, R7 ;  /* 0x0000000713077221 */ /* 0x000fe20000010000 */
[----:B------:R-:W-:Y:S02]  /*eba0*/  PRMT R193, R169, 0x7632, R193 ;  /* 0x00007632a9c17816 */ /* 0x000fe400000000c1 */
[----:B------:R-:W-:Y:S01]  /*ebb0*/  @P0 PRMT R193, R2, 0x5410, RZ ;  /* 0x0000541002c10816 */ /* 0x000fe200000000ff */
[----:B------:R-:W-:-:S04]  /*ebc0*/  FADD.FTZ R2, R23, R7 ;  /* 0x0000000717027221 */ /* 0x000fc80000010000 */
[----:B------:R-:W-:Y:S01]  /*ebd0*/  FADD.FTZ R16, R16, R2 ;  /* 0x0000000210107221 */ /* 0x000fe20000010000 */
[----:B------:R-:W-:Y:S01]  /*ebe0*/  IMAD.MOV.U32 R238, RZ, RZ, R28 ;  /* 0x000000ffffee7224 */ /* 0x000fe200078e001c */
[----:B------:R-:W-:Y:S01]  /*ebf0*/  PRMT R228, R126, 0x5410, R125 ;  /* 0x000054107ee47816 */ /* 0x000fe2000000007d */
[----:B----4-:R-:W-:Y:S01]  /*ec00*/  IMAD R236, R236, 0x8, R24 ;  /* 0x00000008ecec7824 */ /* 0x010fe200078e0218 */
[----:B------:R-:W-:Y:S01]  /*ec10*/  @!P6 PRMT R126, R10, 0x5410, RZ ;  /* 0x000054100a7ee816 */ /* 0x000fe200000000ff */
[----:B------:R-:W-:Y:S01]  /*ec20*/  FADD.FTZ R13, R8, R4 ;  /* 0x00000004080d7221 */ /* 0x000fe20000010000 */
[----:B------:R-:W-:Y:S02]  /*ec30*/  IMAD.MOV.U32 R160, RZ, RZ, R140 ;  /* 0x000000ffffa07224 */ /* 0x000fe400078e008c */
[----:B------:R-:W-:Y:S02]  /*ec40*/  IMAD.MOV.U32 R140, RZ, RZ, R83 ;  /* 0x000000ffff8c7224 */ /* 0x000fe400078e0053 */
[----:B------:R-:W-:Y:S01]  /*ec50*/  IMAD.MOV.U32 R83, RZ, RZ, R139 ;  /* 0x000000ffff537224 */ /* 0x000fe200078e008b */
[----:B------:R-:W-:Y:S01]  /*ec60*/  @P1 PRMT R125, R9, 0x5410, RZ ;  /* 0x00005410097d1816 */ /* 0x000fe200000000ff */
[----:B------:R-:W-:-:S02]  /*ec70*/  IMAD.MOV.U32 R139, RZ, RZ, R121 ;  /* 0x000000ffff8b7224 */ /* 0x000fc400078e0079 */
[----:B------:R-:W-:Y:S02]  /*ec80*/  IMAD.MOV.U32 R121, RZ, RZ, R68 ;  /* 0x000000ffff797224 */ /* 0x000fe400078e0044 */
[----:B------:R-:W3:Y:S01]  /*ec90*/  LDL.LU R68, [R1+0x1cc] ;  /* 0x0001cc0001447983 */ /* 0x000ee20000300800 */
[----:B--2---:R-:W-:-:S05]  /*eca0*/  @P2 HADD2 R3, -R115.H0_H0, -RZ.H0_H0 ;  /* 0xa00000ff73032230 */ /* 0x004fca0000000900 */
[----:B------:R-:W-:-:S04]  /*ecb0*/  PRMT R0, R3, 0x7610, R0 ;  /* 0x0000761003007816 */ /* 0x000fc80000000000 */
[----:B------:R-:W-:Y:S01]  /*ecc0*/  @P2 PRMT R115, R0, 0x5410, RZ ;  /* 0x0000541000732816 */ /* 0x000fe200000000ff */
[----:B------:R-:W-:-:S04]  /*ecd0*/  FADD.FTZ R0, R22, R6 ;  /* 0x0000000616007221 */ /* 0x000fc80000010000 */
[----:B------:R-:W-:Y:S01]  /*ece0*/  FADD.FTZ R15, R15, R0 ;  /* 0x000000000f0f7221 */ /* 0x000fe20000010000 */
[----:B------:R-:W-:Y:S02]  /*ecf0*/  IMAD.U32 R0, RZ, RZ, UR25 ;  /* 0x00000019ff007e24 */ /* 0x000fe4000f8e00ff */
[----:B------:R-:W-:-:S03]  /*ed00*/  FADD.FTZ R3, R11, R5 ;  /* 0x000000050b037221 */ /* 0x000fc60000010000 */
[----:B------:R-:W-:Y:S01]  /*ed10*/  LOP3.LUT R0, R0, UR35, R237, 0x96, !PT ;  /* 0x0000002300007c12 */ /* 0x000fe2000f8e96ed */
[----:B------:R-:W-:Y:S01]  /*ed20*/  FADD.FTZ R14, R14, R3 ;  /* 0x000000030e0e7221 */ /* 0x000fe20000010000 */
[----:B------:R-:W-:-:S04]  /*ed30*/  IMAD.WIDE.U32 R236, R236, -0x326172a9, RZ ;  /* 0xcd9e8d57ecec7825 */ /* 0x000fc800078e00ff */
[----:B------:R-:W-:-:S05]  /*ed40*/  IMAD.WIDE.U32 R2, R0, -0x326172a9, RZ ;  /* 0xcd9e8d5700027825 */ /* 0x000fca00078e00ff */
[----:B------:R-:W-:Y:S01]  /*ed50*/  LOP3.LUT R6, R236, UR12, R3, 0x96, !PT ;  /* 0x0000000cec067c12 */ /* 0x000fe2000f8e9603 */
[----:B------:R-:W-:-:S04]  /*ed60*/  IMAD.MOV.U32 R236, RZ, RZ, R238 ;  /* 0x000000ffffec7224 */ /* 0x000fc800078e00ee */
[----:B------:R-:W-:-:S05]  /*ed70*/  IMAD.WIDE.U32 R6, R6, -0x2daee0ad, RZ ;  /* 0xd2511f5306067825 */ /* 0x000fca00078e00ff */
[----:B------:R-:W-:Y:S02]  /*ed80*/  LOP3.LUT R10, R236, UR33, R7, 0x96, !PT ;  /* 0x00000021ec0a7c12 */ /* 0x000fe4000f8e9607 */
[----:B------:R-:W-:-:S03]  /*ed90*/  LOP3.LUT R4, R2, UR34, R191, 0x96, !PT ;  /* 0x0000002202047c12 */ /* 0x000fc6000f8e96bf */
[----:B------:R-:W-:-:S04]  /*eda0*/  IMAD.WIDE.U32 R10, R10, -0x326172a9, RZ ;  /* 0xcd9e8d570a0a7825 */ /* 0x000fc800078e00ff */
[----:B------:R-:W-:Y:S01]  /*edb0*/  IMAD.WIDE.U32 R4, R4, -0x2daee0ad, RZ ;  /* 0xd2511f5304047825 */ /* 0x000fe200078e00ff */
[----:B------:R-:W-:-:S03]  /*edc0*/  LOP3.LUT R8, R190, UR31, R11, 0x96, !PT ;  /* 0x0000001fbe087c12 */ /* 0x000fc6000f8e960b */
[----:B------:R-:W-:Y:S02]  /*edd0*/  IMAD.MOV.U32 R237, RZ, RZ, R239 ;  /* 0x000000ffffed7224 */ /* 0x000fe400078e00ef */
[----:B------:R-:W-:Y:S01]  /*ede0*/  IMAD.MOV.U32 R239, RZ, RZ, R27 ;  /* 0x000000ffffef7224 */ /* 0x000fe200078e001b */
[----:B------:R-:W-:Y:S01]  /*edf0*/  LOP3.LUT R5, R6, UR27, R5, 0x96, !PT ;  /* 0x0000001b06057c12 */ /* 0x000fe2000f8e9605 */
[----:B------:R-:W-:Y:S02]  /*ee00*/  IMAD.MOV.U32 R27, RZ, RZ, R55 ;  /* 0x000000ffff1b7224 */ /* 0x000fe400078e0037 */
[----:B------:R-:W-:-:S04]  /*ee10*/  IMAD.WIDE.U32 R8, R8, -0x2daee0ad, RZ ;  /* 0xd2511f5308087825 */ /* 0x000fc800078e00ff */
[----:B------:R-:W-:Y:S02]  /*ee20*/  IMAD.MOV.U32 R55, RZ, RZ, R83 ;  /* 0x000000ffff377224 */ /* 0x000fe400078e0053 */
[----:B------:R-:W-:Y:S02]  /*ee30*/  IMAD.MOV.U32 R83, RZ, RZ, R139 ;  /* 0x000000ffff537224 */ /* 0x000fe400078e008b */
[----:B------:R-:W-:Y:S01]  /*ee40*/  IMAD.MOV.U32 R139, RZ, RZ, R121 ;  /* 0x000000ffff8b7224 */ /* 0x000fe200078e0079 */
[----:B------:R-:W-:Y:S01]  /*ee50*/  LOP3.LUT R0, R4, UR16, R9, 0x96, !PT ;  /* 0x0000001004007c12 */ /* 0x000fe2000f8e9609 */
[----:B------:R-:W-:Y:S02]  /*ee60*/  IMAD.MOV.U32 R121, RZ, RZ, R105 ;  /* 0x000000ffff797224 */ /* 0x000fe400078e0069 */
[----:B------:R-:W-:Y:S02]  /*ee70*/  IMAD.MOV.U32 R238, RZ, RZ, R26 ;  /* 0x000000ffffee7224 */ /* 0x000fe400078e001a */
[----:B------:R-:W-:-:S02]  /*ee80*/  IMAD.MOV.U32 R105, RZ, RZ, R119 ;  /* 0x000000ffff697224 */ /* 0x000fc400078e0077 */
        /* <DEDUP_REMOVED lines=10> */
[----:B------:R-:W-:-:S02]  /*ef30*/  IMAD.MOV.U32 R72, RZ, RZ, R168 ;  /* 0x000000ffff487224 */ /* 0x000fc400078e00a8 */
[----:B------:R-:W-:Y:S02]  /*ef40*/  IMAD.MOV.U32 R105, RZ, RZ, R119 ;  /* 0x000000ffff697224 */ /* 0x000fe400078e0077 */
[----:B------:R-:W-:Y:S01]  /*ef50*/  FADD.FTZ R10, R17, R13 ;  /* 0x0000000d110a7221 */ /* 0x000fe20000010000 */
[----:B------:R-:W-:Y:S01]  /*ef60*/  IMAD.MOV.U32 R119, RZ, RZ, R70 ;  /* 0x000000ffff777224 */ /* 0x000fe200078e0046 */
[----:B------:R-:W2:Y:S01]  /*ef70*/  LDL.LU R168, [R1+0x3cc] ;  /* 0x0003cc0001a87983 */ /* 0x000ea20000300800 */
[----:B------:R-:W-:Y:S02]  /*ef80*/  IMAD.MOV.U32 R70, RZ, RZ, R71 ;  /* 0x000000ffff467224 */ /* 0x000fe400078e0047 */
[----:B------:R-:W-:Y:S02]  /*ef90*/  IMAD.MOV.U32 R71, RZ, RZ, R73 ;  /* 0x000000ffff477224 */ /* 0x000fe400078e0049 */
[----:B------:R-:W-:Y:S02]  /*efa0*/  IMAD.MOV.U32 R73, RZ, RZ, R72 ;  /* 0x000000ffff497224 */ /* 0x000fe400078e0048 */
[----:B------:R-:W-:-:S02]  /*efb0*/  IMAD.MOV.U32 R72, RZ, RZ, R60 ;  /* 0x000000ffff487224 */ /* 0x000fc400078e003c */
[----:B------:R-:W4:Y:S04]  /*efc0*/  LDL.LU R60, [R1+0x3c8] ;  /* 0x0003c800013c7983 */ /* 0x000f280000300800 */
[----:B------:R1:W-:Y:S04]  /*efd0*/  STL [R1+0x32c], R10 ;  /* 0x00032c0a01007387 */ /* 0x0003e80000100800 */
[----:B-1----:R1:W3:Y:S01]  /*efe0*/  LDL.LU.S16 R10, [R1+0x44] ;  /* 0x00004400010a7983 */ /* 0x0022e20000300600 */
[----:B------:R-:W-:Y:S02]  /*eff0*/  IMAD.MOV.U32 R236, RZ, RZ, R26 ;  /* 0x000000ffffec7224 */ /* 0x000fe400078e001a */
[----:B------:R-:W-:-:S02]  /*f000*/  IMAD.MOV.U32 R237, RZ, RZ, R27 ;  /* 0x000000ffffed7224 */ /* 0x000fc400078e001b */
        /* <DEDUP_REMOVED lines=11> */
[----:B------:R-:W-:Y:S01]  /*f0c0*/  PRMT R106, R12, 0x7632, R106 ;  /* 0x000076320c6a7816 */ /* 0x000fe2000000006a */
[----:B------:R-:W-:Y:S02]  /*f0d0*/  IMAD.MOV.U32 R160, RZ, RZ, R54 ;  /* 0x000000ffffa07224 */ /* 0x000fe400078e0036 */
[----:B------:R-:W-:Y:S01]  /*f0e0*/  IMAD.MOV.U32 R54, RZ, RZ, R55 ;  /* 0x000000ffff367224 */ /* 0x000fe200078e0037 */
[----:B------:R-:W-:Y:S01]  /*f0f0*/  PRMT R55, R107, 0x5410, R106 ;  /* 0x000054106b377816 */ /* 0x000fe2000000006a */
[----:B---3--:R-:W-:-:S05]  /*f100*/  @!P1 HADD2 R10, -R107.H0_H0, -RZ.H0_H0 ;  /* 0xa00000ff6b0a9230 */ /* 0x008fca0000000900 */
[----:B------:R-:W-:Y:S02]  /*f110*/  PRMT R7, R10, 0x7610, R7 ;  /* 0x000076100a077816 */ /* 0x000fe40000000007 */
[----:B------:R1:W3:Y:S02]  /*f120*/  LDL.LU.S16 R10, [R1+0x3c] ;  /* 0x00003c00010a7983 */ /* 0x0002e40000300600 */
[----:B------:R-:W-:Y:S02]  /*f130*/  @!P1 PRMT R107, R7, 0x5410, RZ ;  /* 0x00005410076b9816 */ /* 0x000fe400000000ff */
[----:B------:R1:W2:Y:S01]  /*f140*/  LDL.LU.S16 R7, [R1+0x50] ;  /* 0x0000500001077983 */ /* 0x0002a20000300600 */
[----:B------:R-:W-:-:S04]  /*f150*/  SHF.R.U32.HI R0, RZ, 0x18, R24 ;  /* 0x00000018ff007819 */ /* 0x000fc80000011618 */
[----:B------:R-:W-:Y:S02]  /*f160*/  ISETP.LE.U32.AND P0, PT, R0, UR36, PT ;  /* 0x0000002400007c0c */ /* 0x000fe4000bf03070 */
[----:B------:R-:W-:-:S04]  /*f170*/  F2FP.F16.F32.PACK_AB R4, R53, R52 ;  /* 0x000000343504723e */ /* 0x000fc800000000ff */
[----:B------:R-:W-:-:S07]  /*f180*/  PRMT R111, R4, 0x7610, R111 ;  /* 0x00007610046f7816 */ /* 0x000fce000000006f */
[----:B---3--:R-:W-:-:S05]  /*f190*/  @!P0 HADD2 R10, -R106.H0_H0, -RZ.H0_H0 ;  /* 0xa00000ff6a0a8230 */ /* 0x008fca0000000900 */
[----:B------:R-:W-:-:S04]  /*f1a0*/  PRMT R0, R10, 0x7610, R0 ;  /* 0x000076100a007816 */ /* 0x000fc80000000000 */
[----:B------:R-:W-:Y:S02]  /*f1b0*/  @!P0 PRMT R106, R0, 0x5410, RZ ;  /* 0x00005410006a8816 */ /* 0x000fe400000000ff */
[----:B------:R-:W-:-:S04]  /*f1c0*/  PRMT R0, R8, 0x7770, RZ ;  /* 0x0000777008007816 */ /* 0x000fc800000000ff */
[----:B------:R-:W-:-:S13]  /*f1d0*/  ISETP.LE.U32.AND P3, PT, R0, UR36, PT ;  /* 0x0000002400007c0c */ /* 0x000fda000bf63070 */
[----:B--2---:R-:W-:-:S05]  /*f1e0*/  @!P3 HADD2 R7, -R111.H0_H0, -RZ.H0_H0 ;  /* 0xa00000ff6f07b230 */ /* 0x004fca0000000900 */
[----:B------:R-:W-:Y:S02]  /*f1f0*/  PRMT R6, R7, 0x7610, R6 ;  /* 0x0000761007067816 */ /* 0x000fe40000000006 */
[----:B------:R1:W2:Y:S01]  /*f200*/  LDL.LU.S16 R7, [R1+0x4c] ;  /* 0x00004c0001077983 */ /* 0x0002a20000300600 */
[----:B------:R-:W-:-:S04]  /*f210*/  PRMT R0, R8, 0x7771, RZ ;  /* 0x0000777108007816 */ /* 0x000fc800000000ff */
[----:B------:R-:W-:Y:S02]  /*f220*/  ISETP.GT.U32.AND P2, PT, R0, UR36, PT ;  /* 0x0000002400007c0c */ /* 0x000fe4000bf44070 */
[----:B------:R-:W-:Y:S02]  /*f230*/  PRMT R110, R4, 0x7632, R110 ;  /* 0x00007632046e7816 */ /* 0x000fe4000000006e */
[----:B------:R-:W-:-:S04]  /*f240*/  PRMT R0, R8, 0x7772, RZ ;  /* 0x0000777208007816 */ /* 0x000fc800000000ff */
[----:B------:R-:W-:Y:S02]  /*f250*/  ISETP.GT.U32.AND P1, PT, R0, UR36, PT ;  /* 0x0000002400007c0c */ /* 0x000fe4000bf24070 */
[----:B------:R-:W-:Y:S02]  /*f260*/  PRMT R0, R8, 0x7773, RZ ;  /* 0x0000777308007816 */ /* 0x000fe400000000ff */
[----:B------:R-:W-:Y:S02]  /*f270*/  PRMT R59, R111, 0x5410, R110 ;  /* 0x000054106f3b7816 */ /* 0x000fe4000000006e */
[----:B------:R-:W-:Y:S02]  /*f280*/  ISETP.GT.U32.AND P0, PT, R0, UR36, PT ;  /* 0x0000002400007c0c */ /* 0x000fe4000bf04070 */
[----:B------:R-:W-:Y:S02]  /*f290*/  F2FP.F16.F32.PACK_AB R0, R220, R205 ;  /* 0x000000cddc00723e */ /* 0x000fe400000000ff */
[----:B------:R-:W3:Y:S04]  /*f2a0*/  LDL.LU R220, [R1+0x3c4] ;  /* 0x0003c40001dc7983 */ /* 0x000ee80000300800 */
[----:B------:R-:W3:Y:S01]  /*f2b0*/  LDL.LU R205, [R1+0x3c0] ;  /* 0x0003c00001cd7983 */ /* 0x000ee20000300800 */
[----:B--2---:R-:W-:-:S05]  /*f2c0*/  @P2 HADD2 R7, -R110.H0_H0, -RZ.H0_H0 ;  /* 0xa00000ff6e072230 */ /* 0x004fca0000000900 */
[----:B------:R-:W-:-:S04]  /*f2d0*/  PRMT R5, R7, 0x7610, R5 ;  /* 0x0000761007057816 */ /* 0x000fc80000000005 */
[----:B------:R-:W-:Y:S02]  /*f2e0*/  @P2 PRMT R110, R5, 0x5410, RZ ;  /* 0x00005410056e2816 */ /* 0x000fe400000000ff */
[----:B------:R1:W2:Y:S01]  /*f2f0*/  LDL.LU.S16 R5, [R1+0x58] ;  /* 0x0000580001057983 */ /* 0x0002a20000300600 */
[----:B------:R-:W-:Y:S02]  /*f300*/  PRMT R109, R0, 0x7610, R109 ;  /* 0x00007610006d7816 */ /* 0x000fe4000000006d */
[----:B------:R-:W-:Y:S02]  /*f310*/  @!P3 PRMT R111, R6, 0x5410, RZ ;  /* 0x00005410066fb816 */ /* 0x000fe400000000ff */
[----:B------:R-:W-:Y:S01]  /*f320*/  LOP3.LUT R6, R2, UR34, R239, 0x96, !PT ;  /* 0x0000002202067c12 */ /* 0x000fe2000f8e96ef */
[----:B--2---:R-:W-:-:S05]  /*f330*/  @P1 HADD2 R5, -R109.H0_H0, -RZ.H0_H0 ;  /* 0xa00000ff6d051230 */ /* 0x004fca0000000900 */
[----:B------:R-:W-:Y:S02]  /*f340*/  PRMT R4, R5, 0x7610, R4 ;  /* 0x0000761005047816 */ /* 0x000fe40000000004 */
[----:B------:R1:W2:Y:S01]  /*f350*/  LDL.LU.S16 R5, [R1+0x54] ;  /* 0x0000540001057983 */ /* 0x0002a20000300600 */
[----:B------:R-:W-:Y:S01]  /*f360*/  FADD.FTZ R2, R29, R16 ;  /* 0x000000101d027221 */ /* 0x000fe20000010000 */
[----:B------:R-:W-:Y:S02]  /*f370*/  LOP3.LUT R3, R200, UR12, R3, 0x96, !PT ;  /* 0x0000000cc8037c12 */ /* 0x000fe4000f8e9603 */
[----:B------:R-:W3:Y:S01]  /*f380*/  LDL.LU.64 R200, [R1+0x3b8] ;  /* 0x0003b80001c87983 */ /* 0x000ee20000300a00 */
[----:B------:R-:W-:-:S03]  /*f390*/  PRMT R112, R0, 0x7632, R112 ;  /* 0x0000763200707816 */ /* 0x000fc60000000070 */
[----:B------:R4:W-:Y:S01]  /*f3a0*/  STL [R1+0x338], R2 ;  /* 0x0003380201007387 */ /* 0x0009e20000100800 */
[----:B------:R-:W-:Y:S02]  /*f3b0*/  PRMT R57, R109, 0x5410, R112 ;  /* 0x000054106d397816 */ /* 0x000fe40000000070 */
[----:B------:R-:W-:Y:S01]  /*f3c0*/  @P1 PRMT R109, R4, 0x5410, RZ ;  /* 0x00005410046d1816 */ /* 0x000fe200000000ff */
[----:B------:R-:W-:-:S04]  /*f3d0*/  IMAD.WIDE.U32 R6, R6, -0x2daee0ad, RZ ;  /* 0xd2511f5306067825 */ /* 0x000fc800078e00ff */
[----:B----4-:R-:W-:-:S05]  /*f3e0*/  IMAD.WIDE.U32 R2, R3, -0x2daee0ad, RZ ;  /* 0xd2511f5303027825 */ /* 0x010fca00078e00ff */
[----:B------:R-:W-:Y:S02]  /*f3f0*/  LOP3.LUT R4, R236, UR33, R3, 0x96, !PT ;  /* 0x00000021ec047c12 */ /* 0x000fe4000f8e9603 */
[----:B------:R-:W-:Y:S01]  /*f400*/  LOP3.LUT R7, R2, UR27, R7, 0x96, !PT ;  /* 0x0000001b02077c12 */ /* 0x000fe2000f8e9607 */
[----:B------:R-:W-:Y:S02]  /*f410*/  IMAD.MOV.U32 R159, RZ, RZ, R160 ;  /* 0x000000ffff9f7224 */ /* 0x000fe400078e00a0 */
[----:B------:R-:W-:Y:S02]  /*f420*/  IMAD.MOV.U32 R160, RZ, RZ, R54 ;  /* 0x000000ffffa07224 */ /* 0x000fe400078e0036 */
[----:B------:R-:W-:Y:S02]  /*f430*/  IMAD.MOV.U32 R54, RZ, RZ, R143 ;  /* 0x000000ffff367224 */ /* 0x000fe400078e008f */
[----:B------:R-:W-:Y:S02]  /*f440*/  IMAD.MOV.U32 R214, RZ, RZ, R160 ;  /* 0x000000ffffd67224 */ /* 0x000fe400078e00a0 */
[----:B------:R-:W-:Y:S01]  /*f450*/  IMAD.MOV.U32 R89, RZ, RZ, R54 ;  /* 0x000000ffff597224 */ /* 0x000fe200078e0036 */
[----:B------:R-:W-:Y:S01]  /*f460*/  F2FP.F16.F32.PACK_AB R17, R206, R216 ;  /* 0x000000d8ce11723e */ /* 0x000fe200000000ff */
[----:B------:R-:W-:-:S02]  /*f470*/  IMAD.MOV.U32 R160, RZ, RZ, R83 ;  /* 0x000000ffffa07224 */ /* 0x000fc400078e0053 */
[----:B------:R-:W-:Y:S02]  /*f480*/  IMAD.MOV.U32 R143, RZ, RZ, R217 ;  /* 0x000000ffff8f7224 */ /* 0x000fe400078e00d9 */
[----:B------:R-:W-:Y:S02]  /*f490*/  IMAD.MOV.U32 R83, RZ, RZ, R121 ;  /* 0x000000ffff537224 */ /* 0x000fe400078e0079 */
[----:B------:R-:W-:Y:S02]  /*f4a0*/  IMAD.MOV.U32 R121, RZ, RZ, R242 ;  /* 0x000000ffff797224 */ /* 0x000fe400078e00f2 */
[----:B------:R-:W-:Y:S02]  /*f4b0*/  IMAD.MOV.U32 R54, RZ, RZ, R188 ;  /* 0x000000ffff367224 */ /* 0x000fe400078e00bc */
[----:B--2---:R-:W-:-:S05]  /*f4c0*/  @P0 HADD2 R5, -R112.H0_H0, -RZ.H0_H0 ;  /* 0xa00000ff70050230 */ /* 0x004fca0000000900 */
[----:B------:R-:W-:Y:S01]  /*f4d0*/  PRMT R0, R5, 0x7610, R0 ;  /* 0x0000761005007816 */ /* 0x000fe20000000000 */
[----:B------:R-:W-:-:S05]  /*f4e0*/  IMAD.WIDE.U32 R4, R4, -0x326172a9, RZ ;  /* 0xcd9e8d5704047825 */ /* 0x000fca00078e00ff */
[----:B------:R-:W-:-:S05]  /*f4f0*/  LOP3.LUT R3, R238, UR31, R5, 0x96, !PT ;  /* 0x0000001fee037c12 */ /* 0x000fca000f8e9605 */
[----:B------:R-:W-:-:S05]  /*f500*/  IMAD.WIDE.U32 R2, R3, -0x2daee0ad, RZ ;  /* 0xd2511f5303027825 */ /* 0x000fca00078e00ff */
[----:B------:R-:W-:Y:S01]  /*f510*/  LOP3.LUT R3, R6, UR16, R3, 0x96, !PT ;  /* 0x0000001006037c12 */ /* 0x000fe2000f8e9603 */
[----:B------:R-:W-:-:S05]  /*f520*/  IMAD.WIDE.U32 R6, R7, -0x326172a9, RZ ;  /* 0xcd9e8d5707067825 */ /* 0x000fca00078e00ff */
[----:B------:R-:W-:-:S05]  /*f530*/  LOP3.LUT R4, R4, UR17, R7, 0x96, !PT ;  /* 0x0000001104047c12 */ /* 0x000fca000f8e9607 */
[----:B------:R-:W-:Y:S01]  /*f540*/  IMAD.WIDE.U32 R4, R4, -0x2daee0ad, RZ ;  /* 0xd2511f5304047825 */ /* 0x000fe200078e00ff */
[----:B------:R-:W-:-:S04]  /*f550*/  @P0 PRMT R112, R0, 0x5410, RZ ;  /* 0x0000541000700816 */ /* 0x000fc800000000ff */
[----:B------:R-:W-:Y:S01]  /*f560*/  LOP3.LUT R7, R2, UR14, R5, 0x96, !PT ;  /* 0x0000000e02077c12 */ /* 0x000fe2000f8e9605 */
[----:B------:R-:W-:-:S04]  /*f570*/  IMAD.WIDE.U32 R2, R3, -0x326172a9, RZ ;  /* 0xcd9e8d5703027825 */ /* 0x000fc800078e00ff */
[----:B------:R-:W-:Y:S01]  /*f580*/  FADD.FTZ R0, R25, R15 ;  /* 0x0000000f19007221 */ /* 0x000fe20000010000 */
[----:B------:R-:W-:Y:S01]  /*f590*/  LOP3.LUT R10, R6, UR15, R3, 0x96, !PT ;  /* 0x0000000f060a7c12 */ /* 0x000fe2000f8e9603 */
[----:B------:R-:W-:-:S03]  /*f5a0*/  IMAD.WIDE.U32 R6, R7, -0x326172a9, RZ ;  /* 0xcd9e8d5707067825 */ /* 0x000fc600078e00ff */
[----:B------:R2:W-:Y:S02]  /*f5b0*/  STL [R1+0x334], R0 ;  /* 0x0003340001007387 */ /* 0x0005e40000100800 */
[----:B------:R-:W-:Y:S01]  /*f5c0*/  LOP3.LUT R7, R2, UR13, R7, 0x96, !PT ;  /* 0x0000000d02077c12 */ /* 0x000fe2000f8e9607 */
[----:B--2---:R-:W-:-:S05]  /*f5d0*/  FADD.FTZ R0, R18, R14 ;  /* 0x0000000e12007221 */ /* 0x004fca0000010000 */
[----:B------:R2:W-:Y:S01]  /*f5e0*/  STL [R1+0x330], R0 ;  /* 0x0003300001007387 */ /* 0x0005e20000100800 */
[----:B------:R-:W-:Y:S02]  /*f5f0*/  F2FP.F16.F32.PACK_AB R5, R89, R214 ;  /* 0x000000d65905723e */ /* 0x000fe400000000ff */
[C---:B--2---:R-:W-:Y:S01]  /*f600*/  LOP3.LUT R0, R7.reuse, 0xff, RZ, 0xc0, !PT ;  /* 0x000000ff07007812 */ /* 0x044fe200078ec0ff */
[----:B------:R-:W2:Y:S03]  /*f610*/  LDL.LU R206, [R1+0x3b4] ;  /* 0x0003b40001ce7983 */ /* 0x000ea60000300800 */
[----:B------:R-:W-:Y:S01]  /*f620*/  ISETP.LE.U32.AND P1, PT, R0, UR36, PT ;  /* 0x0000002400007c0c */ /* 0x000fe2000bf23070 */
[----:B------:R-:W4:Y:S01]  /*f630*/  LDL.LU R216, [R1+0x3b0] ;  /* 0x0003b00001d87983 */ /* 0x000f220000300800 */
[----:B------:R-:W-:Y:S01]  /*f640*/  LOP3.LUT R0, R7, 0xffff, RZ, 0xc0, !PT ;  /* 0x0000ffff07007812 */ /* 0x000fe200078ec0ff */
[----:B------:R-:W-:-:S02]  /*f650*/  IMAD.MOV.U32 R214, RZ, RZ, R159 ;  /* 0x000000ffffd67224 */ /* 0x000fc400078e009f */
[----:B------:R-:W2:Y:S01]  /*f660*/  LDL.LU R217, [R1+0x3ac] ;  /* 0x0003ac0001d97983 */ /* 0x000ea20000300800 */
[----:B------:R-:W-:-:S03]  /*f670*/  SHF.R.U32.HI R0, RZ, 0x8, R0 ;  /* 0x00000008ff007819 */ /* 0x000fc60000011600 */
[----:B------:R-:W3:Y:S01]  /*f680*/  LDL.LU R242, [R1+0x3a8] ;  /* 0x0003a80001f27983 */ /* 0x000ee20000300800 */
[----:B------:R-:W-:-:S03]  /*f690*/  LOP3.LUT R0, R0, 0xffff, RZ, 0xc0, !PT ;  /* 0x0000ffff00007812 */ /* 0x000fc600078ec0ff */
[----:B------:R-:W4:Y:S01]  /*f6a0*/  LDL.LU R188, [R1+0x3a4] ;  /* 0x0003a40001bc7983 */ /* 0x000f220000300800 */
[----:B------:R-:W-:Y:S02]  /*f6b0*/  ISETP.LE.U32.AND P0, PT, R0, UR36, PT ;  /* 0x0000002400007c0c */ /* 0x000fe4000bf03070 */
[----:B------:R-:W-:Y:S01]  /*f6c0*/  PRMT R0, R7, 0x7632, R0 ;  /* 0x0000763207007816 */ /* 0x000fe20000000000 */
[----:B------:R1:W2:Y:S03]  /*f6d0*/  LDL.LU.S16 R75, [R1+0x68] ;  /* 0x00006800014b7983 */ /* 0x0002a60000300600 */
[----:B------:R-:W-:-:S04]  /*f6e0*/  LOP3.LUT R0, R0, 0xff, RZ, 0xc0, !PT ;  /* 0x000000ff00007812 */ /* 0x000fc800078ec0ff */
[----:B------:R-:W-:Y:S02]  /*f6f0*/  ISETP.LE.U32.AND P4, PT, R0, UR36, PT ;  /* 0x0000002400007c0c */ /* 0x000fe4000bf83070 */
[----:B------:R-:W-:Y:S02]  /*f700*/  SHF.R.U32.HI R0, RZ, 0x18, R7 ;  /* 0x00000018ff007819 */ /* 0x000fe40000011607 */
[----:B------:R-:W-:Y:S02]  /*f710*/  F2FP.F16.F32.PACK_AB R19, R42, R214 ;  /* 0x000000d62a13723e */ /* 0x000fe400000000ff */
[----:B------:R-:W-:Y:S02]  /*f720*/  ISETP.LE.U32.AND P3, PT, R0, UR36, PT ;  /* 0x0000002400007c0c */ /* 0x000fe4000bf63070 */
[----:B------:R1:W3:Y:S04]  /*f730*/  LDL.LU.S16 R0, [R1+0x64] ;  /* 0x0000640001007983 */ /* 0x0002e80000300600 */
[----:B------:R1:W4:Y:S01]  /*f740*/  LDL.LU.S16 R42, [R1+0x70] ;  /* 0x00007000012a7983 */ /* 0x0003220000300600 */
[----:B------:R-:W-:Y:S01]  /*f750*/  PRMT R16, R17, 0x7632, R16 ;  /* 0x0000763211107816 */ /* 0x000fe20000000010 */
[----:B------:R-:W-:-:S02]  /*f760*/  IMAD.MOV.U32 R159, RZ, RZ, R160 ;  /* 0x000000ffff9f7224 */ /* 0x000fc400078e00a0 */
[----:B------:R-:W-:Y:S02]  /*f770*/  IMAD.MOV.U32 R160, RZ, RZ, R140 ;  /* 0x000000ffffa07224 */ /* 0x000fe400078e008c */
[----:B----4-:R-:W-:-:S05]  /*f780*/  @!P4 HADD2 R42, -R19.H0_H0, -RZ.H0_H0 ;  /* 0xa00000ff132ac230 */ /* 0x010fca0000000900 */
[----:B------:R-:W-:Y:S02]  /*f790*/  PRMT R11, R42, 0x7610, R11 ;  /* 0x000076102a0b7816 */ /* 0x000fe4000000000b */
[----:B------:R1:W4:Y:S01]  /*f7a0*/  LDL.LU.S16 R42, [R1+0x6c] ;  /* 0x00006c00012a7983 */ /* 0x0003220000300600 */
[----:B------:R-:W-:Y:S02]  /*f7b0*/  IMAD.MOV.U32 R140, RZ, RZ, R117 ;  /* 0x000000ffff8c7224 */ /* 0x000fe400078e0075 */
[----:B---3--:R-:W-:Y:S02]  /*f7c0*/  @!P0 HADD2 R0, -R16.H0_H0, -RZ.H0_H0 ;  /* 0xa00000ff10008230 */ /* 0x008fe40000000900 */
[----:B------:R-:W-:Y:S02]  /*f7d0*/  IMAD.MOV.U32 R117, RZ, RZ, R116 ;  /* 0x000000ffff757224 */ /* 0x000fe400078e0074 */
[----:B------:R-:W-:Y:S01]  /*f7e0*/  IMAD.MOV.U32 R116, RZ, RZ, R73 ;  /* 0x000000ffff747224 */ /* 0x000fe200078e0049 */
[----:B------:R-:W-:Y:S01]  /*f7f0*/  PRMT R18, R19, 0x7632, R18 ;  /* 0x0000763213127816 */ /* 0x000fe20000000012 */
[----:B------:R-:W-:-:S02]  /*f800*/  IMAD.MOV.U32 R73, RZ, RZ, R218 ;  /* 0x000000ffff497224 */ /* 0x000fc400078e00da */
[----:B------:R-:W-:Y:S02]  /*f810*/  IMAD.MOV.U32 R214, RZ, RZ, R159 ;  /* 0x000000ffffd67224 */ /* 0x000fe400078e009f */
        /* <DEDUP_REMOVED lines=8> */
[----:B------:R-:W-:Y:S02]  /*f8a0*/  PRMT R52, R19, 0x5410, R18 ;  /* 0x0000541013347816 */ /* 0x000fe40000000012 */
[----:B------:R-:W-:Y:S02]  /*f8b0*/  @!P4 PRMT R19, R11, 0x5410, RZ ;  /* 0x000054100b13c816 */ /* 0x000fe400000000ff */
[----:B------:R1:W3:Y:S01]  /*f8c0*/  LDL.LU.S16 R11, [R1+0x7c] ;  /* 0x00007c00010b7983 */ /* 0x0002e20000300600 */
[----:B--2---:R-:W-:-:S05]  /*f8d0*/  @!P1 HADD2 R75, -R17.H0_H0, -RZ.H0_H0 ;  /* 0xa00000ff114b9230 */ /* 0x004fca0000000900 */
[----:B------:R-:W-:-:S04]  /*f8e0*/  PRMT R53, R75, 0x7610, R53 ;  /* 0x000076104b357816 */ /* 0x000fc80000000035 */
[----:B------:R-:W-:Y:S01]  /*f8f0*/  @!P1 PRMT R17, R53, 0x5410, RZ ;  /* 0x0000541035119816 */ /* 0x000fe200000000ff */
[----:B----4-:R-:W-:-:S05]  /*f900*/  @!P3 HADD2 R42, -R18.H0_H0, -RZ.H0_H0 ;  /* 0xa00000ff122ab230 */ /* 0x010fca0000000900 */
[----:B------:R-:W-:-:S04]  /*f910*/  PRMT R3, R42, 0x7610, R3 ;  /* 0x000076102a037816 */ /* 0x000fc80000000003 */
[----:B------:R-:W-:Y:S02]  /*f920*/  @!P3 PRMT R18, R3, 0x5410, RZ ;  /* 0x000054100312b816 */ /* 0x000fe400000000ff */
[----:B------:R1:W2:Y:S04]  /*f930*/  LDL.LU.S16 R3, [R1+0x74] ;  /* 0x0000740001037983 */ /* 0x0002a80000300600 */
[----:B------:R1:W4:Y:S04]  /*f940*/  LDL.LU.S16 R53, [R1+0x8c] ;  /* 0x00008c0001357983 */ /* 0x0003280000300600 */
[----:B------:R1:W4:Y:S01]  /*f950*/  LDL.LU.S16 R42, [R1+0x88] ;  /* 0x00008800012a7983 */ /* 0x0003220000300600 */
[----:B------:R-:W-:-:S05]  /*f960*/  IMAD.MOV.U32 R0, RZ, RZ, R6 ;  /* 0x000000ffff007224 */ /* 0x000fca00078e0006 */
[----:B------:R-:W-:-:S04]  /*f970*/  LOP3.LUT R0, R0, 0xff, RZ, 0xc0, !PT ;  /* 0x000000ff00007812 */ /* 0x000fc800078ec0ff */
[----:B------:R-:W-:Y:S02]  /*f980*/  ISETP.LE.U32.AND P2, PT, R0, UR36, PT ;  /* 0x0000002400007c0c */ /* 0x000fe4000bf43070 */
[----:B------:R-:W-:Y:S02]  /*f990*/  PRMT R0, R6, 0x7771, RZ ;  /* 0x0000777106007816 */ /* 0x000fe400000000ff */
[----:B------:R-:W-:Y:S02]  /*f9a0*/  F2FP.F16.F32.PACK_AB R23, R214, R159 ;  /* 0x0000009fd617723e */ /* 0x000fe400000000ff */
[----:B------:R-:W-:Y:S02]  /*f9b0*/  ISETP.GT.U32.AND P0, PT, R0, UR36, PT ;  /* 0x0000002400007c0c */ /* 0x000fe4000bf04070 */
[----:B------:R-:W-:Y:S02]  /*f9c0*/  PRMT R22, R23, 0x7632, R22 ;  /* 0x0000763217167816 */ /* 0x000fe40000000016 */
[----:B------:R-:W-:-:S03]  /*f9d0*/  F2FP.F16.F32.PACK_AB R21, R160, R54 ;  /* 0x00000036a015723e */ /* 0x000fc600000000ff */
[----:B---3--:R-:W-:Y:S02]  /*f9e0*/  @!P2 HADD2 R11, -R23.H0_H0, -RZ.H0_H0 ;  /* 0xa00000ff170ba230 */ /* 0x008fe40000000900 */
[----:B------:R-:W-:Y:S02]  /*f9f0*/  IMAD.MOV.U32 R54, RZ, RZ, R117 ;  /* 0x000000ffff367224 */ /* 0x000fe400078e0075 */
[----:B------:R-:W-:Y:S01]  /*fa00*/  IMAD.MOV.U32 R117, RZ, RZ, R69 ;  /* 0x000000ffff757224 */ /* 0x000fe200078e0045 */
[----:B------:R-:W-:Y:S01]  /*fa10*/  PRMT R2, R11, 0x7610, R2 ;  /* 0x000076100b027816 */ /* 0x000fe20000000002 */
[----:B------:R-:W-:Y:S02]  /*fa20*/  IMAD.MOV.U32 R69, RZ, RZ, R73 ;  /* 0x000000ffff457224 */ /* 0x000fe400078e0049 */
[----:B------:R-:W-:Y:S02]  /*fa30*/  IMAD.MOV.U32 R73, RZ, RZ, R72 ;  /* 0x000000ffff497224 */ /* 0x000fe400078e0048 */
[----:B------:R-:W-:Y:S01]  /*fa40*/  IMAD.MOV.U32 R72, RZ, RZ, R51 ;  /* 0x000000ffff487224 */ /* 0x000fe200078e0033 */
[----:B------:R-:W-:-:S02]  /*fa50*/  PRMT R51, R23, 0x5410, R22 ;  /* 0x0000541017337816 */ /* 0x000fc40000000016 */
[----:B------:R-:W-:Y:S01]  /*fa60*/  @!P2 PRMT R23, R2, 0x5410, RZ ;  /* 0x000054100217a816 */ /* 0x000fe200000000ff */
[----:B------:R-:W-:Y:S01]  /*fa70*/  IMAD.WIDE.U32 R10, R10, -0x2daee0ad, RZ ;  /* 0xd2511f530a0a7825 */ /* 0x000fe200078e00ff */
[----:B------:R-:W-:-:S04]  /*fa80*/  PRMT R2, R6, 0x7772, RZ ;  /* 0x0000777206027816 */ /* 0x000fc800000000ff */
[----:B------:R-:W-:Y:S02]  /*fa90*/  ISETP.GT.U32.AND P1, PT, R2, UR36, PT ;  /* 0x0000002402007c0c */ /* 0x000fe4000bf24070 */
[----:B------:R-:W-:Y:S02]  /*faa0*/  PRMT R2, R6, 0x7773, RZ ;  /* 0x0000777306027816 */ /* 0x000fe400000000ff */
[----:B------:R-:W-:Y:S01]  /*fab0*/  PRMT R20, R21, 0x7632, R20 ;  /* 0x0000763215147816 */ /* 0x000fe20000000014 */
[----:B--2---:R-:W-:-:S05]  /*fac0*/  @P0 HADD2 R3, -R22.H0_H0, -RZ.H0_H0 ;  /* 0xa00000ff16030230 */ /* 0x004fca0000000900 */
[----:B------:R-:W-:-:S04]  /*fad0*/  PRMT R0, R3, 0x7610, R0 ;  /* 0x0000761003007816 */ /* 0x000fc80000000000 */
[----:B------:R-:W-:Y:S02]  /*fae0*/  @P0 PRMT R22, R0, 0x5410, RZ ;  /* 0x0000541000160816 */ /* 0x000fe400000000ff */
[----:B------:R-:W-:Y:S02]  /*faf0*/  LOP3.LUT R0, R4, UR6, R11, 0x96, !PT ;  /* 0x0000000604007c12 */ /* 0x000fe4000f8e960b */
[----:B------:R-:W-:Y:S02]  /*fb00*/  ISETP.GT.U32.AND P0, PT, R2, UR36, PT ;  /* 0x0000002402007c0c */ /* 0x000fe4000bf04070 */
[----:B------:R-:W-:-:S04]  /*fb10*/  LOP3.LUT R2, R0, 0xffff, RZ, 0xc0, !PT ;  /* 0x0000ffff00027812 */ /* 0x000fc800078ec0ff */
[----:B------:R-:W-:-:S04]  /*fb20*/  SHF.R.U32.HI R2, RZ, 0x8, R2 ;  /* 0x00000008ff027819 */ /* 0x000fc80000011602 */
[----:B------:R-:W-:Y:S01]  /*fb30*/  LOP3.LUT R2, R2, 0xffff, RZ, 0xc0, !PT ;  /* 0x0000ffff02027812 */ /* 0x000fe200078ec0ff */
[----:B----4-:R-:W-:-:S03]  /*fb40*/  @P1 HADD2 R53, -R21.H0_H0, -RZ.H0_H0 ;  /* 0xa00000ff15351230 */ /* 0x010fc60000000900 */
[----:B------:R-:W-:Y:S02]  /*fb50*/  ISETP.LE.U32.AND P3, PT, R2, UR36, PT ;  /* 0x0000002402007c0c */ /* 0x000fe4000bf63070 */
[----:B------:R-:W-:Y:S01]  /*fb60*/  PRMT R2, R0, 0x7632, R2 ;  /* 0x0000763200027816 */ /* 0x000fe20000000002 */
[----:B------:R-:W-:Y:S01]  /*fb70*/  @P0 HADD2 R42, -R20.H0_H0, -RZ.H0_H0 ;  /* 0xa00000ff142a0230 */ /* 0x000fe20000000900 */
[----:B------:R-:W-:Y:S02]  /*fb80*/  PRMT R33, R53, 0x7610, R33 ;  /* 0x0000761035217816 */ /* 0x000fe40000000021 */
[----:B------:R-:W-:Y:S02]  /*fb90*/  LOP3.LUT R2, R2, 0xff, RZ, 0xc0, !PT ;  /* 0x000000ff02027812 */ /* 0x000fe400078ec0ff */
[----:B------:R-:W-:Y:S02]  /*fba0*/  PRMT R30, R42, 0x7610, R30 ;  /* 0x000076102a1e7816 */ /* 0x000fe4000000001e */
[----:B------:R-:W-:-:S02]  /*fbb0*/  ISETP.LE.U32.AND P5, PT, R2, UR36, PT ;  /* 0x0000002402007c0c */ /* 0x000fc4000bfa3070 */
[----:B------:R-:W-:Y:S02]  /*fbc0*/  F2FP.F16.F32.PACK_AB R2, R54, R46 ;  /* 0x0000002e3602723e */ /* 0x000fe400000000ff */
[----:B------:R-:W-:Y:S02]  /*fbd0*/  PRMT R46, R21, 0x5410, R20 ;  /* 0x00005410152e7816 */ /* 0x000fe40000000014 */
[----:B------:R-:W-:Y:S02]  /*fbe0*/  @P1 PRMT R21, R33, 0x5410, RZ ;  /* 0x0000541021151816 */ /* 0x000fe400000000ff */
[----:B------:R-:W-:Y:S01]  /*fbf0*/  @P0 PRMT R20, R30, 0x5410, RZ ;  /* 0x000054101e140816 */ /* 0x000fe200000000ff */
[----:B------:R1:W2:Y:S04]  /*fc00*/  LDL.LU.S16 R33, [R1+0x9c] ;  /* 0x00009c0001217983 */ /* 0x0002a80000300600 */
[----:B------:R1:W3:Y:S01]  /*fc10*/  LDL.LU.S16 R30, [R1+0x98] ;  /* 0x00009800011e7983 */ /* 0x0002e20000300600 */
[----:B------:R-:W-:-:S04]  /*fc20*/  LOP3.LUT R3, R0, 0xff, RZ, 0xc0, !PT ;  /* 0x000000ff00037812 */ /* 0x000fc800078ec0ff */
[----:B------:R-:W-:Y:S02]  /*fc30*/  ISETP.LE.U32.AND P4, PT, R3, UR36, PT ;  /* 0x0000002403007c0c */ /* 0x000fe4000bf83070 */
[C---:B------:R-:W-:Y:S02]  /*fc40*/  PRMT R95, R2.reuse, 0x7610, R95 ;  /* 0x00007610025f7816 */ /* 0x040fe4000000005f */
[----:B------:R-:W-:Y:S01]  /*fc50*/  PRMT R96, R2, 0x7632, R96 ;  /* 0x0000763202607816 */ /* 0x000fe20000000060 */
        /* <DEDUP_REMOVED lines=9> */
[----:B------:R-:W-:Y:S01]  /*fcf0*/  PRMT R47, R95, 0x5410, R96 ;  /* 0x000054105f2f7816 */ /* 0x000fe20000000060 */
[----:B--2---:R-:W-:-:S02]  /*fd00*/  @!P4 HADD2 R33, -R95.H0_H0, -RZ.H0_H0 ;  /* 0xa00000ff5f21c230 */ /* 0x004fc40000000900 */
[----:B---3--:R-:W-:-:S03]  /*fd10*/  @!P3 HADD2 R30, -R96.H0_H0, -RZ.H0_H0 ;  /* 0xa00000ff601eb230 */ /* 0x008fc60000000900 */
[----:B------:R-:W-:Y:S02]  /*fd20*/  PRMT R13, R33, 0x7610, R13 ;  /* 0x00007610210d7816 */ /* 0x000fe4000000000d */
[----:B------:R-:W-:Y:S02]  /*fd30*/  PRMT R12, R30, 0x7610, R12 ;  /* 0x000076101e0c7816 */ /* 0x000fe4000000000c */
[----:B------:R-:W-:Y:S02]  /*fd40*/  @!P4 PRMT R95, R13, 0x5410, RZ ;  /* 0x000054100d5fc816 */ /* 0x000fe400000000ff */
[----:B------:R-:W-:Y:S01]  /*fd50*/  @!P3 PRMT R96, R12, 0x5410, RZ ;  /* 0x000054100c60b816 */ /* 0x000fe200000000ff */
[----:B------:R1:W2:Y:S04]  /*fd60*/  LDL.LU.S16 R13, [R1+0xd0] ;  /* 0x0000d000010d7983 */ /* 0x0002a80000300600 */
[----:B------:R1:W3:Y:S01]  /*fd70*/  LDL.LU.S16 R12, [R1+0xbc] ;  /* 0x0000bc00010c7983 */ /* 0x0002e20000300600 */
[----:B------:R-:W-:-:S04]  /*fd80*/  SHF.R.U32.HI R2, RZ, 0x18, R0 ;  /* 0x00000018ff027819 */ /* 0x000fc80000011600 */
[----:B------:R-:W-:Y:S01]  /*fd90*/  ISETP.LE.U32.AND P2, PT, R2, UR36, PT ;  /* 0x0000002402007c0c */ /* 0x000fe2000bf43070 */
[----:B------:R-:W-:-:S05]  /*fda0*/  IMAD.MOV.U32 R2, RZ, RZ, R10 ;  /* 0x000000ffff027224 */ /* 0x000fca00078e000a */
[----:B------:R-:W-:-:S04]  /*fdb0*/  LOP3.LUT R2, R2, 0xff, RZ, 0xc0, !PT ;  /* 0x000000ff02027812 */ /* 0x000fc800078ec0ff */
[----:B------:R-:W-:Y:S02]  /*fdc0*/  ISETP.LE.U32.AND P1, PT, R2, UR36, PT ;  /* 0x0000002402007c0c */ /* 0x000fe4000bf23070 */
[----:B------:R-:W-:-:S04]  /*fdd0*/  F2FP.F16.F32.PACK_AB R2, R43, R41 ;  /* 0x000000292b02723e */ /* 0x000fc800000000ff */
[C---:B------:R-:W-:Y:S02]  /*fde0*/  PRMT R94, R2.reuse, 0x7610, R94 ;  /* 0x00007610025e7816 */ /* 0x040fe4000000005e */
[----:B------:R-:W-:Y:S02]  /*fdf0*/  PRMT R92, R2, 0x7632, R92 ;  /* 0x00007632025c7816 */ /* 0x000fe4000000005c */
[----:B------:R-:W-:-:S04]  /*fe00*/  PRMT R2, R10, 0x7771, RZ ;  /* 0x000077710a027816 */ /* 0x000fc800000000ff */
[----:B------:R-:W-:Y:S02]  /*fe10*/  ISETP.GT.U32.AND P0, PT, R2, UR36, PT ;  /* 0x0000002402007c0c */ /* 0x000fe4000bf04070 */
[----:B------:R-:W-:Y:S02]  /*fe20*/  F2FP.F16.F32.PACK_AB R2, R54, R140 ;  /* 0x0000008c3602723e */ /* 0x000fe400000000ff */
[----:B------:R-:W-:Y:S01]  /*fe30*/  PRMT R54, R94, 0x5410, R92 ;  /* 0x000054105e367816 */ /* 0x000fe2000000005c */
[----:B--2---:R-:W-:Y:S02]  /*fe40*/  @!P5 HADD2 R13, -R94.H0_H0, -RZ.H0_H0 ;  /* 0xa00000ff5e0dd230 */ /* 0x004fe40000000900 */
[----:B---3--:R-:W-:-:S03]  /*fe50*/  @!P2 HADD2 R12, -R92.H0_H0, -RZ.H0_H0 ;  /* 0xa00000ff5c0ca230 */ /* 0x008fc60000000900 */
[----:B------:R-:W-:Y:S02]  /*fe60*/  PRMT R29, R13, 0x7610, R29 ;  /* 0x000076100d1d7816 */ /* 0x000fe4000000001d */
[----:B------:R1:W2:Y:S01]  /*fe70*/  LDL.LU.S16 R13, [R1+0xd8] ;  /* 0x0000d800010d7983 */ /* 0x0002a20000300600 */
[----:B------:R-:W-:-:S03]  /*fe80*/  PRMT R14, R12, 0x7610, R14 ;  /* 0x000076100c0e7816 */ /* 0x000fc6000000000e */
[----:B------:R1:W3:Y:S01]  /*fe90*/  LDL.LU.S16 R12, [R1+0xd4] ;  /* 0x0000d400010c7983 */ /* 0x0002e20000300600 */
[----:B------:R-:W-:-:S03]  /*fea0*/  @!P5 PRMT R94, R29, 0x5410, RZ ;  /* 0x000054101d5ed816 */ /* 0x000fc600000000ff */
[----:B------:R1:W4:Y:S01]  /*feb0*/  LDL.LU.S16 R29, [R1+0xdc] ;  /* 0x0000dc00011d7983 */ /* 0x0003220000300600 */
[----:B------:R-:W-:-:S03]  /*fec0*/  @!P2 PRMT R92, R14, 0x5410, RZ ;  /* 0x000054100e5ca816 */ /* 0x000fc600000000ff */
[----:B------:R1:W4:Y:S04]  /*fed0*/  LDL.LU.S16 R41, [R1+0xe0] ;  /* 0x0000e00001297983 */ /* 0x0003280000300600 */
[----:B------:R1:W4:Y:S01]  /*fee0*/  LDL.LU.S16 R14, [R1+0xe4] ;  /* 0x0000e400010e7983 */ /* 0x0003220000300600 */
[C---:B------:R-:W-:Y:S02]  /*fef0*/  PRMT R102, R2.reuse, 0x7632, R102 ;  /* 0x0000763202667816 */ /* 0x040fe40000000066 */
[----:B------:R-:W-:Y:S01]  /*ff00*/  PRMT R101, R2, 0x7610, R101 ;  /* 0x0000761002657816 */ /* 0x000fe20000000065 */
[----:B------:R1:W4:Y:S03]  /*ff10*/  LDL.LU.S16 R33, [R1+0xe8] ;  /* 0x0000e80001217983 */ /* 0x0003260000300600 */
[----:B------:R-:W-:-:S02]  /*ff20*/  PRMT R53, R101, 0x5410, R102 ;  /* 0x0000541065357816 */ /* 0x000fc40000000066 */
[----:B------:R-:W-:-:S04]  /*ff30*/  F2FP.F16.F32.PACK_AB R4, R143, R104 ;  /* 0x000000688f04723e */ /* 0x000fc800000000ff */
[----:B------:R-:W-:Y:S02]  /*ff40*/  PRMT R99, R4, 0x7610, R99 ;  /* 0x0000761004637816 */ /* 0x000fe40000000063 */
[----:B------:R-:W-:Y:S02]  /*ff50*/  F2FP.F16.F32.PACK_AB R11, R44, R45 ;  /* 0x0000002d2c0b723e */ /* 0x000fe400000000ff */
[----:B------:R-:W-:Y:S02]  /*ff60*/  PRMT R97, R4, 0x7632, R97 ;  /* 0x0000763204617816 */ /* 0x000fe40000000061 */
[----:B------:R-:W-:Y:S02]  /*ff70*/  F2FP.F16.F32.PACK_AB R25, R49, R48 ;  /* 0x000000303119723e */ /* 0x000fe400000000ff */
[----:B------:R-:W-:Y:S01]  /*ff80*/  PRMT R49, R99, 0x5410, R97 ;  /* 0x0000541063317816 */ /* 0x000fe20000000061 */
[----:B--2---:R-:W-:Y:S02]  /*ff90*/  @!P1 HADD2 R13, -R101.H0_H0, -RZ.H0_H0 ;  /* 0xa00000ff650d9230 */ /* 0x004fe40000000900 */
[----:B---3--:R-:W-:-:S03]  /*ffa0*/  @P0 HADD2 R12, -R102.H0_H0, -RZ.H0_H0 ;  /* 0xa00000ff660c0230 */ /* 0x008fc60000000900 */
[----:B------:R-:W-:Y:S02]  /*ffb0*/  PRMT R3, R13, 0x7610, R3 ;  /* 0x000076100d037816 */ /* 0x000fe40000000003 */
[----:B------:R-:W-:-:S04]  /*ffc0*/  PRMT R2, R12, 0x7610, R2 ;  /* 0x000076100c027816 */ /* 0x000fc80000000002 */
[----:B------:R-:W-:Y:S02]  /*ffd0*/  @P0 PRMT R102, R2, 0x5410, RZ ;  /* 0x0000541002660816 */ /* 0x000fe400000000ff */
[----:B------:R-:W-:Y:S02]  /*ffe0*/  PRMT R2, R10, 0x7772, RZ ;  /* 0x000077720a027816 */ /* 0x000fe400000000ff */
[----:B------:R-:W-:Y:S02]  /*fff0*/  @!P1 PRMT R101, R3, 0x5410, RZ ;  /* 0x0000541003659816 */ /* 0x000fe400000000ff */
[----:B------:R-:W-:Y:S01]  /*10000*/  ISETP.GT.U32.AND P1, PT, R2, UR36, PT ;  /* 0x0000002402007c0c */ /* 0x000fe2000bf24070 */
[----:B------:R-:W-:-:S05]  /*10010*/  IMAD.WIDE.U32 R12, R28, -0x326172a9, RZ ;  /* 0xcd9e8d571c0c7825 */ /* 0x000fca00078e00ff */
[----:B------:R-:W-:-:S07]  /*10020*/  LOP3.LUT R2, R26, UR13, R13, 0x96, !PT ;  /* 0x0000000d1a027c12 */ /* 0x000fce000f8e960d */
[----:B----4-:R-:W-:-:S05]  /*10030*/  @P1 HADD2 R29, -R99.H0_H0, -RZ.H0_H0 ;  /* 0xa00000ff631d1230 */ /* 0x010fca0000000900 */
[----:B------:R-:W-:Y:S02]  /*10040*/  PRMT R28, R29, 0x7610, R28 ;  /* 0x000076101d1c7816 */ /* 0x000fe4000000001c */
[----:B------:R-:W-:-:S04]  /*10050*/  LOP3.LUT R29, R2, 0xff, RZ, 0xc0, !PT ;  /* 0x000000ff021d7812 */ /* 0x000fc800078ec0ff */
[----:B------:R-:W-:Y:S02]  /*10060*/  ISETP.LE.U32.AND P3, PT, R29, UR36, PT ;  /* 0x000000241d007c0c */ /* 0x000fe4000bf63070 */
[----:B------:R-:W-:-:S11]  /*10070*/  PRMT R3, R10, 0x7773, RZ ;  /* 0x000077730a037816 */ /* 0x000fd600000000ff */
[----:B------:R-:W-:Y:S01]  /*10080*/  @!P3 HADD2 R14, -R11.H0_H0, -RZ.H0_H0 ;  /* 0xa00000ff0b0eb230 */ /* 0x000fe20000000900 */
[----:B------:R-:W-:-:S04]  /*10090*/  ISETP.GT.U32.AND P0, PT, R3, UR36, PT ;  /* 0x0000002403007c0c */ /* 0x000fc8000bf04070 */
[----:B------:R-:W-:Y:S02]  /*100a0*/  PRMT R27, R14, 0x7610, R27 ;  /* 0x000076100e1b7816 */ /* 0x000fe4000000001b */
[----:B------:R1:W2:Y:S01]  /*100b0*/  LDL.LU.S16 R14, [R1+0xec] ;  /* 0x0000ec00010e7983 */ /* 0x0002a20000300600 */
[----:B------:R-:W-:-:S04]  /*100c0*/  LOP3.LUT R3, R2, 0xffff, RZ, 0xc0, !PT ;  /* 0x0000ffff02037812 */ /* 0x000fc800078ec0ff */
[----:B------:R-:W-:-:S04]  /*100d0*/  SHF.R.U32.HI R30, RZ, 0x8, R3 ;  /* 0x00000008ff1e7819 */ /* 0x000fc80000011603 */
[----:B------:R-:W-:-:S04]  /*100e0*/  LOP3.LUT R3, R30, 0xffff, RZ, 0xc0, !PT ;  /* 0x0000ffff1e037812 */ /* 0x000fc800078ec0ff */
[----:B------:R-:W-:Y:S02]  /*100f0*/  ISETP.LE.U32.AND P2, PT, R3, UR36, PT ;  /* 0x0000002403007c0c */ /* 0x000fe4000bf43070 */
[----:B------:R-:W-:Y:S02]  /*10100*/  PRMT R3, R2, 0x7632, R3 ;  /* 0x0000763202037816 */ /* 0x000fe40000000003 */
[----:B------:R-:W-:Y:S02]  /*10110*/  @P1 PRMT R99, R28, 0x5410, RZ ;  /* 0x000054101c631816 */ /* 0x000fe400000000ff */
[----:B------:R-:W-:Y:S02]  /*10120*/  LOP3.LUT R28, R3, 0xff, RZ, 0xc0, !PT ;  /* 0x000000ff031c7812 */ /* 0x000fe400078ec0ff */
[----:B------:R1:W3:Y:S01]  /*10130*/  LDL.LU.S16 R3, [R1+0xf0] ;  /* 0x0000f00001037983 */ /* 0x0002e20000300600 */
[----:B------:R-:W-:-:S05]  /*10140*/  @P0 HADD2 R41, -R97.H0_H0, -RZ.H0_H0 ;  /* 0xa00000ff61290230 */ /* 0x000fca0000000900 */
[----:B------:R-:W-:-:S04]  /*10150*/  PRMT R40, R41, 0x7610, R40 ;  /* 0x0000761029287816 */ /* 0x000fc80000000028 */
[----:B------:R-:W-:Y:S02]  /*10160*/  @P0 PRMT R97, R40, 0x5410, RZ ;  /* 0x0000541028610816 */ /* 0x000fe400000000ff */
[----:B------:R-:W-:Y:S01]  /*10170*/  ISETP.LE.U32.AND P0, PT, R28, UR36, PT ;  /* 0x000000241c007c0c */ /* 0x000fe2000bf03070 */
[----:B------:R-:W4:Y:S01]  /*10180*/  S2R R218, SR_TID.X ;  /* 0x0000000000da7919 */ /* 0x000f220000002100 */
[----:B------:R-:W-:Y:S02]  /*10190*/  PRMT R9, R11, 0x7632, R9 ;  /* 0x000076320b097816 */ /* 0x000fe40000000009 */
[----:B------:R-:W-:Y:S01]  /*101a0*/  PRMT R4, R5, 0x7632, R4 ;  /* 0x0000763205047816 */ /* 0x000fe20000000004 */
[----:B------:R1:W3:Y:S01]  /*101b0*/  LDL.LU.S16 R40, [R1+0xf4] ;  /* 0x0000f40001287983 */ /* 0x0002e20000300600 */
[----:B------:R-:W-:Y:S02]  /*101c0*/  PRMT R44, R11, 0x5410, R9 ;  /* 0x000054100b2c7816 */ /* 0x000fe40000000009 */
[----:B------:R-:W-:-:S02]  /*101d0*/  @!P3 PRMT R11, R27, 0x5410, RZ ;  /* 0x000054101b0bb816 */ /* 0x000fc400000000ff */
[----:B------:R-:W-:Y:S02]  /*101e0*/  SHF.R.U32.HI R27, RZ, 0x18, R2 ;  /* 0x00000018ff1b7819 */ /* 0x000fe40000011602 */
[----:B------:R-:W-:Y:S01]  /*101f0*/  PRMT R45, R5, 0x5410, R4 ;  /* 0x00005410052d7816 */ /* 0x000fe20000000004 */
[----:B------:R-:W-:Y:S01]  /*10200*/  @!P2 HADD2 R33, -R9.H0_H0, -RZ.H0_H0 ;  /* 0xa00000ff0921a230 */ /* 0x000fe20000000900 */
[----:B------:R-:W-:-:S04]  /*10210*/  F2FP.F16.F32.PACK_AB R26, R120, R117 ;  /* 0x00000075781a723e */ /* 0x000fc800000000ff */
[----:B------:R-:W-:Y:S02]  /*10220*/  PRMT R15, R33, 0x7610, R15 ;  /* 0x00007610210f7816 */ /* 0x000fe4000000000f */
[----:B------:R1:W3:Y:S01]  /*10230*/  LDL.LU.S16 R33, [R1+0xf8] ;  /* 0x0000f80001217983 */ /* 0x0002e20000300600 */
[----:B----4-:R-:W-:Y:S02]  /*10240*/  SHF.R.U32.HI R120, RZ, 0x1, R218 ;  /* 0x00000001ff787819 */ /* 0x010fe400000116da */
[----:B------:R-:W-:Y:S02]  /*10250*/  LOP3.LUT R117, R218, 0x1f, RZ, 0xc0, !PT ;  /* 0x0000001fda757812 */ /* 0x000fe400078ec0ff */
[----:B------:R-:W-:Y:S01]  /*10260*/  @!P2 PRMT R9, R15, 0x5410, RZ ;  /* 0x000054100f09a816 */ /* 0x000fe200000000ff */
[----:B--2---:R-:W-:-:S05]  /*10270*/  @!P0 HADD2 R14, -R5.H0_H0, -RZ.H0_H0 ;  /* 0xa00000ff050e8230 */ /* 0x004fca0000000900 */
[----:B------:R-:W-:-:S04]  /*10280*/  PRMT R13, R14, 0x7610, R13 ;  /* 0x000076100e0d7816 */ /* 0x000fc8000000000d */
[----:B------:R-:W-:Y:S02]  /*10290*/  @!P0 PRMT R5, R13, 0x5410, RZ ;  /* 0x000054100d058816 */ /* 0x000fe400000000ff */
[----:B------:R-:W-:-:S13]  /*102a0*/  ISETP.LE.U32.AND P0, PT, R27, UR36, PT ;  /* 0x000000241b007c0c */ /* 0x000fda000bf03070 */
[----:B---3--:R-:W-:-:S05]  /*102b0*/  @!P0 HADD2 R3, -R4.H0_H0, -RZ.H0_H0 ;  /* 0xa00000ff04038230 */ /* 0x008fca0000000900 */
        /* <DEDUP_REMOVED lines=9> */
[----:B------:R-:W-:-:S04]  /*10350*/  LEA R2, P0, R3, UR4, 0x1 ;  /* 0x0000000403027c11 */ /* 0x000fc8000f8008ff */
[----:B------:R-:W-:-:S05]  /*10360*/  LEA.HI.X R3, R3, UR5, R13, 0x1, P0 ;  /* 0x0000000503037c11 */ /* 0x000fca00080f0c0d */
[----:B------:R2:W-:Y:S04]  /*10370*/  STG.E.U16 desc[UR22][R2.64], R11 ;  /* 0x0000000b02007986 */ /* 0x0005e8000c101516 */
[----:B------:R3:W-:Y:S01]  /*10380*/  STG.E.U16 desc[UR22][R2.64+0x2], R9 ;  /* 0x0000020902007986 */ /* 0x0007e2000c101516 */
[C---:B--2---:R-:W-:Y:S02]  /*10390*/  PRMT R11, R25.reuse, 0x7610, R11 ;  /* 0x00007610190b7816 */ /* 0x044fe4000000000b */
[----:B---3--:R-:W-:Y:S02]  /*103a0*/  PRMT R9, R25, 0x7632, R9 ;  /* 0x0000763219097816 */ /* 0x008fe40000000009 */
[----:B------:R1:W2:Y:S01]  /*103b0*/  LDL.LU.S16 R25, [R1+0x108] ;  /* 0x0001080001197983 */ /* 0x0002a20000300600 */
[----:B------:R-:W-:-:S06]  /*103c0*/  USHF.L.U32 UR4, UR30, 0x3, URZ ;  /* 0x000000031e047899 */ /* 0x000fcc00080006ff */
[----:B------:R-:W-:-:S04]  /*103d0*/  IMAD.U32 R14, RZ, RZ, UR4 ;  /* 0x00000004ff0e7e24 */ /* 0x000fc8000f8e00ff */
[----:B------:R-:W-:-:S05]  /*103e0*/  IMAD.WIDE R14, R14, 0x2, R2 ;  /* 0x000000020e0e7825 */ /* 0x000fca00078e0202 */
[----:B------:R3:W-:Y:S04]  /*103f0*/  STG.E.U16 desc[UR22][R14.64+0x2], R4 ;  /* 0x000002040e007986 */ /* 0x0007e8000c101516 */
[----:B------:R4:W-:Y:S01]  /*10400*/  STG.E.U16 desc[UR22][R14.64], R5 ;  /* 0x000000050e007986 */ /* 0x0009e2000c101516 */
[----:B---3--:R-:W-:-:S04]  /*10410*/  IMAD.U32 R4, RZ, RZ, UR30 ;  /* 0x0000001eff047e24 */ /* 0x008fc8000f8e00ff */
[----:B----4-:R-:W-:Y:S01]  /*10420*/  IMAD.WIDE R14, R4, 0x70, R14 ;  /* 0x00000070040e7825 */ /* 0x010fe200078e020e */
[----:B------:R-:W-:-:S04]  /*10430*/  PRMT R4, R12, 0x7770, RZ ;  /* 0x000077700c047816 */ /* 0x000fc800000000ff */
[----:B------:R-:W-:Y:S01]  /*10440*/  ISETP.LE.U32.AND P0, PT, R4, UR36, PT ;  /* 0x0000002404007c0c */ /* 0x000fe2000bf03070 */
[----:B------:R3:W-:Y:S01]  /*10450*/  STG.E.U16 desc[UR22][R14.64], R17 ;  /* 0x000000110e007986 */ /* 0x0007e2000c101516 */
[----:B------:R-:W-:-:S11]  /*10460*/  PRMT R43, R11, 0x5410, R9 ;  /* 0x000054100b2b7816 */ /* 0x000fd60000000009 */
[----:B------:R-:W-:-:S05]  /*10470*/  @!P0 HADD2 R40, -R11.H0_H0, -RZ.H0_H0 ;  /* 0xa00000ff0b288230 */ /* 0x000fca0000000900 */
[----:B------:R-:W-:-:S04]  /*10480*/  PRMT R4, R40, 0x7610, R4 ;  /* 0x0000761028047816 */ /* 0x000fc80000000004 */
[----:B------:R-:W-:Y:S02]  /*10490*/  @!P0 PRMT R11, R4, 0x5410, RZ ;  /* 0x00005410040b8816 */ /* 0x000fe400000000ff */
[----:B---3--:R-:W-:-:S04]  /*104a0*/  PRMT R17, R12, 0x7771, RZ ;  /* 0x000077710c117816 */ /* 0x008fc800000000ff */
[----:B------:R-:W-:Y:S01]  /*104b0*/  ISETP.GT.U32.AND P0, PT, R17, UR36, PT ;  /* 0x0000002411007c0c */ /* 0x000fe2000bf04070 */
[----:B------:R-:W-:-:S04]  /*104c0*/  IMAD.U32 R4, RZ, RZ, UR4 ;  /* 0x00000004ff047e24 */ /* 0x000fc8000f8e00ff */
[----:B------:R-:W-:Y:S01]  /*104d0*/  IMAD.WIDE R4, R4, 0x2, R14 ;  /* 0x0000000204047825 */ /* 0x000fe200078e020e */
[----:B------:R-:W-:Y:S07]  /*104e0*/  STG.E.U16 desc[UR22][R14.64+0x2], R16 ;  /* 0x000002100e007986 */ /* 0x000fee000c101516 */
[----:B------:R-:W-:Y:S01]  /*104f0*/  @P0 HADD2 R33, -R9.H0_H0, -RZ.H0_H0 ;  /* 0xa00000ff09210230 */ /* 0x000fe20000000900 */
[----:B------:R3:W-:Y:S01]  /*10500*/  STG.E.U16 desc[UR22][R4.64+0x2], R18 ;  /* 0x0000021204007986 */ /* 0x0007e2000c101516 */
[----:B------:R-:W-:-:S02]  /*10510*/  PRMT R13, R12, 0x7772, RZ ;  /* 0x000077720c0d7816 */ /* 0x000fc400000000ff */
[----:B------:R-:W-:Y:S01]  /*10520*/  F2FP.F16.F32.PACK_AB R31, R83, R139 ;  /* 0x0000008b531f723e */ /* 0x000fe200000000ff */
[----:B------:R-:W-:Y:S01]  /*10530*/  STG.E.U16 desc[UR22][R4.64], R19 ;  /* 0x0000001304007986 */ /* 0x000fe2000c101516 */
[----:B---3--:R-:W-:-:S04]  /*10540*/  PRMT R18, R33, 0x7610, R18 ;  /* 0x0000761021127816 */ /* 0x008fc80000000012 */
[----:B------:R-:W-:Y:S02]  /*10550*/  @P0 PRMT R9, R18, 0x5410, RZ ;  /* 0x0000541012090816 */ /* 0x000fe400000000ff */
[----:B------:R1:W3:Y:S01]  /*10560*/  LDL.LU.S16 R18, [R1+0x10c] ;  /* 0x00010c0001127983 */ /* 0x0002e20000300600 */
[----:B------:R-:W-:-:S03]  /*10570*/  ISETP.GT.U32.AND P0, PT, R13, UR36, PT ;  /* 0x000000240d007c0c */ /* 0x000fc6000bf04070 */
[----:B------:R4:W-:Y:S02]  /*10580*/  STG.E.U16 desc[UR22][R2.64+0x10], R11 ;  /* 0x0000100b02007986 */ /* 0x0009e4000c101516 */
[----:B----4-:R-:W-:-:S08]  /*10590*/  PRMT R11, R31, 0x7610, R11 ;  /* 0x000076101f0b7816 */ /* 0x010fd0000000000b */
[----:B--2---:R-:W-:-:S05]  /*105a0*/  @P0 HADD2 R25, -R11.H0_H0, -RZ.H0_H0 ;  /* 0xa00000ff0b190230 */ /* 0x004fca0000000900 */
[----:B------:R-:W-:Y:S02]  /*105b0*/  PRMT R16, R25, 0x7610, R16 ;  /* 0x0000761019107816 */ /* 0x000fe40000000010 */
[----:B------:R1:W2:Y:S04]  /*105c0*/  LDL.LU.S16 R25, [R1+0x110] ;  /* 0x0001100001197983 */ /* 0x0002a80000300600 */
[----:B------:R4:W-:Y:S02]  /*105d0*/  STG.E.U16 desc[UR22][R2.64+0x12], R9 ;  /* 0x0000120902007986 */ /* 0x0009e4000c101516 */
[----:B----4-:R-:W-:-:S04]  /*105e0*/  PRMT R9, R31, 0x7632, R9 ;  /* 0x000076321f097816 */ /* 0x010fc80000000009 */
[----:B------:R-:W-:Y:S02]  /*105f0*/  PRMT R31, R11, 0x5410, R9 ;  /* 0x000054100b1f7816 */ /* 0x000fe40000000009 */
[----:B------:R-:W-:Y:S01]  /*10600*/  @P0 PRMT R11, R16, 0x5410, RZ ;  /* 0x00005410100b0816 */ /* 0x000fe200000000ff */
[----:B------:R-:W-:-:S04]  /*10610*/  IMAD.U32 R16, RZ, RZ, UR30 ;  /* 0x0000001eff107e24 */ /* 0x000fc8000f8e00ff */
[----:B------:R-:W-:-:S05]  /*10620*/  IMAD.WIDE R14, R16, -0x70, R14 ;  /* 0xffffff90100e7825 */ /* 0x000fca00078e020e */
[----:B------:R4:W-:Y:S02]  /*10630*/  STG.E.U16 desc[UR22][R14.64+0x10], R11 ;  /* 0x0000100b0e007986 */ /* 0x0009e4000c101516 */
[----:B----4-:R-:W-:-:S04]  /*10640*/  PRMT R11, R12, 0x7773, RZ ;  /* 0x000077730c0b7816 */ /* 0x010fc800000000ff */
[----:B------:R-:W-:Y:S02]  /*10650*/  ISETP.GT.U32.AND P0, PT, R11, UR36, PT ;  /* 0x000000240b007c0c */ /* 0x000fe4000bf04070 */
[----:B------:R-:W-:Y:S02]  /*10660*/  PRMT R67, R26, 0x7632, R67 ;  /* 0x000076321a437816 */ /* 0x000fe40000000043 */
[----:B------:R-:W-:Y:S02]  /*10670*/  PRMT R19, R13, 0x5410, R11 ;  /* 0x000054100d137816 */ /* 0x000fe4000000000b */
[----:B------:R-:W-:-:S07]  /*10680*/  LOP3.LUT R11, R24, 0xffff, RZ, 0xc0, !PT ;  /* 0x0000ffff180b7812 */ /* 0x000fce00078ec0ff */
[----:B---3--:R-:W-:-:S05]  /*10690*/  @P0 HADD2 R18, -R9.H0_H0, -RZ.H0_H0 ;  /* 0xa00000ff09120230 */ /* 0x008fca0000000900 */
[----:B------:R-:W-:-:S04]  /*106a0*/  PRMT R16, R18, 0x7610, R16 ;  /* 0x0000761012107816 */ /* 0x000fc80000000010 */
[----:B------:R-:W-:Y:S02]  /*106b0*/  @P0 PRMT R9, R16, 0x5410, RZ ;  /* 0x0000541010090816 */ /* 0x000fe400000000ff */
[----:B------:R-:W-:-:S04]  /*106c0*/  LOP3.LUT R16, R24, 0xff, RZ, 0xc0, !PT ;  /* 0x000000ff18107812 */ /* 0x000fc800078ec0ff */
[----:B------:R-:W-:Y:S01]  /*106d0*/  ISETP.LE.U32.AND P0, PT, R16, UR36, PT ;  /* 0x0000002410007c0c */ /* 0x000fe2000bf03070 */
[----:B------:R3:W-:Y:S01]  /*106e0*/  STG.E.U16 desc[UR22][R14.64+0x12], R9 ;  /* 0x000012090e007986 */ /* 0x0007e2000c101516 */
[----:B------:R-:W-:Y:S01]  /*106f0*/  IMAD.MOV.U32 R18, RZ, RZ, R12 ;  /* 0x000000ffff127224 */ /* 0x000fe200078e000c */
[----:B------:R-:W-:Y:S01]  /*10700*/  SHF.R.U32.HI R11, RZ, 0x8, R11 ;  /* 0x00000008ff0b7819 */ /* 0x000fe2000001160b */
[----:B---3--:R-:W-:-:S04]  /*10710*/  IMAD.U32 R9, RZ, RZ, UR30 ;  /* 0x0000001eff097e24 */ /* 0x008fc8000f8e00ff */
[----:B------:R-:W-:Y:S01]  /*10720*/  IMAD.WIDE R14, R9, 0x70, R14 ;  /* 0x00000070090e7825 */ /* 0x000fe200078e020e */
[----:B------:R-:W-:-:S04]  /*10730*/  PRMT R9, R26, 0x7610, R9 ;  /* 0x000076101a097816 */ /* 0x000fc80000000009 */
[----:B------:R3:W-:Y:S04]  /*10740*/  STG.E.U16 desc[UR22][R14.64+0x10], R23 ;  /* 0x000010170e007986 */ /* 0x0007e8000c101516 */
[----:B------:R-:W-:Y:S04]  /*10750*/  STG.E.U16 desc[UR22][R14.64+0x12], R22 ;  /* 0x000012160e007986 */ /* 0x000fe8000c101516 */
[----:B------:R-:W-:Y:S04]  /*10760*/  STG.E.U16 desc[UR22][R4.64+0x10], R21 ;  /* 0x0000101504007986 */ /* 0x000fe8000c101516 */
[----:B------:R4:W-:Y:S01]  /*10770*/  STG.E.U16 desc[UR22][R4.64+0x12], R20 ;  /* 0x0000121404007986 */ /* 0x0009e2000c101516 */
[----:B------:R-:W-:Y:S01]  /*10780*/  IMAD.MOV.U32 R117, RZ, RZ, R74 ;  /* 0x000000ffff757224 */ /* 0x000fe200078e004a */
[----:B---3--:R-:W-:Y:S01]  /*10790*/  PRMT R23, R9, 0x5410, R67 ;  /* 0x0000541009177816 */ /* 0x008fe20000000043 */
[----:B------:R-:W-:-:S02]  /*107a0*/  IMAD.MOV.U32 R74, RZ, RZ, R90 ;  /* 0x000000ffff4a7224 */ /* 0x000fc400078e005a */
[----:B------:R-:W-:Y:S02]  /*107b0*/  IMAD.MOV.U32 R90, RZ, RZ, R105 ;  /* 0x000000ffff5a7224 */ /* 0x000fe400078e0069 */
[----:B------:R-:W-:Y:S01]  /*107c0*/  IMAD.MOV.U32 R13, RZ, RZ, R8 ;  /* 0x000000ffff0d7224 */ /* 0x000fe200078e0008 */
[----:B----4-:R-:W-:Y:S01]  /*107d0*/  PRMT R20, R16, 0x5410, R11 ;  /* 0x0000541010147816 */ /* 0x010fe2000000000b */
[C---:B------:R-:W-:Y:S01]  /*107e0*/  IMAD.SHL.U32 R214, R218.reuse, 0x4, RZ ;  /* 0x00000004dad67824 */ /* 0x040fe200078e00ff */
[----:B------:R-:W3:Y:S01]  /*107f0*/  S2UR UR4, SR_CgaCtaId ;  /* 0x00000000000479c3 */ /* 0x000ee20000008800 */
[----:B------:R-:W-:Y:S02]  /*10800*/  IMAD.SHL.U32 R75, R218, 0x20, RZ ;  /* 0x00000020da4b7824 */ /* 0x000fe400078e00ff */
[----:B--2---:R-:W-:-:S05]  /*10810*/  @!P0 HADD2 R25, -R9.H0_H0, -RZ.H0_H0 ;  /* 0xa00000ff09198230 */ /* 0x004fca0000000900 */
[----:B------:R-:W-:-:S04]  /*10820*/  PRMT R12, R25, 0x7610, R12 ;  /* 0x00007610190c7816 */ /* 0x000fc8000000000c */
[----:B------:R-:W-:-:S05]  /*10830*/  @!P0 PRMT R9, R12, 0x5410, RZ ;  /* 0x000054100c098816 */ /* 0x000fca00000000ff */
[----:B------:R2:W-:Y:S01]  /*10840*/  STG.E.U16 desc[UR22][R2.64+0x20], R9 ;  /* 0x0000200902007986 */ /* 0x0005e2000c101516 */
[----:B------:R-:W-:Y:S02]  /*10850*/  PRMT R12, R8, 0x7773, RZ ;  /* 0x00007773080c7816 */ /* 0x000fe400000000ff */
[----:B--2---:R-:W-:-:S04]  /*10860*/  LOP3.LUT R9, R11, 0xffff, RZ, 0xc0, !PT ;  /* 0x0000ffff0b097812 */ /* 0x004fc800078ec0ff */
[----:B------:R-:W-:Y:S01]  /*10870*/  ISETP.LE.U32.AND P0, PT, R9, UR36, PT ;  /* 0x0000002409007c0c */ /* 0x000fe2000bf03070 */
[----:B------:R-:W-:-:S04]  /*10880*/  IMAD.U32 R9, RZ, RZ, UR30 ;  /* 0x0000001eff097e24 */ /* 0x000fc8000f8e00ff */
[----:B------:R-:W-:Y:S01]  /*10890*/  IMAD.WIDE R104, R9, -0x70, R14 ;  /* 0xffffff9009687825 */ /* 0x000fe200078e020e */
[C---:B------:R-:W-:Y:S02]  /*108a0*/  PRMT R9, R8.reuse, 0x7772, RZ ;  /* 0x0000777208097816 */ /* 0x040fe400000000ff */
[----:B------:R-:W-:Y:S02]  /*108b0*/  PRMT R8, R8, 0x7771, RZ ;  /* 0x0000777108087816 */ /* 0x000fe400000000ff */
[----:B------:R-:W-:Y:S02]  /*108c0*/  PRMT R41, R9, 0x5410, R12 ;  /* 0x0000541009297816 */ /* 0x000fe4000000000c */
[----:B------:R-:W-:-:S04]  /*108d0*/  LOP3.LUT R9, R13, 0xff, RZ, 0xc0, !PT ;  /* 0x000000ff0d097812 */ /* 0x000fc800078ec0ff */
[--C-:B------:R-:W-:Y:S02]  /*108e0*/  PRMT R40, R9, 0x5410, R8.reuse ;  /* 0x0000541009287816 */ /* 0x100fe40000000008 */
[----:B------:R-:W-:Y:S01]  /*108f0*/  PRMT R8, R24, 0x7632, R8 ;  /* 0x0000763218087816 */ /* 0x000fe20000000008 */
[----:B------:R-:W-:Y:S01]  /*10900*/  IMAD.MOV.U32 R13, RZ, RZ, R10 ;  /* 0x000000ffff0d7224 */ /* 0x000fe200078e000a */
[C---:B------:R-:W-:Y:S02]  /*10910*/  PRMT R15, R10.reuse, 0x7771, RZ ;  /* 0x000077710a0f7816 */ /* 0x040fe400000000ff */
[----:B------:R-:W-:Y:S02]  /*10920*/  PRMT R12, R10, 0x7773, RZ ;  /* 0x000077730a0c7816 */ /* 0x000fe400000000ff */
[----:B------:R-:W-:Y:S02]  /*10930*/  SHF.R.U32.HI R9, RZ, 0x18, R24 ;  /* 0x00000018ff097819 */ /* 0x000fe40000011618 */
[----:B------:R-:W-:-:S02]  /*10940*/  LOP3.LUT R8, R8, 0xff, RZ, 0xc0, !PT ;  /* 0x000000ff08087812 */ /* 0x000fc400078ec0ff */
[----:B------:R-:W-:Y:S02]  /*10950*/  PRMT R10, R10, 0x7772, RZ ;  /* 0x000077720a0a7816 */ /* 0x000fe400000000ff */
[----:B------:R-:W-:Y:S02]  /*10960*/  PRMT R21, R8, 0x5410, R9 ;  /* 0x0000541008157816 */ /* 0x000fe40000000009 */
[----:B------:R-:W-:Y:S02]  /*10970*/  PRMT R42, R10, 0x5410, R12 ;  /* 0x000054100a2a7816 */ /* 0x000fe4000000000c */
[----:B------:R-:W-:Y:S01]  /*10980*/  LOP3.LUT R9, R13, 0xff, RZ, 0xc0, !PT ;  /* 0x000000ff0d097812 */ /* 0x000fe200078ec0ff */
[----:B------:R-:W-:Y:S01]  /*10990*/  IMAD.MOV.U32 R13, RZ, RZ, R6 ;  /* 0x000000ffff0d7224 */ /* 0x000fe200078e0006 */
[C---:B------:R-:W-:Y:S02]  /*109a0*/  PRMT R14, R6.reuse, 0x7771, RZ ;  /* 0x00007771060e7816 */ /* 0x040fe400000000ff */
[----:B------:R-:W-:-:S02]  /*109b0*/  PRMT R12, R6, 0x7773, RZ ;  /* 0x00007773060c7816 */ /* 0x000fc400000000ff */
[----:B------:R-:W-:Y:S02]  /*109c0*/  PRMT R11, R6, 0x7772, RZ ;  /* 0x00007772060b7816 */ /* 0x000fe400000000ff */
[C---:B------:R-:W-:Y:S02]  /*109d0*/  LOP3.LUT R6, R0.reuse, 0xffff, RZ, 0xc0, !PT ;  /* 0x0000ffff00067812 */ /* 0x040fe400078ec0ff */
[----:B------:R-:W-:Y:S02]  /*109e0*/  LOP3.LUT R10, R0, 0xff, RZ, 0xc0, !PT ;  /* 0x000000ff000a7812 */ /* 0x000fe400078ec0ff */
[----:B------:R-:W-:Y:S02]  /*109f0*/  SHF.R.U32.HI R6, RZ, 0x8, R6 ;  /* 0x00000008ff067819 */ /* 0x000fe40000011606 */
[----:B------:R-:W-:Y:S02]  /*10a00*/  LOP3.LUT R8, R18, 0xff, RZ, 0xc0, !PT ;  /* 0x000000ff12087812 */ /* 0x000fe400078ec0ff */
[----:B------:R-:W-:-:S02]  /*10a10*/  PRMT R22, R10, 0x5410, R6 ;  /* 0x000054100a167816 */ /* 0x000fc40000000006 */
[----:B------:R-:W-:Y:S01]  /*10a20*/  PRMT R48, R9, 0x5410, R15 ;  /* 0x0000541009307816 */ /* 0x000fe2000000000f */
[----:B------:R-:W2:Y:S01]  /*10a30*/  LDC R6, c[0x0][0x4f8] ;  /* 0x00013e00ff067b82 */ /* 0x000ea20000000800 */
[----:B------:R-:W-:Y:S02]  /*10a40*/  PRMT R9, R0, 0x7632, R9 ;  /* 0x0000763200097816 */ /* 0x000fe40000000009 */
[----:B------:R-:W-:Y:S02]  /*10a50*/  PRMT R26, R8, 0x5410, R17 ;  /* 0x00005410081a7816 */ /* 0x000fe40000000011 */
[----:B------:R-:W-:Y:S02]  /*10a60*/  SHF.R.U32.HI R8, RZ, 0x18, R0 ;  /* 0x00000018ff087819 */ /* 0x000fe40000011600 */
[----:B------:R-:W-:-:S04]  /*10a70*/  LOP3.LUT R0, R9, 0xff, RZ, 0xc0, !PT ;  /* 0x000000ff09007812 */ /* 0x000fc800078ec0ff */
[----:B------:R-:W-:Y:S02]  /*10a80*/  PRMT R33, R0, 0x5410, R8 ;  /* 0x0000541000217816 */ /* 0x000fe40000000008 */
[----:B------:R-:W-:-:S04]  /*10a90*/  LOP3.LUT R0, R214, 0x18, RZ, 0xc0, !PT ;  /* 0x00000018d6007812 */ /* 0x000fc800078ec0ff */
[----:B------:R-:W-:-:S04]  /*10aa0*/  LOP3.LUT R0, R0, 0xc0, R75, 0xf8, !PT ;  /* 0x000000c000007812 */ /* 0x000fc800078ef84b */
[----:B------:R-:W-:Y:S02]  /*10ab0*/  LOP3.LUT R15, R0, 0x8, R120, 0x78, !PT ;  /* 0x00000008000f7812 */ /* 0x000fe400078e7878 */
[----:B------:R-:W-:-:S04]  /*10ac0*/  LOP3.LUT R0, R13, 0xff, RZ, 0xc0, !PT ;  /* 0x000000ff0d007812 */ /* 0x000fc800078ec0ff */
[----:B------:R-:W-:Y:S02]  /*10ad0*/  PRMT R14, R0, 0x5410, R14 ;  /* 0x00005410000e7816 */ /* 0x000fe4000000000e */
[----:B--2---:R-:W-:Y:S01]  /*10ae0*/  LOP3.LUT R0, R6, 0xff, RZ, 0xc0, !PT ;  /* 0x000000ff06007812 */ /* 0x004fe200078ec0ff */
[----:B------:R-:W-:Y:S01]  /*10af0*/  UMOV UR5, 0x400 ;  /* 0x0000040000057882 */ /* 0x000fe20000000000 */
[----:B------:R-:W-:Y:S01]  /*10b00*/  PRMT R17, R11, 0x5410, R12 ;  /* 0x000054100b117816 */ /* 0x000fe2000000000c */
[----:B---3--:R-:W-:Y:S01]  /*10b10*/  ULEA UR4, UR4, UR5, 0x18 ;  /* 0x0000000504047291 */ /* 0x008fe2000f8ec0ff */
[----:B------:R-:W-:Y:S01]  /*10b20*/  PRMT R12, R28, 0x5410, R27 ;  /* 0x000054101c0c7816 */ /* 0x000fe2000000001b */
[----:B------:R-:W-:Y:S01]  /*10b30*/  IMAD R0, R0, 0x10000, R0 ;  /* 0x0001000000007824 */ /* 0x000fe200078e0200 */
[----:B------:R-:W-:Y:S02]  /*10b40*/  LOP3.LUT R27, R19, 0xff00ff, RZ, 0xc0, !PT ;  /* 0x00ff00ff131b7812 */ /* 0x000fe400078ec0ff */
[----:B------:R-:W-:-:S03]  /*10b50*/  LOP3.LUT R15, R15, 0x120, R75, 0xf8, !PT ;  /* 0x000001200f0f7812 */ /* 0x000fc600078ef84b */
[----:B------:R-:W-:Y:S02]  /*10b60*/  HSET2.LE.AND R27, R27, R0, PT ;  /* 0x000000001b1b7233 */ /* 0x000fe40003803000 */
[----:B------:R-:W-:Y:S02]  /*10b70*/  LEA R160, R15, UR4, 0x1 ;  /* 0x000000040fa07c11 */ /* 0x000fe4000f8e08ff */
[----:B------:R-:W-:Y:S02]  /*10b80*/  PRMT R11, R29, 0x5410, R30 ;  /* 0x000054101d0b7816 */ /* 0x000fe4000000001e */
[----:B------:R-:W-:Y:S02]  /*10b90*/  LOP3.LUT R27, R31, R27, RZ, 0xc0, !PT ;  /* 0x0000001b1f1b7212 */ /* 0x000fe400078ec0ff */
[----:B------:R-:W2:Y:S01]  /*10ba0*/  LDSM.16.MT88.4 R28, [R160+0x4000] ;  /* 0x00400000a01c783b */ /* 0x000ea20000004200 */
[C---:B------:R-:W-:Y:S02]  /*10bb0*/  PRMT R6, R7.reuse, 0x7632, R6 ;  /* 0x0000763207067816 */ /* 0x040fe40000000006 */
[----:B------:R-:W-:-:S02]  /*10bc0*/  LOP3.LUT R8, R7, 0xffff, RZ, 0xc0, !PT ;  /* 0x0000ffff07087812 */ /* 0x000fc400078ec0ff */
[----:B------:R-:W-:Y:S02]  /*10bd0*/  LOP3.LUT R10, R7, 0xff, RZ, 0xc0, !PT ;  /* 0x000000ff070a7812 */ /* 0x000fe400078ec0ff */
[----:B------:R-:W-:Y:S02]  /*10be0*/  SHF.R.U32.HI R9, RZ, 0x18, R7 ;  /* 0x00000018ff097819 */ /* 0x000fe40000011607 */
[----:B------:R-:W-:Y:S02]  /*10bf0*/  LOP3.LUT R7, R6, 0xff, RZ, 0xc0, !PT ;  /* 0x000000ff06077812 */ /* 0x000fe400078ec0ff */
[----:B------:R-:W-:Y:S02]  /*10c00*/  HSET2.LE.AND R6, R11, R0, PT ;  /* 0x000000000b067233 */ /* 0x000fe40003803000 */
[----:B------:R-:W-:-:S03]  /*10c10*/  SHF.R.U32.HI R8, RZ, 0x8, R8 ;  /* 0x00000008ff087819 */ /* 0x000fc60000011608 */
[----:B------:R-:W-:Y:S02]  /*10c20*/  LOP3.LUT R24, R44, R6, RZ, 0xc0, !PT ;  /* 0x000000062c187212 */ /* 0x000fe400078ec0ff */
[--C-:B------:R-:W-:Y:S02]  /*10c30*/  HSET2.LE.AND R6, R12, R0.reuse, PT ;  /* 0x000000000c067233 */ /* 0x100fe40003803000 */
[----:B------:R-:W-:Y:S02]  /*10c40*/  PRMT R7, R7, 0x5410, R9 ;  /* 0x0000541007077816 */ /* 0x000fe40000000009 */
[----:B------:R-:W-:Y:S02]  /*10c50*/  PRMT R8, R10, 0x5410, R8 ;  /* 0x000054100a087816 */ /* 0x000fe40000000008 */
[----:B------:R-:W-:Y:S01]  /*10c60*/  LOP3.LUT R25, R45, R6, RZ, 0xc0, !PT ;  /* 0x000000062d197212 */ /* 0x000fe200078ec0ff */
[----:B------:R-:W-:Y:S01]  /*10c70*/  STL [R1+0x20c], R15 ;  /* 0x00020c0f01007387 */ /* 0x000fe20000100800 */
[----:B------:R-:W-:-:S02]  /*10c80*/  HSET2.LE.AND R6, R7, R0, PT ;  /* 0x0000000007067233 */ /* 0x000fc40003803000 */
[--C-:B------:R-:W-:Y:S02]  /*10c90*/  HSET2.LE.AND R7, R14, R0.reuse, PT ;  /* 0x000000000e077233 */ /* 0x100fe40003803000 */
[----:B------:R-:W3:Y:S01]  /*10ca0*/  LDSM.16.MT88.4 R12, [R160+0x4400] ;  /* 0x00440000a00c783b */ /* 0x000ee20000004200 */
[--C-:B------:R-:W-:Y:S02]  /*10cb0*/  HSET2.LE.AND R16, R8, R0.reuse, PT ;  /* 0x0000000008107233 */ /* 0x100fe40003803000 */
[----:B------:R-:W-:Y:S02]  /*10cc0*/  LOP3.LUT R8, R17, 0xff00ff, RZ, 0xc0, !PT ;  /* 0x00ff00ff11087812 */ /* 0x000fe400078ec0ff */
[----:B------:R-:W-:-:S03]  /*10cd0*/  HSET2.LE.AND R26, R26, R0, PT ;  /* 0x000000001a1a7233 */ /* 0x000fc60003803000 */
[----:B------:R-:W-:Y:S02]  /*10ce0*/  HSET2.LE.AND R8, R8, R0, PT ;  /* 0x0000000008087233 */ /* 0x000fe40003803000 */
[----:B------:R-:W-:Y:S02]  /*10cf0*/  LOP3.LUT R26, R43, R26, RZ, 0xc0, !PT ;  /* 0x0000001a2b1a7212 */ /* 0x000fe400078ec0ff */
[----:B------:R-:W-:Y:S02]  /*10d00*/  LOP3.LUT R16, R50, R16, RZ, 0xc0, !PT ;  /* 0x0000001032107212 */ /* 0x000fe400078ec0ff */
[----:B------:R-:W-:Y:S02]  /*10d10*/  LOP3.LUT R17, R52, R6, RZ, 0xc0, !PT ;  /* 0x0000000634117212 */ /* 0x000fe400078ec0ff */
[----:B------:R-:W-:Y:S02]  /*10d20*/  LOP3.LUT R18, R51, R7, RZ, 0xc0, !PT ;  /* 0x0000000733127212 */ /* 0x000fe400078ec0ff */
[----:B------:R-:W-:-:S02]  /*10d30*/  LOP3.LUT R19, R46, R8, RZ, 0xc0, !PT ;  /* 0x000000082e137212 */ /* 0x000fc400078ec0ff */
[--C-:B------:R-:W-:Y:S02]  /*10d40*/  HSET2.LE.AND R8, R22, R0.reuse, PT ;  /* 0x0000000016087233 */ /* 0x100fe40003803000 */
[----:B------:R-:W-:Y:S02]  /*10d50*/  LOP3.LUT R7, R41, 0xff00ff, RZ, 0xc0, !PT ;  /* 0x00ff00ff29077812 */ /* 0x000fe400078ec0ff */
[--C-:B------:R-:W-:Y:S02]  /*10d60*/  HSET2.LE.AND R6, R40, R0.reuse, PT ;  /* 0x0000000028067233 */ /* 0x100fe40003803000 */
[----:B------:R-:W-:Y:S02]  /*10d70*/  LOP3.LUT R8, R47, R8, RZ, 0xc0, !PT ;  /* 0x000000082f087212 */ /* 0x000fe400078ec0ff */
[----:B------:R-:W-:Y:S01]  /*10d80*/  LOP3.LUT R11, R42, 0xff00ff, RZ, 0xc0, !PT ;  /* 0x00ff00ff2a0b7812 */ /* 0x000fe200078ec0ff */
[----:B--2---:R-:W-:Y:S01]  /*10d90*/  HMMA.16816.F32 R44, R24, R28, RZ ;  /* 0x0000001c182c723c */ /* 0x004fe200000018ff */
[----:B------:R-:W-:-:S02]  /*10da0*/  HSET2.LE.AND R20, R20, R0, PT ;  /* 0x0000000014147233 */ /* 0x000fc40003803000 */
[----:B------:R-:W-:-:S05]  /*10db0*/  HSET2.LE.AND R7, R7, R0, PT ;  /* 0x0000000007077233 */ /* 0x000fca0003803000 */
[----:B------:R-:W-:Y:S01]  /*10dc0*/  HMMA.16816.F32 R40, R16, R28, RZ ;  /* 0x0000001c1028723c */ /* 0x000fe200000018ff */
[----:B------:R-:W-:Y:S02]  /*10dd0*/  LOP3.LUT R20, R23, R20, RZ, 0xc0, !PT ;  /* 0x0000001417147212 */ /* 0x000fe400078ec0ff */
[----:B------:R-:W-:Y:S02]  /*10de0*/  LOP3.LUT R22, R59, R6, RZ, 0xc0, !PT ;  /* 0x000000063b167212 */ /* 0x000fe400078ec0ff */
[----:B------:R-:W-:Y:S02]  /*10df0*/  LOP3.LUT R23, R57, R7, RZ, 0xc0, !PT ;  /* 0x0000000739177212 */ /* 0x000fe400078ec0ff */
[--C-:B------:R-:W-:Y:S02]  /*10e00*/  HSET2.LE.AND R21, R21, R0.reuse, PT ;  /* 0x0000000015157233 */ /* 0x100fe40003803000 */
[--C-:B------:R-:W-:Y:S02]  /*10e10*/  HSET2.LE.AND R6, R33, R0.reuse, PT ;  /* 0x0000000021067233 */ /* 0x100fe40003803000 */
[----:B------:R-:W-:-:S02]  /*10e20*/  HSET2.LE.AND R7, R48, R0, PT ;  /* 0x0000000030077233 */ /* 0x000fc40003803000 */
[----:B------:R-:W-:Y:S02]  /*10e30*/  HSET2.LE.AND R11, R11, R0, PT ;  /* 0x000000000b0b7233 */ /* 0x000fe40003803000 */
[----:B------:R-:W-:Y:S02]  /*10e40*/  LOP3.LUT R21, R55, R21, RZ, 0xc0, !PT ;  /* 0x0000001537157212 */ /* 0x000fe400078ec0ff */
[----:B------:R-:W-:Y:S02]  /*10e50*/  LOP3.LUT R9, R54, R6, RZ, 0xc0, !PT ;  /* 0x0000000636097212 */ /* 0x000fe400078ec0ff */
[----:B------:R-:W-:Y:S02]  /*10e60*/  LOP3.LUT R10, R53, R7, RZ, 0xc0, !PT ;  /* 0x00000007350a7212 */ /* 0x000fe400078ec0ff */
[----:B------:R-:W-:Y:S02]  /*10e70*/  LOP3.LUT R11, R49, R11, RZ, 0xc0, !PT ;  /* 0x0000000b310b7212 */ /* 0x000fe400078ec0ff */
[----:B------:R-:W-:-:S02]  /*10e80*/  PRMT R7, R242, 0x7773, RZ ;  /* 0x00007773f2077816 */ /* 0x000fc400000000ff */
[----:B------:R-:W-:Y:S01]  /*10e90*/  PRMT R6, R242, 0x7772, RZ ;  /* 0x00007772f2067816 */ /* 0x000fe200000000ff */
[----:B------:R-:W-:Y:S02]  /*10ea0*/  IMAD.MOV.U32 R239, RZ, RZ, R74 ;  /* 0x000000ffffef7224 */ /* 0x000fe400078e004a */
[----:B------:R-:W-:Y:S02]  /*10eb0*/  IMAD.MOV.U32 R159, RZ, RZ, R90 ;  /* 0x000000ffff9f7224 */ /* 0x000fe400078e005a */
[----:B------:R-:W-:Y:S02]  /*10ec0*/  IMAD.MOV.U32 R140, RZ, RZ, R88 ;  /* 0x000000ffff8c7224 */ /* 0x000fe400078e0058 */
[----:B------:R-:W-:Y:S01]  /*10ed0*/  IMAD.MOV.U32 R246, RZ, RZ, R73 ;  /* 0x000000fffff67224 */ /* 0x000fe200078e0049 */
[----:B---3--:R-:W-:Y:S01]  /*10ee0*/  HMMA.16816.F32 R88, R20, R12, R44 ;  /* 0x0000000c1458723c */ /* 0x008fe2000000182c */
[----:B------:R-:W-:Y:S02]  /*10ef0*/  IMAD.MOV.U32 R232, RZ, RZ, R72 ;  /* 0x000000ffffe87224 */ /* 0x000fe400078e0048 */
[----:B------:R-:W-:Y:S01]  /*10f00*/  IMAD.MOV.U32 R238, RZ, RZ, R108 ;  /* 0x000000ffffee7224 */ /* 0x000fe200078e006c */
[----:B------:R-:W-:-:S02]  /*10f10*/  PRMT R108, R6, 0x5410, R7 ;  /* 0x00005410066c7816 */ /* 0x000fc40000000007 */
[C---:B------:R-:W-:Y:S02]  /*10f20*/  PRMT R7, R60.reuse, 0x7773, RZ ;  /* 0x000077733c077816 */ /* 0x040fe400000000ff */
[----:B------:R-:W-:Y:S01]  /*10f30*/  HMMA.16816.F32 R72, R8, R12, R40 ;  /* 0x0000000c0848723c */ /* 0x000fe20000001828 */
[----:B------:R-:W-:Y:S01]  /*10f40*/  IMAD.MOV.U32 R12, RZ, RZ, R242 ;  /* 0x000000ffff0c7224 */ /* 0x000fe200078e00f2 */
[C---:B------:R-:W-:Y:S01]  /*10f50*/  PRMT R6, R60.reuse, 0x7772, RZ ;  /* 0x000077723c067816 */ /* 0x040fe200000000ff */
[----:B------:R-:W-:Y:S01]  /*10f60*/  IMAD.MOV.U32 R29, RZ, RZ, R60 ;  /* 0x000000ffff1d7224 */ /* 0x000fe200078e003c */
[----:B------:R-:W-:Y:S02]  /*10f70*/  PRMT R33, R60, 0x7771, RZ ;  /* 0x000077713c217816 */ /* 0x000fe400000000ff */
[----:B------:R-:W-:Y:S02]  /*10f80*/  PRMT R13, R242, 0x7771, RZ ;  /* 0x00007771f20d7816 */ /* 0x000fe400000000ff */
[----:B------:R-:W-:-:S02]  /*10f90*/  LOP3.LUT R12, R12, 0xff, RZ, 0xc0, !PT ;  /* 0x000000ff0c0c7812 */ /* 0x000fc400078ec0ff */
[----:B------:R-:W-:Y:S02]  /*10fa0*/  PRMT R60, R6, 0x5410, R7 ;  /* 0x00005410063c7816 */ /* 0x000fe40000000007 */
[C---:B------:R-:W-:Y:S02]  /*10fb0*/  LOP3.LUT R7, R62.reuse, 0xffff, RZ, 0xc0, !PT ;  /* 0x0000ffff3e077812 */ /* 0x040fe400078ec0ff */
[----:B------:R-:W-:Y:S02]  /*10fc0*/  PRMT R6, R62, 0x7632, R6 ;  /* 0x000076323e067816 */ /* 0x000fe40000000006 */
[----:B------:R-:W-:Y:S02]  /*10fd0*/  PRMT R83, R12, 0x5410, R13 ;  /* 0x000054100c537816 */ /* 0x000fe4000000000d */
[----:B------:R-:W-:Y:S02]  /*10fe0*/  SHF.R.U32.HI R12, RZ, 0x8, R7 ;  /* 0x00000008ff0c7819 */ /* 0x000fe40000011607 */
[----:B------:R-:W-:-:S02]  /*10ff0*/  LOP3.LUT R7, R6, 0xff, RZ, 0xc0, !PT ;  /* 0x000000ff06077812 */ /* 0x000fc400078ec0ff */
[----:B------:R-:W-:Y:S02]  /*11000*/  LOP3.LUT R6, R29, 0xff, RZ, 0xc0, !PT ;  /* 0x000000ff1d067812 */ /* 0x000fe400078ec0ff */
[----:B------:R-:W-:Y:S02]  /*11010*/  SHF.R.U32.HI R13, RZ, 0x18, R62 ;  /* 0x00000018ff0d7819 */ /* 0x000fe4000001163e */
[----:B------:R-:W-:Y:S02]  /*11020*/  PRMT R33, R6, 0x5410, R33 ;  /* 0x0000541006217816 */ /* 0x000fe40000000021 */
[----:B------:R-:W-:Y:S02]  /*11030*/  PRMT R6, R61, 0x7632, R6 ;  /* 0x000076323d067816 */ /* 0x000fe40000000006 */
[----:B------:R-:W-:Y:S02]  /*11040*/  PRMT R57, R7, 0x5410, R13 ;  /* 0x0000541007397816 */ /* 0x000fe4000000000d */
[----:B------:R-:W-:-:S02]  /*11050*/  LOP3.LUT R28, R62, 0xff, RZ, 0xc0, !PT ;  /* 0x000000ff3e1c7812 */ /* 0x000fc400078ec0ff */
[----:B------:R-:W-:Y:S02]  /*11060*/  LOP3.LUT R7, R6, 0xff, RZ, 0xc0, !PT ;  /* 0x000000ff06077812 */ /* 0x000fe400078ec0ff */
[----:B------:R-:W-:Y:S01]  /*11070*/  SHF.R.U32.HI R6, RZ, 0x18, R61 ;  /* 0x00000018ff067819 */ /* 0x000fe2000001163d */
[----:B------:R-:W-:Y:S01]  /*11080*/  HMMA.16816.F32 R40, R16, R30, RZ ;  /* 0x0000001e1028723c */ /* 0x000fe200000018ff */
[----:B------:R-:W-:Y:S02]  /*11090*/  PRMT R59, R28, 0x5410, R12 ;  /* 0x000054101c3b7816 */ /* 0x000fe4000000000c */
[----:B------:R-:W-:Y:S02]  /*110a0*/  PRMT R12, R7, 0x5410, R6 ;  /* 0x00005410070c7816 */ /* 0x000fe40000000006 */
[----:B------:R-:W-:-:S03]  /*110b0*/  LOP3.LUT R6, R61, 0xffff, RZ, 0xc0, !PT ;  /* 0x0000ffff3d067812 */ /* 0x000fc600078ec0ff */
[----:B------:R-:W-:Y:S01]  /*110c0*/  HMMA.16816.F32 R28, R24, R30, RZ ;  /* 0x0000001e181c723c */ /* 0x000fe200000018ff */
[----:B------:R-:W-:Y:S02]  /*110d0*/  LOP3.LUT R13, R61, 0xff, RZ, 0xc0, !PT ;  /* 0x000000ff3d0d7812 */ /* 0x000fe400078ec0ff */
[----:B------:R-:W-:Y:S02]  /*110e0*/  SHF.R.U32.HI R7, RZ, 0x8, R6 ;  /* 0x00000008ff077819 */ /* 0x000fe40000011606 */
[----:B------:R-:W-:Y:S02]  /*110f0*/  HSET2.LE.AND R6, R12, R0, PT ;  /* 0x000000000c067233 */ /* 0x000fe40003803000 */
[----:B------:R-:W-:Y:S01]  /*11100*/  PRMT R12, R13, 0x5410, R7 ;  /* 0x000054100d0c7816 */ /* 0x000fe20000000007 */
[----:B------:R-:W-:Y:S02]  /*11110*/  IMAD.MOV.U32 R7, RZ, RZ, R168 ;  /* 0x000000ffff077224 */ /* 0x000fe400078e00a8 */
[----:B------:R-:W-:-:S03]  /*11120*/  IMAD.MOV.U32 R120, RZ, RZ, R117 ;  /* 0x000000ffff787224 */ /* 0x000fc600078e0075 */
[----:B------:R-:W-:Y:S01]  /*11130*/  LOP3.LUT R13, R7, R6, RZ, 0xc0, !PT ;  /* 0x00000006070d7212 */ /* 0x000fe200078ec0ff */
[----:B------:R-:W-:Y:S01]  /*11140*/  IMAD.MOV.U32 R7, RZ, RZ, R201 ;  /* 0x000000ffff077224 */ /* 0x000fe200078e00c9 */
[----:B------:R-:W-:Y:S01]  /*11150*/  HSET2.LE.AND R6, R33, R0, PT ;  /* 0x0000000021067233 */ /* 0x000fe20003803000 */
[----:B------:R-:W-:Y:S02]  /*11160*/  IMAD.MOV.U32 R139, RZ, RZ, R119 ;  /* 0x000000ffff8b7224 */ /* 0x000fe400078e0077 */
[----:B------:R-:W-:Y:S02]  /*11170*/  IMAD.MOV.U32 R117, RZ, RZ, R118 ;  /* 0x000000ffff757224 */ /* 0x000fe400078e0076 */
[----:B------:R-:W-:Y:S01]  /*11180*/  IMAD.MOV.U32 R119, RZ, RZ, R116 ;  /* 0x000000ffff777224 */ /* 0x000fe200078e0074 */
[----:B------:R-:W-:Y:S01]  /*11190*/  HMMA.16816.F32 R52, R8, R14, R40 ;  /* 0x0000000e0834723c */ /* 0x000fe20000001828 */
[----:B------:R-:W-:Y:S02]  /*111a0*/  IMAD.MOV.U32 R143, RZ, RZ, R70 ;  /* 0x000000ffff8f7224 */ /* 0x000fe400078e0046 */
[----:B------:R-:W-:-:S02]  /*111b0*/  IMAD.MOV.U32 R118, RZ, RZ, R71 ;  /* 0x000000ffff767224 */ /* 0x000fc400078e0047 */
[----:B------:R-:W-:Y:S02]  /*111c0*/  IMAD.MOV.U32 R116, RZ, RZ, R69 ;  /* 0x000000ffff747224 */ /* 0x000fe400078e0045 */
[----:B------:R-:W-:Y:S02]  /*111d0*/  IMAD.MOV.U32 R234, RZ, RZ, R68 ;  /* 0x000000ffffea7224 */ /* 0x000fe400078e0044 */
[----:B------:R-:W-:Y:S01]  /*111e0*/  HMMA.16816.F32 R68, R20, R14, R28 ;  /* 0x0000000e1444723c */ /* 0x000fe2000000181c */
[----:B------:R-:W-:Y:S01]  /*111f0*/  LOP3.LUT R14, R7, R6, RZ, 0xc0, !PT ;  /* 0x00000006070e7212 */ /* 0x000fe200078ec0ff */
[----:B------:R-:W-:Y:S01]  /*11200*/  IMAD.MOV.U32 R6, RZ, RZ, 0x20 ;  /* 0x00000020ff067424 */ /* 0x000fe200078e00ff */
[----:B------:R-:W-:-:S04]  /*11210*/  LOP3.LUT P6, RZ, R218, 0x4, RZ, 0xc0, !PT ;  /* 0x00000004daff7812 */ /* 0x000fc800078cc0ff */
[----:B------:R-:W-:Y:S01]  /*11220*/  SEL R6, R6, 0xffffffe0, !P6 ;  /* 0xffffffe006067807 */ /* 0x000fe20007000000 */
[----:B------:R-:W-:-:S04]  /*11230*/  IMAD.MOV.U32 R236, RZ, RZ, R103 ;  /* 0x000000ffffec7224 */ /* 0x000fc800078e0067 */
[----:B------:R-:W-:-:S05]  /*11240*/  IMAD.IADD R103, R6, 0x1, R160 ;  /* 0x0000000106677824 */ /* 0x000fca00078e02a0 */
[----:B------:R-:W2:Y:S02]  /*11250*/  LDSM.16.MT88.4 R28, [R103+0x4000] ;  /* 0x00400000671c783b */ /* 0x000ea40000004200 */
[C---:B--2---:R-:W-:Y:S08]  /*11260*/  HMMA.16816.F32 R48, R16.reuse, R28, RZ ;  /* 0x0000001c1030723c */ /* 0x044ff000000018ff */
[----:B------:R-:W-:Y:S01]  /*11270*/  HMMA.16816.F32 R44, R16, R30, RZ ;  /* 0x0000001e102c723c */ /* 0x000fe200000018ff */
[----:B------:R-:W2:Y:S07]  /*11280*/  LDSM.16.MT88.4 R16, [R103+0x4400] ;  /* 0x004400006710783b */ /* 0x000eae0000004200 */
[C---:B------:R-:W-:Y:S08]  /*11290*/  HMMA.16816.F32 R40, R24.reuse, R28, RZ ;  /* 0x0000001c1828723c */ /* 0x040ff000000018ff */
[----:B------:R-:W-:Y:S01]  /*112a0*/  HMMA.16816.F32 R24, R24, R30, RZ ;  /* 0x0000001e1818723c */ /* 0x000fe200000018ff */
[----:B------:R-:W-:Y:S01]  /*112b0*/  LOP3.LUT R6, R60, 0xff00ff, RZ, 0xc0, !PT ;  /* 0x00ff00ff3c067812 */ /* 0x000fe200078ec0ff */
[----:B------:R-:W-:-:S04]  /*112c0*/  IMAD.MOV.U32 R7, RZ, RZ, R203 ;  /* 0x000000ffff077224 */ /* 0x000fc800078e00cb */
[----:B------:R-:W-:-:S06]  /*112d0*/  HSET2.LE.AND R6, R6, R0, PT ;  /* 0x0000000006067233 */ /* 0x000fcc0003803000 */
[C---:B--2---:R-:W-:Y:S08]  /*112e0*/  HMMA.16816.F32 R40, R20.reuse, R16, R40 ;  /* 0x000000101428723c */ /* 0x044ff00000001828 */
[----:B------:R-:W-:Y:S01]  /*112f0*/  HMMA.16816.F32 R24, R20, R18, R24 ;  /* 0x000000121418723c */ /* 0x000fe20000001818 */
[----:B------:R-:W2:Y:S07]  /*11300*/  LDSM.16.MT88.4 R20, [R160+0x4800] ;  /* 0x00480000a014783b */ /* 0x000eae0000004200 */
[C---:B------:R-:W-:Y:S08]  /*11310*/  HMMA.16816.F32 R48, R8.reuse, R16, R48 ;  /* 0x000000100830723c */ /* 0x040ff00000001830 */
[----:B------:R-:W-:Y:S01]  /*11320*/  HMMA.16816.F32 R44, R8, R18, R44 ;  /* 0x00000012082c723c */ /* 0x000fe2000000182c */
[----:B------:R-:W3:Y:S01]  /*11330*/  LDSM.16.MT88.4 R16, [R103+0x4800] ;  /* 0x004800006710783b */ /* 0x000ee20000004200 */
[----:B------:R-:W-:-:S02]  /*11340*/  LOP3.LUT R15, R7, R6, RZ, 0xc0, !PT ;  /* 0x00000006070f7212 */ /* 0x000fc400078ec0ff */
[--C-:B------:R-:W-:Y:S02]  /*11350*/  HSET2.LE.AND R7, R57, R0.reuse, PT ;  /* 0x0000000039077233 */ /* 0x100fe40003803000 */
[----:B------:R-:W-:-:S03]  /*11360*/  HSET2.LE.AND R6, R59, R0, PT ;  /* 0x000000003b067233 */ /* 0x000fc60003803000 */
[----:B------:R-:W-:Y:S02]  /*11370*/  LOP3.LUT R9, R234, R7, RZ, 0xc0, !PT ;  /* 0x00000007ea097212 */ /* 0x000fe400078ec0ff */
[----:B------:R-:W-:Y:S02]  /*11380*/  LOP3.LUT R7, R108, 0xff00ff, RZ, 0xc0, !PT ;  /* 0x00ff00ff6c077812 */ /* 0x000fe400078ec0ff */
[--C-:B------:R-:W-:Y:S02]  /*11390*/  HSET2.LE.AND R10, R12, R0.reuse, PT ;  /* 0x000000000c0a7233 */ /* 0x100fe40003803000 */
[----:B------:R-:W-:Y:S02]  /*113a0*/  LOP3.LUT R8, R236, R6, RZ, 0xc0, !PT ;  /* 0x00000006ec087212 */ /* 0x000fe400078ec0ff */
[--C-:B------:R-:W-:Y:S02]  /*113b0*/  HSET2.LE.AND R6, R83, R0.reuse, PT ;  /* 0x0000000053067233 */ /* 0x100fe40003803000 */
[----:B------:R-:W-:-:S02]  /*113c0*/  HSET2.LE.AND R7, R7, R0, PT ;  /* 0x0000000007077233 */ /* 0x000fc40003803000 */
[----:B------:R-:W-:Y:S02]  /*113d0*/  LOP3.LUT R12, R63, R10, RZ, 0xc0, !PT ;  /* 0x0000000a3f0c7212 */ /* 0x000fe400078ec0ff */
[----:B------:R-:W-:Y:S02]  /*113e0*/  LOP3.LUT R10, R232, R6, RZ, 0xc0, !PT ;  /* 0x00000006e80a7212 */ /* 0x000fe400078ec0ff */
[----:B------:R-:W-:Y:S01]  /*113f0*/  LOP3.LUT R11, R246, R7, RZ, 0xc0, !PT ;  /* 0x00000007f60b7212 */ /* 0x000fe200078ec0ff */
[----:B------:R-:W-:Y:S02]  /*11400*/  IMAD.MOV.U32 R6, RZ, RZ, R98 ;  /* 0x000000ffff067224 */ /* 0x000fe400078e0062 */
[----:B--2---:R-:W-:Y:S01]  /*11410*/  HMMA.16816.F32 R60, R12, R20, R72 ;  /* 0x000000140c3c723c */ /* 0x004fe20000001848 */
[----:B------:R-:W-:Y:S02]  /*11420*/  PRMT R7, R98, 0x7772, RZ ;  /* 0x0000777262077816 */ /* 0x000fe400000000ff */
[----:B------:R-:W-:-:S05]  /*11430*/  LOP3.LUT R6, R6, 0xff, RZ, 0xc0, !PT ;  /* 0x000000ff06067812 */ /* 0x000fca00078ec0ff */
[C---:B------:R-:W-:Y:S08]  /*11440*/  HMMA.16816.F32 R72, R8.reuse, R20, R88 ;  /* 0x000000140848723c */ /* 0x040ff00000001858 */
[C---:B------:R-:W-:Y:S08]  /*11450*/  HMMA.16816.F32 R68, R8.reuse, R22, R68 ;  /* 0x000000160844723c */ /* 0x040ff00000001844 */
[C---:B---3--:R-:W-:Y:S08]  /*11460*/  HMMA.16816.F32 R40, R8.reuse, R16, R40 ;  /* 0x000000100828723c */ /* 0x048ff00000001828 */
[----:B------:R-:W-:Y:S01]  /*11470*/  HMMA.16816.F32 R28, R8, R18, R24 ;  /* 0x00000012081c723c */ /* 0x000fe20000001818 */
[----:B------:R-:W-:-:S02]  /*11480*/  PRMT R8, R98, 0x7773, RZ ;  /* 0x0000777362087816 */ /* 0x000fc400000000ff */
[----:B------:R-:W-:Y:S02]  /*11490*/  PRMT R9, R98, 0x7771, RZ ;  /* 0x0000777162097816 */ /* 0x000fe400000000ff */
[----:B------:R-:W-:Y:S02]  /*114a0*/  PRMT R11, R7, 0x5410, R8 ;  /* 0x00005410070b7816 */ /* 0x000fe40000000008 */
[C---:B------:R-:W-:Y:S01]  /*114b0*/  LOP3.LUT R7, R93.reuse, 0xffff, RZ, 0xc0, !PT ;  /* 0x0000ffff5d077812 */ /* 0x040fe200078ec0ff */
[----:B------:R-:W-:Y:S01]  /*114c0*/  HMMA.16816.F32 R52, R12, R22, R52 ;  /* 0x000000160c34723c */ /* 0x000fe20000001834 */
[----:B------:R-:W-:Y:S01]  /*114d0*/  PRMT R10, R6, 0x5410, R9 ;  /* 0x00005410060a7816 */ /* 0x000fe20000000009 */
[----:B------:R-:W2:Y:S01]  /*114e0*/  LDSM.16.MT88.4 R20, [R103+0x4c00] ;  /* 0x004c00006714783b */ /* 0x000ea20000004200 */
[C---:B------:R-:W-:Y:S02]  /*114f0*/  PRMT R6, R93.reuse, 0x7632, R6 ;  /* 0x000076325d067816 */ /* 0x040fe40000000006 */
[----:B------:R-:W-:-:S02]  /*11500*/  LOP3.LUT R8, R93, 0xff, RZ, 0xc0, !PT ;  /* 0x000000ff5d087812 */ /* 0x000fc400078ec0ff */
[----:B------:R-:W-:Y:S02]  /*11510*/  SHF.R.U32.HI R7, RZ, 0x8, R7 ;  /* 0x00000008ff077819 */ /* 0x000fe40000011607 */
        /* <DEDUP_REMOVED lines=8> */
[----:B------:R-:W-:Y:S01]  /*115a0*/  IMAD.MOV.U32 R6, RZ, RZ, R223 ;  /* 0x000000ffff067224 */ /* 0x000fe200078e00df */
[----:B------:R-:W-:Y:S04]  /*115b0*/  HMMA.16816.F32 R48, R12, R16, R48 ;  /* 0x000000100c30723c */ /* 0x000fe80000001830 */
[----:B------:R-:W-:Y:S02]  /*115c0*/  LOP3.LUT R9, R6, R7, RZ, 0xc0, !PT ;  /* 0x0000000706097212 */ /* 0x000fe400078ec0ff */
[----:B------:R-:W-:Y:S01]  /*115d0*/  HSET2.LE.AND R6, R10, R0, PT ;  /* 0x000000000a067233 */ /* 0x000fe20003803000 */
[----:B------:R-:W-:Y:S01]  /*115e0*/  IMAD.MOV.U32 R10, RZ, RZ, R202 ;  /* 0x000000ffff0a7224 */ /* 0x000fe200078e00ca */
[----:B------:R-:W-:-:S04]  /*115f0*/  LOP3.LUT R7, R11, 0xff00ff, RZ, 0xc0, !PT ;  /* 0x00ff00ff0b077812 */ /* 0x000fc800078ec0ff */
[----:B------:R-:W-:Y:S01]  /*11600*/  LOP3.LUT R10, R10, R6, RZ, 0xc0, !PT ;  /* 0x000000060a0a7212 */ /* 0x000fe200078ec0ff */
[----:B------:R-:W-:Y:S01]  /*11610*/  IMAD.MOV.U32 R6, RZ, RZ, R152 ;  /* 0x000000ffff067224 */ /* 0x000fe200078e0098 */
[----:B------:R-:W-:-:S05]  /*11620*/  HSET2.LE.AND R7, R7, R0, PT ;  /* 0x0000000007077233 */ /* 0x000fca0003803000 */
[----:B------:R-:W-:Y:S01]  /*11630*/  LOP3.LUT R11, R6, R7, RZ, 0xc0, !PT ;  /* 0x00000007060b7212 */ /* 0x000fe200078ec0ff */
[----:B------:R-:W-:Y:S02]  /*11640*/  IMAD.MOV.U32 R246, RZ, RZ, R120 ;  /* 0x000000fffff67224 */ /* 0x000fe400078e0078 */
[----:B------:R-:W-:Y:S02]  /*11650*/  IMAD.MOV.U32 R232, RZ, RZ, R123 ;  /* 0x000000ffffe87224 */ /* 0x000fe400078e007b */
[----:B------:R-:W-:Y:S02]  /*11660*/  IMAD.MOV.U32 R234, RZ, RZ, R122 ;  /* 0x000000ffffea7224 */ /* 0x000fe400078e007a */
[----:B------:R-:W-:Y:S02]  /*11670*/  IMAD.MOV.U32 R236, RZ, RZ, R121 ;  /* 0x000000ffffec7224 */ /* 0x000fe400078e0079 */
[----:B--2---:R-:W-:Y:S01]  /*11680*/  HMMA.16816.F32 R120, R8, R20, R48 ;  /* 0x000000140878723c */ /* 0x004fe20000001830 */
[----:B------:R1:W2:Y:S07]  /*11690*/  LDL.LU.S16 R48, [R1+0x16c] ;  /* 0x00016c0001307983 */ /* 0x0002ae0000300600 */
[----:B------:R-:W-:Y:S01]  /*116a0*/  HMMA.16816.F32 R44, R12, R18, R44 ;  /* 0x000000120c2c723c */ /* 0x000fe2000000182c */
[----:B------:R-:W3:Y:S01]  /*116b0*/  LDSM.16.MT88.4 R16, [R160+0x4c00] ;  /* 0x004c0000a010783b */ /* 0x000ee20000004200 */
[----:B------:R-:W-:-:S02]  /*116c0*/  PRMT R7, R86, 0x7773, RZ ;  /* 0x0000777356077816 */ /* 0x000fc400000000ff */
[----:B------:R-:W-:-:S04]  /*116d0*/  PRMT R6, R86, 0x7772, RZ ;  /* 0x0000777256067816 */ /* 0x000fc800000000ff */
[----:B------:R-:W-:Y:S02]  /*116e0*/  PRMT R12, R6, 0x5410, R7 ;  /* 0x00005410060c7816 */ /* 0x000fe40000000007 */
[C---:B------:R-:W-:Y:S02]  /*116f0*/  LOP3.LUT R6, R100.reuse, 0xffff, RZ, 0xc0, !PT ;  /* 0x0000ffff64067812 */ /* 0x040fe400078ec0ff */
[----:B------:R-:W-:Y:S02]  /*11700*/  LOP3.LUT R7, R100, 0xff, RZ, 0xc0, !PT ;  /* 0x000000ff64077812 */ /* 0x000fe400078ec0ff */
[----:B------:R-:W-:-:S06]  /*11710*/  SHF.R.U32.HI R6, RZ, 0x8, R6 ;  /* 0x00000008ff067819 */ /* 0x000fcc0000011606 */
[C---:B------:R-:W-:Y:S08]  /*11720*/  HMMA.16816.F32 R44, R8.reuse, R22, R44 ;  /* 0x00000016082c723c */ /* 0x040ff0000000182c */
[C---:B---3--:R-:W-:Y:S08]  /*11730*/  HMMA.16816.F32 R60, R8.reuse, R16, R60 ;  /* 0x00000010083c723c */ /* 0x048ff0000000183c */
        /* <DEDUP_REMOVED lines=19> */
[----:B------:R-:W-:Y:S02]  /*11870*/  IMAD.MOV.U32 R236, RZ, RZ, R117 ;  /* 0x000000ffffec7224 */ /* 0x000fe400078e0075 */
[----:B------:R-:W-:Y:S02]  /*11880*/  IMAD.MOV.U32 R234, RZ, RZ, R119 ;  /* 0x000000ffffea7224 */ /* 0x000fe400078e0077 */
[----:B------:R-:W-:-:S02]  /*11890*/  IMAD.MOV.U32 R232, RZ, RZ, R118 ;  /* 0x000000ffffe87224 */ /* 0x000fc400078e0076 */
[----:B------:R-:W-:Y:S01]  /*118a0*/  IMAD.MOV.U32 R246, RZ, RZ, R116 ;  /* 0x000000fffff67224 */ /* 0x000fe200078e0074 */
[----:B------:R-:W-:Y:S01]  /*118b0*/  HMMA.16816.F32 R88, R8, R16, R72 ;  /* 0x000000100858723c */ /* 0x000fe20000001848 */
[C---:B------:R-:W-:Y:S02]  /*118c0*/  PRMT R7, R58.reuse, 0x7773, RZ ;  /* 0x000077733a077816 */ /* 0x040fe400000000ff */
[----:B------:R-:W-:-:S05]  /*118d0*/  PRMT R6, R58, 0x7772, RZ ;  /* 0x000077723a067816 */ /* 0x000fca00000000ff */
[----:B------:R-:W-:Y:S01]  /*118e0*/  HMMA.16816.F32 R68, R8, R18, R68 ;  /* 0x000000120844723c */ /* 0x000fe20000001844 */
[----:B------:R-:W-:-:S07]  /*118f0*/  PRMT R168, R6, 0x5410, R7 ;  /* 0x0000541006a87816 */ /* 0x000fce0000000007 */
[----:B------:R-:W-:Y:S01]  /*11900*/  HMMA.16816.F32 R40, R8, R20, R40 ;  /* 0x000000140828723c */ /* 0x000fe20000001828 */
[----:B------:R-:W-:-:S07]  /*11910*/  IMAD.MOV.U32 R21, RZ, RZ, R82 ;  /* 0x000000ffff157224 */ /* 0x000fce00078e0052 */
[----:B------:R-:W-:Y:S01]  /*11920*/  HMMA.16816.F32 R116, R8, R22, R28 ;  /* 0x000000160874723c */ /* 0x000fe2000000181c */
[----:B------:R-:W-:Y:S01]  /*11930*/  IMAD.MOV.U32 R8, RZ, RZ, R58 ;  /* 0x000000ffff087224 */ /* 0x000fe200078e003a */
[----:B------:R-:W-:Y:S01]  /*11940*/  PRMT R9, R58, 0x7771, RZ ;  /* 0x000077713a097816 */ /* 0x000fe200000000ff */
[----:B------:R-:W-:-:S03]  /*11950*/  IMAD.MOV.U32 R250, RZ, RZ, R238 ;  /* 0x000000fffffa7224 */ /* 0x000fc600078e00ee */
[----:B------:R-:W-:Y:S01]  /*11960*/  LOP3.LUT R6, R8, 0xff, RZ, 0xc0, !PT ;  /* 0x000000ff08067812 */ /* 0x000fe200078ec0ff */
[----:B------:R-:W-:Y:S01]  /*11970*/  IMAD.MOV.U32 R238, RZ, RZ, R159 ;  /* 0x000000ffffee7224 */ /* 0x000fe200078e009f */
[----:B------:R-:W-:Y:S01]  /*11980*/  PRMT R23, R82, 0x7771, RZ ;  /* 0x0000777152177816 */ /* 0x000fe200000000ff */
[----:B------:R-:W-:Y:S01]  /*11990*/  IMAD.MOV.U32 R18, RZ, RZ, R76 ;  /* 0x000000ffff127224 */ /* 0x000fe200078e004c */
[----:B------:R-:W-:Y:S02]  /*119a0*/  PRMT R159, R6, 0x5410, R9 ;  /* 0x00005410069f7816 */ /* 0x000fe40000000009 */
[----:B------:R-:W-:Y:S02]  /*119b0*/  LOP3.LUT R6, R21, 0xff, RZ, 0xc0, !PT ;  /* 0x000000ff15067812 */ /* 0x000fe400078ec0ff */
[----:B------:R-:W-:Y:S02]  /*119c0*/  PRMT R25, R76, 0x7771, RZ ;  /* 0x000077714c197816 */ /* 0x000fe400000000ff */
[----:B------:R-:W-:-:S02]  /*119d0*/  LOP3.LUT R7, R18, 0xff, RZ, 0xc0, !PT ;  /* 0x000000ff12077812 */ /* 0x000fc400078ec0ff */
[----:B------:R-:W-:Y:S01]  /*119e0*/  PRMT R73, R6, 0x5410, R23 ;  /* 0x0000541006497816 */ /* 0x000fe20000000017 */
[----:B------:R-:W-:Y:S01]  /*119f0*/  IMAD.MOV.U32 R22, RZ, RZ, R78 ;  /* 0x000000ffff167224 */ /* 0x000fe200078e004e */
[----:B------:R-:W-:Y:S02]  /*11a00*/  LOP3.LUT R6, R85, 0xffff, RZ, 0xc0, !PT ;  /* 0x0000ffff55067812 */ /* 0x000fe400078ec0ff */
[----:B------:R-:W-:Y:S02]  /*11a10*/  PRMT R86, R7, 0x5410, R25 ;  /* 0x0000541007567816 */ /* 0x000fe40000000019 */
[----:B------:R-:W-:Y:S02]  /*11a20*/  LOP3.LUT R7, R85, 0xff, RZ, 0xc0, !PT ;  /* 0x000000ff55077812 */ /* 0x000fe400078ec0ff */
[----:B------:R-:W-:Y:S01]  /*11a30*/  SHF.R.U32.HI R6, RZ, 0x8, R6 ;  /* 0x00000008ff067819 */ /* 0x000fe20000011606 */
[----:B------:R-:W-:Y:S01]  /*11a40*/  IMAD.MOV.U32 R24, RZ, RZ, R66 ;  /* 0x000000ffff187224 */ /* 0x000fe200078e0042 */
[----:B------:R-:W-:-:S02]  /*11a50*/  PRMT R26, R78, 0x7771, RZ ;  /* 0x000077714e1a7816 */ /* 0x000fc400000000ff */
[----:B------:R-:W-:Y:S02]  /*11a60*/  LOP3.LUT R8, R22, 0xff, RZ, 0xc0, !PT ;  /* 0x000000ff16087812 */ /* 0x000fe400078ec0ff */
[C---:B------:R-:W-:Y:S02]  /*11a70*/  PRMT R11, R64.reuse, 0x7773, RZ ;  /* 0x00007773400b7816 */ /* 0x040fe400000000ff */
[----:B------:R-:W-:Y:S02]  /*11a80*/  PRMT R10, R64, 0x7772, RZ ;  /* 0x00007772400a7816 */ /* 0x000fe400000000ff */
[----:B------:R-:W-:Y:S02]  /*11a90*/  PRMT R83, R7, 0x5410, R6 ;  /* 0x0000541007537816 */ /* 0x000fe40000000006 */
[C---:B------:R-:W-:Y:S02]  /*11aa0*/  PRMT R13, R76.reuse, 0x7773, RZ ;  /* 0x000077734c0d7816 */ /* 0x040fe400000000ff */
[----:B------:R-:W-:-:S02]  /*11ab0*/  PRMT R12, R76, 0x7772, RZ ;  /* 0x000077724c0c7816 */ /* 0x000fc400000000ff */
[----:B------:R-:W-:Y:S02]  /*11ac0*/  PRMT R7, R85, 0x7632, R7 ;  /* 0x0000763255077816 */ /* 0x000fe40000000007 */
[----:B------:R-:W-:Y:S02]  /*11ad0*/  PRMT R30, R8, 0x5410, R26 ;  /* 0x00005410081e7816 */ /* 0x000fe4000000001a */
[C---:B------:R-:W-:Y:S01]  /*11ae0*/  LOP3.LUT R6, R77.reuse, 0xffff, RZ, 0xc0, !PT ;  /* 0x0000ffff4d067812 */ /* 0x040fe200078ec0ff */
[----:B------:R-:W-:Y:S01]  /*11af0*/  IMAD.MOV.U32 R28, RZ, RZ, R64 ;  /* 0x000000ffff1c7224 */ /* 0x000fe200078e0040 */
[----:B------:R-:W-:Y:S02]  /*11b00*/  PRMT R8, R77, 0x7632, R8 ;  /* 0x000076324d087816 */ /* 0x000fe40000000008 */
[----:B------:R-:W-:Y:S02]  /*11b10*/  PRMT R27, R66, 0x7771, RZ ;  /* 0x00007771421b7816 */ /* 0x000fe400000000ff */
[----:B------:R-:W-:-:S02]  /*11b20*/  PRMT R100, R10, 0x5410, R11 ;  /* 0x000054100a647816 */ /* 0x000fc4000000000b */
[----:B------:R-:W-:Y:S02]  /*11b30*/  LOP3.LUT R9, R24, 0xff, RZ, 0xc0, !PT ;  /* 0x000000ff18097812 */ /* 0x000fe400078ec0ff */
[----:B------:R-:W-:Y:S02]  /*11b40*/  PRMT R93, R12, 0x5410, R13 ;  /* 0x000054100c5d7816 */ /* 0x000fe4000000000d */
[----:B------:R-:W-:Y:S01]  /*11b50*/  LOP3.LUT R10, R7, 0xff, RZ, 0xc0, !PT ;  /* 0x000000ff070a7812 */ /* 0x000fe200078ec0ff */
[----:B------:R-:W-:Y:S01]  /*11b60*/  IMAD.MOV.U32 R240, RZ, RZ, R139 ;  /* 0x000000fffff07224 */ /* 0x000fe200078e008b */
[----:B------:R-:W-:Y:S02]  /*11b70*/  LOP3.LUT R12, R77, 0xff, RZ, 0xc0, !PT ;  /* 0x000000ff4d0c7812 */ /* 0x000fe400078ec0ff */
[----:B------:R-:W-:Y:S02]  /*11b80*/  SHF.R.U32.HI R7, RZ, 0x8, R6 ;  /* 0x00000008ff077819 */ /* 0x000fe40000011606 */
[----:B------:R-:W-:-:S02]  /*11b90*/  SHF.R.U32.HI R11, RZ, 0x18, R77 ;  /* 0x00000018ff0b7819 */ /* 0x000fc4000001164d */
[----:B------:R-:W-:Y:S01]  /*11ba0*/  LOP3.LUT R6, R8, 0xff, RZ, 0xc0, !PT ;  /* 0x000000ff08067812 */ /* 0x000fe200078ec0ff */
[----:B------:R-:W-:Y:S01]  /*11bb0*/  IMAD.MOV.U32 R241, RZ, RZ, R140 ;  /* 0x000000fffff17224 */ /* 0x000fe200078e008c */
[----:B------:R-:W-:Y:S02]  /*11bc0*/  PRMT R139, R9, 0x5410, R27 ;  /* 0x00005410098b7816 */ /* 0x000fe4000000001b */
[----:B------:R-:W-:Y:S01]  /*11bd0*/  PRMT R29, R64, 0x7771, RZ ;  /* 0x00007771401d7816 */ /* 0x000fe200000000ff */
[----:B------:R-:W-:Y:S01]  /*11be0*/  IMAD.MOV.U32 R237, RZ, RZ, R143 ;  /* 0x000000ffffed7224 */ /* 0x000fe200078e008f */
[----:B------:R-:W-:Y:S01]  /*11bf0*/  LOP3.LUT R9, R28, 0xff, RZ, 0xc0, !PT ;  /* 0x000000ff1c097812 */ /* 0x000fe200078ec0ff */
[----:B------:R-:W-:Y:S01]  /*11c00*/  LDSM.16.MT88.4 R24, [R103+0x5000] ;  /* 0x005000006718783b */ /* 0x000fe20000004200 */
[----:B------:R-:W-:Y:S02]  /*11c10*/  PRMT R140, R12, 0x5410, R7 ;  /* 0x000054100c8c7816 */ /* 0x000fe40000000007 */
[----:B------:R-:W-:-:S02]  /*11c20*/  LOP3.LUT R8, R81, 0xffff, RZ, 0xc0, !PT ;  /* 0x0000ffff51087812 */ /* 0x000fc400078ec0ff */
[----:B------:R-:W-:Y:S02]  /*11c30*/  PRMT R152, R6, 0x5410, R11 ;  /* 0x0000541006987816 */ /* 0x000fe4000000000b */
[----:B------:R-:W-:Y:S02]  /*11c40*/  PRMT R7, R81, 0x7632, R7 ;  /* 0x0000763251077816 */ /* 0x000fe40000000007 */
[----:B------:R-:W-:Y:S02]  /*11c50*/  LOP3.LUT R6, R65, 0xffff, RZ, 0xc0, !PT ;  /* 0x0000ffff41067812 */ /* 0x000fe400078ec0ff */
[----:B------:R-:W-:Y:S02]  /*11c60*/  PRMT R98, R9, 0x5410, R29 ;  /* 0x0000541009627816 */ /* 0x000fe4000000001d */
[----:B------:R-:W-:Y:S02]  /*11c70*/  SHF.R.U32.HI R9, RZ, 0x8, R8 ;  /* 0x00000008ff097819 */ /* 0x000fe40000011608 */
[----:B------:R-:W-:-:S02]  /*11c80*/  LOP3.LUT R8, R7, 0xff, RZ, 0xc0, !PT ;  /* 0x000000ff07087812 */ /* 0x000fc400078ec0ff */
[----:B------:R-:W-:Y:S02]  /*11c90*/  SHF.R.U32.HI R6, RZ, 0x8, R6 ;  /* 0x00000008ff067819 */ /* 0x000fe40000011606 */
[----:B------:R-:W-:Y:S02]  /*11ca0*/  LOP3.LUT R7, R65, 0xff, RZ, 0xc0, !PT ;  /* 0x000000ff41077812 */ /* 0x000fe400078ec0ff */
[----:B------:R-:W-:Y:S02]  /*11cb0*/  SHF.R.U32.HI R13, RZ, 0x18, R85 ;  /* 0x00000018ff0d7819 */ /* 0x000fe40000011655 */
[C---:B------:R-:W-:Y:S02]  /*11cc0*/  PRMT R17, R82.reuse, 0x7773, RZ ;  /* 0x0000777352117816 */ /* 0x040fe400000000ff */
[----:B------:R-:W-:Y:S02]  /*11cd0*/  PRMT R16, R82, 0x7772, RZ ;  /* 0x0000777252107816 */ /* 0x000fe400000000ff */
[----:B------:R-:W-:-:S02]  /*11ce0*/  LOP3.LUT R11, R81, 0xff, RZ, 0xc0, !PT ;  /* 0x000000ff510b7812 */ /* 0x000fc400078ec0ff */
[----:B------:R-:W-:Y:S02]  /*11cf0*/  PRMT R108, R7, 0x5410, R6 ;  /* 0x00005410076c7816 */ /* 0x000fe40000000006 */
[----:B------:R-:W-:Y:S02]  /*11d00*/  PRMT R82, R10, 0x5410, R13 ;  /* 0x000054100a527816 */ /* 0x000fe4000000000d */
[----:B------:R-:W-:Y:S02]  /*11d10*/  LOP3.LUT R7, R87, 0xffff, RZ, 0xc0, !PT ;  /* 0x0000ffff57077812 */ /* 0x000fe400078ec0ff */
[C---:B------:R-:W-:Y:S02]  /*11d20*/  PRMT R15, R78.reuse, 0x7773, RZ ;  /* 0x000077734e0f7816 */ /* 0x040fe400000000ff */
[----:B------:R-:W-:Y:S02]  /*11d30*/  PRMT R14, R78, 0x7772, RZ ;  /* 0x000077724e0e7816 */ /* 0x000fe400000000ff */
[----:B------:R-:W-:-:S02]  /*11d40*/  SHF.R.U32.HI R10, RZ, 0x18, R81 ;  /* 0x00000018ff0a7819 */ /* 0x000fc40000011651 */
[----:B------:R-:W-:Y:S02]  /*11d50*/  PRMT R74, R16, 0x5410, R17 ;  /* 0x00005410104a7816 */ /* 0x000fe40000000011 */
[--C-:B------:R-:W-:Y:S02]  /*11d60*/  PRMT R72, R11, 0x5410, R9.reuse ;  /* 0x000054100b487816 */ /* 0x100fe40000000009 */
[----:B------:R-:W-:Y:S02]  /*11d70*/  PRMT R6, R65, 0x7632, R6 ;  /* 0x0000763241067816 */ /* 0x000fe40000000006 */
[C---:B------:R-:W-:Y:S02]  /*11d80*/  PRMT R18, R192.reuse, 0x7773, RZ ;  /* 0x00007773c0127816 */ /* 0x040fe400000000ff */
[----:B------:R-:W-:Y:S02]  /*11d90*/  PRMT R17, R192, 0x7772, RZ ;  /* 0x00007772c0117816 */ /* 0x000fe400000000ff */
[----:B------:R-:W-:-:S02]  /*11da0*/  PRMT R9, R87, 0x7632, R9 ;  /* 0x0000763257097816 */ /* 0x000fc40000000009 */
[----:B------:R-:W-:Y:S02]  /*11db0*/  LOP3.LUT R12, R87, 0xff, RZ, 0xc0, !PT ;  /* 0x000000ff570c7812 */ /* 0x000fe400078ec0ff */
[----:B------:R-:W-:Y:S02]  /*11dc0*/  SHF.R.U32.HI R7, RZ, 0x8, R7 ;  /* 0x00000008ff077819 */ /* 0x000fe40000011607 */
[----:B------:R-:W-:Y:S02]  /*11dd0*/  PRMT R31, R14, 0x5410, R15 ;  /* 0x000054100e1f7816 */ /* 0x000fe4000000000f */
[----:B------:R-:W-:Y:S02]  /*11de0*/  PRMT R33, R8, 0x5410, R10 ;  /* 0x0000541008217816 */ /* 0x000fe4000000000a */
[C---:B------:R-:W-:Y:S02]  /*11df0*/  PRMT R15, R56.reuse, 0x7773, RZ ;  /* 0x00007773380f7816 */ /* 0x040fe400000000ff */
[----:B------:R-:W-:-:S02]  /*11e00*/  PRMT R14, R56, 0x7772, RZ ;  /* 0x00007772380e7816 */ /* 0x000fc400000000ff */
[----:B------:R-:W-:Y:S02]  /*11e10*/  LOP3.LUT R8, R6, 0xff, RZ, 0xc0, !PT ;  /* 0x000000ff06087812 */ /* 0x000fe400078ec0ff */
[----:B------:R-:W-:Y:S02]  /*11e20*/  PRMT R13, R17, 0x5410, R18 ;  /* 0x00005410110d7816 */ /* 0x000fe40000000012 */
[----:B------:R-:W-:Y:S02]  /*11e30*/  SHF.R.U32.HI R11, RZ, 0x18, R87 ;  /* 0x00000018ff0b7819 */ /* 0x000fe40000011657 */
[----:B------:R-:W-:Y:S02]  /*11e40*/  LOP3.LUT R6, R9, 0xff, RZ, 0xc0, !PT ;  /* 0x000000ff09067812 */ /* 0x000fe400078ec0ff */
[----:B------:R-:W-:Y:S02]  /*11e50*/  PRMT R18, R12, 0x5410, R7 ;  /* 0x000054100c127816 */ /* 0x000fe40000000007 */
[----:B------:R-:W-:-:S02]  /*11e60*/  LOP3.LUT R7, R80, 0xffff, RZ, 0xc0, !PT ;  /* 0x0000ffff50077812 */ /* 0x000fc400078ec0ff */
[----:B------:R-:W-:Y:S02]  /*11e70*/  PRMT R81, R14, 0x5410, R15 ;  /* 0x000054100e517816 */ /* 0x000fe4000000000f */
[C---:B------:R-:W-:Y:S02]  /*11e80*/  PRMT R20, R66.reuse, 0x7773, RZ ;  /* 0x0000777342147816 */ /* 0x040fe400000000ff */
[----:B------:R-:W-:Y:S02]  /*11e90*/  PRMT R19, R66, 0x7772, RZ ;  /* 0x0000777242137816 */ /* 0x000fe400000000ff */
[----:B------:R-:W-:Y:S02]  /*11ea0*/  SHF.R.U32.HI R10, RZ, 0x18, R65 ;  /* 0x00000018ff0a7819 */ /* 0x000fe40000011641 */
[----:B------:R-:W-:Y:S02]  /*11eb0*/  PRMT R15, R6, 0x5410, R11 ;  /* 0x00005410060f7816 */ /* 0x000fe4000000000b */
[----:B------:R-:W-:-:S02]  /*11ec0*/  PRMT R6, R80, 0x7632, R6 ;  /* 0x0000763250067816 */ /* 0x000fc40000000006 */
[----:B------:R-:W-:Y:S02]  /*11ed0*/  LOP3.LUT R9, R80, 0xff, RZ, 0xc0, !PT ;  /* 0x000000ff50097812 */ /* 0x000fe400078ec0ff */
[----:B------:R-:W-:Y:S01]  /*11ee0*/  SHF.R.U32.HI R7, RZ, 0x8, R7 ;  /* 0x00000008ff077819 */ /* 0x000fe20000011607 */
[----:B------:R-:W-:Y:S01]  /*11ef0*/  IMAD.MOV.U32 R16, RZ, RZ, R56 ;  /* 0x000000ffff107224 */ /* 0x000fe200078e0038 */
[----:B------:R-:W-:Y:S01]  /*11f00*/  PRMT R143, R19, 0x5410, R20 ;  /* 0x00005410138f7816 */ /* 0x000fe20000000014 */
[----:B------:R-:W-:Y:S01]  /*11f10*/  IMAD.MOV.U32 R20, RZ, RZ, R192 ;  /* 0x000000ffff147224 */ /* 0x000fe200078e00c0 */
[----:B------:R-:W-:Y:S02]  /*11f20*/  PRMT R87, R8, 0x5410, R10 ;  /* 0x0000541008577816 */ /* 0x000fe4000000000a */
[----:B------:R-:W-:Y:S02]  /*11f30*/  SHF.R.U32.HI R8, RZ, 0x18, R80 ;  /* 0x00000018ff087819 */ /* 0x000fe40000011650 */
[----:B------:R-:W-:-:S02]  /*11f40*/  LOP3.LUT R6, R6, 0xff, RZ, 0xc0, !PT ;  /* 0x000000ff06067812 */ /* 0x000fc400078ec0ff */
[----:B------:R-:W-:Y:S02]  /*11f50*/  PRMT R85, R9, 0x5410, R7 ;  /* 0x0000541009557816 */ /* 0x000fe40000000007 */
[----:B------:R-:W-:Y:S02]  /*11f60*/  LOP3.LUT R7, R84, 0xffff, RZ, 0xc0, !PT ;  /* 0x0000ffff54077812 */ /* 0x000fe400078ec0ff */
[----:B------:R-:W-:Y:S01]  /*11f70*/  PRMT R80, R6, 0x5410, R8 ;  /* 0x0000541006507816 */ /* 0x000fe20000000008 */
[----:B--2---:R-:W-:Y:S01]  /*11f80*/  @!P0 HADD2 R48, -R67.H0_H0, -RZ.H0_H0 ;  /* 0xa00000ff43308230 */ /* 0x004fe20000000900 */
[----:B------:R-:W-:Y:S02]  /*11f90*/  PRMT R21, R192, 0x7771, RZ ;  /* 0x00007771c0157816 */ /* 0x000fe400000000ff */
[----:B------:R-:W-:Y:S02]  /*11fa0*/  PRMT R19, R56, 0x7771, RZ ;  /* 0x0000777138137816 */ /* 0x000fe400000000ff */
[----:B------:R-:W-:-:S02]  /*11fb0*/  LOP3.LUT R10, R20, 0xff, RZ, 0xc0, !PT ;  /* 0x000000ff140a7812 */ /* 0x000fc400078ec0ff */
[----:B------:R-:W-:Y:S02]  /*11fc0*/  LOP3.LUT R8, R16, 0xff, RZ, 0xc0, !PT ;  /* 0x000000ff10087812 */ /* 0x000fe400078ec0ff */
[C---:B------:R-:W-:Y:S02]  /*11fd0*/  LOP3.LUT R9, R84.reuse, 0xff, RZ, 0xc0, !PT ;  /* 0x000000ff54097812 */ /* 0x040fe400078ec0ff */
[----:B------:R-:W-:Y:S02]  /*11fe0*/  PRMT R6, R84, 0x7632, R6 ;  /* 0x0000763254067816 */ /* 0x000fe40000000006 */
[----:B------:R-:W-:Y:S02]  /*11ff0*/  SHF.R.U32.HI R7, RZ, 0x8, R7 ;  /* 0x00000008ff077819 */ /* 0x000fe40000011607 */
[----:B------:R-:W-:Y:S02]  /*12000*/  PRMT R11, R10, 0x5410, R21 ;  /* 0x000054100a0b7816 */ /* 0x000fe40000000015 */
[----:B------:R-:W-:Y:S01]  /*12010*/  PRMT R78, R8, 0x5410, R19 ;  /* 0x00005410084e7816 */ /* 0x000fe20000000013 */
[----:B------:R-:W-:Y:S01]  /*12020*/  IMAD.U32 R14, RZ, RZ, UR30 ;  /* 0x0000001eff0e7e24 */ /* 0x000fe2000f8e00ff */
[----:B------:R-:W-:Y:S01]  /*12030*/  PRMT R12, R48, 0x7610, R12 ;  /* 0x00007610300c7816 */ /* 0x000fe2000000000c */
[----:B------:R-:W2:Y:S01]  /*12040*/  LDSM.16.MT88.4 R20, [R160+0x5000] ;  /* 0x00500000a014783b */ /* 0x000ea20000004200 */
[----:B------:R-:W-:-:S02]  /*12050*/  SHF.R.U32.HI R10, RZ, 0x18, R84 ;  /* 0x00000018ff0a7819 */ /* 0x000fc40000011654 */
[----:B------:R-:W-:Y:S02]  /*12060*/  LOP3.LUT R6, R6, 0xff, RZ, 0xc0, !PT ;  /* 0x000000ff06067812 */ /* 0x000fe400078ec0ff */
[----:B------:R-:W-:Y:S02]  /*12070*/  PRMT R8, R9, 0x5410, R7 ;  /* 0x0000541009087816 */ /* 0x000fe40000000007 */
[----:B------:R-:W-:Y:S02]  /*12080*/  PRMT R7, R6, 0x5410, R10 ;  /* 0x0000541006077816 */ /* 0x000fe4000000000a */
[----:B------:R-:W-:Y:S01]  /*12090*/  @!P0 PRMT R67, R12, 0x5410, RZ ;  /* 0x000054100c438816 */ /* 0x000fe200000000ff */
[----:B------:R-:W-:Y:S01]  /*120a0*/  IMAD.MOV.U32 R12, RZ, RZ, R178 ;  /* 0x000000ffff0c7224 */ /* 0x000fe200078e00b2 */
[--C-:B------:R-:W-:Y:S01]  /*120b0*/  HSET2.LE.AND R6, R8, R0.reuse, PT ;  /* 0x0000000008067233 */ /* 0x100fe20003803000 */
[----:B------:R-:W-:Y:S01]  /*120c0*/  IMAD.MOV.U32 R9, RZ, RZ, R177 ;  /* 0x000000ffff097224 */ /* 0x000fe200078e00b1 */
[--C-:B------:R-:W-:Y:S01]  /*120d0*/  HSET2.LE.AND R10, R11, R0.reuse, PT ;  /* 0x000000000b0a7233 */ /* 0x100fe20003803000 */
[----:B------:R-:W-:Y:S01]  /*120e0*/  IMAD.MOV.U32 R11, RZ, RZ, R174 ;  /* 0x000000ffff0b7224 */ /* 0x000fe200078e00ae */
[----:B------:R-:W-:-:S02]  /*120f0*/  HSET2.LE.AND R7, R7, R0, PT ;  /* 0x0000000007077233 */ /* 0x000fc40003803000 */
[----:B------:R-:W-:Y:S02]  /*12100*/  LOP3.LUT R8, R12, R6, RZ, 0xc0, !PT ;  /* 0x000000060c087212 */ /* 0x000fe400078ec0ff */
[----:B------:R-:W-:Y:S02]  /*12110*/  LOP3.LUT R6, R79, 0xffff, RZ, 0xc0, !PT ;  /* 0x0000ffff4f067812 */ /* 0x000fe400078ec0ff */
[----:B------:R-:W-:Y:S02]  /*12120*/  LOP3.LUT R9, R9, R7, RZ, 0xc0, !PT ;  /* 0x0000000709097212 */ /* 0x000fe400078ec0ff */
[----:B------:R-:W-:Y:S02]  /*12130*/  LOP3.LUT R10, R11, R10, RZ, 0xc0, !PT ;  /* 0x0000000a0b0a7212 */ /* 0x000fe400078ec0ff */
[----:B------:R-:W-:Y:S02]  /*12140*/  LOP3.LUT R12, R13, 0xff00ff, RZ, 0xc0, !PT ;  /* 0x00ff00ff0d0c7812 */ /* 0x000fe400078ec0ff */
[----:B------:R-:W-:-:S02]  /*12150*/  SHF.R.U32.HI R7, RZ, 0x8, R6 ;  /* 0x00000008ff077819 */ /* 0x000fc40000011606 */
[----:B------:R-:W-:Y:S02]  /*12160*/  LOP3.LUT R11, R79, 0xff, RZ, 0xc0, !PT ;  /* 0x000000ff4f0b7812 */ /* 0x000fe400078ec0ff */
[----:B------:R-:W-:Y:S02]  /*12170*/  HSET2.LE.AND R6, R12, R0, PT ;  /* 0x000000000c067233 */ /* 0x000fe40003803000 */
[----:B------:R-:W-:Y:S01]  /*12180*/  PRMT R77, R11, 0x5410, R7 ;  /* 0x000054100b4d7816 */ /* 0x000fe20000000007 */
[----:B------:R-:W-:Y:S02]  /*12190*/  IMAD.MOV.U32 R7, RZ, RZ, R175 ;  /* 0x000000ffff077224 */ /* 0x000fe400078e00af */
[----:B------:R-:W-:-:S03]  /*121a0*/  IMAD.U32 R12, RZ, RZ, UR30 ;  /* 0x0000001eff0c7e24 */ /* 0x000fc6000f8e00ff */
[----:B------:R-:W-:Y:S02]  /*121b0*/  LOP3.LUT R11, R7, R6, RZ, 0xc0, !PT ;  /* 0x00000006070b7212 */ /* 0x000fe400078ec0ff */
[----:B------:R-:W-:Y:S01]  /*121c0*/  PRMT R6, R79, 0x7632, R6 ;  /* 0x000076324f067816 */ /* 0x000fe20000000006 */
[----:B------:R-:W-:Y:S01]  /*121d0*/  IMAD.WIDE R12, R12, 0x70, R104 ;  /* 0x000000700c0c7825 */ /* 0x000fe200078e0268 */
[----:B------:R-:W-:Y:S02]  /*121e0*/  SHF.R.U32.HI R7, RZ, 0x18, R79 ;  /* 0x00000018ff077819 */ /* 0x000fe4000001164f */
[----:B------:R-:W-:Y:S01]  /*121f0*/  LOP3.LUT R6, R6, 0xff, RZ, 0xc0, !PT ;  /* 0x000000ff06067812 */ /* 0x000fe200078ec0ff */
[----:B------:R-:W-:Y:S03]  /*12200*/  STG.E.U16 desc[UR22][R2.64+0x22], R67 ;  /* 0x0000224302007986 */ /* 0x000fe6000c101516 */
[----:B------:R-:W-:Y:S01]  /*12210*/  PRMT R76, R6, 0x5410, R7 ;  /* 0x00005410064c7816 */ /* 0x000fe20000000007 */
[----:B------:R-:W-:Y:S01]  /*12220*/  STG.E.U16 desc[UR22][R104.64+0x20], R107 ;  /* 0x0000206b68007986 */ /* 0x000fe2000c101516 */
[----:B------:R-:W-:-:S03]  /*12230*/  IMAD.WIDE R6, R14, -0x70, R12 ;  /* 0xffffff900e067825 */ /* 0x000fc600078e020c */
[----:B------:R-:W-:Y:S04]  /*12240*/  STG.E.U16 desc[UR22][R104.64+0x22], R106 ;  /* 0x0000226a68007986 */ /* 0x000fe8000c101516 */
[----:B------:R-:W-:Y:S04]  /*12250*/  STG.E.U16 desc[UR22][R12.64+0x20], R95 ;  /* 0x0000205f0c007986 */ /* 0x000fe8000c101516 */
[----:B------:R3:W-:Y:S01]  /*12260*/  STG.E.U16 desc[UR22][R12.64+0x22], R96 ;  /* 0x000022600c007986 */ /* 0x0007e2000c101516 */
[----:B------:R-:W-:-:S03]  /*12270*/  LOP3.LUT R14, R31, 0xff00ff, RZ, 0xc0, !PT ;  /* 0x00ff00ff1f0e7812 */ /* 0x000fc600078ec0ff */
[----:B------:R-:W-:Y:S04]  /*12280*/  STG.E.U16 desc[UR22][R4.64+0x20], R94 ;  /* 0x0000205e04007986 */ /* 0x000fe8000c101516 */
[----:B------:R-:W-:Y:S04]  /*12290*/  STG.E.U16 desc[UR22][R4.64+0x22], R92 ;  /* 0x0000225c04007986 */ /* 0x000fe8000c101516 */
[----:B------:R-:W-:Y:S04]  /*122a0*/  STG.E.U16 desc[UR22][R2.64+0x30], R111 ;  /* 0x0000306f02007986 */ /* 0x000fe8000c101516 */
[----:B------:R-:W-:Y:S04]  /*122b0*/  STG.E.U16 desc[UR22][R2.64+0x32], R110 ;  /* 0x0000326e02007986 */ /* 0x000fe8000c101516 */
[----:B------:R-:W-:Y:S01]  /*122c0*/  STG.E.U16 desc[UR22][R6.64+0x30], R109 ;  /* 0x0000306d06007986 */ /* 0x000fe2000c101516 */
[----:B---3--:R-:W-:-:S03]  /*122d0*/  IMAD.U32 R12, RZ, RZ, UR30 ;  /* 0x0000001eff0c7e24 */ /* 0x008fc6000f8e00ff */
[----:B------:R3:W-:Y:S01]  /*122e0*/  STG.E.U16 desc[UR22][R6.64+0x32], R112 ;  /* 0x0000327006007986 */ /* 0x0007e2000c101516 */
[----:B------:R-:W-:Y:S01]  /*122f0*/  IMAD.WIDE R16, R12, 0x70, R6 ;  /* 0x000000700c107825 */ /* 0x000fe200078e0206 */
[--C-:B------:R-:W-:Y:S02]  /*12300*/  HSET2.LE.AND R13, R15, R0.reuse, PT ;  /* 0x000000000f0d7233 */ /* 0x100fe40003803000 */
[--C-:B---3--:R-:W-:Y:S02]  /*12310*/  HSET2.LE.AND R7, R30, R0.reuse, PT ;  /* 0x000000001e077233 */ /* 0x108fe40003803000 */
[--C-:B------:R-:W-:Y:S02]  /*12320*/  HSET2.LE.AND R6, R14, R0.reuse, PT ;  /* 0x000000000e067233 */ /* 0x100fe40003803000 */
[----:B------:R-:W-:Y:S01]  /*12330*/  HSET2.LE.AND R12, R18, R0, PT ;  /* 0x00000000120c7233 */ /* 0x000fe20003803000 */
[----:B--2---:R-:W-:Y:S01]  /*12340*/  HMMA.16816.F32 R48, R8, R22, R52 ;  /* 0x000000160830723c */ /* 0x004fe20000001834 */
[----:B------:R-:W-:Y:S01]  /*12350*/  LOP3.LUT R14, R240, R7, RZ, 0xc0, !PT ;  /* 0x00000007f00e7212 */ /* 0x000fe200078ec0ff */
[----:B------:R-:W-:-:S06]  /*12360*/  IMAD.MOV.U32 R240, RZ, RZ, R246 ;  /* 0x000000fffff07224 */ /* 0x000fcc00078e00f6 */
[----:B------:R-:W-:Y:S01]  /*12370*/  HMMA.16816.F32 R60, R8, R20, R60 ;  /* 0x00000014083c723c */ /* 0x000fe2000000183c */
[----:B------:R-:W2:Y:S01]  /*12380*/  LDL.LU R246, [R1+0x140] ;  /* 0x0001400001f67983 */ /* 0x000ea20000300800 */
[----:B------:R-:W-:-:S03]  /*12390*/  LOP3.LUT R15, R237, R6, RZ, 0xc0, !PT ;  /* 0x00000006ed0f7212 */ /* 0x000fc600078ec0ff */
[----:B------:R-:W3:Y:S01]  /*123a0*/  LDL.LU R237, [R1+0x138] ;  /* 0x0001380001ed7983 */ /* 0x000ee20000300800 */
[----:B------:R-:W-:Y:S02]  /*123b0*/  IMAD.U32 R18, RZ, RZ, UR30 ;  /* 0x0000001eff127e24 */ /* 0x000fe4000f8e00ff */
[----:B------:R-:W-:Y:S01]  /*123c0*/  HMMA.16816.F32 R52, R8, R24, R120 ;  /* 0x000000180834723c */ /* 0x000fe20000001878 */
[----:B------:R-:W-:Y:S01]  /*123d0*/  STG.E.U16 desc[UR22][R16.64+0x30], R101 ;  /* 0x0000306510007986 */ /* 0x000fe2000c101516 */
[----:B------:R-:W-:-:S06]  /*123e0*/  IMAD.WIDE R6, R18, -0x70, R16 ;  /* 0xffffff9012067825 */ /* 0x000fcc00078e0210 */
[----:B------:R-:W-:Y:S01]  /*123f0*/  HMMA.16816.F32 R44, R8, R26, R44 ;  /* 0x0000001a082c723c */ /* 0x000fe2000000182c */
        /* <DEDUP_REMOVED lines=10> */
[----:B----4-:R-:W-:-:S03]  /*124a0*/  IMAD.MOV.U32 R16, RZ, RZ, R187 ;  /* 0x000000ffff107224 */ /* 0x010fc600078e00bb */
[----:B------:R-:W-:Y:S04]  /*124b0*/  STG.E.U16 desc[UR22][R8.64+0x40], R146 ;  /* 0x0000409208007986 */ /* 0x000fe8000c101516 */
[----:B------:R4:W-:Y:S01]  /*124c0*/  STG.E.U16 desc[UR22][R8.64+0x42], R147 ;  /* 0x0000429308007986 */ /* 0x0009e2000c101516 */
[----:B------:R-:W-:Y:S01]  /*124d0*/  LOP3.LUT R12, R250, R12, RZ, 0xc0, !PT ;  /* 0x0000000cfa0c7212 */ /* 0x000fe200078ec0ff */
[----:B------:R-:W-:Y:S01]  /*124e0*/  IMAD.MOV.U32 R17, RZ, RZ, R180 ;  /* 0x000000ffff117224 */ /* 0x000fe200078e00b4 */
[----:B------:R-:W-:Y:S01]  /*124f0*/  LOP3.LUT R13, R241, R13, RZ, 0xc0, !PT ;  /* 0x0000000df10d7212 */ /* 0x000fe200078ec0ff */
[----:B------:R-:W-:Y:S01]  /*12500*/  IMAD.MOV.U32 R18, RZ, RZ, R179 ;  /* 0x000000ffff127224 */ /* 0x000fe200078e00b3 */
[----:B------:R-:W-:Y:S01]  /*12510*/  LOP3.LUT R11, R74, 0xff00ff, RZ, 0xc0, !PT ;  /* 0x00ff00ff4a0b7812 */ /* 0x000fe200078ec0ff */
[----:B------:R-:W3:Y:S01]  /*12520*/  LDSM.16.MT88.4 R28, [R160+0x5400] ;  /* 0x00540000a01c783b */ /* 0x000ee20000004200 */
[----:B-1----:R-:W-:Y:S01]  /*12530*/  IMAD.WIDE R6, R10, -0x70, R8 ;  /* 0xffffff900a067825 */ /* 0x002fe200078e0208 */
[----:B----4-:R-:W-:-:S02]  /*12540*/  HSET2.LE.AND R8, R72, R0, PT ;  /* 0x0000000048087233 */ /* 0x010fc40003803000 */
[----:B------:R-:W-:-:S03]  /*12550*/  HSET2.LE.AND R9, R33, R0, PT ;  /* 0x0000000021097233 */ /* 0x000fc60003803000 */
[----:B------:R-:W-:Y:S01]  /*12560*/  LOP3.LUT R16, R16, R8, RZ, 0xc0, !PT ;  /* 0x0000000810107212 */ /* 0x000fe200078ec0ff */
[----:B------:R-:W-:Y:S01]  /*12570*/  IMAD.U32 R8, RZ, RZ, UR30 ;  /* 0x0000001eff087e24 */ /* 0x000fe2000f8e00ff */
[----:B------:R-:W-:Y:S01]  /*12580*/  LOP3.LUT R17, R17, R9, RZ, 0xc0, !PT ;  /* 0x0000000911117212 */ /* 0x000fe200078ec0ff */
[C---:B------:R-:W-:Y:S01]  /*12590*/  HMMA.16816.F32 R56, R12.reuse, R22, R68 ;  /* 0x000000160c38723c */ /* 0x040fe20000001844 */
[----:B------:R-:W-:Y:S01]  /*125a0*/  HSET2.LE.AND R10, R73, R0, PT ;  /* 0x00000000490a7233 */ /* 0x000fe20003803000 */
[----:B------:R-:W-:Y:S01]  /*125b0*/  IMAD.WIDE R8, R8, 0x70, R6 ;  /* 0x0000007008087825 */ /* 0x000fe200078e0206 */
[----:B------:R1:W-:Y:S05]  /*125c0*/  STG.E.U16 desc[UR22][R4.64+0x40], R236 ;  /* 0x000040ec04007986 */ /* 0x0003ea000c101516 */
[----:B------:R-:W-:Y:S01]  /*125d0*/  HMMA.16816.F32 R64, R12, R20, R88 ;  /* 0x000000140c40723c */ /* 0x000fe20000001858 */
[----:B------:R4:W-:Y:S01]  /*125e0*/  STG.E.U16 desc[UR22][R4.64+0x42], R234 ;  /* 0x000042ea04007986 */ /* 0x0009e2000c101516 */
[----:B------:R-:W-:-:S03]  /*125f0*/  LOP3.LUT R18, R18, R10, RZ, 0xc0, !PT ;  /* 0x0000000a12127212 */ /* 0x000fc600078ec0ff */
[----:B------:R-:W-:Y:S03]  /*12600*/  STG.E.U16 desc[UR22][R2.64+0x50], R206 ;  /* 0x000050ce02007986 */ /* 0x000fe6000c101516 */
[----:B------:R-:W-:Y:S01]  /*12610*/  HMMA.16816.F32 R68, R12, R24, R40 ;  /* 0x000000180c44723c */ /* 0x000fe20000001828 */
[----:B------:R-:W-:Y:S01]  /*12620*/  STG.E.U16 desc[UR22][R2.64+0x52], R205 ;  /* 0x000052cd02007986 */ /* 0x000fe2000c101516 */
[----:B------:R-:W-:-:S06]  /*12630*/  HSET2.LE.AND R10, R11, R0, PT ;  /* 0x000000000b0a7233 */ /* 0x000fcc0003803000 */
[----:B------:R-:W-:Y:S01]  /*12640*/  HMMA.16816.F32 R72, R12, R26, R116 ;  /* 0x0000001a0c48723c */ /* 0x000fe20000001874 */
[----:B------:R-:W-:Y:S01]  /*12650*/  IMAD.U32 R12, RZ, RZ, UR30 ;  /* 0x0000001eff0c7e24 */ /* 0x000fe2000f8e00ff */
[----:B------:R-:W-:Y:S01]  /*12660*/  STG.E.U16 desc[UR22][R6.64+0x50], R220 ;  /* 0x000050dc06007986 */ /* 0x000fe2000c101516 */
[----:B------:R-:W-:-:S03]  /*12670*/  IMAD.MOV.U32 R11, RZ, RZ, R145 ;  /* 0x000000ffff0b7224 */ /* 0x000fc600078e0091 */
[----:B------:R4:W-:Y:S04]  /*12680*/  STG.E.U16 desc[UR22][R6.64+0x52], R219 ;  /* 0x000052db06007986 */ /* 0x0009e8000c101516 */
[----:B------:R4:W-:Y:S01]  /*12690*/  STG.E.U16 desc[UR22][R8.64+0x50], R232 ;  /* 0x000050e808007986 */ /* 0x0009e2000c101516 */
[----:B------:R-:W-:Y:S01]  /*126a0*/  LOP3.LUT R19, R11, R10, RZ, 0xc0, !PT ;  /* 0x0000000a0b137212 */ /* 0x000fe200078ec0ff */
[----:B------:R-:W-:Y:S02]  /*126b0*/  IMAD.U32 R10, RZ, RZ, UR30 ;  /* 0x0000001eff0a7e24 */ /* 0x000fe4000f8e00ff */
[----:B-1----:R-:W3:Y:S04]  /*126c0*/  LDL.LU R236, [R1+0x12c] ;  /* 0x00012c0001ec7983 */ /* 0x002ee80000300800 */
[----:B----4-:R-:W4:Y:S04]  /*126d0*/  LDL.LU R234, [R1+0x130] ;  /* 0x0001300001ea7983 */ /* 0x010f280000300800 */
[----:B------:R-:W1:Y:S04]  /*126e0*/  LDSM.16.MT88.4 R40, [R103+0x5400] ;  /* 0x005400006728783b */ /* 0x000e680000004200 */
[----:B------:R-:W1:Y:S04]  /*126f0*/  LDSM.16.MT88.4 R20, [R160+0x5800] ;  /* 0x00580000a014783b */ /* 0x000e680000004200 */
[----:B------:R-:W1:Y:S01]  /*12700*/  LDSM.16.MT88.4 R24, [R103+0x5800] ;  /* 0x005800006718783b */ /* 0x000e620000004200 */
[----:B------:R-:W-:-:S03]  /*12710*/  IMAD.WIDE R6, R12, -0x70, R8 ;  /* 0xffffff900c067825 */ /* 0x000fc600078e0208 */
[----:B------:R-:W4:Y:S04]  /*12720*/  LDL.LU R232, [R1+0x120] ;  /* 0x0001200001e87983 */ /* 0x000f280000300800 */
[----:B--2---:R2:W-:Y:S04]  /*12730*/  STG.E.U16 desc[UR22][R8.64+0x52], R246 ;  /* 0x000052f608007986 */ /* 0x0045e8000c101516 */
[----:B------:R1:W-:Y:S04]  /*12740*/  STG.E.U16 desc[UR22][R4.64+0x50], R238 ;  /* 0x000050ee04007986 */ /* 0x0003e8000c101516 */
[----:B------:R1:W-:Y:S04]  /*12750*/  STG.E.U16 desc[UR22][R4.64+0x52], R239 ;  /* 0x000052ef04007986 */ /* 0x0003e8000c101516 */
[----:B------:R-:W-:Y:S04]  /*12760*/  STG.E.U16 desc[UR22][R2.64+0x60], R200 ;  /* 0x000060c802007986 */ /* 0x000fe8000c101516 */
[----:B------:R-:W-:Y:S01]  /*12770*/  STG.E.U16 desc[UR22][R2.64+0x62], R189 ;  /* 0x000062bd02007986 */ /* 0x000fe2000c101516 */
[----:B--2---:R-:W-:-:S03]  /*12780*/  IMAD.U32 R8, RZ, RZ, UR30 ;  /* 0x0000001eff087e24 */ /* 0x004fc6000f8e00ff */
[----:B------:R-:W2:Y:S01]  /*12790*/  LDL.LU R246, [R1+0x11c] ;  /* 0x00011c0001f67983 */ /* 0x000ea20000300800 */
[----:B------:R-:W-:-:S03]  /*127a0*/  IMAD.WIDE R8, R8, 0x70, R6 ;  /* 0x0000007008087825 */ /* 0x000fc600078e0206 */
[----:B------:R-:W-:Y:S04]  /*127b0*/  STG.E.U16 desc[UR22][R6.64+0x60], R182 ;  /* 0x000060b606007986 */ /* 0x000fe8000c101516 */
[----:B------:R1:W-:Y:S04]  /*127c0*/  STG.E.U16 desc[UR22][R6.64+0x62], R181 ;  /* 0x000062b506007986 */ /* 0x0003e8000c101516 */
[----:B------:R-:W-:Y:S04]  /*127d0*/  STG.E.U16 desc[UR22][R8.64+0x60], R240 ;  /* 0x000060f008007986 */ /* 0x000fe8000c101516 */
[----:B---3--:R3:W-:Y:S04]  /*127e0*/  STG.E.U16 desc[UR22][R8.64+0x62], R237 ;  /* 0x000062ed08007986 */ /* 0x0087e8000c101516 */
[----:B-1----:R-:W2:Y:S04]  /*127f0*/  LDL.LU R238, [R1+0x118] ;  /* 0x0001180001ee7983 */ /* 0x002ea80000300800 */
[----:B------:R-:W2:Y:S01]  /*12800*/  LDL.LU R239, [R1+0x114] ;  /* 0x0001140001ef7983 */ /* 0x000ea20000300800 */
[----:B------:R-:W-:Y:S01]  /*12810*/  IMAD.WIDE R6, R10, -0x70, R8 ;  /* 0xffffff900a067825 */ /* 0x000fe200078e0208 */
[----:B------:R-:W-:-:S02]  /*12820*/  HSET2.LE.AND R10, R86, R0, PT ;  /* 0x00000000560a7233 */ /* 0x000fc40003803000 */
[--C-:B---3--:R-:W-:Y:S02]  /*12830*/  HSET2.LE.AND R8, R83, R0.reuse, PT ;  /* 0x0000000053087233 */ /* 0x108fe40003803000 */
[----:B------:R-:W-:-:S03]  /*12840*/  HSET2.LE.AND R9, R82, R0, PT ;  /* 0x0000000052097233 */ /* 0x000fc60003803000 */
[----:B------:R-:W-:Y:S02]  /*12850*/  LOP3.LUT R12, R185, R8, RZ, 0xc0, !PT ;  /* 0x00000008b90c7212 */ /* 0x000fe400078ec0ff */
[----:B------:R-:W3:Y:S01]  /*12860*/  LDL.LU R185, [R1+0x3a0] ;  /* 0x0003a00001b97983 */ /* 0x000ee20000300800 */
[----:B------:R-:W-:Y:S02]  /*12870*/  LOP3.LUT R13, R184, R9, RZ, 0xc0, !PT ;  /* 0x00000009b80d7212 */ /* 0x000fe400078ec0ff */
[----:B------:R-:W-:Y:S01]  /*12880*/  LOP3.LUT R14, R183, R10, RZ, 0xc0, !PT ;  /* 0x0000000ab70e7212 */ /* 0x000fe200078ec0ff */
[----:B------:R-:W2:Y:S04]  /*12890*/  LDL.LU R184, [R1+0x39c] ;  /* 0x00039c0001b87983 */ /* 0x000ea80000300800 */
[----:B------:R-:W2:Y:S01]  /*128a0*/  LDL.LU R183, [R1+0x398] ;  /* 0x0003980001b77983 */ /* 0x000ea20000300800 */
[----:B------:R-:W-:Y:S01]  /*128b0*/  LOP3.LUT R11, R93, 0xff00ff, RZ, 0xc0, !PT ;  /* 0x00ff00ff5d0b7812 */ /* 0x000fe200078ec0ff */
[----:B------:R-:W-:-:S04]  /*128c0*/  IMAD.U32 R9, RZ, RZ, UR30 ;  /* 0x0000001eff097e24 */ /* 0x000fc8000f8e00ff */
[----:B------:R-:W-:Y:S01]  /*128d0*/  HSET2.LE.AND R8, R11, R0, PT ;  /* 0x000000000b087233 */ /* 0x000fe20003803000 */
[----:B------:R-:W-:-:S04]  /*128e0*/  IMAD.U32 R10, RZ, RZ, UR30 ;  /* 0x0000001eff0a7e24 */ /* 0x000fc8000f8e00ff */
[----:B------:R-:W-:Y:S01]  /*128f0*/  LOP3.LUT R15, R167, R8, RZ, 0xc0, !PT ;  /* 0x00000008a70f7212 */ /* 0x000fe200078ec0ff */
[----:B------:R-:W-:Y:S01]  /*12900*/  IMAD.WIDE R8, R9, 0x70, R6 ;  /* 0x0000007009087825 */ /* 0x000fe200078e0206 */
[----:B------:R-:W2:Y:S04]  /*12910*/  LDL.LU R167, [R1+0x394] ;  /* 0x0003940001a77983 */ /* 0x000ea80000300800 */
[----:B------:R-:W-:Y:S04]  /*12920*/  STG.E.U16 desc[UR22][R4.64+0x60], R236 ;  /* 0x000060ec04007986 */ /* 0x000fe8000c101516 */
[----:B----4-:R-:W-:Y:S04]  /*12930*/  STG.E.U16 desc[UR22][R4.64+0x62], R234 ;  /* 0x000062ea04007986 */ /* 0x010fe8000c101516 */
[----:B------:R-:W-:Y:S04]  /*12940*/  STG.E.U16 desc[UR22][R2.64+0x70], R186 ;  /* 0x000070ba02007986 */ /* 0x000fe8000c101516 */
[----:B---3--:R-:W-:Y:S04]  /*12950*/  STG.E.U16 desc[UR22][R2.64+0x72], R185 ;  /* 0x000072b902007986 */ /* 0x008fe8000c101516 */
[----:B--2---:R-:W-:Y:S04]  /*12960*/  STG.E.U16 desc[UR22][R6.64+0x70], R184 ;  /* 0x000070b806007986 */ /* 0x004fe8000c101516 */
        /* <DEDUP_REMOVED lines=13> */
[----:B------:R2:W-:Y:S04]  /*12a40*/  STG.E.U16 desc[UR22][R8.64+0x82], R164 ;  /* 0x000082a408007986 */ /* 0x0005e8000c101516 */
[----:B------:R3:W-:Y:S04]  /*12a50*/  STG.E.U16 desc[UR22][R4.64+0x80], R162 ;  /* 0x000080a204007986 */ /* 0x0007e8000c101516 */
[----:B-1----:R-:W4:Y:S04]  /*12a60*/  LDL.LU R166, [R1+0x390] ;  /* 0x0003900001a67983 */ /* 0x002f280000300800 */
[----:B--2---:R-:W2:Y:S04]  /*12a70*/  LDL.LU R164, [R1+0x38c] ;  /* 0x00038c0001a47983 */ /* 0x004ea80000300800 */
[----:B---3--:R-:W3:Y:S01]  /*12a80*/  LDL.LU R162, [R1+0x388] ;  /* 0x0003880001a27983 */ /* 0x008ee20000300800 */
        /* <DEDUP_REMOVED lines=14> */
[----:B------:R-:W-:-:S03]  /*12b70*/  HSET2.LE.AND R10, R78, R0, PT ;  /* 0x000000004e0a7233 */ /* 0x000fc60003803000 */
[----:B------:R-:W-:Y:S01]  /*12b80*/  LOP3.LUT R19, R7, R6, RZ, 0xc0, !PT ;  /* 0x0000000607137212 */ /* 0x000fe200078ec0ff */
[----:B------:R-:W-:-:S04]  /*12b90*/  IMAD.WIDE R6, R11, -0x70, R8 ;  /* 0xffffff900b067825 */ /* 0x000fc800078e0208 */
[----:B------:R-:W-:Y:S02]  /*12ba0*/  IMAD.MOV.U32 R18, RZ, RZ, R148 ;  /* 0x000000ffff127224 */ /* 0x000fe400078e0094 */
[----:B------:R-:W-:Y:S01]  /*12bb0*/  IMAD.U32 R8, RZ, RZ, UR30 ;  /* 0x0000001eff087e24 */ /* 0x000fe2000f8e00ff */
[----:B------:R1:W-:Y:S02]  /*12bc0*/  STG.E.U16 desc[UR22][R4.64+0x82], R36 ;  /* 0x0000822404007986 */ /* 0x0003e4000c101516 */
[----:B------:R-:W-:Y:S01]  /*12bd0*/  LOP3.LUT R18, R18, R10, RZ, 0xc0, !PT ;  /* 0x0000000a12127212 */ /* 0x000fe200078ec0ff */
[----:B------:R-:W-:Y:S01]  /*12be0*/  IMAD.WIDE R8, R8, 0x70, R6 ;  /* 0x0000007008087825 */ /* 0x000fe200078e0206 */
[----:B------:R-:W-:Y:S03]  /*12bf0*/  STG.E.U16 desc[UR22][R2.64+0x92], R167 ;  /* 0x000092a702007986 */ /* 0x000fe6000c101516 */
[----:B------:R-:W-:Y:S01]  /*12c00*/  IMAD.U32 R10, RZ, RZ, UR30 ;  /* 0x0000001eff0a7e24 */ /* 0x000fe2000f8e00ff */
[C---:B------:R-:W-:Y:S08]  /*12c10*/  HMMA.16816.F32 R64, R12.reuse, R28, R64 ;  /* 0x0000001c0c40723c */ /* 0x040ff00000001840 */
[----:B------:R-:W-:Y:S01]  /*12c20*/  HMMA.16816.F32 R48, R12, R40, R68 ;  /* 0x000000280c30723c */ /* 0x000fe20000001844 */
[----:B------:R-:W-:-:S07]  /*12c30*/  LOP3.LUT R11, R100, 0xff00ff, RZ, 0xc0, !PT ;  /* 0x00ff00ff640b7812 */ /* 0x000fce00078ec0ff */
[C---:B------:R-:W-:Y:S01]  /*12c40*/  HMMA.16816.F32 R28, R12.reuse, R30, R56 ;  /* 0x0000001e0c1c723c */ /* 0x040fe20000001838 */
[----:B------:R-:W-:Y:S01]  /*12c50*/  IMAD.MOV.U32 R138, RZ, RZ, R170 ;  /* 0x000000ffff8a7224 */ /* 0x000fe200078e00aa */
[----:B-1----:R1:W5:Y:S06]  /*12c60*/  LDL.LU R36, [R1+0x384] ;  /* 0x0003840001247983 */ /* 0x00236c0000300800 */
[----:B------:R-:W-:Y:S01]  /*12c70*/  HMMA.16816.F32 R40, R12, R42, R72 ;  /* 0x0000002a0c28723c */ /* 0x000fe20000001848 */
[----:B------:R-:W-:-:S05]  /*12c80*/  HSET2.LE.AND R11, R11, R0, PT ;  /* 0x000000000b0b7233 */ /* 0x000fca0003803000 */
[----:B------:R-:W-:Y:S02]  /*12c90*/  LOP3.LUT R15, R226, R11, RZ, 0xc0, !PT ;  /* 0x0000000be20f7212 */ /* 0x000fe400078ec0ff */
[----:B------:R-:W-:Y:S01]  /*12ca0*/  HMMA.16816.F32 R148, R16, R20, R60 ;  /* 0x000000141094723c */ /* 0x000fe2000000183c */
[----:B------:R-:W-:-:S07]  /*12cb0*/  LOP3.LUT R11, R143, 0xff00ff, RZ, 0xc0, !PT ;  /* 0x00ff00ff8f0b7812 */ /* 0x000fce00078ec0ff */
[C---:B------:R-:W-:Y:S08]  /*12cc0*/  HMMA.16816.F32 R144, R16.reuse, R22, R144 ;  /* 0x000000161090723c */ /* 0x040ff00000001890 */
[C---:B------:R-:W-:Y:S08]  /*12cd0*/  HMMA.16816.F32 R52, R16.reuse, R24, R52 ;  /* 0x000000181034723c */ /* 0x040ff00000001834 */
[----:B------:R-:W-:Y:S01]  /*12ce0*/  HMMA.16816.F32 R44, R16, R26, R44 ;  /* 0x0000001a102c723c */ /* 0x000fe2000000182c */
[----:B------:R-:W-:Y:S01]  /*12cf0*/  LDSM.16.MT88.4 R16, [R103+0x5c00] ;  /* 0x005c00006710783b */ /* 0x000fe20000004200 */
[----:B------:R-:W-:Y:S01]  /*12d00*/  UISETP.GT.U32.AND UP0, UPT, UR28, UR18, UPT ;  /* 0x000000121c00728c */ /* 0x000fe2000bf04070 */
[----:B------:R-:W-:Y:S01]  /*12d10*/  IADD3 R232, P0, PT, R2, -0x100, RZ ;  /* 0xffffff0002e87810 */ /* 0x000fe20007f1e0ff */
[----:B------:R-:W-:Y:S01]  /*12d20*/  UMOV UR5, UR28 ;  /* 0x0000001c00057c82 */ /* 0x000fe20008000000 */
[----:B----4-:R-:W-:Y:S04]  /*12d30*/  STG.E.U16 desc[UR22][R2.64+0x90], R166 ;  /* 0x000090a602007986 */ /* 0x010fe8000c101516 */
[----:B--2---:R-:W-:Y:S04]  /*12d40*/  STG.E.U16 desc[UR22][R6.64+0x90], R164 ;  /* 0x000090a406007986 */ /* 0x004fe8000c101516 */
[----:B------:R2:W-:Y:S04]  /*12d50*/  STG.E.U16 desc[UR22][R6.64+0x92], R163 ;  /* 0x000092a306007986 */ /* 0x0005e8000c101516 */
[----:B------:R4:W-:Y:S04]  /*12d60*/  STG.E.U16 desc[UR22][R8.64+0x90], R37 ;  /* 0x0000902508007986 */ /* 0x0009e8000c101516 */
[----:B------:R1:W-:Y:S04]  /*12d70*/  STG.E.U16 desc[UR22][R8.64+0x92], R39 ;  /* 0x0000922708007986 */ /* 0x0003e8000c101516 */
[----:B------:R3:W-:Y:S01]  /*12d80*/  STG.E.U16 desc[UR22][R4.64+0x90], R38 ;  /* 0x0000902604007986 */ /* 0x0007e2000c101516 */
[----:B--2---:R-:W-:Y:S01]  /*12d90*/  IMAD.WIDE R6, R10, -0x70, R8 ;  /* 0xffffff900a067825 */ /* 0x004fe200078e0208 */
[----:B------:R-:W-:-:S02]  /*12da0*/  HSET2.LE.AND R10, R98, R0, PT ;  /* 0x00000000620a7233 */ /* 0x000fc40003803000 */
[----:B----4-:R2:W5:Y:S01]  /*12db0*/  LDL.LU R37, [R1+0x380] ;  /* 0x0003800001257983 */ /* 0x0105620000300800 */
[----:B-1----:R-:W-:-:S03]  /*12dc0*/  HSET2.LE.AND R8, R85, R0, PT ;  /* 0x0000000055087233 */ /* 0x002fc60003803000 */
[----:B------:R-:W-:Y:S01]  /*12dd0*/  STG.E.U16 desc[UR22][R4.64+0x92], R247 ;  /* 0x000092f704007986 */ /* 0x000fe2000c101516 */
[----:B------:R-:W-:Y:S02]  /*12de0*/  HSET2.LE.AND R9, R80, R0, PT ;  /* 0x0000000050097233 */ /* 0x000fe40003803000 */
[----:B------:R-:W-:Y:S01]  /*12df0*/  LOP3.LUT R12, R222, R8, RZ, 0xc0, !PT ;  /* 0x00000008de0c7212 */ /* 0x000fe200078ec0ff */
[----:B------:R-:W-:Y:S02]  /*12e00*/  IMAD.U32 R8, RZ, RZ, UR30 ;  /* 0x0000001eff087e24 */ /* 0x000fe4000f8e00ff */
[----:B------:R-:W-:Y:S01]  /*12e10*/  LOP3.LUT R13, R248, R9, RZ, 0xc0, !PT ;  /* 0x00000009f80d7212 */ /* 0x000fe200078ec0ff */
[----:B------:R2:W5:Y:S01]  /*12e20*/  LDL.LU R39, [R1+0x37c] ;  /* 0x00037c0001277983 */ /* 0x0005620000300800 */
[----:B------:R-:W-:Y:S01]  /*12e30*/  LOP3.LUT R14, R227, R10, RZ, 0xc0, !PT ;  /* 0x0000000ae30e7212 */ /* 0x000fe200078ec0ff */
[----:B------:R-:W-:Y:S02]  /*12e40*/  IMAD.WIDE R8, R8, 0x70, R6 ;  /* 0x0000007008087825 */ /* 0x000fe400078e0206 */
[----:B---3--:R-:W-:Y:S02]  /*12e50*/  STG.E.U16 desc[UR22][R2.64+0xa0], R162 ;  /* 0x0000a0a202007986 */ /* 0x008fe4000c101516 */
[----:B------:R-:W-:-:S02]  /*12e60*/  IMAD.U32 R10, RZ, RZ, UR30 ;  /* 0x0000001eff0a7e24 */ /* 0x000fc4000f8e00ff */
[----:B------:R-:W-:Y:S04]  /*12e70*/  STG.E.U16 desc[UR22][R2.64+0xa2], R161 ;  /* 0x0000a2a102007986 */ /* 0x000fe8000c101516 */
[----:B------:R-:W-:Y:S04]  /*12e80*/  STG.E.U16 desc[UR22][R6.64+0xa0], R158 ;  /* 0x0000a09e06007986 */ /* 0x000fe8000c101516 */
[----:B------:R1:W-:Y:S04]  /*12e90*/  STG.E.U16 desc[UR22][R6.64+0xa2], R157 ;  /* 0x0000a29d06007986 */ /* 0x0003e8000c101516 */
[----:B------:R-:W-:Y:S04]  /*12ea0*/  STG.E.U16 desc[UR22][R8.64+0xa0], R221 ;  /* 0x0000a0dd08007986 */ /* 0x000fe8000c101516 */
[----:B------:R3:W-:Y:S01]  /*12eb0*/  STG.E.U16 desc[UR22][R8.64+0xa2], R215 ;  /* 0x0000a2d708007986 */ /* 0x0007e2000c101516 */
[----:B------:R-:W-:Y:S03]  /*12ec0*/  HMMA.16816.F32 R164, R12, R20, R64 ;  /* 0x000000140ca4723c */ /* 0x000fe60000001840 */
[----:B------:R-:W-:Y:S04]  /*12ed0*/  STG.E.U16 desc[UR22][R4.64+0xa0], R213 ;  /* 0x0000a0d504007986 */ /* 0x000fe8000c101516 */
[----:B------:R-:W-:Y:S04]  /*12ee0*/  STG.E.U16 desc[UR22][R4.64+0xa2], R211 ;  /* 0x0000a2d304007986 */ /* 0x000fe8000c101516 */
[----:B------:R-:W4:Y:S04]  /*12ef0*/  LDSM.16.MT88.4 R160, [R160+0x5c00] ;  /* 0x005c0000a0a0783b */ /* 0x000f280000004200 */
[----:B------:R2:W5:Y:S01]  /*12f00*/  LDL.LU R38, [R1+0x378] ;  /* 0x0003780001267983 */ /* 0x0005620000300800 */
[----:B-1----:R-:W-:-:S03]  /*12f10*/  IMAD.WIDE R6, R10, -0x70, R8 ;  /* 0xffffff900a067825 */ /* 0x002fc600078e0208 */
[----:B------:R-:W-:Y:S04]  /*12f20*/  STG.E.U16 desc[UR22][R2.64+0xb0], R156 ;  /* 0x0000b09c02007986 */ /* 0x000fe8000c101516 */
[----:B------:R-:W-:Y:S01]  /*12f30*/  STG.E.U16 desc[UR22][R2.64+0xb2], R155 ;  /* 0x0000b29b02007986 */ /* 0x000fe2000c101516 */
[----:B---3--:R-:W-:Y:S01]  /*12f40*/  IMAD.U32 R8, RZ, RZ, UR30 ;  /* 0x0000001eff087e24 */ /* 0x008fe2000f8e00ff */
[----:B------:R-:W-:Y:S01]  /*12f50*/  HMMA.16816.F32 R28, R12, R22, R28 ;  /* 0x000000160c1c723c */ /* 0x000fe2000000181c */
[----:B------:R-:W-:Y:S01]  /*12f60*/  IMAD.MOV.U32 R20, RZ, RZ, R173 ;  /* 0x000000ffff147224 */ /* 0x000fe200078e00ad */
[----:B------:R2:W5:Y:S01]  /*12f70*/  LDL.LU R247, [R1+0x374] ;  /* 0x0003740001f77983 */ /* 0x0005620000300800 */
[----:B------:R-:W-:-:S03]  /*12f80*/  IMAD.WIDE R8, R8, 0x70, R6 ;  /* 0x0000007008087825 */ /* 0x000fc600078e0206 */
[----:B------:R-:W-:Y:S01]  /*12f90*/  STG.E.U16 desc[UR22][R6.64+0xb0], R153 ;  /* 0x0000b09906007986 */ /* 0x000fe2000c101516 */
[----:B------:R-:W-:-:S03]  /*12fa0*/  IMAD.MOV.U32 R21, RZ, RZ, R171 ;  /* 0x000000ffff157224 */ /* 0x000fc600078e00ab */
[----:B------:R1:W-:Y:S04]  /*12fb0*/  STG.E.U16 desc[UR22][R6.64+0xb2], R154 ;  /* 0x0000b29a06007986 */ /* 0x0003e8000c101516 */
[----:B------:R-:W-:Y:S04]  /*12fc0*/  STG.E.U16 desc[UR22][R8.64+0xb0], R210 ;  /* 0x0000b0d208007986 */ /* 0x000fe8000c101516 */
[----:B------:R3:W-:Y:S01]  /*12fd0*/  STG.E.U16 desc[UR22][R8.64+0xb2], R209 ;  /* 0x0000b2d108007986 */ /* 0x0007e2000c101516 */
[----:B------:R-:W-:Y:S03]  /*12fe0*/  HMMA.16816.F32 R48, R12, R24, R48 ;  /* 0x000000180c30723c */ /* 0x000fe60000001830 */
[----:B------:R2:W5:Y:S01]  /*12ff0*/  LDL.LU R222, [R1+0x370] ;  /* 0x0003700001de7983 */ /* 0x0005620000300800 */
[----:B-1----:R-:W-:Y:S01]  /*13000*/  IMAD.WIDE R6, R10, -0x70, R8 ;  /* 0xffffff900a067825 */ /* 0x002fe200078e0208 */
[----:B------:R-:W-:-:S02]  /*13010*/  HSET2.LE.AND R10, R139, R0, PT ;  /* 0x000000008b0a7233 */ /* 0x000fc40003803000 */
[----:B------:R-:W-:Y:S04]  /*13020*/  STG.E.U16 desc[UR22][R4.64+0xb0], R208 ;  /* 0x0000b0d004007986 */ /* 0x000fe8000c101516 */
[----:B------:R-:W-:Y:S01]  /*13030*/  STG.E.U16 desc[UR22][R4.64+0xb2], R176 ;  /* 0x0000b2b004007986 */ /* 0x000fe2000c101516 */
[--C-:B---3--:R-:W-:Y:S02]  /*13040*/  HSET2.LE.AND R8, R108, R0.reuse, PT ;  /* 0x000000006c087233 */ /* 0x108fe40003803000 */
[----:B------:R-:W-:Y:S01]  /*13050*/  HSET2.LE.AND R9, R87, R0, PT ;  /* 0x0000000057097233 */ /* 0x000fe20003803000 */
[----:B------:R-:W-:Y:S01]  /*13060*/  HMMA.16816.F32 R40, R12, R26, R40 ;  /* 0x0000001a0c28723c */ /* 0x000fe20000001828 */
[----:B------:R2:W5:Y:S01]  /*13070*/  LDL.LU R221, [R1+0x36c] ;  /* 0x00036c0001dd7983 */ /* 0x0005620000300800 */
[----:B------:R-:W-:-:S02]  /*13080*/  LOP3.LUT R136, R20, R8, RZ, 0xc0, !PT ;  /* 0x0000000814887212 */ /* 0x000fc400078ec0ff */
[----:B------:R-:W-:Y:S01]  /*13090*/  LOP3.LUT R137, R21, R9, RZ, 0xc0, !PT ;  /* 0x0000000915897212 */ /* 0x000fe200078ec0ff */
[----:B------:R-:W-:Y:S01]  /*130a0*/  IMAD.MOV.U32 R9, RZ, RZ, R169 ;  /* 0x000000ffff097224 */ /* 0x000fe200078e00a9 */
[----:B------:R-:W-:Y:S02]  /*130b0*/  HSET2.LE.AND R8, R11, R0, PT ;  /* 0x000000000b087233 */ /* 0x000fe40003803000 */
[----:B------:R-:W-:Y:S01]  /*130c0*/  LOP3.LUT R138, R138, R10, RZ, 0xc0, !PT ;  /* 0x0000000a8a8a7212 */ /* 0x000fe200078ec0ff */
[----:B------:R-:W-:Y:S01]  /*130d0*/  IMAD.U32 R10, RZ, RZ, UR30 ;  /* 0x0000001eff0a7e24 */ /* 0x000fe2000f8e00ff */
[----:B------:R-:W-:Y:S01]  /*130e0*/  STG.E.U16 desc[UR22][R2.64+0xc0], R141 ;  /* 0x0000c08d02007986 */ /* 0x000fe2000c101516 */
[----:B------:R-:W-:Y:S02]  /*130f0*/  LOP3.LUT R139, R9, R8, RZ, 0xc0, !PT ;  /* 0x00000008098b7212 */ /* 0x000fe400078ec0ff */
[C---:B------:R-:W-:Y:S01]  /*13100*/  IMAD.WIDE R8, R10.reuse, 0x70, R6 ;  /* 0x000000700a087825 */ /* 0x040fe200078e0206 */
        /* <DEDUP_REMOVED lines=8> */
[----:B------:R2:W5:Y:S01]  /*13190*/  LDL.LU R215, [R1+0x368] ;  /* 0x0003680001d77983 */ /* 0x0005620000300800 */
[----:B-1----:R-:W-:-:S03]  /*131a0*/  IMAD.WIDE R6, R10, -0x70, R8 ;  /* 0xffffff900a067825 */ /* 0x002fc600078e0208 */
[----:B------:R-:W-:Y:S04]  /*131b0*/  STG.E.U16 desc[UR22][R2.64+0xd2], R129 ;  /* 0x0000d28102007986 */ /* 0x000fe8000c101516 */
[----:B------:R-:W-:Y:S01]  /*131c0*/  STG.E.U16 desc[UR22][R6.64+0xd0], R114 ;  /* 0x0000d07206007986 */ /* 0x000fe2000c101516 */
[----:B---3--:R-:W-:Y:S01]  /*131d0*/  LOP3.LUT R9, R168, 0xff00ff, RZ, 0xc0, !PT ;  /* 0x00ff00ffa8097812 */ /* 0x008fe200078ec0ff */
[----:B------:R-:W-:Y:S02]  /*131e0*/  IMAD.WIDE R10, R10, 0x70, R6 ;  /* 0x000000700a0a7825 */ /* 0x000fe400078e0206 */
[----:B------:R1:W-:Y:S01]  /*131f0*/  STG.E.U16 desc[UR22][R6.64+0xd2], R113 ;  /* 0x0000d27106007986 */ /* 0x0003e2000c101516 */
[----:B------:R-:W-:-:S03]  /*13200*/  HSET2.LE.AND R8, R159, R0, PT ;  /* 0x000000009f087233 */ /* 0x000fc60003803000 */
[----:B------:R2:W5:Y:S02]  /*13210*/  LDL.LU R213, [R1+0x364] ;  /* 0x0003640001d57983 */ /* 0x0005640000300800 */
[----:B------:R-:W-:Y:S02]  /*13220*/  LOP3.LUT R154, R228, R8, RZ, 0xc0, !PT ;  /* 0x00000008e49a7212 */ /* 0x000fe400078ec0ff */
[----:B------:R-:W-:Y:S04]  /*13230*/  STG.E.U16 desc[UR22][R10.64+0xd0], R225 ;  /* 0x0000d0e10a007986 */ /* 0x000fe8000c101516 */
[----:B------:R-:W-:Y:S01]  /*13240*/  STG.E.U16 desc[UR22][R10.64+0xd2], R243 ;  /* 0x0000d2f30a007986 */ /* 0x000fe2000c101516 */
[--C-:B-1----:R-:W-:Y:S02]  /*13250*/  HSET2.LE.AND R6, R140, R0.reuse, PT ;  /* 0x000000008c067233 */ /* 0x102fe40003803000 */
[--C-:B------:R-:W-:Y:S01]  /*13260*/  HSET2.LE.AND R7, R152, R0.reuse, PT ;  /* 0x0000000098077233 */ /* 0x100fe20003803000 */
[----:B------:R2:W5:Y:S01]  /*13270*/  LDL.LU R211, [R1+0x360] ;  /* 0x0003600001d37983 */ /* 0x0005620000300800 */
        /* <DEDUP_REMOVED lines=15> */
[----:B------:R2:W5:Y:S04]  /*13370*/  LDL.LU R210, [R1+0x35c] ;  /* 0x00035c0001d27983 */ /* 0x0005680000300800 */
[----:B------:R2:W5:Y:S04]  /*13380*/  LDL.LU R209, [R1+0x358] ;  /* 0x0003580001d17983 */ /* 0x0005680000300800 */
[----:B------:R2:W5:Y:S04]  /*13390*/  LDL.LU R208, [R1+0x354] ;  /* 0x0003540001d07983 */ /* 0x0005680000300800 */
[----:B------:R2:W-:Y:S04]  /*133a0*/  STG.E.U16 desc[UR22][R6.64+0xe0], R207 ;  /* 0x0000e0cf06007986 */ /* 0x0005e8000c101516 */
[----:B------:R2:W-:Y:S04]  /*133b0*/  STG.E.U16 desc[UR22][R6.64+0xe2], R199 ;  /* 0x0000e2c706007986 */ /* 0x0005e8000c101516 */
[----:B------:R2:W5:Y:S01]  /*133c0*/  LDL.LU R176, [R1+0x350] ;  /* 0x0003500001b07983 */ /* 0x0005620000300800 */
[----:B-1----:R-:W-:-:S03]  /*133d0*/  IMAD.WIDE R8, R0, -0x70, R6 ;  /* 0xffffff9000087825 */ /* 0x002fc600078e0206 */
[----:B------:R2:W-:Y:S04]  /*133e0*/  STG.E.U16 desc[UR22][R4.64+0xe0], R198 ;  /* 0x0000e0c604007986 */ /* 0x0005e8000c101516 */
[----:B------:R2:W-:Y:S01]  /*133f0*/  STG.E.U16 desc[UR22][R4.64+0xe2], R196 ;  /* 0x0000e2c404007986 */ /* 0x0005e2000c101516 */
[----:B------:R-:W-:-:S03]  /*13400*/  IMAD.WIDE R12, R0, 0x70, R8 ;  /* 0x00000070000c7825 */ /* 0x000fc600078e0208 */
[----:B------:R2:W5:Y:S04]  /*13410*/  LDL.LU R172, [R1+0x34c] ;  /* 0x00034c0001ac7983 */ /* 0x0005680000300800 */
[----:B------:R2:W-:Y:S04]  /*13420*/  STG.E.U16 desc[UR22][R2.64+0xf0], R126 ;  /* 0x0000f07e02007986 */ /* 0x0005e8000c101516 */
[----:B------:R2:W-:Y:S01]  /*13430*/  STG.E.U16 desc[UR22][R2.64+0xf2], R125 ;  /* 0x0000f27d02007986 */ /* 0x0005e2000c101516 */
[C---:B----4-:R-:W-:Y:S03]  /*13440*/  HMMA.16816.F32 R148, R136.reuse, R160, R148 ;  /* 0x000000a08894723c */ /* 0x050fe60000001894 */
[----:B------:R2:W5:Y:S04]  /*13450*/  LDL.LU R35, [R1+0x348] ;  /* 0x0003480001237983 */ /* 0x0005680000300800 */
[----:B------:R2:W-:Y:S01]  /*13460*/  STG.E.U16 desc[UR22][R8.64+0xf0], R124 ;  /* 0x0000f07c08007986 */ /* 0x0005e2000c101516 */
[----:B------:R-:W-:Y:S03]  /*13470*/  HMMA.16816.F32 R144, R136, R162, R144 ;  /* 0x000000a28890723c */ /* 0x000fe60000001890 */
[----:B------:R2:W-:Y:S04]  /*13480*/  STG.E.U16 desc[UR22][R8.64+0xf2], R115 ;  /* 0x0000f27308007986 */ /* 0x0005e8000c101516 */
[----:B------:R2:W5:Y:S01]  /*13490*/  LDL.LU R34, [R1+0x344] ;  /* 0x0003440001227983 */ /* 0x0005620000300800 */
[----:B------:R-:W-:Y:S03]  /*134a0*/  HMMA.16816.F32 R164, R152, R160, R164 ;  /* 0x000000a098a4723c */ /* 0x000fe600000018a4 */
[----:B------:R2:W-:Y:S04]  /*134b0*/  STG.E.U16 desc[UR22][R12.64+0xf0], R197 ;  /* 0x0000f0c50c007986 */ /* 0x0005e8000c101516 */
[----:B------:R2:W5:Y:S01]  /*134c0*/  LDL.LU R32, [R1+0x340] ;  /* 0x0003400001207983 */ /* 0x0005620000300800 */
[----:B------:R-:W-:Y:S03]  /*134d0*/  HMMA.16816.F32 R140, R136, R16, R52 ;  /* 0x00000010888c723c */ /* 0x000fe60000001834 */
[----:B------:R2:W-:Y:S04]  /*134e0*/  STG.E.U16 desc[UR22][R12.64+0xf2], R195 ;  /* 0x0000f2c30c007986 */ /* 0x0005e8000c101516 */
[----:B------:R2:W-:Y:S01]  /*134f0*/  STL.64 [R1+0x58], R12 ;  /* 0x0000580c01007387 */ /* 0x0005e20000100a00 */
[C---:B------:R-:W-:Y:S03]  /*13500*/  HMMA.16816.F32 R160, R152.reuse, R162, R28 ;  /* 0x000000a298a0723c */ /* 0x040fe6000000181c */
[----:B------:R2:W-:Y:S04]  /*13510*/  STG.E.U16 desc[UR22][R4.64+0xf0], R194 ;  /* 0x0000f0c204007986 */ /* 0x0005e8000c101516 */
[----:B------:R2:W-:Y:S01]  /*13520*/  STG.E.U16 desc[UR22][R4.64+0xf2], R193 ;  /* 0x0000f2c104007986 */ /* 0x0005e2000c101516 */
[----:B------:R-:W-:Y:S08]  /*13530*/  HMMA.16816.F32 R156, R152, R16, R48 ;  /* 0x00000010989c723c */ /* 0x000ff00000001830 */
[-C--:B------:R-:W-:Y:S08]  /*13540*/  HMMA.16816.F32 R136, R136, R18.reuse, R44 ;  /* 0x000000128888723c */ /* 0x080ff0000000182c */
[----:B------:R-:W-:Y:S01]  /*13550*/  HMMA.16816.F32 R152, R152, R18, R40 ;  /* 0x000000129898723c */ /* 0x000fe20000001828 */
[----:B------:R-:W-:Y:S01]  /*13560*/  IADD3.X R228, PT, PT, R3, -0x1, RZ, P0, !PT ;  /* 0xffffffff03e47810 */ /* 0x000fe200007fe4ff */
[----:B------:R-:W-:-:S03]  /*13570*/  NOP ;  /* 0x0000000000007918 */ /* 0x000fc60000000000 */
[----:B------:R-:W-:-:S15]  /*13580*/  BRA.U !UP0, `(.L_x_1258) ;  /* 0x0000010d08547547 */ /* 0x000fde000b800000 */
[----:B------:R-:W3:Y:S01]  /*13590*/  LDL R239, [R1+0x328] ;  /* 0x0003280001ef7983 */ /* 0x000ee20000100800 */
[----:B------:R-:W1:Y:S03]  /*135a0*/  LDCU UR26, c[0x0][0x440] ;  /* 0x00008800ff1a77ac */ /* 0x000e660008000800 */
[----:B------:R-:W4:Y:S01]  /*135b0*/  LDL R238, [R1+0x324] ;  /* 0x0003240001ee7983 */ /* 0x000f220000100800 */
[----:B------:R-:W-:Y:S01]  /*135c0*/  UIADD3 UR5, UPT, UPT, UR29, -0x2, URZ ;  /* 0xfffffffe1d057890 */ /* 0x000fe2000fffe0ff */
[----:B--2---:R-:W-:Y:S01]  /*135d0*/  IMAD.U32 R6, RZ, RZ, UR8 ;  /* 0x00000008ff067e24 */ /* 0x004fe2000f8e00ff */
[----:B------:R-:W-:-:S04]  /*135e0*/  DEPBAR.LE SB0, 0x0 ;  /* 0x000080000000791a */ /* 0x000fc80000000000 */
[----:B------:R-:W2:Y:S01]  /*135f0*/  S2R R246, SR_TID.X ;  /* 0x0000000000f67919 */ /* 0x000ea20000002100 */
[----:B------:R-:W-:Y:S01]  /*13600*/  UIMAD.WIDE.U32 UR38, UR5, UR8, URZ ;  /* 0x00000008052672a5 */ /* 0x000fe2000f8e00ff */
[----:B------:R-:W-:Y:S02]  /*13610*/  IMAD.U32 R7, RZ, RZ, UR8 ;  /* 0x00000008ff077e24 */ /* 0x000fe4000f8e00ff */
[----:B------:R-:W-:Y:S01]  /*13620*/  IMAD.U32 R10, RZ, RZ, UR8 ;  /* 0x00000008ff0a7e24 */ /* 0x000fe2000f8e00ff */
[----:B------:R-:W-:Y:S01]  /*13630*/  UIMAD UR28, UR5, UR9, UR39 ;  /* 0x00000009051c72a4 */ /* 0x000fe2000f8e0227 */
[----:B------:R-:W-:Y:S01]  /*13640*/  IMAD.U32 R9, RZ, RZ, UR9 ;  /* 0x00000009ff097e24 */ /* 0x000fe2000f8e00ff */
[----:B------:R-:W-:Y:S01]  /*13650*/  STL [R1+0x374], R143 ;  /* 0x0003748f01007387 */ /* 0x000fe20000100800 */
[----:B------:R-:W-:Y:S01]  /*13660*/  IMAD.U32 R8, RZ, RZ, UR8 ;  /* 0x00000008ff087e24 */ /* 0x000fe2000f8e00ff */
[----:B------:R-:W-:Y:S01]  /*13670*/  USHF.L.U64.HI UR28, UR38, 0x7, UR28 ;  /* 0x00000007261c7899 */ /* 0x000fe2000801021c */
[----:B------:R-:W-:Y:S01]  /*13680*/  IMAD.U32 R5, RZ, RZ, UR9 ;  /* 0x00000009ff057e24 */ /* 0x000fe2000f8e00ff */
[----:B------:R-:W-:Y:S01]  /*13690*/  STL [R1+0x370], R142 ;  /* 0x0003708e01007387 */ /* 0x000fe20000100800 */
[----:B------:R-:W-:-:S03]  /*136a0*/  IMAD.U32 R14, RZ, RZ, UR9 ;  /* 0x00000009ff0e7e24 */ /* 0x000fc6000f8e00ff */
[----:B------:R-:W-:Y:S01]  /*136b0*/  IMAD.U32 R4, RZ, RZ, UR28 ;  /* 0x0000001cff047e24 */ /* 0x000fe2000f8e00ff */
[----:B------:R-:W-:Y:S04]  /*136c0*/  STL [R1+0x36c], R141 ;  /* 0x00036c8d01007387 */ /* 0x000fe80000100800 */
[----:B------:R-:W-:Y:S04]  /*136d0*/  STL [R1+0x368], R140 ;  /* 0x0003688c01007387 */ /* 0x000fe80000100800 */
[----:B------:R-:W-:Y:S04]  /*136e0*/  STL [R1+0x364], R139 ;  /* 0x0003648b01007387 */ /* 0x000fe80000100800 */
[----:B------:R-:W-:Y:S01]  /*136f0*/  STL [R1+0x360], R138 ;  /* 0x0003608a01007387 */ /* 0x000fe20000100800 */
[----:B--2---:R-:W-:-:S03]  /*13700*/  IMAD.SHL.U32 R246, R246, 0x8, RZ ;  /* 0x00000008f6f67824 */ /* 0x004fc600078e00ff */
[----:B------:R-:W-:Y:S02]  /*13710*/  STL [R1+0x35c], R137 ;  /* 0x00035c8901007387 */ /* 0x000fe40000100800 */
[----:B------:R-:W-:Y:S02]  /*13720*/  LOP3.LUT R246, R246, 0x18, RZ, 0xc0, !PT ;  /* 0x00000018f6f67812 */ /* 0x000fe400078ec0ff */
[----:B------:R-:W-:Y:S01]  /*13730*/  STL [R1+0x358], R136 ;  /* 0x0003588801007387 */ /* 0x000fe20000100800 */
[----:B------:R-:W-:Y:S01]  /*13740*/  BAR.SYNC.DEFER_BLOCKING 0x0 ;  /* 0x0000000000007b1d */ /* 0x000fe20000010000 */
[----:B-1----:R-:W-:Y:S01]  /*13750*/  ISETP.GE.AND P6, PT, R246, UR26, PT ;  /* 0x0000001af6007c0c */ /* 0x002fe2000bfc6270 */
[----:B------:R-:W-:-:S06]  /*13760*/  USHF.L.U32 UR26, UR38, 0x7, URZ ;  /* 0x00000007261a7899 */ /* 0x000fcc00080006ff */
[----:B------:R-:W-:Y:S01]  /*13770*/  IMAD.U32 R0, RZ, RZ, UR26 ;  /* 0x0000001aff007e24 */ /* 0x000fe2000f8e00ff */
[----:B-----5:R-:W-:Y:S04]  /*13780*/  STL [R1+0x354], R39 ;  /* 0x0003542701007387 */ /* 0x020fe80000100800 */
[----:B------:R-:W-:Y:S01]  /*13790*/  STL [R1+0x350], R38 ;  /* 0x0003502601007387 */ /* 0x000fe20000100800 */
[----:B------:R-:W-:Y:S02]  /*137a0*/  @!P6 LEA R6, P1, R6, UR26, 0x5 ;  /* 0x0000001a0606ec11 */ /* 0x000fe4000f8228ff */
[----:B------:R-:W-:Y:S01]  /*137b0*/  @!P6 LEA R7, P0, R7, UR26, 0x6 ;  /* 0x0000001a0707ec11 */ /* 0x000fe2000f8030ff */
[----:B------:R-:W-:Y:S01]  /*137c0*/  STL [R1+0x34c], R37 ;  /* 0x00034c2501007387 */ /* 0x000fe20000100800 */
[----:B------:R-:W-:-:S02]  /*137d0*/  @!P6 LEA.HI.X R11, R10, UR28, R9, 0x5, P1 ;  /* 0x0000001c0a0bec11 */ /* 0x000fc400088f2c09 */
[----:B------:R-:W-:Y:S01]  /*137e0*/  @!P6 LEA.HI.X R9, R8, UR28, R5, 0x6, P0 ;  /* 0x0000001c0809ec11 */ /* 0x000fe200080f3405 */
[----:B------:R-:W-:Y:S01]  /*137f0*/  IMAD.U32 R5, RZ, RZ, UR28 ;  /* 0x0000001cff057e24 */ /* 0x000fe2000f8e00ff */
[----:B------:R-:W-:Y:S04]  /*13800*/  STL [R1+0x348], R36 ;  /* 0x0003482401007387 */ /* 0x000fe80000100800 */
[----:B------:R-:W-:Y:S04]  /*13810*/  STL [R1+0x344], R3 ;  /* 0x0003440301007387 */ /* 0x000fe80000100800 */
[----:B------:R-:W-:Y:S01]  /*13820*/  STL [R1+0x340], R2 ;  /* 0x0003400201007387 */ /* 0x000fe20000100800 */
[----:B---3--:R-:W-:-:S02]  /*13830*/  @!P6 LEA R12, P2, R0, R239, 0x1 ;  /* 0x000000ef000ce211 */ /* 0x008fc400078408ff */
[-C--:B------:R-:W-:Y:S02]  /*13840*/  @!P6 LEA R10, P1, R6, R239.reuse, 0x1 ;  /* 0x000000ef060ae211 */ /* 0x080fe400078208ff */
[-C--:B----4-:R-:W-:Y:S01]  /*13850*/  @!P6 LEA.HI.X R13, R0, R238.reuse, R4, 0x1, P2 ;  /* 0x000000ee000de211 */ /* 0x090fe200010f0c04 */
[----:B------:R-:W-:Y:S01]  /*13860*/  IMAD.U32 R4, RZ, RZ, UR26 ;  /* 0x0000001aff047e24 */ /* 0x000fe2000f8e00ff */
[C---:B------:R-:W-:Y:S01]  /*13870*/  @!P6 LEA R8, P0, R7.reuse, R239, 0x1 ;  /* 0x000000ef0708e211 */ /* 0x040fe200078008ff */
[----:B------:R-:W-:Y:S01]  /*13880*/  IMAD.U32 R0, RZ, RZ, UR8 ;  /* 0x00000008ff007e24 */ /* 0x000fe2000f8e00ff */
[-C--:B------:R-:W-:Y:S02]  /*13890*/  @!P6 LEA.HI.X R11, R6, R238.reuse, R11, 0x1, P1 ;  /* 0x000000ee060be211 */ /* 0x080fe400008f0c0b */
[----:B------:R-:W-:Y:S01]  /*138a0*/  @!P6 LEA.HI.X R9, R7, R238, R9, 0x1, P0 ;  /* 0x000000ee0709e211 */ /* 0x000fe200000f0c09 */
[----:B------:R-:W-:-:S04]  /*138b0*/  @!P6 IMAD.WIDE.U32 R4, R0, 0x60, R4 ;  /* 0x000000600004e825 */ /* 0x000fc800078e0004 */
[----:B------:R-:W-:Y:S01]  /*138c0*/  @!P6 IMAD R0, R14, 0x60, RZ ;  /* 0x000000600e00e824 */ /* 0x000fe200078e02ff */
[----:B------:R-:W-:Y:S02]  /*138d0*/  @!P6 LEA R6, P0, R4, R239, 0x1 ;  /* 0x000000ef0406e211 */ /* 0x000fe400078008ff */
[----:B------:R-:W2:Y:S01]  /*138e0*/  LDL.LU R239, [R1+0x180] ;  /* 0x0001800001ef7983 */ /* 0x000ea20000300800 */
[----:B------:R-:W-:-:S03]  /*138f0*/  @!P6 IMAD.IADD R0, R0, 0x1, R5 ;  /* 0x000000010000e824 */ /* 0x000fc600078e0205 */
[----:B------:R-:W-:Y:S02]  /*13900*/  @P6 STS.128 [R247+0x4000], RZ ;  /* 0x004000fff7006388 */ /* 0x000fe40000000c00 */
[----:B------:R-:W-:Y:S02]  /*13910*/  @!P6 LEA.HI.X R7, R4, R238, R0, 0x1, P0 ;  /* 0x000000ee0407e211 */ /* 0x000fe400000f0c00 */
        /* <DEDUP_REMOVED lines=19> */
[----:B-1----:R-:W-:Y:S04]  /*13a50*/  LDSM.16.M88.4 R12, [R213] ;  /* 0x00000000d50c783b */ /* 0x002fe80000000200 */
[----:B------:R-:W-:Y:S04]  /*13a60*/  LDSM.16.M88.4 R76, [R172+0x2400] ;  /* 0x00240000ac4c783b */ /* 0x000fe80000000200 */
[----:B------:R-:W-:Y:S04]  /*13a70*/  LDSM.16.M88.4 R56, [R172+0x3800] ;  /* 0x00380000ac38783b */ /* 0x000fe80000000200 */
[----:B------:R-:W-:Y:S04]  /*13a80*/  LDSM.16.M88.4 R28, [R176+0x2400] ;  /* 0x00240000b01c783b */ /* 0x000fe80000000200 */
[----:B---3--:R-:W-:Y:S04]  /*13a90*/  LDSM.16.M88.4 R8, [R213+0x1000] ;  /* 0x00100000d508783b */ /* 0x008fe80000000200 */
[----:B------:R-:W-:Y:S04]  /*13aa0*/  LDSM.16.M88.4 R52, [R172+0x3c00] ;  /* 0x003c0000ac34783b */ /* 0x000fe80000000200 */
[----:B----4-:R-:W1:Y:S04]  /*13ab0*/  LDSM.16.M88.4 R4, [R172+0x2000] ;  /* 0x00200000ac04783b */ /* 0x010e680000000200 */
[----:B------:R-:W-:Y:S04]  /*13ac0*/  LDSM.16.M88.4 R84, [R176+0x3800] ;  /* 0x00380000b054783b */ /* 0x000fe80000000200 */
[----:B------:R-:W-:Y:S04]  /*13ad0*/  LDSM.16.M88.4 R40, [R176+0x2000] ;  /* 0x00200000b028783b */ /* 0x000fe80000000200 */
[----:B------:R-:W-:Y:S04]  /*13ae0*/  LDSM.16.M88.4 R44, [R176+0x3c00] ;  /* 0x003c0000b02c783b */ /* 0x000fe80000000200 */
[----:B------:R-:W3:Y:S04]  /*13af0*/  LDSM.16.M88.4 R72, [R172+0x2800] ;  /* 0x00280000ac48783b */ /* 0x000ee80000000200 */
[----:B------:R-:W4:Y:S04]  /*13b00*/  LDSM.16.M88.4 R68, [R172+0x2c00] ;  /* 0x002c0000ac44783b */ /* 0x000f280000000200 */
[----:B------:R-:W-:Y:S04]  /*13b10*/  LDSM.16.M88.4 R64, [R172+0x3000] ;  /* 0x00300000ac40783b */ /* 0x000fe80000000200 */
[----:B------:R-:W-:Y:S04]  /*13b20*/  LDSM.16.M88.4 R60, [R172+0x3400] ;  /* 0x00340000ac3c783b */ /* 0x000fe80000000200 */
[----:B------:R-:W-:Y:S04]  /*13b30*/  LDSM.16.M88.4 R24, [R176+0x2800] ;  /* 0x00280000b018783b */ /* 0x000fe80000000200 */
[----:B------:R-:W-:Y:S01]  /*13b40*/  LDSM.16.M88.4 R20, [R176+0x2c00] ;  /* 0x002c0000b014783b */ /* 0x000fe20000000200 */
[-C--:B-1----:R-:W-:Y:S03]  /*13b50*/  HMMA.16816.F32 R232, R12, R4.reuse, RZ ;  /* 0x000000040ce8723c */ /* 0x082fe600000018ff */
[----:B------:R-:W-:Y:S04]  /*13b60*/  LDSM.16.M88.4 R48, [R176+0x3000] ;  /* 0x00300000b030783b */ /* 0x000fe80000000200 */
[----:B------:R1:W-:Y:S01]  /*13b70*/  LDSM.16.M88.4 R80, [R176+0x3400] ;  /* 0x00340000b050783b */ /* 0x0003e20000000200 */
[C---:B------:R-:W-:Y:S03]  /*13b80*/  HMMA.16816.F32 R228, R8.reuse, R4, RZ ;  /* 0x0000000408e4723c */ /* 0x040fe600000018ff */
[----:B------:R-:W0:Y:S05]  /*13b90*/  LDGDEPBAR ;  /* 0x00000000000079af */ /* 0x000e2a0000000000 */
[-C--:B------:R-:W-:Y:S08]  /*13ba0*/  HMMA.16816.F32 R224, R8, R6.reuse, RZ ;  /* 0x0000000608e0723c */ /* 0x080ff000000018ff */
[----:B------:R-:W-:Y:S08]  /*13bb0*/  HMMA.16816.F32 R204, R12, R6, RZ ;  /* 0x000000060ccc723c */ /* 0x000ff000000018ff */
[C---:B------:R-:W-:Y:S08]  /*13bc0*/  HMMA.16816.F32 R200, R8.reuse, R76, RZ ;  /* 0x0000004c08c8723c */ /* 0x040ff000000018ff */
[C---:B------:R-:W-:Y:S08]  /*13bd0*/  HMMA.16816.F32 R124, R8.reuse, R56, RZ ;  /* 0x00000038087c723c */ /* 0x040ff000000018ff */
[C---:B------:R-:W-:Y:S08]  /*13be0*/  HMMA.16816.F32 R116, R8.reuse, R52, RZ ;  /* 0x000000340874723c */ /* 0x040ff000000018ff */
[----:B------:R-:W-:Y:S08]  /*13bf0*/  HMMA.16816.F32 R196, R8, R78, RZ ;  /* 0x0000004e08c4723c */ /* 0x000ff000000018ff */
[C---:B------:R-:W-:Y:S08]  /*13c00*/  HMMA.16816.F32 R108, R12.reuse, R76, RZ ;  /* 0x0000004c0c6c723c */ /* 0x040ff000000018ff */
[----:B------:R-:W-:Y:S08]  /*13c10*/  HMMA.16816.F32 R104, R12, R78, RZ ;  /* 0x0000004e0c68723c */ /* 0x000ff000000018ff */
[C---:B---3--:R-:W-:Y:S08]  /*13c20*/  HMMA.16816.F32 R192, R8.reuse, R72, RZ ;  /* 0x0000004808c0723c */ /* 0x048ff000000018ff */
[C---:B----4-:R-:W-:Y:S08]  /*13c30*/  HMMA.16816.F32 R180, R8.reuse, R68, RZ ;  /* 0x0000004408b4723c */ /* 0x050ff000000018ff */
[C---:B------:R-:W-:Y:S08]  /*13c40*/  HMMA.16816.F32 R184, R8.reuse, R74, RZ ;  /* 0x0000004a08b8723c */ /* 0x040ff000000018ff */
[----:B-1----:R-:W-:Y:S08]  /*13c50*/  HMMA.16816.F32 R176, R8, R70, RZ ;  /* 0x0000004608b0723c */ /* 0x002ff000000018ff */
[C---:B------:R-:W-:Y:S08]  /*13c60*/  HMMA.16816.F32 R100, R12.reuse, R72, RZ ;  /* 0x000000480c64723c */ /* 0x040ff000000018ff */
[C---:B------:R-:W-:Y:S01]  /*13c70*/  HMMA.16816.F32 R96, R12.reuse, R74, RZ ;  /* 0x0000004a0c60723c */ /* 0x040fe200000018ff */
[----:B--2---:R-:W1:Y:S07]  /*13c80*/  LDSM.16.M88.4 R4, [R239+0x1000] ;  /* 0x00100000ef04783b */ /* 0x004e6e0000000200 */
[----:B------:R-:W-:Y:S01]  /*13c90*/  HMMA.16816.F32 R92, R12, R68, RZ ;  /* 0x000000440c5c723c */ /* 0x000fe200000018ff */
[----:B------:R-:W2:Y:S01]  /*13ca0*/  LDSM.16.M88.4 R16, [R239] ;  /* 0x00000000ef10783b */ /* 0x000ea20000000200 */
[----:B------:R-:W-:-:S06]  /*13cb0*/  DEPBAR.LE SB0, 0x0 ;  /* 0x000080000000791a */ /* 0x000fcc0000000000 */
[C---:B-1----:R-:W-:Y:S08]  /*13cc0*/  HMMA.16816.F32 R36, R4.reuse, R28, R200 ;  /* 0x0000001c0424723c */ /* 0x042ff000000018c8 */
[C---:B------:R-:W-:Y:S08]  /*13cd0*/  HMMA.16816.F32 R124, R4.reuse, R84, R124 ;  /* 0x00000054047c723c */ /* 0x040ff0000000187c */
[----:B------:R-:W-:Y:S03]  /*13ce0*/  HMMA.16816.F32 R240, R4, R40, R228 ;  /* 0x0000002804f0723c */ /* 0x000fe600000018e4 */
[----:B------:R-:W-:-:S08]  /*13cf0*/  IMAD.MOV.U32 R231, RZ, RZ, R38 ;  /* 0x000000ffffe77224 */ /* 0x000fd000078e0026 */
[----:B------:R-:W-:Y:S02]  /*13d00*/  IMAD.MOV.U32 R189, RZ, RZ, R126 ;  /* 0x000000ffffbd7224 */ /* 0x000fe400078e007e */
[----:B------:R-:W-:Y:S02]  /*13d10*/  IMAD.MOV.U32 R38, RZ, RZ, R125 ;  /* 0x000000ffff267224 */ /* 0x000fe400078e007d */
[----:B------:R-:W-:Y:S02]  /*13d20*/  IMAD.MOV.U32 R3, RZ, RZ, R124 ;  /* 0x000000ffff037224 */ /* 0x000fe400078e007c */
[----:B------:R-:W-:Y:S02]  /*13d30*/  IMAD.MOV.U32 R218, RZ, RZ, R127 ;  /* 0x000000ffffda7224 */ /* 0x000fe400078e007f */
[----:B------:R-:W-:Y:S08]  /*13d40*/  HMMA.16816.F32 R124, R4, R44, R116 ;  /* 0x0000002c047c723c */ /* 0x000ff00000001874 */
[----:B------:R-:W-:Y:S08]  /*13d50*/  HMMA.16816.F32 R76, R12, R70, RZ ;  /* 0x000000460c4c723c */ /* 0x000ff000000018ff */
[----:B------:R-:W-:Y:S03]  /*13d60*/  HMMA.16816.F32 R172, R8, R64, RZ ;  /* 0x0000004008ac723c */ /* 0x000fe600000018ff */
[----:B------:R-:W-:-:S05]  /*13d70*/  IMAD.MOV.U32 R118, RZ, RZ, R124 ;  /* 0x000000ffff767224 */ /* 0x000fca00078e007c */
[----:B------:R-:W-:Y:S01]  /*13d80*/  HMMA.16816.F32 R168, R8, R66, RZ ;  /* 0x0000004208a8723c */ /* 0x000fe200000018ff */
[----:B------:R-:W-:Y:S02]  /*13d90*/  IMAD.MOV.U32 R117, RZ, RZ, R127 ;  /* 0x000000ffff757224 */ /* 0x000fe400078e007f */
[----:B------:R-:W-:-:S05]  /*13da0*/  IMAD.MOV.U32 R230, RZ, RZ, R126 ;  /* 0x000000ffffe67224 */ /* 0x000fca00078e007e */
        /* <DEDUP_REMOVED lines=11> */
[----:B------:R-:W-:Y:S01]  /*13e60*/  HMMA.16816.F32 R12, R12, R54, RZ ;  /* 0x000000360c0c723c */ /* 0x000fe200000018ff */
[----:B------:R-:W-:-:S07]  /*13e70*/  IMAD.MOV.U32 R55, RZ, RZ, R125 ;  /* 0x000000ffff377224 */ /* 0x000fce00078e007d */
        /* <DEDUP_REMOVED lines=13> */
[C---:B------:R-:W-:Y:S08]  /*13f50*/  HMMA.16816.F32 R136, R4.reuse, R24, R192 ;  /* 0x000000180488723c */ /* 0x040ff000000018c0 */
[----:B------:R-:W-:Y:S03]  /*13f60*/  HMMA.16816.F32 R172, R4, R48, R172 ;  /* 0x0000003004ac723c */ /* 0x000fe600000018ac */
        /* <DEDUP_REMOVED lines=22> */
[----:B------:R-:W-:Y:S08]  /*140d0*/  HMMA.16816.F32 R4, R4, R46, R112 ;  /* 0x0000002e0404723c */ /* 0x000ff00000001870 */
[----:B--2---:R-:W-:Y:S01]  /*140e0*/  HMMA.16816.F32 R232, R16, R40, R232 ;  /* 0x0000002810e8723c */ /* 0x004fe200000018e8 */
[----:B------:R-:W-:-:S02]  /*140f0*/  IMAD.MOV.U32 R40, RZ, RZ, R0 ;  /* 0x000000ffff287224 */ /* 0x000fc400078e0000 */
[----:B------:R-:W-:Y:S02]  /*14100*/  IMAD.U32 R0, RZ, RZ, UR29 ;  /* 0x0000001dff007e24 */ /* 0x000fe4000f8e00ff */
[----:B------:R-:W-:Y:S02]  /*14110*/  IMAD.MOV.U32 R171, RZ, RZ, R53 ;  /* 0x000000ffffab7224 */ /* 0x000fe400078e0035 */
[----:B------:R-:W-:-:S04]  /*14120*/  IMAD R0, R0, 0x80, R188 ;  /* 0x0000008000007824 */ /* 0x000fc800078e02bc */
[----:B------:R-:W-:Y:S02]  /*14130*/  IMAD.MOV.U32 R53, RZ, RZ, R4 ;  /* 0x000000ffff357224 */ /* 0x000fe400078e0004 */
[----:B------:R-:W-:Y:S01]  /*14140*/  VIADD R4, R0, UR20 ;  /* 0x0000001400047c36 */ /* 0x000fe20008000000 */
[----:B------:R-:W-:Y:S01]  /*14150*/  HMMA.16816.F32 R196, R16, R84, R60 ;  /* 0x0000005410c4723c */ /* 0x000fe2000000183c */
[----:B------:R-:W-:Y:S02]  /*14160*/  IMAD.MOV.U32 R244, RZ, RZ, R39 ;  /* 0x000000fffff47224 */ /* 0x000fe400078e0027 */
[C---:B------:R-:W-:Y:S02]  /*14170*/  VIADD R168, R4.reuse, 0xffffff79 ;  /* 0xffffff7904a87836 */ /* 0x040fe40000000000 */
[----:B------:R-:W-:Y:S02]  /*14180*/  VIADD R62, R4, 0xffffff01 ;  /* 0xffffff01043e7836 */ /* 0x000fe40000000000 */
[----:B------:R-:W-:-:S02]  /*14190*/  IMAD.MOV.U32 R239, RZ, RZ, R136 ;  /* 0x000000ffffef7224 */ /* 0x000fc400078e0088 */
[----:B------:R-:W-:Y:S02]  /*141a0*/  IMAD.MOV.U32 R132, RZ, RZ, R174 ;  /* 0x000000ffff847224 */ /* 0x000fe400078e00ae */
[----:B------:R-:W-:Y:S02]  /*141b0*/  IMAD.MOV.U32 R39, RZ, RZ, R137 ;  /* 0x000000ffff277224 */ /* 0x000fe400078e0089 */
[----:B------:R-:W-:Y:S02]  /*141c0*/  IMAD.MOV.U32 R136, RZ, RZ, R183 ;  /* 0x000000ffff887224 */ /* 0x000fe400078e00b7 */
[----:B------:R-:W-:Y:S02]  /*141d0*/  IMAD.MOV.U32 R170, RZ, RZ, R52 ;  /* 0x000000ffffaa7224 */ /* 0x000fe400078e0034 */
[----:B------:R-:W-:Y:S02]  /*141e0*/  IMAD.MOV.U32 R249, RZ, RZ, R5 ;  /* 0x000000fffff97224 */ /* 0x000fe400078e0005 */
[----:B------:R-:W-:-:S02]  /*141f0*/  IMAD.MOV.U32 R52, RZ, RZ, R7 ;  /* 0x000000ffff347224 */ /* 0x000fc400078e0007 */
[----:B------:R-:W-:Y:S02]  /*14200*/  VIADD R61, R4, 0xffffff00 ;  /* 0xffffff00043d7836 */ /* 0x000fe40000000000 */
[----:B------:R-:W-:Y:S02]  /*14210*/  IMAD.IADD R5, R35, 0x1, -R168 ;  /* 0x0000000123057824 */ /* 0x000fe400078e0aa8 */
[----:B------:R-:W-:Y:S02]  /*14220*/  IMAD.MOV.U32 R134, RZ, RZ, R172 ;  /* 0x000000ffff867224 */ /* 0x000fe400078e00ac */
[----:B------:R-:W-:Y:S02]  /*14230*/  IMAD.IADD R7, R221, 0x1, -R62 ;  /* 0x00000001dd077824 */ /* 0x000fe400078e0a3e */
[----:B------:R-:W-:Y:S02]  /*14240*/  IMAD.MOV.U32 R133, RZ, RZ, R175 ;  /* 0x000000ffff857224 */ /* 0x000fe400078e00af */
[----:B------:R-:W-:-:S02]  /*14250*/  IMAD.MOV.U32 R172, RZ, RZ, R173 ;  /* 0x000000ffffac7224 */ /* 0x000fc400078e00ad */
[----:B------:R-:W-:Y:S02]  /*14260*/  IMAD.MOV.U32 R119, RZ, RZ, R132 ;  /* 0x000000ffff777224 */ /* 0x000fe400078e0084 */
[----:B------:R-:W-:Y:S02]  /*14270*/  IMAD.MOV.U32 R33, RZ, RZ, R181 ;  /* 0x000000ffff217224 */ /* 0x000fe400078e00b5 */
[----:B------:R-:W-:Y:S02]  /*14280*/  IMAD.MOV.U32 R143, RZ, RZ, R180 ;  /* 0x000000ffff8f7224 */ /* 0x000fe400078e00b4 */
[----:B------:R-:W-:Y:S02]  /*14290*/  IMAD.MOV.U32 R217, RZ, RZ, R182 ;  /* 0x000000ffffd97224 */ /* 0x000fe400078e00b6 */
[----:B------:R-:W-:Y:S01]  /*142a0*/  IMAD.MOV.U32 R173, RZ, RZ, R136 ;  /* 0x000000ffffad7224 */ /* 0x000fe200078e0088 */
[----:B------:R-:W-:Y:S01]  /*142b0*/  HMMA.16816.F32 R180, R16, R20, R92 ;  /* 0x0000001410b4723c */ /* 0x000fe2000000185c */
[----:B------:R-:W-:-:S02]  /*142c0*/  IMAD.MOV.U32 R175, RZ, RZ, R39 ;  /* 0x000000ffffaf7224 */ /* 0x000fc400078e0027 */
[----:B------:R-:W-:Y:S02]  /*142d0*/  IMAD.MOV.U32 R174, RZ, RZ, R2 ;  /* 0x000000ffffae7224 */ /* 0x000fe400078e0002 */
[----:B------:R-:W-:Y:S01]  /*142e0*/  IMAD.MOV.U32 R229, RZ, RZ, R6 ;  /* 0x000000ffffe57224 */ /* 0x000fe200078e0006 */
[----:B------:R-:W-:Y:S01]  /*142f0*/  IABS R5, R5 ;  /* 0x0000000500057213 */ /* 0x000fe20000000000 */
[----:B------:R-:W-:Y:S01]  /*14300*/  IMAD.MOV.U32 R137, RZ, RZ, R125 ;  /* 0x000000ffff897224 */ /* 0x000fe200078e007d */
[----:B------:R-:W-:Y:S01]  /*14310*/  HMMA.16816.F32 R92, R16, R42, R204 ;  /* 0x0000002a105c723c */ /* 0x000fe200000018cc */
[----:B------:R-:W-:Y:S02]  /*14320*/  IMAD.MOV.U32 R136, RZ, RZ, R127 ;  /* 0x000000ffff887224 */ /* 0x000fe400078e007f */
[----:B------:R-:W-:Y:S02]  /*14330*/  IMAD.MOV.U32 R39, RZ, RZ, R124 ;  /* 0x000000ffff277224 */ /* 0x000fe400078e007c */
[----:B------:R-:W-:-:S02]  /*14340*/  IMAD.MOV.U32 R2, RZ, RZ, R126 ;  /* 0x000000ffff027224 */ /* 0x000fc400078e007e */
[----:B------:R-:W-:Y:S01]  /*14350*/  IMAD.IADD R6, R221, 0x1, -R61 ;  /* 0x00000001dd067824 */ /* 0x000fe200078e0a3d */
[C---:B------:R-:W-:Y:S01]  /*14360*/  HMMA.16816.F32 R124, R16.reuse, R28, R108 ;  /* 0x0000001c107c723c */ /* 0x040fe2000000186c */
[----:B------:R-:W-:Y:S01]  /*14370*/  IMAD.MOV.U32 R207, RZ, RZ, R119 ;  /* 0x000000ffffcf7224 */ /* 0x000fe200078e0077 */
[----:B------:R-:W-:Y:S01]  /*14380*/  IABS R7, R7 ;  /* 0x0000000700077213 */ /* 0x000fe20000000000 */
[----:B------:R-:W-:Y:S02]  /*14390*/  IMAD.MOV.U32 R111, RZ, RZ, R118 ;  /* 0x000000ffff6f7224 */ /* 0x000fe400078e0076 */
[----:B------:R-:W-:Y:S02]  /*143a0*/  IMAD.MOV.U32 R108, RZ, RZ, R117 ;  /* 0x000000ffff6c7224 */ /* 0x000fe400078e0075 */
[----:B------:R-:W-:Y:S02]  /*143b0*/  IMAD.MOV.U32 R41, RZ, RZ, R116 ;  /* 0x000000ffff297224 */ /* 0x000fe400078e0074 */
[----:B------:R-:W-:Y:S01]  /*143c0*/  HMMA.16816.F32 R116, R16, R46, R12 ;  /* 0x0000002e1074723c */ /* 0x000fe2000000180c */
[----:B------:R-:W-:Y:S01]  /*143d0*/  IABS R6, R6 ;  /* 0x0000000600067213 */ /* 0x000fe20000000000 */
[----:B------:R-:W-:-:S02]  /*143e0*/  IMAD.MOV.U32 R178, RZ, RZ, R134 ;  /* 0x000000ffffb27224 */ /* 0x000fc400078e0086 */
[----:B------:R-:W-:-:S04]  /*143f0*/  IMAD.MOV.U32 R179, RZ, RZ, R133 ;  /* 0x000000ffffb37224 */ /* 0x000fc800078e0085 */
[----:B------:R-:W-:Y:S01]  /*14400*/  HMMA.16816.F32 R200, R16, R44, R8 ;  /* 0x0000002c10c8723c */ /* 0x000fe20000001808 */
[----:B------:R-:W-:Y:S02]  /*14410*/  IMAD.MOV.U32 R8, RZ, RZ, R5 ;  /* 0x000000ffff087224 */ /* 0x000fe400078e0005 */
[----:B------:R-:W-:Y:S01]  /*14420*/  IMAD.MOV.U32 R5, RZ, RZ, R7 ;  /* 0x000000ffff057224 */ /* 0x000fe200078e0007 */
[----:B------:R-:W-:Y:S01]  /*14430*/  I2FP.F32.S32 R6, R6 ;  /* 0x0000000600067245 */ /* 0x000fe20000201400 */
[----:B------:R-:W-:Y:S02]  /*14440*/  IMAD.MOV.U32 R28, RZ, RZ, R172 ;  /* 0x000000ffff1c7224 */ /* 0x000fe400078e00ac */
[----:B------:R-:W-:Y:S01]  /*14450*/  IMAD.MOV.U32 R250, RZ, RZ, R122 ;  /* 0x000000fffffa7224 */ /* 0x000fe200078e007a */
[----:B------:R-:W-:Y:S01]  /*14460*/  I2FP.F32.S32 R5, R5 ;  /* 0x0000000500057245 */ /* 0x000fe20000201400 */
[----:B------:R-:W-:Y:S02]  /*14470*/  IMAD.MOV.U32 R248, RZ, RZ, R120 ;  /* 0x000000fffff87224 */ /* 0x000fe400078e0078 */
[----:B------:R-:W-:-:S02]  /*14480*/  IMAD.MOV.U32 R219, RZ, RZ, R123 ;  /* 0x000000ffffdb7224 */ /* 0x000fc400078e007b */
[----:B------:R-:W-:Y:S02]  /*14490*/  IMAD.MOV.U32 R212, RZ, RZ, R121 ;  /* 0x000000ffffd47224 */ /* 0x000fe400078e0079 */
[----:B------:R-:W-:Y:S01]  /*144a0*/  IMAD.MOV.U32 R204, RZ, RZ, R178 ;  /* 0x000000ffffcc7224 */ /* 0x000fe200078e00b2 */
[C---:B------:R-:W-:Y:S01]  /*144b0*/  HMMA.16816.F32 R120, R16.reuse, R22, R76 ;  /* 0x000000161078723c */ /* 0x040fe2000000184c */
[----:B------:R-:W-:Y:S02]  /*144c0*/  IMAD.MOV.U32 R205, RZ, RZ, R179 ;  /* 0x000000ffffcd7224 */ /* 0x000fe400078e00b3 */
[----:B------:R-:W-:Y:S02]  /*144d0*/  IMAD.MOV.U32 R109, RZ, RZ, R174 ;  /* 0x000000ffff6d7224 */ /* 0x000fe400078e00ae */
[----:B------:R-:W-:Y:S01]  /*144e0*/  FFMA.FTZ R110, R6, -UR7, R232 ;  /* 0x80000007066e7c23 */ /* 0x000fe200080100e8 */
[----:B------:R-:W-:Y:S02]  /*144f0*/  IMAD.MOV.U32 R206, RZ, RZ, R173 ;  /* 0x000000ffffce7224 */ /* 0x000fe400078e00ad */
[----:B------:R-:W-:Y:S01]  /*14500*/  IMAD.MOV.U32 R29, RZ, RZ, R175 ;  /* 0x000000ffff1d7224 */ /* 0x000fe200078e00af */
[----:B------:R-:W-:Y:S01]  /*14510*/  HMMA.16816.F32 R176, R16, R86, R56 ;  /* 0x0000005610b0723c */ /* 0x000fe20000001838 */
[----:B------:R-:W-:-:S02]  /*14520*/  VIADD R59, R4, 0xffffff08 ;  /* 0xffffff08043b7836 */ /* 0x000fc40000000000 */
[C---:B------:R-:W-:Y:S02]  /*14530*/  VIADD R77, R4.reuse, 0xffffff09 ;  /* 0xffffff09044d7836 */ /* 0x040fe40000000000 */
[----:B------:R-:W-:Y:S02]  /*14540*/  IMAD.MOV.U32 R232, RZ, RZ, R28 ;  /* 0x000000ffffe87224 */ /* 0x000fe400078e001c */
[C---:B------:R-:W-:Y:S01]  /*14550*/  VIADD R79, R4.reuse, 0xffffff10 ;  /* 0xffffff10044f7836 */ /* 0x040fe20000000000 */
[----:B------:R-:W-:Y:S01]  /*14560*/  HMMA.16816.F32 R172, R16, R82, R88 ;  /* 0x0000005210ac723c */ /* 0x000fe20000001858 */
[----:B------:R-:W-:Y:S01]  /*14570*/  IMAD.MOV.U32 R28, RZ, RZ, R109 ;  /* 0x000000ffff1c7224 */ /* 0x000fe200078e006d */
[----:B------:R-:W-:Y:S01]  /*14580*/  I2FP.F32.S32 R7, R8 ;  /* 0x0000000800077245 */ /* 0x000fe20000201400 */
[C---:B------:R-:W-:Y:S02]  /*14590*/  VIADD R82, R4.reuse, 0xffffff11 ;  /* 0xffffff1104527836 */ /* 0x040fe40000000000 */
[----:B------:R-:W-:Y:S01]  /*145a0*/  FFMA.FTZ R109, R5, -UR7, R233 ;  /* 0x80000007056d7c23 */ /* 0x000fe200080100e9 */
[----:B------:R-:W-:-:S02]  /*145b0*/  VIADD R84, R4, 0xffffff18 ;  /* 0xffffff1804547836 */ /* 0x000fc40000000000 */
[C---:B------:R-:W-:Y:S02]  /*145c0*/  IMAD.IADD R6, R221.reuse, 0x1, -R59 ;  /* 0x00000001dd067824 */ /* 0x040fe400078e0a3b */
[C---:B------:R-:W-:Y:S02]  /*145d0*/  IMAD.IADD R5, R221.reuse, 0x1, -R77 ;  /* 0x00000001dd057824 */ /* 0x040fe400078e0a4d */
[C---:B------:R-:W-:Y:S02]  /*145e0*/  IMAD.IADD R8, R221.reuse, 0x1, -R79 ;  /* 0x00000001dd087824 */ /* 0x040fe400078e0a4f */
[C---:B------:R-:W-:Y:S01]  /*145f0*/  IMAD.IADD R9, R221.reuse, 0x1, -R82 ;  /* 0x00000001dd097824 */ /* 0x040fe200078e0a52 */
[----:B------:R-:W-:Y:S01]  /*14600*/  HMMA.16816.F32 R104, R16, R30, R104 ;  /* 0x0000001e1068723c */ /* 0x000fe20000001868 */
        /* <DEDUP_REMOVED lines=11> */
[C---:B------:R-:W-:Y:S02]  /*146c0*/  HMMA.16816.F32 R192, R16.reuse, R80, R64 ;  /* 0x0000005010c0723c */ /* 0x040fe40000001840 */
[----:B------:R-:W-:Y:S02]  /*146d0*/  I2FP.F32.S32 R6, R6 ;  /* 0x0000000600067245 */ /* 0x000fe40000201400 */
[----:B------:R-:W-:Y:S01]  /*146e0*/  I2FP.F32.S32 R5, R5 ;  /* 0x0000000500057245 */ /* 0x000fe20000201400 */
[C---:B------:R-:W-:Y:S01]  /*146f0*/  VIADD R78, R4.reuse, 0xffffff19 ;  /* 0xffffff19044e7836 */ /* 0x040fe20000000000 */
[----:B------:R-:W-:Y:S01]  /*14700*/  I2FP.F32.S32 R9, R9 ;  /* 0x0000000900097245 */ /* 0x000fe20000201400 */
[C---:B------:R-:W-:Y:S01]  /*14710*/  VIADD R80, R4.reuse, 0xffffff20 ;  /* 0xffffff2004507836 */ /* 0x040fe20000000000 */
[----:B------:R-:W-:Y:S01]  /*14720*/  HMMA.16816.F32 R128, R16, R50, R72 ;  /* 0x000000321080723c */ /* 0x000fe20000001848 */
[C---:B------:R-:W-:Y:S01]  /*14730*/  VIADD R83, R4.reuse, 0xffffff21 ;  /* 0xffffff2104537836 */ /* 0x040fe20000000000 */
[----:B------:R-:W-:Y:S01]  /*14740*/  I2FP.F32.S32 R10, R10 ;  /* 0x0000000a000a7245 */ /* 0x000fe20000201400 */
[----:B------:R-:W-:Y:S01]  /*14750*/  VIADD R86, R4, 0xffffff28 ;  /* 0xffffff2804567836 */ /* 0x000fe20000000000 */
[----:B------:R-:W-:Y:S01]  /*14760*/  I2FP.F32.S32 R7, R7 ;  /* 0x0000000700077245 */ /* 0x000fe20000201400 */
[----:B------:R-:W-:Y:S01]  /*14770*/  FFMA.FTZ R73, R6, -UR7, R125 ;  /* 0x8000000706497c23 */ /* 0x000fe2000801007d */
[----:B------:R-:W-:Y:S01]  /*14780*/  FFMA.FTZ R72, R5, -UR7, R104 ;  /* 0x8000000705487c23 */ /* 0x000fe20008010068 */
[----:B------:R-:W-:-:S02]  /*14790*/  VIADD R89, R4, 0xffffff29 ;  /* 0xffffff2904597836 */ /* 0x000fc40000000000 */
[----:B------:R-:W-:Y:S01]  /*147a0*/  FFMA.FTZ R75, R9, -UR7, R93 ;  /* 0x80000007094b7c23 */ /* 0x000fe2000801005d */
[C---:B------:R-:W-:Y:S02]  /*147b0*/  IMAD.IADD R6, R221.reuse, 0x1, -R78 ;  /* 0x00000001dd067824 */ /* 0x040fe400078e0a4e */
[C---:B------:R-:W-:Y:S02]  /*147c0*/  IMAD.IADD R5, R221.reuse, 0x1, -R80 ;  /* 0x00000001dd057824 */ /* 0x040fe400078e0a50 */
[C---:B------:R-:W-:Y:S02]  /*147d0*/  IMAD.IADD R8, R221.reuse, 0x1, -R83 ;  /* 0x00000001dd087824 */ /* 0x040fe400078e0a53 */
[C---:B------:R-:W-:Y:S01]  /*147e0*/  IMAD.IADD R9, R221.reuse, 0x1, -R86 ;  /* 0x00000001dd097824 */ /* 0x040fe200078e0a56 */
[----:B------:R-:W-:Y:S01]  /*147f0*/  HMMA.16816.F32 R112, R16, R26, R96 ;  /* 0x0000001a1070723c */ /* 0x000fe20000001860 */
[----:B------:R-:W-:Y:S02]  /*14800*/  IMAD.IADD R11, R221, 0x1, -R89 ;  /* 0x00000001dd0b7824 */ /* 0x000fe400078e0a59 */
[----:B------:R-:W-:Y:S01]  /*14810*/  FFMA.FTZ R76, R10, -UR7, R92 ;  /* 0x800000070a4c7c23 */ /* 0x000fe2000801005c */
[----:B------:R-:W-:Y:S01]  /*14820*/  FFMA.FTZ R74, R7, -UR7, R124 ;  /* 0x80000007074a7c23 */ /* 0x000fe2000801007c */
[----:B------:R-:W-:-:S02]  /*14830*/  IABS R10, R6 ;  /* 0x00000006000a7213 */ /* 0x000fc40000000000 */
[----:B------:R-:W-:Y:S01]  /*14840*/  IABS R7, R5 ;  /* 0x0000000500077213 */ /* 0x000fe20000000000 */
[----:B------:R-:W-:Y:S01]  /*14850*/  HMMA.16816.F32 R132, R16, R24, R100 ;  /* 0x000000181084723c */ /* 0x000fe20000001864 */
        /* <DEDUP_REMOVED lines=9> */
[----:B------:R-:W-:Y:S01]  /*148f0*/  I2FP.F32.S32 R5, R5 ;  /* 0x0000000500057245 */ /* 0x000fe20000201400 */
[C---:B------:R-:W-:Y:S02]  /*14900*/  VIADD R81, R4.reuse, 0xffffff30 ;  /* 0xffffff3004517836 */ /* 0x040fe40000000000 */
        /* <DEDUP_REMOVED lines=13> */
[C---:B------:R-:W-:Y:S02]  /*149e0*/  IMAD.IADD R9, R221.reuse, 0x1, -R91 ;  /* 0x00000001dd097824 */ /* 0x040fe400078e0a5b */
[----:B------:R-:W-:Y:S01]  /*149f0*/  FFMA.FTZ R71, R10, -UR7, R105 ;  /* 0x800000070a477c23 */ /* 0x000fe20008010069 */
[----:B------:R-:W-:-:S02]  /*14a00*/  IMAD.IADD R11, R221, 0x1, -R96 ;  /* 0x00000001dd0b7824 */ /* 0x000fc400078e0a60 */
[----:B------:R-:W-:Y:S01]  /*14a10*/  FFMA.FTZ R69, R7, -UR7, R133 ;  /* 0x8000000707457c23 */ /* 0x000fe20008010085 */
        /* <DEDUP_REMOVED lines=12> */
[----:B------:R-:W-:-:S02]  /*14ae0*/  VIADD R87, R4, 0xffffff41 ;  /* 0xffffff4104577836 */ /* 0x000fc40000000000 */
[C---:B------:R-:W-:Y:S02]  /*14af0*/  VIADD R90, R4.reuse, 0xffffff48 ;  /* 0xffffff48045a7836 */ /* 0x040fe40000000000 */
[C---:B------:R-:W-:Y:S01]  /*14b00*/  VIADD R93, R4.reuse, 0xffffff49 ;  /* 0xffffff49045d7836 */ /* 0x040fe20000000000 */
[----:B------:R-:W-:Y:S01]  /*14b10*/  I2FP.F32.S32 R10, R10 ;  /* 0x0000000a000a7245 */ /* 0x000fe20000201400 */
[----:B------:R-:W-:Y:S01]  /*14b20*/  VIADD R98, R4, 0xffffff50 ;  /* 0xffffff5004627836 */ /* 0x000fe20000000000 */
[----:B------:R-:W-:Y:S01]  /*14b30*/  I2FP.F32.S32 R7, R7 ;  /* 0x0000000700077245 */ /* 0x000fe20000201400 */
[----:B------:R-:W-:Y:S01]  /*14b40*/  FFMA.FTZ R63, R6, -UR7, R121 ;  /* 0x80000007063f7c23 */ /* 0x000fe20008010079 */
[----:B------:R-:W-:Y:S01]  /*14b50*/  FFMA.FTZ R60, R5, -UR7, R184 ;  /* 0x80000007053c7c23 */ /* 0x000fe200080100b8 */
[----:B------:R-:W-:Y:S02]  /*14b60*/  VIADD R101, R4, 0xffffff51 ;  /* 0xffffff5104657836 */ /* 0x000fe40000000000 */
[----:B------:R-:W-:Y:S01]  /*14b70*/  FFMA.FTZ R65, R9, -UR7, R181 ;  /* 0x8000000709417c23 */ /* 0x000fe200080100b5 */
[----:B------:R-:W-:-:S02]  /*14b80*/  IMAD.IADD R6, R221, 0x1, -R87 ;  /* 0x00000001dd067824 */ /* 0x000fc400078e0a57 */
[C---:B------:R-:W-:Y:S02]  /*14b90*/  IMAD.IADD R5, R221.reuse, 0x1, -R90 ;  /* 0x00000001dd057824 */ /* 0x040fe400078e0a5a */
        /* <DEDUP_REMOVED lines=17> */
[C---:B------:R-:W-:Y:S01]  /*14cb0*/  VIADD R92, R4.reuse, 0xffffff58 ;  /* 0xffffff58045c7836 */ /* 0x040fe20000000000 */
[----:B------:R-:W-:Y:S01]  /*14cc0*/  I2FP.F32.S32 R9, R9 ;  /* 0x0000000900097245 */ /* 0x000fe20000201400 */
[----:B------:R-:W-:Y:S02]  /*14cd0*/  VIADD R97, R4, 0xffffff59 ;  /* 0xffffff5904617836 */ /* 0x000fe40000000000 */
[----:B------:R-:W-:Y:S01]  /*14ce0*/  FFMA.FTZ R58, R10, -UR7, R185 ;  /* 0x800000070a3a7c23 */ /* 0x000fe200080100b9 */
[----:B------:R-:W-:Y:S01]  /*14cf0*/  VIADD R99, R4, 0xffffff60 ;  /* 0xffffff6004637836 */ /* 0x000fe20000000000 */
[----:B------:R-:W-:Y:S01]  /*14d00*/  I2FP.F32.S32 R7, R7 ;  /* 0x0000000700077245 */ /* 0x000fe20000201400 */
[----:B------:R-:W-:-:S02]  /*14d10*/  IMAD.MOV.U32 R185, RZ, RZ, R55 ;  /* 0x000000ffffb97224 */ /* 0x000fc400078e0037 */
[----:B------:R-:W-:Y:S01]  /*14d20*/  FFMA.FTZ R55, R6, -UR7, R192 ;  /* 0x8000000706377c23 */ /* 0x000fe200080100c0 */
[----:B------:R-:W-:Y:S02]  /*14d30*/  IMAD.MOV.U32 R133, RZ, RZ, R54 ;  /* 0x000000ffff857224 */ /* 0x000fe400078e0036 */
[----:B------:R-:W-:Y:S01]  /*14d40*/  FFMA.FTZ R54, R5, -UR7, R193 ;  /* 0x8000000705367c23 */ /* 0x000fe200080100c1 */
[C---:B------:R-:W-:Y:S02]  /*14d50*/  VIADD R102, R4.reuse, 0xffffff61 ;  /* 0xffffff6104667836 */ /* 0x040fe40000000000 */
[----:B------:R-:W-:Y:S02]  /*14d60*/  VIADD R104, R4, 0xffffff68 ;  /* 0xffffff6804687836 */ /* 0x000fe40000000000 */
[----:B------:R-:W-:Y:S01]  /*14d70*/  FFMA.FTZ R57, R9, -UR7, R128 ;  /* 0x8000000709397c23 */ /* 0x000fe20008010080 */
[C---:B------:R-:W-:Y:S02]  /*14d80*/  IMAD.IADD R6, R221.reuse, 0x1, -R92 ;  /* 0x00000001dd067824 */ /* 0x040fe400078e0a5c */
[----:B------:R-:W-:-:S02]  /*14d90*/  IMAD.IADD R5, R221, 0x1, -R97 ;  /* 0x00000001dd057824 */ /* 0x000fc400078e0a61 */
[C---:B------:R-:W-:Y:S02]  /*14da0*/  IMAD.IADD R8, R221.reuse, 0x1, -R99 ;  /* 0x00000001dd087824 */ /* 0x040fe400078e0a63 */
        /* <DEDUP_REMOVED lines=8> */
[----:B------:R-:W-:Y:S02]  /*14e30*/  IMAD.MOV.U32 R9, RZ, RZ, R7 ;  /* 0x000000ffff097224 */ /* 0x000fe400078e0007 */
[----:B------:R-:W-:Y:S02]  /*14e40*/  IMAD.MOV.U32 R7, RZ, RZ, R6 ;  /* 0x000000ffff077224 */ /* 0x000fe400078e0006 */
[----:B------:R-:W-:Y:S02]  /*14e50*/  IMAD.MOV.U32 R6, RZ, RZ, R5 ;  /* 0x000000ffff067224 */ /* 0x000fe400078e0005 */
[----:B------:R-:W-:Y:S01]  /*14e60*/  IMAD.MOV.U32 R5, RZ, RZ, R8 ;  /* 0x000000ffff057224 */ /* 0x000fe200078e0008 */
[----:B------:R-:W-:Y:S01]  /*14e70*/  I2FP.F32.S32 R7, R7 ;  /* 0x0000000700077245 */ /* 0x000fe20000201400 */
[----:B------:R-:W-:-:S03]  /*14e80*/  VIADD R100, R4, 0xffffff69 ;  /* 0xffffff6904647836 */ /* 0x000fc60000000000 */
[----:B------:R-:W-:Y:S01]  /*14e90*/  I2FP.F32.S32 R5, R5 ;  /* 0x0000000500057245 */ /* 0x000fe20000201400 */
[C---:B------:R-:W-:Y:S01]  /*14ea0*/  VIADD R103, R4.reuse, 0xffffff70 ;  /* 0xffffff7004677836 */ /* 0x040fe20000000000 */
[----:B------:R-:W-:Y:S01]  /*14eb0*/  I2FP.F32.S32 R10, R10 ;  /* 0x0000000a000a7245 */ /* 0x000fe20000201400 */
[----:B------:R-:W-:Y:S02]  /*14ec0*/  IMAD.MOV.U32 R121, RZ, RZ, R108 ;  /* 0x000000ffff797224 */ /* 0x000fe400078e006c */
[C---:B------:R-:W-:Y:S01]  /*14ed0*/  VIADD R105, R4.reuse, 0xffffff71 ;  /* 0xffffff7104697836 */ /* 0x040fe20000000000 */
[----:B------:R-:W-:Y:S01]  /*14ee0*/  I2FP.F32.S32 R9, R9 ;  /* 0x0000000900097245 */ /* 0x000fe20000201400 */
[----:B------:R-:W-:Y:S01]  /*14ef0*/  VIADD R108, R4, 0xffffff78 ;  /* 0xffffff78046c7836 */ /* 0x000fe20000000000 */
[----:B------:R-:W-:Y:S01]  /*14f00*/  I2FP.F32.S32 R6, R6 ;  /* 0x0000000600067245 */ /* 0x000fe20000201400 */
[----:B------:R-:W-:Y:S01]  /*14f10*/  FFMA.FTZ R14, R5, -UR7, R176 ;  /* 0x80000007050e7c23 */ /* 0x000fe200080100b0 */
[----:B------:R-:W-:Y:S01]  /*14f20*/  FFMA.FTZ R27, R7, -UR7, R196 ;  /* 0x80000007071b7c23 */ /* 0x000fe200080100c4 */
[----:B------:R-:W-:-:S02]  /*14f30*/  IMAD.IADD R5, R221, 0x1, -R100 ;  /* 0x00000001dd057824 */ /* 0x000fc400078e0a64 */
[C---:B------:R-:W-:Y:S02]  /*14f40*/  IMAD.IADD R4, R221.reuse, 0x1, -R103 ;  /* 0x00000001dd047824 */ /* 0x040fe400078e0a67 */
[C---:B------:R-:W-:Y:S02]  /*14f50*/  IMAD.IADD R7, R221.reuse, 0x1, -R105 ;  /* 0x00000001dd077824 */ /* 0x040fe400078e0a69 */
[----:B------:R-:W-:Y:S01]  /*14f60*/  FFMA.FTZ R43, R10, -UR7, R172 ;  /* 0x800000070a2b7c23 */ /* 0x000fe200080100ac */
[----:B------:R-:W-:Y:S02]  /*14f70*/  IMAD.IADD R8, R221, 0x1, -R108 ;  /* 0x00000001dd087824 */ /* 0x000fe400078e0a6c */
[----:B------:R-:W-:Y:S01]  /*14f80*/  FFMA.FTZ R31, R9, -UR7, R173 ;  /* 0x80000007091f7c23 */ /* 0x000fe200080100ad */
        /* <DEDUP_REMOVED lines=10> */
[----:B------:R-:W-:-:S02]  /*15030*/  IMAD.MOV.U32 R128, RZ, RZ, R41 ;  /* 0x000000ffff807224 */ /* 0x000fc400078e0029 */
[----:B------:R-:W-:Y:S02]  /*15040*/  IMAD.MOV.U32 R124, RZ, RZ, R53 ;  /* 0x000000ffff7c7224 */ /* 0x000fe400078e0035 */
[----:B------:R-:W-:Y:S02]  /*15050*/  IMAD.MOV.U32 R233, RZ, RZ, R52 ;  /* 0x000000ffffe97224 */ /* 0x000fe400078e0034 */
[----:B------:R-:W-:Y:S02]  /*15060*/  IMAD.MOV.U32 R193, RZ, RZ, R33 ;  /* 0x000000ffffc17224 */ /* 0x000fe400078e0021 */
[----:B------:R-:W-:Y:S02]  /*15070*/  IMAD.MOV.U32 R8, RZ, RZ, R6 ;  /* 0x000000ffff087224 */ /* 0x000fe400078e0006 */
[C---:B------:R-:W-:Y:S02]  /*15080*/  VIADD R10, R0.reuse, 0xffffff00 ;  /* 0xffffff00000a7836 */ /* 0x040fe40000000000 */
[----:B------:R-:W-:-:S02]  /*15090*/  VIADD R11, R0, 0xffffff01 ;  /* 0xffffff01000b7836 */ /* 0x000fc40000000000 */
[C---:B------:R-:W-:Y:S02]  /*150a0*/  VIADD R12, R0.reuse, 0xffffff08 ;  /* 0xffffff08000c7836 */ /* 0x040fe40000000000 */
[C---:B------:R-:W-:Y:S02]  /*150b0*/  VIADD R13, R0.reuse, 0xffffff09 ;  /* 0xffffff09000d7836 */ /* 0x040fe40000000000 */
[C---:B------:R-:W-:Y:S02]  /*150c0*/  VIADD R15, R0.reuse, 0xffffff10 ;  /* 0xffffff10000f7836 */ /* 0x040fe40000000000 */
[C---:B------:R-:W-:Y:S02]  /*150d0*/  VIADD R16, R0.reuse, 0xffffff11 ;  /* 0xffffff1100107836 */ /* 0x040fe40000000000 */
        /* <DEDUP_REMOVED lines=26> */
[----:B------:R-:W-:Y:S02]  /*15280*/  IMAD.MOV.U32 R6, RZ, RZ, R5 ;  /* 0x000000ffff067224 */ /* 0x000fe400078e0005 */
[----:B------:R-:W-:Y:S02]  /*15290*/  IMAD.IADD R0, R35, 0x1, -R61 ;  /* 0x0000000123007824 */ /* 0x000fe400078e0a3d */
[----:B------:R-:W-:Y:S01]  /*152a0*/  IMAD.MOV.U32 R5, RZ, RZ, R4 ;  /* 0x000000ffff057224 */ /* 0x000fe200078e0004 */
[----:B------:R-:W-:Y:S02]  /*152b0*/  ISETP.GT.AND P3, PT, R34, R12, PT ;  /* 0x0000000c2200720c */ /* 0x000fe40003f64270 */
[----:B------:R-:W-:Y:S02]  /*152c0*/  IABS R0, R0 ;  /* 0x0000000000007213 */ /* 0x000fe40000000000 */
[----:B------:R-:W-:Y:S02]  /*152d0*/  I2FP.F32.S32 R5, R5 ;  /* 0x0000000500057245 */ /* 0x000fe40000201400 */
[----:B------:R-:W-:-:S02]  /*152e0*/  FSEL R176, R76, -INF , !P3 ;  /* 0xff8000004cb07808 */ /* 0x000fc40005800000 */
[----:B------:R-:W-:Y:S02]  /*152f0*/  ISETP.GT.AND P3, PT, R34, R18, PT ;  /* 0x000000122200720c */ /* 0x000fe40003f64270 */
[----:B------:R-:W-:Y:S01]  /*15300*/  I2FP.F32.S32 R0, R0 ;  /* 0x0000000000007245 */ /* 0x000fe20000201400 */
[----:B------:R-:W-:Y:S01]  /*15310*/  FFMA.FTZ R112, R5, -UR7, R116 ;  /* 0x8000000705707c23 */ /* 0x000fe20008010074 */
[----:B------:R-:W-:Y:S01]  /*15320*/  IMAD.MOV.U32 R116, RZ, RZ, R185 ;  /* 0x000000ffff747224 */ /* 0x000fe200078e00b9 */
[----:B------:R-:W-:Y:S02]  /*15330*/  FSEL R185, R71, -INF , !P3 ;  /* 0xff80000047b97808 */ /* 0x000fe40005800000 */
[----:B------:R-:W-:Y:S01]  /*15340*/  FFMA.FTZ R71, R0, -UR7, R234 ;  /* 0x8000000700477c23 */ /* 0x000fe200080100ea */
[----:B------:R-:W-:Y:S01]  /*15350*/  IMAD.IADD R0, R35, 0x1, -R62 ;  /* 0x0000000123007824 */ /* 0x000fe200078e0a3e */
[----:B------:R-:W-:Y:S02]  /*15360*/  I2FP.F32.S32 R9, R9 ;  /* 0x0000000900097245 */ /* 0x000fe40000201400 */
[----:B------:R-:W-:-:S02]  /*15370*/  ISETP.GT.AND P4, PT, R34, R13, PT ;  /* 0x0000000d2200720c */ /* 0x000fc40003f84270 */
[----:B------:R-:W-:Y:S01]  /*15380*/  IABS R0, R0 ;  /* 0x0000000000007213 */ /* 0x000fe20000000000 */
[----:B------:R-:W-:Y:S01]  /*15390*/  FFMA.FTZ R120, R9, -UR7, R177 ;  /* 0x8000000709787c23 */ /* 0x000fe200080100b1 */
[----:B------:R-:W-:Y:S02]  /*153a0*/  FSEL R177, R75, -INF , !P4 ;  /* 0xff8000004bb17808 */ /* 0x000fe40006000000 */
[----:B------:R-:W-:Y:S02]  /*153b0*/  ISETP.GT.AND P4, PT, R34, R19, PT ;  /* 0x000000132200720c */ /* 0x000fe40003f84270 */
[----:B------:R-:W-:Y:S01]  /*153c0*/  I2FP.F32.S32 R0, R0 ;  /* 0x0000000000007245 */ /* 0x000fe20000201400 */
[----:B------:R-:W-:Y:S01]  /*153d0*/  IMAD.MOV.U32 R9, RZ, RZ, R189 ;  /* 0x000000ffff097224 */ /* 0x000fe200078e00bd */
[----:B------:R-:W-:-:S03]  /*153e0*/  FSEL R189, R70, -INF , !P4 ;  /* 0xff80000046bd7808 */ /* 0x000fc60006000000 */
[----:B------:R-:W-:Y:S01]  /*153f0*/  FFMA.FTZ R70, R0, -UR7, R235 ;  /* 0x8000000700467c23 */ /* 0x000fe200080100eb */
[----:B------:R-:W-:Y:S01]  /*15400*/  IMAD.IADD R0, R35, 0x1, -R59 ;  /* 0x0000000123007824 */ /* 0x000fe200078e0a3b */
[C---:B------:R-:W-:Y:S02]  /*15410*/  ISETP.GT.AND P5, PT, R34.reuse, R15, PT ;  /* 0x0000000f2200720c */ /* 0x040fe40003fa4270 */
[----:B------:R-:W-:Y:S02]  /*15420*/  ISETP.GT.AND P2, PT, R34, R17, PT ;  /* 0x000000112200720c */ /* 0x000fe40003f44270 */
[----:B------:R-:W-:Y:S02]  /*15430*/  IABS R0, R0 ;  /* 0x0000000000007213 */ /* 0x000fe40000000000 */
[----:B------:R-:W-:Y:S02]  /*15440*/  FSEL R180, R74, -INF , !P5 ;  /* 0xff8000004ab47808 */ /* 0x000fe40006800000 */
[----:B------:R-:W-:-:S02]  /*15450*/  ISETP.GT.AND P5, PT, R34, R20, PT ;  /* 0x000000142200720c */ /* 0x000fc40003fa4270 */
[----:B------:R-:W-:Y:S02]  /*15460*/  I2FP.F32.S32 R0, R0 ;  /* 0x0000000000007245 */ /* 0x000fe40000201400 */
[----:B------:R-:W-:Y:S01]  /*15470*/  FSEL R184, R72, -INF , !P2 ;  /* 0xff80000048b87808 */ /* 0x000fe20005000000 */
[----:B------:R-:W-:Y:S01]  /*15480*/  IMAD.MOV.U32 R72, RZ, RZ, R193 ;  /* 0x000000ffff487224 */ /* 0x000fe200078e00c1 */
[----:B------:R-:W-:Y:S01]  /*15490*/  FSEL R193, R69, -INF , !P5 ;  /* 0xff80000045c17808 */ /* 0x000fe20006800000 */
[----:B------:R-:W-:Y:S01]  /*154a0*/  FFMA.FTZ R69, R0, -UR7, R94 ;  /* 0x8000000700457c23 */ /* 0x000fe2000801005e */
[----:B------:R-:W-:Y:S01]  /*154b0*/  IMAD.IADD R0, R35, 0x1, -R77 ;  /* 0x0000000123007824 */ /* 0x000fe200078e0a4d */
[----:B------:R-:W-:Y:S01]  /*154c0*/  ISETP.GT.AND P1, PT, R34, R11, PT ;  /* 0x0000000b2200720c */ /* 0x000fe20003f24270 */
[----:B------:R-:W-:-:S03]  /*154d0*/  IMAD.MOV.U32 R4, RZ, RZ, R7 ;  /* 0x000000ffff047224 */ /* 0x000fc600078e0007 */
[----:B------:R-:W-:Y:S02]  /*154e0*/  IABS R0, R0 ;  /* 0x0000000000007213 */ /* 0x000fe40000000000 */
[----:B------:R-:W-:Y:S02]  /*154f0*/  FSEL R173, R109, -INF , !P1 ;  /* 0xff8000006dad7808 */ /* 0x000fe40004800000 */
[----:B------:R-:W-:Y:S02]  /*15500*/  ISETP.GT.AND P1, PT, R34, R21, PT ;  /* 0x000000152200720c */ /* 0x000fe40003f24270 */
[----:B------:R-:W-:Y:S02]  /*15510*/  I2FP.F32.S32 R0, R0 ;  /* 0x0000000000007245 */ /* 0x000fe40000201400 */
[----:B------:R-:W-:Y:S02]  /*15520*/  I2FP.F32.S32 R4, R4 ;  /* 0x0000000400047245 */ /* 0x000fe40000201400 */
[----:B------:R-:W-:Y:S01]  /*15530*/  FSEL R196, R68, -INF , !P1 ;  /* 0xff80000044c47808 */ /* 0x000fe20004800000 */
[----:B------:R-:W-:Y:S01]  /*15540*/  FFMA.FTZ R68, R0, -UR7, R95 ;  /* 0x8000000700447c23 */ /* 0x000fe2000801005f */
[----:B------:R-:W-:Y:S01]  /*15550*/  ISETP.GT.AND P0, PT, R34, R10, PT ;  /* 0x0000000a2200720c */ /* 0x000fe20003f04270 */
[----:B------:R-:W-:-:S02]  /*15560*/  IMAD.IADD R0, R35, 0x1, -R79 ;  /* 0x0000000123007824 */ /* 0x000fc400078e0a4f */
[----:B------:R-:W-:Y:S02]  /*15570*/  IMAD.MOV.U32 R192, RZ, RZ, R111 ;  /* 0x000000ffffc07224 */ /* 0x000fe400078e006f */
[----:B------:R-:W-:Y:S01]  /*15580*/  FFMA.FTZ R111, R4, -UR7, R117 ;  /* 0x80000007046f7c23 */ /* 0x000fe20008010075 */
[----:B------:R-:W-:Y:S02]  /*15590*/  FSEL R117, R110, -INF , !P0 ;  /* 0xff8000006e757808 */ /* 0x000fe40004000000 */
[C---:B------:R-:W-:Y:S02]  /*155a0*/  ISETP.GT.AND P0, PT, R34.reuse, R16, PT ;  /* 0x000000102200720c */ /* 0x040fe40003f04270 */
[----:B------:R-:W-:Y:S02]  /*155b0*/  IABS R0, R0 ;  /* 0x0000000000007213 */ /* 0x000fe40000000000 */
[----:B------:R-:W-:Y:S02]  /*155c0*/  FSEL R181, R73, -INF , !P0 ;  /* 0xff80000049b57808 */ /* 0x000fe40004000000 */
[----:B------:R-:W-:-:S02]  /*155d0*/  ISETP.GT.AND P0, PT, R34, R23, PT ;  /* 0x000000172200720c */ /* 0x000fc40003f04270 */
[----:B------:R-:W-:Y:S02]  /*155e0*/  I2FP.F32.S32 R0, R0 ;  /* 0x0000000000007245 */ /* 0x000fe40000201400 */
[----:B------:R-:W-:-:S03]  /*155f0*/  FSEL R197, R67, -INF , !P0 ;  /* 0xff80000043c57808 */ /* 0x000fc60004000000 */
[----:B------:R-:W-:Y:S01]  /*15600*/  FFMA.FTZ R67, R0, -UR7, R126 ;  /* 0x8000000700437c23 */ /* 0x000fe2000801007e */
[----:B------:R-:W-:Y:S01]  /*15610*/  IMAD.IADD R0, R35, 0x1, -R82 ;  /* 0x0000000123007824 */ /* 0x000fe200078e0a52 */
[----:B------:R-:W-:-:S04]  /*15620*/  I2FP.F32.S32 R7, R8 ;  /* 0x0000000800077245 */ /* 0x000fc80000201400 */
[----:B------:R-:W-:Y:S02]  /*15630*/  IABS R0, R0 ;  /* 0x0000000000007213 */ /* 0x000fe40000000000 */
[----:B------:R-:W-:Y:S02]  /*15640*/  ISETP.GT.AND P3, PT, R34, R24, PT ;  /* 0x000000182200720c */ /* 0x000fe40003f64270 */
[----:B------:R-:W-:Y:S01]  /*15650*/  I2FP.F32.S32 R0, R0 ;  /* 0x0000000000007245 */ /* 0x000fe20000201400 */
[----:B------:R-:W-:Y:S01]  /*15660*/  FFMA.FTZ R119, R7, -UR7, R200 ;  /* 0x8000000707777c23 */ /* 0x000fe200080100c8 */
        /* <DEDUP_REMOVED lines=11> */
[----:B------:R-:W-:-:S04]  /*15720*/  ISETP.GT.AND P5, PT, R34, R26, PT ;  /* 0x0000001a2200720c */ /* 0x000fc80003fa4270 */
[----:B------:R-:W-:Y:S01]  /*15730*/  IABS R0, R0 ;  /* 0x0000000000007213 */ /* 0x000fe20000000000 */
[----:B------:R-:W-:-:S03]  /*15740*/  IMAD.MOV.U32 R110, RZ, RZ, R192 ;  /* 0x000000ffff6e7224 */ /* 0x000fc600078e00c0 */
[----:B------:R-:W-:Y:S01]  /*15750*/  I2FP.F32.S32 R0, R0 ;  /* 0x0000000000007245 */ /* 0x000fe20000201400 */
[----:B------:R-:W-:Y:S02]  /*15760*/  IMAD.MOV.U32 R192, RZ, RZ, R232 ;  /* 0x000000ffffc07224 */ /* 0x000fe400078e00e8 */
[----:B------:R-:W-:Y:S01]  /*15770*/  IMAD.MOV.U32 R232, RZ, RZ, R205 ;  /* 0x000000ffffe87224 */ /* 0x000fe200078e00cd */
[----:B------:R-:W-:Y:S01]  /*15780*/  FSEL R205, R64, -INF , !P5 ;  /* 0xff80000040cd7808 */ /* 0x000fe20006800000 */
[----:B------:R-:W-:Y:S01]  /*15790*/  FFMA.FTZ R64, R0, -UR7, R107 ;  /* 0x8000000700407c23 */ /* 0x000fe2000801006b */
[----:B------:R-:W-:Y:S01]  /*157a0*/  IMAD.IADD R0, R35, 0x1, -R80 ;  /* 0x0000000123007824 */ /* 0x000fe200078e0a50 */
[----:B------:R-:W-:-:S04]  /*157b0*/  ISETP.GT.AND P2, PT, R34, R28, PT ;  /* 0x0000001c2200720c */ /* 0x000fc80003f44270 */
[----:B------:R-:W-:Y:S01]  /*157c0*/  IABS R0, R0 ;  /* 0x0000000000007213 */ /* 0x000fe20000000000 */
[----:B------:R-:W-:-:S03]  /*157d0*/  IMAD.MOV.U32 R5, RZ, RZ, R248 ;  /* 0x000000ffff057224 */ /* 0x000fc600078e00f8 */
[----:B------:R-:W-:Y:S02]  /*157e0*/  I2FP.F32.S32 R0, R0 ;  /* 0x0000000000007245 */ /* 0x000fe40000201400 */
[----:B------:R-:W-:-:S03]  /*157f0*/  FSEL R248, R63, -INF , !P2 ;  /* 0xff8000003ff87808 */ /* 0x000fc60005000000 */
        /* <DEDUP_REMOVED lines=19> */
[----:B------:R-:W-:Y:S01]  /*15930*/  I2FP.F32.S32 R0, R0 ;  /* 0x0000000000007245 */ /* 0x000fe20000201400 */
[----:B------:R-:W-:Y:S01]  /*15940*/  IMAD.MOV.U32 R207, RZ, RZ, R252 ;  /* 0x000000ffffcf7224 */ /* 0x000fe200078e00fc */
        /* <DEDUP_REMOVED lines=25> */
[----:B------:R-:W-:-:S04]  /*15ae0*/  IABS R0, R0 ;  /* 0x0000000000007213 */ /* 0x000fc80000000000 */
[----:B------:R-:W-:Y:S02]  /*15af0*/  I2FP.F32.S32 R0, R0 ;  /* 0x0000000000007245 */ /* 0x000fe40000201400 */
[----:B------:R-:W-:-:S03]  /*15b00*/  FSEL R74, R43, -INF , !P1 ;  /* 0xff8000002b4a7808 */ /* 0x000fc60004800000 */
[----:B------:R-:W-:Y:S01]  /*15b10*/  FFMA.FTZ R43, R0, -UR7, R123 ;  /* 0x80000007002b7c23 */ /* 0x000fe2000801007b */
[----:B------:R-:W-:Y:S01]  /*15b20*/  IMAD.IADD R0, R35, 0x1, -R96 ;  /* 0x0000000123007824 */ /* 0x000fe200078e0a60 */
[----:B------:R-:W-:-:S04]  /*15b30*/  ISETP.GT.AND P2, PT, R34, R45, PT ;  /* 0x0000002d2200720c */ /* 0x000fc80003f44270 */
[----:B------:R-:W-:Y:S02]  /*15b40*/  IABS R0, R0 ;  /* 0x0000000000007213 */ /* 0x000fe40000000000 */
[C---:B------:R-:W-:Y:S02]  /*15b50*/  ISETP.GT.AND P4, PT, R34.reuse, R47, PT ;  /* 0x0000002f2200720c */ /* 0x040fe40003f84270 */
[----:B------:R-:W-:Y:S01]  /*15b60*/  ISETP.GT.AND P0, PT, R34, R48, PT ;  /* 0x000000302200720c */ /* 0x000fe20003f04270 */
[----:B------:R-:W-:Y:S01]  /*15b70*/  IMAD.MOV.U32 R172, RZ, RZ, R132 ;  /* 0x000000ffffac7224 */ /* 0x000fe200078e0084 */
[----:B------:R-:W-:Y:S01]  /*15b80*/  I2FP.F32.S32 R0, R0 ;  /* 0x0000000000007245 */ /* 0x000fe20000201400 */
        /* <DEDUP_REMOVED lines=10> */
[----:B------:R-:W-:Y:S01]  /*15c30*/  ISETP.GT.AND P0, PT, R34, R53, PT ;  /* 0x000000352200720c */ /* 0x000fe20003f04270 */
[----:B------:R-:W-:Y:S01]  /*15c40*/  FFMA.FTZ R34, R0, -UR7, R186 ;  /* 0x8000000700227c23 */ /* 0x000fe200080100ba */
[----:B------:R-:W-:-:S05]  /*15c50*/  IMAD.IADD R0, R35, 0x1, -R87 ;  /* 0x0000000123007824 */ /* 0x000fca00078e0a57 */
[----:B------:R-:W-:-:S04]  /*15c60*/  IABS R0, R0 ;  /* 0x0000000000007213 */ /* 0x000fc80000000000 */
[----:B------:R-:W-:-:S05]  /*15c70*/  I2FP.F32.S32 R0, R0 ;  /* 0x0000000000007245 */ /* 0x000fca0000201400 */
[----:B------:R-:W-:Y:S01]  /*15c80*/  FFMA.FTZ R31, R0, -UR7, R187 ;  /* 0x80000007001f7c23 */ /* 0x000fe200080100bb */
[----:B------:R-:W-:-:S05]  /*15c90*/  IMAD.IADD R0, R35, 0x1, -R90 ;  /* 0x0000000123007824 */ /* 0x000fca00078e0a5a */
[----:B------:R-:W-:Y:S01]  /*15ca0*/  IABS R0, R0 ;  /* 0x0000000000007213 */ /* 0x000fe20000000000 */
[----:B------:R-:W-:-:S03]  /*15cb0*/  IMAD.MOV.U32 R76, RZ, RZ, R121 ;  /* 0x000000ffff4c7224 */ /* 0x000fc600078e0079 */
[----:B------:R-:W-:Y:S02]  /*15cc0*/  I2FP.F32.S32 R0, R0 ;  /* 0x0000000000007245 */ /* 0x000fe40000201400 */
[----:B------:R-:W-:-:S03]  /*15cd0*/  FSEL R121, R27, -INF , !P5 ;  /* 0xff8000001b797808 */ /* 0x000fc60006800000 */
[----:B------:R-:W-:Y:S01]  /*15ce0*/  FFMA.FTZ R27, R0, -UR7, R130 ;  /* 0x80000007001b7c23 */ /* 0x000fe20008010082 */
[----:B------:R-:W-:-:S05]  /*15cf0*/  IMAD.IADD R0, R35, 0x1, -R93 ;  /* 0x0000000123007824 */ /* 0x000fca00078e0a5d */
[----:B------:R-:W-:-:S04]  /*15d00*/  IABS R0, R0 ;  /* 0x0000000000007213 */ /* 0x000fc80000000000 */
[----:B------:R-:W-:-:S05]  /*15d10*/  I2FP.F32.S32 R0, R0 ;  /* 0x0000000000007245 */ /* 0x000fca0000201400 */
[----:B------:R-:W-:Y:S01]  /*15d20*/  FFMA.FTZ R22, R0, -UR7, R131 ;  /* 0x8000000700167c23 */ /* 0x000fe20008010083 */
[----:B------:R-:W-:-:S05]  /*15d30*/  IMAD.IADD R0, R35, 0x1, -R98 ;  /* 0x0000000123007824 */ /* 0x000fca00078e0a62 */
[----:B------:R-:W-:-:S04]  /*15d40*/  IABS R0, R0 ;  /* 0x0000000000007213 */ /* 0x000fc80000000000 */
[----:B------:R-:W-:Y:S01]  /*15d50*/  I2FP.F32.S32 R0, R0 ;  /* 0x0000000000007245 */ /* 0x000fe20000201400 */
[----:B------:R-:W-:-:S04]  /*15d60*/  IMAD.MOV.U32 R234, RZ, RZ, R14 ;  /* 0x000000ffffea7224 */ /* 0x000fc800078e000e */
        /* <DEDUP_REMOVED lines=33> */
[----:B------:R-:W-:-:S05]  /*15f80*/  I2FP.F32.S32 R0, R0 ;  /* 0x0000000000007245 */ /* 0x000fca0000201400 */
[----:B------:R-:W-:Y:S01]  /*15f90*/  FFMA.FTZ R106, R0, -UR7, R179 ;  /* 0x80000007006a7c23 */ /* 0x000fe200080100b3 */
[----:B------:R-:W-:-:S05]  /*15fa0*/  IMAD.IADD R0, R35, 0x1, -R103 ;  /* 0x0000000123007824 */ /* 0x000fca00078e0a67 */
[----:B------:R-:W-:-:S04]  /*15fb0*/  IABS R0, R0 ;  /* 0x0000000000007213 */ /* 0x000fc80000000000 */
[----:B------:R-:W-:-:S05]  /*15fc0*/  I2FP.F32.S32 R0, R0 ;  /* 0x0000000000007245 */ /* 0x000fca0000201400 */
[----:B------:R-:W-:Y:S01]  /*15fd0*/  FFMA.FTZ R94, R0, -UR7, R202 ;  /* 0x80000007005e7c23 */ /* 0x000fe200080100ca */
[----:B------:R-:W-:Y:S02]  /*15fe0*/  IMAD.IADD R0, R35, 0x1, -R105 ;  /* 0x0000000123007824 */ /* 0x000fe400078e0a69 */
[----:B------:R-:W-:-:S03]  /*15ff0*/  IMAD.MOV.U32 R202, RZ, RZ, R116 ;  /* 0x000000ffffca7224 */ /* 0x000fc600078e0074 */
[----:B------:R-:W-:Y:S01]  /*16000*/  IABS R0, R0 ;  /* 0x0000000000007213 */ /* 0x000fe20000000000 */
[----:B------:R-:W-:Y:S02]  /*16010*/  IMAD.MOV.U32 R116, RZ, RZ, R232 ;  /* 0x000000ffff747224 */ /* 0x000fe400078e00e8 */
[----:B------:R-:W-:Y:S01]  /*16020*/  IMAD.MOV.U32 R232, RZ, RZ, R231 ;  /* 0x000000ffffe87224 */ /* 0x000fe200078e00e7 */
[----:B------:R-:W-:Y:S02]  /*16030*/  I2FP.F32.S32 R0, R0 ;  /* 0x0000000000007245 */ /* 0x000fe40000201400 */
[----:B------:R-:W-:Y:S01]  /*16040*/  FSEL R231, R119, -INF , !P2 ;  /* 0xff80000077e77808 */ /* 0x000fe20005000000 */
[----:B------:R-:W-:Y:S01]  /*16050*/  IMAD.MOV.U32 R95, RZ, RZ, R75 ;  /* 0x000000ffff5f7224 */ /* 0x000fe200078e004b */
[----:B------:R-:W-:Y:S01]  /*16060*/  ISETP.GT.AND P2, PT, R32, R11, PT ;  /* 0x0000000b2000720c */ /* 0x000fe20003f44270 */
[----:B------:R-:W-:Y:S01]  /*16070*/  FFMA.FTZ R75, R0, -UR7, R203 ;  /* 0x80000007004b7c23 */ /* 0x000fe200080100cb */
[----:B------:R-:W-:-:S02]  /*16080*/  IMAD.MOV.U32 R203, RZ, RZ, R109 ;  /* 0x000000ffffcb7224 */ /* 0x000fc400078e006d */
[----:B------:R-:W-:Y:S01]  /*16090*/  FSEL R109, R70, -INF , !P2 ;  /* 0xff800000466d7808 */ /* 0x000fe20005000000 */
[----:B------:R-:W-:Y:S01]  /*160a0*/  IMAD.MOV.U32 R178, RZ, RZ, R230 ;  /* 0x000000ffffb27224 */ /* 0x000fe200078e00e6 */
[----:B------:R-:W-:Y:S01]  /*160b0*/  ISETP.GT.AND P2, PT, R32, R17, PT ;  /* 0x000000112000720c */ /* 0x000fe20003f44270 */
[----:B------:R-:W-:Y:S01]  /*160c0*/  IMAD.IADD R0, R35, 0x1, -R108 ;  /* 0x0000000123007824 */ /* 0x000fe200078e0a6c */
[----:B------:R-:W-:Y:S01]  /*160d0*/  FSEL R230, R120, -INF , !P1 ;  /* 0xff80000078e67808 */ /* 0x000fe20004800000 */
[----:B------:R-:W-:Y:S01]  /*160e0*/  IMAD.MOV.U32 R123, RZ, RZ, R126 ;  /* 0x000000ffff7b7224 */ /* 0x000fe200078e007e */
[C---:B------:R-:W-:Y:S01]  /*160f0*/  ISETP.GT.AND P1, PT, R32.reuse, R10, PT ;  /* 0x0000000a2000720c */ /* 0x040fe20003f24270 */
[----:B------:R-:W-:Y:S01]  /*16100*/  IMAD.MOV.U32 R126, RZ, RZ, R73 ;  /* 0x000000ffff7e7224 */ /* 0x000fe200078e0049 */
[----:B------:R-:W-:Y:S01]  /*16110*/  FSEL R114, R65, -INF , !P2 ;  /* 0xff80000041727808 */ /* 0x000fe20005000000 */
[----:B------:R-:W-:Y:S01]  /*16120*/  IMAD.MOV.U32 R195, RZ, RZ, R76 ;  /* 0x000000ffffc37224 */ /* 0x000fe200078e004c */
[C---:B------:R-:W-:Y:S01]  /*16130*/  ISETP.GT.AND P2, PT, R32.reuse, R23, PT ;  /* 0x000000172000720c */ /* 0x040fe20003f44270 */
[----:B------:R-:W-:Y:S01]  /*16140*/  IMAD.MOV.U32 R76, RZ, RZ, R132 ;  /* 0x000000ffff4c7224 */ /* 0x000fe200078e0084 */
[----:B------:R-:W-:Y:S01]  /*16150*/  IABS R0, R0 ;  /* 0x0000000000007213 */ /* 0x000fe20000000000 */
        /* <DEDUP_REMOVED lines=9> */
[----:B------:R-:W-:Y:S01]  /*161f0*/  FSEL R126, R57, -INF , !P2 ;  /* 0xff800000397e7808 */ /* 0x000fe20005000000 */
[----:B------:R-:W-:Y:S01]  /*16200*/  IMAD.MOV.U32 R192, RZ, RZ, R246 ;  /* 0x000000ffffc07224 */ /* 0x000fe200078e00f6 */
[----:B------:R-:W-:-:S02]  /*16210*/  ISETP.GT.AND P2, PT, R32, R29, PT ;  /* 0x0000001d2000720c */ /* 0x000fc40003f44270 */
[----:B------:R-:W-:Y:S02]  /*16220*/  I2FP.F32.S32 R0, R0 ;  /* 0x0000000000007245 */ /* 0x000fe40000201400 */
[----:B------:R-:W-:Y:S02]  /*16230*/  FSEL R246, R111, -INF , !P0 ;  /* 0xff8000006ff67808 */ /* 0x000fe40004000000 */
[----:B------:R-:W-:Y:S02]  /*16240*/  FSEL R111, R68, -INF , !P4 ;  /* 0xff800000446f7808 */ /* 0x000fe40006000000 */
[----:B------:R-:W-:Y:S01]  /*16250*/  FSEL R113, R66, -INF , !P1 ;  /* 0xff80000042717808 */ /* 0x000fe20004800000 */
[----:B------:R-:W-:Y:S01]  /*16260*/  IMAD.MOV.U32 R66, RZ, RZ, R132 ;  /* 0x000000ffff427224 */ /* 0x000fe200078e0084 */
[----:B------:R-:W-:Y:S02]  /*16270*/  ISETP.GT.AND P4, PT, R32, R19, PT ;  /* 0x000000132000720c */ /* 0x000fe40003f84270 */
[----:B------:R-:W-:Y:S01]  /*16280*/  FSEL R132, R34, -INF , !P2 ;  /* 0xff80000022847808 */ /* 0x000fe20005000000 */
[----:B------:R-:W-:Y:S01]  /*16290*/  FFMA.FTZ R73, R0, -UR7, R118 ;  /* 0x8000000700497c23 */ /* 0x000fe20008010076 */
[C---:B------:R-:W-:Y:S01]  /*162a0*/  ISETP.GT.AND P2, PT, R32.reuse, R42, PT ;  /* 0x0000002a2000720c */ /* 0x040fe20003f44270 */
[----:B------:R-:W-:Y:S01]  /*162b0*/  IMAD.MOV.U32 R120, RZ, RZ, R110 ;  /* 0x000000ffff787224 */ /* 0x000fe200078e006e */
[----:B------:R-:W-:Y:S01]  /*162c0*/  FSEL R118, R63, -INF , !P4 ;  /* 0xff8000003f767808 */ /* 0x000fe20006000000 */
[----:B------:R-:W-:Y:S01]  /*162d0*/  IMAD.MOV.U32 R63, RZ, RZ, R171 ;  /* 0x000000ffff3f7224 */ /* 0x000fe200078e00ab */
[C---:B------:R-:W-:Y:S01]  /*162e0*/  ISETP.GT.AND P0, PT, R32.reuse, R15, PT ;  /* 0x0000000f2000720c */ /* 0x040fe20003f04270 */
[----:B------:R-:W-:Y:S01]  /*162f0*/  IMAD.MOV.U32 R110, RZ, RZ, R172 ;  /* 0x000000ffff6e7224 */ /* 0x000fe200078e00ac */
[----:B------:R-:W-:Y:S01]  /*16300*/  FSEL R171, R9, -INF , !P2 ;  /* 0xff80000009ab7808 */ /* 0x000fe20005000000 */
[----:B------:R-:W-:Y:S01]  /*16310*/  IMAD.MOV.U32 R172, RZ, RZ, R239 ;  /* 0x000000ffffac7224 */ /* 0x000fe200078e00ef */
[----:B------:R-:W-:-:S02]  /*16320*/  ISETP.GT.AND P2, PT, R32, R48, PT ;  /* 0x000000302000720c */ /* 0x000fc40003f44270 */
[----:B------:R-:W-:Y:S01]  /*16330*/  FSEL R239, R112, -INF , !P3 ;  /* 0xff80000070ef7808 */ /* 0x000fe20005800000 */
[----:B------:R-:W-:Y:S01]  /*16340*/  IMAD.MOV.U32 R65, RZ, RZ, R207 ;  /* 0x000000ffff417224 */ /* 0x000fe200078e00cf */
[----:B------:R-:W-:Y:S02]  /*16350*/  FSEL R112, R67, -INF , !P0 ;  /* 0xff80000043707808 */ /* 0x000fe40004000000 */
[----:B------:R-:W-:Y:S02]  /*16360*/  ISETP.GT.AND P0, PT, R32, R20, PT ;  /* 0x000000142000720c */ /* 0x000fe40003f04270 */
[----:B------:R-:W-:Y:S01]  /*16370*/  FSEL R207, R4, -INF , !P2 ;  /* 0xff80000004cf7808 */ /* 0x000fe20005000000 */
[----:B------:R-:W-:Y:S01]  /*16380*/  VIADD R4, R221, 0x40 ;  /* 0x00000040dd047836 */ /* 0x000fe20000000000 */
[----:B------:R-:W-:Y:S01]  /*16390*/  ISETP.GT.AND P3, PT, R32, R12, PT ;  /* 0x0000000c2000720c */ /* 0x000fe20003f64270 */
[----:B------:R-:W-:Y:S01]  /*163a0*/  IMAD.MOV.U32 R199, RZ, RZ, R116 ;  /* 0x000000ffffc77224 */ /* 0x000fe200078e0074 */
[----:B------:R-:W-:Y:S01]  /*163b0*/  FSEL R116, R60, -INF , !P0 ;  /* 0xff8000003c747808 */ /* 0x000fe20004000000 */
[----:B------:R-:W-:Y:S01]  /*163c0*/  IMAD.MOV.U32 R70, RZ, RZ, R110 ;  /* 0x000000ffff467224 */ /* 0x000fe200078e006e */
[----:B------:R-:W-:Y:S01]  /*163d0*/  ISETP.GT.AND P0, PT, R32, R26, PT ;  /* 0x0000001a2000720c */ /* 0x000fe20003f04270 */
[----:B------:R-:W-:Y:S01]  /*163e0*/  IMAD.IADD R0, R4, 0x1, -R61 ;  /* 0x0000000104007824 */ /* 0x000fe200078e0a3d */
[----:B------:R-:W-:Y:S01]  /*163f0*/  FSEL R110, R69, -INF , !P3 ;  /* 0xff800000456e7808 */ /* 0x000fe20005800000 */
[----:B------:R-:W-:-:S02]  /*16400*/  IMAD.MOV.U32 R69, RZ, RZ, R234 ;  /* 0x000000ffff457224 */ /* 0x000fc400078e00ea */
[----:B------:R-:W-:Y:S01]  /*16410*/  IMAD.MOV.U32 R234, RZ, RZ, R129 ;  /* 0x000000ffffea7224 */ /* 0x000fe200078e0081 */
[----:B------:R-:W-:Y:S02]  /*16420*/  FSEL R129, R54, -INF , !P0 ;  /* 0xff80000036817808 */ /* 0x000fe40004000000 */
[----:B------:R-:W-:Y:S02]  /*16430*/  ISETP.GT.AND P0, PT, R32, R40, PT ;  /* 0x000000282000720c */ /* 0x000fe40003f04270 */
[----:B------:R-:W-:Y:S02]  /*16440*/  IABS R0, R0 ;  /* 0x0000000000007213 */ /* 0x000fe40000000000 */
[----:B------:R-:W-:Y:S02]  /*16450*/  FSEL R135, R22, -INF , !P0 ;  /* 0xff80000016877808 */ /* 0x000fe40004000000 */
[----:B------:R-:W-:Y:S02]  /*16460*/  ISETP.GT.AND P0, PT, R32, R46, PT ;  /* 0x0000002e2000720c */ /* 0x000fe40003f04270 */
[----:B------:R-:W-:Y:S01]  /*16470*/  I2FP.F32.S32 R0, R0 ;  /* 0x0000000000007245 */ /* 0x000fe20000201400 */
[----:B------:R-:W-:Y:S01]  /*16480*/  VIADD R60, R221, 0x48 ;  /* 0x00000048dd3c7836 */ /* 0x000fe20000000000 */
[----:B------:R-:W-:-:S03]  /*16490*/  FSEL R175, R6, -INF , !P0 ;  /* 0xff80000006af7808 */ /* 0x000fc60004000000 */
[----:B------:R-:W-:Y:S01]  /*164a0*/  FFMA.FTZ R6, R0, -UR7, R240 ;  /* 0x8000000700067c23 */ /* 0x000fe200080100f0 */
[----:B------:R-:W-:-:S05]  /*164b0*/  IMAD.IADD R0, R60, 0x1, -R61 ;  /* 0x000000013c007824 */ /* 0x000fca00078e0a3d */
[----:B------:R-:W-:-:S04]  /*164c0*/  IABS R0, R0 ;  /* 0x0000000000007213 */ /* 0x000fc80000000000 */
[----:B------:R-:W-:Y:S01]  /*164d0*/  I2FP.F32.S32 R0, R0 ;  /* 0x0000000000007245 */ /* 0x000fe20000201400 */
[----:B------:R-:W-:Y:S01]  /*164e0*/  IMAD.MOV.U32 R186, RZ, RZ, R74 ;  /* 0x000000ffffba7224 */ /* 0x000fe200078e004a */
[----:B------:R-:W-:-:S03]  /*164f0*/  ISETP.GT.AND P4, PT, R32, R25, PT ;  /* 0x000000192000720c */ /* 0x000fc60003f84270 */
[----:B------:R-:W-:Y:S01]  /*16500*/  FFMA.FTZ R74, R0, -UR7, R242 ;  /* 0x80000007004a7c23 */ /* 0x000fe200080100f2 */
[----:B------:R-:W-:Y:S02]  /*16510*/  IMAD.IADD R0, R4, 0x1, -R62 ;  /* 0x0000000104007824 */ /* 0x000fe400078e0a3e */
[----:B------:R-:W-:Y:S01]  /*16520*/  IMAD.MOV.U32 R183, RZ, RZ, R128 ;  /* 0x000000ffffb77224 */ /* 0x000fe200078e0080 */
[----:B------:R-:W-:Y:S02]  /*16530*/  FSEL R128, R55, -INF , !P4 ;  /* 0xff80000037807808 */ /* 0x000fe40006000000 */
[----:B------:R-:W-:Y:S02]  /*16540*/  ISETP.GT.AND P4, PT, R32, R33, PT ;  /* 0x000000212000720c */ /* 0x000fe40003f84270 */
[----:B------:R-:W-:Y:S02]  /*16550*/  IABS R0, R0 ;  /* 0x0000000000007213 */ /* 0x000fe40000000000 */
[----:B------:R-:W-:-:S02]  /*16560*/  FSEL R134, R27, -INF , !P4 ;  /* 0xff8000001b867808 */ /* 0x000fc40006000000 */
[----:B------:R-:W-:Y:S02]  /*16570*/  ISETP.GT.AND P4, PT, R32, R45, PT ;  /* 0x0000002d2000720c */ /* 0x000fe40003f84270 */
[----:B------:R-:W-:Y:S02]  /*16580*/  I2FP.F32.S32 R0, R0 ;  /* 0x0000000000007245 */ /* 0x000fe40000201400 */
[----:B------:R-:W-:-:S03]  /*16590*/  FSEL R174, R7, -INF , !P4 ;  /* 0xff80000007ae7808 */ /* 0x000fc60006000000 */
        /* <DEDUP_REMOVED lines=15> */
[----:B------:R-:W-:Y:S01]  /*16690*/  IMAD.IADD R0, R4, 0x1, -R77 ;  /* 0x0000000104007824 */ /* 0x000fe200078e0a4d */
[----:B------:R-:W-:-:S04]  /*166a0*/  ISETP.GT.AND P3, PT, R32, R18, PT ;  /* 0x000000122000720c */ /* 0x000fc80003f64270 */
[----:B------:R-:W-:Y:S02]  /*166b0*/  IABS R0, R0 ;  /* 0x0000000000007213 */ /* 0x000fe40000000000 */
[----:B------:R-:W-:Y:S02]  /*166c0*/  ISETP.GT.AND P1, PT, R32, R21, PT ;  /* 0x000000152000720c */ /* 0x000fe40003f24270 */
[----:B------:R-:W-:Y:S02]  /*166d0*/  I2FP.F32.S32 R0, R0 ;  /* 0x0000000000007245 */ /* 0x000fe40000201400 */
[----:B------:R-:W-:Y:S02]  /*166e0*/  FSEL R115, R64, -INF , !P3 ;  /* 0xff80000040737808 */ /* 0x000fe40005800000 */
[----:B------:R-:W-:Y:S01]  /*166f0*/  FSEL R119, R58, -INF , !P1 ;  /* 0xff8000003a777808 */ /* 0x000fe20004800000 */
[----:B------:R-:W-:Y:S01]  /*16700*/  FFMA.FTZ R27, R0, -UR7, R225 ;  /* 0x80000007001b7c23 */ /* 0x000fe200080100e1 */
[----:B------:R-:W-:-:S02]  /*16710*/  ISETP.GT.AND P3, PT, R32, R24, PT ;  /* 0x000000182000720c */ /* 0x000fc40003f64270 */
[----:B------:R-:W-:Y:S01]  /*16720*/  ISETP.GT.AND P1, PT, R32, R28, PT ;  /* 0x0000001c2000720c */ /* 0x000fe20003f24270 */
[----:B------:R-:W-:Y:S02]  /*16730*/  IMAD.IADD R0, R4, 0x1, -R79 ;  /* 0x0000000104007824 */ /* 0x000fe400078e0a4f */
[----:B------:R-:W-:Y:S01]  /*16740*/  IMAD.MOV.U32 R35, RZ, RZ, R127 ;  /* 0x000000ffff237224 */ /* 0x000fe200078e007f */
[----:B------:R-:W-:Y:S02]  /*16750*/  FSEL R127, R56, -INF , !P3 ;  /* 0xff800000387f7808 */ /* 0x000fe40005800000 */
[----:B------:R-:W-:Y:S02]  /*16760*/  FSEL R130, R43, -INF , !P1 ;  /* 0xff8000002b827808 */ /* 0x000fe40004800000 */
[C---:B------:R-:W-:Y:S02]  /*16770*/  ISETP.GT.AND P3, PT, R32.reuse, R30, PT ;  /* 0x0000001e2000720c */ /* 0x040fe40003f64270 */
[----:B------:R-:W-:Y:S01]  /*16780*/  ISETP.GT.AND P1, PT, R32, R41, PT ;  /* 0x000000292000720c */ /* 0x000fe20003f24270 */
[----:B------:R-:W-:Y:S01]  /*16790*/  IMAD.MOV.U32 R122, RZ, RZ, R133 ;  /* 0x000000ffff7a7224 */ /* 0x000fe200078e0085 */
[----:B------:R-:W-:Y:S01]  /*167a0*/  IABS R0, R0 ;  /* 0x0000000000007213 */ /* 0x000fe20000000000 */
[----:B------:R-:W-:Y:S01]  /*167b0*/  IMAD.MOV.U32 R64, RZ, RZ, R170 ;  /* 0x000000ffff407224 */ /* 0x000fe200078e00aa */
[----:B------:R-:W-:-:S02]  /*167c0*/  FSEL R133, R31, -INF , !P3 ;  /* 0xff8000001f857808 */ /* 0x000fc40005800000 */
[----:B------:R-:W-:Y:S02]  /*167d0*/  FSEL R170, R14, -INF , !P1 ;  /* 0xff8000000eaa7808 */ /* 0x000fe40004800000 */
[C---:B------:R-:W-:Y:S02]  /*167e0*/  ISETP.GT.AND P3, PT, R32.reuse, R44, PT ;  /* 0x0000002c2000720c */ /* 0x040fe40003f64270 */
[----:B------:R-:W-:Y:S02]  /*167f0*/  ISETP.GT.AND P1, PT, R32, R47, PT ;  /* 0x0000002f2000720c */ /* 0x000fe40003f24270 */
[----:B------:R-:W-:Y:S01]  /*16800*/  I2FP.F32.S32 R0, R0 ;  /* 0x0000000000007245 */ /* 0x000fe20000201400 */
[----:B------:R-:W-:Y:S01]  /*16810*/  IMAD.MOV.U32 R67, RZ, RZ, R172 ;  /* 0x000000ffff437224 */ /* 0x000fe200078e00ac */
[----:B------:R-:W-:Y:S01]  /*16820*/  FSEL R172, R8, -INF , !P3 ;  /* 0xff80000008ac7808 */ /* 0x000fe20005800000 */
[----:B------:R-:W-:Y:S01]  /*16830*/  IMAD.MOV.U32 R198, RZ, RZ, R192 ;  /* 0x000000ffffc67224 */ /* 0x000fe200078e00c0 */
[----:B------:R-:W-:-:S02]  /*16840*/  FSEL R192, R5, -INF , !P1 ;  /* 0xff80000005c07808 */ /* 0x000fc40004800000 */
[C---:B------:R-:W-:Y:S02]  /*16850*/  ISETP.GT.AND P3, PT, R32.reuse, R49, PT ;  /* 0x000000312000720c */ /* 0x040fe40003f64270 */
[C---:B------:R-:W-:Y:S02]  /*16860*/  ISETP.GT.AND P5, PT, R32.reuse, R50, PT ;  /* 0x000000322000720c */ /* 0x040fe40003fa4270 */
[C---:B------:R-:W-:Y:S02]  /*16870*/  ISETP.GT.AND P0, PT, R32.reuse, R51, PT ;  /* 0x000000332000720c */ /* 0x040fe40003f04270 */
[C---:B------:R-:W-:Y:S02]  /*16880*/  ISETP.GT.AND P1, PT, R32.reuse, R52, PT ;  /* 0x000000342000720c */ /* 0x040fe40003f24270 */
[----:B------:R-:W-:Y:S01]  /*16890*/  ISETP.GT.AND P2, PT, R32, R53, PT ;  /* 0x000000352000720c */ /* 0x000fe20003f44270 */
        /* <DEDUP_REMOVED lines=33> */
[----:B------:R-:W-:Y:S02]  /*16ab0*/  IMAD.IADD R0, R4, 0x1, -R81 ;  /* 0x0000000104007824 */ /* 0x000fe400078e0a51 */
[----:B------:R-:W-:-:S03]  /*16ac0*/  IMAD.MOV.U32 R66, RZ, RZ, R35 ;  /* 0x000000ffff427224 */ /* 0x000fc600078e0023 */
[----:B------:R-:W-:Y:S01]  /*16ad0*/  IABS R0, R0 ;  /* 0x0000000000007213 */ /* 0x000fe20000000000 */
[----:B------:R-:W-:Y:S02]  /*16ae0*/  IMAD.MOV.U32 R35, RZ, RZ, R72 ;  /* 0x000000ffff237224 */ /* 0x000fe400078e0048 */
[----:B------:R-:W-:Y:S01]  /*16af0*/  IMAD.MOV.U32 R72, RZ, RZ, R143 ;  /* 0x000000ffff487224 */ /* 0x000fe200078e008f */
[----:B------:R-:W-:Y:S01]  /*16b00*/  I2FP.F32.S32 R0, R0 ;  /* 0x0000000000007245 */ /* 0x000fe20000201400 */
[----:B------:R-:W-:Y:S02]  /*16b10*/  IMAD.MOV.U32 R71, RZ, RZ, R194 ;  /* 0x000000ffff477224 */ /* 0x000fe400078e00c2 */
[----:B------:R-:W-:Y:S02]  /*16b20*/  IMAD.MOV.U32 R57, RZ, RZ, R69 ;  /* 0x000000ffff397224 */ /* 0x000fe400078e0045 */
[----:B------:R-:W-:Y:S02]  /*16b30*/  IMAD.MOV.U32 R58, RZ, RZ, R68 ;  /* 0x000000ffff3a7224 */ /* 0x000fe400078e0044 */
[----:B------:R-:W-:Y:S01]  /*16b40*/  FFMA.FTZ R72, R0, -UR7, R72 ;  /* 0x8000000700487c23 */ /* 0x000fe20008010048 */
[----:B------:R-:W-:-:S02]  /*16b50*/  IMAD.IADD R0, R4, 0x1, -R85 ;  /* 0x0000000104007824 */ /* 0x000fc400078e0a55 */
[----:B------:R-:W-:Y:S02]  /*16b60*/  IMAD.MOV.U32 R5, RZ, RZ, R234 ;  /* 0x000000ffff057224 */ /* 0x000fe400078e00ea */
[----:B------:R-:W-:Y:S01]  /*16b70*/  IMAD.MOV.U32 R55, RZ, RZ, R39 ;  /* 0x000000ffff377224 */ /* 0x000fe200078e0027 */
[----:B------:R-:W-:Y:S01]  /*16b80*/  IABS R0, R0 ;  /* 0x0000000000007213 */ /* 0x000fe20000000000 */
[----:B------:R-:W-:Y:S02]  /*16b90*/  IMAD.MOV.U32 R22, RZ, RZ, R71 ;  /* 0x000000ffff167224 */ /* 0x000fe400078e0047 */
[----:B------:R-:W-:Y:S01]  /*16ba0*/  IMAD.MOV.U32 R43, RZ, RZ, R137 ;  /* 0x000000ffff2b7224 */ /* 0x000fe200078e0089 */
[----:B------:R-:W-:Y:S01]  /*16bb0*/  I2FP.F32.S32 R0, R0 ;  /* 0x0000000000007245 */ /* 0x000fe20000201400 */
[----:B------:R-:W-:Y:S02]  /*16bc0*/  IMAD.MOV.U32 R71, RZ, RZ, R35 ;  /* 0x000000ffff477224 */ /* 0x000fe400078e0023 */
[----:B------:R-:W-:-:S02]  /*16bd0*/  IMAD.MOV.U32 R34, RZ, RZ, R38 ;  /* 0x000000ffff227224 */ /* 0x000fc400078e0026 */
[----:B------:R-:W-:Y:S02]  /*16be0*/  IMAD.MOV.U32 R240, RZ, RZ, R235 ;  /* 0x000000fffff07224 */ /* 0x000fe400078e00eb */
[----:B------:R-:W-:Y:S01]  /*16bf0*/  FFMA.FTZ R71, R0, -UR7, R71 ;  /* 0x8000000700477c23 */ /* 0x000fe20008010047 */
[----:B------:R-:W-:Y:S02]  /*16c00*/  IMAD.IADD R0, R4, 0x1, -R88 ;  /* 0x0000000104007824 */ /* 0x000fe400078e0a58 */
[----:B------:R-:W-:Y:S01]  /*16c10*/  IMAD.MOV.U32 R241, RZ, RZ, R249 ;  /* 0x000000fffff17224 */ /* 0x000fe200078e00f9 */
[----:B------:R-:W-:Y:S01]  /*16c20*/  FSEL R169, R169, -INF , !P2 ;  /* 0xff800000a9a97808 */ /* 0x000fe20005000000 */
[----:B------:R-:W-:Y:S01]  /*16c30*/  IMAD.MOV.U32 R194, RZ, RZ, R141 ;  /* 0x000000ffffc27224 */ /* 0x000fe200078e008d */
[----:B------:R-:W-:Y:S01]  /*16c40*/  IABS R0, R0 ;  /* 0x0000000000007213 */ /* 0x000fe20000000000 */
[----:B------:R-:W-:Y:S01]  /*16c50*/  IMAD.MOV.U32 R64, RZ, RZ, R120 ;  /* 0x000000ffff407224 */ /* 0x000fe200078e0078 */
[----:B------:R1:W5:Y:S01]  /*16c60*/  LDL.LU R143, [R1+0x374] ;  /* 0x00037400018f7983 */ /* 0x0003620000300800 */
[----:B------:R-:W-:Y:S01]  /*16c70*/  IMAD.MOV.U32 R69, RZ, RZ, R194 ;  /* 0x000000ffff457224 */ /* 0x000fe200078e00c2 */
[----:B------:R-:W-:Y:S01]  /*16c80*/  I2FP.F32.S32 R0, R0 ;  /* 0x0000000000007245 */ /* 0x000fe20000201400 */
[----:B------:R-:W-:-:S02]  /*16c90*/  IMAD.MOV.U32 R120, RZ, RZ, R131 ;  /* 0x000000ffff787224 */ /* 0x000fc400078e0083 */
[----:B------:R-:W-:Y:S02]  /*16ca0*/  IMAD.MOV.U32 R8, RZ, RZ, R66 ;  /* 0x000000ffff087224 */ /* 0x000fe400078e0042 */
[----:B------:R-:W-:Y:S02]  /*16cb0*/  IMAD.MOV.U32 R63, RZ, RZ, R122 ;  /* 0x000000ffff3f7224 */ /* 0x000fe400078e007a */
[----:B------:R-:W-:Y:S01]  /*16cc0*/  FFMA.FTZ R69, R0, -UR7, R69 ;  /* 0x8000000700457c23 */ /* 0x000fe20008010045 */
[----:B------:R-:W-:Y:S02]  /*16cd0*/  IMAD.IADD R0, R4, 0x1, -R91 ;  /* 0x0000000104007824 */ /* 0x000fe400078e0a5b */
[----:B------:R-:W-:Y:S02]  /*16ce0*/  IMAD.MOV.U32 R35, RZ, RZ, R3 ;  /* 0x000000ffff237224 */ /* 0x000fe400078e0003 */
[----:B------:R-:W-:Y:S01]  /*16cf0*/  IMAD.MOV.U32 R235, RZ, RZ, R125 ;  /* 0x000000ffffeb7224 */ /* 0x000fe200078e007d */
[----:B------:R-:W-:Y:S01]  /*16d00*/  IABS R0, R0 ;  /* 0x0000000000007213 */ /* 0x000fe20000000000 */
[----:B------:R-:W-:Y:S01]  /*16d10*/  IMAD.MOV.U32 R131, RZ, RZ, R140 ;  /* 0x000000ffff837224 */ /* 0x000fe200078e008c */
[----:B------:R-:W-:Y:S01]  /*16d20*/  FSEL R249, R73, -INF , !P1 ;  /* 0xff80000049f97808 */ /* 0x000fe20004800000 */
[----:B------:R-:W-:Y:S01]  /*16d30*/  IMAD.MOV.U32 R14, RZ, RZ, R64 ;  /* 0x000000ffff0e7224 */ /* 0x000fe200078e0040 */
[----:B------:R-:W-:Y:S01]  /*16d40*/  I2FP.F32.S32 R0, R0 ;  /* 0x0000000000007245 */ /* 0x000fe20000201400 */
[----:B------:R-:W-:Y:S01]  /*16d50*/  IMAD.MOV.U32 R68, RZ, RZ, R131 ;  /* 0x000000ffff447224 */ /* 0x000fe200078e0083 */
[----:B------:R1:W5:Y:S03]  /*16d60*/  LDL.LU R142, [R1+0x370] ;  /* 0x00037000018e7983 */ /* 0x0003660000300800 */
        /* <DEDUP_REMOVED lines=8> */
[----:B------:R-:W-:Y:S01]  /*16df0*/  IMAD.MOV.U32 R122, RZ, RZ, R2 ;  /* 0x000000ffff7a7224 */ /* 0x000fe200078e0002 */
[----:B------:R-:W-:Y:S01]  /*16e00*/  FSEL R125, R75, -INF , !P0 ;  /* 0xff8000004b7d7808 */ /* 0x000fe20004000000 */
[----:B------:R-:W-:Y:S01]  /*16e10*/  IMAD.MOV.U32 R234, RZ, RZ, R121 ;  /* 0x000000ffffea7224 */ /* 0x000fe200078e0079 */
[----:B------:R1:W5:Y:S01]  /*16e20*/  LDL.LU R141, [R1+0x36c] ;  /* 0x00036c00018d7983 */ /* 0x0003620000300800 */
[----:B------:R-:W-:Y:S01]  /*16e30*/  FFMA.FTZ R66, R0, -UR7, R66 ;  /* 0x8000000700427c23 */ /* 0x000fe20008010042 */
[----:B------:R-:W-:-:S02]  /*16e40*/  IMAD.IADD R0, R4, 0x1, -R87 ;  /* 0x0000000104007824 */ /* 0x000fc400078e0a57 */
[----:B------:R-:W-:Y:S01]  /*16e50*/  IMAD.MOV.U32 R120, RZ, RZ, R136 ;  /* 0x000000ffff787224 */ /* 0x000fe200078e0088 */
[----:B------:R1:W5:Y:S02]  /*16e60*/  LDL.LU R140, [R1+0x368] ;  /* 0x00036800018c7983 */ /* 0x0003640000300800 */
        /* <DEDUP_REMOVED lines=55> */
[----:B------:R-:W-:Y:S01]  /*171e0*/  VIADD R0, R4, -UR32 ;  /* 0x8000002004007c36 */ /* 0x000fe20008000000 */
[----:B------:R-:W-:Y:S01]  /*171f0*/  FSEL R124, R94, -INF , !P5 ;  /* 0xff8000005e7c7808 */ /* 0x000fe20006800000 */
[----:B------:R-:W-:-:S03]  /*17200*/  IMAD.MOV.U32 R202, RZ, RZ, R179 ;  /* 0x000000ffffca7224 */ /* 0x000fc600078e00b3 */
[C---:B------:R-:W-:Y:S02]  /*17210*/  ISETP.GT.AND P4, PT, R0.reuse, R10, PT ;  /* 0x0000000a0000720c */ /* 0x040fe40003f84270 */
[C---:B------:R-:W-:Y:S02]  /*17220*/  ISETP.GT.AND P5, PT, R0.reuse, R11, PT ;  /* 0x0000000b0000720c */ /* 0x040fe40003fa4270 */
[----:B------:R-:W-:Y:S01]  /*17230*/  ISETP.GT.AND P0, PT, R0, R12, PT ;  /* 0x0000000c0000720c */ /* 0x000fe20003f04270 */
[----:B------:R-:W-:Y:S01]  /*17240*/  IMAD.MOV.U32 R179, RZ, RZ, R123 ;  /* 0x000000ffffb37224 */ /* 0x000fe200078e007b */
        /* <DEDUP_REMOVED lines=13> */
[----:B------:R-:W-:Y:S01]  /*17320*/  FSEL R59, R59, -INF , !P0 ;  /* 0xff8000003b3b7808 */ /* 0x000fe20004000000 */
[----:B------:R-:W-:Y:S01]  /*17330*/  IMAD.IADD R4, R4, 0x1, -R168 ;  /* 0x0000000104047824 */ /* 0x000fe200078e0aa8 */
        /* <DEDUP_REMOVED lines=18> */
[----:B------:R-:W-:-:S02]  /*17460*/  IABS R4, R4 ;  /* 0x0000000400047213 */ /* 0x000fc40000000000 */
[----:B------:R-:W-:Y:S02]  /*17470*/  FSEL R69, R69, -INF , !P3 ;  /* 0xff80000045457808 */ /* 0x000fe40005800000 */
[----:B------:R-:W-:Y:S02]  /*17480*/  FSEL R68, R68, -INF , !P4 ;  /* 0xff80000044447808 */ /* 0x000fe40006000000 */
        /* <DEDUP_REMOVED lines=8> */
[C---:B------:R-:W-:Y:S02]  /*17510*/  ISETP.GT.AND P1, PT, R0.reuse, R46, PT ;  /* 0x0000002e0000720c */ /* 0x040fe40003f24270 */
[----:B------:R-:W-:-:S02]  /*17520*/  ISETP.GT.AND P0, PT, R0, R47, PT ;  /* 0x0000002f0000720c */ /* 0x000fc40003f04270 */
[----:B------:R-:W-:Y:S02]  /*17530*/  I2FP.F32.S32 R4, R4 ;  /* 0x0000000400047245 */ /* 0x000fe40000201400 */
[----:B------:R-:W-:Y:S02]  /*17540*/  FSEL R58, R58, -INF , !P4 ;  /* 0xff8000003a3a7808 */ /* 0x000fe40006000000 */
[----:B------:R-:W-:Y:S01]  /*17550*/  FSEL R57, R57, -INF , !P5 ;  /* 0xff80000039397808 */ /* 0x000fe20006800000 */
[----:B------:R-:W-:Y:S01]  /*17560*/  FFMA.FTZ R4, R4, -UR7, R241 ;  /* 0x8000000704047c23 */ /* 0x000fe200080100f1 */
        /* <DEDUP_REMOVED lines=10> */
[----:B------:R-:W-:Y:S02]  /*17610*/  VIADD R0, R60, -UR32 ;  /* 0x800000203c007c36 */ /* 0x000fe40008000000 */
[----:B------:R-:W-:Y:S01]  /*17620*/  IMAD.MOV.U32 R106, RZ, RZ, R122 ;  /* 0x000000ffff6a7224 */ /* 0x000fe200078e007a */
[----:B------:R-:W-:Y:S02]  /*17630*/  FSEL R122, R4, -INF , !P0 ;  /* 0xff800000047a7808 */ /* 0x000fe40004000000 */
[----:B------:R-:W-:Y:S01]  /*17640*/  ISETP.GT.AND P0, PT, R0, R10, PT ;  /* 0x0000000a0000720c */ /* 0x000fe20003f04270 */
[----:B------:R-:W-:Y:S01]  /*17650*/  IMAD.MOV.U32 R224, RZ, RZ, R120 ;  /* 0x000000ffffe07224 */ /* 0x000fe200078e0078 */
[----:B------:R-:W-:Y:S02]  /*17660*/  FSEL R31, R31, -INF , !P5 ;  /* 0xff8000001f1f7808 */ /* 0x000fe40006800000 */
[----:B------:R-:W-:-:S02]  /*17670*/  ISETP.GE.AND P5, PT, R10, R210, PT ;  /* 0x000000d20a00720c */ /* 0x000fc40003fa6270 */
[----:B------:R-:W-:Y:S01]  /*17680*/  FSEL R4, R74, -INF , !P0 ;  /* 0xff8000004a047808 */ /* 0x000fe20004000000 */
[----:B------:R-:W-:Y:S01]  /*17690*/  IMAD.MOV.U32 R225, RZ, RZ, R202 ;  /* 0x000000ffffe17224 */ /* 0x000fe200078e00ca */
[----:B------:R-:W-:Y:S02]  /*176a0*/  FSEL R22, R22, -INF , !P4 ;  /* 0xff80000016167808 */ /* 0x000fe40006000000 */
[----:B------:R-:W-:Y:S02]  /*176b0*/  FSEL R14, R14, -INF , !P3 ;  /* 0xff8000000e0e7808 */ /* 0x000fe40005800000 */
[----:B------:R-:W-:Y:S02]  /*176c0*/  FSEL R120, R8, -INF , !P2 ;  /* 0xff80000008787808 */ /* 0x000fe40005000000 */
[----:B------:R-:W-:Y:S01]  /*176d0*/  ISETP.GT.AND P0, PT, R0, R11, PT ;  /* 0x0000000b0000720c */ /* 0x000fe20003f04270 */
[----:B------:R-:W-:Y:S01]  /*176e0*/  IMAD.MOV.U32 R202, RZ, RZ, R245 ;  /* 0x000000ffffca7224 */ /* 0x000fe200078e00f5 */
[----:B------:R-:W-:-:S02]  /*176f0*/  ISETP.GE.AND P4, PT, R10, R209, PT ;  /* 0x000000d10a00720c */ /* 0x000fc40003f86270 */
[C---:B------:R-:W-:Y:S02]  /*17700*/  ISETP.GE.AND P3, PT, R10.reuse, R211, PT ;  /* 0x000000d30a00720c */ /* 0x040fe40003f66270 */
        /* <DEDUP_REMOVED lines=8> */
[----:B------:R-:W-:Y:S01]  /*17790*/  FSEL R236, R6, -INF , !P2 ;  /* 0xff80000006ec7808 */ /* 0x000fe20005000000 */
[----:B------:R-:W-:Y:S01]  /*177a0*/  IMAD.MOV.U32 R194, RZ, RZ, R139 ;  /* 0x000000ffffc27224 */ /* 0x000fe200078e008b */
[----:B------:R-:W-:Y:S01]  /*177b0*/  ISETP.GE.AND P2, PT, R11, R210, PT ;  /* 0x000000d20b00720c */ /* 0x000fe20003f46270 */
[----:B------:R-:W-:Y:S01]  /*177c0*/  IMAD.MOV.U32 R8, RZ, RZ, R121 ;  /* 0x000000ffff087224 */ /* 0x000fe200078e0079 */
[----:B------:R1:W5:Y:S01]  /*177d0*/  LDL.LU R139, [R1+0x364] ;  /* 0x00036400018b7983 */ /* 0x0003620000300800 */
[----:B------:R-:W-:-:S02]  /*177e0*/  FSEL R121, R5, -INF , !P1 ;  /* 0xff80000005797808 */ /* 0x000fc40004800000 */
[----:B------:R-:W-:Y:S01]  /*177f0*/  ISETP.GE.AND P5, PT, R12, R210, PT ;  /* 0x000000d20c00720c */ /* 0x000fe20003fa6270 */
[----:B------:R1:W5:Y:S01]  /*17800*/  LDL.LU R138, [R1+0x360] ;  /* 0x00036000018a7983 */ /* 0x0003620000300800 */
[----:B------:R-:W-:Y:S02]  /*17810*/  FSEL R5, R76, -INF , !P0 ;  /* 0xff8000004c057808 */ /* 0x000fe40004000000 */
[----:B------:R-:W-:Y:S01]  /*17820*/  FSEL R243, R4, -INF , !P2 ;  /* 0xff80000004f37808 */ /* 0x000fe20005000000 */
[----:B------:R1:W5:Y:S01]  /*17830*/  LDL.LU R137, [R1+0x35c] ;  /* 0x00035c0001897983 */ /* 0x0003620000300800 */
[----:B------:R-:W-:Y:S01]  /*17840*/  IMAD.IADD R4, R60, 0x1, -R77 ;  /* 0x000000013c047824 */ /* 0x000fe200078e0a4d */
[----:B------:R-:W-:Y:S02]  /*17850*/  FSEL R5, R5, -INF , !P5 ;  /* 0xff80000005057808 */ /* 0x000fe40006800000 */
[----:B------:R1:W5:Y:S01]  /*17860*/  LDL.LU R136, [R1+0x358] ;  /* 0x0003580001887983 */ /* 0x0003620000300800 */
[----:B------:R-:W-:-:S03]  /*17870*/  IMAD.MOV.U32 R131, RZ, RZ, R36 ;  /* 0x000000ffff837224 */ /* 0x000fc600078e0024 */
[----:B------:R1:W5:Y:S01]  /*17880*/  LDL.LU R39, [R1+0x354] ;  /* 0x0003540001277983 */ /* 0x0003620000300800 */
[----:B------:R-:W-:-:S03]  /*17890*/  IABS R4, R4 ;  /* 0x0000000400047213 */ /* 0x000fc60000000000 */
[----:B------:R1:W5:Y:S04]  /*178a0*/  LDL.LU R38, [R1+0x350] ;  /* 0x0003500001267983 */ /* 0x0003680000300800 */
[----:B------:R1:W5:Y:S04]  /*178b0*/  LDL.LU R37, [R1+0x34c] ;  /* 0x00034c0001257983 */ /* 0x0003680000300800 */
[----:B------:R1:W5:Y:S04]  /*178c0*/  LDL.LU R36, [R1+0x348] ;  /* 0x0003480001247983 */ /* 0x0003680000300800 */
[----:B------:R1:W5:Y:S01]  /*178d0*/  LDL.LU R3, [R1+0x344] ;  /* 0x0003440001037983 */ /* 0x0003620000300800 */
[----:B------:R-:W-:-:S03]  /*178e0*/  I2FP.F32.S32 R6, R4 ;  /* 0x0000000400067245 */ /* 0x000fc60000201400 */
[----:B------:R1:W5:Y:S04]  /*178f0*/  LDL.LU R2, [R1+0x340] ;  /* 0x0003400001027983 */ /* 0x0003680000300800 */
[----:B------:R2:W-:Y:S01]  /*17900*/  STL [R1+0x24], R5 ;  /* 0x0000240501007387 */ /* 0x0005e20000100800 */
[----:B------:R-:W-:Y:S02]  /*17910*/  ISETP.GT.AND P0, PT, R0, R13, PT ;  /* 0x0000000d0000720c */ /* 0x000fe40003f04270 */
[----:B------:R-:W-:Y:S02]  /*17920*/  FSEL R75, R107, -INF , !P3 ;  /* 0xff8000006b4b7808 */ /* 0x000fe40005800000 */
[----:B------:R-:W-:Y:S02]  /*17930*/  ISETP.GE.AND P3, PT, R11, R211, PT ;  /* 0x000000d30b00720c */ /* 0x000fe40003f66270 */
[----:B------:R-:W-:-:S02]  /*17940*/  ISETP.GE.AND P2, PT, R13, R210, PT ;  /* 0x000000d20d00720c */ /* 0x000fc40003f46270 */
[----:B------:R-:W-:Y:S01]  /*17950*/  FSEL R74, R109, -INF , !P3 ;  /* 0xff8000006d4a7808 */ /* 0x000fe20005800000 */
[----:B------:R-:W-:Y:S02]  /*17960*/  IMAD.MOV.U32 R109, RZ, RZ, R244 ;  /* 0x000000ffff6d7224 */ /* 0x000fe400078e00f4 */
[----:B--2---:R-:W-:-:S05]  /*17970*/  IMAD.IADD R5, R60, 0x1, -R79 ;  /* 0x000000013c057824 */ /* 0x004fca00078e0a4f */
[----:B------:R-:W-:Y:S01]  /*17980*/  IABS R4, R5 ;  /* 0x0000000500047213 */ /* 0x000fe20000000000 */
[----:B------:R-:W-:-:S03]  /*17990*/  FFMA.FTZ R5, R6, -UR7, R227 ;  /* 0x8000000706057c23 */ /* 0x000fc600080100e3 */
[----:B------:R-:W-:Y:S02]  /*179a0*/  I2FP.F32.S32 R4, R4 ;  /* 0x0000000400047245 */ /* 0x000fe40000201400 */
[----:B------:R-:W-:Y:S02]  /*179b0*/  FSEL R5, R5, -INF , !P0 ;  /* 0xff80000005057808 */ /* 0x000fe40004000000 */
[----:B------:R-:W-:Y:S02]  /*179c0*/  ISETP.GT.AND P0, PT, R0, R15, PT ;  /* 0x0000000f0000720c */ /* 0x000fe40003f04270 */
[----:B------:R-:W-:Y:S01]  /*179d0*/  FSEL R244, R5, -INF , !P2 ;  /* 0xff80000005f47808 */ /* 0x000fe20005000000 */
[----:B------:R-:W-:Y:S01]  /*179e0*/  FFMA.FTZ R5, R4, -UR7, R232 ;  /* 0x8000000704057c23 */ /* 0x000fe200080100e8 */
[----:B------:R-:W-:Y:S01]  /*179f0*/  IMAD.IADD R4, R60, 0x1, -R82 ;  /* 0x000000013c047824 */ /* 0x000fe200078e0a52 */
[----:B------:R-:W-:Y:S02]  /*17a00*/  ISETP.GE.AND P5, PT, R15, R210, PT ;  /* 0x000000d20f00720c */ /* 0x000fe40003fa6270 */
[----:B------:R-:W-:-:S02]  /*17a10*/  FSEL R43, R117, -INF , !P4 ;  /* 0xff800000752b7808 */ /* 0x000fc40006000000 */
[----:B------:R-:W-:Y:S01]  /*17a20*/  FSEL R5, R5, -INF , !P0 ;  /* 0xff80000005057808 */ /* 0x000fe20004000000 */
[----:B------:R-:W-:Y:S01]  /*17a30*/  IMAD.MOV.U32 R117, RZ, RZ, R10 ;  /* 0x000000ffff757224 */ /* 0x000fe200078e000a */
[----:B------:R-:W-:Y:S01]  /*17a40*/  IABS R4, R4 ;  /* 0x0000000400047213 */ /* 0x000fe20000000000 */
[----:B------:R-:W-:Y:S01]  /*17a50*/  IMAD.MOV.U32 R10, RZ, RZ, R242 ;  /* 0x000000ffff0a7224 */ /* 0x000fe200078e00f2 */
[----:B------:R-:W-:Y:S01]  /*17a60*/  FSEL R242, R5, -INF , !P5 ;  /* 0xff80000005f27808 */ /* 0x000fe20006800000 */
[----:B------:R-:W-:Y:S01]  /*17a70*/  IMAD.IADD R5, R60, 0x1, -R84 ;  /* 0x000000013c057824 */ /* 0x000fe200078e0a54 */
[----:B------:R-:W-:Y:S02]  /*17a80*/  I2FP.F32.S32 R6, R4 ;  /* 0x0000000400067245 */ /* 0x000fe40000201400 */
[----:B------:R-:W-:Y:S02]  /*17a90*/  ISETP.GT.AND P0, PT, R0, R16, PT ;  /* 0x000000100000720c */ /* 0x000fe40003f04270 */
[----:B------:R-:W-:Y:S01]  /*17aa0*/  IABS R4, R5 ;  /* 0x0000000500047213 */ /* 0x000fe20000000000 */
[----:B------:R-:W-:Y:S01]  /*17ab0*/  FFMA.FTZ R5, R6, -UR7, R109 ;  /* 0x8000000706057c23 */ /* 0x000fe2000801006d */
[----:B------:R-:W-:Y:S01]  /*17ac0*/  ISETP.GE.AND P1, PT, R11, R208, PT ;  /* 0x000000d00b00720c */ /* 0x000fe20003f26270 */
[----:B------:R-:W-:Y:S01]  /*17ad0*/  IMAD.MOV.U32 R226, RZ, RZ, R178 ;  /* 0x000000ffffe27224 */ /* 0x000fe200078e00b2 */
[----:B------:R-:W-:Y:S01]  /*17ae0*/  ISETP.GE.AND P2, PT, R16, R210, PT ;  /* 0x000000d21000720c */ /* 0x000fe20003f46270 */
[----:B------:R-:W-:Y:S01]  /*17af0*/  IMAD.MOV.U32 R178, RZ, RZ, R234 ;  /* 0x000000ffffb27224 */ /* 0x000fe200078e00ea */
[----:B------:R-:W-:-:S02]  /*17b00*/  I2FP.F32.S32 R4, R4 ;  /* 0x0000000400047245 */ /* 0x000fc40000201400 */
[----:B------:R-:W-:Y:S02]  /*17b10*/  FSEL R5, R5, -INF , !P0 ;  /* 0xff80000005057808 */ /* 0x000fe40004000000 */
[----:B------:R-:W-:Y:S01]  /*17b20*/  FSEL R234, R7, -INF , !P1 ;  /* 0xff80000007ea7808 */ /* 0x000fe20004800000 */
[----:B------:R-:W-:Y:S02]  /*17b30*/  IMAD.MOV.U32 R7, RZ, RZ, R225 ;  /* 0x000000ffff077224 */ /* 0x000fe400078e00e1 */
[----:B------:R-:W-:Y:S01]  /*17b40*/  IMAD.MOV.U32 R225, RZ, RZ, R240 ;  /* 0x000000ffffe17224 */ /* 0x000fe200078e00f0 */
[----:B------:R-:W-:Y:S01]  /*17b50*/  FSEL R240, R5, -INF , !P2 ;  /* 0xff80000005f07808 */ /* 0x000fe20005000000 */
[----:B------:R-:W-:Y:S01]  /*17b60*/  FFMA.FTZ R5, R4, -UR7, R238 ;  /* 0x8000000704057c23 */ /* 0x000fe200080100ee */
[----:B------:R-:W-:Y:S01]  /*17b70*/  ISETP.GT.AND P0, PT, R0, R17, PT ;  /* 0x000000110000720c */ /* 0x000fe20003f04270 */
[----:B------:R-:W-:Y:S01]  /*17b80*/  IMAD.IADD R4, R60, 0x1, -R78 ;  /* 0x000000013c047824 */ /* 0x000fe200078e0a4e */
[----:B------:R-:W-:-:S02]  /*17b90*/  ISETP.GE.AND P4, PT, R11, R209, PT ;  /* 0x000000d10b00720c */ /* 0x000fc40003f86270 */
[----:B------:R-:W-:Y:S02]  /*17ba0*/  ISETP.GE.AND P5, PT, R17, R210, PT ;  /* 0x000000d21100720c */ /* 0x000fe40003fa6270 */
[----:B------:R-:W-:Y:S02]  /*17bb0*/  FSEL R5, R5, -INF , !P0 ;  /* 0xff80000005057808 */ /* 0x000fe40004000000 */
[----:B------:R-:W-:Y:S02]  /*17bc0*/  FSEL R35, R173, -INF , !P4 ;  /* 0xff800000ad237808 */ /* 0x000fe40006000000 */
[----:B------:R-:W-:Y:S02]  /*17bd0*/  ISETP.GE.AND P4, PT, R12, R209, PT ;  /* 0x000000d10c00720c */ /* 0x000fe40003f86270 */
[----:B------:R-:W-:Y:S02]  /*17be0*/  IABS R4, R4 ;  /* 0x0000000400047213 */ /* 0x000fe40000000000 */
[----:B------:R-:W-:Y:S01]  /*17bf0*/  FSEL R238, R5, -INF , !P5 ;  /* 0xff80000005ee7808 */ /* 0x000fe20006800000 */
[----:B------:R-:W-:Y:S01]  /*17c00*/  IMAD.IADD R5, R60, 0x1, -R80 ;  /* 0x000000013c057824 */ /* 0x000fe200078e0a50 */
[----:B------:R-:W-:Y:S01]  /*17c10*/  FSEL R95, R176, -INF , !P4 ;  /* 0xff800000b05f7808 */ /* 0x000fe20006000000 */
[----:B------:R-:W-:Y:S01]  /*17c20*/  IMAD.MOV.U32 R176, RZ, RZ, R182 ;  /* 0x000000ffffb07224 */ /* 0x000fe200078e00b6 */
[----:B------:R-:W-:-:S02]  /*17c30*/  I2FP.F32.S32 R6, R4 ;  /* 0x0000000400067245 */ /* 0x000fc40000201400 */
[----:B------:R-:W-:Y:S01]  /*17c40*/  IABS R4, R5 ;  /* 0x0000000500047213 */ /* 0x000fe20000000000 */
[----:B------:R-:W-:Y:S01]  /*17c50*/  IMAD.MOV.U32 R11, RZ, RZ, R224 ;  /* 0x000000ffff0b7224 */ /* 0x000fe200078e00e0 */
[----:B------:R-:W-:Y:S01]  /*17c60*/  ISETP.GE.AND P3, PT, R12, R211, PT ;  /* 0x000000d30c00720c */ /* 0x000fe20003f66270 */
[----:B------:R-:W-:Y:S01]  /*17c70*/  FFMA.FTZ R5, R6, -UR7, R176 ;  /* 0x8000000706057c23 */ /* 0x000fe200080100b0 */
[----:B------:R-:W-:Y:S01]  /*17c80*/  ISETP.GE.AND P1, PT, R12, R208, PT ;  /* 0x000000d00c00720c */ /* 0x000fe20003f26270 */
[----:B------:R-:W-:Y:S01]  /*17c90*/  IMAD.MOV.U32 R12, RZ, RZ, R117 ;  /* 0x000000ffff0c7224 */ /* 0x000fe200078e0075 */
[----:B------:R-:W-:Y:S01]  /*17ca0*/  ISETP.GT.AND P0, PT, R0, R18, PT ;  /* 0x000000120000720c */ /* 0x000fe20003f04270 */
[----:B------:R-:W-:Y:S02]  /*17cb0*/  IMAD.MOV.U32 R224, RZ, RZ, R203 ;  /* 0x000000ffffe07224 */ /* 0x000fe400078e00cb */
[----:B------:R-:W-:Y:S01]  /*17cc0*/  IMAD.MOV.U32 R203, RZ, RZ, R199 ;  /* 0x000000ffffcb7224 */ /* 0x000fe200078e00c7 */
[----:B------:R-:W-:Y:S01]  /*17cd0*/  FSEL R241, R9, -INF , !P1 ;  /* 0xff80000009f17808 */ /* 0x000fe20004800000 */
[----:B------:R-:W-:Y:S01]  /*17ce0*/  IMAD.MOV.U32 R176, RZ, RZ, R12 ;  /* 0x000000ffffb07224 */ /* 0x000fe200078e000c */
[----:B------:R-:W-:Y:S01]  /*17cf0*/  ISETP.GE.AND P2, PT, R18, R210, PT ;  /* 0x000000d21200720c */ /* 0x000fe20003f46270 */
[----:B------:R-:W-:Y:S01]  /*17d00*/  IMAD.MOV.U32 R12, RZ, RZ, R10 ;  /* 0x000000ffff0c7224 */ /* 0x000fe200078e000a */
[----:B------:R-:W-:-:S02]  /*17d10*/  I2FP.F32.S32 R4, R4 ;  /* 0x0000000400047245 */ /* 0x000fc40000201400 */
[----:B------:R-:W-:Y:S01]  /*17d20*/  FSEL R5, R5, -INF , !P0 ;  /* 0xff80000005057808 */ /* 0x000fe20004000000 */
[----:B------:R-:W-:Y:S01]  /*17d30*/  IMAD.MOV.U32 R10, RZ, RZ, R203 ;  /* 0x000000ffff0a7224 */ /* 0x000fe200078e00cb */
[-C--:B------:R-:W-:Y:S01]  /*17d40*/  ISETP.GE.AND P1, PT, R13, R208.reuse, PT ;  /* 0x000000d00d00720c */ /* 0x080fe20003f26270 */
[----:B------:R-:W-:Y:S02]  /*17d50*/  IMAD.MOV.U32 R199, RZ, RZ, R194 ;  /* 0x000000ffffc77224 */ /* 0x000fe400078e00c2 */
[----:B------:R-:W-:Y:S01]  /*17d60*/  IMAD.MOV.U32 R203, RZ, RZ, R233 ;  /* 0x000000ffffcb7224 */ /* 0x000fe200078e00e9 */
[----:B------:R-:W-:Y:S01]  /*17d70*/  FSEL R233, R5, -INF , !P2 ;  /* 0xff80000005e97808 */ /* 0x000fe20005000000 */
[----:B------:R-:W-:Y:S01]  /*17d80*/  IMAD.MOV.U32 R194, RZ, RZ, R235 ;  /* 0x000000ffffc27224 */ /* 0x000fe200078e00eb */
[----:B------:R-:W-:Y:S01]  /*17d90*/  FSEL R235, R27, -INF , !P1 ;  /* 0xff8000001beb7808 */ /* 0x000fe20004800000 */
[----:B------:R-:W-:Y:S01]  /*17da0*/  FFMA.FTZ R5, R4, -UR7, R223 ;  /* 0x8000000704057c23 */ /* 0x000fe200080100df */
[----:B------:R-:W-:Y:S01]  /*17db0*/  ISETP.GE.AND P1, PT, R15, R208, PT ;  /* 0x000000d00f00720c */ /* 0x000fe20003f26270 */
[----:B------:R-:W-:Y:S01]  /*17dc0*/  IMAD.IADD R4, R60, 0x1, -R83 ;  /* 0x000000013c047824 */ /* 0x000fe200078e0a53 */
[----:B------:R-:W-:-:S02]  /*17dd0*/  ISETP.GT.AND P0, PT, R0, R19, PT ;  /* 0x000000130000720c */ /* 0x000fc40003f04270 */
[----:B------:R-:W-:Y:S02]  /*17de0*/  FSEL R107, R110, -INF , !P3 ;  /* 0xff8000006e6b7808 */ /* 0x000fe40005800000 */
[----:B------:R-:W-:Y:S02]  /*17df0*/  FSEL R232, R32, -INF , !P1 ;  /* 0xff80000020e87808 */ /* 0x000fe40004800000 */
[----:B------:R-:W-:Y:S02]  /*17e00*/  ISETP.GE.AND P5, PT, R19, R210, PT ;  /* 0x000000d21300720c */ /* 0x000fe40003fa6270 */
[----:B------:R-:W-:Y:S02]  /*17e10*/  FSEL R5, R5, -INF , !P0 ;  /* 0xff80000005057808 */ /* 0x000fe40004000000 */
[C---:B------:R-:W-:Y:S02]  /*17e20*/  ISETP.GE.AND P4, PT, R13.reuse, R209, PT ;  /* 0x000000d10d00720c */ /* 0x040fe40003f86270 */
[----:B------:R-:W-:Y:S01]  /*17e30*/  ISETP.GE.AND P3, PT, R13, R211, PT ;  /* 0x000000d30d00720c */ /* 0x000fe20003f66270 */
[----:B------:R-:W-:Y:S01]  /*17e40*/  IMAD.MOV.U32 R13, RZ, RZ, R194 ;  /* 0x000000ffff0d7224 */ /* 0x000fe200078e00c2 */
[----:B------:R-:W-:-:S02]  /*17e50*/  ISETP.GE.AND P1, PT, R16, R208, PT ;  /* 0x000000d01000720c */ /* 0x000fc40003f26270 */
[----:B------:R-:W-:Y:S01]  /*17e60*/  IABS R4, R4 ;  /* 0x0000000400047213 */ /* 0x000fe20000000000 */
[----:B------:R-:W-:Y:S01]  /*17e70*/  IMAD.MOV.U32 R194, RZ, RZ, R229 ;  /* 0x000000ffffc27224 */ /* 0x000fe200078e00e5 */
[----:B------:R-:W-:Y:S01]  /*17e80*/  FSEL R229, R5, -INF , !P5 ;  /* 0xff80000005e57808 */ /* 0x000fe20006800000 */
[----:B------:R-:W-:Y:S01]  /*17e90*/  IMAD.MOV.U32 R182, RZ, RZ, R228 ;  /* 0x000000ffffb67224 */ /* 0x000fe200078e00e4 */
[----:B------:R-:W-:Y:S02]  /*17ea0*/  FSEL R228, R54, -INF , !P1 ;  /* 0xff80000036e47808 */ /* 0x000fe40004800000 */
[----:B------:R-:W-:Y:S01]  /*17eb0*/  I2FP.F32.S32 R5, R4 ;  /* 0x0000000400057245 */ /* 0x000fe20000201400 */
[----:B------:R-:W-:Y:S01]  /*17ec0*/  IMAD.IADD R4, R60, 0x1, -R86 ;  /* 0x000000013c047824 */ /* 0x000fe200078e0a56 */
[-C--:B------:R-:W-:Y:S01]  /*17ed0*/  ISETP.GE.AND P1, PT, R17, R208.reuse, PT ;  /* 0x000000d01100720c */ /* 0x080fe20003f26270 */
[----:B------:R-:W-:Y:S02]  /*17ee0*/  IMAD.MOV.U32 R173, RZ, RZ, R106 ;  /* 0x000000ffffad7224 */ /* 0x000fe400078e006a */
[----:B------:R-:W-:Y:S01]  /*17ef0*/  IMAD.MOV.U32 R117, RZ, RZ, R226 ;  /* 0x000000ffff757224 */ /* 0x000fe200078e00e2 */
[----:B------:R-:W-:Y:S01]  /*17f00*/  FSEL R226, R56, -INF , !P1 ;  /* 0xff80000038e27808 */ /* 0x000fe20004800000 */
[----:B------:R-:W-:Y:S01]  /*17f10*/  FFMA.FTZ R5, R5, -UR7, R13 ;  /* 0x8000000705057c23 */ /* 0x000fe2000801000d */
[----:B------:R-:W-:Y:S01]  /*17f20*/  ISETP.GE.AND P1, PT, R18, R208, PT ;  /* 0x000000d01200720c */ /* 0x000fe20003f26270 */
[----:B------:R-:W-:Y:S01]  /*17f30*/  IMAD.MOV.U32 R9, RZ, RZ, R173 ;  /* 0x000000ffff097224 */ /* 0x000fe200078e00ad */
[----:B------:R-:W-:Y:S01]  /*17f40*/  ISETP.GT.AND P0, PT, R0, R20, PT ;  /* 0x000000140000720c */ /* 0x000fe20003f04270 */
[----:B------:R-:W-:Y:S01]  /*17f50*/  IMAD.MOV.U32 R173, RZ, RZ, R11 ;  /* 0x000000ffffad7224 */ /* 0x000fe200078e000b */
[----:B------:R-:W-:Y:S01]  /*17f60*/  IABS R4, R4 ;  /* 0x0000000400047213 */ /* 0x000fe20000000000 */
[----:B------:R-:W-:Y:S01]  /*17f70*/  IMAD.MOV.U32 R11, RZ, RZ, R224 ;  /* 0x000000ffff0b7224 */ /* 0x000fe200078e00e0 */
[----:B------:R-:W-:-:S02]  /*17f80*/  FSEL R224, R59, -INF , !P1 ;  /* 0xff8000003be07808 */ /* 0x000fc40004800000 */
[----:B------:R-:W-:Y:S02]  /*17f90*/  FSEL R6, R5, -INF , !P0 ;  /* 0xff80000005067808 */ /* 0x000fe40004000000 */
[----:B------:R-:W-:Y:S02]  /*17fa0*/  ISETP.GE.AND P1, PT, R19, R208, PT ;  /* 0x000000d01300720c */ /* 0x000fe40003f26270 */
[----:B------:R-:W-:Y:S01]  /*17fb0*/  I2FP.F32.S32 R5, R4 ;  /* 0x0000000400057245 */ /* 0x000fe20000201400 */
[----:B------:R-:W-:Y:S01]  /*17fc0*/  IMAD.IADD R4, R60, 0x1, -R89 ;  /* 0x000000013c047824 */ /* 0x000fe200078e0a59 */
[----:B------:R-:W-:Y:S02]  /*17fd0*/  FSEL R223, R62, -INF , !P1 ;  /* 0xff8000003edf7808 */ /* 0x000fe40004800000 */
[----:B------:R-:W-:Y:S01]  /*17fe0*/  ISETP.GE.AND P1, PT, R20, R210, PT ;  /* 0x000000d21400720c */ /* 0x000fe20003f26270 */
[----:B------:R-:W-:Y:S01]  /*17ff0*/  FFMA.FTZ R5, R5, -UR7, R216 ;  /* 0x8000000705057c23 */ /* 0x000fe200080100d8 */
[----:B------:R-:W-:-:S02]  /*18000*/  ISETP.GT.AND P0, PT, R0, R21, PT ;  /* 0x000000150000720c */ /* 0x000fc40003f04270 */
[----:B------:R-:W-:Y:S02]  /*18010*/  IABS R4, R4 ;  /* 0x0000000400047213 */ /* 0x000fe40000000000 */
[----:B------:R-:W-:Y:S02]  /*18020*/  FSEL R76, R177, -INF , !P4 ;  /* 0xff800000b14c7808 */ /* 0x000fe40006000000 */
[----:B------:R-:W-:Y:S02]  /*18030*/  ISETP.GE.AND P4, PT, R15, R209, PT ;  /* 0x000000d10f00720c */ /* 0x000fe40003f86270 */
[----:B------:R-:W-:Y:S02]  /*18040*/  FSEL R227, R6, -INF , !P1 ;  /* 0xff80000006e37808 */ /* 0x000fe40004800000 */
[----:B------:R-:W-:Y:S01]  /*18050*/  FSEL R6, R5, -INF , !P0 ;  /* 0xff80000005067808 */ /* 0x000fe20004000000 */
[----:B------:R-:W-:Y:S01]  /*18060*/  IMAD.MOV.U32 R27, RZ, RZ, R182 ;  /* 0x000000ffff1b7224 */ /* 0x000fe200078e00b6 */
[----:B------:R-:W-:Y:S01]  /*18070*/  I2FP.F32.S32 R5, R4 ;  /* 0x0000000400057245 */ /* 0x000fe20000201400 */
[----:B------:R-:W-:Y:S01]  /*18080*/  IMAD.IADD R4, R60, 0x1, -R81 ;  /* 0x000000013c047824 */ /* 0x000fe200078e0a51 */
[----:B------:R-:W-:-:S02]  /*18090*/  FSEL R106, R180, -INF , !P4 ;  /* 0xff800000b46a7808 */ /* 0x000fc40006000000 */
[----:B------:R-:W-:Y:S01]  /*180a0*/  ISETP.GE.AND P4, PT, R16, R209, PT ;  /* 0x000000d11000720c */ /* 0x000fe20003f86270 */
[----:B------:R-:W-:Y:S01]  /*180b0*/  FFMA.FTZ R5, R5, -UR7, R27 ;  /* 0x8000000705057c23 */ /* 0x000fe2000801001b */
[----:B------:R-:W-:Y:S01]  /*180c0*/  ISETP.GE.AND P5, PT, R21, R210, PT ;  /* 0x000000d21500720c */ /* 0x000fe20003fa6270 */
[----:B------:R-:W-:Y:S01]  /*180d0*/  IMAD.MOV.U32 R177, RZ, RZ, R9 ;  /* 0x000000ffffb17224 */ /* 0x000fe200078e0009 */
[----:B------:R-:W-:Y:S02]  /*180e0*/  FSEL R79, R111, -INF , !P3 ;  /* 0xff8000006f4f7808 */ /* 0x000fe40005800000 */
[----:B------:R-:W-:Y:S01]  /*180f0*/  ISETP.GT.AND P0, PT, R0, R23, PT ;  /* 0x000000170000720c */ /* 0x000fe20003f04270 */
[----:B------:R-:W-:Y:S01]  /*18100*/  IMAD.MOV.U32 R9, RZ, RZ, R225 ;  /* 0x000000ffff097224 */ /* 0x000fe200078e00e1 */
[----:B------:R-:W-:Y:S02]  /*18110*/  ISETP.GE.AND P3, PT, R15, R211, PT ;  /* 0x000000d30f00720c */ /* 0x000fe40003f66270 */
[----:B------:R-:W-:-:S02]  /*18120*/  FSEL R77, R181, -INF , !P4 ;  /* 0xff800000b54d7808 */ /* 0x000fc40006000000 */
[----:B------:R-:W-:Y:S02]  /*18130*/  IABS R4, R4 ;  /* 0x0000000400047213 */ /* 0x000fe40000000000 */
[----:B------:R-:W-:Y:S02]  /*18140*/  ISETP.GE.AND P4, PT, R17, R209, PT ;  /* 0x000000d11100720c */ /* 0x000fe40003f86270 */
[----:B------:R-:W-:Y:S02]  /*18150*/  FSEL R225, R6, -INF , !P5 ;  /* 0xff80000006e17808 */ /* 0x000fe40006800000 */
[----:B------:R-:W-:Y:S02]  /*18160*/  FSEL R6, R5, -INF , !P0 ;  /* 0xff80000005067808 */ /* 0x000fe40004000000 */
[----:B------:R-:W-:Y:S02]  /*18170*/  FSEL R110, R112, -INF , !P3 ;  /* 0xff800000706e7808 */ /* 0x000fe40005800000 */
[----:B------:R-:W-:Y:S01]  /*18180*/  I2FP.F32.S32 R5, R4 ;  /* 0x0000000400057245 */ /* 0x000fe20000201400 */
[----:B------:R-:W-:Y:S01]  /*18190*/  IMAD.IADD R4, R60, 0x1, -R85 ;  /* 0x000000013c047824 */ /* 0x000fe200078e0a55 */
[----:B------:R-:W-:-:S02]  /*181a0*/  ISETP.GE.AND P3, PT, R16, R211, PT ;  /* 0x000000d31000720c */ /* 0x000fc40003f66270 */
[----:B------:R-:W-:Y:S02]  /*181b0*/  FSEL R109, R184, -INF , !P4 ;  /* 0xff800000b86d7808 */ /* 0x000fe40006000000 */
[----:B------:R-:W-:Y:S01]  /*181c0*/  ISETP.GE.AND P4, PT, R18, R209, PT ;  /* 0x000000d11200720c */ /* 0x000fe20003f86270 */
[----:B------:R-:W-:Y:S01]  /*181d0*/  IMAD.MOV.U32 R27, RZ, RZ, R177 ;  /* 0x000000ffff1b7224 */ /* 0x000fe200078e00b1 */
[----:B------:R-:W-:Y:S01]  /*181e0*/  FSEL R82, R113, -INF , !P3 ;  /* 0xff80000071527808 */ /* 0x000fe20005800000 */
[----:B------:R-:W-:Y:S01]  /*181f0*/  FFMA.FTZ R5, R5, -UR7, R217 ;  /* 0x8000000705057c23 */ /* 0x000fe200080100d9 */
[----:B------:R-:W-:Y:S01]  /*18200*/  ISETP.GE.AND P1, PT, R23, R210, PT ;  /* 0x000000d21700720c */ /* 0x000fe20003f26270 */
[----:B------:R-:W-:Y:S01]  /*18210*/  IMAD.MOV.U32 R177, RZ, RZ, R11 ;  /* 0x000000ffffb17224 */ /* 0x000fe200078e000b */
[----:B------:R-:W-:Y:S01]  /*18220*/  ISETP.GE.AND P3, PT, R17, R211, PT ;  /* 0x000000d31100720c */ /* 0x000fe20003f66270 */
[----:B------:R-:W-:Y:S01]  /*18230*/  IMAD.MOV.U32 R11, RZ, RZ, R194 ;  /* 0x000000ffff0b7224 */ /* 0x000fe200078e00c2 */
[----:B------:R-:W-:-:S02]  /*18240*/  FSEL R56, R185, -INF , !P4 ;  /* 0xff800000b9387808 */ /* 0x000fc40006000000 */
[----:B------:R-:W-:Y:S01]  /*18250*/  ISETP.GT.AND P0, PT, R0, R24, PT ;  /* 0x000000180000720c */ /* 0x000fe20003f04270 */
[----:B------:R-:W-:Y:S01]  /*18260*/  IMAD.MOV.U32 R194, RZ, RZ, R220 ;  /* 0x000000ffffc27224 */ /* 0x000fe200078e00dc */
[----:B------:R-:W-:Y:S02]  /*18270*/  ISETP.GE.AND P4, PT, R19, R209, PT ;  /* 0x000000d11300720c */ /* 0x000fe40003f86270 */
[----:B------:R-:W-:Y:S02]  /*18280*/  IABS R4, R4 ;  /* 0x0000000400047213 */ /* 0x000fe40000000000 */
[----:B------:R-:W-:Y:S02]  /*18290*/  FSEL R220, R6, -INF , !P1 ;  /* 0xff80000006dc7808 */ /* 0x000fe40004800000 */
[----:B------:R-:W-:Y:S02]  /*182a0*/  FSEL R114, R114, -INF , !P3 ;  /* 0xff80000072727808 */ /* 0x000fe40005800000 */
[----:B------:R-:W-:Y:S01]  /*182b0*/  FSEL R6, R5, -INF , !P0 ;  /* 0xff80000005067808 */ /* 0x000fe20004000000 */
[----:B------:R-:W-:Y:S01]  /*182c0*/  IMAD.MOV.U32 R180, RZ, RZ, R206 ;  /* 0x000000ffffb47224 */ /* 0x000fe200078e00ce */
[----:B------:R-:W-:-:S02]  /*182d0*/  ISETP.GE.AND P3, PT, R18, R211, PT ;  /* 0x000000d31200720c */ /* 0x000fc40003f66270 */
[----:B------:R-:W-:Y:S02]  /*182e0*/  FSEL R113, R189, -INF , !P4 ;  /* 0xff800000bd717808 */ /* 0x000fe40006000000 */
[----:B------:R-:W-:Y:S01]  /*182f0*/  I2FP.F32.S32 R5, R4 ;  /* 0x0000000400057245 */ /* 0x000fe20000201400 */
[----:B------:R-:W-:Y:S01]  /*18300*/  IMAD.IADD R4, R60, 0x1, -R88 ;  /* 0x000000013c047824 */ /* 0x000fe200078e0a58 */
[----:B------:R-:W-:Y:S02]  /*18310*/  ISETP.GE.AND P4, PT, R20, R209, PT ;  /* 0x000000d11400720c */ /* 0x000fe40003f86270 */
[----:B------:R-:W-:Y:S01]  /*18320*/  FSEL R112, R115, -INF , !P3 ;  /* 0xff80000073707808 */ /* 0x000fe20005800000 */
[----:B------:R-:W-:Y:S01]  /*18330*/  FFMA.FTZ R5, R5, -UR7, R180 ;  /* 0x8000000705057c23 */ /* 0x000fe200080100b4 */
[----:B------:R-:W-:Y:S02]  /*18340*/  ISETP.GE.AND P3, PT, R19, R211, PT ;  /* 0x000000d31300720c */ /* 0x000fe40003f66270 */
[----:B------:R-:W-:-:S02]  /*18350*/  FSEL R111, R193, -INF , !P4 ;  /* 0xff800000c16f7808 */ /* 0x000fc40006000000 */
[----:B------:R-:W-:Y:S01]  /*18360*/  ISETP.GE.AND P5, PT, R24, R210, PT ;  /* 0x000000d21800720c */ /* 0x000fe20003fa6270 */
[----:B------:R-:W-:Y:S01]  /*18370*/  IMAD.MOV.U32 R13, RZ, RZ, R176 ;  /* 0x000000ffff0d7224 */ /* 0x000fe200078e00b0 */
[----:B------:R-:W-:Y:S02]  /*18380*/  ISETP.GE.AND P4, PT, R21, R209, PT ;  /* 0x000000d11500720c */ /* 0x000fe40003f86270 */
[----:B------:R-:W-:Y:S01]  /*18390*/  ISETP.GT.AND P0, PT, R0, R25, PT ;  /* 0x000000190000720c */ /* 0x000fe20003f04270 */
[----:B------:R-:W-:Y:S01]  /*183a0*/  IMAD.MOV.U32 R176, RZ, RZ, R7 ;  /* 0x000000ffffb07224 */ /* 0x000fe200078e0007 */
[----:B------:R-:W-:Y:S01]  /*183b0*/  IABS R4, R4 ;  /* 0x0000000400047213 */ /* 0x000fe20000000000 */
[----:B------:R-:W-:Y:S01]  /*183c0*/  IMAD.MOV.U32 R15, RZ, RZ, R12 ;  /* 0x000000ffff0f7224 */ /* 0x000fe200078e000c */
[----:B------:R-:W-:Y:S01]  /*183d0*/  FSEL R118, R118, -INF , !P3 ;  /* 0xff80000076767808 */ /* 0x000fe20005800000 */
[----:B------:R-:W-:Y:S01]  /*183e0*/  IMAD.MOV.U32 R7, RZ, RZ, R117 ;  /* 0x000000ffff077224 */ /* 0x000fe200078e0075 */
[----:B------:R-:W-:-:S02]  /*183f0*/  FSEL R217, R6, -INF , !P5 ;  /* 0xff80000006d97808 */ /* 0x000fc40006800000 */
[----:B------:R-:W-:Y:S02]  /*18400*/  ISETP.GE.AND P3, PT, R20, R211, PT ;  /* 0x000000d31400720c */ /* 0x000fe40003f66270 */
[----:B------:R-:W-:Y:S02]  /*18410*/  FSEL R117, R196, -INF , !P4 ;  /* 0xff800000c4757808 */ /* 0x000fe40006000000 */
[----:B------:R-:W-:Y:S01]  /*18420*/  FSEL R6, R5, -INF , !P0 ;  /* 0xff80000005067808 */ /* 0x000fe20004000000 */
[----:B------:R-:W-:Y:S01]  /*18430*/  IMAD.MOV.U32 R32, RZ, RZ, R15 ;  /* 0x000000ffff207224 */ /* 0x000fe200078e000f */
[----:B------:R-:W-:Y:S02]  /*18440*/  ISETP.GE.AND P4, PT, R23, R209, PT ;  /* 0x000000d11700720c */ /* 0x000fe40003f86270 */
[----:B------:R-:W-:Y:S01]  /*18450*/  I2FP.F32.S32 R5, R4 ;  /* 0x0000000400057245 */ /* 0x000fe20000201400 */
[----:B------:R-:W-:Y:S01]  /*18460*/  IMAD.IADD R4, R60, 0x1, -R91 ;  /* 0x000000013c047824 */ /* 0x000fe200078e0a5b */
[----:B------:R-:W-:-:S02]  /*18470*/  FSEL R115, R116, -INF , !P3 ;  /* 0xff80000074737808 */ /* 0x000fc40005800000 */
[----:B------:R-:W-:Y:S01]  /*18480*/  ISETP.GE.AND P3, PT, R21, R211, PT ;  /* 0x000000d31500720c */ /* 0x000fe20003f66270 */
[----:B------:R-:W-:Y:S01]  /*18490*/  FFMA.FTZ R5, R5, -UR7, R32 ;  /* 0x8000000705057c23 */ /* 0x000fe20008010020 */
[----:B------:R-:W-:Y:S02]  /*184a0*/  FSEL R116, R197, -INF , !P4 ;  /* 0xff800000c5747808 */ /* 0x000fe40006000000 */
[----:B------:R-:W-:Y:S02]  /*184b0*/  ISETP.GE.AND P4, PT, R24, R209, PT ;  /* 0x000000d11800720c */ /* 0x000fe40003f86270 */
[----:B------:R-:W-:Y:S01]  /*184c0*/  ISETP.GE.AND P1, PT, R25, R210, PT ;  /* 0x000000d21900720c */ /* 0x000fe20003f26270 */
[----:B------:R-:W-:Y:S01]  /*184d0*/  IMAD.MOV.U32 R180, RZ, RZ, R187 ;  /* 0x000000ffffb47224 */ /* 0x000fe200078e00bb */
[----:B------:R-:W-:Y:S01]  /*184e0*/  ISETP.GT.AND P0, PT, R0, R26, PT ;  /* 0x0000001a0000720c */ /* 0x000fe20003f04270 */
[----:B------:R-:W-:Y:S01]  /*184f0*/  IMAD.MOV.U32 R187, RZ, RZ, R212 ;  /* 0x000000ffffbb7224 */ /* 0x000fe200078e00d4 */
[----:B------:R-:W-:-:S02]  /*18500*/  IABS R4, R4 ;  /* 0x0000000400047213 */ /* 0x000fc40000000000 */
[----:B------:R-:W-:Y:S02]  /*18510*/  FSEL R89, R119, -INF , !P3 ;  /* 0xff80000077597808 */ /* 0x000fe40005800000 */
[----:B------:R-:W-:Y:S02]  /*18520*/  FSEL R119, R200, -INF , !P4 ;  /* 0xff800000c8777808 */ /* 0x000fe40006000000 */
[----:B------:R-:W-:Y:S02]  /*18530*/  FSEL R212, R6, -INF , !P1 ;  /* 0xff80000006d47808 */ /* 0x000fe40004800000 */
[----:B------:R-:W-:Y:S02]  /*18540*/  ISETP.GE.AND P4, PT, R25, R209, PT ;  /* 0x000000d11900720c */ /* 0x000fe40003f86270 */
[----:B------:R-:W-:Y:S02]  /*18550*/  FSEL R6, R5, -INF , !P0 ;  /* 0xff80000005067808 */ /* 0x000fe40004000000 */
[----:B------:R-:W-:Y:S01]  /*18560*/  I2FP.F32.S32 R5, R4 ;  /* 0x0000000400057245 */ /* 0x000fe20000201400 */
[----:B------:R-:W-:Y:S01]  /*18570*/  IMAD.IADD R4, R60, 0x1, -R96 ;  /* 0x000000013c047824 */ /* 0x000fe200078e0a60 */
[----:B------:R-:W-:-:S02]  /*18580*/  FSEL R85, R201, -INF , !P4 ;  /* 0xff800000c9557808 */ /* 0x000fc40006000000 */
[C---:B------:R-:W-:Y:S01]  /*18590*/  ISETP.GE.AND P4, PT, R26.reuse, R209, PT ;  /* 0x000000d11a00720c */ /* 0x040fe20003f86270 */
[----:B------:R-:W-:Y:S01]  /*185a0*/  FFMA.FTZ R5, R5, -UR7, R180 ;  /* 0x8000000705057c23 */ /* 0x000fe200080100b4 */
[----:B------:R-:W-:Y:S02]  /*185b0*/  ISETP.GE.AND P5, PT, R26, R210, PT ;  /* 0x000000d21a00720c */ /* 0x000fe40003fa6270 */
[----:B------:R-:W-:Y:S02]  /*185c0*/  ISETP.GT.AND P0, PT, R0, R28, PT ;  /* 0x0000001c0000720c */ /* 0x000fe40003f04270 */
[----:B------:R-:W-:Y:S02]  /*185d0*/  IABS R4, R4 ;  /* 0x0000000400047213 */ /* 0x000fe40000000000 */
[----:B------:R-:W-:Y:S02]  /*185e0*/  FSEL R91, R205, -INF , !P4 ;  /* 0xff800000cd5b7808 */ /* 0x000fe40006000000 */
[----:B------:R-:W-:-:S02]  /*185f0*/  FSEL R205, R6, -INF , !P5 ;  /* 0xff80000006cd7808 */ /* 0x000fc40006800000 */
[----:B------:R-:W-:Y:S02]  /*18600*/  FSEL R6, R5, -INF , !P0 ;  /* 0xff80000005067808 */ /* 0x000fe40004000000 */
[----:B------:R-:W-:Y:S01]  /*18610*/  I2FP.F32.S32 R5, R4 ;  /* 0x0000000400057245 */ /* 0x000fe20000201400 */
[----:B------:R-:W-:Y:S02]  /*18620*/  IMAD.MOV.U32 R12, RZ, RZ, R10 ;  /* 0x000000ffff0c7224 */ /* 0x000fe400078e000a */
[----:B------:R-:W-:Y:S02]  /*18630*/  IMAD.MOV.U32 R15, RZ, RZ, R202 ;  /* 0x000000ffff0f7224 */ /* 0x000fe400078e00ca */
[----:B------:R-:W-:Y:S02]  /*18640*/  IMAD.IADD R4, R60, 0x1, -R87 ;  /* 0x000000013c047824 */ /* 0x000fe400078e0a57 */
[----:B------:R-:W-:Y:S01]  /*18650*/  IMAD.MOV.U32 R10, RZ, RZ, R203 ;  /* 0x000000ffff0a7224 */ /* 0x000fe200078e00cb */
[----:B------:R-:W-:Y:S01]  /*18660*/  ISETP.GE.AND P1, PT, R28, R210, PT ;  /* 0x000000d21c00720c */ /* 0x000fe20003f26270 */
[----:B------:R-:W-:-:S02]  /*18670*/  IMAD.MOV.U32 R203, RZ, RZ, R204 ;  /* 0x000000ffffcb7224 */ /* 0x000fc400078e00cc */
[----:B------:R-:W-:Y:S01]  /*18680*/  FFMA.FTZ R5, R5, -UR7, R131 ;  /* 0x8000000705057c23 */ /* 0x000fe20008010083 */
[----:B------:R-:W-:Y:S01]  /*18690*/  IMAD.MOV.U32 R32, RZ, RZ, R15 ;  /* 0x000000ffff207224 */ /* 0x000fe200078e000f */
[----:B------:R-:W-:Y:S01]  /*186a0*/  ISETP.GT.AND P0, PT, R0, R29, PT ;  /* 0x0000001d0000720c */ /* 0x000fe20003f04270 */
[----:B------:R-:W-:Y:S01]  /*186b0*/  IMAD.MOV.U32 R15, RZ, RZ, R27 ;  /* 0x000000ffff0f7224 */ /* 0x000fe200078e001b */
[----:B------:R-:W-:Y:S01]  /*186c0*/  IABS R4, R4 ;  /* 0x0000000400047213 */ /* 0x000fe20000000000 */
[----:B------:R-:W-:Y:S01]  /*186d0*/  IMAD.MOV.U32 R27, RZ, RZ, R203 ;  /* 0x000000ffff1b7224 */ /* 0x000fe200078e00cb */
[----:B------:R-:W-:Y:S02]  /*186e0*/  FSEL R203, R6, -INF , !P1 ;  /* 0xff80000006cb7808 */ /* 0x000fe40004800000 */
[----:B------:R-:W-:Y:S01]  /*186f0*/  FSEL R6, R5, -INF , !P0 ;  /* 0xff80000005067808 */ /* 0x000fe20004000000 */
[----:B------:R-:W-:Y:S01]  /*18700*/  IMAD.MOV.U32 R16, RZ, RZ, R198 ;  /* 0x000000ffff107224 */ /* 0x000fe200078e00c6 */
[----:B------:R-:W-:Y:S01]  /*18710*/  I2FP.F32.S32 R5, R4 ;  /* 0x0000000400057245 */ /* 0x000fe20000201400 */
[----:B------:R-:W-:Y:S01]  /*18720*/  IMAD.IADD R4, R60, 0x1, -R90 ;  /* 0x000000013c047824 */ /* 0x000fe200078e0a5a */
[----:B------:R-:W-:-:S02]  /*18730*/  ISETP.GE.AND P2, PT, R20, R208, PT ;  /* 0x000000d01400720c */ /* 0x000fc40003f46270 */
[----:B------:R-:W-:Y:S01]  /*18740*/  ISETP.GE.AND P5, PT, R29, R210, PT ;  /* 0x000000d21d00720c */ /* 0x000fe20003fa6270 */
[----:B------:R-:W-:Y:S01]  /*18750*/  FFMA.FTZ R5, R5, -UR7, R16 ;  /* 0x8000000705057c23 */ /* 0x000fe20008010010 */
[----:B------:R-:W-:Y:S01]  /*18760*/  ISETP.GT.AND P0, PT, R0, R30, PT ;  /* 0x0000001e0000720c */ /* 0x000fe20003f04270 */
[----:B------:R-:W-:Y:S01]  /*18770*/  IMAD.MOV.U32 R182, RZ, RZ, R219 ;  /* 0x000000ffffb67224 */ /* 0x000fe200078e00db */
[----:B------:R-:W-:Y:S02]  /*18780*/  IABS R4, R4 ;  /* 0x0000000400047213 */ /* 0x000fe40000000000 */
[----:B------:R-:W-:Y:S02]  /*18790*/  FSEL R219, R65, -INF , !P2 ;  /* 0xff80000041db7808 */ /* 0x000fe40005000000 */
[----:B------:R-:W-:Y:S02]  /*187a0*/  FSEL R201, R6, -INF , !P5 ;  /* 0xff80000006c97808 */ /* 0x000fe40006800000 */
[----:B------:R-:W-:-:S02]  /*187b0*/  ISETP.GE.AND P2, PT, R21, R208, PT ;  /* 0x000000d01500720c */ /* 0x000fc40003f46270 */
[----:B------:R-:W-:Y:S02]  /*187c0*/  FSEL R6, R5, -INF , !P0 ;  /* 0xff80000005067808 */ /* 0x000fe40004000000 */
[----:B------:R-:W-:Y:S01]  /*187d0*/  I2FP.F32.S32 R5, R4 ;  /* 0x0000000400057245 */ /* 0x000fe20000201400 */
[----:B------:R-:W-:Y:S01]  /*187e0*/  IMAD.IADD R4, R60, 0x1, -R93 ;  /* 0x000000013c047824 */ /* 0x000fe200078e0a5d */
[----:B------:R-:W-:Y:S02]  /*187f0*/  FSEL R216, R67, -INF , !P2 ;  /* 0xff80000043d87808 */ /* 0x000fe40005000000 */
[----:B------:R-:W-:Y:S01]  /*18800*/  ISETP.GE.AND P2, PT, R23, R208, PT ;  /* 0x000000d01700720c */ /* 0x000fe20003f46270 */
[----:B------:R-:W-:Y:S01]  /*18810*/  FFMA.FTZ R5, R5, -UR7, R183 ;  /* 0x8000000705057c23 */ /* 0x000fe200080100b7 */
[----:B------:R-:W-:Y:S02]  /*18820*/  ISETP.GE.AND P1, PT, R30, R210, PT ;  /* 0x000000d21e00720c */ /* 0x000fe40003f26270 */
[----:B------:R-:W-:Y:S01]  /*18830*/  ISETP.GT.AND P0, PT, R0, R33, PT ;  /* 0x000000210000720c */ /* 0x000fe20003f04270 */
[----:B------:R-:W-:Y:S01]  /*18840*/  IMAD.MOV.U32 R84, RZ, RZ, R199 ;  /* 0x000000ffff547224 */ /* 0x000fe200078e00c7 */
[----:B------:R-:W-:-:S02]  /*18850*/  IABS R4, R4 ;  /* 0x0000000400047213 */ /* 0x000fc40000000000 */
[----:B------:R-:W-:Y:S02]  /*18860*/  FSEL R206, R70, -INF , !P2 ;  /* 0xff80000046ce7808 */ /* 0x000fe40005000000 */
[----:B------:R-:W-:Y:S02]  /*18870*/  ISETP.GE.AND P2, PT, R24, R208, PT ;  /* 0x000000d01800720c */ /* 0x000fe40003f46270 */
[----:B------:R-:W-:Y:S02]  /*18880*/  FSEL R199, R6, -INF , !P1 ;  /* 0xff80000006c77808 */ /* 0x000fe40004800000 */
[----:B------:R-:W-:Y:S02]  /*18890*/  FSEL R6, R5, -INF , !P0 ;  /* 0xff80000005067808 */ /* 0x000fe40004000000 */
[----:B------:R-:W-:Y:S01]  /*188a0*/  I2FP.F32.S32 R5, R4 ;  /* 0x0000000400057245 */ /* 0x000fe20000201400 */
[----:B------:R-:W-:Y:S01]  /*188b0*/  IMAD.IADD R4, R60, 0x1, -R98 ;  /* 0x000000013c047824 */ /* 0x000fe200078e0a62 */
[----:B------:R-:W-:Y:S01]  /*188c0*/  FSEL R204, R72, -INF , !P2 ;  /* 0xff80000048cc7808 */ /* 0x000fe20005000000 */
[----:B------:R-:W-:Y:S01]  /*188d0*/  IMAD.MOV.U32 R180, RZ, RZ, R177 ;  /* 0x000000ffffb47224 */ /* 0x000fe200078e00b1 */
[----:B------:R-:W-:-:S02]  /*188e0*/  ISETP.GE.AND P3, PT, R23, R211, PT ;  /* 0x000000d31700720c */ /* 0x000fc40003f66270 */
[----:B------:R-:W-:Y:S01]  /*188f0*/  ISETP.GE.AND P2, PT, R25, R208, PT ;  /* 0x000000d01900720c */ /* 0x000fe20003f46270 */
[----:B------:R-:W-:Y:S01]  /*18900*/  FFMA.FTZ R5, R5, -UR7, R84 ;  /* 0x8000000705057c23 */ /* 0x000fe20008010054 */
[----:B------:R-:W-:Y:S02]  /*18910*/  ISETP.GE.AND P4, PT, R28, R209, PT ;  /* 0x000000d11c00720c */ /* 0x000fe40003f86270 */
[----:B------:R-:W-:Y:S02]  /*18920*/  ISETP.GE.AND P5, PT, R33, R210, PT ;  /* 0x000000d22100720c */ /* 0x000fe40003fa6270 */
[----:B------:R-:W-:Y:S01]  /*18930*/  ISETP.GT.AND P0, PT, R0, R40, PT ;  /* 0x000000280000720c */ /* 0x000fe20003f04270 */
[----:B------:R-:W-:Y:S01]  /*18940*/  IMAD.MOV.U32 R16, RZ, RZ, R180 ;  /* 0x000000ffff107224 */ /* 0x000fe200078e00b4 */
[----:B------:R-:W-:Y:S02]  /*18950*/  FSEL R83, R126, -INF , !P3 ;  /* 0xff8000007e537808 */ /* 0x000fe40005800000 */
[----:B------:R-:W-:-:S02]  /*18960*/  FSEL R202, R71, -INF , !P2 ;  /* 0xff80000047ca7808 */ /* 0x000fc40005000000 */
[----:B------:R-:W-:Y:S02]  /*18970*/  IABS R4, R4 ;  /* 0x0000000400047213 */ /* 0x000fe40000000000 */
[----:B------:R-:W-:Y:S02]  /*18980*/  ISETP.GE.AND P3, PT, R24, R211, PT ;  /* 0x000000d31800720c */ /* 0x000fe40003f66270 */
        /* <DEDUP_REMOVED lines=8> */
[----:B------:R-:W-:Y:S02]  /*18a10*/  ISETP.GE.AND P3, PT, R25, R211, PT ;  /* 0x000000d31900720c */ /* 0x000fe40003f66270 */
[----:B------:R-:W-:Y:S02]  /*18a20*/  FSEL R131, R250, -INF , !P4 ;  /* 0xff800000fa837808 */ /* 0x000fe40006000000 */
[----:B------:R-:W-:Y:S01]  /*18a30*/  ISETP.GE.AND P4, PT, R30, R209, PT ;  /* 0x000000d11e00720c */ /* 0x000fe20003f86270 */
[----:B------:R-:W-:Y:S01]  /*18a40*/  FFMA.FTZ R5, R5, -UR7, R181 ;  /* 0x8000000705057c23 */ /* 0x000fe200080100b5 */
[----:B------:R-:W-:Y:S01]  /*18a50*/  ISETP.GE.AND P1, PT, R40, R210, PT ;  /* 0x000000d22800720c */ /* 0x000fe20003f26270 */
[----:B------:R-:W-:Y:S01]  /*18a60*/  IMAD.MOV.U32 R84, RZ, RZ, R12 ;  /* 0x000000ffff547224 */ /* 0x000fe200078e000c */
[----:B------:R-:W-:Y:S01]  /*18a70*/  FSEL R72, R128, -INF , !P3 ;  /* 0xff80000080487808 */ /* 0x000fe20005800000 */
[----:B------:R-:W-:Y:S01]  /*18a80*/  IMAD.MOV.U32 R12, RZ, RZ, R8 ;  /* 0x000000ffff0c7224 */ /* 0x000fe200078e0008 */
[----:B------:R-:W-:Y:S01]  /*18a90*/  ISETP.GT.AND P0, PT, R0, R41, PT ;  /* 0x000000290000720c */ /* 0x000fe20003f04270 */
[----:B------:R-:W-:Y:S01]  /*18aa0*/  IMAD.MOV.U32 R8, RZ, RZ, R195 ;  /* 0x000000ffff087224 */ /* 0x000fe200078e00c3 */
[----:B------:R-:W-:-:S02]  /*18ab0*/  FSEL R128, R251, -INF , !P4 ;  /* 0xff800000fb807808 */ /* 0x000fc40006000000 */
[----:B------:R-:W-:Y:S02]  /*18ac0*/  IABS R4, R4 ;  /* 0x0000000400047213 */ /* 0x000fe40000000000 */
        /* <DEDUP_REMOVED lines=8> */
[----:B------:R-:W-:Y:S01]  /*18b50*/  ISETP.GE.AND P3, PT, R26, R211, PT ;  /* 0x000000d31a00720c */ /* 0x000fe20003f66270 */
[----:B------:R-:W-:Y:S01]  /*18b60*/  FFMA.FTZ R5, R5, -UR7, R84 ;  /* 0x8000000705057c23 */ /* 0x000fe20008010054 */
[----:B------:R-:W-:Y:S01]  /*18b70*/  ISETP.GE.AND P5, PT, R41, R210, PT ;  /* 0x000000d22900720c */ /* 0x000fe20003fa6270 */
[----:B------:R-:W-:Y:S01]  /*18b80*/  IMAD.MOV.U32 R16, RZ, RZ, R32 ;  /* 0x000000ffff107224 */ /* 0x000fe200078e0020 */
[----:B------:R-:W-:Y:S02]  /*18b90*/  FSEL R180, R180, -INF , !P4 ;  /* 0xff800000b4b47808 */ /* 0x000fe40006000000 */
[----:B------:R-:W-:Y:S01]  /*18ba0*/  ISETP.GT.AND P0, PT, R0, R42, PT ;  /* 0x0000002a0000720c */ /* 0x000fe20003f04270 */
[----:B------:R-:W-:Y:S01]  /*18bb0*/  IMAD.MOV.U32 R32, RZ, RZ, R15 ;  /* 0x000000ffff207224 */ /* 0x000fe200078e000f */
[----:B------:R-:W-:-:S02]  /*18bc0*/  ISETP.GE.AND P2, PT, R26, R208, PT ;  /* 0x000000d01a00720c */ /* 0x000fc40003f46270 */
[----:B------:R-:W-:Y:S02]  /*18bd0*/  FSEL R70, R129, -INF , !P3 ;  /* 0xff80000081467808 */ /* 0x000fe40005800000 */
[----:B------:R-:W-:Y:S02]  /*18be0*/  ISETP.GE.AND P4, PT, R41, R209, PT ;  /* 0x000000d12900720c */ /* 0x000fe40003f86270 */
[----:B------:R-:W-:Y:S02]  /*18bf0*/  IABS R4, R4 ;  /* 0x0000000400047213 */ /* 0x000fe40000000000 */
[----:B------:R-:W-:Y:S02]  /*18c00*/  ISETP.GE.AND P3, PT, R28, R211, PT ;  /* 0x000000d31c00720c */ /* 0x000fe40003f66270 */
[----:B------:R-:W-:Y:S02]  /*18c10*/  FSEL R189, R6, -INF , !P5 ;  /* 0xff80000006bd7808 */ /* 0x000fe40006800000 */
[----:B------:R-:W-:-:S02]  /*18c20*/  FSEL R6, R5, -INF , !P0 ;  /* 0xff80000005067808 */ /* 0x000fc40004000000 */
[----:B------:R-:W-:Y:S02]  /*18c30*/  FSEL R200, R69, -INF , !P2 ;  /* 0xff80000045c87808 */ /* 0x000fe40005000000 */
[----:B------:R-:W-:Y:S01]  /*18c40*/  FSEL R196, R16, -INF , !P4 ;  /* 0xff80000010c47808 */ /* 0x000fe20006000000 */
[----:B------:R-:W-:Y:S01]  /*18c50*/  IMAD.MOV.U32 R16, RZ, RZ, R32 ;  /* 0x000000ffff107224 */ /* 0x000fe200078e0020 */
[----:B------:R-:W-:Y:S01]  /*18c60*/  I2FP.F32.S32 R5, R4 ;  /* 0x0000000400057245 */ /* 0x000fe20000201400 */
[----:B------:R-:W-:Y:S01]  /*18c70*/  IMAD.MOV.U32 R177, RZ, RZ, R194 ;  /* 0x000000ffffb17224 */ /* 0x000fe200078e00c2 */
[----:B------:R-:W-:Y:S01]  /*18c80*/  ISETP.GE.AND P2, PT, R28, R208, PT ;  /* 0x000000d01c00720c */ /* 0x000fe20003f46270 */
[----:B------:R-:W-:Y:S01]  /*18c90*/  IMAD.IADD R4, R60, 0x1, -R97 ;  /* 0x000000013c047824 */ /* 0x000fe200078e0a61 */
[----:B------:R-:W-:Y:S02]  /*18ca0*/  FSEL R69, R130, -INF , !P3 ;  /* 0xff80000082457808 */ /* 0x000fe40005800000 */
[----:B------:R-:W-:Y:S01]  /*18cb0*/  ISETP.GE.AND P3, PT, R29, R211, PT ;  /* 0x000000d31d00720c */ /* 0x000fe20003f66270 */
[----:B------:R-:W-:Y:S01]  /*18cc0*/  FFMA.FTZ R5, R5, -UR7, R16 ;  /* 0x8000000705057c23 */ /* 0x000fe20008010010 */
[----:B------:R-:W-:Y:S01]  /*18cd0*/  FSEL R198, R68, -INF , !P2 ;  /* 0xff80000044c67808 */ /* 0x000fe20005000000 */
[----:B------:R-:W-:Y:S01]  /*18ce0*/  IMAD.MOV.U32 R15, RZ, RZ, R177 ;  /* 0x000000ffff0f7224 */ /* 0x000fe200078e00b1 */
[----:B------:R-:W-:-:S02]  /*18cf0*/  ISETP.GE.AND P1, PT, R42, R210, PT ;  /* 0x000000d22a00720c */ /* 0x000fc40003f26270 */
[----:B------:R-:W-:Y:S02]  /*18d00*/  ISETP.GE.AND P2, PT, R29, R208, PT ;  /* 0x000000d01d00720c */ /* 0x000fe40003f46270 */
[----:B------:R-:W-:Y:S02]  /*18d10*/  FSEL R67, R132, -INF , !P3 ;  /* 0xff80000084437808 */ /* 0x000fe40005800000 */
[----:B------:R-:W-:Y:S01]  /*18d20*/  ISETP.GT.AND P0, PT, R0, R44, PT ;  /* 0x0000002c0000720c */ /* 0x000fe20003f04270 */
[----:B------:R-:W-:Y:S01]  /*18d30*/  IMAD.MOV.U32 R177, RZ, RZ, R173 ;  /* 0x000000ffffb17224 */ /* 0x000fe200078e00ad */
[----:B------:R-:W-:Y:S02]  /*18d40*/  ISETP.GE.AND P3, PT, R30, R211, PT ;  /* 0x000000d31e00720c */ /* 0x000fe40003f66270 */
[----:B------:R-:W-:Y:S02]  /*18d50*/  ISETP.GE.AND P4, PT, R42, R209, PT ;  /* 0x000000d12a00720c */ /* 0x000fe40003f86270 */
[----:B------:R-:W-:-:S02]  /*18d60*/  IABS R4, R4 ;  /* 0x0000000400047213 */ /* 0x000fc40000000000 */
[----:B------:R-:W-:Y:S02]  /*18d70*/  FSEL R185, R6, -INF , !P1 ;  /* 0xff80000006b97808 */ /* 0x000fe40004800000 */
[----:B------:R-:W-:Y:S02]  /*18d80*/  FSEL R194, R66, -INF , !P2 ;  /* 0xff80000042c27808 */ /* 0x000fe40005000000 */
[----:B------:R-:W-:Y:S02]  /*18d90*/  FSEL R6, R5, -INF , !P0 ;  /* 0xff80000005067808 */ /* 0x000fe40004000000 */
        /* <DEDUP_REMOVED lines=8> */
[----:B------:R-:W-:Y:S02]  /*18e20*/  FSEL R65, R134, -INF , !P3 ;  /* 0xff80000086417808 */ /* 0x000fe40005800000 */
[----:B------:R-:W-:Y:S02]  /*18e30*/  ISETP.GE.AND P5, PT, R44, R210, PT ;  /* 0x000000d22c00720c */ /* 0x000fe40003fa6270 */
[----:B------:R-:W-:Y:S02]  /*18e40*/  ISETP.GE.AND P3, PT, R40, R211, PT ;  /* 0x000000d32800720c */ /* 0x000fe40003f66270 */
[----:B------:R-:W-:Y:S02]  /*18e50*/  ISETP.GT.AND P0, PT, R0, R45, PT ;  /* 0x0000002d0000720c */ /* 0x000fe40003f04270 */
[----:B------:R-:W-:-:S02]  /*18e60*/  IABS R4, R4 ;  /* 0x0000000400047213 */ /* 0x000fc40000000000 */
[----:B------:R-:W-:Y:S02]  /*18e70*/  FSEL R187, R64, -INF , !P2 ;  /* 0xff80000040bb7808 */ /* 0x000fe40005000000 */
[----:B------:R-:W-:Y:S02]  /*18e80*/  FSEL R181, R6, -INF , !P5 ;  /* 0xff80000006b57808 */ /* 0x000fe40006800000 */
[----:B------:R-:W-:Y:S02]  /*18e90*/  ISETP.GE.AND P2, PT, R33, R208, PT ;  /* 0x000000d02100720c */ /* 0x000fe40003f46270 */
[----:B------:R-:W-:Y:S02]  /*18ea0*/  FSEL R64, R135, -INF , !P3 ;  /* 0xff80000087407808 */ /* 0x000fe40005800000 */
[----:B------:R-:W-:Y:S01]  /*18eb0*/  FSEL R6, R5, -INF , !P0 ;  /* 0xff80000005067808 */ /* 0x000fe20004000000 */
[----:B------:R-:W-:Y:S01]  /*18ec0*/  IMAD.MOV.U32 R32, RZ, RZ, R13 ;  /* 0x000000ffff207224 */ /* 0x000fe200078e000d */
[----:B------:R-:W-:-:S02]  /*18ed0*/  ISETP.GE.AND P3, PT, R41, R211, PT ;  /* 0x000000d32900720c */ /* 0x000fc40003f66270 */
[----:B------:R-:W-:Y:S01]  /*18ee0*/  I2FP.F32.S32 R5, R4 ;  /* 0x0000000400057245 */ /* 0x000fe20000201400 */
[----:B------:R-:W-:Y:S01]  /*18ef0*/  IMAD.IADD R4, R60, 0x1, -R102 ;  /* 0x000000013c047824 */ /* 0x000fe200078e0a66 */
[----:B------:R-:W-:Y:S01]  /*18f00*/  FSEL R183, R63, -INF , !P2 ;  /* 0xff8000003fb77808 */ /* 0x000fe20005000000 */
[----:B------:R-:W-:Y:S01]  /*18f10*/  IMAD.MOV.U32 R177, RZ, RZ, R12 ;  /* 0x000000ffffb17224 */ /* 0x000fe200078e000c */
[----:B------:R-:W-:Y:S01]  /*18f20*/  FSEL R63, R170, -INF , !P3 ;  /* 0xff800000aa3f7808 */ /* 0x000fe20005800000 */
[----:B------:R-:W-:Y:S01]  /*18f30*/  FFMA.FTZ R5, R5, -UR7, R32 ;  /* 0x8000000705057c23 */ /* 0x000fe20008010020 */
[----:B------:R-:W-:Y:S02]  /*18f40*/  ISETP.GE.AND P3, PT, R42, R211, PT ;  /* 0x000000d32a00720c */ /* 0x000fe40003f66270 */
[----:B------:R-:W-:Y:S02]  /*18f50*/  ISETP.GE.AND P1, PT, R45, R210, PT ;  /* 0x000000d22d00720c */ /* 0x000fe40003f26270 */
[----:B------:R-:W-:Y:S01]  /*18f60*/  ISETP.GT.AND P0, PT, R0, R46, PT ;  /* 0x0000002e0000720c */ /* 0x000fe20003f04270 */
[----:B------:R-:W-:Y:S01]  /*18f70*/  IMAD.MOV.U32 R15, RZ, RZ, R177 ;  /* 0x000000ffff0f7224 */ /* 0x000fe200078e00b1 */
[----:B------:R-:W-:-:S02]  /*18f80*/  IABS R4, R4 ;  /* 0x0000000400047213 */ /* 0x000fc40000000000 */
[----:B------:R-:W-:Y:S02]  /*18f90*/  ISETP.GE.AND P2, PT, R40, R208, PT ;  /* 0x000000d02800720c */ /* 0x000fe40003f46270 */
[----:B------:R-:W-:Y:S02]  /*18fa0*/  FSEL R62, R171, -INF , !P3 ;  /* 0xff800000ab3e7808 */ /* 0x000fe40005800000 */
[----:B------:R-:W-:Y:S02]  /*18fb0*/  FSEL R177, R6, -INF , !P1 ;  /* 0xff80000006b17808 */ /* 0x000fe40004800000 */
[----:B------:R-:W-:Y:S02]  /*18fc0*/  ISETP.GE.AND P3, PT, R44, R211, PT ;  /* 0x000000d32c00720c */ /* 0x000fe40003f66270 */
[----:B------:R-:W-:Y:S01]  /*18fd0*/  FSEL R6, R5, -INF , !P0 ;  /* 0xff80000005067808 */ /* 0x000fe20004000000 */
[----:B------:R-:W-:Y:S01]  /*18fe0*/  IMAD.MOV.U32 R173, RZ, RZ, R179 ;  /* 0x000000ffffad7224 */ /* 0x000fe200078e00b3 */
[----:B------:R-:W-:Y:S01]  /*18ff0*/  I2FP.F32.S32 R5, R4 ;  /* 0x0000000400057245 */ /* 0x000fe20000201400 */
[----:B------:R-:W-:Y:S01]  /*19000*/  IMAD.IADD R4, R60, 0x1, -R104 ;  /* 0x000000013c047824 */ /* 0x000fe200078e0a68 */
[----:B------:R-:W-:-:S02]  /*19010*/  FSEL R179, R61, -INF , !P2 ;  /* 0xff8000003db37808 */ /* 0x000fc40005000000 */
[----:B------:R-:W-:Y:S01]  /*19020*/  FSEL R61, R172, -INF , !P3 ;  /* 0xff800000ac3d7808 */ /* 0x000fe20005800000 */
[----:B------:R-:W-:Y:S01]  /*19030*/  FFMA.FTZ R5, R5, -UR7, R15 ;  /* 0x8000000705057c23 */ /* 0x000fe2000801000f */
[----:B------:R-:W-:Y:S02]  /*19040*/  ISETP.GE.AND P3, PT, R45, R211, PT ;  /* 0x000000d32d00720c */ /* 0x000fe40003f66270 */
[----:B------:R-:W-:Y:S02]  /*19050*/  ISETP.GE.AND P5, PT, R46, R210, PT ;  /* 0x000000d22e00720c */ /* 0x000fe40003fa6270 */
[----:B------:R-:W-:Y:S02]  /*19060*/  ISETP.GT.AND P0, PT, R0, R47, PT ;  /* 0x0000002f0000720c */ /* 0x000fe40003f04270 */
[----:B------:R-:W-:Y:S02]  /*19070*/  IABS R4, R4 ;  /* 0x0000000400047213 */ /* 0x000fe40000000000 */
[----:B------:R-:W-:-:S02]  /*19080*/  FSEL R59, R174, -INF , !P3 ;  /* 0xff800000ae3b7808 */ /* 0x000fc40005800000 */
[----:B------:R-:W-:Y:S02]  /*19090*/  FSEL R174, R6, -INF , !P5 ;  /* 0xff80000006ae7808 */ /* 0x000fe40006800000 */
[----:B------:R-:W-:Y:S01]  /*190a0*/  FSEL R6, R5, -INF , !P0 ;  /* 0xff80000005067808 */ /* 0x000fe20004000000 */
[----:B------:R-:W-:Y:S01]  /*190b0*/  IMAD.MOV.U32 R13, RZ, RZ, R176 ;  /* 0x000000ffff0d7224 */ /* 0x000fe200078e00b0 */
[----:B------:R-:W-:Y:S01]  /*190c0*/  I2FP.F32.S32 R5, R4 ;  /* 0x0000000400057245 */ /* 0x000fe20000201400 */
[----:B------:R-:W-:Y:S01]  /*190d0*/  IMAD.IADD R4, R60, 0x1, -R100 ;  /* 0x000000013c047824 */ /* 0x000fe200078e0a64 */
[----:B------:R-:W-:Y:S02]  /*190e0*/  ISETP.GE.AND P2, PT, R41, R208, PT ;  /* 0x000000d02900720c */ /* 0x000fe40003f46270 */
[----:B------:R-:W-:Y:S01]  /*190f0*/  ISETP.GE.AND P1, PT, R47, R210, PT ;  /* 0x000000d22f00720c */ /* 0x000fe20003f26270 */
[----:B------:R-:W-:Y:S01]  /*19100*/  FFMA.FTZ R5, R5, -UR7, R13 ;  /* 0x8000000705057c23 */ /* 0x000fe2000801000d */
[----:B------:R-:W-:-:S02]  /*19110*/  ISETP.GT.AND P0, PT, R0, R48, PT ;  /* 0x000000300000720c */ /* 0x000fc40003f04270 */
[----:B------:R-:W-:Y:S02]  /*19120*/  IABS R4, R4 ;  /* 0x0000000400047213 */ /* 0x000fe40000000000 */
[----:B------:R-:W-:Y:S02]  /*19130*/  FSEL R176, R58, -INF , !P2 ;  /* 0xff8000003ab07808 */ /* 0x000fe40005000000 */
[----:B------:R-:W-:Y:S02]  /*19140*/  ISETP.GE.AND P4, PT, R44, R209, PT ;  /* 0x000000d12c00720c */ /* 0x000fe40003f86270 */
[----:B------:R-:W-:Y:S02]  /*19150*/  ISETP.GE.AND P2, PT, R42, R208, PT ;  /* 0x000000d02a00720c */ /* 0x000fe40003f46270 */
[----:B------:R-:W-:Y:S02]  /*19160*/  FSEL R171, R6, -INF , !P1 ;  /* 0xff80000006ab7808 */ /* 0x000fe40004800000 */
[----:B------:R-:W-:Y:S01]  /*19170*/  FSEL R6, R5, -INF , !P0 ;  /* 0xff80000005067808 */ /* 0x000fe20004000000 */
[----:B------:R-:W-:Y:S01]  /*19180*/  IMAD.MOV.U32 R12, RZ, RZ, R173 ;  /* 0x000000ffff0c7224 */ /* 0x000fe200078e00ad */
[----:B------:R-:W-:Y:S01]  /*19190*/  I2FP.F32.S32 R5, R4 ;  /* 0x0000000400057245 */ /* 0x000fe20000201400 */
[----:B------:R-:W-:Y:S01]  /*191a0*/  IMAD.IADD R4, R60, 0x1, -R103 ;  /* 0x000000013c047824 */ /* 0x000fe200078e0a67 */
[----:B------:R-:W-:-:S02]  /*191b0*/  FSEL R186, R186, -INF , !P4 ;  /* 0xff800000baba7808 */ /* 0x000fc40006000000 */
[----:B------:R-:W-:Y:S02]  /*191c0*/  FSEL R173, R57, -INF , !P2 ;  /* 0xff80000039ad7808 */ /* 0x000fe40005000000 */
[----:B------:R-:W-:Y:S02]  /*191d0*/  ISETP.GE.AND P4, PT, R45, R209, PT ;  /* 0x000000d12d00720c */ /* 0x000fe40003f86270 */
[----:B------:R-:W-:Y:S01]  /*191e0*/  ISETP.GE.AND P2, PT, R44, R208, PT ;  /* 0x000000d02c00720c */ /* 0x000fe20003f46270 */
[----:B------:R-:W-:Y:S01]  /*191f0*/  FFMA.FTZ R5, R5, -UR7, R12 ;  /* 0x8000000705057c23 */ /* 0x000fe2000801000c */
[----:B------:R-:W-:Y:S02]  /*19200*/  ISETP.GE.AND P5, PT, R48, R210, PT ;  /* 0x000000d23000720c */ /* 0x000fe40003fa6270 */
[----:B------:R-:W-:Y:S02]  /*19210*/  FSEL R182, R182, -INF , !P4 ;  /* 0xff800000b6b67808 */ /* 0x000fe40006000000 */
[----:B------:R-:W-:-:S02]  /*19220*/  ISETP.GT.AND P0, PT, R0, R49, PT ;  /* 0x000000310000720c */ /* 0x000fc40003f04270 */
[----:B------:R-:W-:Y:S02]  /*19230*/  FSEL R170, R55, -INF , !P2 ;  /* 0xff80000037aa7808 */ /* 0x000fe40005000000 */
[----:B------:R-:W-:Y:S02]  /*19240*/  ISETP.GE.AND P4, PT, R46, R209, PT ;  /* 0x000000d12e00720c */ /* 0x000fe40003f86270 */
[----:B------:R-:W-:Y:S01]  /*19250*/  IABS R4, R4 ;  /* 0x0000000400047213 */ /* 0x000fe20000000000 */
[----:B------:R-:W-:Y:S01]  /*19260*/  BAR.SYNC.DEFER_BLOCKING 0x0 ;  /* 0x0000000000007b1d */ /* 0x000fe20000010000 */
[----:B------:R-:W-:Y:S02]  /*19270*/  ISETP.GE.AND P2, PT, R45, R208, PT ;  /* 0x000000d02d00720c */ /* 0x000fe40003f46270 */
[----:B------:R-:W-:Y:S02]  /*19280*/  FSEL R133, R6, -INF , !P5 ;  /* 0xff80000006857808 */ /* 0x000fe40006800000 */
[----:B------:R-:W-:-:S02]  /*19290*/  FSEL R6, R5, -INF , !P0 ;  /* 0xff80000005067808 */ /* 0x000fc40004000000 */
[----:B------:R-:W-:Y:S02]  /*192a0*/  ISETP.GE.AND P3, PT, R46, R211, PT ;  /* 0x000000d32e00720c */ /* 0x000fe40003f66270 */
[----:B------:R-:W-:Y:S02]  /*192b0*/  FSEL R178, R178, -INF , !P4 ;  /* 0xff800000b2b27808 */ /* 0x000fe40006000000 */
[----:B------:R-:W-:Y:S01]  /*192c0*/  I2FP.F32.S32 R5, R4 ;  /* 0x0000000400057245 */ /* 0x000fe20000201400 */
[----:B------:R-:W-:Y:S01]  /*192d0*/  IMAD.IADD R4, R60, 0x1, -R105 ;  /* 0x000000013c047824 */ /* 0x000fe200078e0a69 */
[----:B------:R-:W-:Y:S02]  /*192e0*/  FSEL R134, R73, -INF , !P2 ;  /* 0xff80000049867808 */ /* 0x000fe40005000000 */
[----:B------:R-:W-:Y:S02]  /*192f0*/  ISETP.GE.AND P4, PT, R47, R209, PT ;  /* 0x000000d12f00720c */ /* 0x000fe40003f86270 */
[----:B------:R-:W-:-:S02]  /*19300*/  ISETP.GE.AND P2, PT, R46, R208, PT ;  /* 0x000000d02e00720c */ /* 0x000fc40003f46270 */
[----:B------:R-:W-:Y:S02]  /*19310*/  FSEL R58, R175, -INF , !P3 ;  /* 0xff800000af3a7808 */ /* 0x000fe40005800000 */
[----:B------:R-:W-:Y:S02]  /*19320*/  FSEL R175, R27, -INF , !P4 ;  /* 0xff8000001baf7808 */ /* 0x000fe40006000000 */
[----:B------:R-:W-:Y:S02]  /*19330*/  FSEL R130, R94, -INF , !P2 ;  /* 0xff8000005e827808 */ /* 0x000fe40005000000 */
[----:B------:R-:W-:Y:S02]  /*19340*/  ISETP.GE.AND P4, PT, R48, R209, PT ;  /* 0x000000d13000720c */ /* 0x000fe40003f86270 */
[----:B------:R-:W-:Y:S02]  /*19350*/  IABS R4, R4 ;  /* 0x0000000400047213 */ /* 0x000fe40000000000 */
[----:B------:R-:W-:-:S02]  /*19360*/  ISETP.GE.AND P3, PT, R47, R211, PT ;  /* 0x000000d32f00720c */ /* 0x000fc40003f66270 */
[----:B------:R-:W-:Y:S01]  /*19370*/  ISETP.GE.AND P2, PT, R47, R208, PT ;  /* 0x000000d02f00720c */ /* 0x000fe20003f46270 */
[----:B------:R-:W-:Y:S01]  /*19380*/  FFMA.FTZ R5, R5, -UR7, R7 ;  /* 0x8000000705057c23 */ /* 0x000fe20008010007 */
[----:B------:R-:W-:Y:S01]  /*19390*/  FSEL R172, R9, -INF , !P4 ;  /* 0xff80000009ac7808 */ /* 0x000fe20006000000 */
[----:B------:R-:W-:Y:S01]  /*193a0*/  IMAD.IADD R7, R60, 0x1, -R108 ;  /* 0x000000013c077824 */ /* 0x000fe200078e0a6c */
[----:B------:R-:W-:Y:S02]  /*193b0*/  I2FP.F32.S32 R4, R4 ;  /* 0x0000000400047245 */ /* 0x000fe40000201400 */
[----:B------:R-:W-:Y:S02]  /*193c0*/  FSEL R57, R192, -INF , !P3 ;  /* 0xff800000c0397808 */ /* 0x000fe40005800000 */
[----:B------:R-:W-:Y:S02]  /*193d0*/  FSEL R127, R34, -INF , !P2 ;  /* 0xff800000227f7808 */ /* 0x000fe40005000000 */
[----:B------:R-:W-:-:S02]  /*193e0*/  ISETP.GE.AND P4, PT, R49, R209, PT ;  /* 0x000000d13100720c */ /* 0x000fc40003f86270 */
[C---:B------:R-:W-:Y:S02]  /*193f0*/  ISETP.GE.AND P3, PT, R48.reuse, R211, PT ;  /* 0x000000d33000720c */ /* 0x040fe40003f66270 */
[----:B------:R-:W-:Y:S02]  /*19400*/  ISETP.GE.AND P2, PT, R48, R208, PT ;  /* 0x000000d03000720c */ /* 0x000fe40003f46270 */
[----:B------:R-:W-:Y:S02]  /*19410*/  ISETP.GT.AND P0, PT, R0, R50, PT ;  /* 0x000000320000720c */ /* 0x000fe40003f04270 */
[----:B------:R-:W-:Y:S01]  /*19420*/  ISETP.GE.AND P1, PT, R49, R210, PT ;  /* 0x000000d23100720c */ /* 0x000fe20003f26270 */
[----:B------:R-:W-:Y:S01]  /*19430*/  FFMA.FTZ R8, R4, -UR7, R8 ;  /* 0x8000000704087c23 */ /* 0x000fe20008010008 */
[----:B------:R-:W-:Y:S02]  /*19440*/  FSEL R135, R230, -INF , !P4 ;  /* 0xff800000e6877808 */ /* 0x000fe40006000000 */
[----:B------:R-:W-:-:S02]  /*19450*/  FSEL R55, R207, -INF , !P3 ;  /* 0xff800000cf377808 */ /* 0x000fc40005800000 */
[----:B------:R-:W-:Y:S02]  /*19460*/  FSEL R126, R31, -INF , !P2 ;  /* 0xff8000001f7e7808 */ /* 0x000fe40005000000 */
[C---:B------:R-:W-:Y:S02]  /*19470*/  ISETP.GE.AND P4, PT, R50.reuse, R209, PT ;  /* 0x000000d13200720c */ /* 0x040fe40003f86270 */
[----:B------:R-:W-:Y:S02]  /*19480*/  ISETP.GE.AND P5, PT, R50, R210, PT ;  /* 0x000000d23200720c */ /* 0x000fe40003fa6270 */
[----:B------:R-:W-:Y:S02]  /*19490*/  FSEL R5, R5, -INF , !P0 ;  /* 0xff80000005057808 */ /* 0x000fe40004000000 */
[----:B------:R-:W-:Y:S02]  /*194a0*/  IABS R4, R7 ;  /* 0x0000000700047213 */ /* 0x000fe40000000000 */
[----:B------:R-:W-:-:S02]  /*194b0*/  ISETP.GE.AND P3, PT, R49, R211, PT ;  /* 0x000000d33100720c */ /* 0x000fc40003f66270 */
[----:B------:R-:W-:Y:S02]  /*194c0*/  ISETP.GE.AND P2, PT, R49, R208, PT ;  /* 0x000000d03100720c */ /* 0x000fe40003f46270 */
[----:B------:R-:W-:Y:S01]  /*194d0*/  FSEL R129, R6, -INF , !P1 ;  /* 0xff80000006817808 */ /* 0x000fe20004800000 */
[----:B------:R-:W-:Y:S01]  /*194e0*/  IMAD.IADD R6, R60, 0x1, -R168 ;  /* 0x000000013c067824 */ /* 0x000fe200078e0aa8 */
[----:B------:R-:W-:Y:S01]  /*194f0*/  FSEL R132, R231, -INF , !P4 ;  /* 0xff800000e7847808 */ /* 0x000fe20006000000 */
[----:B------:R-:W2:Y:S01]  /*19500*/  S2R R218, SR_TID.X ;  /* 0x0000000000da7919 */ /* 0x000ea20000002100 */
[----:B------:R-:W-:Y:S01]  /*19510*/  FSEL R108, R5, -INF , !P5 ;  /* 0xff800000056c7808 */ /* 0x000fe20006800000 */
[----:B------:R-:W-:Y:S01]  /*19520*/  IMAD.MOV.U32 R5, RZ, RZ, R4 ;  /* 0x000000ffff057224 */ /* 0x000fe200078e0004 */
[----:B------:R-:W-:Y:S02]  /*19530*/  FSEL R54, R123, -INF , !P3 ;  /* 0xff8000007b367808 */ /* 0x000fe40005800000 */
[----:B------:R-:W-:-:S02]  /*19540*/  FSEL R101, R22, -INF , !P2 ;  /* 0xff80000016657808 */ /* 0x000fc40005000000 */
[----:B------:R-:W-:Y:S02]  /*19550*/  ISETP.GE.AND P4, PT, R51, R209, PT ;  /* 0x000000d13300720c */ /* 0x000fe40003f86270 */
[C---:B------:R-:W-:Y:S02]  /*19560*/  ISETP.GE.AND P3, PT, R50.reuse, R211, PT ;  /* 0x000000d33200720c */ /* 0x040fe40003f66270 */
[----:B------:R-:W-:Y:S02]  /*19570*/  ISETP.GE.AND P2, PT, R50, R208, PT ;  /* 0x000000d03200720c */ /* 0x000fe40003f46270 */
[----:B------:R-:W-:Y:S02]  /*19580*/  IABS R4, R6 ;  /* 0x0000000600047213 */ /* 0x000fe40000000000 */
[----:B------:R-:W-:Y:S02]  /*19590*/  FSEL R123, R237, -INF , !P4 ;  /* 0xff800000ed7b7808 */ /* 0x000fe40006000000 */
[----:B------:R-:W-:-:S02]  /*195a0*/  FSEL R48, R124, -INF , !P3 ;  /* 0xff8000007c307808 */ /* 0x000fc40005800000 */
[----:B------:R-:W-:Y:S02]  /*195b0*/  FSEL R94, R14, -INF , !P2 ;  /* 0xff8000000e5e7808 */ /* 0x000fe40005000000 */
[----:B------:R-:W-:Y:S02]  /*195c0*/  ISETP.GT.AND P0, PT, R0, R51, PT ;  /* 0x000000330000720c */ /* 0x000fe40003f04270 */
[----:B------:R-:W-:Y:S02]  /*195d0*/  ISETP.GE.AND P4, PT, R52, R209, PT ;  /* 0x000000d13400720c */ /* 0x000fe40003f86270 */
[----:B------:R-:W-:Y:S02]  /*195e0*/  I2FP.F32.S32 R5, R5 ;  /* 0x0000000500057245 */ /* 0x000fe40000201400 */
[C---:B------:R-:W-:Y:S02]  /*195f0*/  ISETP.GE.AND P3, PT, R51.reuse, R211, PT ;  /* 0x000000d33300720c */ /* 0x040fe40003f66270 */
[----:B------:R-:W-:-:S02]  /*19600*/  ISETP.GE.AND P2, PT, R51, R208, PT ;  /* 0x000000d03300720c */ /* 0x000fc40003f46270 */
[----:B------:R-:W-:Y:S01]  /*19610*/  I2FP.F32.S32 R4, R4 ;  /* 0x0000000400047245 */ /* 0x000fe20000201400 */
[----:B------:R-:W-:Y:S01]  /*19620*/  UISETP.GT.AND UP0, UPT, UR5, UR18, UPT ;  /* 0x000000120500728c */ /* 0x000fe2000bf04270 */
[----:B------:R-:W-:Y:S01]  /*19630*/  FSEL R6, R8, -INF , !P0 ;  /* 0xff80000008067808 */ /* 0x000fe20004000000 */
[----:B------:R-:W-:Y:S01]  /*19640*/  FFMA.FTZ R5, R5, -UR7, R11 ;  /* 0x8000000705057c23 */ /* 0x000fe2000801000b */
[----:B------:R-:W-:Y:S02]  /*19650*/  FSEL R105, R239, -INF , !P4 ;  /* 0xff800000ef697808 */ /* 0x000fe40006000000 */
[----:B------:R-:W-:Y:S02]  /*19660*/  FSEL R45, R125, -INF , !P3 ;  /* 0xff8000007d2d7808 */ /* 0x000fe40005800000 */
[----:B------:R-:W-:Y:S02]  /*19670*/  FSEL R120, R120, -INF , !P2 ;  /* 0xff80000078787808 */ /* 0x000fe40005000000 */
[----:B------:R-:W-:-:S02]  /*19680*/  ISETP.GT.AND P0, PT, R0, R52, PT ;  /* 0x000000340000720c */ /* 0x000fc40003f04270 */
[----:B------:R-:W-:Y:S01]  /*19690*/  ISETP.GT.AND P4, PT, R0, R53, PT ;  /* 0x000000350000720c */ /* 0x000fe20003f84270 */
[----:B------:R-:W-:Y:S01]  /*196a0*/  FFMA.FTZ R0, R4, -UR7, R10 ;  /* 0x8000000704007c23 */ /* 0x000fe2000801000a */
[----:B------:R-:W-:Y:S02]  /*196b0*/  ISETP.GE.AND P1, PT, R51, R210, PT ;  /* 0x000000d23300720c */ /* 0x000fe40003f26270 */
[C---:B------:R-:W-:Y:S02]  /*196c0*/  ISETP.GE.AND P3, PT, R52.reuse, R211, PT ;  /* 0x000000d33400720c */ /* 0x040fe40003f66270 */
[----:B------:R-:W-:Y:S02]  /*196d0*/  ISETP.GE.AND P2, PT, R52, R208, PT ;  /* 0x000000d03400720c */ /* 0x000fe40003f46270 */
        /* <DEDUP_REMOVED lines=15> */
[----:B-12---:R-:W-:Y:S06]  /*197d0*/  BRA.U !UP0, `(.L_x_1259) ;  /* 0x0000000108ec7547 */ /* 0x006fec000b800000 */
        /* <DEDUP_REMOVED lines=57> */
.L_x_1261:
[----:B------:R-:W-:Y:S05]  /*19b70*/  BSYNC.RECONVERGENT B0 ;  /* 0x0000000000007941 */ /* 0x000fea0003800200 */
.L_x_1260:
[----:B------:R-:W0:Y:S02]  /*19b80*/  LDGDEPBAR ;  /* 0x00000000000079af */ /* 0x000e240000000000 */
.L_x_1259:
[----:B------:R3:W-:Y:S04]  /*19b90*/  STL.64 [R1+0x458], R124 ;  /* 0x0004587c01007387 */ /* 0x0007e80000100a00 */
[----:B---3--:R-:W3:Y:S04]  /*19ba0*/  LDL.64 R124, [R1+0x158] ;  /* 0x00015800017c7983 */ /* 0x008ee80000100a00 */
[----:B------:R-:W-:Y:S04]  /*19bb0*/  STL [R1+0x454], R149 ;  /* 0x0004549501007387 */ /* 0x000fe80000100800 */
[----:B-----5:R-:W-:Y:S04]  /*19bc0*/  STL [R1+0x450], R140 ;  /* 0x0004508c01007387 */ /* 0x020fe80000100800 */
[----:B------:R-:W-:Y:S04]  /*19bd0*/  STL.64 [R1+0x448], R144 ;  /* 0x0004489001007387 */ /* 0x000fe80000100a00 */
[----:B------:R-:W-:Y:S04]  /*19be0*/  STL [R1+0x440], R141 ;  /* 0x0004408d01007387 */ /* 0x000fe80000100800 */
[----:B------:R-:W-:Y:S04]  /*19bf0*/  STL.64 [R1+0x438], R136 ;  /* 0x0004388801007387 */ /* 0x000fe80000100a00 */
        /* <DEDUP_REMOVED lines=22> */
[----:B------:R-:W-:Y:S04]  /*19d60*/  STL.64 [R1+0x3d0], R152 ;  /* 0x0003d09801007387 */ /* 0x000fe80000100a00 */
[----:B------:R-:W-:Y:S04]  /*19d70*/  STL.64 [R1+0x3c0], R2 ;  /* 0x0003c00201007387 */ /* 0x000fe80000100a00 */
[----:B------:R-:W-:Y:S04]  /*19d80*/  STL [R1+0x368], R247 ;  /* 0x000368f701007387 */ /* 0x000fe80000100800 */
[----:B------:R-:W-:Y:S04]  /*19d90*/  STL [R1+0x364], R222 ;  /* 0x000364de01007387 */ /* 0x000fe80000100800 */
[----:B------:R-:W-:Y:S04]  /*19da0*/  STL [R1+0x360], R221 ;  /* 0x000360dd01007387 */ /* 0x000fe80000100800 */
[----:B------:R-:W-:Y:S04]  /*19db0*/  STL [R1+0x35c], R215 ;  /* 0x00035cd701007387 */ /* 0x000fe80000100800 */
[----:B------:R-:W-:Y:S04]  /*19dc0*/  STL [R1+0x358], R214 ;  /* 0x000358d601007387 */ /* 0x000fe80000100800 */
[----:B------:R4:W-:Y:S04]  /*19dd0*/  STL.64 [R1+0x460], R214 ;  /* 0x000460d601007387 */ /* 0x0009e80000100a00 */
[----:B----4-:R-:W4:Y:S01]  /*19de0*/  LDL.64 R214, [R1+0x170] ;  /* 0x0001700001d67983 */ /* 0x010f220000100a00 */
[----:B------:R-:W-:Y:S01]  /*19df0*/  FMNMX3.FTZ R0, R39, R43, R35, !PT ;  /* 0x0000002b27007276 */ /* 0x000fe20007810023 */
[----:B------:R-:W-:Y:S01]  /*19e00*/  UIADD3 UR8, UPT, UPT, UR35, -0x4, URZ ;  /* 0xfffffffc23087890 */ /* 0x000fe2000fffe0ff */
[----:B------:R-:W2:Y:S02]  /*19e10*/  S2R R138, SR_TID.X ;  /* 0x00000000008a7919 */ /* 0x000ea40000002100 */
[----:B------:R-:W-:Y:S01]  /*19e20*/  FMNMX3.FTZ R0, R0, R95, R76, !PT ;  /* 0x0000005f00007276 */ /* 0x000fe2000781004c */
[----:B------:R-:W2:Y:S03]  /*19e30*/  S2R R158, SR_CTAID.X ;  /* 0x00000000009e7919 */ /* 0x000ea60000002500 */
[----:B-1----:R-:W-:-:S02]  /*19e40*/  FMNMX3.FTZ R4, R0, R106, R77, !PT ;  /* 0x0000006a00047276 */ /* 0x002fc4000781004d */
        /* <DEDUP_REMOVED lines=30> */
[----:B--2---:R-:W-:Y:S02]  /*1a030*/  FMNMX3.FTZ R6, R0, R58, R57, !PT ;  /* 0x0000003a00067276 */ /* 0x004fe40007810039 */
[----:B------:R-:W-:Y:S01]  /*1a040*/  FMNMX3.FTZ R0, R4, R105, R102, !PT ;  /* 0x0000006904007276 */ /* 0x000fe20007810066 */
[----:B------:R-:W-:Y:S01]  /*1a050*/  IMAD.U32 R4, RZ, RZ, UR25 ;  /* 0x00000019ff047e24 */ /* 0x000fe2000f8e00ff */
[----:B------:R-:W-:Y:S02]  /*1a060*/  FMNMX3.FTZ R6, R6, R55, R54, !PT ;  /* 0x0000003706067276 */ /* 0x000fe40007810036 */
[----:B------:R-:W-:Y:S01]  /*1a070*/  SHF.R.U32.HI R138, RZ, 0x5, R138 ;  /* 0x00000005ff8a7819 */ /* 0x000fe2000001168a */
[----:B------:R-:W1:Y:S01]  /*1a080*/  SHFL.BFLY PT, R14, R0, 0x2, 0x1f ;  /* 0x0c401f00000e7f89 */ /* 0x000e6200000e0000 */
[----:B------:R-:W-:-:S03]  /*1a090*/  FMNMX3.FTZ R6, R6, R48, R45, !PT ;  /* 0x0000003006067276 */ /* 0x000fc6000781002d */
[----:B------:R-:W-:Y:S01]  /*1a0a0*/  IMAD R158, R158, 0x8, R138 ;  /* 0x000000089e9e7824 */ /* 0x000fe200078e028a */
[----:B------:R-:W-:-:S03]  /*1a0b0*/  FMNMX3.FTZ R6, R6, R34, R31, !PT ;  /* 0x0000002206067276 */ /* 0x000fc6000781001f */
[----:B------:R-:W-:Y:S02]  /*1a0c0*/  IMAD.WIDE.U32 R158, R158, -0x326172a9, RZ ;  /* 0xcd9e8d579e9e7825 */ /* 0x000fe400078e00ff */
[----:B------:R-:W2:Y:S01]  /*1a0d0*/  SHFL.BFLY PT, R13, R6, 0x2, 0x1f ;  /* 0x0c401f00060d7f89 */ /* 0x000ea200000e0000 */
[----:B-1----:R-:W-:-:S05]  /*1a0e0*/  FMNMX.FTZ R14, R0, R14, !PT ;  /* 0x0000000e000e7209 */ /* 0x002fca0007810000 */
[----:B------:R-:W1:Y:S01]  /*1a0f0*/  SHFL.BFLY PT, R16, R14, 0x1, 0x1f ;  /* 0x0c201f000e107f89 */ /* 0x000e6200000e0000 */
[----:B--2---:R-:W-:-:S05]  /*1a100*/  FMNMX.FTZ R0, R6, R13, !PT ;  /* 0x0000000d06007209 */ /* 0x004fca0007810000 */
[----:B------:R-:W2:Y:S01]  /*1a110*/  SHFL.BFLY PT, R15, R0, 0x1, 0x1f ;  /* 0x0c201f00000f7f89 */ /* 0x000ea200000e0000 */
[----:B-1----:R-:W-:-:S04]  /*1a120*/  FMNMX.FTZ R207, R14, R16, !PT ;  /* 0x000000100ecf7209 */ /* 0x002fc80007810000 */
[----:B------:R-:W-:Y:S02]  /*1a130*/  FSETP.NEU.FTZ.AND P0, PT, R207, -INF , PT ;  /* 0xff800000cf00780b */ /* 0x000fe40003f1d000 */
[----:B--2---:R-:W-:-:S04]  /*1a140*/  FMNMX.FTZ R249, R0, R15, !PT ;  /* 0x0000000f00f97209 */ /* 0x004fc80007810000 */
[----:B------:R-:W-:Y:S02]  /*1a150*/  FSETP.NEU.FTZ.AND P5, PT, R249, -INF , PT ;  /* 0xff800000f900780b */ /* 0x000fe40003fbd000 */
[----:B----4-:R-:W-:Y:S01]  /*1a160*/  LOP3.LUT R5, R4, UR8, R215, 0x96, !PT ;  /* 0x0000000804057c12 */ /* 0x010fe2000f8e96d7 */
[----:B------:R-:W-:-:S04]  /*1a170*/  UIADD3 UR8, UPT, UPT, UR35, -0x3, URZ ;  /* 0xfffffffd23087890 */ /* 0x000fc8000fffe0ff */
[----:B------:R-:W-:Y:S02]  /*1a180*/  IMAD.WIDE.U32 R40, R5, -0x326172a9, RZ ;  /* 0xcd9e8d5705287825 */ /* 0x000fe400078e00ff */
[----:B------:R-:W-:-:S03]  /*1a190*/  LOP3.LUT R4, R4, UR8, R215, 0x96, !PT ;  /* 0x0000000804047c12 */ /* 0x000fc6000f8e96d7 */
[----:B------:R-:W-:Y:S02]  /*1a1a0*/  LOP3.LUT R5, R158, UR12, R41, 0x96, !PT ;  /* 0x0000000c9e057c12 */ /* 0x000fe4000f8e9629 */
[----:B------:R-:W-:Y:S01]  /*1a1b0*/  LOP3.LUT R8, R40, UR34, R191, 0x96, !PT ;  /* 0x0000002228087c12 */ /* 0x000fe2000f8e96bf */
[----:B------:R-:W-:-:S04]  /*1a1c0*/  IMAD.WIDE.U32 R50, R4, -0x326172a9, RZ ;  /* 0xcd9e8d5704327825 */ /* 0x000fc800078e00ff */
[----:B------:R-:W-:Y:S01]  /*1a1d0*/  IMAD.WIDE.U32 R4, R5, -0x2daee0ad, RZ ;  /* 0xd2511f5305047825 */ /* 0x000fe200078e00ff */
[----:B------:R-:W-:Y:S02]  /*1a1e0*/  LOP3.LUT R7, R158, UR12, R51, 0x96, !PT ;  /* 0x0000000c9e077c12 */ /* 0x000fe4000f8e9633 */
[----:B------:R-:W-:Y:S01]  /*1a1f0*/  LOP3.LUT R10, R50, UR34, R191, 0x96, !PT ;  /* 0x00000022320a7c12 */ /* 0x000fe2000f8e96bf */
[----:B------:R-:W-:Y:S01]  /*1a200*/  IMAD.WIDE.U32 R8, R8, -0x2daee0ad, RZ ;  /* 0xd2511f5308087825 */ /* 0x000fe200078e00ff */
[----:B---3--:R-:W-:-:S04]  /*1a210*/  LOP3.LUT R11, R124, UR33, R5, 0x96, !PT ;  /* 0x000000217c0b7c12 */ /* 0x008fc8000f8e9605 */
[----:B------:R-:W-:Y:S01]  /*1a220*/  LOP3.LUT R12, R4, UR27, R9, 0x96, !PT ;  /* 0x0000001b040c7c12 */ /* 0x000fe2000f8e9609 */
        /* <DEDUP_REMOVED lines=13> */
[----:B------:R-:W-:Y:S02]  /*1a300*/  LOP3.LUT R4, R18, UR17, R11, 0x96, !PT ;  /* 0x0000001112047c12 */ /* 0x000fe4000f8e960b */
[----:B------:R-:W-:Y:S01]  /*1a310*/  LOP3.LUT R8, R8, UR16, R21, 0x96, !PT ;  /* 0x0000001008087c12 */ /* 0x000fe2000f8e9615 */
        /* <DEDUP_REMOVED lines=8> */
[----:B------:R-:W-:-:S04]  /*1a3a0*/  IMAD.WIDE.U32 R136, R7, -0x326172a9, RZ ;  /* 0xcd9e8d5707887825 */ /* 0x000fc800078e00ff */
[--C-:B------:R-:W-:Y:S01]  /*1a3b0*/  FFMA.FTZ R0, R43, UR37, -R4.reuse ;  /* 0x000000252b007c23 */ /* 0x100fe20008010804 */
[----:B------:R-:W-:Y:S01]  /*1a3c0*/  FFMA.FTZ R11, R35, UR37, -R4 ;  /* 0x00000025230b7c23 */ /* 0x000fe20008010804 */
[----:B------:R-:W-:Y:S01]  /*1a3d0*/  LOP3.LUT R12, R12, UR15, R9, 0x96, !PT ;  /* 0x0000000f0c0c7c12 */ /* 0x000fe2000f8e9609 */
[----:B------:R-:W-:Y:S01]  /*1a3e0*/  IMAD.WIDE.U32 R6, R6, -0x326172a9, RZ ;  /* 0xcd9e8d5706067825 */ /* 0x000fe200078e00ff */
[----:B------:R-:W-:-:S03]  /*1a3f0*/  LOP3.LUT R44, R8, UR13, R137, 0x96, !PT ;  /* 0x0000000d082c7c12 */ /* 0x000fc6000f8e9689 */
[----:B------:R-:W-:Y:S01]  /*1a400*/  FMUL.FTZ R8, R249, UR37 ;  /* 0x00000025f9087c20 */ /* 0x000fe20008410000 */
[----:B------:R1:W-:Y:S01]  /*1a410*/  MUFU.EX2 R14, R0 ;  /* 0x00000000000e7308 */ /* 0x0003e20000000800 */
[----:B------:R-:W-:Y:S01]  /*1a420*/  IMAD.WIDE.U32 R144, R13, -0x326172a9, RZ ;  /* 0xcd9e8d570d907825 */ /* 0x000fe200078e00ff */
[----:B------:R-:W-:Y:S02]  /*1a430*/  LOP3.LUT R5, R44, 0xffff, RZ, 0xc0, !PT ;  /* 0x0000ffff2c057812 */ /* 0x000fe400078ec0ff */
[----:B------:R-:W2:Y:S01]  /*1a440*/  MUFU.EX2 R93, R11 ;  /* 0x0000000b005d7308 */ /* 0x000ea20000000800 */
[----:B------:R-:W-:Y:S01]  /*1a450*/  LOP3.LUT R10, R10, UR15, R7, 0x96, !PT ;  /* 0x0000000f0a0a7c12 */ /* 0x000fe2000f8e9607 */
[----:B------:R-:W-:Y:S01]  /*1a460*/  IMAD.WIDE.U32 R32, R12, -0x2daee0ad, RZ ;  /* 0xd2511f530c207825 */ /* 0x000fe200078e00ff */
[----:B------:R-:W-:Y:S02]  /*1a470*/  SHF.R.U32.HI R5, RZ, 0x8, R5 ;  /* 0x00000008ff057819 */ /* 0x000fe40000011605 */
[----:B------:R-:W-:-:S02]  /*1a480*/  LOP3.LUT R86, R6, UR13, R145, 0x96, !PT ;  /* 0x0000000d06567c12 */ /* 0x000fc4000f8e9691 */
[----:B------:R-:W-:Y:S02]  /*1a490*/  LOP3.LUT R5, R5, 0xffff, RZ, 0xc0, !PT ;  /* 0x0000ffff05057812 */ /* 0x000fe400078ec0ff */
[----:B------:R-:W-:Y:S02]  /*1a4a0*/  LOP3.LUT R84, R22, UR6, R33, 0x96, !PT ;  /* 0x0000000616547c12 */ /* 0x000fe4000f8e9621 */
[----:B-1----:R-:W-:Y:S02]  /*1a4b0*/  FSEL R0, R8, RZ, P5 ;  /* 0x000000ff08007208 */ /* 0x002fe40002800000 */
[----:B------:R-:W-:Y:S02]  /*1a4c0*/  LOP3.LUT R8, R44, 0xff, RZ, 0xc0, !PT ;  /* 0x000000ff2c087812 */ /* 0x000fe400078ec0ff */
[----:B------:R-:W-:Y:S01]  /*1a4d0*/  ISETP.LE.U32.AND P2, PT, R5, UR36, PT ;  /* 0x0000002405007c0c */ /* 0x000fe2000bf43070 */
[--C-:B------:R-:W-:Y:S01]  /*1a4e0*/  FFMA.FTZ R9, R75, UR37, -R0.reuse ;  /* 0x000000254b097c23 */ /* 0x100fe20008010800 */
[----:B------:R-:W-:Y:S01]  /*1a4f0*/  FFMA.FTZ R7, R74, UR37, -R0 ;  /* 0x000000254a077c23 */ /* 0x000fe20008010800 */
[----:B------:R-:W-:-:S02]  /*1a500*/  ISETP.LE.U32.AND P0, PT, R8, UR36, PT ;  /* 0x0000002408007c0c */ /* 0x000fc4000bf03070 */
[----:B------:R-:W-:Y:S01]  /*1a510*/  PRMT R8, R44, 0x7632, R8 ;  /* 0x000076322c087816 */ /* 0x000fe20000000008 */
[----:B------:R2:W-:Y:S01]  /*1a520*/  MUFU.EX2 R73, R7 ;  /* 0x0000000700497308 */ /* 0x0005e20000000800 */
[----:B------:R-:W-:Y:S02]  /*1a530*/  SHF.R.U32.HI R5, RZ, 0x18, R44 ;  /* 0x00000018ff057819 */ /* 0x000fe4000001162c */
[----:B------:R-:W-:Y:S01]  /*1a540*/  LOP3.LUT R6, R8, 0xff, RZ, 0xc0, !PT ;  /* 0x000000ff08067812 */ /* 0x000fe200078ec0ff */
[----:B------:R-:W1:Y:S01]  /*1a550*/  MUFU.EX2 R9, R9 ;  /* 0x0000000900097308 */ /* 0x000e620000000800 */
[----:B------:R-:W-:Y:S01]  /*1a560*/  ISETP.LE.U32.AND P3, PT, R5, UR36, PT ;  /* 0x0000002405007c0c */ /* 0x000fe2000bf63070 */
[----:B------:R-:W-:Y:S01]  /*1a570*/  IMAD.MOV.U32 R5, RZ, RZ, R136 ;  /* 0x000000ffff057224 */ /* 0x000fe200078e0088 */
[----:B------:R-:W-:Y:S01]  /*1a580*/  ISETP.LE.U32.AND P4, PT, R6, UR36, PT ;  /* 0x0000002406007c0c */ /* 0x000fe2000bf83070 */
[----:B------:R-:W-:-:S03]  /*1a590*/  FFMA.FTZ R6, R76, UR37, -R4 ;  /* 0x000000254c067c23 */ /* 0x000fc60008010804 */
[----:B------:R-:W-:Y:S01]  /*1a5a0*/  LOP3.LUT R8, R5, 0xff, RZ, 0xc0, !PT ;  /* 0x000000ff05087812 */ /* 0x000fe200078ec0ff */
[----:B------:R3:W-:Y:S01]  /*1a5b0*/  MUFU.EX2 R168, R6 ;  /* 0x0000000600a87308 */ /* 0x0007e20000000800 */
[----:B--2---:R-:W-:Y:S02]  /*1a5c0*/  F2FP.F16.F32.PACK_AB R7, R93, R14 ;  /* 0x0000000e5d07723e */ /* 0x004fe400000000ff */
[----:B------:R-:W-:Y:S02]  /*1a5d0*/  ISETP.LE.U32.AND P1, PT, R8, UR36, PT ;  /* 0x0000002408007c0c */ /* 0x000fe4000bf23070 */
[C---:B------:R-:W-:Y:S02]  /*1a5e0*/  PRMT R104, R7.reuse, 0x7610, R104 ;  /* 0x0000761007687816 */ /* 0x040fe40000000068 */
[----:B------:R-:W-:Y:S01]  /*1a5f0*/  PRMT R103, R7, 0x7632, R103 ;  /* 0x0000763207677816 */ /* 0x000fe20000000067 */
[----:B------:R-:W-:Y:S01]  /*1a600*/  FFMA.FTZ R7, R95, UR37, -R4 ;  /* 0x000000255f077c23 */ /* 0x000fe20008010804 */
[----:B-1----:R-:W-:Y:S01]  /*1a610*/  F2FP.F16.F32.PACK_AB R5, R73, R9 ;  /* 0x000000094905723e */ /* 0x002fe200000000ff */
[----:B------:R-:W-:Y:S01]  /*1a620*/  @!P0 HADD2 R26, -R104.H0_H0, -RZ.H0_H0 ;  /* 0xa00000ff681a8230 */ /* 0x000fe20000000900 */
[----:B------:R-:W-:Y:S01]  /*1a630*/  PRMT R147, R104, 0x5410, R103 ;  /* 0x0000541068937816 */ /* 0x000fe20000000067 */
[----:B------:R-:W1:Y:S01]  /*1a640*/  MUFU.EX2 R75, R7 ;  /* 0x00000007004b7308 */ /* 0x000e620000000800 */
[C---:B------:R-:W-:Y:S01]  /*1a650*/  PRMT R99, R5.reuse, 0x7610, R99 ;  /* 0x0000761005637816 */ /* 0x040fe20000000063 */
[----:B------:R-:W-:Y:S01]  /*1a660*/  @!P2 HADD2 R24, -R103.H0_H0, -RZ.H0_H0 ;  /* 0xa00000ff6718a230 */ /* 0x000fe20000000900 */
[----:B------:R-:W-:Y:S01]  /*1a670*/  PRMT R97, R5, 0x7632, R97 ;  /* 0x0000763205617816 */ /* 0x000fe20000000061 */
[----:B------:R-:W-:Y:S01]  /*1a680*/  IMAD.MOV.U32 R5, RZ, RZ, R144 ;  /* 0x000000ffff057224 */ /* 0x000fe200078e0090 */
[----:B---3--:R-:W-:Y:S01]  /*1a690*/  PRMT R6, R136, 0x7771, RZ ;  /* 0x0000777188067816 */ /* 0x008fe200000000ff */
[----:B------:R-:W-:Y:S01]  /*1a6a0*/  @!P4 HADD2 R25, -R99.H0_H0, -RZ.H0_H0 ;  /* 0xa00000ff6319c230 */ /* 0x000fe20000000900 */
[----:B------:R-:W-:Y:S01]  /*1a6b0*/  @!P0 PRMT R104, R26, 0x5410, RZ ;  /* 0x000054101a688816 */ /* 0x000fe200000000ff */
[----:B------:R-:W-:Y:S01]  /*1a6c0*/  @!P3 HADD2 R29, -R97.H0_H0, -RZ.H0_H0 ;  /* 0xa00000ff611db230 */ /* 0x000fe20000000900 */
[----:B------:R-:W-:-:S02]  /*1a6d0*/  LOP3.LUT R19, R5, 0xff, RZ, 0xc0, !PT ;  /* 0x000000ff05137812 */ /* 0x000fc400078ec0ff */
[----:B------:R-:W-:Y:S01]  /*1a6e0*/  ISETP.GT.U32.AND P0, PT, R6, UR36, PT ;  /* 0x0000002406007c0c */ /* 0x000fe2000bf04070 */
[----:B------:R-:W-:Y:S01]  /*1a6f0*/  FFMA.FTZ R6, R107, UR37, -R0 ;  /* 0x000000256b067c23 */ /* 0x000fe20008010800 */
[----:B------:R-:W-:Y:S02]  /*1a700*/  @!P2 PRMT R103, R24, 0x5410, RZ ;  /* 0x000054101867a816 */ /* 0x000fe400000000ff */
[----:B-1----:R-:W-:Y:S01]  /*1a710*/  F2FP.F16.F32.PACK_AB R5, R168, R75 ;  /* 0x0000004ba805723e */ /* 0x002fe200000000ff */
[----:B------:R1:W-:Y:S01]  /*1a720*/  MUFU.EX2 R20, R6 ;  /* 0x0000000600147308 */ /* 0x0003e20000000800 */
[----:B------:R-:W-:Y:S02]  /*1a730*/  PRMT R143, R99, 0x5410, R97 ;  /* 0x00005410638f7816 */ /* 0x000fe40000000061 */
[C---:B------:R-:W-:Y:S02]  /*1a740*/  PRMT R96, R5.reuse, 0x7610, R96 ;  /* 0x0000761005607816 */ /* 0x040fe40000000060 */
[----:B------:R-:W-:-:S02]  /*1a750*/  PRMT R98, R5, 0x7632, R98 ;  /* 0x0000763205627816 */ /* 0x000fc40000000062 */
[----:B------:R-:W-:Y:S01]  /*1a760*/  PRMT R5, R86, 0x7632, R5 ;  /* 0x0000763256057816 */ /* 0x000fe20000000005 */
[----:B------:R-:W-:Y:S01]  /*1a770*/  @!P1 HADD2 R28, -R96.H0_H0, -RZ.H0_H0 ;  /* 0xa00000ff601c9230 */ /* 0x000fe20000000900 */
[----:B------:R-:W-:Y:S01]  /*1a780*/  PRMT R166, R96, 0x5410, R98 ;  /* 0x0000541060a67816 */ /* 0x000fe20000000062 */
[----:B------:R-:W-:Y:S01]  /*1a790*/  @P0 HADD2 R27, -R98.H0_H0, -RZ.H0_H0 ;  /* 0xa00000ff621b0230 */ /* 0x000fe20000000900 */
[----:B------:R-:W-:Y:S01]  /*1a7a0*/  LOP3.LUT R15, R5, 0xff, RZ, 0xc0, !PT ;  /* 0x000000ff050f7812 */ /* 0x000fe200078ec0ff */
[----:B------:R-:W-:Y:S01]  /*1a7b0*/  FFMA.FTZ R5, R79, UR37, -R0 ;  /* 0x000000254f057c23 */ /* 0x000fe20008010800 */
[----:B------:R-:W-:Y:S02]  /*1a7c0*/  @!P1 PRMT R96, R28, 0x5410, RZ ;  /* 0x000054101c609816 */ /* 0x000fe400000000ff */
[----:B-1----:R-:W-:Y:S01]  /*1a7d0*/  PRMT R6, R136, 0x7772, RZ ;  /* 0x0000777288067816 */ /* 0x002fe200000000ff */
[----:B------:R1:W2:Y:S01]  /*1a7e0*/  MUFU.EX2 R76, R5 ;  /* 0x00000005004c7308 */ /* 0x0002a20000000800 */
[----:B------:R-:W-:-:S02]  /*1a7f0*/  @P0 PRMT R98, R27, 0x5410, RZ ;  /* 0x000054101b620816 */ /* 0x000fc400000000ff */
[----:B------:R-:W-:Y:S01]  /*1a800*/  ISETP.GT.U32.AND P0, PT, R6, UR36, PT ;  /* 0x0000002406007c0c */ /* 0x000fe2000bf04070 */
[----:B------:R-:W-:Y:S01]  /*1a810*/  FFMA.FTZ R6, R106, UR37, -R4 ;  /* 0x000000256a067c23 */ /* 0x000fe20008010804 */
[----:B------:R-:W-:Y:S02]  /*1a820*/  @!P3 PRMT R97, R29, 0x5410, RZ ;  /* 0x000054101d61b816 */ /* 0x000fe400000000ff */
[----:B------:R-:W-:Y:S02]  /*1a830*/  @!P4 PRMT R99, R25, 0x5410, RZ ;  /* 0x000054101963c816 */ /* 0x000fe400000000ff */
[----:B------:R-:W-:Y:S01]  /*1a840*/  FSETP.NEU.FTZ.AND P3, PT, R207, -INF , PT ;  /* 0xff800000cf00780b */ /* 0x000fe20003f7d000 */
[----:B------:R-:W-:Y:S01]  /*1a850*/  STL.64 [R1+0x3c8], R96 ;  /* 0x0003c86001007387 */ /* 0x000fe20000100a00 */
[----:B------:R-:W-:Y:S02]  /*1a860*/  FSEL R8, R249, RZ, P5 ;  /* 0x000000fff9087208 */ /* 0x000fe40002800000 */
[----:B-1----:R-:W-:Y:S01]  /*1a870*/  PRMT R5, R136, 0x7773, RZ ;  /* 0x0000777388057816 */ /* 0x002fe200000000ff */
[----:B------:R-:W-:Y:S01]  /*1a880*/  STL [R1+0x36c], R249 ;  /* 0x00036cf901007387 */ /* 0x000fe20000100800 */
[----:B--2---:R-:W-:-:S02]  /*1a890*/  F2FP.F16.F32.PACK_AB R7, R76, R20 ;  /* 0x000000144c07723e */ /* 0x004fc400000000ff */
[----:B------:R-:W-:Y:S01]  /*1a8a0*/  ISETP.GT.U32.AND P1, PT, R5, UR36, PT ;  /* 0x0000002405007c0c */ /* 0x000fe2000bf24070 */
[----:B------:R-:W-:Y:S01]  /*1a8b0*/  FFMA.FTZ R5, R77, UR37, -R4 ;  /* 0x000000254d057c23 */ /* 0x000fe20008010804 */
[C---:B------:R-:W-:Y:S01]  /*1a8c0*/  PRMT R81, R7.reuse, 0x7610, R81 ;  /* 0x0000761007517816 */ /* 0x040fe20000000051 */
[----:B------:R1:W-:Y:S01]  /*1a8d0*/  MUFU.EX2 R77, R6 ;  /* 0x00000006004d7308 */ /* 0x0003e20000000800 */
[----:B------:R-:W-:-:S03]  /*1a8e0*/  PRMT R80, R7, 0x7632, R80 ;  /* 0x0000763207507816 */ /* 0x000fc60000000050 */
[----:B------:R2:W3:Y:S01]  /*1a8f0*/  MUFU.EX2 R79, R5 ;  /* 0x00000005004f7308 */ /* 0x0004e20000000800 */
[----:B------:R-:W-:Y:S01]  /*1a900*/  @P0 HADD2 R30, -R81.H0_H0, -RZ.H0_H0 ;  /* 0xa00000ff511e0230 */ /* 0x000fe20000000900 */
[----:B------:R-:W-:-:S04]  /*1a910*/  PRMT R153, R81, 0x5410, R80 ;  /* 0x0000541051997816 */ /* 0x000fc80000000050 */
[----:B------:R-:W-:Y:S01]  /*1a920*/  @P0 PRMT R81, R30, 0x5410, RZ ;  /* 0x000054101e510816 */ /* 0x000fe200000000ff */
[----:B------:R-:W-:Y:S01]  /*1a930*/  @P1 HADD2 R42, -R80.H0_H0, -RZ.H0_H0 ;  /* 0xa00000ff502a1230 */ /* 0x000fe20000000900 */
[----:B-1----:R-:W-:-:S03]  /*1a940*/  LOP3.LUT R6, R84, 0xff, RZ, 0xc0, !PT ;  /* 0x000000ff54067812 */ /* 0x002fc600078ec0ff */
[----:B------:R-:W-:Y:S01]  /*1a950*/  STL [R1+0x4c], R81 ;  /* 0x00004c5101007387 */ /* 0x000fe20000100800 */
[----:B------:R-:W-:Y:S02]  /*1a960*/  @P1 PRMT R80, R42, 0x5410, RZ ;  /* 0x000054102a501816 */ /* 0x000fe400000000ff */
[----:B--2---:R-:W-:Y:S02]  /*1a970*/  LOP3.LUT R5, R84, 0xffff, RZ, 0xc0, !PT ;  /* 0x0000ffff54057812 */ /* 0x004fe400078ec0ff */
[----:B------:R-:W-:Y:S01]  /*1a980*/  ISETP.LE.U32.AND P2, PT, R6, UR36, PT ;  /* 0x0000002406007c0c */ /* 0x000fe2000bf43070 */
[----:B------:R-:W-:Y:S01]  /*1a990*/  FFMA.FTZ R6, R110, UR37, -R0 ;  /* 0x000000256e067c23 */ /* 0x000fe20008010800 */
[----:B------:R-:W-:Y:S01]  /*1a9a0*/  SHF.R.U32.HI R5, RZ, 0x8, R5 ;  /* 0x00000008ff057819 */ /* 0x000fe20000011605 */
[----:B------:R1:W-:Y:S01]  /*1a9b0*/  STL [R1+0x48], R80 ;  /* 0x0000485001007387 */ /* 0x0003e20000100800 */
[----:B---3--:R-:W-:Y:S01]  /*1a9c0*/  F2FP.F16.F32.PACK_AB R7, R79, R77 ;  /* 0x0000004d4f07723e */ /* 0x008fe200000000ff */
[----:B------:R-:W-:Y:S01]  /*1a9d0*/  MUFU.EX2 R27, R6 ;  /* 0x00000006001b7308 */ /* 0x000fe20000000800 */
[----:B------:R-:W-:-:S02]  /*1a9e0*/  LOP3.LUT R5, R5, 0xffff, RZ, 0xc0, !PT ;  /* 0x0000ffff05057812 */ /* 0x000fc400078ec0ff */
[----:B------:R-:W-:Y:S02]  /*1a9f0*/  PRMT R17, R7, 0x7610, R17 ;  /* 0x0000761007117816 */ /* 0x000fe40000000011 */
[----:B------:R-:W-:Y:S01]  /*1aa00*/  ISETP.LE.U32.AND P0, PT, R5, UR36, PT ;  /* 0x0000002405007c0c */ /* 0x000fe2000bf03070 */
[----:B------:R-:W-:Y:S01]  /*1aa10*/  FFMA.FTZ R5, R82, UR37, -R0 ;  /* 0x0000002552057c23 */ /* 0x000fe20008010800 */
[----:B------:R-:W-:Y:S01]  /*1aa20*/  PRMT R16, R7, 0x7632, R16 ;  /* 0x0000763207107816 */ /* 0x000fe20000000010 */
[----:B------:R-:W-:Y:S01]  /*1aa30*/  FFMA.FTZ R7, R56, UR37, -R4 ;  /* 0x0000002538077c23 */ /* 0x000fe20008010804 */
[----:B------:R-:W-:Y:S01]  /*1aa40*/  @!P2 HADD2 R35, -R17.H0_H0, -RZ.H0_H0 ;  /* 0xa00000ff1123a230 */ /* 0x000fe20000000900 */
[----:B------:R-:W2:Y:S01]  /*1aa50*/  MUFU.EX2 R26, R5 ;  /* 0x00000005001a7308 */ /* 0x000ea20000000800 */
[----:B------:R-:W-:-:S03]  /*1aa60*/  PRMT R162, R17, 0x5410, R16 ;  /* 0x0000541011a27816 */ /* 0x000fc60000000010 */
[----:B------:R-:W-:Y:S01]  /*1aa70*/  MUFU.EX2 R107, R7 ;  /* 0x00000007006b7308 */ /* 0x000fe20000000800 */
[----:B------:R-:W-:-:S03]  /*1aa80*/  @!P2 PRMT R17, R35, 0x5410, RZ ;  /* 0x000054102311a816 */ /* 0x000fc600000000ff */
[----:B------:R-:W-:Y:S02]  /*1aa90*/  @!P0 HADD2 R43, -R16.H0_H0, -RZ.H0_H0 ;  /* 0xa00000ff102b8230 */ /* 0x000fe40000000900 */
[----:B------:R-:W-:Y:S03]  /*1aaa0*/  STL [R1+0x54], R17 ;  /* 0x0000541101007387 */ /* 0x000fe60000100800 */
[----:B------:R-:W-:Y:S01]  /*1aab0*/  @!P0 PRMT R16, R43, 0x5410, RZ ;  /* 0x000054102b108816 */ /* 0x000fe200000000ff */
[----:B-1----:R-:W-:Y:S01]  /*1aac0*/  IMAD.WIDE.U32 R80, R10, -0x2daee0ad, RZ ;  /* 0xd2511f530a507825 */ /* 0x002fe200078e00ff */
[----:B--2---:R-:W-:Y:S02]  /*1aad0*/  F2FP.F16.F32.PACK_AB R6, R26, R27 ;  /* 0x0000001b1a06723e */ /* 0x004fe400000000ff */
[----:B------:R-:W-:Y:S01]  /*1aae0*/  PRMT R5, R84, 0x7632, R5 ;  /* 0x0000763254057816 */ /* 0x000fe20000000005 */
[----:B------:R1:W-:Y:S01]  /*1aaf0*/  STL [R1+0x50], R16 ;  /* 0x0000501001007387 */ /* 0x0003e20000100800 */
[----:B------:R-:W-:-:S02]  /*1ab00*/  PRMT R13, R6, 0x7610, R13 ;  /* 0x00007610060d7816 */ /* 0x000fc4000000000d */
[----:B------:R-:W-:Y:S01]  /*1ab10*/  PRMT R12, R6, 0x7632, R12 ;  /* 0x00007632060c7816 */ /* 0x000fe2000000000c */
[----:B------:R-:W-:Y:S01]  /*1ab20*/  FFMA.FTZ R6, R109, UR37, -R4 ;  /* 0x000000256d067c23 */ /* 0x000fe20008010804 */
[----:B------:R-:W-:Y:S02]  /*1ab30*/  LOP3.LUT R5, R5, 0xff, RZ, 0xc0, !PT ;  /* 0x000000ff05057812 */ /* 0x000fe400078ec0ff */
[----:B------:R-:W-:Y:S01]  /*1ab40*/  PRMT R151, R13, 0x5410, R12 ;  /* 0x000054100d977816 */ /* 0x000fe2000000000c */
[----:B------:R2:W3:Y:S01]  /*1ab50*/  MUFU.EX2 R23, R6 ;  /* 0x0000000600177308 */ /* 0x0004e20000000800 */
[----:B------:R-:W-:Y:S01]  /*1ab60*/  ISETP.LE.U32.AND P1, PT, R5, UR36, PT ;  /* 0x0000002405007c0c */ /* 0x000fe2000bf23070 */
[----:B------:R-:W-:Y:S01]  /*1ab70*/  IMAD.MOV.U32 R5, RZ, RZ, R32 ;  /* 0x000000ffff057224 */ /* 0x000fe200078e0020 */
[----:B------:R-:W-:-:S04]  /*1ab80*/  LOP3.LUT R87, R18, UR6, R81, 0x96, !PT ;  /* 0x0000000612577c12 */ /* 0x000fc8000f8e9651 */
[----:B------:R-:W-:-:S04]  /*1ab90*/  LOP3.LUT R5, R5, 0xff, RZ, 0xc0, !PT ;  /* 0x000000ff05057812 */ /* 0x000fc800078ec0ff */
[----:B------:R-:W-:Y:S02]  /*1aba0*/  ISETP.LE.U32.AND P2, PT, R5, UR36, PT ;  /* 0x0000002405007c0c */ /* 0x000fe4000bf43070 */
[----:B------:R-:W-:Y:S01]  /*1abb0*/  LOP3.LUT R5, R86, 0xffff, RZ, 0xc0, !PT ;  /* 0x0000ffff56057812 */ /* 0x000fe200078ec0ff */
[----:B------:R-:W-:Y:S01]  /*1abc0*/  @!P1 HADD2 R46, -R13.H0_H0, -RZ.H0_H0 ;  /* 0xa00000ff0d2e9230 */ /* 0x000fe20000000900 */
[----:B--2---:R-:W-:Y:S02]  /*1abd0*/  SHF.R.U32.HI R6, RZ, 0x18, R84 ;  /* 0x00000018ff067819 */ /* 0x004fe40000011654 */
[----:B------:R-:W-:Y:S02]  /*1abe0*/  SHF.R.U32.HI R5, RZ, 0x8, R5 ;  /* 0x00000008ff057819 */ /* 0x000fe40000011605 */
[----:B------:R-:W-:Y:S02]  /*1abf0*/  ISETP.LE.U32.AND P0, PT, R6, UR36, PT ;  /* 0x0000002406007c0c */ /* 0x000fe4000bf03070 */
[----:B---3--:R-:W-:-:S02]  /*1ac00*/  F2FP.F16.F32.PACK_AB R6, R107, R23 ;  /* 0x000000176b06723e */ /* 0x008fc400000000ff */
[----:B------:R-:W-:Y:S02]  /*1ac10*/  @!P1 PRMT R13, R46, 0x5410, RZ ;  /* 0x000054102e0d9816 */ /* 0x000fe400000000ff */
[C---:B------:R-:W-:Y:S02]  /*1ac20*/  PRMT R11, R6.reuse, 0x7610, R11 ;  /* 0x00007610060b7816 */ /* 0x040fe4000000000b */
[----:B------:R-:W-:Y:S01]  /*1ac30*/  PRMT R7, R6, 0x7632, R7 ;  /* 0x0000763206077816 */ /* 0x000fe20000000007 */
[----:B------:R-:W-:Y:S01]  /*1ac40*/  STL [R1+0x44], R13 ;  /* 0x0000440d01007387 */ /* 0x000fe20000100800 */
[----:B------:R-:W-:Y:S01]  /*1ac50*/  LOP3.LUT R5, R5, 0xffff, RZ, 0xc0, !PT ;  /* 0x0000ffff05057812 */ /* 0x000fe200078ec0ff */
[----:B------:R-:W-:Y:S01]  /*1ac60*/  @!P2 HADD2 R49, -R11.H0_H0, -RZ.H0_H0 ;  /* 0xa00000ff0b31a230 */ /* 0x000fe20000000900 */
[----:B------:R-:W-:Y:S01]  /*1ac70*/  PRMT R161, R11, 0x5410, R7 ;  /* 0x000054100ba17816 */ /* 0x000fe20000000007 */
[----:B------:R-:W-:Y:S01]  /*1ac80*/  @!P0 HADD2 R47, -R12.H0_H0, -RZ.H0_H0 ;  /* 0xa00000ff0c2f8230 */ /* 0x000fe20000000900 */
[----:B------:R-:W-:Y:S01]  /*1ac90*/  ISETP.LE.U32.AND P4, PT, R5, UR36, PT ;  /* 0x0000002405007c0c */ /* 0x000fe2000bf83070 */
[----:B------:R-:W-:Y:S01]  /*1aca0*/  FFMA.FTZ R6, R114, UR37, -R0 ;  /* 0x0000002572067c23 */ /* 0x000fe20008010800 */
[----:B------:R-:W-:-:S02]  /*1acb0*/  @!P2 PRMT R11, R49, 0x5410, RZ ;  /* 0x00005410310ba816 */ /* 0x000fc400000000ff */
[----:B------:R-:W-:Y:S01]  /*1acc0*/  @!P0 PRMT R12, R47, 0x5410, RZ ;  /* 0x000054102f0c8816 */ /* 0x000fe200000000ff */
[----:B-1----:R-:W-:Y:S01]  /*1acd0*/  MUFU.EX2 R16, R6 ;  /* 0x0000000600107308 */ /* 0x002fe20000000800 */
[----:B------:R-:W-:-:S03]  /*1ace0*/  PRMT R5, R32, 0x7771, RZ ;  /* 0x0000777120057816 */ /* 0x000fc600000000ff */
[----:B------:R-:W-:Y:S01]  /*1acf0*/  STL [R1+0x40], R12 ;  /* 0x0000400c01007387 */ /* 0x000fe20000100800 */
[----:B------:R-:W-:Y:S01]  /*1ad00*/  ISETP.GT.U32.AND P0, PT, R5, UR36, PT ;  /* 0x0000002405007c0c */ /* 0x000fe2000bf04070 */
[----:B------:R-:W-:Y:S02]  /*1ad10*/  IMAD.MOV.U32 R5, RZ, RZ, R80 ;  /* 0x000000ffff057224 */ /* 0x000fe400078e0050 */
[----:B------:R-:W-:Y:S03]  /*1ad20*/  STL [R1+0x38], R11 ;  /* 0x0000380b01007387 */ /* 0x000fe60000100800 */
[----:B------:R-:W-:Y:S01]  /*1ad30*/  LOP3.LUT R5, R5, 0xff, RZ, 0xc0, !PT ;  /* 0x000000ff05057812 */ /* 0x000fe200078ec0ff */
[----:B------:R-:W2:Y:S03]  /*1ad40*/  LDL.LU R192, [R1+0x32c] ;  /* 0x00032c0001c07983 */ /* 0x000ea60000300800 */
[----:B------:R-:W-:Y:S01]  /*1ad50*/  ISETP.LE.U32.AND P6, PT, R5, UR36, PT ;  /* 0x0000002405007c0c */ /* 0x000fe2000bfc3070 */
[----:B------:R-:W3:Y:S01]  /*1ad60*/  LDL.LU R169, [R1+0x330] ;  /* 0x0003300001a97983 */ /* 0x000ee20000300800 */
[----:B------:R-:W-:Y:S01]  /*1ad70*/  FFMA.FTZ R5, R112, UR37, -R0 ;  /* 0x0000002570057c23 */ /* 0x000fe20008010800 */
[----:B------:R-:W-:-:S03]  /*1ad80*/  @P0 HADD2 R52, -R7.H0_H0, -RZ.H0_H0 ;  /* 0xa00000ff07340230 */ /* 0x000fc60000000900 */
[----:B------:R1:W4:Y:S02]  /*1ad90*/  MUFU.EX2 R33, R5 ;  /* 0x0000000500217308 */ /* 0x0003240000000800 */
[----:B------:R-:W-:Y:S02]  /*1ada0*/  @P0 PRMT R7, R52, 0x5410, RZ ;  /* 0x0000541034070816 */ /* 0x000fe400000000ff */
[----:B-1----:R-:W-:-:S04]  /*1adb0*/  PRMT R5, R32, 0x7772, RZ ;  /* 0x0000777220057816 */ /* 0x002fc800000000ff */
[----:B------:R-:W-:Y:S02]  /*1adc0*/  ISETP.GT.U32.AND P1, PT, R5, UR36, PT ;  /* 0x0000002405007c0c */ /* 0x000fe4000bf24070 */
[----:B------:R-:W-:-:S04]  /*1add0*/  PRMT R5, R32, 0x7773, RZ ;  /* 0x0000777320057816 */ /* 0x000fc800000000ff */
[----:B------:R-:W-:Y:S02]  /*1ade0*/  ISETP.GT.U32.AND P0, PT, R5, UR36, PT ;  /* 0x0000002405007c0c */ /* 0x000fe4000bf04070 */
[----:B----4-:R-:W-:-:S04]  /*1adf0*/  F2FP.F16.F32.PACK_AB R5, R33, R16 ;  /* 0x000000102105723e */ /* 0x010fc800000000ff */
[C---:B------:R-:W-:Y:S02]  /*1ae00*/  PRMT R6, R5.reuse, 0x7610, R6 ;  /* 0x0000761005067816 */ /* 0x040fe40000000006 */
[----:B------:R-:W-:Y:S01]  /*1ae10*/  PRMT R10, R5, 0x7632, R10 ;  /* 0x00007632050a7816 */ /* 0x000fe2000000000a */
[----:B------:R1:W-:Y:S02]  /*1ae20*/  STL [R1+0x3c], R7 ;  /* 0x00003c0701007387 */ /* 0x0003e40000100800 */
[----:B------:R-:W-:Y:S01]  /*1ae30*/  @P1 HADD2 R53, -R6.H0_H0, -RZ.H0_H0 ;  /* 0xa00000ff06351230 */ /* 0x000fe20000000900 */
[----:B------:R-:W-:Y:S01]  /*1ae40*/  PRMT R5, R87, 0x7632, R5 ;  /* 0x0000763257057816 */ /* 0x000fe20000000005 */
[----:B------:R4:W-:Y:S03]  /*1ae50*/  STL [R1+0x370], R207 ;  /* 0x000370cf01007387 */ /* 0x0009e60000100800 */
[----:B------:R-:W-:-:S04]  /*1ae60*/  LOP3.LUT R5, R5, 0xff, RZ, 0xc0, !PT ;  /* 0x000000ff05057812 */ /* 0x000fc800078ec0ff */
[----:B------:R-:W-:Y:S01]  /*1ae70*/  ISETP.LE.U32.AND P5, PT, R5, UR36, PT ;  /* 0x0000002405007c0c */ /* 0x000fe2000bfa3070 */
[----:B------:R-:W-:Y:S01]  /*1ae80*/  FFMA.FTZ R5, R111, UR37, -R4 ;  /* 0x000000256f057c23 */ /* 0x000fe20008010804 */
[----:B------:R-:W-:Y:S01]  /*1ae90*/  @P0 HADD2 R56, -R10.H0_H0, -RZ.H0_H0 ;  /* 0xa00000ff0a380230 */ /* 0x000fe20000000900 */
[----:B-1----:R-:W-:Y:S02]  /*1aea0*/  FSEL R7, R207, RZ, P3 ;  /* 0x000000ffcf077208 */ /* 0x002fe40001800000 */
[----:B----4-:R-:W-:Y:S02]  /*1aeb0*/  PRMT R207, R6, 0x5410, R10 ;  /* 0x0000541006cf7816 */ /* 0x010fe4000000000a */
[----:B------:R-:W-:-:S05]  /*1aec0*/  @P1 PRMT R6, R53, 0x5410, RZ ;  /* 0x0000541035061816 */ /* 0x000fca00000000ff */
[----:B------:R1:W-:Y:S01]  /*1aed0*/  STL [R1+0x2c], R6 ;  /* 0x00002c0601007387 */ /* 0x0003e20000100800 */
[----:B------:R4:W-:Y:S01]  /*1aee0*/  MUFU.EX2 R43, R5 ;  /* 0x00000005002b7308 */ /* 0x0009e20000000800 */
[----:B------:R-:W-:Y:S02]  /*1aef0*/  @P0 PRMT R10, R56, 0x5410, RZ ;  /* 0x00005410380a0816 */ /* 0x000fe400000000ff */
[----:B----4-:R-:W-:Y:S01]  /*1af00*/  LOP3.LUT R5, R86, 0xff, RZ, 0xc0, !PT ;  /* 0x000000ff56057812 */ /* 0x010fe200078ec0ff */
[----:B-1----:R-:W-:-:S04]  /*1af10*/  FFMA.FTZ R6, R113, UR37, -R4 ;  /* 0x0000002571067c23 */ /* 0x002fc80008010804 */
[----:B------:R1:W4:Y:S01]  /*1af20*/  MUFU.EX2 R42, R6 ;  /* 0x00000006002a7308 */ /* 0x0003220000000800 */
[----:B------:R-:W-:Y:S01]  /*1af30*/  ISETP.LE.U32.AND P0, PT, R5, UR36, PT ;  /* 0x0000002405007c0c */ /* 0x000fe2000bf03070 */
[----:B------:R-:W-:-:S04]  /*1af40*/  FADD.FTZ R5, R39, -R7 ;  /* 0x8000000727057221 */ /* 0x000fc80000010000 */
[----:B------:R-:W-:Y:S01]  /*1af50*/  FMUL.FTZ R5, R5, UR37 ;  /* 0x0000002505057c20 */ /* 0x000fe20008410000 */
[----:B-1----:R-:W-:-:S04]  /*1af60*/  FADD.FTZ R6, R38, -R8 ;  /* 0x8000000826067221 */ /* 0x002fc80000010000 */
[----:B------:R-:W-:Y:S01]  /*1af70*/  FMUL.FTZ R6, R6, UR37 ;  /* 0x0000002506067c20 */ /* 0x000fe20008410000 */
[----:B------:R1:W-:Y:S01]  /*1af80*/  MUFU.EX2 R121, R5 ;  /* 0x0000000500797308 */ /* 0x0003e20000000800 */
[----:B------:R-:W-:-:S03]  /*1af90*/  FFMA.FTZ R8, R118, UR37, -R0 ;  /* 0x0000002576087c23 */ /* 0x000fc60008010800 */
[----:B------:R4:W2:Y:S01]  /*1afa0*/  MUFU.EX2 R114, R6 ;  /* 0x0000000600727308 */ /* 0x0008a20000000800 */
[----:B------:R-:W-:-:S03]  /*1afb0*/  FFMA.FTZ R7, R115, UR37, -R0 ;  /* 0x0000002573077c23 */ /* 0x000fc60008010800 */
[----:B------:R-:W-:Y:S01]  /*1afc0*/  MUFU.EX2 R22, R8 ;  /* 0x0000000800167308 */ /* 0x000fe20000000800 */
[----:B-1----:R-:W-:Y:S02]  /*1afd0*/  LOP3.LUT R5, R87, 0xffff, RZ, 0xc0, !PT ;  /* 0x0000ffff57057812 */ /* 0x002fe400078ec0ff */
[----:B----4-:R-:W-:Y:S01]  /*1afe0*/  F2FP.F16.F32.PACK_AB R6, R43, R42 ;  /* 0x0000002a2b06723e */ /* 0x010fe200000000ff */
[----:B------:R1:W4:Y:S03]  /*1aff0*/  MUFU.EX2 R21, R7 ;  /* 0x0000000700157308 */ /* 0x0003260000000800 */
[C---:B------:R-:W-:Y:S02]  /*1b000*/  PRMT R2, R6.reuse, 0x7610, R2 ;  /* 0x0000761006027816 */ /* 0x040fe40000000002 */
[----:B------:R-:W-:Y:S02]  /*1b010*/  SHF.R.U32.HI R5, RZ, 0x8, R5 ;  /* 0x00000008ff057819 */ /* 0x000fe40000011605 */
[----:B------:R-:W-:Y:S01]  /*1b020*/  PRMT R24, R6, 0x7632, R24 ;  /* 0x0000763206187816 */ /* 0x000fe20000000018 */
[----:B------:R-:W-:Y:S01]  /*1b030*/  @!P0 HADD2 R38, -R2.H0_H0, -RZ.H0_H0 ;  /* 0xa00000ff02268230 */ /* 0x000fe20000000900 */
[----:B------:R-:W-:Y:S01]  /*1b040*/  LOP3.LUT R5, R5, 0xffff, RZ, 0xc0, !PT ;  /* 0x0000ffff05057812 */ /* 0x000fe200078ec0ff */
[----:B------:R-:W-:Y:S01]  /*1b050*/  FFMA.FTZ R112, R31, UR37, -R0 ;  /* 0x000000251f707c23 */ /* 0x000fe20008010800 */
[----:B------:R-:W-:Y:S01]  /*1b060*/  PRMT R97, R2, 0x5410, R24 ;  /* 0x0000541002617816 */ /* 0x000fe20000000018 */
[----:B------:R-:W-:Y:S01]  /*1b070*/  @!P4 HADD2 R31, -R24.H0_H0, -RZ.H0_H0 ;  /* 0xa00000ff181fc230 */ /* 0x000fe20000000900 */
[----:B------:R-:W-:-:S02]  /*1b080*/  @!P0 PRMT R2, R38, 0x5410, RZ ;  /* 0x0000541026028816 */ /* 0x000fc400000000ff */
[----:B------:R-:W-:Y:S02]  /*1b090*/  ISETP.LE.U32.AND P3, PT, R5, UR36, PT ;  /* 0x0000002405007c0c */ /* 0x000fe4000bf63070 */
[----:B------:R-:W-:Y:S01]  /*1b0a0*/  ISETP.LE.U32.AND P2, PT, R15, UR36, PT ;  /* 0x000000240f007c0c */ /* 0x000fe2000bf43070 */
[----:B------:R1:W-:Y:S01]  /*1b0b0*/  STL [R1+0x28], R10 ;  /* 0x0000280a01007387 */ /* 0x0003e20000100800 */
[----:B------:R-:W-:Y:S01]  /*1b0c0*/  @!P4 PRMT R24, R31, 0x5410, RZ ;  /* 0x000054101f18c816 */ /* 0x000fe200000000ff */
        /* <DEDUP_REMOVED lines=18> */
[----:B------:R3:W-:Y:S01]  /*1b1f0*/  STL [R1+0x30], R24 ;  /* 0x0000301801007387 */ /* 0x0007e20000100800 */
[--C-:B-1----:R-:W-:Y:S01]  /*1b200*/  FFMA.FTZ R10, R89, UR37, -R0.reuse ;  /* 0x00000025590a7c23 */ /* 0x102fe20008010800 */
[----:B----4-:R-:W-:Y:S01]  /*1b210*/  FFMA.FTZ R2, R61, UR37, -R0 ;  /* 0x000000253d027c23 */ /* 0x010fe20008010800 */
[----:B--2---:R-:W-:Y:S01]  /*1b220*/  FFMA.FTZ R5, R192, R114, R9 ;  /* 0x00000072c0057223 */ /* 0x004fe20000010009 */
[----:B---3--:R-:W-:Y:S01]  /*1b230*/  FFMA.FTZ R6, R169, R121, R14 ;  /* 0x00000079a9067223 */ /* 0x008fe2000001000e */
[--C-:B------:R-:W-:Y:S01]  /*1b240*/  FFMA.FTZ R9, R83, UR37, -R0.reuse ;  /* 0x0000002553097c23 */ /* 0x100fe20008010800 */
[----:B------:R-:W-:Y:S01]  /*1b250*/  FFMA.FTZ R14, R69, UR37, -R0 ;  /* 0x00000025450e7c23 */ /* 0x000fe20008010800 */
[----:B------:R-:W-:Y:S01]  /*1b260*/  FADD.FTZ R7, R73, R5 ;  /* 0x0000000549077221 */ /* 0x000fe20000010000 */
[----:B------:R-:W-:Y:S01]  /*1b270*/  FADD.FTZ R8, R93, R6 ;  /* 0x000000065d087221 */ /* 0x000fe20000010000 */
[----:B------:R-:W-:Y:S01]  /*1b280*/  F2FP.F16.F32.PACK_AB R6, R21, R22 ;  /* 0x000000161506723e */ /* 0x000fe200000000ff */
[--C-:B------:R-:W-:Y:S01]  /*1b290*/  FFMA.FTZ R5, R117, UR37, -R4.reuse ;  /* 0x0000002575057c23 */ /* 0x100fe20008010804 */
[----:B------:R-:W-:-:S02]  /*1b2a0*/  FFMA.FTZ R0, R116, UR37, -R4 ;  /* 0x0000002574007c23 */ /* 0x000fc40008010804 */
[C---:B------:R-:W-:Y:S01]  /*1b2b0*/  PRMT R30, R6.reuse, 0x7610, R30 ;  /* 0x00007610061e7816 */ /* 0x040fe2000000001e */
[----:B------:R-:W-:Y:S04]  /*1b2c0*/  MUFU.EX2 R25, R5 ;  /* 0x0000000500197308 */ /* 0x000fe80000000800 */
[----:B------:R1:W2:Y:S01]  /*1b2d0*/  MUFU.EX2 R24, R0 ;  /* 0x0000000000187308 */ /* 0x0002a20000000800 */
[----:B------:R-:W-:Y:S01]  /*1b2e0*/  @!P2 HADD2 R34, -R30.H0_H0, -RZ.H0_H0 ;  /* 0xa00000ff1e22a230 */ /* 0x000fe20000000900 */
[----:B------:R-:W-:-:S04]  /*1b2f0*/  PRMT R29, R6, 0x7632, R29 ;  /* 0x00007632061d7816 */ /* 0x000fc8000000001d */
[----:B------:R-:W-:Y:S02]  /*1b300*/  PRMT R140, R30, 0x5410, R29 ;  /* 0x000054101e8c7816 */ /* 0x000fe4000000001d */
[----:B-1----:R-:W-:-:S04]  /*1b310*/  SHF.R.U32.HI R0, RZ, 0x18, R86 ;  /* 0x00000018ff007819 */ /* 0x002fc80000011656 */
[----:B------:R-:W-:Y:S02]  /*1b320*/  ISETP.LE.U32.AND P1, PT, R0, UR36, PT ;  /* 0x0000002400007c0c */ /* 0x000fe4000bf23070 */
[----:B------:R-:W-:Y:S02]  /*1b330*/  PRMT R0, R144, 0x7771, RZ ;  /* 0x0000777190007816 */ /* 0x000fe400000000ff */
[----:B------:R-:W-:Y:S02]  /*1b340*/  @!P2 PRMT R30, R34, 0x5410, RZ ;  /* 0x00005410221ea816 */ /* 0x000fe400000000ff */
[----:B------:R-:W-:Y:S02]  /*1b350*/  ISETP.LE.U32.AND P2, PT, R19, UR36, PT ;  /* 0x0000002413007c0c */ /* 0x000fe4000bf43070 */
[----:B------:R-:W-:Y:S02]  /*1b360*/  ISETP.GT.U32.AND P0, PT, R0, UR36, PT ;  /* 0x0000002400007c0c */ /* 0x000fe4000bf04070 */
[----:B--2---:R-:W-:-:S04]  /*1b370*/  F2FP.F16.F32.PACK_AB R0, R24, R25 ;  /* 0x000000191800723e */ /* 0x004fc800000000ff */
[C---:B------:R-:W-:Y:S02]  /*1b380*/  PRMT R28, R0.reuse, 0x7610, R28 ;  /* 0x00007610001c7816 */ /* 0x040fe4000000001c */
[----:B------:R-:W-:Y:S01]  /*1b390*/  PRMT R5, R0, 0x7632, R5 ;  /* 0x0000763200057816 */ /* 0x000fe20000000005 */
[----:B------:R-:W-:Y:S02]  /*1b3a0*/  @!P1 HADD2 R48, -R29.H0_H0, -RZ.H0_H0 ;  /* 0xa00000ff1d309230 */ /* 0x000fe40000000900 */
[----:B------:R-:W-:Y:S02]  /*1b3b0*/  @!P2 HADD2 R45, -R28.H0_H0, -RZ.H0_H0 ;  /* 0xa00000ff1c2da230 */ /* 0x000fe40000000900 */
[----:B------:R-:W-:Y:S02]  /*1b3c0*/  @P0 HADD2 R39, -R5.H0_H0, -RZ.H0_H0 ;  /* 0xa00000ff05270230 */ /* 0x000fe40000000900 */
[----:B------:R-:W-:Y:S01]  /*1b3d0*/  FADD.FTZ R6, R20, R7 ;  /* 0x0000000714067221 */ /* 0x000fe20000010000 */
[----:B------:R-:W-:Y:S01]  /*1b3e0*/  @!P1 PRMT R29, R48, 0x5410, RZ ;  /* 0x00005410301d9816 */ /* 0x000fe200000000ff */
[----:B------:R-:W-:Y:S01]  /*1b3f0*/  MUFU.EX2 R19, R10 ;  /* 0x0000000a00137308 */ /* 0x000fe20000000800 */
[----:B------:R-:W-:-:S02]  /*1b400*/  PRMT R249, R28, 0x5410, R5 ;  /* 0x000054101cf97816 */ /* 0x000fc40000000005 */
[----:B------:R-:W-:Y:S01]  /*1b410*/  PRMT R0, R144, 0x7772, RZ ;  /* 0x0000777290007816 */ /* 0x000fe200000000ff */
[----:B------:R-:W1:Y:S01]  /*1b420*/  MUFU.EX2 R20, R9 ;  /* 0x0000000900147308 */ /* 0x000e620000000800 */
[----:B------:R-:W-:Y:S02]  /*1b430*/  @!P2 PRMT R28, R45, 0x5410, RZ ;  /* 0x000054102d1ca816 */ /* 0x000fe400000000ff */
[----:B------:R-:W-:Y:S01]  /*1b440*/  @P0 PRMT R5, R39, 0x5410, RZ ;  /* 0x0000541027050816 */ /* 0x000fe200000000ff */
[----:B------:R-:W-:Y:S01]  /*1b450*/  STL [R1+0x20], R30 ;  /* 0x0000201e01007387 */ /* 0x000fe20000100800 */
[----:B------:R-:W-:Y:S01]  /*1b460*/  ISETP.GT.U32.AND P0, PT, R0, UR36, PT ;  /* 0x0000002400007c0c */ /* 0x000fe2000bf04070 */
[----:B------:R-:W-:Y:S02]  /*1b470*/  FFMA.FTZ R0, R119, UR37, -R4 ;  /* 0x0000002577007c23 */ /* 0x000fe40008010804 */
[----:B------:R2:W-:Y:S04]  /*1b480*/  STL [R1+0x1c], R29 ;  /* 0x00001c1d01007387 */ /* 0x0005e80000100800 */
[----:B------:R-:W-:Y:S04]  /*1b490*/  STL [R1+0x10], R28 ;  /* 0x0000101c01007387 */ /* 0x000fe80000100800 */
[----:B------:R3:W-:Y:S01]  /*1b4a0*/  STL [R1+0x14], R5 ;  /* 0x0000140501007387 */ /* 0x0007e20000100800 */
[----:B------:R-:W-:Y:S04]  /*1b4b0*/  MUFU.EX2 R169, R11 ;  /* 0x0000000b00a97308 */ /* 0x000fe80000000800 */
[----:B--2---:R2:W-:Y:S01]  /*1b4c0*/  MUFU.EX2 R29, R0 ;  /* 0x00000000001d7308 */ /* 0x0045e20000000800 */
[----:B---3--:R-:W-:-:S04]  /*1b4d0*/  PRMT R5, R144, 0x7773, RZ ;  /* 0x0000777390057816 */ /* 0x008fc800000000ff */
[----:B------:R-:W-:Y:S02]  /*1b4e0*/  ISETP.GT.U32.AND P2, PT, R5, UR36, PT ;  /* 0x0000002405007c0c */ /* 0x000fe4000bf44070 */
[----:B--2---:R-:W-:Y:S01]  /*1b4f0*/  LOP3.LUT R0, R87, 0xff, RZ, 0xc0, !PT ;  /* 0x000000ff57007812 */ /* 0x004fe200078ec0ff */
[----:B------:R-:W-:-:S03]  /*1b500*/  FFMA.FTZ R5, R85, UR37, -R4 ;  /* 0x0000002555057c23 */ /* 0x000fc60008010804 */
[----:B------:R-:W-:Y:S02]  /*1b510*/  ISETP.LE.U32.AND P1, PT, R0, UR36, PT ;  /* 0x0000002400007c0c */ /* 0x000fe4000bf23070 */
[----:B-1----:R-:W-:Y:S01]  /*1b520*/  F2FP.F16.F32.PACK_AB R0, R20, R19 ;  /* 0x000000131400723e */ /* 0x002fe200000000ff */
[----:B------:R-:W1:Y:S03]  /*1b530*/  MUFU.EX2 R152, R5 ;  /* 0x0000000500987308 */ /* 0x000e660000000800 */
[C---:B------:R-:W-:Y:S02]  /*1b540*/  PRMT R15, R0.reuse, 0x7610, R15 ;  /* 0x00007610000f7816 */ /* 0x040fe4000000000f */
[----:B------:R-:W-:Y:S01]  /*1b550*/  PRMT R246, R0, 0x7632, R246 ;  /* 0x0000763200f67816 */ /* 0x000fe200000000f6 */
[----:B------:R-:W2:Y:S03]  /*1b560*/  MUFU.EX2 R28, R12 ;  /* 0x0000000c001c7308 */ /* 0x000ea60000000800 */
[----:B------:R-:W-:Y:S01]  /*1b570*/  PRMT R0, R15, 0x5410, R246 ;  /* 0x000054100f007816 */ /* 0x000fe200000000f6 */
[----:B------:R-:W-:-:S04]  /*1b580*/  @P0 HADD2 R54, -R15.H0_H0, -RZ.H0_H0 ;  /* 0xa00000ff0f360230 */ /* 0x000fc80000000900 */
[----:B------:R3:W-:Y:S01]  /*1b590*/  STL [R1+0x1dc], R0 ;  /* 0x0001dc0001007387 */ /* 0x0007e20000100800 */
[----:B-1----:R-:W-:Y:S02]  /*1b5a0*/  F2FP.F16.F32.PACK_AB R5, R152, R29 ;  /* 0x0000001d9805723e */ /* 0x002fe400000000ff */
[----:B------:R-:W-:Y:S01]  /*1b5b0*/  @P0 PRMT R15, R54, 0x5410, RZ ;  /* 0x00005410360f0816 */ /* 0x000fe200000000ff */
[----:B------:R-:W-:Y:S01]  /*1b5c0*/  @P2 HADD2 R58, -R246.H0_H0, -RZ.H0_H0 ;  /* 0xa00000fff63a2230 */ /* 0x000fe20000000900 */
[C---:B------:R-:W-:Y:S02]  /*1b5d0*/  PRMT R10, R5.reuse, 0x7610, R10 ;  /* 0x00007610050a7816 */ /* 0x040fe4000000000a */
[----:B------:R-:W-:Y:S01]  /*1b5e0*/  PRMT R9, R5, 0x7632, R9 ;  /* 0x0000763205097816 */ /* 0x000fe20000000009 */
[----:B------:R-:W-:Y:S01]  /*1b5f0*/  FADD.FTZ R7, R75, R8 ;  /* 0x000000084b077221 */ /* 0x000fe20000010000 */
[----:B------:R-:W-:Y:S01]  /*1b600*/  @P2 PRMT R246, R58, 0x5410, RZ ;  /* 0x000054103af62816 */ /* 0x000fe200000000ff */
[----:B------:R-:W-:-:S02]  /*1b610*/  @!P1 HADD2 R60, -R10.H0_H0, -RZ.H0_H0 ;  /* 0xa00000ff0a3c9230 */ /* 0x000fc40000000900 */
[----:B------:R-:W-:Y:S01]  /*1b620*/  @!P3 HADD2 R59, -R9.H0_H0, -RZ.H0_H0 ;  /* 0xa00000ff093bb230 */ /* 0x000fe20000000900 */
[----:B---3--:R-:W-:-:S04]  /*1b630*/  SHF.R.U32.HI R0, RZ, 0x18, R87 ;  /* 0x00000018ff007819 */ /* 0x008fc80000011657 */
[----:B------:R-:W-:Y:S02]  /*1b640*/  ISETP.LE.U32.AND P0, PT, R0, UR36, PT ;  /* 0x0000002400007c0c */ /* 0x000fe4000bf03070 */
[----:B--2---:R-:W-:-:S04]  /*1b650*/  F2FP.F16.F32.PACK_AB R0, R169, R28 ;  /* 0x0000001ca900723e */ /* 0x004fc800000000ff */
[C---:B------:R-:W-:Y:S02]  /*1b660*/  PRMT R8, R0.reuse, 0x7610, R8 ;  /* 0x0000761000087816 */ /* 0x040fe40000000008 */
[----:B------:R-:W-:Y:S02]  /*1b670*/  PRMT R3, R0, 0x7632, R3 ;  /* 0x0000763200037816 */ /* 0x000fe40000000003 */
[----:B------:R-:W-:Y:S01]  /*1b680*/  PRMT R0, R10, 0x5410, R9 ;  /* 0x000054100a007816 */ /* 0x000fe20000000009 */
[----:B------:R-:W-:Y:S01]  /*1b690*/  STL [R1], R15 ;  /* 0x0000000f01007387 */ /* 0x000fe20000100800 */
[----:B------:R-:W-:Y:S01]  /*1b6a0*/  @!P5 HADD2 R57, -R8.H0_H0, -RZ.H0_H0 ;  /* 0xa00000ff0839d230 */ /* 0x000fe20000000900 */
[----:B------:R-:W-:Y:S01]  /*1b6b0*/  @!P1 PRMT R10, R60, 0x5410, RZ ;  /* 0x000054103c0a9816 */ /* 0x000fe200000000ff */
[----:B------:R-:W-:Y:S01]  /*1b6c0*/  @!P0 HADD2 R55, -R3.H0_H0, -RZ.H0_H0 ;  /* 0xa00000ff03378230 */ /* 0x000fe20000000900 */
[----:B------:R-:W-:Y:S01]  /*1b6d0*/  STL [R1+0x384], R246 ;  /* 0x000384f601007387 */ /* 0x000fe20000100800 */
[----:B------:R-:W-:-:S03]  /*1b6e0*/  @!P3 PRMT R9, R59, 0x5410, RZ ;  /* 0x000054103b09b816 */ /* 0x000fc600000000ff */
[----:B------:R1:W-:Y:S01]  /*1b6f0*/  STL [R1+0x204], R0 ;  /* 0x0002040001007387 */ /* 0x0003e20000100800 */
[----:B------:R-:W-:-:S03]  /*1b700*/  FFMA.FTZ R5, R91, UR37, -R4 ;  /* 0x000000255b057c23 */ /* 0x000fc60008010804 */
[----:B------:R-:W-:Y:S04]  /*1b710*/  STL [R1+0x18], R10 ;  /* 0x0000180a01007387 */ /* 0x000fe80000100800 */
[----:B------:R-:W-:Y:S01]  /*1b720*/  STL [R1+0xc], R9 ;  /* 0x00000c0901007387 */ /* 0x000fe20000100800 */
[----:B------:R-:W-:Y:S01]  /*1b730*/  MUFU.EX2 R59, R5 ;  /* 0x00000005003b7308 */ /* 0x000fe20000000800 */
[----:B-1----:R-:W-:Y:S02]  /*1b740*/  PRMT R0, R8, 0x5410, R3 ;  /* 0x0000541008007816 */ /* 0x002fe40000000003 */
[----:B------:R-:W-:Y:S02]  /*1b750*/  @!P5 PRMT R8, R57, 0x5410, RZ ;  /* 0x000054103908d816 */ /* 0x000fe400000000ff */
[----:B------:R-:W-:Y:S01]  /*1b760*/  @!P0 PRMT R3, R55, 0x5410, RZ ;  /* 0x0000541037038816 */ /* 0x000fe200000000ff */
[----:B------:R1:W-:Y:S04]  /*1b770*/  STL [R1+0x200], R0 ;  /* 0x0002000001007387 */ /* 0x0003e80000100800 */
[----:B------:R-:W-:Y:S04]  /*1b780*/  STL [R1+0x8], R8 ;  /* 0x0000080801007387 */ /* 0x000fe80000100800 */
[----:B------:R2:W-:Y:S01]  /*1b790*/  STL [R1+0x4], R3 ;  /* 0x0000040301007387 */ /* 0x0005e20000100800 */
[----:B------:R-:W-:Y:S01]  /*1b7a0*/  FADD.FTZ R7, R168, R7 ;  /* 0x00000007a8077221 */ /* 0x000fe20000010000 */
[----:B------:R-:W-:Y:S01]  /*1b7b0*/  MUFU.EX2 R34, R13 ;  /* 0x0000000d00227308 */ /* 0x000fe20000000800 */
[----:B-1----:R-:W-:-:S04]  /*1b7c0*/  FFMA.FTZ R0, R71, UR37, -R4 ;  /* 0x0000002547007c23 */ /* 0x002fc80008010804 */
[----:B--2---:R1:W2:Y:S04]  /*1b7d0*/  MUFU.EX2 R3, R0 ;  /* 0x0000000000037308 */ /* 0x0042a80000000800 */
[----:B------:R-:W3:Y:S01]  /*1b7e0*/  MUFU.EX2 R168, R14 ;  /* 0x0000000e00a87308 */ /* 0x000ee20000000800 */
[----:B-1----:R-:W-:-:S04]  /*1b7f0*/  PRMT R0, R80, 0x7771, RZ ;  /* 0x0000777150007816 */ /* 0x002fc800000000ff */
[----:B------:R-:W-:Y:S02]  /*1b800*/  ISETP.GT.U32.AND P2, PT, R0, UR36, PT ;  /* 0x0000002400007c0c */ /* 0x000fe4000bf44070 */
[----:B------:R-:W-:-:S04]  /*1b810*/  PRMT R0, R80, 0x7772, RZ ;  /* 0x0000777250007816 */ /* 0x000fc800000000ff */
[----:B------:R-:W-:Y:S02]  /*1b820*/  ISETP.GT.U32.AND P1, PT, R0, UR36, PT ;  /* 0x0000002400007c0c */ /* 0x000fe4000bf24070 */
[----:B--2---:R-:W-:-:S04]  /*1b830*/  F2FP.F16.F32.PACK_AB R0, R3, R59 ;  /* 0x0000003b0300723e */ /* 0x004fc800000000ff */
[C---:B------:R-:W-:Y:S02]  /*1b840*/  PRMT R250, R0.reuse, 0x7610, R250 ;  /* 0x0000761000fa7816 */ /* 0x040fe400000000fa */
[----:B------:R-:W-:Y:S02]  /*1b850*/  PRMT R252, R0, 0x7632, R252 ;  /* 0x0000763200fc7816 */ /* 0x000fe400000000fc */
[----:B------:R-:W-:Y:S01]  /*1b860*/  PRMT R0, R80, 0x7773, RZ ;  /* 0x0000777350007816 */ /* 0x000fe200000000ff */
[----:B------:R-:W-:-:S03]  /*1b870*/  @!P6 HADD2 R62, -R250.H0_H0, -RZ.H0_H0 ;  /* 0xa00000fffa3ee230 */ /* 0x000fc60000000900 */
[----:B------:R-:W-:Y:S02]  /*1b880*/  ISETP.GT.U32.AND P0, PT, R0, UR36, PT ;  /* 0x0000002400007c0c */ /* 0x000fe4000bf04070 */
[----:B---3--:R-:W-:-:S04]  /*1b890*/  F2FP.F16.F32.PACK_AB R0, R168, R34 ;  /* 0x00000022a800723e */ /* 0x008fc800000000ff */
[C---:B------:R-:W-:Y:S02]  /*1b8a0*/  PRMT R251, R0.reuse, 0x7610, R251 ;  /* 0x0000761000fb7816 */ /* 0x040fe400000000fb */
[----:B------:R-:W-:Y:S02]  /*1b8b0*/  PRMT R248, R0, 0x7632, R248 ;  /* 0x0000763200f87816 */ /* 0x000fe400000000f8 */
[----:B------:R-:W-:Y:S02]  /*1b8c0*/  PRMT R0, R250, 0x5410, R252 ;  /* 0x00005410fa007816 */ /* 0x000fe400000000fc */
[----:B------:R-:W-:Y:S01]  /*1b8d0*/  @!P6 PRMT R250, R62, 0x5410, RZ ;  /* 0x000054103efae816 */ /* 0x000fe200000000ff */
[----:B------:R-:W-:Y:S02]  /*1b8e0*/  @P2 HADD2 R61, -R252.H0_H0, -RZ.H0_H0 ;  /* 0xa00000fffc3d2230 */ /* 0x000fe40000000900 */
[----:B------:R-:W-:Y:S02]  /*1b8f0*/  @P1 HADD2 R64, -R251.H0_H0, -RZ.H0_H0 ;  /* 0xa00000fffb401230 */ /* 0x000fe40000000900 */
[----:B------:R-:W-:Y:S01]  /*1b900*/  STL [R1+0x37c], R250 ;  /* 0x00037cfa01007387 */ /* 0x000fe20000100800 */
[----:B------:R-:W-:Y:S01]  /*1b910*/  @P0 HADD2 R63, -R248.H0_H0, -RZ.H0_H0 ;  /* 0xa00000fff83f0230 */ /* 0x000fe20000000900 */
[----:B------:R-:W-:-:S02]  /*1b920*/  @P2 PRMT R252, R61, 0x5410, RZ ;  /* 0x000054103dfc2816 */ /* 0x000fc400000000ff */
[----:B------:R1:W-:Y:S04]  /*1b930*/  STL [R1+0x1f8], R0 ;  /* 0x0001f80001007387 */ /* 0x0003e80000100800 */
[----:B------:R-:W-:Y:S01]  /*1b940*/  STL [R1+0x380], R252 ;  /* 0x000380fc01007387 */ /* 0x000fe20000100800 */
[----:B-1----:R-:W-:Y:S02]  /*1b950*/  PRMT R0, R251, 0x5410, R248 ;  /* 0x00005410fb007816 */ /* 0x002fe400000000f8 */
[----:B------:R-:W-:Y:S02]  /*1b960*/  @P1 PRMT R251, R64, 0x5410, RZ ;  /* 0x0000541040fb1816 */ /* 0x000fe400000000ff */
[----:B------:R-:W-:-:S03]  /*1b970*/  @P0 PRMT R248, R63, 0x5410, RZ ;  /* 0x000054103ff80816 */ /* 0x000fc600000000ff */
[----:B------:R-:W-:Y:S04]  /*1b980*/  STL [R1+0x388], R251 ;  /* 0x000388fb01007387 */ /* 0x000fe80000100800 */
[----:B------:R1:W-:Y:S04]  /*1b990*/  STL [R1+0x1f4], R0 ;  /* 0x0001f40001007387 */ /* 0x0003e80000100800 */
[----:B------:R-:W-:Y:S04]  /*1b9a0*/  STL [R1+0x38c], R248 ;  /* 0x00038cf801007387 */ /* 0x000fe80000100800 */
[----:B------:R-:W2:Y:S01]  /*1b9b0*/  LDL.LU R142, [R1+0x24] ;  /* 0x00002400018e7983 */ /* 0x000ea20000300800 */
[----:B------:R-:W-:Y:S01]  /*1b9c0*/  UIADD3 UR8, UPT, UPT, UR35, -0x2, URZ ;  /* 0xfffffffe23087890 */ /* 0x000fe2000fffe0ff */
[----:B------:R-:W-:-:S04]  /*1b9d0*/  FADD.FTZ R6, R76, R6 ;  /* 0x000000064c067221 */ /* 0x000fc80000010000 */
[----:B------:R-:W-:Y:S01]  /*1b9e0*/  FADD.FTZ R5, R27, R6 ;  /* 0x000000061b057221 */ /* 0x000fe20000010000 */
[----:B------:R-:W-:Y:S01]  /*1b9f0*/  FADD.FTZ R6, R77, R7 ;  /* 0x000000074d067221 */ /* 0x000fe20000010000 */
[----:B-1----:R-:W-:Y:S02]  /*1ba00*/  IMAD.U32 R0, RZ, RZ, UR25 ;  /* 0x00000019ff007e24 */ /* 0x002fe4000f8e00ff */
[----:B------:R-:W-:-:S03]  /*1ba10*/  FADD.FTZ R5, R26, R5 ;  /* 0x000000051a057221 */ /* 0x000fc60000010000 */
[----:B------:R-:W-:Y:S01]  /*1ba20*/  LOP3.LUT R0, R0, UR8, R215, 0x96, !PT ;  /* 0x0000000800007c12 */ /* 0x000fe2000f8e96d7 */
[----:B------:R-:W-:Y:S01]  /*1ba30*/  FADD.FTZ R6, R79, R6 ;  /* 0x000000064f067221 */ /* 0x000fe20000010000 */
[----:B------:R-:W-:-:S03]  /*1ba40*/  FADD.FTZ R5, R16, R5 ;  /* 0x0000000510057221 */ /* 0x000fc60000010000 */
[----:B------:R-:W-:-:S04]  /*1ba50*/  IMAD.WIDE.U32 R30, R0, -0x326172a9, RZ ;  /* 0xcd9e8d57001e7825 */ /* 0x000fc800078e00ff */
[----:B------:R-:W-:Y:S01]  /*1ba60*/  FADD.FTZ R16, R23, R6 ;  /* 0x0000000617107221 */ /* 0x000fe20000010000 */
        /* <DEDUP_REMOVED lines=18> */
[----:B------:R-:W-:-:S04]  /*1bb90*/  SHF.R.U32.HI R0, RZ, 0x8, R0 ;  /* 0x00000008ff007819 */ /* 0x000fc80000011600 */
[----:B------:R-:W-:-:S04]  /*1bba0*/  LOP3.LUT R0, R0, 0xffff, RZ, 0xc0, !PT ;  /* 0x0000ffff00007812 */ /* 0x000fc800078ec0ff */
[----:B------:R-:W-:Y:S02]  /*1bbb0*/  ISETP.LE.U32.AND P0, PT, R0, UR36, PT ;  /* 0x0000002400007c0c */ /* 0x000fe4000bf03070 */
[----:B------:R-:W-:Y:S02]  /*1bbc0*/  PRMT R0, R85, 0x7632, R0 ;  /* 0x0000763255007816 */ /* 0x000fe40000000000 */
[----:B------:R-:W-:Y:S02]  /*1bbd0*/  LOP3.LUT R10, R10, UR15, R7, 0x96, !PT ;  /* 0x0000000f0a0a7c12 */ /* 0x000fe4000f8e9607 */
[----:B------:R-:W-:-:S04]  /*1bbe0*/  LOP3.LUT R0, R0, 0xff, RZ, 0xc0, !PT ;  /* 0x000000ff00007812 */ /* 0x000fc800078ec0ff */
[----:B------:R-:W-:Y:S01]  /*1bbf0*/  ISETP.LE.U32.AND P3, PT, R0, UR36, PT ;  /* 0x0000002400007c0c */ /* 0x000fe2000bf63070 */
[----:B------:R-:W-:Y:S02]  /*1bc00*/  IMAD.MOV.U32 R0, RZ, RZ, R76 ;  /* 0x000000ffff007224 */ /* 0x000fe400078e004c */
[----:B------:R-:W-:-:S04]  /*1bc10*/  IMAD.WIDE.U32 R78, R10, -0x2daee0ad, RZ ;  /* 0xd2511f530a4e7825 */ /* 0x000fc800078e00ff */
[----:B------:R-:W-:Y:S01]  /*1bc20*/  FADD.FTZ R6, R33, R5 ;  /* 0x0000000521067221 */ /* 0x000fe20000010000 */
[----:B------:R-:W-:Y:S02]  /*1bc30*/  LOP3.LUT R0, R0, 0xff, RZ, 0xc0, !PT ;  /* 0x000000ff00007812 */ /* 0x000fe400078ec0ff */
[----:B------:R-:W-:Y:S02]  /*1bc40*/  LOP3.LUT R93, R8, UR6, R79, 0x96, !PT ;  /* 0x00000006085d7c12 */ /* 0x000fe4000f8e964f */
[----:B------:R-:W-:Y:S02]  /*1bc50*/  FMNMX3.FTZ R5, R37, R236, R234, !PT ;  /* 0x000000ec25057276 */ /* 0x000fe400078100ea */
[----:B------:R-:W-:Y:S02]  /*1bc60*/  ISETP.LE.U32.AND P2, PT, R0, UR36, PT ;  /* 0x0000002400007c0c */ /* 0x000fe4000bf43070 */
[----:B------:R-:W-:Y:S02]  /*1bc70*/  LOP3.LUT R0, R93, 0xffff, RZ, 0xc0, !PT ;  /* 0x0000ffff5d007812 */ /* 0x000fe400078ec0ff */
[----:B------:R-:W-:-:S02]  /*1bc80*/  FMNMX3.FTZ R5, R5, R241, R235, !PT ;  /* 0x000000f105057276 */ /* 0x000fc400078100eb */
[----:B------:R-:W-:Y:S02]  /*1bc90*/  SHF.R.U32.HI R0, RZ, 0x8, R0 ;  /* 0x00000008ff007819 */ /* 0x000fe40000011600 */
[----:B------:R-:W-:Y:S02]  /*1bca0*/  FMNMX3.FTZ R5, R5, R232, R228, !PT ;  /* 0x000000e805057276 */ /* 0x000fe400078100e4 */
[----:B------:R-:W-:Y:S02]  /*1bcb0*/  LOP3.LUT R0, R0, 0xffff, RZ, 0xc0, !PT ;  /* 0x0000ffff00007812 */ /* 0x000fe400078ec0ff */
[----:B------:R-:W-:Y:S02]  /*1bcc0*/  FMNMX3.FTZ R5, R5, R226, R224, !PT ;  /* 0x000000e205057276 */ /* 0x000fe400078100e0 */
[----:B------:R-:W-:Y:S02]  /*1bcd0*/  ISETP.LE.U32.AND P4, PT, R0, UR36, PT ;  /* 0x0000002400007c0c */ /* 0x000fe4000bf83070 */
[----:B------:R-:W-:-:S04]  /*1bce0*/  FMNMX3.FTZ R0, R5, R223, R219, !PT ;  /* 0x000000df05007276 */ /* 0x000fc800078100db */
[----:B------:R-:W-:-:S04]  /*1bcf0*/  FMNMX3.FTZ R0, R0, R216, R206, !PT ;  /* 0x000000d800007276 */ /* 0x000fc800078100ce */
[----:B------:R-:W-:Y:S01]  /*1bd00*/  FMNMX3.FTZ R0, R0, R204, R202, !PT ;  /* 0x000000cc00007276 */ /* 0x000fe200078100ca */
[----:B------:R-:W-:-:S03]  /*1bd10*/  FADD.FTZ R5, R107, R16 ;  /* 0x000000106b057221 */ /* 0x000fc60000010000 */
[----:B------:R-:W-:Y:S01]  /*1bd20*/  FMNMX3.FTZ R0, R0, R200, R198, !PT ;  /* 0x000000c800007276 */ /* 0x000fe200078100c6 */
[----:B------:R-:W-:-:S03]  /*1bd30*/  FADD.FTZ R5, R42, R5 ;  /* 0x000000052a057221 */ /* 0x000fc60000010000 */
[----:B------:R-:W-:Y:S01]  /*1bd40*/  FMNMX3.FTZ R0, R0, R194, R187, !PT ;  /* 0x000000c200007276 */ /* 0x000fe200078100bb */
[----:B------:R-:W-:-:S03]  /*1bd50*/  FADD.FTZ R9, R43, R5 ;  /* 0x000000052b097221 */ /* 0x000fc60000010000 */
[----:B------:R-:W-:Y:S01]  /*1bd60*/  FMNMX3.FTZ R0, R0, R183, R179, !PT ;  /* 0x000000b700007276 */ /* 0x000fe200078100b3 */
[----:B------:R-:W-:-:S03]  /*1bd70*/  FADD.FTZ R6, R22, R6 ;  /* 0x0000000616067221 */ /* 0x000fc60000010000 */
[----:B------:R-:W-:Y:S01]  /*1bd80*/  FMNMX3.FTZ R5, R0, R176, R173, !PT ;  /* 0x000000b000057276 */ /* 0x000fe200078100ad */
[----:B------:R-:W-:Y:S01]  /*1bd90*/  FFMA.FTZ R0, R131, UR37, -R4 ;  /* 0x0000002583007c23 */ /* 0x000fe20008010804 */
[----:B------:R-:W-:Y:S02]  /*1bda0*/  FADD.FTZ R7, R21, R6 ;  /* 0x0000000615077221 */ /* 0x000fe40000010000 */
[----:B------:R-:W-:Y:S01]  /*1bdb0*/  FMNMX3.FTZ R5, R5, R170, R134, !PT ;  /* 0x000000aa05057276 */ /* 0x000fe20007810086 */
[----:B------:R1:W-:Y:S01]  /*1bdc0*/  MUFU.EX2 R57, R0 ;  /* 0x0000000000397308 */ /* 0x0003e20000000800 */
[----:B------:R-:W-:Y:S02]  /*1bdd0*/  FFMA.FTZ R6, R128, UR37, -R4 ;  /* 0x0000002580067c23 */ /* 0x000fe40008010804 */
[----:B------:R-:W-:Y:S02]  /*1bde0*/  FMNMX3.FTZ R5, R5, R130, R127, !PT ;  /* 0x0000008205057276 */ /* 0x000fe4000781007f */
[----:B------:R3:W4:Y:S01]  /*1bdf0*/  MUFU.EX2 R58, R6 ;  /* 0x00000006003a7308 */ /* 0x0007220000000800 */
[----:B-1----:R-:W-:-:S02]  /*1be00*/  FMNMX3.FTZ R0, R36, R245, R243, !PT ;  /* 0x000000f524007276 */ /* 0x002fc400078100f3 */
[----:B---3--:R-:W-:-:S04]  /*1be10*/  FMNMX3.FTZ R6, R5, R126, R101, !PT ;  /* 0x0000007e05067276 */ /* 0x008fc80007810065 */
[----:B------:R-:W-:Y:S01]  /*1be20*/  FMNMX3.FTZ R6, R6, R94, R120, !PT ;  /* 0x0000005e06067276 */ /* 0x000fe20007810078 */
[----:B------:R-:W-:-:S04]  /*1be30*/  FADD.FTZ R7, R19, R7 ;  /* 0x0000000713077221 */ /* 0x000fc80000010000 */
[----:B------:R-:W-:Y:S01]  /*1be40*/  FADD.FTZ R10, R20, R7 ;  /* 0x00000007140a7221 */ /* 0x000fe20000010000 */
[----:B------:R-:W-:Y:S04]  /*1be50*/  MUFU.EX2 R47, R17 ;  /* 0x00000011002f7308 */ /* 0x000fe80000000800 */
[----:B------:R-:W1:Y:S01]  /*1be60*/  MUFU.EX2 R63, R18 ;  /* 0x00000012003f7308 */ /* 0x000e620000000800 */
[----:B--2---:R-:W-:-:S04]  /*1be70*/  FMNMX3.FTZ R0, R0, R142, R244, !PT ;  /* 0x0000008e00007276 */ /* 0x004fc800078100f4 */
[----:B------:R-:W-:Y:S02]  /*1be80*/  FMNMX3.FTZ R5, R0, R242, R240, !PT ;  /* 0x000000f200057276 */ /* 0x000fe400078100f0 */
[----:B------:R-:W-:Y:S02]  /*1be90*/  LOP3.LUT R0, R85, 0xff, RZ, 0xc0, !PT ;  /* 0x000000ff55007812 */ /* 0x000fe400078ec0ff */
[----:B------:R-:W-:Y:S02]  /*1bea0*/  FMNMX3.FTZ R5, R5, R238, R233, !PT ;  /* 0x000000ee05057276 */ /* 0x000fe400078100e9 */
[----:B------:R-:W-:Y:S02]  /*1beb0*/  ISETP.LE.U32.AND P1, PT, R0, UR36, PT ;  /* 0x0000002400007c0c */ /* 0x000fe4000bf23070 */
[----:B------:R-:W-:Y:S02]  /*1bec0*/  FMNMX3.FTZ R5, R5, R229, R227, !PT ;  /* 0x000000e505057276 */ /* 0x000fe400078100e3 */
[----:B------:R-:W-:-:S02]  /*1bed0*/  FMNMX3.FTZ R0, R6, R88, R68, !PT ;  /* 0x0000005806007276 */ /* 0x000fc40007810044 */
[----:B----4-:R-:W-:Y:S02]  /*1bee0*/  F2FP.F16.F32.PACK_AB R6, R58, R57 ;  /* 0x000000393a06723e */ /* 0x010fe400000000ff */
[----:B------:R-:W-:Y:S02]  /*1bef0*/  FMNMX3.FTZ R5, R5, R225, R220, !PT ;  /* 0x000000e105057276 */ /* 0x000fe400078100dc */
[C---:B------:R-:W-:Y:S02]  /*1bf00*/  PRMT R239, R6.reuse, 0x7610, R239 ;  /* 0x0000761006ef7816 */ /* 0x040fe400000000ef */
[----:B------:R-:W-:Y:S02]  /*1bf10*/  PRMT R237, R6, 0x7632, R237 ;  /* 0x0000763206ed7816 */ /* 0x000fe400000000ed */
[----:B------:R-:W-:Y:S01]  /*1bf20*/  FMNMX3.FTZ R6, R5, R217, R212, !PT ;  /* 0x000000d905067276 */ /* 0x000fe200078100d4 */
[----:B------:R-:W-:-:S05]  /*1bf30*/  IMAD.MOV.U32 R5, RZ, RZ, R78 ;  /* 0x000000ffff057224 */ /* 0x000fca00078e004e */
[----:B------:R-:W-:Y:S02]  /*1bf40*/  LOP3.LUT R165, R5, 0xff, RZ, 0xc0, !PT ;  /* 0x000000ff05a57812 */ /* 0x000fe400078ec0ff */
[----:B------:R-:W-:-:S04]  /*1bf50*/  FMNMX3.FTZ R5, R6, R205, R203, !PT ;  /* 0x000000cd06057276 */ /* 0x000fc800078100cb */
[----:B------:R-:W-:Y:S01]  /*1bf60*/  FMNMX3.FTZ R5, R5, R201, R199, !PT ;  /* 0x000000c905057276 */ /* 0x000fe200078100c7 */
[----:B------:R-:W2:Y:S03]  /*1bf70*/  SHFL.BFLY PT, R8, R0, 0x2, 0x1f ;  /* 0x0c401f0000087f89 */ /* 0x000ea600000e0000 */
[----:B------:R-:W-:-:S04]  /*1bf80*/  FMNMX3.FTZ R5, R5, R197, R195, !PT ;  /* 0x000000c505057276 */ /* 0x000fc800078100c3 */
[----:B------:R-:W-:-:S04]  /*1bf90*/  FMNMX3.FTZ R5, R5, R189, R185, !PT ;  /* 0x000000bd05057276 */ /* 0x000fc800078100b9 */
[----:B------:R-:W-:-:S04]  /*1bfa0*/  FMNMX3.FTZ R5, R5, R181, R177, !PT ;  /* 0x000000b505057276 */ /* 0x000fc800078100b1 */
[----:B------:R-:W-:-:S04]  /*1bfb0*/  FMNMX3.FTZ R5, R5, R174, R171, !PT ;  /* 0x000000ae05057276 */ /* 0x000fc800078100ab */
[----:B------:R-:W-:-:S04]  /*1bfc0*/  FMNMX3.FTZ R5, R5, R133, R129, !PT ;  /* 0x0000008505057276 */ /* 0x000fc80007810081 */
[----:B------:R-:W-:-:S04]  /*1bfd0*/  FMNMX3.FTZ R5, R5, R108, R100, !PT ;  /* 0x0000006c05057276 */ /* 0x000fc80007810064 */
[----:B------:R-:W-:Y:S02]  /*1bfe0*/  FMNMX3.FTZ R5, R5, R92, R90, !PT ;  /* 0x0000005c05057276 */ /* 0x000fe4000781005a */
[----:B--2---:R-:W-:-:S03]  /*1bff0*/  FMNMX.FTZ R0, R0, R8, !PT ;  /* 0x0000000800007209 */ /* 0x004fc60007810000 */
[----:B------:R-:W2:Y:S01]  /*1c000*/  SHFL.BFLY PT, R7, R5, 0x2, 0x1f ;  /* 0x0c401f0005077f89 */ /* 0x000ea200000e0000 */
[----:B------:R-:W-:-:S03]  /*1c010*/  @!P1 HADD2 R66, -R239.H0_H0, -RZ.H0_H0 ;  /* 0xa00000ffef429230 */ /* 0x000fc60000000900 */
[----:B------:R-:W3:Y:S01]  /*1c020*/  SHFL.BFLY PT, R8, R0, 0x1, 0x1f ;  /* 0x0c201f0000087f89 */ /* 0x000ee200000e0000 */
[----:B------:R-:W-:Y:S02]  /*1c030*/  PRMT R6, R239, 0x5410, R237 ;  /* 0x00005410ef067816 */ /* 0x000fe400000000ed */
[----:B------:R-:W-:-:S05]  /*1c040*/  @!P1 PRMT R239, R66, 0x5410, RZ ;  /* 0x0000541042ef9816 */ /* 0x000fca00000000ff */
[----:B------:R-:W-:Y:S04]  /*1c050*/  STL [R1+0x390], R239 ;  /* 0x000390ef01007387 */ /* 0x000fe80000100800 */
[----:B------:R4:W-:Y:S01]  /*1c060*/  STL [R1+0x208], R6 ;  /* 0x0002080601007387 */ /* 0x0009e20000100800 */
[----:B------:R-:W-:Y:S01]  /*1c070*/  @!P0 HADD2 R69, -R237.H0_H0, -RZ.H0_H0 ;  /* 0xa00000ffed458230 */ /* 0x000fe20000000900 */
[----:B--2---:R-:W-:Y:S02]  /*1c080*/  FMNMX.FTZ R5, R5, R7, !PT ;  /* 0x0000000705057209 */ /* 0x004fe40007810000 */
[----:B---3--:R-:W-:Y:S01]  /*1c090*/  FMNMX.FTZ R192, R0, R8, !PT ;  /* 0x0000000800c07209 */ /* 0x008fe20007810000 */
[----:B----4-:R-:W-:-:S04]  /*1c0a0*/  FADD.FTZ R6, R25, R9 ;  /* 0x0000000919067221 */ /* 0x010fc80000010000 */
[----:B------:R-:W-:Y:S01]  /*1c0b0*/  FADD.FTZ R9, R24, R6 ;  /* 0x0000000618097221 */ /* 0x000fe20000010000 */
[----:B-1----:R-:W-:-:S04]  /*1c0c0*/  F2FP.F16.F32.PACK_AB R6, R63, R47 ;  /* 0x0000002f3f06723e */ /* 0x002fc800000000ff */
[C---:B------:R-:W-:Y:S01]  /*1c0d0*/  PRMT R231, R6.reuse, 0x7610, R231 ;  /* 0x0000761006e77816 */ /* 0x040fe200000000e7 */
[----:B------:R-:W1:Y:S01]  /*1c0e0*/  SHFL.BFLY PT, R8, R5, 0x1, 0x1f ;  /* 0x0c201f0005087f89 */ /* 0x000e6200000e0000 */
[----:B------:R-:W-:Y:S02]  /*1c0f0*/  SHF.R.U32.HI R0, RZ, 0x18, R85 ;  /* 0x00000018ff007819 */ /* 0x000fe40000011655 */
[----:B------:R-:W-:Y:S01]  /*1c100*/  PRMT R230, R6, 0x7632, R230 ;  /* 0x0000763206e67816 */ /* 0x000fe200000000e6 */
[----:B------:R-:W-:Y:S01]  /*1c110*/  @!P3 HADD2 R67, -R231.H0_H0, -RZ.H0_H0 ;  /* 0xa00000ffe743b230 */ /* 0x000fe20000000900 */
[----:B------:R-:W-:Y:S02]  /*1c120*/  @!P0 PRMT R237, R69, 0x5410, RZ ;  /* 0x0000541045ed8816 */ /* 0x000fe400000000ff */
[----:B------:R-:W-:Y:S02]  /*1c130*/  ISETP.LE.U32.AND P0, PT, R0, UR36, PT ;  /* 0x0000002400007c0c */ /* 0x000fe4000bf03070 */
[----:B------:R-:W-:-:S02]  /*1c140*/  PRMT R0, R231, 0x5410, R230 ;  /* 0x00005410e7007816 */ /* 0x000fc400000000e6 */
[----:B------:R-:W-:Y:S01]  /*1c150*/  @!P3 PRMT R231, R67, 0x5410, RZ ;  /* 0x0000541043e7b816 */ /* 0x000fe200000000ff */
[--C-:B------:R-:W-:Y:S01]  /*1c160*/  FFMA.FTZ R7, R184, UR37, -R4.reuse ;  /* 0x00000025b8077c23 */ /* 0x100fe20008010804 */
[----:B------:R-:W-:Y:S01]  /*1c170*/  FFMA.FTZ R6, R180, UR37, -R4 ;  /* 0x00000025b4067c23 */ /* 0x000fe20008010804 */
[----:B------:R-:W-:Y:S02]  /*1c180*/  STL [R1+0x394], R237 ;  /* 0x000394ed01007387 */ /* 0x000fe40000100800 */
[----:B------:R-:W-:Y:S02]  /*1c190*/  MUFU.EX2 R45, R7 ;  /* 0x00000007002d7308 */ /* 0x000fe40000000800 */
[----:B------:R-:W-:Y:S02]  /*1c1a0*/  STL [R1+0x398], R231 ;  /* 0x000398e701007387 */ /* 0x000fe40000100800 */
[----:B------:R-:W2:Y:S02]  /*1c1b0*/  MUFU.EX2 R46, R6 ;  /* 0x00000006002e7308 */ /* 0x000ea40000000800 */
[----:B------:R3:W-:Y:S01]  /*1c1c0*/  STL [R1+0x1fc], R0 ;  /* 0x0001fc0001007387 */ /* 0x0007e20000100800 */
[----:B------:R-:W-:Y:S01]  /*1c1d0*/  FSETP.NEU.FTZ.AND P3, PT, R192, -INF , PT ;  /* 0xff800000c000780b */ /* 0x000fe20003f7d000 */
[----:B------:R-:W-:-:S02]  /*1c1e0*/  @!P0 HADD2 R74, -R230.H0_H0, -RZ.H0_H0 ;  /* 0xa00000ffe64a8230 */ /* 0x000fc40000000900 */
[----:B---3--:R-:W-:-:S05]  /*1c1f0*/  FMUL.FTZ R0, R192, UR37 ;  /* 0x00000025c0007c20 */ /* 0x008fca0008410000 */
[----:B------:R-:W-:-:S05]  /*1c200*/  FSEL R0, R0, RZ, P3 ;  /* 0x000000ff00007208 */ /* 0x000fca0001800000 */
[--C-:B------:R-:W-:Y:S01]  /*1c210*/  FFMA.FTZ R70, R216, UR37, -R0.reuse ;  /* 0x00000025d8467c23 */ /* 0x100fe20008010800 */
[--C-:B------:R-:W-:Y:S01]  /*1c220*/  FFMA.FTZ R216, R176, UR37, -R0.reuse ;  /* 0x00000025b0d87c23 */ /* 0x100fe20008010800 */
[----:B-1----:R-:W-:Y:S02]  /*1c230*/  FMNMX.FTZ R176, R5, R8, !PT ;  /* 0x0000000805b07209 */ /* 0x002fe40007810000 */
[----:B--2---:R-:W-:Y:S01]  /*1c240*/  F2FP.F16.F32.PACK_AB R5, R46, R45 ;  /* 0x0000002d2e05723e */ /* 0x004fe200000000ff */
[--C-:B------:R-:W-:Y:S01]  /*1c250*/  FFMA.FTZ R72, R204, UR37, -R0.reuse ;  /* 0x00000025cc487c23 */ /* 0x100fe20008010800 */
[----:B------:R-:W-:Y:S02]  /*1c260*/  FFMA.FTZ R204, R183, UR37, -R0 ;  /* 0x00000025b7cc7c23 */ /* 0x000fe40008010800 */
[C---:B------:R-:W-:Y:S02]  /*1c270*/  PRMT R184, R5.reuse, 0x7610, R184 ;  /* 0x0000761005b87816 */ /* 0x040fe400000000b8 */
[----:B------:R-:W-:-:S02]  /*1c280*/  PRMT R183, R5, 0x7632, R183 ;  /* 0x0000763205b77816 */ /* 0x000fc400000000b7 */
[----:B------:R-:W-:Y:S01]  /*1c290*/  PRMT R5, R76, 0x7771, RZ ;  /* 0x000077714c057816 */ /* 0x000fe200000000ff */
[--C-:B------:R-:W-:Y:S01]  /*1c2a0*/  FFMA.FTZ R69, R219, UR37, -R0.reuse ;  /* 0x00000025db457c23 */ /* 0x100fe20008010800 */
[--C-:B------:R-:W-:Y:S01]  /*1c2b0*/  FFMA.FTZ R73, R202, UR37, -R0.reuse ;  /* 0x00000025ca497c23 */ /* 0x100fe20008010800 */
[----:B------:R-:W-:Y:S01]  /*1c2c0*/  @!P0 PRMT R230, R74, 0x5410, RZ ;  /* 0x000054104ae68816 */ /* 0x000fe200000000ff */
        /* <DEDUP_REMOVED lines=26> */
[----:B------:R-:W-:Y:S01]  /*1c470*/  ISETP.GT.U32.AND P0, PT, R5, UR36, PT ;  /* 0x0000002405007c0c */ /* 0x000fe2000bf04070 */
[C---:B------:R-:W-:Y:S01]  /*1c480*/  FMUL.FTZ R0, R176.reuse, UR37 ;  /* 0x00000025b0007c20 */ /* 0x040fe20008410000 */
[----:B------:R-:W-:Y:S01]  /*1c490*/  FSETP.NEU.FTZ.AND P1, PT, R176, -INF , PT ;  /* 0xff800000b000780b */ /* 0x000fe20003f3d000 */
[----:B------:R-:W-:-:S03]  /*1c4a0*/  @!P2 HADD2 R68, -R184.H0_H0, -RZ.H0_H0 ;  /* 0xa00000ffb844a230 */ /* 0x000fc60000000900 */
[----:B------:R-:W-:Y:S01]  /*1c4b0*/  FSEL R0, R0, RZ, P1 ;  /* 0x000000ff00007208 */ /* 0x000fe20000800000 */
[----:B------:R-:W-:Y:S01]  /*1c4c0*/  FADD.FTZ R6, R28, R10 ;  /* 0x0000000a1c067221 */ /* 0x000fe20000010000 */
[----:B------:R-:W-:Y:S01]  /*1c4d0*/  PRMT R8, R184, 0x5410, R183 ;  /* 0x00005410b8087816 */ /* 0x000fe200000000b7 */
[----:B------:R-:W-:Y:S01]  /*1c4e0*/  FADD.FTZ R7, R29, R9 ;  /* 0x000000091d077221 */ /* 0x000fe20000010000 */
        /* <DEDUP_REMOVED lines=34> */
[----:B------:R-:W-:Y:S01]  /*1c710*/  @P0 HADD2 R89, -R183.H0_H0, -RZ.H0_H0 ;  /* 0xa00000ffb7590230 */ /* 0x000fe20000000900 */
[----:B------:R-:W-:-:S02]  /*1c720*/  UIADD3 UR35, UPT, UPT, UR35, -0x1, URZ ;  /* 0xffffffff23237890 */ /* 0x000fc4000fffe0ff */
[----:B------:R-:W-:Y:S01]  /*1c730*/  FADD.FTZ R11, R34, R0 ;  /* 0x00000000220b7221 */ /* 0x000fe20000010000 */
[----:B------:R-:W-:Y:S01]  /*1c740*/  IMAD.U32 R0, RZ, RZ, UR25 ;  /* 0x00000019ff007e24 */ /* 0x000fe2000f8e00ff */
[----:B------:R-:W-:Y:S01]  /*1c750*/  @P0 PRMT R183, R89, 0x5410, RZ ;  /* 0x0000541059b70816 */ /* 0x000fe200000000ff */
[----:B------:R-:W-:Y:S04]  /*1c760*/  STL [R1+0x39c], R230 ;  /* 0x00039ce601007387 */ /* 0x000fe80000100800 */
[----:B------:R-:W-:Y:S01]  /*1c770*/  STL [R1+0x3a0], R184 ;  /* 0x0003a0b801007387 */ /* 0x000fe20000100800 */
[----:B------:R-:W-:-:S03]  /*1c780*/  LOP3.LUT R0, R0, UR35, R215, 0x96, !PT ;  /* 0x0000002300007c12 */ /* 0x000fc6000f8e96d7 */
[----:B------:R1:W-:Y:S04]  /*1c790*/  STL [R1+0x1e8], R8 ;  /* 0x0001e80801007387 */ /* 0x0003e80000100800 */
[----:B------:R-:W-:Y:S04]  /*1c7a0*/  STL [R1+0x3a4], R183 ;  /* 0x0003a4b701007387 */ /* 0x000fe80000100800 */
[----:B------:R-:W2:Y:S01]  /*1c7b0*/  LDL.LU.64 R214, [R1+0x460] ;  /* 0x0004600001d67983 */ /* 0x000ea20000300a00 */
[----:B------:R-:W3:Y:S01]  /*1c7c0*/  S2R R62, SR_TID.X ;  /* 0x00000000003e7919 */ /* 0x000ee20000002100 */
[----:B------:R-:W4:Y:S01]  /*1c7d0*/  S2R R16, SR_CTAID.X ;  /* 0x0000000000107919 */ /* 0x000f220000002500 */
[----:B------:R-:W-:Y:S04]  /*1c7e0*/  MUFU.EX2 R203, R65 ;  /* 0x0000004100cb7308 */ /* 0x000fe80000000800 */
[----:B------:R1:W4:Y:S01]  /*1c7f0*/  MUFU.EX2 R205, R35 ;  /* 0x0000002300cd7308 */ /* 0x0003220000000800 */
        /* <DEDUP_REMOVED lines=12> */
[----:B------:R-:W-:Y:S01]  /*1c8c0*/  PRMT R4, R76, 0x7772, RZ ;  /* 0x000077724c047816 */ /* 0x000fe200000000ff */
[----:B-1----:R-:W-:Y:S01]  /*1c8d0*/  IMAD.WIDE.U32 R34, R0, -0x326172a9, RZ ;  /* 0xcd9e8d5700227825 */ /* 0x002fe200078e00ff */
[----:B---3--:R-:W-:-:S05]  /*1c8e0*/  SHF.R.U32.HI R62, RZ, 0x5, R62 ;  /* 0x00000005ff3e7819 */ /* 0x008fca000001163e */
[----:B----4-:R-:W-:Y:S01]  /*1c8f0*/  IMAD R16, R16, 0x8, R62 ;  /* 0x0000000810107824 */ /* 0x010fe200078e023e */
[----:B------:R-:W-:-:S03]  /*1c900*/  ISETP.GT.U32.AND P0, PT, R4, UR36, PT ;  /* 0x0000002404007c0c */ /* 0x000fc6000bf04070 */
[----:B------:R-:W-:Y:S01]  /*1c910*/  IMAD.WIDE.U32 R16, R16, -0x326172a9, RZ ;  /* 0xcd9e8d5710107825 */ /* 0x000fe200078e00ff */
[----:B------:R-:W-:Y:S02]  /*1c920*/  F2FP.F16.F32.PACK_AB R0, R205, R203 ;  /* 0x000000cbcd00723e */ /* 0x000fe400000000ff */
[----:B------:R-:W-:Y:S01]  /*1c930*/  LOP3.LUT R6, R16, UR12, R35, 0x96, !PT ;  /* 0x0000000c10067c12 */ /* 0x000fe2000f8e9623 */
[----:B------:R-:W-:Y:S01]  /*1c940*/  FADD.FTZ R5, R152, R7 ;  /* 0x0000000798057221 */ /* 0x000fe20000010000 */
[----:B------:R-:W-:-:S03]  /*1c950*/  PRMT R179, R0, 0x7610, R179 ;  /* 0x0000761000b37816 */ /* 0x000fc600000000b3 */
[----:B------:R-:W-:Y:S01]  /*1c960*/  IMAD.WIDE.U32 R6, R6, -0x2daee0ad, RZ ;  /* 0xd2511f5306067825 */ /* 0x000fe200078e00ff */
[----:B------:R-:W-:-:S03]  /*1c970*/  PRMT R180, R0, 0x7632, R180 ;  /* 0x0000763200b47816 */ /* 0x000fc600000000b4 */
[----:B------:R-:W-:Y:S01]  /*1c980*/  @P0 HADD2 R90, -R179.H0_H0, -RZ.H0_H0 ;  /* 0xa00000ffb35a0230 */ /* 0x000fe20000000900 */
[----:B------:R-:W-:Y:S02]  /*1c990*/  LOP3.LUT R8, R124, UR33, R7, 0x96, !PT ;  /* 0x000000217c087c12 */ /* 0x000fe4000f8e9607 */
[----:B------:R-:W-:Y:S02]  /*1c9a0*/  PRMT R184, R179, 0x5410, R180 ;  /* 0x00005410b3b87816 */ /* 0x000fe400000000b4 */
[----:B------:R-:W-:Y:S01]  /*1c9b0*/  LOP3.LUT R4, R34, UR34, R191, 0x96, !PT ;  /* 0x0000002222047c12 */ /* 0x000fe2000f8e96bf */
[----:B------:R-:W-:Y:S01]  /*1c9c0*/  FADD.FTZ R10, R59, R5 ;  /* 0x000000053b0a7221 */ /* 0x000fe20000010000 */
[----:B------:R-:W-:Y:S01]  /*1c9d0*/  @P0 PRMT R179, R90, 0x5410, RZ ;  /* 0x000054105ab30816 */ /* 0x000fe200000000ff */
[----:B------:R-:W-:Y:S01]  /*1c9e0*/  IMAD.MOV.U32 R90, RZ, RZ, R9 ;  /* 0x000000ffff5a7224 */ /* 0x000fe200078e0009 */
[----:B------:R-:W-:Y:S01]  /*1c9f0*/  PRMT R0, R76, 0x7773, RZ ;  /* 0x000077734c007816 */ /* 0x000fe200000000ff */
[----:B------:R-:W-:Y:S01]  /*1ca00*/  IMAD.WIDE.U32 R8, R8, -0x326172a9, RZ ;  /* 0xcd9e8d5708087825 */ /* 0x000fe200078e00ff */
[----:B------:R-:W-:Y:S01]  /*1ca10*/  MUFU.EX2 R12, R12 ;  /* 0x0000000c000c7308 */ /* 0x000fe20000000800 */
[----:B------:R1:W3:Y:S01]  /*1ca20*/  LDL.LU.64 R124, [R1+0x458] ;  /* 0x00045800017c7983 */ /* 0x0002e20000300a00 */
[----:B------:R-:W-:Y:S01]  /*1ca30*/  ISETP.GT.U32.AND P0, PT, R0, UR36, PT ;  /* 0x0000002400007c0c */ /* 0x000fe2000bf04070 */
[----:B------:R-:W-:Y:S01]  /*1ca40*/  IMAD.WIDE.U32 R4, R4, -0x2daee0ad, RZ ;  /* 0xd2511f5304047825 */ /* 0x000fe200078e00ff */
[----:B------:R-:W-:Y:S01]  /*1ca50*/  LOP3.LUT R0, R190, UR31, R9, 0x96, !PT ;  /* 0x0000001fbe007c12 */ /* 0x000fe2000f8e9609 */
[----:B------:R-:W4:Y:S03]  /*1ca60*/  MUFU.EX2 R13, R13 ;  /* 0x0000000d000d7308 */ /* 0x000f260000000800 */
[----:B------:R-:W-:Y:S01]  /*1ca70*/  LOP3.LUT R5, R6, UR27, R5, 0x96, !PT ;  /* 0x0000001b06057c12 */ /* 0x000fe2000f8e9605 */
[----:B------:R-:W-:-:S05]  /*1ca80*/  IMAD.WIDE.U32 R16, R0, -0x2daee0ad, RZ ;  /* 0xd2511f5300107825 */ /* 0x000fca00078e00ff */
[----:B------:R-:W-:Y:S01]  /*1ca90*/  LOP3.LUT R6, R4, UR16, R17, 0x96, !PT ;  /* 0x0000001004067c12 */ /* 0x000fe2000f8e9611 */
[----:B------:R-:W-:-:S04]  /*1caa0*/  IMAD.WIDE.U32 R4, R5, -0x326172a9, RZ ;  /* 0xcd9e8d5705047825 */ /* 0x000fc800078e00ff */
[----:B------:R-:W-:Y:S01]  /*1cab0*/  @P0 HADD2 R92, -R180.H0_H0, -RZ.H0_H0 ;  /* 0xa00000ffb45c0230 */ /* 0x000fe20000000900 */
[----:B------:R-:W-:Y:S01]  /*1cac0*/  LOP3.LUT R0, R93, 0xff, RZ, 0xc0, !PT ;  /* 0x000000ff5d007812 */ /* 0x000fe200078ec0ff */
[----:B------:R-:W-:Y:S01]  /*1cad0*/  IMAD.WIDE.U32 R6, R6, -0x326172a9, RZ ;  /* 0xcd9e8d5706067825 */ /* 0x000fe200078e00ff */
[----:B------:R-:W-:Y:S02]  /*1cae0*/  LOP3.LUT R5, R8, UR17, R5, 0x96, !PT ;  /* 0x0000001108057c12 */ /* 0x000fe4000f8e9605 */
[----:B------:R-:W-:Y:S01]  /*1caf0*/  @P0 PRMT R180, R92, 0x5410, RZ ;  /* 0x000054105cb40816 */ /* 0x000fe200000000ff */
[----:B------:R-:W-:Y:S01]  /*1cb00*/  IMAD.MOV.U32 R62, RZ, RZ, R97 ;  /* 0x000000ffff3e7224 */ /* 0x000fe200078e0061 */
[----:B------:R-:W-:Y:S02]  /*1cb10*/  ISETP.LE.U32.AND P0, PT, R0, UR36, PT ;  /* 0x0000002400007c0c */ /* 0x000fe4000bf03070 */
[----:B------:R-:W-:Y:S01]  /*1cb20*/  LOP3.LUT R7, R4, UR15, R7, 0x96, !PT ;  /* 0x0000000f04077c12 */ /* 0x000fe2000f8e9607 */
[----:B------:R-:W-:-:S04]  /*1cb30*/  IMAD.WIDE.U32 R4, R5, -0x2daee0ad, RZ ;  /* 0xd2511f5305047825 */ /* 0x000fc800078e00ff */
[----:B------:R-:W-:Y:S01]  /*1cb40*/  FADD.FTZ R9, R3, R10 ;  /* 0x0000000a03097221 */ /* 0x000fe20000010000 */
[----:B----4-:R-:W-:Y:S01]  /*1cb50*/  F2FP.F16.F32.PACK_AB R0, R13, R12 ;  /* 0x0000000c0d00723e */ /* 0x010fe200000000ff */
[----:B------:R-:W-:Y:S02]  /*1cb60*/  IMAD.MOV.U32 R8, RZ, RZ, R62 ;  /* 0x000000ffff087224 */ /* 0x000fe400078e003e */
[----:B------:R-:W-:Y:S02]  /*1cb70*/  IMAD.MOV.U32 R92, RZ, RZ, R63 ;  /* 0x000000ffff5c7224 */ /* 0x000fe400078e003f */
[----:B------:R-:W-:Y:S01]  /*1cb80*/  IMAD.MOV.U32 R10, RZ, RZ, R153 ;  /* 0x000000ffff0a7224 */ /* 0x000fe200078e0099 */
[----:B------:R-:W-:Y:S01]  /*1cb90*/  LOP3.LUT R5, R16, UR14, R5, 0x96, !PT ;  /* 0x0000000e10057c12 */ /* 0x000fe2000f8e9605 */
[----:B------:R-:W-:Y:S01]  /*1cba0*/  IMAD.WIDE.U32 R62, R7, -0x2daee0ad, RZ ;  /* 0xd2511f53073e7825 */ /* 0x000fe200078e00ff */
[----:B------:R-:W-:-:S03]  /*1cbb0*/  PRMT R178, R0, 0x7610, R178 ;  /* 0x0000761000b27816 */ /* 0x000fc600000000b2 */
[----:B------:R-:W-:Y:S02]  /*1cbc0*/  IMAD.MOV.U32 R16, RZ, RZ, R8 ;  /* 0x000000ffff107224 */ /* 0x000fe400078e0008 */
[----:B------:R-:W-:Y:S02]  /*1cbd0*/  IMAD.MOV.U32 R8, RZ, RZ, R10 ;  /* 0x000000ffff087224 */ /* 0x000fe400078e000a */
[----:B------:R-:W-:Y:S01]  /*1cbe0*/  IMAD.MOV.U32 R10, RZ, RZ, R92 ;  /* 0x000000ffff0a7224 */ /* 0x000fe200078e005c */
[----:B------:R-:W-:Y:S01]  /*1cbf0*/  LOP3.LUT R92, R4, UR6, R63, 0x96, !PT ;  /* 0x00000006045c7c12 */ /* 0x000fe2000f8e963f */
[----:B------:R-:W-:Y:S01]  /*1cc00*/  MUFU.EX2 R15, R15 ;  /* 0x0000000f000f7308 */ /* 0x000fe20000000800 */
[----:B------:R-:W-:Y:S01]  /*1cc10*/  @!P0 HADD2 R100, -R178.H0_H0, -RZ.H0_H0 ;  /* 0xa00000ffb2648230 */ /* 0x000fe20000000900 */
[----:B------:R-:W-:Y:S02]  /*1cc20*/  PRMT R177, R0, 0x7632, R177 ;  /* 0x0000763200b17816 */ /* 0x000fe400000000b1 */
[----:B------:R-:W4:Y:S01]  /*1cc30*/  MUFU.EX2 R14, R14 ;  /* 0x0000000e000e7308 */ /* 0x000f220000000800 */
[----:B------:R-:W-:Y:S01]  /*1cc40*/  LOP3.LUT R0, R92, 0xff, RZ, 0xc0, !PT ;  /* 0x000000ff5c007812 */ /* 0x000fe200078ec0ff */
[----:B------:R-:W-:Y:S01]  /*1cc50*/  IMAD.MOV.U32 R4, RZ, RZ, R250 ;  /* 0x000000ffff047224 */ /* 0x000fe200078e00fa */
[----:B------:R-:W-:-:S02]  /*1cc60*/  PRMT R250, R178, 0x5410, R177 ;  /* 0x00005410b2fa7816 */ /* 0x000fc400000000b1 */
[----:B------:R-:W-:Y:S02]  /*1cc70*/  @!P0 PRMT R178, R100, 0x5410, RZ ;  /* 0x0000541064b28816 */ /* 0x000fe400000000ff */
[----:B------:R-:W-:Y:S02]  /*1cc80*/  ISETP.LE.U32.AND P0, PT, R0, UR36, PT ;  /* 0x0000002400007c0c */ /* 0x000fe4000bf03070 */
[----:B----4-:R-:W-:Y:S01]  /*1cc90*/  F2FP.F16.F32.PACK_AB R222, R14, R15 ;  /* 0x0000000f0ede723e */ /* 0x010fe200000000ff */
[----:B------:R-:W-:Y:S10]  /*1cca0*/  STL [R1+0x3a8], R184 ;  /* 0x0003a8b801007387 */ /* 0x000ff40000100800 */
[----:B------:R-:W-:Y:S01]  /*1ccb0*/  @!P0 HADD2 R94, -R222.H0_H0, -RZ.H0_H0 ;  /* 0xa00000ffde5e8230 */ /* 0x000fe20000000900 */
[----:B------:R-:W-:Y:S01]  /*1ccc0*/  STL [R1+0x3ac], R179 ;  /* 0x0003acb301007387 */ /* 0x000fe20000100800 */
[----:B------:R-:W-:-:S02]  /*1ccd0*/  IMAD.MOV.U32 R65, RZ, RZ, R96 ;  /* 0x000000ffff417224 */ /* 0x000fc400078e0060 */
[----:B------:R-:W-:Y:S01]  /*1cce0*/  IMAD.MOV.U32 R171, RZ, RZ, R2 ;  /* 0x000000ffffab7224 */ /* 0x000fe200078e0002 */
[----:B------:R-:W-:Y:S01]  /*1ccf0*/  STL [R1+0x3b8], R180 ;  /* 0x0003b8b401007387 */ /* 0x000fe20000100800 */
[----:B------:R-:W-:Y:S02]  /*1cd00*/  IMAD.MOV.U32 R17, RZ, RZ, R149 ;  /* 0x000000ffff117224 */ /* 0x000fe400078e0095 */
[----:B------:R-:W-:Y:S01]  /*1cd10*/  IMAD.MOV.U32 R100, RZ, RZ, R140 ;  /* 0x000000ffff647224 */ /* 0x000fe200078e008c */
[----:B------:R-:W4:Y:S01]  /*1cd20*/  LDL.64 R152, [R1+0xc8] ;  /* 0x0000c80001987983 */ /* 0x000f220000100a00 */
[----:B------:R-:W-:-:S03]  /*1cd30*/  FADD.FTZ R0, R57, R9 ;  /* 0x0000000939007221 */ /* 0x000fc60000010000 */
[----:B------:R-:W3:Y:S04]  /*1cd40*/  LDL.64 R96, [R1+0x318] ;  /* 0x0003180001607983 */ /* 0x000ee80000100a00 */
[----:B------:R-:W3:Y:S01]  /*1cd50*/  LDL.64 R2, [R1+0x100] ;  /* 0x0001000001027983 */ /* 0x000ee20000100a00 */
[----:B------:R-:W-:-:S03]  /*1cd60*/  IMAD.MOV.U32 R9, RZ, RZ, R171 ;  /* 0x000000ffff097224 */ /* 0x000fc600078e00ab */
[----:B------:R-:W3:Y:S04]  /*1cd70*/  LDL.LU R149, [R1+0x454] ;  /* 0x0004540001957983 */ /* 0x000ee80000300800 */
[----:B------:R-:W3:Y:S01]  /*1cd80*/  LDL.LU R140, [R1+0x450] ;  /* 0x00045000018c7983 */ /* 0x000ee20000300800 */
[----:B------:R-:W-:Y:S01]  /*1cd90*/  IMAD.MOV.U32 R7, RZ, RZ, R4 ;  /* 0x000000ffff077224 */ /* 0x000fe200078e0004 */
[----:B------:R-:W-:Y:S01]  /*1cda0*/  MUFU.EX2 R82, R82 ;  /* 0x0000005200527308 */ /* 0x000fe20000000800 */
[----:B------:R-:W-:-:S05]  /*1cdb0*/  @!P4 HADD2 R105, -R177.H0_H0, -RZ.H0_H0 ;  /* 0xa00000ffb169c230 */ /* 0x000fca0000000900 */
[----:B------:R-:W-:Y:S02]  /*1cdc0*/  @!P4 PRMT R177, R105, 0x5410, RZ ;  /* 0x0000541069b1c816 */ /* 0x000fe400000000ff */
[----:B------:R-:W-:Y:S01]  /*1cdd0*/  MUFU.EX2 R105, R95 ;  /* 0x0000005f00697308 */ /* 0x000fe20000000800 */
[----:B------:R-:W-:-:S03]  /*1cde0*/  FADD.FTZ R11, R168, R11 ;  /* 0x0000000ba80b7221 */ /* 0x000fc60000010000 */
[----:B------:R-:W-:Y:S01]  /*1cdf0*/  MUFU.EX2 R21, R21 ;  /* 0x0000001500157308 */ /* 0x000fe20000000800 */
[----:B--2---:R-:W-:Y:S02]  /*1ce00*/  PRMT R215, R222, 0x7610, R215 ;  /* 0x00007610ded77816 */ /* 0x004fe400000000d7 */
[----:B------:R-:W-:-:S05]  /*1ce10*/  @!P0 PRMT R215, R94, 0x5410, RZ ;  /* 0x000054105ed78816 */ /* 0x000fca00000000ff */
[----:B------:R2:W-:Y:S02]  /*1ce20*/  STL [R1+0x374], R215 ;  /* 0x000374d701007387 */ /* 0x0005e40000100800 */
[----:B--2---:R-:W-:Y:S02]  /*1ce30*/  IMAD.MOV.U32 R215, RZ, RZ, R170 ;  /* 0x000000ffffd77224 */ /* 0x004fe400078e00aa */
[----:B------:R-:W-:-:S04]  /*1ce40*/  IMAD.WIDE.U32 R170, R5, -0x326172a9, RZ ;  /* 0xcd9e8d5705aa7825 */ /* 0x000fc800078e00ff */
[----:B------:R-:W-:Y:S01]  /*1ce50*/  IMAD.MOV.U32 R5, RZ, RZ, R61 ;  /* 0x000000ffff057224 */ /* 0x000fe200078e003d */
[----:B------:R-:W-:Y:S02]  /*1ce60*/  PRMT R4, R170, 0x7773, RZ ;  /* 0x00007773aa047816 */ /* 0x000fe400000000ff */
[----:B------:R-:W-:Y:S02]  /*1ce70*/  LOP3.LUT R61, R6, UR13, R171, 0x96, !PT ;  /* 0x0000000d063d7c12 */ /* 0x000fe4000f8e96ab */
[----:B------:R-:W-:Y:S01]  /*1ce80*/  ISETP.GT.U32.AND P0, PT, R4, UR36, PT ;  /* 0x0000002404007c0c */ /* 0x000fe2000bf04070 */
[----:B------:R-:W-:Y:S01]  /*1ce90*/  FADD.FTZ R4, R58, R0 ;  /* 0x000000003a047221 */ /* 0x000fe20000010000 */
[----:B------:R-:W-:-:S04]  /*1cea0*/  LOP3.LUT R0, R61, 0xffff, RZ, 0xc0, !PT ;  /* 0x0000ffff3d007812 */ /* 0x000fc800078ec0ff */
[----:B------:R-:W-:-:S04]  /*1ceb0*/  SHF.R.U32.HI R0, RZ, 0x8, R0 ;  /* 0x00000008ff007819 */ /* 0x000fc80000011600 */
[----:B------:R-:W-:-:S04]  /*1cec0*/  LOP3.LUT R0, R0, 0xffff, RZ, 0xc0, !PT ;  /* 0x0000ffff00007812 */ /* 0x000fc800078ec0ff */
[----:B------:R-:W-:Y:S02]  /*1ced0*/  ISETP.LE.U32.AND P6, PT, R0, UR36, PT ;  /* 0x0000002400007c0c */ /* 0x000fe4000bfc3070 */
[----:B------:R-:W-:Y:S01]  /*1cee0*/  PRMT R0, R61, 0x7632, R0 ;  /* 0x000076323d007816 */ /* 0x000fe20000000000 */
[----:B------:R-:W-:-:S03]  /*1cef0*/  IMAD.MOV.U32 R6, RZ, RZ, R9 ;  /* 0x000000ffff067224 */ /* 0x000fc600078e0009 */
[----:B------:R-:W-:Y:S01]  /*1cf00*/  LOP3.LUT R0, R0, 0xff, RZ, 0xc0, !PT ;  /* 0x000000ff00007812 */ /* 0x000fe200078ec0ff */
[----:B------:R-:W2:Y:S03]  /*1cf10*/  MUFU.EX2 R9, R81 ;  /* 0x0000005100097308 */ /* 0x000ea60000000800 */
[----:B------:R-:W-:Y:S01]  /*1cf20*/  ISETP.LE.U32.AND P5, PT, R0, UR36, PT ;  /* 0x0000002400007c0c */ /* 0x000fe2000bfa3070 */
[----:B------:R-:W-:-:S05]  /*1cf30*/  IMAD.MOV.U32 R0, RZ, RZ, R170 ;  /* 0x000000ffff007224 */ /* 0x000fca00078e00aa */
[----:B------:R-:W-:-:S04]  /*1cf40*/  LOP3.LUT R0, R0, 0xff, RZ, 0xc0, !PT ;  /* 0x000000ff00007812 */ /* 0x000fc800078ec0ff */
[----:B------:R-:W-:Y:S02]  /*1cf50*/  ISETP.LE.U32.AND P4, PT, R0, UR36, PT ;  /* 0x0000002400007c0c */ /* 0x000fe4000bf83070 */
[----:B------:R-:W-:Y:S02]  /*1cf60*/  LOP3.LUT R0, R92, 0xffff, RZ, 0xc0, !PT ;  /* 0x0000ffff5c007812 */ /* 0x000fe400078ec0ff */
[----:B--2---:R-:W-:Y:S02]  /*1cf70*/  F2FP.F16.F32.PACK_AB R89, R9, R82 ;  /* 0x000000520959723e */ /* 0x004fe400000000ff */
[----:B------:R-:W-:-:S03]  /*1cf80*/  SHF.R.U32.HI R0, RZ, 0x8, R0 ;  /* 0x00000008ff007819 */ /* 0x000fc60000011600 */
[----:B------:R-:W-:Y:S01]  /*1cf90*/  @P0 HADD2 R102, -R89.H1_H1, -RZ.H0_H0 ;  /* 0xa00000ff59660230 */ /* 0x000fe20000000d00 */
[----:B------:R-:W-:Y:S02]  /*1cfa0*/  LOP3.LUT R0, R0, 0xffff, RZ, 0xc0, !PT ;  /* 0x0000ffff00007812 */ /* 0x000fe400078ec0ff */
[----:B------:R-:W-:Y:S02]  /*1cfb0*/  PRMT R247, R89, 0x7632, R247 ;  /* 0x0000763259f77816 */ /* 0x000fe400000000f7 */
[----:B------:R-:W-:Y:S02]  /*1cfc0*/  @P0 PRMT R247, R102, 0x5410, RZ ;  /* 0x0000541066f70816 */ /* 0x000fe400000000ff */
[----:B------:R-:W-:Y:S01]  /*1cfd0*/  ISETP.LE.U32.AND P0, PT, R0, UR36, PT ;  /* 0x0000002400007c0c */ /* 0x000fe2000bf03070 */
[----:B------:R-:W-:Y:S01]  /*1cfe0*/  FADD.FTZ R4, R45, R4 ;  /* 0x000000042d047221 */ /* 0x000fe20000010000 */
[----:B------:R-:W-:-:S03]  /*1cff0*/  IMAD.MOV.U32 R102, RZ, RZ, R6 ;  /* 0x000000ffff667224 */ /* 0x000fc600078e0006 */
[----:B------:R-:W-:Y:S01]  /*1d000*/  FADD.FTZ R4, R46, R4 ;  /* 0x000000042e047221 */ /* 0x000fe20000010000 */
[----:B------:R-:W-:-:S03]  /*1d010*/  PRMT R0, R92, 0x7632, R0 ;  /* 0x000076325c007816 */ /* 0x000fc60000000000 */
[----:B------:R-:W-:Y:S01]  /*1d020*/  FADD.FTZ R4, R12, R4 ;  /* 0x000000040c047221 */ /* 0x000fe20000010000 */
[----:B------:R-:W-:Y:S02]  /*1d030*/  IMAD.MOV.U32 R12, RZ, RZ, R102 ;  /* 0x000000ffff0c7224 */ /* 0x000fe400078e0066 */
[----:B------:R-:W2:Y:S01]  /*1d040*/  MUFU.EX2 R102, R106 ;  /* 0x0000006a00667308 */ /* 0x000ea20000000800 */
[----:B------:R-:W-:Y:S01]  /*1d050*/  @!P0 HADD2 R115, -R222.H1_H1, -RZ.H0_H0 ;  /* 0xa00000ffde738230 */ /* 0x000fe20000000d00 */
[----:B------:R-:W-:Y:S02]  /*1d060*/  LOP3.LUT R0, R0, 0xff, RZ, 0xc0, !PT ;  /* 0x000000ff00007812 */ /* 0x000fe400078ec0ff */
[----:B------:R-:W-:Y:S02]  /*1d070*/  PRMT R214, R222, 0x7632, R214 ;  /* 0x00007632ded67816 */ /* 0x000fe400000000d6 */
[----:B------:R-:W-:Y:S02]  /*1d080*/  @!P0 PRMT R214, R115, 0x5410, RZ ;  /* 0x0000541073d68816 */ /* 0x000fe400000000ff */
[----:B------:R-:W-:-:S02]  /*1d090*/  ISETP.LE.U32.AND P0, PT, R0, UR36, PT ;  /* 0x0000002400007c0c */ /* 0x000fc4000bf03070 */
[----:B--2---:R-:W-:Y:S02]  /*1d0a0*/  F2FP.F16.F32.PACK_AB R221, R105, R102 ;  /* 0x0000006669dd723e */ /* 0x004fe400000000ff */
[----:B------:R-:W-:-:S09]  /*1d0b0*/  SHF.R.U32.HI R0, RZ, 0x18, R92 ;  /* 0x00000018ff007819 */ /* 0x000fd2000001165c */
[----:B------:R-:W-:Y:S01]  /*1d0c0*/  @!P0 HADD2 R108, -R221.H0_H0, -RZ.H0_H0 ;  /* 0xa00000ffdd6c8230 */ /* 0x000fe20000000900 */
[----:B------:R-:W-:-:S04]  /*1d0d0*/  PRMT R213, R221, 0x7610, R213 ;  /* 0x00007610ddd57816 */ /* 0x000fc800000000d5 */
[----:B------:R-:W-:Y:S02]  /*1d0e0*/  @!P0 PRMT R213, R108, 0x5410, RZ ;  /* 0x000054106cd58816 */ /* 0x000fe400000000ff */
[----:B------:R-:W-:Y:S01]  /*1d0f0*/  ISETP.LE.U32.AND P0, PT, R0, UR36, PT ;  /* 0x0000002400007c0c */ /* 0x000fe2000bf03070 */
[----:B------:R-:W-:Y:S02]  /*1d100*/  IMAD.MOV.U32 R0, RZ, RZ, R65 ;  /* 0x000000ffff007224 */ /* 0x000fe400078e0041 */
[----:B------:R2:W1:Y:S01]  /*1d110*/  MUFU.EX2 R65, R22 ;  /* 0x0000001600417308 */ /* 0x0004620000000800 */
[----:B------:R-:W-:Y:S01]  /*1d120*/  FADD.FTZ R4, R13, R4 ;  /* 0x000000040d047221 */ /* 0x000fe20000010000 */
[----:B------:R-:W-:Y:S02]  /*1d130*/  IMAD.MOV.U32 R13, RZ, RZ, R12 ;  /* 0x000000ffff0d7224 */ /* 0x000fe400078e000c */
[----:B------:R-:W-:Y:S02]  /*1d140*/  IMAD.MOV.U32 R12, RZ, RZ, R82 ;  /* 0x000000ffff0c7224 */ /* 0x000fe400078e0052 */
[----:B------:R4:W-:Y:S01]  /*1d150*/  MUFU.EX2 R82, R19 ;  /* 0x0000001300527308 */ /* 0x0009e20000000800 */
[----:B--2---:R-:W-:-:S03]  /*1d160*/  IMAD.MOV.U32 R22, RZ, RZ, R90 ;  /* 0x000000ffff167224 */ /* 0x004fc600078e005a */
[----:B------:R2:W3:Y:S01]  /*1d170*/  MUFU.EX2 R90, R20 ;  /* 0x00000014005a7308 */ /* 0x0004e20000000800 */
[----:B----4-:R-:W-:Y:S02]  /*1d180*/  IMAD.MOV.U32 R19, RZ, RZ, R22 ;  /* 0x000000ffff137224 */ /* 0x010fe400078e0016 */
[----:B------:R-:W-:Y:S01]  /*1d190*/  FADD.FTZ R22, R47, R11 ;  /* 0x0000000b2f167221 */ /* 0x000fe20000010000 */
[----:B------:R-:W-:Y:S02]  /*1d1a0*/  IMAD.MOV.U32 R11, RZ, RZ, R100 ;  /* 0x000000ffff0b7224 */ /* 0x000fe400078e0064 */
[----:B------:R4:W3:Y:S01]  /*1d1b0*/  MUFU.EX2 R100, R18 ;  /* 0x0000001200647308 */ /* 0x0008e20000000800 */
[----:B------:R-:W-:Y:S02]  /*1d1c0*/  @!P0 HADD2 R116, -R221.H1_H1, -RZ.H0_H0 ;  /* 0xa00000ffdd748230 */ /* 0x000fe40000000d00 */
[----:B--2---:R-:W-:Y:S02]  /*1d1d0*/  IMAD.MOV.U32 R20, RZ, RZ, R10 ;  /* 0x000000ffff147224 */ /* 0x004fe400078e000a */
[----:B------:R2:W-:Y:S01]  /*1d1e0*/  MUFU.EX2 R10, R24 ;  /* 0x00000018000a7308 */ /* 0x0005e20000000800 */
[----:B----4-:R-:W-:-:S02]  /*1d1f0*/  IMAD.MOV.U32 R18, RZ, RZ, R0 ;  /* 0x000000ffff127224 */ /* 0x010fc400078e0000 */
[----:B-1----:R-:W-:Y:S01]  /*1d200*/  FADD.FTZ R0, R65, R4 ;  /* 0x0000000441007221 */ /* 0x002fe20000010000 */
[----:B------:R-:W-:Y:S01]  /*1d210*/  IMAD.MOV.U32 R4, RZ, RZ, R62 ;  /* 0x000000ffff047224 */ /* 0x000fe200078e003e */
[----:B------:R-:W-:Y:S02]  /*1d220*/  MUFU.EX2 R23, R23 ;  /* 0x0000001700177308 */ /* 0x000fe40000000800 */
[----:B------:R-:W-:Y:S01]  /*1d230*/  FADD.FTZ R0, R21, R0 ;  /* 0x0000000015007221 */ /* 0x000fe20000010000 */
[----:B--2---:R-:W-:Y:S02]  /*1d240*/  IMAD.MOV.U32 R24, RZ, RZ, R11 ;  /* 0x000000ffff187224 */ /* 0x004fe400078e000b */
[----:B------:R-:W1:Y:S01]  /*1d250*/  MUFU.EX2 R11, R25 ;  /* 0x00000019000b7308 */ /* 0x000e620000000800 */
[----:B------:R-:W-:Y:S01]  /*1d260*/  LOP3.LUT R4, R4, 0xff, RZ, 0xc0, !PT ;  /* 0x000000ff04047812 */ /* 0x000fe200078ec0ff */
[----:B---3--:R-:W-:Y:S01]  /*1d270*/  FADD.FTZ R0, R90, R0 ;  /* 0x000000005a007221 */ /* 0x008fe20000010000 */
[----:B------:R-:W-:-:S02]  /*1d280*/  PRMT R211, R221, 0x7632, R211 ;  /* 0x00007632ddd37816 */ /* 0x000fc400000000d3 */
[----:B------:R-:W-:Y:S02]  /*1d290*/  @!P0 PRMT R211, R116, 0x5410, RZ ;  /* 0x0000541074d38816 */ /* 0x000fe400000000ff */
[----:B------:R-:W-:Y:S01]  /*1d2a0*/  ISETP.LE.U32.AND P0, PT, R4, UR36, PT ;  /* 0x0000002404007c0c */ /* 0x000fe2000bf03070 */
[----:B------:R-:W-:Y:S01]  /*1d2b0*/  FADD.FTZ R0, R82, R0 ;  /* 0x0000000052007221 */ /* 0x000fe20000010000 */
[----:B------:R2:W-:Y:S03]  /*1d2c0*/  STL [R1+0x378], R247 ;  /* 0x000378f701007387 */ /* 0x0005e60000100800 */
[----:B------:R-:W-:Y:S01]  /*1d2d0*/  FADD.FTZ R0, R100, R0 ;  /* 0x0000000064007221 */ /* 0x000fe20000010000 */
[----:B-1----:R-:W-:-:S03]  /*1d2e0*/  F2FP.F16.F32.PACK_AB R233, R11, R10 ;  /* 0x0000000a0be9723e */ /* 0x002fc600000000ff */
[----:B------:R-:W-:-:S04]  /*1d2f0*/  FADD.FTZ R0, R23, R0 ;  /* 0x0000000017007221 */ /* 0x000fc80000010000 */
[----:B------:R-:W-:Y:S01]  /*1d300*/  @!P0 HADD2 R117, -R233.H0_H0, -RZ.H0_H0 ;  /* 0xa00000ffe9758230 */ /* 0x000fe20000000900 */
[----:B------:R-:W-:Y:S01]  /*1d310*/  PRMT R210, R233, 0x7610, R210 ;  /* 0x00007610e9d27816 */ /* 0x000fe200000000d2 */
[----:B--2---:R-:W-:Y:S02]  /*1d320*/  IMAD.MOV.U32 R247, RZ, RZ, R7 ;  /* 0x000000fffff77224 */ /* 0x004fe400078e0007 */
[----:B------:R-:W-:Y:S02]  /*1d330*/  IMAD.MOV.U32 R7, RZ, RZ, R5 ;  /* 0x000000ffff077224 */ /* 0x000fe400078e0005 */
[----:B------:R-:W-:-:S04]  /*1d340*/  IMAD.MOV.U32 R5, RZ, RZ, R215 ;  /* 0x000000ffff057224 */ /* 0x000fc800078e00d7 */
[----:B------:R-:W-:Y:S02]  /*1d350*/  IMAD.MOV.U32 R4, RZ, RZ, R5 ;  /* 0x000000ffff047224 */ /* 0x000fe400078e0005 */
[----:B------:R-:W-:Y:S01]  /*1d360*/  FADD.FTZ R5, R15, R0 ;  /* 0x000000000f057221 */ /* 0x000fe20000010000 */
[----:B------:R-:W-:Y:S02]  /*1d370*/  PRMT R0, R62, 0x7771, RZ ;  /* 0x000077713e007816 */ /* 0x000fe400000000ff */
[----:B------:R-:W-:Y:S02]  /*1d380*/  @!P0 PRMT R210, R117, 0x5410, RZ ;  /* 0x0000541075d28816 */ /* 0x000fe400000000ff */
[----:B------:R-:W-:Y:S02]  /*1d390*/  ISETP.GT.U32.AND P0, PT, R0, UR36, PT ;  /* 0x0000002400007c0c */ /* 0x000fe4000bf04070 */
[----:B------:R-:W-:Y:S01]  /*1d3a0*/  FSEL R6, R192, RZ, P3 ;  /* 0x000000ffc0067208 */ /* 0x000fe20001800000 */
[----:B------:R-:W-:Y:S01]  /*1d3b0*/  IMAD.MOV.U32 R15, RZ, RZ, R4 ;  /* 0x000000ffff0f7224 */ /* 0x000fe200078e0004 */
[----:B------:R-:W-:-:S03]  /*1d3c0*/  PRMT R0, R62, 0x7772, RZ ;  /* 0x000077723e007816 */ /* 0x000fc600000000ff */
[----:B------:R-:W-:Y:S01]  /*1d3d0*/  FADD.FTZ R4, R37, -R6 ;  /* 0x8000000625047221 */ /* 0x000fe20000010000 */
[----:B------:R-:W-:-:S05]  /*1d3e0*/  PRMT R209, R233, 0x7632, R209 ;  /* 0x00007632e9d17816 */ /* 0x000fca00000000d1 */
[----:B------:R-:W-:Y:S02]  /*1d3f0*/  @P0 HADD2 R37, -R233.H1_H1, -RZ.H0_H0 ;  /* 0xa00000ffe9250230 */ /* 0x000fe40000000d00 */
[----:B------:R-:W-:Y:S01]  /*1d400*/  IMAD.MOV.U32 R215, RZ, RZ, R8 ;  /* 0x000000ffffd77224 */ /* 0x000fe200078e0008 */
[----:B------:R-:W-:Y:S02]  /*1d410*/  FSEL R8, R176, RZ, P1 ;  /* 0x000000ffb0087208 */ /* 0x000fe40000800000 */
[----:B------:R-:W-:Y:S02]  /*1d420*/  @P0 PRMT R209, R37, 0x5410, RZ ;  /* 0x0000541025d10816 */ /* 0x000fe400000000ff */
[----:B------:R-:W-:Y:S01]  /*1d430*/  ISETP.GT.U32.AND P0, PT, R0, UR36, PT ;  /* 0x0000002400007c0c */ /* 0x000fe2000bf04070 */
[----:B------:R-:W-:Y:S01]  /*1d440*/  FADD.FTZ R0, R14, R5 ;  /* 0x000000050e007221 */ /* 0x000fe20000010000 */
[----:B------:R1:W-:Y:S01]  /*1d450*/  STL.64 [R1+0x3b0], R176 ;  /* 0x0003b0b001007387 */ /* 0x0003e20000100a00 */
[----:B------:R-:W-:-:S02]  /*1d460*/  IMAD.MOV.U32 R14, RZ, RZ, R9 ;  /* 0x000000ffff0e7224 */ /* 0x000fc400078e0009 */
[----:B------:R2:W-:Y:S01]  /*1d470*/  MUFU.EX2 R9, R26 ;  /* 0x0000001a00097308 */ /* 0x0005e20000000800 */
[----:B------:R-:W-:Y:S02]  /*1d480*/  IMAD.MOV.U32 R25, RZ, RZ, R141 ;  /* 0x000000ffff197224 */ /* 0x000fe400078e008d */
[----:B--2---:R-:W-:Y:S02]  /*1d490*/  IMAD.MOV.U32 R26, RZ, RZ, R7 ;  /* 0x000000ffff1a7224 */ /* 0x004fe400078e0007 */
[----:B------:R2:W3:Y:S01]  /*1d4a0*/  MUFU.EX2 R7, R27 ;  /* 0x0000001b00077308 */ /* 0x0004e20000000800 */
[----:B-1----:R-:W-:Y:S02]  /*1d4b0*/  IMAD.MOV.U32 R176, RZ, RZ, R144 ;  /* 0x000000ffffb07224 */ /* 0x002fe400078e0090 */
[----:B------:R-:W-:Y:S02]  /*1d4c0*/  IMAD.MOV.U32 R177, RZ, RZ, R145 ;  /* 0x000000ffffb17224 */ /* 0x000fe400078e0091 */
[----:B------:R-:W4:Y:S04]  /*1d4d0*/  LDL.LU.64 R144, [R1+0x448] ;  /* 0x0004480001907983 */ /* 0x000f280000300a00 */
[----:B------:R-:W4:Y:S04]  /*1d4e0*/  LDL.LU R141, [R1+0x440] ;  /* 0x00044000018d7983 */ /* 0x000f280000300800 */
[----:B--2---:R-:W2:Y:S01]  /*1d4f0*/  LDL.LU R27, [R1+0x338] ;  /* 0x00033800011b7983 */ /* 0x004ea20000300800 */
[----:B------:R-:W-:Y:S01]  /*1d500*/  FMUL.FTZ R4, R4, UR37 ;  /* 0x0000002504047c20 */ /* 0x000fe20008410000 */
[----:B------:R-:W-:-:S03]  /*1d510*/  IMAD.MOV.U32 R37, RZ, RZ, R20 ;  /* 0x000000ffff257224 */ /* 0x000fc600078e0014 */
[----:B------:R1:W2:Y:S01]  /*1d520*/  MUFU.EX2 R20, R4 ;  /* 0x0000000400147308 */ /* 0x0002a20000000800 */
[----:B------:R-:W-:Y:S01]  /*1d530*/  LOP3.LUT R5, R152, UR12, R41, 0x96, !PT ;  /* 0x0000000c98057c12 */ /* 0x000fe2000f8e9629 */
[----:B-1----:R-:W-:-:S04]  /*1d540*/  FADD.FTZ R4, R10, R0 ;  /* 0x000000000a047221 */ /* 0x002fc80000010000 */
[----:B------:R-:W-:-:S05]  /*1d550*/  FADD.FTZ R4, R11, R4 ;  /* 0x000000040b047221 */ /* 0x000fca0000010000 */
[----:B------:R1:W-:Y:S01]  /*1d560*/  STL [R1+0x330], R4 ;  /* 0x0003300401007387 */ /* 0x0003e20000100800 */
[----:B------:R-:W-:Y:S02]  /*1d570*/  LOP3.LUT R6, R40, UR34, R3, 0x96, !PT ;  /* 0x0000002228067c12 */ /* 0x000fe4000f8e9603 */
[----:B---3--:R-:W-:Y:S01]  /*1d580*/  F2FP.F16.F32.PACK_AB R47, R7, R9 ;  /* 0x00000009072f723e */ /* 0x008fe200000000ff */
[----:B-1----:R-:W-:-:S04]  /*1d590*/  IMAD.WIDE.U32 R4, R5, -0x2daee0ad, RZ ;  /* 0xd2511f5305047825 */ /* 0x002fc800078e00ff */
[----:B--2---:R-:W-:Y:S01]  /*1d5a0*/  FFMA.FTZ R0, R27, R20, R9 ;  /* 0x000000141b007223 */ /* 0x004fe20000010009 */
[----:B------:R-:W-:-:S03]  /*1d5b0*/  IMAD.MOV.U32 R27, RZ, RZ, R14 ;  /* 0x000000ffff1b7224 */ /* 0x000fc600078e000e */
[----:B------:R-:W-:Y:S01]  /*1d5c0*/  FADD.FTZ R14, R7, R0 ;  /* 0x00000000070e7221 */ /* 0x000fe20000010000 */
[----:B------:R-:W-:Y:S01]  /*1d5d0*/  LOP3.LUT R0, R96, UR33, R5, 0x96, !PT ;  /* 0x0000002160007c12 */ /* 0x000fe2000f8e9605 */
[----:B------:R-:W-:-:S04]  /*1d5e0*/  IMAD.WIDE.U32 R6, R6, -0x2daee0ad, RZ ;  /* 0xd2511f5306067825 */ /* 0x000fc800078e00ff */
[----:B------:R-:W-:Y:S01]  /*1d5f0*/  IMAD.WIDE.U32 R10, R0, -0x326172a9, RZ ;  /* 0xcd9e8d57000a7825 */ /* 0x000fe200078e00ff */
[----:B------:R-:W-:-:S04]  /*1d600*/  LOP3.LUT R9, R4, UR27, R7, 0x96, !PT ;  /* 0x0000001b04097c12 */ /* 0x000fc8000f8e9607 */
[----:B------:R-:W-:Y:S01]  /*1d610*/  LOP3.LUT R4, R2, UR31, R11, 0x96, !PT ;  /* 0x0000001f02047c12 */ /* 0x000fe2000f8e960b */
[----:B------:R-:W-:-:S04]  /*1d620*/  FADD.FTZ R7, R36, -R8 ;  /* 0x8000000824077221 */ /* 0x000fc80000010000 */
[----:B------:R-:W-:-:S05]  /*1d630*/  IMAD.WIDE.U32 R4, R4, -0x2daee0ad, RZ ;  /* 0xd2511f5304047825 */ /* 0x000fca00078e00ff */
[----:B------:R-:W-:Y:S02]  /*1d640*/  LOP3.LUT R8, R6, UR16, R5, 0x96, !PT ;  /* 0x0000001006087c12 */ /* 0x000fe4000f8e9605 */
[----:B------:R-:W2:Y:S01]  /*1d650*/  LDL.LU R5, [R1+0x334] ;  /* 0x0003340001057983 */ /* 0x000ea20000300800 */
[----:B------:R-:W-:Y:S04]  /*1d660*/  MUFU.EX2 R113, R113 ;  /* 0x0000007100717308 */ /* 0x000fe80000000800 */
[----:B------:R-:W1:Y:S01]  /*1d670*/  MUFU.EX2 R112, R112 ;  /* 0x0000007000707308 */ /* 0x000e620000000800 */
[----:B------:R-:W-:Y:S01]  /*1d680*/  FMUL.FTZ R7, R7, UR37 ;  /* 0x0000002507077c20 */ /* 0x000fe20008410000 */
[----:B------:R-:W-:Y:S02]  /*1d690*/  IMAD.MOV.U32 R41, RZ, RZ, R15 ;  /* 0x000000ffff297224 */ /* 0x000fe400078e000f */
[----:B------:R-:W-:Y:S01]  /*1d6a0*/  IMAD.MOV.U32 R15, RZ, RZ, R19 ;  /* 0x000000ffff0f7224 */ /* 0x000fe200078e0013 */
[----:B------:R-:W-:Y:S01]  /*1d6b0*/  PRMT R0, R62, 0x7773, RZ ;  /* 0x000077733e007816 */ /* 0x000fe200000000ff */
[----:B------:R3:W-:Y:S01]  /*1d6c0*/  MUFU.EX2 R19, R7 ;  /* 0x0000000700137308 */ /* 0x0007e20000000800 */
[----:B-1----:R-:W-:-:S03]  /*1d6d0*/  F2FP.F16.F32.PACK_AB R226, R112, R113 ;  /* 0x0000007170e2723e */ /* 0x002fc600000000ff */
[----:B------:R-:W-:Y:S02]  /*1d6e0*/  MUFU.EX2 R11, R28 ;  /* 0x0000001c000b7308 */ /* 0x000fe40000000800 */
[----:B------:R-:W-:Y:S02]  /*1d6f0*/  @P0 HADD2 R118, -R226.H0_H0, -RZ.H0_H0 ;  /* 0xa00000ffe2760230 */ /* 0x000fe40000000900 */
[----:B---3--:R-:W-:Y:S01]  /*1d700*/  IMAD.WIDE.U32 R6, R9, -0x326172a9, RZ ;  /* 0xcd9e8d5709067825 */ /* 0x008fe200078e00ff */
[----:B------:R-:W-:Y:S01]  /*1d710*/  PRMT R208, R226, 0x7610, R208 ;  /* 0x00007610e2d07816 */ /* 0x000fe200000000d0 */
[----:B------:R-:W1:Y:S01]  /*1d720*/  MUFU.EX2 R9, R29 ;  /* 0x0000001d00097308 */ /* 0x000e620000000800 */
[----:B------:R-:W-:Y:S02]  /*1d730*/  @P0 PRMT R208, R118, 0x5410, RZ ;  /* 0x0000541076d00816 */ /* 0x000fe400000000ff */
[----:B------:R-:W-:Y:S02]  /*1d740*/  ISETP.GT.U32.AND P0, PT, R0, UR36, PT ;  /* 0x0000002400007c0c */ /* 0x000fe4000bf04070 */
[----:B------:R-:W-:Y:S01]  /*1d750*/  LOP3.LUT R0, R10, UR17, R7, 0x96, !PT ;  /* 0x000000110a007c12 */ /* 0x000fe2000f8e9607 */
[----:B------:R-:W-:-:S02]  /*1d760*/  IMAD.MOV.U32 R40, RZ, RZ, R25 ;  /* 0x000000ffff287224 */ /* 0x000fc400078e0019 */
[----:B------:R-:W-:Y:S02]  /*1d770*/  IMAD.MOV.U32 R25, RZ, RZ, R24 ;  /* 0x000000ffff197224 */ /* 0x000fe400078e0018 */
[----:B------:R-:W-:Y:S02]  /*1d780*/  IMAD.MOV.U32 R24, RZ, RZ, R13 ;  /* 0x000000ffff187224 */ /* 0x000fe400078e000d */
[----:B------:R-:W-:Y:S02]  /*1d790*/  IMAD.MOV.U32 R10, RZ, RZ, R12 ;  /* 0x000000ffff0a7224 */ /* 0x000fe400078e000c */
[----:B------:R-:W-:Y:S01]  /*1d7a0*/  IMAD.WIDE.U32 R12, R0, -0x2daee0ad, RZ ;  /* 0xd2511f53000c7825 */ /* 0x000fe200078e00ff */
[----:B-1----:R-:W-:-:S04]  /*1d7b0*/  F2FP.F16.F32.PACK_AB R46, R9, R11 ;  /* 0x0000000b092e723e */ /* 0x002fc800000000ff */
[----:B------:R-:W-:Y:S01]  /*1d7c0*/  LOP3.LUT R0, R4, UR14, R13, 0x96, !PT ;  /* 0x0000000e04007c12 */ /* 0x000fe2000f8e960d */
[----:B------:R-:W-:Y:S02]  /*1d7d0*/  IMAD.MOV.U32 R4, RZ, RZ, R10 ;  /* 0x000000ffff047224 */ /* 0x000fe400078e000a */
[----:B------:R-:W-:Y:S02]  /*1d7e0*/  IMAD.MOV.U32 R7, RZ, RZ, R15 ;  /* 0x000000ffff077224 */ /* 0x000fe400078e000f */
[----:B------:R-:W-:Y:S01]  /*1d7f0*/  @P0 HADD2 R36, -R226.H1_H1, -RZ.H0_H0 ;  /* 0xa00000ffe2240230 */ /* 0x000fe20000000d00 */
[----:B------:R-:W-:-:S04]  /*1d800*/  PRMT R188, R226, 0x7632, R188 ;  /* 0x00007632e2bc7816 */ /* 0x000fc800000000bc */
[----:B------:R-:W-:Y:S01]  /*1d810*/  @P0 PRMT R188, R36, 0x5410, RZ ;  /* 0x0000541024bc0816 */ /* 0x000fe200000000ff */
[----:B------:R-:W-:Y:S02]  /*1d820*/  IMAD.MOV.U32 R36, RZ, RZ, R7 ;  /* 0x000000ffff247224 */ /* 0x000fe400078e0007 */
[----:B------:R1:W3:Y:S01]  /*1d830*/  MUFU.EX2 R7, R39 ;  /* 0x0000002700077308 */ /* 0x0002e20000000800 */
[C---:B------:R-:W-:Y:S02]  /*1d840*/  PRMT R59, R47.reuse, 0x7610, R59 ;  /* 0x000076102f3b7816 */ /* 0x040fe4000000003b */
[----:B------:R-:W-:Y:S02]  /*1d850*/  PRMT R57, R47, 0x7632, R57 ;  /* 0x000076322f397816 */ /* 0x000fe40000000039 */
[C---:B------:R-:W-:Y:S02]  /*1d860*/  PRMT R58, R46.reuse, 0x7610, R58 ;  /* 0x000076102e3a7816 */ /* 0x040fe4000000003a */
[----:B-1----:R-:W-:Y:S01]  /*1d870*/  PRMT R39, R46, 0x7632, R39 ;  /* 0x000076322e277816 */ /* 0x002fe20000000027 */
[----:B--2---:R-:W-:Y:S01]  /*1d880*/  FFMA.FTZ R5, R5, R19, R11 ;  /* 0x0000001305057223 */ /* 0x004fe2000001000b */
[----:B------:R-:W-:-:S03]  /*1d890*/  IMAD.MOV.U32 R11, RZ, RZ, R4 ;  /* 0x000000ffff0b7224 */ /* 0x000fc600078e0004 */
[----:B------:R-:W-:Y:S01]  /*1d8a0*/  FADD.FTZ R10, R9, R5 ;  /* 0x00000005090a7221 */ /* 0x000fe20000010000 */
[----:B------:R-:W-:Y:S02]  /*1d8b0*/  IMAD.MOV.U32 R9, RZ, RZ, R24 ;  /* 0x000000ffff097224 */ /* 0x000fe400078e0018 */
[----:B------:R-:W-:-:S04]  /*1d8c0*/  IMAD.WIDE.U32 R4, R8, -0x326172a9, RZ ;  /* 0xcd9e8d5708047825 */ /* 0x000fc800078e00ff */
[----:B------:R-:W-:Y:S02]  /*1d8d0*/  IMAD.MOV.U32 R24, RZ, RZ, R16 ;  /* 0x000000ffff187224 */ /* 0x000fe400078e0010 */
[----:B------:R-:W-:Y:S02]  /*1d8e0*/  IMAD.MOV.U32 R8, RZ, RZ, R17 ;  /* 0x000000ffff087224 */ /* 0x000fe400078e0011 */
[----:B------:R-:W-:-:S04]  /*1d8f0*/  IMAD.WIDE.U32 R16, R0, -0x326172a9, RZ ;  /* 0xcd9e8d5700107825 */ /* 0x000fc800078e00ff */
[----:B------:R-:W-:Y:S01]  /*1d900*/  IMAD.MOV.U32 R0, RZ, RZ, R150 ;  /* 0x000000ffff007224 */ /* 0x000fe200078e0096 */
[----:B------:R-:W-:-:S03]  /*1d910*/  LOP3.LUT R15, R4, UR13, R17, 0x96, !PT ;  /* 0x0000000d040f7c12 */ /* 0x000fc6000f8e9611 */
[----:B------:R-:W-:Y:S01]  /*1d920*/  IMAD.MOV.U32 R4, RZ, RZ, R0 ;  /* 0x000000ffff047224 */ /* 0x000fe200078e0000 */
[----:B------:R-:W-:-:S04]  /*1d930*/  LOP3.LUT R0, R15, 0xff, RZ, 0xc0, !PT ;  /* 0x000000ff0f007812 */ /* 0x000fc800078ec0ff */
[----:B------:R-:W-:Y:S02]  /*1d940*/  ISETP.LE.U32.AND P0, PT, R0, UR36, PT ;  /* 0x0000002400007c0c */ /* 0x000fe4000bf03070 */
[----:B------:R-:W-:-:S04]  /*1d950*/  LOP3.LUT R0, R15, 0xffff, RZ, 0xc0, !PT ;  /* 0x0000ffff0f007812 */ /* 0x000fc800078ec0ff */
[----:B------:R-:W-:Y:S02]  /*1d960*/  SHF.R.U32.HI R0, RZ, 0x8, R0 ;  /* 0x00000008ff007819 */ /* 0x000fe40000011600 */
[----:B------:R-:W-:Y:S02]  /*1d970*/  LOP3.LUT R6, R6, UR15, R5, 0x96, !PT ;  /* 0x0000000f06067c12 */ /* 0x000fe4000f8e9605 */
[----:B------:R-:W-:Y:S01]  /*1d980*/  LOP3.LUT R0, R0, 0xffff, RZ, 0xc0, !PT ;  /* 0x0000ffff00007812 */ /* 0x000fe200078ec0ff */
[----:B------:R-:W1:Y:S02]  /*1d990*/  MUFU.EX2 R5, R42 ;  /* 0x0000002a00057308 */ /* 0x000e640000000800 */
[----:B------:R-:W-:-:S05]  /*1d9a0*/  @!P0 HADD2 R119, -R47.H0_H0, -RZ.H0_H0 ;  /* 0xa00000ff2f778230 */ /* 0x000fca0000000900 */
[----:B------:R-:W-:Y:S02]  /*1d9b0*/  @!P0 PRMT R59, R119, 0x5410, RZ ;  /* 0x00005410773b8816 */ /* 0x000fe400000000ff */
[----:B------:R-:W-:Y:S01]  /*1d9c0*/  ISETP.LE.U32.AND P0, PT, R0, UR36, PT ;  /* 0x0000002400007c0c */ /* 0x000fe2000bf03070 */
[----:B---3--:R-:W-:Y:S01]  /*1d9d0*/  FADD.FTZ R0, R7, R14 ;  /* 0x0000000e07007221 */ /* 0x008fe20000010000 */
[----:B------:R-:W-:-:S03]  /*1d9e0*/  IMAD.MOV.U32 R14, RZ, RZ, R4 ;  /* 0x000000ffff0e7224 */ /* 0x000fc600078e0004 */
[--C-:B-1----:R-:W-:Y:S01]  /*1d9f0*/  FADD.FTZ R4, R5, R0.reuse ;  /* 0x0000000005047221 */ /* 0x102fe20000010000 */
[----:B------:R-:W-:-:S04]  /*1da00*/  PRMT R0, R15, 0x7632, R0 ;  /* 0x000076320f007816 */ /* 0x000fc80000000000 */
[----:B------:R-:W-:-:S03]  /*1da10*/  LOP3.LUT R0, R0, 0xff, RZ, 0xc0, !PT ;  /* 0x000000ff00007812 */ /* 0x000fc600078ec0ff */
[----:B------:R-:W-:-:S05]  /*1da20*/  @!P0 HADD2 R120, -R47.H1_H1, -RZ.H0_H0 ;  /* 0xa00000ff2f788230 */ /* 0x000fca0000000d00 */
[----:B------:R-:W-:Y:S02]  /*1da30*/  @!P0 PRMT R57, R120, 0x5410, RZ ;  /* 0x0000541078398816 */ /* 0x000fe400000000ff */
[----:B------:R-:W-:Y:S01]  /*1da40*/  ISETP.LE.U32.AND P0, PT, R0, UR36, PT ;  /* 0x0000002400007c0c */ /* 0x000fe2000bf03070 */
[----:B------:R-:W-:Y:S02]  /*1da50*/  IMAD.MOV.U32 R0, RZ, RZ, R8 ;  /* 0x000000ffff007224 */ /* 0x000fe400078e0008 */
[----:B------:R-:W1:Y:S01]  /*1da60*/  MUFU.EX2 R8, R33 ;  /* 0x0000002100087308 */ /* 0x000e620000000800 */
[----:B------:R-:W-:-:S03]  /*1da70*/  F2FP.F16.F32.PACK_AB R45, R5, R7 ;  /* 0x00000007052d723e */ /* 0x000fc600000000ff */
[----:B------:R2:W3:Y:S06]  /*1da80*/  MUFU.EX2 R7, R38 ;  /* 0x0000002600077308 */ /* 0x0004ec0000000800 */
[----:B------:R-:W-:Y:S02]  /*1da90*/  @!P0 HADD2 R122, -R46.H0_H0, -RZ.H0_H0 ;  /* 0xa00000ff2e7a8230 */ /* 0x000fe40000000900 */
[----:B------:R-:W-:Y:S02]  /*1daa0*/  IMAD.MOV.U32 R5, RZ, RZ, R146 ;  /* 0x000000ffff057224 */ /* 0x000fe400078e0092 */
[----:B--2---:R-:W-:Y:S01]  /*1dab0*/  IMAD.MOV.U32 R38, RZ, RZ, R0 ;  /* 0x000000ffff267224 */ /* 0x004fe200078e0000 */
[----:B------:R-:W-:-:S02]  /*1dac0*/  SHF.R.U32.HI R0, RZ, 0x18, R15 ;  /* 0x00000018ff007819 */ /* 0x000fc4000001160f */
[----:B------:R-:W-:Y:S02]  /*1dad0*/  @!P0 PRMT R58, R122, 0x5410, RZ ;  /* 0x000054107a3a8816 */ /* 0x000fe400000000ff */
[----:B------:R-:W-:Y:S01]  /*1dae0*/  ISETP.LE.U32.AND P0, PT, R0, UR36, PT ;  /* 0x0000002400007c0c */ /* 0x000fe2000bf03070 */
[----:B-1----:R-:W-:Y:S01]  /*1daf0*/  FADD.FTZ R0, R8, R10 ;  /* 0x0000000a08007221 */ /* 0x002fe20000010000 */
[----:B------:R-:W-:-:S03]  /*1db00*/  IMAD.MOV.U32 R10, RZ, RZ, R5 ;  /* 0x000000ffff0a7224 */ /* 0x000fc600078e0005 */
[C---:B---3--:R-:W-:Y:S01]  /*1db10*/  FADD.FTZ R5, R7.reuse, R0 ;  /* 0x0000000007057221 */ /* 0x048fe20000010000 */
[----:B------:R-:W-:Y:S01]  /*1db20*/  IMAD.MOV.U32 R0, RZ, RZ, R147 ;  /* 0x000000ffff007224 */ /* 0x000fe200078e0093 */
[----:B------:R-:W-:-:S03]  /*1db30*/  F2FP.F16.F32.PACK_AB R33, R7, R8 ;  /* 0x000000080721723e */ /* 0x000fc600000000ff */
[----:B------:R-:W-:Y:S02]  /*1db40*/  IMAD.MOV.U32 R7, RZ, RZ, R0 ;  /* 0x000000ffff077224 */ /* 0x000fe400078e0000 */
[----:B------:R-:W-:Y:S02]  /*1db50*/  IMAD.MOV.U32 R0, RZ, RZ, R16 ;  /* 0x000000ffff007224 */ /* 0x000fe400078e0010 */
[----:B------:R-:W-:-:S03]  /*1db60*/  @!P0 HADD2 R123, -R46.H1_H1, -RZ.H0_H0 ;  /* 0xa00000ff2e7b8230 */ /* 0x000fc60000000d00 */
[----:B------:R-:W-:Y:S02]  /*1db70*/  LOP3.LUT R0, R0, 0xff, RZ, 0xc0, !PT ;  /* 0x000000ff00007812 */ /* 0x000fe400078ec0ff */
[----:B------:R-:W-:Y:S02]  /*1db80*/  @!P0 PRMT R39, R123, 0x5410, RZ ;  /* 0x000054107b278816 */ /* 0x000fe400000000ff */
[----:B------:R-:W-:Y:S01]  /*1db90*/  ISETP.LE.U32.AND P0, PT, R0, UR36, PT ;  /* 0x0000002400007c0c */ /* 0x000fe2000bf03070 */
[----:B------:R-:W-:-:S04]  /*1dba0*/  IMAD.MOV.U32 R8, RZ, RZ, R142 ;  /* 0x000000ffff087224 */ /* 0x000fc800078e008e */
[----:B------:R-:W-:Y:S02]  /*1dbb0*/  IMAD.MOV.U32 R0, RZ, RZ, R8 ;  /* 0x000000ffff007224 */ /* 0x000fe400078e0008 */
[----:B------:R1:W2:Y:S01]  /*1dbc0*/  MUFU.EX2 R8, R49 ;  /* 0x0000003100087308 */ /* 0x0002a20000000800 */
[----:B------:R-:W-:-:S05]  /*1dbd0*/  PRMT R180, R45, 0x7610, R180 ;  /* 0x000076102db47816 */ /* 0x000fca00000000b4 */
[----:B------:R-:W-:Y:S02]  /*1dbe0*/  @!P0 HADD2 R124, -R45.H0_H0, -RZ.H0_H0 ;  /* 0xa00000ff2d7c8230 */ /* 0x000fe40000000900 */
[----:B-1----:R-:W-:Y:S02]  /*1dbf0*/  IMAD.MOV.U32 R49, RZ, RZ, R7 ;  /* 0x000000ffff317224 */ /* 0x002fe400078e0007 */
[----:B------:R1:W3:Y:S01]  /*1dc00*/  MUFU.EX2 R7, R52 ;  /* 0x0000003400077308 */ /* 0x0002e20000000800 */
[----:B------:R-:W-:Y:S01]  /*1dc10*/  @!P0 PRMT R180, R124, 0x5410, RZ ;  /* 0x000054107cb48816 */ /* 0x000fe200000000ff */
[----:B-1----:R-:W-:Y:S01]  /*1dc20*/  IMAD.MOV.U32 R52, RZ, RZ, R0 ;  /* 0x000000ffff347224 */ /* 0x002fe200078e0000 */
[----:B------:R-:W-:-:S04]  /*1dc30*/  PRMT R0, R16, 0x7771, RZ ;  /* 0x0000777110007816 */ /* 0x000fc800000000ff */
[----:B------:R-:W-:Y:S01]  /*1dc40*/  ISETP.GT.U32.AND P0, PT, R0, UR36, PT ;  /* 0x0000002400007c0c */ /* 0x000fe2000bf04070 */
[----:B--2---:R-:W-:-:S04]  /*1dc50*/  FADD.FTZ R0, R8, R4 ;  /* 0x0000000408007221 */ /* 0x004fc80000010000 */
[C---:B---3--:R-:W-:Y:S01]  /*1dc60*/  FADD.FTZ R4, R7.reuse, R0 ;  /* 0x0000000007047221 */ /* 0x048fe20000010000 */
[----:B------:R-:W-:Y:S01]  /*1dc70*/  IMAD.MOV.U32 R0, RZ, RZ, R143 ;  /* 0x000000ffff007224 */ /* 0x000fe200078e008f */
[----:B------:R-:W-:-:S03]  /*1dc80*/  F2FP.F16.F32.PACK_AB R81, R7, R8 ;  /* 0x000000080751723e */ /* 0x000fc600000000ff */
[----:B------:R-:W-:Y:S01]  /*1dc90*/  IMAD.MOV.U32 R7, RZ, RZ, R0 ;  /* 0x000000ffff077224 */ /* 0x000fe200078e0000 */
[----:B------:R-:W-:Y:S02]  /*1dca0*/  PRMT R0, R16, 0x7772, RZ ;  /* 0x0000777210007816 */ /* 0x000fe400000000ff */
[----:B------:R-:W-:Y:S01]  /*1dcb0*/  @P0 HADD2 R125, -R45.H1_H1, -RZ.H0_H0 ;  /* 0xa00000ff2d7d0230 */ /* 0x000fe20000000d00 */
[----:B------:R-:W-:-:S04]  /*1dcc0*/  PRMT R179, R45, 0x7632, R179 ;  /* 0x000076322db37816 */ /* 0x000fc800000000b3 */
[----:B------:R-:W-:Y:S02]  /*1dcd0*/  @P0 PRMT R179, R125, 0x5410, RZ ;  /* 0x000054107db30816 */ /* 0x000fe400000000ff */
[----:B------:R-:W-:Y:S01]  /*1dce0*/  ISETP.GT.U32.AND P0, PT, R0, UR36, PT ;  /* 0x0000002400007c0c */ /* 0x000fe2000bf04070 */
[----:B------:R1:W2:Y:S01]  /*1dcf0*/  MUFU.EX2 R8, R43 ;  /* 0x0000002b00087308 */ /* 0x0002a20000000800 */
[----:B------:R-:W-:Y:S02]  /*1dd00*/  PRMT R0, R16, 0x7773, RZ ;  /* 0x0000777310007816 */ /* 0x000fe400000000ff */
[----:B------:R-:W-:Y:S01]  /*1dd10*/  PRMT R184, R33, 0x7610, R184 ;  /* 0x0000761021b87816 */ /* 0x000fe200000000b8 */
[----:B-1----:R-:W-:Y:S02]  /*1dd20*/  IMAD.MOV.U32 R43, RZ, RZ, R7 ;  /* 0x000000ffff2b7224 */ /* 0x002fe400078e0007 */
[----:B------:R-:W1:Y:S06]  /*1dd30*/  MUFU.EX2 R7, R48 ;  /* 0x0000003000077308 */ /* 0x000e6c0000000800 */
[----:B------:R-:W-:-:S05]  /*1dd40*/  @P0 HADD2 R126, -R33.H0_H0, -RZ.H0_H0 ;  /* 0xa00000ff217e0230 */ /* 0x000fca0000000900 */
[----:B------:R-:W-:Y:S02]  /*1dd50*/  @P0 PRMT R184, R126, 0x5410, RZ ;  /* 0x000054107eb80816 */ /* 0x000fe400000000ff */
[----:B------:R-:W-:Y:S01]  /*1dd60*/  ISETP.GT.U32.AND P0, PT, R0, UR36, PT ;  /* 0x0000002400007c0c */ /* 0x000fe2000bf04070 */
[----:B--2---:R-:W-:-:S04]  /*1dd70*/  FADD.FTZ R0, R8, R5 ;  /* 0x0000000508007221 */ /* 0x004fc80000010000 */
[C---:B-1----:R-:W-:Y:S01]  /*1dd80*/  FADD.FTZ R5, R7.reuse, R0 ;  /* 0x0000000007057221 */ /* 0x042fe20000010000 */
[----:B------:R-:W-:Y:S01]  /*1dd90*/  F2FP.F16.F32.PACK_AB R79, R7, R8 ;  /* 0x00000008074f723e */ /* 0x000fe200000000ff */
[----:B------:R-:W-:Y:S02]  /*1dda0*/  IMAD.MOV.U32 R7, RZ, RZ, R27 ;  /* 0x000000ffff077224 */ /* 0x000fe400078e001b */
[----:B------:R-:W-:Y:S02]  /*1ddb0*/  IMAD.MOV.U32 R8, RZ, RZ, R26 ;  /* 0x000000ffff087224 */ /* 0x000fe400078e001a */
[----:B------:R-:W-:-:S04]  /*1ddc0*/  IMAD.WIDE.U32 R26, R6, -0x2daee0ad, RZ ;  /* 0xd2511f53061a7825 */ /* 0x000fc800078e00ff */
[----:B------:R-:W-:Y:S02]  /*1ddd0*/  @P0 HADD2 R128, -R33.H1_H1, -RZ.H0_H0 ;  /* 0xa00000ff21800230 */ /* 0x000fe40000000d00 */
[----:B------:R-:W-:Y:S01]  /*1dde0*/  IMAD.MOV.U32 R0, RZ, RZ, R139 ;  /* 0x000000ffff007224 */ /* 0x000fe200078e008b */
[----:B------:R-:W-:-:S03]  /*1ddf0*/  LOP3.LUT R27, R12, UR6, R27, 0x96, !PT ;  /* 0x000000060c1b7c12 */ /* 0x000fc6000f8e961b */
[----:B------:R-:W-:Y:S01]  /*1de00*/  IMAD.MOV.U32 R13, RZ, RZ, R0 ;  /* 0x000000ffff0d7224 */ /* 0x000fe200078e0000 */
[----:B------:R-:W-:Y:S02]  /*1de10*/  LOP3.LUT R0, R27, 0xff, RZ, 0xc0, !PT ;  /* 0x000000ff1b007812 */ /* 0x000fe400078ec0ff */
[----:B------:R-:W-:Y:S02]  /*1de20*/  PRMT R183, R33, 0x7632, R183 ;  /* 0x0000763221b77816 */ /* 0x000fe400000000b7 */
[----:B------:R-:W-:Y:S02]  /*1de30*/  @P0 PRMT R183, R128, 0x5410, RZ ;  /* 0x0000541080b70816 */ /* 0x000fe400000000ff */
[----:B------:R-:W-:Y:S02]  /*1de40*/  ISETP.LE.U32.AND P0, PT, R0, UR36, PT ;  /* 0x0000002400007c0c */ /* 0x000fe4000bf03070 */
[----:B------:R-:W-:Y:S01]  /*1de50*/  LOP3.LUT R0, R27, 0xffff, RZ, 0xc0, !PT ;  /* 0x0000ffff1b007812 */ /* 0x000fe200078ec0ff */
[----:B------:R-:W-:-:S02]  /*1de60*/  IMAD.MOV.U32 R6, RZ, RZ, R166 ;  /* 0x000000ffff067224 */ /* 0x000fc400078e00a6 */
[----:B------:R-:W-:Y:S01]  /*1de70*/  IMAD.MOV.U32 R128, RZ, RZ, R7 ;  /* 0x000000ffff807224 */ /* 0x000fe200078e0007 */
[----:B------:R-:W-:Y:S01]  /*1de80*/  SHF.R.U32.HI R0, RZ, 0x8, R0 ;  /* 0x00000008ff007819 */ /* 0x000fe20000011600 */
[----:B------:R1:W2:Y:S01]  /*1de90*/  MUFU.EX2 R7, R55 ;  /* 0x0000003700077308 */ /* 0x0002a20000000800 */
[----:B------:R-:W-:Y:S02]  /*1dea0*/  PRMT R230, R81, 0x7610, R230 ;  /* 0x0000761051e67816 */ /* 0x000fe400000000e6 */
[----:B------:R-:W-:-:S03]  /*1deb0*/  LOP3.LUT R0, R0, 0xffff, RZ, 0xc0, !PT ;  /* 0x0000ffff00007812 */ /* 0x000fc600078ec0ff */
[----:B------:R-:W-:Y:S02]  /*1dec0*/  @!P0 HADD2 R127, -R81.H0_H0, -RZ.H0_H0 ;  /* 0xa00000ff517f8230 */ /* 0x000fe40000000900 */
[----:B-1----:R-:W-:Y:S02]  /*1ded0*/  IMAD.MOV.U32 R55, RZ, RZ, R6 ;  /* 0x000000ffff377224 */ /* 0x002fe400078e0006 */
[----:B------:R-:W1:Y:S01]  /*1dee0*/  MUFU.EX2 R6, R56 ;  /* 0x0000003800067308 */ /* 0x000e620000000800 */
[----:B------:R-:W-:Y:S02]  /*1def0*/  @!P0 PRMT R230, R127, 0x5410, RZ ;  /* 0x000054107fe68816 */ /* 0x000fe400000000ff */
[----:B------:R-:W-:Y:S01]  /*1df00*/  ISETP.LE.U32.AND P0, PT, R0, UR36, PT ;  /* 0x0000002400007c0c */ /* 0x000fe2000bf03070 */
[----:B--2---:R-:W-:Y:S01]  /*1df10*/  FADD.FTZ R0, R7, R4 ;  /* 0x0000000407007221 */ /* 0x004fe20000010000 */
[----:B------:R-:W-:-:S03]  /*1df20*/  PRMT R231, R81, 0x7632, R231 ;  /* 0x0000763251e77816 */ /* 0x000fc600000000e7 */
[--C-:B-1----:R-:W-:Y:S01]  /*1df30*/  FADD.FTZ R4, R6, R0.reuse ;  /* 0x0000000006047221 */ /* 0x102fe20000010000 */
[----:B------:R-:W-:-:S07]  /*1df40*/  PRMT R0, R27, 0x7632, R0 ;  /* 0x000076321b007816 */ /* 0x000fce0000000000 */
[----:B------:R-:W-:Y:S01]  /*1df50*/  @!P0 HADD2 R129, -R81.H1_H1, -RZ.H0_H0 ;  /* 0xa00000ff51818230 */ /* 0x000fe20000000d00 */
[----:B------:R-:W-:Y:S02]  /*1df60*/  LOP3.LUT R0, R0, 0xff, RZ, 0xc0, !PT ;  /* 0x000000ff00007812 */ /* 0x000fe400078ec0ff */
[----:B------:R-:W-:Y:S01]  /*1df70*/  F2FP.F16.F32.PACK_AB R77, R6, R7 ;  /* 0x00000007064d723e */ /* 0x000fe200000000ff */
[----:B------:R-:W-:Y:S01]  /*1df80*/  IMAD.MOV.U32 R7, RZ, RZ, R163 ;  /* 0x000000ffff077224 */ /* 0x000fe200078e00a3 */
[----:B------:R-:W-:Y:S02]  /*1df90*/  @!P0 PRMT R231, R129, 0x5410, RZ ;  /* 0x0000541081e78816 */ /* 0x000fe400000000ff */
[----:B------:R-:W-:Y:S01]  /*1dfa0*/  ISETP.LE.U32.AND P0, PT, R0, UR36, PT ;  /* 0x0000002400007c0c */ /* 0x000fe2000bf03070 */
[----:B------:R-:W-:Y:S02]  /*1dfb0*/  IMAD.MOV.U32 R6, RZ, RZ, R158 ;  /* 0x000000ffff067224 */ /* 0x000fe400078e009e */
[----:B------:R-:W-:-:S02]  /*1dfc0*/  IMAD.MOV.U32 R0, RZ, RZ, R7 ;  /* 0x000000ffff007224 */ /* 0x000fc400078e0007 */
[----:B------:R1:W2:Y:S01]  /*1dfd0*/  MUFU.EX2 R7, R53 ;  /* 0x0000003500077308 */ /* 0x0002a20000000800 */
[----:B------:R-:W-:-:S07]  /*1dfe0*/  PRMT R237, R79, 0x7610, R237 ;  /* 0x000076104fed7816 */ /* 0x000fce00000000ed */
[----:B------:R-:W-:Y:S02]  /*1dff0*/  @!P0 HADD2 R130, -R79.H0_H0, -RZ.H0_H0 ;  /* 0xa00000ff4f828230 */ /* 0x000fe40000000900 */
[----:B-1----:R-:W-:Y:S02]  /*1e000*/  IMAD.MOV.U32 R53, RZ, RZ, R6 ;  /* 0x000000ffff357224 */ /* 0x002fe400078e0006 */
[----:B------:R1:W3:Y:S01]  /*1e010*/  MUFU.EX2 R6, R54 ;  /* 0x0000003600067308 */ /* 0x0002e20000000800 */
[----:B------:R-:W-:Y:S01]  /*1e020*/  @!P0 PRMT R237, R130, 0x5410, RZ ;  /* 0x0000541082ed8816 */ /* 0x000fe200000000ff */
[----:B-1----:R-:W-:Y:S01]  /*1e030*/  IMAD.MOV.U32 R54, RZ, RZ, R0 ;  /* 0x000000ffff367224 */ /* 0x002fe200078e0000 */
[----:B------:R-:W-:-:S04]  /*1e040*/  SHF.R.U32.HI R0, RZ, 0x18, R27 ;  /* 0x00000018ff007819 */ /* 0x000fc8000001161b */
[----:B------:R-:W-:Y:S01]  /*1e050*/  ISETP.LE.U32.AND P0, PT, R0, UR36, PT ;  /* 0x0000002400007c0c */ /* 0x000fe2000bf03070 */
[----:B--2---:R-:W-:-:S04]  /*1e060*/  FADD.FTZ R0, R7, R5 ;  /* 0x0000000507007221 */ /* 0x004fc80000010000 */
[C---:B---3--:R-:W-:Y:S01]  /*1e070*/  FADD.FTZ R5, R6.reuse, R0 ;  /* 0x0000000006057221 */ /* 0x048fe20000010000 */
[----:B------:R-:W-:Y:S01]  /*1e080*/  IMAD.MOV.U32 R0, RZ, RZ, R159 ;  /* 0x000000ffff007224 */ /* 0x000fe200078e009f */
[----:B------:R-:W-:-:S03]  /*1e090*/  F2FP.F16.F32.PACK_AB R63, R6, R7 ;  /* 0x00000007063f723e */ /* 0x000fc600000000ff */
[----:B------:R-:W-:Y:S02]  /*1e0a0*/  IMAD.MOV.U32 R6, RZ, RZ, R0 ;  /* 0x000000ffff067224 */ /* 0x000fe400078e0000 */
[----:B------:R-:W-:Y:S02]  /*1e0b0*/  IMAD.MOV.U32 R0, RZ, RZ, R26 ;  /* 0x000000ffff007224 */ /* 0x000fe400078e001a */
[----:B------:R-:W-:Y:S01]  /*1e0c0*/  @!P0 HADD2 R131, -R79.H1_H1, -RZ.H0_H0 ;  /* 0xa00000ff4f838230 */ /* 0x000fe20000000d00 */
[----:B------:R-:W-:Y:S02]  /*1e0d0*/  PRMT R239, R79, 0x7632, R239 ;  /* 0x000076324fef7816 */ /* 0x000fe400000000ef */
[----:B------:R-:W-:Y:S02]  /*1e0e0*/  LOP3.LUT R0, R0, 0xff, RZ, 0xc0, !PT ;  /* 0x000000ff00007812 */ /* 0x000fe400078ec0ff */
[----:B------:R-:W-:Y:S02]  /*1e0f0*/  @!P0 PRMT R239, R131, 0x5410, RZ ;  /* 0x0000541083ef8816 */ /* 0x000fe400000000ff */
[----:B------:R-:W-:Y:S01]  /*1e100*/  ISETP.LE.U32.AND P0, PT, R0, UR36, PT ;  /* 0x0000002400007c0c */ /* 0x000fe2000bf03070 */
[----:B------:R-:W-:-:S02]  /*1e110*/  IMAD.MOV.U32 R7, RZ, RZ, R154 ;  /* 0x000000ffff077224 */ /* 0x000fc400078e009a */
[----:B------:R-:W-:Y:S02]  /*1e120*/  IMAD.MOV.U32 R0, RZ, RZ, R6 ;  /* 0x000000ffff007224 */ /* 0x000fe400078e0006 */
[----:B------:R1:W-:Y:S01]  /*1e130*/  MUFU.EX2 R6, R69 ;  /* 0x0000004500067308 */ /* 0x0003e20000000800 */
[----:B------:R-:W-:Y:S01]  /*1e140*/  IMAD.MOV.U32 R131, RZ, RZ, R7 ;  /* 0x000000ffff837224 */ /* 0x000fe200078e0007 */
[----:B------:R-:W-:Y:S02]  /*1e150*/  PRMT R248, R77, 0x7610, R248 ;  /* 0x000076104df87816 */ /* 0x000fe400000000f8 */
[----:B------:R-:W2:Y:S04]  /*1e160*/  MUFU.EX2 R7, R67 ;  /* 0x0000004300077308 */ /* 0x000ea80000000800 */
[----:B------:R-:W-:-:S02]  /*1e170*/  @!P0 HADD2 R132, -R77.H0_H0, -RZ.H0_H0 ;  /* 0xa00000ff4d848230 */ /* 0x000fc40000000900 */
[----:B-1----:R-:W-:Y:S01]  /*1e180*/  IMAD.MOV.U32 R69, RZ, RZ, R0 ;  /* 0x000000ffff457224 */ /* 0x002fe200078e0000 */
[----:B------:R-:W-:Y:S02]  /*1e190*/  PRMT R0, R26, 0x7771, RZ ;  /* 0x000077711a007816 */ /* 0x000fe400000000ff */
[----:B------:R-:W-:Y:S02]  /*1e1a0*/  @!P0 PRMT R248, R132, 0x5410, RZ ;  /* 0x0000541084f88816 */ /* 0x000fe400000000ff */
[----:B------:R-:W-:Y:S01]  /*1e1b0*/  ISETP.GT.U32.AND P0, PT, R0, UR36, PT ;  /* 0x0000002400007c0c */ /* 0x000fe2000bf04070 */
[----:B--2---:R-:W-:Y:S01]  /*1e1c0*/  FADD.FTZ R0, R7, R4 ;  /* 0x0000000407007221 */ /* 0x004fe20000010000 */
[----:B------:R-:W-:-:S03]  /*1e1d0*/  PRMT R251, R77, 0x7632, R251 ;  /* 0x000076324dfb7816 */ /* 0x000fc600000000fb */
[----:B------:R-:W-:Y:S01]  /*1e1e0*/  FADD.FTZ R4, R6, R0 ;  /* 0x0000000006047221 */ /* 0x000fe20000010000 */
[----:B------:R-:W-:-:S07]  /*1e1f0*/  PRMT R0, R26, 0x7772, RZ ;  /* 0x000077721a007816 */ /* 0x000fce00000000ff */
[----:B------:R-:W-:-:S05]  /*1e200*/  @P0 HADD2 R133, -R77.H1_H1, -RZ.H0_H0 ;  /* 0xa00000ff4d850230 */ /* 0x000fca0000000d00 */
[----:B------:R-:W-:Y:S02]  /*1e210*/  @P0 PRMT R251, R133, 0x5410, RZ ;  /* 0x0000541085fb0816 */ /* 0x000fe400000000ff */
[----:B------:R-:W-:Y:S01]  /*1e220*/  ISETP.GT.U32.AND P0, PT, R0, UR36, PT ;  /* 0x0000002400007c0c */ /* 0x000fe2000bf04070 */
[----:B------:R-:W-:Y:S02]  /*1e230*/  IMAD.MOV.U32 R0, RZ, RZ, R11 ;  /* 0x000000ffff007224 */ /* 0x000fe400078e000b */
[----:B------:R1:W2:Y:S01]  /*1e240*/  MUFU.EX2 R11, R70 ;  /* 0x00000046000b7308 */ /* 0x0002a20000000800 */
[----:B------:R-:W-:Y:S01]  /*1e250*/  IMAD.MOV.U32 R67, RZ, RZ, R10 ;  /* 0x000000ffff437224 */ /* 0x000fe200078e000a */
[----:B------:R-:W-:Y:S02]  /*1e260*/  F2FP.F16.F32.PACK_AB R108, R6, R7 ;  /* 0x00000007066c723e */ /* 0x000fe400000000ff */
[----:B------:R-:W3:Y:S01]  /*1e270*/  MUFU.EX2 R10, R71 ;  /* 0x00000047000a7308 */ /* 0x000ee20000000800 */
[----:B------:R-:W-:-:S02]  /*1e280*/  IMAD.MOV.U32 R17, RZ, RZ, R138 ;  /* 0x000000ffff117224 */ /* 0x000fc400078e008a */
[----:B-1----:R-:W-:Y:S02]  /*1e290*/  IMAD.MOV.U32 R70, RZ, RZ, R18 ;  /* 0x000000ffff467224 */ /* 0x002fe400078e0012 */
[----:B------:R1:W-:Y:S04]  /*1e2a0*/  MUFU.EX2 R18, R72 ;  /* 0x0000004800127308 */ /* 0x0003e80000000800 */
[----:B------:R4:W-:Y:S01]  /*1e2b0*/  MUFU.EX2 R7, R64 ;  /* 0x0000004000077308 */ /* 0x0009e20000000800 */
[----:B-1----:R-:W-:-:S03]  /*1e2c0*/  IMAD.MOV.U32 R72, RZ, RZ, R9 ;  /* 0x000000ffff487224 */ /* 0x002fc600078e0009 */
[----:B------:R1:W3:Y:S01]  /*1e2d0*/  MUFU.EX2 R9, R60 ;  /* 0x0000003c00097308 */ /* 0x0002e20000000800 */
[----:B----4-:R-:W-:-:S03]  /*1e2e0*/  IMAD.MOV.U32 R64, RZ, RZ, R14 ;  /* 0x000000ffff407224 */ /* 0x010fc600078e000e */
[----:B------:R4:W-:Y:S01]  /*1e2f0*/  MUFU.EX2 R14, R66 ;  /* 0x00000042000e7308 */ /* 0x0009e20000000800 */
[----:B--2---:R-:W-:Y:S01]  /*1e300*/  FADD.FTZ R4, R11, R4 ;  /* 0x000000040b047221 */ /* 0x004fe20000010000 */
[----:B-1----:R-:W-:Y:S02]  /*1e310*/  IMAD.MOV.U32 R60, RZ, RZ, R13 ;  /* 0x000000ffff3c7224 */ /* 0x002fe400078e000d */
[----:B------:R1:W2:Y:S01]  /*1e320*/  MUFU.EX2 R13, R68 ;  /* 0x00000044000d7308 */ /* 0x0002a20000000800 */
[----:B----4-:R-:W-:-:S03]  /*1e330*/  IMAD.MOV.U32 R66, RZ, RZ, R17 ;  /* 0x000000ffff427224 */ /* 0x010fc600078e0011 */
[----:B------:R-:W4:Y:S01]  /*1e340*/  MUFU.EX2 R17, R73 ;  /* 0x0000004900117308 */ /* 0x000f220000000800 */
[----:B---3--:R-:W-:Y:S01]  /*1e350*/  FADD.FTZ R4, R10, R4 ;  /* 0x000000040a047221 */ /* 0x008fe20000010000 */
[----:B------:R-:W-:Y:S01]  /*1e360*/  F2FP.F16.F32.PACK_AB R94, R7, R9 ;  /* 0x00000009075e723e */ /* 0x000fe200000000ff */
[----:B-1----:R-:W-:Y:S01]  /*1e370*/  IMAD.MOV.U32 R68, RZ, RZ, R8 ;  /* 0x000000ffff447224 */ /* 0x002fe200078e0008 */
[----:B------:R-:W-:Y:S01]  /*1e380*/  LOP3.LUT R8, R152, UR12, R51, 0x96, !PT ;  /* 0x0000000c98087c12 */ /* 0x000fe2000f8e9633 */
[----:B------:R-:W-:Y:S02]  /*1e390*/  IMAD.MOV.U32 R51, RZ, RZ, R70 ;  /* 0x000000ffff337224 */ /* 0x000fe400078e0046 */
[----:B------:R-:W-:Y:S02]  /*1e3a0*/  IMAD.MOV.U32 R70, RZ, RZ, R0 ;  /* 0x000000ffff467224 */ /* 0x000fe400078e0000 */
[----:B------:R-:W-:Y:S01]  /*1e3b0*/  FADD.FTZ R0, R9, R5 ;  /* 0x0000000509007221 */ /* 0x000fe20000010000 */
[----:B------:R-:W-:Y:S01]  /*1e3c0*/  FADD.FTZ R4, R18, R4 ;  /* 0x0000000412047221 */ /* 0x000fe20000010000 */
[----:B------:R-:W-:-:S04]  /*1e3d0*/  IMAD.WIDE.U32 R8, R8, -0x2daee0ad, RZ ;  /* 0xd2511f5308087825 */ /* 0x000fc800078e00ff */
[----:B------:R-:W-:Y:S01]  /*1e3e0*/  FADD.FTZ R0, R7, R0 ;  /* 0x0000000007007221 */ /* 0x000fe20000010000 */
[----:B--2---:R-:W-:Y:S02]  /*1e3f0*/  F2FP.F16.F32.PACK_AB R95, R13, R14 ;  /* 0x0000000e0d5f723e */ /* 0x004fe400000000ff */
[----:B------:R-:W-:Y:S01]  /*1e400*/  LOP3.LUT R6, R50, UR34, R3, 0x96, !PT ;  /* 0x0000002232067c12 */ /* 0x000fe2000f8e9603 */
[----:B------:R-:W-:Y:S01]  /*1e410*/  FADD.FTZ R0, R14, R0 ;  /* 0x000000000e007221 */ /* 0x000fe20000010000 */
[----:B----4-:R-:W-:Y:S01]  /*1e420*/  FADD.FTZ R14, R17, R4 ;  /* 0x00000004110e7221 */ /* 0x010fe20000010000 */
[----:B------:R-:W-:Y:S02]  /*1e430*/  LOP3.LUT R4, R96, UR33, R9, 0x96, !PT ;  /* 0x0000002160047c12 */ /* 0x000fe4000f8e9609 */
[----:B------:R-:W-:Y:S01]  /*1e440*/  IMAD.WIDE.U32 R6, R6, -0x2daee0ad, RZ ;  /* 0xd2511f5306067825 */ /* 0x000fe200078e00ff */
[----:B------:R-:W-:-:S03]  /*1e450*/  F2FP.F16.F32.PACK_AB R106, R10, R11 ;  /* 0x0000000b0a6a723e */ /* 0x000fc600000000ff */
        /* <DEDUP_REMOVED lines=8> */
[----:B------:R-:W-:Y:S02]  /*1e4e0*/  @P0 HADD2 R135, -R63.H0_H0, -RZ.H0_H0 ;  /* 0xa00000ff3f870230 */ /* 0x000fe40000000900 */
[----:B------:R-:W-:Y:S02]  /*1e4f0*/  IMAD.MOV.U32 R71, RZ, RZ, R12 ;  /* 0x000000ffff477224 */ /* 0x000fe400078e000c */
[----:B------:R-:W-:Y:S01]  /*1e500*/  FADD.FTZ R12, R13, R0 ;  /* 0x000000000d0c7221 */ /* 0x000fe20000010000 */
[----:B------:R-:W-:Y:S01]  /*1e510*/  PRMT R0, R26, 0x7773, RZ ;  /* 0x000077731a007816 */ /* 0x000fe200000000ff */
[----:B------:R1:W2:Y:S01]  /*1e520*/  MUFU.EX2 R13, R74 ;  /* 0x0000004a000d7308 */ /* 0x0002a20000000800 */
[----:B------:R-:W-:Y:S01]  /*1e530*/  IMAD.WIDE.U32 R6, R6, -0x2daee0ad, RZ ;  /* 0xd2511f5306067825 */ /* 0x000fe200078e00ff */
[----:B------:R-:W-:-:S02]  /*1e540*/  PRMT R246, R63, 0x7610, R246 ;  /* 0x000076103ff67816 */ /* 0x000fc400000000f6 */
[----:B------:R-:W-:Y:S01]  /*1e550*/  @P0 PRMT R246, R135, 0x5410, RZ ;  /* 0x0000541087f60816 */ /* 0x000fe200000000ff */
[----:B------:R3:W4:Y:S01]  /*1e560*/  MUFU.EX2 R9, R75 ;  /* 0x0000004b00097308 */ /* 0x0007220000000800 */
[----:B------:R-:W-:Y:S01]  /*1e570*/  ISETP.GT.U32.AND P0, PT, R0, UR36, PT ;  /* 0x0000002400007c0c */ /* 0x000fe2000bf04070 */
[----:B------:R-:W-:Y:S01]  /*1e580*/  IMAD.MOV.U32 R28, RZ, RZ, R136 ;  /* 0x000000ffff1c7224 */ /* 0x000fe200078e0088 */
[----:B------:R-:W-:Y:S01]  /*1e590*/  LOP3.LUT R8, R8, UR14, R7, 0x96, !PT ;  /* 0x0000000e08087c12 */ /* 0x000fe2000f8e9607 */
[----:B------:R-:W-:Y:S02]  /*1e5a0*/  IMAD.MOV.U32 R29, RZ, RZ, R137 ;  /* 0x000000ffff1d7224 */ /* 0x000fe400078e0089 */
[----:B------:R-:W-:Y:S01]  /*1e5b0*/  IMAD.WIDE.U32 R4, R5, -0x326172a9, RZ ;  /* 0xcd9e8d5705047825 */ /* 0x000fe200078e00ff */
[----:B------:R-:W-:Y:S01]  /*1e5c0*/  PRMT R244, R63, 0x7632, R244 ;  /* 0x000076323ff47816 */ /* 0x000fe200000000f4 */
[----:B------:R-:W4:Y:S02]  /*1e5d0*/  LDL.LU.64 R136, [R1+0x438] ;  /* 0x0004380001887983 */ /* 0x000f240000300a00 */
[----:B-1----:R-:W-:-:S02]  /*1e5e0*/  IMAD.MOV.U32 R74, RZ, RZ, R28 ;  /* 0x000000ffff4a7224 */ /* 0x002fc400078e001c */
[----:B---3--:R-:W-:Y:S02]  /*1e5f0*/  IMAD.MOV.U32 R75, RZ, RZ, R29 ;  /* 0x000000ffff4b7224 */ /* 0x008fe400078e001d */
[----:B--2---:R-:W-:Y:S01]  /*1e600*/  FADD.FTZ R0, R13, R12 ;  /* 0x0000000c0d007221 */ /* 0x004fe20000010000 */
[----:B------:R-:W-:-:S04]  /*1e610*/  IMAD.WIDE.U32 R28, R8, -0x326172a9, RZ ;  /* 0xcd9e8d57081c7825 */ /* 0x000fc800078e00ff */
[----:B------:R-:W-:Y:S01]  /*1e620*/  @P0 HADD2 R172, -R63.H1_H1, -RZ.H0_H0 ;  /* 0xa00000ff3fac0230 */ /* 0x000fe20000000d00 */
[----:B------:R-:W-:Y:S01]  /*1e630*/  LOP3.LUT R10, R10, UR15, R5, 0x96, !PT ;  /* 0x0000000f0a0a7c12 */ /* 0x000fe2000f8e9605 */
[----:B------:R-:W2:Y:S01]  /*1e640*/  LDL.LU R150, [R1+0x434] ;  /* 0x0004340001967983 */ /* 0x000ea20000300800 */
[----:B------:R-:W-:Y:S01]  /*1e650*/  LOP3.LUT R29, R4, UR13, R29, 0x96, !PT ;  /* 0x0000000d041d7c12 */ /* 0x000fe2000f8e961d */
[----:B----4-:R-:W-:-:S03]  /*1e660*/  FADD.FTZ R7, R9, R0 ;  /* 0x0000000009077221 */ /* 0x010fc60000010000 */
[C---:B------:R-:W-:Y:S02]  /*1e670*/  LOP3.LUT R0, R29.reuse, 0xff, RZ, 0xc0, !PT ;  /* 0x000000ff1d007812 */ /* 0x040fe400078ec0ff */
[----:B------:R-:W-:Y:S02]  /*1e680*/  @P0 PRMT R244, R172, 0x5410, RZ ;  /* 0x00005410acf40816 */ /* 0x000fe400000000ff */
[----:B------:R-:W-:Y:S02]  /*1e690*/  ISETP.LE.U32.AND P0, PT, R0, UR36, PT ;  /* 0x0000002400007c0c */ /* 0x000fe4000bf03070 */
[----:B------:R-:W-:Y:S01]  /*1e6a0*/  LOP3.LUT R0, R29, 0xffff, RZ, 0xc0, !PT ;  /* 0x0000ffff1d007812 */ /* 0x000fe200078ec0ff */
[----:B------:R-:W1:Y:S03]  /*1e6b0*/  MUFU.EX2 R8, R83 ;  /* 0x0000005300087308 */ /* 0x000e660000000800 */
[----:B------:R-:W-:Y:S01]  /*1e6c0*/  SHF.R.U32.HI R0, RZ, 0x8, R0 ;  /* 0x00000008ff007819 */ /* 0x000fe20000011600 */
[----:B------:R-:W3:Y:S01]  /*1e6d0*/  MUFU.EX2 R5, R88 ;  /* 0x0000005800057308 */ /* 0x000ee20000000800 */
[----:B------:R-:W-:-:S02]  /*1e6e0*/  PRMT R252, R108, 0x7610, R252 ;  /* 0x000076106cfc7816 */ /* 0x000fc400000000fc */
[----:B------:R-:W-:-:S03]  /*1e6f0*/  LOP3.LUT R0, R0, 0xffff, RZ, 0xc0, !PT ;  /* 0x0000ffff00007812 */ /* 0x000fc600078ec0ff */
[----:B------:R-:W-:-:S05]  /*1e700*/  @!P0 HADD2 R173, -R108.H0_H0, -RZ.H0_H0 ;  /* 0xa00000ff6cad8230 */ /* 0x000fca0000000900 */
[----:B------:R-:W-:Y:S02]  /*1e710*/  @!P0 PRMT R252, R173, 0x5410, RZ ;  /* 0x00005410adfc8816 */ /* 0x000fe400000000ff */
[----:B------:R-:W-:Y:S01]  /*1e720*/  ISETP.LE.U32.AND P0, PT, R0, UR36, PT ;  /* 0x0000002400007c0c */ /* 0x000fe2000bf03070 */
[----:B-1----:R-:W-:-:S04]  /*1e730*/  FADD.FTZ R0, R8, R7 ;  /* 0x0000000708007221 */ /* 0x002fc80000010000 */
[--C-:B---3--:R-:W-:Y:S01]  /*1e740*/  FADD.FTZ R4, R5, R0.reuse ;  /* 0x0000000005047221 */ /* 0x108fe20000010000 */
[----:B------:R-:W-:Y:S02]  /*1e750*/  PRMT R0, R29, 0x7632, R0 ;  /* 0x000076321d007816 */ /* 0x000fe40000000000 */
[----:B------:R-:W-:Y:S02]  /*1e760*/  PRMT R242, R108, 0x7632, R242 ;  /* 0x000076326cf27816 */ /* 0x000fe400000000f2 */
[----:B------:R-:W-:-:S03]  /*1e770*/  LOP3.LUT R0, R0, 0xff, RZ, 0xc0, !PT ;  /* 0x000000ff00007812 */ /* 0x000fc600078ec0ff */
[----:B------:R-:W-:-:S05]  /*1e780*/  @!P0 HADD2 R174, -R108.H1_H1, -RZ.H0_H0 ;  /* 0xa00000ff6cae8230 */ /* 0x000fca0000000d00 */
[----:B------:R-:W-:Y:S02]  /*1e790*/  @!P0 PRMT R242, R174, 0x5410, RZ ;  /* 0x00005410aef28816 */ /* 0x000fe400000000ff */
[----:B------:R-:W-:Y:S01]  /*1e7a0*/  ISETP.LE.U32.AND P0, PT, R0, UR36, PT ;  /* 0x0000002400007c0c */ /* 0x000fe2000bf03070 */
[----:B------:R-:W1:Y:S01]  /*1e7b0*/  MUFU.EX2 R7, R91 ;  /* 0x0000005b00077308 */ /* 0x000e620000000800 */
[----:B------:R-:W-:Y:S02]  /*1e7c0*/  F2FP.F16.F32.PACK_AB R127, R5, R8 ;  /* 0x00000008057f723e */ /* 0x000fe400000000ff */
[----:B------:R-:W-:Y:S01]  /*1e7d0*/  SHF.R.U32.HI R0, RZ, 0x18, R29 ;  /* 0x00000018ff007819 */ /* 0x000fe2000001161d */
[----:B------:R-:W3:Y:S01]  /*1e7e0*/  MUFU.EX2 R5, R101 ;  /* 0x0000006500057308 */ /* 0x000ee20000000800 */
[----:B------:R-:W-:-:S07]  /*1e7f0*/  PRMT R236, R94, 0x7610, R236 ;  /* 0x000076105eec7816 */ /* 0x000fce00000000ec */
[----:B------:R-:W-:-:S05]  /*1e800*/  @!P0 HADD2 R175, -R94.H0_H0, -RZ.H0_H0 ;  /* 0xa00000ff5eaf8230 */ /* 0x000fca0000000900 */
[----:B------:R-:W-:Y:S02]  /*1e810*/  @!P0 PRMT R236, R175, 0x5410, RZ ;  /* 0x00005410afec8816 */ /* 0x000fe400000000ff */
[----:B------:R-:W-:Y:S01]  /*1e820*/  ISETP.LE.U32.AND P0, PT, R0, UR36, PT ;  /* 0x0000002400007c0c */ /* 0x000fe2000bf03070 */
[----:B-1----:R-:W-:-:S04]  /*1e830*/  FADD.FTZ R0, R7, R4 ;  /* 0x0000000407007221 */ /* 0x002fc80000010000 */
[----:B---3--:R-:W-:Y:S01]  /*1e840*/  FADD.FTZ R4, R5, R0 ;  /* 0x0000000005047221 */ /* 0x008fe20000010000 */
[----:B------:R-:W-:Y:S01]  /*1e850*/  IMAD.MOV.U32 R0, RZ, RZ, R28 ;  /* 0x000000ffff007224 */ /* 0x000fe200078e001c */
[----:B------:R-:W-:-:S04]  /*1e860*/  PRMT R227, R94, 0x7632, R227 ;  /* 0x000076325ee37816 */ /* 0x000fc800000000e3 */
[----:B------:R-:W-:Y:S02]  /*1e870*/  LOP3.LUT R0, R0, 0xff, RZ, 0xc0, !PT ;  /* 0x000000ff00007812 */ /* 0x000fe400078ec0ff */
[----:B------:R-:W-:-:S05]  /*1e880*/  @!P0 HADD2 R182, -R94.H1_H1, -RZ.H0_H0 ;  /* 0xa00000ff5eb68230 */ /* 0x000fca0000000d00 */
[----:B------:R-:W-:Y:S02]  /*1e890*/  @!P0 PRMT R227, R182, 0x5410, RZ ;  /* 0x00005410b6e38816 */ /* 0x000fe400000000ff */
[----:B------:R-:W-:Y:S02]  /*1e8a0*/  ISETP.LE.U32.AND P0, PT, R0, UR36, PT ;  /* 0x0000002400007c0c */ /* 0x000fe4000bf03070 */
[----:B------:R-:W-:Y:S02]  /*1e8b0*/  F2FP.F16.F32.PACK_AB R168, R5, R7 ;  /* 0x0000000705a8723e */ /* 0x000fe400000000ff */
[----:B------:R-:W1:Y:S01]  /*1e8c0*/  MUFU.EX2 R7, R107 ;  /* 0x0000006b00077308 */ /* 0x000e620000000800 */
[----:B------:R-:W-:Y:S02]  /*1e8d0*/  PRMT R0, R28, 0x7771, RZ ;  /* 0x000077711c007816 */ /* 0x000fe400000000ff */
[----:B------:R-:W-:-:S06]  /*1e8e0*/  PRMT R229, R106, 0x7610, R229 ;  /* 0x000076106ae57816 */ /* 0x000fcc00000000e5 */
[----:B------:R-:W-:Y:S01]  /*1e8f0*/  @!P0 HADD2 R185, -R106.H0_H0, -RZ.H0_H0 ;  /* 0xa00000ff6ab98230 */ /* 0x000fe20000000900 */
[----:B------:R-:W3:Y:S04]  /*1e900*/  MUFU.EX2 R5, R109 ;  /* 0x0000006d00057308 */ /* 0x000ee80000000800 */
[----:B------:R-:W-:Y:S02]  /*1e910*/  @!P0 PRMT R229, R185, 0x5410, RZ ;  /* 0x00005410b9e58816 */ /* 0x000fe400000000ff */
[----:B------:R-:W-:Y:S01]  /*1e920*/  ISETP.GT.U32.AND P0, PT, R0, UR36, PT ;  /* 0x0000002400007c0c */ /* 0x000fe2000bf04070 */
[----:B-1----:R-:W-:Y:S01]  /*1e930*/  FADD.FTZ R0, R7, R4 ;  /* 0x0000000407007221 */ /* 0x002fe20000010000 */
[----:B------:R-:W-:-:S03]  /*1e940*/  PRMT R224, R106, 0x7632, R224 ;  /* 0x000076326ae07816 */ /* 0x000fc600000000e0 */
[----:B---3--:R-:W-:Y:S01]  /*1e950*/  FADD.FTZ R4, R5, R0 ;  /* 0x0000000005047221 */ /* 0x008fe20000010000 */
[----:B------:R-:W-:-:S07]  /*1e960*/  PRMT R0, R28, 0x7772, RZ ;  /* 0x000077721c007816 */ /* 0x000fce00000000ff */
[----:B------:R-:W-:-:S05]  /*1e970*/  @P0 HADD2 R186, -R106.H1_H1, -RZ.H0_H0 ;  /* 0xa00000ff6aba0230 */ /* 0x000fca0000000d00 */
[----:B------:R-:W-:Y:S02]  /*1e980*/  @P0 PRMT R224, R186, 0x5410, RZ ;  /* 0x00005410bae00816 */ /* 0x000fe400000000ff */
[----:B------:R-:W-:Y:S02]  /*1e990*/  ISETP.GT.U32.AND P0, PT, R0, UR36, PT ;  /* 0x0000002400007c0c */ /* 0x000fe4000bf04070 */
[----:B------:R-:W-:Y:S02]  /*1e9a0*/  F2FP.F16.F32.PACK_AB R169, R5, R7 ;  /* 0x0000000705a9723e */ /* 0x000fe400000000ff */
[----:B------:R-:W1:Y:S01]  /*1e9b0*/  MUFU.EX2 R7, R110 ;  /* 0x0000006e00077308 */ /* 0x000e620000000800 */
[----:B------:R-:W-:Y:S02]  /*1e9c0*/  PRMT R0, R28, 0x7773, RZ ;  /* 0x000077731c007816 */ /* 0x000fe400000000ff */
[----:B------:R-:W-:-:S06]  /*1e9d0*/  PRMT R228, R95, 0x7610, R228 ;  /* 0x000076105fe47816 */ /* 0x000fcc00000000e4 */
[----:B------:R-:W-:Y:S01]  /*1e9e0*/  @P0 HADD2 R189, -R95.H0_H0, -RZ.H0_H0 ;  /* 0xa00000ff5fbd0230 */ /* 0x000fe20000000900 */
[----:B------:R-:W3:Y:S01]  /*1e9f0*/  MUFU.EX2 R5, R111 ;  /* 0x0000006f00057308 */ /* 0x000ee20000000800 */
[----:B------:R-:W-:Y:S01]  /*1ea00*/  IMAD.MOV.U32 R42, RZ, RZ, R151 ;  /* 0x000000ffff2a7224 */ /* 0x000fe200078e0097 */
[----:B------:R-:W-:Y:S02]  /*1ea10*/  F2FP.F16.F32.PACK_AB R129, R9, R13 ;  /* 0x0000000d0981723e */ /* 0x000fe400000000ff */
[----:B------:R-:W-:Y:S01]  /*1ea20*/  @P0 PRMT R228, R189, 0x5410, RZ ;  /* 0x00005410bde40816 */ /* 0x000fe200000000ff */
[----:B------:R-:W-:Y:S01]  /*1ea30*/  IMAD.MOV.U32 R50, RZ, RZ, R69 ;  /* 0x000000ffff327224 */ /* 0x000fe200078e0045 */
[----:B------:R-:W-:Y:S01]  /*1ea40*/  ISETP.GT.U32.AND P0, PT, R0, UR36, PT ;  /* 0x0000002400007c0c */ /* 0x000fe2000bf04070 */
[----:B------:R-:W-:Y:S01]  /*1ea50*/  IMAD.MOV.U32 R9, RZ, RZ, R75 ;  /* 0x000000ffff097224 */ /* 0x000fe200078e004b */
[----:B------:R-:W-:Y:S01]  /*1ea60*/  F2FP.F16.F32.PACK_AB R132, R17, R18 ;  /* 0x000000121184723e */ /* 0x000fe200000000ff */
[----:B------:R-:W-:Y:S01]  /*1ea70*/  IMAD.MOV.U32 R75, RZ, RZ, R60 ;  /* 0x000000ffff4b7224 */ /* 0x000fe200078e003c */
[----:B------:R-:W-:Y:S01]  /*1ea80*/  PRMT R232, R95, 0x7632, R232 ;  /* 0x000076325fe87816 */ /* 0x000fe200000000e8 */
[----:B------:R-:W-:Y:S01]  /*1ea90*/  IMAD.MOV.U32 R60, RZ, RZ, R43 ;  /* 0x000000ffff3c7224 */ /* 0x000fe200078e002b */
[----:B------:R-:W4:Y:S01]  /*1eaa0*/  LDL.LU R151, [R1+0x430] ;  /* 0x0004300001977983 */ /* 0x000f220000300800 */
[----:B------:R-:W-:-:S02]  /*1eab0*/  IMAD.MOV.U32 R69, RZ, RZ, R42 ;  /* 0x000000ffff457224 */ /* 0x000fc400078e002a */
[----:B------:R-:W-:-:S04]  /*1eac0*/  IMAD.WIDE.U32 R42, R10, -0x2daee0ad, RZ ;  /* 0xd2511f530a2a7825 */ /* 0x000fc800078e00ff */
[----:B-1----:R-:W-:Y:S01]  /*1ead0*/  FADD.FTZ R0, R7, R4 ;  /* 0x0000000407007221 */ /* 0x002fe20000010000 */
[----:B------:R-:W-:Y:S01]  /*1eae0*/  IMAD.MOV.U32 R13, RZ, RZ, R37 ;  /* 0x000000ffff0d7224 */ /* 0x000fe200078e0025 */
[----:B------:R-:W-:Y:S01]  /*1eaf0*/  LOP3.LUT R37, R6, UR6, R43, 0x96, !PT ;  /* 0x0000000606257c12 */ /* 0x000fe2000f8e962b */
[----:B------:R-:W-:Y:S02]  /*1eb00*/  @P0 HADD2 R190, -R95.H1_H1, -RZ.H0_H0 ;  /* 0xa00000ff5fbe0230 */ /* 0x000fe40000000d00 */
[----:B---3--:R-:W-:Y:S01]  /*1eb10*/  FADD.FTZ R17, R5, R0 ;  /* 0x0000000005117221 */ /* 0x008fe20000010000 */
[----:B------:R-:W-:Y:S01]  /*1eb20*/  PRMT R245, R132, 0x7610, R245 ;  /* 0x0000761084f57816 */ /* 0x000fe200000000f5 */
[----:B------:R-:W3:Y:S01]  /*1eb30*/  LDL.LU R146, [R1+0x42c] ;  /* 0x00042c0001927983 */ /* 0x000ee20000300800 */
[----:B------:R-:W-:Y:S02]  /*1eb40*/  LOP3.LUT R0, R37, 0xff, RZ, 0xc0, !PT ;  /* 0x000000ff25007812 */ /* 0x000fe400078ec0ff */
[----:B------:R-:W-:Y:S01]  /*1eb50*/  @P0 PRMT R232, R190, 0x5410, RZ ;  /* 0x00005410bee80816 */ /* 0x000fe200000000ff */
[----:B------:R-:W3:Y:S01]  /*1eb60*/  LDL.LU R147, [R1+0x428] ;  /* 0x0004280001937983 */ /* 0x000ee20000300800 */
[----:B------:R-:W-:-:S02]  /*1eb70*/  ISETP.LE.U32.AND P0, PT, R0, UR36, PT ;  /* 0x0000002400007c0c */ /* 0x000fc4000bf03070 */
[----:B------:R-:W-:Y:S01]  /*1eb80*/  LOP3.LUT R0, R37, 0xffff, RZ, 0xc0, !PT ;  /* 0x0000ffff25007812 */ /* 0x000fe200078ec0ff */
[----:B------:R-:W4:Y:S03]  /*1eb90*/  LDL.LU R142, [R1+0x424] ;  /* 0x00042400018e7983 */ /* 0x000f260000300800 */
[----:B------:R-:W-:Y:S01]  /*1eba0*/  SHF.R.U32.HI R0, RZ, 0x8, R0 ;  /* 0x00000008ff007819 */ /* 0x000fe20000011600 */
[----:B------:R-:W3:Y:S03]  /*1ebb0*/  LDL.LU R143, [R1+0x420] ;  /* 0x00042000018f7983 */ /* 0x000ee60000300800 */
[----:B------:R-:W-:Y:S01]  /*1ebc0*/  LOP3.LUT R0, R0, 0xffff, RZ, 0xc0, !PT ;  /* 0x0000ffff00007812 */ /* 0x000fe200078ec0ff */
[----:B------:R-:W2:Y:S02]  /*1ebd0*/  LDL.LU R138, [R1+0x41c] ;  /* 0x00041c00018a7983 */ /* 0x000ea40000300800 */
[----:B------:R-:W-:Y:S01]  /*1ebe0*/  @!P0 HADD2 R191, -R132.H0_H0, -RZ.H0_H0 ;  /* 0xa00000ff84bf8230 */ /* 0x000fe20000000900 */
[----:B------:R-:W-:Y:S01]  /*1ebf0*/  PRMT R243, R132, 0x7632, R243 ;  /* 0x0000763284f37816 */ /* 0x000fe200000000f3 */
[----:B------:R-:W4:Y:S03]  /*1ec00*/  LDL.LU R139, [R1+0x418] ;  /* 0x00041800018b7983 */ /* 0x000f260000300800 */
[----:B------:R-:W-:-:S02]  /*1ec10*/  @!P0 PRMT R245, R191, 0x5410, RZ ;  /* 0x00005410bff58816 */ /* 0x000fc400000000ff */
[----:B------:R-:W-:Y:S02]  /*1ec20*/  PRMT R241, R129, 0x7610, R241 ;  /* 0x0000761081f17816 */ /* 0x000fe400000000f1 */
[----:B------:R-:W-:Y:S02]  /*1ec30*/  F2FP.F16.F32.PACK_AB R171, R5, R7 ;  /* 0x0000000705ab723e */ /* 0x000fe400000000ff */
[----:B------:R-:W-:Y:S01]  /*1ec40*/  PRMT R235, R129, 0x7632, R235 ;  /* 0x0000763281eb7816 */ /* 0x000fe200000000eb */
[----:B------:R-:W-:Y:S01]  /*1ec50*/  IMAD.MOV.U32 R8, RZ, RZ, R74 ;  /* 0x000000ffff087224 */ /* 0x000fe200078e004a */
[----:B------:R-:W-:Y:S01]  /*1ec60*/  ISETP.LE.U32.AND P0, PT, R0, UR36, PT ;  /* 0x0000002400007c0c */ /* 0x000fe2000bf03070 */
[----:B------:R-:W-:Y:S01]  /*1ec70*/  IMAD.MOV.U32 R111, RZ, RZ, R9 ;  /* 0x000000ffff6f7224 */ /* 0x000fe200078e0009 */
[----:B------:R-:W-:Y:S01]  /*1ec80*/  PRMT R0, R37, 0x7632, R0 ;  /* 0x0000763225007816 */ /* 0x000fe20000000000 */
[----:B------:R-:W-:Y:S01]  /*1ec90*/  IMAD.MOV.U32 R11, RZ, RZ, R68 ;  /* 0x000000ffff0b7224 */ /* 0x000fe200078e0044 */
[----:B------:R-:W-:-:S02]  /*1eca0*/  LOP3.LUT R6, R30, UR34, R3, 0x96, !PT ;  /* 0x000000221e067c12 */ /* 0x000fc4000f8e9603 */
[----:B------:R-:W-:Y:S01]  /*1ecb0*/  PRMT R234, R127, 0x7610, R234 ;  /* 0x000076107fea7816 */ /* 0x000fe200000000ea */
[----:B------:R-:W-:Y:S01]  /*1ecc0*/  FADD.FTZ R13, R13, R22 ;  /* 0x000000160d0d7221 */ /* 0x000fe20000010000 */
[----:B------:R-:W-:Y:S02]  /*1ecd0*/  LOP3.LUT R0, R0, 0xff, RZ, 0xc0, !PT ;  /* 0x000000ff00007812 */ /* 0x000fe400078ec0ff */
[----:B------:R-:W-:Y:S01]  /*1ece0*/  F2FP.F16.F32.PACK_AB R48, R23, R100 ;  /* 0x000000641730723e */ /* 0x000fe200000000ff */
[----:B------:R-:W-:Y:S01]  /*1ecf0*/  IMAD.MOV.U32 R91, RZ, RZ, R38 ;  /* 0x000000ffff5b7224 */ /* 0x000fe200078e0026 */
[----:B------:R-:W3:Y:S01]  /*1ed00*/  LDL.LU R166, [R1+0x414] ;  /* 0x0004140001a67983 */ /* 0x000ee20000300800 */
[----:B------:R-:W-:Y:S01]  /*1ed10*/  @!P0 HADD2 R193, -R132.H1_H1, -RZ.H0_H0 ;  /* 0xa00000ff84c18230 */ /* 0x000fe20000000d00 */
[----:B------:R-:W-:Y:S04]  /*1ed20*/  MUFU.EX2 R5, R200 ;  /* 0x000000c800057308 */ /* 0x000fe80000000800 */
[----:B------:R-:W1:Y:S01]  /*1ed30*/  MUFU.EX2 R7, R198 ;  /* 0x000000c600077308 */ /* 0x000e620000000800 */
[----:B------:R-:W-:Y:S01]  /*1ed40*/  @!P0 PRMT R243, R193, 0x5410, RZ ;  /* 0x00005410c1f38816 */ /* 0x000fe200000000ff */
[----:B------:R-:W-:Y:S01]  /*1ed50*/  IMAD.MOV.U32 R110, RZ, RZ, R8 ;  /* 0x000000ffff6e7224 */ /* 0x000fe200078e0008 */
[----:B------:R-:W-:Y:S01]  /*1ed60*/  ISETP.LE.U32.AND P0, PT, R0, UR36, PT ;  /* 0x0000002400007c0c */ /* 0x000fe2000bf03070 */
[----:B------:R-:W-:Y:S01]  /*1ed70*/  IMAD.MOV.U32 R88, RZ, RZ, R11 ;  /* 0x000000ffff587224 */ /* 0x000fe200078e000b */
[----:B------:R-:W-:Y:S01]  /*1ed80*/  SHF.R.U32.HI R0, RZ, 0x18, R37 ;  /* 0x00000018ff007819 */ /* 0x000fe20000011625 */
[----:B------:R-:W-:Y:S01]  /*1ed90*/  IMAD.MOV.U32 R101, RZ, RZ, R155 ;  /* 0x000000ffff657224 */ /* 0x000fe200078e009b */
[----:B------:R-:W3:Y:S09]  /*1eda0*/  LDL.LU R167, [R1+0x410] ;  /* 0x0004100001a77983 */ /* 0x000ef20000300800 */
[----:B------:R-:W-:-:S05]  /*1edb0*/  @!P0 HADD2 R195, -R129.H0_H0, -RZ.H0_H0 ;  /* 0xa00000ff81c38230 */ /* 0x000fca0000000900 */
[----:B------:R-:W-:Y:S02]  /*1edc0*/  @!P0 PRMT R241, R195, 0x5410, RZ ;  /* 0x00005410c3f18816 */ /* 0x000fe400000000ff */
[----:B------:R-:W-:Y:S01]  /*1edd0*/  ISETP.LE.U32.AND P0, PT, R0, UR36, PT ;  /* 0x0000002400007c0c */ /* 0x000fe2000bf03070 */
[----:B------:R-:W-:-:S05]  /*1ede0*/  IMAD.MOV.U32 R0, RZ, RZ, R42 ;  /* 0x000000ffff007224 */ /* 0x000fca00078e002a */
[----:B------:R-:W-:-:S07]  /*1edf0*/  LOP3.LUT R0, R0, 0xff, RZ, 0xc0, !PT ;  /* 0x000000ff00007812 */ /* 0x000fce00078ec0ff */
[----:B------:R-:W-:-:S05]  /*1ee00*/  @!P0 HADD2 R196, -R129.H1_H1, -RZ.H0_H0 ;  /* 0xa00000ff81c48230 */ /* 0x000fca0000000d00 */
[----:B------:R-:W-:Y:S02]  /*1ee10*/  @!P0 PRMT R235, R196, 0x5410, RZ ;  /* 0x00005410c4eb8816 */ /* 0x000fe400000000ff */
[----:B------:R-:W-:Y:S02]  /*1ee20*/  ISETP.LE.U32.AND P0, PT, R0, UR36, PT ;  /* 0x0000002400007c0c */ /* 0x000fe4000bf03070 */
[----:B-1----:R-:W-:Y:S02]  /*1ee30*/  F2FP.F16.F32.PACK_AB R126, R7, R5 ;  /* 0x00000005077e723e */ /* 0x002fe400000000ff */
[----:B------:R-:W-:Y:S02]  /*1ee40*/  PRMT R0, R42, 0x7771, RZ ;  /* 0x000077712a007816 */ /* 0x000fe400000000ff */
[----:B------:R-:W-:-:S07]  /*1ee50*/  PRMT R240, R126, 0x7610, R240 ;  /* 0x000076107ef07816 */ /* 0x000fce00000000f0 */
        /* <DEDUP_REMOVED lines=8> */
[----:B------:R-:W-:-:S05]  /*1eee0*/  LOP3.LUT R0, R152, UR12, R31, 0x96, !PT ;  /* 0x0000000c98007c12 */ /* 0x000fca000f8e961f */
[----:B------:R-:W-:-:S04]  /*1eef0*/  IMAD.WIDE.U32 R8, R0, -0x2daee0ad, RZ ;  /* 0xd2511f5300087825 */ /* 0x000fc800078e00ff */
[----:B------:R-:W-:Y:S01]  /*1ef00*/  FADD.FTZ R4, R5, R14 ;  /* 0x0000000e05047221 */ /* 0x000fe20000010000 */
[----:B------:R-:W-:-:S03]  /*1ef10*/  LOP3.LUT R0, R96, UR33, R9, 0x96, !PT ;  /* 0x0000002160007c12 */ /* 0x000fc6000f8e9609 */
[----:B------:R-:W-:Y:S02]  /*1ef20*/  FADD.FTZ R12, R7, R4 ;  /* 0x00000004070c7221 */ /* 0x000fe40000010000 */
[----:B------:R-:W-:-:S04]  /*1ef30*/  IMAD.WIDE.U32 R4, R0, -0x326172a9, RZ ;  /* 0xcd9e8d5700047825 */ /* 0x000fc800078e00ff */
[----:B------:R-:W-:Y:S01]  /*1ef40*/  IMAD.WIDE.U32 R6, R6, -0x2daee0ad, RZ ;  /* 0xd2511f5306067825 */ /* 0x000fe200078e00ff */
[----:B------:R-:W-:-:S03]  /*1ef50*/  LOP3.LUT R0, R2, UR31, R5, 0x96, !PT ;  /* 0x0000001f02007c12 */ /* 0x000fc6000f8e9605 */
[----:B------:R-:W-:Y:S01]  /*1ef60*/  @P0 HADD2 R201, -R127.H0_H0, -RZ.H0_H0 ;  /* 0xa00000ff7fc90230 */ /* 0x000fe20000000900 */
[----:B------:R-:W-:Y:S02]  /*1ef70*/  PRMT R5, R42, 0x7773, RZ ;  /* 0x000077732a057816 */ /* 0x000fe400000000ff */
[----:B------:R-:W-:Y:S01]  /*1ef80*/  LOP3.LUT R7, R8, UR27, R7, 0x96, !PT ;  /* 0x0000001b08077c12 */ /* 0x000fe2000f8e9607 */
[----:B------:R-:W-:Y:S01]  /*1ef90*/  IMAD.WIDE.U32 R8, R0, -0x2daee0ad, RZ ;  /* 0xd2511f5300087825 */ /* 0x000fe200078e00ff */
[----:B------:R-:W-:Y:S02]  /*1efa0*/  @P0 PRMT R234, R201, 0x5410, RZ ;  /* 0x00005410c9ea0816 */ /* 0x000fe400000000ff */
[----:B------:R-:W-:Y:S01]  /*1efb0*/  ISETP.GT.U32.AND P0, PT, R5, UR36, PT ;  /* 0x0000002405007c0c */ /* 0x000fe2000bf04070 */
[----:B------:R-:W-:Y:S01]  /*1efc0*/  IMAD.WIDE.U32 R10, R7, -0x326172a9, RZ ;  /* 0xcd9e8d57070a7825 */ /* 0x000fe200078e00ff */
[----:B------:R-:W-:Y:S02]  /*1efd0*/  LOP3.LUT R5, R6, UR16, R9, 0x96, !PT ;  /* 0x0000001006057c12 */ /* 0x000fe4000f8e9609 */
[----:B------:R-:W1:Y:S02]  /*1efe0*/  MUFU.EX2 R9, R194 ;  /* 0x000000c200097308 */ /* 0x000e640000000800 */
[----:B------:R-:W-:-:S02]  /*1eff0*/  LOP3.LUT R0, R4, UR17, R11, 0x96, !PT ;  /* 0x0000001104007c12 */ /* 0x000fc4000f8e960b */
[----:B------:R-:W1:Y:S03]  /*1f000*/  MUFU.EX2 R4, R187 ;  /* 0x000000bb00047308 */ /* 0x000e660000000800 */
[----:B------:R-:W-:-:S04]  /*1f010*/  IMAD.WIDE.U32 R6, R0, -0x2daee0ad, RZ ;  /* 0xd2511f5300067825 */ /* 0x000fc800078e00ff */
[----:B-1----:R-:W-:Y:S01]  /*1f020*/  FADD.FTZ R0, R9, R12 ;  /* 0x0000000c09007221 */ /* 0x002fe20000010000 */
[----:B------:R-:W-:Y:S02]  /*1f030*/  LOP3.LUT R7, R8, UR14, R7, 0x96, !PT ;  /* 0x0000000e08077c12 */ /* 0x000fe4000f8e9607 */
[C---:B------:R-:W-:Y:S01]  /*1f040*/  F2FP.F16.F32.PACK_AB R133, R4.reuse, R9 ;  /* 0x000000090485723e */ /* 0x040fe200000000ff */
[----:B------:R-:W-:Y:S01]  /*1f050*/  FADD.FTZ R8, R4, R0 ;  /* 0x0000000004087221 */ /* 0x000fe20000010000 */
[----:B------:R-:W-:Y:S01]  /*1f060*/  IMAD.WIDE.U32 R4, R5, -0x326172a9, RZ ;  /* 0xcd9e8d5705047825 */ /* 0x000fe200078e00ff */
[----:B------:R-:W1:Y:S03]  /*1f070*/  MUFU.EX2 R9, R204 ;  /* 0x000000cc00097308 */ /* 0x000e660000000800 */
[----:B------:R-:W-:Y:S01]  /*1f080*/  IMAD.WIDE.U32 R22, R7, -0x326172a9, RZ ;  /* 0xcd9e8d5707167825 */ /* 0x000fe200078e00ff */
[----:B------:R-:W-:-:S02]  /*1f090*/  LOP3.LUT R7, R10, UR15, R5, 0x96, !PT ;  /* 0x0000000f0a077c12 */ /* 0x000fc4000f8e9605 */
[----:B------:R-:W1:Y:S02]  /*1f0a0*/  MUFU.EX2 R10, R202 ;  /* 0x000000ca000a7308 */ /* 0x000e640000000800 */
[----:B------:R-:W-:Y:S01]  /*1f0b0*/  LOP3.LUT R38, R4, UR13, R23, 0x96, !PT ;  /* 0x0000000d04267c12 */ /* 0x000fe2000f8e9617 */
[----:B------:R-:W-:Y:S01]  /*1f0c0*/  FADD.FTZ R4, R203, R13 ;  /* 0x0000000dcb047221 */ /* 0x000fe20000010000 */
[----:B------:R-:W-:Y:S02]  /*1f0d0*/  IMAD.MOV.U32 R83, RZ, RZ, R64 ;  /* 0x000000ffff537224 */ /* 0x000fe400078e0040 */
[----:B------:R-:W-:Y:S02]  /*1f0e0*/  IMAD.MOV.U32 R73, RZ, RZ, R72 ;  /* 0x000000ffff497224 */ /* 0x000fe400078e0048 */
[----:B------:R-:W-:Y:S01]  /*1f0f0*/  FADD.FTZ R5, R205, R4 ;  /* 0x00000004cd057221 */ /* 0x000fe20000010000 */
[----:B-1----:R-:W-:Y:S01]  /*1f100*/  FADD.FTZ R4, R9, R8 ;  /* 0x0000000809047221 */ /* 0x002fe20000010000 */
[----:B------:R-:W-:-:S02]  /*1f110*/  IMAD.MOV.U32 R74, RZ, RZ, R51 ;  /* 0x000000ffff4a7224 */ /* 0x000fc400078e0033 */
[----:B------:R-:W-:Y:S01]  /*1f120*/  IMAD.MOV.U32 R51, RZ, RZ, R54 ;  /* 0x000000ffff337224 */ /* 0x000fe200078e0036 */
[----:B------:R-:W-:Y:S02]  /*1f130*/  F2FP.F16.F32.PACK_AB R130, R10, R9 ;  /* 0x000000090a82723e */ /* 0x000fe400000000ff */
[----:B------:R1:W3:Y:S01]  /*1f140*/  MUFU.EX2 R9, R101 ;  /* 0x0000006500097308 */ /* 0x0002e20000000800 */
[----:B------:R-:W-:Y:S02]  /*1f150*/  IMAD.MOV.U32 R68, RZ, RZ, R53 ;  /* 0x000000ffff447224 */ /* 0x000fe400078e0035 */
[----:B------:R-:W-:Y:S02]  /*1f160*/  IMAD.MOV.U32 R64, RZ, RZ, R55 ;  /* 0x000000ffff407224 */ /* 0x000fe400078e0037 */
[----:B------:R-:W-:Y:S02]  /*1f170*/  IMAD.MOV.U32 R56, RZ, RZ, R162 ;  /* 0x000000ffff387224 */ /* 0x000fe400078e00a2 */
[----:B------:R-:W-:Y:S01]  /*1f180*/  IMAD.MOV.U32 R72, RZ, RZ, R52 ;  /* 0x000000ffff487224 */ /* 0x000fe200078e0034 */
[----:B------:R-:W3:Y:S04]  /*1f190*/  LDL.LU R162, [R1+0x40c] ;  /* 0x00040c0001a27983 */ /* 0x000ee80000300800 */
[----:B------:R-:W3:Y:S01]  /*1f1a0*/  LDL.LU R163, [R1+0x408] ;  /* 0x0004080001a37983 */ /* 0x000ee20000300800 */
[----:B-1----:R-:W-:-:S02]  /*1f1b0*/  IMAD.MOV.U32 R101, RZ, RZ, R91 ;  /* 0x000000ffff657224 */ /* 0x002fc400078e005b */
[----:B------:R-:W-:Y:S01]  /*1f1c0*/  IMAD.MOV.U32 R91, RZ, RZ, R83 ;  /* 0x000000ffff5b7224 */ /* 0x000fe200078e0053 */
[----:B------:R-:W3:Y:S01]  /*1f1d0*/  LDL.LU R158, [R1+0x404] ;  /* 0x00040400019e7983 */ /* 0x000ee20000300800 */
[----:B------:R-:W-:Y:S02]  /*1f1e0*/  IMAD.MOV.U32 R83, RZ, RZ, R73 ;  /* 0x000000ffff537224 */ /* 0x000fe400078e0049 */
[----:B------:R-:W-:Y:S01]  /*1f1f0*/  IMAD.MOV.U32 R73, RZ, RZ, R50 ;  /* 0x000000ffff497224 */ /* 0x000fe200078e0032 */
[----:B------:R-:W3:Y:S01]  /*1f200*/  LDL.LU R159, [R1+0x400] ;  /* 0x00040000019f7983 */ /* 0x000ee20000300800 */
[----:B------:R-:W-:Y:S02]  /*1f210*/  IMAD.MOV.U32 R50, RZ, RZ, R51 ;  /* 0x000000ffff327224 */ /* 0x000fe400078e0033 */
[----:B------:R-:W-:Y:S01]  /*1f220*/  IMAD.MOV.U32 R51, RZ, RZ, R68 ;  /* 0x000000ffff337224 */ /* 0x000fe200078e0044 */
[----:B------:R-:W3:Y:S01]  /*1f230*/  LDL.LU R154, [R1+0x3fc] ;  /* 0x0003fc00019a7983 */ /* 0x000ee20000300800 */
[----:B------:R-:W-:-:S02]  /*1f240*/  IMAD.MOV.U32 R68, RZ, RZ, R64 ;  /* 0x000000ffff447224 */ /* 0x000fc400078e0040 */
[----:B------:R-:W-:Y:S01]  /*1f250*/  IMAD.MOV.U32 R64, RZ, RZ, R60 ;  /* 0x000000ffff407224 */ /* 0x000fe200078e003c */
[----:B------:R-:W3:Y:S01]  /*1f260*/  LDL.LU R155, [R1+0x3f8] ;  /* 0x0003f800019b7983 */ /* 0x000ee20000300800 */
[----:B------:R-:W-:Y:S02]  /*1f270*/  IMAD.MOV.U32 R60, RZ, RZ, R72 ;  /* 0x000000ffff3c7224 */ /* 0x000fe400078e0048 */
[----:B------:R-:W-:Y:S02]  /*1f280*/  IMAD.MOV.U32 R72, RZ, RZ, R69 ;  /* 0x000000ffff487224 */ /* 0x000fe400078e0045 */
[----:B------:R-:W-:Y:S01]  /*1f290*/  FADD.FTZ R4, R10, R4 ;  /* 0x000000040a047221 */ /* 0x000fe20000010000 */
[----:B------:R-:W-:Y:S02]  /*1f2a0*/  IMAD.MOV.U32 R69, RZ, RZ, R164 ;  /* 0x000000ffff457224 */ /* 0x000fe400078e00a4 */
[----:B------:R-:W3:Y:S04]  /*1f2b0*/  LDL.LU R164, [R1+0x3f4] ;  /* 0x0003f40001a47983 */ /* 0x000ee80000300800 */
[----:B------:R1:W3:Y:S01]  /*1f2c0*/  LDL.LU.S16 R10, [R1+0xb8] ;  /* 0x0000b800010a7983 */ /* 0x0002e20000300600 */
[----:B------:R-:W-:Y:S01]  /*1f2d0*/  FMUL.FTZ R172, R136, R20 ;  /* 0x0000001488ac7220 */ /* 0x000fe20000410000 */
[----:B------:R-:W-:Y:S01]  /*1f2e0*/  @P0 HADD2 R136, -R127.H1_H1, -RZ.H0_H0 ;  /* 0xa00000ff7f880230 */ /* 0x000fe20000000d00 */
[----:B------:R-:W-:-:S02]  /*1f2f0*/  LOP3.LUT R0, R38, 0xff, RZ, 0xc0, !PT ;  /* 0x000000ff26007812 */ /* 0x000fc400078ec0ff */
[----:B------:R-:W-:Y:S02]  /*1f300*/  PRMT R190, R127, 0x7632, R190 ;  /* 0x000076327fbe7816 */ /* 0x000fe400000000be */
[----:B------:R-:W-:Y:S02]  /*1f310*/  @P0 PRMT R190, R136, 0x5410, RZ ;  /* 0x0000541088be0816 */ /* 0x000fe400000000ff */
[----:B------:R-:W-:Y:S02]  /*1f320*/  ISETP.LE.U32.AND P0, PT, R0, UR36, PT ;  /* 0x0000002400007c0c */ /* 0x000fe4000bf03070 */
[----:B------:R-:W-:Y:S01]  /*1f330*/  LOP3.LUT R0, R38, 0xffff, RZ, 0xc0, !PT ;  /* 0x0000ffff26007812 */ /* 0x000fe200078ec0ff */
[----:B------:R-:W-:-:S03]  /*1f340*/  FMUL.FTZ R173, R137, R20 ;  /* 0x0000001489ad7220 */ /* 0x000fc60000410000 */
        /* <DEDUP_REMOVED lines=8> */
[----:B------:R-:W-:Y:S02]  /*1f3d0*/  LOP3.LUT R0, R0, 0xff, RZ, 0xc0, !PT ;  /* 0x000000ff00007812 */ /* 0x000fe400078ec0ff */
[----:B------:R-:W-:Y:S01]  /*1f3e0*/  PRMT R206, R168, 0x7610, R206 ;  /* 0x00007610a8ce7816 */ /* 0x000fe200000000ce */
[----:B--2---:R-:W-:-:S04]  /*1f3f0*/  FMUL.FTZ R174, R138, R19 ;  /* 0x000000138aae7220 */ /* 0x004fc80000410000 */
[----:B------:R-:W-:-:S05]  /*1f400*/  @!P0 HADD2 R138, -R133.H1_H1, -RZ.H0_H0 ;  /* 0xa00000ff858a8230 */ /* 0x000fca0000000d00 */
[----:B------:R-:W-:Y:S02]  /*1f410*/  @!P0 PRMT R217, R138, 0x5410, RZ ;  /* 0x000054108ad98816 */ /* 0x000fe400000000ff */
[----:B------:R-:W-:Y:S01]  /*1f420*/  ISETP.LE.U32.AND P0, PT, R0, UR36, PT ;  /* 0x0000002400007c0c */ /* 0x000fe2000bf03070 */
[----:B----4-:R-:W-:Y:S01]  /*1f430*/  FMUL.FTZ R175, R139, R19 ;  /* 0x000000138baf7220 */ /* 0x010fe20000410000 */
[----:B------:R-:W-:-:S11]  /*1f440*/  SHF.R.U32.HI R0, RZ, 0x18, R38 ;  /* 0x00000018ff007819 */ /* 0x000fd60000011626 */
[----:B------:R-:W-:-:S05]  /*1f450*/  @!P0 HADD2 R139, -R168.H0_H0, -RZ.H0_H0 ;  /* 0xa00000ffa88b8230 */ /* 0x000fca0000000900 */
[----:B------:R-:W-:Y:S02]  /*1f460*/  @!P0 PRMT R206, R139, 0x5410, RZ ;  /* 0x000054108bce8816 */ /* 0x000fe400000000ff */
[----:B------:R-:W-:Y:S01]  /*1f470*/  ISETP.LE.U32.AND P0, PT, R0, UR36, PT ;  /* 0x0000002400007c0c */ /* 0x000fe2000bf03070 */
[----:B------:R-:W-:Y:S02]  /*1f480*/  IMAD.MOV.U32 R0, RZ, RZ, R22 ;  /* 0x000000ffff007224 */ /* 0x000fe400078e0016 */
[-C--:B------:R-:W-:Y:S01]  /*1f490*/  FMUL.FTZ R52, R148, R20.reuse ;  /* 0x0000001494347220 */ /* 0x080fe20000410000 */
[----:B------:R-:W-:Y:S01]  /*1f4a0*/  FMUL.FTZ R148, R140, R20 ;  /* 0x000000148c947220 */ /* 0x000fe20000410000 */
[----:B------:R-:W-:Y:S02]  /*1f4b0*/  PRMT R204, R168, 0x7632, R204 ;  /* 0x00007632a8cc7816 */ /* 0x000fe400000000cc */
[----:B------:R-:W-:-:S06]  /*1f4c0*/  LOP3.LUT R0, R0, 0xff, RZ, 0xc0, !PT ;  /* 0x000000ff00007812 */ /* 0x000fcc00078ec0ff */
[----:B------:R-:W-:-:S05]  /*1f4d0*/  @!P0 HADD2 R140, -R168.H1_H1, -RZ.H0_H0 ;  /* 0xa00000ffa88c8230 */ /* 0x000fca0000000d00 */
[----:B------:R-:W-:Y:S02]  /*1f4e0*/  @!P0 PRMT R204, R140, 0x5410, RZ ;  /* 0x000054108ccc8816 */ /* 0x000fe400000000ff */
[----:B------:R-:W-:Y:S01]  /*1f4f0*/  ISETP.LE.U32.AND P0, PT, R0, UR36, PT ;  /* 0x0000002400007c0c */ /* 0x000fe2000bf03070 */
[-C--:B------:R-:W-:Y:S01]  /*1f500*/  FMUL.FTZ R53, R149, R20.reuse ;  /* 0x0000001495357220 */ /* 0x080fe20000410000 */
[----:B------:R-:W-:Y:S01]  /*1f510*/  FMUL.FTZ R149, R141, R20 ;  /* 0x000000148d957220 */ /* 0x000fe20000410000 */
[----:B------:R-:W-:Y:S02]  /*1f520*/  PRMT R0, R22, 0x7771, RZ ;  /* 0x0000777116007816 */ /* 0x000fe400000000ff */
[----:B------:R-:W-:-:S08]  /*1f530*/  PRMT R205, R130, 0x7610, R205 ;  /* 0x0000761082cd7816 */ /* 0x000fd000000000cd */
[----:B------:R-:W-:-:S05]  /*1f540*/  @!P0 HADD2 R141, -R130.H0_H0, -RZ.H0_H0 ;  /* 0xa00000ff828d8230 */ /* 0x000fca0000000900 */
[----:B------:R-:W-:Y:S02]  /*1f550*/  @!P0 PRMT R205, R141, 0x5410, RZ ;  /* 0x000054108dcd8816 */ /* 0x000fe400000000ff */
[----:B------:R-:W-:Y:S01]  /*1f560*/  ISETP.GT.U32.AND P0, PT, R0, UR36, PT ;  /* 0x0000002400007c0c */ /* 0x000fe2000bf04070 */
[-C--:B------:R-:W-:Y:S01]  /*1f570*/  FMUL.FTZ R54, R150, R19.reuse ;  /* 0x0000001396367220 */ /* 0x080fe20000410000 */
[----:B------:R-:W-:Y:S01]  /*1f580*/  FMUL.FTZ R150, R142, R19 ;  /* 0x000000138e967220 */ /* 0x000fe20000410000 */
[----:B------:R-:W-:Y:S02]  /*1f590*/  PRMT R0, R22, 0x7772, RZ ;  /* 0x0000777216007816 */ /* 0x000fe400000000ff */
[----:B------:R-:W-:-:S08]  /*1f5a0*/  PRMT R203, R130, 0x7632, R203 ;  /* 0x0000763282cb7816 */ /* 0x000fd000000000cb */
[----:B------:R-:W-:-:S05]  /*1f5b0*/  @P0 HADD2 R142, -R130.H1_H1, -RZ.H0_H0 ;  /* 0xa00000ff828e0230 */ /* 0x000fca0000000d00 */
[----:B------:R-:W-:Y:S02]  /*1f5c0*/  @P0 PRMT R203, R142, 0x5410, RZ ;  /* 0x000054108ecb0816 */ /* 0x000fe400000000ff */
[----:B------:R-:W-:Y:S01]  /*1f5d0*/  ISETP.GT.U32.AND P0, PT, R0, UR36, PT ;  /* 0x0000002400007c0c */ /* 0x000fe2000bf04070 */
[-C--:B------:R-:W-:Y:S01]  /*1f5e0*/  FMUL.FTZ R55, R151, R19.reuse ;  /* 0x0000001397377220 */ /* 0x080fe20000410000 */
[----:B---3--:R-:W-:Y:S01]  /*1f5f0*/  FMUL.FTZ R151, R143, R19 ;  /* 0x000000138f977220 */ /* 0x008fe20000410000 */
[----:B------:R-:W-:Y:S02]  /*1f600*/  PRMT R0, R22, 0x7773, RZ ;  /* 0x0000777316007816 */ /* 0x000fe400000000ff */
[----:B------:R-:W-:Y:S01]  /*1f610*/  PRMT R202, R169, 0x7610, R202 ;  /* 0x00007610a9ca7816 */ /* 0x000fe200000000ca */
[----:B------:R2:W3:Y:S07]  /*1f620*/  MUFU.EX2 R8, R101 ;  /* 0x0000006500087308 */ /* 0x0004ee0000000800 */
[----:B------:R-:W-:-:S05]  /*1f630*/  @P0 HADD2 R143, -R169.H0_H0, -RZ.H0_H0 ;  /* 0xa00000ffa98f0230 */ /* 0x000fca0000000900 */
[----:B------:R-:W-:Y:S02]  /*1f640*/  @P0 PRMT R202, R143, 0x5410, RZ ;  /* 0x000054108fca0816 */ /* 0x000fe400000000ff */
[----:B------:R-:W-:Y:S01]  /*1f650*/  ISETP.GT.U32.AND P0, PT, R0, UR36, PT ;  /* 0x0000002400007c0c */ /* 0x000fe2000bf04070 */
[----:B--2---:R-:W-:Y:S02]  /*1f660*/  IMAD.MOV.U32 R101, RZ, RZ, R83 ;  /* 0x000000ffff657224 */ /* 0x004fe400078e0053 */
[----:B------:R-:W-:Y:S02]  /*1f670*/  IMAD.MOV.U32 R83, RZ, RZ, R73 ;  /* 0x000000ffff537224 */ /* 0x000fe400078e0049 */
[----:B------:R-:W-:Y:S02]  /*1f680*/  IMAD.MOV.U32 R73, RZ, RZ, R51 ;  /* 0x000000ffff497224 */ /* 0x000fe400078e0033 */
[----:B------:R-:W-:Y:S02]  /*1f690*/  IMAD.MOV.U32 R51, RZ, RZ, R68 ;  /* 0x000000ffff337224 */ /* 0x000fe400078e0044 */
[----:B------:R-:W-:-:S04]  /*1f6a0*/  IMAD.WIDE.U32 R30, R7, -0x2daee0ad, RZ ;  /* 0xd2511f53071e7825 */ /* 0x000fc800078e00ff */
[----:B------:R-:W-:Y:S01]  /*1f6b0*/  FADD.FTZ R0, R9, R5 ;  /* 0x0000000509007221 */ /* 0x000fe20000010000 */
[----:B------:R-:W-:Y:S02]  /*1f6c0*/  IMAD.MOV.U32 R68, RZ, RZ, R64 ;  /* 0x000000ffff447224 */ /* 0x000fe400078e0040 */
[----:B------:R-:W-:Y:S02]  /*1f6d0*/  IMAD.MOV.U32 R64, RZ, RZ, R72 ;  /* 0x000000ffff407224 */ /* 0x000fe400078e0048 */
[----:B------:R-:W-:Y:S02]  /*1f6e0*/  IMAD.MOV.U32 R72, RZ, RZ, R69 ;  /* 0x000000ffff487224 */ /* 0x000fe400078e0045 */
[----:B------:R-:W-:Y:S01]  /*1f6f0*/  IMAD.MOV.U32 R69, RZ, RZ, R41 ;  /* 0x000000ffff457224 */ /* 0x000fe200078e0029 */
[----:B------:R-:W-:Y:S01]  /*1f700*/  LOP3.LUT R41, R6, UR6, R31, 0x96, !PT ;  /* 0x0000000606297c12 */ /* 0x000fe2000f8e961f */
[----:B------:R-:W-:Y:S01]  /*1f710*/  MUFU.EX2 R7, R216 ;  /* 0x000000d800077308 */ /* 0x000fe20000000800 */
[----:B------:R-:W-:-:S02]  /*1f720*/  @P0 HADD2 R220, -R169.H1_H1, -RZ.H0_H0 ;  /* 0xa00000ffa9dc0230 */ /* 0x000fc40000000d00 */
[----:B---3--:R-:W-:Y:S01]  /*1f730*/  FADD.FTZ R5, R8, R0 ;  /* 0x0000000008057221 */ /* 0x008fe20000010000 */
[----:B------:R-:W2:Y:S01]  /*1f740*/  MUFU.EX2 R6, R219 ;  /* 0x000000db00067308 */ /* 0x000ea20000000800 */
[----:B------:R-:W-:Y:S02]  /*1f750*/  LOP3.LUT R0, R41, 0xff, RZ, 0xc0, !PT ;  /* 0x000000ff29007812 */ /* 0x000fe400078ec0ff */
[----:B------:R-:W-:Y:S02]  /*1f760*/  PRMT R197, R169, 0x7632, R197 ;  /* 0x00007632a9c57816 */ /* 0x000fe400000000c5 */
[----:B------:R-:W-:Y:S02]  /*1f770*/  @P0 PRMT R197, R220, 0x5410, RZ ;  /* 0x00005410dcc50816 */ /* 0x000fe400000000ff */
[----:B------:R-:W-:Y:S02]  /*1f780*/  ISETP.LE.U32.AND P0, PT, R0, UR36, PT ;  /* 0x0000002400007c0c */ /* 0x000fe4000bf03070 */
[----:B------:R-:W-:-:S02]  /*1f790*/  LOP3.LUT R0, R41, 0xffff, RZ, 0xc0, !PT ;  /* 0x0000ffff29007812 */ /* 0x000fc400078ec0ff */
[----:B--2---:R-:W-:Y:S02]  /*1f7a0*/  F2FP.F16.F32.PACK_AB R138, R6, R7 ;  /* 0x00000007068a723e */ /* 0x004fe400000000ff */
[----:B------:R-:W-:-:S07]  /*1f7b0*/  SHF.R.U32.HI R0, RZ, 0x8, R0 ;  /* 0x00000008ff007819 */ /* 0x000fce0000011600 */
[----:B------:R-:W-:Y:S01]  /*1f7c0*/  @!P0 HADD2 R223, -R138.H0_H0, -RZ.H0_H0 ;  /* 0xa00000ff8adf8230 */ /* 0x000fe20000000900 */
[----:B------:R-:W-:Y:S02]  /*1f7d0*/  LOP3.LUT R0, R0, 0xffff, RZ, 0xc0, !PT ;  /* 0x0000ffff00007812 */ /* 0x000fe400078ec0ff */
[----:B------:R-:W-:Y:S02]  /*1f7e0*/  PRMT R225, R138, 0x7610, R225 ;  /* 0x000076108ae17816 */ /* 0x000fe400000000e1 */
[----:B------:R-:W-:Y:S02]  /*1f7f0*/  @!P0 PRMT R225, R223, 0x5410, RZ ;  /* 0x00005410dfe18816 */ /* 0x000fe400000000ff */
[----:B------:R-:W-:Y:S01]  /*1f800*/  ISETP.LE.U32.AND P0, PT, R0, UR36, PT ;  /* 0x0000002400007c0c */ /* 0x000fe2000bf03070 */
[----:B------:R-:W-:-:S04]  /*1f810*/  FADD.FTZ R4, R7, R4 ;  /* 0x0000000407047221 */ /* 0x000fc80000010000 */
[----:B------:R-:W-:Y:S01]  /*1f820*/  FADD.FTZ R4, R6, R4 ;  /* 0x0000000406047221 */ /* 0x000fe20000010000 */
[----:B------:R-:W-:-:S07]  /*1f830*/  PRMT R223, R138, 0x7632, R223 ;  /* 0x000076328adf7816 */ /* 0x000fce00000000df */
[----:B------:R-:W-:-:S05]  /*1f840*/  @!P0 HADD2 R10, -R138.H1_H1, -RZ.H0_H0 ;  /* 0xa00000ff8a0a8230 */ /* 0x000fca0000000d00 */
[----:B------:R-:W-:-:S04]  /*1f850*/  PRMT R6, R10, 0x7610, R6 ;  /* 0x000076100a067816 */ /* 0x000fc80000000006 */
[----:B------:R-:W-:Y:S02]  /*1f860*/  @!P0 PRMT R223, R6, 0x5410, RZ ;  /* 0x0000541006df8816 */ /* 0x000fe400000000ff */
[----:B------:R1:W2:Y:S01]  /*1f870*/  LDL.LU.S16 R6, [R1+0xbc] ;  /* 0x0000bc0001067983 */ /* 0x0002a20000300600 */
[----:B------:R-:W-:-:S04]  /*1f880*/  PRMT R0, R41, 0x7632, R0 ;  /* 0x0000763229007816 */ /* 0x000fc80000000000 */
[----:B------:R-:W-:-:S04]  /*1f890*/  LOP3.LUT R0, R0, 0xff, RZ, 0xc0, !PT ;  /* 0x000000ff00007812 */ /* 0x000fc800078ec0ff */
[----:B------:R-:W-:Y:S01]  /*1f8a0*/  ISETP.LE.U32.AND P0, PT, R0, UR36, PT ;  /* 0x0000002400007c0c */ /* 0x000fe2000bf03070 */
[----:B------:R-:W-:Y:S01]  /*1f8b0*/  IMAD.MOV.U32 R107, RZ, RZ, R101 ;  /* 0x000000ffff6b7224 */ /* 0x000fe200078e0065 */
[----:B------:R3:W-:Y:S01]  /*1f8c0*/  MUFU.EX2 R7, R160 ;  /* 0x000000a000077308 */ /* 0x0007e20000000800 */
[----:B------:R-:W-:Y:S01]  /*1f8d0*/  PRMT R220, R171, 0x7610, R220 ;  /* 0x00007610abdc7816 */ /* 0x000fe200000000dc */
[----:B------:R-:W-:Y:S02]  /*1f8e0*/  IMAD.MOV.U32 R101, RZ, RZ, R91 ;  /* 0x000000ffff657224 */ /* 0x000fe400078e005b */
[----:B------:R-:W-:Y:S02]  /*1f8f0*/  IMAD.MOV.U32 R91, RZ, RZ, R88 ;  /* 0x000000ffff5b7224 */ /* 0x000fe400078e0058 */
[----:B------:R-:W-:Y:S02]  /*1f900*/  IMAD.MOV.U32 R88, RZ, RZ, R131 ;  /* 0x000000ffff587224 */ /* 0x000fe400078e0083 */
[----:B------:R-:W-:-:S02]  /*1f910*/  IMAD.MOV.U32 R131, RZ, RZ, R128 ;  /* 0x000000ffff837224 */ /* 0x000fc400078e0080 */
[----:B------:R-:W-:Y:S02]  /*1f920*/  IMAD.MOV.U32 R128, RZ, RZ, R165 ;  /* 0x000000ffff807224 */ /* 0x000fe400078e00a5 */
[-C--:B------:R-:W-:Y:S01]  /*1f930*/  FMUL.FTZ R146, R146, R19.reuse ;  /* 0x0000001392927220 */ /* 0x080fe20000410000 */
[----:B------:R-:W-:Y:S01]  /*1f940*/  FMUL.FTZ R147, R147, R19 ;  /* 0x0000001393937220 */ /* 0x000fe20000410000 */
[----:B------:R-:W4:Y:S04]  /*1f950*/  LDL.LU R165, [R1+0x3f0] ;  /* 0x0003f00001a57983 */ /* 0x000f280000300800 */
[----:B---3--:R-:W3:Y:S01]  /*1f960*/  LDL.LU R160, [R1+0x3e4] ;  /* 0x0003e40001a07983 */ /* 0x008ee20000300800 */
[----:B------:R-:W-:Y:S01]  /*1f970*/  MUFU.EX2 R10, R156 ;  /* 0x0000009c000a7308 */ /* 0x000fe20000000800 */
[----:B------:R-:W-:Y:S01]  /*1f980*/  F2FP.F16.F32.PACK_AB R18, R8, R9 ;  /* 0x000000090812723e */ /* 0x000fe200000000ff */
[----:B--2---:R-:W-:-:S05]  /*1f990*/  @!P0 HADD2 R6, -R171.H0_H0, -RZ.H0_H0 ;  /* 0xa00000ffab068230 */ /* 0x004fca0000000900 */
[----:B------:R-:W-:Y:S02]  /*1f9a0*/  PRMT R0, R6, 0x7610, R0 ;  /* 0x0000761006007816 */ /* 0x000fe40000000000 */
[----:B------:R2:W1:Y:S02]  /*1f9b0*/  MUFU.EX2 R6, R107 ;  /* 0x0000006b00067308 */ /* 0x0004640000000800 */
[----:B------:R-:W-:Y:S02]  /*1f9c0*/  @!P0 PRMT R220, R0, 0x5410, RZ ;  /* 0x0000541000dc8816 */ /* 0x000fe400000000ff */
[----:B------:R-:W-:-:S04]  /*1f9d0*/  SHF.R.U32.HI R0, RZ, 0x18, R41 ;  /* 0x00000018ff007819 */ /* 0x000fc80000011629 */
[----:B------:R-:W-:Y:S01]  /*1f9e0*/  ISETP.LE.U32.AND P0, PT, R0, UR36, PT ;  /* 0x0000002400007c0c */ /* 0x000fe2000bf03070 */
[----:B--2---:R-:W-:Y:S02]  /*1f9f0*/  IMAD.MOV.U32 R107, RZ, RZ, R91 ;  /* 0x000000ffff6b7224 */ /* 0x004fe400078e005b */
[----:B-1----:R-:W-:Y:S01]  /*1fa00*/  FADD.FTZ R0, R6, R5 ;  /* 0x0000000506007221 */ /* 0x002fe20000010000 */
[----:B------:R-:W-:Y:S02]  /*1fa10*/  IMAD.MOV.U32 R91, RZ, RZ, R131 ;  /* 0x000000ffff5b7224 */ /* 0x000fe400078e0083 */
[----:B------:R-:W-:Y:S01]  /*1fa20*/  IMAD.MOV.U32 R131, RZ, RZ, R128 ;  /* 0x000000ffff837224 */ /* 0x000fe200078e0080 */
[C---:B------:R-:W-:Y:S01]  /*1fa30*/  F2FP.F16.F32.PACK_AB R19, R7.reuse, R6 ;  /* 0x000000060713723e */ /* 0x040fe200000000ff */
[----:B------:R-:W-:Y:S02]  /*1fa40*/  IMAD.MOV.U32 R128, RZ, RZ, R247 ;  /* 0x000000ffff807224 */ /* 0x000fe400078e00f7 */
[----:B------:R-:W-:Y:S01]  /*1fa50*/  FADD.FTZ R7, R7, R0 ;  /* 0x0000000007077221 */ /* 0x000fe20000010000 */
[----:B------:R-:W-:-:S02]  /*1fa60*/  IMAD.MOV.U32 R247, RZ, RZ, R161 ;  /* 0x000000fffff77224 */ /* 0x000fc400078e00a1 */
[----:B------:R-:W2:Y:S04]  /*1fa70*/  LDL.LU R161, [R1+0x3e0] ;  /* 0x0003e00001a17983 */ /* 0x000ea80000300800 */
[----:B------:R1:W4:Y:S04]  /*1fa80*/  LDL.LU.S16 R0, [R1+0xd8] ;  /* 0x0000d80001007983 */ /* 0x0003280000300600 */
[----:B------:R-:W2:Y:S04]  /*1fa90*/  LDL.LU R156, [R1+0x3dc] ;  /* 0x0003dc00019c7983 */ /* 0x000ea80000300800 */
[----:B------:R1:W3:Y:S01]  /*1faa0*/  LDL.LU.S16 R8, [R1+0xe0] ;  /* 0x0000e00001087983 */ /* 0x0002e20000300600 */
[----:B------:R-:W1:Y:S01]  /*1fab0*/  MUFU.EX2 R6, R107 ;  /* 0x0000006b00067308 */ /* 0x000e620000000800 */
[----:B------:R-:W-:-:S02]  /*1fac0*/  PRMT R216, R171, 0x7632, R216 ;  /* 0x00007632abd87816 */ /* 0x000fc400000000d8 */
[----:B------:R-:W-:Y:S01]  /*1fad0*/  F2FP.F16.F32.PACK_AB R21, R21, R65 ;  /* 0x000000411515723e */ /* 0x000fe200000000ff */
[----:B------:R-:W-:Y:S02]  /*1fae0*/  IMAD.MOV.U32 R65, RZ, RZ, R157 ;  /* 0x000000ffff417224 */ /* 0x000fe400078e009d */
[----:B------:R-:W2:Y:S01]  /*1faf0*/  LDL.LU R157, [R1+0x3d8] ;  /* 0x0003d800019d7983 */ /* 0x000ea20000300800 */
[----:B-1----:R-:W-:-:S04]  /*1fb00*/  F2FP.F16.F32.PACK_AB R135, R10, R6 ;  /* 0x000000060a87723e */ /* 0x002fc800000000ff */
[----:B------:R-:W-:Y:S01]  /*1fb10*/  PRMT R219, R135, 0x7610, R219 ;  /* 0x0000761087db7816 */ /* 0x000fe200000000db */
[----:B------:R-:W-:Y:S02]  /*1fb20*/  IMAD.MOV.U32 R12, RZ, RZ, R75 ;  /* 0x000000ffff0c7224 */ /* 0x000fe400078e004b */
[----:B------:R-:W-:Y:S01]  /*1fb30*/  IMAD.MOV.U32 R14, RZ, RZ, R74 ;  /* 0x000000ffff0e7224 */ /* 0x000fe200078e004a */
[----:B------:R-:W-:Y:S01]  /*1fb40*/  F2FP.F16.F32.PACK_AB R43, R82, R90 ;  /* 0x0000005a522b723e */ /* 0x000fe200000000ff */
[----:B------:R-:W-:Y:S01]  /*1fb50*/  MUFU.EX2 R9, R134 ;  /* 0x0000008600097308 */ /* 0x000fe20000000800 */
[----:B------:R-:W-:Y:S02]  /*1fb60*/  IMAD.MOV.U32 R107, RZ, RZ, R66 ;  /* 0x000000ffff6b7224 */ /* 0x000fe400078e0042 */
[----:B------:R-:W-:Y:S01]  /*1fb70*/  FMUL.FTZ R66, R154, R114 ;  /* 0x000000729a427220 */ /* 0x000fe20000410000 */
[----:B------:R-:W-:Y:S01]  /*1fb80*/  IMAD.MOV.U32 R90, RZ, RZ, R67 ;  /* 0x000000ffff5a7224 */ /* 0x000fe200078e0043 */
[----:B------:R-:W-:Y:S01]  /*1fb90*/  MUFU.EX2 R12, R12 ;  /* 0x0000000c000c7308 */ /* 0x000fe20000000800 */
[----:B------:R-:W-:-:S02]  /*1fba0*/  IMAD.MOV.U32 R11, RZ, RZ, R14 ;  /* 0x000000ffff0b7224 */ /* 0x000fc400078e000e */
[----:B------:R-:W-:Y:S01]  /*1fbb0*/  IMAD.MOV.U32 R14, RZ, RZ, R90 ;  /* 0x000000ffff0e7224 */ /* 0x000fe200078e005a */
[----:B------:R-:W-:Y:S01]  /*1fbc0*/  PRMT R201, R135, 0x7632, R201 ;  /* 0x0000763287c97816 */ /* 0x000fe200000000c9 */
        /* <DEDUP_REMOVED lines=12> */
[----:B------:R-:W-:Y:S01]  /*1fc90*/  FMUL.FTZ R67, R155, R114 ;  /* 0x000000729b437220 */ /* 0x000fe20000410000 */
[----:B------:R-:W-:Y:S02]  /*1fca0*/  IMAD.MOV.U32 R82, RZ, RZ, R70 ;  /* 0x000000ffff527224 */ /* 0x000fe400078e0046 */
[----:B------:R-:W-:Y:S02]  /*1fcb0*/  IMAD.MOV.U32 R23, RZ, RZ, R91 ;  /* 0x000000ffff177224 */ /* 0x000fe400078e005b */
[----:B----4-:R-:W-:-:S05]  /*1fcc0*/  @!P0 HADD2 R0, -R171.H1_H1, -RZ.H0_H0 ;  /* 0xa00000ffab008230 */ /* 0x010fca0000000d00 */
[----:B------:R-:W-:Y:S01]  /*1fcd0*/  PRMT R5, R0, 0x7610, R5 ;  /* 0x0000761000057816 */ /* 0x000fe20000000005 */
[----:B------:R-:W-:-:S03]  /*1fce0*/  IMAD.MOV.U32 R0, RZ, RZ, R30 ;  /* 0x000000ffff007224 */ /* 0x000fc600078e001e */
[----:B------:R-:W-:Y:S01]  /*1fcf0*/  @!P0 PRMT R216, R5, 0x5410, RZ ;  /* 0x0000541005d88816 */ /* 0x000fe200000000ff */
[----:B------:R-:W-:Y:S01]  /*1fd00*/  FADD.FTZ R5, R6, R4 ;  /* 0x0000000406057221 */ /* 0x000fe20000010000 */
[----:B------:R-:W-:Y:S02]  /*1fd10*/  LOP3.LUT R6, R152, UR12, R35, 0x96, !PT ;  /* 0x0000000c98067c12 */ /* 0x000fe4000f8e9623 */
[----:B------:R-:W4:Y:S01]  /*1fd20*/  LDL.LU.64 R152, [R1+0x3d0] ;  /* 0x0003d00001987983 */ /* 0x000f220000300a00 */
[----:B------:R-:W-:-:S04]  /*1fd30*/  LOP3.LUT R0, R0, 0xff, RZ, 0xc0, !PT ;  /* 0x000000ff00007812 */ /* 0x000fc800078ec0ff */
[----:B------:R-:W-:-:S13]  /*1fd40*/  ISETP.LE.U32.AND P0, PT, R0, UR36, PT ;  /* 0x0000002400007c0c */ /* 0x000fda000bf03070 */
[----:B---3--:R-:W-:-:S05]  /*1fd50*/  @!P0 HADD2 R8, -R135.H0_H0, -RZ.H0_H0 ;  /* 0xa00000ff87088230 */ /* 0x008fca0000000900 */
[----:B------:R-:W-:-:S04]  /*1fd60*/  PRMT R0, R8, 0x7610, R0 ;  /* 0x0000761008007816 */ /* 0x000fc80000000000 */
[----:B------:R-:W-:Y:S02]  /*1fd70*/  @!P0 PRMT R219, R0, 0x5410, RZ ;  /* 0x0000541000db8816 */ /* 0x000fe400000000ff */
[----:B------:R-:W-:-:S04]  /*1fd80*/  PRMT R0, R30, 0x7771, RZ ;  /* 0x000077711e007816 */ /* 0x000fc800000000ff */
[----:B------:R-:W-:Y:S01]  /*1fd90*/  ISETP.GT.U32.AND P0, PT, R0, UR36, PT ;  /* 0x0000002400007c0c */ /* 0x000fe2000bf04070 */
[----:B------:R-:W1:Y:S01]  /*1fda0*/  MUFU.EX2 R4, R181 ;  /* 0x000000b500047308 */ /* 0x000e620000000800 */
[----:B------:R-:W-:-:S03]  /*1fdb0*/  PRMT R0, R30, 0x7772, RZ ;  /* 0x000077721e007816 */ /* 0x000fc600000000ff */
[----:B------:R3:W2:Y:S08]  /*1fdc0*/  MUFU.EX2 R8, R11 ;  /* 0x0000000b00087308 */ /* 0x0006b00000000800 */
[----:B------:R-:W-:-:S05]  /*1fdd0*/  @P0 HADD2 R154, -R135.H1_H1, -RZ.H0_H0 ;  /* 0xa00000ff879a0230 */ /* 0x000fca0000000d00 */
[----:B------:R-:W-:Y:S02]  /*1fde0*/  @P0 PRMT R201, R154, 0x5410, RZ ;  /* 0x000054109ac90816 */ /* 0x000fe400000000ff */
[----:B------:R-:W-:Y:S01]  /*1fdf0*/  ISETP.GT.U32.AND P0, PT, R0, UR36, PT ;  /* 0x0000002400007c0c */ /* 0x000fe2000bf04070 */
[----:B-1----:R-:W-:Y:S01]  /*1fe00*/  FADD.FTZ R0, R4, R17 ;  /* 0x0000001104007221 */ /* 0x002fe20000010000 */
[----:B------:R-:W-:-:S03]  /*1fe10*/  F2FP.F16.F32.PACK_AB R134, R9, R4 ;  /* 0x000000040986723e */ /* 0x000fc600000000ff */
[----:B---3--:R-:W-:Y:S01]  /*1fe20*/  FADD.FTZ R11, R9, R0 ;  /* 0x00000000090b7221 */ /* 0x008fe20000010000 */
[----:B------:R-:W-:Y:S01]  /*1fe30*/  FADD.FTZ R0, R12, R7 ;  /* 0x000000070c007221 */ /* 0x000fe20000010000 */
[----:B------:R-:W-:Y:S01]  /*1fe40*/  IMAD.WIDE.U32 R6, R6, -0x2daee0ad, RZ ;  /* 0xd2511f5306067825 */ /* 0x000fe200078e00ff */
[----:B------:R-:W-:-:S03]  /*1fe50*/  LOP3.LUT R4, R34, UR34, R3, 0x96, !PT ;  /* 0x0000002222047c12 */ /* 0x000fc6000f8e9603 */
[----:B--2---:R-:W-:Y:S01]  /*1fe60*/  FADD.FTZ R14, R8, R0 ;  /* 0x00000000080e7221 */ /* 0x004fe20000010000 */
[----:B------:R-:W-:Y:S01]  /*1fe70*/  IMAD.MOV.U32 R34, RZ, RZ, R73 ;  /* 0x000000ffff227224 */ /* 0x000fe200078e0049 */
[----:B------:R-:W-:Y:S01]  /*1fe80*/  LOP3.LUT R0, R96, UR33, R7, 0x96, !PT ;  /* 0x0000002160007c12 */ /* 0x000fe2000f8e9607 */
[----:B------:R-:W-:Y:S02]  /*1fe90*/  IMAD.MOV.U32 R35, RZ, RZ, R64 ;  /* 0x000000ffff237224 */ /* 0x000fe400078e0040 */
[----:B------:R-:W-:Y:S01]  /*1fea0*/  FADD.FTZ R10, R10, R5 ;  /* 0x000000050a0a7221 */ /* 0x000fe20000010000 */
[----:B------:R-:W-:Y:S01]  /*1feb0*/  IMAD.MOV.U32 R9, RZ, RZ, R34 ;  /* 0x000000ffff097224 */ /* 0x000fe200078e0022 */
[----:B------:R-:W-:Y:S01]  /*1fec0*/  F2FP.F16.F32.PACK_AB R17, R8, R12 ;  /* 0x0000000c0811723e */ /* 0x000fe200000000ff */
[----:B------:R-:W-:Y:S02]  /*1fed0*/  IMAD.MOV.U32 R34, RZ, RZ, R35 ;  /* 0x000000ffff227224 */ /* 0x000fe400078e0023 */
[----:B------:R-:W-:-:S02]  /*1fee0*/  @P0 HADD2 R155, -R134.H0_H0, -RZ.H0_H0 ;  /* 0xa00000ff869b0230 */ /* 0x000fc40000000900 */
[----:B------:R-:W-:Y:S01]  /*1fef0*/  IMAD.MOV.U32 R35, RZ, RZ, R13 ;  /* 0x000000ffff237224 */ /* 0x000fe200078e000d */
[----:B------:R-:W-:Y:S01]  /*1ff00*/  PRMT R199, R134, 0x7610, R199 ;  /* 0x0000761086c77816 */ /* 0x000fe200000000c7 */
[----:B------:R-:W-:Y:S01]  /*1ff10*/  IMAD.WIDE.U32 R4, R4, -0x2daee0ad, RZ ;  /* 0xd2511f5304047825 */ /* 0x000fe200078e00ff */
[----:B------:R-:W2:Y:S03]  /*1ff20*/  LDL.LU.64 R96, [R1+0x3c8] ;  /* 0x0003c80001607983 */ /* 0x000ea60000300a00 */
[----:B------:R-:W-:Y:S01]  /*1ff30*/  IMAD.WIDE.U32 R12, R0, -0x326172a9, RZ ;  /* 0xcd9e8d57000c7825 */ /* 0x000fe200078e00ff */
[----:B------:R-:W-:-:S04]  /*1ff40*/  LOP3.LUT R0, R6, UR27, R5, 0x96, !PT ;  /* 0x0000001b06007c12 */ /* 0x000fc8000f8e9605 */
[----:B------:R-:W-:Y:S01]  /*1ff50*/  LOP3.LUT R5, R2, UR31, R13, 0x96, !PT ;  /* 0x0000001f02057c12 */ /* 0x000fe2000f8e960d */
[----:B------:R-:W-:Y:S01]  /*1ff60*/  IMAD.MOV.U32 R31, RZ, RZ, R9 ;  /* 0x000000ffff1f7224 */ /* 0x000fe200078e0009 */
[----:B------:R-:W-:Y:S01]  /*1ff70*/  PRMT R6, R30, 0x7773, RZ ;  /* 0x000077731e067816 */ /* 0x000fe200000000ff */
[----:B------:R-:W-:Y:S01]  /*1ff80*/  IMAD.MOV.U32 R154, RZ, RZ, R101 ;  /* 0x000000ffff9a7224 */ /* 0x000fe200078e0065 */
[----:B------:R-:W-:Y:S01]  /*1ff90*/  @P0 PRMT R199, R155, 0x5410, RZ ;  /* 0x000054109bc70816 */ /* 0x000fe200000000ff */
[----:B------:R-:W-:Y:S01]  /*1ffa0*/  IMAD.WIDE.U32 R8, R5, -0x2daee0ad, RZ ;  /* 0xd2511f5305087825 */ /* 0x000fe200078e00ff */
[----:B------:R-:W-:Y:S01]  /*1ffb0*/  ISETP.GT.U32.AND P0, PT, R6, UR36, PT ;  /* 0x0000002406007c0c */ /* 0x000fe2000bf04070 */
[----:B------:R-:W3:Y:S02]  /*1ffc0*/  LDL.LU.64 R2, [R1+0x3c0] ;  /* 0x0003c00001027983 */ /* 0x000ee40000300a00 */
[----:B------:R-:W-:Y:S01]  /*1ffd0*/  IMAD.WIDE.U32 R6, R0, -0x326172a9, RZ ;  /* 0xcd9e8d5700067825 */ /* 0x000fe200078e00ff */
[----:B------:R-:W-:-:S02]  /*1ffe0*/  LOP3.LUT R4, R4, UR16, R9, 0x96, !PT ;  /* 0x0000001004047c12 */ /* 0x000fc4000f8e9609 */
[----:B------:R-:W1:Y:S02]  /*1fff0*/  MUFU.EX2 R9, R31 ;  /* 0x0000001f00097308 */ /* 0x000e640000000800 */
[----:B------:R-:W-:Y:S02]  /*20000*/  LOP3.LUT R0, R12, UR17, R7, 0x96, !PT ;  /* 0x000000110c007c12 */ /* 0x000fe4000f8e9607 */
[----:B------:R-:W1:Y:S03]  /*20010*/  MUFU.EX2 R5, R34 ;  /* 0x0000002200057308 */ /* 0x000e660000000800 */
[----:B------:R-:W-:-:S04]  /*20020*/  IMAD.WIDE.U32 R12, R0, -0x2daee0ad, RZ ;  /* 0xd2511f53000c7825 */ /* 0x000fc800078e00ff */
[----:B------:R-:W-:Y:S01]  /*20030*/  IMAD.MOV.U32 R101, RZ, RZ, R83 ;  /* 0x000000ffff657224 */ /* 0x000fe200078e0053 */
[----:B------:R-:W-:Y:S01]  /*20040*/  LOP3.LUT R7, R8, UR14, R13, 0x96, !PT ;  /* 0x0000000e08077c12 */ /* 0x000fe2000f8e960d */
[----:B------:R-:W-:Y:S02]  /*20050*/  IMAD.MOV.U32 R83, RZ, RZ, R68 ;  /* 0x000000ffff537224 */ /* 0x000fe400078e0044 */
[----:B-1----:R-:W-:Y:S01]  /*20060*/  FADD.FTZ R0, R9, R10 ;  /* 0x0000000a09007221 */ /* 0x002fe20000010000 */
[----:B------:R-:W-:Y:S02]  /*20070*/  IMAD.MOV.U32 R31, RZ, RZ, R107 ;  /* 0x000000ffff1f7224 */ /* 0x000fe400078e006b */
[----:B------:R-:W-:Y:S01]  /*20080*/  IMAD.MOV.U32 R107, RZ, RZ, R101 ;  /* 0x000000ffff6b7224 */ /* 0x000fe200078e0065 */
[C---:B------:R-:W-:Y:S01]  /*20090*/  F2FP.F16.F32.PACK_AB R140, R5.reuse, R9 ;  /* 0x00000009058c723e */ /* 0x040fe200000000ff */
[----:B------:R-:W-:Y:S02]  /*200a0*/  IMAD.MOV.U32 R101, RZ, RZ, R88 ;  /* 0x000000ffff657224 */ /* 0x000fe400078e0058 */
[----:B------:R-:W-:Y:S01]  /*200b0*/  FADD.FTZ R8, R5, R0 ;  /* 0x0000000005087221 */ /* 0x000fe20000010000 */
[----:B------:R-:W-:-:S02]  /*200c0*/  IMAD.MOV.U32 R34, RZ, RZ, R82 ;  /* 0x000000ffff227224 */ /* 0x000fc400078e0052 */
[----:B------:R-:W-:Y:S02]  /*200d0*/  IMAD.MOV.U32 R88, RZ, RZ, R83 ;  /* 0x000000ffff587224 */ /* 0x000fe400078e0053 */
[----:B------:R-:W-:-:S04]  /*200e0*/  IMAD.WIDE.U32 R4, R4, -0x326172a9, RZ ;  /* 0xcd9e8d5704047825 */ /* 0x000fc800078e00ff */
[----:B------:R-:W-:-:S04]  /*200f0*/  IMAD.WIDE.U32 R82, R7, -0x326172a9, RZ ;  /* 0xcd9e8d5707527825 */ /* 0x000fc800078e00ff */
[----:B------:R-:W-:Y:S02]  /*20100*/  IMAD.MOV.U32 R10, RZ, RZ, R36 ;  /* 0x000000ffff0a7224 */ /* 0x000fe400078e0024 */
[----:B------:R-:W-:Y:S01]  /*20110*/  IMAD.MOV.U32 R155, RZ, RZ, R65 ;  /* 0x000000ffff9b7224 */ /* 0x000fe200078e0041 */
[----:B------:R-:W-:Y:S02]  /*20120*/  LOP3.LUT R36, R4, UR13, R83, 0x96, !PT ;  /* 0x0000000d04247c12 */ /* 0x000fe4000f8e9653 */
[----:B------:R-:W-:Y:S04]  /*20130*/  MUFU.EX2 R4, R10 ;  /* 0x0000000a00047308 */ /* 0x000fe80000000800 */
[----:B------:R1:W-:Y:S02]  /*20140*/  MUFU.EX2 R10, R155 ;  /* 0x0000009b000a7308 */ /* 0x0003e40000000800 */
[----:B-1----:R-:W-:-:S02]  /*20150*/  IMAD.MOV.U32 R155, RZ, RZ, R154 ;  /* 0x000000ffff9b7224 */ /* 0x002fc400078e009a */
[----:B------:R-:W-:Y:S02]  /*20160*/  IMAD.MOV.U32 R154, RZ, RZ, R23 ;  /* 0x000000ffff9a7224 */ /* 0x000fe400078e0017 */
[----:B------:R1:W2:Y:S01]  /*20170*/  LDL.LU.S16 R23, [R1+0xf0] ;  /* 0x0000f00001177983 */ /* 0x0002a20000300600 */
[----:B------:R-:W-:Y:S01]  /*20180*/  IMAD.MOV.U32 R72, RZ, RZ, R69 ;  /* 0x000000ffff487224 */ /* 0x000fe200078e0045 */
[----:B------:R-:W-:-:S03]  /*20190*/  LOP3.LUT R0, R36, 0xff, RZ, 0xc0, !PT ;  /* 0x000000ff24007812 */ /* 0x000fc600078ec0ff */
[----:B------:R-:W-:Y:S02]  /*201a0*/  IMAD.MOV.U32 R141, RZ, RZ, R72 ;  /* 0x000000ffff8d7224 */ /* 0x000fe400078e0048 */
[-C--:B------:R-:W-:Y:S01]  /*201b0*/  FMUL.FTZ R72, R164, R121.reuse ;  /* 0x00000079a4487220 */ /* 0x080fe20000410000 */
[----:B------:R-:W-:Y:S02]  /*201c0*/  PRMT R164, R134, 0x7632, R164 ;  /* 0x0000763286a47816 */ /* 0x000fe400000000a4 */
[----:B------:R-:W-:Y:S02]  /*201d0*/  LOP3.LUT R9, R6, UR15, R5, 0x96, !PT ;  /* 0x0000000f06097c12 */ /* 0x000fe4000f8e9605 */
[----:B------:R-:W1:Y:S01]  /*201e0*/  MUFU.EX2 R6, R31 ;  /* 0x0000001f00067308 */ /* 0x000e620000000800 */
[----:B------:R-:W-:Y:S01]  /*201f0*/  PRMT R193, R140, 0x7610, R193 ;  /* 0x000076108cc17816 */ /* 0x000fe200000000c1 */
[----:B------:R-:W-:Y:S01]  /*20200*/  FMUL.FTZ R68, R160, R121 ;  /* 0x00000079a0447220 */ /* 0x000fe20000410000 */
[----:B------:R-:W-:-:S02]  /*20210*/  PRMT R191, R140, 0x7632, R191 ;  /* 0x000076328cbf7816 */ /* 0x000fc400000000bf */
[----:B-1----:R-:W-:Y:S01]  /*20220*/  F2FP.F16.F32.PACK_AB R139, R6, R4 ;  /* 0x00000004068b723e */ /* 0x002fe200000000ff */
[----:B------:R-:W-:-:S04]  /*20230*/  IMAD.MOV.U32 R69, RZ, RZ, R218 ;  /* 0x000000ffff457224 */ /* 0x000fc800078e00da */
[----:B------:R-:W-:Y:S02]  /*20240*/  IMAD.MOV.U32 R91, RZ, RZ, R69 ;  /* 0x000000ffff5b7224 */ /* 0x000fe400078e0045 */
[-C--:B------:R-:W-:Y:S01]  /*20250*/  FMUL.FTZ R69, R161, R121.reuse ;  /* 0x00000079a1457220 */ /* 0x080fe20000410000 */
[-C--:B------:R-:W-:Y:S01]  /*20260*/  FMUL.FTZ R74, R166, R114.reuse ;  /* 0x00000072a64a7220 */ /* 0x080fe20000410000 */
[----:B------:R-:W-:Y:S01]  /*20270*/  PRMT R166, R139, 0x7610, R166 ;  /* 0x000076108ba67816 */ /* 0x000fe200000000a6 */
[-C--:B------:R-:W-:Y:S01]  /*20280*/  FMUL.FTZ R70, R162, R114.reuse ;  /* 0x00000072a2467220 */ /* 0x080fe20000410000 */
[----:B------:R-:W1:Y:S01]  /*20290*/  MUFU.EX2 R5, R35 ;  /* 0x0000002300057308 */ /* 0x000e620000000800 */
[----:B------:R-:W-:Y:S01]  /*202a0*/  FMUL.FTZ R73, R165, R121 ;  /* 0x00000079a5497220 */ /* 0x000fe20000410000 */
[----:B------:R-:W-:Y:S01]  /*202b0*/  PRMT R165, R139, 0x7632, R165 ;  /* 0x000076328ba57816 */ /* 0x000fe200000000a5 */
[----:B------:R-:W-:Y:S02]  /*202c0*/  IMAD.MOV.U32 R109, RZ, RZ, R71 ;  /* 0x000000ffff6d7224 */ /* 0x000fe400078e0047 */
[-C--:B------:R-:W-:Y:S01]  /*202d0*/  FMUL.FTZ R71, R163, R114.reuse ;  /* 0x00000072a3477220 */ /* 0x080fe20000410000 */
[----:B------:R-:W-:Y:S01]  /*202e0*/  FMUL.FTZ R75, R167, R114 ;  /* 0x00000072a74b7220 */ /* 0x000fe20000410000 */
[----:B-1----:R-:W-:Y:S01]  /*202f0*/  F2FP.F16.F32.PACK_AB R137, R10, R5 ;  /* 0x000000050a89723e */ /* 0x002fe200000000ff */
[----:B----4-:R-:W-:Y:S01]  /*20300*/  FMUL.FTZ R64, R152, R121 ;  /* 0x0000007998407220 */ /* 0x010fe20000410000 */
[----:B------:R-:W-:-:S05]  /*20310*/  @P0 HADD2 R152, -R134.H1_H1, -RZ.H0_H0 ;  /* 0xa00000ff86980230 */ /* 0x000fca0000000d00 */
[----:B------:R-:W-:Y:S02]  /*20320*/  @P0 PRMT R164, R152, 0x5410, RZ ;  /* 0x0000541098a40816 */ /* 0x000fe400000000ff */
[----:B------:R-:W-:Y:S02]  /*20330*/  ISETP.LE.U32.AND P0, PT, R0, UR36, PT ;  /* 0x0000002400007c0c */ /* 0x000fe4000bf03070 */
[----:B------:R-:W-:Y:S01]  /*20340*/  LOP3.LUT R0, R36, 0xffff, RZ, 0xc0, !PT ;  /* 0x0000ffff24007812 */ /* 0x000fe200078ec0ff */
[----:B------:R-:W-:-:S03]  /*20350*/  FMUL.FTZ R65, R153, R121 ;  /* 0x0000007999417220 */ /* 0x000fc60000410000 */
[----:B------:R-:W-:-:S04]  /*20360*/  SHF.R.U32.HI R0, RZ, 0x8, R0 ;  /* 0x00000008ff007819 */ /* 0x000fc80000011600 */
[----:B------:R-:W-:-:S03]  /*20370*/  LOP3.LUT R0, R0, 0xffff, RZ, 0xc0, !PT ;  /* 0x0000ffff00007812 */ /* 0x000fc600078ec0ff */
[----:B------:R-:W-:-:S05]  /*20380*/  @!P0 HADD2 R153, -R140.H0_H0, -RZ.H0_H0 ;  /* 0xa00000ff8c998230 */ /* 0x000fca0000000900 */
[----:B------:R-:W-:Y:S02]  /*20390*/  @!P0 PRMT R193, R153, 0x5410, RZ ;  /* 0x0000541099c18816 */ /* 0x000fe400000000ff */
[----:B------:R-:W-:Y:S01]  /*203a0*/  ISETP.LE.U32.AND P0, PT, R0, UR36, PT ;  /* 0x0000002400007c0c */ /* 0x000fe2000bf03070 */
[----:B------:R-:W-:-:S04]  /*203b0*/  FADD.FTZ R0, R4, R11 ;  /* 0x0000000b04007221 */ /* 0x000fc80000010000 */
[--C-:B------:R-:W-:Y:S01]  /*203c0*/  FADD.FTZ R6, R6, R0.reuse ;  /* 0x0000000006067221 */ /* 0x100fe20000010000 */
[----:B------:R-:W-:-:S04]  /*203d0*/  PRMT R0, R36, 0x7632, R0 ;  /* 0x0000763224007816 */ /* 0x000fc80000000000 */
[----:B------:R-:W-:-:S03]  /*203e0*/  LOP3.LUT R0, R0, 0xff, RZ, 0xc0, !PT ;  /* 0x000000ff00007812 */ /* 0x000fc600078ec0ff */
[----:B------:R-:W-:-:S05]  /*203f0*/  @!P0 HADD2 R160, -R140.H1_H1, -RZ.H0_H0 ;  /* 0xa00000ff8ca08230 */ /* 0x000fca0000000d00 */
[----:B------:R-:W-:Y:S02]  /*20400*/  @!P0 PRMT R191, R160, 0x5410, RZ ;  /* 0x00005410a0bf8816 */ /* 0x000fe400000000ff */
[----:B------:R-:W-:Y:S02]  /*20410*/  ISETP.LE.U32.AND P0, PT, R0, UR36, PT ;  /* 0x0000002400007c0c */ /* 0x000fe4000bf03070 */
[----:B------:R-:W-:-:S11]  /*20420*/  SHF.R.U32.HI R0, RZ, 0x18, R36 ;  /* 0x00000018ff007819 */ /* 0x000fd60000011624 */
[----:B------:R-:W-:-:S05]  /*20430*/  @!P0 HADD2 R161, -R139.H0_H0, -RZ.H0_H0 ;  /* 0xa00000ff8ba18230 */ /* 0x000fca0000000900 */
[----:B------:R-:W-:Y:S02]  /*20440*/  @!P0 PRMT R166, R161, 0x5410, RZ ;  /* 0x00005410a1a68816 */ /* 0x000fe400000000ff */
[----:B------:R-:W-:Y:S01]  /*20450*/  ISETP.LE.U32.AND P0, PT, R0, UR36, PT ;  /* 0x0000002400007c0c */ /* 0x000fe2000bf03070 */
[----:B------:R-:W-:-:S05]  /*20460*/  IMAD.MOV.U32 R4, RZ, RZ, R82 ;  /* 0x000000ffff047224 */ /* 0x000fca00078e0052 */
[----:B------:R-:W-:-:S07]  /*20470*/  LOP3.LUT R4, R4, 0xff, RZ, 0xc0, !PT ;  /* 0x000000ff04047812 */ /* 0x000fce00078ec0ff */
[----:B------:R-:W-:-:S05]  /*20480*/  @!P0 HADD2 R162, -R139.H1_H1, -RZ.H0_H0 ;  /* 0xa00000ff8ba28230 */ /* 0x000fca0000000d00 */
[----:B------:R-:W-:Y:S02]  /*20490*/  @!P0 PRMT R165, R162, 0x5410, RZ ;  /* 0x00005410a2a58816 */ /* 0x000fe400000000ff */
[----:B------:R-:W-:Y:S01]  /*204a0*/  ISETP.LE.U32.AND P0, PT, R4, UR36, PT ;  /* 0x0000002404007c0c */ /* 0x000fe2000bf03070 */
[----:B------:R-:W-:Y:S01]  /*204b0*/  FADD.FTZ R4, R5, R8 ;  /* 0x0000000805047221 */ /* 0x000fe20000010000 */
[----:B------:R-:W-:Y:S02]  /*204c0*/  PRMT R5, R82, 0x7771, RZ ;  /* 0x0000777152057816 */ /* 0x000fe400000000ff */
[----:B------:R-:W-:-:S09]  /*204d0*/  PRMT R167, R137, 0x7610, R167 ;  /* 0x0000761089a77816 */ /* 0x000fd200000000a7 */
[----:B------:R-:W-:-:S05]  /*204e0*/  @!P0 HADD2 R163, -R137.H0_H0, -RZ.H0_H0 ;  /* 0xa00000ff89a38230 */ /* 0x000fca0000000900 */
[----:B------:R-:W-:Y:S02]  /*204f0*/  @!P0 PRMT R167, R163, 0x5410, RZ ;  /* 0x00005410a3a78816 */ /* 0x000fe400000000ff */
[----:B------:R-:W-:Y:S01]  /*20500*/  ISETP.GT.U32.AND P0, PT, R5, UR36, PT ;  /* 0x0000002405007c0c */ /* 0x000fe2000bf04070 */
[----:B------:R-:W-:Y:S01]  /*20510*/  FADD.FTZ R0, R34, R14 ;  /* 0x0000000e22007221 */ /* 0x000fe20000010000 */
[----:B------:R-:W-:-:S11]  /*20520*/  PRMT R200, R137, 0x7632, R200 ;  /* 0x0000763289c87816 */ /* 0x000fd600000000c8 */
[----:B--2---:R-:W-:-:S05]  /*20530*/  @P0 HADD2 R23, -R137.H1_H1, -RZ.H0_H0 ;  /* 0xa00000ff89170230 */ /* 0x004fca0000000d00 */
[----:B------:R-:W-:-:S04]  /*20540*/  PRMT R14, R23, 0x7610, R14 ;  /* 0x00007610170e7816 */ /* 0x000fc8000000000e */
[----:B------:R-:W-:Y:S02]  /*20550*/  @P0 PRMT R200, R14, 0x5410, RZ ;  /* 0x000054100ec80816 */ /* 0x000fe400000000ff */
[----:B------:R1:W2:Y:S01]  /*20560*/  LDL.LU.S16 R14, [R1+0xf4] ;  /* 0x0000f400010e7983 */ /* 0x0002a20000300600 */
[----:B------:R-:W-:Y:S01]  /*20570*/  MUFU.EX2 R7, R154 ;  /* 0x0000009a00077308 */ /* 0x000fe20000000800 */
[----:B------:R-:W-:Y:S01]  /*20580*/  FADD.FTZ R5, R155, R0 ;  /* 0x000000009b057221 */ /* 0x000fe20000010000 */
[----:B------:R-:W-:Y:S01]  /*20590*/  PRMT R0, R82, 0x7772, RZ ;  /* 0x0000777252007816 */ /* 0x000fe200000000ff */
[----:B------:R1:W4:Y:S01]  /*205a0*/  LDL.LU.S16 R23, [R1+0xf8] ;  /* 0x0000f80001177983 */ /* 0x0003220000300600 */
[----:B------:R-:W3:Y:S02]  /*205b0*/  MUFU.EX2 R8, R141 ;  /* 0x0000008d00087308 */ /* 0x000ee40000000800 */
[----:B------:R-:W-:Y:S02]  /*205c0*/  ISETP.GT.U32.AND P0, PT, R0, UR36, PT ;  /* 0x0000002400007c0c */ /* 0x000fe4000bf04070 */
[----:B---3--:R-:W-:Y:S01]  /*205d0*/  F2FP.F16.F32.PACK_AB R136, R8, R7 ;  /* 0x000000070888723e */ /* 0x008fe200000000ff */
[----:B------:R-:W-:Y:S01]  /*205e0*/  FADD.FTZ R0, R7, R6 ;  /* 0x0000000607007221 */ /* 0x000fe20000010000 */
[----:B------:R-:W-:-:S02]  /*205f0*/  PRMT R118, R18, 0x7610, R118 ;  /* 0x0000761012767816 */ /* 0x000fc40000000076 */
[----:B------:R-:W-:-:S07]  /*20600*/  PRMT R117, R18, 0x7632, R117 ;  /* 0x0000763212757816 */ /* 0x000fce0000000075 */
[----:B--2---:R-:W-:-:S05]  /*20610*/  @P0 HADD2 R14, -R136.H0_H0, -RZ.H0_H0 ;  /* 0xa00000ff880e0230 */ /* 0x004fca0000000900 */
[----:B------:R-:W-:Y:S02]  /*20620*/  PRMT R6, R14, 0x7610, R6 ;  /* 0x000076100e067816 */ /* 0x000fe40000000006 */
[----:B------:R1:W2:Y:S04]  /*20630*/  LDL.LU.S16 R14, [R1+0x108] ;  /* 0x00010800010e7983 */ /* 0x0002a80000300600 */
[----:B------:R1:W3:Y:S04]  /*20640*/  LDL.LU.S16 R13, [R1+0x120] ;  /* 0x00012000010d7983 */ /* 0x0002e80000300600 */
[----:B------:R1:W3:Y:S01]  /*20650*/  LDL.LU.S16 R18, [R1+0x128] ;  /* 0x0001280001127983 */ /* 0x0002e20000300600 */
[----:B------:R-:W-:-:S02]  /*20660*/  PRMT R100, R93, 0x7632, R100 ;  /* 0x000076325d647816 */ /* 0x000fc40000000064 */
[----:B------:R-:W-:Y:S02]  /*20670*/  PRMT R198, R136, 0x7610, R198 ;  /* 0x0000761088c67816 */ /* 0x000fe400000000c6 */
[----:B------:R-:W-:Y:S02]  /*20680*/  LOP3.LUT R100, R100, 0xff, RZ, 0xc0, !PT ;  /* 0x000000ff64647812 */ /* 0x000fe400078ec0ff */
[----:B------:R-:W-:Y:S02]  /*20690*/  @P0 PRMT R198, R6, 0x5410, RZ ;  /* 0x0000541006c60816 */ /* 0x000fe400000000ff */
[----:B------:R-:W-:Y:S02]  /*206a0*/  PRMT R6, R82, 0x7773, RZ ;  /* 0x0000777352067816 */ /* 0x000fe400000000ff */
[----:B------:R-:W-:Y:S02]  /*206b0*/  ISETP.LE.U32.AND P2, PT, R100, UR36, PT ;  /* 0x0000002464007c0c */ /* 0x000fe4000bf43070 */
[----:B------:R-:W-:Y:S01]  /*206c0*/  ISETP.GT.U32.AND P0, PT, R6, UR36, PT ;  /* 0x0000002406007c0c */ /* 0x000fe2000bf04070 */
[----:B------:R-:W-:-:S02]  /*206d0*/  IMAD.MOV.U32 R141, RZ, RZ, R90 ;  /* 0x000000ffff8d7224 */ /* 0x000fc400078e005a */
[----:B------:R-:W-:Y:S02]  /*206e0*/  IMAD.MOV.U32 R90, RZ, RZ, R107 ;  /* 0x000000ffff5a7224 */ /* 0x000fe400078e006b */
[----:B------:R-:W-:Y:S02]  /*206f0*/  IMAD.MOV.U32 R107, RZ, RZ, R91 ;  /* 0x000000ffff6b7224 */ /* 0x000fe400078e005b */
[----:B------:R-:W-:Y:S02]  /*20700*/  IMAD.MOV.U32 R100, RZ, RZ, R131 ;  /* 0x000000ffff647224 */ /* 0x000fe400078e0083 */
[----:B------:R-:W-:Y:S02]  /*20710*/  IMAD.MOV.U32 R91, RZ, RZ, R128 ;  /* 0x000000ffff5b7224 */ /* 0x000fe400078e0080 */
[----:B------:R-:W-:Y:S02]  /*20720*/  IMAD.MOV.U32 R128, RZ, RZ, R25 ;  /* 0x000000ffff807224 */ /* 0x000fe400078e0019 */
[----:B------:R-:W-:-:S02]  /*20730*/  IMAD.MOV.U32 R131, RZ, RZ, R24 ;  /* 0x000000ffff837224 */ /* 0x000fc400078e0018 */
[----:B------:R-:W-:-:S04]  /*20740*/  IMAD.WIDE.U32 R24, R9, -0x2daee0ad, RZ ;  /* 0xd2511f5309187825 */ /* 0x000fc800078e00ff */
[----:B------:R-:W-:Y:S01]  /*20750*/  FADD.FTZ R7, R8, R0 ;  /* 0x0000000008077221 */ /* 0x000fe20000010000 */
[----:B----4-:R-:W-:Y:S01]  /*20760*/  @P0 HADD2 R23, -R136.H1_H1, -RZ.H0_H0 ;  /* 0xa00000ff88170230 */ /* 0x010fe20000000d00 */
[----:B------:R4:W-:Y:S01]  /*20770*/  MUFU.EX2 R8, R40 ;  /* 0x0000002800087308 */ /* 0x0009e20000000800 */
[----:B------:R-:W-:-:S03]  /*20780*/  PRMT R163, R118, 0x5410, R117 ;  /* 0x0000541076a37816 */ /* 0x000fc60000000075 */
[----:B------:R-:W1:Y:S01]  /*20790*/  MUFU.EX2 R9, R141 ;  /* 0x0000008d00097308 */ /* 0x000e620000000800 */
[----:B------:R-:W-:Y:S02]  /*207a0*/  PRMT R6, R23, 0x7610, R6 ;  /* 0x0000761017067816 */ /* 0x000fe40000000006 */
[----:B------:R-:W-:Y:S02]  /*207b0*/  PRMT R196, R136, 0x7632, R196 ;  /* 0x0000763288c47816 */ /* 0x000fe400000000c4 */
[----:B----4-:R-:W-:Y:S02]  /*207c0*/  LOP3.LUT R40, R12, UR6, R25, 0x96, !PT ;  /* 0x000000060c287c12 */ /* 0x010fe4000f8e9619 */
[----:B------:R-:W-:Y:S02]  /*207d0*/  @P0 PRMT R196, R6, 0x5410, RZ ;  /* 0x0000541006c40816 */ /* 0x000fe400000000ff */
[----:B-1----:R-:W-:Y:S01]  /*207e0*/  F2FP.F16.F32.PACK_AB R153, R9, R8 ;  /* 0x000000080999723e */ /* 0x002fe200000000ff */
[----:B------:R-:W-:-:S04]  /*207f0*/  FADD.FTZ R4, R10, R4 ;  /* 0x000000040a047221 */ /* 0x000fc80000010000 */
[----:B------:R-:W-:Y:S01]  /*20800*/  FADD.FTZ R6, R8, R4 ;  /* 0x0000000408067221 */ /* 0x000fe20000010000 */
[C---:B------:R-:W-:Y:S02]  /*20810*/  PRMT R115, R21.reuse, 0x7610, R115 ;  /* 0x0000761015737816 */ /* 0x040fe40000000073 */
[----:B------:R-:W-:Y:S02]  /*20820*/  PRMT R116, R21, 0x7632, R116 ;  /* 0x0000763215747816 */ /* 0x000fe40000000074 */
[----:B------:R-:W-:Y:S01]  /*20830*/  PRMT R195, R153, 0x7610, R195 ;  /* 0x0000761099c37816 */ /* 0x000fe200000000c3 */
[----:B--2---:R-:W-:-:S05]  /*20840*/  @!P2 HADD2 R14, -R118.H0_H0, -RZ.H0_H0 ;  /* 0xa00000ff760ea230 */ /* 0x004fca0000000900 */
[----:B------:R-:W-:Y:S02]  /*20850*/  PRMT R0, R14, 0x7610, R0 ;  /* 0x000076100e007816 */ /* 0x000fe40000000000 */
[----:B------:R1:W2:Y:S02]  /*20860*/  LDL.LU.S16 R14, [R1+0x12c] ;  /* 0x00012c00010e7983 */ /* 0x0002a40000300600 */
[----:B------:R-:W-:Y:S02]  /*20870*/  @!P2 PRMT R118, R0, 0x5410, RZ ;  /* 0x000054100076a816 */ /* 0x000fe400000000ff */
[----:B------:R-:W-:-:S04]  /*20880*/  LOP3.LUT R0, R40, 0xff, RZ, 0xc0, !PT ;  /* 0x000000ff28007812 */ /* 0x000fc800078ec0ff */
[----:B------:R-:W-:Y:S02]  /*20890*/  ISETP.LE.U32.AND P0, PT, R0, UR36, PT ;  /* 0x0000002400007c0c */ /* 0x000fe4000bf03070 */
[----:B------:R-:W-:-:S04]  /*208a0*/  SHF.R.U32.HI R0, RZ, 0x18, R93 ;  /* 0x00000018ff007819 */ /* 0x000fc8000001165d */
[----:B------:R-:W-:-:S07]  /*208b0*/  ISETP.LE.U32.AND P1, PT, R0, UR36, PT ;  /* 0x0000002400007c0c */ /* 0x000fce000bf23070 */
[----:B---3--:R-:W-:Y:S01]  /*208c0*/  @!P0 HADD2 R13, -R153.H0_H0, -RZ.H0_H0 ;  /* 0xa00000ff990d8230 */ /* 0x008fe20000000900 */
[----:B------:R-:W-:-:S04]  /*208d0*/  LOP3.LUT R0, R40, 0xffff, RZ, 0xc0, !PT ;  /* 0x0000ffff28007812 */ /* 0x000fc800078ec0ff */
[----:B------:R-:W-:Y:S02]  /*208e0*/  PRMT R4, R13, 0x7610, R4 ;  /* 0x000076100d047816 */ /* 0x000fe40000000004 */
[----:B------:R1:W3:Y:S01]  /*208f0*/  LDL.LU.S16 R13, [R1+0x130] ;  /* 0x00013000010d7983 */ /* 0x0002e20000300600 */
[----:B------:R-:W-:-:S03]  /*20900*/  SHF.R.U32.HI R0, RZ, 0x8, R0 ;  /* 0x00000008ff007819 */ /* 0x000fc60000011600 */
[----:B------:R1:W4:Y:S01]  /*20910*/  LDL.LU.S16 R21, [R1+0x13c] ;  /* 0x00013c0001157983 */ /* 0x0003220000300600 */
[----:B------:R-:W-:Y:S02]  /*20920*/  LOP3.LUT R0, R0, 0xffff, RZ, 0xc0, !PT ;  /* 0x0000ffff00007812 */ /* 0x000fe400078ec0ff */
[----:B------:R-:W-:Y:S02]  /*20930*/  @!P0 PRMT R195, R4, 0x5410, RZ ;  /* 0x0000541004c38816 */ /* 0x000fe400000000ff */
[----:B------:R-:W-:-:S13]  /*20940*/  ISETP.LE.U32.AND P0, PT, R0, UR36, PT ;  /* 0x0000002400007c0c */ /* 0x000fda000bf03070 */
[----:B------:R-:W-:-:S05]  /*20950*/  @!P0 HADD2 R18, -R153.H1_H1, -RZ.H0_H0 ;  /* 0xa00000ff99128230 */ /* 0x000fca0000000d00 */
[----:B------:R-:W-:Y:S02]  /*20960*/  PRMT R10, R18, 0x7610, R10 ;  /* 0x00007610120a7816 */ /* 0x000fe4000000000a */
[----:B------:R1:W4:Y:S01]  /*20970*/  LDL.LU.S16 R18, [R1+0x144] ;  /* 0x0001440001127983 */ /* 0x0003220000300600 */
[----:B------:R-:W-:Y:S02]  /*20980*/  ISETP.LE.U32.AND P2, PT, R100, UR36, PT ;  /* 0x0000002464007c0c */ /* 0x000fe4000bf43070 */
[----:B------:R-:W-:Y:S02]  /*20990*/  PRMT R194, R153, 0x7632, R194 ;  /* 0x0000763299c27816 */ /* 0x000fe400000000c2 */
[----:B------:R-:W-:Y:S02]  /*209a0*/  PRMT R0, R40, 0x7632, R0 ;  /* 0x0000763228007816 */ /* 0x000fe40000000000 */
[----:B------:R-:W-:Y:S02]  /*209b0*/  @!P0 PRMT R194, R10, 0x5410, RZ ;  /* 0x000054100ac28816 */ /* 0x000fe400000000ff */
[----:B------:R-:W-:Y:S01]  /*209c0*/  MUFU.EX2 R10, R109 ;  /* 0x0000006d000a7308 */ /* 0x000fe20000000800 */
[----:B------:R-:W-:Y:S01]  /*209d0*/  LOP3.LUT R0, R0, 0xff, RZ, 0xc0, !PT ;  /* 0x000000ff00007812 */ /* 0x000fe200078ec0ff */
[----:B------:R-:W-:-:S03]  /*209e0*/  FADD.FTZ R5, R102, R5 ;  /* 0x0000000566057221 */ /* 0x000fc60000010000 */
[----:B------:R-:W-:Y:S01]  /*209f0*/  ISETP.LE.U32.AND P0, PT, R0, UR36, PT ;  /* 0x0000002400007c0c */ /* 0x000fe2000bf03070 */
[----:B------:R-:W-:Y:S01]  /*20a00*/  FADD.FTZ R4, R105, R5 ;  /* 0x0000000569047221 */ /* 0x000fe20000010000 */
[----:B------:R-:W-:Y:S02]  /*20a10*/  PRMT R0, R78, 0x7771, RZ ;  /* 0x000077714e007816 */ /* 0x000fe400000000ff */
[----:B------:R-:W-:Y:S01]  /*20a20*/  PRMT R162, R115, 0x5410, R116 ;  /* 0x0000541073a27816 */ /* 0x000fe20000000074 */
[-C--:B------:R-:W-:Y:S01]  /*20a30*/  FMUL.FTZ R144, R144, R20.reuse ;  /* 0x0000001490907220 */ /* 0x080fe20000410000 */
[----:B------:R-:W-:Y:S01]  /*20a40*/  FMUL.FTZ R145, R145, R20 ;  /* 0x0000001491917220 */ /* 0x000fe20000410000 */
[----:B--2---:R-:W-:-:S05]  /*20a50*/  @!P1 HADD2 R14, -R117.H0_H0, -RZ.H0_H0 ;  /* 0xa00000ff750e9230 */ /* 0x004fca0000000900 */
[----:B------:R-:W-:Y:S02]  /*20a60*/  PRMT R8, R14, 0x7610, R8 ;  /* 0x000076100e087816 */ /* 0x000fe40000000008 */
[----:B------:R1:W2:Y:S02]  /*20a70*/  LDL.LU.S16 R14, [R1+0x148] ;  /* 0x00014800010e7983 */ /* 0x0002a40000300600 */
[----:B------:R-:W-:Y:S02]  /*20a80*/  @!P1 PRMT R117, R8, 0x5410, RZ ;  /* 0x0000541008759816 */ /* 0x000fe400000000ff */
[----:B------:R-:W3:Y:S02]  /*20a90*/  MUFU.EX2 R8, R90 ;  /* 0x0000005a00087308 */ /* 0x000ee40000000800 */
[----:B---3--:R-:W-:Y:S01]  /*20aa0*/  @!P2 HADD2 R13, -R115.H0_H0, -RZ.H0_H0 ;  /* 0xa00000ff730da230 */ /* 0x008fe20000000900 */
[----:B------:R-:W-:-:S04]  /*20ab0*/  F2FP.F16.F32.PACK_AB R152, R10, R8 ;  /* 0x000000080a98723e */ /* 0x000fc800000000ff */
[----:B------:R-:W-:Y:S02]  /*20ac0*/  PRMT R5, R13, 0x7610, R5 ;  /* 0x000076100d057816 */ /* 0x000fe40000000005 */
[----:B------:R1:W3:Y:S01]  /*20ad0*/  LDL.LU.S16 R13, [R1+0x14c] ;  /* 0x00014c00010d7983 */ /* 0x0002e20000300600 */
[----:B----4-:R-:W-:Y:S01]  /*20ae0*/  @!P0 HADD2 R21, -R152.H0_H0, -RZ.H0_H0 ;  /* 0xa00000ff98158230 */ /* 0x010fe20000000900 */
[----:B------:R-:W-:Y:S02]  /*20af0*/  @!P2 PRMT R115, R5, 0x5410, RZ ;  /* 0x000054100573a816 */ /* 0x000fe400000000ff */
[----:B------:R-:W-:Y:S02]  /*20b00*/  ISETP.GT.U32.AND P2, PT, R0, UR36, PT ;  /* 0x0000002400007c0c */ /* 0x000fe4000bf44070 */
[----:B------:R-:W-:Y:S02]  /*20b10*/  PRMT R0, R78, 0x7772, RZ ;  /* 0x000077724e007816 */ /* 0x000fe400000000ff */
[----:B------:R-:W-:-:S02]  /*20b20*/  PRMT R20, R21, 0x7610, R20 ;  /* 0x0000761015147816 */ /* 0x000fc40000000014 */
[----:B------:R-:W-:Y:S02]  /*20b30*/  ISETP.GT.U32.AND P1, PT, R0, UR36, PT ;  /* 0x0000002400007c0c */ /* 0x000fe4000bf24070 */
[----:B------:R-:W-:Y:S02]  /*20b40*/  SHF.R.U32.HI R0, RZ, 0x18, R40 ;  /* 0x00000018ff007819 */ /* 0x000fe40000011628 */
[----:B------:R-:W-:Y:S02]  /*20b50*/  PRMT R189, R152, 0x7610, R189 ;  /* 0x0000761098bd7816 */ /* 0x000fe400000000bd */
[----:B------:R-:W-:Y:S02]  /*20b60*/  @!P0 PRMT R189, R20, 0x5410, RZ ;  /* 0x0000541014bd8816 */ /* 0x000fe400000000ff */
[----:B------:R-:W-:Y:S01]  /*20b70*/  ISETP.LE.U32.AND P0, PT, R0, UR36, PT ;  /* 0x0000002400007c0c */ /* 0x000fe2000bf03070 */
[----:B------:R-:W-:-:S12]  /*20b80*/  FADD.FTZ R5, R8, R7 ;  /* 0x0000000708057221 */ /* 0x000fd80000010000 */
[----:B------:R-:W-:-:S05]  /*20b90*/  @!P0 HADD2 R18, -R152.H1_H1, -RZ.H0_H0 ;  /* 0xa00000ff98128230 */ /* 0x000fca0000000d00 */
[----:B------:R-:W-:Y:S02]  /*20ba0*/  PRMT R8, R18, 0x7610, R8 ;  /* 0x0000761012087816 */ /* 0x000fe40000000008 */
[----:B------:R1:W4:Y:S01]  /*20bb0*/  LDL.LU.S16 R18, [R1+0x168] ;  /* 0x0001680001127983 */ /* 0x0003220000300600 */
[-C--:B------:R-:W-:Y:S01]  /*20bc0*/  FMUL.FTZ R158, R158, R114.reuse ;  /* 0x000000729e9e7220 */ /* 0x080fe20000410000 */
[----:B------:R-:W-:Y:S01]  /*20bd0*/  FMUL.FTZ R159, R159, R114 ;  /* 0x000000729f9f7220 */ /* 0x000fe20000410000 */
[----:B------:R-:W-:Y:S01]  /*20be0*/  PRMT R114, R19, 0x7610, R114 ;  /* 0x0000761013727816 */ /* 0x000fe20000000072 */
[----:B------:R-:W-:Y:S01]  /*20bf0*/  FADD.FTZ R0, R113, R4 ;  /* 0x0000000471007221 */ /* 0x000fe20000010000 */
[----:B------:R-:W-:-:S04]  /*20c00*/  PRMT R113, R19, 0x7632, R113 ;  /* 0x0000763213717816 */ /* 0x000fc80000000071 */
[----:B------:R-:W-:Y:S02]  /*20c10*/  PRMT R161, R114, 0x5410, R113 ;  /* 0x0000541072a17816 */ /* 0x000fe40000000071 */
[----:B------:R-:W-:Y:S02]  /*20c20*/  PRMT R187, R152, 0x7632, R187 ;  /* 0x0000763298bb7816 */ /* 0x000fe400000000bb */
[----:B------:R-:W-:Y:S02]  /*20c30*/  @!P0 PRMT R187, R8, 0x5410, RZ ;  /* 0x0000541008bb8816 */ /* 0x000fe400000000ff */
[----:B------:R-:W-:Y:S01]  /*20c40*/  MUFU.EX2 R8, R101 ;  /* 0x0000006500087308 */ /* 0x000fe20000000800 */
[----:B------:R-:W-:Y:S01]  /*20c50*/  FADD.FTZ R6, R9, R6 ;  /* 0x0000000609067221 */ /* 0x000fe20000010000 */
[----:B------:R-:W-:Y:S01]  /*20c60*/  FADD.FTZ R0, R112, R0 ;  /* 0x0000000070007221 */ /* 0x000fe20000010000 */
[----:B------:R-:W-:Y:S01]  /*20c70*/  FADD.FTZ R5, R10, R5 ;  /* 0x000000050a057221 */ /* 0x000fe20000010000 */
[----:B--2---:R-:W-:-:S05]  /*20c80*/  @P2 HADD2 R14, -R116.H0_H0, -RZ.H0_H0 ;  /* 0xa00000ff740e2230 */ /* 0x004fca0000000900 */
[----:B------:R-:W-:Y:S02]  /*20c90*/  PRMT R7, R14, 0x7610, R7 ;  /* 0x000076100e077816 */ /* 0x000fe40000000007 */
[----:B------:R1:W2:Y:S02]  /*20ca0*/  LDL.LU.S16 R14, [R1+0x16c] ;  /* 0x00016c00010e7983 */ /* 0x0002a40000300600 */
[----:B------:R-:W-:Y:S02]  /*20cb0*/  @P2 PRMT R116, R7, 0x5410, RZ ;  /* 0x0000541007742816 */ /* 0x000fe400000000ff */
[----:B------:R-:W1:Y:S01]  /*20cc0*/  MUFU.EX2 R7, R107 ;  /* 0x0000006b00077308 */ /* 0x000e620000000800 */
[----:B---3--:R-:W-:-:S05]  /*20cd0*/  @P1 HADD2 R13, -R114.H0_H0, -RZ.H0_H0 ;  /* 0xa00000ff720d1230 */ /* 0x008fca0000000900 */
[----:B------:R-:W-:Y:S02]  /*20ce0*/  PRMT R4, R13, 0x7610, R4 ;  /* 0x000076100d047816 */ /* 0x000fe40000000004 */
[----:B-1----:R-:W-:Y:S01]  /*20cf0*/  F2FP.F16.F32.PACK_AB R143, R8, R7 ;  /* 0x00000007088f723e */ /* 0x002fe200000000ff */
[----:B------:R1:W3:Y:S01]  /*20d00*/  LDL.LU.S16 R13, [R1+0x178] ;  /* 0x00017800010d7983 */ /* 0x0002e20000300600 */
[----:B------:R-:W-:Y:S01]  /*20d10*/  @P1 PRMT R114, R4, 0x5410, RZ ;  /* 0x0000541004721816 */ /* 0x000fe200000000ff */
[----:B------:R-:W-:Y:S02]  /*20d20*/  IMAD.MOV.U32 R4, RZ, RZ, R24 ;  /* 0x000000ffff047224 */ /* 0x000fe400078e0018 */
[----:B------:R1:W3:Y:S03]  /*20d30*/  LDL.LU.S16 R10, [R1+0x17c] ;  /* 0x00017c00010a7983 */ /* 0x0002e60000300600 */
[----:B------:R-:W-:-:S04]  /*20d40*/  LOP3.LUT R4, R4, 0xff, RZ, 0xc0, !PT ;  /* 0x000000ff04047812 */ /* 0x000fc800078ec0ff */
[----:B------:R-:W-:Y:S01]  /*20d50*/  ISETP.LE.U32.AND P0, PT, R4, UR36, PT ;  /* 0x0000002404007c0c */ /* 0x000fe2000bf03070 */
[----:B------:R-:W-:Y:S01]  /*20d60*/  FADD.FTZ R4, R7, R6 ;  /* 0x0000000607047221 */ /* 0x000fe20000010000 */
[----:B------:R-:W-:-:S03]  /*20d70*/  PRMT R186, R143, 0x7610, R186 ;  /* 0x000076108fba7816 */ /* 0x000fc600000000ba */
[----:B------:R-:W-:Y:S01]  /*20d80*/  FADD.FTZ R8, R8, R4 ;  /* 0x0000000408087221 */ /* 0x000fe20000010000 */
[----:B------:R-:W-:Y:S07]  /*20d90*/  STL [R1+0x32c], R0 ;  /* 0x00032c0001007387 */ /* 0x000fee0000100800 */
[----:B----4-:R-:W-:-:S05]  /*20da0*/  @!P0 HADD2 R18, -R143.H0_H0, -RZ.H0_H0 ;  /* 0xa00000ff8f128230 */ /* 0x010fca0000000900 */
[----:B------:R-:W-:-:S04]  /*20db0*/  PRMT R6, R18, 0x7610, R6 ;  /* 0x0000761012067816 */ /* 0x000fc80000000006 */
[----:B------:R-:W-:Y:S02]  /*20dc0*/  @!P0 PRMT R186, R6, 0x5410, RZ ;  /* 0x0000541006ba8816 */ /* 0x000fe400000000ff */
[----:B------:R1:W4:Y:S04]  /*20dd0*/  LDL.LU.S16 R6, [R1+0x180] ;  /* 0x0001800001067983 */ /* 0x0003280000300600 */
[----:B------:R1:W-:Y:S04]  /*20de0*/  STL [R1+0x338], R8 ;  /* 0x0003380801007387 */ /* 0x0003e80000100800 */
[----:B-1----:R1:W4:Y:S01]  /*20df0*/  LDL.LU.S16 R8, [R1+0x184] ;  /* 0x0001840001087983 */ /* 0x0023220000300600 */
[----:B------:R-:W-:-:S04]  /*20e00*/  PRMT R0, R78, 0x7773, RZ ;  /* 0x000077734e007816 */ /* 0x000fc800000000ff */
[----:B------:R-:W-:Y:S02]  /*20e10*/  ISETP.GT.U32.AND P2, PT, R0, UR36, PT ;  /* 0x0000002400007c0c */ /* 0x000fe4000bf44070 */
[----:B------:R-:W-:-:S04]  /*20e20*/  LOP3.LUT R0, R61, 0xff, RZ, 0xc0, !PT ;  /* 0x000000ff3d007812 */ /* 0x000fc800078ec0ff */
[----:B------:R-:W-:Y:S02]  /*20e30*/  ISETP.LE.U32.AND P1, PT, R0, UR36, PT ;  /* 0x0000002400007c0c */ /* 0x000fe4000bf23070 */
[C---:B------:R-:W-:Y:S02]  /*20e40*/  PRMT R125, R43.reuse, 0x7610, R125 ;  /* 0x000076102b7d7816 */ /* 0x040fe4000000007d */
[----:B------:R-:W-:Y:S02]  /*20e50*/  PRMT R123, R43, 0x7632, R123 ;  /* 0x000076322b7b7816 */ /* 0x000fe4000000007b */
[----:B------:R-:W-:Y:S01]  /*20e60*/  PRMT R119, R17, 0x7632, R119 ;  /* 0x0000763211777816 */ /* 0x000fe20000000077 */
[----:B------:R-:W-:Y:S02]  /*20e70*/  IMAD.MOV.U32 R101, RZ, RZ, R91 ;  /* 0x000000ffff657224 */ /* 0x000fe400078e005b */
[----:B------:R-:W-:Y:S01]  /*20e80*/  IMAD.MOV.U32 R91, RZ, RZ, R247 ;  /* 0x000000ffff5b7224 */ /* 0x000fe200078e00f7 */
[----:B------:R-:W-:Y:S01]  /*20e90*/  PRMT R247, R125, 0x5410, R123 ;  /* 0x000054107df77816 */ /* 0x000fe2000000007b */
[-C--:B------:R-:W-:Y:S01]  /*20ea0*/  FMUL.FTZ R156, R156, R121.reuse ;  /* 0x000000799c9c7220 */ /* 0x080fe20000410000 */
[----:B------:R-:W-:Y:S01]  /*20eb0*/  FMUL.FTZ R157, R157, R121 ;  /* 0x000000799d9d7220 */ /* 0x000fe20000410000 */
[----:B------:R-:W-:Y:S01]  /*20ec0*/  PRMT R121, R17, 0x7610, R121 ;  /* 0x0000761011797816 */ /* 0x000fe20000000079 */
[----:B------:R-:W-:-:S02]  /*20ed0*/  IMAD.MOV.U32 R154, RZ, RZ, R110 ;  /* 0x000000ffff9a7224 */ /* 0x000fc400078e006e */
[----:B------:R-:W-:Y:S02]  /*20ee0*/  IMAD.MOV.U32 R155, RZ, RZ, R111 ;  /* 0x000000ffff9b7224 */ /* 0x000fe400078e006f */
[----:B------:R-:W-:Y:S02]  /*20ef0*/  IMAD.MOV.U32 R110, RZ, RZ, R176 ;  /* 0x000000ffff6e7224 */ /* 0x000fe400078e00b0 */
[----:B------:R-:W-:Y:S02]  /*20f00*/  IMAD.MOV.U32 R111, RZ, RZ, R177 ;  /* 0x000000ffff6f7224 */ /* 0x000fe400078e00b1 */
[----:B--2---:R-:W-:-:S05]  /*20f10*/  @P2 HADD2 R14, -R113.H0_H0, -RZ.H0_H0 ;  /* 0xa00000ff710e2230 */ /* 0x004fca0000000900 */
[----:B------:R-:W-:-:S04]  /*20f20*/  PRMT R0, R14, 0x7610, R0 ;  /* 0x000076100e007816 */ /* 0x000fc80000000000 */
[----:B------:R-:W-:Y:S02]  /*20f30*/  @P2 PRMT R113, R0, 0x5410, RZ ;  /* 0x0000541000712816 */ /* 0x000fe400000000ff */
[----:B------:R-:W-:-:S04]  /*20f40*/  PRMT R0, R170, 0x7771, RZ ;  /* 0x00007771aa007816 */ /* 0x000fc800000000ff */
[----:B------:R-:W-:Y:S02]  /*20f50*/  ISETP.GT.U32.AND P3, PT, R0, UR36, PT ;  /* 0x0000002400007c0c */ /* 0x000fe4000bf64070 */
[----:B------:R-:W-:-:S04]  /*20f60*/  SHF.R.U32.HI R0, RZ, 0x18, R61 ;  /* 0x00000018ff007819 */ /* 0x000fc8000001163d */
[----:B------:R-:W-:Y:S01]  /*20f70*/  ISETP.LE.U32.AND P2, PT, R0, UR36, PT ;  /* 0x0000002400007c0c */ /* 0x000fe2000bf43070 */
[----:B---3--:R-:W-:Y:S02]  /*20f80*/  @!P1 HADD2 R13, -R125.H0_H0, -RZ.H0_H0 ;  /* 0xa00000ff7d0d9230 */ /* 0x008fe40000000900 */
[----:B------:R-:W-:-:S03]  /*20f90*/  @!P6 HADD2 R10, -R123.H0_H0, -RZ.H0_H0 ;  /* 0xa00000ff7b0ae230 */ /* 0x000fc60000000900 */
[----:B------:R-:W-:Y:S02]  /*20fa0*/  PRMT R12, R13, 0x7610, R12 ;  /* 0x000076100d0c7816 */ /* 0x000fe4000000000c */
[----:B------:R-:W-:Y:S01]  /*20fb0*/  PRMT R0, R170, 0x7772, RZ ;  /* 0x00007772aa007816 */ /* 0x000fe200000000ff */
[----:B----4-:R-:W-:Y:S01]  /*20fc0*/  @!P5 HADD2 R6, -R121.H0_H0, -RZ.H0_H0 ;  /* 0xa00000ff7906d230 */ /* 0x010fe20000000900 */
[----:B------:R-:W-:Y:S02]  /*20fd0*/  PRMT R9, R10, 0x7610, R9 ;  /* 0x000076100a097816 */ /* 0x000fe40000000009 */
[----:B------:R-:W-:Y:S01]  /*20fe0*/  PRMT R124, R89, 0x7610, R124 ;  /* 0x00007610597c7816 */ /* 0x000fe2000000007c */
[----:B------:R-:W-:Y:S01]  /*20ff0*/  IMAD.MOV.U32 R107, RZ, RZ, R207 ;  /* 0x000000ffff6b7224 */ /* 0x000fe200078e00cf */
[----:B------:R-:W-:Y:S02]  /*21000*/  @!P1 PRMT R125, R12, 0x5410, RZ ;  /* 0x000054100c7d9816 */ /* 0x000fe400000000ff */
[----:B------:R-:W-:Y:S01]  /*21010*/  PRMT R185, R143, 0x7632, R185 ;  /* 0x000076328fb97816 */ /* 0x000fe200000000b9 */
[----:B------:R1:W2:Y:S01]  /*21020*/  LDL.LU.S16 R12, [R1+0x18c] ;  /* 0x00018c00010c7983 */ /* 0x0002a20000300600 */
[----:B------:R-:W-:Y:S01]  /*21030*/  @!P6 PRMT R123, R9, 0x5410, RZ ;  /* 0x00005410097be816 */ /* 0x000fe200000000ff */
[----:B------:R-:W3:Y:S01]  /*21040*/  S2R R218, SR_TID.X ;  /* 0x0000000000da7919 */ /* 0x000ee20000002100 */
[----:B------:R-:W-:-:S02]  /*21050*/  PRMT R120, R48, 0x7632, R120 ;  /* 0x0000763230787816 */ /* 0x000fc40000000078 */
[----:B------:R-:W-:Y:S01]  /*21060*/  PRMT R122, R48, 0x7610, R122 ;  /* 0x00007610307a7816 */ /* 0x000fe2000000007a */
[----:B------:R1:W4:Y:S01]  /*21070*/  LDL.LU.S16 R10, [R1+0x190] ;  /* 0x00019000010a7983 */ /* 0x0003220000300600 */
[----:B------:R-:W-:Y:S01]  /*21080*/  IMAD.MOV.U32 R34, RZ, RZ, R154 ;  /* 0x000000ffff227224 */ /* 0x000fe200078e009a */
[----:B------:R-:W1:Y:S02]  /*21090*/  LDC R13, c[0x0][0x4f8] ;  /* 0x00013e00ff0d7b82 */ /* 0x000e640000000800 */
[----:B------:R1:W2:Y:S01]  /*210a0*/  LDL.LU.S16 R9, [R1+0x194] ;  /* 0x0001940001097983 */ /* 0x0002a20000300600 */
[----:B------:R-:W-:-:S05]  /*210b0*/  @!P2 HADD2 R8, -R119.H0_H0, -RZ.H0_H0 ;  /* 0xa00000ff7708a230 */ /* 0x000fca0000000900 */
[----:B------:R-:W-:Y:S02]  /*210c0*/  PRMT R7, R8, 0x7610, R7 ;  /* 0x0000761008077816 */ /* 0x000fe40000000007 */
[----:B------:R1:W2:Y:S01]  /*210d0*/  LDL.LU.S16 R8, [R1+0x198] ;  /* 0x0001980001087983 */ /* 0x0002a20000300600 */
[----:B------:R-:W-:Y:S02]  /*210e0*/  PRMT R4, R6, 0x7610, R4 ;  /* 0x0000761006047816 */ /* 0x000fe40000000004 */
[----:B------:R3:W1:Y:S02]  /*210f0*/  MUFU.EX2 R6, R60 ;  /* 0x0000003c00067308 */ /* 0x0006640000000800 */
[----:B---3--:R-:W-:Y:S01]  /*21100*/  IMAD.MOV.U32 R60, RZ, RZ, R215 ;  /* 0x000000ffff3c7224 */ /* 0x008fe200078e00d7 */
[----:B------:R-:W-:Y:S02]  /*21110*/  PRMT R215, R121, 0x5410, R119 ;  /* 0x0000541079d77816 */ /* 0x000fe40000000077 */
[----:B------:R-:W-:-:S02]  /*21120*/  @!P2 PRMT R119, R7, 0x5410, RZ ;  /* 0x000054100777a816 */ /* 0x000fc400000000ff */
[----:B------:R3:W3:Y:S01]  /*21130*/  LDL.LU.S16 R7, [R1+0x19c] ;  /* 0x00019c0001077983 */ /* 0x0006e20000300600 */
[----:B------:R-:W-:Y:S02]  /*21140*/  @!P5 PRMT R121, R4, 0x5410, RZ ;  /* 0x000054100479d816 */ /* 0x000fe400000000ff */
[----:B------:R-:W1:Y:S01]  /*21150*/  MUFU.EX2 R4, R101 ;  /* 0x0000006500047308 */ /* 0x000e620000000800 */
[----:B------:R-:W-:Y:S01]  /*21160*/  ISETP.GT.U32.AND P1, PT, R0, UR36, PT ;  /* 0x0000002400007c0c */ /* 0x000fe2000bf24070 */
[----:B------:R-:W3:Y:S01]  /*21170*/  LDL.LU.64 R176, [R1+0x58] ;  /* 0x0000580001b07983 */ /* 0x000ee20000300a00 */
[----:B------:R-:W-:-:S04]  /*21180*/  PRMT R0, R24, 0x7771, RZ ;  /* 0x0000777118007816 */ /* 0x000fc800000000ff */
[----:B------:R-:W-:Y:S01]  /*21190*/  ISETP.GT.U32.AND P0, PT, R0, UR36, PT ;  /* 0x0000002400007c0c */ /* 0x000fe2000bf04070 */
[----:B-1----:R-:W-:Y:S01]  /*211a0*/  FADD.FTZ R0, R6, R5 ;  /* 0x0000000506007221 */ /* 0x002fe20000010000 */
[----:B------:R-:W-:-:S03]  /*211b0*/  F2FP.F16.F32.PACK_AB R142, R4, R6 ;  /* 0x00000006048e723e */ /* 0x000fc600000000ff */
[----:B------:R-:W-:-:S05]  /*211c0*/  FADD.FTZ R4, R4, R0 ;  /* 0x0000000004047221 */ /* 0x000fca0000010000 */
[----:B------:R1:W-:Y:S01]  /*211d0*/  STL [R1+0x334], R4 ;  /* 0x0003340401007387 */ /* 0x0003e20000100800 */
[----:B------:R-:W-:-:S03]  /*211e0*/  IMAD.MOV.U32 R101, RZ, RZ, R128 ;  /* 0x000000ffff657224 */ /* 0x000fc600078e0080 */
[----:B-1----:R1:W3:Y:S04]  /*211f0*/  LDL.LU.S16 R4, [R1+0x1a0] ;  /* 0x0001a00001047983 */ /* 0x0022e80000300600 */
[----:B------:R-:W3:Y:S01]  /*21200*/  LDL.LU R128, [R1+0x20c] ;  /* 0x00020c0001807983 */ /* 0x000ee20000300800 */
[----:B------:R-:W-:Y:S02]  /*21210*/  IMAD.MOV.U32 R109, RZ, RZ, R107 ;  /* 0x000000ffff6d7224 */ /* 0x000fe400078e006b */
[----:B------:R-:W-:Y:S01]  /*21220*/  IMAD.MOV.U32 R107, RZ, RZ, R249 ;  /* 0x000000ffff6b7224 */ /* 0x000fe200078e00f9 */
[----:B------:R-:W-:Y:S02]  /*21230*/  PRMT R249, R124, 0x7610, R89 ;  /* 0x000076107cf97816 */ /* 0x000fe40000000059 */
[----:B------:R-:W-:-:S02]  /*21240*/  PRMT R182, R142, 0x7610, R182 ;  /* 0x000076108eb67816 */ /* 0x000fc400000000b6 */
[----:B------:R-:W-:Y:S02]  /*21250*/  LOP3.LUT P6, RZ, R218, 0x4, RZ, 0xc0, !PT ;  /* 0x00000004daff7812 */ /* 0x000fe400078cc0ff */
[----:B------:R-:W-:Y:S01]  /*21260*/  PRMT R181, R142, 0x7632, R181 ;  /* 0x000076328eb57816 */ /* 0x000fe200000000b5 */
[----:B------:R-:W-:Y:S01]  /*21270*/  IMAD.MOV.U32 R90, RZ, RZ, R60 ;  /* 0x000000ffff5a7224 */ /* 0x000fe200078e003c */
[----:B------:R-:W-:Y:S01]  /*21280*/  PRMT R207, R122, 0x5410, R120 ;  /* 0x000054107acf7816 */ /* 0x000fe20000000078 */
[----:B------:R-:W-:Y:S01]  /*21290*/  IMAD.MOV.U32 R35, RZ, RZ, R155 ;  /* 0x000000ffff237224 */ /* 0x000fe200078e009b */
[----:B------:R-:W-:Y:S01]  /*212a0*/  LOP3.LUT R13, R13, 0xff, RZ, 0xc0, !PT ;  /* 0x000000ff0d0d7812 */ /* 0x000fe200078ec0ff */
[----:B------:R-:W-:Y:S04]  /*212b0*/  STG.E.U16 desc[UR22][R2.64+-0x100], R104 ;  /* 0xffff006802007986 */ /* 0x000fe8000c101516 */
[----:B------:R-:W-:Y:S01]  /*212c0*/  STG.E.U16 desc[UR22][R2.64+-0xfe], R103 ;  /* 0xffff026702007986 */ /* 0x000fe2000c101516 */
[----:B------:R-:W-:-:S02]  /*212d0*/  IMAD.MOV.U32 R100, RZ, RZ, R50 ;  /* 0x000000ffff647224 */ /* 0x000fc400078e0032 */
[----:B----4-:R-:W-:-:S05]  /*212e0*/  @P0 HADD2 R10, -R143.H1_H1, -RZ.H0_H0 ;  /* 0xa00000ff8f0a0230 */ /* 0x010fca0000000d00 */
[----:B------:R-:W-:Y:S01]  /*212f0*/  PRMT R6, R10, 0x7610, R6 ;  /* 0x000076100a067816 */ /* 0x000fe20000000006 */
[----:B--2---:R-:W-:-:S05]  /*21300*/  @P1 HADD2 R8, -R124.H0_H0, -RZ.H0_H0 ;  /* 0xa00000ff7c081230 */ /* 0x004fca0000000900 */
[----:B------:R-:W-:-:S04]  /*21310*/  PRMT R0, R8, 0x7610, R0 ;  /* 0x0000761008007816 */ /* 0x000fc80000000000 */
[----:B------:R-:W-:Y:S02]  /*21320*/  @P1 PRMT R124, R0, 0x5410, RZ ;  /* 0x00005410007c1816 */ /* 0x000fe400000000ff */
[----:B------:R-:W-:Y:S02]  /*21330*/  PRMT R0, R24, 0x7772, RZ ;  /* 0x0000777218007816 */ /* 0x000fe400000000ff */
[----:B------:R-:W-:Y:S02]  /*21340*/  @P0 PRMT R185, R6, 0x5410, RZ ;  /* 0x0000541006b90816 */ /* 0x000fe400000000ff */
[----:B------:R-:W-:Y:S01]  /*21350*/  ISETP.GT.U32.AND P0, PT, R0, UR36, PT ;  /* 0x0000002400007c0c */ /* 0x000fe2000bf04070 */
[----:B------:R-:W2:-:S12]  /*21360*/  LDC R6, c[0x0][0x448] ;  /* 0x00011200ff067b82 */ /* 0x000e980000000800 */
[----:B---3--:R-:W-:-:S05]  /*21370*/  @P0 HADD2 R7, -R142.H0_H0, -RZ.H0_H0 ;  /* 0xa00000ff8e070230 */ /* 0x008fca0000000900 */
[----:B------:R-:W-:-:S04]  /*21380*/  PRMT R0, R7, 0x7610, R0 ;  /* 0x0000761007007816 */ /* 0x000fc80000000000 */
[----:B------:R-:W-:Y:S02]  /*21390*/  @P0 PRMT R182, R0, 0x5410, RZ ;  /* 0x0000541000b60816 */ /* 0x000fe400000000ff */
[----:B------:R-:W-:-:S04]  /*213a0*/  PRMT R0, R24, 0x7773, RZ ;  /* 0x0000777318007816 */ /* 0x000fc800000000ff */
[----:B------:R-:W-:Y:S01]  /*213b0*/  ISETP.GT.U32.AND P0, PT, R0, UR36, PT ;  /* 0x0000002400007c0c */ /* 0x000fe2000bf04070 */
[----:B------:R-:W-:-:S05]  /*213c0*/  @P3 HADD2 R9, -R120.H0_H0, -RZ.H0_H0 ;  /* 0xa00000ff78093230 */ /* 0x000fca0000000900 */
[----:B------:R-:W-:-:S07]  /*213d0*/  PRMT R5, R9, 0x7610, R5 ;  /* 0x0000761009057816 */ /* 0x000fce0000000005 */
[----:B------:R-:W-:Y:S01]  /*213e0*/  @P0 HADD2 R4, -R142.H1_H1, -RZ.H0_H0 ;  /* 0xa00000ff8e040230 */ /* 0x000fe20000000d00 */
[----:B------:R-:W-:-:S04]  /*213f0*/  LEA R128, R128, UR4, 0x1 ;  /* 0x0000000480807c11 */ /* 0x000fc8000f8e08ff */
[----:B------:R-:W-:-:S04]  /*21400*/  PRMT R0, R4, 0x7610, R0 ;  /* 0x0000761004007816 */ /* 0x000fc80000000000 */
[----:B------:R-:W-:Y:S01]  /*21410*/  @P0 PRMT R181, R0, 0x5410, RZ ;  /* 0x0000541000b50816 */ /* 0x000fe200000000ff */
[C---:B------:R-:W-:Y:S02]  /*21420*/  VIADD R0, R128.reuse, 0x4000 ;  /* 0x0000400080007836 */ /* 0x040fe40000000000 */
[----:B------:R-:W-:Y:S02]  /*21430*/  VIADD R60, R128, 0x4020 ;  /* 0x00004020803c7836 */ /* 0x000fe40000000000 */
[----:B------:R-:W-:Y:S02]  /*21440*/  @P6 VIADD R60, R0, 0xffffffe0 ;  /* 0xffffffe0003c6836 */ /* 0x000fe40000000000 */
[----:B--2---:R-:W-:Y:S01]  /*21450*/  IMAD.SHL.U32 R0, R6, 0x8, RZ ;  /* 0x0000000806007824 */ /* 0x004fe200078e00ff */
[----:B------:R-:W-:-:S03]  /*21460*/  @P3 PRMT R120, R5, 0x5410, RZ ;  /* 0x0000541005783816 */ /* 0x000fc600000000ff */
[----:B------:R-:W-:-:S04]  /*21470*/  IMAD.WIDE R4, R0, 0x2, R2 ;  /* 0x0000000200047825 */ /* 0x000fc800078e0202 */
[----:B------:R-:W-:-:S04]  /*21480*/  IMAD.WIDE R4, R6, 0x70, R4 ;  /* 0x0000007006047825 */ /* 0x000fc800078e0204 */
[----:B------:R-:W-:Y:S01]  /*21490*/  IMAD.WIDE R154, R6, -0x70, R176 ;  /* 0xffffff90069a7825 */ /* 0x000fe200078e02b0 */
[----:B------:R-:W-:-:S03]  /*214a0*/  PRMT R6, R34, 0x7773, RZ ;  /* 0x0000777322067816 */ /* 0x000fc600000000ff */
        /* <DEDUP_REMOVED lines=13> */
[----:B------:R-:W-:-:S03]  /*21580*/  @!P4 HADD2 R12, -R122.H0_H0, -RZ.H0_H0 ;  /* 0xa00000ff7a0cc230 */ /* 0x000fc60000000900 */
[----:B------:R-:W-:Y:S02]  /*21590*/  PRMT R20, R0, 0x5410, R6 ;  /* 0x0000541000147816 */ /* 0x000fe40000000006 */
[C---:B------:R-:W-:Y:S02]  /*215a0*/  PRMT R6, R16.reuse, 0x7773, RZ ;  /* 0x0000777310067816 */ /* 0x040fe400000000ff */
[----:B------:R-:W-:Y:S02]  /*215b0*/  PRMT R0, R16, 0x7772, RZ ;  /* 0x0000777210007816 */ /* 0x000fe400000000ff */
[----:B------:R-:W-:Y:S02]  /*215c0*/  PRMT R11, R12, 0x7610, R11 ;  /* 0x000076100c0b7816 */ /* 0x000fe4000000000b */
[----:B------:R-:W-:Y:S02]  /*215d0*/  PRMT R12, R0, 0x5410, R6 ;  /* 0x00005410000c7816 */ /* 0x000fe40000000006 */
[C---:B------:R-:W-:Y:S01]  /*215e0*/  LOP3.LUT R0, R15.reuse, 0xffff, RZ, 0xc0, !PT ;  /* 0x0000ffff0f007812 */ /* 0x040fe200078ec0ff */
[----:B------:R-:W-:Y:S01]  /*215f0*/  IMAD.MOV.U32 R7, RZ, RZ, R34 ;  /* 0x000000ffff077224 */ /* 0x000fe200078e0022 */
[----:B------:R-:W-:-:S02]  /*21600*/  LOP3.LUT R6, R15, 0xff, RZ, 0xc0, !PT ;  /* 0x000000ff0f067812 */ /* 0x000fc400078ec0ff */
[----:B------:R-:W-:Y:S01]  /*21610*/  SHF.R.U32.HI R0, RZ, 0x8, R0 ;  /* 0x00000008ff007819 */ /* 0x000fe20000011600 */
[----:B------:R-:W-:Y:S01]  /*21620*/  IMAD.MOV.U32 R10, RZ, RZ, R16 ;  /* 0x000000ffff0a7224 */ /* 0x000fe200078e0010 */
[----:B------:R-:W-:Y:S02]  /*21630*/  PRMT R8, R34, 0x7771, RZ ;  /* 0x0000777122087816 */ /* 0x000fe400000000ff */
[----:B------:R-:W-:Y:S02]  /*21640*/  LOP3.LUT R7, R7, 0xff, RZ, 0xc0, !PT ;  /* 0x000000ff07077812 */ /* 0x000fe400078ec0ff */
[--C-:B------:R-:W-:Y:S02]  /*21650*/  PRMT R9, R6, 0x5410, R0.reuse ;  /* 0x0000541006097816 */ /* 0x100fe40000000000 */
[----:B------:R-:W-:Y:S02]  /*21660*/  PRMT R0, R15, 0x7632, R0 ;  /* 0x000076320f007816 */ /* 0x000fe40000000000 */
[----:B------:R-:W-:-:S02]  /*21670*/  PRMT R23, R7, 0x5410, R8 ;  /* 0x0000541007177816 */ /* 0x000fc40000000008 */
[----:B------:R-:W-:Y:S02]  /*21680*/  @!P4 PRMT R122, R11, 0x5410, RZ ;  /* 0x000054100b7ac816 */ /* 0x000fe400000000ff */
[----:B------:R-:W-:Y:S01]  /*21690*/  LOP3.LUT R7, R0, 0xff, RZ, 0xc0, !PT ;  /* 0x000000ff00077812 */ /* 0x000fe200078ec0ff */
[----:B------:R-:W-:Y:S01]  /*216a0*/  IMAD R0, R13, 0x10000, R13 ;  /* 0x000100000d007824 */ /* 0x000fe200078e020d */
[----:B------:R-:W-:Y:S02]  /*216b0*/  PRMT R11, R16, 0x7771, RZ ;  /* 0x00007771100b7816 */ /* 0x000fe400000000ff */
[----:B------:R-:W-:Y:S01]  /*216c0*/  SHF.R.U32.HI R8, RZ, 0x18, R15 ;  /* 0x00000018ff087819 */ /* 0x000fe2000001160f */
[----:B------:R-:W2:Y:S01]  /*216d0*/  LDSM.16.MT88.4 R16, [R128+0x4000] ;  /* 0x004000008010783b */ /* 0x000ea20000004200 */
[----:B------:R-:W-:Y:S02]  /*216e0*/  LOP3.LUT R6, R10, 0xff, RZ, 0xc0, !PT ;  /* 0x000000ff0a067812 */ /* 0x000fe400078ec0ff */
[----:B------:R-:W-:Y:S01]  /*216f0*/  PRMT R7, R7, 0x5410, R8 ;  /* 0x0000541007077816 */ /* 0x000fe20000000008 */
[----:B------:R-:W-:Y:S01]  /*21700*/  IMAD.MOV.U32 R8, RZ, RZ, R47 ;  /* 0x000000ffff087224 */ /* 0x000fe200078e002f */
[----:B------:R-:W-:-:S02]  /*21710*/  PRMT R10, R6, 0x5410, R11 ;  /* 0x00005410060a7816 */ /* 0x000fc4000000000b */
[--C-:B------:R-:W-:Y:S02]  /*21720*/  HSET2.LE.AND R6, R9, R0.reuse, PT ;  /* 0x0000000009067233 */ /* 0x100fe40003803000 */
[----:B------:R-:W-:-:S03]  /*21730*/  HSET2.LE.AND R7, R7, R0, PT ;  /* 0x0000000007077233 */ /* 0x000fc60003803000 */
[----:B------:R-:W-:Y:S01]  /*21740*/  LOP3.LUT R8, R8, R6, RZ, 0xc0, !PT ;  /* 0x0000000608087212 */ /* 0x000fe200078ec0ff */
[----:B------:R-:W-:-:S05]  /*21750*/  IMAD.MOV.U32 R6, RZ, RZ, R46 ;  /* 0x000000ffff067224 */ /* 0x000fca00078e002e */
[----:B------:R-:W-:Y:S02]  /*21760*/  LOP3.LUT R9, R6, R7, RZ, 0xc0, !PT ;  /* 0x0000000706097212 */ /* 0x000fe400078ec0ff */
[----:B------:R-:W-:Y:S02]  /*21770*/  LOP3.LUT R7, R12, 0xff00ff, RZ, 0xc0, !PT ;  /* 0x00ff00ff0c077812 */ /* 0x000fe400078ec0ff */
[----:B------:R-:W3:Y:S01]  /*21780*/  LDSM.16.MT88.4 R12, [R60] ;  /* 0x000000003c0c783b */ /* 0x000ee20000004200 */
[--C-:B------:R-:W-:Y:S01]  /*21790*/  HSET2.LE.AND R6, R10, R0.reuse, PT ;  /* 0x000000000a067233 */ /* 0x100fe20003803000 */
[----:B------:R-:W-:Y:S01]  /*217a0*/  IMAD.MOV.U32 R10, RZ, RZ, R45 ;  /* 0x000000ffff0a7224 */ /* 0x000fe200078e002d */
[----:B------:R-:W-:-:S04]  /*217b0*/  HSET2.LE.AND R7, R7, R0, PT ;  /* 0x0000000007077233 */ /* 0x000fc80003803000 */
[----:B------:R-:W-:Y:S01]  /*217c0*/  LOP3.LUT R10, R10, R6, RZ, 0xc0, !PT ;  /* 0x000000060a0a7212 */ /* 0x000fe200078ec0ff */
[----:B------:R-:W-:Y:S01]  /*217d0*/  IMAD.MOV.U32 R6, RZ, RZ, R33 ;  /* 0x000000ffff067224 */ /* 0x000fe200078e0021 */
[----:B------:R-:W-:Y:S04]  /*217e0*/  STG.E.U16 desc[UR22][R154.64+-0x100], R99 ;  /* 0xffff00639a007986 */ /* 0x000fe8000c101516 */
[----:B------:R-:W-:Y:S01]  /*217f0*/  LOP3.LUT R11, R6, R7, RZ, 0xc0, !PT ;  /* 0x00000007060b7212 */ /* 0x000fe200078ec0ff */
[----:B------:R-:W-:Y:S01]  /*21800*/  STG.E.U16 desc[UR22][R154.64+-0xfe], R97 ;  /* 0xffff02619a007986 */ /* 0x000fe2000c101516 */
[----:B------:R-:W-:-:S03]  /*21810*/  IMAD.MOV.U32 R141, RZ, RZ, R51 ;  /* 0x000000ffff8d7224 */ /* 0x000fc600078e0033 */
[----:B------:R-:W-:Y:S01]  /*21820*/  STG.E.U16 desc[UR22][R176.64+-0x100], R59 ;  /* 0xffff003bb0007986 */ /* 0x000fe2000c101516 */
[----:B------:R-:W-:-:S03]  /*21830*/  IMAD.MOV.U32 R160, RZ, RZ, R49 ;  /* 0x000000ffffa07224 */ /* 0x000fc600078e0031 */
[----:B------:R-:W-:Y:S01]  /*21840*/  STG.E.U16 desc[UR22][R176.64+-0xfe], R57 ;  /* 0xffff0239b0007986 */ /* 0x000fe2000c101516 */
[----:B------:R-:W-:Y:S01]  /*21850*/  IMAD.MOV.U32 R31, RZ, RZ, R32 ;  /* 0x000000ffff1f7224 */ /* 0x000fe200078e0020 */
[----:B--2---:R-:W-:Y:S02]  /*21860*/  HMMA.16816.F32 R52, R8, R16, R52 ;  /* 0x000000100834723c */ /* 0x004fe40000001834 */
[----:B------:R2:W-:Y:S01]  /*21870*/  STG.E.U16 desc[UR22][R4.64+-0xfe], R39 ;  /* 0xffff022704007986 */ /* 0x0005e2000c101516 */
[----:B------:R-:W-:-:S05]  /*21880*/  HSET2.LE.AND R6, R21, R0, PT ;  /* 0x0000000015067233 */ /* 0x000fca0003803000 */
[----:B------:R-:W-:Y:S01]  /*21890*/  HMMA.16816.F32 R48, R8, R18, R144 ;  /* 0x000000120830723c */ /* 0x000fe20000001890 */
[----:B------:R-:W-:-:S07]  /*218a0*/  HSET2.LE.AND R7, R23, R0, PT ;  /* 0x0000000017077233 */ /* 0x000fce0003803000 */
[C---:B---3--:R-:W-:Y:S01]  /*218b0*/  HMMA.16816.F32 R44, R8.reuse, R12, R148 ;  /* 0x0000000c082c723c */ /* 0x048fe20000001894 */
[----:B--2---:R-:W-:Y:S01]  /*218c0*/  PRMT R39, R32, 0x7771, RZ ;  /* 0x0000777120277816 */ /* 0x004fe200000000ff */
[----:B------:R2:W-:Y:S06]  /*218d0*/  STG.E.U16 desc[UR22][R4.64+-0x100], R58 ;  /* 0xffff003a04007986 */ /* 0x0005ec000c101516 */
[----:B------:R-:W-:Y:S01]  /*218e0*/  HMMA.16816.F32 R32, R8, R14, R172 ;  /* 0x0000000e0820723c */ /* 0x000fe200000018ac */
[----:B------:R-:W-:Y:S02]  /*218f0*/  LOP3.LUT R11, R25, 0xff00ff, RZ, 0xc0, !PT ;  /* 0x00ff00ff190b7812 */ /* 0x000fe400078ec0ff */
[----:B------:R-:W-:Y:S01]  /*21900*/  LOP3.LUT R8, R160, R6, RZ, 0xc0, !PT ;  /* 0x00000006a0087212 */ /* 0x000fe200078ec0ff */
[----:B------:R-:W3:Y:S01]  /*21910*/  LDL.LU R145, [R1+0x1dc] ;  /* 0x0001dc0001917983 */ /* 0x000ee20000300800 */
[----:B------:R-:W-:-:S02]  /*21920*/  HSET2.LE.AND R6, R20, R0, PT ;  /* 0x0000000014067233 */ /* 0x000fc40003803000 */
[----:B------:R-:W-:Y:S02]  /*21930*/  HSET2.LE.AND R11, R11, R0, PT ;  /* 0x000000000b0b7233 */ /* 0x000fe40003803000 */
[----:B------:R-:W-:Y:S01]  /*21940*/  LOP3.LUT R10, R100, R7, RZ, 0xc0, !PT ;  /* 0x00000007640a7212 */ /* 0x000fe200078ec0ff */
[----:B------:R-:W-:Y:S01]  /*21950*/  IMAD.MOV.U32 R160, RZ, RZ, R56 ;  /* 0x000000ffffa07224 */ /* 0x000fe200078e0038 */
[----:B------:R-:W-:Y:S01]  /*21960*/  LOP3.LUT R9, R141, R6, RZ, 0xc0, !PT ;  /* 0x000000068d097212 */ /* 0x000fe200078ec0ff */
[----:B------:R-:W-:Y:S01]  /*21970*/  IMAD.MOV.U32 R149, RZ, RZ, R131 ;  /* 0x000000ffff957224 */ /* 0x000fe200078e0083 */
[----:B------:R-:W-:Y:S01]  /*21980*/  LOP3.LUT R11, R90, R11, RZ, 0xc0, !PT ;  /* 0x0000000b5a0b7212 */ /* 0x000fe200078ec0ff */
[----:B------:R-:W-:Y:S01]  /*21990*/  IMAD.MOV.U32 R6, RZ, RZ, R26 ;  /* 0x000000ffff067224 */ /* 0x000fe200078e001a */
[----:B------:R-:W-:Y:S01]  /*219a0*/  PRMT R7, R26, 0x7772, RZ ;  /* 0x000077721a077816 */ /* 0x000fe200000000ff */
[----:B------:R-:W-:Y:S04]  /*219b0*/  STG.E.U16 desc[UR22][R2.64+-0xf0], R96 ;  /* 0xffff106002007986 */ /* 0x000fe8000c101516 */
[C---:B------:R-:W-:Y:S01]  /*219c0*/  HMMA.16816.F32 R72, R8.reuse, R16, R72 ;  /* 0x000000100848723c */ /* 0x040fe20000001848 */
[----:B------:R-:W-:Y:S01]  /*219d0*/  LOP3.LUT R6, R6, 0xff, RZ, 0xc0, !PT ;  /* 0x000000ff06067812 */ /* 0x000fe200078ec0ff */
[----:B------:R-:W-:Y:S01]  /*219e0*/  STG.E.U16 desc[UR22][R2.64+-0xee], R98 ;  /* 0xffff126202007986 */ /* 0x000fe2000c101516 */
[----:B------:R-:W-:Y:S01]  /*219f0*/  IMAD.MOV.U32 R150, RZ, RZ, R101 ;  /* 0x000000ffff967224 */ /* 0x000fe200078e0065 */
[----:B------:R-:W-:Y:S01]  /*21a00*/  PRMT R21, R170, 0x7771, RZ ;  /* 0x00007771aa157816 */ /* 0x000fe200000000ff */
[----:B------:R-:W-:Y:S01]  /*21a10*/  IMAD.MOV.U32 R151, RZ, RZ, R107 ;  /* 0x000000ffff977224 */ /* 0x000fe200078e006b */
[----:B------:R-:W4:Y:S02]  /*21a20*/  LDL.LU R148, [R1+0x204] ;  /* 0x0002040001947983 */ /* 0x000f240000300800 */
[C---:B------:R-:W-:Y:S02]  /*21a30*/  HMMA.16816.F32 R68, R8.reuse, R18, R68 ;  /* 0x000000120844723c */ /* 0x040fe40000001844 */
[----:B------:R-:W-:Y:S06]  /*21a40*/  LDSM.16.MT88.4 R16, [R60+0x400] ;  /* 0x000400003c10783b */ /* 0x000fec0000004200 */
[C---:B--2---:R-:W-:Y:S08]  /*21a50*/  HMMA.16816.F32 R56, R8.reuse, R12, R156 ;  /* 0x0000000c0838723c */ /* 0x044ff0000000189c */
[----:B------:R-:W-:Y:S01]  /*21a60*/  HMMA.16816.F32 R64, R8, R14, R64 ;  /* 0x0000000e0840723c */ /* 0x000fe20000001840 */
[C---:B------:R-:W-:Y:S01]  /*21a70*/  PRMT R8, R26.reuse, 0x7773, RZ ;  /* 0x000077731a087816 */ /* 0x040fe200000000ff */
[----:B------:R-:W2:Y:S01]  /*21a80*/  LDSM.16.MT88.4 R12, [R128+0x4400] ;  /* 0x00440000800c783b */ /* 0x000ea20000004200 */
        /* <DEDUP_REMOVED lines=27> */
[----:B------:R-:W-:Y:S01]  /*21c40*/  IMAD.MOV.U32 R100, RZ, RZ, R91 ;  /* 0x000000ffff647224 */ /* 0x000fe200078e005b */
[----:B--2---:R-:W-:Y:S01]  /*21c50*/  HMMA.16816.F32 R52, R8, R12, R52 ;  /* 0x0000000c0834723c */ /* 0x004fe20000001834 */
[----:B------:R-:W-:-:S07]  /*21c60*/  IMAD.MOV.U32 R141, RZ, RZ, R88 ;  /* 0x000000ffff8d7224 */ /* 0x000fce00078e0058 */
        /* <DEDUP_REMOVED lines=21> */
[----:B------:R-:W-:Y:S02]  /*21dc0*/  PRMT R6, R22, 0x7772, RZ ;  /* 0x0000777216067816 */ /* 0x000fe400000000ff */
        /* <DEDUP_REMOVED lines=9> */
[----:B------:R-:W-:Y:S01]  /*21e60*/  HMMA.16816.F32 R72, R8, R12, R72 ;  /* 0x0000000c0848723c */ /* 0x000fe20000001848 */
[C---:B------:R-:W-:Y:S02]  /*21e70*/  PRMT R13, R76.reuse, 0x7773, RZ ;  /* 0x000077734c0d7816 */ /* 0x040fe400000000ff */
[----:B------:R-:W-:Y:S02]  /*21e80*/  PRMT R12, R76, 0x7772, RZ ;  /* 0x000077724c0c7816 */ /* 0x000fe400000000ff */
[----:B------:R-:W-:-:S03]  /*21e90*/  PRMT R141, R6, 0x5410, R15 ;  /* 0x00005410068d7816 */ /* 0x000fc6000000000f */
[----:B------:R-:W-:Y:S01]  /*21ea0*/  HMMA.16816.F32 R96, R8, R16, R56 ;  /* 0x000000100860723c */ /* 0x000fe20000001838 */
[----:B------:R-:W-:Y:S02]  /*21eb0*/  LOP3.LUT R6, R20, 0xff, RZ, 0xc0, !PT ;  /* 0x000000ff14067812 */ /* 0x000fe400078ec0ff */
[----:B------:R-:W-:-:S05]  /*21ec0*/  LOP3.LUT R7, R29, 0xffff, RZ, 0xc0, !PT ;  /* 0x0000ffff1d077812 */ /* 0x000fca00078ec0ff */
[----:B------:R-:W-:Y:S01]  /*21ed0*/  HMMA.16816.F32 R100, R8, R18, R64 ;  /* 0x000000120864723c */ /* 0x000fe20000001840 */
[----:B------:R-:W-:Y:S01]  /*21ee0*/  IMAD.MOV.U32 R10, RZ, RZ, R28 ;  /* 0x000000ffff0a7224 */ /* 0x000fe200078e001c */
[C---:B------:R-:W-:Y:S02]  /*21ef0*/  PRMT R9, R28.reuse, 0x7773, RZ ;  /* 0x000077731c097816 */ /* 0x040fe400000000ff */
[----:B------:R-:W-:Y:S02]  /*21f00*/  PRMT R8, R28, 0x7772, RZ ;  /* 0x000077721c087816 */ /* 0x000fe400000000ff */
[----:B------:R-:W-:Y:S02]  /*21f10*/  PRMT R144, R12, 0x5410, R13 ;  /* 0x000054100c907816 */ /* 0x000fe4000000000d */
[----:B------:R-:W-:Y:S02]  /*21f20*/  PRMT R12, R8, 0x5410, R9 ;  /* 0x00005410080c7816 */ /* 0x000fe40000000009 */
[----:B------:R-:W-:-:S02]  /*21f30*/  PRMT R11, R28, 0x7771, RZ ;  /* 0x000077711c0b7816 */ /* 0x000fc400000000ff */
[----:B------:R-:W-:Y:S02]  /*21f40*/  PRMT R146, R6, 0x5410, R21 ;  /* 0x0000541006927816 */ /* 0x000fe40000000015 */
[----:B------:R-:W-:Y:S02]  /*21f50*/  LOP3.LUT R8, R10, 0xff, RZ, 0xc0, !PT ;  /* 0x000000ff0a087812 */ /* 0x000fe400078ec0ff */
[C---:B------:R-:W-:Y:S02]  /*21f60*/  PRMT R6, R29.reuse, 0x7632, R6 ;  /* 0x000076321d067816 */ /* 0x040fe40000000006 */
[----:B------:R-:W-:Y:S02]  /*21f70*/  LOP3.LUT R9, R29, 0xff, RZ, 0xc0, !PT ;  /* 0x000000ff1d097812 */ /* 0x000fe400078ec0ff */
[----:B------:R-:W-:Y:S02]  /*21f80*/  SHF.R.U32.HI R7, RZ, 0x8, R7 ;  /* 0x00000008ff077819 */ /* 0x000fe40000011607 */
[----:B------:R-:W-:-:S02]  /*21f90*/  PRMT R11, R8, 0x5410, R11 ;  /* 0x00005410080b7816 */ /* 0x000fc4000000000b */
        /* <DEDUP_REMOVED lines=23> */
[----:B------:R-:W-:Y:S02]  /*22110*/  LOP3.LUT R7, R6, 0xff, RZ, 0xc0, !PT ;  /* 0x000000ff06077812 */ /* 0x000fe400078ec0ff */
[----:B------:R-:W-:Y:S02]  /*22120*/  HSET2.LE.AND R6, R12, R0, PT ;  /* 0x000000000c067233 */ /* 0x000fe40003803000 */
[----:B------:R-:W-:-:S03]  /*22130*/  PRMT R7, R7, 0x5410, R13 ;  /* 0x0000541007077816 */ /* 0x000fc6000000000d */
[----:B------:R-:W-:Y:S02]  /*22140*/  LOP3.LUT R12, R149, R6, RZ, 0xc0, !PT ;  /* 0x00000006950c7212 */ /* 0x000fe400078ec0ff */
[--C-:B------:R-:W-:Y:S01]  /*22150*/  HSET2.LE.AND R6, R7, R0.reuse, PT ;  /* 0x0000000007067233 */ /* 0x100fe20003803000 */
[----:B------:R-:W2:Y:S01]  /*22160*/  LDL.LU R149, [R1+0x200] ;  /* 0x0002000001957983 */ /* 0x000ea20000300800 */
[----:B------:R-:W-:-:S03]  /*22170*/  HSET2.LE.AND R7, R27, R0, PT ;  /* 0x000000001b077233 */ /* 0x000fc60003803000 */
[----:B------:R-:W-:Y:S02]  /*22180*/  LOP3.LUT R13, R150, R6, RZ, 0xc0, !PT ;  /* 0x00000006960d7212 */ /* 0x000fe400078ec0ff */
[----:B------:R-:W-:Y:S01]  /*22190*/  LOP3.LUT R14, R151, R7, RZ, 0xc0, !PT ;  /* 0x00000007970e7212 */ /* 0x000fe200078ec0ff */
[----:B------:R-:W4:Y:S04]  /*221a0*/  LDL.LU R150, [R1+0x1f8] ;  /* 0x0001f80001967983 */ /* 0x000f280000300800 */
[----:B------:R-:W2:Y:S01]  /*221b0*/  LDL.LU R151, [R1+0x1f4] ;  /* 0x0001f40001977983 */ /* 0x000ea20000300800 */
[C---:B------:R-:W-:Y:S02]  /*221c0*/  PRMT R19, R170.reuse, 0x7773, RZ ;  /* 0x00007773aa137816 */ /* 0x040fe400000000ff */
[----:B------:R-:W-:-:S02]  /*221d0*/  PRMT R18, R170, 0x7772, RZ ;  /* 0x00007772aa127816 */ /* 0x000fc400000000ff */
[C---:B------:R-:W-:Y:S02]  /*221e0*/  PRMT R17, R82.reuse, 0x7773, RZ ;  /* 0x0000777352117816 */ /* 0x040fe400000000ff */
[----:B------:R-:W-:Y:S02]  /*221f0*/  PRMT R16, R82, 0x7772, RZ ;  /* 0x0000777252107816 */ /* 0x000fe400000000ff */
[C---:B------:R-:W-:Y:S02]  /*22200*/  PRMT R23, R110.reuse, 0x7772, RZ ;  /* 0x000077726e177816 */ /* 0x040fe400000000ff */
[----:B------:R-:W-:Y:S01]  /*22210*/  PRMT R25, R110, 0x7773, RZ ;  /* 0x000077736e197816 */ /* 0x000fe200000000ff */
[----:B------:R-:W-:Y:S01]  /*22220*/  IMAD.MOV.U32 R28, RZ, RZ, R22 ;  /* 0x000000ffff1c7224 */ /* 0x000fe200078e0016 */
[----:B------:R-:W-:Y:S02]  /*22230*/  PRMT R160, R18, 0x5410, R19 ;  /* 0x0000541012a07816 */ /* 0x000fe40000000013 */
[----:B------:R-:W-:-:S02]  /*22240*/  PRMT R147, R16, 0x5410, R17 ;  /* 0x0000541010937816 */ /* 0x000fc40000000011 */
[----:B------:R-:W-:Y:S01]  /*22250*/  PRMT R31, R22, 0x7771, RZ ;  /* 0x00007771161f7816 */ /* 0x000fe200000000ff */
[----:B------:R-:W1:Y:S01]  /*22260*/  LDSM.16.MT88.4 R16, [R128+0x4800] ;  /* 0x004800008010783b */ /* 0x000e620000004200 */
[----:B------:R-:W-:-:S03]  /*22270*/  PRMT R25, R23, 0x5410, R25 ;  /* 0x0000541017197816 */ /* 0x000fc60000000019 */
[----:B------:R-:W1:Y:S01]  /*22280*/  LDSM.16.MT88.4 R20, [R60+0x800] ;  /* 0x000800003c14783b */ /* 0x000e620000004200 */
[----:B------:R-:W-:-:S05]  /*22290*/  LOP3.LUT R15, R25, 0xff00ff, RZ, 0xc0, !PT ;  /* 0x00ff00ff190f7812 */ /* 0x000fca00078ec0ff */
[----:B------:R-:W-:Y:S01]  /*222a0*/  HSET2.LE.AND R15, R15, R0, PT ;  /* 0x000000000f0f7233 */ /* 0x000fe20003803000 */
[----:B------:R-:W-:Y:S01]  /*222b0*/  IMAD.MOV.U32 R64, RZ, RZ, R82 ;  /* 0x000000ffff407224 */ /* 0x000fe200078e0052 */
[----:B------:R-:W-:-:S03]  /*222c0*/  LOP3.LUT R6, R28, 0xff, RZ, 0xc0, !PT ;  /* 0x000000ff1c067812 */ /* 0x000fc600078ec0ff */
[----:B---3--:R-:W-:Y:S02]  /*222d0*/  LOP3.LUT R15, R145, R15, RZ, 0xc0, !PT ;  /* 0x0000000f910f7212 */ /* 0x008fe400078ec0ff */
[----:B------:R-:W-:Y:S02]  /*222e0*/  PRMT R7, R42, 0x7772, RZ ;  /* 0x000077722a077816 */ /* 0x000fe400000000ff */
[----:B------:R-:W-:Y:S02]  /*222f0*/  PRMT R94, R6, 0x5410, R31 ;  /* 0x00005410065e7816 */ /* 0x000fe4000000001f */
[----:B------:R-:W-:Y:S02]  /*22300*/  PRMT R65, R82, 0x7771, RZ ;  /* 0x0000777152417816 */ /* 0x000fe400000000ff */
[----:B------:R-:W-:-:S04]  /*22310*/  LOP3.LUT R6, R64, 0xff, RZ, 0xc0, !PT ;  /* 0x000000ff40067812 */ /* 0x000fc800078ec0ff */
[----:B------:R-:W-:Y:S01]  /*22320*/  PRMT R145, R6, 0x5410, R65 ;  /* 0x0000541006917816 */ /* 0x000fe20000000041 */
[C---:B-1----:R-:W-:Y:S08]  /*22330*/  HMMA.16816.F32 R32, R8.reuse, R16, R52 ;  /* 0x000000100820723c */ /* 0x042ff00000001834 */
[C---:B------:R-:W-:Y:S08]  /*22340*/  HMMA.16816.F32 R52, R8.reuse, R20, R44 ;  /* 0x000000140834723c */ /* 0x040ff0000000182c */
[C---:B------:R-:W-:Y:S08]  /*22350*/  HMMA.16816.F32 R48, R8.reuse, R18, R48 ;  /* 0x000000120830723c */ /* 0x040ff00000001830 */
[----:B------:R-:W-:Y:S01]  /*22360*/  HMMA.16816.F32 R44, R8, R22, R88 ;  /* 0x00000016082c723c */ /* 0x000fe20000001858 */
[----:B------:R-:W-:Y:S01]  /*22370*/  PRMT R8, R42, 0x7773, RZ ;  /* 0x000077732a087816 */ /* 0x000fe200000000ff */
[----:B------:R-:W-:-:S06]  /*22380*/  IMAD.MOV.U32 R9, RZ, RZ, R42 ;  /* 0x000000ffff097224 */ /* 0x000fcc00078e002a */
[----:B------:R-:W-:Y:S01]  /*22390*/  HMMA.16816.F32 R56, R12, R16, R72 ;  /* 0x000000100c38723c */ /* 0x000fe20000001848 */
[----:B------:R-:W-:Y:S02]  /*223a0*/  PRMT R16, R7, 0x5410, R8 ;  /* 0x0000541007107816 */ /* 0x000fe40000000008 */
[C---:B------:R-:W-:Y:S02]  /*223b0*/  LOP3.LUT R7, R37.reuse, 0xffff, RZ, 0xc0, !PT ;  /* 0x0000ffff25077812 */ /* 0x040fe400078ec0ff */
[C---:B------:R-:W-:Y:S02]  /*223c0*/  PRMT R6, R37.reuse, 0x7632, R6 ;  /* 0x0000763225067816 */ /* 0x040fe40000000006 */
[----:B------:R-:W-:Y:S02]  /*223d0*/  LOP3.LUT R8, R37, 0xff, RZ, 0xc0, !PT ;  /* 0x000000ff25087812 */ /* 0x000fe400078ec0ff */
[----:B------:R-:W-:Y:S02]  /*223e0*/  SHF.R.U32.HI R7, RZ, 0x8, R7 ;  /* 0x00000008ff077819 */ /* 0x000fe40000011607 */
[----:B------:R-:W-:-:S02]  /*223f0*/  PRMT R11, R42, 0x7771, RZ ;  /* 0x000077712a0b7816 */ /* 0x000fc400000000ff */
[----:B------:R-:W-:Y:S02]  /*22400*/  LOP3.LUT R9, R9, 0xff, RZ, 0xc0, !PT ;  /* 0x000000ff09097812 */ /* 0x000fe400078ec0ff */
[----:B------:R-:W-:Y:S02]  /*22410*/  SHF.R.U32.HI R10, RZ, 0x18, R37 ;  /* 0x00000018ff0a7819 */ /* 0x000fe40000011625 */
[----:B------:R-:W-:Y:S02]  /*22420*/  LOP3.LUT R6, R6, 0xff, RZ, 0xc0, !PT ;  /* 0x000000ff06067812 */ /* 0x000fe400078ec0ff */
[----:B------:R-:W-:Y:S02]  /*22430*/  PRMT R7, R8, 0x5410, R7 ;  /* 0x0000541008077816 */ /* 0x000fe40000000007 */
[----:B------:R-:W-:Y:S02]  /*22440*/  PRMT R11, R9, 0x5410, R11 ;  /* 0x00005410090b7816 */ /* 0x000fe4000000000b */
[----:B------:R-:W-:-:S02]  /*22450*/  PRMT R9, R6, 0x5410, R10 ;  /* 0x0000541006097816 */ /* 0x000fc4000000000a */
        /* <DEDUP_REMOVED lines=17> */
[----:B------:R-:W-:Y:S01]  /*22570*/  PRMT R43, R78, 0x7772, RZ ;  /* 0x000077724e2b7816 */ /* 0x000fe200000000ff */
[----:B------:R-:W-:Y:S01]  /*22580*/  IMAD.MOV.U32 R84, RZ, RZ, R80 ;  /* 0x000000ffff547224 */ /* 0x000fe200078e0050 */
[----:B------:R-:W-:-:S02]  /*22590*/  SHF.R.U32.HI R7, RZ, 0x8, R7 ;  /* 0x00000008ff077819 */ /* 0x000fc40000011607 */
[----:B------:R-:W-:Y:S01]  /*225a0*/  LOP3.LUT R11, R11, R6, RZ, 0xc0, !PT ;  /* 0x000000060b0b7212 */ /* 0x000fe200078ec0ff */
[----:B------:R-:W-:Y:S01]  /*225b0*/  HMMA.16816.F32 R68, R12, R20, R96 ;  /* 0x000000140c44723c */ /* 0x000fe20000001860 */
[C---:B------:R-:W-:Y:S02]  /*225c0*/  PRMT R105, R80.reuse, 0x7771, RZ ;  /* 0x0000777150697816 */ /* 0x040fe400000000ff */
[----:B------:R-:W-:Y:S02]  /*225d0*/  PRMT R81, R80, 0x7773, RZ ;  /* 0x0000777350517816 */ /* 0x000fe400000000ff */
[----:B------:R-:W-:-:S03]  /*225e0*/  PRMT R6, R85, 0x7632, R6 ;  /* 0x0000763255067816 */ /* 0x000fc60000000006 */
[----:B------:R-:W-:Y:S01]  /*225f0*/  HMMA.16816.F32 R76, R12, R22, R100 ;  /* 0x000000160c4c723c */ /* 0x000fe20000001864 */
[----:B------:R-:W-:Y:S02]  /*22600*/  LOP3.LUT R12, R85, 0xff, RZ, 0xc0, !PT ;  /* 0x000000ff550c7812 */ /* 0x000fe400078ec0ff */
[----:B------:R-:W-:Y:S02]  /*22610*/  PRMT R80, R80, 0x7772, RZ ;  /* 0x0000777250507816 */ /* 0x000fe400000000ff */
[----:B------:R-:W-:Y:S02]  /*22620*/  PRMT R90, R12, 0x5410, R7 ;  /* 0x000054100c5a7816 */ /* 0x000fe40000000007 */
[----:B------:R-:W-:Y:S02]  /*22630*/  SHF.R.U32.HI R15, RZ, 0x18, R85 ;  /* 0x00000018ff0f7819 */ /* 0x000fe40000011655 */
[----:B------:R-:W-:Y:S02]  /*22640*/  LOP3.LUT R12, R6, 0xff, RZ, 0xc0, !PT ;  /* 0x000000ff060c7812 */ /* 0x000fe400078ec0ff */
[----:B------:R-:W-:-:S02]  /*22650*/  LOP3.LUT R13, R84, 0xff, RZ, 0xc0, !PT ;  /* 0x000000ff540d7812 */ /* 0x000fc400078ec0ff */
[----:B------:R-:W-:Y:S02]  /*22660*/  LOP3.LUT R7, R87, 0xffff, RZ, 0xc0, !PT ;  /* 0x0000ffff57077812 */ /* 0x000fe400078ec0ff */
[----:B------:R-:W-:Y:S02]  /*22670*/  PRMT R17, R80, 0x5410, R81 ;  /* 0x0000541050117816 */ /* 0x000fe40000000051 */
[----:B------:R-:W-:Y:S02]  /*22680*/  PRMT R98, R43, 0x5410, R63 ;  /* 0x000054102b627816 */ /* 0x000fe4000000003f */
[----:B------:R-:W-:Y:S02]  /*22690*/  LOP3.LUT R14, R87, 0xff, RZ, 0xc0, !PT ;  /* 0x000000ff570e7812 */ /* 0x000fe400078ec0ff */
[----:B------:R-:W-:Y:S02]  /*226a0*/  SHF.R.U32.HI R7, RZ, 0x8, R7 ;  /* 0x00000008ff077819 */ /* 0x000fe40000011607 */
[----:B------:R-:W-:-:S02]  /*226b0*/  PRMT R43, R12, 0x5410, R15 ;  /* 0x000054100c2b7816 */ /* 0x000fc4000000000f */
[----:B------:R-:W-:Y:S02]  /*226c0*/  PRMT R13, R13, 0x5410, R105 ;  /* 0x000054100d0d7816 */ /* 0x000fe40000000069 */
[----:B------:R-:W-:Y:S02]  /*226d0*/  LOP3.LUT R15, R17, 0xff00ff, RZ, 0xc0, !PT ;  /* 0x00ff00ff110f7812 */ /* 0x000fe400078ec0ff */
[----:B------:R-:W-:Y:S02]  /*226e0*/  PRMT R12, R14, 0x5410, R7 ;  /* 0x000054100e0c7816 */ /* 0x000fe40000000007 */
[--C-:B------:R-:W-:Y:S02]  /*226f0*/  HSET2.LE.AND R14, R13, R0.reuse, PT ;  /* 0x000000000d0e7233 */ /* 0x100fe40003803000 */
[----:B------:R-:W-:-:S03]  /*22700*/  HSET2.LE.AND R15, R15, R0, PT ;  /* 0x000000000f0f7233 */ /* 0x000fc60003803000 */
[----:B----4-:R-:W-:Y:S02]  /*22710*/  LOP3.LUT R14, R150, R14, RZ, 0xc0, !PT ;  /* 0x0000000e960e7212 */ /* 0x010fe400078ec0ff */
[----:B------:R-:W3:Y:S01]  /*22720*/  LDL.LU R150, [R1+0x4c] ;  /* 0x00004c0001967983 */ /* 0x000ee20000300800 */
[----:B--2---:R-:W-:-:S03]  /*22730*/  LOP3.LUT R15, R151, R15, RZ, 0xc0, !PT ;  /* 0x0000000f970f7212 */ /* 0x004fc600078ec0ff */
[----:B------:R-:W2:Y:S04]  /*22740*/  LDL.LU R151, [R1+0x48] ;  /* 0x0000480001977983 */ /* 0x000ea80000300800 */
[----:B------:R-:W4:Y:S04]  /*22750*/  LDL.LU R157, [R1+0x208] ;  /* 0x00020800019d7983 */ /* 0x000f280000300800 */
[----:B------:R-:W4:Y:S04]  /*22760*/  LDL.LU R158, [R1+0x1fc] ;  /* 0x0001fc00019e7983 */ /* 0x000f280000300800 */
[----:B------:R-:W4:Y:S01]  /*22770*/  LDL.LU R175, [R1+0x1e8] ;  /* 0x0001e80001af7983 */ /* 0x000f220000300800 */
[----:B------:R-:W-:-:S02]  /*22780*/  PRMT R6, R87, 0x7632, R6 ;  /* 0x0000763257067816 */ /* 0x000fc40000000006 */
[----:B------:R-:W-:Y:S01]  /*22790*/  SHF.R.U32.HI R16, RZ, 0x18, R87 ;  /* 0x00000018ff107819 */ /* 0x000fe20000011657 */
[----:B------:R-:W4:Y:S01]  /*227a0*/  LDL.LU R159, [R1+0x54] ;  /* 0x00005400019f7983 */ /* 0x000f220000300800 */
[----:B------:R-:W-:-:S03]  /*227b0*/  LOP3.LUT R6, R6, 0xff, RZ, 0xc0, !PT ;  /* 0x000000ff06067812 */ /* 0x000fc600078ec0ff */
[----:B------:R-:W4:Y:S01]  /*227c0*/  LDL.LU R172, [R1+0x50] ;  /* 0x0000500001ac7983 */ /* 0x000f220000300800 */
[----:B------:R-:W-:Y:S02]  /*227d0*/  PRMT R7, R6, 0x5410, R16 ;  /* 0x0000541006077816 */ /* 0x000fe40000000010 */
[----:B------:R-:W-:-:S03]  /*227e0*/  HSET2.LE.AND R6, R12, R0, PT ;  /* 0x000000000c067233 */ /* 0x000fc60003803000 */
[----:B------:R-:W-:Y:S02]  /*227f0*/  HSET2.LE.AND R7, R7, R0, PT ;  /* 0x0000000007077233 */ /* 0x000fe40003803000 */
[----:B------:R-:W-:Y:S02]  /*22800*/  LOP3.LUT R12, R148, R6, RZ, 0xc0, !PT ;  /* 0x00000006940c7212 */ /* 0x000fe400078ec0ff */
[----:B------:R-:W4:Y:S01]  /*22810*/  LDL.LU R148, [R1+0x44] ;  /* 0x0000440001947983 */ /* 0x000f220000300800 */
[----:B------:R-:W-:-:S03]  /*22820*/  LOP3.LUT R13, R149, R7, RZ, 0xc0, !PT ;  /* 0x00000007950d7212 */ /* 0x000fc600078ec0ff */
[----:B------:R-:W4:Y:S01]  /*22830*/  LDL.LU R149, [R1+0x40] ;  /* 0x0000400001957983 */ /* 0x000f220000300800 */
[----:B------:R-:W-:Y:S01]  /*22840*/  IMAD.MOV.U32 R109, RZ, RZ, R62 ;  /* 0x000000ffff6d7224 */ /* 0x000fe200078e003e */
[C---:B------:R-:W-:Y:S01]  /*22850*/  PRMT R110, R62.reuse, 0x7771, RZ ;  /* 0x000077713e6e7816 */ /* 0x040fe200000000ff */
[----:B------:R-:W-:Y:S01]  /*22860*/  IMAD.MOV.U32 R91, RZ, RZ, R24 ;  /* 0x000000ffff5b7224 */ /* 0x000fe200078e0018 */
[C---:B------:R-:W-:Y:S02]  /*22870*/  PRMT R107, R62.reuse, 0x7773, RZ ;  /* 0x000077733e6b7816 */ /* 0x040fe400000000ff */
[----:B------:R-:W-:Y:S01]  /*22880*/  PRMT R104, R62, 0x7772, RZ ;  /* 0x000077723e687816 */ /* 0x000fe200000000ff */
[----:B------:R-:W-:Y:S01]  /*22890*/  IMAD.MOV.U32 R106, RZ, RZ, R30 ;  /* 0x000000ffff6a7224 */ /* 0x000fe200078e001e */
[C---:B------:R-:W-:Y:S02]  /*228a0*/  PRMT R95, R24.reuse, 0x7771, RZ ;  /* 0x00007771185f7816 */ /* 0x040fe400000000ff */
[----:B------:R-:W-:-:S02]  /*228b0*/  PRMT R88, R24, 0x7773, RZ ;  /* 0x0000777318587816 */ /* 0x000fc400000000ff */
[----:B------:R-:W-:Y:S02]  /*228c0*/  PRMT R62, R24, 0x7772, RZ ;  /* 0x00007772183e7816 */ /* 0x000fe400000000ff */
[C---:B------:R-:W-:Y:S01]  /*228d0*/  PRMT R108, R30.reuse, 0x7771, RZ ;  /* 0x000077711e6c7816 */ /* 0x040fe200000000ff */
[----:B------:R-:W1:Y:S01]  /*228e0*/  LDSM.16.MT88.4 R24, [R128+0x4c00] ;  /* 0x004c00008018783b */ /* 0x000e620000004200 */
[C---:B------:R-:W-:Y:S02]  /*228f0*/  PRMT R42, R30.reuse, 0x7773, RZ ;  /* 0x000077731e2a7816 */ /* 0x040fe400000000ff */
[----:B------:R-:W-:Y:S02]  /*22900*/  PRMT R39, R30, 0x7772, RZ ;  /* 0x000077721e277816 */ /* 0x000fe400000000ff */
[----:B------:R-:W1:Y:S01]  /*22910*/  LDSM.16.MT88.4 R28, [R60+0xc00] ;  /* 0x000c00003c1c783b */ /* 0x000e620000004200 */
[C---:B------:R-:W-:Y:S02]  /*22920*/  LOP3.LUT R7, R61.reuse, 0xffff, RZ, 0xc0, !PT ;  /* 0x0000ffff3d077812 */ /* 0x040fe400078ec0ff */
[----:B------:R-:W-:-:S02]  /*22930*/  PRMT R6, R61, 0x7632, R6 ;  /* 0x000076323d067816 */ /* 0x000fc40000000006 */
[----:B------:R-:W-:Y:S01]  /*22940*/  SHF.R.U32.HI R17, RZ, 0x18, R61 ;  /* 0x00000018ff117819 */ /* 0x000fe2000001163d */
[----:B---3--:R-:W-:Y:S04]  /*22950*/  STG.E.U16 desc[UR22][R154.64+-0xf0], R150 ;  /* 0xffff10969a007986 */ /* 0x008fe8000c101516 */
[----:B--2---:R-:W-:Y:S04]  /*22960*/  STG.E.U16 desc[UR22][R154.64+-0xee], R151 ;  /* 0xffff12979a007986 */ /* 0x004fe8000c101516 */
[----:B------:R2:W-:Y:S04]  /*22970*/  STG.E.U16 desc[UR22][R176.64+-0xf0], R180 ;  /* 0xffff10b4b0007986 */ /* 0x0005e8000c101516 */
[----:B------:R3:W-:Y:S04]  /*22980*/  STG.E.U16 desc[UR22][R176.64+-0xee], R179 ;  /* 0xffff12b3b0007986 */ /* 0x0007e8000c101516 */
[----:B------:R1:W-:Y:S04]  /*22990*/  STG.E.U16 desc[UR22][R4.64+-0xf0], R184 ;  /* 0xffff10b804007986 */ /* 0x0003e8000c101516 */
[----:B--2---:R-:W2:Y:S04]  /*229a0*/  LDL.LU R180, [R1+0x3b8] ;  /* 0x0003b80001b47983 */ /* 0x004ea80000300800 */
[----:B------:R-:W2:Y:S04]  /*229b0*/  LDL.LU R150, [R1+0x38] ;  /* 0x0000380001967983 */ /* 0x000ea80000300800 */
[----:B---3--:R-:W3:Y:S04]  /*229c0*/  LDL.LU.64 R176, [R1+0x3b0] ;  /* 0x0003b00001b07983 */ /* 0x008ee80000300a00 */
[----:B------:R-:W3:Y:S04]  /*229d0*/  LDL.LU R179, [R1+0x3ac] ;  /* 0x0003ac0001b37983 */ /* 0x000ee80000300800 */
[----:B-1----:R-:W3:Y:S04]  /*229e0*/  LDL.LU R184, [R1+0x3a8] ;  /* 0x0003a80001b87983 */ /* 0x002ee80000300800 */
[----:B------:R-:W3:Y:S04]  /*229f0*/  LDL.LU R151, [R1+0x3c] ;  /* 0x00003c0001977983 */ /* 0x000ee80000300800 */
[----:B------:R-:W3:Y:S04]  /*22a00*/  LDL.LU R173, [R1+0x2c] ;  /* 0x00002c0001ad7983 */ /* 0x000ee80000300800 */
[----:B------:R-:W3:Y:S01]  /*22a10*/  LDL.LU R174, [R1+0x28] ;  /* 0x0000280001ae7983 */ /* 0x000ee20000300800 */
[C---:B------:R-:W-:Y:S08]  /*22a20*/  HMMA.16816.F32 R84, R8.reuse, R26, R48 ;  /* 0x0000001a0854723c */ /* 0x040ff00000001830 */
[C---:B------:R-:W-:Y:S08]  /*22a30*/  HMMA.16816.F32 R80, R8.reuse, R24, R32 ;  /* 0x000000180850723c */ /* 0x040ff00000001820 */
[C---:B------:R-:W-:Y:S08]  /*22a40*/  HMMA.16816.F32 R48, R8.reuse, R28, R52 ;  /* 0x0000001c0830723c */ /* 0x040ff00000001834 */
[----:B------:R-:W-:Y:S01]  /*22a50*/  HMMA.16816.F32 R72, R8, R30, R44 ;  /* 0x0000001e0848723c */ /* 0x000fe2000000182c */
[----:B------:R-:W-:-:S02]  /*22a60*/  PRMT R10, R38, 0x7632, R10 ;  /* 0x00007632260a7816 */ /* 0x000fc4000000000a */
[----:B------:R-:W-:Y:S02]  /*22a70*/  SHF.R.U32.HI R11, RZ, 0x8, R7 ;  /* 0x00000008ff0b7819 */ /* 0x000fe40000011607 */
[----:B------:R-:W-:Y:S02]  /*22a80*/  LOP3.LUT R9, R6, 0xff, RZ, 0xc0, !PT ;  /* 0x000000ff06097812 */ /* 0x000fe400078ec0ff */
[----:B------:R-:W-:Y:S02]  /*22a90*/  SHF.R.U32.HI R6, RZ, 0x18, R38 ;  /* 0x00000018ff067819 */ /* 0x000fe40000011626 */
[----:B------:R-:W-:-:S04]  /*22aa0*/  LOP3.LUT R7, R10, 0xff, RZ, 0xc0, !PT ;  /* 0x000000ff0a077812 */ /* 0x000fc800078ec0ff */
[--C-:B------:R-:W-:Y:S02]  /*22ab0*/  PRMT R19, R7, 0x5410, R6.reuse ;  /* 0x0000541007137816 */ /* 0x100fe40000000006 */
[C---:B------:R-:W-:Y:S02]  /*22ac0*/  LOP3.LUT R7, R36.reuse, 0xffff, RZ, 0xc0, !PT ;  /* 0x0000ffff24077812 */ /* 0x040fe400078ec0ff */
[----:B------:R-:W-:Y:S02]  /*22ad0*/  PRMT R6, R36, 0x7632, R6 ;  /* 0x0000763224067816 */ /* 0x000fe40000000006 */
[----:B------:R-:W-:Y:S02]  /*22ae0*/  PRMT R100, R9, 0x5410, R17 ;  /* 0x0000541009647816 */ /* 0x000fe40000000011 */
[----:B------:R-:W-:Y:S02]  /*22af0*/  LOP3.LUT R18, R61, 0xff, RZ, 0xc0, !PT ;  /* 0x000000ff3d127812 */ /* 0x000fe400078ec0ff */
[----:B------:R-:W-:-:S02]  /*22b00*/  SHF.R.U32.HI R9, RZ, 0x8, R7 ;  /* 0x00000008ff097819 */ /* 0x000fc40000011607 */
[----:B------:R-:W-:Y:S02]  /*22b10*/  LOP3.LUT R7, R109, 0xff, RZ, 0xc0, !PT ;  /* 0x000000ff6d077812 */ /* 0x000fe400078ec0ff */
[----:B------:R-:W-:Y:S02]  /*22b20*/  SHF.R.U32.HI R10, RZ, 0x18, R36 ;  /* 0x00000018ff0a7819 */ /* 0x000fe40000011624 */
[----:B------:R-:W-:Y:S02]  /*22b30*/  LOP3.LUT R6, R6, 0xff, RZ, 0xc0, !PT ;  /* 0x000000ff06067812 */ /* 0x000fe400078ec0ff */
[----:B------:R-:W-:Y:S02]  /*22b40*/  LOP3.LUT R8, R38, 0xffff, RZ, 0xc0, !PT ;  /* 0x0000ffff26087812 */ /* 0x000fe400078ec0ff */
[----:B------:R-:W-:Y:S02]  /*22b50*/  PRMT R99, R18, 0x5410, R11 ;  /* 0x0000541012637816 */ /* 0x000fe4000000000b */
[----:B------:R-:W-:-:S02]  /*22b60*/  LOP3.LUT R11, R36, 0xff, RZ, 0xc0, !PT ;  /* 0x000000ff240b7812 */ /* 0x000fc400078ec0ff */
[----:B------:R-:W-:Y:S02]  /*22b70*/  PRMT R110, R7, 0x5410, R110 ;  /* 0x00005410076e7816 */ /* 0x000fe4000000006e */
[----:B------:R-:W-:Y:S02]  /*22b80*/  PRMT R96, R6, 0x5410, R10 ;  /* 0x0000541006607816 */ /* 0x000fe4000000000a */
[C---:B------:R-:W-:Y:S02]  /*22b90*/  LOP3.LUT R7, R93.reuse, 0xffff, RZ, 0xc0, !PT ;  /* 0x0000ffff5d077812 */ /* 0x040fe400078ec0ff */
[----:B------:R-:W-:Y:S02]  /*22ba0*/  PRMT R6, R93, 0x7632, R6 ;  /* 0x000076325d067816 */ /* 0x000fe40000000006 */
[----:B------:R-:W-:Y:S02]  /*22bb0*/  LOP3.LUT R16, R38, 0xff, RZ, 0xc0, !PT ;  /* 0x000000ff26107812 */ /* 0x000fe400078ec0ff */
[----:B------:R-:W-:-:S02]  /*22bc0*/  SHF.R.U32.HI R8, RZ, 0x8, R8 ;  /* 0x00000008ff087819 */ /* 0x000fc40000011608 */
[----:B------:R-:W-:Y:S02]  /*22bd0*/  PRMT R97, R11, 0x5410, R9 ;  /* 0x000054100b617816 */ /* 0x000fe40000000009 */
[----:B------:R-:W-:Y:S02]  /*22be0*/  SHF.R.U32.HI R9, RZ, 0x8, R7 ;  /* 0x00000008ff097819 */ /* 0x000fe40000011607 */
[----:B------:R-:W-:Y:S02]  /*22bf0*/  SHF.R.U32.HI R11, RZ, 0x18, R93 ;  /* 0x00000018ff0b7819 */ /* 0x000fe4000001165d */
[----:B------:R-:W-:Y:S02]  /*22c00*/  LOP3.LUT R7, R6, 0xff, RZ, 0xc0, !PT ;  /* 0x000000ff06077812 */ /* 0x000fe400078ec0ff */
[----:B------:R-:W-:Y:S02]  /*22c10*/  PRMT R20, R16, 0x5410, R8 ;  /* 0x0000541010147816 */ /* 0x000fe40000000008 */
[----:B------:R-:W-:-:S02]  /*22c20*/  LOP3.LUT R8, R111, 0xff, RZ, 0xc0, !PT ;  /* 0x000000ff6f087812 */ /* 0x000fc400078ec0ff */
[----:B------:R-:W-:Y:S02]  /*22c30*/  LOP3.LUT R16, R93, 0xff, RZ, 0xc0, !PT ;  /* 0x000000ff5d107812 */ /* 0x000fe400078ec0ff */
[----:B------:R-:W-:Y:S02]  /*22c40*/  PRMT R101, R62, 0x5410, R88 ;  /* 0x000054103e657816 */ /* 0x000fe40000000058 */
[----:B------:R-:W-:Y:S02]  /*22c50*/  PRMT R62, R7, 0x5410, R11 ;  /* 0x00005410073e7816 */ /* 0x000fe4000000000b */
[----:B------:R-:W-:Y:S02]  /*22c60*/  LOP3.LUT R11, R131, 0xff00ff, RZ, 0xc0, !PT ;  /* 0x00ff00ff830b7812 */ /* 0x000fe400078ec0ff */
[----:B------:R-:W-:Y:S02]  /*22c70*/  PRMT R88, R8, 0x5410, R112 ;  /* 0x0000541008587816 */ /* 0x000fe40000000070 */
[----:B------:R-:W-:Y:S01]  /*22c80*/  PRMT R63, R16, 0x5410, R9 ;  /* 0x00005410103f7816 */ /* 0x000fe20000000009 */
[----:B------:R-:W-:Y:S01]  /*22c90*/  IMAD.MOV.U32 R9, RZ, RZ, R168 ;  /* 0x000000ffff097224 */ /* 0x000fe200078e00a8 */
[----:B------:R-:W-:-:S02]  /*22ca0*/  LOP3.LUT R8, R92, 0xffff, RZ, 0xc0, !PT ;  /* 0x0000ffff5c087812 */ /* 0x000fc400078ec0ff */
[--C-:B------:R-:W-:Y:S01]  /*22cb0*/  HSET2.LE.AND R7, R19, R0.reuse, PT ;  /* 0x0000000013077233 */ /* 0x100fe20003803000 */
[----:B------:R-:W-:Y:S01]  /*22cc0*/  HMMA.16816.F32 R44, R12, R24, R56 ;  /* 0x000000180c2c723c */ /* 0x000fe20000001838 */
[----:B------:R-:W-:Y:S01]  /*22cd0*/  HSET2.LE.AND R11, R11, R0, PT ;  /* 0x000000000b0b7233 */ /* 0x000fe20003803000 */
[----:B------:R-:W-:Y:S01]  /*22ce0*/  IMAD.MOV.U32 R16, RZ, RZ, R169 ;  /* 0x000000ffff107224 */ /* 0x000fe200078e00a9 */
[----:B------:R-:W-:Y:S02]  /*22cf0*/  LOP3.LUT R10, R92, 0xff, RZ, 0xc0, !PT ;  /* 0x000000ff5c0a7812 */ /* 0x000fe400078ec0ff */
[----:B------:R-:W-:-:S03]  /*22d00*/  SHF.R.U32.HI R6, RZ, 0x8, R8 ;  /* 0x00000008ff067819 */ /* 0x000fc60000011608 */
[----:B------:R-:W-:Y:S01]  /*22d10*/  HMMA.16816.F32 R32, R12, R26, R64 ;  /* 0x0000001a0c20723c */ /* 0x000fe20000001840 */
[----:B------:R-:W-:Y:S01]  /*22d20*/  LOP3.LUT R9, R9, R7, RZ, 0xc0, !PT ;  /* 0x0000000709097212 */ /* 0x000fe200078ec0ff */
[----:B------:R-:W1:Y:S01]  /*22d30*/  LDSM.16.MT88.4 R24, [R128+0x5000] ;  /* 0x005000008018783b */ /* 0x000e620000004200 */
[----:B------:R-:W-:Y:S02]  /*22d40*/  LOP3.LUT R7, R41, 0xffff, RZ, 0xc0, !PT ;  /* 0x0000ffff29077812 */ /* 0x000fe400078ec0ff */
[----:B------:R-:W-:-:S03]  /*22d50*/  LOP3.LUT R17, R91, 0xff, RZ, 0xc0, !PT ;  /* 0x000000ff5b117812 */ /* 0x000fc600078ec0ff */
[----:B------:R-:W-:Y:S01]  /*22d60*/  HMMA.16816.F32 R64, R12, R28, R68 ;  /* 0x0000001c0c40723c */ /* 0x000fe20000001844 */
[----:B------:R-:W-:Y:S02]  /*22d70*/  PRMT R91, R10, 0x5410, R6 ;  /* 0x000054100a5b7816 */ /* 0x000fe40000000006 */
[----:B------:R-:W-:-:S05]  /*22d80*/  LOP3.LUT R11, R16, R11, RZ, 0xc0, !PT ;  /* 0x0000000b100b7212 */ /* 0x000fca00078ec0ff */
[----:B------:R-:W-:Y:S01]  /*22d90*/  HMMA.16816.F32 R56, R12, R30, R76 ;  /* 0x0000001e0c38723c */ /* 0x000fe2000000184c */
[----:B------:R-:W-:Y:S02]  /*22da0*/  PRMT R12, R92, 0x7632, R12 ;  /* 0x000076325c0c7816 */ /* 0x000fe4000000000c */
[----:B------:R-:W-:Y:S02]  /*22db0*/  PRMT R89, R39, 0x5410, R42 ;  /* 0x0000541027597816 */ /* 0x000fe4000000002a */
[----:B------:R-:W-:Y:S01]  /*22dc0*/  SHF.R.U32.HI R21, RZ, 0x18, R92 ;  /* 0x00000018ff157819 */ /* 0x000fe2000001165c */
[----:B------:R-:W1:Y:S01]  /*22dd0*/  LDSM.16.MT88.4 R36, [R60+0x1000] ;  /* 0x001000003c24783b */ /* 0x000e620000004200 */
[----:B------:R-:W-:Y:S02]  /*22de0*/  HSET2.LE.AND R6, R20, R0, PT ;  /* 0x0000000014067233 */ /* 0x000fe40003803000 */
[----:B------:R-:W-:Y:S01]  /*22df0*/  LOP3.LUT R16, R12, 0xff, RZ, 0xc0, !PT ;  /* 0x000000ff0c107812 */ /* 0x000fe200078ec0ff */
[----:B------:R-:W-:Y:S01]  /*22e00*/  IMAD.MOV.U32 R8, RZ, RZ, R133 ;  /* 0x000000ffff087224 */ /* 0x000fe200078e0085 */
[----:B------:R-:W-:Y:S01]  /*22e10*/  LOP3.LUT R20, R41, 0xff, RZ, 0xc0, !PT ;  /* 0x000000ff29147812 */ /* 0x000fe200078ec0ff */
[----:B------:R1:W-:Y:S01]  /*22e20*/  STG.E.U16 desc[UR22][R4.64+-0xee], R183 ;  /* 0xffff12b704007986 */ /* 0x0003e2000c101516 */
[----:B------:R-:W-:-:S02]  /*22e30*/  SHF.R.U32.HI R14, RZ, 0x8, R7 ;  /* 0x00000008ff0e7819 */ /* 0x000fc40000011607 */
[----:B------:R-:W-:Y:S01]  /*22e40*/  PRMT R78, R16, 0x5410, R21 ;  /* 0x00005410104e7816 */ /* 0x000fe20000000015 */
[----:B------:R-:W3:Y:S01]  /*22e50*/  LDSM.16.MT88.4 R28, [R128+0x5400] ;  /* 0x00540000801c783b */ /* 0x000ee20000004200 */
[----:B------:R-:W-:Y:S02]  /*22e60*/  PRMT R16, R20, 0x5410, R14 ;  /* 0x0000541014107816 */ /* 0x000fe4000000000e */
[----:B------:R-:W-:-:S05]  /*22e70*/  HSET2.LE.AND R14, R141, R0, PT ;  /* 0x000000008d0e7233 */ /* 0x000fca0003803000 */
[----:B----4-:R-:W-:Y:S02]  /*22e80*/  LOP3.LUT R14, R175, R14, RZ, 0xc0, !PT ;  /* 0x0000000eaf0e7212 */ /* 0x010fe400078ec0ff */
[----:B------:R-:W4:Y:S01]  /*22e90*/  LDC R175, c[0x0][0x448] ;  /* 0x00011200ffaf7b82 */ /* 0x000f220000000800 */
[----:B------:R-:W-:Y:S01]  /*22ea0*/  PRMT R95, R17, 0x5410, R95 ;  /* 0x00005410115f7816 */ /* 0x000fe2000000005f */
[----:B------:R-:W-:Y:S01]  /*22eb0*/  IMAD.MOV.U32 R17, RZ, RZ, R130 ;  /* 0x000000ffff117224 */ /* 0x000fe200078e0082 */
[----:B------:R-:W-:Y:S02]  /*22ec0*/  HSET2.LE.AND R10, R94, R0, PT ;  /* 0x000000005e0a7233 */ /* 0x000fe40003803000 */
[----:B------:R-:W-:Y:S02]  /*22ed0*/  LOP3.LUT R8, R8, R6, RZ, 0xc0, !PT ;  /* 0x0000000608087212 */ /* 0x000fe400078ec0ff */
[----:B------:R-:W-:Y:S02]  /*22ee0*/  LOP3.LUT R18, R106, 0xff, RZ, 0xc0, !PT ;  /* 0x000000ff6a127812 */ /* 0x000fe400078ec0ff */
[----:B------:R-:W-:-:S02]  /*22ef0*/  PRMT R6, R41, 0x7632, R6 ;  /* 0x0000763229067816 */ /* 0x000fc40000000006 */
[C---:B------:R-:W-:Y:S02]  /*22f00*/  LOP3.LUT R13, R40.reuse, 0xffff, RZ, 0xc0, !PT ;  /* 0x0000ffff280d7812 */ /* 0x040fe400078ec0ff */
[----:B------:R-:W-:Y:S01]  /*22f10*/  PRMT R15, R40, 0x7632, R15 ;  /* 0x00007632280f7816 */ /* 0x000fe2000000000f */
[----:B-1----:R-:W3:Y:S01]  /*22f20*/  LDL.LU R183, [R1+0x3a4] ;  /* 0x0003a40001b77983 */ /* 0x002ee20000300800 */
[----:B------:R-:W-:Y:S02]  /*22f30*/  PRMT R61, R18, 0x5410, R108 ;  /* 0x00005410123d7816 */ /* 0x000fe4000000006c */
[----:B------:R-:W-:Y:S02]  /*22f40*/  LOP3.LUT R10, R17, R10, RZ, 0xc0, !PT ;  /* 0x0000000a110a7212 */ /* 0x000fe400078ec0ff */
[----:B------:R-:W-:Y:S02]  /*22f50*/  LOP3.LUT R12, R6, 0xff, RZ, 0xc0, !PT ;  /* 0x000000ff060c7812 */ /* 0x000fe400078ec0ff */
[----:B------:R-:W-:-:S02]  /*22f60*/  LOP3.LUT R18, R40, 0xff, RZ, 0xc0, !PT ;  /* 0x000000ff28127812 */ /* 0x000fc400078ec0ff */
[----:B------:R-:W-:Y:S02]  /*22f70*/  SHF.R.U32.HI R17, RZ, 0x18, R40 ;  /* 0x00000018ff117819 */ /* 0x000fe40000011628 */
[----:B------:R-:W-:Y:S02]  /*22f80*/  SHF.R.U32.HI R7, RZ, 0x8, R13 ;  /* 0x00000008ff077819 */ /* 0x000fe4000001160d */
[----:B------:R-:W-:Y:S02]  /*22f90*/  LOP3.LUT R6, R15, 0xff, RZ, 0xc0, !PT ;  /* 0x000000ff0f067812 */ /* 0x000fe400078ec0ff */
[----:B------:R-:W-:Y:S02]  /*22fa0*/  PRMT R76, R18, 0x5410, R7 ;  /* 0x00005410124c7816 */ /* 0x000fe40000000007 */
[----:B------:R-:W-:Y:S02]  /*22fb0*/  PRMT R77, R6, 0x5410, R17 ;  /* 0x00005410064d7816 */ /* 0x000fe40000000011 */
[----:B------:R-:W-:-:S02]  /*22fc0*/  SHF.R.U32.HI R19, RZ, 0x18, R41 ;  /* 0x00000018ff137819 */ /* 0x000fc40000011629 */
[--C-:B------:R-:W-:Y:S02]  /*22fd0*/  HSET2.LE.AND R6, R90, R0.reuse, PT ;  /* 0x000000005a067233 */ /* 0x100fe40003803000 */
[--C-:B------:R-:W-:Y:S02]  /*22fe0*/  HSET2.LE.AND R7, R43, R0.reuse, PT ;  /* 0x000000002b077233 */ /* 0x100fe40003803000 */
[----:B------:R-:W-:Y:S02]  /*22ff0*/  LOP3.LUT R15, R144, 0xff00ff, RZ, 0xc0, !PT ;  /* 0x00ff00ff900f7812 */ /* 0x000fe400078ec0ff */
[----:B------:R-:W-:Y:S02]  /*23000*/  PRMT R19, R12, 0x5410, R19 ;  /* 0x000054100c137816 */ /* 0x000fe40000000013 */
[----:B------:R-:W-:Y:S02]  /*23010*/  LOP3.LUT R12, R157, R6, RZ, 0xc0, !PT ;  /* 0x000000069d0c7212 */ /* 0x000fe400078ec0ff */
[----:B------:R-:W-:Y:S01]  /*23020*/  LOP3.LUT R13, R158, R7, RZ, 0xc0, !PT ;  /* 0x000000079e0d7212 */ /* 0x000fe200078ec0ff */
[C---:B----4-:R-:W-:Y:S01]  /*23030*/  IMAD.WIDE R6, R175.reuse, 0x70, R154 ;  /* 0x00000070af067825 */ /* 0x050fe200078e029a */
[----:B------:R-:W-:Y:S01]  /*23040*/  HSET2.LE.AND R15, R15, R0, PT ;  /* 0x000000000f0f7233 */ /* 0x000fe20003803000 */
[C---:B------:R-:W-:Y:S01]  /*23050*/  HMMA.16816.F32 R52, R8.reuse, R24, R80 ;  /* 0x000000180834723c */ /* 0x040fe20000001850 */
[----:B------:R-:W-:Y:S04]  /*23060*/  STG.E.U16 desc[UR22][R2.64+-0xe0], R159 ;  /* 0xffff209f02007986 */ /* 0x000fe8000c101516 */
[----:B------:R-:W-:Y:S03]  /*23070*/  STG.E.U16 desc[UR22][R2.64+-0xde], R172 ;  /* 0xffff22ac02007986 */ /* 0x000fe6000c101516 */
[C---:B------:R-:W-:Y:S01]  /*23080*/  HMMA.16816.F32 R20, R8.reuse, R26, R84 ;  /* 0x0000001a0814723c */ /* 0x040fe20000001854 */
[----:B------:R-:W-:Y:S04]  /*23090*/  STG.E.U16 desc[UR22][R154.64+-0xe0], R148 ;  /* 0xffff20949a007986 */ /* 0x000fe8000c101516 */
[----:B------:R-:W-:Y:S03]  /*230a0*/  STG.E.U16 desc[UR22][R154.64+-0xde], R149 ;  /* 0xffff22959a007986 */ /* 0x000fe6000c101516 */
[C---:B------:R-:W-:Y:S01]  /*230b0*/  HMMA.16816.F32 R48, R8.reuse, R36, R48 ;  /* 0x000000240830723c */ /* 0x040fe20000001830 */
[----:B------:R-:W-:Y:S07]  /*230c0*/  STG.E.U16 desc[UR22][R6.64+-0xe0], R230 ;  /* 0xffff20e606007986 */ /* 0x000fee000c101516 */
[----:B------:R-:W-:Y:S01]  /*230d0*/  HMMA.16816.F32 R40, R8, R38, R72 ;  /* 0x000000260828723c */ /* 0x000fe20000001848 */
[C---:B------:R-:W-:Y:S01]  /*230e0*/  IMAD.WIDE R8, R175.reuse, -0x70, R6 ;  /* 0xffffff90af087825 */ /* 0x040fe200078e0206 */
[----:B------:R1:W-:Y:S04]  /*230f0*/  STG.E.U16 desc[UR22][R6.64+-0xde], R231 ;  /* 0xffff22e706007986 */ /* 0x0003e8000c101516 */
[----:B------:R4:W-:Y:S04]  /*23100*/  STG.E.U16 desc[UR22][R4.64+-0xe0], R237 ;  /* 0xffff20ed04007986 */ /* 0x0009e8000c101516 */
[----:B------:R4:W-:Y:S01]  /*23110*/  STG.E.U16 desc[UR22][R4.64+-0xde], R239 ;  /* 0xffff22ef04007986 */ /* 0x0009e2000c101516 */
[----:B-1----:R-:W-:-:S03]  /*23120*/  IMAD.WIDE R6, R175, 0x70, R8 ;  /* 0x00000070af067825 */ /* 0x002fc600078e0208 */
[----:B--2---:R1:W-:Y:S01]  /*23130*/  STG.E.U16 desc[UR22][R2.64+-0xd0], R150 ;  /* 0xffff309602007986 */ /* 0x0043e2000c101516 */
[----:B---3--:R-:W-:-:S03]  /*23140*/  LOP3.LUT R15, R184, R15, RZ, 0xc0, !PT ;  /* 0x0000000fb80f7212 */ /* 0x008fc600078ec0ff */
[----:B------:R-:W2:Y:S04]  /*23150*/  LDL.LU R184, [R1+0x3a0] ;  /* 0x0003a00001b87983 */ /* 0x000ea80000300800 */
[----:B------:R-:W3:Y:S04]  /*23160*/  LDL.LU R230, [R1+0x39c] ;  /* 0x00039c0001e67983 */ /* 0x000ee80000300800 */
[----:B------:R-:W2:Y:S04]  /*23170*/  LDL.LU R231, [R1+0x398] ;  /* 0x0003980001e77983 */ /* 0x000ea80000300800 */
[----:B----4-:R-:W4:Y:S04]  /*23180*/  LDL.LU R237, [R1+0x394] ;  /* 0x0003940001ed7983 */ /* 0x010f280000300800 */
[----:B------:R-:W3:Y:S04]  /*23190*/  LDL.LU R239, [R1+0x390] ;  /* 0x0003900001ef7983 */ /* 0x000ee80000300800 */
[----:B------:R-:W2:Y:S04]  /*231a0*/  LDL.LU R148, [R1+0x34] ;  /* 0x0000340001947983 */ /* 0x000ea80000300800 */
[----:B------:R-:W4:Y:S04]  /*231b0*/  LDL.LU R149, [R1+0x30] ;  /* 0x0000300001957983 */ /* 0x000f280000300800 */
[----:B------:R1:W-:Y:S04]  /*231c0*/  STG.E.U16 desc[UR22][R2.64+-0xce], R151 ;  /* 0xffff329702007986 */ /* 0x0003e8000c101516 */
[----:B-1----:R-:W3:Y:S04]  /*231d0*/  LDL.LU R150, [R1+0x20] ;  /* 0x0000200001967983 */ /* 0x002ee80000300800 */
[----:B------:R-:W-:Y:S04]  /*231e0*/  STG.E.U16 desc[UR22][R8.64+-0xd0], R173 ;  /* 0xffff30ad08007986 */ /* 0x000fe8000c101516 */
[----:B------:R-:W-:Y:S04]  /*231f0*/  STG.E.U16 desc[UR22][R8.64+-0xce], R174 ;  /* 0xffff32ae08007986 */ /* 0x000fe8000c101516 */
[----:B------:R1:W-:Y:S04]  /*23200*/  STG.E.U16 desc[UR22][R6.64+-0xd0], R248 ;  /* 0xffff30f806007986 */ /* 0x0003e8000c101516 */
[----:B------:R1:W-:Y:S04]  /*23210*/  STG.E.U16 desc[UR22][R6.64+-0xce], R251 ;  /* 0xffff32fb06007986 */ /* 0x0003e8000c101516 */
[----:B------:R1:W-:Y:S04]  /*23220*/  STG.E.U16 desc[UR22][R4.64+-0xd0], R246 ;  /* 0xffff30f604007986 */ /* 0x0003e8000c101516 */
[----:B------:R-:W3:Y:S04]  /*23230*/  LDL.LU R151, [R1+0x1c] ;  /* 0x00001c0001977983 */ /* 0x000ee80000300800 */
[----:B-1----:R-:W3:Y:S04]  /*23240*/  LDL.LU R248, [R1+0x38c] ;  /* 0x00038c0001f87983 */ /* 0x002ee80000300800 */
[----:B------:R-:W3:Y:S04]  /*23250*/  LDL.LU R251, [R1+0x388] ;  /* 0x0003880001fb7983 */ /* 0x000ee80000300800 */
[----:B------:R-:W3:Y:S04]  /*23260*/  LDL.LU R246, [R1+0x384] ;  /* 0x0003840001f67983 */ /* 0x000ee80000300800 */
[----:B------:R-:W3:Y:S04]  /*23270*/  LDL.LU R156, [R1+0x10] ;  /* 0x00001000019c7983 */ /* 0x000ee80000300800 */
[----:B------:R-:W3:Y:S04]  /*23280*/  LDL.LU R157, [R1+0x14] ;  /* 0x00001400019d7983 */ /* 0x000ee80000300800 */
[----:B------:R-:W3:Y:S01]  /*23290*/  LDL.LU R158, [R1] ;  /* 0x00000000019e7983 */ /* 0x000ee20000300800 */
[----:B------:R-:W-:-:S02]  /*232a0*/  LOP3.LUT R8, R89, 0xff00ff, RZ, 0xc0, !PT ;  /* 0x00ff00ff59087812 */ /* 0x000fc400078ec0ff */
[--C-:B------:R-:W-:Y:S01]  /*232b0*/  HSET2.LE.AND R11, R19, R0.reuse, PT ;  /* 0x00000000130b7233 */ /* 0x100fe20003803000 */
[C---:B------:R-:W-:Y:S01]  /*232c0*/  HMMA.16816.F32 R44, R12.reuse, R24, R44 ;  /* 0x000000180c2c723c */ /* 0x040fe2000000182c */
[----:B------:R-:W-:Y:S01]  /*232d0*/  IMAD.MOV.U32 R17, RZ, RZ, R138 ;  /* 0x000000ffff117224 */ /* 0x000fe200078e008a */
[--C-:B------:R-:W-:Y:S01]  /*232e0*/  HSET2.LE.AND R19, R8, R0.reuse, PT ;  /* 0x0000000008137233 */ /* 0x100fe20003803000 */
[C---:B------:R-:W-:Y:S01]  /*232f0*/  IMAD.WIDE R8, R175.reuse, -0x70, R6 ;  /* 0xffffff90af087825 */ /* 0x040fe200078e0206 */
[--C-:B------:R-:W-:Y:S01]  /*23300*/  HSET2.LE.AND R10, R16, R0.reuse, PT ;  /* 0x00000000100a7233 */ /* 0x100fe20003803000 */
[----:B------:R-:W-:Y:S02]  /*23310*/  STG.E.U16 desc[UR22][R4.64+-0xce], R244 ;  /* 0xffff32f404007986 */ /* 0x000fe4000c101516 */
[----:B------:R-:W-:Y:S01]  /*23320*/  IMAD.WIDE R6, R175, 0x70, R8 ;  /* 0x00000070af067825 */ /* 0x000fe200078e0208 */
[----:B------:R-:W-:Y:S01]  /*23330*/  HMMA.16816.F32 R68, R12, R26, R32 ;  /* 0x0000001a0c44723c */ /* 0x000fe20000001820 */
[----:B------:R-:W-:Y:S01]  /*23340*/  HSET2.LE.AND R18, R61, R0, PT ;  /* 0x000000003d127233 */ /* 0x000fe20003803000 */
[----:B------:R-:W3:Y:S01]  /*23350*/  LDL.LU R159, [R1+0x18] ;  /* 0x00001800019f7983 */ /* 0x000ee20000300800 */
[----:B------:R-:W-:-:S02]  /*23360*/  IMAD.MOV.U32 R24, RZ, RZ, R171 ;  /* 0x000000ffff187224 */ /* 0x000fc400078e00ab */
[----:B------:R-:W-:Y:S01]  /*23370*/  IMAD.MOV.U32 R25, RZ, RZ, R135 ;  /* 0x000000ffff197224 */ /* 0x000fe200078e0087 */
[----:B------:R-:W-:Y:S01]  /*23380*/  LOP3.LUT R16, R17, R10, RZ, 0xc0, !PT ;  /* 0x0000000a11107212 */ /* 0x000fe200078ec0ff */
[----:B------:R-:W-:Y:S01]  /*23390*/  IMAD.MOV.U32 R26, RZ, RZ, R134 ;  /* 0x000000ffff1a7224 */ /* 0x000fe200078e0086 */
[----:B------:R-:W-:Y:S01]  /*233a0*/  LOP3.LUT R17, R24, R11, RZ, 0xc0, !PT ;  /* 0x0000000b18117212 */ /* 0x000fe200078ec0ff */
[----:B------:R-:W3:Y:S01]  /*233b0*/  LDL.LU R172, [R1+0xc] ;  /* 0x00000c0001ac7983 */ /* 0x000ee20000300800 */
[----:B------:R-:W-:Y:S02]  /*233c0*/  LOP3.LUT R18, R25, R18, RZ, 0xc0, !PT ;  /* 0x0000001219127212 */ /* 0x000fe400078ec0ff */
[----:B------:R-:W-:Y:S01]  /*233d0*/  LOP3.LUT R19, R26, R19, RZ, 0xc0, !PT ;  /* 0x000000131a137212 */ /* 0x000fe200078ec0ff */
[----:B------:R-:W3:Y:S04]  /*233e0*/  LDL.LU R173, [R1+0x8] ;  /* 0x0000080001ad7983 */ /* 0x000ee80000300800 */
[----:B------:R-:W3:Y:S04]  /*233f0*/  LDL.LU R174, [R1+0x4] ;  /* 0x0000040001ae7983 */ /* 0x000ee80000300800 */
[----:B--2---:R-:W-:Y:S04]  /*23400*/  STG.E.U16 desc[UR22][R2.64+-0xc0], R148 ;  /* 0xffff409402007986 */ /* 0x004fe8000c101516 */
[----:B----4-:R-:W-:Y:S01]  /*23410*/  STG.E.U16 desc[UR22][R2.64+-0xbe], R149 ;  /* 0xffff429502007986 */ /* 0x010fe2000c101516 */
[----:B------:R-:W-:-:S02]  /*23420*/  LOP3.LUT R11, R98, 0xff00ff, RZ, 0xc0, !PT ;  /* 0x00ff00ff620b7812 */ /* 0x000fc400078ec0ff */
[----:B------:R-:W-:Y:S01]  /*23430*/  HSET2.LE.AND R10, R88, R0, PT ;  /* 0x00000000580a7233 */ /* 0x000fe20003803000 */
[----:B------:R-:W1:Y:S04]  /*23440*/  LDSM.16.MT88.4 R32, [R60+0x1400] ;  /* 0x001400003c20783b */ /* 0x000e680000004200 */
[----:B---3--:R-:W-:Y:S01]  /*23450*/  STG.E.U16 desc[UR22][R8.64+-0xc0], R150 ;  /* 0xffff409608007986 */ /* 0x008fe2000c101516 */
[----:B------:R-:W-:Y:S03]  /*23460*/  HMMA.16816.F32 R64, R12, R36, R64 ;  /* 0x000000240c40723c */ /* 0x000fe60000001840 */
[----:B------:R-:W2:Y:S04]  /*23470*/  LDSM.16.MT88.4 R24, [R128+0x5800] ;  /* 0x005800008018783b */ /* 0x000ea80000004200 */
[----:B------:R3:W-:Y:S04]  /*23480*/  STG.E.U16 desc[UR22][R8.64+-0xbe], R151 ;  /* 0xffff429708007986 */ /* 0x0007e8000c101516 */
[----:B------:R-:W-:Y:S04]  /*23490*/  STG.E.U16 desc[UR22][R6.64+-0xc0], R252 ;  /* 0xffff40fc06007986 */ /* 0x000fe8000c101516 */
[----:B------:R4:W-:Y:S04]  /*234a0*/  STG.E.U16 desc[UR22][R6.64+-0xbe], R242 ;  /* 0xffff42f206007986 */ /* 0x0009e8000c101516 */
[----:B------:R-:W-:Y:S04]  /*234b0*/  STG.E.U16 desc[UR22][R4.64+-0xc0], R236 ;  /* 0xffff40ec04007986 */ /* 0x000fe8000c101516 */
[----:B------:R-:W-:Y:S01]  /*234c0*/  STG.E.U16 desc[UR22][R4.64+-0xbe], R227 ;  /* 0xffff42e304007986 */ /* 0x000fe2000c101516 */
[----:B---3--:R-:W-:-:S03]  /*234d0*/  IMAD.WIDE R8, R175, -0x70, R6 ;  /* 0xffffff90af087825 */ /* 0x008fc600078e0206 */
[----:B------:R-:W-:Y:S04]  /*234e0*/  STG.E.U16 desc[UR22][R2.64+-0xb0], R156 ;  /* 0xffff509c02007986 */ /* 0x000fe8000c101516 */
[----:B------:R-:W-:Y:S01]  /*234f0*/  STG.E.U16 desc[UR22][R2.64+-0xae], R157 ;  /* 0xffff529d02007986 */ /* 0x000fe2000c101516 */
[----:B----4-:R-:W-:-:S03]  /*23500*/  IMAD.WIDE R6, R175, 0x70, R8 ;  /* 0x00000070af067825 */ /* 0x010fc600078e0208 */
[----:B------:R-:W-:Y:S04]  /*23510*/  STG.E.U16 desc[UR22][R8.64+-0xb0], R158 ;  /* 0xffff509e08007986 */ /* 0x000fe8000c101516 */
[----:B------:R3:W-:Y:S01]  /*23520*/  STG.E.U16 desc[UR22][R8.64+-0xae], R246 ;  /* 0xffff52f608007986 */ /* 0x0007e2000c101516 */
[C---:B------:R-:W-:Y:S03]  /*23530*/  HMMA.16816.F32 R148, R16.reuse, R28, R52 ;  /* 0x0000001c1094723c */ /* 0x040fe60000001834 */
[----:B------:R-:W4:Y:S05]  /*23540*/  LDL.LU R252, [R1+0x380] ;  /* 0x0003800001fc7983 */ /* 0x000f2a0000300800 */
[----:B------:R-:W-:Y:S01]  /*23550*/  HMMA.16816.F32 R52, R16, R30, R20 ;  /* 0x0000001e1034723c */ /* 0x000fe20000001814 */
[----:B---3--:R-:W-:-:S05]  /*23560*/  HSET2.LE.AND R8, R63, R0, PT ;  /* 0x000000003f087233 */ /* 0x008fca0003803000 */
[----:B------:R-:W-:Y:S02]  /*23570*/  LOP3.LUT R20, R250, R8, RZ, 0xc0, !PT ;  /* 0x00000008fa147212 */ /* 0x000fe400078ec0ff */
[----:B------:R-:W3:Y:S04]  /*23580*/  LDL.LU R250, [R1+0x37c] ;  /* 0x00037c0001fa7983 */ /* 0x000ee80000300800 */
[----:B------:R-:W-:Y:S04]  /*23590*/  STG.E.U16 desc[UR22][R6.64+-0xb0], R229 ;  /* 0xffff50e506007986 */ /* 0x000fe8000c101516 */
[----:B------:R1:W-:Y:S01]  /*235a0*/  STG.E.U16 desc[UR22][R6.64+-0xae], R224 ;  /* 0xffff52e006007986 */ /* 0x0003e2000c101516 */
[----:B------:R-:W-:-:S02]  /*235b0*/  HSET2.LE.AND R8, R11, R0, PT ;  /* 0x000000000b087233 */ /* 0x000fc40003803000 */
[----:B------:R-:W-:Y:S02]  /*235c0*/  LOP3.LUT R22, R162, R10, RZ, 0xc0, !PT ;  /* 0x0000000aa2167212 */ /* 0x000fe400078ec0ff */
[----:B------:R-:W-:Y:S02]  /*235d0*/  HSET2.LE.AND R9, R62, R0, PT ;  /* 0x000000003e097233 */ /* 0x000fe40003803000 */
[----:B------:R-:W-:-:S03]  /*235e0*/  LOP3.LUT R23, R161, R8, RZ, 0xc0, !PT ;  /* 0x00000008a1177212 */ /* 0x000fc600078ec0ff */
[----:B------:R-:W-:Y:S01]  /*235f0*/  LOP3.LUT R21, R163, R9, RZ, 0xc0, !PT ;  /* 0x00000009a3157212 */ /* 0x000fe200078ec0ff */
[----:B------:R-:W-:Y:S01]  /*23600*/  STG.E.U16 desc[UR22][R4.64+-0xb0], R228 ;  /* 0xffff50e404007986 */ /* 0x000fe2000c101516 */
[----:B-1----:R-:W-:-:S04]  /*23610*/  IMAD.WIDE R6, R175, -0x70, R6 ;  /* 0xffffff90af067825 */ /* 0x002fc800078e0206 */
[C---:B------:R-:W-:Y:S01]  /*23620*/  IMAD.WIDE R10, R175.reuse, 0x70, R6 ;  /* 0x00000070af0a7825 */ /* 0x040fe200078e0206 */
[----:B------:R-:W-:Y:S03]  /*23630*/  STG.E.U16 desc[UR22][R4.64+-0xae], R232 ;  /* 0xffff52e804007986 */ /* 0x000fe6000c101516 */
[----:B------:R-:W-:Y:S01]  /*23640*/  IMAD.WIDE R8, R175, -0x70, R10 ;  /* 0xffffff90af087825 */ /* 0x000fe200078e020a */
[----:B------:R-:W-:Y:S04]  /*23650*/  STG.E.U16 desc[UR22][R2.64+-0xa0], R159 ;  /* 0xffff609f02007986 */ /* 0x000fe8000c101516 */
[----:B------:R-:W-:Y:S04]  /*23660*/  STG.E.U16 desc[UR22][R2.64+-0x9e], R172 ;  /* 0xffff62ac02007986 */ /* 0x000fe8000c101516 */
[----:B------:R-:W-:Y:S04]  /*23670*/  STG.E.U16 desc[UR22][R6.64+-0xa0], R173 ;  /* 0xffff60ad06007986 */ /* 0x000fe8000c101516 */
[----:B------:R1:W-:Y:S04]  /*23680*/  STG.E.U16 desc[UR22][R6.64+-0x9e], R174 ;  /* 0xffff62ae06007986 */ /* 0x0003e8000c101516 */
[----:B------:R-:W-:Y:S04]  /*23690*/  STG.E.U16 desc[UR22][R10.64+-0xa0], R245 ;  /* 0xffff60f50a007986 */ /* 0x000fe8000c101516 */
[----:B------:R2:W-:Y:S01]  /*236a0*/  STG.E.U16 desc[UR22][R10.64+-0x9e], R243 ;  /* 0xffff62f30a007986 */ /* 0x0005e2000c101516 */
[----:B------:R-:W-:Y:S03]  /*236b0*/  HMMA.16816.F32 R56, R12, R38, R56 ;  /* 0x000000260c38723c */ /* 0x000fe60000001838 */
[----:B------:R-:W-:Y:S04]  /*236c0*/  STG.E.U16 desc[UR22][R4.64+-0xa0], R241 ;  /* 0xffff60f104007986 */ /* 0x000fe8000c101516 */
[----:B------:R-:W-:Y:S01]  /*236d0*/  STG.E.U16 desc[UR22][R4.64+-0x9e], R235 ;  /* 0xffff62eb04007986 */ /* 0x000fe2000c101516 */
[----:B------:R-:W-:-:S02]  /*236e0*/  IMAD.MOV.U32 R14, RZ, RZ, R137 ;  /* 0x000000ffff0e7224 */ /* 0x000fc400078e0089 */
[----:B------:R-:W-:Y:S02]  /*236f0*/  IMAD.MOV.U32 R15, RZ, RZ, R136 ;  /* 0x000000ffff0f7224 */ /* 0x000fe400078e0088 */
[----:B-1----:R-:W-:Y:S01]  /*23700*/  IMAD.WIDE R6, R175, 0x70, R8 ;  /* 0x00000070af067825 */ /* 0x002fe200078e0208 */
[----:B--2---:R-:W-:Y:S02]  /*23710*/  LOP3.LUT R11, R147, 0xff00ff, RZ, 0xc0, !PT ;  /* 0x00ff00ff930b7812 */ /* 0x004fe400078ec0ff */
[----:B------:R-:W-:-:S03]  /*23720*/  HSET2.LE.AND R10, R145, R0, PT ;  /* 0x00000000910a7233 */ /* 0x000fc60003803000 */
[--C-:B------:R-:W-:Y:S01]  /*23730*/  HSET2.LE.AND R11, R11, R0.reuse, PT ;  /* 0x000000000b0b7233 */ /* 0x100fe20003803000 */
[----:B------:R-:W-:Y:S01]  /*23740*/  IMAD.MOV.U32 R12, RZ, RZ, R140 ;  /* 0x000000ffff0c7224 */ /* 0x000fe200078e008c */
[----:B------:R-:W-:Y:S01]  /*23750*/  LOP3.LUT R14, R14, R10, RZ, 0xc0, !PT ;  /* 0x0000000a0e0e7212 */ /* 0x000fe200078ec0ff */
[----:B------:R-:W-:Y:S02]  /*23760*/  IMAD.MOV.U32 R13, RZ, RZ, R139 ;  /* 0x000000ffff0d7224 */ /* 0x000fe400078e008b */
[----:B------:R-:W-:Y:S01]  /*23770*/  LOP3.LUT R15, R15, R11, RZ, 0xc0, !PT ;  /* 0x0000000b0f0f7212 */ /* 0x000fe200078ec0ff */
[C---:B------:R-:W-:Y:S08]  /*23780*/  HMMA.16816.F32 R48, R16.reuse, R32, R48 ;  /* 0x000000201030723c */ /* 0x040ff00000001830 */
[----:B------:R-:W-:Y:S01]  /*23790*/  HMMA.16816.F32 R40, R16, R34, R40 ;  /* 0x000000221028723c */ /* 0x000fe20000001828 */
[----:B----4-:R-:W-:Y:S04]  /*237a0*/  STG.E.U16 desc[UR22][R2.64+-0x8e], R252 ;  /* 0xffff72fc02007986 */ /* 0x010fe8000c101516 */
[----:B---3--:R-:W-:Y:S04]  /*237b0*/  STG.E.U16 desc[UR22][R2.64+-0x90], R250 ;  /* 0xffff70fa02007986 */ /* 0x008fe8000c101516 */
[----:B------:R-:W-:Y:S04]  /*237c0*/  STG.E.U16 desc[UR22][R8.64+-0x90], R251 ;  /* 0xffff70fb08007986 */ /* 0x000fe8000c101516 */
[----:B------:R1:W-:Y:S04]  /*237d0*/  STG.E.U16 desc[UR22][R8.64+-0x8e], R248 ;  /* 0xffff72f808007986 */ /* 0x0003e8000c101516 */
[----:B------:R-:W-:Y:S04]  /*237e0*/  STG.E.U16 desc[UR22][R6.64+-0x90], R240 ;  /* 0xffff70f006007986 */ /* 0x000fe8000c101516 */
[----:B------:R2:W-:Y:S04]  /*237f0*/  STG.E.U16 desc[UR22][R6.64+-0x8e], R238 ;  /* 0xffff72ee06007986 */ /* 0x0005e8000c101516 */
[----:B------:R-:W-:Y:S04]  /*23800*/  STG.E.U16 desc[UR22][R4.64+-0x90], R234 ;  /* 0xffff70ea04007986 */ /* 0x000fe8000c101516 */
[----:B------:R-:W-:Y:S04]  /*23810*/  STG.E.U16 desc[UR22][R4.64+-0x8e], R190 ;  /* 0xffff72be04007986 */ /* 0x000fe8000c101516 */
[----:B------:R-:W-:Y:S01]  /*23820*/  STG.E.U16 desc[UR22][R2.64+-0x80], R239 ;  /* 0xffff80ef02007986 */ /* 0x000fe2000c101516 */
[----:B-1----:R-:W-:-:S02]  /*23830*/  HSET2.LE.AND R8, R97, R0, PT ;  /* 0x0000000061087233 */ /* 0x002fc40003803000 */
[----:B------:R-:W-:Y:S01]  /*23840*/  HSET2.LE.AND R9, R96, R0, PT ;  /* 0x0000000060097233 */ /* 0x000fe20003803000 */
[C---:B--2---:R-:W-:Y:S02]  /*23850*/  IMAD.WIDE R6, R175.reuse, -0x70, R6 ;  /* 0xffffff90af067825 */ /* 0x044fe400078e0206 */
[----:B------:R-:W-:Y:S02]  /*23860*/  LOP3.LUT R12, R12, R8, RZ, 0xc0, !PT ;  /* 0x000000080c0c7212 */ /* 0x000fe400078ec0ff */
[----:B------:R-:W-:Y:S01]  /*23870*/  IMAD.WIDE R10, R175, 0x70, R6 ;  /* 0x00000070af0a7825 */ /* 0x000fe200078e0206 */
[----:B------:R-:W-:Y:S01]  /*23880*/  LOP3.LUT R13, R13, R9, RZ, 0xc0, !PT ;  /* 0x000000090d0d7212 */ /* 0x000fe200078ec0ff */
[----:B------:R-:W-:Y:S02]  /*23890*/  STG.E.U16 desc[UR22][R2.64+-0x7e], R237 ;  /* 0xffff82ed02007986 */ /* 0x000fe4000c101516 */
[C---:B------:R-:W-:Y:S02]  /*238a0*/  IMAD.WIDE R8, R175.reuse, -0x70, R10 ;  /* 0xffffff90af087825 */ /* 0x040fe400078e020a */
[----:B------:R-:W-:Y:S04]  /*238b0*/  STG.E.U16 desc[UR22][R6.64+-0x80], R231 ;  /* 0xffff80e706007986 */ /* 0x000fe8000c101516 */
[----:B------:R1:W-:Y:S04]  /*238c0*/  STG.E.U16 desc[UR22][R6.64+-0x7e], R230 ;  /* 0xffff82e606007986 */ /* 0x0003e8000c101516 */
[----:B------:R-:W-:Y:S04]  /*238d0*/  STG.E.U16 desc[UR22][R10.64+-0x80], R212 ;  /* 0xffff80d40a007986 */ /* 0x000fe8000c101516 */
[----:B------:R-:W-:Y:S04]  /*238e0*/  STG.E.U16 desc[UR22][R10.64+-0x7e], R217 ;  /* 0xffff82d90a007986 */ /* 0x000fe8000c101516 */
[----:B------:R-:W-:Y:S04]  /*238f0*/  STG.E.U16 desc[UR22][R4.64+-0x80], R206 ;  /* 0xffff80ce04007986 */ /* 0x000fe8000c101516 */
[----:B------:R-:W-:Y:S04]  /*23900*/  STG.E.U16 desc[UR22][R4.64+-0x7e], R204 ;  /* 0xffff82cc04007986 */ /* 0x000fe8000c101516 */
[----:B------:R-:W-:Y:S04]  /*23910*/  STG.E.U16 desc[UR22][R2.64+-0x70], R184 ;  /* 0xffff90b802007986 */ /* 0x000fe8000c101516 */
[----:B------:R-:W-:Y:S01]  /*23920*/  STG.E.U16 desc[UR22][R2.64+-0x6e], R183 ;  /* 0xffff92b702007986 */ /* 0x000fe2000c101516 */
[----:B-1----:R-:W-:-:S03]  /*23930*/  IMAD.WIDE R6, R175, 0x70, R8 ;  /* 0x00000070af067825 */ /* 0x002fc600078e0208 */
[----:B------:R-:W-:Y:S04]  /*23940*/  STG.E.U16 desc[UR22][R8.64+-0x70], R179 ;  /* 0xffff90b308007986 */ /* 0x000fe8000c101516 */
[----:B------:R1:W-:Y:S02]  /*23950*/  STG.E.U16 desc[UR22][R8.64+-0x6e], R180 ;  /* 0xffff92b408007986 */ /* 0x0003e4000c101516 */
[----:B-1----:R-:W-:-:S05]  /*23960*/  HSET2.LE.AND R8, R99, R0, PT ;  /* 0x0000000063087233 */ /* 0x002fca0003803000 */
[----:B------:R-:W-:Y:S02]  /*23970*/  LOP3.LUT R16, R247, R8, RZ, 0xc0, !PT ;  /* 0x00000008f7107212 */ /* 0x000fe400078ec0ff */
[----:B------:R-:W2:Y:S01]  /*23980*/  LDL.LU R247, [R1+0x378] ;  /* 0x0003780001f77983 */ /* 0x000ea20000300800 */
[----:B------:R-:W-:-:S05]  /*23990*/  HSET2.LE.AND R9, R100, R0, PT ;  /* 0x0000000064097233 */ /* 0x000fca0003803000 */
[----:B------:R-:W-:Y:S02]  /*239a0*/  LOP3.LUT R17, R215, R9, RZ, 0xc0, !PT ;  /* 0x00000009d7117212 */ /* 0x000fe400078ec0ff */
[----:B------:R-:W3:Y:S01]  /*239b0*/  LDL.LU R215, [R1+0x374] ;  /* 0x0003740001d77983 */ /* 0x000ee20000300800 */
[C---:B------:R-:W-:Y:S08]  /*239c0*/  HMMA.16816.F32 R44, R20.reuse, R28, R44 ;  /* 0x0000001c142c723c */ /* 0x040ff0000000182c */
[----:B------:R-:W-:Y:S01]  /*239d0*/  HMMA.16816.F32 R36, R20, R30, R68 ;  /* 0x0000001e1424723c */ /* 0x000fe20000001844 */
[----:B------:R-:W1:Y:S01]  /*239e0*/  LDSM.16.MT88.4 R28, [R60+0x1800] ;  /* 0x001800003c1c783b */ /* 0x000e620000004200 */
[----:B------:R-:W-:-:S02]  /*239f0*/  LOP3.LUT R11, R160, 0xff00ff, RZ, 0xc0, !PT ;  /* 0x00ff00ffa00b7812 */ /* 0x000fc400078ec0ff */
        /* <DEDUP_REMOVED lines=9> */
[----:B------:R-:W-:Y:S01]  /*23a90*/  HMMA.16816.F32 R148, R12, R24, R148 ;  /* 0x000000180c94723c */ /* 0x000fe20000001894 */
[----:B------:R-:W-:Y:S02]  /*23aa0*/  PRMT R104, R104, 0x5410, R107 ;  /* 0x0000541068687816 */ /* 0x000fe4000000006b */
[----:B------:R-:W3:Y:S01]  /*23ab0*/  LDSM.16.MT88.4 R160, [R128+0x5c00] ;  /* 0x005c000080a0783b */ /* 0x000ee20000004200 */
[----:B----4-:R-:W-:-:S04]  /*23ac0*/  IMAD.WIDE R6, R175, -0x70, R6 ;  /* 0xffffff90af067825 */ /* 0x010fc800078e0206 */
[----:B------:R-:W-:Y:S01]  /*23ad0*/  HMMA.16816.F32 R52, R12, R26, R52 ;  /* 0x0000001a0c34723c */ /* 0x000fe20000001834 */
[----:B------:R-:W4:Y:S01]  /*23ae0*/  LDL.LU R207, [R1+0x370] ;  /* 0x0003700001cf7983 */ /* 0x000f220000300800 */
[----:B------:R-:W-:-:S03]  /*23af0*/  IMAD.WIDE R10, R175, 0x70, R6 ;  /* 0x00000070af0a7825 */ /* 0x000fc600078e0206 */
[----:B------:R-:W-:Y:S03]  /*23b00*/  STG.E.U16 desc[UR22][R2.64+-0x5e], R177 ;  /* 0xffffa2b102007986 */ /* 0x000fe6000c101516 */
[----:B-1----:R-:W-:Y:S01]  /*23b10*/  HMMA.16816.F32 R48, R12, R28, R48 ;  /* 0x0000001c0c30723c */ /* 0x002fe20000001830 */
[----:B------:R-:W4:Y:S01]  /*23b20*/  LDL.LU R249, [R1+0x36c] ;  /* 0x00036c0001f97983 */ /* 0x000f220000300800 */
[----:B------:R-:W-:-:S03]  /*23b30*/  IMAD.WIDE R8, R175, -0x70, R10 ;  /* 0xffffff90af087825 */ /* 0x000fc600078e020a */
        /* <DEDUP_REMOVED lines=8> */
[----:B------:R-:W-:Y:S04]  /*23bc0*/  STG.E.U16 desc[UR22][R4.64+-0x5e], R216 ;  /* 0xffffa2d804007986 */ /* 0x000fe8000c101516 */
[----:B------:R-:W-:Y:S04]  /*23bd0*/  STG.E.U16 desc[UR22][R2.64+-0x50], R115 ;  /* 0xffffb07302007986 */ /* 0x000fe8000c101516 */
[----:B------:R-:W-:Y:S01]  /*23be0*/  STG.E.U16 desc[UR22][R2.64+-0x4e], R116 ;  /* 0xffffb27402007986 */ /* 0x000fe2000c101516 */
[----:B-1----:R-:W-:-:S03]  /*23bf0*/  IMAD.WIDE R6, R175, 0x70, R8 ;  /* 0x00000070af067825 */ /* 0x002fc600078e0208 */
[----:B------:R-:W-:Y:S04]  /*23c00*/  STG.E.U16 desc[UR22][R8.64+-0x50], R114 ;  /* 0xffffb07208007986 */ /* 0x000fe8000c101516 */
[----:B------:R1:W-:Y:S01]  /*23c10*/  STG.E.U16 desc[UR22][R8.64+-0x4e], R113 ;  /* 0xffffb27108007986 */ /* 0x0003e2000c101516 */
[----:B------:R-:W-:-:S03]  /*23c20*/  LOP3.LUT R11, R101, 0xff00ff, RZ, 0xc0, !PT ;  /* 0x00ff00ff650b7812 */ /* 0x000fc600078ec0ff */
[----:B------:R-:W-:Y:S04]  /*23c30*/  STG.E.U16 desc[UR22][R6.64+-0x50], R219 ;  /* 0xffffb0db06007986 */ /* 0x000fe8000c101516 */
[----:B------:R1:W-:Y:S01]  /*23c40*/  STG.E.U16 desc[UR22][R6.64+-0x4e], R201 ;  /* 0xffffb2c906007986 */ /* 0x0003e2000c101516 */
[----:B------:R-:W-:-:S03]  /*23c50*/  IMAD.MOV.U32 R14, RZ, RZ, R143 ;  /* 0x000000ffff0e7224 */ /* 0x000fc600078e008f */
[----:B------:R-:W-:Y:S01]  /*23c60*/  STG.E.U16 desc[UR22][R4.64+-0x50], R199 ;  /* 0xffffb0c704007986 */ /* 0x000fe2000c101516 */
[--C-:B-1----:R-:W-:Y:S02]  /*23c70*/  HSET2.LE.AND R8, R76, R0.reuse, PT ;  /* 0x000000004c087233 */ /* 0x102fe40003803000 */
[----:B------:R-:W-:-:S03]  /*23c80*/  HSET2.LE.AND R9, R77, R0, PT ;  /* 0x000000004d097233 */ /* 0x000fc60003803000 */
[----:B------:R-:W-:Y:S02]  /*23c90*/  LOP3.LUT R136, R12, R8, RZ, 0xc0, !PT ;  /* 0x000000080c887212 */ /* 0x000fe400078ec0ff */
[----:B------:R-:W-:Y:S01]  /*23ca0*/  LOP3.LUT R137, R13, R9, RZ, 0xc0, !PT ;  /* 0x000000090d897212 */ /* 0x000fe200078ec0ff */
[----:B------:R-:W-:Y:S01]  /*23cb0*/  IMAD.WIDE R6, R175, -0x70, R6 ;  /* 0xffffff90af067825 */ /* 0x000fe200078e0206 */
[----:B------:R-:W-:-:S03]  /*23cc0*/  HSET2.LE.AND R8, R11, R0, PT ;  /* 0x000000000b087233 */ /* 0x000fc60003803000 */
[----:B------:R-:W-:Y:S01]  /*23cd0*/  IMAD.MOV.U32 R9, RZ, RZ, R142 ;  /* 0x000000ffff097224 */ /* 0x000fe200078e008e */
[----:B------:R-:W-:Y:S04]  /*23ce0*/  STG.E.U16 desc[UR22][R4.64+-0x4e], R164 ;  /* 0xffffb2a404007986 */ /* 0x000fe8000c101516 */
[----:B------:R-:W-:Y:S01]  /*23cf0*/  LOP3.LUT R139, R9, R8, RZ, 0xc0, !PT ;  /* 0x00000008098b7212 */ /* 0x000fe200078ec0ff */
[----:B------:R-:W-:Y:S01]  /*23d00*/  IMAD.WIDE R8, R175, 0x70, R6 ;  /* 0x00000070af087825 */ /* 0x000fe200078e0206 */
[----:B------:R-:W-:Y:S01]  /*23d10*/  STG.E.U16 desc[UR22][R2.64+-0x40], R125 ;  /* 0xffffc07d02007986 */ /* 0x000fe2000c101516 */
[----:B------:R-:W-:-:S03]  /*23d20*/  HSET2.LE.AND R10, R95, R0, PT ;  /* 0x000000005f0a7233 */ /* 0x000fc60003803000 */
[----:B------:R-:W-:Y:S04]  /*23d30*/  STG.E.U16 desc[UR22][R2.64+-0x3e], R123 ;  /* 0xffffc27b02007986 */ /* 0x000fe8000c101516 */
[----:B------:R-:W-:Y:S04]  /*23d40*/  STG.E.U16 desc[UR22][R6.64+-0x40], R121 ;  /* 0xffffc07906007986 */ /* 0x000fe8000c101516 */
[----:B------:R1:W-:Y:S04]  /*23d50*/  STG.E.U16 desc[UR22][R6.64+-0x3e], R119 ;  /* 0xffffc27706007986 */ /* 0x0003e8000c101516 */
[----:B------:R-:W-:Y:S04]  /*23d60*/  STG.E.U16 desc[UR22][R8.64+-0x40], R193 ;  /* 0xffffc0c108007986 */ /* 0x000fe8000c101516 */
[----:B------:R1:W-:Y:S01]  /*23d70*/  STG.E.U16 desc[UR22][R8.64+-0x3e], R191 ;  /* 0xffffc2bf08007986 */ /* 0x0003e2000c101516 */
[----:B------:R-:W-:-:S03]  /*23d80*/  LOP3.LUT R138, R14, R10, RZ, 0xc0, !PT ;  /* 0x0000000a0e8a7212 */ /* 0x000fc600078ec0ff */
[----:B------:R-:W-:Y:S04]  /*23d90*/  STG.E.U16 desc[UR22][R4.64+-0x40], R166 ;  /* 0xffffc0a604007986 */ /* 0x000fe8000c101516 */
[----:B------:R-:W-:Y:S04]  /*23da0*/  STG.E.U16 desc[UR22][R4.64+-0x3e], R165 ;  /* 0xffffc2a504007986 */ /* 0x000fe8000c101516 */
[----:B------:R-:W-:Y:S01]  /*23db0*/  STG.E.U16 desc[UR22][R2.64+-0x30], R122 ;  /* 0xffffd07a02007986 */ /* 0x000fe2000c101516 */
[----:B-1----:R-:W-:-:S03]  /*23dc0*/  IMAD.WIDE R6, R175, -0x70, R8 ;  /* 0xffffff90af067825 */ /* 0x002fc600078e0208 */
[----:B------:R-:W-:Y:S01]  /*23dd0*/  STG.E.U16 desc[UR22][R2.64+-0x2e], R120 ;  /* 0xffffd27802007986 */ /* 0x000fe2000c101516 */
[----:B------:R-:W-:Y:S01]  /*23de0*/  LOP3.LUT R8, R104, 0xff00ff, RZ, 0xc0, !PT ;  /* 0x00ff00ff68087812 */ /* 0x000fe200078ec0ff */
[----:B------:R-:W-:Y:S02]  /*23df0*/  IMAD.WIDE R10, R175, 0x70, R6 ;  /* 0x00000070af0a7825 */ /* 0x000fe400078e0206 */
[----:B------:R-:W-:Y:S02]  /*23e00*/  STG.E.U16 desc[UR22][R6.64+-0x30], R124 ;  /* 0xffffd07c06007986 */ /* 0x000fe4000c101516 */
[--C-:B------:R-:W-:Y:S01]  /*23e10*/  HSET2.LE.AND R12, R8, R0.reuse, PT ;  /* 0x00000000080c7233 */ /* 0x100fe20003803000 */
[----:B------:R-:W-:Y:S02]  /*23e20*/  IMAD.MOV.U32 R8, RZ, RZ, R222 ;  /* 0x000000ffff087224 */ /* 0x000fe400078e00de */
[----:B------:R-:W-:Y:S02]  /*23e30*/  IMAD.MOV.U32 R9, RZ, RZ, R221 ;  /* 0x000000ffff097224 */ /* 0x000fe400078e00dd */
[----:B------:R-:W-:Y:S01]  /*23e40*/  IMAD.MOV.U32 R13, RZ, RZ, R233 ;  /* 0x000000ffff0d7224 */ /* 0x000fe200078e00e9 */
[----:B--2---:R1:W-:Y:S04]  /*23e50*/  STG.E.U16 desc[UR22][R6.64+-0x2e], R247 ;  /* 0xffffd2f706007986 */ /* 0x0043e8000c101516 */
[----:B------:R-:W-:Y:S04]  /*23e60*/  STG.E.U16 desc[UR22][R10.64+-0x30], R167 ;  /* 0xffffd0a70a007986 */ /* 0x000fe8000c101516 */
[----:B------:R-:W-:Y:S01]  /*23e70*/  STG.E.U16 desc[UR22][R10.64+-0x2e], R200 ;  /* 0xffffd2c80a007986 */ /* 0x000fe2000c101516 */
[----:B-1----:R-:W-:-:S03]  /*23e80*/  HSET2.LE.AND R7, R110, R0, PT ;  /* 0x000000006e077233 */ /* 0x002fc60003803000 */
[----:B------:R1:W5:Y:S01]  /*23e90*/  LDL.LU R247, [R1+0x368] ;  /* 0x0003680001f77983 */ /* 0x0003620000300800 */
[--C-:B------:R-:W-:Y:S02]  /*23ea0*/  HSET2.LE.AND R6, R91, R0.reuse, PT ;  /* 0x000000005b067233 */ /* 0x100fe40003803000 */
[----:B------:R-:W-:Y:S01]  /*23eb0*/  HSET2.LE.AND R0, R78, R0, PT ;  /* 0x000000004e007233 */ /* 0x000fe20003803000 */
[----:B------:R-:W-:Y:S02]  /*23ec0*/  STG.E.U16 desc[UR22][R4.64+-0x30], R198 ;  /* 0xffffd0c604007986 */ /* 0x000fe4000c101516 */
[----:B------:R-:W-:Y:S02]  /*23ed0*/  LOP3.LUT R152, R8, R6, RZ, 0xc0, !PT ;  /* 0x0000000608987212 */ /* 0x000fe400078ec0ff */
[----:B------:R-:W-:Y:S01]  /*23ee0*/  LOP3.LUT R153, R9, R0, RZ, 0xc0, !PT ;  /* 0x0000000009997212 */ /* 0x000fe200078ec0ff */
[----:B------:R-:W-:Y:S01]  /*23ef0*/  IMAD.WIDE R8, R175, -0x70, R10 ;  /* 0xffffff90af087825 */ /* 0x000fe200078e020a */
[----:B------:R-:W-:Y:S01]  /*23f00*/  LOP3.LUT R154, R13, R7, RZ, 0xc0, !PT ;  /* 0x000000070d9a7212 */ /* 0x000fe200078ec0ff */
[----:B------:R-:W-:Y:S02]  /*23f10*/  STG.E.U16 desc[UR22][R4.64+-0x2e], R196 ;  /* 0xffffd2c404007986 */ /* 0x000fe4000c101516 */
[----:B------:R-:W-:-:S02]  /*23f20*/  IMAD.WIDE R6, R175, 0x70, R8 ;  /* 0x00000070af067825 */ /* 0x000fc400078e0208 */
[----:B------:R1:W5:Y:S04]  /*23f30*/  LDL.LU R222, [R1+0x364] ;  /* 0x0003640001de7983 */ /* 0x0003680000300800 */
[----:B---3--:R2:W-:Y:S04]  /*23f40*/  STG.E.U16 desc[UR22][R2.64+-0x20], R215 ;  /* 0xffffe0d702007986 */ /* 0x0085e8000c101516 */
[----:B------:R3:W-:Y:S04]  /*23f50*/  STG.E.U16 desc[UR22][R2.64+-0x1e], R214 ;  /* 0xffffe2d602007986 */ /* 0x0007e8000c101516 */
[----:B------:R1:W5:Y:S04]  /*23f60*/  LDL.LU R221, [R1+0x360] ;  /* 0x0003600001dd7983 */ /* 0x0003680000300800 */
[----:B------:R4:W-:Y:S04]  /*23f70*/  STG.E.U16 desc[UR22][R8.64+-0x20], R213 ;  /* 0xffffe0d508007986 */ /* 0x0009e8000c101516 */
[----:B------:R1:W-:Y:S04]  /*23f80*/  STG.E.U16 desc[UR22][R8.64+-0x1e], R211 ;  /* 0xffffe2d308007986 */ /* 0x0003e8000c101516 */
[----:B------:R-:W-:Y:S04]  /*23f90*/  STG.E.U16 desc[UR22][R6.64+-0x20], R195 ;  /* 0xffffe0c306007986 */ /* 0x000fe8000c101516 */
[----:B------:R-:W-:Y:S04]  /*23fa0*/  STG.E.U16 desc[UR22][R6.64+-0x1e], R194 ;  /* 0xffffe2c206007986 */ /* 0x000fe8000c101516 */
[----:B--2---:R2:W5:Y:S04]  /*23fb0*/  LDL.LU R215, [R1+0x35c] ;  /* 0x00035c0001d77983 */ /* 0x0045680000300800 */
[----:B---3--:R2:W5:Y:S04]  /*23fc0*/  LDL.LU R214, [R1+0x358] ;  /* 0x0003580001d67983 */ /* 0x0085680000300800 */
[----:B------:R-:W-:Y:S04]  /*23fd0*/  STG.E.U16 desc[UR22][R4.64+-0x20], R189 ;  /* 0xffffe0bd04007986 */ /* 0x000fe8000c101516 */
[----:B----4-:R2:W5:Y:S01]  /*23fe0*/  LDL.LU R213, [R1+0x354] ;  /* 0x0003540001d57983 */ /* 0x0105620000300800 */
[----:B-1----:R-:W-:-:S03]  /*23ff0*/  IMAD.WIDE R8, R175, -0x70, R6 ;  /* 0xffffff90af087825 */ /* 0x002fc600078e0206 */
[----:B------:R-:W-:Y:S04]  /*24000*/  STG.E.U16 desc[UR22][R4.64+-0x1e], R187 ;  /* 0xffffe2bb04007986 */ /* 0x000fe8000c101516 */
[----:B------:R2:W5:Y:S04]  /*24010*/  LDL.LU R211, [R1+0x350] ;  /* 0x0003500001d37983 */ /* 0x0005680000300800 */
[----:B------:R1:W-:Y:S04]  /*24020*/  STG.E.U16 desc[UR22][R2.64+-0x10], R210 ;  /* 0xfffff0d202007986 */ /* 0x0003e8000c101516 */
[----:B------:R3:W-:Y:S04]  /*24030*/  STG.E.U16 desc[UR22][R2.64+-0xe], R209 ;  /* 0xfffff2d102007986 */ /* 0x0007e8000c101516 */
[----:B------:R4:W-:Y:S04]  /*24040*/  STG.E.U16 desc[UR22][R8.64+-0x10], R208 ;  /* 0xfffff0d008007986 */ /* 0x0009e8000c101516 */
[----:B------:R2:W-:Y:S04]  /*24050*/  STG.E.U16 desc[UR22][R8.64+-0xe], R188 ;  /* 0xfffff2bc08007986 */ /* 0x0005e8000c101516 */
[----:B-1----:R1:W5:Y:S04]  /*24060*/  LDL.LU R210, [R1+0x34c] ;  /* 0x00034c0001d27983 */ /* 0x0023680000300800 */
[----:B---3--:R1:W5:Y:S04]  /*24070*/  LDL.LU R209, [R1+0x348] ;  /* 0x0003480001d17983 */ /* 0x0083680000300800 */
[----:B----4-:R1:W5:Y:S04]  /*24080*/  LDL.LU R208, [R1+0x344] ;  /* 0x0003440001d07983 */ /* 0x0103680000300800 */
[----:B--2---:R1:W5:Y:S01]  /*24090*/  LDL.LU R188, [R1+0x340] ;  /* 0x0003400001bc7983 */ /* 0x0043620000300800 */
[C---:B------:R-:W-:Y:S08]  /*240a0*/  HMMA.16816.F32 R156, R20.reuse, R32, R64 ;  /* 0x00000020149c723c */ /* 0x040ff00000001840 */
[----:B------:R-:W-:Y:S01]  /*240b0*/  HMMA.16816.F32 R32, R20, R34, R56 ;  /* 0x000000221420723c */ /* 0x000fe20000001838 */
[----:B------:R-:W2:Y:S07]  /*240c0*/  LDSM.16.MT88.4 R20, [R60+0x1c00] ;  /* 0x001c00003c14783b */ /* 0x000eae0000004200 */
[----:B------:R-:W-:Y:S01]  /*240d0*/  HMMA.16816.F32 R44, R16, R24, R44 ;  /* 0x00000018102c723c */ /* 0x000fe2000000182c */
[----:B------:R-:W-:-:S07]  /*240e0*/  IMAD.MOV.U32 R0, RZ, RZ, R226 ;  /* 0x000000ffff007224 */ /* 0x000fce00078e00e2 */
[C---:B------:R-:W-:Y:S08]  /*240f0*/  HMMA.16816.F32 R36, R16.reuse, R26, R36 ;  /* 0x0000001a1024723c */ /* 0x040ff00000001824 */
[C---:B------:R-:W-:Y:S08]  /*24100*/  HMMA.16816.F32 R156, R16.reuse, R28, R156 ;  /* 0x0000001c109c723c */ /* 0x040ff0000000189c */
[----:B------:R-:W-:Y:S01]  /*24110*/  HMMA.16816.F32 R32, R16, R30, R32 ;  /* 0x0000001e1020723c */ /* 0x000fe20000001820 */
[----:B------:R-:W-:Y:S01]  /*24120*/  LOP3.LUT R155, R0, R12, RZ, 0xc0, !PT ;  /* 0x0000000c009b7212 */ /* 0x000fe200078ec0ff */
[----:B------:R-:W-:Y:S01]  /*24130*/  IMAD.WIDE R6, R175, 0x70, R8 ;  /* 0x00000070af067825 */ /* 0x000fe200078e0208 */
[----:B------:R-:W-:-:S04]  /*24140*/  UISETP.GT.AND UP0, UPT, UR5, UR18, UPT ;  /* 0x000000120500728c */ /* 0x000fc8000bf04270 */
[----:B------:R1:W-:Y:S01]  /*24150*/  STG.E.U16 desc[UR22][R6.64+-0x10], R186 ;  /* 0xfffff0ba06007986 */ /* 0x0003e2000c101516 */
[C---:B------:R-:W-:Y:S03]  /*24160*/  HMMA.16816.F32 R148, R136.reuse, R160, R148 ;  /* 0x000000a08894723c */ /* 0x040fe60000001894 */
[----:B------:R1:W-:Y:S04]  /*24170*/  STG.E.U16 desc[UR22][R6.64+-0xe], R185 ;  /* 0xfffff2b906007986 */ /* 0x0003e8000c101516 */
[----:B------:R1:W-:Y:S01]  /*24180*/  STG.E.U16 desc[UR22][R4.64+-0x10], R182 ;  /* 0xfffff0b604007986 */ /* 0x0003e2000c101516 */
[----:B------:R-:W-:Y:S03]  /*24190*/  HMMA.16816.F32 R144, R136, R162, R52 ;  /* 0x000000a28890723c */ /* 0x000fe60000001834 */
[----:B------:R1:W-:Y:S05]  /*241a0*/  STG.E.U16 desc[UR22][R4.64+-0xe], R181 ;  /* 0xfffff2b504007986 */ /* 0x0003ea000c101516 */
[----:B------:R-:W-:Y:S01]  /*241b0*/  HMMA.16816.F32 R164, R152, R160, R44 ;  /* 0x000000a098a4723c */ /* 0x000fe2000000182c */
[----:B------:R-:W-:-:S07]  /*241c0*/  PLOP3.LUT P0, PT, PT, PT, UP0, 0x80, 0x8 ;  /* 0x000000000008781c */ /* 0x000fce0003f0f008 */
[----:B--2---:R-:W-:Y:S08]  /*241d0*/  HMMA.16816.F32 R140, R136, R20, R48 ;  /* 0x00000014888c723c */ /* 0x004ff00000001830 */
[C---:B------:R-:W-:Y:S08]  /*241e0*/  HMMA.16816.F32 R160, R152.reuse, R162, R36 ;  /* 0x000000a298a0723c */ /* 0x040ff00000001824 */
[----:B------:R-:W-:Y:S08]  /*241f0*/  HMMA.16816.F32 R156, R152, R20, R156 ;  /* 0x00000014989c723c */ /* 0x000ff0000000189c */
[-C--:B------:R-:W-:Y:S08]  /*24200*/  HMMA.16816.F32 R136, R136, R22.reuse, R40 ;  /* 0x000000168888723c */ /* 0x080ff00000001828 */
[----:B------:R-:W-:Y:S01]  /*24210*/  HMMA.16816.F32 R152, R152, R22, R32 ;  /* 0x000000169898723c */ /* 0x000fe20000001820 */
[----:B------:R-:W-:Y:S01]  /*24220*/  IADD3 R232, P1, PT, R2, -0x200, RZ ;  /* 0xfffffe0002e87810 */ /* 0x000fe20007f3e0ff */
[----:B------:R-:W-:-:S02]  /*24230*/  IMAD.MOV.U32 R36, RZ, RZ, R176 ;  /* 0x000000ffff247224 */ /* 0x000fc400078e00b0 */
[----:B------:R-:W-:Y:S01]  /*24240*/  IMAD.MOV.U32 R37, RZ, RZ, R192 ;  /* 0x000000ffff257224 */ /* 0x000fe200078e00c0 */
[----:B------:R-:W-:Y:S01]  /*24250*/  IADD3.X R228, PT, PT, R3, -0x1, RZ, P1, !PT ;  /* 0xffffffff03e47810 */ /* 0x000fe20000ffe4ff */
[----:B------:R-:W-:Y:S02]  /*24260*/  IMAD.MOV.U32 R38, RZ, RZ, R249 ;  /* 0x000000ffff267224 */ /* 0x000fe400078e00f9 */
[----:B------:R-:W-:Y:S02]  /*24270*/  IMAD.MOV.U32 R39, RZ, RZ, R207 ;  /* 0x000000ffff277224 */ /* 0x000fe400078e00cf */
[----:B------:R-:W-:Y:S02]  /*24280*/  @P0 IMAD.MOV.U32 R36, RZ, RZ, R176 ;  /* 0x000000ffff240224 */ /* 0x000fe400078e00b0 */
[----:B------:R-:W-:Y:S02]  /*24290*/  @P0 IMAD.MOV.U32 R37, RZ, RZ, R192 ;  /* 0x000000ffff250224 */ /* 0x000fe400078e00c0 */
[----:B------:R-:W-:-:S02]  /*242a0*/  @P0 IMAD.MOV.U32 R38, RZ, RZ, R249 ;  /* 0x000000ffff260224 */ /* 0x000fc400078e00f9 */
[----:B------:R-:W-:Y:S01]  /*242b0*/  @P0 IMAD.MOV.U32 R39, RZ, RZ, R207 ;  /* 0x000000ffff270224 */ /* 0x000fe200078e00cf */
[----:B------:R-:W-:Y:S01]  /*242c0*/  @UP0 UIADD3 UR29, UPT, UPT, UR29, -0x3, URZ ;  /* 0xfffffffd1d1d0890 */ /* 0x000fe2000fffe0ff */
[----:B-1----:R-:W-:Y:S11]  /*242d0*/  BRA.U UP0, `(.L_x_1262) ;  /* 0x0000000100047547 */ /* 0x002ff6000b800000 */
.L_x_1258:
[----:B------:R-:W-:-:S12]  /*242e0*/  UIADD3 UR29, UPT, UPT, UR5, -0x1, URZ ;  /* 0xffffffff051d7890 */ /* 0x000fd8000fffe0ff */
.L_x_1262:
[----:B------:R-:W-:-:S09]  /*242f0*/  UISETP.GE.AND UP0, UPT, UR29, UR18, UPT ;  /* 0x000000121d00728c */ /* 0x000fd2000bf06270 */
[----:B------:R-:W-:Y:S05]  /*24300*/  BRA.U !UP0, `(.L_x_1263) ;  /* 0x0000010108907547 */ /* 0x000fea000b800000 */
[C---:B------:R-:W-:Y:S01]  /*24310*/  IMAD.SHL.U32 R0, R218.reuse, 0x20, RZ ;  /* 0x00000020da007824 */ /* 0x040fe200078e00ff */
[C---:B------:R-:W-:Y:S01]  /*24320*/  LOP3.LUT P0, RZ, R218.reuse, 0x4, RZ, 0xc0, !PT ;  /* 0x00000004daff7812 */ /* 0x040fe2000780c0ff */
[----:B------:R-:W-:Y:S01]  /*24330*/  IMAD.SHL.U32 R219, R218, 0x20, RZ ;  /* 0x00000020dadb7824 */ /* 0x000fe200078e00ff */
[----:B------:R-:W-:Y:S01]  /*24340*/  SHF.R.U32.HI R212, RZ, 0x1, R218 ;  /* 0x00000001ffd47819 */ /* 0x000fe200000116da */
[----:B--2---:R-:W1:Y:S01]  /*24350*/  S2R R2, SR_CTAID.X ;  /* 0x0000000000027919 */ /* 0x004e620000002500 */
[----:B------:R-:W2:Y:S01]  /*24360*/  S2UR UR5, SR_CgaCtaId ;  /* 0x00000000000579c3 */ /* 0x000ea20000008800 */
[----:B------:R-:W-:Y:S01]  /*24370*/  LOP3.LUT R0, R0, 0xc0, RZ, 0xc0, !PT ;  /* 0x000000c000007812 */ /* 0x000fe200078ec0ff */
[----:B------:R-:W3:Y:S01]  /*24380*/  LDCU UR11, c[0x0][0x440] ;  /* 0x00008800ff0b77ac */ /* 0x000ee20008000800 */
[----:B------:R-:W4:Y:S01]  /*24390*/  S2R R218, SR_TID.X ;  /* 0x0000000000da7919 */ /* 0x000f220000002100 */
[----:B-----5:R-:W-:Y:S01]  /*243a0*/  LOP3.LUT R222, R222, 0xfffffffe, RZ, 0xc0, !PT ;  /* 0xfffffffedede7812 */ /* 0x020fe200078ec0ff */
[----:B------:R-:W-:Y:S01]  /*243b0*/  IMAD.MOV.U32 R217, RZ, RZ, 0x20 ;  /* 0x00000020ffd97424 */ /* 0x000fe200078e00ff */
[----:B------:R-:W-:Y:S01]  /*243c0*/  LOP3.LUT R214, R0, 0x18, R214, 0xf8, !PT ;  /* 0x0000001800d67812 */ /* 0x000fe200078ef8d6 */
[----:B------:R-:W3:Y:S01]  /*243d0*/  S2R R6, SR_CTAID.X ;  /* 0x0000000000067919 */ /* 0x000ee20000002500 */
[----:B------:R-:W-:Y:S01]  /*243e0*/  UMOV UR6, 0x400 ;  /* 0x0000040000067882 */ /* 0x000fe20000000000 */
[----:B------:R-:W1:Y:S01]  /*243f0*/  LDC R220, c[0x0][0x4f8] ;  /* 0x00013e00ffdc7b82 */ /* 0x000e620000000800 */
[----:B------:R-:W-:Y:S01]  /*24400*/  LOP3.LUT R212, R214, 0x8, R212, 0x78, !PT ;  /* 0x00000008d6d47812 */ /* 0x000fe200078e78d4 */
[----:B------:R-:W3:Y:S01]  /*24410*/  LDCU UR27, c[0x0][0x448] ;  /* 0x00008900ff1b77ac */ /* 0x000ee20008000800 */
[----:B------:R-:W-:Y:S01]  /*24420*/  @P0 LOP3.LUT R222, R222, 0x1, RZ, 0xfc, !PT ;  /* 0x00000001dede0812 */ /* 0x000fe200078efcff */
[----:B------:R-:W-:Y:S01]  /*24430*/  IMAD.MOV.U32 R133, RZ, RZ, R36 ;  /* 0x000000ffff857224 */ /* 0x000fe200078e0024 */
[----:B------:R-:W-:Y:S01]  /*24440*/  SEL R217, R217, 0xffffffe0, !P0 ;  /* 0xffffffe0d9d97807 */ /* 0x000fe20004000000 */
[----:B------:R-:W-:Y:S01]  /*24450*/  IMAD.MOV.U32 R132, RZ, RZ, R37 ;  /* 0x000000ffff847224 */ /* 0x000fe200078e0025 */
[----:B------:R-:W-:Y:S01]  /*24460*/  LOP3.LUT R222, R222, 0xfffffbff, RZ, 0xc0, !PT ;  /* 0xfffffbffdede7812 */ /* 0x000fe200078ec0ff */
[----:B------:R-:W-:Y:S01]  /*24470*/  IMAD.MOV.U32 R135, RZ, RZ, R38 ;  /* 0x000000ffff877224 */ /* 0x000fe200078e0026 */
[----:B------:R-:W-:Y:S01]  /*24480*/  MOV R134, R39 ;  /* 0x0000002700867202 */ /* 0x000fe20000000f00 */
[C---:B------:R-:W-:Y:S01]  /*24490*/  VIADD R224, R221.reuse, 0x8 ;  /* 0x00000008dde07836 */ /* 0x040fe20000000000 */
[C---:B------:R-:W-:Y:S01]  /*244a0*/  IADD3 R225, PT, PT, R221.reuse, 0x48, RZ ;  /* 0x00000048dde17810 */ /* 0x040fe20007ffe0ff */
[----:B------:R-:W-:Y:S01]  /*244b0*/  VIADD R223, R221, 0x40 ;  /* 0x00000040dddf7836 */ /* 0x000fe20000000000 */
[----:B------:R-:W1:Y:S01]  /*244c0*/  LDCU UR8, c[0x0][0x440] ;  /* 0x00008800ff0877ac */ /* 0x000e620008000800 */
[----:B------:R-:W-:Y:S01]  /*244d0*/  IMAD.IADD R216, R213, 0x1, R217 ;  /* 0x00000001d5d87824 */ /* 0x000fe200078e02d9 */
[----:B--2---:R-:W-:Y:S01]  /*244e0*/  ULEA UR5, UR5, UR6, 0x18 ;  /* 0x0000000605057291 */ /* 0x004fe2000f8ec0ff */
[----:B------:R-:W2:Y:S01]  /*244f0*/  LDCU UR10, c[0x0][0x504] ;  /* 0x0000a080ff0a77ac */ /* 0x000ea20008000800 */
[----:B------:R-:W1:Y:S02]  /*24500*/  LDCU UR4, c[0x0][0x45c] ;  /* 0x00008b80ff0477ac */ /* 0x000e640008000800 */
[----:B-1----:R-:W-:-:S02]  /*24510*/  LOP3.LUT R220, R220, 0xff, RZ, 0xc0, !PT ;  /* 0x000000ffdcdc7812 */ /* 0x002fc400078ec0ff */
[--C-:B----4-:R-:W-:Y:S01]  /*24520*/  SHF.R.U32.HI R4, RZ, 0x5, R218.reuse ;  /* 0x00000005ff047819 */ /* 0x110fe200000116da */
[----:B------:R-:W-:Y:S01]  /*24530*/  IMAD.SHL.U32 R0, R218, 0x20, RZ ;  /* 0x00000020da007824 */ /* 0x000fe200078e00ff */
[----:B------:R-:W-:Y:S01]  /*24540*/  SHF.R.U32.HI R5, RZ, 0x5, R218 ;  /* 0x00000005ff057819 */ /* 0x000fe200000116da */
[----:B------:R-:W-:Y:S01]  /*24550*/  IMAD R220, R220, 0x10000, R220 ;  /* 0x00010000dcdc7824 */ /* 0x000fe200078e02dc */
[----:B------:R-:W1:Y:S01]  /*24560*/  LDCU.U8 UR9, c[0x0][0x4f8] ;  /* 0x00009f00ff0977ac */ /* 0x000e620008000000 */
[----:B------:R-:W-:Y:S01]  /*24570*/  IMAD R2, R2, 0x8, R4 ;  /* 0x0000000802027824 */ /* 0x000fe200078e0204 */
[----:B------:R-:W-:Y:S01]  /*24580*/  LOP3.LUT R212, R212, 0x120, R0, 0xf8, !PT ;  /* 0x00000120d4d47812 */ /* 0x000fe200078ef800 */
[----:B---3--:R-:W-:Y:S01]  /*24590*/  IMAD R6, R6, 0x8, R5 ;  /* 0x0000000806067824 */ /* 0x008fe200078e0205 */
[----:B------:R-:W-:Y:S01]  /*245a0*/  USHF.L.U32 UR27, UR27, 0x3, URZ ;  /* 0x000000031b1b7899 */ /* 0x000fe200080006ff */
[----:B------:R-:W-:Y:S01]  /*245b0*/  VIADD R2, R2, 0x4 ;  /* 0x0000000402027836 */ /* 0x000fe20000000000 */
[----:B------:R-:W-:Y:S01]  /*245c0*/  LEA R212, R212, UR5, 0x1 ;  /* 0x00000005d4d47c11 */ /* 0x000fe2000f8e08ff */
[----:B------:R-:W-:-:S04]  /*245d0*/  IMAD.WIDE.U32 R6, R6, -0x326172a9, RZ ;  /* 0xcd9e8d5706067825 */ /* 0x000fc800078e00ff */
[----:B------:R-:W-:Y:S01]  /*245e0*/  IMAD.WIDE.U32 R2, R2, -0x326172a9, RZ ;  /* 0xcd9e8d5702027825 */ /* 0x000fe200078e00ff */
[----:B------:R-:W-:-:S03]  /*245f0*/  LOP3.LUT R4, R6, UR12, RZ, 0x3c, !PT ;  /* 0x0000000c06047c12 */ /* 0x000fc6000f8e3cff */
[----:B------:R-:W-:Y:S01]  /*24600*/  IMAD.SHL.U32 R0, R218, 0x8, RZ ;  /* 0x00000008da007824 */ /* 0x000fe200078e00ff */
[----:B------:R-:W-:Y:S01]  /*24610*/  LOP3.LUT R2, R2, UR12, RZ, 0x3c, !PT ;  /* 0x0000000c02027c12 */ /* 0x000fe2000f8e3cff */
[----:B------:R-:W-:Y:S03]  /*24620*/  STL [R1+0xf0], R4 ;  /* 0x0000f00401007387 */ /* 0x000fe60000100800 */
[----:B------:R-:W-:Y:S01]  /*24630*/  LOP3.LUT R0, R0, 0x18, RZ, 0xc0, !PT ;  /* 0x0000001800007812 */ /* 0x000fe200078ec0ff */
[----:B------:R3:W-:Y:S03]  /*24640*/  STL [R1+0xf4], R2 ;  /* 0x0000f40201007387 */ /* 0x0007e60000100800 */
[----:B------:R-:W-:Y:S01]  /*24650*/  ISETP.GE.AND P1, PT, R0, UR11, PT ;  /* 0x0000000b00007c0c */ /* 0x000fe2000bf26270 */
[----:B------:R-:W-:-:S12]  /*24660*/  VIADD R0, R212, 0x4000 ;  /* 0x00004000d4007836 */ /* 0x000fd80000000000 */
[----:B------:R-:W-:Y:S01]  /*24670*/  @P1 LOP3.LUT R222, R222, 0x400, RZ, 0xfc, !PT ;  /* 0x00000400dede1812 */ /* 0x000fe200078efcff */
[----:B---3--:R-:W3:Y:S02]  /*24680*/  LDC.64 R2, c[0x0][0x3c0] ;  /* 0x0000f000ff027b82 */ /* 0x008ee40000000a00 */
[----:B---3--:R3:W-:Y:S04]  /*24690*/  STL.64 [R1+0xe0], R2 ;  /* 0x0000e00201007387 */ /* 0x0087e80000100a00 */
[----:B------:R3:W-:Y:S01]  /*246a0*/  STL [R1+0x33c], R0 ;  /* 0x00033c0001007387 */ /* 0x0007e20000100800 */
[----:B-12---:R-:W-:Y:S05]  /*246b0*/  BRA `(.L_x_1264) ;  /* 0x0000000000c07947 */ /* 0x006fea0003800000 */
.L_x_1266:
[----:B------:R-:W2:Y:S01]  /*246c0*/  LDL R185, [R1+0x320] ;  /* 0x0003200001b97983 */ /* 0x000ea20000100800 */
[----:B------:R-:W1:Y:S01]  /*246d0*/  LDC.64 R174, c[0x0][0x3b8] ;  /* 0x0000ee00ffae7b82 */ /* 0x000e620000000a00 */
[----:B------:R-:W-:Y:S01]  /*246e0*/  ISETP.GE.AND P4, PT, R226, UR8, PT ;  /* 0x00000008e2007c0c */ /* 0x000fe2000bf86270 */
[----:B------:R-:W-:Y:S01]  /*246f0*/  UIADD3 UR6, UPT, UPT, UR29, -0x1, URZ ;  /* 0xffffffff1d067890 */ /* 0x000fe2000fffe0ff */
[----:B------:R-:W3:Y:S01]  /*24700*/  LDL R184, [R1+0x314] ;  /* 0x0003140001b87983 */ /* 0x000ee20000100800 */
[----:B------:R-:W-:Y:S10]  /*24710*/  LOP3.LUT R222, R222, 0xfffffbff, RZ, 0xc0, !PT ;  /* 0xfffffbffdede7812 */ /* 0x000ff400078ec0ff */
[----:B------:R-:W-:Y:S01]  /*24720*/  @P4 LOP3.LUT R222, R222, 0x400, RZ, 0xfc, !PT ;  /* 0x00000400dede4812 */ /* 0x000fe200078efcff */
[----:B-1----:R-:W-:Y:S04]  /*24730*/  IMAD.WIDE.U32 R172, R174, UR6, RZ ;  /* 0x00000006aeac7c25 */ /* 0x002fe8000f8e00ff */
[----:B------:R-:W-:Y:S05]  /*24740*/  IMAD R173, R175, UR6, R173 ;  /* 0x00000006afad7c24 */ /* 0x000fea000f8e02ad */
        /* <DEDUP_REMOVED lines=11> */
[C---:B-1----:R-:W-:Y:S02]  /*24800*/  @!P0 LEA.HI.X R179, R174.reuse, R173, R175, 0x5, P1 ;  /* 0x000000adaeb38211 */ /* 0x042fe400008f2caf */
        /* <DEDUP_REMOVED lines=10> */
[-C--:B------:R-:W-:Y:S03]  /*248b0*/  @!P0 LEA R178, P1, R171, R185.reuse, 0x1 ;  /* 0x000000b9abb28211 */ /* 0x080fe600078208ff */
        /* <DEDUP_REMOVED lines=16> */
.L_x_1264:
[----:B--2---:R-:W2:Y:S01]  /*249c0*/  LDL R14, [R1+0xe0] ;  /* 0x0000e000010e7983 */ /* 0x004ea20000100800 */
[----:B------:R-:W-:Y:S01]  /*249d0*/  IMAD.SHL.U32 R226, R218, 0x8, RZ ;  /* 0x00000008dae27824 */ /* 0x000fe200078e00ff */
[----:B------:R-:W-:Y:S04]  /*249e0*/  DEPBAR.LE SB0, 0x0 ;  /* 0x000080000000791a */ /* 0x000fe80000000000 */
[----:B------:R-:W4:Y:S01]  /*249f0*/  LDL R15, [R1+0xe4] ;  /* 0x0000e400010f7983 */ /* 0x000f220000100800 */
[----:B------:R-:W-:Y:S01]  /*24a00*/  LOP3.LUT R226, R226, 0x18, RZ, 0xc0, !PT ;  /* 0x00000018e2e27812 */ /* 0x000fe200078ec0ff */
[----:B-----5:R-:W-:Y:S01]  /*24a10*/  IMAD.SHL.U32 R214, R218, 0x4, RZ ;  /* 0x00000004dad67824 */ /* 0x020fe200078e00ff */
[----:B------:R-:W-:Y:S01]  /*24a20*/  LOP3.LUT P3, RZ, R222, 0x400, RZ, 0xc0, !PT ;  /* 0x00000400deff7812 */ /* 0x000fe2000786c0ff */
[----:B------:R-:W5:Y:S01]  /*24a30*/  LDL R13, [R1+0x328] ;  /* 0x00032800010d7983 */ /* 0x000f620000100800 */
[----:B------:R-:W-:Y:S01]  /*24a40*/  ISETP.GE.AND P0, PT, R226, UR8, PT ;  /* 0x00000008e2007c0c */ /* 0x000fe2000bf06270 */
[----:B------:R-:W-:Y:S01]  /*24a50*/  IMAD.SHL.U32 R215, R218, 0x10, RZ ;  /* 0x00000010dad77824 */ /* 0x000fe200078e00ff */
[----:B---3--:R-:W-:Y:S01]  /*24a60*/  LOP3.LUT R0, R214, 0x18, RZ, 0xc0, !PT ;  /* 0x00000018d6007812 */ /* 0x008fe200078ec0ff */
[----:B------:R-:W3:Y:S01]  /*24a70*/  LDL R12, [R1+0x324] ;  /* 0x00032400010c7983 */ /* 0x000ee20000100800 */
[----:B------:R-:W-:Y:S01]  /*24a80*/  IMAD.SHL.U32 R227, R218, 0x2, RZ ;  /* 0x00000002dae37824 */ /* 0x000fe200078e00ff */
[----:B------:R-:W-:Y:S01]  /*24a90*/  UIADD3 UR6, UPT, UPT, UR20, UR10, URZ ;  /* 0x0000000a14067290 */ /* 0x000fe2000fffe0ff */
[----:B------:R-:W-:Y:S01]  /*24aa0*/  LOP3.LUT R0, R0, 0xc0, R219, 0xf8, !PT ;  /* 0x000000c000007812 */ /* 0x000fe200078ef8db */
[----:B------:R-:W-:Y:S01]  /*24ab0*/  BAR.SYNC.DEFER_BLOCKING 0x0 ;  /* 0x0000000000007b1d */ /* 0x000fe20000010000 */
[----:B------:R-:W-:Y:S02]  /*24ac0*/  UISETP.GT.AND UP0, UPT, UR29, UR18, UPT ;  /* 0x000000121d00728c */ /* 0x000fe4000bf04270 */
[----:B------:R-:W-:Y:S01]  /*24ad0*/  LOP3.LUT R0, R0, 0x8, R218, 0x78, !PT ;  /* 0x0000000800007812 */ /* 0x000fe200078e78da */
[----:B--2---:R-:W-:Y:S04]  /*24ae0*/  IMAD.WIDE.U32 R2, R14, UR29, RZ ;  /* 0x0000001d0e027c25 */ /* 0x004fe8000f8e00ff */
[----:B------:R-:W-:Y:S02]  /*24af0*/  IMAD.SHL.U32 R4, R2, 0x80, RZ ;  /* 0x0000008002047824 */ /* 0x000fe400078e00ff */
[----:B----4-:R-:W-:Y:S03]  /*24b00*/  IMAD R3, R15, UR29, R3 ;  /* 0x0000001d0f037c24 */ /* 0x010fe6000f8e0203 */
[-C--:B------:R-:W-:Y:S02]  /*24b10*/  @!P0 LEA R7, P2, R14, R4.reuse, 0x5 ;  /* 0x000000040e078211 */ /* 0x080fe400078428ff */
[----:B------:R-:W-:Y:S02]  /*24b20*/  SHF.L.U64.HI R5, R2, 0x7, R3 ;  /* 0x0000000702057819 */ /* 0x000fe40000010203 */
[C---:B------:R-:W-:Y:S02]  /*24b30*/  @!P0 LEA R3, P1, R14.reuse, R4, 0x6 ;  /* 0x000000040e038211 */ /* 0x040fe400078230ff */
[C-C-:B------:R-:W-:Y:S02]  /*24b40*/  @!P0 LEA.HI.X R9, R14.reuse, R5, R15.reuse, 0x5, P2 ;  /* 0x000000050e098211 */ /* 0x140fe400010f2c0f */
[----:B-----5:R-:W-:Y:S02]  /*24b50*/  @!P0 LEA R6, P2, R7, R13, 0x1 ;  /* 0x0000000d07068211 */ /* 0x020fe400078408ff */
[----:B------:R-:W-:Y:S02]  /*24b60*/  @!P0 LEA.HI.X R11, R14, R5, R15, 0x6, P1 ;  /* 0x000000050e0b8211 */ /* 0x000fe400008f340f */
[-C--:B------:R-:W-:Y:S02]  /*24b70*/  @!P0 LEA R8, P1, R3, R13.reuse, 0x1 ;  /* 0x0000000d03088211 */ /* 0x080fe400078208ff */
[-C--:B---3--:R-:W-:Y:S02]  /*24b80*/  @!P0 LEA.HI.X R7, R7, R12.reuse, R9, 0x1, P2 ;  /* 0x0000000c07078211 */ /* 0x088fe400010f0c09 */
[CC--:B------:R-:W-:Y:S02]  /*24b90*/  @!P3 LEA R10, P2, R4.reuse, R13.reuse, 0x1 ;  /* 0x0000000d040ab211 */ /* 0x0c0fe400078408ff */
[-C--:B------:R-:W-:Y:S01]  /*24ba0*/  @!P0 LEA.HI.X R9, R3, R12.reuse, R11, 0x1, P1 ;  /* 0x0000000c03098211 */ /* 0x080fe200008f0c0b */
[----:B------:R-:W-:Y:S01]  /*24bb0*/  @!P0 IMAD R3, R15, 0x60, RZ ;  /* 0x000000600f038824 */ /* 0x000fe200078e02ff */
[--C-:B------:R-:W-:Y:S01]  /*24bc0*/  @!P3 LEA.HI.X R11, R4, R12, R5.reuse, 0x1, P2 ;  /* 0x0000000c040bb211 */ /* 0x100fe200010f0c05 */
[----:B------:R-:W-:Y:S01]  /*24bd0*/  @!P0 IMAD.WIDE.U32 R4, R14, 0x60, R4 ;  /* 0x000000600e048825 */ /* 0x000fe200078e0004 */
[----:B------:R-:W-:Y:S03]  /*24be0*/  LOP3.LUT R2, R215, 0x100, RZ, 0xc0, !PT ;  /* 0x00000100d7027812 */ /* 0x000fe600078ec0ff */
[----:B------:R-:W-:Y:S01]  /*24bf0*/  @!PT LDS RZ, [RZ] ;  /* 0x00000000fffff984 */ /* 0x000fe20000000800 */
[----:B------:R-:W-:Y:S01]  /*24c00*/  @!PT LDS RZ, [RZ] ;  /* 0x00000000fffff984 */ /* 0x000fe20000000800 */
[----:B------:R-:W-:Y:S01]  /*24c10*/  @!PT LDS RZ, [RZ] ;  /* 0x00000000fffff984 */ /* 0x000fe20000000800 */
[----:B------:R-:W-:Y:S01]  /*24c20*/  @!P3 LDGSTS.E.BYPASS.LTC128B.128 [R247+0x4000], desc[UR22][R10.64] ;  /* 0x040000000af7bfae */ /* 0x000fe2000b981a16 */
[----:B------:R-:W-:Y:S01]  /*24c30*/  LOP3.LUT R2, R2, 0x20, R219, 0xf8, !PT ;  /* 0x0000002002027812 */ /* 0x000fe200078ef8db */
[----:B------:R-:W-:Y:S03]  /*24c40*/  @!P0 IMAD.IADD R3, R3, 0x1, R5 ;  /* 0x0000000103038824 */ /* 0x000fe600078e0205 */
[----:B------:R-:W-:Y:S02]  /*24c50*/  LOP3.LUT R0, R2, R0, RZ, 0xfc, !PT ;  /* 0x0000000002007212 */ /* 0x000fe400078efcff */
[----:B------:R-:W-:Y:S01]  /*24c60*/  @!P0 LEA R2, P1, R4, R13, 0x1 ;  /* 0x0000000d04028211 */ /* 0x000fe200078208ff */
[----:B------:R-:W-:Y:S01]  /*24c70*/  @P3 STS.128 [R247+0x4000], RZ ;  /* 0x004000fff7003388 */ /* 0x000fe20000000c00 */
[----:B------:R-:W-:Y:S02]  /*24c80*/  LEA R0, R0, UR5, 0x1 ;  /* 0x0000000500007c11 */ /* 0x000fe4000f8e08ff */
[----:B------:R-:W-:Y:S05]  /*24c90*/  @!P0 LEA.HI.X R3, R4, R12, R3, 0x1, P1 ;  /* 0x0000000c04038211 */ /* 0x000fea00008f0c03 */
        /* <DEDUP_REMOVED lines=18> */
[----:B------:R-:W4:Y:S08]  /*24dc0*/  LDSM.16.M88.4 R32, [R0+0x2400] ;  /* 0x002400000020783b */ /* 0x000f300000000200 */
[----:B------:R-:W0:Y:S08]  /*24dd0*/  LDGDEPBAR ;  /* 0x00000000000079af */ /* 0x000e300000000000 */
[----:B------:R-:W5:Y:S08]  /*24de0*/  LDSM.16.M88.4 R48, [R0+0x2800] ;  /* 0x002800000030783b */ /* 0x000f700000000200 */
[----:B------:R-:W3:Y:S01]  /*24df0*/  LDSM.16.M88.4 R64, [R0+0x2c00] ;  /* 0x002c00000040783b */ /* 0x000ee20000000200 */
[-C--:B-1----:R-:W-:Y:S07]  /*24e00*/  HMMA.16816.F32 R4, R128, R16.reuse, RZ ;  /* 0x000000108004723c */ /* 0x082fee00000018ff */
[----:B------:R-:W1:Y:S01]  /*24e10*/  LDSM.16.M88.4 R80, [R0+0x3000] ;  /* 0x003000000050783b */ /* 0x000e620000000200 */
[C---:B--2---:R-:W-:Y:S07]  /*24e20*/  HMMA.16816.F32 R8, R124.reuse, R16, RZ ;  /* 0x000000107c08723c */ /* 0x044fee00000018ff */
[----:B------:R-:W2:Y:S01]  /*24e30*/  LDSM.16.M88.4 R96, [R0+0x3400] ;  /* 0x003400000060783b */ /* 0x000ea20000000200 */
[-C--:B------:R-:W-:Y:S07]  /*24e40*/  HMMA.16816.F32 R12, R124, R18.reuse, RZ ;  /* 0x000000127c0c723c */ /* 0x080fee00000018ff */
[----:B------:R-:W2:Y:S01]  /*24e50*/  LDSM.16.M88.4 R112, [R0+0x3800] ;  /* 0x003800000070783b */ /* 0x000ea20000000200 */
[C---:B------:R-:W-:Y:S07]  /*24e60*/  HMMA.16816.F32 R16, R128.reuse, R18, RZ ;  /* 0x000000128010723c */ /* 0x040fee00000018ff */
[----:B------:R5:W2:Y:S01]  /*24e70*/  LDSM.16.M88.4 R168, [R0+0x3c00] ;  /* 0x003c000000a8783b */ /* 0x000aa20000000200 */
[-C--:B----4-:R-:W-:Y:S07]  /*24e80*/  HMMA.16816.F32 R20, R128, R32.reuse, RZ ;  /* 0x000000208014723c */ /* 0x090fee00000018ff */
[----:B------:R-:W-:Y:S01]  /*24e90*/  LDSM.16.M88.4 R172, [R216] ;  /* 0x00000000d8ac783b */ /* 0x000fe20000000200 */
[C---:B------:R-:W-:Y:S07]  /*24ea0*/  HMMA.16816.F32 R24, R124.reuse, R32, RZ ;  /* 0x000000207c18723c */ /* 0x040fee00000018ff */
[----:B------:R-:W-:Y:S01]  /*24eb0*/  LDSM.16.M88.4 R180, [R216+0x1000] ;  /* 0x00100000d8b4783b */ /* 0x000fe20000000200 */
[-C--:B------:R-:W-:Y:S01]  /*24ec0*/  HMMA.16816.F32 R28, R124, R34.reuse, RZ ;  /* 0x000000227c1c723c */ /* 0x080fe200000018ff */
[----:B-----5:R-:W-:Y:S07]  /*24ed0*/  IMAD.IADD R0, R0, 0x1, R217 ;  /* 0x0000000100007824 */ /* 0x020fee00078e02d9 */
[C---:B------:R-:W-:Y:S01]  /*24ee0*/  HMMA.16816.F32 R32, R128.reuse, R34, RZ ;  /* 0x000000228020723c */ /* 0x040fe200000018ff */
[----:B------:R-:W4:Y:S07]  /*24ef0*/  LDSM.16.M88.4 R176, [R0+0x2000] ;  /* 0x0020000000b0783b */ /* 0x000f2e0000000200 */
[-C--:B------:R-:W-:Y:S01]  /*24f00*/  HMMA.16816.F32 R36, R128, R48.reuse, RZ ;  /* 0x000000308024723c */ /* 0x080fe200000018ff */
[----:B------:R-:W5:Y:S07]  /*24f10*/  LDSM.16.M88.4 R184, [R0+0x2400] ;  /* 0x0024000000b8783b */ /* 0x000f6e0000000200 */
[C---:B------:R-:W-:Y:S01]  /*24f20*/  HMMA.16816.F32 R40, R124.reuse, R48, RZ ;  /* 0x000000307c28723c */ /* 0x040fe200000018ff */
[----:B------:R-:W5:Y:S07]  /*24f30*/  LDSM.16.M88.4 R188, [R0+0x2800] ;  /* 0x0028000000bc783b */ /* 0x000f6e0000000200 */
[-C--:B------:R-:W-:Y:S01]  /*24f40*/  HMMA.16816.F32 R44, R124, R50.reuse, RZ ;  /* 0x000000327c2c723c */ /* 0x080fe200000018ff */
[----:B------:R-:W5:Y:S07]  /*24f50*/  LDSM.16.M88.4 R192, [R0+0x2c00] ;  /* 0x002c000000c0783b */ /* 0x000f6e0000000200 */
[C---:B------:R-:W-:Y:S01]  /*24f60*/  HMMA.16816.F32 R48, R128.reuse, R50, RZ ;  /* 0x000000328030723c */ /* 0x040fe200000018ff */
[----:B------:R-:W5:Y:S07]  /*24f70*/  LDSM.16.M88.4 R196, [R0+0x3000] ;  /* 0x0030000000c4783b */ /* 0x000f6e0000000200 */
[-C--:B---3--:R-:W-:Y:S01]  /*24f80*/  HMMA.16816.F32 R52, R128, R64.reuse, RZ ;  /* 0x000000408034723c */ /* 0x088fe200000018ff */
[----:B------:R-:W3:Y:S07]  /*24f90*/  LDSM.16.M88.4 R200, [R0+0x3400] ;  /* 0x0034000000c8783b */ /* 0x000eee0000000200 */
[C---:B------:R-:W-:Y:S01]  /*24fa0*/  HMMA.16816.F32 R56, R124.reuse, R64, RZ ;  /* 0x000000407c38723c */ /* 0x040fe200000018ff */
[----:B------:R-:W3:Y:S07]  /*24fb0*/  LDSM.16.M88.4 R204, [R0+0x3800] ;  /* 0x0038000000cc783b */ /* 0x000eee0000000200 */
        /* <DEDUP_REMOVED lines=18> */
[----:B------:R1:W2:Y:S01]  /*250e0*/  LDSM.16.M88.4 R168, [R0+0x3c00] ;  /* 0x003c000000a8783b */ /* 0x0002a20000000200 */
[----:B------:R-:W-:Y:S06]  /*250f0*/  DEPBAR.LE SB0, 0x0 ;  /* 0x000080000000791a */ /* 0x000fec0000000000 */
[-C--:B----4-:R-:W-:Y:S01]  /*25100*/  HMMA.16816.F32 R4, R172, R176.reuse, R4 ;  /* 0x000000b0ac04723c */ /* 0x090fe20000001804 */
[----:B------:R-:W-:Y:S07]  /*25110*/  BAR.SYNC.DEFER_BLOCKING 0x0 ;  /* 0x0000000000007b1d */ /* 0x000fee0000010000 */
[C---:B------:R-:W-:Y:S08]  /*25120*/  HMMA.16816.F32 R8, R180.reuse, R176, R8 ;  /* 0x000000b0b408723c */ /* 0x040ff00000001808 */
[-C--:B------:R-:W-:Y:S01]  /*25130*/  HMMA.16816.F32 R12, R180, R178.reuse, R12 ;  /* 0x000000b2b40c723c */ /* 0x080fe2000000180c */
[----:B-1----:R-:W-:Y:S07]  /*25140*/  IMAD.U32 R0, RZ, RZ, UR29 ;  /* 0x0000001dff007e24 */ /* 0x002fee000f8e00ff */
[C---:B------:R-:W-:Y:S08]  /*25150*/  HMMA.16816.F32 R16, R172.reuse, R178, R16 ;  /* 0x000000b2ac10723c */ /* 0x040ff00000001810 */
[-C--:B-----5:R-:W-:Y:S08]  /*25160*/  HMMA.16816.F32 R20, R172, R184.reuse, R20 ;  /* 0x000000b8ac14723c */ /* 0x0a0ff00000001814 */
[C---:B------:R-:W-:Y:S08]  /*25170*/  HMMA.16816.F32 R24, R180.reuse, R184, R24 ;  /* 0x000000b8b418723c */ /* 0x040ff00000001818 */
[-C--:B------:R-:W-:Y:S08]  /*25180*/  HMMA.16816.F32 R28, R180, R186.reuse, R28 ;  /* 0x000000bab41c723c */ /* 0x080ff0000000181c */
[C---:B------:R-:W-:Y:S08]  /*25190*/  HMMA.16816.F32 R32, R172.reuse, R186, R32 ;  /* 0x000000baac20723c */ /* 0x040ff00000001820 */
[-C--:B------:R-:W-:Y:S08]  /*251a0*/  HMMA.16816.F32 R36, R172, R188.reuse, R36 ;  /* 0x000000bcac24723c */ /* 0x080ff00000001824 */
[C---:B------:R-:W-:Y:S04]  /*251b0*/  HMMA.16816.F32 R40, R180.reuse, R188, R40 ;  /* 0x000000bcb428723c */ /* 0x040fe80000001828 */
[----:B------:R-:W-:Y:S04]  /*251c0*/  LOP3.LUT R188, R227, 0x6, RZ, 0xc0, !PT ;  /* 0x00000006e3bc7812 */ /* 0x000fe800078ec0ff */
[-C--:B------:R-:W-:Y:S03]  /*251d0*/  HMMA.16816.F32 R44, R180, R190.reuse, R44 ;  /* 0x000000beb42c723c */ /* 0x080fe6000000182c */
[----:B------:R-:W-:Y:S04]  /*251e0*/  IMAD R0, R0, 0x80, R188 ;  /* 0x0000008000007824 */ /* 0x000fe800078e02bc */
[C---:B------:R-:W-:Y:S01]  /*251f0*/  VIADD R176, R0.reuse, 0x78 ;  /* 0x0000007800b07836 */ /* 0x040fe20000000000 */
[C---:B------:R-:W-:Y:S04]  /*25200*/  HMMA.16816.F32 R48, R172.reuse, R190, R48 ;  /* 0x000000beac30723c */ /* 0x040fe80000001830 */
[----:B------:R-:W-:Y:S02]  /*25210*/  VIADD R2, R0, UR20 ;  /* 0x0000001400027c36 */ /* 0x000fe40008000000 */
[----:B------:R-:W-:Y:S02]  /*25220*/  VIADD R189, R176, UR20 ;  /* 0x00000014b0bd7c36 */ /* 0x000fe40008000000 */
[-C--:B------:R-:W-:Y:S03]  /*25230*/  HMMA.16816.F32 R52, R172, R192.reuse, R52 ;  /* 0x000000c0ac34723c */ /* 0x080fe60000001834 */
[--C-:B------:R-:W-:Y:S02]  /*25240*/  IMAD.IADD R3, R224, 0x1, -R2.reuse ;  /* 0x00000001e0037824 */ /* 0x100fe400078e0a02 */
[----:B------:R-:W-:Y:S02]  /*25250*/  VIADD R177, R189, 0xffffff89 ;  /* 0xffffff89bdb17836 */ /* 0x000fe40000000000 */
[C---:B------:R-:W-:Y:S01]  /*25260*/  IMAD.IADD R179, R221.reuse, 0x1, -R2 ;  /* 0x00000001ddb37824 */ /* 0x040fe200078e0a02 */
[C---:B------:R-:W-:Y:S04]  /*25270*/  HMMA.16816.F32 R56, R180.reuse, R192, R56 ;  /* 0x000000c0b438723c */ /* 0x040fe80000001838 */
[--C-:B------:R-:W-:Y:S01]  /*25280*/  IMAD.IADD R178, R221, 0x1, -R177.reuse ;  /* 0x00000001ddb27824 */ /* 0x100fe200078e0ab1 */
[----:B------:R-:W-:Y:S02]  /*25290*/  IABS R3, R3 ;  /* 0x0000000300037213 */ /* 0x000fe40000000000 */
[----:B------:R-:W-:Y:S01]  /*252a0*/  IABS R179, R179 ;  /* 0x000000b300b37213 */ /* 0x000fe20000000000 */
[-C--:B------:R-:W-:Y:S03]  /*252b0*/  HMMA.16816.F32 R60, R180, R194.reuse, R60 ;  /* 0x000000c2b43c723c */ /* 0x080fe6000000183c */
[----:B------:R-:W-:Y:S02]  /*252c0*/  I2FP.F32.S32 R3, R3 ;  /* 0x0000000300037245 */ /* 0x000fe40000201400 */
[----:B------:R-:W-:Y:S03]  /*252d0*/  IABS R178, R178 ;  /* 0x000000b200b27213 */ /* 0x000fe60000000000 */
[C---:B------:R-:W-:Y:S04]  /*252e0*/  HMMA.16816.F32 R64, R172.reuse, R194, R64 ;  /* 0x000000c2ac40723c */ /* 0x040fe80000001840 */
[----:B------:R-:W-:Y:S01]  /*252f0*/  FFMA.FTZ R6, R3, -UR7, R6 ;  /* 0x8000000703067c23 */ /* 0x000fe20008010006 */
[C---:B------:R-:W-:Y:S03]  /*25300*/  IMAD.IADD R3, R223.reuse, 0x1, -R2 ;  /* 0x00000001df037824 */ /* 0x040fe600078e0a02 */
[-C--:B------:R-:W-:Y:S08]  /*25310*/  HMMA.16816.F32 R68, R172, R196.reuse, R68 ;  /* 0x000000c4ac44723c */ /* 0x080ff00000001844 */
[C---:B------:R-:W-:Y:S08]  /*25320*/  HMMA.16816.F32 R72, R180.reuse, R196, R72 ;  /* 0x000000c4b448723c */ /* 0x040ff00000001848 */
        /* <DEDUP_REMOVED lines=9> */
[C---:B------:R-:W-:Y:S08]  /*253c0*/  HMMA.16816.F32 R112, R172.reuse, R206, R112 ;  /* 0x000000ceac70723c */ /* 0x040ff00000001870 */
[-C--:B--2---:R-:W-:Y:S08]  /*253d0*/  HMMA.16816.F32 R116, R172, R168.reuse, R116 ;  /* 0x000000a8ac74723c */ /* 0x084ff00000001874 */
[C---:B------:R-:W-:Y:S04]  /*253e0*/  HMMA.16816.F32 R120, R180.reuse, R168, R120 ;  /* 0x000000a8b478723c */ /* 0x040fe80000001878 */
[----:B------:R-:W-:Y:S01]  /*253f0*/  I2FP.F32.S32 R168, R178 ;  /* 0x000000b200a87245 */ /* 0x000fe20000201400 */
[----:B------:R-:W-:Y:S01]  /*25400*/  IMAD.IADD R178, R223, 0x1, -R177 ;  /* 0x00000001dfb27824 */ /* 0x000fe200078e0ab1 */
[----:B------:R-:W-:Y:S02]  /*25410*/  I2FP.F32.S32 R169, R179 ;  /* 0x000000b300a97245 */ /* 0x000fe40000201400 */
[----:B------:R-:W-:Y:S01]  /*25420*/  IABS R179, R3 ;  /* 0x0000000300b37213 */ /* 0x000fe20000000000 */
[-C--:B------:R-:W-:Y:S03]  /*25430*/  HMMA.16816.F32 R124, R180, R170.reuse, R124 ;  /* 0x000000aab47c723c */ /* 0x080fe6000000187c */
[----:B------:R-:W-:Y:S01]  /*25440*/  FFMA.FTZ R5, R168, -UR7, R5 ;  /* 0x80000007a8057c23 */ /* 0x000fe20008010005 */
[----:B------:R-:W-:Y:S02]  /*25450*/  IMAD.IADD R168, R224, 0x1, -R177 ;  /* 0x00000001e0a87824 */ /* 0x000fe400078e0ab1 */
[----:B------:R-:W-:Y:S01]  /*25460*/  FFMA.FTZ R4, R169, -UR7, R4 ;  /* 0x80000007a9047c23 */ /* 0x000fe20008010004 */
[----:B------:R-:W-:Y:S01]  /*25470*/  IMAD.IADD R169, R225, 0x1, -R2 ;  /* 0x00000001e1a97824 */ /* 0x000fe200078e0a02 */
[----:B------:R-:W-:Y:S01]  /*25480*/  IABS R2, R178 ;  /* 0x000000b200027213 */ /* 0x000fe20000000000 */
[----:B------:R-:W-:Y:S04]  /*25490*/  HMMA.16816.F32 R128, R172, R170, R128 ;  /* 0x000000aaac80723c */ /* 0x000fe80000001880 */
[----:B------:R-:W-:Y:S01]  /*254a0*/  IABS R3, R168 ;  /* 0x000000a800037213 */ /* 0x000fe20000000000 */
[----:B------:R-:W-:Y:S01]  /*254b0*/  IMAD.MOV.U32 R178, RZ, RZ, R179 ;  /* 0x000000ffffb27224 */ /* 0x000fe200078e00b3 */
[----:B------:R-:W-:Y:S01]  /*254c0*/  IABS R168, R169 ;  /* 0x000000a900a87213 */ /* 0x000fe20000000000 */
[----:B------:R-:W-:Y:S01]  /*254d0*/  VIADD R170, R0, 0x1 ;  /* 0x0000000100aa7836 */ /* 0x000fe20000000000 */
[----:B------:R-:W-:Y:S02]  /*254e0*/  I2FP.F32.S32 R169, R3 ;  /* 0x0000000300a97245 */ /* 0x000fe40000201400 */
[----:B------:R-:W-:Y:S02]  /*254f0*/  I2FP.F32.S32 R3, R178 ;  /* 0x000000b200037245 */ /* 0x000fe40000201400 */
[----:B------:R-:W-:Y:S01]  /*25500*/  I2FP.F32.S32 R2, R2 ;  /* 0x0000000200027245 */ /* 0x000fe20000201400 */
[----:B------:R-:W-:Y:S01]  /*25510*/  FFMA.FTZ R7, R169, -UR7, R7 ;  /* 0x80000007a9077c23 */ /* 0x000fe20008010007 */
[----:B------:R-:W-:Y:S01]  /*25520*/  I2FP.F32.S32 R168, R168 ;  /* 0x000000a800a87245 */ /* 0x000fe20000201400 */
[----:B------:R-:W-:Y:S02]  /*25530*/  VIADD R169, R223, -UR6 ;  /* 0x80000006dfa97c36 */ /* 0x000fe40008000000 */
[----:B------:R-:W-:Y:S01]  /*25540*/  FFMA.FTZ R8, R3, -UR7, R8 ;  /* 0x8000000703087c23 */ /* 0x000fe20008010008 */
[----:B------:R-:W-:Y:S01]  /*25550*/  FFMA.FTZ R9, R2, -UR7, R9 ;  /* 0x8000000702097c23 */ /* 0x000fe20008010009 */
[----:B------:R-:W-:Y:S02]  /*25560*/  VIADD R2, R221, -UR6 ;  /* 0x80000006dd027c36 */ /* 0x000fe40008000000 */
[----:B------:R-:W-:Y:S01]  /*25570*/  FFMA.FTZ R10, R168, -UR7, R10 ;  /* 0x80000007a80a7c23 */ /* 0x000fe2000801000a */
[-C--:B------:R-:W-:Y:S01]  /*25580*/  ISETP.GT.AND P3, PT, R169, R0.reuse, PT ;  /* 0x00000000a900720c */ /* 0x080fe20003f64270 */
[----:B------:R-:W-:Y:S01]  /*25590*/  VIADD R3, R224, -UR6 ;  /* 0x80000006e0037c36 */ /* 0x000fe20008000000 */
[-C--:B------:R-:W-:Y:S01]  /*255a0*/  ISETP.GT.AND P2, PT, R2, R0.reuse, PT ;  /* 0x000000000200720c */ /* 0x080fe20003f44270 */
[----:B------:R-:W-:Y:S03]  /*255b0*/  VIADD R168, R225, -UR6 ;  /* 0x80000006e1a87c36 */ /* 0x000fe60008000000 */
[----:B------:R-:W-:Y:S01]  /*255c0*/  ISETP.GT.AND P5, PT, R3, R0, PT ;  /* 0x000000000300720c */ /* 0x000fe20003fa4270 */
[----:B------:R-:W-:Y:S01]  /*255d0*/  @!UPT UIADD3 URZ, UPT, UPT, URZ, URZ, URZ ;  /* 0x000000fffffff290 */ /* 0x000fe2000fffe0ff */
[----:B------:R-:W-:Y:S11]  /*255e0*/  BRA.U.ANY UP0, `(.L_x_1266) ;  /* 0xfffffff100347547 */ /* 0x000ff6000b93ffff */
.L_x_1265:
[-C--:B------:R-:W-:Y:S01]  /*255f0*/  ISETP.GT.AND P4, PT, R3, R170.reuse, PT ;  /* 0x000000aa0300720c */ /* 0x080fe20003f84270 */
[----:B------:R1:W-:Y:S01]  /*25600*/  STL.64 [R1+0x440], R154 ;  /* 0x0004409a01007387 */ /* 0x0003e20000100a00 */
[----:B------:R-:W-:Y:S01]  /*25610*/  ISETP.GT.AND P0, PT, R2, R170, PT ;  /* 0x000000aa0200720c */ /* 0x000fe20003f04270 */
[C---:B------:R-:W-:Y:S01]  /*25620*/  VIADD R172, R189.reuse, 0xffffff90 ;  /* 0xffffff90bdac7836 */ /* 0x040fe20000000000 */
[----:B--2---:R-:W-:Y:S01]  /*25630*/  FSEL R175, R4, -INF , !P2 ;  /* 0xff80000004af7808 */ /* 0x004fe20005000000 */
[----:B------:R-:W-:Y:S01]  /*25640*/  VIADD R171, R189, 0xffffff91 ;  /* 0xffffff91bdab7836 */ /* 0x000fe20000000000 */
[----:B------:R-:W-:Y:S01]  /*25650*/  FSEL R178, R7, -INF , !P4 ;  /* 0xff80000007b27808 */ /* 0x000fe20006000000 */
[--C-:B------:R-:W-:Y:S01]  /*25660*/  IMAD.IADD R4, R223, 0x1, -R172.reuse ;  /* 0x00000001df047824 */ /* 0x100fe200078e0aac */
[----:B------:R-:W-:Y:S01]  /*25670*/  FSEL R180, R5, -INF , !P0 ;  /* 0xff80000005b47808 */ /* 0x000fe20004000000 */
[----:B------:R-:W-:Y:S01]  /*25680*/  IMAD.IADD R7, R225, 0x1, -R172 ;  /* 0x00000001e1077824 */ /* 0x000fe200078e0aac */
[----:B------:R-:W-:Y:S01]  /*25690*/  FSEL R179, R6, -INF , !P5 ;  /* 0xff80000006b37808 */ /* 0x000fe20006800000 */
[----:B------:R-:W-:Y:S01]  /*256a0*/  IMAD.IADD R5, R223, 0x1, -R171 ;  /* 0x00000001df057824 */ /* 0x000fe200078e0aab */
[----:B------:R-:W-:Y:S01]  /*256b0*/  IABS R6, R4 ;  /* 0x0000000400067213 */ /* 0x000fe20000000000 */
[----:B------:R-:W-:Y:S01]  /*256c0*/  IMAD.IADD R177, R225, 0x1, -R177 ;  /* 0x00000001e1b17824 */ /* 0x000fe200078e0ab1 */
[----:B------:R-:W-:Y:S01]  /*256d0*/  IABS R4, R7 ;  /* 0x0000000700047213 */ /* 0x000fe20000000000 */
[----:B------:R-:W-:Y:S01]  /*256e0*/  USHF.L.U32 UR28, UR29, 0x2, URZ ;  /* 0x000000021d1c7899 */ /* 0x000fe200080006ff */
[----:B------:R-:W-:Y:S01]  /*256f0*/  IABS R5, R5 ;  /* 0x0000000500057213 */ /* 0x000fe20000000000 */
[----:B------:R-:W-:Y:S01]  /*25700*/  UIADD3 UR12, UPT, UPT, UR25, -0x4498517b, URZ ;  /* 0xbb67ae85190c7890 */ /* 0x000fe2000fffe0ff */
[----:B------:R-:W-:Y:S01]  /*25710*/  IABS R177, R177 ;  /* 0x000000b100b17213 */ /* 0x000fe20000000000 */
[----:B------:R-:W-:Y:S01]  /*25720*/  IMAD.MOV.U32 R173, RZ, RZ, R4 ;  /* 0x000000ffffad7224 */ /* 0x000fe200078e0004 */
[----:B------:R-:W-:Y:S01]  /*25730*/  FSEL R8, R8, -INF , !P3 ;  /* 0xff80000008087808 */ /* 0x000fe20005800000 */
[----:B------:R-:W-:Y:S01]  /*25740*/  IMAD.MOV.U32 R174, RZ, RZ, R5 ;  /* 0x000000ffffae7224 */ /* 0x000fe200078e0005 */
[----:B------:R-:W-:Y:S01]  /*25750*/  I2FP.F32.S32 R5, R6 ;  /* 0x0000000600057245 */ /* 0x000fe20000201400 */
[----:B------:R-:W-:Y:S01]  /*25760*/  UIADD3 UR6, UPT, UPT, UR24, 0x3c6ef372, URZ ;  /* 0x3c6ef37218067890 */ /* 0x000fe2000fffe0ff */
[----:B------:R-:W-:Y:S01]  /*25770*/  I2FP.F32.S32 R6, R173 ;  /* 0x000000ad00067245 */ /* 0x000fe20000201400 */
[----:B------:R-:W-:Y:S01]  /*25780*/  UIADD3 UR26, UPT, UPT, UR25, 0x76cf5d0a, URZ ;  /* 0x76cf5d0a191a7890 */ /* 0x000fe2000fffe0ff */
[----:B------:R-:W-:Y:S01]  /*25790*/  I2FP.F32.S32 R4, R174 ;  /* 0x000000ae00047245 */ /* 0x000fe20000201400 */
[----:B------:R-:W-:Y:S01]  /*257a0*/  FFMA.FTZ R12, R5, -UR7, R12 ;  /* 0x80000007050c7c23 */ /* 0x000fe2000801000c */
[-C--:B------:R-:W-:Y:S01]  /*257b0*/  ISETP.GT.AND P2, PT, R169, R170.reuse, PT ;  /* 0x000000aaa900720c */ /* 0x080fe20003f44270 */
[----:B-1----:R-:W2:Y:S01]  /*257c0*/  LDL.64 R154, [R1+0x170] ;  /* 0x00017000019a7983 */ /* 0x002ea20000100a00 */
[----:B------:R-:W-:Y:S01]  /*257d0*/  ISETP.GT.AND P0, PT, R168, R170, PT ;  /* 0x000000aaa800720c */ /* 0x000fe20003f04270 */
[----:B------:R-:W-:Y:S01]  /*257e0*/  IMAD.IADD R5, R225, 0x1, -R171 ;  /* 0x00000001e1057824 */ /* 0x000fe200078e0aab */
[----:B------:R-:W-:Y:S01]  /*257f0*/  ISETP.GE.AND P6, PT, R170, R209, PT ;  /* 0x000000d1aa00720c */ /* 0x000fe20003fc6270 */
[----:B------:R-:W-:Y:S01]  /*25800*/  FFMA.FTZ R14, R6, -UR7, R14 ;  /* 0x80000007060e7c23 */ /* 0x000fe2000801000e */
[C---:B------:R-:W-:Y:S01]  /*25810*/  ISETP.GE.AND P3, PT, R170.reuse, R211, PT ;  /* 0x000000d3aa00720c */ /* 0x040fe20003f66270 */
[----:B------:R-:W-:Y:S01]  /*25820*/  STL [R1+0x41c], R219 ;  /* 0x00041cdb01007387 */ /* 0x000fe20000100800 */
[C---:B------:R-:W-:Y:S01]  /*25830*/  ISETP.GE.AND P5, PT, R170.reuse, R208, PT ;  /* 0x000000d0aa00720c */ /* 0x040fe20003fa6270 */
[C---:B------:R-:W-:Y:S01]  /*25840*/  IMAD.IADD R6, R221.reuse, 0x1, -R172 ;  /* 0x00000001dd067824 */ /* 0x040fe200078e0aac */
[----:B------:R-:W-:Y:S01]  /*25850*/  ISETP.GE.AND P4, PT, R170, R210, PT ;  /* 0x000000d2aa00720c */ /* 0x000fe20003f86270 */
[----:B------:R-:W-:Y:S01]  /*25860*/  STL [R1+0x3d4], R212 ;  /* 0x0003d4d401007387 */ /* 0x000fe20000100800 */
[----:B------:R-:W-:Y:S01]  /*25870*/  IABS R170, R5 ;  /* 0x0000000500aa7213 */ /* 0x000fe20000000000 */
[----:B------:R-:W-:Y:S01]  /*25880*/  FFMA.FTZ R13, R4, -UR7, R13 ;  /* 0x80000007040d7c23 */ /* 0x000fe2000801000d */
[----:B------:R-:W-:Y:S01]  /*25890*/  IABS R5, R6 ;  /* 0x0000000600057213 */ /* 0x000fe20000000000 */
[----:B------:R-:W-:Y:S01]  /*258a0*/  STL [R1+0x3d0], R220 ;  /* 0x0003d0dc01007387 */ /* 0x000fe20000100800 */
[----:B------:R-:W-:Y:S01]  /*258b0*/  ISETP.GT.AND P1, PT, R168, R0, PT ;  /* 0x00000000a800720c */ /* 0x000fe20003f24270 */
[----:B------:R-:W-:Y:S01]  /*258c0*/  IMAD.IADD R4, R221, 0x1, -R171 ;  /* 0x00000001dd047824 */ /* 0x000fe200078e0aab */
[----:B------:R-:W-:Y:S01]  /*258d0*/  I2FP.F32.S32 R5, R5 ;  /* 0x0000000500057245 */ /* 0x000fe20000201400 */
[----:B------:R-:W-:Y:S01]  /*258e0*/  STL [R1+0x358], R247 ;  /* 0x000358f701007387 */ /* 0x000fe20000100800 */
[----:B------:R-:W-:Y:S01]  /*258f0*/  FSEL R10, R10, -INF , !P1 ;  /* 0xff8000000a0a7808 */ /* 0x000fe20004800000 */
[----:B------:R-:W-:Y:S01]  /*25900*/  IMAD.MOV.U32 R7, RZ, RZ, R177 ;  /* 0x000000ffff077224 */ /* 0x000fe200078e00b1 */
[----:B------:R-:W-:Y:S01]  /*25910*/  IABS R6, R4 ;  /* 0x0000000400067213 */ /* 0x000fe20000000000 */
[----:B------:R-:W-:Y:S01]  /*25920*/  STL [R1+0x420], R247 ;  /* 0x000420f701007387 */ /* 0x000fe20000100800 */
[----:B------:R-:W-:Y:S01]  /*25930*/  FSEL R9, R9, -INF , !P2 ;  /* 0xff80000009097808 */ /* 0x000fe20005000000 */
[----:B------:R-:W-:Y:S01]  /*25940*/  IMAD.MOV.U32 R4, RZ, RZ, R170 ;  /* 0x000000ffff047224 */ /* 0x000fe200078e00aa */
[----:B------:R-:W-:Y:S01]  /*25950*/  I2FP.F32.S32 R7, R7 ;  /* 0x0000000700077245 */ /* 0x000fe20000201400 */
[----:B------:R-:W-:Y:S01]  /*25960*/  STL [R1+0x354], R217 ;  /* 0x000354d901007387 */ /* 0x000fe20000100800 */
[----:B------:R-:W-:Y:S01]  /*25970*/  I2FP.F32.S32 R6, R6 ;  /* 0x0000000600067245 */ /* 0x000fe20000201400 */
[C---:B------:R-:W-:Y:S01]  /*25980*/  IMAD.IADD R172, R224.reuse, 0x1, -R172 ;  /* 0x00000001e0ac7824 */ /* 0x040fe200078e0aac */
[----:B------:R-:W-:Y:S01]  /*25990*/  I2FP.F32.S32 R4, R4 ;  /* 0x0000000400047245 */ /* 0x000fe20000201400 */
[----:B------:R1:W-:Y:S01]  /*259a0*/  STL [R1+0x424], R217 ;  /* 0x000424d901007387 */ /* 0x0003e20000100800 */
[----:B------:R-:W-:Y:S01]  /*259b0*/  FSEL R177, R9, -INF , !P5 ;  /* 0xff80000009b17808 */ /* 0x000fe20006800000 */
[----:B------:R-:W-:Y:S01]  /*259c0*/  IMAD.IADD R171, R224, 0x1, -R171 ;  /* 0x00000001e0ab7824 */ /* 0x000fe200078e0aab */
[----:B------:R-:W-:Y:S01]  /*259d0*/  FSEL R193, R180, -INF , !P6 ;  /* 0xff800000b4c17808 */ /* 0x000fe20007000000 */
[----:B------:R-:W-:Y:S01]  /*259e0*/  STL [R1+0x350], R216 ;  /* 0x000350d801007387 */ /* 0x000fe20000100800 */
[----:B------:R-:W-:Y:S01]  /*259f0*/  LOP3.LUT R222, R222, 0xfffffffd, RZ, 0xc0, !PT ;  /* 0xfffffffddede7812 */ /* 0x000fe200078ec0ff */
[----:B------:R-:W-:Y:S01]  /*25a00*/  FFMA.FTZ R11, R7, -UR7, R11 ;  /* 0x80000007070b7c23 */ /* 0x000fe2000801000b */
[----:B------:R-:W-:Y:S01]  /*25a10*/  IABS R7, R172 ;  /* 0x000000ac00077213 */ /* 0x000fe20000000000 */
[----:B------:R3:W-:Y:S01]  /*25a20*/  STL [R1+0x428], R216 ;  /* 0x000428d801007387 */ /* 0x0007e20000100800 */
[----:B------:R-:W-:Y:S01]  /*25a30*/  IABS R170, R171 ;  /* 0x000000ab00aa7213 */ /* 0x000fe20000000000 */
[----:B------:R-:W-:Y:S01]  /*25a40*/  FFMA.FTZ R15, R4, -UR7, R15 ;  /* 0x80000007040f7c23 */ /* 0x000fe2000801000f */
[----:B------:R-:W-:Y:S01]  /*25a50*/  I2FP.F32.S32 R4, R7 ;  /* 0x0000000700047245 */ /* 0x000fe20000201400 */
[----:B------:R-:W-:Y:S01]  /*25a60*/  STL [R1+0x34c], R215 ;  /* 0x00034cd701007387 */ /* 0x000fe20000100800 */
[----:B------:R-:W-:Y:S01]  /*25a70*/  FSEL R11, R11, -INF , !P0 ;  /* 0xff8000000b0b7808 */ /* 0x000fe20004000000 */
[----:B------:R-:W-:Y:S01]  /*25a80*/  UIADD3 UR13, UPT, UPT, UR24, -0x255992d5, URZ ;  /* 0xdaa66d2b180d7890 */ /* 0x000fe2000fffe0ff */
[----:B------:R-:W-:Y:S01]  /*25a90*/  ISETP.GE.AND P0, PT, R0, R209, PT ;  /* 0x000000d10000720c */ /* 0x000fe20003f06270 */
[----:B------:R-:W-:Y:S01]  /*25aa0*/  FFMA.FTZ R16, R5, -UR7, R16 ;  /* 0x8000000705107c23 */ /* 0x000fe20008010010 */
[----:B------:R-:W-:Y:S01]  /*25ab0*/  I2FP.F32.S32 R5, R170 ;  /* 0x000000aa00057245 */ /* 0x000fe20000201400 */
[----:B------:R-:W-:Y:S01]  /*25ac0*/  STL [R1+0x42c], R215 ;  /* 0x00042cd701007387 */ /* 0x000fe20000100800 */
[----:B------:R-:W-:Y:S01]  /*25ad0*/  FSEL R202, R175, -INF , !P0 ;  /* 0xff800000afca7808 */ /* 0x000fe20004000000 */
[----:B------:R-:W-:Y:S01]  /*25ae0*/  FFMA.FTZ R18, R4, -UR7, R18 ;  /* 0x8000000704127c23 */ /* 0x000fe20008010012 */
[C---:B------:R-:W-:Y:S01]  /*25af0*/  ISETP.GE.AND P0, PT, R0.reuse, R211, PT ;  /* 0x000000d30000720c */ /* 0x040fe20003f06270 */
[----:B------:R-:W-:Y:S01]  /*25b00*/  VIADD R4, R0, 0x9 ;  /* 0x0000000900047836 */ /* 0x000fe20000000000 */
[----:B------:R-:W-:Y:S01]  /*25b10*/  FSEL R187, R11, -INF , !P4 ;  /* 0xff8000000bbb7808 */ /* 0x000fe20006000000 */
[----:B------:R-:W-:Y:S01]  /*25b20*/  FFMA.FTZ R19, R5, -UR7, R19 ;  /* 0x8000000705137c23 */ /* 0x000fe20008010013 */
[----:B-1----:R-:W-:Y:S01]  /*25b30*/  FSEL R217, R178, -INF , !P3 ;  /* 0xff800000b2d97808 */ /* 0x002fe20005800000 */
[----:B------:R-:W-:Y:S01]  /*25b40*/  VIADD R5, R0, 0x8 ;  /* 0x0000000800057836 */ /* 0x000fe20000000000 */
[-C--:B------:R-:W-:Y:S01]  /*25b50*/  ISETP.GT.AND P2, PT, R168, R4.reuse, PT ;  /* 0x00000004a800720c */ /* 0x080fe20003f44270 */
[----:B------:R-:W-:Y:S01]  /*25b60*/  STL [R1+0x348], R214 ;  /* 0x000348d601007387 */ /* 0x000fe20000100800 */
[----:B------:R-:W-:Y:S01]  /*25b70*/  ISETP.GE.AND P4, PT, R4, R209, PT ;  /* 0x000000d10400720c */ /* 0x000fe20003f86270 */
[----:B------:R-:W-:Y:S01]  /*25b80*/  UIADD3 UR16, UPT, UPT, UR25, -0x126145ec, URZ ;  /* 0xed9eba1419107890 */ /* 0x000fe2000fffe0ff */
[-C--:B------:R-:W-:Y:S01]  /*25b90*/  ISETP.GT.AND P1, PT, R169, R5.reuse, PT ;  /* 0x00000005a900720c */ /* 0x080fe20003f24270 */
[----:B------:R-:W-:Y:S01]  /*25ba0*/  STL [R1+0x430], R214 ;  /* 0x000430d601007387 */ /* 0x000fe20000100800 */
[----:B---3--:R-:W-:Y:S01]  /*25bb0*/  FSEL R216, R179, -INF , !P0 ;  /* 0xff800000b3d87808 */ /* 0x008fe20004000000 */
[----:B------:R-:W-:Y:S01]  /*25bc0*/  UIADD3 UR15, UPT, UPT, UR25, -0x56f99767, URZ ;  /* 0xa9066899190f7890 */ /* 0x000fe2000fffe0ff */
[----:B------:R-:W-:Y:S01]  /*25bd0*/  ISETP.GT.AND P0, PT, R169, R4, PT ;  /* 0x00000004a900720c */ /* 0x000fe20003f04270 */
[----:B------:R-:W-:Y:S01]  /*25be0*/  STL [R1+0x344], R213 ;  /* 0x000344d501007387 */ /* 0x000fe20000100800 */
[----:B------:R-:W-:Y:S01]  /*25bf0*/  FSEL R12, R12, -INF , !P1 ;  /* 0xff8000000c0c7808 */ /* 0x000fe20004800000 */
[----:B------:R-:W-:Y:S01]  /*25c00*/  VIADD R7, R189, 0xffffff98 ;  /* 0xffffff98bd077836 */ /* 0x000fe20000000000 */
[----:B------:R-:W-:Y:S01]  /*25c10*/  FSEL R13, R13, -INF , !P0 ;  /* 0xff8000000d0d7808 */ /* 0x000fe20004000000 */
[----:B------:R1:W-:Y:S01]  /*25c20*/  STL [R1+0x434], R213 ;  /* 0x000434d501007387 */ /* 0x0003e20000100800 */
[----:B------:R-:W-:Y:S01]  /*25c30*/  ISETP.GE.AND P0, PT, R0, R210, PT ;  /* 0x000000d20000720c */ /* 0x000fe20003f06270 */
[----:B------:R-:W-:Y:S01]  /*25c40*/  UIADD3 UR11, UPT, UPT, UR28, 0x1, URZ ;  /* 0x000000011c0b7890 */ /* 0x000fe2000fffe0ff */
[-C--:B------:R-:W-:Y:S01]  /*25c50*/  ISETP.GT.AND P3, PT, R168, R5.reuse, PT ;  /* 0x00000005a800720c */ /* 0x080fe20003f64270 */
[----:B------:R-:W-:Y:S01]  /*25c60*/  STL [R1+0x340], R188 ;  /* 0x000340bc01007387 */ /* 0x000fe20000100800 */
[-C--:B------:R-:W-:Y:S01]  /*25c70*/  ISETP.GE.AND P1, PT, R0, R208.reuse, PT ;  /* 0x000000d00000720c */ /* 0x080fe20003f26270 */
[----:B------:R-:W-:Y:S01]  /*25c80*/  UIADD3 UR17, UPT, UPT, UR25, 0x32370b8f, URZ ;  /* 0x32370b8f19117890 */ /* 0x000fe2000fffe0ff */
[----:B------:R-:W-:Y:S01]  /*25c90*/  FSEL R15, R15, -INF , !P2 ;  /* 0xff8000000f0f7808 */ /* 0x000fe20005000000 */
[----:B------:R3:W-:Y:S01]  /*25ca0*/  STL [R1+0x438], R188 ;  /* 0x000438bc01007387 */ /* 0x0007e20000100800 */
[-C--:B------:R-:W-:Y:S01]  /*25cb0*/  ISETP.GT.AND P2, PT, R2, R5.reuse, PT ;  /* 0x000000050200720c */ /* 0x080fe20003f44270 */
[----:B------:R-:W-:Y:S01]  /*25cc0*/  UIADD3 UR14, UPT, UPT, UR25, 0x646e171e, URZ ;  /* 0x646e171e190e7890 */ /* 0x000fe2000fffe0ff */
[----:B------:R-:W-:Y:S01]  /*25cd0*/  ISETP.GT.AND P5, PT, R3, R5, PT ;  /* 0x000000050300720c */ /* 0x000fe20003fa4270 */
[----:B------:R-:W-:Y:S01]  /*25ce0*/  UIADD3 UR30, UPT, UPT, UR28, 0x2, URZ ;  /* 0x000000021c1e7890 */ /* 0x000fe2000fffe0ff */
[----:B------:R-:W-:Y:S01]  /*25cf0*/  FSEL R179, R10, -INF , !P0 ;  /* 0xff8000000ab37808 */ /* 0x000fe20004000000 */
[----:B------:R-:W-:Y:S01]  /*25d00*/  FFMA.FTZ R17, R6, -UR7, R17 ;  /* 0x8000000706117c23 */ /* 0x000fe20008010011 */
[----:B------:R-:W-:Y:S01]  /*25d10*/  ISETP.GE.AND P0, PT, R5, R208, PT ;  /* 0x000000d00500720c */ /* 0x000fe20003f06270 */
[----:B------:R-:W-:Y:S01]  /*25d20*/  VIADD R6, R189, 0xffffff99 ;  /* 0xffffff99bd067836 */ /* 0x000fe20000000000 */
[----:B------:R-:W-:Y:S01]  /*25d30*/  FSEL R14, R14, -INF , !P3 ;  /* 0xff8000000e0e7808 */ /* 0x000fe20005800000 */
[----:B------:R-:W-:Y:S01]  /*25d40*/  UISETP.GT.AND UP0, UPT, UR29, UR18, UPT ;  /* 0x000000121d00728c */ /* 0x000fe2000bf04270 */
[----:B------:R-:W-:Y:S01]  /*25d50*/  FSEL R178, R8, -INF , !P1 ;  /* 0xff80000008b27808 */ /* 0x000fe20004800000 */
[--C-:B------:R-:W-:Y:S01]  /*25d60*/  IMAD.IADD R8, R224, 0x1, -R7.reuse ;  /* 0x00000001e0087824 */ /* 0x100fe200078e0a07 */
[-C--:B------:R-:W-:Y:S01]  /*25d70*/  ISETP.GT.AND P1, PT, R2, R4.reuse, PT ;  /* 0x000000040200720c */ /* 0x080fe20003f24270 */
[--C-:B------:R-:W-:Y:S01]  /*25d80*/  IMAD.IADD R10, R224, 0x1, -R6.reuse ;  /* 0x00000001e00a7824 */ /* 0x100fe200078e0a06 */
[----:B------:R-:W-:Y:S01]  /*25d90*/  ISETP.GT.AND P3, PT, R3, R4, PT ;  /* 0x000000040300720c */ /* 0x000fe20003f64270 */
[----:B------:R-:W-:Y:S01]  /*25da0*/  UIADD3 UR29, UPT, UPT, UR29, -0x1, URZ ;  /* 0xffffffff1d1d7890 */ /* 0x000fe2000fffe0ff */
[----:B------:R-:W-:Y:S02]  /*25db0*/  FSEL R170, R16, -INF , !P2 ;  /* 0xff80000010aa7808 */ /* 0x000fe40005000000 */
[----:B------:R-:W-:Y:S02]  /*25dc0*/  FSEL R16, R18, -INF , !P5 ;  /* 0xff80000012107808 */ /* 0x000fe40006800000 */
[----:B------:R-:W-:Y:S01]  /*25dd0*/  FSEL R18, R12, -INF , !P0 ;  /* 0xff8000000c127808 */ /* 0x000fe20004000000 */
[--C-:B------:R-:W-:Y:S01]  /*25de0*/  IMAD.IADD R12, R223, 0x1, -R7.reuse ;  /* 0x00000001df0c7824 */ /* 0x100fe200078e0a07 */
[C---:B------:R-:W-:Y:S02]  /*25df0*/  ISETP.GE.AND P2, PT, R4.reuse, R208, PT ;  /* 0x000000d00400720c */ /* 0x040fe40003f46270 */
[CC--:B------:R-:W-:Y:S02]  /*25e00*/  ISETP.GE.AND P0, PT, R4.reuse, R210.reuse, PT ;  /* 0x000000d20400720c */ /* 0x0c0fe40003f06270 */
[----:B------:R-:W-:Y:S01]  /*25e10*/  ISETP.GE.AND P5, PT, R4, R211, PT ;  /* 0x000000d30400720c */ /* 0x000fe20003fa6270 */
[----:B------:R-:W-:Y:S01]  /*25e20*/  IMAD.IADD R4, R221, 0x1, -R6 ;  /* 0x00000001dd047824 */ /* 0x000fe200078e0a06 */
        /* <DEDUP_REMOVED lines=26> */
[----:B------:R-:W-:Y:S01]  /*25fd0*/  @P3 LOP3.LUT R222, R222, 0x2, RZ, 0xfc, !PT ;  /* 0x00000002dede3812 */ /* 0x000fe200078efcff */
[----:B------:R-:W-:Y:S01]  /*25fe0*/  FFMA.FTZ R23, R8, -UR7, R23 ;  /* 0x8000000708177c23 */ /* 0x000fe20008010017 */
[----:B------:R-:W-:Y:S01]  /*25ff0*/  FSEL R20, R20, -INF , !P0 ;  /* 0xff80000014147808 */ /* 0x000fe20004000000 */
[--C-:B------:R-:W-:Y:S01]  /*26000*/  IMAD.IADD R8, R223, 0x1, -R6.reuse ;  /* 0x00000001df087824 */ /* 0x100fe200078e0a06 */
[----:B------:R-:W-:Y:S01]  /*26010*/  ISETP.GT.AND P0, PT, R2, R4, PT ;  /* 0x000000040200720c */ /* 0x000fe20003f04270 */
[----:B------:R-:W-:Y:S01]  /*26020*/  IMAD.IADD R6, R225, 0x1, -R6 ;  /* 0x00000001e1067824 */ /* 0x000fe200078e0a06 */
[----:B------:R-:W-:Y:S02]  /*26030*/  I2FP.F32.S32 R7, R7 ;  /* 0x0000000700077245 */ /* 0x000fe40000201400 */
[----:B------:R-:W-:Y:S02]  /*26040*/  FSEL R21, R21, -INF , !P0 ;  /* 0xff80000015157808 */ /* 0x000fe40004000000 */
[-C--:B------:R-:W-:Y:S01]  /*26050*/  ISETP.GT.AND P0, PT, R3, R5.reuse, PT ;  /* 0x000000050300720c */ /* 0x080fe20003f04270 */
[----:B------:R-:W-:Y:S01]  /*26060*/  FFMA.FTZ R26, R7, -UR7, R26 ;  /* 0x80000007071a7c23 */ /* 0x000fe2000801001a */
[----:B------:R-:W-:Y:S02]  /*26070*/  IABS R9, R8 ;  /* 0x0000000800097213 */ /* 0x000fe40000000000 */
[----:B------:R-:W-:Y:S02]  /*26080*/  FSEL R22, R22, -INF , !P0 ;  /* 0xff80000016167808 */ /* 0x000fe40004000000 */
[----:B------:R-:W-:Y:S01]  /*26090*/  IABS R8, R6 ;  /* 0x0000000600087213 */ /* 0x000fe20000000000 */
[----:B------:R-:W-:Y:S01]  /*260a0*/  IMAD.MOV.U32 R6, RZ, RZ, R9 ;  /* 0x000000ffff067224 */ /* 0x000fe200078e0009 */
[----:B------:R-:W-:Y:S01]  /*260b0*/  ISETP.GT.AND P0, PT, R3, R4, PT ;  /* 0x000000040300720c */ /* 0x000fe20003f04270 */
[----:B------:R-:W-:Y:S01]  /*260c0*/  VIADD R9, R189, 0xffffffa0 ;  /* 0xffffffa0bd097836 */ /* 0x000fe20000000000 */
[----:B------:R-:W-:Y:S02]  /*260d0*/  I2FP.F32.S32 R8, R8 ;  /* 0x0000000800087245 */ /* 0x000fe40000201400 */
[----:B------:R-:W-:Y:S01]  /*260e0*/  FSEL R23, R23, -INF , !P0 ;  /* 0xff80000017177808 */ /* 0x000fe20004000000 */
[----:B------:R-:W-:Y:S01]  /*260f0*/  IMAD.IADD R7, R225, 0x1, -R9 ;  /* 0x00000001e1077824 */ /* 0x000fe200078e0a09 */
[----:B------:R-:W-:Y:S01]  /*26100*/  LOP3.LUT P0, RZ, R222, 0x2, RZ, 0xc0, !PT ;  /* 0x00000002deff7812 */ /* 0x000fe2000780c0ff */
[----:B------:R-:W-:Y:S01]  /*26110*/  FFMA.FTZ R27, R8, -UR7, R27 ;  /* 0x80000007081b7c23 */ /* 0x000fe2000801001b */
[-C--:B------:R-:W-:Y:S01]  /*26120*/  ISETP.GT.AND P3, PT, R169, R5.reuse, PT ;  /* 0x00000005a900720c */ /* 0x080fe20003f64270 */
[----:B------:R-:W-:Y:S01]  /*26130*/  VIADD R8, R189, 0xffffffa1 ;  /* 0xffffffa1bd087836 */ /* 0x000fe20000000000 */
[----:B------:R-:W-:Y:S02]  /*26140*/  I2FP.F32.S32 R6, R6 ;  /* 0x0000000600067245 */ /* 0x000fe40000201400 */
[----:B------:R-:W-:Y:S01]  /*26150*/  FSEL R186, R14, -INF , !P1 ;  /* 0xff8000000eba7808 */ /* 0x000fe20004800000 */
[--C-:B------:R-:W-:Y:S01]  /*26160*/  IMAD.IADD R11, R225, 0x1, -R8.reuse ;  /* 0x00000001e10b7824 */ /* 0x100fe200078e0a08 */
[----:B------:R-:W-:Y:S01]  /*26170*/  FSEL R247, R16, -INF , !P0 ;  /* 0xff80000010f77808 */ /* 0x000fe20004000000 */
[----:B------:R-:W-:Y:S01]  /*26180*/  FFMA.FTZ R25, R6, -UR7, R25 ;  /* 0x8000000706197c23 */ /* 0x000fe20008010019 */
[----:B------:R-:W-:Y:S02]  /*26190*/  FSEL R24, R24, -INF , !P3 ;  /* 0xff80000018187808 */ /* 0x000fe40005800000 */
[C---:B------:R-:W-:Y:S02]  /*261a0*/  ISETP.GT.AND P1, PT, R168.reuse, R5, PT ;  /* 0x00000005a800720c */ /* 0x040fe40003f24270 */
[-C--:B------:R-:W-:Y:S02]  /*261b0*/  ISETP.GT.AND P0, PT, R168, R4.reuse, PT ;  /* 0x00000004a800720c */ /* 0x080fe40003f04270 */
[----:B------:R-:W-:Y:S02]  /*261c0*/  ISETP.GE.AND P3, PT, R4, R209, PT ;  /* 0x000000d10400720c */ /* 0x000fe40003f66270 */
[----:B------:R-:W-:Y:S01]  /*261d0*/  FSEL R181, R13, -INF , !P2 ;  /* 0xff8000000db57808 */ /* 0x000fe20005000000 */
[--C-:B------:R-:W-:Y:S01]  /*261e0*/  IMAD.IADD R13, R221, 0x1, -R9.reuse ;  /* 0x00000001dd0d7824 */ /* 0x100fe200078e0a09 */
[----:B------:R-:W-:Y:S02]  /*261f0*/  ISETP.GT.AND P2, PT, R169, R4, PT ;  /* 0x00000004a900720c */ /* 0x000fe40003f44270 */
[----:B------:R-:W-:Y:S02]  /*26200*/  FSEL R26, R26, -INF , !P1 ;  /* 0xff8000001a1a7808 */ /* 0x000fe40004800000 */
[----:B------:R-:W-:Y:S02]  /*26210*/  FSEL R27, R27, -INF , !P0 ;  /* 0xff8000001b1b7808 */ /* 0x000fe40004000000 */
[----:B------:R-:W-:Y:S02]  /*26220*/  FSEL R196, R21, -INF , !P3 ;  /* 0xff80000015c47808 */ /* 0x000fe40005800000 */
[C---:B------:R-:W-:Y:S02]  /*26230*/  ISETP.GE.AND P0, PT, R4.reuse, R211, PT ;  /* 0x000000d30400720c */ /* 0x040fe40003f06270 */
[C---:B------:R-:W-:Y:S02]  /*26240*/  ISETP.GE.AND P3, PT, R4.reuse, R208, PT ;  /* 0x000000d00400720c */ /* 0x040fe40003f66270 */
[----:B------:R-:W-:Y:S01]  /*26250*/  ISETP.GE.AND P1, PT, R4, R210, PT ;  /* 0x000000d20400720c */ /* 0x000fe20003f26270 */
[----:B------:R-:W-:Y:S01]  /*26260*/  IMAD.IADD R4, R223, 0x1, -R8 ;  /* 0x00000001df047824 */ /* 0x000fe200078e0a08 */
[----:B------:R-:W-:Y:S02]  /*26270*/  FSEL R192, R170, -INF , !P6 ;  /* 0xff800000aac07808 */ /* 0x000fe40007000000 */
[----:B------:R-:W-:Y:S01]  /*26280*/  FSEL R194, R17, -INF , !P4 ;  /* 0xff80000011c27808 */ /* 0x000fe20006000000 */
[----:B------:R-:W-:Y:S01]  /*26290*/  VIADD R17, R189, 0x1 ;  /* 0x00000001bd117836 */ /* 0x000fe20000000000 */
[----:B------:R-:W-:Y:S02]  /*262a0*/  FSEL R219, R19, -INF , !P5 ;  /* 0xff80000013db7808 */ /* 0x000fe40006800000 */
[----:B------:R-:W-:Y:S02]  /*262b0*/  FSEL R25, R25, -INF , !P2 ;  /* 0xff80000019197808 */ /* 0x000fe40005000000 */
[C---:B------:R-:W-:Y:S02]  /*262c0*/  ISETP.GE.AND P6, PT, R5.reuse, R209, PT ;  /* 0x000000d10500720c */ /* 0x040fe40003fc6270 */
[C---:B------:R-:W-:Y:S02]  /*262d0*/  ISETP.GE.AND P5, PT, R5.reuse, R211, PT ;  /* 0x000000d30500720c */ /* 0x040fe40003fa6270 */
[C---:B------:R-:W-:Y:S02]  /*262e0*/  ISETP.GE.AND P4, PT, R5.reuse, R208, PT ;  /* 0x000000d00500720c */ /* 0x040fe40003f86270 */
[----:B------:R-:W-:Y:S01]  /*262f0*/  ISETP.GE.AND P2, PT, R5, R210, PT ;  /* 0x000000d20500720c */ /* 0x000fe20003f46270 */
[--C-:B------:R-:W-:Y:S01]  /*26300*/  IMAD.IADD R5, R223, 0x1, -R9.reuse ;  /* 0x00000001df057824 */ /* 0x100fe200078e0a09 */
[----:B------:R-:W-:Y:S01]  /*26310*/  IABS R6, R4 ;  /* 0x0000000400067213 */ /* 0x000fe20000000000 */
[----:B------:R-:W-:Y:S01]  /*26320*/  IMAD.IADD R9, R224, 0x1, -R9 ;  /* 0x00000001e0097824 */ /* 0x000fe200078e0a09 */
[----:B------:R-:W-:Y:S02]  /*26330*/  IABS R4, R11 ;  /* 0x0000000b00047213 */ /* 0x000fe40000000000 */
[----:B------:R-:W-:Y:S01]  /*26340*/  IABS R10, R5 ;  /* 0x00000005000a7213 */ /* 0x000fe20000000000 */
[----:B------:R-:W-:Y:S01]  /*26350*/  IMAD.MOV.U32 R11, RZ, RZ, R6 ;  /* 0x000000ffff0b7224 */ /* 0x000fe200078e0006 */
[----:B------:R-:W-:Y:S01]  /*26360*/  IABS R5, R7 ;  /* 0x0000000700057213 */ /* 0x000fe20000000000 */
[----:B------:R-:W-:Y:S01]  /*26370*/  IMAD.MOV.U32 R7, RZ, RZ, R4 ;  /* 0x000000ffff077224 */ /* 0x000fe200078e0004 */
[----:B-1----:R-:W-:Y:S01]  /*26380*/  FSEL R213, R23, -INF , !P0 ;  /* 0xff80000017d57808 */ /* 0x002fe20004000000 */
        /* <DEDUP_REMOVED lines=8> */
[----:B------:R-:W-:Y:S01]  /*26410*/  VIADD R5, R0, 0x18 ;  /* 0x0000001800057836 */ /* 0x000fe20000000000 */
[----:B------:R-:W-:Y:S01]  /*26420*/  I2FP.F32.S32 R13, R13 ;  /* 0x0000000d000d7245 */ /* 0x000fe20000201400 */
[----:B------:R-:W-:Y:S01]  /*26430*/  FFMA.FTZ R28, R6, -UR7, R28 ;  /* 0x80000007061c7c23 */ /* 0x000fe2000801001c */
[----:B------:R-:W-:Y:S01]  /*26440*/  FSEL R215, R22, -INF , !P5 ;  /* 0xff80000016d77808 */ /* 0x000fe20006800000 */
[----:B------:R-:W-:Y:S01]  /*26450*/  FFMA.FTZ R30, R4, -UR7, R30 ;  /* 0x80000007041e7c23 */ /* 0x000fe2000801001e */
[----:B------:R-:W-:Y:S01]  /*26460*/  ISETP.GT.AND P0, PT, R169, R5, PT ;  /* 0x00000005a900720c */ /* 0x000fe20003f04270 */
[----:B------:R-:W-:Y:S01]  /*26470*/  VIADD R4, R0, 0x19 ;  /* 0x0000001900047836 */ /* 0x000fe20000000000 */
[----:B------:R-:W-:Y:S01]  /*26480*/  FSEL R173, R24, -INF , !P4 ;  /* 0xff80000018ad7808 */ /* 0x000fe20006000000 */
[--C-:B------:R-:W-:Y:S01]  /*26490*/  IMAD.IADD R6, R221, 0x1, -R8.reuse ;  /* 0x00000001dd067824 */ /* 0x100fe200078e0a08 */
[----:B------:R-:W-:Y:S01]  /*264a0*/  FSEL R28, R28, -INF , !P0 ;  /* 0xff8000001c1c7808 */ /* 0x000fe20004000000 */
[----:B------:R-:W-:Y:S01]  /*264b0*/  IMAD.IADD R8, R224, 0x1, -R8 ;  /* 0x00000001e0087824 */ /* 0x000fe200078e0a08 */
[----:B------:R-:W-:Y:S01]  /*264c0*/  ISETP.GT.AND P0, PT, R169, R4, PT ;  /* 0x00000004a900720c */ /* 0x000fe20003f04270 */
[----:B------:R-:W-:Y:S01]  /*264d0*/  FFMA.FTZ R32, R13, -UR7, R32 ;  /* 0x800000070d207c23 */ /* 0x000fe20008010020 */
[----:B------:R-:W-:Y:S01]  /*264e0*/  IABS R6, R6 ;  /* 0x0000000600067213 */ /* 0x000fe20000000000 */
[----:B------:R-:W-:Y:S01]  /*264f0*/  FFMA.FTZ R31, R7, -UR7, R31 ;  /* 0x80000007071f7c23 */ /* 0x000fe2000801001f */
[----:B------:R-:W-:Y:S02]  /*26500*/  FSEL R29, R29, -INF , !P0 ;  /* 0xff8000001d1d7808 */ /* 0x000fe40004000000 */
[----:B------:R-:W-:Y:S02]  /*26510*/  IABS R7, R9 ;  /* 0x0000000900077213 */ /* 0x000fe40000000000 */
[----:B------:R-:W-:Y:S02]  /*26520*/  ISETP.GT.AND P0, PT, R168, R5, PT ;  /* 0x00000005a800720c */ /* 0x000fe40003f04270 */
[----:B------:R-:W-:Y:S02]  /*26530*/  IABS R8, R8 ;  /* 0x0000000800087213 */ /* 0x000fe40000000000 */
[----:B------:R-:W-:Y:S02]  /*26540*/  I2FP.F32.S32 R6, R6 ;  /* 0x0000000600067245 */ /* 0x000fe40000201400 */
[----:B------:R-:W-:Y:S02]  /*26550*/  I2FP.F32.S32 R7, R7 ;  /* 0x0000000700077245 */ /* 0x000fe40000201400 */
[----:B------:R-:W-:Y:S01]  /*26560*/  FSEL R30, R30, -INF , !P0 ;  /* 0xff8000001e1e7808 */ /* 0x000fe20004000000 */
[----:B------:R-:W-:Y:S01]  /*26570*/  FFMA.FTZ R33, R6, -UR7, R33 ;  /* 0x8000000706217c23 */ /* 0x000fe20008010021 */
[----:B------:R-:W-:Y:S01]  /*26580*/  ISETP.GT.AND P0, PT, R168, R4, PT ;  /* 0x00000004a800720c */ /* 0x000fe20003f04270 */
[----:B------:R-:W-:Y:S01]  /*26590*/  VIADD R6, R189, 0xffffffa9 ;  /* 0xffffffa9bd067836 */ /* 0x000fe20000000000 */
[----:B------:R-:W-:Y:S01]  /*265a0*/  I2FP.F32.S32 R8, R8 ;  /* 0x0000000800087245 */ /* 0x000fe20000201400 */
[----:B------:R-:W-:Y:S01]  /*265b0*/  FFMA.FTZ R34, R7, -UR7, R34 ;  /* 0x8000000707227c23 */ /* 0x000fe20008010022 */
[----:B------:R-:W-:Y:S01]  /*265c0*/  FSEL R31, R31, -INF , !P0 ;  /* 0xff8000001f1f7808 */ /* 0x000fe20004000000 */
[--C-:B------:R-:W-:Y:S01]  /*265d0*/  IMAD.IADD R10, R224, 0x1, -R6.reuse ;  /* 0x00000001e00a7824 */ /* 0x100fe200078e0a06 */
[----:B------:R-:W-:Y:S01]  /*265e0*/  ISETP.GT.AND P5, PT, R2, R4, PT ;  /* 0x000000040200720c */ /* 0x000fe20003fa4270 */
[----:B------:R-:W-:Y:S01]  /*265f0*/  FFMA.FTZ R35, R8, -UR7, R35 ;  /* 0x8000000708237c23 */ /* 0x000fe20008010023 */
[-C--:B------:R-:W-:Y:S01]  /*26600*/  ISETP.GT.AND P4, PT, R3, R5.reuse, PT ;  /* 0x000000050300720c */ /* 0x080fe20003f84270 */
[----:B------:R-:W-:Y:S01]  /*26610*/  VIADD R7, R189, 0xffffffa8 ;  /* 0xffffffa8bd077836 */ /* 0x000fe20000000000 */
[----:B------:R-:W-:Y:S02]  /*26620*/  ISETP.GE.AND P0, PT, R5, R208, PT ;  /* 0x000000d00500720c */ /* 0x000fe40003f06270 */
[----:B------:R-:W-:Y:S01]  /*26630*/  FSEL R195, R20, -INF , !P6 ;  /* 0xff80000014c37808 */ /* 0x000fe20007000000 */
[--C-:B------:R-:W-:Y:S01]  /*26640*/  IMAD.IADD R8, R224, 0x1, -R7.reuse ;  /* 0x00000001e0087824 */ /* 0x100fe200078e0a07 */
[----:B------:R-:W-:Y:S01]  /*26650*/  FSEL R172, R25, -INF , !P3 ;  /* 0xff80000019ac7808 */ /* 0x000fe20005800000 */
        /* <DEDUP_REMOVED lines=35> */
[----:B------:R-:W-:Y:S01]  /*26890*/  LOP3.LUT R222, R222, 0xfffffffd, RZ, 0xc0, !PT ;  /* 0xfffffffddede7812 */ /* 0x000fe200078ec0ff */
[----:B------:R-:W-:Y:S01]  /*268a0*/  FFMA.FTZ R40, R4, -UR7, R40 ;  /* 0x8000000704287c23 */ /* 0x000fe20008010028 */
[----:B------:R-:W-:Y:S01]  /*268b0*/  ISETP.GT.AND P0, PT, R2, R5, PT ;  /* 0x000000050200720c */ /* 0x000fe20003f04270 */
[----:B------:R-:W-:Y:S01]  /*268c0*/  VIADD R4, R0, 0x21 ;  /* 0x0000002100047836 */ /* 0x000fe20000000000 */
[----:B------:R-:W-:Y:S01]  /*268d0*/  IABS R7, R7 ;  /* 0x0000000700077213 */ /* 0x000fe20000000000 */
[----:B------:R-:W-:Y:S01]  /*268e0*/  FFMA.FTZ R39, R8, -UR7, R39 ;  /* 0x8000000708277c23 */ /* 0x000fe20008010027 */
[----:B------:R-:W-:Y:S01]  /*268f0*/  FSEL R36, R36, -INF , !P0 ;  /* 0xff80000024247808 */ /* 0x000fe20004000000 */
[--C-:B------:R-:W-:Y:S01]  /*26900*/  IMAD.IADD R8, R223, 0x1, -R6.reuse ;  /* 0x00000001df087824 */ /* 0x100fe200078e0a06 */
[----:B------:R-:W-:Y:S01]  /*26910*/  ISETP.GT.AND P0, PT, R2, R4, PT ;  /* 0x000000040200720c */ /* 0x000fe20003f04270 */
[----:B------:R-:W-:Y:S01]  /*26920*/  IMAD.IADD R6, R225, 0x1, -R6 ;  /* 0x00000001e1067824 */ /* 0x000fe200078e0a06 */
[----:B------:R-:W-:Y:S02]  /*26930*/  @P3 LOP3.LUT R222, R222, 0x2, RZ, 0xfc, !PT ;  /* 0x00000002dede3812 */ /* 0x000fe400078efcff */
[----:B------:R-:W-:Y:S02]  /*26940*/  FSEL R37, R37, -INF , !P0 ;  /* 0xff80000025257808 */ /* 0x000fe40004000000 */
[C---:B------:R-:W-:Y:S02]  /*26950*/  ISETP.GT.AND P0, PT, R3.reuse, R5, PT ;  /* 0x000000050300720c */ /* 0x040fe40003f04270 */
[----:B------:R-:W-:Y:S02]  /*26960*/  IABS R9, R8 ;  /* 0x0000000800097213 */ /* 0x000fe40000000000 */
[----:B------:R-:W-:Y:S02]  /*26970*/  FSEL R38, R38, -INF , !P0 ;  /* 0xff80000026267808 */ /* 0x000fe40004000000 */
[----:B------:R-:W-:Y:S01]  /*26980*/  IABS R8, R6 ;  /* 0x0000000600087213 */ /* 0x000fe20000000000 */
[----:B------:R-:W-:Y:S01]  /*26990*/  IMAD.MOV.U32 R6, RZ, RZ, R9 ;  /* 0x000000ffff067224 */ /* 0x000fe200078e0009 */
[----:B------:R-:W-:Y:S01]  /*269a0*/  ISETP.GT.AND P0, PT, R3, R4, PT ;  /* 0x000000040300720c */ /* 0x000fe20003f04270 */
[----:B------:R-:W-:Y:S01]  /*269b0*/  VIADD R9, R189, 0xffffffb0 ;  /* 0xffffffb0bd097836 */ /* 0x000fe20000000000 */
[----:B------:R-:W-:Y:S02]  /*269c0*/  I2FP.F32.S32 R7, R7 ;  /* 0x0000000700077245 */ /* 0x000fe40000201400 */
[----:B------:R-:W-:Y:S01]  /*269d0*/  I2FP.F32.S32 R8, R8 ;  /* 0x0000000800087245 */ /* 0x000fe20000201400 */
[----:B------:R-:W-:Y:S01]  /*269e0*/  IMAD.IADD R13, R221, 0x1, -R9 ;  /* 0x00000001dd0d7824 */ /* 0x000fe200078e0a09 */
[----:B------:R-:W-:Y:S01]  /*269f0*/  FSEL R39, R39, -INF , !P0 ;  /* 0xff80000027277808 */ /* 0x000fe20004000000 */
[----:B------:R-:W-:Y:S01]  /*26a00*/  FFMA.FTZ R42, R7, -UR7, R42 ;  /* 0x80000007072a7c23 */ /* 0x000fe2000801002a */
[----:B------:R-:W-:Y:S01]  /*26a10*/  LOP3.LUT P0, RZ, R222, 0x2, RZ, 0xc0, !PT ;  /* 0x00000002deff7812 */ /* 0x000fe2000780c0ff */
[----:B------:R-:W-:Y:S01]  /*26a20*/  FFMA.FTZ R43, R8, -UR7, R43 ;  /* 0x80000007082b7c23 */ /* 0x000fe2000801002b */
[-C--:B------:R-:W-:Y:S01]  /*26a30*/  ISETP.GT.AND P3, PT, R169, R5.reuse, PT ;  /* 0x00000005a900720c */ /* 0x080fe20003f64270 */
[----:B------:R-:W-:Y:S01]  /*26a40*/  IMAD.IADD R7, R225, 0x1, -R9 ;  /* 0x00000001e1077824 */ /* 0x000fe200078e0a09 */
[----:B------:R-:W-:Y:S01]  /*26a50*/  I2FP.F32.S32 R6, R6 ;  /* 0x0000000600067245 */ /* 0x000fe20000201400 */
[----:B------:R-:W-:Y:S01]  /*26a60*/  VIADD R8, R189, 0xffffffb1 ;  /* 0xffffffb1bd087836 */ /* 0x000fe20000000000 */
[----:B------:R-:W-:Y:S02]  /*26a70*/  FSEL R183, R30, -INF , !P1 ;  /* 0xff8000001eb77808 */ /* 0x000fe40004800000 */
[----:B------:R-:W-:Y:S01]  /*26a80*/  FSEL R190, R34, -INF , !P0 ;  /* 0xff80000022be7808 */ /* 0x000fe20004000000 */
[--C-:B------:R-:W-:Y:S01]  /*26a90*/  IMAD.IADD R11, R225, 0x1, -R8.reuse ;  /* 0x00000001e10b7824 */ /* 0x100fe200078e0a08 */
[----:B------:R-:W-:Y:S01]  /*26aa0*/  FSEL R40, R40, -INF , !P3 ;  /* 0xff80000028287808 */ /* 0x000fe20005800000 */
[----:B------:R-:W-:Y:S01]  /*26ab0*/  FFMA.FTZ R41, R6, -UR7, R41 ;  /* 0x8000000706297c23 */ /* 0x000fe20008010029 */
[C---:B------:R-:W-:Y:S02]  /*26ac0*/  ISETP.GT.AND P1, PT, R168.reuse, R5, PT ;  /* 0x00000005a800720c */ /* 0x040fe40003f24270 */
[-C--:B------:R-:W-:Y:S02]  /*26ad0*/  ISETP.GT.AND P0, PT, R168, R4.reuse, PT ;  /* 0x00000004a800720c */ /* 0x080fe40003f04270 */
[----:B------:R-:W-:Y:S02]  /*26ae0*/  ISETP.GE.AND P3, PT, R4, R209, PT ;  /* 0x000000d10400720c */ /* 0x000fe40003f66270 */
[----:B------:R-:W-:Y:S02]  /*26af0*/  FSEL R174, R29, -INF , !P2 ;  /* 0xff8000001dae7808 */ /* 0x000fe40005000000 */
        /* <DEDUP_REMOVED lines=70> */
[----:B------:R-:W-:Y:S01]  /*26f60*/  IMAD.IADD R12, R223, 0x1, -R7 ;  /* 0x00000001df0c7824 */ /* 0x000fe200078e0a07 */
[----:B------:R-:W-:Y:S01]  /*26f70*/  ISETP.GT.AND P6, PT, R2, R5, PT ;  /* 0x000000050200720c */ /* 0x000fe20003fc4270 */
[----:B------:R-:W-:Y:S01]  /*26f80*/  IMAD.MOV.U32 R40, RZ, RZ, R199 ;  /* 0x000000ffff287224 */ /* 0x000fe200078e00c7 */
[----:B------:R-:W-:Y:S02]  /*26f90*/  ISETP.GT.AND P3, PT, R3, R4, PT ;  /* 0x000000040300720c */ /* 0x000fe40003f64270 */
[----:B------:R-:W-:Y:S02]  /*26fa0*/  FSEL R171, R42, -INF , !P2 ;  /* 0xff8000002aab7808 */ /* 0x000fe40005000000 */
[----:B------:R-:W-:Y:S01]  /*26fb0*/  FSEL R49, R49, -INF , !P5 ;  /* 0xff80000031317808 */ /* 0x000fe20006800000 */
[----:B------:R-:W4:Y:S01]  /*26fc0*/  LDL R42, [R1+0xf0] ;  /* 0x0000f000012a7983 */ /* 0x000f220000100800 */
        /* <DEDUP_REMOVED lines=8> */
[----:B------:R-:W-:Y:S01]  /*27050*/  FSEL R48, R48, -INF , !P6 ;  /* 0xff80000030307808 */ /* 0x000fe20007000000 */
[----:B------:R-:W4:Y:S01]  /*27060*/  LDL R43, [R1+0xf4] ;  /* 0x0000f400012b7983 */ /* 0x000f220000100800 */
        /* <DEDUP_REMOVED lines=42> */
[--C-:B------:R-:W-:Y:S01]  /*27310*/  IMAD.IADD R13, R221, 0x1, -R9.reuse ;  /* 0x00000001dd0d7824 */ /* 0x100fe200078e0a09 */
[----:B------:R-:W-:Y:S01]  /*27320*/  FSEL R55, R55, -INF , !P0 ;  /* 0xff80000037377808 */ /* 0x000fe20004000000 */
[----:B------:R-:W-:Y:S01]  /*27330*/  FFMA.FTZ R58, R7, -UR7, R58 ;  /* 0x80000007073a7c23 */ /* 0x000fe2000801003a */
[----:B------:R-:W-:Y:S01]  /*27340*/  LOP3.LUT P0, RZ, R222, 0x2, RZ, 0xc0, !PT ;  /* 0x00000002deff7812 */ /* 0x000fe2000780c0ff */
[----:B------:R-:W-:Y:S01]  /*27350*/  IMAD.IADD R7, R225, 0x1, -R9 ;  /* 0x00000001e1077824 */ /* 0x000fe200078e0a09 */
[-C--:B------:R-:W-:Y:S01]  /*27360*/  ISETP.GT.AND P3, PT, R169, R5.reuse, PT ;  /* 0x00000005a900720c */ /* 0x080fe20003f64270 */
[----:B------:R-:W-:Y:S01]  /*27370*/  FFMA.FTZ R59, R8, -UR7, R59 ;  /* 0x80000007083b7c23 */ /* 0x000fe2000801003b */
[----:B------:R-:W-:Y:S01]  /*27380*/  I2FP.F32.S32 R6, R6 ;  /* 0x0000000600067245 */ /* 0x000fe20000201400 */
[----:B------:R-:W-:Y:S01]  /*27390*/  VIADD R8, R189, 0xffffffc1 ;  /* 0xffffffc1bd087836 */ /* 0x000fe20000000000 */
[----:B------:R-:W-:Y:S02]  /*273a0*/  FSEL R35, R46, -INF , !P1 ;  /* 0xff8000002e237808 */ /* 0x000fe40004800000 */
[----:B------:R-:W-:Y:S01]  /*273b0*/  FSEL R246, R50, -INF , !P0 ;  /* 0xff80000032f67808 */ /* 0x000fe20004000000 */
[----:B------:R-:W-:Y:S01]  /*273c0*/  IMAD.IADD R11, R225, 0x1, -R8 ;  /* 0x00000001e10b7824 */ /* 0x000fe200078e0a08 */
[----:B------:R-:W-:Y:S01]  /*273d0*/  FSEL R56, R56, -INF , !P3 ;  /* 0xff80000038387808 */ /* 0x000fe20005800000 */
[----:B------:R-:W-:Y:S01]  /*273e0*/  IMAD.MOV.U32 R50, RZ, RZ, R196 ;  /* 0x000000ffff327224 */ /* 0x000fe200078e00c4 */
[----:B------:R-:W-:Y:S01]  /*273f0*/  ISETP.GT.AND P1, PT, R168, R5, PT ;  /* 0x00000005a800720c */ /* 0x000fe20003f24270 */
[----:B------:R-:W-:Y:S01]  /*27400*/  FFMA.FTZ R57, R6, -UR7, R57 ;  /* 0x8000000706397c23 */ /* 0x000fe20008010039 */
[-C--:B------:R-:W-:Y:S02]  /*27410*/  ISETP.GT.AND P0, PT, R168, R4.reuse, PT ;  /* 0x00000004a800720c */ /* 0x080fe40003f04270 */
[----:B------:R-:W-:Y:S02]  /*27420*/  ISETP.GE.AND P3, PT, R4, R209, PT ;  /* 0x000000d10400720c */ /* 0x000fe40003f66270 */
[----:B------:R-:W-:Y:S02]  /*27430*/  FSEL R31, R45, -INF , !P2 ;  /* 0xff8000002d1f7808 */ /* 0x000fe40005000000 */
[----:B------:R-:W-:Y:S01]  /*27440*/  FSEL R249, R48, -INF , !P6 ;  /* 0xff80000030f97808 */ /* 0x000fe20007000000 */
[----:B------:R-:W-:Y:S01]  /*27450*/  IMAD.MOV.U32 R48, RZ, RZ, R198 ;  /* 0x000000ffff307224 */ /* 0x000fe200078e00c6 */
[----:B------:R-:W-:Y:S02]  /*27460*/  ISETP.GT.AND P2, PT, R169, R4, PT ;  /* 0x00000004a900720c */ /* 0x000fe40003f44270 */
[----:B------:R-:W-:Y:S02]  /*27470*/  FSEL R58, R58, -INF , !P1 ;  /* 0xff8000003a3a7808 */ /* 0x000fe40004800000 */
[----:B------:R-:W-:Y:S02]  /*27480*/  FSEL R59, R59, -INF , !P0 ;  /* 0xff8000003b3b7808 */ /* 0x000fe40004000000 */
[----:B------:R-:W-:Y:S01]  /*27490*/  FSEL R198, R53, -INF , !P3 ;  /* 0xff80000035c67808 */ /* 0x000fe20005800000 */
[----:B------:R-:W-:Y:S01]  /*274a0*/  IMAD.MOV.U32 R53, RZ, RZ, R193 ;  /* 0x000000ffff357224 */ /* 0x000fe200078e00c1 */
[C---:B------:R-:W-:Y:S02]  /*274b0*/  ISETP.GE.AND P0, PT, R4.reuse, R211, PT ;  /* 0x000000d30400720c */ /* 0x040fe40003f06270 */
[C---:B------:R-:W-:Y:S02]  /*274c0*/  ISETP.GE.AND P3, PT, R4.reuse, R208, PT ;  /* 0x000000d00400720c */ /* 0x040fe40003f66270 */
[----:B------:R-:W-:Y:S01]  /*274d0*/  ISETP.GE.AND P1, PT, R4, R210, PT ;  /* 0x000000d20400720c */ /* 0x000fe20003f26270 */
[----:B------:R-:W-:Y:S01]  /*274e0*/  IMAD.IADD R4, R223, 0x1, -R8 ;  /* 0x00000001df047824 */ /* 0x000fe200078e0a08 */
[----:B------:R-:W-:Y:S01]  /*274f0*/  FSEL R248, R49, -INF , !P4 ;  /* 0xff80000031f87808 */ /* 0x000fe20006000000 */
[----:B------:R-:W-:Y:S01]  /*27500*/  IMAD.MOV.U32 R49, RZ, RZ, R197 ;  /* 0x000000ffff317224 */ /* 0x000fe200078e00c5 */
[----:B------:R-:W-:Y:S01]  /*27510*/  FSEL R250, R51, -INF , !P5 ;  /* 0xff80000033fa7808 */ /* 0x000fe20006800000 */
[----:B------:R-:W-:Y:S01]  /*27520*/  IMAD.MOV.U32 R51, RZ, RZ, R195 ;  /* 0x000000ffff337224 */ /* 0x000fe200078e00c3 */
        /* <DEDUP_REMOVED lines=35> */
[----:B------:R-:W-:Y:S01]  /*27760*/  IMAD.MOV.U32 R54, RZ, RZ, R192 ;  /* 0x000000ffff367224 */ /* 0x000fe200078e00c0 */
[----:B------:R-:W-:Y:S01]  /*27770*/  IABS R6, R6 ;  /* 0x0000000600067213 */ /* 0x000fe20000000000 */
[----:B------:R-:W-:Y:S01]  /*27780*/  FFMA.FTZ R64, R13, -UR7, R64 ;  /* 0x800000070d407c23 */ /* 0x000fe20008010040 */
[----:B------:R-:W-:Y:S01]  /*27790*/  FSEL R61, R61, -INF , !P0 ;  /* 0xff8000003d3d7808 */ /* 0x000fe20004000000 */
[----:B------:R-:W-:Y:S01]  /*277a0*/  FFMA.FTZ R63, R7, -UR7, R63 ;  /* 0x80000007073f7c23 */ /* 0x000fe2000801003f */
[----:B------:R-:W-:Y:S01]  /*277b0*/  IABS R7, R9 ;  /* 0x0000000900077213 */ /* 0x000fe20000000000 */
[----:B------:R-:W-:Y:S01]  /*277c0*/  IMAD.MOV.U32 R56, RZ, RZ, R190 ;  /* 0x000000ffff387224 */ /* 0x000fe200078e00be */
[----:B------:R-:W-:Y:S02]  /*277d0*/  ISETP.GT.AND P0, PT, R168, R5, PT ;  /* 0x00000005a800720c */ /* 0x000fe40003f04270 */
[----:B------:R-:W-:Y:S02]  /*277e0*/  IABS R8, R8 ;  /* 0x0000000800087213 */ /* 0x000fe40000000000 */
[----:B------:R-:W-:Y:S02]  /*277f0*/  I2FP.F32.S32 R6, R6 ;  /* 0x0000000600067245 */ /* 0x000fe40000201400 */
[----:B------:R-:W-:Y:S02]  /*27800*/  I2FP.F32.S32 R7, R7 ;  /* 0x0000000700077245 */ /* 0x000fe40000201400 */
[----:B------:R-:W-:Y:S01]  /*27810*/  FSEL R62, R62, -INF , !P0 ;  /* 0xff8000003e3e7808 */ /* 0x000fe20004000000 */
[----:B------:R-:W-:Y:S01]  /*27820*/  FFMA.FTZ R65, R6, -UR7, R65 ;  /* 0x8000000706417c23 */ /* 0x000fe20008010041 */
[----:B------:R-:W-:Y:S01]  /*27830*/  ISETP.GT.AND P0, PT, R168, R4, PT ;  /* 0x00000004a800720c */ /* 0x000fe20003f04270 */
[----:B------:R-:W-:Y:S01]  /*27840*/  FFMA.FTZ R66, R7, -UR7, R66 ;  /* 0x8000000707427c23 */ /* 0x000fe20008010042 */
[----:B------:R-:W-:Y:S01]  /*27850*/  I2FP.F32.S32 R8, R8 ;  /* 0x0000000800087245 */ /* 0x000fe20000201400 */
[----:B------:R-:W-:Y:S01]  /*27860*/  VIADD R6, R189, 0xffffffc9 ;  /* 0xffffffc9bd067836 */ /* 0x000fe20000000000 */
[----:B------:R-:W-:Y:S01]  /*27870*/  FSEL R63, R63, -INF , !P0 ;  /* 0xff8000003f3f7808 */ /* 0x000fe20004000000 */
[----:B------:R-:W-:Y:S01]  /*27880*/  VIADD R7, R189, 0xffffffc8 ;  /* 0xffffffc8bd077836 */ /* 0x000fe20000000000 */
[----:B------:R-:W-:Y:S01]  /*27890*/  ISETP.GT.AND P5, PT, R2, R4, PT ;  /* 0x000000040200720c */ /* 0x000fe20003fa4270 */
[----:B------:R-:W-:Y:S01]  /*278a0*/  FFMA.FTZ R67, R8, -UR7, R67 ;  /* 0x8000000708437c23 */ /* 0x000fe20008010043 */
[-C--:B------:R-:W-:Y:S01]  /*278b0*/  ISETP.GT.AND P4, PT, R3, R5.reuse, PT ;  /* 0x000000050300720c */ /* 0x080fe20003f84270 */
[C-C-:B------:R-:W-:Y:S01]  /*278c0*/  IMAD.IADD R8, R224.reuse, 0x1, -R7.reuse ;  /* 0x00000001e0087824 */ /* 0x140fe200078e0a07 */
[----:B------:R-:W-:Y:S01]  /*278d0*/  ISETP.GE.AND P0, PT, R5, R208, PT ;  /* 0x000000d00500720c */ /* 0x000fe20003f06270 */
[----:B------:R-:W-:Y:S01]  /*278e0*/  IMAD.IADD R10, R224, 0x1, -R6 ;  /* 0x00000001e00a7824 */ /* 0x000fe200078e0a06 */
[----:B------:R-:W-:Y:S01]  /*278f0*/  FSEL R196, R52, -INF , !P6 ;  /* 0xff80000034c47808 */ /* 0x000fe20007000000 */
[----:B------:R-:W-:Y:S01]  /*27900*/  IMAD.IADD R12, R223, 0x1, -R7 ;  /* 0x00000001df0c7824 */ /* 0x000fe200078e0a07 */
[----:B------:R-:W-:Y:S01]  /*27910*/  FSEL R27, R57, -INF , !P3 ;  /* 0xff800000391b7808 */ /* 0x000fe20005800000 */
[----:B------:R-:W-:Y:S01]  /*27920*/  IMAD.MOV.U32 R57, RZ, RZ, R51 ;  /* 0x000000ffff397224 */ /* 0x000fe200078e0033 */
[----:B------:R-:W-:Y:S01]  /*27930*/  ISETP.GT.AND P6, PT, R2, R5, PT ;  /* 0x000000050200720c */ /* 0x000fe20003fc4270 */
[----:B------:R-:W-:Y:S01]  /*27940*/  IMAD.MOV.U32 R52, RZ, RZ, R194 ;  /* 0x000000ffff347224 */ /* 0x000fe200078e00c2 */
        /* <DEDUP_REMOVED lines=36> */
[----:B------:R-:W-:Y:S01]  /*27b90*/  FFMA.FTZ R71, R8, -UR7, R71 ;  /* 0x8000000708477c23 */ /* 0x000fe20008010047 */
[----:B------:R-:W-:Y:S01]  /*27ba0*/  IABS R7, R7 ;  /* 0x0000000700077213 */ /* 0x000fe20000000000 */
[----:B------:R-:W-:Y:S01]  /*27bb0*/  VIADD R4, R0, 0x41 ;  /* 0x0000004100047836 */ /* 0x000fe20000000000 */
[----:B------:R-:W-:Y:S01]  /*27bc0*/  FSEL R68, R68, -INF , !P0 ;  /* 0xff80000044447808 */ /* 0x000fe20004000000 */
[--C-:B------:R-:W-:Y:S01]  /*27bd0*/  IMAD.IADD R8, R223, 0x1, -R6.reuse ;  /* 0x00000001df087824 */ /* 0x100fe200078e0a06 */
[----:B------:R-:W-:Y:S01]  /*27be0*/  @P3 LOP3.LUT R222, R222, 0x2, RZ, 0xfc, !PT ;  /* 0x00000002dede3812 */ /* 0x000fe200078efcff */
[----:B------:R-:W-:Y:S01]  /*27bf0*/  IMAD.IADD R6, R225, 0x1, -R6 ;  /* 0x00000001e1067824 */ /* 0x000fe200078e0a06 */
[----:B------:R-:W-:Y:S02]  /*27c00*/  ISETP.GT.AND P0, PT, R2, R4, PT ;  /* 0x000000040200720c */ /* 0x000fe40003f04270 */
        /* <DEDUP_REMOVED lines=8> */
[--C-:B------:R-:W-:Y:S01]  /*27c90*/  IMAD.IADD R13, R221, 0x1, -R9.reuse ;  /* 0x00000001dd0d7824 */ /* 0x100fe200078e0a09 */
[----:B------:R-:W-:Y:S01]  /*27ca0*/  ISETP.GT.AND P0, PT, R3, R4, PT ;  /* 0x000000040300720c */ /* 0x000fe20003f04270 */
[----:B------:R-:W-:Y:S01]  /*27cb0*/  FFMA.FTZ R74, R7, -UR7, R74 ;  /* 0x80000007074a7c23 */ /* 0x000fe2000801004a */
[----:B------:R-:W-:Y:S01]  /*27cc0*/  I2FP.F32.S32 R6, R6 ;  /* 0x0000000600067245 */ /* 0x000fe20000201400 */
[----:B------:R-:W-:Y:S01]  /*27cd0*/  IMAD.IADD R7, R225, 0x1, -R9 ;  /* 0x00000001e1077824 */ /* 0x000fe200078e0a09 */
[----:B------:R-:W-:Y:S02]  /*27ce0*/  I2FP.F32.S32 R8, R8 ;  /* 0x0000000800087245 */ /* 0x000fe40000201400 */
[----:B------:R-:W-:Y:S01]  /*27cf0*/  FSEL R71, R71, -INF , !P0 ;  /* 0xff80000047477808 */ /* 0x000fe20004000000 */
[----:B------:R-:W-:Y:S01]  /*27d00*/  FFMA.FTZ R73, R6, -UR7, R73 ;  /* 0x8000000706497c23 */ /* 0x000fe20008010049 */
[----:B------:R-:W-:Y:S01]  /*27d10*/  LOP3.LUT P0, RZ, R222, 0x2, RZ, 0xc0, !PT ;  /* 0x00000002deff7812 */ /* 0x000fe2000780c0ff */
[----:B------:R-:W-:Y:S01]  /*27d20*/  FFMA.FTZ R75, R8, -UR7, R75 ;  /* 0x80000007084b7c23 */ /* 0x000fe2000801004b */
[-C--:B------:R-:W-:Y:S01]  /*27d30*/  ISETP.GT.AND P3, PT, R169, R5.reuse, PT ;  /* 0x00000005a900720c */ /* 0x080fe20003f64270 */
[----:B------:R-:W-:Y:S01]  /*27d40*/  VIADD R8, R189, 0xffffffd1 ;  /* 0xffffffd1bd087836 */ /* 0x000fe20000000000 */
[----:B------:R-:W-:Y:S02]  /*27d50*/  FSEL R61, R61, -INF , !P2 ;  /* 0xff8000003d3d7808 */ /* 0x000fe40005000000 */
[-C--:B------:R-:W-:Y:S01]  /*27d60*/  ISETP.GT.AND P2, PT, R169, R4.reuse, PT ;  /* 0x00000004a900720c */ /* 0x080fe20003f44270 */
[--C-:B------:R-:W-:Y:S01]  /*27d70*/  IMAD.IADD R11, R225, 0x1, -R8.reuse ;  /* 0x00000001e10b7824 */ /* 0x100fe200078e0a08 */
[----:B------:R-:W-:Y:S02]  /*27d80*/  FSEL R62, R62, -INF , !P1 ;  /* 0xff8000003e3e7808 */ /* 0x000fe40004800000 */
[----:B---3--:R-:W-:Y:S02]  /*27d90*/  FSEL R188, R66, -INF , !P0 ;  /* 0xff80000042bc7808 */ /* 0x008fe40004000000 */
[----:B------:R-:W-:Y:S02]  /*27da0*/  FSEL R72, R72, -INF , !P3 ;  /* 0xff80000048487808 */ /* 0x000fe40005800000 */
[C---:B------:R-:W-:Y:S02]  /*27db0*/  ISETP.GT.AND P1, PT, R168.reuse, R5, PT ;  /* 0x00000005a800720c */ /* 0x040fe40003f24270 */
[----:B------:R-:W-:Y:S02]  /*27dc0*/  ISETP.GT.AND P0, PT, R168, R4, PT ;  /* 0x00000004a800720c */ /* 0x000fe40003f04270 */
[-C--:B------:R-:W-:Y:S02]  /*27dd0*/  ISETP.GE.AND P3, PT, R4, R209.reuse, PT ;  /* 0x000000d10400720c */ /* 0x080fe40003f66270 */
[----:B------:R-:W-:Y:S02]  /*27de0*/  FSEL R206, R64, -INF , !P6 ;  /* 0xff80000040ce7808 */ /* 0x000fe40007000000 */
[----:B------:R-:W-:Y:S02]  /*27df0*/  FSEL R207, R65, -INF , !P4 ;  /* 0xff80000041cf7808 */ /* 0x000fe40006000000 */
[----:B------:R-:W-:Y:S02]  /*27e00*/  FSEL R214, R67, -INF , !P5 ;  /* 0xff80000043d67808 */ /* 0x000fe40006800000 */
[----:B------:R-:W-:Y:S01]  /*27e10*/  FSEL R73, R73, -INF , !P2 ;  /* 0xff80000049497808 */ /* 0x000fe20005000000 */
[----:B------:R-:W3:Y:S01]  /*27e20*/  LDL.64 R66, [R1+0x158] ;  /* 0x0001580001427983 */ /* 0x000ee20000100a00 */
[C---:B------:R-:W-:Y:S02]  /*27e30*/  ISETP.GE.AND P6, PT, R5.reuse, R209, PT ;  /* 0x000000d10500720c */ /* 0x040fe40003fc6270 */
[CC--:B------:R-:W-:Y:S02]  /*27e40*/  ISETP.GE.AND P5, PT, R5.reuse, R211.reuse, PT ;  /* 0x000000d30500720c */ /* 0x0c0fe40003fa6270 */
[C---:B------:R-:W-:Y:S02]  /*27e50*/  ISETP.GE.AND P4, PT, R5.reuse, R208, PT ;  /* 0x000000d00500720c */ /* 0x040fe40003f86270 */
[----:B------:R-:W-:Y:S01]  /*27e60*/  ISETP.GE.AND P2, PT, R5, R210, PT ;  /* 0x000000d20500720c */ /* 0x000fe20003f46270 */
[--C-:B------:R-:W-:Y:S01]  /*27e70*/  IMAD.IADD R5, R223, 0x1, -R9.reuse ;  /* 0x00000001df057824 */ /* 0x100fe200078e0a09 */
[----:B------:R-:W-:Y:S01]  /*27e80*/  FSEL R74, R74, -INF , !P1 ;  /* 0xff8000004a4a7808 */ /* 0x000fe20004800000 */
[----:B------:R-:W-:Y:S01]  /*27e90*/  IMAD.IADD R9, R224, 0x1, -R9 ;  /* 0x00000001e0097824 */ /* 0x000fe200078e0a09 */
        /* <DEDUP_REMOVED lines=16> */
[----:B------:R-:W-:Y:S02]  /*27fa0*/  I2FP.F32.S32 R4, R10 ;  /* 0x0000000a00047245 */ /* 0x000fe40000201400 */
[----:B------:R-:W-:Y:S01]  /*27fb0*/  I2FP.F32.S32 R5, R11 ;  /* 0x0000000b00057245 */ /* 0x000fe20000201400 */
[----:B------:R-:W-:Y:S01]  /*27fc0*/  FFMA.FTZ R76, R6, -UR7, R76 ;  /* 0x80000007064c7c23 */ /* 0x000fe2000801004c */
[----:B------:R-:W-:Y:S01]  /*27fd0*/  I2FP.F32.S32 R7, R7 ;  /* 0x0000000700077245 */ /* 0x000fe20000201400 */
[--C-:B------:R-:W-:Y:S01]  /*27fe0*/  IMAD.IADD R6, R221, 0x1, -R8.reuse ;  /* 0x00000001dd067824 */ /* 0x100fe200078e0a08 */
[----:B------:R-:W-:Y:S01]  /*27ff0*/  FSEL R23, R73, -INF , !P3 ;  /* 0xff80000049177808 */ /* 0x000fe20005800000 */
[----:B------:R-:W-:Y:S01]  /*28000*/  IMAD.IADD R8, R224, 0x1, -R8 ;  /* 0x00000001e0087824 */ /* 0x000fe200078e0a08 */
[----:B------:R-:W-:Y:S01]  /*28010*/  IABS R13, R13 ;  /* 0x0000000d000d7213 */ /* 0x000fe20000000000 */
[----:B------:R-:W-:Y:S01]  /*28020*/  FFMA.FTZ R77, R5, -UR7, R77 ;  /* 0x80000007054d7c23 */ /* 0x000fe2000801004d */
[----:B------:R-:W-:Y:S01]  /*28030*/  IABS R6, R6 ;  /* 0x0000000600067213 */ /* 0x000fe20000000000 */
[----:B------:R-:W-:Y:S01]  /*28040*/  VIADD R5, R0, 0x48 ;  /* 0x0000004800057836 */ /* 0x000fe20000000000 */
[----:B------:R-:W-:Y:S01]  /*28050*/  IABS R8, R8 ;  /* 0x0000000800087213 */ /* 0x000fe20000000000 */
[----:B------:R-:W-:Y:S01]  /*28060*/  FFMA.FTZ R78, R4, -UR7, R78 ;  /* 0x80000007044e7c23 */ /* 0x000fe2000801004e */
[----:B------:R-:W-:Y:S01]  /*28070*/  I2FP.F32.S32 R6, R6 ;  /* 0x0000000600067245 */ /* 0x000fe20000201400 */
[----:B------:R-:W-:Y:S01]  /*28080*/  VIADD R4, R0, 0x49 ;  /* 0x0000004900047836 */ /* 0x000fe20000000000 */
[----:B------:R-:W-:Y:S01]  /*28090*/  ISETP.GT.AND P0, PT, R169, R5, PT ;  /* 0x00000005a900720c */ /* 0x000fe20003f04270 */
[----:B------:R-:W-:Y:S01]  /*280a0*/  FFMA.FTZ R79, R7, -UR7, R79 ;  /* 0x80000007074f7c23 */ /* 0x000fe2000801004f */
[----:B------:R-:W-:Y:S01]  /*280b0*/  I2FP.F32.S32 R8, R8 ;  /* 0x0000000800087245 */ /* 0x000fe20000201400 */
[----:B------:R-:W-:Y:S01]  /*280c0*/  FFMA.FTZ R81, R6, -UR7, R81 ;  /* 0x8000000706517c23 */ /* 0x000fe20008010051 */
[----:B------:R-:W-:Y:S01]  /*280d0*/  FSEL R76, R76, -INF , !P0 ;  /* 0xff8000004c4c7808 */ /* 0x000fe20004000000 */
[----:B------:R-:W-:Y:S01]  /*280e0*/  VIADD R6, R189, 0xffffffd9 ;  /* 0xffffffd9bd067836 */ /* 0x000fe20000000000 */
[-C--:B------:R-:W-:Y:S01]  /*280f0*/  ISETP.GT.AND P0, PT, R169, R4.reuse, PT ;  /* 0x00000004a900720c */ /* 0x080fe20003f04270 */
[----:B------:R-:W-:Y:S01]  /*28100*/  FFMA.FTZ R83, R8, -UR7, R83 ;  /* 0x8000000708537c23 */ /* 0x000fe20008010053 */
[-C--:B------:R-:W-:Y:S01]  /*28110*/  ISETP.GT.AND P3, PT, R3, R4.reuse, PT ;  /* 0x000000040300720c */ /* 0x080fe20003f64270 */
[----:B------:R-:W-:Y:S01]  /*28120*/  IMAD.IADD R10, R224, 0x1, -R6 ;  /* 0x00000001e00a7824 */ /* 0x000fe200078e0a06 */
[----:B------:R-:W-:Y:S02]  /*28130*/  FSEL R77, R77, -INF , !P0 ;  /* 0xff8000004d4d7808 */ /* 0x000fe40004000000 */
[----:B------:R-:W-:Y:S02]  /*28140*/  IABS R7, R9 ;  /* 0x0000000900077213 */ /* 0x000fe40000000000 */
[----:B------:R-:W-:Y:S02]  /*28150*/  ISETP.GT.AND P0, PT, R168, R5, PT ;  /* 0x00000005a800720c */ /* 0x000fe40003f04270 */
[----:B------:R-:W-:Y:S02]  /*28160*/  FSEL R83, R83, -INF , !P3 ;  /* 0xff80000053537808 */ /* 0x000fe40005800000 */
[----:B------:R-:W-:Y:S02]  /*28170*/  ISETP.GE.AND P3, PT, R5, R211, PT ;  /* 0x000000d30500720c */ /* 0x000fe40003f66270 */
[----:B------:R-:W-:Y:S02]  /*28180*/  I2FP.F32.S32 R7, R7 ;  /* 0x0000000700077245 */ /* 0x000fe40000201400 */
[----:B------:R-:W-:Y:S02]  /*28190*/  FSEL R78, R78, -INF , !P0 ;  /* 0xff8000004e4e7808 */ /* 0x000fe40004000000 */
[-C--:B------:R-:W-:Y:S01]  /*281a0*/  ISETP.GT.AND P0, PT, R168, R4.reuse, PT ;  /* 0x00000004a800720c */ /* 0x080fe20003f04270 */
[----:B------:R-:W-:Y:S01]  /*281b0*/  FFMA.FTZ R82, R7, -UR7, R82 ;  /* 0x8000000707527c23 */ /* 0x000fe20008010052 */
[----:B------:R-:W-:Y:S01]  /*281c0*/  I2FP.F32.S32 R13, R13 ;  /* 0x0000000d000d7245 */ /* 0x000fe20000201400 */
[----:B------:R-:W-:Y:S01]  /*281d0*/  VIADD R7, R189, 0xffffffd8 ;  /* 0xffffffd8bd077836 */ /* 0x000fe20000000000 */
[----:B------:R-:W-:Y:S01]  /*281e0*/  FSEL R252, R70, -INF , !P5 ;  /* 0xff80000046fc7808 */ /* 0x000fe20006800000 */
[----:B------:R-:W-:Y:S01]  /*281f0*/  IMAD.MOV.U32 R70, RZ, RZ, R56 ;  /* 0x000000ffff467224 */ /* 0x000fe200078e0038 */
[----:B------:R-:W-:Y:S01]  /*28200*/  FSEL R79, R79, -INF , !P0 ;  /* 0xff8000004f4f7808 */ /* 0x000fe20004000000 */
[----:B------:R-:W-:Y:S01]  /*28210*/  FFMA.FTZ R80, R13, -UR7, R80 ;  /* 0x800000070d507c23 */ /* 0x000fe20008010050 */
[----:B------:R-:W-:Y:S01]  /*28220*/  FSEL R72, R72, -INF , !P4 ;  /* 0xff80000048487808 */ /* 0x000fe20006000000 */
[--C-:B------:R-:W-:Y:S01]  /*28230*/  IMAD.IADD R8, R224, 0x1, -R7.reuse ;  /* 0x00000001e0087824 */ /* 0x100fe200078e0a07 */
[----:B------:R-:W-:Y:S01]  /*28240*/  ISETP.GT.AND P5, PT, R2, R4, PT ;  /* 0x000000040200720c */ /* 0x000fe20003fa4270 */
[--C-:B------:R-:W-:Y:S01]  /*28250*/  IMAD.IADD R12, R223, 0x1, -R7.reuse ;  /* 0x00000001df0c7824 */ /* 0x100fe200078e0a07 */
[-C--:B------:R-:W-:Y:S01]  /*28260*/  ISETP.GT.AND P4, PT, R3, R5.reuse, PT ;  /* 0x000000050300720c */ /* 0x080fe20003f84270 */
[----:B------:R-:W-:Y:S01]  /*28270*/  IMAD.MOV.U32 R56, RZ, RZ, R50 ;  /* 0x000000ffff387224 */ /* 0x000fe200078e0032 */
[-C--:B------:R-:W-:Y:S02]  /*28280*/  ISETP.GE.AND P0, PT, R5, R208.reuse, PT ;  /* 0x000000d00500720c */ /* 0x080fe40003f06270 */
[----:B------:R-:W-:Y:S02]  /*28290*/  FSEL R226, R68, -INF , !P6 ;  /* 0xff80000044e27808 */ /* 0x000fe40007000000 */
[----:B------:R-:W-:Y:S01]  /*282a0*/  ISETP.GT.AND P6, PT, R2, R5, PT ;  /* 0x000000050200720c */ /* 0x000fe20003fc4270 */
[----:B------:R-:W2:Y:S01]  /*282b0*/  LDL.64 R68, [R1+0x318] ;  /* 0x0003180001447983 */ /* 0x000ea20000100a00 */
[----:B------:R-:W-:Y:S02]  /*282c0*/  LOP3.LUT R222, R222, 0xfffffffd, RZ, 0xc0, !PT ;  /* 0xfffffffddede7812 */ /* 0x000fe400078ec0ff */
        /* <DEDUP_REMOVED lines=11> */
[----:B------:R-:W-:Y:S02]  /*28380*/  @P3 LOP3.LUT R222, R222, 0x2, RZ, 0xfc, !PT ;  /* 0x00000002dede3812 */ /* 0x000fe400078efcff */
[C---:B------:R-:W-:Y:S02]  /*28390*/  ISETP.GE.AND P1, PT, R5.reuse, R210, PT ;  /* 0x000000d20500720c */ /* 0x040fe40003f26270 */
[----:B------:R-:W-:Y:S01]  /*283a0*/  ISETP.GE.AND P6, PT, R5, R209, PT ;  /* 0x000000d10500720c */ /* 0x000fe20003fc6270 */
[--C-:B------:R-:W-:Y:S01]  /*283b0*/  IMAD.IADD R5, R221, 0x1, -R7.reuse ;  /* 0x00000001dd057824 */ /* 0x100fe200078e0a07 */
[----:B------:R-:W-:Y:S01]  /*283c0*/  IABS R9, R4 ;  /* 0x0000000400097213 */ /* 0x000fe20000000000 */
[----:B------:R-:W-:Y:S01]  /*283d0*/  STL [R1+0x43c], R222 ;  /* 0x00043cde01007387 */ /* 0x000fe20000100800 */
[----:B------:R-:W-:Y:S01]  /*283e0*/  IABS R8, R8 ;  /* 0x0000000800087213 */ /* 0x000fe20000000000 */
[----:B------:R-:W-:Y:S01]  /*283f0*/  IMAD.IADD R7, R225, 0x1, -R7 ;  /* 0x00000001e1077824 */ /* 0x000fe200078e0a07 */
[----:B------:R-:W-:Y:S02]  /*28400*/  IABS R11, R5 ;  /* 0x00000005000b7213 */ /* 0x000fe40000000000 */
[----:B------:R-:W-:Y:S02]  /*28410*/  IABS R4, R10 ;  /* 0x0000000a00047213 */ /* 0x000fe40000000000 */
[----:B------:R-:W-:Y:S02]  /*28420*/  FSEL R239, R80, -INF , !P6 ;  /* 0xff80000050ef7808 */ /* 0x000fe40007000000 */
[----:B------:R-:W-:Y:S02]  /*28430*/  FSEL R238, R81, -INF , !P4 ;  /* 0xff80000051ee7808 */ /* 0x000fe40006000000 */
[----:B------:R-:W-:Y:S01]  /*28440*/  IABS R5, R12 ;  /* 0x0000000c00057213 */ /* 0x000fe20000000000 */
[----:B------:R-:W4:Y:S01]  /*28450*/  LDL.64 R80, [R1+0x100] ;  /* 0x0001000001507983 */ /* 0x000f220000100a00 */
[----:B------:R-:W-:Y:S02]  /*28460*/  I2FP.F32.S32 R10, R9 ;  /* 0x00000009000a7245 */ /* 0x000fe40000201400 */
[----:B------:R-:W-:Y:S02]  /*28470*/  I2FP.F32.S32 R9, R8 ;  /* 0x0000000800097245 */ /* 0x000fe40000201400 */
[----:B------:R-:W-:Y:S01]  /*28480*/  I2FP.F32.S32 R8, R4 ;  /* 0x0000000400087245 */ /* 0x000fe20000201400 */
[----:B------:R-:W-:Y:S01]  /*28490*/  STL [R1+0x35c], R223 ;  /* 0x00035cdf01007387 */ /* 0x000fe20000100800 */
        /* <DEDUP_REMOVED lines=11> */
[----:B------:R-:W-:Y:S01]  /*28550*/  STL [R1+0x360], R225 ;  /* 0x000360e101007387 */ /* 0x000fe20000100800 */
[----:B------:R-:W-:Y:S01]  /*28560*/  FSEL R84, R84, -INF , !P0 ;  /* 0xff80000054547808 */ /* 0x000fe20004000000 */
[----:B------:R-:W-:Y:S01]  /*28570*/  FFMA.FTZ R87, R8, -UR7, R87 ;  /* 0x8000000708577c23 */ /* 0x000fe20008010057 */
[----:B------:R-:W-:Y:S01]  /*28580*/  ISETP.GT.AND P0, PT, R2, R4, PT ;  /* 0x000000040200720c */ /* 0x000fe20003f04270 */
[----:B------:R-:W-:Y:S01]  /*28590*/  IMAD.IADD R8, R223, 0x1, -R6 ;  /* 0x00000001df087824 */ /* 0x000fe200078e0a06 */
[-C--:B------:R-:W-:Y:S01]  /*285a0*/  ISETP.GT.AND P3, PT, R169, R5.reuse, PT ;  /* 0x00000005a900720c */ /* 0x080fe20003f64270 */
[----:B------:R-:W-:Y:S01]  /*285b0*/  STL [R1+0x364], R208 ;  /* 0x000364d001007387 */ /* 0x000fe20000100800 */
[----:B------:R-:W-:Y:S01]  /*285c0*/  FSEL R85, R85, -INF , !P0 ;  /* 0xff80000055557808 */ /* 0x000fe20004000000 */
[----:B------:R-:W-:Y:S01]  /*285d0*/  FFMA.FTZ R86, R9, -UR7, R86 ;  /* 0x8000000709567c23 */ /* 0x000fe20008010056 */
[-C--:B------:R-:W-:Y:S01]  /*285e0*/  ISETP.GT.AND P0, PT, R3, R5.reuse, PT ;  /* 0x000000050300720c */ /* 0x080fe20003f04270 */
[----:B------:R-:W-:Y:S01]  /*285f0*/  IMAD.IADD R6, R225, 0x1, -R6 ;  /* 0x00000001e1067824 */ /* 0x000fe200078e0a06 */
[----:B------:R-:W-:Y:S01]  /*28600*/  IABS R9, R8 ;  /* 0x0000000800097213 */ /* 0x000fe20000000000 */
[----:B------:R-:W-:Y:S01]  /*28610*/  STL [R1+0x368], R221 ;  /* 0x000368dd01007387 */ /* 0x000fe20000100800 */
[----:B------:R-:W-:Y:S01]  /*28620*/  FSEL R86, R86, -INF , !P0 ;  /* 0xff80000056567808 */ /* 0x000fe20004000000 */
[----:B------:R-:W-:Y:S01]  /*28630*/  FFMA.FTZ R90, R7, -UR7, R90 ;  /* 0x80000007075a7c23 */ /* 0x000fe2000801005a */
[----:B------:R-:W-:Y:S01]  /*28640*/  IABS R8, R6 ;  /* 0x0000000600087213 */ /* 0x000fe20000000000 */
[----:B------:R-:W-:Y:S01]  /*28650*/  STL [R1+0x36c], R210 ;  /* 0x00036cd201007387 */ /* 0x000fe20000100800 */
[----:B------:R-:W-:Y:S01]  /*28660*/  ISETP.GT.AND P0, PT, R3, R4, PT ;  /* 0x000000040300720c */ /* 0x000fe20003f04270 */
[----:B------:R-:W-:Y:S01]  /*28670*/  IMAD.MOV.U32 R6, RZ, RZ, R9 ;  /* 0x000000ffff067224 */ /* 0x000fe200078e0009 */
[----:B------:R-:W-:Y:S01]  /*28680*/  I2FP.F32.S32 R8, R8 ;  /* 0x0000000800087245 */ /* 0x000fe20000201400 */
[----:B------:R-:W-:Y:S01]  /*28690*/  STL [R1+0x370], R209 ;  /* 0x000370d101007387 */ /* 0x000fe20000100800 */
[----:B------:R-:W-:Y:S01]  /*286a0*/  FSEL R87, R87, -INF , !P0 ;  /* 0xff80000057577808 */ /* 0x000fe20004000000 */
[----:B------:R-:W-:Y:S01]  /*286b0*/  VIADD R9, R189, 0xffffffe0 ;  /* 0xffffffe0bd097836 */ /* 0x000fe20000000000 */
[----:B------:R-:W-:Y:S01]  /*286c0*/  LOP3.LUT P0, RZ, R222, 0x2, RZ, 0xc0, !PT ;  /* 0x00000002deff7812 */ /* 0x000fe2000780c0ff */
[----:B------:R-:W-:Y:S01]  /*286d0*/  STL [R1+0x374], R211 ;  /* 0x000374d301007387 */ /* 0x000fe20000100800 */
[----:B------:R-:W-:Y:S01]  /*286e0*/  I2FP.F32.S32 R6, R6 ;  /* 0x0000000600067245 */ /* 0x000fe20000201400 */
[--C-:B------:R-:W-:Y:S01]  /*286f0*/  IMAD.IADD R7, R225, 0x1, -R9.reuse ;  /* 0x00000001e1077824 */ /* 0x100fe200078e0a09 */
[----:B------:R-:W-:Y:S01]  /*28700*/  FSEL R78, R78, -INF , !P1 ;  /* 0xff8000004e4e7808 */ /* 0x000fe20004800000 */
[----:B------:R-:W-:Y:S01]  /*28710*/  IMAD.IADD R13, R221, 0x1, -R9 ;  /* 0x00000001dd0d7824 */ /* 0x000fe200078e0a09 */
[----:B------:R-:W-:Y:S01]  /*28720*/  FSEL R245, R82, -INF , !P0 ;  /* 0xff80000052f57808 */ /* 0x000fe20004000000 */
[----:B------:R-:W-:Y:S01]  /*28730*/  IMAD.MOV.U32 R82, RZ, RZ, R199 ;  /* 0x000000ffff527224 */ /* 0x000fe200078e00c7 */
[----:B------:R-:W-:Y:S01]  /*28740*/  FSEL R88, R88, -INF , !P3 ;  /* 0xff80000058587808 */ /* 0x000fe20005800000 */
[----:B------:R-:W-:Y:S01]  /*28750*/  FFMA.FTZ R91, R8, -UR7, R91 ;  /* 0x80000007085b7c23 */ /* 0x000fe2000801005b */
[C---:B------:R-:W-:Y:S01]  /*28760*/  ISETP.GT.AND P1, PT, R168.reuse, R5, PT ;  /* 0x00000005a800720c */ /* 0x040fe20003f24270 */
[----:B------:R-:W-:Y:S01]  /*28770*/  VIADD R8, R189, 0xffffffe1 ;  /* 0xffffffe1bd087836 */ /* 0x000fe20000000000 */
[-C--:B------:R-:W-:Y:S01]  /*28780*/  ISETP.GT.AND P0, PT, R168, R4.reuse, PT ;  /* 0x00000004a800720c */ /* 0x080fe20003f04270 */
[----:B------:R-:W-:Y:S01]  /*28790*/  FFMA.FTZ R89, R6, -UR7, R89 ;  /* 0x8000000706597c23 */ /* 0x000fe20008010059 */
[----:B------:R-:W-:Y:S01]  /*287a0*/  ISETP.GE.AND P3, PT, R4, R209, PT ;  /* 0x000000d10400720c */ /* 0x000fe20003f66270 */
[--C-:B------:R-:W-:Y:S01]  /*287b0*/  IMAD.IADD R11, R225, 0x1, -R8.reuse ;  /* 0x00000001e10b7824 */ /* 0x100fe200078e0a08 */
        /* <DEDUP_REMOVED lines=38> */
[-C--:B------:R-:W-:Y:S01]  /*28a20*/  ISETP.GT.AND P0, PT, R169, R5.reuse, PT ;  /* 0x00000005a900720c */ /* 0x080fe20003f04270 */
[----:B------:R-:W-:Y:S01]  /*28a30*/  VIADD R4, R0, 0x59 ;  /* 0x0000005900047836 */ /* 0x000fe20000000000 */
[-C--:B------:R-:W-:Y:S01]  /*28a40*/  ISETP.GT.AND P5, PT, R2, R5.reuse, PT ;  /* 0x000000050200720c */ /* 0x080fe20003fa4270 */
[--C-:B------:R-:W-:Y:S01]  /*28a50*/  IMAD.IADD R6, R221, 0x1, -R8.reuse ;  /* 0x00000001dd067824 */ /* 0x100fe200078e0a08 */
[----:B------:R-:W-:Y:S01]  /*28a60*/  FSEL R92, R92, -INF , !P0 ;  /* 0xff8000005c5c7808 */ /* 0x000fe20004000000 */
[----:B------:R-:W-:Y:S01]  /*28a70*/  IMAD.IADD R8, R224, 0x1, -R8 ;  /* 0x00000001e0087824 */ /* 0x000fe200078e0a08 */
[----:B------:R-:W-:Y:S01]  /*28a80*/  ISETP.GT.AND P0, PT, R169, R4, PT ;  /* 0x00000004a900720c */ /* 0x000fe20003f04270 */
[----:B------:R-:W-:Y:S01]  /*28a90*/  IMAD.MOV.U32 R86, RZ, RZ, R250 ;  /* 0x000000ffff567224 */ /* 0x000fe200078e00fa */
[----:B------:R-:W-:Y:S01]  /*28aa0*/  IABS R6, R6 ;  /* 0x0000000600067213 */ /* 0x000fe20000000000 */
[----:B------:R-:W-:Y:S01]  /*28ab0*/  FFMA.FTZ R95, R7, -UR7, R95 ;  /* 0x80000007075f7c23 */ /* 0x000fe2000801005f */
[----:B------:R-:W-:Y:S01]  /*28ac0*/  IABS R8, R8 ;  /* 0x0000000800087213 */ /* 0x000fe20000000000 */
[----:B------:R-:W-:Y:S01]  /*28ad0*/  FFMA.FTZ R96, R13, -UR7, R96 ;  /* 0x800000070d607c23 */ /* 0x000fe20008010060 */
[----:B------:R-:W-:Y:S02]  /*28ae0*/  FSEL R93, R93, -INF , !P0 ;  /* 0xff8000005d5d7808 */ /* 0x000fe40004000000 */
[----:B------:R-:W-:Y:S02]  /*28af0*/  ISETP.GT.AND P0, PT, R168, R5, PT ;  /* 0x00000005a800720c */ /* 0x000fe40003f04270 */
[----:B------:R-:W-:Y:S02]  /*28b00*/  I2FP.F32.S32 R8, R8 ;  /* 0x0000000800087245 */ /* 0x000fe40000201400 */
[----:B------:R-:W-:Y:S02]  /*28b10*/  IABS R7, R9 ;  /* 0x0000000900077213 */ /* 0x000fe40000000000 */
[----:B------:R-:W-:Y:S01]  /*28b20*/  I2FP.F32.S32 R6, R6 ;  /* 0x0000000600067245 */ /* 0x000fe20000201400 */
[----:B------:R-:W-:Y:S01]  /*28b30*/  FFMA.FTZ R99, R8, -UR7, R99 ;  /* 0x8000000708637c23 */ /* 0x000fe20008010063 */
[----:B------:R-:W-:Y:S01]  /*28b40*/  FSEL R94, R94, -INF , !P0 ;  /* 0xff8000005e5e7808 */ /* 0x000fe20004000000 */
[C---:B------:R-:W-:Y:S01]  /*28b50*/  VIADD R8, R189.reuse, 0xffffffe9 ;  /* 0xffffffe9bd087836 */ /* 0x040fe20000000000 */
[----:B------:R-:W-:Y:S01]  /*28b60*/  ISETP.GT.AND P0, PT, R168, R4, PT ;  /* 0x00000004a800720c */ /* 0x000fe20003f04270 */
[----:B------:R-:W-:Y:S01]  /*28b70*/  FFMA.FTZ R97, R6, -UR7, R97 ;  /* 0x8000000706617c23 */ /* 0x000fe20008010061 */
[----:B------:R-:W-:Y:S01]  /*28b80*/  I2FP.F32.S32 R7, R7 ;  /* 0x0000000700077245 */ /* 0x000fe20000201400 */
[----:B------:R-:W-:Y:S01]  /*28b90*/  VIADD R6, R189, 0xffffffe8 ;  /* 0xffffffe8bd067836 */ /* 0x000fe20000000000 */
[----:B------:R-:W-:Y:S01]  /*28ba0*/  FSEL R230, R84, -INF , !P6 ;  /* 0xff80000054e67808 */ /* 0x000fe20007000000 */
[C---:B------:R-:W-:Y:S01]  /*28bb0*/  IMAD.IADD R12, R224.reuse, 0x1, -R8 ;  /* 0x00000001e00c7824 */ /* 0x040fe200078e0a08 */
[----:B------:R-:W-:Y:S01]  /*28bc0*/  FSEL R95, R95, -INF , !P0 ;  /* 0xff8000005f5f7808 */ /* 0x000fe20004000000 */
[----:B------:R-:W-:Y:S01]  /*28bd0*/  IMAD.IADD R10, R224, 0x1, -R6 ;  /* 0x00000001e00a7824 */ /* 0x000fe200078e0a06 */
[----:B------:R-:W-:Y:S01]  /*28be0*/  FSEL R89, R89, -INF , !P3 ;  /* 0xff80000059597808 */ /* 0x000fe20005800000 */
[----:B------:R-:W-:Y:S01]  /*28bf0*/  FFMA.FTZ R98, R7, -UR7, R98 ;  /* 0x8000000707627c23 */ /* 0x000fe20008010062 */
[----:B------:R-:W-:Y:S01]  /*28c00*/  FSEL R91, R91, -INF , !P1 ;  /* 0xff8000005b5b7808 */ /* 0x000fe20004800000 */
[----:B------:R-:W-:Y:S01]  /*28c10*/  IMAD.IADD R7, R221, 0x1, -R6 ;  /* 0x00000001dd077824 */ /* 0x000fe200078e0a06 */
        /* <DEDUP_REMOVED lines=11> */
[----:B------:R-:W-:Y:S01]  /*28cd0*/  VIADD R10, R189, 0xfffffff1 ;  /* 0xfffffff1bd0a7836 */ /* 0x000fe20000000000 */
[----:B------:R-:W-:Y:S02]  /*28ce0*/  I2FP.F32.S32 R9, R9 ;  /* 0x0000000900097245 */ /* 0x000fe40000201400 */
[----:B------:R-:W-:Y:S02]  /*28cf0*/  I2FP.F32.S32 R5, R5 ;  /* 0x0000000500057245 */ /* 0x000fe40000201400 */
[----:B------:R-:W-:Y:S01]  /*28d00*/  I2FP.F32.S32 R7, R7 ;  /* 0x0000000700077245 */ /* 0x000fe20000201400 */
[----:B------:R-:W-:Y:S01]  /*28d10*/  FFMA.FTZ R101, R9, -UR7, R101 ;  /* 0x8000000709657c23 */ /* 0x000fe20008010065 */
[----:B------:R-:W-:Y:S01]  /*28d20*/  FSEL R88, R88, -INF , !P4 ;  /* 0xff80000058587808 */ /* 0x000fe20006000000 */
[--C-:B------:R-:W-:Y:S01]  /*28d30*/  IMAD.IADD R9, R225, 0x1, -R6.reuse ;  /* 0x00000001e1097824 */ /* 0x100fe200078e0a06 */
[----:B------:R-:W-:Y:S01]  /*28d40*/  FSEL R90, R90, -INF , !P2 ;  /* 0xff8000005a5a7808 */ /* 0x000fe20005000000 */
[----:B------:R-:W-:Y:S01]  /*28d50*/  FFMA.FTZ R103, R7, -UR7, R103 ;  /* 0x8000000707677c23 */ /* 0x000fe20008010067 */
[-C--:B------:R-:W-:Y:S01]  /*28d60*/  ISETP.GT.AND P4, PT, R2, R4.reuse, PT ;  /* 0x000000040200720c */ /* 0x080fe20003f84270 */
[----:B------:R-:W-:Y:S01]  /*28d70*/  IMAD.IADD R7, R223, 0x1, -R6 ;  /* 0x00000001df077824 */ /* 0x000fe200078e0a06 */
[----:B------:R-:W-:Y:S01]  /*28d80*/  ISETP.GT.AND P2, PT, R3, R4, PT ;  /* 0x000000040300720c */ /* 0x000fe20003f44270 */
[--C-:B------:R-:W-:Y:S01]  /*28d90*/  IMAD.IADD R6, R223, 0x1, -R8.reuse ;  /* 0x00000001df067824 */ /* 0x100fe200078e0a08 */
[----:B------:R-:W-:Y:S01]  /*28da0*/  FSEL R92, R92, -INF , !P0 ;  /* 0xff8000005c5c7808 */ /* 0x000fe20004000000 */
[----:B------:R-:W-:Y:S01]  /*28db0*/  IMAD.IADD R8, R225, 0x1, -R8 ;  /* 0x00000001e1087824 */ /* 0x000fe200078e0a08 */
[----:B------:R-:W-:Y:S01]  /*28dc0*/  I2FP.F32.S32 R11, R11 ;  /* 0x0000000b000b7245 */ /* 0x000fe20000201400 */
[----:B------:R-:W-:Y:S01]  /*28dd0*/  FFMA.FTZ R102, R5, -UR7, R102 ;  /* 0x8000000705667c23 */ /* 0x000fe20008010066 */
[----:B------:R-:W-:Y:S01]  /*28de0*/  ISETP.GE.AND P0, PT, R4, R210, PT ;  /* 0x000000d20400720c */ /* 0x000fe20003f06270 */
[----:B------:R-:W-:Y:S01]  /*28df0*/  VIADD R5, R0, 0x60 ;  /* 0x0000006000057836 */ /* 0x000fe20000000000 */
[----:B------:R-:W-:Y:S01]  /*28e00*/  FSEL R97, R97, -INF , !P4 ;  /* 0xff80000061617808 */ /* 0x000fe20006000000 */
[----:B------:R-:W-:Y:S01]  /*28e10*/  FFMA.FTZ R100, R11, -UR7, R100 ;  /* 0x800000070b647c23 */ /* 0x000fe20008010064 */
[----:B------:R-:W-:Y:S02]  /*28e20*/  FSEL R98, R98, -INF , !P3 ;  /* 0xff80000062627808 */ /* 0x000fe40005800000 */
[----:B------:R-:W-:Y:S02]  /*28e30*/  FSEL R99, R99, -INF , !P2 ;  /* 0xff80000063637808 */ /* 0x000fe40005000000 */
[C---:B------:R-:W-:Y:S02]  /*28e40*/  ISETP.GE.AND P2, PT, R4.reuse, R208, PT ;  /* 0x000000d00400720c */ /* 0x040fe40003f46270 */
[C---:B------:R-:W-:Y:S02]  /*28e50*/  ISETP.GE.AND P3, PT, R4.reuse, R209, PT ;  /* 0x000000d10400720c */ /* 0x040fe40003f66270 */
[----:B------:R-:W-:Y:S01]  /*28e60*/  ISETP.GE.AND P4, PT, R4, R211, PT ;  /* 0x000000d30400720c */ /* 0x000fe20003f86270 */
[----:B------:R-:W-:Y:S01]  /*28e70*/  VIADD R4, R0, 0x61 ;  /* 0x0000006100047836 */ /* 0x000fe20000000000 */
[----:B------:R-:W-:Y:S02]  /*28e80*/  FSEL R95, R95, -INF , !P0 ;  /* 0xff8000005f5f7808 */ /* 0x000fe40004000000 */
[----:B------:R-:W-:Y:S02]  /*28e90*/  ISETP.GT.AND P0, PT, R2, R5, PT ;  /* 0x000000050200720c */ /* 0x000fe40003f04270 */
[----:B------:R-:W-:Y:S02]  /*28ea0*/  IABS R6, R6 ;  /* 0x0000000600067213 */ /* 0x000fe40000000000 */
[----:B------:R-:W-:Y:S02]  /*28eb0*/  FSEL R100, R100, -INF , !P0 ;  /* 0xff80000064647808 */ /* 0x000fe40004000000 */
[----:B------:R-:W-:Y:S02]  /*28ec0*/  ISETP.GT.AND P0, PT, R2, R4, PT ;  /* 0x000000040200720c */ /* 0x000fe40003f04270 */
[----:B------:R-:W-:Y:S02]  /*28ed0*/  I2FP.F32.S32 R6, R6 ;  /* 0x0000000600067245 */ /* 0x000fe40000201400 */
[----:B------:R-:W-:Y:S02]  /*28ee0*/  FSEL R101, R101, -INF , !P0 ;  /* 0xff80000065657808 */ /* 0x000fe40004000000 */
[----:B------:R-:W-:Y:S01]  /*28ef0*/  IABS R7, R7 ;  /* 0x0000000700077213 */ /* 0x000fe20000000000 */
[----:B------:R-:W-:Y:S01]  /*28f00*/  FFMA.FTZ R105, R6, -UR7, R105 ;  /* 0x8000000706697c23 */ /* 0x000fe20008010069 */
[----:B------:R-:W-:Y:S02]  /*28f10*/  ISETP.GT.AND P0, PT, R3, R5, PT ;  /* 0x000000050300720c */ /* 0x000fe40003f04270 */
[----:B------:R-:W-:Y:S01]  /*28f20*/  IABS R6, R8 ;  /* 0x0000000800067213 */ /* 0x000fe20000000000 */
[----:B------:R-:W-:Y:S01]  /*28f30*/  VIADD R8, R189, 0xfffffff0 ;  /* 0xfffffff0bd087836 */ /* 0x000fe20000000000 */
[----:B------:R-:W-:Y:S02]  /*28f40*/  I2FP.F32.S32 R7, R7 ;  /* 0x0000000700077245 */ /* 0x000fe40000201400 */
[----:B------:R-:W-:Y:S02]  /*28f50*/  FSEL R102, R102, -INF , !P0 ;  /* 0xff80000066667808 */ /* 0x000fe40004000000 */
[----:B------:R-:W-:Y:S01]  /*28f60*/  ISETP.GT.AND P0, PT, R3, R4, PT ;  /* 0x000000040300720c */ /* 0x000fe20003f04270 */
[----:B------:R-:W-:Y:S01]  /*28f70*/  FFMA.FTZ R104, R7, -UR7, R104 ;  /* 0x8000000707687c23 */ /* 0x000fe20008010068 */
[----:B------:R-:W-:Y:S02]  /*28f80*/  IABS R9, R9 ;  /* 0x0000000900097213 */ /* 0x000fe40000000000 */
[----:B------:R-:W-:Y:S02]  /*28f90*/  I2FP.F32.S32 R6, R6 ;  /* 0x0000000600067245 */ /* 0x000fe40000201400 */
[----:B------:R-:W-:Y:S02]  /*28fa0*/  FSEL R93, R93, -INF , !P2 ;  /* 0xff8000005d5d7808 */ /* 0x000fe40005000000 */
[----:B------:R-:W-:Y:S01]  /*28fb0*/  FSEL R103, R103, -INF , !P0 ;  /* 0xff80000067677808 */ /* 0x000fe20004000000 */
[----:B------:R-:W-:Y:S01]  /*28fc0*/  FFMA.FTZ R107, R6, -UR7, R107 ;  /* 0x80000007066b7c23 */ /* 0x000fe2000801006b */
[----:B------:R-:W-:Y:S01]  /*28fd0*/  FSEL R201, R96, -INF , !P5 ;  /* 0xff80000060c97808 */ /* 0x000fe20006800000 */
[----:B------:R-:W-:Y:S01]  /*28fe0*/  IMAD.IADD R6, R223, 0x1, -R10 ;  /* 0x00000001df067824 */ /* 0x000fe200078e0a0a */
[----:B------:R-:W-:Y:S01]  /*28ff0*/  FSEL R200, R97, -INF , !P3 ;  /* 0xff80000061c87808 */ /* 0x000fe20005800000 */
[----:B------:R-:W-:Y:S01]  /*29000*/  IMAD.MOV.U32 R96, RZ, RZ, R220 ;  /* 0x000000ffff607224 */ /* 0x000fe200078e00dc */
[----:B------:R-:W-:Y:S01]  /*29010*/  FSEL R205, R98, -INF , !P6 ;  /* 0xff80000062cd7808 */ /* 0x000fe20007000000 */
[----:B------:R-:W-:Y:S01]  /*29020*/  IMAD.MOV.U32 R97, RZ, RZ, R212 ;  /* 0x000000ffff617224 */ /* 0x000fe200078e00d4 */
[----:B------:R-:W-:Y:S02]  /*29030*/  FSEL R204, R99, -INF , !P4 ;  /* 0xff80000063cc7808 */ /* 0x000fe40006000000 */
[----:B------:R-:W-:Y:S01]  /*29040*/  I2FP.F32.S32 R7, R9 ;  /* 0x0000000900077245 */ /* 0x000fe20000201400 */
[----:B------:R-:W-:Y:S01]  /*29050*/  IMAD.IADD R9, R225, 0x1, -R8 ;  /* 0x00000001e1097824 */ /* 0x000fe200078e0a08 */
[-C--:B------:R-:W-:Y:S02]  /*29060*/  ISETP.GT.AND P2, PT, R169, R5.reuse, PT ;  /* 0x00000005a900720c */ /* 0x080fe40003f44270 */
[----:B------:R-:W-:Y:S01]  /*29070*/  ISETP.GT.AND P0, PT, R168, R5, PT ;  /* 0x00000005a800720c */ /* 0x000fe20003f04270 */
[----:B------:R-:W-:Y:S01]  /*29080*/  FFMA.FTZ R106, R7, -UR7, R106 ;  /* 0x80000007076a7c23 */ /* 0x000fe2000801006a */
[C---:B------:R-:W-:Y:S02]  /*29090*/  ISETP.GE.AND P5, PT, R5.reuse, R209, PT ;  /* 0x000000d10500720c */ /* 0x040fe40003fa6270 */
[C---:B------:R-:W-:Y:S02]  /*290a0*/  ISETP.GE.AND P6, PT, R5.reuse, R211, PT ;  /* 0x000000d30500720c */ /* 0x040fe40003fc6270 */
[C---:B------:R-:W-:Y:S02]  /*290b0*/  ISETP.GE.AND P4, PT, R5.reuse, R208, PT ;  /* 0x000000d00500720c */ /* 0x040fe40003f86270 */
[----:B------:R-:W-:Y:S01]  /*290c0*/  ISETP.GE.AND P3, PT, R5, R210, PT ;  /* 0x000000d20500720c */ /* 0x000fe20003f66270 */
[----:B------:R-:W-:Y:S01]  /*290d0*/  IMAD.IADD R5, R223, 0x1, -R8 ;  /* 0x00000001df057824 */ /* 0x000fe200078e0a08 */
[----:B------:R-:W-:Y:S02]  /*290e0*/  IABS R6, R6 ;  /* 0x0000000600067213 */ /* 0x000fe40000000000 */
[----:B------:R-:W-:Y:S02]  /*290f0*/  FSEL R94, R94, -INF , !P1 ;  /* 0xff8000005e5e7808 */ /* 0x000fe40004800000 */
[----:B------:R-:W-:Y:S01]  /*29100*/  IABS R7, R5 ;  /* 0x0000000500077213 */ /* 0x000fe20000000000 */
[----:B------:R-:W-:Y:S01]  /*29110*/  IMAD.MOV.U32 R11, RZ, RZ, R6 ;  /* 0x000000ffff0b7224 */ /* 0x000fe200078e0006 */
[----:B------:R-:W-:Y:S02]  /*29120*/  IABS R5, R9 ;  /* 0x0000000900057213 */ /* 0x000fe40000000000 */
[----:B------:R-:W-:Y:S02]  /*29130*/  FSEL R106, R106, -INF , !P0 ;  /* 0xff8000006a6a7808 */ /* 0x000fe40004000000 */
[-C--:B------:R-:W-:Y:S01]  /*29140*/  ISETP.GT.AND P1, PT, R169, R4.reuse, PT ;  /* 0x00000004a900720c */ /* 0x080fe20003f24270 */
[----:B------:R-:W-:Y:S01]  /*29150*/  IMAD.MOV.U32 R9, RZ, RZ, R5 ;  /* 0x000000ffff097224 */ /* 0x000fe200078e0005 */
[----:B------:R-:W-:Y:S02]  /*29160*/  ISETP.GT.AND P0, PT, R168, R4, PT ;  /* 0x00000004a800720c */ /* 0x000fe40003f04270 */
[----:B------:R-:W-:Y:S02]  /*29170*/  FSEL R104, R104, -INF , !P2 ;  /* 0xff80000068687808 */ /* 0x000fe40005000000 */
[----:B------:R-:W-:Y:S02]  /*29180*/  FSEL R105, R105, -INF , !P1 ;  /* 0xff80000069697808 */ /* 0x000fe40004800000 */
[----:B------:R-:W-:Y:S02]  /*29190*/  FSEL R107, R107, -INF , !P0 ;  /* 0xff8000006b6b7808 */ /* 0x000fe40004000000 */
[----:B------:R-:W-:Y:S02]  /*291a0*/  FSEL R194, R100, -INF , !P5 ;  /* 0xff80000064c27808 */ /* 0x000fe40006800000 */
[----:B------:R-:W-:Y:S02]  /*291b0*/  I2FP.F32.S32 R6, R7 ;  /* 0x0000000700067245 */ /* 0x000fe40000201400 */
[C---:B------:R-:W-:Y:S02]  /*291c0*/  ISETP.GE.AND P0, PT, R4.reuse, R209, PT ;  /* 0x000000d10400720c */ /* 0x040fe40003f06270 */
[----:B------:R-:W-:Y:S01]  /*291d0*/  ISETP.GE.AND P5, PT, R4, R211, PT ;  /* 0x000000d30400720c */ /* 0x000fe20003fa6270 */
[----:B------:R-:W-:Y:S01]  /*291e0*/  FFMA.FTZ R108, R6, -UR7, R108 ;  /* 0x80000007066c7c23 */ /* 0x000fe2000801006c */
[----:B------:R-:W-:Y:S01]  /*291f0*/  ISETP.GE.AND P1, PT, R4, R208, PT ;  /* 0x000000d00400720c */ /* 0x000fe20003f26270 */
[----:B------:R-:W-:Y:S01]  /*29200*/  VIADD R6, R0, 0x69 ;  /* 0x0000006900067836 */ /* 0x000fe20000000000 */
[----:B------:R-:W-:Y:S02]  /*29210*/  I2FP.F32.S32 R5, R11 ;  /* 0x0000000b00057245 */ /* 0x000fe40000201400 */
[----:B------:R-:W-:Y:S01]  /*29220*/  I2FP.F32.S32 R7, R9 ;  /* 0x0000000900077245 */ /* 0x000fe20000201400 */
[----:B------:R-:W-:Y:S01]  /*29230*/  IMAD.IADD R9, R221, 0x1, -R8 ;  /* 0x00000001dd097824 */ /* 0x000fe200078e0a08 */
[----:B------:R-:W-:Y:S01]  /*29240*/  ISETP.GE.AND P2, PT, R4, R210, PT ;  /* 0x000000d20400720c */ /* 0x000fe20003f46270 */
[----:B------:R-:W-:Y:S01]  /*29250*/  VIADD R4, R0, 0x68 ;  /* 0x0000006800047836 */ /* 0x000fe20000000000 */
[----:B------:R-:W-:Y:S01]  /*29260*/  FSEL R193, R101, -INF , !P0 ;  /* 0xff80000065c17808 */ /* 0x000fe20004000000 */
[----:B------:R-:W-:Y:S01]  /*29270*/  FFMA.FTZ R109, R5, -UR7, R109 ;  /* 0x80000007056d7c23 */ /* 0x000fe2000801006d */
[----:B------:R-:W-:Y:S01]  /*29280*/  IABS R9, R9 ;  /* 0x0000000900097213 */ /* 0x000fe20000000000 */
[----:B------:R-:W-:Y:S01]  /*29290*/  FFMA.FTZ R110, R7, -UR7, R110 ;  /* 0x80000007076e7c23 */ /* 0x000fe2000801006e */
[----:B------:R-:W-:Y:S01]  /*292a0*/  ISETP.GT.AND P0, PT, R169, R4, PT ;  /* 0x00000004a900720c */ /* 0x000fe20003f04270 */
[--C-:B------:R-:W-:Y:S01]  /*292b0*/  IMAD.IADD R5, R225, 0x1, -R10.reuse ;  /* 0x00000001e1057824 */ /* 0x100fe200078e0a0a */
[----:B------:R-:W-:Y:S01]  /*292c0*/  I2FP.F32.S32 R9, R9 ;  /* 0x0000000900097245 */ /* 0x000fe20000201400 */
[----:B------:R-:W-:Y:S01]  /*292d0*/  IMAD.IADD R7, R221, 0x1, -R10 ;  /* 0x00000001dd077824 */ /* 0x000fe200078e0a0a */
[----:B------:R-:W-:Y:S01]  /*292e0*/  FSEL R108, R108, -INF , !P0 ;  /* 0xff8000006c6c7808 */ /* 0x000fe20004000000 */
[C---:B------:R-:W-:Y:S01]  /*292f0*/  IMAD.IADD R8, R224.reuse, 0x1, -R8 ;  /* 0x00000001e0087824 */ /* 0x040fe200078e0a08 */
[----:B------:R-:W-:Y:S01]  /*29300*/  IABS R5, R5 ;  /* 0x0000000500057213 */ /* 0x000fe20000000000 */
[----:B--2---:R-:W-:Y:S01]  /*29310*/  IMAD.MOV.U32 R69, RZ, RZ, R55 ;  /* 0x000000ffff457224 */ /* 0x004fe200078e0037 */
[----:B------:R-:W-:Y:S01]  /*29320*/  IABS R7, R7 ;  /* 0x0000000700077213 */ /* 0x000fe20000000000 */
[----:B------:R-:W-:Y:S01]  /*29330*/  IMAD.IADD R10, R224, 0x1, -R10 ;  /* 0x00000001e00a7824 */ /* 0x000fe200078e0a0a */
[----:B------:R-:W-:Y:S01]  /*29340*/  ISETP.GT.AND P0, PT, R169, R6, PT ;  /* 0x00000006a900720c */ /* 0x000fe20003f04270 */
[----:B------:R-:W-:Y:S01]  /*29350*/  FFMA.FTZ R112, R9, -UR7, R112 ;  /* 0x8000000709707c23 */ /* 0x000fe20008010070 */
[----:B------:R-:W-:Y:S01]  /*29360*/  I2FP.F32.S32 R5, R5 ;  /* 0x0000000500057245 */ /* 0x000fe20000201400 */
[----:B------:R-:W-:Y:S01]  /*29370*/  VIADD R9, R189, 0xfffffff8 ;  /* 0xfffffff8bd097836 */ /* 0x000fe20000000000 */
[----:B------:R-:W-:Y:S01]  /*29380*/  FSEL R109, R109, -INF , !P0 ;  /* 0xff8000006d6d7808 */ /* 0x000fe20004000000 */
[----:B------:R-:W-:Y:S01]  /*29390*/  IMAD.MOV.U32 R55, RZ, RZ, R49 ;  /* 0x000000ffff377224 */ /* 0x000fe200078e0031 */
[----:B------:R-:W-:Y:S01]  /*293a0*/  I2FP.F32.S32 R7, R7 ;  /* 0x0000000700077245 */ /* 0x000fe20000201400 */
[----:B------:R-:W-:Y:S01]  /*293b0*/  FFMA.FTZ R111, R5, -UR7, R111 ;  /* 0x80000007056f7c23 */ /* 0x000fe2000801006f */
[----:B------:R-:W-:Y:S01]  /*293c0*/  ISETP.GT.AND P0, PT, R168, R4, PT ;  /* 0x00000004a800720c */ /* 0x000fe20003f04270 */
[----:B------:R-:W-:Y:S01]  /*293d0*/  IMAD.MOV.U32 R71, RZ, RZ, R55 ;  /* 0x000000ffff477224 */ /* 0x000fe200078e0037 */
[----:B------:R-:W-:Y:S01]  /*293e0*/  FSEL R197, R102, -INF , !P6 ;  /* 0xff80000066c57808 */ /* 0x000fe20007000000 */
[----:B------:R-:W-:Y:S01]  /*293f0*/  IMAD.U32 R102, RZ, RZ, UR27 ;  /* 0x0000001bff667e24 */ /* 0x000fe2000f8e00ff */
[----:B------:R-:W-:Y:S01]  /*29400*/  FSEL R195, R103, -INF , !P5 ;  /* 0xff80000067c37808 */ /* 0x000fe20006800000 */
[----:B------:R-:W-:Y:S01]  /*29410*/  FFMA.FTZ R113, R7, -UR7, R113 ;  /* 0x8000000707717c23 */ /* 0x000fe20008010071 */
[----:B------:R-:W-:Y:S01]  /*29420*/  FSEL R110, R110, -INF , !P0 ;  /* 0xff8000006e6e7808 */ /* 0x000fe20004000000 */
[--C-:B------:R-:W-:Y:S01]  /*29430*/  IMAD.IADD R7, R224, 0x1, -R9.reuse ;  /* 0x00000001e0077824 */ /* 0x100fe200078e0a09 */
[----:B------:R-:W-:Y:S02]  /*29440*/  ISETP.GT.AND P0, PT, R168, R6, PT ;  /* 0x00000006a800720c */ /* 0x000fe40003f04270 */
[C---:B------:R-:W-:Y:S02]  /*29450*/  ISETP.GT.AND P6, PT, R2.reuse, R4, PT ;  /* 0x000000040200720c */ /* 0x040fe40003fc4270 */
[----:B------:R-:W-:Y:S02]  /*29460*/  ISETP.GT.AND P5, PT, R2, R6, PT ;  /* 0x000000060200720c */ /* 0x000fe40003fa4270 */
[----:B------:R-:W-:Y:S01]  /*29470*/  IABS R5, R8 ;  /* 0x0000000800057213 */ /* 0x000fe20000000000 */
[----:B------:R-:W-:Y:S01]  /*29480*/  VIADD R8, R189, 0xfffffff9 ;  /* 0xfffffff9bd087836 */ /* 0x000fe20000000000 */
[----:B------:R-:W-:Y:S02]  /*29490*/  FSEL R111, R111, -INF , !P0 ;  /* 0xff8000006f6f7808 */ /* 0x000fe40004000000 */
[----:B------:R-:W-:Y:S01]  /*294a0*/  FSEL R104, R104, -INF , !P4 ;  /* 0xff80000068687808 */ /* 0x000fe20006000000 */
[----:B------:R-:W-:Y:S01]  /*294b0*/  IMAD.IADD R11, R224, 0x1, -R8 ;  /* 0x00000001e00b7824 */ /* 0x000fe200078e0a08 */
[----:B------:R-:W-:Y:S02]  /*294c0*/  FSEL R105, R105, -INF , !P1 ;  /* 0xff80000069697808 */ /* 0x000fe40004800000 */
[----:B------:R-:W-:Y:S02]  /*294d0*/  FSEL R112, R112, -INF , !P6 ;  /* 0xff80000070707808 */ /* 0x000fe40007000000 */
[----:B------:R-:W-:Y:S02]  /*294e0*/  I2FP.F32.S32 R5, R5 ;  /* 0x0000000500057245 */ /* 0x000fe40000201400 */
[----:B------:R-:W-:Y:S02]  /*294f0*/  FSEL R113, R113, -INF , !P5 ;  /* 0xff80000071717808 */ /* 0x000fe40006800000 */
[----:B------:R-:W-:Y:S01]  /*29500*/  ISETP.GT.AND P4, PT, R3, R4, PT ;  /* 0x000000040300720c */ /* 0x000fe20003f84270 */
[----:B------:R-:W-:Y:S01]  /*29510*/  FFMA.FTZ R114, R5, -UR7, R114 ;  /* 0x8000000705727c23 */ /* 0x000fe20008010072 */
[C---:B------:R-:W-:Y:S01]  /*29520*/  ISETP.GE.AND P0, PT, R4.reuse, R208, PT ;  /* 0x000000d00400720c */ /* 0x040fe20003f06270 */
[C---:B------:R-:W-:Y:S01]  /*29530*/  IMAD.IADD R5, R221.reuse, 0x1, -R8 ;  /* 0x00000001dd057824 */ /* 0x040fe200078e0a08 */
[C---:B------:R-:W-:Y:S02]  /*29540*/  ISETP.GE.AND P1, PT, R4.reuse, R210, PT ;  /* 0x000000d20400720c */ /* 0x040fe40003f26270 */
[C---:B------:R-:W-:Y:S02]  /*29550*/  ISETP.GE.AND P6, PT, R4.reuse, R209, PT ;  /* 0x000000d10400720c */ /* 0x040fe40003fc6270 */
[----:B------:R-:W-:Y:S01]  /*29560*/  ISETP.GE.AND P5, PT, R4, R211, PT ;  /* 0x000000d30400720c */ /* 0x000fe20003fa6270 */
[----:B------:R-:W-:Y:S01]  /*29570*/  IMAD.IADD R4, R221, 0x1, -R9 ;  /* 0x00000001dd047824 */ /* 0x000fe200078e0a09 */
[----:B------:R-:W-:Y:S02]  /*29580*/  IABS R12, R10 ;  /* 0x0000000a000c7213 */ /* 0x000fe40000000000 */
[----:B------:R-:W-:Y:S02]  /*29590*/  IABS R10, R5 ;  /* 0x00000005000a7213 */ /* 0x000fe40000000000 */
[----:B------:R-:W-:Y:S02]  /*295a0*/  IABS R4, R4 ;  /* 0x0000000400047213 */ /* 0x000fe40000000000 */
[----:B------:R-:W-:Y:S02]  /*295b0*/  IABS R7, R7 ;  /* 0x0000000700077213 */ /* 0x000fe40000000000 */
[----:B------:R-:W-:Y:S01]  /*295c0*/  I2FP.F32.S32 R12, R12 ;  /* 0x0000000c000c7245 */ /* 0x000fe20000201400 */
[----:B------:R-:W-:Y:S01]  /*295d0*/  IMAD.MOV.U32 R5, RZ, RZ, R4 ;  /* 0x000000ffff057224 */ /* 0x000fe200078e0004 */
[----:B------:R-:W-:Y:S02]  /*295e0*/  IABS R4, R11 ;  /* 0x0000000b00047213 */ /* 0x000fe40000000000 */
[----:B------:R-:W-:Y:S01]  /*295f0*/  FSEL R106, R106, -INF , !P3 ;  /* 0xff8000006a6a7808 */ /* 0x000fe20005800000 */
[----:B------:R-:W-:Y:S01]  /*29600*/  FFMA.FTZ R115, R12, -UR7, R115 ;  /* 0x800000070c737c23 */ /* 0x000fe20008010073 */
[----:B------:R-:W-:Y:S01]  /*29610*/  I2FP.F32.S32 R11, R5 ;  /* 0x00000005000b7245 */ /* 0x000fe20000201400 */
[----:B------:R-:W-:Y:S01]  /*29620*/  IMAD.MOV.U32 R5, RZ, RZ, R7 ;  /* 0x000000ffff057224 */ /* 0x000fe200078e0007 */
[----:B------:R-:W-:Y:S01]  /*29630*/  FSEL R107, R107, -INF , !P2 ;  /* 0xff8000006b6b7808 */ /* 0x000fe20005000000 */
[----:B------:R-:W-:Y:S01]  /*29640*/  VIADD R7, R0, 0x79 ;  /* 0x0000007900077836 */ /* 0x000fe20000000000 */
[----:B------:R-:W-:Y:S01]  /*29650*/  FSEL R110, R110, -INF , !P1 ;  /* 0xff8000006e6e7808 */ /* 0x000fe20004800000 */
[----:B------:R-:W-:Y:S01]  /*29660*/  FFMA.FTZ R116, R11, -UR7, R116 ;  /* 0x800000070b747c23 */ /* 0x000fe20008010074 */
[----:B------:R-:W-:Y:S02]  /*29670*/  I2FP.F32.S32 R5, R5 ;  /* 0x0000000500057245 */ /* 0x000fe40000201400 */
[----:B------:R-:W-:Y:S02]  /*29680*/  ISETP.GT.AND P2, PT, R3, R6, PT ;  /* 0x000000060300720c */ /* 0x000fe40003f44270 */
[----:B------:R-:W-:Y:S01]  /*29690*/  I2FP.F32.S32 R4, R4 ;  /* 0x0000000400047245 */ /* 0x000fe20000201400 */
[----:B------:R-:W-:Y:S01]  /*296a0*/  FFMA.FTZ R118, R5, -UR7, R118 ;  /* 0x8000000705767c23 */ /* 0x000fe20008010076 */
[----:B------:R-:W-:Y:S01]  /*296b0*/  FSEL R115, R115, -INF , !P2 ;  /* 0xff80000073737808 */ /* 0x000fe20005000000 */
[----:B------:R-:W-:Y:S01]  /*296c0*/  VIADD R5, R0, 0x70 ;  /* 0x0000007000057836 */ /* 0x000fe20000000000 */
[----:B------:R-:W-:Y:S01]  /*296d0*/  FSEL R108, R108, -INF , !P0 ;  /* 0xff8000006c6c7808 */ /* 0x000fe20004000000 */
[----:B------:R-:W-:Y:S01]  /*296e0*/  FFMA.FTZ R119, R4, -UR7, R119 ;  /* 0x8000000704777c23 */ /* 0x000fe20008010077 */
[----:B------:R-:W-:Y:S01]  /*296f0*/  ISETP.GE.AND P2, PT, R6, R208, PT ;  /* 0x000000d00600720c */ /* 0x000fe20003f46270 */
[----:B------:R-:W-:Y:S01]  /*29700*/  VIADD R4, R0, 0x71 ;  /* 0x0000007100047836 */ /* 0x000fe20000000000 */
[-C--:B------:R-:W-:Y:S01]  /*29710*/  ISETP.GT.AND P3, PT, R2, R5.reuse, PT ;  /* 0x000000050200720c */ /* 0x080fe20003f64270 */
[--C-:B------:R-:W-:Y:S01]  /*29720*/  IMAD.IADD R0, R223, 0x1, -R8.reuse ;  /* 0x00000001df007824 */ /* 0x100fe200078e0a08 */
[----:B------:R-:W-:Y:S01]  /*29730*/  ISETP.GT.AND P1, PT, R3, R5, PT ;  /* 0x000000050300720c */ /* 0x000fe20003f24270 */
[----:B------:R-:W-:Y:S01]  /*29740*/  IMAD.IADD R8, R225, 0x1, -R8 ;  /* 0x00000001e1087824 */ /* 0x000fe200078e0a08 */
[----:B------:R-:W-:Y:S02]  /*29750*/  FSEL R116, R116, -INF , !P3 ;  /* 0xff80000074747808 */ /* 0x000fe40005800000 */
[----:B------:R-:W-:Y:S02]  /*29760*/  FSEL R118, R118, -INF , !P1 ;  /* 0xff80000076767808 */ /* 0x000fe40004800000 */
[C---:B------:R-:W-:Y:S02]  /*29770*/  ISETP.GE.AND P0, PT, R6.reuse, R210, PT ;  /* 0x000000d20600720c */ /* 0x040fe40003f06270 */
[C---:B------:R-:W-:Y:S02]  /*29780*/  ISETP.GE.AND P3, PT, R6.reuse, R209, PT ;  /* 0x000000d10600720c */ /* 0x040fe40003f66270 */
[----:B------:R-:W-:Y:S01]  /*29790*/  ISETP.GE.AND P1, PT, R6, R211, PT ;  /* 0x000000d30600720c */ /* 0x000fe20003f26270 */
[--C-:B------:R-:W-:Y:S01]  /*297a0*/  IMAD.IADD R6, R223, 0x1, -R9.reuse ;  /* 0x00000001df067824 */ /* 0x100fe200078e0a09 */
[----:B------:R-:W-:Y:S01]  /*297b0*/  I2FP.F32.S32 R10, R10 ;  /* 0x0000000a000a7245 */ /* 0x000fe20000201400 */
[----:B------:R-:W-:Y:S01]  /*297c0*/  IMAD.IADD R9, R225, 0x1, -R9 ;  /* 0x00000001e1097824 */ /* 0x000fe200078e0a09 */
[----:B------:R-:W-:Y:S02]  /*297d0*/  FSEL R111, R111, -INF , !P0 ;  /* 0xff8000006f6f7808 */ /* 0x000fe40004000000 */
[----:B------:R-:W-:Y:S01]  /*297e0*/  IABS R11, R6 ;  /* 0x00000006000b7213 */ /* 0x000fe20000000000 */
[----:B------:R-:W-:Y:S01]  /*297f0*/  FFMA.FTZ R117, R10, -UR7, R117 ;  /* 0x800000070a757c23 */ /* 0x000fe20008010075 */
[----:B------:R-:W-:Y:S02]  /*29800*/  IABS R6, R0 ;  /* 0x0000000000067213 */ /* 0x000fe40000000000 */
[----:B------:R-:W-:Y:S01]  /*29810*/  IABS R10, R9 ;  /* 0x00000009000a7213 */ /* 0x000fe20000000000 */
[----:B------:R-:W-:Y:S01]  /*29820*/  IMAD.MOV.U32 R0, RZ, RZ, R11 ;  /* 0x000000ffff007224 */ /* 0x000fe200078e000b */
[----:B------:R-:W-:Y:S02]  /*29830*/  IABS R9, R8 ;  /* 0x0000000800097213 */ /* 0x000fe40000000000 */
[----:B------:R-:W-:Y:S01]  /*29840*/  ISETP.GT.AND P0, PT, R3, R4, PT ;  /* 0x000000040300720c */ /* 0x000fe20003f04270 */
[----:B------:R-:W-:Y:S01]  /*29850*/  IMAD.MOV.U32 R8, RZ, RZ, R10 ;  /* 0x000000ffff087224 */ /* 0x000fe200078e000a */
[----:B------:R-:W-:Y:S01]  /*29860*/  I2FP.F32.S32 R0, R0 ;  /* 0x0000000000007245 */ /* 0x000fe20000201400 */
[----:B------:R-:W-:Y:S01]  /*29870*/  IMAD.IADD R10, R223, 0x1, -R189 ;  /* 0x00000001df0a7824 */ /* 0x000fe200078e0abd */
[----:B------:R-:W-:Y:S02]  /*29880*/  FSEL R119, R119, -INF , !P0 ;  /* 0xff80000077777808 */ /* 0x000fe40004000000 */
[----:B------:R-:W-:Y:S01]  /*29890*/  I2FP.F32.S32 R8, R8 ;  /* 0x0000000800087245 */ /* 0x000fe20000201400 */
[----:B------:R-:W-:Y:S01]  /*298a0*/  FFMA.FTZ R120, R0, -UR7, R120 ;  /* 0x8000000700787c23 */ /* 0x000fe20008010078 */
[----:B------:R-:W-:Y:S02]  /*298b0*/  IABS R0, R10 ;  /* 0x0000000a00007213 */ /* 0x000fe40000000000 */
[----:B------:R-:W-:Y:S01]  /*298c0*/  I2FP.F32.S32 R9, R9 ;  /* 0x0000000900097245 */ /* 0x000fe20000201400 */
[----:B------:R-:W-:Y:S01]  /*298d0*/  FFMA.FTZ R122, R8, -UR7, R122 ;  /* 0x80000007087a7c23 */ /* 0x000fe2000801007a */
[----:B------:R-:W-:Y:S01]  /*298e0*/  I2FP.F32.S32 R0, R0 ;  /* 0x0000000000007245 */ /* 0x000fe20000201400 */
[----:B------:R-:W-:Y:S01]  /*298f0*/  IMAD.IADD R8, R225, 0x1, -R17 ;  /* 0x00000001e1087824 */ /* 0x000fe200078e0a11 */
[----:B------:R-:W-:Y:S01]  /*29900*/  ISETP.GT.AND P0, PT, R169, R5, PT ;  /* 0x00000005a900720c */ /* 0x000fe20003f04270 */
[----:B------:R-:W-:Y:S01]  /*29910*/  FFMA.FTZ R123, R9, -UR7, R123 ;  /* 0x80000007097b7c23 */ /* 0x000fe2000801007b */
[----:B------:R-:W-:Y:S01]  /*29920*/  FSEL R109, R109, -INF , !P2 ;  /* 0xff8000006d6d7808 */ /* 0x000fe20005000000 */
[----:B------:R-:W-:Y:S01]  /*29930*/  FFMA.FTZ R124, R0, -UR7, R124 ;  /* 0x80000007007c7c23 */ /* 0x000fe2000801007c */
[----:B------:R-:W-:Y:S01]  /*29940*/  I2FP.F32.S32 R6, R6 ;  /* 0x0000000600067245 */ /* 0x000fe20000201400 */
[----:B------:R-:W-:Y:S01]  /*29950*/  IMAD.IADD R0, R225, 0x1, -R189 ;  /* 0x00000001e1007824 */ /* 0x000fe200078e0abd */
[----:B------:R-:W-:Y:S02]  /*29960*/  ISETP.GT.AND P2, PT, R2, R4, PT ;  /* 0x000000040200720c */ /* 0x000fe40003f44270 */
[----:B------:R-:W-:Y:S01]  /*29970*/  FSEL R22, R120, -INF , !P0 ;  /* 0xff80000078167808 */ /* 0x000fe20004000000 */
[----:B------:R-:W-:Y:S01]  /*29980*/  FFMA.FTZ R121, R6, -UR7, R121 ;  /* 0x8000000706797c23 */ /* 0x000fe20008010079 */
[----:B------:R-:W-:Y:S01]  /*29990*/  IABS R0, R0 ;  /* 0x0000000000007213 */ /* 0x000fe20000000000 */
[----:B------:R-:W-:Y:S01]  /*299a0*/  IMAD.IADD R6, R223, 0x1, -R17 ;  /* 0x00000001df067824 */ /* 0x000fe200078e0a11 */
[----:B------:R-:W-:Y:S02]  /*299b0*/  IABS R8, R8 ;  /* 0x0000000800087213 */ /* 0x000fe40000000000 */
[----:B------:R-:W-:Y:S02]  /*299c0*/  I2FP.F32.S32 R0, R0 ;  /* 0x0000000000007245 */ /* 0x000fe40000201400 */
[----:B------:R-:W-:Y:S02]  /*299d0*/  ISETP.GT.AND P0, PT, R168, R4, PT ;  /* 0x00000004a800720c */ /* 0x000fe40003f04270 */
[----:B------:R-:W-:Y:S01]  /*299e0*/  FSEL R117, R117, -INF , !P2 ;  /* 0xff80000075757808 */ /* 0x000fe20005000000 */
[----:B------:R-:W-:Y:S01]  /*299f0*/  FFMA.FTZ R126, R0, -UR7, R126 ;  /* 0x80000007007e7c23 */ /* 0x000fe2000801007e */
[----:B------:R-:W-:Y:S02]  /*29a00*/  I2FP.F32.S32 R0, R8 ;  /* 0x0000000800007245 */ /* 0x000fe40000201400 */
[----:B------:R-:W-:Y:S02]  /*29a10*/  ISETP.GT.AND P2, PT, R169, R4, PT ;  /* 0x00000004a900720c */ /* 0x000fe40003f44270 */
[----:B------:R-:W-:Y:S01]  /*29a20*/  FSEL R21, R123, -INF , !P0 ;  /* 0xff8000007b157808 */ /* 0x000fe20004000000 */
[----:B------:R-:W-:Y:S01]  /*29a30*/  FFMA.FTZ R127, R0, -UR7, R127 ;  /* 0x80000007007f7c23 */ /* 0x000fe2000801007f */
[----:B------:R-:W-:Y:S01]  /*29a40*/  ISETP.GE.AND P0, PT, R5, R209, PT ;  /* 0x000000d10500720c */ /* 0x000fe20003f06270 */
[--C-:B------:R-:W-:Y:S01]  /*29a50*/  IMAD.IADD R0, R221, 0x1, -R189.reuse ;  /* 0x00000001dd007824 */ /* 0x100fe200078e0abd */
[----:B------:R-:W-:Y:S01]  /*29a60*/  FSEL R20, R121, -INF , !P2 ;  /* 0xff80000079147808 */ /* 0x000fe20005000000 */
[----:B------:R-:W-:Y:S01]  /*29a70*/  IMAD.IADD R189, R224, 0x1, -R189 ;  /* 0x00000001e0bd7824 */ /* 0x000fe200078e0abd */
[----:B------:R-:W-:Y:S02]  /*29a80*/  ISETP.GT.AND P2, PT, R168, R7, PT ;  /* 0x00000007a800720c */ /* 0x000fe40003f44270 */
[----:B------:R-:W-:Y:S01]  /*29a90*/  FSEL R101, R116, -INF , !P0 ;  /* 0xff80000074657808 */ /* 0x000fe20004000000 */
[----:B------:R-:W-:Y:S01]  /*29aa0*/  IMAD.MOV.U32 R116, RZ, RZ, R232 ;  /* 0x000000ffff747224 */ /* 0x000fe200078e00e8 */
[----:B------:R-:W-:Y:S02]  /*29ab0*/  ISETP.GE.AND P0, PT, R4, R209, PT ;  /* 0x000000d10400720c */ /* 0x000fe40003f06270 */
[----:B------:R-:W-:Y:S02]  /*29ac0*/  FSEL R191, R112, -INF , !P6 ;  /* 0xff80000070bf7808 */ /* 0x000fe40007000000 */
[----:B------:R-:W-:Y:S02]  /*29ad0*/  FSEL R13, R127, -INF , !P2 ;  /* 0xff8000007f0d7808 */ /* 0x000fe40005000000 */
[----:B------:R-:W-:Y:S01]  /*29ae0*/  FSEL R65, R117, -INF , !P0 ;  /* 0xff80000075417808 */ /* 0x000fe20004000000 */
[----:B------:R-:W-:Y:S01]  /*29af0*/  IMAD.MOV.U32 R117, RZ, RZ, R228 ;  /* 0x000000ffff757224 */ /* 0x000fe200078e00e4 */
[C---:B------:R-:W-:Y:S02]  /*29b00*/  ISETP.GT.AND P6, PT, R2.reuse, R176, PT ;  /* 0x000000b00200720c */ /* 0x040fe40003fc4270 */
[----:B------:R-:W-:Y:S01]  /*29b10*/  ISETP.GT.AND P2, PT, R2, R7, PT ;  /* 0x000000070200720c */ /* 0x000fe20003f44270 */
[----:B------:R-:W-:Y:S01]  /*29b20*/  IMAD.IADD R2, R221, 0x1, -R17 ;  /* 0x00000001dd027824 */ /* 0x000fe200078e0a11 */
[-C--:B------:R-:W-:Y:S02]  /*29b30*/  ISETP.GE.AND P0, PT, R5, R211.reuse, PT ;  /* 0x000000d30500720c */ /* 0x080fe40003f06270 */
[----:B------:R-:W-:Y:S02]  /*29b40*/  IABS R0, R0 ;  /* 0x0000000000007213 */ /* 0x000fe40000000000 */
[----:B------:R-:W-:Y:S02]  /*29b50*/  IABS R6, R6 ;  /* 0x0000000600067213 */ /* 0x000fe40000000000 */
[----:B------:R-:W-:Y:S02]  /*29b60*/  FSEL R190, R115, -INF , !P1 ;  /* 0xff80000073be7808 */ /* 0x000fe40004800000 */
[----:B------:R-:W-:Y:S01]  /*29b70*/  FSEL R115, R118, -INF , !P0 ;  /* 0xff80000076737808 */ /* 0x000fe20004000000 */
[----:B------:R-:W-:Y:S01]  /*29b80*/  IMAD.U32 R118, RZ, RZ, UR27 ;  /* 0x0000001bff767e24 */ /* 0x000fe2000f8e00ff */
[----:B------:R-:W-:Y:S02]  /*29b90*/  I2FP.F32.S32 R0, R0 ;  /* 0x0000000000007245 */ /* 0x000fe40000201400 */
[----:B------:R-:W-:Y:S02]  /*29ba0*/  I2FP.F32.S32 R6, R6 ;  /* 0x0000000600067245 */ /* 0x000fe40000201400 */
[----:B------:R-:W-:Y:S01]  /*29bb0*/  ISETP.GE.AND P0, PT, R4, R211, PT ;  /* 0x000000d30400720c */ /* 0x000fe20003f06270 */
[----:B------:R-:W-:Y:S01]  /*29bc0*/  FFMA.FTZ R128, R0, -UR7, R128 ;  /* 0x8000000700807c23 */ /* 0x000fe20008010080 */
[----:B------:R-:W-:Y:S01]  /*29bd0*/  IABS R2, R2 ;  /* 0x0000000200027213 */ /* 0x000fe20000000000 */
[----:B------:R-:W-:Y:S01]  /*29be0*/  FFMA.FTZ R125, R6, -UR7, R125 ;  /* 0x80000007067d7c23 */ /* 0x000fe2000801007d */
[----:B------:R-:W-:Y:S02]  /*29bf0*/  FSEL R114, R114, -INF , !P4 ;  /* 0xff80000072727808 */ /* 0x000fe40006000000 */
[----:B------:R-:W-:Y:S01]  /*29c00*/  FSEL R100, R119, -INF , !P0 ;  /* 0xff80000077647808 */ /* 0x000fe20004000000 */
[----:B------:R-:W-:Y:S01]  /*29c10*/  IMAD.MOV.U32 R0, RZ, RZ, R2 ;  /* 0x000000ffff007224 */ /* 0x000fe200078e0002 */
[----:B------:R-:W-:Y:S01]  /*29c20*/  FSEL R203, R114, -INF , !P5 ;  /* 0xff80000072cb7808 */ /* 0x000fe20006800000 */
[----:B------:R-:W-:Y:S01]  /*29c30*/  IMAD.MOV.U32 R114, RZ, RZ, R70 ;  /* 0x000000ffff727224 */ /* 0x000fe200078e0046 */
[-C--:B------:R-:W-:Y:S01]  /*29c40*/  ISETP.GE.AND P0, PT, R4, R208.reuse, PT ;  /* 0x000000d00400720c */ /* 0x080fe20003f06270 */
[----:B------:R-:W-:Y:S01]  /*29c50*/  IMAD.MOV.U32 R70, RZ, RZ, R56 ;  /* 0x000000ffff467224 */ /* 0x000fe200078e0038 */
[----:B------:R-:W-:Y:S02]  /*29c60*/  IABS R189, R189 ;  /* 0x000000bd00bd7213 */ /* 0x000fe40000000000 */
[----:B------:R-:W-:Y:S02]  /*29c70*/  ISETP.GT.AND P5, PT, R169, R7, PT ;  /* 0x00000007a900720c */ /* 0x000fe40003fa4270 */
[----:B------:R-:W-:Y:S01]  /*29c80*/  FSEL R20, R20, -INF , !P0 ;  /* 0xff80000014147808 */ /* 0x000fe20004000000 */
[----:B------:R-:W-:Y:S01]  /*29c90*/  IMAD.MOV.U32 R2, RZ, RZ, R189 ;  /* 0x000000ffff027224 */ /* 0x000fe200078e00bd */
[----:B------:R-:W-:Y:S02]  /*29ca0*/  FSEL R113, R113, -INF , !P3 ;  /* 0xff80000071717808 */ /* 0x000fe40005800000 */
[----:B------:R-:W-:Y:S02]  /*29cb0*/  FSEL R125, R125, -INF , !P5 ;  /* 0xff8000007d7d7808 */ /* 0x000fe40006800000 */
[----:B------:R-:W-:Y:S02]  /*29cc0*/  ISETP.GE.AND P0, PT, R7, R208, PT ;  /* 0x000000d00700720c */ /* 0x000fe40003f06270 */
[----:B------:R-:W-:Y:S02]  /*29cd0*/  I2FP.F32.S32 R0, R0 ;  /* 0x0000000000007245 */ /* 0x000fe40000201400 */
[-C--:B------:R-:W-:Y:S02]  /*29ce0*/  ISETP.GT.AND P3, PT, R168, R176.reuse, PT ;  /* 0x000000b0a800720c */ /* 0x080fe40003f64270 */
[----:B------:R-:W-:Y:S01]  /*29cf0*/  FSEL R125, R125, -INF , !P0 ;  /* 0xff8000007d7d7808 */ /* 0x000fe20004000000 */
[----:B------:R-:W-:Y:S01]  /*29d00*/  FFMA.FTZ R129, R0, -UR7, R129 ;  /* 0x8000000700817c23 */ /* 0x000fe20008010081 */
[----:B------:R-:W-:Y:S01]  /*29d10*/  ISETP.GT.AND P4, PT, R169, R176, PT ;  /* 0x000000b0a900720c */ /* 0x000fe20003f84270 */
[----:B------:R-:W-:Y:S01]  /*29d20*/  IMAD.U32 R0, RZ, RZ, UR25 ;  /* 0x00000019ff007e24 */ /* 0x000fe2000f8e00ff */
[----:B------:R-:W-:Y:S02]  /*29d30*/  FSEL R126, R126, -INF , !P3 ;  /* 0xff8000007e7e7808 */ /* 0x000fe40005800000 */
[----:B------:R-:W-:Y:S02]  /*29d40*/  ISETP.GE.AND P0, PT, R176, R210, PT ;  /* 0x000000d2b000720c */ /* 0x000fe40003f06270 */
[----:B------:R-:W-:Y:S02]  /*29d50*/  I2FP.F32.S32 R2, R2 ;  /* 0x0000000200027245 */ /* 0x000fe40000201400 */
[----:B------:R-:W-:Y:S02]  /*29d60*/  ISETP.GT.AND P1, PT, R168, R5, PT ;  /* 0x00000005a800720c */ /* 0x000fe40003f24270 */
[----:B------:R-:W-:Y:S01]  /*29d70*/  FSEL R124, R124, -INF , !P4 ;  /* 0xff8000007c7c7808 */ /* 0x000fe20006000000 */
[----:B------:R-:W-:Y:S01]  /*29d80*/  FFMA.FTZ R130, R2, -UR7, R130 ;  /* 0x8000000702827c23 */ /* 0x000fe20008010082 */
[----:B------:R-:W-:Y:S02]  /*29d90*/  FSEL R126, R126, -INF , !P0 ;  /* 0xff8000007e7e7808 */ /* 0x000fe40004000000 */
[----:B------:R-:W-:Y:S02]  /*29da0*/  FSEL R16, R122, -INF , !P1 ;  /* 0xff8000007a107808 */ /* 0x000fe40004800000 */
[-C--:B------:R-:W-:Y:S02]  /*29db0*/  ISETP.GE.AND P4, PT, R5, R210.reuse, PT ;  /* 0x000000d20500720c */ /* 0x080fe40003f86270 */
[----:B------:R-:W-:Y:S02]  /*29dc0*/  ISETP.GE.AND P0, PT, R7, R210, PT ;  /* 0x000000d20700720c */ /* 0x000fe40003f06270 */
[----:B------:R-:W-:Y:S01]  /*29dd0*/  LOP3.LUT R2, R155, UR28, R0, 0x96, !PT ;  /* 0x0000001c9b027c12 */ /* 0x000fe2000f8e9600 */
[----:B------:R-:W-:Y:S01]  /*29de0*/  UIADD3 UR28, UPT, UPT, UR28, 0x3, URZ ;  /* 0x000000031c1c7890 */ /* 0x000fe2000fffe0ff */
[----:B------:R-:W-:Y:S01]  /*29df0*/  ISETP.GE.AND P1, PT, R5, R208, PT ;  /* 0x000000d00500720c */ /* 0x000fe20003f26270 */
[----:B------:R-:W-:Y:S01]  /*29e00*/  IMAD.U32 R5, RZ, RZ, UR11 ;  /* 0x0000000bff057e24 */ /* 0x000fe2000f8e00ff */
[----:B------:R-:W-:Y:S01]  /*29e10*/  FSEL R16, R16, -INF , !P4 ;  /* 0xff80000010107808 */ /* 0x000fe20006000000 */
[----:B------:R-:W-:Y:S01]  /*29e20*/  UIADD3 UR11, UPT, UPT, UR24, 0x1715609d, URZ ;  /* 0x1715609d180b7890 */ /* 0x000fe2000fffe0ff */
[----:B------:R-:W-:Y:S02]  /*29e30*/  FSEL R13, R13, -INF , !P0 ;  /* 0xff8000000d0d7808 */ /* 0x000fe40004000000 */
[----:B------:R-:W-:Y:S01]  /*29e40*/  FSEL R9, R129, -INF , !P2 ;  /* 0xff80000081097808 */ /* 0x000fe20005000000 */
[----:B------:R-:W-:Y:S01]  /*29e50*/  IMAD.MOV.U32 R129, RZ, RZ, R69 ;  /* 0x000000ffff817224 */ /* 0x000fe200078e0045 */
[----:B---3--:R-:W-:Y:S01]  /*29e60*/  LOP3.LUT R0, R154, UR12, R67, 0x96, !PT ;  /* 0x0000000c9a007c12 */ /* 0x008fe2000f8e9643 */
[----:B------:R-:W-:Y:S01]  /*29e70*/  UIADD3 UR12, UPT, UPT, UR24, 0x78dde6e4, URZ ;  /* 0x78dde6e4180c7890 */ /* 0x000fe2000fffe0ff */
[----:B------:R-:W-:Y:S01]  /*29e80*/  ISETP.GT.AND P4, PT, R3, R7, PT ;  /* 0x000000070300720c */ /* 0x000fe20003f84270 */
[----:B------:R-:W-:Y:S01]  /*29e90*/  IMAD.MOV.U32 R67, RZ, RZ, R53 ;  /* 0x000000ffff437224 */ /* 0x000fe200078e0035 */
[C---:B------:R-:W-:Y:S01]  /*29ea0*/  ISETP.GE.AND P2, PT, R7.reuse, R209, PT ;  /* 0x000000d10700720c */ /* 0x040fe20003f46270 */
[----:B------:R-:W-:Y:S01]  /*29eb0*/  IMAD.WIDE.U32 R74, R0, -0x326172a9, RZ ;  /* 0xcd9e8d57004a7825 */ /* 0x000fe200078e00ff */
[----:B------:R-:W-:Y:S02]  /*29ec0*/  ISETP.GE.AND P0, PT, R7, R211, PT ;  /* 0x000000d30700720c */ /* 0x000fe40003f06270 */
[----:B----4-:R-:W-:Y:S01]  /*29ed0*/  LOP3.LUT R192, R81, UR6, RZ, 0x3c, !PT ;  /* 0x0000000651c07c12 */ /* 0x010fe2000f8e3cff */
[----:B------:R-:W-:Y:S01]  /*29ee0*/  IMAD.WIDE.U32 R6, R2, -0x326172a9, RZ ;  /* 0xcd9e8d5702067825 */ /* 0x000fe200078e00ff */
[----:B------:R-:W-:Y:S01]  /*29ef0*/  LOP3.LUT R5, R155, UR25, R5, 0x96, !PT ;  /* 0x000000199b057c12 */ /* 0x000fe2000f8e9605 */
[----:B------:R1:W-:Y:S01]  /*29f00*/  STL.64 [R1+0xe8], R74 ;  /* 0x0000e84a01007387 */ /* 0x0003e20000100a00 */
[----:B------:R-:W-:Y:S01]  /*29f10*/  LOP3.LUT R189, R75, UR6, RZ, 0x3c, !PT ;  /* 0x000000064bbd7c12 */ /* 0x000fe2000f8e3cff */
[----:B------:R-:W-:Y:S01]  /*29f20*/  IMAD.MOV.U32 R127, RZ, RZ, R67 ;  /* 0x000000ffff7f7224 */ /* 0x000fe200078e0043 */
[----:B------:R-:W-:Y:S01]  /*29f30*/  LOP3.LUT R2, R7, R43, RZ, 0x3c, !PT ;  /* 0x0000002b07027212 */ /* 0x000fe200078e3cff */
[----:B------:R-:W-:Y:S01]  /*29f40*/  IMAD.WIDE.U32 R36, R5, -0x326172a9, RZ ;  /* 0xcd9e8d5705247825 */ /* 0x000fe200078e00ff */
[----:B------:R-:W-:Y:S01]  /*29f50*/  LOP3.LUT R14, R6, R192, RZ, 0x3c, !PT ;  /* 0x000000c0060e7212 */ /* 0x000fe200078e3cff */
[----:B------:R-:W-:Y:S01]  /*29f60*/  UIADD3 UR6, UPT, UPT, UR24, -0x4ab325aa, URZ ;  /* 0xb54cda5618067890 */ /* 0x000fe2000fffe0ff */
[----:B------:R-:W-:Y:S01]  /*29f70*/  LOP3.LUT R0, R7, R42, RZ, 0x3c, !PT ;  /* 0x0000002a07007212 */ /* 0x000fe200078e3cff */
[----:B------:R-:W-:Y:S01]  /*29f80*/  IMAD.MOV.U32 R67, RZ, RZ, R57 ;  /* 0x000000ffff437224 */ /* 0x000fe200078e0039 */
[----:B------:R-:W-:Y:S01]  /*29f90*/  ISETP.GT.AND P5, PT, R3, R176, PT ;  /* 0x000000b00300720c */ /* 0x000fe20003fa4270 */
[----:B------:R-:W-:Y:S01]  /*29fa0*/  IMAD.WIDE.U32 R2, R2, -0x2daee0ad, RZ ;  /* 0xd2511f5302027825 */ /* 0x000fe200078e00ff */
[----:B------:R-:W-:Y:S02]  /*29fb0*/  ISETP.GE.AND P3, PT, R4, R210, PT ;  /* 0x000000d20400720c */ /* 0x000fe40003f66270 */
[----:B------:R-:W-:Y:S01]  /*29fc0*/  LOP3.LUT R4, R6, R189, RZ, 0x3c, !PT ;  /* 0x000000bd06047212 */ /* 0x000fe200078e3cff */
[----:B------:R-:W-:Y:S01]  /*29fd0*/  IMAD.WIDE.U32 R14, R14, -0x2daee0ad, RZ ;  /* 0xd2511f530e0e7825 */ /* 0x000fe200078e00ff */
[----:B------:R-:W-:Y:S02]  /*29fe0*/  LOP3.LUT R7, R68, UR26, R3, 0x96, !PT ;  /* 0x0000001a44077c12 */ /* 0x000fe4000f8e9603 */
[C---:B------:R-:W-:Y:S01]  /*29ff0*/  LOP3.LUT R8, R37.reuse, R42, RZ, 0x3c, !PT ;  /* 0x0000002a25087212 */ /* 0x040fe200078e3cff */
[----:B------:R-:W-:Y:S01]  /*2a000*/  IMAD.WIDE.U32 R38, R0, -0x2daee0ad, RZ ;  /* 0xd2511f5300267825 */ /* 0x000fe200078e00ff */
[----:B------:R-:W-:Y:S02]  /*2a010*/  LOP3.LUT R0, R37, R43, RZ, 0x3c, !PT ;  /* 0x0000002b25007212 */ /* 0x000fe400078e3cff */
[----:B------:R-:W-:Y:S01]  /*2a020*/  LOP3.LUT R6, R2, UR17, R15, 0x96, !PT ;  /* 0x0000001102067c12 */ /* 0x000fe2000f8e960f */
[----:B------:R-:W-:Y:S01]  /*2a030*/  IMAD.WIDE.U32 R4, R4, -0x2daee0ad, RZ ;  /* 0xd2511f5304047825 */ /* 0x000fe200078e00ff */
[----:B------:R-:W-:Y:S02]  /*2a040*/  LOP3.LUT R2, R36, R192, RZ, 0x3c, !PT ;  /* 0x000000c024027212 */ /* 0x000fe400078e3cff */
[----:B------:R-:W-:Y:S01]  /*2a050*/  LOP3.LUT R11, R66, UR26, R39, 0x96, !PT ;  /* 0x0000001a420b7c12 */ /* 0x000fe2000f8e9627 */
[----:B------:R-:W-:Y:S01]  /*2a060*/  IMAD.WIDE.U32 R42, R0, -0x2daee0ad, RZ ;  /* 0xd2511f53002a7825 */ /* 0x000fe200078e00ff */
[----:B------:R-:W-:Y:S02]  /*2a070*/  LOP3.LUT R38, R38, UR17, R5, 0x96, !PT ;  /* 0x0000001126267c12 */ /* 0x000fe4000f8e9605 */
[----:B------:R-:W-:Y:S01]  /*2a080*/  FSEL R10, R128, -INF , !P6 ;  /* 0xff800000800a7808 */ /* 0x000fe20007000000 */
[----:B------:R-:W-:Y:S01]  /*2a090*/  IMAD.WIDE.U32 R2, R2, -0x2daee0ad, RZ ;  /* 0xd2511f5302027825 */ /* 0x000fe200078e00ff */
[----:B------:R-:W-:Y:S02]  /*2a0a0*/  LOP3.LUT R5, R68, UR26, R43, 0x96, !PT ;  /* 0x0000001a44057c12 */ /* 0x000fe4000f8e962b */
[----:B------:R-:W-:Y:S01]  /*2a0b0*/  FSEL R22, R22, -INF , !P1 ;  /* 0xff80000016167808 */ /* 0x000fe20004800000 */
[----:B------:R-:W-:Y:S01]  /*2a0c0*/  IMAD.WIDE.U32 R46, R7, -0x326172a9, RZ ;  /* 0xcd9e8d57072e7825 */ /* 0x000fe200078e00ff */
[----:B------:R-:W-:Y:S02]  /*2a0d0*/  LOP3.LUT R0, R42, UR17, R3, 0x96, !PT ;  /* 0x000000112a007c12 */ /* 0x000fe4000f8e9603 */
[----:B------:R-:W-:Y:S01]  /*2a0e0*/  ISETP.GE.AND P1, PT, R176, R208, PT ;  /* 0x000000d0b000720c */ /* 0x000fe20003f26270 */
[----:B------:R-:W-:Y:S01]  /*2a0f0*/  IMAD.WIDE.U32 R6, R6, -0x326172a9, RZ ;  /* 0xcd9e8d5706067825 */ /* 0x000fe200078e00ff */
[----:B------:R-:W-:Y:S02]  /*2a100*/  LOP3.LUT R3, R80, UR13, R47, 0x96, !PT ;  /* 0x0000000d50037c12 */ /* 0x000fe4000f8e962f */
[----:B------:R-:W-:Y:S01]  /*2a110*/  LOP3.LUT R36, R36, R189, RZ, 0x3c, !PT ;  /* 0x000000bd24247212 */ /* 0x000fe200078e3cff */
[----:B------:R-:W-:Y:S01]  /*2a120*/  IMAD.WIDE.U32 R44, R8, -0x2daee0ad, RZ ;  /* 0xd2511f53082c7825 */ /* 0x000fe200078e00ff */
[----:B------:R-:W-:Y:S02]  /*2a130*/  LOP3.LUT R42, R46, UR12, R7, 0x96, !PT ;  /* 0x0000000c2e2a7c12 */ /* 0x000fe4000f8e9607 */
[----:B------:R-:W-:Y:S01]  /*2a140*/  FSEL R124, R124, -INF , !P1 ;  /* 0xff8000007c7c7808 */ /* 0x000fe20004800000 */
[----:B------:R-:W-:Y:S01]  /*2a150*/  IMAD.MOV.U32 R68, RZ, RZ, R54 ;  /* 0x000000ffff447224 */ /* 0x000fe200078e0036 */
[----:B------:R-:W-:Y:S01]  /*2a160*/  LOP3.LUT R7, R66, UR26, R45, 0x96, !PT ;  /* 0x0000001a42077c12 */ /* 0x000fe2000f8e962d */
[----:B------:R-:W-:Y:S01]  /*2a170*/  IMAD.MOV.U32 R54, RZ, RZ, R48 ;  /* 0x000000ffff367224 */ /* 0x000fe200078e0030 */
[----:B------:R-:W-:Y:S01]  /*2a180*/  FSEL R21, R21, -INF , !P3 ;  /* 0xff80000015157808 */ /* 0x000fe20005800000 */
[----:B------:R-:W-:Y:S01]  /*2a190*/  IMAD.WIDE.U32 R46, R5, -0x326172a9, RZ ;  /* 0xcd9e8d57052e7825 */ /* 0x000fe200078e00ff */
[C---:B------:R-:W-:Y:S02]  /*2a1a0*/  ISETP.GE.AND P3, PT, R176.reuse, R209, PT ;  /* 0x000000d1b000720c */ /* 0x040fe40003f66270 */
[----:B------:R-:W-:Y:S01]  /*2a1b0*/  ISETP.GE.AND P1, PT, R176, R211, PT ;  /* 0x000000d3b000720c */ /* 0x000fe20003f26270 */
[----:B------:R-:W-:Y:S01]  /*2a1c0*/  IMAD.WIDE.U32 R48, R11, -0x326172a9, RZ ;  /* 0xcd9e8d570b307825 */ /* 0x000fe200078e00ff */
[----:B------:R-:W-:Y:S02]  /*2a1d0*/  LOP3.LUT R8, R80, UR13, R47, 0x96, !PT ;  /* 0x0000000d50087c12 */ /* 0x000fe4000f8e962f */
[----:B------:R-:W-:Y:S01]  /*2a1e0*/  FSEL R130, R130, -INF , !P5 ;  /* 0xff80000082827808 */ /* 0x000fe20006800000 */
[----:B------:R-:W-:Y:S01]  /*2a1f0*/  IMAD.MOV.U32 R66, RZ, RZ, R52 ;  /* 0x000000ffff427224 */ /* 0x000fe200078e0034 */
        /* <DEDUP_REMOVED lines=8> */
[----:B------:R-:W-:Y:S03]  /*2a280*/  LOP3.LUT R3, R48, UR12, R39, 0x96, !PT ;  /* 0x0000000c30037c12 */ /* 0x000fe6000f8e9627 */
[----:B------:R-:W-:Y:S04]  /*2a290*/  IMAD.WIDE.U32 R56, R8, -0x2daee0ad, RZ ;  /* 0xd2511f5308387825 */ /* 0x000fe800078e00ff */
[----:B------:R-:W-:Y:S04]  /*2a2a0*/  IMAD.WIDE.U32 R14, R15, -0x2daee0ad, RZ ;  /* 0xd2511f530f0e7825 */ /* 0x000fe800078e00ff */
[----:B------:R-:W-:Y:S01]  /*2a2b0*/  IMAD.WIDE.U32 R48, R7, -0x326172a9, RZ ;  /* 0xcd9e8d5707307825 */ /* 0x000fe200078e00ff */
[----:B------:R-:W-:Y:S02]  /*2a2c0*/  LOP3.LUT R7, R52, UR15, R43, 0x96, !PT ;  /* 0x0000000f34077c12 */ /* 0x000fe4000f8e962b */
[----:B------:R-:W-:Y:S01]  /*2a2d0*/  LOP3.LUT R15, R4, UR16, R15, 0x96, !PT ;  /* 0x00000010040f7c12 */ /* 0x000fe2000f8e960f */
[----:B------:R-:W-:Y:S01]  /*2a2e0*/  IMAD.MOV.U32 R80, RZ, RZ, R19 ;  /* 0x000000ffff507224 */ /* 0x000fe200078e0013 */
        /* <DEDUP_REMOVED lines=8> */
[----:B------:R-:W-:Y:S01]  /*2a370*/  PRMT R4, R2, 0x7771, RZ ;  /* 0x0000777102047816 */ /* 0x000fe200000000ff */
[----:B------:R-:W-:Y:S01]  /*2a380*/  IMAD.MOV.U32 R128, RZ, RZ, R68 ;  /* 0x000000ffff807224 */ /* 0x000fe200078e0044 */
[----:B------:R-:W-:Y:S01]  /*2a390*/  LOP3.LUT R12, R46, UR12, R51, 0x96, !PT ;  /* 0x0000000c2e0c7c12 */ /* 0x000fe2000f8e9633 */
[----:B------:R-:W-:Y:S01]  /*2a3a0*/  IMAD.IADD R6, R224, 0x1, -R17 ;  /* 0x00000001e0067824 */ /* 0x000fe200078e0a11 */
[----:B------:R-:W-:Y:S01]  /*2a3b0*/  SHF.R.U32.HI R212, RZ, 0x18, R7 ;  /* 0x00000018ffd47819 */ /* 0x000fe20000011607 */
[----:B------:R2:W-:Y:S01]  /*2a3c0*/  STL [R1+0x98], R4 ;  /* 0x0000980401007387 */ /* 0x0005e20000100800 */
[----:B------:R-:W-:Y:S01]  /*2a3d0*/  FMNMX3.FTZ R0, R132, R178, R177, !PT ;  /* 0x000000b284007276 */ /* 0x000fe200078100b1 */
[----:B------:R-:W-:Y:S01]  /*2a3e0*/  IMAD.WIDE.U32 R122, R12, -0x2daee0ad, RZ ;  /* 0xd2511f530c7a7825 */ /* 0x000fe200078e00ff */
[----:B------:R-:W-:Y:S02]  /*2a3f0*/  FMNMX3.FTZ R3, R134, R202, R127, !PT ;  /* 0x000000ca86037276 */ /* 0x000fe4000781007f */
[----:B------:R-:W-:Y:S01]  /*2a400*/  FMNMX3.FTZ R0, R0, R18, R181, !PT ;  /* 0x0000001200007276 */ /* 0x000fe200078100b5 */
[----:B-1----:R-:W-:Y:S01]  /*2a410*/  IMAD.MOV.U32 R75, RZ, RZ, R40 ;  /* 0x000000ffff4b7224 */ /* 0x002fe200078e0028 */
[----:B------:R-:W-:Y:S01]  /*2a420*/  LOP3.LUT R12, R56, UR15, R123, 0x96, !PT ;  /* 0x0000000f380c7c12 */ /* 0x000fe2000f8e967b */
[----:B------:R-:W-:Y:S01]  /*2a430*/  IMAD.MOV.U32 R40, RZ, RZ, R2 ;  /* 0x000000ffff287224 */ /* 0x000fe200078e0002 */
[----:B------:R-:W-:Y:S01]  /*2a440*/  FMNMX3.FTZ R0, R0, R173, R172, !PT ;  /* 0x000000ad00007276 */ /* 0x000fe200078100ac */
[----:B------:R-:W-:Y:S01]  /*2a450*/  IMAD.MOV.U32 R81, RZ, RZ, R218 ;  /* 0x000000ffff517224 */ /* 0x000fe200078e00da */
[----:B------:R-:W-:Y:S01]  /*2a460*/  PRMT R56, R2, 0x7773, RZ ;  /* 0x0000777302387816 */ /* 0x000fe200000000ff */
[----:B------:R-:W-:Y:S01]  /*2a470*/  IMAD.WIDE.U32 R36, R36, -0x2daee0ad, RZ ;  /* 0xd2511f5324247825 */ /* 0x000fe200078e00ff */
[----:B------:R-:W-:Y:S02]  /*2a480*/  FMNMX3.FTZ R0, R0, R175, R174, !PT ;  /* 0x000000af00007276 */ /* 0x000fe400078100ae */
[----:B------:R-:W-:Y:S01]  /*2a490*/  FMNMX3.FTZ R3, R3, R128, R66, !PT ;  /* 0x0000008003037276 */ /* 0x000fe20007810042 */
[----:B------:R-:W-:Y:S01]  /*2a4a0*/  IMAD.WIDE.U32 R14, R15, -0x326172a9, RZ ;  /* 0xcd9e8d570f0e7825 */ /* 0x000fe200078e00ff */
[----:B------:R-:W-:Y:S02]  /*2a4b0*/  FMNMX3.FTZ R0, R0, R33, R41, !PT ;  /* 0x0000002100007276 */ /* 0x000fe40007810029 */
[----:B------:R-:W-:Y:S01]  /*2a4c0*/  LOP3.LUT R46, R74, UR13, R49, 0x96, !PT ;  /* 0x0000000d4a2e7c12 */ /* 0x000fe2000f8e9631 */
[----:B------:R-:W-:Y:S01]  /*2a4d0*/  IMAD.MOV.U32 R74, RZ, RZ, R54 ;  /* 0x000000ffff4a7224 */ /* 0x000fe200078e0036 */
[----:B------:R-:W-:Y:S01]  /*2a4e0*/  FMNMX3.FTZ R0, R0, R32, R31, !PT ;  /* 0x0000002000007276 */ /* 0x000fe2000781001f */
[----:B------:R-:W-:Y:S01]  /*2a4f0*/  IMAD.WIDE.U32 R168, R8, -0x326172a9, RZ ;  /* 0xcd9e8d5708a87825 */ /* 0x000fe200078e00ff */
[----:B------:R-:W-:Y:S02]  /*2a500*/  FMNMX3.FTZ R5, R3, R67, R70, !PT ;  /* 0x0000004303057276 */ /* 0x000fe40007810046 */
[----:B--2---:R-:W-:Y:S01]  /*2a510*/  PRMT R4, R2, 0x7772, RZ ;  /* 0x0000777202047816 */ /* 0x004fe200000000ff */
[----:B------:R-:W-:Y:S01]  /*2a520*/  IMAD.WIDE.U32 R46, R46, -0x2daee0ad, RZ ;  /* 0xd2511f532e2e7825 */ /* 0x000fe200078e00ff */
[----:B------:R-:W-:Y:S02]  /*2a530*/  LOP3.LUT R120, R14, UR6, R169, 0x96, !PT ;  /* 0x000000060e787c12 */ /* 0x000fe4000f8e96a9 */
[----:B------:R-:W-:Y:S01]  /*2a540*/  LOP3.LUT R40, R40, 0xff, RZ, 0xc0, !PT ;  /* 0x000000ff28287812 */ /* 0x000fe200078ec0ff */
        /* <DEDUP_REMOVED lines=15> */
[----:B-1----:R-:W-:Y:S02]  /*2a640*/  FMNMX3.FTZ R4, R135, R216, R217, !PT ;  /* 0x000000d887047276 */ /* 0x002fe400078100d9 */
        /* <DEDUP_REMOVED lines=18> */
[----:B------:R-:W1:Y:S01]  /*2a770*/  SHFL.BFLY PT, R37, R2, 0x2, 0x1f ;  /* 0x0c401f0002257f89 */ /* 0x000e6200000e0000 */
[----:B------:R-:W-:Y:S02]  /*2a780*/  FMNMX3.FTZ R4, R4, R188, R214, !PT ;  /* 0x000000bc04047276 */ /* 0x000fe400078100d6 */
[----:B------:R-:W-:Y:S01]  /*2a790*/  FMNMX3.FTZ R0, R0, R25, R24, !PT ;  /* 0x0000001900007276 */ /* 0x000fe20007810018 */
[----:B------:R-:W-:Y:S01]  /*2a7a0*/  IMAD.WIDE.U32 R44, R44, -0x326172a9, RZ ;  /* 0xcd9e8d572c2c7825 */ /* 0x000fe200078e00ff */
        /* <DEDUP_REMOVED lines=17> */
[----:B------:R-:W-:Y:S02]  /*2a8c0*/  FMNMX3.FTZ R0, R0, R110, R111, !PT ;  /* 0x0000006e00007276 */ /* 0x000fe4000781006f */
[----:B------:R-:W-:Y:S02]  /*2a8d0*/  FMNMX3.FTZ R4, R5, R191, R113, !PT ;  /* 0x000000bf05047276 */ /* 0x000fe40007810071 */
[----:B-1----:R-:W-:Y:S02]  /*2a8e0*/  FMNMX.FTZ R37, R2, R37, !PT ;  /* 0x0000002502257209 */ /* 0x002fe40007810000 */
[----:B------:R-:W-:Y:S02]  /*2a8f0*/  FMNMX3.FTZ R0, R0, R16, R21, !PT ;  /* 0x0000001000007276 */ /* 0x000fe40007810015 */
[----:B------:R-:W-:Y:S02]  /*2a900*/  FMNMX3.FTZ R2, R3, R203, R190, !PT ;  /* 0x000000cb03027276 */ /* 0x000fe400078100be */
[----:B------:R-:W-:Y:S01]  /*2a910*/  FSEL R17, R131, -INF , !P4 ;  /* 0xff80000083117808 */ /* 0x000fe20006000000 */
[----:B------:R-:W-:Y:S01]  /*2a920*/  IMAD.MOV.U32 R131, RZ, RZ, R66 ;  /* 0x000000ffff837224 */ /* 0x000fe200078e0042 */
[----:B------:R-:W-:Y:S02]  /*2a930*/  FMNMX3.FTZ R4, R4, R101, R65, !PT ;  /* 0x0000006504047276 */ /* 0x000fe40007810041 */
[----:B------:R-:W-:Y:S02]  /*2a940*/  LOP3.LUT R11, R48, UR12, R45, 0x96, !PT ;  /* 0x0000000c300b7c12 */ /* 0x000fe4000f8e962d */
[----:B------:R-:W-:Y:S02]  /*2a950*/  FSEL R17, R17, -INF , !P0 ;  /* 0xff80000011117808 */ /* 0x000fe40004000000 */
[----:B------:R-:W-:Y:S01]  /*2a960*/  FMNMX3.FTZ R2, R2, R115, R100, !PT ;  /* 0x0000007302027276 */ /* 0x000fe20007810064 */
[----:B------:R-:W-:Y:S01]  /*2a970*/  IMAD.WIDE.U32 R54, R11, -0x2daee0ad, RZ ;  /* 0xd2511f530b367825 */ /* 0x000fe200078e00ff */
[----:B------:R-:W-:Y:S01]  /*2a980*/  FMNMX3.FTZ R6, R0, R126, R13, !PT ;  /* 0x0000007e00067276 */ /* 0x000fe2000781000d */
[----:B------:R-:W1:Y:S01]  /*2a990*/  SHFL.BFLY PT, R11, R37, 0x1, 0x1f ;  /* 0x0c201f00250b7f89 */ /* 0x000e6200000e0000 */
[----:B------:R-:W-:Y:S01]  /*2a9a0*/  LOP3.LUT R45, R38, UR11, R15, 0x96, !PT ;  /* 0x0000000b262d7c12 */ /* 0x000fe2000f8e960f */
[----:B------:R-:W-:Y:S01]  /*2a9b0*/  IMAD.WIDE.U32 R14, R19, -0x326172a9, RZ ;  /* 0xcd9e8d57130e7825 */ /* 0x000fe200078e00ff */
[----:B------:R-:W-:Y:S02]  /*2a9c0*/  FMNMX3.FTZ R0, R4, R10, R9, !PT ;  /* 0x0000000a04007276 */ /* 0x000fe40007810009 */
[----:B------:R-:W-:Y:S01]  /*2a9d0*/  FMNMX3.FTZ R8, R2, R130, R17, !PT ;  /* 0x0000008202087276 */ /* 0x000fe20007810011 */
[----:B------:R-:W-:Y:S01]  /*2a9e0*/  IMAD.WIDE.U32 R4, R39, -0x2daee0ad, RZ ;  /* 0xd2511f5327047825 */ /* 0x000fe200078e00ff */
[----:B------:R-:W-:Y:S01]  /*2a9f0*/  LOP3.LUT R68, R50, UR11, R15, 0x96, !PT ;  /* 0x0000000b32447c12 */ /* 0x000fe2000f8e960f */
[----:B------:R-:W-:Y:S01]  /*2aa00*/  SHFL.BFLY PT, R39, R0, 0x2, 0x1f ;  /* 0x0c401f0000277f89 */ /* 0x000fe200000e0000 */
[----:B------:R-:W-:Y:S01]  /*2aa10*/  LOP3.LUT R48, R36, UR16, R47, 0x96, !PT ;  /* 0x0000001024307c12 */ /* 0x000fe2000f8e962f */
[----:B------:R-:W-:Y:S01]  /*2aa20*/  IMAD.WIDE.U32 R2, R12, -0x326172a9, RZ ;  /* 0xcd9e8d570c027825 */ /* 0x000fe200078e00ff */
[----:B------:R-:W-:Y:S05]  /*2aa30*/  PRMT R15, R4, 0x7771, RZ ;  /* 0x00007771040f7816 */ /* 0x000fea00000000ff */
[----:B------:R-:W2:Y:S01]  /*2aa40*/  SHFL.BFLY PT, R36, R6, 0x2, 0x1f ;  /* 0x0c401f0006247f89 */ /* 0x000ea200000e0000 */
[----:B------:R-:W-:Y:S01]  /*2aa50*/  LEA R102, P0, R102, R116, 0x1 ;  /* 0x0000007466667211 */ /* 0x000fe200078008ff */
[----:B------:R-:W-:Y:S01]  /*2aa60*/  IMAD.MOV.U32 R246, RZ, RZ, R2 ;  /* 0x000000fffff67224 */ /* 0x000fe200078e0002 */
[----:B------:R-:W-:Y:S05]  /*2aa70*/  LOP3.LUT R123, R14, UR6, R3, 0x96, !PT ;  /* 0x000000060e7b7c12 */ /* 0x000fea000f8e9603 */
[----:B------:R-:W3:Y:S01]  /*2aa80*/  SHFL.BFLY PT, R12, R8, 0x2, 0x1f ;  /* 0x0c401f00080c7f89 */ /* 0x000ee200000e0000 */
[C---:B------:R-:W-:Y:S01]  /*2aa90*/  PRMT R14, R4.reuse, 0x7772, RZ ;  /* 0x00007772040e7816 */ /* 0x040fe200000000ff */
[----:B------:R-:W-:Y:S01]  /*2aaa0*/  IMAD.MOV.U32 R199, RZ, RZ, R4 ;  /* 0x000000ffffc77224 */ /* 0x000fe200078e0004 */
[----:B------:R-:W-:Y:S05]  /*2aab0*/  PRMT R4, R4, 0x7773, RZ ;  /* 0x0000777304047816 */ /* 0x000fea00000000ff */
[----:B------:R4:W-:Y:S01]  /*2aac0*/  STL [R1+0xa0], R15 ;  /* 0x0000a00f01007387 */ /* 0x0009e20000100800 */
[----:B------:R-:W-:Y:S01]  /*2aad0*/  ISETP.LE.U32.AND P5, PT, R40, UR9, PT ;  /* 0x0000000928007c0c */ /* 0x000fe2000bfa3070 */
[----:B------:R-:W-:Y:S01]  /*2aae0*/  IMAD.U32 R3, RZ, RZ, UR27 ;  /* 0x0000001bff037e24 */ /* 0x000fe2000f8e00ff */
[----:B------:R-:W-:Y:S01]  /*2aaf0*/  PRMT R250, R168, 0x7770, RZ ;  /* 0x00007770a8fa7816 */ /* 0x000fe200000000ff */
[----:B------:R3:W-:Y:S01]  /*2ab00*/  STL [R1+0x8c], R14 ;  /* 0x00008c0e01007387 */ /* 0x0007e20000100800 */
[----:B------:R-:W-:Y:S01]  /*2ab10*/  LOP3.LUT R83, R42, UR14, R5, 0x96, !PT ;  /* 0x0000000e2a537c12 */ /* 0x000fe2000f8e9605 */
[----:B------:R-:W-:Y:S01]  /*2ab20*/  IMAD.WIDE.U32 R48, R48, -0x326172a9, RZ ;  /* 0xcd9e8d5730307825 */ /* 0x000fe200078e00ff */
[----:B------:R-:W-:Y:S01]  /*2ab30*/  PRMT R5, R2, 0x7771, RZ ;  /* 0x0000777102057816 */ /* 0x000fe200000000ff */
[----:B------:R3:W-:Y:S01]  /*2ab40*/  STL [R1+0x84], R4 ;  /* 0x0000840401007387 */ /* 0x0007e20000100800 */
[----:B-1----:R-:W-:Y:S02]  /*2ab50*/  FMNMX.FTZ R37, R37, R11, !PT ;  /* 0x0000000b25257209 */ /* 0x002fe40007810000 */
[----:B------:R-:W-:Y:S01]  /*2ab60*/  LEA.HI.X.SX32 R103, R3, R117, 0x1, P0 ;  /* 0x0000007503677211 */ /* 0x000fe200000f0eff */
[----:B------:R1:W-:Y:S01]  /*2ab70*/  STL [R1+0xc0], R5 ;  /* 0x0000c00501007387 */ /* 0x0003e20000100800 */
[----:B------:R-:W-:Y:S02]  /*2ab80*/  ISETP.LE.U32.AND P6, PT, R250, UR9, PT ;  /* 0x00000009fa007c0c */ /* 0x000fe4000bfc3070 */
[C---:B------:R-:W-:Y:S02]  /*2ab90*/  FSETP.NEU.FTZ.AND P1, PT, R37.reuse, -INF , PT ;  /* 0xff8000002500780b */ /* 0x040fe40003f3d000 */
[----:B--2---:R-:W-:Y:S01]  /*2aba0*/  FMNMX.FTZ R36, R6, R36, !PT ;  /* 0x0000002406247209 */ /* 0x004fe20007810000 */
[----:B------:R-:W-:Y:S01]  /*2abb0*/  FMUL.FTZ R6, R37, UR4 ;  /* 0x0000000425067c20 */ /* 0x000fe20008410000 */
[----:B------:R-:W-:Y:S02]  /*2abc0*/  FMNMX.FTZ R39, R0, R39, !PT ;  /* 0x0000002700277209 */ /* 0x000fe40007810000 */
[----:B------:R-:W-:Y:S02]  /*2abd0*/  LOP3.LUT R43, R46, UR15, R55, 0x96, !PT ;  /* 0x0000000f2e2b7c12 */ /* 0x000fe4000f8e9637 */
[----:B------:R-:W-:Y:S01]  /*2abe0*/  FSEL R6, R6, RZ, P1 ;  /* 0x000000ff06067208 */ /* 0x000fe20000800000 */
[----:B------:R-:W2:Y:S01]  /*2abf0*/  SHFL.BFLY PT, R3, R39, 0x1, 0x1f ;  /* 0x0c201f0027037f89 */ /* 0x000ea200000e0000 */
[----:B----4-:R-:W4:Y:S01]  /*2ac00*/  LDC R15, c[0x0][0x448] ;  /* 0x00011200ff0f7b82 */ /* 0x010f220000000800 */
[----:B---3--:R-:W-:Y:S02]  /*2ac10*/  FMNMX.FTZ R8, R8, R12, !PT ;  /* 0x0000000c08087209 */ /* 0x008fe40007810000 */
[--C-:B------:R-:W-:Y:S04]  /*2ac20*/  FFMA.FTZ R124, R124, UR4, -R6.reuse ;  /* 0x000000047c7c7c23 */ /* 0x100fe80008010806 */
[----:B------:R3:W3:Y:S01]  /*2ac30*/  LDL.S16 R14, [R1+0x1a8] ;  /* 0x0001a800010e7983 */ /* 0x0006e20000100600 */
[--C-:B------:R-:W-:Y:S01]  /*2ac40*/  FFMA.FTZ R0, R177, UR4, -R6.reuse ;  /* 0x00000004b1007c23 */ /* 0x100fe20008010806 */
[--C-:B------:R-:W-:Y:S01]  /*2ac50*/  FFMA.FTZ R12, R178, UR4, -R6.reuse ;  /* 0x00000004b20c7c23 */ /* 0x100fe20008010806 */
[--C-:B------:R-:W-:Y:S01]  /*2ac60*/  FFMA.FTZ R125, R125, UR4, -R6.reuse ;  /* 0x000000047d7d7c23 */ /* 0x100fe20008010806 */
[----:B------:R-:W4:Y:S01]  /*2ac70*/  SHFL.BFLY PT, R38, R8, 0x1, 0x1f ;  /* 0x0c201f0008267f89 */ /* 0x000f2200000e0000 */
[C---:B------:R-:W-:Y:S01]  /*2ac80*/  PRMT R4, R2.reuse, 0x7772, RZ ;  /* 0x0000777202047816 */ /* 0x040fe200000000ff */
[----:B------:R4:W-:Y:S01]  /*2ac90*/  MUFU.EX2 R19, R0 ;  /* 0x0000000000137308 */ /* 0x0009e20000000800 */
[----:B------:R-:W-:Y:S01]  /*2aca0*/  PRMT R2, R2, 0x7773, RZ ;  /* 0x0000777302027816 */ /* 0x000fe200000000ff */
[----:B------:R-:W-:Y:S01]  /*2acb0*/  FFMA.FTZ R99, R22, UR4, -R6 ;  /* 0x0000000416637c23 */ /* 0x000fe20008010806 */
[----:B-1----:R-:W-:Y:S03]  /*2acc0*/  LOP3.LUT R5, R7, 0xff, RZ, 0xc0, !PT ;  /* 0x000000ff07057812 */ /* 0x002fe600078ec0ff */
[----:B------:R1:W-:Y:S04]  /*2acd0*/  STL [R1+0x9c], R4 ;  /* 0x00009c0401007387 */ /* 0x0003e80000100800 */
[----:B------:R-:W1:Y:S01]  /*2ace0*/  MUFU.EX2 R12, R12 ;  /* 0x0000000c000c7308 */ /* 0x000e620000000800 */
[----:B------:R-:W-:Y:S01]  /*2acf0*/  IMAD.MOV.U32 R178, RZ, RZ, R74 ;  /* 0x000000ffffb27224 */ /* 0x000fe200078e004a */
[----:B------:R-:W-:Y:S01]  /*2ad00*/  ISETP.LE.U32.AND P3, PT, R5, UR9, PT ;  /* 0x0000000905007c0c */ /* 0x000fe2000bf63070 */
[----:B------:R-:W-:Y:S01]  /*2ad10*/  STL [R1+0x94], R2 ;  /* 0x0000940201007387 */ /* 0x000fe20000100800 */
[--C-:B------:R-:W-:Y:S01]  /*2ad20*/  FFMA.FTZ R66, R32, UR4, -R6.reuse ;  /* 0x0000000420427c23 */ /* 0x100fe20008010806 */
[--C-:B------:R-:W-:Y:S01]  /*2ad30*/  FFMA.FTZ R88, R88, UR4, -R6.reuse ;  /* 0x0000000458587c23 */ /* 0x100fe20008010806 */
[----:B------:R-:W-:Y:S01]  /*2ad40*/  FFMA.FTZ R89, R89, UR4, -R6 ;  /* 0x0000000459597c23 */ /* 0x000fe20008010806 */
[----:B------:R-:W1:Y:S01]  /*2ad50*/  SHFL.BFLY PT, R2, R36, 0x1, 0x1f ;  /* 0x0c201f0024027f89 */ /* 0x000e6200000e0000 */
[----:B--2---:R-:W-:Y:S01]  /*2ad60*/  FMNMX.FTZ R39, R39, R3, !PT ;  /* 0x0000000327277209 */ /* 0x004fe20007810000 */
[----:B----4-:R-:W-:Y:S01]  /*2ad70*/  IMAD.WIDE R46, R15, 0x70, R102 ;  /* 0x000000700f2e7825 */ /* 0x010fe200078e0266 */
[----:B------:R-:W-:Y:S03]  /*2ad80*/  LOP3.LUT R0, R7, 0xffff, RZ, 0xc0, !PT ;  /* 0x0000ffff07007812 */ /* 0x000fe600078ec0ff */
[--C-:B------:R-:W-:Y:S01]  /*2ad90*/  FFMA.FTZ R3, R18, UR4, -R6.reuse ;  /* 0x0000000412037c23 */ /* 0x100fe20008010806 */
[----:B------:R-:W-:Y:S01]  /*2ada0*/  FFMA.FTZ R92, R92, UR4, -R6 ;  /* 0x000000045c5c7c23 */ /* 0x000fe20008010806 */
[----:B------:R2:W-:Y:S01]  /*2adb0*/  STL.64 [R1+0x28], R46 ;  /* 0x0000282e01007387 */ /* 0x0005e20000100a00 */
[----:B------:R-:W-:Y:S01]  /*2adc0*/  SHF.R.U32.HI R0, RZ, 0x8, R0 ;  /* 0x00000008ff007819 */ /* 0x000fe20000011600 */
[--C-:B------:R-:W-:Y:S01]  /*2add0*/  FFMA.FTZ R93, R93, UR4, -R6.reuse ;  /* 0x000000045d5d7c23 */ /* 0x100fe20008010806 */
[----:B-1----:R-:W-:Y:S01]  /*2ade0*/  F2FP.F16.F32.PACK_AB R64, R19, R12 ;  /* 0x0000000c1340723e */ /* 0x002fe200000000ff */
[--C-:B------:R-:W-:Y:S01]  /*2adf0*/  FFMA.FTZ R104, R104, UR4, -R6.reuse ;  /* 0x0000000468687c23 */ /* 0x100fe20008010806 */
[----:B------:R-:W-:Y:S01]  /*2ae00*/  LEA R118, P0, R118, R46, 0x1 ;  /* 0x0000002e76767211 */ /* 0x000fe200078008ff */
[----:B------:R1:W-:Y:S01]  /*2ae10*/  STL [R1+0x60], R5 ;  /* 0x0000600501007387 */ /* 0x0003e20000100800 */
[----:B------:R-:W-:Y:S01]  /*2ae20*/  FMNMX.FTZ R38, R8, R38, !PT ;  /* 0x0000002608267209 */ /* 0x000fe20007810000 */
[--C-:B------:R-:W-:Y:S01]  /*2ae30*/  FFMA.FTZ R105, R105, UR4, -R6.reuse ;  /* 0x0000000469697c23 */ /* 0x100fe20008010806 */
[----:B------:R-:W-:Y:S01]  /*2ae40*/  PRMT R241, R64, 0x7610, R241 ;  /* 0x0000761040f17816 */ /* 0x000fe200000000f1 */
[----:B------:R4:W-:Y:S01]  /*2ae50*/  STL [R1+0x5c], R0 ;  /* 0x00005c0001007387 */ /* 0x0009e20000100800 */
[----:B------:R-:W-:Y:S02]  /*2ae60*/  IMAD.U32 R4, RZ, RZ, UR27 ;  /* 0x0000001bff047e24 */ /* 0x000fe4000f8e00ff */
[----:B------:R-:W-:Y:S01]  /*2ae70*/  FMUL.FTZ R8, R38, UR4 ;  /* 0x0000000426087c20 */ /* 0x000fe20008410000 */
[----:B------:R-:W-:Y:S01]  /*2ae80*/  PRMT R237, R64, 0x7632, R237 ;  /* 0x0000763240ed7816 */ /* 0x000fe200000000ed */
[----:B------:R3:W3:Y:S01]  /*2ae90*/  LDL.S16 R85, [R1+0x1bc] ;  /* 0x0001bc0001557983 */ /* 0x0006e20000100600 */
[--C-:B------:R-:W-:Y:S01]  /*2aea0*/  FFMA.FTZ R108, R108, UR4, -R6.reuse ;  /* 0x000000046c6c7c23 */ /* 0x100fe20008010806 */
[----:B------:R-:W-:Y:S01]  /*2aeb0*/  LEA.HI.X.SX32 R119, R4, R47, 0x1, P0 ;  /* 0x0000002f04777211 */ /* 0x000fe200000f0eff */
[--C-:B------:R-:W-:Y:S01]  /*2aec0*/  FFMA.FTZ R109, R109, UR4, -R6.reuse ;  /* 0x000000046d6d7c23 */ /* 0x100fe20008010806 */
[----:B------:R3:W3:Y:S01]  /*2aed0*/  LDL.S16 R69, [R1+0x1b8] ;  /* 0x0001b80001457983 */ /* 0x0006e20000100600 */
[----:B------:R-:W-:Y:S01]  /*2aee0*/  FMNMX.FTZ R36, R36, R2, !PT ;  /* 0x0000000224247209 */ /* 0x000fe20007810000 */
[----:B------:R-:W-:Y:S01]  /*2aef0*/  FFMA.FTZ R98, R20, UR4, -R6 ;  /* 0x0000000414627c23 */ /* 0x000fe20008010806 */
[----:B------:R-:W-:Y:S01]  /*2af00*/  FSEL R2, R37, RZ, P1 ;  /* 0x000000ff25027208 */ /* 0x000fe20000800000 */
[----:B------:R3:W3:Y:S01]  /*2af10*/  LDL.S16 R15, [R1+0x1b4] ;  /* 0x0001b400010f7983 */ /* 0x0006e20000100600 */
[C---:B------:R-:W-:Y:S02]  /*2af20*/  FSETP.NEU.FTZ.AND P1, PT, R39.reuse, -INF , PT ;  /* 0xff8000002700780b */ /* 0x040fe40003f3d000 */
[----:B------:R-:W-:Y:S01]  /*2af30*/  FSETP.NEU.FTZ.AND P0, PT, R36, -INF , PT ;  /* 0xff8000002400780b */ /* 0x000fe20003f1d000 */
[----:B------:R3:W3:Y:S01]  /*2af40*/  LDL.S16 R57, [R1+0x1b0] ;  /* 0x0001b00001397983 */ /* 0x0006e20000100600 */
[----:B------:R-:W-:Y:S01]  /*2af50*/  FSEL R4, R39, RZ, P1 ;  /* 0x000000ff27047208 */ /* 0x000fe20000800000 */
[----:B--2---:R-:W-:Y:S01]  /*2af60*/  MUFU.EX2 R46, R3 ;  /* 0x00000003002e7308 */ /* 0x004fe20000000800 */
[----:B------:R-:W-:Y:S01]  /*2af70*/  LOP3.LUT R84, R44, UR11, R49, 0x96, !PT ;  /* 0x0000000b2c547c12 */ /* 0x000fe2000f8e9631 */
[----:B------:R-:W-:Y:S04]  /*2af80*/  IMAD.WIDE.U32 R44, R45, -0x2daee0ad, RZ ;  /* 0xd2511f532d2c7825 */ /* 0x000fe800078e00ff */
[----:B-1----:R-:W-:Y:S01]  /*2af90*/  FMUL.FTZ R5, R36, UR4 ;  /* 0x0000000424057c20 */ /* 0x002fe20008410000 */
[----:B------:R-:W-:Y:S01]  /*2afa0*/  FADD.FTZ R2, -R2, R132 ;  /* 0x0000008402027221 */ /* 0x000fe20000010100 */
[----:B------:R-:W-:Y:S01]  /*2afb0*/  IMAD.MOV.U32 R121, RZ, RZ, R44 ;  /* 0x000000ffff797224 */ /* 0x000fe200078e002c */
[----:B----4-:R-:W-:Y:S01]  /*2afc0*/  LOP3.LUT R0, R0, 0xffff, RZ, 0xc0, !PT ;  /* 0x0000ffff00007812 */ /* 0x010fe200078ec0ff */
[----:B------:R-:W-:Y:S01]  /*2afd0*/  IMAD.MOV.U32 R132, RZ, RZ, R247 ;  /* 0x000000ffff847224 */ /* 0x000fe200078e00f7 */
[----:B------:R-:W-:Y:S01]  /*2afe0*/  FSEL R5, R5, RZ, P0 ;  /* 0x000000ff05057208 */ /* 0x000fe20000000000 */
[----:B------:R-:W-:Y:S01]  /*2aff0*/  FADD.FTZ R4, -R4, R134 ;  /* 0x0000008604047221 */ /* 0x000fe20000010100 */
[----:B------:R-:W-:Y:S02]  /*2b000*/  ISETP.LE.U32.AND P2, PT, R0, UR9, PT ;  /* 0x0000000900007c0c */ /* 0x000fe4000bf43070 */
[----:B------:R-:W-:Y:S01]  /*2b010*/  PRMT R0, R7, 0x7632, R0 ;  /* 0x0000763207007816 */ /* 0x000fe20000000000 */
[----:B------:R-:W-:Y:S01]  /*2b020*/  FMUL.FTZ R7, R39, UR4 ;  /* 0x0000000427077c20 */ /* 0x000fe20008410000 */
[----:B------:R-:W-:Y:S01]  /*2b030*/  LOP3.LUT R169, R52, UR14, R45, 0x96, !PT ;  /* 0x0000000e34a97c12 */ /* 0x000fe2000f8e962d */
[--C-:B------:R-:W-:Y:S01]  /*2b040*/  FFMA.FTZ R11, R179, UR4, -R5.reuse ;  /* 0x00000004b30b7c23 */ /* 0x100fe20008010805 */
[----:B------:R-:W-:Y:S01]  /*2b050*/  LOP3.LUT R220, R0, 0xff, RZ, 0xc0, !PT ;  /* 0x000000ff00dc7812 */ /* 0x000fe200078ec0ff */
[--C-:B------:R-:W-:Y:S01]  /*2b060*/  FFMA.FTZ R0, R187, UR4, -R5.reuse ;  /* 0x00000004bb007c23 */ /* 0x100fe20008010805 */
[----:B------:R-:W-:Y:S01]  /*2b070*/  FSEL R7, R7, RZ, P1 ;  /* 0x000000ff07077208 */ /* 0x000fe20000800000 */
[--C-:B------:R-:W-:Y:S01]  /*2b080*/  FFMA.FTZ R126, R126, UR4, -R5.reuse ;  /* 0x000000047e7e7c23 */ /* 0x100fe20008010805 */
[----:B------:R-:W-:Y:S01]  /*2b090*/  ISETP.LE.U32.AND P1, PT, R220, UR9, PT ;  /* 0x00000009dc007c0c */ /* 0x000fe2000bf23070 */
[----:B------:R1:W-:Y:S01]  /*2b0a0*/  MUFU.EX2 R18, R0 ;  /* 0x0000000000127308 */ /* 0x0003e20000000800 */
[----:B------:R-:W-:Y:S01]  /*2b0b0*/  PRMT R228, R44, 0x7771, RZ ;  /* 0x000077712ce47816 */ /* 0x000fe200000000ff */
[----:B------:R-:W-:Y:S01]  /*2b0c0*/  FFMA.FTZ R112, R13, UR4, -R5 ;  /* 0x000000040d707c23 */ /* 0x000fe20008010805 */
[----:B------:R-:W-:Y:S07]  /*2b0d0*/  IMAD.MOV.U32 R187, RZ, RZ, R96 ;  /* 0x000000ffffbb7224 */ /* 0x000fee00078e0060 */
[----:B------:R-:W2:Y:S01]  /*2b0e0*/  MUFU.EX2 R11, R11 ;  /* 0x0000000b000b7308 */ /* 0x000ea20000000800 */
        /* <DEDUP_REMOVED lines=9> */
[----:B-1----:R-:W-:Y:S01]  /*2b180*/  FSEL R0, R36, RZ, P0 ;  /* 0x000000ff24007208 */ /* 0x002fe20000000000 */
[--C-:B------:R-:W-:Y:S01]  /*2b190*/  FFMA.FTZ R94, R94, UR4, -R5.reuse ;  /* 0x000000045e5e7c23 */ /* 0x100fe20008010805 */
[----:B------:R-:W-:Y:S01]  /*2b1a0*/  FSETP.NEU.FTZ.AND P0, PT, R38, -INF , PT ;  /* 0xff8000002600780b */ /* 0x000fe20003f1d000 */
[--C-:B------:R-:W-:Y:S01]  /*2b1b0*/  FFMA.FTZ R106, R106, UR4, -R5.reuse ;  /* 0x000000046a6a7c23 */ /* 0x100fe20008010805 */
[----:B--2---:R-:W-:Y:S01]  /*2b1c0*/  F2FP.F16.F32.PACK_AB R58, R18, R11 ;  /* 0x0000000b123a723e */ /* 0x004fe200000000ff */
[--C-:B------:R-:W-:Y:S01]  /*2b1d0*/  FFMA.FTZ R107, R107, UR4, -R5.reuse ;  /* 0x000000046b6b7c23 */ /* 0x100fe20008010805 */
[----:B------:R-:W-:Y:S01]  /*2b1e0*/  FSEL R8, R8, RZ, P0 ;  /* 0x000000ff08087208 */ /* 0x000fe20000000000 */
[--C-:B------:R-:W-:Y:S01]  /*2b1f0*/  FFMA.FTZ R110, R110, UR4, -R5.reuse ;  /* 0x000000046e6e7c23 */ /* 0x100fe20008010805 */
[----:B------:R-:W-:Y:S01]  /*2b200*/  FSEL R3, R38, RZ, P0 ;  /* 0x000000ff26037208 */ /* 0x000fe20000000000 */
[--C-:B------:R-:W-:Y:S01]  /*2b210*/  FFMA.FTZ R111, R111, UR4, -R5.reuse ;  /* 0x000000046f6f7c23 */ /* 0x100fe20008010805 */
[----:B------:R-:W-:Y:S01]  /*2b220*/  ISETP.LE.U32.AND P0, PT, R212, UR9, PT ;  /* 0x00000009d4007c0c */ /* 0x000fe2000bf03070 */
[----:B------:R-:W-:Y:S01]  /*2b230*/  FFMA.FTZ R97, R16, UR4, -R5 ;  /* 0x0000000410617c23 */ /* 0x000fe20008010805 */
[----:B------:R-:W-:Y:S01]  /*2b240*/  PRMT R232, R58, 0x7632, R232 ;  /* 0x000076323ae87816 */ /* 0x000fe200000000e8 */
[----:B------:R-:W-:Y:S01]  /*2b250*/  FADD.FTZ R0, -R0, R133 ;  /* 0x0000008500007221 */ /* 0x000fe20000010100 */
        /* <DEDUP_REMOVED lines=25> */
[C---:B---3--:R-:W-:Y:S05]  /*2b3f0*/  @!P3 HADD2 R14, -R64.reuse.H0_H0, -RZ.H0_H0 ;  /* 0xa00000ff400eb230 */ /* 0x048fea0000000900 */
[----:B------:R1:W-:Y:S01]  /*2b400*/  @!P3 STL.S16 [R1+0x1a8], R14 ;  /* 0x0001a80e0100b387 */ /* 0x0003e20000100600 */
[----:B------:R-:W-:Y:S03]  /*2b410*/  PRMT R42, R14, 0x7610, R42 ;  /* 0x000076100e2a7816 */ /* 0x000fe6000000002a */
[----:B------:R2:W-:Y:S01]  /*2b420*/  STL [R1+0x48], R40 ;  /* 0x0000482801007387 */ /* 0x0005e20000100800 */
[----:B------:R-:W-:Y:S01]  /*2b430*/  @!P3 PRMT R241, R42, 0x5410, RZ ;  /* 0x000054102af1b816 */ /* 0x000fe200000000ff */
[----:B------:R-:W-:Y:S02]  /*2b440*/  IMAD.WIDE.U32 R42, R43, -0x326172a9, RZ ;  /* 0xcd9e8d572b2a7825 */ /* 0x000fe400078e00ff */
[----:B------:R-:W-:Y:S03]  /*2b450*/  STL [R1+0x37c], R37 ;  /* 0x00037c2501007387 */ /* 0x000fe60000100800 */
[----:B------:R-:W-:Y:S01]  /*2b460*/  LOP3.LUT R176, R48, UR6, R43, 0x96, !PT ;  /* 0x0000000630b07c12 */ /* 0x000fe2000f8e962b */
[----:B------:R-:W-:Y:S04]  /*2b470*/  STL [R1+0x380], R36 ;  /* 0x0003802401007387 */ /* 0x000fe80000100800 */
[----:B------:R-:W-:Y:S04]  /*2b480*/  STL [R1+0x384], R39 ;  /* 0x0003842701007387 */ /* 0x000fe80000100800 */
[----:B------:R3:W-:Y:S01]  /*2b490*/  STL [R1+0x3d8], R220 ;  /* 0x0003d8dc01007387 */ /* 0x0007e20000100800 */
[--C-:B-1----:R-:W-:Y:S01]  /*2b4a0*/  FFMA.FTZ R14, R181, UR4, -R6.reuse ;  /* 0x00000004b50e7c23 */ /* 0x102fe20008010806 */
[----:B------:R-:W-:Y:S02]  /*2b4b0*/  IMAD.MOV.U32 R181, RZ, RZ, R87 ;  /* 0x000000ffffb57224 */ /* 0x000fe400078e0057 */
[----:B------:R-:W-:Y:S01]  /*2b4c0*/  FFMA.FTZ R87, R76, UR4, -R6 ;  /* 0x000000044c577c23 */ /* 0x000fe20008010806 */
[----:B------:R-:W-:Y:S01]  /*2b4d0*/  FFMA.FTZ R76, R24, UR4, -R5 ;  /* 0x00000004184c7c23 */ /* 0x000fe20008010805 */
[C---:B--2---:R-:W-:Y:S01]  /*2b4e0*/  PRMT R40, R44.reuse, 0x7772, RZ ;  /* 0x000077722c287816 */ /* 0x044fe200000000ff */
[----:B------:R1:W2:Y:S01]  /*2b4f0*/  MUFU.EX2 R45, R14 ;  /* 0x0000000e002d7308 */ /* 0x0002a20000000800 */
[----:B------:R-:W-:Y:S02]  /*2b500*/  @!P2 HADD2 R85, -R64.H1_H1, -RZ.H0_H0 ;  /* 0xa00000ff4055a230 */ /* 0x000fe40000000d00 */
[C---:B------:R-:W-:Y:S02]  /*2b510*/  @!P1 HADD2 R69, -R58.reuse.H0_H0, -RZ.H0_H0 ;  /* 0xa00000ff3a459230 */ /* 0x040fe40000000900 */
[----:B------:R-:W-:Y:S03]  /*2b520*/  @!P0 HADD2 R15, -R58.H1_H1, -RZ.H0_H0 ;  /* 0xa00000ff3a0f8230 */ /* 0x000fe60000000d00 */
[----:B------:R-:W-:Y:S01]  /*2b530*/  PRMT R49, R69, 0x7610, R49 ;  /* 0x0000761045317816 */ /* 0x000fe20000000031 */
[----:B---3--:R-:W3:Y:S01]  /*2b540*/  LDL.LU R220, [R1+0x98] ;  /* 0x0000980001dc7983 */ /* 0x008ee20000300800 */
[----:B-1----:R-:W-:Y:S02]  /*2b550*/  PRMT R14, R44, 0x7773, RZ ;  /* 0x000077732c0e7816 */ /* 0x002fe400000000ff */
[----:B--2---:R-:W-:Y:S01]  /*2b560*/  F2FP.F16.F32.PACK_AB R59, R45, R46 ;  /* 0x0000002e2d3b723e */ /* 0x004fe200000000ff */
[----:B------:R1:W-:Y:S01]  /*2b570*/  STL [R1+0x388], R38 ;  /* 0x0003882601007387 */ /* 0x0003e20000100800 */
[----:B------:R-:W-:Y:S02]  /*2b580*/  @!P1 PRMT R233, R49, 0x5410, RZ ;  /* 0x0000541031e99816 */ /* 0x000fe400000000ff */
[----:B------:R-:W-:Y:S01]  /*2b590*/  PRMT R48, R15, 0x7610, R48 ;  /* 0x000076100f307816 */ /* 0x000fe20000000030 */
[----:B------:R2:W-:Y:S01]  /*2b5a0*/  STL [R1+0x3dc], R212 ;  /* 0x0003dcd401007387 */ /* 0x0005e20000100800 */
[C---:B------:R-:W-:Y:S01]  /*2b5b0*/  @!P5 HADD2 R57, -R59.reuse.H0_H0, -RZ.H0_H0 ;  /* 0xa00000ff3b39d230 */ /* 0x040fe20000000900 */
[----:B------:R-:W-:Y:S02]  /*2b5c0*/  PRMT R242, R59, 0x7610, R242 ;  /* 0x000076103bf27816 */ /* 0x000fe400000000f2 */
[----:B------:R-:W-:Y:S02]  /*2b5d0*/  @!P0 PRMT R232, R48, 0x5410, RZ ;  /* 0x0000541030e88816 */ /* 0x000fe400000000ff */
[----:B------:R-:W-:Y:S02]  /*2b5e0*/  PRMT R48, R42, 0x7771, RZ ;  /* 0x000077712a307816 */ /* 0x000fe400000000ff */
[----:B------:R-:W-:Y:S02]  /*2b5f0*/  PRMT R44, R85, 0x7610, R44 ;  /* 0x00007610552c7816 */ /* 0x000fe4000000002c */
[----:B------:R-:W-:Y:S02]  /*2b600*/  PRMT R236, R59, 0x7632, R236 ;  /* 0x000076323bec7816 */ /* 0x000fe400000000ec */
[----:B------:R-:W-:Y:S02]  /*2b610*/  @!P2 PRMT R237, R44, 0x5410, RZ ;  /* 0x000054102ceda816 */ /* 0x000fe400000000ff */
[----:B-1----:R-:W-:Y:S01]  /*2b620*/  PRMT R38, R57, 0x7610, R38 ;  /* 0x0000761039267816 */ /* 0x002fe20000000026 */
[----:B--2---:R-:W2:Y:S03]  /*2b630*/  LDL.LU R212, [R1+0x90] ;  /* 0x0000900001d47983 */ /* 0x004ea60000300800 */
[----:B------:R-:W-:Y:S01]  /*2b640*/  @!P5 PRMT R242, R38, 0x5410, RZ ;  /* 0x0000541026f2d816 */ /* 0x000fe200000000ff */
[----:B------:R-:W-:Y:S04]  /*2b650*/  STL [R1+0x70], R40 ;  /* 0x0000702801007387 */ /* 0x000fe80000100800 */
[----:B------:R1:W4:Y:S04]  /*2b660*/  LDL.S16 R53, [R1+0x1d0] ;  /* 0x0001d00001357983 */ /* 0x0003280000100600 */
[----:B------:R1:W4:Y:S04]  /*2b670*/  LDL.S16 R51, [R1+0x1cc] ;  /* 0x0001cc0001337983 */ /* 0x0003280000100600 */
[----:B------:R1:W-:Y:S04]  /*2b680*/  STL [R1+0x6c], R14 ;  /* 0x00006c0e01007387 */ /* 0x0003e80000100800 */
[----:B------:R2:W4:Y:S04]  /*2b690*/  LDL.S16 R47, [R1+0x1c8] ;  /* 0x0001c800012f7983 */ /* 0x0005280000100600 */
[----:B------:R1:W-:Y:S01]  /*2b6a0*/  @!P2 STL.S16 [R1+0x1bc], R85 ;  /* 0x0001bc550100a387 */ /* 0x0003e20000100600 */
[----:B------:R-:W-:Y:S01]  /*2b6b0*/  ISETP.GT.U32.AND P2, PT, R56, UR9, PT ;  /* 0x0000000938007c0c */ /* 0x000fe2000bf44070 */
[----:B------:R-:W-:Y:S02]  /*2b6c0*/  FFMA.FTZ R56, R33, UR4, -R6 ;  /* 0x0000000421387c23 */ /* 0x000fe40008010806 */
[----:B------:R1:W-:Y:S04]  /*2b6d0*/  @!P1 STL.S16 [R1+0x1b8], R69 ;  /* 0x0001b84501009387 */ /* 0x0003e80000100600 */
[----:B------:R1:W-:Y:S04]  /*2b6e0*/  @!P0 STL.S16 [R1+0x1b4], R15 ;  /* 0x0001b40f01008387 */ /* 0x0003e80000100600 */
[----:B------:R1:W-:Y:S04]  /*2b6f0*/  @!P5 STL.S16 [R1+0x1b0], R57 ;  /* 0x0001b0390100d387 */ /* 0x0003e80000100600 */
[----:B------:R1:W-:Y:S02]  /*2b700*/  STL [R1+0x3e0], R64 ;  /* 0x0003e04001007387 */ /* 0x0003e40000100800 */
[----:B-1----:R-:W-:Y:S01]  /*2b710*/  FFMA.FTZ R14, R182, UR4, -R5 ;  /* 0x00000004b60e7c23 */ /* 0x002fe20008010805 */
[----:B------:R-:W-:Y:S02]  /*2b720*/  IMAD.MOV.U32 R182, RZ, RZ, R82 ;  /* 0x000000ffffb67224 */ /* 0x000fe400078e0052 */
[--C-:B------:R-:W-:Y:S01]  /*2b730*/  FFMA.FTZ R82, R23, UR4, -R6.reuse ;  /* 0x0000000417527c23 */ /* 0x100fe20008010806 */
[----:B------:R1:W-:Y:S01]  /*2b740*/  MUFU.EX2 R44, R14 ;  /* 0x0000000e002c7308 */ /* 0x0003e20000000800 */
[----:B------:R-:W-:Y:S04]  /*2b750*/  IMAD.WIDE.U32 R84, R84, -0x2daee0ad, RZ ;  /* 0xd2511f5354547825 */ /* 0x000fe800078e00ff */
[----:B------:R-:W-:Y:S01]  /*2b760*/  IMAD.WIDE.U32 R68, R68, -0x2daee0ad, RZ ;  /* 0xd2511f5344447825 */ /* 0x000fe200078e00ff */
[----:B------:R-:W-:Y:S03]  /*2b770*/  LOP3.LUT R177, R54, UR14, R85, 0x96, !PT ;  /* 0x0000000e36b17c12 */ /* 0x000fe6000f8e9655 */
[--C-:B------:R-:W-:Y:S01]  /*2b780*/  FFMA.FTZ R85, R72, UR4, -R6.reuse ;  /* 0x0000000448557c23 */ /* 0x100fe20008010806 */
[----:B------:R-:W-:Y:S01]  /*2b790*/  FFMA.FTZ R15, R186, UR4, -R5 ;  /* 0x00000004ba0f7c23 */ /* 0x000fe20008010805 */
[----:B------:R-:W-:Y:S01]  /*2b7a0*/  LOP3.LUT R122, R122, UR14, R69, 0x96, !PT ;  /* 0x0000000e7a7a7c12 */ /* 0x000fe2000f8e9645 */
[--C-:B------:R-:W-:Y:S01]  /*2b7b0*/  FFMA.FTZ R54, R35, UR4, -R5.reuse ;  /* 0x0000000423367c23 */ /* 0x100fe20008010805 */
[----:B-1----:R-:W-:Y:S01]  /*2b7c0*/  LOP3.LUT R14, R120, 0xffff, RZ, 0xc0, !PT ;  /* 0x0000ffff780e7812 */ /* 0x002fe200078ec0ff */
[----:B------:R1:W1:Y:S01]  /*2b7d0*/  MUFU.EX2 R40, R15 ;  /* 0x0000000f00287308 */ /* 0x0002620000000800 */
[----:B------:R-:W-:Y:S01]  /*2b7e0*/  FFMA.FTZ R57, R41, UR4, -R6 ;  /* 0x0000000429397c23 */ /* 0x000fe20008010806 */
[--C-:B------:R-:W-:Y:S01]  /*2b7f0*/  FFMA.FTZ R41, R185, UR4, -R5.reuse ;  /* 0x00000004b9297c23 */ /* 0x100fe20008010805 */
[--C-:B------:R-:W-:Y:S01]  /*2b800*/  FFMA.FTZ R72, R62, UR4, -R5.reuse ;  /* 0x000000043e487c23 */ /* 0x100fe20008010805 */
[----:B------:R-:W-:Y:S01]  /*2b810*/  IMAD.MOV.U32 R64, RZ, RZ, R84 ;  /* 0x000000ffff407224 */ /* 0x000fe200078e0054 */
[----:B------:R-:W-:Y:S01]  /*2b820*/  SHF.R.U32.HI R218, RZ, 0x8, R14 ;  /* 0x00000008ffda7819 */ /* 0x000fe2000001160e */
[----:B------:R-:W-:Y:S02]  /*2b830*/  IMAD.MOV.U32 R186, RZ, RZ, R86 ;  /* 0x000000ffffba7224 */ /* 0x000fe400078e0056 */
[----:B------:R-:W-:Y:S01]  /*2b840*/  FFMA.FTZ R86, R77, UR4, -R6 ;  /* 0x000000044d567c23 */ /* 0x000fe20008010806 */
[----:B------:R-:W-:Y:S01]  /*2b850*/  FFMA.FTZ R77, R25, UR4, -R5 ;  /* 0x00000004194d7c23 */ /* 0x000fe20008010805 */
[----:B------:R-:W-:Y:S01]  /*2b860*/  LOP3.LUT R14, R218, 0xffff, RZ, 0xc0, !PT ;  /* 0x0000ffffda0e7812 */ /* 0x000fe200078ec0ff */
[----:B------:R-:W-:Y:S01]  /*2b870*/  FFMA.FTZ R186, R186, UR4, -R8 ;  /* 0x00000004baba7c23 */ /* 0x000fe20008010808 */
[----:B------:R-:W-:Y:S02]  /*2b880*/  MUFU.EX2 R41, R41 ;  /* 0x0000002900297308 */ /* 0x000fe40000000800 */
[----:B------:R-:W-:Y:S01]  /*2b890*/  ISETP.LE.U32.AND P5, PT, R14, UR9, PT ;  /* 0x000000090e007c0c */ /* 0x000fe2000bfa3070 */
[--C-:B------:R-:W-:Y:S01]  /*2b8a0*/  FFMA.FTZ R14, R172, UR4, -R6.reuse ;  /* 0x00000004ac0e7c23 */ /* 0x100fe20008010806 */
[----:B-1----:R-:W-:Y:S01]  /*2b8b0*/  PRMT R15, R42, 0x7772, RZ ;  /* 0x000077722a0f7816 */ /* 0x002fe200000000ff */
[----:B------:R-:W-:Y:S01]  /*2b8c0*/  IMAD.MOV.U32 R172, RZ, RZ, R71 ;  /* 0x000000ffffac7224 */ /* 0x000fe200078e0047 */
[----:B------:R-:W-:Y:S01]  /*2b8d0*/  F2FP.F16.F32.PACK_AB R60, R44, R40 ;  /* 0x000000282c3c723e */ /* 0x000fe200000000ff */
[----:B------:R-:W-:Y:S03]  /*2b8e0*/  FFMA.FTZ R71, R28, UR4, -R6 ;  /* 0x000000041c477c23 */ /* 0x000fe60008010806 */
[----:B------:R-:W-:Y:S01]  /*2b8f0*/  MUFU.EX2 R49, R14 ;  /* 0x0000000e00317308 */ /* 0x000fe20000000800 */
[C---:B------:R-:W-:Y:S02]  /*2b900*/  PRMT R235, R60.reuse, 0x7632, R235 ;  /* 0x000076323ceb7816 */ /* 0x040fe400000000eb */
[----:B------:R-:W-:Y:S01]  /*2b910*/  PRMT R234, R60, 0x7610, R234 ;  /* 0x000076103cea7816 */ /* 0x000fe200000000ea */
[----:B---3--:R1:W-:Y:S01]  /*2b920*/  STL [R1+0x400], R220 ;  /* 0x000400dc01007387 */ /* 0x0083e20000100800 */
[----:B------:R-:W-:Y:S01]  /*2b930*/  ISETP.GT.U32.AND P4, PT, R220, UR9, PT ;  /* 0x00000009dc007c0c */ /* 0x000fe2000bf84070 */
[----:B-1----:R-:W-:Y:S02]  /*2b940*/  IMAD.MOV.U32 R220, RZ, RZ, R81 ;  /* 0x000000ffffdc7224 */ /* 0x002fe400078e0051 */
[----:B------:R-:W-:Y:S01]  /*2b950*/  FFMA.FTZ R81, R61, UR4, -R6 ;  /* 0x000000043d517c23 */ /* 0x000fe20008010806 */
[--C-:B------:R-:W-:Y:S01]  /*2b960*/  FFMA.FTZ R61, R30, UR4, -R5.reuse ;  /* 0x000000041e3d7c23 */ /* 0x100fe20008010805 */
[----:B--2---:R1:W-:Y:S01]  /*2b970*/  STL [R1+0x418], R212 ;  /* 0x000418d401007387 */ /* 0x0043e20000100800 */
[----:B------:R-:W-:Y:S03]  /*2b980*/  ISETP.GT.U32.AND P3, PT, R212, UR9, PT ;  /* 0x00000009d4007c0c */ /* 0x000fe6000bf64070 */
[----:B------:R-:W-:Y:S04]  /*2b990*/  STL [R1+0xdc], R42 ;  /* 0x0000dc2a01007387 */ /* 0x000fe80000100800 */
[----:B------:R-:W-:Y:S01]  /*2b9a0*/  STL [R1+0xa8], R48 ;  /* 0x0000a83001007387 */ /* 0x000fe20000100800 */
[----:B----4-:R-:W-:Y:S03]  /*2b9b0*/  @P4 HADD2 R53, -R59.H1_H1, -RZ.H0_H0 ;  /* 0xa00000ff3b354230 */ /* 0x010fe60000000d00 */
[----:B------:R2:W-:Y:S02]  /*2b9c0*/  STL [R1+0x68], R15 ;  /* 0x0000680f01007387 */ /* 0x0005e40000100800 */
[C---:B------:R-:W-:Y:S01]  /*2b9d0*/  @P3 HADD2 R51, -R60.reuse.H0_H0, -RZ.H0_H0 ;  /* 0xa00000ff3c333230 */ /* 0x040fe20000000900 */
[----:B------:R-:W-:Y:S04]  /*2b9e0*/  PRMT R52, R53, 0x7610, R52 ;  /* 0x0000761035347816 */ /* 0x000fe80000000034 */
[----:B------:R-:W-:Y:S01]  /*2b9f0*/  PRMT R50, R51, 0x7610, R50 ;  /* 0x0000761033327816 */ /* 0x000fe20000000032 */
[----:B------:R-:W-:Y:S01]  /*2ba00*/  @P2 HADD2 R47, -R60.H1_H1, -RZ.H0_H0 ;  /* 0xa00000ff3c2f2230 */ /* 0x000fe20000000d00 */
[----:B------:R-:W-:Y:S01]  /*2ba10*/  @P4 PRMT R236, R52, 0x5410, RZ ;  /* 0x0000541034ec4816 */ /* 0x000fe200000000ff */
[--C-:B------:R-:W-:Y:S01]  /*2ba20*/  FFMA.FTZ R52, R170, UR4, -R5.reuse ;  /* 0x00000004aa347c23 */ /* 0x100fe20008010805 */
[----:B------:R-:W-:Y:S01]  /*2ba30*/  @P3 PRMT R234, R50, 0x5410, RZ ;  /* 0x0000541032ea3816 */ /* 0x000fe200000000ff */
[----:B------:R-:W-:Y:S01]  /*2ba40*/  FFMA.FTZ R50, R180, UR4, -R5 ;  /* 0x00000004b4327c23 */ /* 0x000fe20008010805 */
[----:B------:R-:W-:Y:S01]  /*2ba50*/  PRMT R39, R47, 0x7610, R39 ;  /* 0x000076102f277816 */ /* 0x000fe20000000027 */
[----:B-1----:R-:W-:Y:S02]  /*2ba60*/  IMAD.MOV.U32 R212, RZ, RZ, R80 ;  /* 0x000000ffffd47224 */ /* 0x002fe400078e0050 */
[----:B------:R-:W-:Y:S01]  /*2ba70*/  FFMA.FTZ R80, R26, UR4, -R6 ;  /* 0x000000041a507c23 */ /* 0x000fe20008010806 */
[----:B------:R-:W-:Y:S02]  /*2ba80*/  @P2 PRMT R235, R39, 0x5410, RZ ;  /* 0x0000541027eb2816 */ /* 0x000fe400000000ff */
[----:B--2---:R-:W-:Y:S02]  /*2ba90*/  PRMT R15, R42, 0x7773, RZ ;  /* 0x000077732a0f7816 */ /* 0x004fe400000000ff */
[----:B------:R-:W-:Y:S03]  /*2baa0*/  LOP3.LUT R42, R123, 0xffff, RZ, 0xc0, !PT ;  /* 0x0000ffff7b2a7812 */ /* 0x000fe600078ec0ff */
[----:B------:R1:W-:Y:S01]  /*2bab0*/  STL [R1+0x64], R15 ;  /* 0x0000640f01007387 */ /* 0x0003e20000100800 */
[----:B------:R-:W-:Y:S01]  /*2bac0*/  SHF.R.U32.HI R48, RZ, 0x8, R42 ;  /* 0x00000008ff307819 */ /* 0x000fe2000001162a */
[----:B------:R-:W-:Y:S01]  /*2bad0*/  FFMA.FTZ R42, R184, UR4, -R5 ;  /* 0x00000004b82a7c23 */ /* 0x000fe20008010805 */
[--C-:B------:R-:W-:Y:S01]  /*2bae0*/  FFMA.FTZ R184, R249, UR4, -R7.reuse ;  /* 0x00000004f9b87c23 */ /* 0x100fe20008010807 */
[----:B------:R4:W2:Y:S01]  /*2baf0*/  LDL.S16 R38, [R1+0x1dc] ;  /* 0x0001dc0001267983 */ /* 0x0008a20000100600 */
[----:B------:R-:W-:Y:S01]  /*2bb00*/  FFMA.FTZ R249, R238, UR4, -R7 ;  /* 0x00000004eef97c23 */ /* 0x000fe20008010807 */
[----:B------:R-:W-:Y:S02]  /*2bb10*/  FFMA.FTZ R238, R245, UR4, -R8 ;  /* 0x00000004f5ee7c23 */ /* 0x000fe40008010808 */
[----:B------:R-:W-:Y:S01]  /*2bb20*/  @P4 STL.S16 [R1+0x1d0], R53 ;  /* 0x0001d03501004387 */ /* 0x000fe20000100600 */
[----:B------:R-:W-:Y:S03]  /*2bb30*/  MUFU.EX2 R42, R42 ;  /* 0x0000002a002a7308 */ /* 0x000fe60000000800 */
[----:B------:R3:W-:Y:S04]  /*2bb40*/  @P3 STL.S16 [R1+0x1cc], R51 ;  /* 0x0001cc3301003387 */ /* 0x0007e80000100600 */
[----:B------:R4:W-:Y:S01]  /*2bb50*/  @P2 STL.S16 [R1+0x1c8], R47 ;  /* 0x0001c82f01002387 */ /* 0x0009e20000100600 */
[--C-:B-1----:R-:W-:Y:S01]  /*2bb60*/  FFMA.FTZ R15, R173, UR4, -R6.reuse ;  /* 0x00000004ad0f7c23 */ /* 0x102fe20008010806 */
[----:B------:R-:W-:Y:S02]  /*2bb70*/  IMAD.MOV.U32 R173, RZ, RZ, R75 ;  /* 0x000000ffffad7224 */ /* 0x000fe400078e004b */
[----:B------:R-:W-:Y:S01]  /*2bb80*/  FFMA.FTZ R75, R27, UR4, -R6 ;  /* 0x000000041b4b7c23 */ /* 0x000fe20008010806 */
[----:B------:R-:W1:Y:S01]  /*2bb90*/  MUFU.EX2 R43, R15 ;  /* 0x0000000f002b7308 */ /* 0x000e620000000800 */
[----:B------:R-:W-:Y:S01]  /*2bba0*/  FFMA.FTZ R180, R173, UR4, -R7 ;  /* 0x00000004adb47c23 */ /* 0x000fe20008010807 */
[----:B------:R-:W-:Y:S02]  /*2bbb0*/  IMAD.MOV.U32 R173, RZ, RZ, R213 ;  /* 0x000000ffffad7224 */ /* 0x000fe400078e00d5 */
[--C-:B------:R-:W-:Y:S01]  /*2bbc0*/  FFMA.FTZ R213, R113, UR4, -R7.reuse ;  /* 0x0000000471d57c23 */ /* 0x100fe20008010807 */
[----:B------:R-:W-:Y:S01]  /*2bbd0*/  FFMA.FTZ R113, R10, UR4, -R7 ;  /* 0x000000040a717c23 */ /* 0x000fe20008010807 */
[----:B------:R-:W-:Y:S01]  /*2bbe0*/  FFMA.FTZ R173, R173, UR4, -R8 ;  /* 0x00000004adad7c23 */ /* 0x000fe20008010808 */
[----:B---3--:R-:W-:Y:S04]  /*2bbf0*/  LOP3.LUT R51, R83, 0xff, RZ, 0xc0, !PT ;  /* 0x000000ff53337812 */ /* 0x008fe800078ec0ff */
[----:B------:R-:W-:Y:S01]  /*2bc00*/  ISETP.LE.U32.AND P1, PT, R51, UR9, PT ;  /* 0x0000000933007c0c */ /* 0x000fe2000bf23070 */
[----:B------:R3:W-:Y:S01]  /*2bc10*/  STL [R1+0x80], R51 ;  /* 0x0000803301007387 */ /* 0x0007e20000100800 */
[----:B----4-:R-:W-:Y:S02]  /*2bc20*/  LOP3.LUT R47, R83, 0xffff, RZ, 0xc0, !PT ;  /* 0x0000ffff532f7812 */ /* 0x010fe400078ec0ff */
[----:B-1----:R-:W-:Y:S01]  /*2bc30*/  F2FP.F16.F32.PACK_AB R73, R49, R43 ;  /* 0x0000002b3149723e */ /* 0x002fe200000000ff */
[----:B------:R1:W-:Y:S01]  /*2bc40*/  STL.64 [R1+0x3f0], R58 ;  /* 0x0003f03a01007387 */ /* 0x0003e20000100a00 */
[----:B------:R-:W-:Y:S01]  /*2bc50*/  SHF.R.U32.HI R53, RZ, 0x8, R47 ;  /* 0x00000008ff357819 */ /* 0x000fe2000001162f */
[----:B------:R-:W-:Y:S01]  /*2bc60*/  FFMA.FTZ R47, R175, UR4, -R6 ;  /* 0x00000004af2f7c23 */ /* 0x000fe20008010806 */
[----:B------:R-:W-:Y:S02]  /*2bc70*/  PRMT R240, R73, 0x7610, R240 ;  /* 0x0000761049f07816 */ /* 0x000fe400000000f0 */
[----:B------:R-:W-:Y:S01]  /*2bc80*/  LOP3.LUT R14, R53, 0xffff, RZ, 0xc0, !PT ;  /* 0x0000ffff350e7812 */ /* 0x000fe200078ec0ff */
[----:B------:R4:W-:Y:S03]  /*2bc90*/  STL [R1+0x78], R53 ;  /* 0x0000783501007387 */ /* 0x0009e60000100800 */
[----:B------:R-:W-:Y:S01]  /*2bca0*/  ISETP.LE.U32.AND P0, PT, R14, UR9, PT ;  /* 0x000000090e007c0c */ /* 0x000fe2000bf03070 */
[----:B------:R4:W-:Y:S01]  /*2bcb0*/  STL [R1+0xac], R48 ;  /* 0x0000ac3001007387 */ /* 0x0009e20000100800 */
[----:B------:R-:W-:Y:S04]  /*2bcc0*/  LOP3.LUT R14, R48, 0xffff, RZ, 0xc0, !PT ;  /* 0x0000ffff300e7812 */ /* 0x000fe800078ec0ff */
[----:B------:R-:W-:Y:S02]  /*2bcd0*/  ISETP.LE.U32.AND P2, PT, R14, UR9, PT ;  /* 0x000000090e007c0c */ /* 0x000fe4000bf43070 */
[----:B------:R-:W-:Y:S04]  /*2bce0*/  LOP3.LUT R14, R122, 0xffff, RZ, 0xc0, !PT ;  /* 0x0000ffff7a0e7812 */ /* 0x000fe800078ec0ff */
[----:B------:R-:W-:Y:S01]  /*2bcf0*/  SHF.R.U32.HI R39, RZ, 0x8, R14 ;  /* 0x00000008ff277819 */ /* 0x000fe2000001160e */
[----:B---3--:R-:W-:Y:S03]  /*2bd00*/  FFMA.FTZ R51, R171, UR4, -R5 ;  /* 0x00000004ab337c23 */ /* 0x008fe60008010805 */
[----:B------:R-:W-:Y:S01]  /*2bd10*/  LOP3.LUT R14, R39, 0xffff, RZ, 0xc0, !PT ;  /* 0x0000ffff270e7812 */ /* 0x000fe200078ec0ff */
[----:B-1----:R-:W-:Y:S02]  /*2bd20*/  IMAD.MOV.U32 R59, RZ, RZ, R67 ;  /* 0x000000ffff3b7224 */ /* 0x002fe400078e0043 */
[----:B------:R-:W-:Y:S01]  /*2bd30*/  FFMA.FTZ R67, R31, UR4, -R6 ;  /* 0x000000041f437c23 */ /* 0x000fe20008010806 */
[----:B------:R-:W-:Y:S01]  /*2bd40*/  IMAD.MOV.U32 R58, RZ, RZ, R202 ;  /* 0x000000ffff3a7224 */ /* 0x000fe200078e00ca */
[----:B------:R-:W-:Y:S01]  /*2bd50*/  ISETP.LE.U32.AND P4, PT, R14, UR9, PT ;  /* 0x000000090e007c0c */ /* 0x000fe2000bf83070 */
[----:B----4-:R-:W-:Y:S01]  /*2bd60*/  FFMA.FTZ R53, R174, UR4, -R6 ;  /* 0x00000004ae357c23 */ /* 0x010fe20008010806 */
[----:B------:R-:W-:Y:S01]  /*2bd70*/  PRMT R6, R68, 0x7773, RZ ;  /* 0x0000777344067816 */ /* 0x000fe200000000ff */
[----:B------:R-:W-:Y:S01]  /*2bd80*/  FFMA.FTZ R170, R59, UR4, -R7 ;  /* 0x000000043baa7c23 */ /* 0x000fe20008010807 */
[----:B------:R-:W-:Y:S02]  /*2bd90*/  IMAD.MOV.U32 R59, RZ, RZ, R114 ;  /* 0x000000ffff3b7224 */ /* 0x000fe400078e0072 */
[----:B------:R-:W-:Y:S01]  /*2bda0*/  FFMA.FTZ R48, R183, UR4, -R5 ;  /* 0x00000004b7307c23 */ /* 0x000fe20008010805 */
[--C-:B------:R-:W-:Y:S01]  /*2bdb0*/  FFMA.FTZ R114, R9, UR4, -R7.reuse ;  /* 0x0000000409727c23 */ /* 0x100fe20008010807 */
[--C-:B------:R-:W-:Y:S01]  /*2bdc0*/  FFMA.FTZ R183, R212, UR4, -R7.reuse ;  /* 0x00000004d4b77c23 */ /* 0x100fe20008010807 */
[----:B------:R-:W-:Y:S02]  /*2bdd0*/  IMAD.MOV.U32 R212, RZ, RZ, R182 ;  /* 0x000000ffffd47224 */ /* 0x000fe400078e00b6 */
[----:B------:R-:W-:Y:S01]  /*2bde0*/  FFMA.FTZ R174, R172, UR4, -R7 ;  /* 0x00000004acae7c23 */ /* 0x000fe20008010807 */
[----:B------:R-:W-:Y:S02]  /*2bdf0*/  IMAD.MOV.U32 R202, RZ, RZ, R68 ;  /* 0x000000ffffca7224 */ /* 0x000fe400078e0044 */
[----:B------:R-:W-:Y:S01]  /*2be00*/  FFMA.FTZ R175, R59, UR4, -R8 ;  /* 0x000000043baf7c23 */ /* 0x000fe20008010808 */
[----:B------:R-:W-:Y:S02]  /*2be10*/  IMAD.MOV.U32 R182, RZ, RZ, R187 ;  /* 0x000000ffffb67224 */ /* 0x000fe400078e00bb */
[----:B------:R-:W-:Y:S01]  /*2be20*/  FFMA.FTZ R187, R248, UR4, -R7 ;  /* 0x00000004f8bb7c23 */ /* 0x000fe20008010807 */
[----:B------:R-:W-:Y:S02]  /*2be30*/  IMAD.MOV.U32 R172, RZ, RZ, R215 ;  /* 0x000000ffffac7224 */ /* 0x000fe400078e00d7 */
[--C-:B------:R-:W-:Y:S01]  /*2be40*/  FFMA.FTZ R248, R239, UR4, -R7.reuse ;  /* 0x00000004eff87c23 */ /* 0x100fe20008010807 */
[----:B------:R-:W-:Y:S02]  /*2be50*/  IMAD.MOV.U32 R14, RZ, RZ, R216 ;  /* 0x000000ffff0e7224 */ /* 0x000fe400078e00d8 */
        /* <DEDUP_REMOVED lines=13> */
[C---:B--2---:R-:W-:Y:S05]  /*2bf30*/  @!P1 HADD2 R38, -R73.reuse.H0_H0, -RZ.H0_H0 ;  /* 0xa00000ff49269230 */ /* 0x044fea0000000900 */
[----:B------:R1:W-:Y:S01]  /*2bf40*/  @!P1 STL.S16 [R1+0x1dc], R38 ;  /* 0x0001dc2601009387 */ /* 0x0003e20000100600 */
[----:B------:R-:W-:Y:S03]  /*2bf50*/  PRMT R15, R38, 0x7610, R15 ;  /* 0x00007610260f7816 */ /* 0x000fe6000000000f */
[----:B------:R2:W-:Y:S01]  /*2bf60*/  STL [R1+0x394], R39 ;  /* 0x0003942701007387 */ /* 0x0005e20000100800 */
[----:B------:R-:W-:Y:S01]  /*2bf70*/  @!P1 PRMT R240, R15, 0x5410, RZ ;  /* 0x000054100ff09816 */ /* 0x000fe200000000ff */
[----:B------:R-:W-:Y:S02]  /*2bf80*/  IMAD.MOV.U32 R15, RZ, RZ, R70 ;  /* 0x000000ffff0f7224 */ /* 0x000fe400078e0046 */
[----:B------:R-:W-:Y:S01]  /*2bf90*/  FFMA.FTZ R70, R29, UR4, -R5 ;  /* 0x000000041d467c23 */ /* 0x000fe20008010805 */
[----:B------:R-:W-:Y:S01]  /*2bfa0*/  STL.64 [R1+0x408], R124 ;  /* 0x0004087c01007387 */ /* 0x000fe20000100a00 */
[----:B------:R-:W-:Y:S01]  /*2bfb0*/  PRMT R5, R68, 0x7772, RZ ;  /* 0x0000777244057816 */ /* 0x000fe200000000ff */
[----:B------:R-:W-:Y:S01]  /*2bfc0*/  FFMA.FTZ R171, R15, UR4, -R7 ;  /* 0x000000040fab7c23 */ /* 0x000fe20008010807 */
[----:B------:R-:W-:Y:S02]  /*2bfd0*/  IMAD.MOV.U32 R15, RZ, RZ, R181 ;  /* 0x000000ffff0f7224 */ /* 0x000fe400078e00b5 */
[----:B------:R-:W-:Y:S01]  /*2bfe0*/  IMAD.MOV.U32 R181, RZ, RZ, R179 ;  /* 0x000000ffffb57224 */ /* 0x000fe200078e00b3 */
[----:B------:R3:W-:Y:S01]  /*2bff0*/  STL [R1+0x3bc], R126 ;  /* 0x0003bc7e01007387 */ /* 0x0007e20000100800 */
[----:B------:R-:W-:Y:S02]  /*2c000*/  IMAD.MOV.U32 R179, RZ, RZ, R129 ;  /* 0x000000ffffb37224 */ /* 0x000fe400078e0081 */
[----:B------:R-:W-:Y:S01]  /*2c010*/  FFMA.FTZ R129, R65, UR4, -R7 ;  /* 0x0000000441817c23 */ /* 0x000fe20008010807 */
[--C-:B------:R-:W-:Y:S01]  /*2c020*/  FFMA.FTZ R181, R181, UR4, -R8.reuse ;  /* 0x00000004b5b57c23 */ /* 0x100fe20008010808 */
[----:B------:R-:W-:Y:S01]  /*2c030*/  STL [R1+0x3c0], R112 ;  /* 0x0003c07001007387 */ /* 0x000fe20000100800 */
[--C-:B------:R-:W-:Y:S01]  /*2c040*/  FFMA.FTZ R179, R179, UR4, -R8.reuse ;  /* 0x00000004b3b37c23 */ /* 0x100fe20008010808 */
[--C-:B------:R-:W-:Y:S01]  /*2c050*/  FFMA.FTZ R185, R15, UR4, -R8.reuse ;  /* 0x000000040fb97c23 */ /* 0x100fe20008010808 */
[----:B------:R-:W-:Y:S01]  /*2c060*/  F2FP.F16.F32.PACK_AB R65, R42, R41 ;  /* 0x000000292a41723e */ /* 0x000fe200000000ff */
[----:B------:R4:W-:Y:S01]  /*2c070*/  STL [R1+0xb8], R5 ;  /* 0x0000b80501007387 */ /* 0x0009e20000100800 */
[----:B------:R-:W-:Y:S01]  /*2c080*/  IMAD.MOV.U32 R244, RZ, RZ, R129 ;  /* 0x000000fffff47224 */ /* 0x000fe200078e0081 */
[----:B-1----:R-:W-:Y:S02]  /*2c090*/  PRMT R38, R68, 0x7771, RZ ;  /* 0x0000777144267816 */ /* 0x002fe400000000ff */
[----:B------:R1:W-:Y:S01]  /*2c0a0*/  STL [R1+0xb4], R6 ;  /* 0x0000b40601007387 */ /* 0x0003e20000100800 */
[----:B------:R-:W-:Y:S01]  /*2c0b0*/  FFMA.FTZ R68, R58, UR4, -R7 ;  /* 0x000000043a447c23 */ /* 0x000fe20008010807 */
[----:B------:R-:W-:Y:S02]  /*2c0c0*/  IMAD.MOV.U32 R58, RZ, RZ, R219 ;  /* 0x000000ffff3a7224 */ /* 0x000fe400078e00db */
[----:B------:R-:W-:Y:S01]  /*2c0d0*/  FFMA.FTZ R219, R193, UR4, -R7 ;  /* 0x00000004c1db7c23 */ /* 0x000fe20008010807 */
[----:B------:R-:W-:Y:S01]  /*2c0e0*/  FFMA.FTZ R193, R220, UR4, -R8 ;  /* 0x00000004dcc17c23 */ /* 0x000fe20008010808 */
[----:B------:R-:W-:Y:S01]  /*2c0f0*/  IMAD.MOV.U32 R220, RZ, RZ, R121 ;  /* 0x000000ffffdc7224 */ /* 0x000fe200078e0079 */
[----:B--2---:R-:W-:Y:S01]  /*2c100*/  PRMT R39, R84, 0x7772, RZ ;  /* 0x0000777254277816 */ /* 0x004fe200000000ff */
[----:B------:R-:W-:Y:S02]  /*2c110*/  MUFU.EX2 R68, R68 ;  /* 0x0000004400447308 */ /* 0x000fe40000000800 */
[----:B------:R-:W-:Y:S02]  /*2c120*/  IMAD.MOV.U32 R245, RZ, RZ, R220 ;  /* 0x000000fffff57224 */ /* 0x000fe400078e00dc */
[----:B---3--:R-:W-:Y:S01]  /*2c130*/  FFMA.FTZ R126, R194, UR4, -R7 ;  /* 0x00000004c27e7c23 */ /* 0x008fe20008010807 */
[--C-:B------:R-:W-:Y:S01]  /*2c140*/  FFMA.FTZ R194, R188, UR4, -R8.reuse ;  /* 0x00000004bcc27c23 */ /* 0x100fe20008010808 */
[--C-:B------:R-:W-:Y:S01]  /*2c150*/  FFMA.FTZ R188, R243, UR4, -R8.reuse ;  /* 0x00000004f3bc7c23 */ /* 0x100fe20008010808 */
[----:B------:R-:W-:Y:S01]  /*2c160*/  FFMA.FTZ R243, R195, UR4, -R8 ;  /* 0x00000004c3f37c23 */ /* 0x000fe20008010808 */
[----:B------:R-:W-:Y:S01]  /*2c170*/  SHF.R.U32.HI R195, RZ, 0x18, R120 ;  /* 0x00000018ffc37819 */ /* 0x000fe20000011678 */
[----:B----4-:R-:W-:Y:S01]  /*2c180*/  FADD.FTZ R5, -R3, R135 ;  /* 0x0000008703057221 */ /* 0x010fe20000010100 */
[----:B------:R-:W-:Y:S01]  /*2c190*/  PRMT R3, R84, 0x7773, RZ ;  /* 0x0000777354037816 */ /* 0x000fe200000000ff */
[--C-:B------:R-:W-:Y:S01]  /*2c1a0*/  FFMA.FTZ R135, R58, UR4, -R8.reuse ;  /* 0x000000043a877c23 */ /* 0x100fe20008010808 */
[----:B------:R-:W-:Y:S01]  /*2c1b0*/  FFMA.FTZ R58, R205, UR4, -R8 ;  /* 0x00000004cd3a7c23 */ /* 0x000fe20008010808 */
[----:B-1----:R-:W-:Y:S02]  /*2c1c0*/  PRMT R6, R84, 0x7771, RZ ;  /* 0x0000777154067816 */ /* 0x002fe400000000ff */
[----:B------:R-:W-:Y:S02]  /*2c1d0*/  ISETP.LE.U32.AND P1, PT, R195, UR9, PT ;  /* 0x00000009c3007c0c */ /* 0x000fe4000bf23070 */
[----:B------:R-:W-:Y:S01]  /*2c1e0*/  LOP3.LUT R205, R199, 0xff, RZ, 0xc0, !PT ;  /* 0x000000ffc7cd7812 */ /* 0x000fe200078ec0ff */
[----:B------:R1:W-:Y:S04]  /*2c1f0*/  STL [R1+0xb0], R6 ;  /* 0x0000b00601007387 */ /* 0x0003e80000100800 */
[----:B------:R2:W-:Y:S04]  /*2c200*/  STL [R1+0xa4], R3 ;  /* 0x0000a40301007387 */ /* 0x0005e80000100800 */
[----:B------:R3:W-:Y:S04]  /*2c210*/  STL [R1+0x3a0], R113 ;  /* 0x0003a07101007387 */ /* 0x0007e80000100800 */
[----:B------:R4:W-:Y:S04]  /*2c220*/  STL [R1+0x3a4], R114 ;  /* 0x0003a47201007387 */ /* 0x0009e80000100800 */
[----:B------:R-:W4:Y:S04]  /*2c230*/  LDL.LU R7, [R1+0x338] ;  /* 0x0003380001077983 */ /* 0x000f280000300800 */
[----:B-1----:R-:W4:Y:S04]  /*2c240*/  LDL.LU R6, [R1+0x334] ;  /* 0x0003340001067983 */ /* 0x002f280000300800 */
[----:B------:R-:W-:Y:S01]  /*2c250*/  STL [R1+0x38c], R130 ;  /* 0x00038c8201007387 */ /* 0x000fe20000100800 */
[----:B--2---:R-:W-:Y:S01]  /*2c260*/  FMUL.FTZ R3, R2, UR4 ;  /* 0x0000000402037c20 */ /* 0x004fe20008410000 */
[----:B------:R-:W-:Y:S02]  /*2c270*/  FMUL.FTZ R2, R0, UR4 ;  /* 0x0000000400027c20 */ /* 0x000fe40008410000 */
[----:B------:R-:W-:Y:S01]  /*2c280*/  STL [R1+0x390], R115 ;  /* 0x0003907301007387 */ /* 0x000fe20000100800 */
[----:B------:R-:W1:Y:S01]  /*2c290*/  MUFU.EX2 R0, R3 ;  /* 0x0000000300007308 */ /* 0x000e620000000800 */
[----:B---3--:R-:W-:Y:S02]  /*2c2a0*/  IMAD.MOV.U32 R113, RZ, RZ, R20 ;  /* 0x000000ffff717224 */ /* 0x008fe400078e0014 */
[----:B------:R2:W3:Y:S07]  /*2c2b0*/  LDL.S16 R21, [R1+0x1d8] ;  /* 0x0001d80001157983 */ /* 0x0004ee0000100600 */
[----:B------:R-:W2:Y:S01]  /*2c2c0*/  MUFU.EX2 R2, R2 ;  /* 0x0000000200027308 */ /* 0x000ea20000000800 */
[----:B----4-:R-:W-:Y:S01]  /*2c2d0*/  IMAD.MOV.U32 R114, RZ, RZ, R113 ;  /* 0x000000ffff727224 */ /* 0x010fe200078e0071 */
[----:B------:R-:W4:Y:S01]  /*2c2e0*/  LDL R212, [R1+0xf0] ;  /* 0x0000f00001d47983 */ /* 0x000f220000100800 */
[----:B------:R-:W-:Y:S01]  /*2c2f0*/  IMAD.MOV.U32 R113, RZ, RZ, R201 ;  /* 0x000000ffff717224 */ /* 0x000fe200078e00c9 */
[----:B------:R-:W-:Y:S01]  /*2c300*/  LOP3.LUT R201, R120, 0xff, RZ, 0xc0, !PT ;  /* 0x000000ff78c97812 */ /* 0x000fe200078ec0ff */
[C---:B-1----:R-:W-:Y:S01]  /*2c310*/  FMUL.FTZ R8, R0.reuse, R148 ;  /* 0x0000009400087220 */ /* 0x042fe20000410000 */
[C---:B------:R-:W-:Y:S01]  /*2c320*/  FMUL.FTZ R9, R0.reuse, R149 ;  /* 0x0000009500097220 */ /* 0x040fe20000410000 */
[C---:B------:R-:W-:Y:S01]  /*2c330*/  FMUL.FTZ R13, R0.reuse, R145 ;  /* 0x00000091000d7220 */ /* 0x040fe20000410000 */
[C---:B------:R-:W-:Y:S01]  /*2c340*/  FMUL.FTZ R24, R0.reuse, R140 ;  /* 0x0000008c00187220 */ /* 0x040fe20000410000 */
[C---:B------:R-:W-:Y:S01]  /*2c350*/  FMUL.FTZ R25, R0.reuse, R141 ;  /* 0x0000008d00197220 */ /* 0x040fe20000410000 */
[----:B------:R-:W-:Y:S01]  /*2c360*/  STL [R1+0x3c8], R8 ;  /* 0x0003c80801007387 */ /* 0x000fe20000100800 */
[C---:B------:R-:W-:Y:S01]  /*2c370*/  FMUL.FTZ R28, R0.reuse, R136 ;  /* 0x00000088001c7220 */ /* 0x040fe20000410000 */
[----:B------:R-:W-:Y:S01]  /*2c380*/  FMUL.FTZ R29, R0, R137 ;  /* 0x00000089001d7220 */ /* 0x000fe20000410000 */
[C---:B--2---:R-:W-:Y:S01]  /*2c390*/  FMUL.FTZ R10, R2.reuse, R150 ;  /* 0x00000096020a7220 */ /* 0x044fe20000410000 */
[----:B------:R-:W-:Y:S01]  /*2c3a0*/  STL [R1+0x3cc], R9 ;  /* 0x0003cc0901007387 */ /* 0x000fe20000100800 */
[C---:B------:R-:W-:Y:S01]  /*2c3b0*/  FMUL.FTZ R14, R2.reuse, R146 ;  /* 0x00000092020e7220 */ /* 0x040fe20000410000 */
[C---:B------:R-:W-:Y:S01]  /*2c3c0*/  FMUL.FTZ R15, R2.reuse, R147 ;  /* 0x00000093020f7220 */ /* 0x040fe20000410000 */
[C---:B------:R-:W-:Y:S01]  /*2c3d0*/  FMUL.FTZ R26, R2.reuse, R142 ;  /* 0x0000008e021a7220 */ /* 0x040fe20000410000 */
[C---:B------:R-:W-:Y:S01]  /*2c3e0*/  FMUL.FTZ R27, R2.reuse, R143 ;  /* 0x0000008f021b7220 */ /* 0x040fe20000410000 */
[C---:B------:R-:W-:Y:S01]  /*2c3f0*/  FMUL.FTZ R30, R2.reuse, R138 ;  /* 0x0000008a021e7220 */ /* 0x040fe20000410000 */
[----:B------:R-:W-:Y:S01]  /*2c400*/  FMUL.FTZ R31, R2, R139 ;  /* 0x0000008b021f7220 */ /* 0x000fe20000410000 */
[C---:B------:R-:W-:Y:S01]  /*2c410*/  FFMA.FTZ R3, R0.reuse, R7, R12 ;  /* 0x0000000700037223 */ /* 0x040fe2000001000c */
[----:B------:R-:W-:Y:S03]  /*2c420*/  FMUL.FTZ R12, R0, R144 ;  /* 0x00000090000c7220 */ /* 0x000fe60000410000 */
[----:B------:R-:W-:Y:S02]  /*2c430*/  FADD.FTZ R100, R19, R3 ;  /* 0x0000000313647221 */ /* 0x000fe40000010000 */
[----:B------:R-:W-:Y:S01]  /*2c440*/  STL [R1+0x3b4], R12 ;  /* 0x0003b40c01007387 */ /* 0x000fe20000100800 */
[----:B------:R-:W-:Y:S01]  /*2c450*/  MUFU.EX2 R3, R16 ;  /* 0x0000001000037308 */ /* 0x000fe20000000800 */
[----:B------:R-:W-:Y:S01]  /*2c460*/  FADD.FTZ R46, R46, R100 ;  /* 0x000000642e2e7221 */ /* 0x000fe20000010000 */
[C---:B------:R-:W-:Y:S01]  /*2c470*/  FFMA.FTZ R7, R2.reuse, R6, R11 ;  /* 0x0000000602077223 */ /* 0x040fe2000001000b */
[----:B------:R-:W-:Y:S01]  /*2c480*/  STL [R1+0x3b8], R13 ;  /* 0x0003b80d01007387 */ /* 0x000fe20000100800 */
[----:B------:R-:W-:Y:S01]  /*2c490*/  FMUL.FTZ R11, R2, R151 ;  /* 0x00000097020b7220 */ /* 0x000fe20000410000 */
[----:B------:R-:W-:Y:S01]  /*2c4a0*/  IMAD.U32 R6, RZ, RZ, UR30 ;  /* 0x0000001eff067e24 */ /* 0x000fe2000f8e00ff */
[----:B------:R-:W-:Y:S01]  /*2c4b0*/  PRMT R2, R83, 0x7632, R2 ;  /* 0x0000763253027816 */ /* 0x000fe20000000002 */
[----:B------:R-:W-:Y:S01]  /*2c4c0*/  STL [R1+0x3b0], R24 ;  /* 0x0003b01801007387 */ /* 0x000fe20000100800 */
[----:B------:R-:W-:Y:S01]  /*2c4d0*/  FADD.FTZ R69, R18, R7 ;  /* 0x0000000712457221 */ /* 0x000fe20000010000 */
[----:B------:R-:W-:Y:S01]  /*2c4e0*/  FADD.FTZ R45, R45, R46 ;  /* 0x0000002e2d2d7221 */ /* 0x000fe20000010000 */
[----:B------:R-:W-:Y:S01]  /*2c4f0*/  LOP3.LUT R0, R155, UR25, R6, 0x96, !PT ;  /* 0x000000199b007c12 */ /* 0x000fe2000f8e9606 */
[----:B------:R-:W-:Y:S01]  /*2c500*/  STL [R1+0x3c4], R25 ;  /* 0x0003c41901007387 */ /* 0x000fe20000100800 */
[----:B------:R-:W-:Y:S01]  /*2c510*/  MUFU.EX2 R46, R128 ;  /* 0x00000080002e7308 */ /* 0x000fe20000000800 */
[----:B------:R-:W-:Y:S01]  /*2c520*/  FADD.FTZ R129, R43, R45 ;  /* 0x0000002d2b817221 */ /* 0x000fe20000010000 */
[----:B---3--:R-:W-:Y:S01]  /*2c530*/  @!P0 HADD2 R21, -R73.H1_H1, -RZ.H0_H0 ;  /* 0xa00000ff49158230 */ /* 0x008fe20000000d00 */
[----:B------:R1:W-:Y:S01]  /*2c540*/  STL [R1+0x3a8], R28 ;  /* 0x0003a81c01007387 */ /* 0x0003e20000100800 */
[----:B------:R-:W-:Y:S06]  /*2c550*/  IMAD.WIDE.U32 R136, R0, -0x326172a9, RZ ;  /* 0xcd9e8d5700887825 */ /* 0x000fec00078e00ff */
[----:B------:R-:W-:Y:S01]  /*2c560*/  MUFU.EX2 R43, R131 ;  /* 0x00000083002b7308 */ /* 0x000fe20000000800 */
[----:B------:R2:W-:Y:S01]  /*2c570*/  STL [R1+0x3ac], R29 ;  /* 0x0003ac1d01007387 */ /* 0x0005e20000100800 */
[----:B------:R-:W-:Y:S01]  /*2c580*/  FMUL.FTZ R0, R4, UR4 ;  /* 0x0000000404007c20 */ /* 0x000fe20008410000 */
[----:B----4-:R-:W-:Y:S02]  /*2c590*/  LOP3.LUT R6, R137, R212, RZ, 0x3c, !PT ;  /* 0x000000d489067212 */ /* 0x010fe400078e3cff */
[----:B------:R-:W3:Y:S01]  /*2c5a0*/  LDL.LU.64 R154, [R1+0x440] ;  /* 0x00044000019a7983 */ /* 0x000ee20000300a00 */
[----:B------:R-:W-:Y:S04]  /*2c5b0*/  PRMT R4, R21, 0x7610, R4 ;  /* 0x0000761015047816 */ /* 0x000fe80000000004 */
[----:B------:R-:W4:Y:S01]  /*2c5c0*/  MUFU.EX2 R0, R0 ;  /* 0x0000000000007308 */ /* 0x000f220000000800 */
[----:B------:R-:W-:Y:S01]  /*2c5d0*/  LOP3.LUT R62, R136, R189, RZ, 0x3c, !PT ;  /* 0x000000bd883e7212 */ /* 0x000fe200078e3cff */
[----:B------:R-:W-:Y:S01]  /*2c5e0*/  IMAD.WIDE.U32 R6, R6, -0x2daee0ad, RZ ;  /* 0xd2511f5306067825 */ /* 0x000fe200078e00ff */
[----:B------:R-:W3:Y:S02]  /*2c5f0*/  LDL.LU R17, [R1+0x330] ;  /* 0x0003300001117983 */ /* 0x000ee40000300800 */
[----:B------:R-:W-:Y:S01]  /*2c600*/  @!P0 PRMT R190, R4, 0x5410, RZ ;  /* 0x0000541004be8816 */ /* 0x000fe200000000ff */
[----:B------:R-:W-:Y:S01]  /*2c610*/  IMAD.WIDE.U32 R62, R62, -0x2daee0ad, RZ ;  /* 0xd2511f533e3e7825 */ /* 0x000fe200078e00ff */
[----:B------:R3:W3:Y:S04]  /*2c620*/  LDL.S16 R23, [R1+0x1e0] ;  /* 0x0001e00001177983 */ /* 0x0006e80000100600 */
[----:B------:R-:W3:Y:S01]  /*2c630*/  LDL.LU R22, [R1+0x32c] ;  /* 0x00032c0001167983 */ /* 0x000ee20000300800 */
[----:B------:R-:W-:Y:S02]  /*2c640*/  LOP3.LUT R63, R6, UR17, R63, 0x96, !PT ;  /* 0x00000011063f7c12 */ /* 0x000fe4000f8e963f */
[----:B-1----:R-:W-:Y:S01]  /*2c650*/  LOP3.LUT R28, R2, 0xff, RZ, 0xc0, !PT ;  /* 0x000000ff021c7812 */ /* 0x002fe200078ec0ff */
[----:B------:R-:W-:Y:S01]  /*2c660*/  STL.64 [R1+0x3f8], R10 ;  /* 0x0003f80a01007387 */ /* 0x000fe20000100a00 */
[C---:B----4-:R-:W-:Y:S01]  /*2c670*/  FMUL.FTZ R4, R0.reuse, R164 ;  /* 0x000000a400047220 */ /* 0x050fe20000410000 */
[----:B------:R-:W-:Y:S01]  /*2c680*/  FMUL.FTZ R16, R0, R160 ;  /* 0x000000a000107220 */ /* 0x000fe20000410000 */
[----:B--2---:R-:W-:Y:S01]  /*2c690*/  SHF.R.U32.HI R29, RZ, 0x18, R83 ;  /* 0x00000018ff1d7819 */ /* 0x004fe20000011653 */
[----:B------:R-:W-:Y:S01]  /*2c6a0*/  FADD.FTZ R83, R40, R69 ;  /* 0x0000004528537221 */ /* 0x000fe20000010000 */
[C---:B------:R-:W-:Y:S01]  /*2c6b0*/  FMUL.FTZ R20, R0.reuse, R156 ;  /* 0x0000009c00147220 */ /* 0x040fe20000410000 */
[----:B------:R1:W-:Y:S01]  /*2c6c0*/  STL.64 [R1+0x410], R14 ;  /* 0x0004100e01007387 */ /* 0x0003e20000100a00 */
[C---:B------:R-:W-:Y:S01]  /*2c6d0*/  FMUL.FTZ R32, R0.reuse, R152 ;  /* 0x0000009800207220 */ /* 0x040fe20000410000 */
[C---:B------:R-:W-:Y:S01]  /*2c6e0*/  FMUL.FTZ R33, R0.reuse, R153 ;  /* 0x0000009900217220 */ /* 0x040fe20000410000 */
[----:B------:R-:W-:Y:S01]  /*2c6f0*/  FMUL.FTZ R2, R5, UR4 ;  /* 0x0000000405027c20 */ /* 0x000fe20008410000 */
[----:B------:R-:W-:Y:S05]  /*2c700*/  FMUL.FTZ R5, R0, R165 ;  /* 0x000000a500057220 */ /* 0x000fea0000410000 */
[----:B------:R-:W2:Y:S02]  /*2c710*/  MUFU.EX2 R2, R2 ;  /* 0x0000000200027308 */ /* 0x000ea40000000800 */
[C---:B--2---:R-:W-:Y:S01]  /*2c720*/  FMUL.FTZ R19, R2.reuse, R163 ;  /* 0x000000a302137220 */ /* 0x044fe20000410000 */
[----:B------:R-:W-:Y:S01]  /*2c730*/  PRMT R163, R65, 0x7610, R163 ;  /* 0x0000761041a37816 */ /* 0x000fe200000000a3 */
[C---:B------:R-:W-:Y:S01]  /*2c740*/  FMUL.FTZ R6, R2.reuse, R166 ;  /* 0x000000a602067220 */ /* 0x040fe20000410000 */
[----:B------:R-:W-:Y:S01]  /*2c750*/  FMUL.FTZ R18, R2, R162 ;  /* 0x000000a202127220 */ /* 0x000fe20000410000 */
[----:B-1----:R-:W2:Y:S01]  /*2c760*/  LDL.64 R14, [R1+0x158] ;  /* 0x00015800010e7983 */ /* 0x002ea20000100a00 */
[----:B------:R-:W-:Y:S01]  /*2c770*/  IMAD.MOV.U32 R166, RZ, RZ, R243 ;  /* 0x000000ffffa67224 */ /* 0x000fe200078e00f3 */
[----:B------:R-:W-:Y:S04]  /*2c780*/  SHF.R.U32.HI R243, RZ, 0x18, R123 ;  /* 0x00000018fff37819 */ /* 0x000fe8000001167b */
[----:B------:R1:W-:Y:S01]  /*2c790*/  @!P0 STL.S16 [R1+0x1d8], R21 ;  /* 0x0001d81501008387 */ /* 0x0003e20000100600 */
[----:B------:R-:W-:Y:S03]  /*2c7a0*/  ISETP.LE.U32.AND P0, PT, R28, UR9, PT ;  /* 0x000000091c007c0c */ /* 0x000fe6000bf03070 */
[----:B------:R-:W4:Y:S06]  /*2c7b0*/  LDL.LU.64 R124, [R1+0xe8] ;  /* 0x0000e800017c7983 */ /* 0x000f2c0000300a00 */
[----:B------:R2:W4:Y:S01]  /*2c7c0*/  LDL.S16 R24, [R1+0x1e4] ;  /* 0x0001e40001187983 */ /* 0x0005220000100600 */
[----:B-1----:R-:W-:Y:S01]  /*2c7d0*/  FMUL.FTZ R21, R0, R157 ;  /* 0x0000009d00157220 */ /* 0x002fe20000410000 */
[C---:B---3--:R-:W-:Y:S01]  /*2c7e0*/  FMUL.FTZ R34, R2.reuse, R154 ;  /* 0x0000009a02227220 */ /* 0x048fe20000410000 */
[----:B------:R-:W-:Y:S01]  /*2c7f0*/  FMUL.FTZ R35, R2, R155 ;  /* 0x0000009b02237220 */ /* 0x000fe20000410000 */
[C---:B------:R-:W-:Y:S01]  /*2c800*/  FFMA.FTZ R121, R0.reuse, R17, R68 ;  /* 0x0000001100797223 */ /* 0x040fe20000010044 */
[----:B------:R-:W-:Y:S01]  /*2c810*/  FMUL.FTZ R17, R0, R161 ;  /* 0x000000a100117220 */ /* 0x000fe20000410000 */
[C---:B------:R-:W-:Y:S02]  /*2c820*/  @!P0 HADD2 R23, -R65.reuse.H0_H0, -RZ.H0_H0 ;  /* 0xa00000ff41178230 */ /* 0x040fe40000000900 */
[C---:B------:R-:W-:Y:S03]  /*2c830*/  FFMA.FTZ R84, R2.reuse, R22, R3 ;  /* 0x0000001602547223 */ /* 0x040fe60000010003 */
[----:B------:R1:W-:Y:S01]  /*2c840*/  @!P0 STL.S16 [R1+0x1e0], R23 ;  /* 0x0001e01701008387 */ /* 0x0003e20000100600 */
[----:B------:R-:W-:Y:S01]  /*2c850*/  PRMT R10, R23, 0x7610, R10 ;  /* 0x00007610170a7816 */ /* 0x000fe2000000000a */
[----:B------:R-:W-:Y:S01]  /*2c860*/  FMUL.FTZ R22, R2, R158 ;  /* 0x0000009e02167220 */ /* 0x000fe20000410000 */
[----:B------:R-:W-:Y:S01]  /*2c870*/  PRMT R158, R65, 0x7632, R158 ;  /* 0x00007632419e7816 */ /* 0x000fe2000000009e */
[----:B------:R3:W3:Y:S01]  /*2c880*/  LDL.S16 R11, [R1+0x1f4] ;  /* 0x0001f400010b7983 */ /* 0x0006e20000100600 */
[----:B------:R-:W-:Y:S02]  /*2c890*/  @!P0 PRMT R163, R10, 0x5410, RZ ;  /* 0x000054100aa38816 */ /* 0x000fe400000000ff */
[----:B------:R-:W-:Y:S01]  /*2c8a0*/  ISETP.LE.U32.AND P0, PT, R29, UR9, PT ;  /* 0x000000091d007c0c */ /* 0x000fe2000bf03070 */
[----:B------:R2:W3:Y:S01]  /*2c8b0*/  LDL.S16 R10, [R1+0x1f0] ;  /* 0x0001f000010a7983 */ /* 0x0004e20000100600 */
[----:B-1----:R-:W-:Y:S01]  /*2c8c0*/  FMUL.FTZ R23, R2, R159 ;  /* 0x0000009f02177220 */ /* 0x002fe20000410000 */
[----:B--2---:R-:W-:Y:S01]  /*2c8d0*/  LOP3.LUT R0, R14, UR26, R7, 0x96, !PT ;  /* 0x0000001a0e007c12 */ /* 0x004fe2000f8e9607 */
[----:B------:R-:W-:Y:S01]  /*2c8e0*/  FMUL.FTZ R7, R2, R167 ;  /* 0x000000a702077220 */ /* 0x000fe20000410000 */
[----:B------:R-:W-:Y:S01]  /*2c8f0*/  IMAD.MOV.U32 R167, RZ, RZ, R231 ;  /* 0x000000ffffa77224 */ /* 0x000fe200078e00e7 */
[----:B------:R-:W1:Y:S02]  /*2c900*/  MUFU.EX2 R2, R127 ;  /* 0x0000007f00027308 */ /* 0x000e640000000800 */
[----:B------:R-:W-:Y:S08]  /*2c910*/  IMAD.WIDE.U32 R132, R0, -0x326172a9, RZ ;  /* 0xcd9e8d5700847825 */ /* 0x000ff000078e00ff */
[----:B------:R2:W2:Y:S01]  /*2c920*/  MUFU.EX2 R0, R101 ;  /* 0x0000006500007308 */ /* 0x0004a20000000800 */
[----:B----4-:R-:W-:Y:S01]  /*2c930*/  LOP3.LUT R100, R124, UR13, R133, 0x96, !PT ;  /* 0x0000000d7c647c12 */ /* 0x010fe2000f8e9685 */
[----:B------:R-:W-:Y:S01]  /*2c940*/  @!P0 HADD2 R24, -R65.H1_H1, -RZ.H0_H0 ;  /* 0xa00000ff41188230 */ /* 0x000fe20000000d00 */
[C---:B-1----:R-:W-:Y:S01]  /*2c950*/  F2FP.F16.F32.PACK_AB R40, R2.reuse, R68 ;  /* 0x000000440228723e */ /* 0x042fe200000000ff */
[----:B------:R-:W-:Y:S01]  /*2c960*/  FADD.FTZ R121, R2, R121 ;  /* 0x0000007902797221 */ /* 0x000fe20000010000 */
[----:B------:R-:W-:Y:S02]  /*2c970*/  LOP3.LUT R68, R136, R192, RZ, 0x3c, !PT ;  /* 0x000000c088447212 */ /* 0x000fe400078e3cff */
[----:B------:R1:W-:Y:S01]  /*2c980*/  @!P0 STL.S16 [R1+0x1e4], R24 ;  /* 0x0001e41801008387 */ /* 0x0003e20000100600 */
[----:B------:R-:W-:Y:S01]  /*2c990*/  PRMT R13, R24, 0x7610, R13 ;  /* 0x00007610180d7816 */ /* 0x000fe2000000000d */
[----:B--2---:R-:W-:Y:S01]  /*2c9a0*/  IMAD.WIDE.U32 R100, R100, -0x2daee0ad, RZ ;  /* 0xd2511f5364647825 */ /* 0x004fe200078e00ff */
[C---:B------:R-:W-:Y:S01]  /*2c9b0*/  F2FP.F16.F32.PACK_AB R2, R0.reuse, R3 ;  /* 0x000000030002723e */ /* 0x040fe200000000ff */
[----:B------:R-:W2:Y:S01]  /*2c9c0*/  LDL R220, [R1+0xf4] ;  /* 0x0000f40001dc7983 */ /* 0x000ea20000100800 */
[----:B------:R-:W-:Y:S01]  /*2c9d0*/  @!P0 PRMT R158, R13, 0x5410, RZ ;  /* 0x000054100d9e8816 */ /* 0x000fe200000000ff */
[----:B------:R-:W-:Y:S01]  /*2c9e0*/  IMAD.MOV.U32 R13, RZ, RZ, R58 ;  /* 0x000000ffff0d7224 */ /* 0x000fe200078e003a */
[----:B------:R-:W-:Y:S01]  /*2c9f0*/  ISETP.LE.U32.AND P0, PT, R201, UR9, PT ;  /* 0x00000009c9007c0c */ /* 0x000fe2000bf03070 */
[----:B------:R-:W-:Y:S01]  /*2ca00*/  FADD.FTZ R127, R0, R84 ;  /* 0x00000054007f7221 */ /* 0x000fe20000010000 */
[----:B------:R-:W-:Y:S01]  /*2ca10*/  PRMT R3, R40, 0x7632, R3 ;  /* 0x0000763228037816 */ /* 0x000fe20000000003 */
[----:B------:R-:W-:Y:S01]  /*2ca20*/  IMAD.MOV.U32 R141, RZ, RZ, R13 ;  /* 0x000000ffff8d7224 */ /* 0x000fe200078e000d */
[----:B------:R-:W-:Y:S01]  /*2ca30*/  LOP3.LUT R69, R62, UR16, R101, 0x96, !PT ;  /* 0x000000103e457c12 */ /* 0x000fe2000f8e9665 */
[----:B------:R-:W-:Y:S01]  /*2ca40*/  IMAD.WIDE.U32 R62, R63, -0x326172a9, RZ ;  /* 0xcd9e8d573f3e7825 */ /* 0x000fe200078e00ff */
[----:B------:R-:W-:Y:S03]  /*2ca50*/  PRMT R84, R40, 0x5410, R3 ;  /* 0x0000541028547816 */ /* 0x000fe60000000003 */
[----:B------:R-:W-:Y:S01]  /*2ca60*/  IMAD.MOV.U32 R13, RZ, RZ, R252 ;  /* 0x000000ffff0d7224 */ /* 0x000fe200078e00fc */
[----:B------:R-:W-:Y:S01]  /*2ca70*/  LOP3.LUT R0, R132, UR12, R63, 0x96, !PT ;  /* 0x0000000c84007c12 */ /* 0x000fe2000f8e963f */
[----:B------:R-:W-:Y:S01]  /*2ca80*/  FADD.FTZ R63, R44, R83 ;  /* 0x000000532c3f7221 */ /* 0x000fe20000010000 */
[----:B------:R-:W-:Y:S04]  /*2ca90*/  IMAD.WIDE.U32 R44, R69, -0x326172a9, RZ ;  /* 0xcd9e8d57452c7825 */ /* 0x000fe800078e00ff */
[----:B------:R-:W-:Y:S01]  /*2caa0*/  FADD.FTZ R128, R41, R63 ;  /* 0x0000003f29807221 */ /* 0x000fe20000010000 */
[----:B------:R-:W-:Y:S01]  /*2cab0*/  IMAD.WIDE.U32 R132, R0, -0x2daee0ad, RZ ;  /* 0xd2511f5300847825 */ /* 0x000fe200078e00ff */
[----:B------:R-:W-:Y:S01]  /*2cac0*/  PRMT R0, R120, 0x7632, R0 ;  /* 0x0000763278007816 */ /* 0x000fe20000000000 */
[----:B-1----:R-:W4:Y:S01]  /*2cad0*/  LDL.LU R24, [R1+0xa0] ;  /* 0x0000a00001187983 */ /* 0x002f220000300800 */
[----:B------:R1:W-:Y:S01]  /*2cae0*/  MUFU.EX2 R41, R47 ;  /* 0x0000002f00297308 */ /* 0x0003e20000000800 */
[----:B------:R-:W-:Y:S01]  /*2caf0*/  FADD.FTZ R42, R42, R128 ;  /* 0x000000802a2a7221 */ /* 0x000fe20000010000 */
[----:B------:R-:W-:Y:S02]  /*2cb00*/  LOP3.LUT R197, R0, 0xff, RZ, 0xc0, !PT ;  /* 0x000000ff00c57812 */ /* 0x000fe400078ec0ff */
[----:B------:R-:W-:Y:S02]  /*2cb10*/  PRMT R0, R2, 0x7632, R0 ;  /* 0x0000763202007816 */ /* 0x000fe40000000000 */
[----:B------:R-:W-:Y:S02]  /*2cb20*/  LOP3.LUT R100, R100, UR15, R133, 0x96, !PT ;  /* 0x0000000f64647c12 */ /* 0x000fe4000f8e9685 */
[----:B------:R-:W-:Y:S01]  /*2cb30*/  LOP3.LUT R133, R62, UR11, R45, 0x96, !PT ;  /* 0x0000000b3e857c12 */ /* 0x000fe2000f8e962d */
[----:B------:R-:W-:Y:S02]  /*2cb40*/  FADD.FTZ R45, R46, R121 ;  /* 0x000000792e2d7221 */ /* 0x000fe40000010000 */
[----:B------:R-:W-:Y:S01]  /*2cb50*/  IMAD.WIDE.U32 R100, R100, -0x326172a9, RZ ;  /* 0xcd9e8d5764647825 */ /* 0x000fe200078e00ff */
[C---:B-1----:R-:W-:Y:S04]  /*2cb60*/  F2FP.F16.F32.PACK_AB R47, R43.reuse, R46 ;  /* 0x0000002e2b2f723e */ /* 0x042fe800000000ff */
[----:B------:R-:W-:Y:S01]  /*2cb70*/  LOP3.LUT R131, R44, UR6, R101, 0x96, !PT ;  /* 0x000000062c837c12 */ /* 0x000fe2000f8e9665 */
[----:B------:R-:W-:Y:S01]  /*2cb80*/  FADD.FTZ R101, R43, R45 ;  /* 0x0000002d2b657221 */ /* 0x000fe20000010000 */
[----:B------:R-:W1:Y:S10]  /*2cb90*/  MUFU.EX2 R44, R53 ;  /* 0x00000035002c7308 */ /* 0x000e740000000800 */
[----:B------:R-:W4:Y:S01]  /*2cba0*/  MUFU.EX2 R45, R134 ;  /* 0x00000086002d7308 */ /* 0x000f220000000800 */
[----:B-1----:R-:W-:Y:S04]  /*2cbb0*/  F2FP.F16.F32.PACK_AB R63, R44, R41 ;  /* 0x000000292c3f723e */ /* 0x002fe800000000ff */
[C---:B------:R-:W-:Y:S02]  /*2cbc0*/  PRMT R152, R63.reuse, 0x7632, R152 ;  /* 0x000076323f987816 */ /* 0x040fe40000000098 */
[----:B------:R-:W-:Y:S01]  /*2cbd0*/  PRMT R153, R63, 0x7610, R153 ;  /* 0x000076103f997816 */ /* 0x000fe20000000099 */
[----:B---3--:R-:W-:Y:S02]  /*2cbe0*/  @!P0 HADD2 R11, -R40.H0_H0, -RZ.H0_H0 ;  /* 0xa00000ff280b8230 */ /* 0x008fe40000000900 */
[----:B------:R-:W-:Y:S03]  /*2cbf0*/  @!P5 HADD2 R10, -R3.H0_H0, -RZ.H0_H0 ;  /* 0xa00000ff030ad230 */ /* 0x000fe60000000900 */
[----:B------:R-:W-:Y:S01]  /*2cc00*/  @!P0 STL.S16 [R1+0x1f4], R11 ;  /* 0x0001f40b01008387 */ /* 0x000fe20000100600 */
[----:B------:R-:W-:Y:S03]  /*2cc10*/  PRMT R9, R11, 0x7610, R9 ;  /* 0x000076100b097816 */ /* 0x000fe60000000009 */
[----:B------:R1:W-:Y:S01]  /*2cc20*/  @!P5 STL.S16 [R1+0x1f0], R10 ;  /* 0x0001f00a0100d387 */ /* 0x0003e20000100600 */
[----:B------:R-:W-:Y:S01]  /*2cc30*/  @!P0 PRMT R40, R9, 0x5410, RZ ;  /* 0x0000541009288816 */ /* 0x000fe200000000ff */
[----:B------:R-:W-:Y:S01]  /*2cc40*/  IMAD.MOV.U32 R9, RZ, RZ, R59 ;  /* 0x000000ffff097224 */ /* 0x000fe200078e003b */
[----:B------:R-:W-:Y:S01]  /*2cc50*/  ISETP.LE.U32.AND P0, PT, R197, UR9, PT ;  /* 0x00000009c5007c0c */ /* 0x000fe2000bf03070 */
[----:B------:R3:W3:Y:S01]  /*2cc60*/  LDL.S16 R120, [R1+0x1ec] ;  /* 0x0001ec0001787983 */ /* 0x0006e20000100600 */
[----:B------:R-:W-:Y:S03]  /*2cc70*/  PRMT R8, R10, 0x7610, R8 ;  /* 0x000076100a087816 */ /* 0x000fe60000000008 */
[----:B------:R2:W4:Y:S01]  /*2cc80*/  LDL.S16 R83, [R1+0x1e8] ;  /* 0x0001e80001537983 */ /* 0x0005220000100600 */
[----:B------:R-:W-:Y:S01]  /*2cc90*/  @!P5 PRMT R3, R8, 0x5410, RZ ;  /* 0x000054100803d816 */ /* 0x000fe200000000ff */
[----:B------:R-:W-:Y:S02]  /*2cca0*/  IMAD.MOV.U32 R8, RZ, RZ, R244 ;  /* 0x000000ffff087224 */ /* 0x000fe400078e00f4 */
[----:B------:R-:W4:Y:S01]  /*2ccb0*/  LDL.64 R58, [R1+0x100] ;  /* 0x00010000013a7983 */ /* 0x000f220000100a00 */
[----:B------:R-:W-:Y:S02]  /*2ccc0*/  IMAD.MOV.U32 R244, RZ, RZ, R245 ;  /* 0x000000fffff47224 */ /* 0x000fe400078e00f5 */
[----:B------:R-:W-:Y:S02]  /*2ccd0*/  IMAD.MOV.U32 R245, RZ, RZ, R114 ;  /* 0x000000fffff57224 */ /* 0x000fe400078e0072 */
[----:B------:R-:W-:Y:S01]  /*2cce0*/  IMAD.MOV.U32 R114, RZ, RZ, R126 ;  /* 0x000000ffff727224 */ /* 0x000fe200078e007e */
[----:B------:R2:W-:Y:S01]  /*2ccf0*/  STG.E.U16 desc[UR22][R116.64+0x2], R3 ;  /* 0x0000020374007986 */ /* 0x0005e2000c101516 */
[----:B------:R-:W-:Y:S02]  /*2cd00*/  IMAD.MOV.U32 R156, RZ, RZ, R245 ;  /* 0x000000ffff9c7224 */ /* 0x000fe400078e00f5 */
[----:B------:R-:W-:Y:S01]  /*2cd10*/  IMAD.MOV.U32 R245, RZ, RZ, R113 ;  /* 0x000000fffff57224 */ /* 0x000fe200078e0071 */
[----:B------:R-:W-:Y:S01]  /*2cd20*/  STG.E.U16 desc[UR22][R116.64], R40 ;  /* 0x0000002874007986 */ /* 0x000fe2000c101516 */
[----:B------:R-:W-:Y:S01]  /*2cd30*/  LOP3.LUT R113, R123, 0xff, RZ, 0xc0, !PT ;  /* 0x000000ff7b717812 */ /* 0x000fe200078ec0ff */
[----:B------:R-:W-:Y:S02]  /*2cd40*/  IMAD.MOV.U32 R157, RZ, RZ, R156 ;  /* 0x000000ffff9d7224 */ /* 0x000fe400078e009c */
[----:B-1----:R-:W4:Y:S01]  /*2cd50*/  LDL.64 R10, [R1+0x318] ;  /* 0x00031800010a7983 */ /* 0x002f220000100a00 */
[----:B------:R-:W-:Y:S02]  /*2cd60*/  IMAD.MOV.U32 R156, RZ, RZ, R141 ;  /* 0x000000ffff9c7224 */ /* 0x000fe400078e008d */
[----:B------:R-:W-:Y:S02]  /*2cd70*/  IMAD.MOV.U32 R141, RZ, RZ, R244 ;  /* 0x000000ffff8d7224 */ /* 0x000fe400078e00f4 */
[----:B------:R-:W-:Y:S01]  /*2cd80*/  IMAD.MOV.U32 R244, RZ, RZ, R114 ;  /* 0x000000fffff47224 */ /* 0x000fe200078e0072 */
[----:B------:R-:W4:Y:S01]  /*2cd90*/  LDL.LU R126, [R1+0x8c] ;  /* 0x00008c00017e7983 */ /* 0x000f220000300800 */
[----:B--2---:R-:W1:Y:S01]  /*2cda0*/  MUFU.EX2 R3, R135 ;  /* 0x0000008700037308 */ /* 0x004e620000000800 */
[----:B------:R-:W-:Y:S01]  /*2cdb0*/  LOP3.LUT R62, R137, R220, RZ, 0x3c, !PT ;  /* 0x000000dc893e7212 */ /* 0x000fe200078e3cff */
[----:B---3--:R-:W-:Y:S02]  /*2cdc0*/  @!P0 HADD2 R120, -R2.H0_H0, -RZ.H0_H0 ;  /* 0xa00000ff02788230 */ /* 0x008fe40000000900 */
[----:B----4-:R-:W-:Y:S03]  /*2cdd0*/  @!P1 HADD2 R83, -R0.H0_H0, -RZ.H0_H0 ;  /* 0xa00000ff00539230 */ /* 0x010fe60000000900 */
[----:B------:R2:W-:Y:S01]  /*2cde0*/  @!P0 STL.S16 [R1+0x1ec], R120 ;  /* 0x0001ec7801008387 */ /* 0x0005e20000100600 */
[----:B------:R-:W-:Y:S03]  /*2cdf0*/  PRMT R112, R120, 0x7610, R112 ;  /* 0x0000761078707816 */ /* 0x000fe60000000070 */
[----:B------:R3:W-:Y:S01]  /*2ce00*/  @!P1 STL.S16 [R1+0x1e8], R83 ;  /* 0x0001e85301009387 */ /* 0x0007e20000100600 */
[----:B------:R-:W-:Y:S01]  /*2ce10*/  PRMT R69, R83, 0x7610, R69 ;  /* 0x0000761053457816 */ /* 0x000fe20000000045 */
[----:B--2---:R-:W-:Y:S01]  /*2ce20*/  IMAD.WIDE.U32 R120, R62, -0x2daee0ad, RZ ;  /* 0xd2511f533e787825 */ /* 0x004fe200078e00ff */
[----:B---3--:R-:W-:Y:S02]  /*2ce30*/  PRMT R83, R2, 0x5410, R0 ;  /* 0x0000541002537816 */ /* 0x008fe40000000000 */
[----:B------:R-:W-:Y:S02]  /*2ce40*/  @!P0 PRMT R2, R112, 0x5410, RZ ;  /* 0x0000541070028816 */ /* 0x000fe400000000ff */
[----:B------:R-:W2:Y:S01]  /*2ce50*/  LDL.LU R112, [R1+0x84] ;  /* 0x0000840001707983 */ /* 0x000ea20000300800 */
[----:B------:R-:W-:Y:S01]  /*2ce60*/  @!P1 PRMT R0, R69, 0x5410, RZ ;  /* 0x0000541045009816 */ /* 0x000fe200000000ff */
[----:B------:R-:W-:Y:S01]  /*2ce70*/  IMAD.WIDE.U32 R68, R68, -0x2daee0ad, RZ ;  /* 0xd2511f5344447825 */ /* 0x000fe200078e00ff */
[----:B------:R-:W-:Y:S01]  /*2ce80*/  ISETP.LE.U32.AND P0, PT, R205, UR9, PT ;  /* 0x00000009cd007c0c */ /* 0x000fe2000bf03070 */
[----:B------:R4:W3:Y:S01]  /*2ce90*/  LDL.S16 R53, [R1+0x1fc] ;  /* 0x0001fc0001357983 */ /* 0x0008e20000100600 */
[----:B------:R-:W-:Y:S02]  /*2cea0*/  ISETP.GT.U32.AND P1, PT, R24, UR9, PT ;  /* 0x0000000918007c0c */ /* 0x000fe4000bf24070 */
[----:B------:R-:W-:Y:S01]  /*2ceb0*/  LOP3.LUT R120, R120, UR17, R69, 0x96, !PT ;  /* 0x0000001178787c12 */ /* 0x000fe2000f8e9645 */
[----:B------:R4:W4:Y:S04]  /*2cec0*/  LDL.S16 R46, [R1+0x1f8] ;  /* 0x0001f800012e7983 */ /* 0x0009280000100600 */
[----:B------:R1:W-:Y:S04]  /*2ced0*/  STG.E.U16 desc[UR22][R102.64+0x2], R0 ;  /* 0x0000020066007986 */ /* 0x0003e8000c101516 */
[----:B------:R1:W-:Y:S02]  /*2cee0*/  STG.E.U16 desc[UR22][R102.64], R2 ;  /* 0x0000000266007986 */ /* 0x0003e4000c101516 */
[----:B-1----:R-:W-:Y:S01]  /*2cef0*/  FADD.FTZ R0, R45, R127 ;  /* 0x0000007f2d007221 */ /* 0x002fe20000010000 */
[C---:B------:R-:W-:Y:S03]  /*2cf00*/  F2FP.F16.F32.PACK_AB R45, R3.reuse, R45 ;  /* 0x0000002d032d723e */ /* 0x040fe600000000ff */
[----:B------:R-:W-:Y:S01]  /*2cf10*/  FADD.FTZ R127, R3, R0 ;  /* 0x00000000037f7221 */ /* 0x000fe20000010000 */
[----:B------:R-:W-:Y:S01]  /*2cf20*/  LOP3.LUT R2, R10, UR26, R121, 0x96, !PT ;  /* 0x0000001a0a027c12 */ /* 0x000fe2000f8e9679 */
[----:B------:R-:W-:Y:S01]  /*2cf30*/  MUFU.EX2 R0, R50 ;  /* 0x0000003200007308 */ /* 0x000fe20000000800 */
[----:B------:R-:W-:Y:S09]  /*2cf40*/  IMAD.WIDE.U32 R120, R120, -0x326172a9, RZ ;  /* 0xcd9e8d5778787825 */ /* 0x000ff200078e00ff */
[----:B------:R-:W-:Y:S01]  /*2cf50*/  MUFU.EX2 R3, R171 ;  /* 0x000000ab00037308 */ /* 0x000fe20000000800 */
[----:B------:R-:W-:Y:S09]  /*2cf60*/  IMAD.WIDE.U32 R134, R2, -0x326172a9, RZ ;  /* 0xcd9e8d5702867825 */ /* 0x000ff200078e00ff */
[----:B------:R-:W1:Y:S01]  /*2cf70*/  MUFU.EX2 R2, R48 ;  /* 0x0000003000027308 */ /* 0x000e620000000800 */
[----:B------:R-:W-:Y:S09]  /*2cf80*/  LOP3.LUT R102, R58, UR13, R135, 0x96, !PT ;  /* 0x0000000d3a667c12 */ /* 0x000ff2000f8e9687 */
[----:B------:R-:W-:Y:S01]  /*2cf90*/  MUFU.EX2 R48, R56 ;  /* 0x0000003800307308 */ /* 0x000fe20000000800 */
[----:B------:R-:W-:Y:S05]  /*2cfa0*/  IMAD.WIDE.U32 R102, R102, -0x2daee0ad, RZ ;  /* 0xd2511f5366667825 */ /* 0x000fea00078e00ff */
[----:B------:R-:W-:Y:S02]  /*2cfb0*/  LOP3.LUT R103, R68, UR16, R103, 0x96, !PT ;  /* 0x0000001044677c12 */ /* 0x000fe4000f8e9667 */
[----:B-1----:R-:W-:Y:S04]  /*2cfc0*/  F2FP.F16.F32.PACK_AB R62, R0, R2 ;  /* 0x00000002003e723e */ /* 0x002fe800000000ff */
[C---:B------:R-:W-:Y:S02]  /*2cfd0*/  PRMT R139, R62.reuse, 0x7632, R139 ;  /* 0x000076323e8b7816 */ /* 0x040fe4000000008b */
[----:B------:R-:W-:Y:S01]  /*2cfe0*/  PRMT R142, R62, 0x7610, R142 ;  /* 0x000076103e8e7816 */ /* 0x000fe2000000008e */
[C---:B---3--:R-:W-:Y:S02]  /*2cff0*/  @!P0 HADD2 R53, -R63.reuse.H0_H0, -RZ.H0_H0 ;  /* 0xa00000ff3f358230 */ /* 0x048fe40000000900 */
[----:B----4-:R-:W-:Y:S03]  /*2d000*/  @P1 HADD2 R46, -R63.H1_H1, -RZ.H0_H0 ;  /* 0xa00000ff3f2e1230 */ /* 0x010fe60000000d00 */
[----:B------:R1:W-:Y:S01]  /*2d010*/  @!P0 STL.S16 [R1+0x1fc], R53 ;  /* 0x0001fc3501008387 */ /* 0x0003e20000100600 */
[----:B------:R-:W-:Y:S03]  /*2d020*/  PRMT R43, R53, 0x7610, R43 ;  /* 0x00007610352b7816 */ /* 0x000fe6000000002b */
[----:B------:R3:W-:Y:S01]  /*2d030*/  @P1 STL.S16 [R1+0x1f8], R46 ;  /* 0x0001f82e01001387 */ /* 0x0007e20000100600 */
[----:B------:R-:W-:Y:S02]  /*2d040*/  PRMT R40, R46, 0x7610, R40 ;  /* 0x000076102e287816 */ /* 0x000fe40000000028 */
[----:B------:R-:W-:Y:S01]  /*2d050*/  @!P0 PRMT R153, R43, 0x5410, RZ ;  /* 0x000054102b998816 */ /* 0x000fe200000000ff */
[----:B------:R4:W4:Y:S01]  /*2d060*/  LDL.S16 R50, [R1+0x204] ;  /* 0x0002040001327983 */ /* 0x0009220000100600 */
[----:B------:R-:W-:Y:S01]  /*2d070*/  @P1 PRMT R152, R40, 0x5410, RZ ;  /* 0x0000541028981816 */ /* 0x000fe200000000ff */
[----:B------:R-:W-:Y:S01]  /*2d080*/  MUFU.EX2 R43, R170 ;  /* 0x000000aa002b7308 */ /* 0x000fe20000000800 */
[----:B------:R-:W-:Y:S01]  /*2d090*/  ISETP.GT.U32.AND P0, PT, R126, UR9, PT ;  /* 0x000000097e007c0c */ /* 0x000fe2000bf04070 */
[----:B------:R4:W4:Y:S01]  /*2d0a0*/  LDL.S16 R40, [R1+0x200] ;  /* 0x0002000001287983 */ /* 0x0009220000100600 */
[----:B--2---:R-:W-:Y:S02]  /*2d0b0*/  ISETP.GT.U32.AND P1, PT, R112, UR9, PT ;  /* 0x0000000970007c0c */ /* 0x004fe4000bf24070 */
[----:B-1----:R-:W-:Y:S01]  /*2d0c0*/  LOP3.LUT R53, R134, UR12, R121, 0x96, !PT ;  /* 0x0000000c86357c12 */ /* 0x002fe2000f8e9679 */
[--C-:B---3--:R-:W-:Y:S04]  /*2d0d0*/  FADD.FTZ R46, R49, R129.reuse ;  /* 0x00000081312e7221 */ /* 0x108fe80000010000 */
[----:B------:R-:W1:Y:S02]  /*2d0e0*/  MUFU.EX2 R49, R57 ;  /* 0x0000003900317308 */ /* 0x000e640000000800 */
[----:B-1----:R-:W-:Y:S04]  /*2d0f0*/  F2FP.F16.F32.PACK_AB R69, R49, R48 ;  /* 0x000000303145723e */ /* 0x002fe800000000ff */
[----:B------:R-:W-:Y:S01]  /*2d100*/  PRMT R146, R69, 0x7632, R146 ;  /* 0x0000763245927816 */ /* 0x000fe20000000092 */
[C---:B----4-:R-:W-:Y:S02]  /*2d110*/  @P0 HADD2 R50, -R62.reuse.H0_H0, -RZ.H0_H0 ;  /* 0xa00000ff3e320230 */ /* 0x050fe40000000900 */
[----:B------:R-:W-:Y:S03]  /*2d120*/  @P1 HADD2 R40, -R62.H1_H1, -RZ.H0_H0 ;  /* 0xa00000ff3e281230 */ /* 0x000fe60000000d00 */
[----:B------:R1:W-:Y:S01]  /*2d130*/  @P0 STL.S16 [R1+0x204], R50 ;  /* 0x0002043201000387 */ /* 0x0003e20000100600 */
[----:B------:R-:W-:Y:S03]  /*2d140*/  PRMT R129, R50, 0x7610, R129 ;  /* 0x0000761032817816 */ /* 0x000fe60000000081 */
[----:B------:R2:W-:Y:S01]  /*2d150*/  @P1 STL.S16 [R1+0x200], R40 ;  /* 0x0002002801001387 */ /* 0x0005e20000100600 */
[----:B------:R-:W-:Y:S02]  /*2d160*/  PRMT R56, R40, 0x7610, R56 ;  /* 0x0000761028387816 */ /* 0x000fe40000000038 */
[----:B------:R-:W-:Y:S01]  /*2d170*/  @P0 PRMT R142, R129, 0x5410, RZ ;  /* 0x00005410818e0816 */ /* 0x000fe200000000ff */
[----:B------:R4:W3:Y:S01]  /*2d180*/  LDL.S16 R231, [R1+0x210] ;  /* 0x0002100001e77983 */ /* 0x0008e20000100600 */
[----:B------:R-:W-:Y:S01]  /*2d190*/  @P1 PRMT R139, R56, 0x5410, RZ ;  /* 0x00005410388b1816 */ /* 0x000fe200000000ff */
[----:B------:R-:W-:Y:S01]  /*2d1a0*/  IMAD.WIDE.U32 R128, R53, -0x2daee0ad, RZ ;  /* 0xd2511f5335807825 */ /* 0x000fe200078e00ff */
[----:B------:R-:W-:Y:S01]  /*2d1b0*/  ISETP.LE.U32.AND P0, PT, R113, UR9, PT ;  /* 0x0000000971007c0c */ /* 0x000fe2000bf03070 */
[----:B------:R4:W4:Y:S02]  /*2d1c0*/  LDL.S16 R56, [R1+0x208] ;  /* 0x0002080001387983 */ /* 0x0009240000100600 */
[----:B-1----:R-:W-:Y:S01]  /*2d1d0*/  FADD.FTZ R50, R41, R46 ;  /* 0x0000002e29327221 */ /* 0x002fe20000010000 */
[----:B------:R-:W-:Y:S01]  /*2d1e0*/  FADD.FTZ R41, R43, R101 ;  /* 0x000000652b297221 */ /* 0x000fe20000010000 */
[C---:B------:R-:W-:Y:S01]  /*2d1f0*/  F2FP.F16.F32.PACK_AB R43, R3.reuse, R43 ;  /* 0x0000002b032b723e */ /* 0x040fe200000000ff */
[----:B------:R-:W-:Y:S01]  /*2d200*/  MUFU.EX2 R46, R66 ;  /* 0x00000042002e7308 */ /* 0x000fe20000000800 */
[----:B------:R-:W-:Y:S01]  /*2d210*/  LOP3.LUT R101, R102, UR15, R129, 0x96, !PT ;  /* 0x0000000f66657c12 */ /* 0x000fe2000f8e9681 */
[----:B------:R-:W-:Y:S01]  /*2d220*/  FADD.FTZ R57, R3, R41 ;  /* 0x0000002903397221 */ /* 0x000fe20000010000 */
[----:B------:R-:W-:Y:S07]  /*2d230*/  IMAD.WIDE.U32 R102, R103, -0x326172a9, RZ ;  /* 0xcd9e8d5767667825 */ /* 0x000fee00078e00ff */
[----:B--2---:R1:W-:Y:S10]  /*2d240*/  MUFU.EX2 R40, R51 ;  /* 0x0000003300287308 */ /* 0x0043f40000000800 */
[----:B------:R-:W-:Y:S10]  /*2d250*/  MUFU.EX2 R41, R172 ;  /* 0x000000ac00297308 */ /* 0x000ff40000000800 */
[----:B------:R-:W-:Y:S01]  /*2d260*/  MUFU.EX2 R3, R54 ;  /* 0x0000003600037308 */ /* 0x000fe20000000800 */
[----:B-1----:R-:W-:Y:S01]  /*2d270*/  FADD.FTZ R51, R2, R42 ;  /* 0x0000002a02337221 */ /* 0x002fe20000010000 */
[----:B------:R-:W-:Y:S08]  /*2d280*/  PRMT R2, R123, 0x7632, R2 ;  /* 0x000076327b027816 */ /* 0x000ff00000000002 */
[----:B------:R1:W2:Y:S01]  /*2d290*/  MUFU.EX2 R42, R52 ;  /* 0x00000034002a7308 */ /* 0x0002a20000000800 */
[----:B------:R-:W-:Y:S01]  /*2d2a0*/  LOP3.LUT R123, R120, UR11, R103, 0x96, !PT ;  /* 0x0000000b787b7c12 */ /* 0x000fe2000f8e9667 */
[----:B------:R-:W-:Y:S01]  /*2d2b0*/  FADD.FTZ R51, R0, R51 ;  /* 0x0000003300337221 */ /* 0x000fe20000010000 */
[----:B------:R-:W-:Y:S07]  /*2d2c0*/  LOP3.LUT R252, R2, 0xff, RZ, 0xc0, !PT ;  /* 0x000000ff02fc7812 */ /* 0x000fee00078ec0ff */
[----:B------:R2:W-:Y:S01]  /*2d2d0*/  MUFU.EX2 R0, R55 ;  /* 0x0000003700007308 */ /* 0x0005e20000000800 */
[----:B------:R-:W-:Y:S09]  /*2d2e0*/  ISETP.LE.U32.AND P1, PT, R252, UR9, PT ;  /* 0x00000009fc007c0c */ /* 0x000ff2000bf23070 */
[----:B------:R2:W2:Y:S01]  /*2d2f0*/  MUFU.EX2 R2, R173 ;  /* 0x000000ad00027308 */ /* 0x0004a20000000800 */
[----:B-1----:R-:W-:Y:S01]  /*2d300*/  FADD.FTZ R52, R44, R50 ;  /* 0x000000322c347221 */ /* 0x002fe20000010000 */
[----:B--2---:R-:W-:Y:S01]  /*2d310*/  F2FP.F16.F32.PACK_AB R68, R42, R40 ;  /* 0x000000282a44723e */ /* 0x004fe200000000ff */
[--C-:B------:R-:W-:Y:S01]  /*2d320*/  FADD.FTZ R50, R41, R127.reuse ;  /* 0x0000007f29327221 */ /* 0x100fe20000010000 */
[----:B------:R-:W-:Y:S06]  /*2d330*/  PRMT R127, R69, 0x7610, R127 ;  /* 0x00007610457f7816 */ /* 0x000fec000000007f */
[----:B------:R-:W1:Y:S01]  /*2d340*/  MUFU.EX2 R44, R67 ;  /* 0x00000043002c7308 */ /* 0x000e620000000800 */
[----:B------:R-:W-:Y:S01]  /*2d350*/  FADD.FTZ R55, R40, R51 ;  /* 0x0000003328377221 */ /* 0x000fe20000010000 */
[----:B------:R-:W-:Y:S01]  /*2d360*/  PRMT R147, R68, 0x7610, R147 ;  /* 0x0000761044937816 */ /* 0x000fe20000000093 */
[----:B------:R2:W2:Y:S01]  /*2d370*/  LDL.S16 R173, [R1+0x20c] ;  /* 0x00020c0001ad7983 */ /* 0x0004a20000100600 */
[C---:B------:R-:W-:Y:S01]  /*2d380*/  F2FP.F16.F32.PACK_AB R41, R2.reuse, R41 ;  /* 0x000000290229723e */ /* 0x040fe200000000ff */
[----:B------:R-:W-:Y:S01]  /*2d390*/  FADD.FTZ R54, R2, R50 ;  /* 0x0000003202367221 */ /* 0x000fe20000010000 */
[----:B------:R-:W-:Y:S01]  /*2d3a0*/  PRMT R138, R68, 0x7632, R138 ;  /* 0x00007632448a7816 */ /* 0x000fe2000000008a */
[----:B------:R-:W2:Y:S03]  /*2d3b0*/  LDL.LU R114, [R1+0xc0] ;  /* 0x0000c00001727983 */ /* 0x000ea60000300800 */
[----:B------:R-:W1:Y:S10]  /*2d3c0*/  MUFU.EX2 R2, R174 ;  /* 0x000000ae00027308 */ /* 0x000e740000000800 */
[----:B------:R-:W1:Y:S02]  /*2d3d0*/  MUFU.EX2 R51, R175 ;  /* 0x000000af00337308 */ /* 0x000e640000000800 */
[----:B-1----:R-:W-:Y:S08]  /*2d3e0*/  F2FP.F16.F32.PACK_AB R67, R44, R46 ;  /* 0x0000002e2c43723e */ /* 0x002ff000000000ff */
[----:B------:R-:W-:Y:S01]  /*2d3f0*/  MUFU.EX2 R40, R71 ;  /* 0x0000004700287308 */ /* 0x000fe20000000800 */
[C---:B------:R-:W-:Y:S02]  /*2d400*/  PRMT R151, R67.reuse, 0x7610, R151 ;  /* 0x0000761043977816 */ /* 0x040fe40000000097 */
[----:B------:R-:W-:Y:S01]  /*2d410*/  PRMT R150, R67, 0x7632, R150 ;  /* 0x0000763243967816 */ /* 0x000fe20000000096 */
[----:B------:R-:W-:Y:S01]  /*2d420*/  FADD.FTZ R50, R2, R57 ;  /* 0x0000003902327221 */ /* 0x000fe20000010000 */
[----:B------:R-:W-:Y:S01]  /*2d430*/  FADD.FTZ R54, R51, R54 ;  /* 0x0000003633367221 */ /* 0x000fe20000010000 */
[C---:B---3--:R-:W-:Y:S02]  /*2d440*/  @!P0 HADD2 R231, -R69.reuse.H0_H0, -RZ.H0_H0 ;  /* 0xa00000ff45e78230 */ /* 0x048fe40000000900 */
[C---:B----4-:R-:W-:Y:S03]  /*2d450*/  @!P1 HADD2 R56, -R68.reuse.H0_H0, -RZ.H0_H0 ;  /* 0xa00000ff44389230 */ /* 0x050fe60000000900 */
[----:B------:R1:W-:Y:S01]  /*2d460*/  @!P0 STL.S16 [R1+0x210], R231 ;  /* 0x000210e701008387 */ /* 0x0003e20000100600 */
[----:B------:R-:W-:Y:S02]  /*2d470*/  PRMT R12, R231, 0x7610, R12 ;  /* 0x00007610e70c7816 */ /* 0x000fe4000000000c */
[----:B------:R-:W-:Y:S02]  /*2d480*/  PRMT R53, R56, 0x7610, R53 ;  /* 0x0000761038357816 */ /* 0x000fe40000000035 */
[----:B------:R-:W-:Y:S02]  /*2d490*/  @!P0 PRMT R127, R12, 0x5410, RZ ;  /* 0x000054100c7f8816 */ /* 0x000fe400000000ff */
[----:B------:R-:W-:Y:S02]  /*2d4a0*/  ISETP.LE.U32.AND P0, PT, R243, UR9, PT ;  /* 0x00000009f3007c0c */ /* 0x000fe4000bf03070 */
[----:B------:R-:W-:Y:S02]  /*2d4b0*/  @!P1 PRMT R147, R53, 0x5410, RZ ;  /* 0x0000541035939816 */ /* 0x000fe400000000ff */
[----:B------:R-:W3:Y:S01]  /*2d4c0*/  MUFU.EX2 R53, R179 ;  /* 0x000000b300357308 */ /* 0x000ee20000000800 */
[----:B-1----:R-:W-:Y:S01]  /*2d4d0*/  LOP3.LUT R231, R246, 0xff, RZ, 0xc0, !PT ;  /* 0x000000fff6e77812 */ /* 0x002fe200078ec0ff */
[C---:B---3--:R-:W-:Y:S01]  /*2d4e0*/  FADD.FTZ R121, R53.reuse, R54 ;  /* 0x0000003635797221 */ /* 0x048fe20000010000 */
[----:B------:R-:W-:Y:S07]  /*2d4f0*/  F2FP.F16.F32.PACK_AB R51, R53, R51 ;  /* 0x000000333533723e */ /* 0x000fee00000000ff */
[----:B------:R1:W-:Y:S01]  /*2d500*/  MUFU.EX2 R54, R182 ;  /* 0x000000b600367308 */ /* 0x0003e20000000800 */
[----:B------:R-:W-:Y:S01]  /*2d510*/  ISETP.LE.U32.AND P3, PT, R231, UR9, PT ;  /* 0x00000009e7007c0c */ /* 0x000fe2000bf63070 */
[----:B------:R-:W-:Y:S08]  /*2d520*/  FADD.FTZ R53, R42, R55 ;  /* 0x000000372a357221 */ /* 0x000ff00000010000 */
[----:B------:R-:W-:Y:S01]  /*2d530*/  MUFU.EX2 R42, R183 ;  /* 0x000000b7002a7308 */ /* 0x000fe20000000800 */
[----:B-1----:R-:W-:Y:S02]  /*2d540*/  IMAD.MOV.U32 R182, RZ, RZ, R166 ;  /* 0x000000ffffb67224 */ /* 0x002fe400078e00a6 */
[----:B------:R-:W-:Y:S02]  /*2d550*/  IMAD.MOV.U32 R166, RZ, RZ, R244 ;  /* 0x000000ffffa67224 */ /* 0x000fe400078e00f4 */
[----:B--2---:R-:W-:Y:S05]  /*2d560*/  @!P2 HADD2 R173, -R69.H1_H1, -RZ.H0_H0 ;  /* 0xa00000ff45ada230 */ /* 0x004fea0000000d00 */
[----:B------:R1:W-:Y:S01]  /*2d570*/  @!P2 STL.S16 [R1+0x20c], R173 ;  /* 0x00020cad0100a387 */ /* 0x0003e20000100600 */
[----:B------:R-:W-:Y:S03]  /*2d580*/  PRMT R66, R173, 0x7610, R66 ;  /* 0x00007610ad427816 */ /* 0x000fe60000000042 */
[----:B------:R2:W-:Y:S01]  /*2d590*/  @!P1 STL.S16 [R1+0x208], R56 ;  /* 0x0002083801009387 */ /* 0x0005e20000100600 */
[----:B------:R-:W-:Y:S02]  /*2d5a0*/  @!P2 PRMT R146, R66, 0x5410, RZ ;  /* 0x000054104292a816 */ /* 0x000fe400000000ff */
[----:B------:R-:W-:Y:S01]  /*2d5b0*/  ISETP.GT.U32.AND P2, PT, R114, UR9, PT ;  /* 0x0000000972007c0c */ /* 0x000fe2000bf44070 */
[----:B------:R-:W3:Y:S04]  /*2d5c0*/  LDL.LU R12, [R1+0x9c] ;  /* 0x00009c00010c7983 */ /* 0x000ee80000300800 */
[----:B------:R4:W4:Y:S01]  /*2d5d0*/  LDL.S16 R246, [R1+0x214] ;  /* 0x0002140001f67983 */ /* 0x0009220000100600 */
[----:B-1----:R-:W-:Y:S02]  /*2d5e0*/  IMAD.MOV.U32 R173, RZ, RZ, R167 ;  /* 0x000000ffffad7224 */ /* 0x002fe400078e00a7 */
[----:B------:R-:W-:Y:S02]  /*2d5f0*/  IMAD.MOV.U32 R167, RZ, RZ, R13 ;  /* 0x000000ffffa77224 */ /* 0x000fe400078e000d */
[----:B--2---:R-:W-:Y:S02]  /*2d600*/  FADD.FTZ R56, R48, R52 ;  /* 0x0000003430387221 */ /* 0x004fe40000010000 */
[----:B------:R1:W2:Y:S01]  /*2d610*/  LDL.S16 R52, [R1+0x21c] ;  /* 0x00021c0001347983 */ /* 0x0002a20000100600 */
[----:B------:R-:W1:Y:S01]  /*2d620*/  MUFU.EX2 R48, R178 ;  /* 0x000000b200307308 */ /* 0x000e620000000800 */
[----:B------:R-:W-:Y:S02]  /*2d630*/  FADD.FTZ R49, R49, R56 ;  /* 0x0000003831317221 */ /* 0x000fe40000010000 */
[----:B------:R-:W2:Y:S02]  /*2d640*/  LDL.LU R13, [R1+0x94] ;  /* 0x00009400010d7983 */ /* 0x000ea40000300800 */
[----:B------:R-:W-:Y:S02]  /*2d650*/  FADD.FTZ R103, R46, R49 ;  /* 0x000000312e677221 */ /* 0x000fe40000010000 */
[----:B------:R2:W2:Y:S02]  /*2d660*/  LDL.S16 R57, [R1+0x218] ;  /* 0x0002180001397983 */ /* 0x0004a40000100600 */
[----:B------:R-:W-:Y:S01]  /*2d670*/  FADD.FTZ R44, R44, R103 ;  /* 0x000000672c2c7221 */ /* 0x000fe20000010000 */
[C---:B-1----:R-:W-:Y:S01]  /*2d680*/  F2FP.F16.F32.PACK_AB R2, R48.reuse, R2 ;  /* 0x000000023002723e */ /* 0x042fe200000000ff */
[----:B------:R-:W-:Y:S02]  /*2d690*/  FADD.FTZ R66, R48, R50 ;  /* 0x0000003230427221 */ /* 0x000fe40000010000 */
[----:B------:R-:W1:Y:S10]  /*2d6a0*/  MUFU.EX2 R50, R75 ;  /* 0x0000004b00327308 */ /* 0x000e740000000800 */
[----:B------:R1:W1:Y:S02]  /*2d6b0*/  MUFU.EX2 R48, R180 ;  /* 0x000000b400307308 */ /* 0x0002640000000800 */
[----:B-1----:R-:W-:Y:S01]  /*2d6c0*/  F2FP.F16.F32.PACK_AB R71, R50, R40 ;  /* 0x000000283247723e */ /* 0x002fe200000000ff */
[----:B------:R-:W-:Y:S02]  /*2d6d0*/  IMAD.MOV.U32 R180, RZ, RZ, R173 ;  /* 0x000000ffffb47224 */ /* 0x000fe400078e00ad */
[----:B------:R-:W-:Y:S01]  /*2d6e0*/  FADD.FTZ R46, R48, R66 ;  /* 0x00000042302e7221 */ /* 0x000fe20000010000 */
[----:B------:R-:W-:Y:S02]  /*2d6f0*/  F2FP.F16.F32.PACK_AB R66, R0, R3 ;  /* 0x000000030042723e */ /* 0x000fe400000000ff */
[----:B------:R-:W-:Y:S02]  /*2d700*/  F2FP.F16.F32.PACK_AB R49, R42, R48 ;  /* 0x000000302a31723e */ /* 0x000fe400000000ff */
[C---:B------:R-:W-:Y:S02]  /*2d710*/  PRMT R149, R71.reuse, 0x7610, R149 ;  /* 0x0000761047957816 */ /* 0x040fe40000000095 */
[----:B------:R-:W-:Y:S02]  /*2d720*/  PRMT R148, R71, 0x7632, R148 ;  /* 0x0000763247947816 */ /* 0x000fe40000000094 */
[----:B------:R-:W-:Y:S02]  /*2d730*/  PRMT R137, R66, 0x7610, R137 ;  /* 0x0000761042897816 */ /* 0x000fe40000000089 */
[----:B---3--:R-:W-:Y:S01]  /*2d740*/  ISETP.GT.U32.AND P1, PT, R12, UR9, PT ;  /* 0x000000090c007c0c */ /* 0x008fe2000bf24070 */
[C---:B----4-:R-:W-:Y:S05]  /*2d750*/  @P2 HADD2 R246, -R67.reuse.H1_H1, -RZ.H0_H0 ;  /* 0xa00000ff43f62230 */ /* 0x050fea0000000d00 */
[----:B------:R-:W-:Y:S04]  /*2d760*/  PRMT R75, R246, 0x7610, R75 ;  /* 0x00007610f64b7816 */ /* 0x000fe8000000004b */
[----:B------:R-:W-:Y:S02]  /*2d770*/  @P2 PRMT R150, R75, 0x5410, RZ ;  /* 0x000054104b962816 */ /* 0x000fe400000000ff */
[----:B------:R-:W1:Y:S01]  /*2d780*/  MUFU.EX2 R75, R184 ;  /* 0x000000b8004b7308 */ /* 0x000e620000000800 */
[----:B--2---:R-:W-:Y:S05]  /*2d790*/  @!P0 HADD2 R52, -R68.H1_H1, -RZ.H0_H0 ;  /* 0xa00000ff44348230 */ /* 0x004fea0000000d00 */
[----:B------:R2:W-:Y:S01]  /*2d7a0*/  @!P0 STL.S16 [R1+0x21c], R52 ;  /* 0x00021c3401008387 */ /* 0x0005e20000100600 */
[----:B------:R-:W-:Y:S01]  /*2d7b0*/  PRMT R36, R52, 0x7610, R36 ;  /* 0x0000761034247816 */ /* 0x000fe20000000024 */
[----:B------:R-:W-:Y:S03]  /*2d7c0*/  @!P3 HADD2 R57, -R67.H0_H0, -RZ.H0_H0 ;  /* 0xa00000ff4339b230 */ /* 0x000fe60000000900 */
[----:B------:R-:W-:Y:S02]  /*2d7d0*/  @!P0 PRMT R138, R36, 0x5410, RZ ;  /* 0x00005410248a8816 */ /* 0x000fe400000000ff */
[----:B------:R-:W-:Y:S01]  /*2d7e0*/  LOP3.LUT R36, R122, 0xff, RZ, 0xc0, !PT ;  /* 0x000000ff7a247812 */ /* 0x000fe200078ec0ff */
[----:B------:R3:W-:Y:S01]  /*2d7f0*/  @!P3 STL.S16 [R1+0x218], R57 ;  /* 0x000218390100b387 */ /* 0x0007e20000100600 */
[----:B------:R-:W-:Y:S02]  /*2d800*/  ISETP.GT.U32.AND P0, PT, R13, UR9, PT ;  /* 0x000000090d007c0c */ /* 0x000fe4000bf04070 */
[----:B------:R-:W-:Y:S01]  /*2d810*/  PRMT R120, R57, 0x7610, R120 ;  /* 0x0000761039787816 */ /* 0x000fe20000000078 */
[----:B------:R4:W-:Y:S01]  /*2d820*/  @P2 STL.S16 [R1+0x214], R246 ;  /* 0x000214f601002387 */ /* 0x0009e20000100600 */
[----:B------:R-:W-:Y:S02]  /*2d830*/  ISETP.LE.U32.AND P2, PT, R36, UR9, PT ;  /* 0x0000000924007c0c */ /* 0x000fe4000bf43070 */
[----:B------:R-:W-:Y:S01]  /*2d840*/  @!P3 PRMT R151, R120, 0x5410, RZ ;  /* 0x000054107897b816 */ /* 0x000fe200000000ff */
[----:B------:R1:W4:Y:S01]  /*2d850*/  LDL.S16 R173, [R1+0x224] ;  /* 0x0002240001ad7983 */ /* 0x0003220000100600 */
[----:B------:R-:W-:Y:S03]  /*2d860*/  FADD.FTZ R120, R3, R53 ;  /* 0x0000003503787221 */ /* 0x000fe60000010000 */
[----:B------:R1:W4:Y:S01]  /*2d870*/  LDL.S16 R244, [R1+0x220] ;  /* 0x0002200001f47983 */ /* 0x0003220000100600 */
[----:B------:R-:W-:Y:S01]  /*2d880*/  FADD.FTZ R120, R0, R120 ;  /* 0x0000007800787221 */ /* 0x000fe20000010000 */
[----:B--2---:R-:W-:Y:S10]  /*2d890*/  MUFU.EX2 R52, R61 ;  /* 0x0000003d00347308 */ /* 0x004ff40000000800 */
[----:B------:R-:W2:Y:S01]  /*2d8a0*/  MUFU.EX2 R61, R181 ;  /* 0x000000b5003d7308 */ /* 0x000ea20000000800 */
[----:B---3--:R-:W-:Y:S04]  /*2d8b0*/  IMAD.WIDE.U32 R56, R101, -0x326172a9, RZ ;  /* 0xcd9e8d5765387825 */ /* 0x008fe800078e00ff */
[----:B------:R-:W-:Y:S05]  /*2d8c0*/  FADD.FTZ R101, R42, R46 ;  /* 0x0000002e2a657221 */ /* 0x000fea0000010000 */
[----:B------:R-:W3:Y:S01]  /*2d8d0*/  MUFU.EX2 R46, R187 ;  /* 0x000000bb002e7308 */ /* 0x000ee20000000800 */
[----:B----4-:R4:W4:Y:S01]  /*2d8e0*/  LDL.S16 R246, [R1+0x228] ;  /* 0x0002280001f67983 */ /* 0x0109220000100600 */
[----:B------:R-:W-:Y:S01]  /*2d8f0*/  LOP3.LUT R55, R102, UR6, R57, 0x96, !PT ;  /* 0x0000000666377c12 */ /* 0x000fe2000f8e9639 */
[----:B-1----:R-:W-:Y:S01]  /*2d900*/  FADD.FTZ R0, R75, R101 ;  /* 0x000000654b007221 */ /* 0x002fe20000010000 */
[----:B------:R-:W-:Y:S01]  /*2d910*/  PRMT R102, R66, 0x7632, R102 ;  /* 0x0000763242667816 */ /* 0x000fe20000000066 */
[----:B------:R-:W-:Y:S05]  /*2d920*/  STL [R1+0x398], R36 ;  /* 0x0003982401007387 */ /* 0x000fea0000100800 */
[----:B------:R-:W1:Y:S01]  /*2d930*/  MUFU.EX2 R57, R185 ;  /* 0x000000b900397308 */ /* 0x000e620000000800 */
[----:B--2---:R-:W-:Y:S01]  /*2d940*/  F2FP.F16.F32.PACK_AB R3, R54, R61 ;  /* 0x0000003d3603723e */ /* 0x004fe200000000ff */
[----:B------:R-:W-:Y:S01]  /*2d950*/  FADD.FTZ R42, R61, R121 ;  /* 0x000000793d2a7221 */ /* 0x000fe20000010000 */
[----:B------:R2:W2:Y:S01]  /*2d960*/  LDL.S16 R53, [R1+0x22c] ;  /* 0x00022c0001357983 */ /* 0x0004a20000100600 */
[----:B------:R-:W-:Y:S02]  /*2d970*/  IMAD.MOV.U32 R121, RZ, RZ, R167 ;  /* 0x000000ffff797224 */ /* 0x000fe400078e00a7 */
[----:B------:R-:W-:Y:S02]  /*2d980*/  IMAD.MOV.U32 R167, RZ, RZ, R157 ;  /* 0x000000ffffa77224 */ /* 0x000fe400078e009d */
[----:B------:R-:W-:Y:S01]  /*2d990*/  IMAD.MOV.U32 R157, RZ, RZ, R9 ;  /* 0x000000ffff9d7224 */ /* 0x000fe200078e0009 */
[C---:B---3--:R-:W-:Y:S01]  /*2d9a0*/  F2FP.F16.F32.PACK_AB R103, R46.reuse, R75 ;  /* 0x0000004b2e67723e */ /* 0x048fe200000000ff */
[----:B------:R-:W-:Y:S01]  /*2d9b0*/  IMAD.MOV.U32 R9, RZ, RZ, R251 ;  /* 0x000000ffff097224 */ /* 0x000fe200078e00fb */
[----:B------:R-:W-:Y:S01]  /*2d9c0*/  SHF.R.U32.HI R251, RZ, 0x18, R122 ;  /* 0x00000018fffb7819 */ /* 0x000fe2000001167a */
[----:B------:R-:W-:Y:S03]  /*2d9d0*/  FADD.FTZ R101, R46, R0 ;  /* 0x000000002e657221 */ /* 0x000fe60000010000 */
[----:B------:R-:W-:Y:S01]  /*2d9e0*/  ISETP.LE.U32.AND P3, PT, R251, UR9, PT ;  /* 0x00000009fb007c0c */ /* 0x000fe2000bf63070 */
[C---:B------:R-:W-:Y:S02]  /*2d9f0*/  @!P2 HADD2 R173, -R71.reuse.H0_H0, -RZ.H0_H0 ;  /* 0xa00000ff47ada230 */ /* 0x040fe40000000900 */
[----:B------:R-:W-:Y:S03]  /*2da00*/  @!P4 HADD2 R244, -R71.H1_H1, -RZ.H0_H0 ;  /* 0xa00000ff47f4c230 */ /* 0x000fe60000000d00 */
[----:B------:R-:W-:Y:S04]  /*2da10*/  PRMT R115, R173, 0x7610, R115 ;  /* 0x00007610ad737816 */ /* 0x000fe80000000073 */
[----:B------:R-:W-:Y:S02]  /*2da20*/  @!P2 PRMT R149, R115, 0x5410, RZ ;  /* 0x000054107395a816 */ /* 0x000fe400000000ff */
[----:B------:R-:W-:Y:S04]  /*2da30*/  PRMT R222, R244, 0x7610, R222 ;  /* 0x00007610f4de7816 */ /* 0x000fe800000000de */
[----:B------:R-:W-:Y:S01]  /*2da40*/  @!P4 PRMT R148, R222, 0x5410, RZ ;  /* 0x00005410de94c816 */ /* 0x000fe200000000ff */
[C---:B----4-:R-:W-:Y:S05]  /*2da50*/  @P0 HADD2 R246, -R66.reuse.H1_H1, -RZ.H0_H0 ;  /* 0xa00000ff42f60230 */ /* 0x050fea0000000d00 */
[----:B------:R-:W-:Y:S01]  /*2da60*/  PRMT R130, R246, 0x7610, R130 ;  /* 0x00007610f6827816 */ /* 0x000fe20000000082 */
[----:B--2---:R-:W-:Y:S03]  /*2da70*/  @P1 HADD2 R53, -R66.H0_H0, -RZ.H0_H0 ;  /* 0xa00000ff42351230 */ /* 0x004fe60000000900 */
[----:B------:R-:W-:Y:S02]  /*2da80*/  @P0 PRMT R102, R130, 0x5410, RZ ;  /* 0x0000541082660816 */ /* 0x000fe400000000ff */
[----:B------:R2:W-:Y:S01]  /*2da90*/  @P1 STL.S16 [R1+0x22c], R53 ;  /* 0x00022c3501001387 */ /* 0x0005e20000100600 */
[----:B------:R-:W-:Y:S03]  /*2daa0*/  PRMT R48, R53, 0x7610, R48 ;  /* 0x0000761035307816 */ /* 0x000fe60000000030 */
[----:B------:R3:W-:Y:S01]  /*2dab0*/  @P0 STL.S16 [R1+0x228], R246 ;  /* 0x000228f601000387 */ /* 0x0007e20000100600 */
[----:B------:R-:W-:Y:S01]  /*2dac0*/  PRMT R61, R48, 0x7610, R61 ;  /* 0x00007610303d7816 */ /* 0x000fe2000000003d */
[----:B------:R-:W-:Y:S01]  /*2dad0*/  FADD.FTZ R48, R54, R42 ;  /* 0x0000002a36307221 */ /* 0x000fe20000010000 */
[----:B------:R-:W-:Y:S01]  /*2dae0*/  FADD.FTZ R54, R40, R44 ;  /* 0x0000002c28367221 */ /* 0x000fe20000010000 */
[----:B------:R4:W-:Y:S01]  /*2daf0*/  @!P2 STL.S16 [R1+0x224], R173 ;  /* 0x000224ad0100a387 */ /* 0x0009e20000100600 */
[----:B------:R-:W2:Y:S01]  /*2db00*/  MUFU.EX2 R40, R80 ;  /* 0x0000005000287308 */ /* 0x000ea20000000800 */
[----:B------:R-:W-:Y:S01]  /*2db10*/  @P1 PRMT R137, R61, 0x5410, RZ ;  /* 0x000054103d891816 */ /* 0x000fe200000000ff */
[----:B-1----:R-:W-:Y:S01]  /*2db20*/  FADD.FTZ R46, R57, R48 ;  /* 0x00000030392e7221 */ /* 0x002fe20000010000 */
[----:B------:R1:W-:Y:S07]  /*2db30*/  @!P4 STL.S16 [R1+0x220], R244 ;  /* 0x000220f40100c387 */ /* 0x0003ee0000100600 */
[----:B------:R-:W-:Y:S01]  /*2db40*/  MUFU.EX2 R48, R81 ;  /* 0x0000005100307308 */ /* 0x000fe20000000800 */
[----:B------:R-:W-:Y:S01]  /*2db50*/  LOP3.LUT R44, R55, 0xffff, RZ, 0xc0, !PT ;  /* 0x0000ffff372c7812 */ /* 0x000fe200078ec0ff */
[----:B------:R-:W-:Y:S01]  /*2db60*/  FADD.FTZ R75, R50, R54 ;  /* 0x00000036324b7221 */ /* 0x000fe20000010000 */
[----:B------:R-:W-:Y:S01]  /*2db70*/  STL [R1+0x39c], R251 ;  /* 0x00039cfb01007387 */ /* 0x000fe20000100800 */
[----:B------:R-:W-:Y:S06]  /*2db80*/  PRMT R50, R122, 0x7632, R50 ;  /* 0x000076327a327816 */ /* 0x000fec0000000032 */
[----:B------:R-:W-:Y:S01]  /*2db90*/  MUFU.EX2 R61, R191 ;  /* 0x000000bf003d7308 */ /* 0x000fe20000000800 */
[----:B------:R-:W4:Y:S09]  /*2dba0*/  LDL.LU R115, [R1+0xb4] ;  /* 0x0000b40001737983 */ /* 0x000f320000300800 */
[----:B------:R-:W1:Y:S01]  /*2dbb0*/  MUFU.EX2 R42, R70 ;  /* 0x00000046002a7308 */ /* 0x000e620000000800 */
[----:B--2---:R-:W-:Y:S01]  /*2dbc0*/  FADD.FTZ R75, R40, R75 ;  /* 0x0000004b284b7221 */ /* 0x004fe20000010000 */
[----:B------:R-:W2:Y:S08]  /*2dbd0*/  LDL.LU R130, [R1+0xb8] ;  /* 0x0000b80001827983 */ /* 0x000eb00000300800 */
[----:B------:R-:W1:Y:S01]  /*2dbe0*/  MUFU.EX2 R53, R186 ;  /* 0x000000ba00357308 */ /* 0x000e620000000800 */
[----:B------:R2:W2:Y:S01]  /*2dbf0*/  LDL.S16 R222, [R1+0x240] ;  /* 0x0002400001de7983 */ /* 0x0004a20000100600 */
[----:B---3--:R-:W-:Y:S08]  /*2dc00*/  LOP3.LUT R246, R50, 0xff, RZ, 0xc0, !PT ;  /* 0x000000ff32f67812 */ /* 0x008ff000078ec0ff */
[----:B------:R-:W-:Y:S01]  /*2dc10*/  MUFU.EX2 R54, R85 ;  /* 0x0000005500367308 */ /* 0x000fe20000000800 */
[----:B------:R3:W3:Y:S01]  /*2dc20*/  LDL.S16 R80, [R1+0x238] ;  /* 0x0002380001507983 */ /* 0x0006e20000100600 */
[----:B------:R-:W-:Y:S01]  /*2dc30*/  ISETP.LE.U32.AND P0, PT, R246, UR9, PT ;  /* 0x00000009f6007c0c */ /* 0x000fe2000bf03070 */
[----:B----4-:R-:W-:Y:S01]  /*2dc40*/  IMAD.MOV.U32 R173, RZ, RZ, R156 ;  /* 0x000000ffffad7224 */ /* 0x010fe200078e009c */
[----:B-1----:R-:W-:Y:S01]  /*2dc50*/  F2FP.F16.F32.PACK_AB R70, R42, R52 ;  /* 0x000000342a46723e */ /* 0x002fe200000000ff */
[----:B------:R-:W-:Y:S01]  /*2dc60*/  IMAD.MOV.U32 R156, RZ, RZ, R245 ;  /* 0x000000ffff9c7224 */ /* 0x000fe200078e00f5 */
[----:B------:R-:W-:Y:S02]  /*2dc70*/  SHF.R.U32.HI R244, RZ, 0x8, R44 ;  /* 0x00000008fff47819 */ /* 0x000fe4000001162c */
[C---:B------:R-:W-:Y:S01]  /*2dc80*/  F2FP.F16.F32.PACK_AB R0, R53.reuse, R57 ;  /* 0x000000393500723e */ /* 0x040fe200000000ff */
[----:B------:R-:W-:Y:S01]  /*2dc90*/  FADD.FTZ R81, R53, R46 ;  /* 0x0000002e35517221 */ /* 0x000fe20000010000 */
[----:B------:R-:W-:Y:S01]  /*2dca0*/  LOP3.LUT R50, R244, 0xffff, RZ, 0xc0, !PT ;  /* 0x0000fffff4327812 */ /* 0x000fe200078ec0ff */
[----:B------:R1:W-:Y:S01]  /*2dcb0*/  MUFU.EX2 R46, R72 ;  /* 0x00000048002e7308 */ /* 0x0003e20000000800 */
[----:B------:R-:W-:Y:S02]  /*2dcc0*/  LOP3.LUT R245, R202, 0xff, RZ, 0xc0, !PT ;  /* 0x000000ffcaf57812 */ /* 0x000fe400078ec0ff */
[----:B------:R-:W-:Y:S07]  /*2dcd0*/  ISETP.LE.U32.AND P4, PT, R50, UR9, PT ;  /* 0x0000000932007c0c */ /* 0x000fee000bf83070 */
[----:B------:R-:W-:Y:S01]  /*2dce0*/  MUFU.EX2 R57, R196 ;  /* 0x000000c400397308 */ /* 0x000fe20000000800 */
[----:B------:R4:W4:Y:S01]  /*2dcf0*/  LDL.S16 R50, [R1+0x23c] ;  /* 0x00023c0001327983 */ /* 0x0009220000100600 */
[----:B------:R-:W-:Y:S08]  /*2dd00*/  ISETP.LE.U32.AND P1, PT, R245, UR9, PT ;  /* 0x00000009f5007c0c */ /* 0x000ff0000bf23070 */
[----:B------:R1:W-:Y:S01]  /*2dd10*/  MUFU.EX2 R44, R74 ;  /* 0x0000004a002c7308 */ /* 0x0003e20000000800 */
[C---:B------:R-:W-:Y:S02]  /*2dd20*/  PRMT R143, R70.reuse, 0x7610, R143 ;  /* 0x00007610468f7816 */ /* 0x040fe4000000008f */
[----:B------:R-:W-:Y:S07]  /*2dd30*/  PRMT R144, R70, 0x7632, R144 ;  /* 0x0000763246907816 */ /* 0x000fee0000000090 */
[----:B------:R-:W-:Y:S01]  /*2dd40*/  MUFU.EX2 R53, R198 ;  /* 0x000000c600357308 */ /* 0x000fe20000000800 */
[----:B-1----:R-:W-:Y:S09]  /*2dd50*/  F2FP.F16.F32.PACK_AB R72, R48, R40 ;  /* 0x000000283048723e */ /* 0x002ff200000000ff */
[----:B------:R1:W-:Y:S01]  /*2dd60*/  MUFU.EX2 R40, R76 ;  /* 0x0000004c00287308 */ /* 0x0003e20000000800 */
[C---:B------:R-:W-:Y:S02]  /*2dd70*/  PRMT R145, R72.reuse, 0x7610, R145 ;  /* 0x0000761048917816 */ /* 0x040fe40000000091 */
[----:B------:R-:W-:Y:S01]  /*2dd80*/  PRMT R134, R72, 0x7632, R134 ;  /* 0x0000763248867816 */ /* 0x000fe20000000086 */
[----:B------:R-:W-:Y:S06]  /*2dd90*/  FADD.FTZ R74, R52, R120 ;  /* 0x00000078344a7221 */ /* 0x000fec0000010000 */
[----:B------:R-:W1:Y:S02]  /*2dda0*/  MUFU.EX2 R52, R193 ;  /* 0x000000c100347308 */ /* 0x000e640000000800 */
[----:B-1----:R-:W-:Y:S01]  /*2ddb0*/  IMAD.MOV.U32 R76, RZ, RZ, R182 ;  /* 0x000000ffff4c7224 */ /* 0x002fe200078e00b6 */
[----:B------:R-:W-:Y:S02]  /*2ddc0*/  PRMT R182, R100, 0x7771, RZ ;  /* 0x0000777164b67816 */ /* 0x000fe400000000ff */
[----:B------:R-:W-:Y:S02]  /*2ddd0*/  F2FP.F16.F32.PACK_AB R199, R52, R61 ;  /* 0x0000003d34c7723e */ /* 0x000fe400000000ff */
[----:B--2---:R-:W-:Y:S01]  /*2dde0*/  ISETP.GT.U32.AND P2, PT, R130, UR9, PT ;  /* 0x0000000982007c0c */ /* 0x004fe2000bf44070 */
[----:B------:R-:W-:Y:S02]  /*2ddf0*/  @!P0 HADD2 R222, -R70.H0_H0, -RZ.H0_H0 ;  /* 0xa00000ff46de8230 */ /* 0x000fe40000000900 */
[----:B---3--:R-:W-:Y:S03]  /*2de00*/  @!P1 HADD2 R80, -R72.H0_H0, -RZ.H0_H0 ;  /* 0xa00000ff48509230 */ /* 0x008fe60000000900 */
[----:B------:R1:W-:Y:S01]  /*2de10*/  @!P0 STL.S16 [R1+0x240], R222 ;  /* 0x000240de01008387 */ /* 0x0003e20000100600 */
[----:B------:R-:W-:Y:S02]  /*2de20*/  PRMT R196, R222, 0x7610, R196 ;  /* 0x00007610dec47816 */ /* 0x000fe400000000c4 */
[----:B------:R-:W-:Y:S02]  /*2de30*/  PRMT R85, R80, 0x7610, R85 ;  /* 0x0000761050557816 */ /* 0x000fe40000000055 */
[----:B------:R-:W-:Y:S01]  /*2de40*/  @!P0 PRMT R143, R196, 0x5410, RZ ;  /* 0x00005410c48f8816 */ /* 0x000fe200000000ff */
[----:B------:R-:W-:Y:S01]  /*2de50*/  IMAD.MOV.U32 R196, RZ, RZ, R9 ;  /* 0x000000ffffc47224 */ /* 0x000fe200078e0009 */
[----:B------:R-:W-:Y:S01]  /*2de60*/  @!P1 PRMT R145, R85, 0x5410, RZ ;  /* 0x0000541055919816 */ /* 0x000fe200000000ff */
[----:B------:R-:W-:Y:S01]  /*2de70*/  IMAD.MOV.U32 R9, RZ, RZ, R100 ;  /* 0x000000ffff097224 */ /* 0x000fe200078e0064 */
[----:B------:R2:W-:Y:S01]  /*2de80*/  MUFU.EX2 R85, R194 ;  /* 0x000000c200557308 */ /* 0x0005e20000000800 */
[----:B------:R-:W-:Y:S01]  /*2de90*/  ISETP.GT.U32.AND P0, PT, R38, UR9, PT ;  /* 0x0000000926007c0c */ /* 0x000fe2000bf04070 */
[----:B----4-:R-:W-:Y:S05]  /*2dea0*/  @!P3 HADD2 R50, -R70.H1_H1, -RZ.H0_H0 ;  /* 0xa00000ff4632b230 */ /* 0x010fea0000000d00 */
[----:B------:R-:W-:Y:S04]  /*2deb0*/  PRMT R122, R50, 0x7610, R122 ;  /* 0x00007610327a7816 */ /* 0x000fe8000000007a */
[----:B------:R-:W-:Y:S01]  /*2dec0*/  @!P3 PRMT R144, R122, 0x5410, RZ ;  /* 0x000054107a90b816 */ /* 0x000fe200000000ff */
[----:B-1----:R-:W3:Y:S01]  /*2ded0*/  LDL.LU R222, [R1+0x43c] ;  /* 0x00043c0001de7983 */ /* 0x002ee20000300800 */
[----:B------:R-:W-:Y:S01]  /*2dee0*/  IMAD.MOV.U32 R122, RZ, RZ, R156 ;  /* 0x000000ffff7a7224 */ /* 0x000fe200078e009c */
[----:B------:R-:W-:Y:S02]  /*2def0*/  PRMT R156, R100, 0x7773, RZ ;  /* 0x00007773649c7816 */ /* 0x000fe400000000ff */
[----:B------:R1:W-:Y:S04]  /*2df00*/  @!P3 STL.S16 [R1+0x23c], R50 ;  /* 0x00023c320100b387 */ /* 0x0003e80000100600 */
[----:B------:R4:W-:Y:S01]  /*2df10*/  @!P1 STL.S16 [R1+0x238], R80 ;  /* 0x0002385001009387 */ /* 0x0009e20000100600 */
[----:B------:R-:W-:Y:S03]  /*2df20*/  ISETP.GT.U32.AND P1, PT, R115, UR9, PT ;  /* 0x0000000973007c0c */ /* 0x000fe6000bf24070 */
[----:B--2---:R2:W2:Y:S01]  /*2df30*/  LDL.S16 R194, [R1+0x248] ;  /* 0x0002480001c27983 */ /* 0x0044a20000100600 */
[----:B-1----:R1:W-:Y:S01]  /*2df40*/  MUFU.EX2 R50, R82 ;  /* 0x0000005200327308 */ /* 0x0023e20000000800 */
[----:B----4-:R-:W-:Y:S01]  /*2df50*/  FADD.FTZ R80, R42, R74 ;  /* 0x0000004a2a507221 */ /* 0x010fe20000010000 */
[----:B------:R-:W-:Y:S08]  /*2df60*/  FADD.FTZ R74, R57, R101 ;  /* 0x00000065394a7221 */ /* 0x000ff00000010000 */
[----:B------:R4:W4:Y:S01]  /*2df70*/  MUFU.EX2 R42, R77 ;  /* 0x0000004d002a7308 */ /* 0x0009220000000800 */
[C---:B------:R-:W-:Y:S09]  /*2df80*/  F2FP.F16.F32.PACK_AB R101, R53.reuse, R57 ;  /* 0x000000393565723e */ /* 0x040ff200000000ff */
[----:B------:R4:W-:Y:S01]  /*2df90*/  MUFU.EX2 R57, R207 ;  /* 0x000000cf00397308 */ /* 0x0009e20000000800 */
[----:B-1----:R-:W-:Y:S01]  /*2dfa0*/  FADD.FTZ R82, R53, R74 ;  /* 0x0000004a35527221 */ /* 0x002fe20000010000 */
[----:B------:R-:W-:Y:S01]  /*2dfb0*/  F2FP.F16.F32.PACK_AB R74, R44, R46 ;  /* 0x0000002e2c4a723e */ /* 0x000fe200000000ff */
[----:B------:R-:W-:Y:S07]  /*2dfc0*/  FADD.FTZ R53, R61, R81 ;  /* 0x000000513d357221 */ /* 0x000fee0000010000 */
[----:B------:R1:W1:Y:S01]  /*2dfd0*/  MUFU.EX2 R61, R206 ;  /* 0x000000ce003d7308 */ /* 0x0002620000000800 */
[----:B------:R-:W-:Y:S01]  /*2dfe0*/  PRMT R136, R74, 0x7610, R136 ;  /* 0x000076104a887816 */ /* 0x000fe20000000088 */
[----:B----4-:R-:W-:Y:S01]  /*2dff0*/  FADD.FTZ R77, R48, R75 ;  /* 0x0000004b304d7221 */ /* 0x010fe20000010000 */
[----:B------:R-:W-:Y:S01]  /*2e000*/  FADD.FTZ R75, R46, R80 ;  /* 0x000000502e4b7221 */ /* 0x000fe20000010000 */
[----:B------:R4:W4:Y:S01]  /*2e010*/  LDL.S16 R48, [R1+0x24c] ;  /* 0x00024c0001307983 */ /* 0x0009220000100600 */
[----:B------:R-:W-:Y:S01]  /*2e020*/  F2FP.F16.F32.PACK_AB R80, R40, R42 ;  /* 0x0000002a2850723e */ /* 0x000fe200000000ff */
[----:B------:R-:W-:Y:S01]  /*2e030*/  FADD.FTZ R81, R52, R53 ;  /* 0x0000003534517221 */ /* 0x000fe20000010000 */
[----:B------:R-:W-:Y:S01]  /*2e040*/  PRMT R135, R74, 0x7632, R135 ;  /* 0x000076324a877816 */ /* 0x000fe20000000087 */
[----:B------:R2:W4:Y:S02]  /*2e050*/  LDL.S16 R207, [R1+0x244] ;  /* 0x0002440001cf7983 */ /* 0x0005240000100600 */
[----:B------:R-:W1:Y:S01]  /*2e060*/  MUFU.EX2 R52, R200 ;  /* 0x000000c800347308 */ /* 0x000e620000000800 */
[----:B------:R-:W-:Y:S01]  /*2e070*/  FADD.FTZ R75, R44, R75 ;  /* 0x0000004b2c4b7221 */ /* 0x000fe20000010000 */
[----:B------:R-:W-:Y:S08]  /*2e080*/  PRMT R160, R80, 0x7610, R160 ;  /* 0x0000761050a07816 */ /* 0x000ff000000000a0 */
[----:B------:R-:W-:Y:S01]  /*2e090*/  MUFU.EX2 R46, R226 ;  /* 0x000000e2002e7308 */ /* 0x000fe20000000800 */
[----:B-1----:R-:W-:Y:S01]  /*2e0a0*/  IMAD.MOV.U32 R206, RZ, RZ, R121 ;  /* 0x000000ffffce7224 */ /* 0x002fe200078e0079 */
[----:B------:R-:W-:Y:S01]  /*2e0b0*/  F2FP.F16.F32.PACK_AB R191, R57, R61 ;  /* 0x0000003d39bf723e */ /* 0x000fe200000000ff */
[----:B------:R-:W-:Y:S07]  /*2e0c0*/  IMAD.MOV.U32 R121, RZ, RZ, R180 ;  /* 0x000000ffff797224 */ /* 0x000fee00078e00b4 */
[----:B------:R-:W1:Y:S01]  /*2e0d0*/  MUFU.EX2 R44, R227 ;  /* 0x000000e3002c7308 */ /* 0x000e620000000800 */
[----:B------:R-:W-:Y:S01]  /*2e0e0*/  IMAD.MOV.U32 R180, RZ, RZ, R157 ;  /* 0x000000ffffb47224 */ /* 0x000fe200078e009d */
[----:B------:R-:W-:Y:S08]  /*2e0f0*/  PRMT R157, R100, 0x7772, RZ ;  /* 0x00007772649d7816 */ /* 0x000ff000000000ff */
[----:B------:R-:W-:Y:S01]  /*2e100*/  MUFU.EX2 R53, R87 ;  /* 0x0000005700357308 */ /* 0x000fe20000000800 */
[----:B------:R-:W-:Y:S02]  /*2e110*/  PRMT R161, R80, 0x7632, R161 ;  /* 0x0000763250a17816 */ /* 0x000fe400000000a1 */
[----:B------:R-:W-:Y:S02]  /*2e120*/  F2FP.F16.F32.PACK_AB R198, R52, R85 ;  /* 0x0000005534c6723e */ /* 0x000fe400000000ff */
[----:B-1----:R-:W-:Y:S02]  /*2e130*/  F2FP.F16.F32.PACK_AB R227, R44, R46 ;  /* 0x0000002e2ce3723e */ /* 0x002fe400000000ff */
[----:B---3--:R-:W-:Y:S01]  /*2e140*/  LOP3.LUT R222, R222, 0xfffff7ff, RZ, 0xc0, !PT ;  /* 0xfffff7ffdede7812 */ /* 0x008fe200078ec0ff */
[----:B--2---:R-:W-:Y:S05]  /*2e150*/  @P2 HADD2 R194, -R74.H0_H0, -RZ.H0_H0 ;  /* 0xa00000ff4ac22230 */ /* 0x004fea0000000900 */
[----:B------:R-:W-:Y:S04]  /*2e160*/  PRMT R120, R194, 0x7610, R120 ;  /* 0x00007610c2787816 */ /* 0x000fe80000000078 */
[----:B------:R-:W-:Y:S01]  /*2e170*/  @P2 PRMT R136, R120, 0x5410, RZ ;  /* 0x0000541078882816 */ /* 0x000fe200000000ff */
[----:B------:R-:W-:Y:S02]  /*2e180*/  IMAD.MOV.U32 R120, RZ, RZ, R213 ;  /* 0x000000ffff787224 */ /* 0x000fe400078e00d5 */
[----:B----4-:R-:W-:Y:S02]  /*2e190*/  @P0 HADD2 R48, -R72.H1_H1, -RZ.H0_H0 ;  /* 0xa00000ff48300230 */ /* 0x010fe40000000d00 */
[----:B------:R-:W-:Y:S03]  /*2e1a0*/  @P1 HADD2 R207, -R74.H1_H1, -RZ.H0_H0 ;  /* 0xa00000ff4acf1230 */ /* 0x000fe60000000d00 */
[----:B------:R1:W-:Y:S01]  /*2e1b0*/  @P0 STL.S16 [R1+0x24c], R48 ;  /* 0x00024c3001000387 */ /* 0x0003e20000100600 */
[----:B------:R-:W-:Y:S03]  /*2e1c0*/  PRMT R193, R48, 0x7610, R193 ;  /* 0x0000761030c17816 */ /* 0x000fe600000000c1 */
[----:B------:R2:W-:Y:S01]  /*2e1d0*/  @P2 STL.S16 [R1+0x248], R194 ;  /* 0x000248c201002387 */ /* 0x0005e20000100600 */
[----:B------:R-:W-:Y:S03]  /*2e1e0*/  PRMT R100, R207, 0x7610, R100 ;  /* 0x00007610cf647816 */ /* 0x000fe60000000064 */
[----:B------:R3:W-:Y:S01]  /*2e1f0*/  @P1 STL.S16 [R1+0x244], R207 ;  /* 0x000244cf01001387 */ /* 0x0007e20000100600 */
[----:B------:R-:W-:Y:S01]  /*2e200*/  @P1 PRMT R135, R100, 0x5410, RZ ;  /* 0x0000541064871816 */ /* 0x000fe200000000ff */
[----:B------:R-:W-:Y:S01]  /*2e210*/  IMAD.MOV.U32 R100, RZ, RZ, R173 ;  /* 0x000000ffff647224 */ /* 0x000fe200078e00ad */
[----:B------:R-:W-:Y:S01]  /*2e220*/  PRMT R173, R56, 0x7771, RZ ;  /* 0x0000777138ad7816 */ /* 0x000fe200000000ff */
[----:B------:R4:W4:Y:S03]  /*2e230*/  LDL.S16 R213, [R1+0x26c] ;  /* 0x00026c0001d57983 */ /* 0x0009260000100600 */
[----:B------:R-:W-:Y:S01]  /*2e240*/  ISETP.GT.U32.AND P3, PT, R173, UR9, PT ;  /* 0x00000009ad007c0c */ /* 0x000fe2000bf64070 */
[----:B-1----:R-:W-:Y:S01]  /*2e250*/  FADD.FTZ R48, R61, R82 ;  /* 0x000000523d307221 */ /* 0x002fe20000010000 */
[----:B------:R-:W-:Y:S01]  /*2e260*/  FADD.FTZ R61, R54, R77 ;  /* 0x0000004d363d7221 */ /* 0x000fe20000010000 */
[----:B--2---:R-:W-:Y:S01]  /*2e270*/  SHF.R.U32.HI R194, RZ, 0x18, R55 ;  /* 0x00000018ffc27819 */ /* 0x004fe20000011637 */
[----:B---3--:R-:W-:Y:S02]  /*2e280*/  IMAD.MOV.U32 R207, RZ, RZ, R76 ;  /* 0x000000ffffcf7224 */ /* 0x008fe400078e004c */
[----:B------:R-:W-:Y:S01]  /*2e290*/  FADD.FTZ R76, R57, R48 ;  /* 0x00000030394c7221 */ /* 0x000fe20000010000 */
[----:B------:R-:W-:Y:S01]  /*2e2a0*/  FADD.FTZ R57, R85, R81 ;  /* 0x0000005155397221 */ /* 0x000fe20000010000 */
[----:B------:R-:W-:Y:S01]  /*2e2b0*/  F2FP.F16.F32.PACK_AB R81, R50, R54 ;  /* 0x000000363251723e */ /* 0x000fe200000000ff */
[----:B------:R-:W-:Y:S01]  /*2e2c0*/  MUFU.EX2 R48, R86 ;  /* 0x0000005600307308 */ /* 0x000fe20000000800 */
[----:B------:R-:W-:Y:S01]  /*2e2d0*/  FADD.FTZ R54, R46, R76 ;  /* 0x0000004c2e367221 */ /* 0x000fe20000010000 */
[----:B------:R-:W-:Y:S01]  /*2e2e0*/  FADD.FTZ R82, R52, R57 ;  /* 0x0000003934527221 */ /* 0x000fe20000010000 */
[--C-:B------:R-:W-:Y:S01]  /*2e2f0*/  FADD.FTZ R57, R42, R75.reuse ;  /* 0x0000004b2a397221 */ /* 0x100fe20000010000 */
[----:B------:R-:W-:Y:S06]  /*2e300*/  PRMT R75, R193, 0x7610, R75 ;  /* 0x00007610c14b7816 */ /* 0x000fec000000004b */
[----:B------:R-:W1:Y:S01]  /*2e310*/  MUFU.EX2 R42, R229 ;  /* 0x000000e5002a7308 */ /* 0x000e620000000800 */
[----:B------:R-:W-:Y:S01]  /*2e320*/  FADD.FTZ R85, R44, R54 ;  /* 0x000000362c557221 */ /* 0x000fe20000010000 */
[----:B------:R-:W-:Y:S01]  /*2e330*/  FADD.FTZ R77, R40, R57 ;  /* 0x00000039284d7221 */ /* 0x000fe20000010000 */
[----:B------:R-:W-:Y:S07]  /*2e340*/  @P0 PRMT R134, R75, 0x5410, RZ ;  /* 0x000054104b860816 */ /* 0x000fee00000000ff */
[----:B------:R-:W2:Y:S01]  /*2e350*/  MUFU.EX2 R40, R230 ;  /* 0x000000e600287308 */ /* 0x000ea20000000800 */
[----:B------:R-:W-:Y:S01]  /*2e360*/  IMAD.MOV.U32 R76, RZ, RZ, R56 ;  /* 0x000000ffff4c7224 */ /* 0x000fe200078e0038 */
[----:B------:R-:W-:Y:S08]  /*2e370*/  PRMT R44, R55, 0x7632, R44 ;  /* 0x00007632372c7816 */ /* 0x000ff0000000002c */
[----:B------:R3:W-:Y:S01]  /*2e380*/  MUFU.EX2 R52, R78 ;  /* 0x0000004e00347308 */ /* 0x0007e20000000800 */
[----:B------:R-:W-:Y:S02]  /*2e390*/  ISETP.LE.U32.AND P1, PT, R194, UR9, PT ;  /* 0x00000009c2007c0c */ /* 0x000fe4000bf23070 */
[----:B------:R-:W-:Y:S07]  /*2e3a0*/  LOP3.LUT R193, R44, 0xff, RZ, 0xc0, !PT ;  /* 0x000000ff2cc17812 */ /* 0x000fee00078ec0ff */
[----:B------:R3:W-:Y:S01]  /*2e3b0*/  MUFU.EX2 R46, R88 ;  /* 0x00000058002e7308 */ /* 0x0007e20000000800 */
[----:B------:R-:W-:Y:S01]  /*2e3c0*/  PRMT R154, R81, 0x7610, R154 ;  /* 0x00007610519a7816 */ /* 0x000fe2000000009a */
[----:B-1----:R-:W-:Y:S01]  /*2e3d0*/  FADD.FTZ R54, R42, R82 ;  /* 0x000000522a367221 */ /* 0x002fe20000010000 */
[----:B------:R-:W-:Y:S07]  /*2e3e0*/  IMAD.MOV.U32 R229, RZ, RZ, R207 ;  /* 0x000000ffffe57224 */ /* 0x000fee00078e00cf */
[----:B------:R1:W-:Y:S01]  /*2e3f0*/  MUFU.EX2 R57, R238 ;  /* 0x000000ee00397308 */ /* 0x0003e20000000800 */
[----:B------:R-:W-:Y:S02]  /*2e400*/  IMAD.MOV.U32 R207, RZ, RZ, R167 ;  /* 0x000000ffffcf7224 */ /* 0x000fe400078e00a7 */
[C---:B--2---:R-:W-:Y:S01]  /*2e410*/  FADD.FTZ R75, R40.reuse, R54 ;  /* 0x00000036284b7221 */ /* 0x044fe20000010000 */
[----:B------:R-:W-:Y:S01]  /*2e420*/  F2FP.F16.F32.PACK_AB R230, R40, R42 ;  /* 0x0000002a28e6723e */ /* 0x000fe200000000ff */
[----:B------:R2:W2:Y:S01]  /*2e430*/  LDL.S16 R54, [R1+0x268] ;  /* 0x0002680001367983 */ /* 0x0004a20000100600 */
[----:B------:R-:W-:Y:S01]  /*2e440*/  ISETP.LE.U32.AND P2, PT, R193, UR9, PT ;  /* 0x00000009c1007c0c */ /* 0x000fe2000bf43070 */
[----:B---3--:R-:W-:Y:S01]  /*2e450*/  FADD.FTZ R78, R50, R61 ;  /* 0x0000003d324e7221 */ /* 0x008fe20000010000 */
[----:B------:R-:W-:Y:S01]  /*2e460*/  PRMT R167, R56, 0x7772, RZ ;  /* 0x0000777238a77816 */ /* 0x000fe200000000ff */
[----:B------:R3:W3:Y:S01]  /*2e470*/  LDL.S16 R40, [R1+0x264] ;  /* 0x0002640001287983 */ /* 0x0006e20000100600 */
[----:B------:R-:W1:Y:S01]  /*2e480*/  MUFU.EX2 R44, R89 ;  /* 0x00000059002c7308 */ /* 0x000e620000000800 */
[----:B------:R-:W-:Y:S01]  /*2e490*/  PRMT R155, R81, 0x7632, R155 ;  /* 0x00007632519b7816 */ /* 0x000fe2000000009b */
[----:B------:R-:W-:Y:S01]  /*2e4a0*/  IMAD.MOV.U32 R61, RZ, RZ, R196 ;  /* 0x000000ffff3d7224 */ /* 0x000fe200078e00c4 */
[----:B------:R2:W3:Y:S01]  /*2e4b0*/  LDL.S16 R42, [R1+0x260] ;  /* 0x00026000012a7983 */ /* 0x0004e20000100600 */
[----:B------:R-:W-:Y:S06]  /*2e4c0*/  LOP3.LUT R196, R55, 0xff, RZ, 0xc0, !PT ;  /* 0x000000ff37c47812 */ /* 0x000fec00078ec0ff */
[----:B------:R1:W1:Y:S01]  /*2e4d0*/  MUFU.EX2 R50, R79 ;  /* 0x0000004f00327308 */ /* 0x0002620000000800 */
[----:B------:R-:W-:Y:S01]  /*2e4e0*/  IMAD.MOV.U32 R88, RZ, RZ, R61 ;  /* 0x000000ffff587224 */ /* 0x000fe200078e003d */
[----:B------:R-:W-:Y:S08]  /*2e4f0*/  ISETP.LE.U32.AND P0, PT, R196, UR9, PT ;  /* 0x00000009c4007c0c */ /* 0x000ff0000bf03070 */
[----:B------:R-:W-:Y:S01]  /*2e500*/  MUFU.EX2 R61, R248 ;  /* 0x000000f8003d7308 */ /* 0x000fe20000000800 */
[----:B-1----:R-:W-:Y:S02]  /*2e510*/  IMAD.MOV.U32 R238, RZ, RZ, R88 ;  /* 0x000000ffffee7224 */ /* 0x002fe400078e0058 */
[----:B------:R-:W-:Y:S01]  /*2e520*/  IMAD.MOV.U32 R88, RZ, RZ, R166 ;  /* 0x000000ffff587224 */ /* 0x000fe200078e00a6 */
[----:B------:R-:W-:Y:S01]  /*2e530*/  PRMT R166, R56, 0x7773, RZ ;  /* 0x0000777338a67816 */ /* 0x000fe200000000ff */
[----:B------:R-:W-:Y:S01]  /*2e540*/  IMAD.MOV.U32 R56, RZ, RZ, R188 ;  /* 0x000000ffff387224 */ /* 0x000fe200078e00bc */
[----:B------:R-:W-:Y:S01]  /*2e550*/  F2FP.F16.F32.PACK_AB R86, R44, R46 ;  /* 0x0000002e2c56723e */ /* 0x000fe200000000ff */
[----:B------:R-:W3:Y:S03]  /*2e560*/  LDL.LU R188, [R1+0x438] ;  /* 0x0004380001bc7983 */ /* 0x000ee60000300800 */
[----:B------:R-:W-:Y:S01]  /*2e570*/  MUFU.EX2 R55, R249 ;  /* 0x000000f900377308 */ /* 0x000fe20000000800 */
[----:B------:R-:W-:Y:S02]  /*2e580*/  F2FP.F16.F32.PACK_AB R79, R48, R53 ;  /* 0x00000035304f723e */ /* 0x000fe400000000ff */
[----:B------:R-:W-:Y:S02]  /*2e590*/  F2FP.F16.F32.PACK_AB R82, R50, R52 ;  /* 0x000000343252723e */ /* 0x000fe400000000ff */
[C---:B------:R-:W-:Y:S02]  /*2e5a0*/  PRMT R179, R79.reuse, 0x7610, R179 ;  /* 0x000076104fb37816 */ /* 0x040fe400000000b3 */
[C---:B------:R-:W-:Y:S02]  /*2e5b0*/  PRMT R170, R82.reuse, 0x7632, R170 ;  /* 0x0000763252aa7816 */ /* 0x040fe400000000aa */
[----:B------:R-:W-:Y:S02]  /*2e5c0*/  PRMT R162, R79, 0x7632, R162 ;  /* 0x000076324fa27816 */ /* 0x000fe400000000a2 */
[----:B------:R-:W-:Y:S02]  /*2e5d0*/  PRMT R165, R82, 0x7610, R165 ;  /* 0x0000761052a57816 */ /* 0x000fe400000000a5 */
[----:B------:R-:W-:Y:S01]  /*2e5e0*/  PRMT R171, R86, 0x7632, R171 ;  /* 0x0000763256ab7816 */ /* 0x000fe200000000ab */
[C---:B----4-:R-:W-:Y:S05]  /*2e5f0*/  @!P0 HADD2 R213, -R81.reuse.H0_H0, -RZ.H0_H0 ;  /* 0xa00000ff51d58230 */ /* 0x050fea0000000900 */
[----:B------:R1:W-:Y:S01]  /*2e600*/  @!P0 STL.S16 [R1+0x26c], R213 ;  /* 0x00026cd501008387 */ /* 0x0003e20000100600 */
[----:B------:R-:W-:Y:S03]  /*2e610*/  PRMT R89, R213, 0x7610, R89 ;  /* 0x00007610d5597816 */ /* 0x000fe60000000059 */
[----:B-1----:R-:W4:Y:S01]  /*2e620*/  LDL.LU R213, [R1+0x434] ;  /* 0x0004340001d57983 */ /* 0x002f220000300800 */
[----:B--2---:R-:W-:Y:S02]  /*2e630*/  @!P4 HADD2 R54, -R81.H1_H1, -RZ.H0_H0 ;  /* 0xa00000ff5136c230 */ /* 0x004fe40000000d00 */
[C---:B---3--:R-:W-:Y:S03]  /*2e640*/  @!P2 HADD2 R40, -R80.reuse.H0_H0, -RZ.H0_H0 ;  /* 0xa00000ff5028a230 */ /* 0x048fe60000000900 */
[----:B------:R1:W-:Y:S01]  /*2e650*/  @!P4 STL.S16 [R1+0x268], R54 ;  /* 0x000268360100c387 */ /* 0x0003e20000100600 */
[----:B------:R-:W-:Y:S01]  /*2e660*/  PRMT R164, R54, 0x7610, R164 ;  /* 0x0000761036a47816 */ /* 0x000fe200000000a4 */
[----:B------:R-:W-:Y:S02]  /*2e670*/  @!P1 HADD2 R42, -R80.H1_H1, -RZ.H0_H0 ;  /* 0xa00000ff502a9230 */ /* 0x000fe40000000d00 */
[----:B------:R2:W-:Y:S03]  /*2e680*/  @!P2 STL.S16 [R1+0x264], R40 ;  /* 0x000264280100a387 */ /* 0x0005e60000100600 */
[----:B------:R-:W-:Y:S01]  /*2e690*/  PRMT R87, R42, 0x7610, R87 ;  /* 0x000076102a577816 */ /* 0x000fe20000000057 */
[----:B-1----:R1:W3:Y:S02]  /*2e6a0*/  MUFU.EX2 R54, R239 ;  /* 0x000000ef00367308 */ /* 0x0022e40000000800 */
[----:B-1----:R-:W-:Y:S01]  /*2e6b0*/  PRMT R239, R40, 0x7610, R239 ;  /* 0x0000761028ef7816 */ /* 0x002fe200000000ef */
[----:B--2---:R-:W-:Y:S01]  /*2e6c0*/  FADD.FTZ R40, R53, R78 ;  /* 0x0000004e35287221 */ /* 0x004fe20000010000 */
[----:B------:R-:W-:Y:S01]  /*2e6d0*/  IMAD.MOV.U32 R78, RZ, RZ, R214 ;  /* 0x000000ffff4e7224 */ /* 0x000fe200078e00d6 */
[----:B---3--:R-:W-:Y:S01]  /*2e6e0*/  F2FP.F16.F32.PACK_AB R248, R54, R57 ;  /* 0x0000003936f8723e */ /* 0x008fe200000000ff */
[----:B------:R-:W2:Y:S01]  /*2e6f0*/  LDL.LU R214, [R1+0x430] ;  /* 0x0004300001d67983 */ /* 0x000ea20000300800 */
[----:B------:R-:W-:Y:S01]  /*2e700*/  @!P2 PRMT R160, R239, 0x5410, RZ ;  /* 0x00005410efa0a816 */ /* 0x000fe200000000ff */
[----:B------:R-:W-:Y:S01]  /*2e710*/  IMAD.MOV.U32 R239, RZ, RZ, R100 ;  /* 0x000000ffffef7224 */ /* 0x000fe200078e0064 */
[----:B------:R-:W-:Y:S01]  /*2e720*/  ISETP.GT.U32.AND P2, PT, R167, UR9, PT ;  /* 0x00000009a7007c0c */ /* 0x000fe2000bf44070 */
[----:B------:R1:W-:Y:S01]  /*2e730*/  @!P1 STL.S16 [R1+0x260], R42 ;  /* 0x0002602a01009387 */ /* 0x0003e20000100600 */
[----:B------:R-:W-:Y:S01]  /*2e740*/  FADD.FTZ R53, R52, R77 ;  /* 0x0000004d34357221 */ /* 0x000fe20000010000 */
[----:B------:R-:W-:Y:S01]  /*2e750*/  FADD.FTZ R52, R57, R75 ;  /* 0x0000004b39347221 */ /* 0x000fe20000010000 */
[----:B------:R-:W-:Y:S01]  /*2e760*/  PRMT R77, R164, 0x7610, R77 ;  /* 0x00007610a44d7816 */ /* 0x000fe2000000004d */
[----:B------:R3:W3:Y:S01]  /*2e770*/  LDL.S16 R100, [R1+0x278] ;  /* 0x0002780001647983 */ /* 0x0006e20000100600 */
[----:B------:R-:W-:Y:S01]  /*2e780*/  LOP3.LUT R164, R76, 0xff, RZ, 0xc0, !PT ;  /* 0x000000ff4ca47812 */ /* 0x000fe200078ec0ff */
[----:B------:R1:W-:Y:S01]  /*2e790*/  MUFU.EX2 R57, R104 ;  /* 0x0000006800397308 */ /* 0x0003e20000000800 */
[----:B------:R-:W-:Y:S01]  /*2e7a0*/  @!P4 PRMT R155, R77, 0x5410, RZ ;  /* 0x000054104d9bc816 */ /* 0x000fe200000000ff */
[----:B------:R-:W-:Y:S04]  /*2e7b0*/  IMAD.WIDE.U32 R76, R123, -0x2daee0ad, RZ ;  /* 0xd2511f537b4c7825 */ /* 0x000fe800078e00ff */
[----:B-1----:R-:W-:Y:S04]  /*2e7c0*/  IMAD.MOV.U32 R104, RZ, RZ, R88 ;  /* 0x000000ffff687224 */ /* 0x002fe800078e0058 */
[----:B------:R1:W-:Y:S02]  /*2e7d0*/  MUFU.EX2 R42, R90 ;  /* 0x0000005a002a7308 */ /* 0x0003e40000000800 */
[----:B-1----:R-:W-:Y:S02]  /*2e7e0*/  IMAD.MOV.U32 R90, RZ, RZ, R78 ;  /* 0x000000ffff5a7224 */ /* 0x002fe400078e004e */
[----:B------:R-:W-:Y:S01]  /*2e7f0*/  FADD.FTZ R78, R48, R40 ;  /* 0x00000028304e7221 */ /* 0x000fe20000010000 */
[----:B------:R-:W-:Y:S05]  /*2e800*/  FADD.FTZ R48, R61, R85 ;  /* 0x000000553d307221 */ /* 0x000fea0000010000 */
[----:B------:R1:W1:Y:S01]  /*2e810*/  MUFU.EX2 R40, R91 ;  /* 0x0000005b00287308 */ /* 0x0002620000000800 */
[----:B------:R-:W-:Y:S02]  /*2e820*/  F2FP.F16.F32.PACK_AB R61, R55, R61 ;  /* 0x0000003d373d723e */ /* 0x000fe400000000ff */
[----:B-1----:R-:W-:Y:S01]  /*2e830*/  PRMT R91, R87, 0x7610, R91 ;  /* 0x00007610575b7816 */ /* 0x002fe2000000005b */
[----:B------:R-:W-:Y:S01]  /*2e840*/  FADD.FTZ R87, R50, R53 ;  /* 0x0000003532577221 */ /* 0x000fe20000010000 */
[----:B------:R-:W-:Y:S05]  /*2e850*/  F2FP.F16.F32.PACK_AB R85, R40, R42 ;  /* 0x0000002a2855723e */ /* 0x000fea00000000ff */
[----:B------:R1:W-:Y:S01]  /*2e860*/  MUFU.EX2 R50, R92 ;  /* 0x0000005c00327308 */ /* 0x0003e20000000800 */
[----:B------:R-:W-:Y:S01]  /*2e870*/  PRMT R75, R91, 0x7610, R75 ;  /* 0x000076105b4b7816 */ /* 0x000fe2000000004b */
[----:B------:R-:W-:Y:S01]  /*2e880*/  FADD.FTZ R87, R42, R87 ;  /* 0x000000572a577221 */ /* 0x000fe20000010000 */
[----:B------:R-:W-:Y:S07]  /*2e890*/  PRMT R174, R85, 0x7610, R174 ;  /* 0x0000761055ae7816 */ /* 0x000fee00000000ae */
[----:B------:R-:W-:Y:S01]  /*2e8a0*/  MUFU.EX2 R53, R94 ;  /* 0x0000005e00357308 */ /* 0x000fe20000000800 */
[----:B------:R-:W-:Y:S01]  /*2e8b0*/  @!P1 PRMT R161, R75, 0x5410, RZ ;  /* 0x000054104ba19816 */ /* 0x000fe200000000ff */
[----:B------:R-:W-:Y:S01]  /*2e8c0*/  FADD.FTZ R42, R40, R87 ;  /* 0x00000057282a7221 */ /* 0x000fe20000010000 */
[----:B------:R-:W-:Y:S01]  /*2e8d0*/  LOP3.LUT R75, R128, UR14, R77, 0x96, !PT ;  /* 0x0000000e804b7c12 */ /* 0x000fe2000f8e964d */
[----:B------:R-:W-:Y:S01]  /*2e8e0*/  FADD.FTZ R77, R46, R78 ;  /* 0x0000004e2e4d7221 */ /* 0x000fe20000010000 */
[----:B------:R-:W-:Y:S05]  /*2e8f0*/  ISETP.GT.U32.AND P1, PT, R166, UR9, PT ;  /* 0x00000009a6007c0c */ /* 0x000fea000bf24070 */
[----:B------:R-:W1:Y:S01]  /*2e900*/  MUFU.EX2 R46, R215 ;  /* 0x000000d7002e7308 */ /* 0x000e620000000800 */
[----:B------:R-:W-:Y:S01]  /*2e910*/  PRMT R172, R85, 0x7632, R172 ;  /* 0x0000763255ac7816 */ /* 0x000fe200000000ac */
[----:B------:R-:W-:Y:S01]  /*2e920*/  FADD.FTZ R88, R44, R77 ;  /* 0x0000004d2c587221 */ /* 0x000fe20000010000 */
[----:B------:R-:W-:Y:S07]  /*2e930*/  PRMT R166, R167, 0x5410, R166 ;  /* 0x00005410a7a67816 */ /* 0x000fee00000000a6 */
[----:B------:R-:W1:Y:S02]  /*2e940*/  MUFU.EX2 R44, R216 ;  /* 0x000000d8002c7308 */ /* 0x000e640000000800 */
[----:B-1----:R-:W-:Y:S01]  /*2e950*/  PRMT R92, R89, 0x7610, R92 ;  /* 0x00007610595c7816 */ /* 0x002fe2000000005c */
[----:B------:R-:W-:Y:S07]  /*2e960*/  FADD.FTZ R89, R55, R48 ;  /* 0x0000003037597221 */ /* 0x000fee0000010000 */
[----:B------:R1:W1:Y:S01]  /*2e970*/  MUFU.EX2 R48, R93 ;  /* 0x0000005d00307308 */ /* 0x0002620000000800 */
[----:B------:R-:W-:Y:S01]  /*2e980*/  @!P0 PRMT R154, R92, 0x5410, RZ ;  /* 0x000054105c9a8816 */ /* 0x000fe200000000ff */
[----:B------:R-:W-:Y:S01]  /*2e990*/  IMAD.MOV.U32 R92, RZ, RZ, R90 ;  /* 0x000000ffff5c7224 */ /* 0x000fe200078e005a */
[----:B------:R-:W-:Y:S01]  /*2e9a0*/  ISETP.LE.U32.AND P0, PT, R164, UR9, PT ;  /* 0x00000009a4007c0c */ /* 0x000fe2000bf03070 */
[----:B------:R-:W-:Y:S06]  /*2e9b0*/  IMAD.WIDE.U32 R90, R133, -0x2daee0ad, RZ ;  /* 0xd2511f53855a7825 */ /* 0x000fec00078e00ff */
[----:B------:R-:W-:Y:S01]  /*2e9c0*/  MUFU.EX2 R55, R106 ;  /* 0x0000006a00377308 */ /* 0x000fe20000000800 */
[----:B------:R-:W-:Y:S01]  /*2e9d0*/  FADD.FTZ R40, R46, R89 ;  /* 0x000000592e287221 */ /* 0x000fe20000010000 */
[----:B------:R-:W-:Y:S08]  /*2e9e0*/  PRMT R164, R164, 0x5410, R173 ;  /* 0x00005410a4a47816 */ /* 0x000ff000000000ad */
[----:B------:R-:W-:Y:S01]  /*2e9f0*/  MUFU.EX2 R77, R92 ;  /* 0x0000005c004d7308 */ /* 0x000fe20000000800 */
[----:B------:R-:W-:Y:S01]  /*2ea00*/  LOP3.LUT R132, R132, UR14, R91, 0x96, !PT ;  /* 0x0000000e84847c12 */ /* 0x000fe2000f8e965b */
[----:B------:R-:W-:Y:S01]  /*2ea10*/  IMAD.MOV.U32 R91, RZ, RZ, R56 ;  /* 0x000000ffff5b7224 */ /* 0x000fe200078e0038 */
[----:B------:R-:W-:Y:S07]  /*2ea20*/  F2FP.F16.F32.PACK_AB R249, R44, R46 ;  /* 0x0000002e2cf9723e */ /* 0x000fee00000000ff */
[----:B------:R-:W-:Y:S01]  /*2ea30*/  MUFU.EX2 R56, R105 ;  /* 0x0000006900387308 */ /* 0x000fe20000000800 */
[----:B-1----:R-:W-:Y:S01]  /*2ea40*/  FADD.FTZ R93, R54, R52 ;  /* 0x00000034365d7221 */ /* 0x002fe20000010000 */
[----:B------:R-:W-:Y:S01]  /*2ea50*/  F2FP.F16.F32.PACK_AB R87, R48, R50 ;  /* 0x000000323057723e */ /* 0x000fe200000000ff */
[----:B------:R1:W4:Y:S07]  /*2ea60*/  LDL.S16 R54, [R1+0x274] ;  /* 0x0002740001367983 */ /* 0x00032e0000100600 */
[----:B------:R1:W-:Y:S01]  /*2ea70*/  MUFU.EX2 R52, R95 ;  /* 0x0000005f00347308 */ /* 0x0003e20000000800 */
[----:B------:R-:W-:Y:S02]  /*2ea80*/  PRMT R46, R47, 0x7632, R46 ;  /* 0x000076322f2e7816 */ /* 0x000fe4000000002e */
[C---:B------:R-:W-:Y:S07]  /*2ea90*/  PRMT R183, R87.reuse, 0x7610, R183 ;  /* 0x0000761057b77816 */ /* 0x040fee00000000b7 */
[----:B------:R-:W-:Y:S01]  /*2eaa0*/  MUFU.EX2 R92, R217 ;  /* 0x000000d9005c7308 */ /* 0x000fe20000000800 */
[----:B------:R-:W-:Y:S09]  /*2eab0*/  PRMT R184, R87, 0x7632, R184 ;  /* 0x0000763257b87816 */ /* 0x000ff200000000b8 */
[----:B------:R-:W1:Y:S10]  /*2eac0*/  MUFU.EX2 R78, R91 ;  /* 0x0000005b004e7308 */ /* 0x000e740000000800 */
[----:B------:R2:W2:Y:S01]  /*2ead0*/  MUFU.EX2 R91, R247 ;  /* 0x000000f7005b7308 */ /* 0x0004a20000000800 */
[----:B-1----:R1:W2:Y:S01]  /*2eae0*/  LDL.S16 R95, [R1+0x270] ;  /* 0x00027000015f7983 */ /* 0x0022a20000100600 */
[----:B------:R-:W-:Y:S04]  /*2eaf0*/  F2FP.F16.F32.PACK_AB R94, R77, R78 ;  /* 0x0000004e4d5e723e */ /* 0x000fe800000000ff */
[C---:B------:R-:W-:Y:S02]  /*2eb00*/  PRMT R251, R94.reuse, 0x7610, R251 ;  /* 0x000076105efb7816 */ /* 0x040fe400000000fb */
[----:B------:R-:W-:Y:S01]  /*2eb10*/  PRMT R36, R94, 0x7632, R36 ;  /* 0x000076325e247816 */ /* 0x000fe20000000024 */
[C---:B---3--:R-:W-:Y:S05]  /*2eb20*/  @!P0 HADD2 R100, -R79.reuse.H0_H0, -RZ.H0_H0 ;  /* 0xa00000ff4f648230 */ /* 0x048fea0000000900 */
[----:B------:R3:W-:Y:S01]  /*2eb30*/  @!P0 STL.S16 [R1+0x278], R100 ;  /* 0x0002786401008387 */ /* 0x0007e20000100600 */
[----:B------:R-:W-:Y:S04]  /*2eb40*/  PRMT R105, R100, 0x7610, R105 ;  /* 0x0000761064697816 */ /* 0x000fe80000000069 */
[----:B------:R-:W-:Y:S02]  /*2eb50*/  @!P0 PRMT R179, R105, 0x5410, RZ ;  /* 0x0000541069b38816 */ /* 0x000fe400000000ff */
[----:B------:R-:W-:Y:S01]  /*2eb60*/  PRMT R105, R168, 0x7773, RZ ;  /* 0x00007773a8697816 */ /* 0x000fe200000000ff */
[----:B----4-:R-:W-:Y:S05]  /*2eb70*/  @P3 HADD2 R54, -R79.H1_H1, -RZ.H0_H0 ;  /* 0xa00000ff4f363230 */ /* 0x010fea0000000d00 */
[----:B------:R4:W-:Y:S01]  /*2eb80*/  @P3 STL.S16 [R1+0x274], R54 ;  /* 0x0002743601003387 */ /* 0x0009e20000100600 */
[----:B------:R-:W-:Y:S03]  /*2eb90*/  PRMT R226, R54, 0x7610, R226 ;  /* 0x0000761036e27816 */ /* 0x000fe600000000e2 */
[----:B---3--:R1:W3:Y:S01]  /*2eba0*/  LDL.S16 R100, [R1+0x27c] ;  /* 0x00027c0001647983 */ /* 0x0082e20000100600 */
[----:B------:R-:W-:Y:S01]  /*2ebb0*/  @P3 PRMT R162, R226, 0x5410, RZ ;  /* 0x00005410e2a23816 */ /* 0x000fe200000000ff */
[C---:B--2---:R-:W-:Y:S05]  /*2ebc0*/  @P2 HADD2 R95, -R82.reuse.H0_H0, -RZ.H0_H0 ;  /* 0xa00000ff525f2230 */ /* 0x044fea0000000900 */
[----:B------:R2:W-:Y:S01]  /*2ebd0*/  @P2 STL.S16 [R1+0x270], R95 ;  /* 0x0002705f01002387 */ /* 0x0005e20000100600 */
[----:B------:R-:W-:Y:S03]  /*2ebe0*/  PRMT R129, R95, 0x7610, R129 ;  /* 0x000076105f817816 */ /* 0x000fe60000000081 */
[----:B------:R1:W3:Y:S01]  /*2ebf0*/  LDL.LU R215, [R1+0x42c] ;  /* 0x00042c0001d77983 */ /* 0x0002e20000300800 */
[----:B------:R-:W-:Y:S02]  /*2ec00*/  @P2 PRMT R165, R129, 0x5410, RZ ;  /* 0x0000541081a52816 */ /* 0x000fe400000000ff */
[----:B------:R-:W-:Y:S01]  /*2ec10*/  ISETP.GT.U32.AND P2, PT, R105, UR9, PT ;  /* 0x0000000969007c0c */ /* 0x000fe2000bf44070 */
[----:B----4-:R-:W-:Y:S01]  /*2ec20*/  MUFU.EX2 R54, R107 ;  /* 0x0000006b00367308 */ /* 0x010fe20000000800 */
[----:B--2---:R-:W-:Y:S01]  /*2ec30*/  IMAD.MOV.U32 R95, RZ, RZ, R239 ;  /* 0x000000ffff5f7224 */ /* 0x004fe200078e00ef */
[----:B------:R-:W-:Y:S08]  /*2ec40*/  LOP3.LUT R239, R75, 0xff, RZ, 0xc0, !PT ;  /* 0x000000ff4bef7812 */ /* 0x000ff000078ec0ff */
[----:B------:R2:W4:Y:S01]  /*2ec50*/  MUFU.EX2 R89, R95 ;  /* 0x0000005f00597308 */ /* 0x0005220000000800 */
[----:B------:R-:W-:Y:S11]  /*2ec60*/  ISETP.LE.U32.AND P0, PT, R239, UR9, PT ;  /* 0x00000009ef007c0c */ /* 0x000ff6000bf03070 */
[----:B------:R-:W-:Y:S02]  /*2ec70*/  @!UPT UIADD3 URZ, UPT, UPT, URZ, URZ, URZ ;  /* 0x000000fffffff290 */ /* 0x000fe4000fffe0ff */
[----:B------:R-:W-:Y:S01]  /*2ec80*/  @P0 LOP3.LUT R222, R222, 0x800, RZ, 0xfc, !PT ;  /* 0x00000800dede0812 */ /* 0x000fe200078efcff */
[----:B---3--:R-:W-:Y:S05]  /*2ec90*/  @P1 HADD2 R100, -R82.H1_H1, -RZ.H0_H0 ;  /* 0xa00000ff52641230 */ /* 0x008fea0000000d00 */
[----:B------:R3:W-:Y:S01]  /*2eca0*/  @P1 STL.S16 [R1+0x27c], R100 ;  /* 0x00027c6401001387 */ /* 0x0007e20000100600 */
[----:B------:R-:W-:Y:S04]  /*2ecb0*/  PRMT R106, R100, 0x7610, R106 ;  /* 0x00007610646a7816 */ /* 0x000fe8000000006a */
[----:B------:R-:W-:Y:S01]  /*2ecc0*/  @P1 PRMT R170, R106, 0x5410, RZ ;  /* 0x000054106aaa1816 */ /* 0x000fe200000000ff */
[----:B---3--:R1:W3:Y:S04]  /*2ecd0*/  LDL.S16 R100, [R1+0x280] ;  /* 0x0002800001647983 */ /* 0x0082e80000100600 */
[----:B------:R-:W4:Y:S04]  /*2ece0*/  LDL.LU R216, [R1+0x428] ;  /* 0x0004280001d87983 */ /* 0x000f280000300800 */
[----:B------:R-:W4:Y:S04]  /*2ecf0*/  LDL.LU R217, [R1+0x424] ;  /* 0x0004240001d97983 */ /* 0x000f280000300800 */
[----:B------:R-:W4:Y:S01]  /*2ed00*/  LDL.LU R247, [R1+0x420] ;  /* 0x0004200001f77983 */ /* 0x000f220000300800 */
[----:B---3--:R-:W-:Y:S05]  /*2ed10*/  @!P0 HADD2 R100, -R86.H0_H0, -RZ.H0_H0 ;  /* 0xa00000ff56648230 */ /* 0x008fea0000000900 */
[----:B------:R3:W-:Y:S01]  /*2ed20*/  @!P0 STL.S16 [R1+0x280], R100 ;  /* 0x0002806401008387 */ /* 0x0007e20000100600 */
[----:B------:R-:W-:Y:S01]  /*2ed30*/  PRMT R202, R100, 0x7610, R202 ;  /* 0x0000761064ca7816 */ /* 0x000fe200000000ca */
[----:B---3--:R-:W-:Y:S01]  /*2ed40*/  FADD.FTZ R100, R44, R40 ;  /* 0x000000282c647221 */ /* 0x008fe20000010000 */
[----:B------:R-:W-:Y:S01]  /*2ed50*/  FADD.FTZ R40, R78, R93 ;  /* 0x0000005d4e287221 */ /* 0x000fe20000010000 */
[----:B------:R-:W-:Y:S01]  /*2ed60*/  PRMT R44, R45, 0x7632, R44 ;  /* 0x000076322d2c7816 */ /* 0x000fe2000000002c */
[----:B------:R3:W-:Y:S02]  /*2ed70*/  MUFU.EX2 R78, R104 ;  /* 0x00000068004e7308 */ /* 0x0007e40000000800 */
[----:B--2---:R-:W-:Y:S01]  /*2ed80*/  FADD.FTZ R95, R77, R40 ;  /* 0x000000284d5f7221 */ /* 0x004fe20000010000 */
[----:B------:R-:W-:Y:S07]  /*2ed90*/  FADD.FTZ R40, R50, R88 ;  /* 0x0000005832287221 */ /* 0x000fee0000010000 */
[----:B------:R-:W2:Y:S01]  /*2eda0*/  MUFU.EX2 R77, R204 ;  /* 0x000000cc004d7308 */ /* 0x000ea20000000800 */
[----:B------:R-:W-:Y:S01]  /*2edb0*/  FADD.FTZ R50, R92, R100 ;  /* 0x000000645c327221 */ /* 0x000fe20000010000 */
[----:B------:R-:W-:Y:S01]  /*2edc0*/  F2FP.F16.F32.PACK_AB R88, R52, R53 ;  /* 0x000000353458723e */ /* 0x000fe200000000ff */
[----:B------:R-:W-:Y:S01]  /*2edd0*/  FADD.FTZ R94, R48, R40 ;  /* 0x00000028305e7221 */ /* 0x000fe20000010000 */
[--C-:B------:R-:W-:Y:S06]  /*2ede0*/  FADD.FTZ R40, R53, R42.reuse ;  /* 0x0000002a35287221 */ /* 0x100fec0000010000 */
[----:B------:R1:W1:Y:S01]  /*2edf0*/  MUFU.EX2 R48, R219 ;  /* 0x000000db00307308 */ /* 0x0002620000000800 */
[----:B------:R-:W-:Y:S01]  /*2ee00*/  PRMT R42, R43, 0x7632, R42 ;  /* 0x000076322b2a7816 */ /* 0x000fe2000000002a */
[----:B------:R-:W-:Y:S01]  /*2ee10*/  FADD.FTZ R93, R52, R40 ;  /* 0x00000028345d7221 */ /* 0x000fe20000010000 */
[C---:B------:R-:W-:Y:S01]  /*2ee20*/  F2FP.F16.F32.PACK_AB R52, R91.reuse, R92 ;  /* 0x0000005c5b34723e */ /* 0x040fe200000000ff */
[----:B------:R-:W-:Y:S01]  /*2ee30*/  FADD.FTZ R91, R91, R50 ;  /* 0x000000325b5b7221 */ /* 0x000fe20000010000 */
[----:B----4-:R-:W-:Y:S01]  /*2ee40*/  FADD.FTZ R50, R89, R95 ;  /* 0x0000005f59327221 */ /* 0x010fe20000010000 */
[----:B---3--:R-:W-:Y:S04]  /*2ee50*/  PRMT R104, R168, 0x7772, RZ ;  /* 0x00007772a8687816 */ /* 0x008fe800000000ff */
[----:B------:R-:W3:Y:S01]  /*2ee60*/  MUFU.EX2 R53, R238 ;  /* 0x000000ee00357308 */ /* 0x000ee20000000800 */
[C---:B--2---:R-:W-:Y:S01]  /*2ee70*/  F2FP.F16.F32.PACK_AB R89, R77.reuse, R89 ;  /* 0x000000594d59723e */ /* 0x044fe200000000ff */
[----:B------:R-:W-:Y:S01]  /*2ee80*/  FADD.FTZ R77, R77, R50 ;  /* 0x000000324d4d7221 */ /* 0x000fe20000010000 */
[----:B------:R-:W-:Y:S01]  /*2ee90*/  PRMT R37, R52, 0x7610, R37 ;  /* 0x0000761034257816 */ /* 0x000fe20000000025 */
[----:B------:R-:W-:Y:S01]  /*2eea0*/  FADD.FTZ R50, R55, R93 ;  /* 0x0000005d37327221 */ /* 0x000fe20000010000 */
[C---:B------:R-:W-:Y:S01]  /*2eeb0*/  PRMT R211, R89.reuse, 0x7610, R211 ;  /* 0x0000761059d37816 */ /* 0x040fe200000000d3 */
[----:B-1----:R-:W2:Y:S01]  /*2eec0*/  LDL.LU R219, [R1+0x41c] ;  /* 0x00041c0001db7983 */ /* 0x002ea20000300800 */
[----:B------:R-:W-:Y:S01]  /*2eed0*/  PRMT R209, R89, 0x7632, R209 ;  /* 0x0000763259d17816 */ /* 0x000fe200000000d1 */
[----:B------:R-:W-:Y:S01]  /*2eee0*/  FADD.FTZ R89, R57, R94 ;  /* 0x0000005e39597221 */ /* 0x000fe20000010000 */
[----:B------:R-:W-:Y:S01]  /*2eef0*/  F2FP.F16.F32.PACK_AB R94, R56, R57 ;  /* 0x00000039385e723e */ /* 0x000fe200000000ff */
[----:B------:R-:W-:Y:S01]  /*2ef00*/  FADD.FTZ R95, R54, R50 ;  /* 0x00000032365f7221 */ /* 0x000fe20000010000 */
[----:B------:R1:W4:Y:S01]  /*2ef10*/  LDL.S16 R57, [R1+0x2a0] ;  /* 0x0002a00001397983 */ /* 0x0003220000100600 */
[----:B------:R-:W-:Y:S01]  /*2ef20*/  PRMT R224, R52, 0x7632, R224 ;  /* 0x0000763234e07816 */ /* 0x000fe200000000e0 */
[----:B------:R-:W-:Y:S01]  /*2ef30*/  FADD.FTZ R89, R56, R89 ;  /* 0x0000005938597221 */ /* 0x000fe20000010000 */
[----:B------:R-:W1:Y:S01]  /*2ef40*/  MUFU.EX2 R52, R229 ;  /* 0x000000e500347308 */ /* 0x000e620000000800 */
[----:B------:R-:W-:Y:S01]  /*2ef50*/  F2FP.F16.F32.PACK_AB R93, R54, R55 ;  /* 0x00000037365d723e */ /* 0x000fe200000000ff */
[----:B------:R-:W-:Y:S01]  /*2ef60*/  FADD.FTZ R55, R78, R91 ;  /* 0x0000005b4e377221 */ /* 0x000fe20000010000 */
[----:B------:R-:W-:Y:S07]  /*2ef70*/  F2FP.F16.F32.PACK_AB R100, R48, R78 ;  /* 0x0000004e3064723e */ /* 0x000fee00000000ff */
[----:B------:R-:W1:Y:S01]  /*2ef80*/  MUFU.EX2 R50, R108 ;  /* 0x0000006c00327308 */ /* 0x000e620000000800 */
[----:B---3--:R-:W-:Y:S01]  /*2ef90*/  FADD.FTZ R54, R53, R77 ;  /* 0x0000004d35367221 */ /* 0x008fe20000010000 */
[----:B------:R-:W-:Y:S02]  /*2efa0*/  ISETP.GT.U32.AND P1, PT, R104, UR9, PT ;  /* 0x0000000968007c0c */ /* 0x000fe4000bf24070 */
[C---:B------:R-:W-:Y:S06]  /*2efb0*/  PRMT R210, R100.reuse, 0x7610, R210 ;  /* 0x0000761064d27816 */ /* 0x040fec00000000d2 */
[----:B------:R3:W-:Y:S01]  /*2efc0*/  MUFU.EX2 R77, R207 ;  /* 0x000000cf004d7308 */ /* 0x0007e20000000800 */
[----:B------:R-:W-:Y:S01]  /*2efd0*/  PRMT R221, R100, 0x7632, R221 ;  /* 0x0000763264dd7816 */ /* 0x000fe200000000dd */
[----:B------:R-:W-:Y:S01]  /*2efe0*/  FADD.FTZ R100, R48, R55 ;  /* 0x0000003730647221 */ /* 0x000fe20000010000 */
[----:B------:R-:W-:Y:S07]  /*2eff0*/  PRMT R40, R41, 0x7632, R40 ;  /* 0x0000763229287816 */ /* 0x000fee0000000028 */
[----:B------:R-:W3:Y:S01]  /*2f000*/  MUFU.EX2 R48, R109 ;  /* 0x0000006d00307308 */ /* 0x000ee20000000800 */
[C---:B-1----:R-:W-:Y:S01]  /*2f010*/  F2FP.F16.F32.PACK_AB R56, R52.reuse, R53 ;  /* 0x000000353438723e */ /* 0x042fe200000000ff */
[----:B------:R-:W-:Y:S01]  /*2f020*/  FADD.FTZ R91, R52, R54 ;  /* 0x00000036345b7221 */ /* 0x000fe20000010000 */
[----:B------:R-:W-:Y:S07]  /*2f030*/  PRMT R175, R88, 0x7610, R175 ;  /* 0x0000761058af7816 */ /* 0x000fee00000000af */
[----:B------:R-:W1:Y:S01]  /*2f040*/  MUFU.EX2 R54, R110 ;  /* 0x0000006e00367308 */ /* 0x000e620000000800 */
[----:B------:R-:W-:Y:S01]  /*2f050*/  PRMT R208, R56, 0x7610, R208 ;  /* 0x0000761038d07816 */ /* 0x000fe200000000d0 */
[----:B------:R-:W-:Y:S01]  /*2f060*/  FADD.FTZ R52, R50, R89 ;  /* 0x0000005932347221 */ /* 0x000fe20000010000 */
[----:B------:R-:W-:Y:S07]  /*2f070*/  PRMT R225, R56, 0x7632, R225 ;  /* 0x0000763238e17816 */ /* 0x000fee00000000e1 */
[----:B------:R-:W1:Y:S01]  /*2f080*/  MUFU.EX2 R53, R111 ;  /* 0x0000006f00357308 */ /* 0x000e620000000800 */
[----:B------:R-:W-:Y:S01]  /*2f090*/  PRMT R178, R88, 0x7632, R178 ;  /* 0x0000763258b27816 */ /* 0x000fe200000000b2 */
[----:B---3--:R-:W-:Y:S08]  /*2f0a0*/  IMAD.MOV.U32 R207, RZ, RZ, R8 ;  /* 0x000000ffffcf7224 */ /* 0x008ff000078e0008 */
[----:B------:R3:W-:Y:S01]  /*2f0b0*/  MUFU.EX2 R56, R99 ;  /* 0x0000006300387308 */ /* 0x0007e20000000800 */
[C---:B------:R-:W-:Y:S01]  /*2f0c0*/  F2FP.F16.F32.PACK_AB R92, R48.reuse, R50 ;  /* 0x00000032305c723e */ /* 0x040fe200000000ff */
[--C-:B------:R-:W-:Y:S01]  /*2f0d0*/  FADD.FTZ R78, R48, R52.reuse ;  /* 0x00000034304e7221 */ /* 0x100fe20000010000 */
[----:B------:R2:W2:Y:S01]  /*2f0e0*/  LDL.S16 R50, [R1+0x298] ;  /* 0x0002980001327983 */ /* 0x0004a20000100600 */
[----:B------:R-:W-:Y:S01]  /*2f0f0*/  PRMT R109, R168, 0x7771, RZ ;  /* 0x00007771a86d7816 */ /* 0x000fe200000000ff */
[----:B-1----:R-:W-:Y:S01]  /*2f100*/  FADD.FTZ R48, R54, R95 ;  /* 0x0000005f36307221 */ /* 0x002fe20000010000 */
[----:B------:R-:W-:Y:S04]  /*2f110*/  PRMT R52, R2, 0x7632, R52 ;  /* 0x0000763202347816 */ /* 0x000fe80000000034 */
[----:B------:R-:W1:Y:S01]  /*2f120*/  MUFU.EX2 R55, R98 ;  /* 0x0000006200377308 */ /* 0x000e620000000800 */
[----:B------:R-:W-:Y:S02]  /*2f130*/  ISETP.GT.U32.AND P3, PT, R109, UR9, PT ;  /* 0x000000096d007c0c */ /* 0x000fe4000bf64070 */
[----:B------:R-:W-:Y:S01]  /*2f140*/  F2FP.F16.F32.PACK_AB R95, R53, R54 ;  /* 0x00000036355f723e */ /* 0x000fe200000000ff */
[----:B---3--:R3:W3:Y:S01]  /*2f150*/  LDL.S16 R99, [R1+0x29c] ;  /* 0x00029c0001637983 */ /* 0x0086e20000100600 */
[----:B-1----:R-:W-:Y:S01]  /*2f160*/  F2FP.F16.F32.PACK_AB R98, R55, R56 ;  /* 0x000000383762723e */ /* 0x002fe200000000ff */
[----:B----4-:R-:W-:Y:S05]  /*2f170*/  @!P6 HADD2 R57, -R47.H0_H0, -RZ.H0_H0 ;  /* 0xa00000ff2f39e230 */ /* 0x010fea0000000900 */
[----:B------:R1:W-:Y:S01]  /*2f180*/  @!P6 STL.S16 [R1+0x2a0], R57 ;  /* 0x0002a0390100e387 */ /* 0x0003e20000100600 */
[----:B------:R-:W-:Y:S03]  /*2f190*/  PRMT R200, R57, 0x7610, R200 ;  /* 0x0000761039c87816 */ /* 0x000fe600000000c8 */
[----:B------:R4:W4:Y:S04]  /*2f1a0*/  LDL.S16 R106, [R1+0x2b0] ;  /* 0x0002b000016a7983 */ /* 0x0009280000100600 */
[----:B------:R2:W4:Y:S01]  /*2f1b0*/  LDL.S16 R89, [R1+0x2ac] ;  /* 0x0002ac0001597983 */ /* 0x0005220000100600 */
[----:B-1----:R1:W1:Y:S01]  /*2f1c0*/  MUFU.EX2 R57, R120 ;  /* 0x0000007800397308 */ /* 0x0022620000000800 */
[----:B--2---:R-:W-:Y:S05]  /*2f1d0*/  @P2 HADD2 R50, -R44.H0_H0, -RZ.H0_H0 ;  /* 0xa00000ff2c322230 */ /* 0x004fea0000000900 */
[----:B------:R-:W-:Y:S01]  /*2f1e0*/  PRMT R159, R50, 0x7610, R159 ;  /* 0x00007610329f7816 */ /* 0x000fe2000000009f */
[----:B---3--:R-:W-:Y:S02]  /*2f1f0*/  @P3 HADD2 R99, -R46.H0_H0, -RZ.H0_H0 ;  /* 0xa00000ff2e633230 */ /* 0x008fe40000000900 */
[----:B-1----:R-:W-:Y:S01]  /*2f200*/  IMAD.MOV.U32 R120, RZ, RZ, R122 ;  /* 0x000000ffff787224 */ /* 0x002fe200078e007a */
[----:B------:R-:W-:Y:S02]  /*2f210*/  LOP3.LUT R122, R169, 0xff, RZ, 0xc0, !PT ;  /* 0x000000ffa97a7812 */ /* 0x000fe400078ec0ff */
[----:B------:R1:W-:Y:S01]  /*2f220*/  @P3 STL.S16 [R1+0x29c], R99 ;  /* 0x00029c6301003387 */ /* 0x0003e20000100600 */
[----:B------:R-:W-:Y:S01]  /*2f230*/  F2FP.F16.F32.PACK_AB R25, R57, R77 ;  /* 0x0000004d3919723e */ /* 0x000fe200000000ff */
[----:B------:R-:W-:Y:S01]  /*2f240*/  IMAD.MOV.U32 R226, RZ, RZ, R120 ;  /* 0x000000ffffe27224 */ /* 0x000fe200078e0078 */
[----:B------:R-:W-:Y:S01]  /*2f250*/  ISETP.LE.U32.AND P0, PT, R122, UR9, PT ;  /* 0x000000097a007c0c */ /* 0x000fe2000bf03070 */
[----:B------:R2:W-:Y:S01]  /*2f260*/  @P2 STL.S16 [R1+0x298], R50 ;  /* 0x0002983201002387 */ /* 0x0005e20000100600 */
[C---:B------:R-:W-:Y:S02]  /*2f270*/  PRMT R223, R25.reuse, 0x7610, R223 ;  /* 0x0000761019df7816 */ /* 0x040fe400000000df */
[----:B------:R-:W-:Y:S02]  /*2f280*/  PRMT R247, R25, 0x7632, R247 ;  /* 0x0000763219f77816 */ /* 0x000fe400000000f7 */
[----:B------:R-:W-:Y:S01]  /*2f290*/  PRMT R181, R99, 0x7610, R181 ;  /* 0x0000761063b57816 */ /* 0x000fe200000000b5 */
[----:B-1----:R-:W-:Y:S01]  /*2f2a0*/  FADD.FTZ R99, R53, R48 ;  /* 0x0000003035637221 */ /* 0x002fe20000010000 */
[----:B------:R-:W-:Y:S01]  /*2f2b0*/  FADD.FTZ R53, R77, R100 ;  /* 0x000000644d357221 */ /* 0x000fe20000010000 */
[----:B------:R1:W-:Y:S10]  /*2f2c0*/  MUFU.EX2 R48, R206 ;  /* 0x000000ce00307308 */ /* 0x0003f40000000800 */
[----:B--2---:R-:W2:Y:S01]  /*2f2d0*/  MUFU.EX2 R50, R203 ;  /* 0x000000cb00327308 */ /* 0x004ea20000000800 */
[----:B-1----:R-:W-:Y:S01]  /*2f2e0*/  IMAD.MOV.U32 R206, RZ, RZ, R121 ;  /* 0x000000ffffce7224 */ /* 0x002fe200078e0079 */
[----:B--2---:R-:W-:Y:S01]  /*2f2f0*/  F2FP.F16.F32.PACK_AB R77, R48, R50 ;  /* 0x00000032304d723e */ /* 0x004fe200000000ff */
[----:B------:R-:W-:Y:S01]  /*2f300*/  FADD.FTZ R54, R50, R91 ;  /* 0x0000005b32367221 */ /* 0x000fe20000010000 */
[----:B------:R-:W-:Y:S02]  /*2f310*/  FADD.FTZ R50, R56, R78 ;  /* 0x0000004e38327221 */ /* 0x000fe40000010000 */
[C---:B------:R-:W-:Y:S01]  /*2f320*/  PRMT R217, R77.reuse, 0x7610, R217 ;  /* 0x000076104dd97816 */ /* 0x040fe200000000d9 */
[----:B------:R-:W-:Y:S01]  /*2f330*/  FADD.FTZ R91, R48, R54 ;  /* 0x00000036305b7221 */ /* 0x000fe20000010000 */
[----:B------:R-:W-:Y:S01]  /*2f340*/  PRMT R216, R77, 0x7632, R216 ;  /* 0x000076324dd87816 */ /* 0x000fe200000000d8 */
[----:B------:R-:W-:Y:S01]  /*2f350*/  FADD.FTZ R100, R55, R50 ;  /* 0x0000003237647221 */ /* 0x000fe20000010000 */
[----:B------:R-:W-:Y:S01]  /*2f360*/  PRMT R48, R169, 0x7632, R48 ;  /* 0x00007632a9307816 */ /* 0x000fe20000000030 */
[----:B------:R-:W-:Y:S01]  /*2f370*/  MUFU.EX2 R56, R207 ;  /* 0x000000cf00387308 */ /* 0x000fe20000000800 */
[----:B------:R-:W-:Y:S02]  /*2f380*/  PRMT R50, R51, 0x7632, R50 ;  /* 0x0000763233327816 */ /* 0x000fe40000000032 */
[----:B------:R-:W-:Y:S07]  /*2f390*/  LOP3.LUT R121, R48, 0xff, RZ, 0xc0, !PT ;  /* 0x000000ff30797812 */ /* 0x000fee00078ec0ff */
[----:B------:R-:W-:Y:S10]  /*2f3a0*/  MUFU.EX2 R55, R206 ;  /* 0x000000ce00377308 */ /* 0x000ff40000000800 */
[----:B------:R-:W-:Y:S01]  /*2f3b0*/  MUFU.EX2 R48, R96 ;  /* 0x0000006000307308 */ /* 0x000fe20000000800 */
[----:B----4-:R-:W-:Y:S02]  /*2f3c0*/  @P1 HADD2 R106, -R45.H0_H0, -RZ.H0_H0 ;  /* 0xa00000ff2d6a1230 */ /* 0x010fe40000000900 */
[----:B------:R-:W-:Y:S03]  /*2f3d0*/  @!P0 HADD2 R89, -R43.H0_H0, -RZ.H0_H0 ;  /* 0xa00000ff2b598230 */ /* 0x000fe60000000900 */
[----:B------:R1:W-:Y:S01]  /*2f3e0*/  @P1 STL.S16 [R1+0x2b0], R106 ;  /* 0x0002b06a01001387 */ /* 0x0003e20000100600 */
[----:B------:R-:W-:Y:S03]  /*2f3f0*/  PRMT R123, R106, 0x7610, R123 ;  /* 0x000076106a7b7816 */ /* 0x000fe6000000007b */
[----:B------:R2:W-:Y:S01]  /*2f400*/  @!P0 STL.S16 [R1+0x2ac], R89 ;  /* 0x0002ac5901008387 */ /* 0x0005e20000100600 */
[----:B------:R-:W-:Y:S03]  /*2f410*/  PRMT R187, R89, 0x7610, R187 ;  /* 0x0000761059bb7816 */ /* 0x000fe600000000bb */
[----:B------:R-:W3:Y:S04]  /*2f420*/  LDL.LU R25, [R1+0x70] ;  /* 0x0000700001197983 */ /* 0x000ee80000300800 */
[----:B------:R4:W4:Y:S04]  /*2f430*/  LDL.S16 R120, [R1+0x2e4] ;  /* 0x0002e40001787983 */ /* 0x0009280000100600 */
[----:B------:R3:W4:Y:S04]  /*2f440*/  LDL.S16 R204, [R1+0x2d8] ;  /* 0x0002d80001cc7983 */ /* 0x0007280000100600 */
[----:B------:R3:W4:Y:S04]  /*2f450*/  LDL.S16 R203, [R1+0x2d4] ;  /* 0x0002d40001cb7983 */ /* 0x0007280000100600 */
[----:B-1----:R1:W4:Y:S01]  /*2f460*/  LDL.S16 R106, [R1+0x2e0] ;  /* 0x0002e000016a7983 */ /* 0x0023220000100600 */
[----:B--2---:R-:W-:Y:S01]  /*2f470*/  FADD.FTZ R89, R57, R53 ;  /* 0x0000003539597221 */ /* 0x004fe20000010000 */
[----:B------:R-:W-:Y:S02]  /*2f480*/  LOP3.LUT R53, R169, 0xffff, RZ, 0xc0, !PT ;  /* 0x0000ffffa9357812 */ /* 0x000fe400078ec0ff */
[----:B------:R1:W2:Y:S02]  /*2f490*/  LDL.S16 R57, [R1+0x2dc] ;  /* 0x0002dc0001397983 */ /* 0x0002a40000100600 */
[----:B------:R-:W-:Y:S02]  /*2f4a0*/  SHF.R.U32.HI R129, RZ, 0x8, R53 ;  /* 0x00000008ff817819 */ /* 0x000fe40000011635 */
[----:B------:R-:W2:Y:S01]  /*2f4b0*/  LDL.LU R8, [R1+0x6c] ;  /* 0x00006c0001087983 */ /* 0x000ea20000300800 */
[----:B------:R-:W1:Y:S01]  /*2f4c0*/  MUFU.EX2 R53, R97 ;  /* 0x0000006100357308 */ /* 0x000e620000000800 */
[----:B------:R-:W-:Y:S04]  /*2f4d0*/  LOP3.LUT R77, R129, 0xffff, RZ, 0xc0, !PT ;  /* 0x0000ffff814d7812 */ /* 0x000fe800078ec0ff */
[----:B------:R-:W-:Y:S01]  /*2f4e0*/  ISETP.LE.U32.AND P0, PT, R77, UR9, PT ;  /* 0x000000094d007c0c */ /* 0x000fe2000bf03070 */
[----:B-1----:R-:W-:Y:S01]  /*2f4f0*/  FADD.FTZ R78, R53, R99 ;  /* 0x00000063354e7221 */ /* 0x002fe20000010000 */
[----:B------:R-:W-:Y:S02]  /*2f500*/  F2FP.F16.F32.PACK_AB R97, R48, R53 ;  /* 0x000000353061723e */ /* 0x000fe400000000ff */
[----:B------:R-:W-:Y:S02]  /*2f510*/  LOP3.LUT R53, R176, 0xffff, RZ, 0xc0, !PT ;  /* 0x0000ffffb0357812 */ /* 0x000fe400078ec0ff */
[----:B---3--:R-:W-:Y:S07]  /*2f520*/  ISETP.GT.U32.AND P6, PT, R25, UR9, PT ;  /* 0x0000000919007c0c */ /* 0x008fee000bfc4070 */
[----:B----4-:R-:W-:Y:S05]  /*2f530*/  @!P0 HADD2 R120, -R42.H0_H0, -RZ.H0_H0 ;  /* 0xa00000ff2a788230 */ /* 0x010fea0000000900 */
[----:B------:R1:W-:Y:S01]  /*2f540*/  @!P0 STL.S16 [R1+0x2e4], R120 ;  /* 0x0002e47801008387 */ /* 0x0003e20000100600 */
[----:B------:R-:W-:Y:S02]  /*2f550*/  ISETP.LE.U32.AND P0, PT, R121, UR9, PT ;  /* 0x0000000979007c0c */ /* 0x000fe4000bf03070 */
[----:B------:R-:W-:Y:S01]  /*2f560*/  PRMT R186, R120, 0x7610, R186 ;  /* 0x0000761078ba7816 */ /* 0x000fe200000000ba */
[----:B------:R4:W3:Y:S10]  /*2f570*/  LDL.S16 R54, [R1+0x2d0] ;  /* 0x0002d00001367983 */ /* 0x0008f40000100600 */
[----:B------:R-:W-:Y:S01]  /*2f580*/  @!P0 HADD2 R106, -R41.H0_H0, -RZ.H0_H0 ;  /* 0xa00000ff296a8230 */ /* 0x000fe20000000900 */
[----:B--2---:R-:W-:Y:S04]  /*2f590*/  ISETP.GT.U32.AND P5, PT, R8, UR9, PT ;  /* 0x0000000908007c0c */ /* 0x004fe8000bfa4070 */
[----:B------:R2:W-:Y:S01]  /*2f5a0*/  @!P0 STL.S16 [R1+0x2e0], R106 ;  /* 0x0002e06a01008387 */ /* 0x0005e20000100600 */
[----:B------:R-:W-:Y:S02]  /*2f5b0*/  PRMT R185, R106, 0x7610, R185 ;  /* 0x000076106ab97816 */ /* 0x000fe400000000b9 */
[--C-:B-1----:R-:W-:Y:S02]  /*2f5c0*/  SHF.R.U32.HI R120, RZ, 0x18, R169.reuse ;  /* 0x00000018ff787819 */ /* 0x102fe400000116a9 */
[----:B------:R-:W-:Y:S02]  /*2f5d0*/  PRMT R169, R86, 0x7610, R169 ;  /* 0x0000761056a97816 */ /* 0x000fe400000000a9 */
[----:B------:R-:W-:Y:S11]  /*2f5e0*/  ISETP.LE.U32.AND P0, PT, R120, UR9, PT ;  /* 0x0000000978007c0c */ /* 0x000ff6000bf03070 */
[----:B------:R-:W-:Y:S02]  /*2f5f0*/  @!UPT UIADD3 URZ, UPT, UPT, URZ, URZ, URZ ;  /* 0x000000fffffff290 */ /* 0x000fe4000fffe0ff */
[----:B------:R-:W-:Y:S01]  /*2f600*/  @!P0 HADD2 R57, -R40.H0_H0, -RZ.H0_H0 ;  /* 0xa00000ff28398230 */ /* 0x000fe20000000900 */
[----:B--2---:R-:W-:Y:S02]  /*2f610*/  LOP3.LUT R106, R141, 0xff, RZ, 0xc0, !PT ;  /* 0x000000ff8d6a7812 */ /* 0x004fe400078ec0ff */
[----:B------:R4:W2:Y:S02]  /*2f620*/  LDL.S16 R141, [R1+0x2cc] ;  /* 0x0002cc00018d7983 */ /* 0x0008a40000100600 */
[----:B------:R-:W-:Y:S02]  /*2f630*/  PRMT R133, R57, 0x7610, R133 ;  /* 0x0000761039857816 */ /* 0x000fe40000000085 */
[----:B------:R1:W-:Y:S01]  /*2f640*/  @!P0 STL.S16 [R1+0x2dc], R57 ;  /* 0x0002dc3901008387 */ /* 0x0003e20000100600 */
[----:B------:R-:W-:Y:S11]  /*2f650*/  ISETP.LE.U32.AND P0, PT, R106, UR9, PT ;  /* 0x000000096a007c0c */ /* 0x000ff6000bf03070 */
[----:B------:R-:W-:Y:S02]  /*2f660*/  @!UPT UIADD3 URZ, UPT, UPT, URZ, URZ, URZ ;  /* 0x000000fffffff290 */ /* 0x000fe4000fffe0ff */
[----:B------:R-:W-:Y:S05]  /*2f670*/  @!P0 HADD2 R204, -R2.H0_H0, -RZ.H0_H0 ;  /* 0xa00000ff02cc8230 */ /* 0x000fea0000000900 */
[----:B------:R-:W-:Y:S01]  /*2f680*/  @!P0 STL.S16 [R1+0x2d8], R204 ;  /* 0x0002d8cc01008387 */ /* 0x000fe20000100600 */
[----:B------:R-:W-:Y:S02]  /*2f690*/  ISETP.GT.U32.AND P0, PT, R228, UR9, PT ;  /* 0x00000009e4007c0c */ /* 0x000fe4000bf04070 */
[----:B------:R-:W-:Y:S01]  /*2f6a0*/  PRMT R128, R204, 0x7610, R128 ;  /* 0x00007610cc807816 */ /* 0x000fe20000000080 */
[----:B-1----:R-:W1:Y:S10]  /*2f6b0*/  MUFU.EX2 R57, R226 ;  /* 0x000000e200397308 */ /* 0x002e740000000800 */
[----:B------:R-:W-:Y:S05]  /*2f6c0*/  @P0 HADD2 R203, -R52.H0_H0, -RZ.H0_H0 ;  /* 0xa00000ff34cb0230 */ /* 0x000fea0000000900 */
[----:B------:R-:W-:Y:S01]  /*2f6d0*/  @P0 STL.S16 [R1+0x2d4], R203 ;  /* 0x0002d4cb01000387 */ /* 0x000fe20000100600 */
[----:B------:R-:W-:Y:S01]  /*2f6e0*/  PRMT R111, R203, 0x7610, R111 ;  /* 0x00007610cb6f7816 */ /* 0x000fe2000000006f */
[----:B-1----:R-:W-:Y:S01]  /*2f6f0*/  FADD.FTZ R89, R57, R89 ;  /* 0x0000005939597221 */ /* 0x002fe20000010000 */
[C---:B------:R-:W-:Y:S03]  /*2f700*/  F2FP.F16.F32.PACK_AB R140, R56.reuse, R57 ;  /* 0x00000039388c723e */ /* 0x040fe600000000ff */
[----:B------:R-:W-:Y:S01]  /*2f710*/  FADD.FTZ R238, R56, R89 ;  /* 0x0000005938ee7221 */ /* 0x000fe20000010000 */
[C---:B------:R-:W-:Y:S02]  /*2f720*/  PRMT R214, R140.reuse, 0x7610, R214 ;  /* 0x000076108cd67816 */ /* 0x040fe400000000d6 */
[----:B------:R-:W-:Y:S02]  /*2f730*/  PRMT R213, R140, 0x7632, R213 ;  /* 0x000076328cd57816 */ /* 0x000fe400000000d5 */
[----:B------:R-:W-:Y:S02]  /*2f740*/  SHF.R.U32.HI R140, RZ, 0x8, R53 ;  /* 0x00000008ff8c7819 */ /* 0x000fe40000011635 */
[----:B------:R-:W-:Y:S04]  /*2f750*/  LOP3.LUT R53, R75, 0xffff, RZ, 0xc0, !PT ;  /* 0x0000ffff4b357812 */ /* 0x000fe800078ec0ff */
[----:B------:R-:W-:Y:S04]  /*2f760*/  SHF.R.U32.HI R229, RZ, 0x8, R53 ;  /* 0x00000008ffe57819 */ /* 0x000fe80000011635 */
[----:B------:R-:W-:Y:S01]  /*2f770*/  LOP3.LUT R53, R229, 0xffff, RZ, 0xc0, !PT ;  /* 0x0000ffffe5357812 */ /* 0x000fe200078ec0ff */
[----:B---3--:R-:W-:Y:S05]  /*2f780*/  @P6 HADD2 R54, -R51.H0_H0, -RZ.H0_H0 ;  /* 0xa00000ff33366230 */ /* 0x008fea0000000900 */
[----:B------:R1:W-:Y:S01]  /*2f790*/  @P6 STL.S16 [R1+0x2d0], R54 ;  /* 0x0002d03601006387 */ /* 0x0003e20000100600 */
[----:B------:R-:W-:Y:S02]  /*2f7a0*/  PRMT R110, R54, 0x7610, R110 ;  /* 0x00007610366e7816 */ /* 0x000fe4000000006e */
[----:B-1----:R1:W3:Y:S01]  /*2f7b0*/  MUFU.EX2 R54, R180 ;  /* 0x000000b400367308 */ /* 0x0022e20000000800 */
[----:B--2---:R-:W-:Y:S02]  /*2f7c0*/  @P5 HADD2 R141, -R50.H0_H0, -RZ.H0_H0 ;  /* 0xa00000ff328d5230 */ /* 0x004fe40000000900 */
[----:B-1----:R-:W-:Y:S01]  /*2f7d0*/  FADD.FTZ R180, R48, R78 ;  /* 0x0000004e30b47221 */ /* 0x002fe20000010000 */
[----:B------:R-:W-:Y:S01]  /*2f7e0*/  FADD.FTZ R48, R55, R91 ;  /* 0x0000005b37307221 */ /* 0x000fe20000010000 */
[----:B---3--:R-:W-:Y:S01]  /*2f7f0*/  F2FP.F16.F32.PACK_AB R215, R54, R55 ;  /* 0x0000003736d7723e */ /* 0x008fe200000000ff */
[----:B------:R1:W-:Y:S01]  /*2f800*/  @P5 STL.S16 [R1+0x2cc], R141 ;  /* 0x0002cc8d01005387 */ /* 0x0003e20000100600 */
[----:B------:R-:W-:Y:S02]  /*2f810*/  PRMT R96, R141, 0x7610, R96 ;  /* 0x000076108d607816 */ /* 0x000fe40000000060 */
[C---:B------:R-:W-:Y:S01]  /*2f820*/  PRMT R188, R215.reuse, 0x7610, R188 ;  /* 0x00007610d7bc7816 */ /* 0x040fe200000000bc */
[----:B------:R4:W2:Y:S01]  /*2f830*/  LDL.S16 R204, [R1+0x2fc] ;  /* 0x0002fc0001cc7983 */ /* 0x0008a20000100600 */
[----:B------:R-:W-:Y:S02]  /*2f840*/  LOP3.LUT R55, R140, 0xffff, RZ, 0xc0, !PT ;  /* 0x0000ffff8c377812 */ /* 0x000fe400078ec0ff */
[----:B------:R-:W-:Y:S01]  /*2f850*/  PRMT R219, R215, 0x7632, R219 ;  /* 0x00007632d7db7816 */ /* 0x000fe200000000db */
[----:B------:R4:W3:Y:S01]  /*2f860*/  LDL.S16 R203, [R1+0x2f8] ;  /* 0x0002f80001cb7983 */ /* 0x0008e20000100600 */
[----:B------:R-:W-:Y:S01]  /*2f870*/  ISETP.LE.U32.AND P0, PT, R55, UR9, PT ;  /* 0x0000000937007c0c */ /* 0x000fe2000bf03070 */
[----:B------:R-:W-:Y:S01]  /*2f880*/  FADD.FTZ R215, R54, R48 ;  /* 0x0000003036d77221 */ /* 0x000fe20000010000 */
[----:B------:R-:W-:Y:S01]  /*2f890*/  PRMT R54, R45, 0x5410, R44 ;  /* 0x000054102d367816 */ /* 0x000fe2000000002c */
[----:B------:R4:W4:Y:S01]  /*2f8a0*/  LDL.S16 R57, [R1+0x304] ;  /* 0x0003040001397983 */ /* 0x0009220000100600 */
[----:B------:R-:W-:Y:S02]  /*2f8b0*/  @P2 PRMT R44, R159, 0x5410, RZ ;  /* 0x000054109f2c2816 */ /* 0x000fe400000000ff */
[----:B------:R-:W-:Y:S01]  /*2f8c0*/  @P1 PRMT R45, R123, 0x5410, RZ ;  /* 0x000054107b2d1816 */ /* 0x000fe200000000ff */
[----:B------:R-:W4:Y:S01]  /*2f8d0*/  LDL.LU.64 R206, [R1+0x28] ;  /* 0x0000280001ce7983 */ /* 0x000f220000300a00 */
[----:B------:R-:W-:Y:S02]  /*2f8e0*/  PRMT R48, R49, 0x7632, R48 ;  /* 0x0000763231307816 */ /* 0x000fe40000000030 */
[----:B-1----:R-:W-:Y:S04]  /*2f8f0*/  LOP3.LUT R141, R176, 0xff, RZ, 0xc0, !PT ;  /* 0x000000ffb08d7812 */ /* 0x002fe800078ec0ff */
[----:B------:R-:W-:Y:S11]  /*2f900*/  ISETP.LE.U32.AND P4, PT, R141, UR9, PT ;  /* 0x000000098d007c0c */ /* 0x000ff6000bf83070 */
[----:B------:R-:W-:Y:S02]  /*2f910*/  @!UPT UIADD3 URZ, UPT, UPT, URZ, URZ, URZ ;  /* 0x000000fffffff290 */ /* 0x000fe4000fffe0ff */
[----:B--2---:R-:W-:Y:S02]  /*2f920*/  @!P4 HADD2 R204, -R49.H0_H0, -RZ.H0_H0 ;  /* 0xa00000ff31ccc230 */ /* 0x004fe40000000900 */
[----:B---3--:R-:W-:Y:S03]  /*2f930*/  @!P0 HADD2 R203, -R48.H0_H0, -RZ.H0_H0 ;  /* 0xa00000ff30cb8230 */ /* 0x008fe60000000900 */
[----:B------:R-:W-:Y:S01]  /*2f940*/  @!P4 STL.S16 [R1+0x2fc], R204 ;  /* 0x0002fccc0100c387 */ /* 0x000fe20000100600 */
[----:B------:R-:W-:Y:S03]  /*2f950*/  PRMT R108, R204, 0x7610, R108 ;  /* 0x00007610cc6c7816 */ /* 0x000fe6000000006c */
[----:B------:R1:W-:Y:S01]  /*2f960*/  @!P0 STL.S16 [R1+0x2f8], R203 ;  /* 0x0002f8cb01008387 */ /* 0x0003e20000100600 */
[----:B------:R-:W-:Y:S02]  /*2f970*/  LOP3.LUT P0, RZ, R222, 0x800, RZ, 0xc0, !PT ;  /* 0x00000800deff7812 */ /* 0x000fe4000780c0ff */
[----:B------:R-:W-:Y:S01]  /*2f980*/  PRMT R89, R203, 0x7610, R89 ;  /* 0x00007610cb597816 */ /* 0x000fe20000000059 */
[----:B----4-:R-:W-:Y:S04]  /*2f990*/  STG.E.U16 desc[UR22][R206.64], R241 ;  /* 0x000000f1ce007986 */ /* 0x010fe8000c101516 */
[----:B------:R-:W-:Y:S04]  /*2f9a0*/  STG.E.U16 desc[UR22][R206.64+0x2], R237 ;  /* 0x000002edce007986 */ /* 0x000fe8000c101516 */
[----:B------:R-:W-:Y:S02]  /*2f9b0*/  STG.E.U16 desc[UR22][R118.64], R233 ;  /* 0x000000e976007986 */ /* 0x000fe4000c101516 */
[----:B------:R-:W-:Y:S02]  /*2f9c0*/  @!P0 PRMT R169, R202, 0x5410, RZ ;  /* 0x00005410caa98816 */ /* 0x000fe400000000ff */
[----:B------:R-:W-:Y:S01]  /*2f9d0*/  STG.E.U16 desc[UR22][R118.64+0x2], R232 ;  /* 0x000002e876007986 */ /* 0x000fe2000c101516 */
[----:B------:R-:W-:Y:S02]  /*2f9e0*/  ISETP.LE.U32.AND P0, PT, R53, UR9, PT ;  /* 0x0000000935007c0c */ /* 0x000fe4000bf03070 */
[----:B-1----:R-:W-:Y:S04]  /*2f9f0*/  PRMT R203, R76, 0x7771, RZ ;  /* 0x000077714ccb7816 */ /* 0x002fe800000000ff */
[----:B------:R-:W-:Y:S07]  /*2fa00*/  ISETP.GT.U32.AND P1, PT, R203, UR9, PT ;  /* 0x00000009cb007c0c */ /* 0x000fee000bf24070 */
[----:B------:R-:W-:Y:S05]  /*2fa10*/  @!P0 HADD2 R57, -R86.H1_H1, -RZ.H0_H0 ;  /* 0xa00000ff56398230 */ /* 0x000fea0000000d00 */
[----:B------:R1:W-:Y:S01]  /*2fa20*/  @!P0 STL.S16 [R1+0x304], R57 ;  /* 0x0003043901008387 */ /* 0x0003e20000100600 */
[----:B------:R-:W-:Y:S03]  /*2fa30*/  PRMT R53, R57, 0x7610, R53 ;  /* 0x0000761039357816 */ /* 0x000fe60000000035 */
[----:B------:R4:W2:Y:S01]  /*2fa40*/  LDL.S16 R202, [R1+0x300] ;  /* 0x0003000001ca7983 */ /* 0x0008a20000100600 */
[----:B------:R-:W-:Y:S02]  /*2fa50*/  @!P0 PRMT R171, R53, 0x5410, RZ ;  /* 0x0000541035ab8816 */ /* 0x000fe400000000ff */
[----:B------:R-:W-:Y:S02]  /*2fa60*/  ISETP.LE.U32.AND P0, PT, R250, UR9, PT ;  /* 0x00000009fa007c0c */ /* 0x000fe4000bf03070 */
[----:B------:R-:W1:Y:S01]  /*2fa70*/  LDC R250, c[0x0][0x448] ;  /* 0x00011200fffa7b82 */ /* 0x000e620000000800 */
[----:B------:R-:W-:Y:S02]  /*2fa80*/  PRMT R53, R47, 0x5410, R46 ;  /* 0x000054102f357816 */ /* 0x000fe4000000002e */
[----:B------:R-:W-:Y:S05]  /*2fa90*/  @P3 PRMT R46, R181, 0x5410, RZ ;  /* 0x00005410b52e3816 */ /* 0x000fea00000000ff */
[----:B------:R3:W-:Y:S03]  /*2faa0*/  STG.E.U16 desc[UR22][R116.64+0x12], R46 ;  /* 0x0000122e74007986 */ /* 0x0007e6000c101516 */
[----:B------:R-:W-:Y:S02]  /*2fab0*/  @!P0 PRMT R47, R200, 0x5410, RZ ;  /* 0x00005410c82f8816 */ /* 0x000fe400000000ff */
[----:B------:R4:W4:Y:S04]  /*2fac0*/  LDL.S16 R200, [R1+0x308] ;  /* 0x0003080001c87983 */ /* 0x0009280000100600 */
[----:B------:R3:W-:Y:S01]  /*2fad0*/  STG.E.U16 desc[UR22][R116.64+0x10], R47 ;  /* 0x0000102f74007986 */ /* 0x0007e2000c101516 */
[----:B-1----:R-:W-:Y:S03]  /*2fae0*/  IMAD.WIDE R56, R250, -0x70, R206 ;  /* 0xffffff90fa387825 */ /* 0x002fe600078e02ce */
[----:B------:R1:W4:Y:S04]  /*2faf0*/  LDL.S16 R207, [R1+0x310] ;  /* 0x0003100001cf7983 */ /* 0x0003280000100600 */
[----:B------:R1:W-:Y:S04]  /*2fb00*/  STG.E.U16 desc[UR22][R56.64+0x12], R44 ;  /* 0x0000122c38007986 */ /* 0x0003e8000c101516 */
[----:B------:R1:W-:Y:S01]  /*2fb10*/  STG.E.U16 desc[UR22][R56.64+0x10], R45 ;  /* 0x0000102d38007986 */ /* 0x0003e2000c101516 */
[----:B---3--:R-:W-:Y:S04]  /*2fb20*/  LOP3.LUT R46, R177, 0xffff, RZ, 0xc0, !PT ;  /* 0x0000ffffb12e7812 */ /* 0x008fe800078ec0ff */
[----:B------:R-:W-:Y:S02]  /*2fb30*/  SHF.R.U32.HI R159, RZ, 0x8, R46 ;  /* 0x00000008ff9f7819 */ /* 0x000fe4000001162e */
[----:B------:R-:W-:Y:S04]  /*2fb40*/  LOP3.LUT R47, R131, 0xffff, RZ, 0xc0, !PT ;  /* 0x0000ffff832f7812 */ /* 0x000fe800078ec0ff */
[--C-:B------:R-:W-:Y:S04]  /*2fb50*/  SHF.R.U32.HI R181, RZ, 0x8, R47.reuse ;  /* 0x00000008ffb57819 */ /* 0x100fe8000001162f */
[----:B------:R-:W-:Y:S02]  /*2fb60*/  LOP3.LUT R123, R181, 0xffff, RZ, 0xc0, !PT ;  /* 0x0000ffffb57b7812 */ /* 0x000fe400078ec0ff */
[----:B-1----:R-:W-:Y:S04]  /*2fb70*/  LOP3.LUT R44, R132, 0xffff, RZ, 0xc0, !PT ;  /* 0x0000ffff842c7812 */ /* 0x002fe800078ec0ff */
[----:B------:R-:W-:Y:S01]  /*2fb80*/  SHF.R.U32.HI R206, RZ, 0x8, R44 ;  /* 0x00000008ffce7819 */ /* 0x000fe2000001162c */
[----:B------:R-:W-:Y:S01]  /*2fb90*/  IMAD.MOV.U32 R44, RZ, RZ, R76 ;  /* 0x000000ffff2c7224 */ /* 0x000fe200078e004c */
[----:B------:R-:W-:Y:S02]  /*2fba0*/  LOP3.LUT R45, R159, 0xffff, RZ, 0xc0, !PT ;  /* 0x0000ffff9f2d7812 */ /* 0x000fe400078ec0ff */
[----:B------:R-:W-:Y:S02]  /*2fbb0*/  LOP3.LUT R232, R206, 0xffff, RZ, 0xc0, !PT ;  /* 0x0000ffffcee87812 */ /* 0x000fe400078ec0ff */
[----:B------:R-:W-:Y:S02]  /*2fbc0*/  LOP3.LUT R204, R44, 0xff, RZ, 0xc0, !PT ;  /* 0x000000ff2ccc7812 */ /* 0x000fe400078ec0ff */
[----:B------:R-:W-:Y:S02]  /*2fbd0*/  PRMT R44, R75, 0x7632, R44 ;  /* 0x000076324b2c7816 */ /* 0x000fe4000000002c */
[----:B------:R-:W-:Y:S02]  /*2fbe0*/  ISETP.LE.U32.AND P2, PT, R204, UR9, PT ;  /* 0x00000009cc007c0c */ /* 0x000fe4000bf43070 */
[----:B------:R-:W-:Y:S02]  /*2fbf0*/  LOP3.LUT R226, R44, 0xff, RZ, 0xc0, !PT ;  /* 0x000000ff2ce27812 */ /* 0x000fe400078ec0ff */
[----:B------:R-:W-:Y:S02]  /*2fc00*/  ISETP.LE.U32.AND P3, PT, R45, UR9, PT ;  /* 0x000000092d007c0c */ /* 0x000fe4000bf63070 */
[----:B------:R-:W-:Y:S07]  /*2fc10*/  ISETP.LE.U32.AND P0, PT, R226, UR9, PT ;  /* 0x00000009e2007c0c */ /* 0x000fee000bf03070 */
[C---:B--2---:R-:W-:Y:S05]  /*2fc20*/  @!P2 HADD2 R202, -R87.reuse.H0_H0, -RZ.H0_H0 ;  /* 0xa00000ff57caa230 */ /* 0x044fea0000000900 */
[----:B------:R1:W-:Y:S01]  /*2fc30*/  @!P2 STL.S16 [R1+0x300], R202 ;  /* 0x000300ca0100a387 */ /* 0x0003e20000100600 */
[----:B------:R-:W-:Y:S03]  /*2fc40*/  PRMT R78, R202, 0x7610, R78 ;  /* 0x00007610ca4e7816 */ /* 0x000fe6000000004e */
[----:B------:R2:W3:Y:S01]  /*2fc50*/  LDL.S16 R233, [R1+0x30c] ;  /* 0x00030c0001e97983 */ /* 0x0004e20000100600 */
[----:B------:R-:W-:Y:S02]  /*2fc60*/  @!P2 PRMT R183, R78, 0x5410, RZ ;  /* 0x000054104eb7a816 */ /* 0x000fe400000000ff */
[----:B------:R-:W-:Y:S02]  /*2fc70*/  ISETP.LE.U32.AND P2, PT, R122, UR9, PT ;  /* 0x000000097a007c0c */ /* 0x000fe4000bf43070 */
[----:B------:R-:W-:Y:S01]  /*2fc80*/  PRMT R78, R43, 0x5410, R42 ;  /* 0x000054102b4e7816 */ /* 0x000fe2000000002a */
[----:B----4-:R-:W-:Y:S05]  /*2fc90*/  @P1 HADD2 R200, -R87.H1_H1, -RZ.H0_H0 ;  /* 0xa00000ff57c81230 */ /* 0x010fea0000000d00 */
[----:B------:R4:W-:Y:S01]  /*2fca0*/  @P1 STL.S16 [R1+0x308], R200 ;  /* 0x000308c801001387 */ /* 0x0009e20000100600 */
[----:B------:R-:W-:Y:S04]  /*2fcb0*/  PRMT R47, R200, 0x7610, R47 ;  /* 0x00007610c82f7816 */ /* 0x000fe8000000002f */
[----:B------:R-:W-:Y:S02]  /*2fcc0*/  @!P2 PRMT R43, R187, 0x5410, RZ ;  /* 0x00005410bb2ba816 */ /* 0x000fe400000000ff */
[----:B------:R-:W-:Y:S02]  /*2fcd0*/  @P1 PRMT R184, R47, 0x5410, RZ ;  /* 0x000054102fb81816 */ /* 0x000fe400000000ff */
[----:B------:R-:W-:Y:S01]  /*2fce0*/  ISETP.LE.U32.AND P2, PT, R121, UR9, PT ;  /* 0x0000000979007c0c */ /* 0x000fe2000bf43070 */
[C---:B------:R-:W-:Y:S01]  /*2fcf0*/  @!P0 HADD2 R207, -R85.reuse.H0_H0, -RZ.H0_H0 ;  /* 0xa00000ff55cf8230 */ /* 0x040fe20000000900 */
[----:B------:R-:W-:Y:S02]  /*2fd00*/  PRMT R187, R90, 0x7772, RZ ;  /* 0x000077725abb7816 */ /* 0x000fe400000000ff */
[----:B-1----:R-:W-:Y:S02]  /*2fd10*/  PRMT R202, R76, 0x7772, RZ ;  /* 0x000077724cca7816 */ /* 0x002fe400000000ff */
[----:B------:R1:W-:Y:S01]  /*2fd20*/  @!P0 STL.S16 [R1+0x310], R207 ;  /* 0x000310cf01008387 */ /* 0x0003e20000100600 */
[----:B------:R-:W-:Y:S02]  /*2fd30*/  PRMT R44, R207, 0x7610, R44 ;  /* 0x00007610cf2c7816 */ /* 0x000fe4000000002c */
[----:B------:R-:W-:Y:S02]  /*2fd40*/  ISETP.GT.U32.AND P1, PT, R202, UR9, PT ;  /* 0x00000009ca007c0c */ /* 0x000fe4000bf24070 */
[----:B------:R-:W-:Y:S01]  /*2fd50*/  @!P0 PRMT R174, R44, 0x5410, RZ ;  /* 0x000054102cae8816 */ /* 0x000fe200000000ff */
[----:B------:R-:W-:Y:S05]  /*2fd60*/  IMAD.WIDE R44, R250, 0x70, R56 ;  /* 0x00000070fa2c7825 */ /* 0x000fea00078e0238 */
[----:B------:R-:W-:Y:S01]  /*2fd70*/  STG.E.U16 desc[UR22][R44.64+0x10], R242 ;  /* 0x000010f22c007986 */ /* 0x000fe2000c101516 */
[----:B----4-:R-:W-:Y:S02]  /*2fd80*/  PRMT R200, R76, 0x7773, RZ ;  /* 0x000077734cc87816 */ /* 0x010fe400000000ff */
[----:B------:R-:W-:Y:S01]  /*2fd90*/  PRMT R76, R2, 0x5410, R52 ;  /* 0x00005410024c7816 */ /* 0x000fe20000000034 */
[----:B------:R-:W-:Y:S04]  /*2fda0*/  STG.E.U16 desc[UR22][R44.64+0x12], R236 ;  /* 0x000012ec2c007986 */ /* 0x000fe8000c101516 */
[----:B------:R-:W-:Y:S04]  /*2fdb0*/  STG.E.U16 desc[UR22][R118.64+0x10], R234 ;  /* 0x000010ea76007986 */ /* 0x000fe8000c101516 */
[----:B------:R-:W-:Y:S01]  /*2fdc0*/  STG.E.U16 desc[UR22][R118.64+0x12], R235 ;  /* 0x000012eb76007986 */ /* 0x000fe2000c101516 */
[----:B-1----:R-:W-:Y:S03]  /*2fdd0*/  SHF.R.U32.HI R207, RZ, 0x18, R75 ;  /* 0x00000018ffcf7819 */ /* 0x002fe6000001164b */
[----:B------:R-:W-:Y:S01]  /*2fde0*/  STG.E.U16 desc[UR22][R116.64+0x20], R43 ;  /* 0x0000202b74007986 */ /* 0x000fe2000c101516 */
[----:B------:R-:W-:Y:S02]  /*2fdf0*/  PRMT R75, R51, 0x5410, R50 ;  /* 0x00005410334b7816 */ /* 0x000fe40000000032 */
[----:B------:R-:W-:Y:S02]  /*2fe00*/  ISETP.LE.U32.AND P0, PT, R207, UR9, PT ;  /* 0x00000009cf007c0c */ /* 0x000fe4000bf03070 */
[----:B------:R-:W-:Y:S02]  /*2fe10*/  @P6 PRMT R51, R110, 0x5410, RZ ;  /* 0x000054106e336816 */ /* 0x000fe400000000ff */
[----:B------:R-:W-:Y:S02]  /*2fe20*/  @P5 PRMT R50, R96, 0x5410, RZ ;  /* 0x0000541060325816 */ /* 0x000fe400000000ff */
[----:B------:R-:W-:Y:S02]  /*2fe30*/  PRMT R96, R49, 0x5410, R48 ;  /* 0x0000541031607816 */ /* 0x000fe40000000030 */
[----:B------:R-:W-:Y:S02]  /*2fe40*/  @!P4 PRMT R49, R108, 0x5410, RZ ;  /* 0x000054106c31c816 */ /* 0x000fe400000000ff */
[----:B------:R-:W-:Y:S03]  /*2fe50*/  ISETP.LE.U32.AND P6, PT, R123, UR9, PT ;  /* 0x000000097b007c0c */ /* 0x000fe6000bfc3070 */
[----:B---3--:R-:W-:Y:S05]  /*2fe60*/  @!P0 HADD2 R233, -R85.H1_H1, -RZ.H0_H0 ;  /* 0xa00000ff55e98230 */ /* 0x008fea0000000d00 */
[----:B------:R1:W-:Y:S01]  /*2fe70*/  @!P0 STL.S16 [R1+0x30c], R233 ;  /* 0x00030ce901008387 */ /* 0x0003e20000100600 */
[----:B------:R-:W-:Y:S03]  /*2fe80*/  PRMT R57, R233, 0x7610, R57 ;  /* 0x00007610e9397816 */ /* 0x000fe60000000039 */
[----:B------:R2:W3:Y:S01]  /*2fe90*/  LDL.S16 R47, [R1+0x2f4] ;  /* 0x0002f400012f7983 */ /* 0x0004e20000100600 */
[----:B------:R-:W-:Y:S02]  /*2fea0*/  @!P0 PRMT R172, R57, 0x5410, RZ ;  /* 0x0000541039ac8816 */ /* 0x000fe400000000ff */
[----:B------:R-:W-:Y:S02]  /*2feb0*/  ISETP.LE.U32.AND P0, PT, R77, UR9, PT ;  /* 0x000000094d007c0c */ /* 0x000fe4000bf03070 */
[----:B------:R-:W-:Y:S02]  /*2fec0*/  PRMT R77, R41, 0x5410, R40 ;  /* 0x00005410294d7816 */ /* 0x000fe40000000028 */
[----:B------:R-:W-:Y:S02]  /*2fed0*/  @!P2 PRMT R41, R185, 0x5410, RZ ;  /* 0x00005410b929a816 */ /* 0x000fe400000000ff */
[----:B------:R-:W-:Y:S07]  /*2fee0*/  ISETP.LE.U32.AND P2, PT, R106, UR9, PT ;  /* 0x000000096a007c0c */ /* 0x000fee000bf43070 */
[----:B------:R-:W-:Y:S02]  /*2fef0*/  @!P0 PRMT R42, R186, 0x5410, RZ ;  /* 0x00005410ba2a8816 */ /* 0x000fe400000000ff */
[----:B------:R-:W-:Y:S02]  /*2ff00*/  PRMT R186, R90, 0x7773, RZ ;  /* 0x000077735aba7816 */ /* 0x000fe400000000ff */
[----:B------:R-:W-:Y:S01]  /*2ff10*/  ISETP.LE.U32.AND P0, PT, R120, UR9, PT ;  /* 0x0000000978007c0c */ /* 0x000fe2000bf03070 */
[----:B------:R4:W-:Y:S01]  /*2ff20*/  STG.E.U16 desc[UR22][R116.64+0x22], R42 ;  /* 0x0000222a74007986 */ /* 0x0009e2000c101516 */
[----:B------:R-:W-:Y:S01]  /*2ff30*/  @!P2 PRMT R2, R128, 0x5410, RZ ;  /* 0x000054108002a816 */ /* 0x000fe200000000ff */
[----:B-1----:R-:W-:Y:S01]  /*2ff40*/  IMAD.MOV.U32 R233, RZ, RZ, R90 ;  /* 0x000000ffffe97224 */ /* 0x002fe200078e005a */
[----:B------:R-:W-:Y:S09]  /*2ff50*/  ISETP.LE.U32.AND P2, PT, R55, UR9, PT ;  /* 0x0000000937007c0c */ /* 0x000ff2000bf43070 */
[----:B------:R-:W-:Y:S02]  /*2ff60*/  @!P0 PRMT R40, R133, 0x5410, RZ ;  /* 0x0000541085288816 */ /* 0x000fe400000000ff */
[----:B------:R-:W-:Y:S02]  /*2ff70*/  ISETP.GT.U32.AND P0, PT, R228, UR9, PT ;  /* 0x00000009e4007c0c */ /* 0x000fe4000bf04070 */
[----:B------:R-:W-:Y:S01]  /*2ff80*/  @!P2 PRMT R48, R89, 0x5410, RZ ;  /* 0x000054105930a816 */ /* 0x000fe200000000ff */
[C---:B----4-:R-:W-:Y:S10]  /*2ff90*/  IMAD.WIDE R42, R250.reuse, -0x70, R44 ;  /* 0xffffff90fa2a7825 */ /* 0x050ff400078e022c */
[----:B------:R-:W-:Y:S01]  /*2ffa0*/  @P0 PRMT R52, R111, 0x5410, RZ ;  /* 0x000054106f340816 */ /* 0x000fe200000000ff */
[----:B------:R2:W4:Y:S04]  /*2ffb0*/  LDL.S16 R45, [R1+0x2f0] ;  /* 0x0002f000012d7983 */ /* 0x0005280000100600 */
[----:B------:R-:W2:Y:S06]  /*2ffc0*/  LDL.64 R110, [R1+0x170] ;  /* 0x00017000016e7983 */ /* 0x000eac0000100a00 */
[----:B------:R-:W-:Y:S04]  /*2ffd0*/  STG.E.U16 desc[UR22][R42.64+0x20], R41 ;  /* 0x000020292a007986 */ /* 0x000fe8000c101516 */
[----:B------:R1:W-:Y:S02]  /*2ffe0*/  STG.E.U16 desc[UR22][R42.64+0x22], R40 ;  /* 0x000022282a007986 */ /* 0x0003e4000c101516 */
[----:B-1----:R-:W-:Y:S01]  /*2fff0*/  IMAD.WIDE R40, R250, 0x70, R42 ;  /* 0x00000070fa287825 */ /* 0x002fe200078e022a */
[----:B------:R-:W-:Y:S02]  /*30000*/  PRMT R42, R176, 0x7632, R42 ;  /* 0x00007632b02a7816 */ /* 0x000fe4000000002a */
[----:B------:R-:W-:Y:S02]  /*30010*/  SHF.R.U32.HI R176, RZ, 0x18, R176 ;  /* 0x00000018ffb07819 */ /* 0x000fe400000116b0 */
[----:B------:R-:W-:Y:S01]  /*30020*/  STG.E.U16 desc[UR22][R40.64+0x20], R240 ;  /* 0x000020f028007986 */ /* 0x000fe2000c101516 */
[----:B------:R-:W-:Y:S01]  /*30030*/  LOP3.LUT R133, R42, 0xff, RZ, 0xc0, !PT ;  /* 0x000000ff2a857812 */ /* 0x000fe200078ec0ff */
[----:B------:R-:W-:Y:S01]  /*30040*/  IMAD.U32 R42, RZ, RZ, UR28 ;  /* 0x0000001cff2a7e24 */ /* 0x000fe2000f8e00ff */
[----:B------:R-:W-:Y:S01]  /*30050*/  ISETP.LE.U32.AND P2, PT, R176, UR9, PT ;  /* 0x00000009b0007c0c */ /* 0x000fe2000bf43070 */
[----:B------:R1:W-:Y:S01]  /*30060*/  STG.E.U16 desc[UR22][R40.64+0x22], R190 ;  /* 0x000022be28007986 */ /* 0x0003e2000c101516 */
[----:B------:R-:W-:Y:S03]  /*30070*/  ISETP.LE.U32.AND P0, PT, R133, UR9, PT ;  /* 0x0000000985007c0c */ /* 0x000fe6000bf03070 */
[----:B------:R1:W-:Y:S04]  /*30080*/  STG.E.U16 desc[UR22][R118.64+0x20], R163 ;  /* 0x000020a376007986 */ /* 0x0003e8000c101516 */
[----:B------:R-:W-:Y:S04]  /*30090*/  STG.E.U16 desc[UR22][R118.64+0x22], R158 ;  /* 0x0000229e76007986 */ /* 0x000fe8000c101516 */
[----:B------:R1:W-:Y:S04]  /*300a0*/  STG.E.U16 desc[UR22][R116.64+0x30], R2 ;  /* 0x0000300274007986 */ /* 0x0003e8000c101516 */
[----:B------:R-:W-:Y:S01]  /*300b0*/  STG.E.U16 desc[UR22][R116.64+0x32], R52 ;  /* 0x0000323474007986 */ /* 0x000fe2000c101516 */
[----:B-1----:R-:W-:Y:S01]  /*300c0*/  IMAD.WIDE R40, R250, -0x70, R40 ;  /* 0xffffff90fa287825 */ /* 0x002fe200078e0228 */
[----:B------:R-:W-:Y:S02]  /*300d0*/  PRMT R190, R90, 0x7771, RZ ;  /* 0x000077715abe7816 */ /* 0x000fe400000000ff */
[----:B------:R-:W-:Y:S02]  /*300e0*/  PRMT R163, R94, 0x7610, R163 ;  /* 0x000076105ea37816 */ /* 0x000fe400000000a3 */
[----:B------:R-:W-:Y:S04]  /*300f0*/  STG.E.U16 desc[UR22][R40.64+0x30], R51 ;  /* 0x0000303328007986 */ /* 0x000fe8000c101516 */
[----:B------:R1:W-:Y:S01]  /*30100*/  STG.E.U16 desc[UR22][R40.64+0x32], R50 ;  /* 0x0000323228007986 */ /* 0x0003e2000c101516 */
[C---:B------:R-:W-:Y:S04]  /*30110*/  PRMT R2, R3.reuse, 0x7632, R2 ;  /* 0x0000763203027816 */ /* 0x040fe80000000002 */
[----:B------:R-:W-:Y:S01]  /*30120*/  PRMT R91, R3, 0x5410, R2 ;  /* 0x00005410035b7816 */ /* 0x000fe20000000002 */
[C---:B-1----:R-:W-:Y:S05]  /*30130*/  IMAD.WIDE R40, R250.reuse, 0x70, R40 ;  /* 0x00000070fa287825 */ /* 0x042fea00078e0228 */
[----:B------:R-:W-:Y:S04]  /*30140*/  STG.E.U16 desc[UR22][R40.64+0x30], R153 ;  /* 0x0000309928007986 */ /* 0x000fe8000c101516 */
[----:B------:R1:W-:Y:S04]  /*30150*/  STG.E.U16 desc[UR22][R40.64+0x32], R152 ;  /* 0x0000329828007986 */ /* 0x0003e8000c101516 */
[----:B------:R-:W-:Y:S04]  /*30160*/  STG.E.U16 desc[UR22][R118.64+0x30], R142 ;  /* 0x0000308e76007986 */ /* 0x000fe8000c101516 */
[----:B------:R-:W-:Y:S04]  /*30170*/  STG.E.U16 desc[UR22][R118.64+0x32], R139 ;  /* 0x0000328b76007986 */ /* 0x000fe8000c101516 */
[----:B------:R-:W-:Y:S04]  /*30180*/  STG.E.U16 desc[UR22][R116.64+0x40], R49 ;  /* 0x0000403174007986 */ /* 0x000fe8000c101516 */
[----:B------:R-:W-:Y:S01]  /*30190*/  STG.E.U16 desc[UR22][R116.64+0x42], R48 ;  /* 0x0000423074007986 */ /* 0x000fe2000c101516 */
[----:B-1----:R-:W-:Y:S04]  /*301a0*/  IMAD.WIDE R40, R250, -0x70, R40 ;  /* 0xffffff90fa287825 */ /* 0x002fe800078e0228 */
[----:B---3--:R-:W-:Y:S05]  /*301b0*/  @!P0 HADD2 R47, -R3.H0_H0, -RZ.H0_H0 ;  /* 0xa00000ff032f8230 */ /* 0x008fea0000000900 */
[----:B------:R-:W-:Y:S01]  /*301c0*/  @!P0 STL.S16 [R1+0x2f4], R47 ;  /* 0x0002f42f01008387 */ /* 0x000fe20000100600 */
[----:B------:R-:W-:Y:S04]  /*301d0*/  PRMT R46, R47, 0x7610, R46 ;  /* 0x000076102f2e7816 */ /* 0x000fe8000000002e */
[----:B------:R-:W-:Y:S02]  /*301e0*/  @!P0 PRMT R3, R46, 0x5410, RZ ;  /* 0x000054102e038816 */ /* 0x000fe400000000ff */
[----:B------:R-:W-:Y:S03]  /*301f0*/  ISETP.GT.U32.AND P0, PT, R200, UR9, PT ;  /* 0x00000009c8007c0c */ /* 0x000fe6000bf04070 */
[----:B------:R1:W-:Y:S02]  /*30200*/  STG.E.U16 desc[UR22][R40.64+0x40], R3 ;  /* 0x0000400328007986 */ /* 0x0003e4000c101516 */
[----:B-1----:R-:W-:Y:S01]  /*30210*/  PRMT R3, R103, 0x7610, R3 ;  /* 0x0000761067037816 */ /* 0x002fe20000000003 */
[----:B----4-:R-:W-:Y:S01]  /*30220*/  @!P2 HADD2 R45, -R2.H0_H0, -RZ.H0_H0 ;  /* 0xa00000ff022da230 */ /* 0x010fe20000000900 */
[----:B--2---:R-:W-:Y:S04]  /*30230*/  LOP3.LUT R42, R111, UR25, R42, 0x96, !PT ;  /* 0x000000196f2a7c12 */ /* 0x004fe8000f8e962a */
[----:B------:R1:W-:Y:S01]  /*30240*/  @!P2 STL.S16 [R1+0x2f0], R45 ;  /* 0x0002f02d0100a387 */ /* 0x0003e20000100600 */
[----:B------:R-:W-:Y:S03]  /*30250*/  PRMT R44, R45, 0x7610, R44 ;  /* 0x000076102d2c7816 */ /* 0x000fe6000000002c */
[----:B------:R4:W2:Y:S01]  /*30260*/  LDL.S16 R89, [R1+0x2ec] ;  /* 0x0002ec0001597983 */ /* 0x0008a20000100600 */
[----:B------:R-:W-:Y:S01]  /*30270*/  @!P2 PRMT R2, R44, 0x5410, RZ ;  /* 0x000054102c02a816 */ /* 0x000fe200000000ff */
[----:B------:R-:W-:Y:S01]  /*30280*/  IMAD.WIDE.U32 R50, R42, -0x326172a9, RZ ;  /* 0xcd9e8d572a327825 */ /* 0x000fe200078e00ff */
[----:B------:R-:W-:Y:S03]  /*30290*/  ISETP.GT.U32.AND P2, PT, R182, UR9, PT ;  /* 0x00000009b6007c0c */ /* 0x000fe6000bf44070 */
[----:B------:R3:W-:Y:S01]  /*302a0*/  STG.E.U16 desc[UR22][R40.64+0x42], R2 ;  /* 0x0000420228007986 */ /* 0x0007e2000c101516 */
[----:B------:R-:W-:Y:S02]  /*302b0*/  LOP3.LUT R42, R51, R212, RZ, 0x3c, !PT ;  /* 0x000000d4332a7212 */ /* 0x000fe400078e3cff */
[----:B------:R-:W-:Y:S03]  /*302c0*/  LOP3.LUT R46, R50, R189, RZ, 0x3c, !PT ;  /* 0x000000bd322e7212 */ /* 0x000fe600078e3cff */
[----:B------:R-:W-:Y:S04]  /*302d0*/  IMAD.WIDE.U32 R42, R42, -0x2daee0ad, RZ ;  /* 0xd2511f532a2a7825 */ /* 0x000fe800078e00ff */
[----:B------:R-:W-:Y:S01]  /*302e0*/  IMAD.WIDE.U32 R46, R46, -0x2daee0ad, RZ ;  /* 0xd2511f532e2e7825 */ /* 0x000fe200078e00ff */
[----:B------:R-:W-:Y:S01]  /*302f0*/  LOP3.LUT R43, R14, UR26, R43, 0x96, !PT ;  /* 0x0000001a0e2b7c12 */ /* 0x000fe2000f8e962b */
[----:B-1----:R4:W4:Y:S04]  /*30300*/  LDL.S16 R45, [R1+0x2e8] ;  /* 0x0002e800012d7983 */ /* 0x0029280000100600 */
[----:B------:R-:W-:Y:S01]  /*30310*/  IMAD.WIDE.U32 R48, R43, -0x326172a9, RZ ;  /* 0xcd9e8d572b307825 */ /* 0x000fe200078e00ff */
[----:B------:R-:W-:Y:S01]  /*30320*/  LOP3.LUT R47, R42, UR17, R47, 0x96, !PT ;  /* 0x000000112a2f7c12 */ /* 0x000fe2000f8e962f */
[----:B------:R-:W4:Y:S02]  /*30330*/  LDL.LU R185, [R1+0xdc] ;  /* 0x0000dc0001b97983 */ /* 0x000f240000300800 */
[----:B------:R-:W-:Y:S01]  /*30340*/  IMAD.WIDE R42, R250, 0x70, R40 ;  /* 0x00000070fa2a7825 */ /* 0x000fe200078e0228 */
[----:B------:R-:W-:Y:S01]  /*30350*/  LOP3.LUT R44, R124, UR13, R49, 0x96, !PT ;  /* 0x0000000d7c2c7c12 */ /* 0x000fe2000f8e9631 */
[----:B------:R-:W4:Y:S04]  /*30360*/  LDL.LU R212, [R1+0x418] ;  /* 0x0004180001d47983 */ /* 0x000f280000300800 */
[----:B------:R-:W4:Y:S01]  /*30370*/  LDL.LU R236, [R1+0xa8] ;  /* 0x0000a80001ec7983 */ /* 0x000f220000300800 */
[----:B---3--:R-:W-:Y:S01]  /*30380*/  PRMT R2, R103, 0x7632, R2 ;  /* 0x0000763267027816 */ /* 0x008fe20000000002 */
[----:B------:R-:W-:Y:S02]  /*30390*/  IMAD.WIDE.U32 R40, R47, -0x326172a9, RZ ;  /* 0xcd9e8d572f287825 */ /* 0x000fe400078e00ff */
[----:B------:R-:W3:Y:S03]  /*303a0*/  LDL.LU.64 R14, [R1+0x410] ;  /* 0x00041000010e7983 */ /* 0x000ee60000300a00 */
[----:B------:R-:W-:Y:S03]  /*303b0*/  LOP3.LUT R48, R48, UR12, R41, 0x96, !PT ;  /* 0x0000000c30307c12 */ /* 0x000fe6000f8e9629 */
[----:B------:R1:W3:Y:S02]  /*303c0*/  LDL.S16 R90, [R1+0x2c8] ;  /* 0x0002c800015a7983 */ /* 0x0002e40000100600 */
[----:B------:R-:W-:Y:S01]  /*303d0*/  IMAD.WIDE.U32 R110, R48, -0x2daee0ad, RZ ;  /* 0xd2511f53306e7825 */ /* 0x000fe200078e00ff */
[----:B------:R-:W-:Y:S01]  /*303e0*/  LOP3.LUT R48, R50, R192, RZ, 0x3c, !PT ;  /* 0x000000c032307212 */ /* 0x000fe200078e3cff */
[----:B------:R-:W3:Y:S06]  /*303f0*/  LDL.LU.64 R124, [R1+0x408] ;  /* 0x00040800017c7983 */ /* 0x000eec0000300a00 */
[----:B------:R1:W3:Y:S04]  /*30400*/  LDL.S16 R57, [R1+0x2c4] ;  /* 0x0002c40001397983 */ /* 0x0002e80000100600 */
[----:B------:R-:W3:Y:S04]  /*30410*/  LDL.LU R234, [R1+0x64] ;  /* 0x0000640001ea7983 */ /* 0x000ee80000300800 */
[----:B------:R-:W3:Y:S04]  /*30420*/  LDL.LU R242, [R1+0x68] ;  /* 0x0000680001f27983 */ /* 0x000ee80000300800 */
[----:B------:R-:W-:Y:S04]  /*30430*/  STG.E.U16 desc[UR22][R42.64+0x40], R127 ;  /* 0x0000407f2a007986 */ /* 0x000fe8000c101516 */
[----:B------:R1:W-:Y:S04]  /*30440*/  STG.E.U16 desc[UR22][R42.64+0x42], R146 ;  /* 0x000042922a007986 */ /* 0x0003e8000c101516 */
[----:B------:R-:W-:Y:S04]  /*30450*/  STG.E.U16 desc[UR22][R118.64+0x40], R147 ;  /* 0x0000409376007986 */ /* 0x000fe8000c101516 */
[----:B------:R1:W-:Y:S02]  /*30460*/  STG.E.U16 desc[UR22][R118.64+0x42], R138 ;  /* 0x0000428a76007986 */ /* 0x0003e4000c101516 */
[----:B-1----:R-:W-:Y:S01]  /*30470*/  IMAD.WIDE R42, R250, -0x70, R42 ;  /* 0xffffff90fa2a7825 */ /* 0x002fe200078e022a */
[----:B------:R-:W-:Y:S02]  /*30480*/  LOP3.LUT R146, R177, 0xff, RZ, 0xc0, !PT ;  /* 0x000000ffb1927812 */ /* 0x000fe400078ec0ff */
[----:B------:R-:W-:Y:S01]  /*30490*/  SHF.R.U32.HI R138, RZ, 0x18, R177 ;  /* 0x00000018ff8a7819 */ /* 0x000fe200000116b1 */
[C---:B--2---:R-:W-:Y:S05]  /*304a0*/  @P1 HADD2 R89, -R88.reuse.H0_H0, -RZ.H0_H0 ;  /* 0xa00000ff58591230 */ /* 0x044fea0000000900 */
[----:B------:R1:W-:Y:S01]  /*304b0*/  @P1 STL.S16 [R1+0x2ec], R89 ;  /* 0x0002ec5901001387 */ /* 0x0003e20000100600 */
[----:B------:R-:W-:Y:S04]  /*304c0*/  PRMT R52, R89, 0x7610, R52 ;  /* 0x0000761059347816 */ /* 0x000fe80000000034 */
[----:B------:R-:W-:Y:S01]  /*304d0*/  @P1 PRMT R175, R52, 0x5410, RZ ;  /* 0x0000541034af1816 */ /* 0x000fe200000000ff */
[----:B----4-:R-:W-:Y:S01]  /*304e0*/  @P0 HADD2 R45, -R88.H1_H1, -RZ.H0_H0 ;  /* 0xa00000ff582d0230 */ /* 0x010fe20000000d00 */
[----:B------:R-:W-:Y:S04]  /*304f0*/  LOP3.LUT R128, R185, 0xff, RZ, 0xc0, !PT ;  /* 0x000000ffb9807812 */ /* 0x000fe800078ec0ff */
[----:B------:R2:W-:Y:S01]  /*30500*/  @P0 STL.S16 [R1+0x2e8], R45 ;  /* 0x0002e82d01000387 */ /* 0x0005e20000100600 */
[----:B------:R-:W-:Y:S02]  /*30510*/  PRMT R107, R45, 0x7610, R107 ;  /* 0x000076102d6b7816 */ /* 0x000fe4000000006b */
[----:B------:R-:W-:Y:S01]  /*30520*/  ISETP.LE.U32.AND P1, PT, R128, UR9, PT ;  /* 0x0000000980007c0c */ /* 0x000fe2000bf23070 */
[----:B-1----:R1:W4:Y:S01]  /*30530*/  LDL.S16 R89, [R1+0x2c0] ;  /* 0x0002c00001597983 */ /* 0x0023220000100600 */
[----:B------:R-:W-:Y:S02]  /*30540*/  @P0 PRMT R178, R107, 0x5410, RZ ;  /* 0x000054106bb20816 */ /* 0x000fe400000000ff */
[----:B------:R-:W-:Y:S01]  /*30550*/  ISETP.GT.U32.AND P0, PT, R236, UR9, PT ;  /* 0x00000009ec007c0c */ /* 0x000fe2000bf04070 */
[----:B------:R1:W4:Y:S08]  /*30560*/  LDL.S16 R52, [R1+0x2bc] ;  /* 0x0002bc0001347983 */ /* 0x0003300000100600 */
[----:B---3--:R-:W-:Y:S05]  /*30570*/  @!P1 HADD2 R90, -R3.H0_H0, -RZ.H0_H0 ;  /* 0xa00000ff035a9230 */ /* 0x008fea0000000900 */
[----:B------:R3:W-:Y:S01]  /*30580*/  @!P1 STL.S16 [R1+0x2c8], R90 ;  /* 0x0002c85a01009387 */ /* 0x0007e20000100600 */
[----:B------:R-:W-:Y:S01]  /*30590*/  PRMT R49, R90, 0x7610, R49 ;  /* 0x000076105a317816 */ /* 0x000fe20000000031 */
[----:B--2---:R-:W-:Y:S04]  /*305a0*/  IMAD.WIDE.U32 R44, R44, -0x2daee0ad, RZ ;  /* 0xd2511f532c2c7825 */ /* 0x004fe800078e00ff */
[----:B------:R-:W-:Y:S01]  /*305b0*/  @P0 HADD2 R57, -R2.H0_H0, -RZ.H0_H0 ;  /* 0xa00000ff02390230 */ /* 0x000fe20000000900 */
[----:B------:R-:W-:Y:S02]  /*305c0*/  LOP3.LUT R46, R46, UR16, R45, 0x96, !PT ;  /* 0x000000102e2e7c12 */ /* 0x000fe4000f8e962d */
[----:B------:R-:W-:Y:S02]  /*305d0*/  LOP3.LUT R44, R44, UR15, R111, 0x96, !PT ;  /* 0x0000000f2c2c7c12 */ /* 0x000fe4000f8e966f */
[----:B------:R2:W-:Y:S01]  /*305e0*/  @P0 STL.S16 [R1+0x2c4], R57 ;  /* 0x0002c43901000387 */ /* 0x0005e20000100600 */
[----:B------:R-:W-:Y:S01]  /*305f0*/  PRMT R45, R57, 0x7610, R45 ;  /* 0x00007610392d7816 */ /* 0x000fe2000000002d */
[----:B------:R-:W-:Y:S02]  /*30600*/  IMAD.WIDE.U32 R46, R46, -0x326172a9, RZ ;  /* 0xcd9e8d572e2e7825 */ /* 0x000fe400078e00ff */
[----:B------:R1:W4:Y:S03]  /*30610*/  LDL.S16 R103, [R1+0x2b8] ;  /* 0x0002b80001677983 */ /* 0x0003260000100600 */
[----:B------:R-:W-:Y:S02]  /*30620*/  LOP3.LUT R142, R40, UR11, R47, 0x96, !PT ;  /* 0x0000000b288e7c12 */ /* 0x000fe4000f8e962f */
[----:B------:R-:W-:Y:S02]  /*30630*/  PRMT R40, R0, 0x7632, R40 ;  /* 0x0000763200287816 */ /* 0x000fe40000000028 */
[----:B---3--:R-:W-:Y:S02]  /*30640*/  PRMT R90, R3, 0x5410, R2 ;  /* 0x00005410035a7816 */ /* 0x008fe40000000002 */
[----:B------:R-:W-:Y:S01]  /*30650*/  @!P1 PRMT R3, R49, 0x5410, RZ ;  /* 0x0000541031039816 */ /* 0x000fe200000000ff */
[----:B------:R-:W-:Y:S01]  /*30660*/  IMAD.WIDE.U32 R48, R48, -0x2daee0ad, RZ ;  /* 0xd2511f5330307825 */ /* 0x000fe200078e00ff */
[----:B------:R-:W-:Y:S02]  /*30670*/  ISETP.GT.U32.AND P1, PT, R242, UR9, PT ;  /* 0x00000009f2007c0c */ /* 0x000fe4000bf24070 */
[----:B------:R-:W-:Y:S01]  /*30680*/  @P0 PRMT R2, R45, 0x5410, RZ ;  /* 0x000054102d020816 */ /* 0x000fe200000000ff */
[----:B------:R3:W-:Y:S01]  /*30690*/  STG.E.U16 desc[UR22][R116.64+0x50], R3 ;  /* 0x0000500374007986 */ /* 0x0007e2000c101516 */
[----:B------:R-:W-:Y:S01]  /*306a0*/  ISETP.GT.U32.AND P0, PT, R234, UR9, PT ;  /* 0x00000009ea007c0c */ /* 0x000fe2000bf04070 */
[----:B------:R-:W-:Y:S02]  /*306b0*/  IMAD.WIDE.U32 R44, R44, -0x326172a9, RZ ;  /* 0xcd9e8d572c2c7825 */ /* 0x000fe400078e00ff */
[----:B--2---:R1:W2:Y:S02]  /*306c0*/  LDL.S16 R57, [R1+0x2b4] ;  /* 0x0002b40001397983 */ /* 0x0042a40000100600 */
[----:B------:R-:W-:Y:S01]  /*306d0*/  IMAD.MOV.U32 R189, RZ, RZ, R44 ;  /* 0x000000ffffbd7224 */ /* 0x000fe200078e002c */
[----:B------:R-:W-:Y:S01]  /*306e0*/  LOP3.LUT R127, R46, UR6, R45, 0x96, !PT ;  /* 0x000000062e7f7c12 */ /* 0x000fe2000f8e962d */
[----:B------:R1:W-:Y:S03]  /*306f0*/  STG.E.U16 desc[UR22][R116.64+0x52], R2 ;  /* 0x0000520274007986 */ /* 0x0003e6000c101516 */
[----:B------:R-:W-:Y:S04]  /*30700*/  LOP3.LUT R41, R127, 0xffff, RZ, 0xc0, !PT ;  /* 0x0000ffff7f297812 */ /* 0x000fe800078ec0ff */
[----:B------:R-:W-:Y:S04]  /*30710*/  SHF.R.U32.HI R185, RZ, 0x8, R41 ;  /* 0x00000008ffb97819 */ /* 0x000fe80000011629 */
[----:B------:R-:W-:Y:S04]  /*30720*/  LOP3.LUT R41, R185, 0xffff, RZ, 0xc0, !PT ;  /* 0x0000ffffb9297812 */ /* 0x000fe800078ec0ff */
[----:B------:R-:W-:Y:S02]  /*30730*/  ISETP.LE.U32.AND P5, PT, R41, UR9, PT ;  /* 0x0000000929007c0c */ /* 0x000fe4000bfa3070 */
[----:B------:R-:W-:Y:S10]  /*30740*/  MUFU.EX2 R41, R124 ;  /* 0x0000007c00297308 */ /* 0x000ff40000000800 */
[----:B---3--:R-:W3:Y:S01]  /*30750*/  MUFU.EX2 R3, R125 ;  /* 0x0000007d00037308 */ /* 0x008ee20000000800 */
[----:B-1----:R-:W-:Y:S05]  /*30760*/  LOP3.LUT R2, R51, R220, RZ, 0x3c, !PT ;  /* 0x000000dc33027212 */ /* 0x002fea00078e3cff */
[----:B------:R-:W-:Y:S01]  /*30770*/  IMAD.WIDE.U32 R50, R2, -0x2daee0ad, RZ ;  /* 0xd2511f5302327825 */ /* 0x000fe200078e00ff */
[----:B------:R-:W-:Y:S02]  /*30780*/  PRMT R2, R101, 0x7610, R2 ;  /* 0x0000761065027816 */ /* 0x000fe40000000002 */
[----:B---3--:R-:W-:Y:S02]  /*30790*/  F2FP.F16.F32.PACK_AB R99, R3, R41 ;  /* 0x000000290363723e */ /* 0x008fe400000000ff */
[----:B------:R-:W-:Y:S01]  /*307a0*/  LOP3.LUT R50, R50, UR17, R49, 0x96, !PT ;  /* 0x0000001132327c12 */ /* 0x000fe2000f8e9631 */
[----:B----4-:R-:W-:Y:S02]  /*307b0*/  @P1 HADD2 R89, -R0.H0_H0, -RZ.H0_H0 ;  /* 0xa00000ff00591230 */ /* 0x010fe40000000900 */
[----:B------:R-:W-:Y:S03]  /*307c0*/  @P0 HADD2 R52, -R40.H0_H0, -RZ.H0_H0 ;  /* 0xa00000ff28340230 */ /* 0x000fe60000000900 */
[----:B------:R1:W-:Y:S01]  /*307d0*/  @P1 STL.S16 [R1+0x2c0], R89 ;  /* 0x0002c05901001387 */ /* 0x0003e20000100600 */
[----:B------:R-:W-:Y:S03]  /*307e0*/  PRMT R46, R89, 0x7610, R46 ;  /* 0x00007610592e7816 */ /* 0x000fe6000000002e */
[----:B------:R-:W-:Y:S01]  /*307f0*/  @P0 STL.S16 [R1+0x2bc], R52 ;  /* 0x0002bc3401000387 */ /* 0x000fe20000100600 */
[----:B------:R-:W-:Y:S03]  /*30800*/  PRMT R45, R52, 0x7610, R45 ;  /* 0x00007610342d7816 */ /* 0x000fe6000000002d */
[----:B------:R-:W3:Y:S01]  /*30810*/  LDL.LU R220, [R1+0x400] ;  /* 0x0004000001dc7983 */ /* 0x000ee20000300800 */
[----:B-1----:R-:W-:Y:S02]  /*30820*/  PRMT R89, R0, 0x5410, R40 ;  /* 0x0000541000597816 */ /* 0x002fe40000000028 */
[----:B------:R-:W-:Y:S01]  /*30830*/  @P0 PRMT R40, R45, 0x5410, RZ ;  /* 0x000054102d280816 */ /* 0x000fe200000000ff */
[----:B------:R-:W-:Y:S01]  /*30840*/  FADD.FTZ R45, R41, R100 ;  /* 0x00000064292d7221 */ /* 0x000fe20000010000 */
[----:B------:R-:W-:Y:S01]  /*30850*/  @P1 PRMT R0, R46, 0x5410, RZ ;  /* 0x000054102e001816 */ /* 0x000fe200000000ff */
[----:B------:R-:W-:Y:S01]  /*30860*/  IMAD.WIDE R46, R250, 0x70, R42 ;  /* 0x00000070fa2e7825 */ /* 0x000fe200078e022a */
[----:B------:R-:W-:Y:S01]  /*30870*/  ISETP.LE.U32.AND P0, PT, R146, UR9, PT ;  /* 0x0000000992007c0c */ /* 0x000fe2000bf03070 */
[----:B------:R1:W-:Y:S01]  /*30880*/  STG.E.U16 desc[UR22][R42.64+0x52], R40 ;  /* 0x000052282a007986 */ /* 0x0003e2000c101516 */
[----:B------:R-:W-:Y:S03]  /*30890*/  ISETP.LE.U32.AND P1, PT, R138, UR9, PT ;  /* 0x000000098a007c0c */ /* 0x000fe6000bf23070 */
[----:B------:R4:W-:Y:S04]  /*308a0*/  STG.E.U16 desc[UR22][R42.64+0x50], R0 ;  /* 0x000050002a007986 */ /* 0x0009e8000c101516 */
[----:B------:R2:W-:Y:S04]  /*308b0*/  STG.E.U16 desc[UR22][R46.64+0x50], R151 ;  /* 0x000050972e007986 */ /* 0x0005e8000c101516 */
[----:B------:R2:W-:Y:S01]  /*308c0*/  STG.E.U16 desc[UR22][R46.64+0x52], R150 ;  /* 0x000052962e007986 */ /* 0x0005e2000c101516 */
[----:B------:R-:W-:Y:S03]  /*308d0*/  @!P0 HADD2 R103, -R2.H0_H0, -RZ.H0_H0 ;  /* 0xa00000ff02678230 */ /* 0x000fe60000000900 */
[----:B------:R2:W-:Y:S02]  /*308e0*/  STG.E.U16 desc[UR22][R118.64+0x50], R137 ;  /* 0x0000508976007986 */ /* 0x0005e4000c101516 */
[----:B------:R-:W-:Y:S02]  /*308f0*/  PRMT R56, R103, 0x7610, R56 ;  /* 0x0000761067387816 */ /* 0x000fe40000000038 */
[----:B------:R-:W-:Y:S01]  /*30900*/  STG.E.U16 desc[UR22][R118.64+0x52], R102 ;  /* 0x0000526676007986 */ /* 0x000fe2000c101516 */
[----:B-1----:R-:W-:Y:S03]  /*30910*/  LOP3.LUT R40, R10, UR26, R51, 0x96, !PT ;  /* 0x0000001a0a287c12 */ /* 0x002fe6000f8e9633 */
[----:B------:R-:W3:Y:S01]  /*30920*/  LDL.LU.64 R10, [R1+0x3f8] ;  /* 0x0003f800010a7983 */ /* 0x000ee20000300a00 */
[----:B----4-:R-:W-:Y:S01]  /*30930*/  PRMT R0, R101, 0x7632, R0 ;  /* 0x0000763265007816 */ /* 0x010fe20000000000 */
[----:B------:R-:W-:Y:S01]  /*30940*/  IMAD.WIDE.U32 R40, R40, -0x326172a9, RZ ;  /* 0xcd9e8d5728287825 */ /* 0x000fe200078e00ff */
[----:B------:R-:W-:Y:S03]  /*30950*/  PRMT R42, R199, 0x7610, R42 ;  /* 0x00007610c72a7816 */ /* 0x000fe6000000002a */
[----:B------:R1:W4:Y:S01]  /*30960*/  LDL.S16 R124, [R1+0x2a8] ;  /* 0x0002a800017c7983 */ /* 0x0003220000100600 */
[----:B--2---:R-:W-:Y:S01]  /*30970*/  @!P3 HADD2 R57, -R0.H0_H0, -RZ.H0_H0 ;  /* 0xa00000ff0039b230 */ /* 0x004fe20000000900 */
[----:B------:R-:W-:Y:S02]  /*30980*/  PRMT R151, R44, 0x7771, RZ ;  /* 0x000077712c977816 */ /* 0x000fe400000000ff */
[----:B------:R1:W2:Y:S01]  /*30990*/  LDL.S16 R52, [R1+0x2a4] ;  /* 0x0002a40001347983 */ /* 0x0002a20000100600 */
[----:B------:R-:W-:Y:S01]  /*309a0*/  IMAD.WIDE R46, R250, -0x70, R46 ;  /* 0xffffff90fa2e7825 */ /* 0x000fe200078e022e */
[----:B------:R-:W-:Y:S02]  /*309b0*/  PRMT R51, R57, 0x7610, R51 ;  /* 0x0000761039337816 */ /* 0x000fe40000000033 */
[----:B------:R1:W-:Y:S01]  /*309c0*/  @!P0 STL.S16 [R1+0x2b8], R103 ;  /* 0x0002b86701008387 */ /* 0x0003e20000100600 */
[----:B------:R-:W-:Y:S03]  /*309d0*/  LOP3.LUT R137, R64, 0xff, RZ, 0xc0, !PT ;  /* 0x000000ff40897812 */ /* 0x000fe600078ec0ff */
[----:B------:R1:W-:Y:S04]  /*309e0*/  @!P3 STL.S16 [R1+0x2b4], R57 ;  /* 0x0002b4390100b387 */ /* 0x0003e80000100600 */
[----:B------:R-:W3:Y:S01]  /*309f0*/  LDL.LU R241, [R1+0xb0] ;  /* 0x0000b00001f17983 */ /* 0x000ee20000300800 */
[----:B-1----:R-:W-:Y:S02]  /*30a00*/  PRMT R103, R2, 0x5410, R0 ;  /* 0x0000541002677816 */ /* 0x002fe40000000000 */
[----:B------:R-:W-:Y:S01]  /*30a10*/  @!P0 PRMT R2, R56, 0x5410, RZ ;  /* 0x0000541038028816 */ /* 0x000fe200000000ff */
[----:B------:R-:W-:Y:S01]  /*30a20*/  FADD.FTZ R57, R3, R45 ;  /* 0x0000002d03397221 */ /* 0x000fe20000010000 */
[----:B------:R-:W-:Y:S03]  /*30a30*/  PRMT R3, R177, 0x7632, R3 ;  /* 0x00007632b1037816 */ /* 0x000fe60000000003 */
[----:B------:R1:W-:Y:S01]  /*30a40*/  STG.E.U16 desc[UR22][R116.64+0x60], R2 ;  /* 0x0000600274007986 */ /* 0x0003e2000c101516 */
[----:B------:R-:W-:Y:S01]  /*30a50*/  @!P3 PRMT R0, R51, 0x5410, RZ ;  /* 0x000054103300b816 */ /* 0x000fe200000000ff */
[----:B------:R-:W-:Y:S01]  /*30a60*/  IMAD.WIDE.U32 R50, R50, -0x326172a9, RZ ;  /* 0xcd9e8d5732327825 */ /* 0x000fe200078e00ff */
[----:B------:R-:W-:Y:S01]  /*30a70*/  LOP3.LUT R139, R3, 0xff, RZ, 0xc0, !PT ;  /* 0x000000ff038b7812 */ /* 0x000fe200078ec0ff */
[----:B------:R1:W-:Y:S01]  /*30a80*/  STL [R1+0x338], R57 ;  /* 0x0003383901007387 */ /* 0x0003e20000100800 */
[--C-:B------:R-:W-:Y:S02]  /*30a90*/  LOP3.LUT R3, R58, UR13, R41.reuse, 0x96, !PT ;  /* 0x0000000d3a037c12 */ /* 0x100fe4000f8e9629 */
[----:B------:R-:W-:Y:S01]  /*30aa0*/  ISETP.LE.U32.AND P0, PT, R139, UR9, PT ;  /* 0x000000098b007c0c */ /* 0x000fe2000bf03070 */
[----:B------:R-:W3:Y:S01]  /*30ab0*/  LDL.LU.64 R58, [R1+0x3f0] ;  /* 0x0003f000013a7983 */ /* 0x000ee20000300a00 */
[----:B------:R-:W-:Y:S04]  /*30ac0*/  PRMT R41, R199, 0x7632, R41 ;  /* 0x00007632c7297816 */ /* 0x000fe80000000029 */
[----:B------:R-:W-:Y:S01]  /*30ad0*/  PRMT R102, R42, 0x5410, R41 ;  /* 0x000054102a667816 */ /* 0x000fe20000000029 */
[----:B------:R2:W3:Y:S04]  /*30ae0*/  LDL.S16 R108, [R1+0x294] ;  /* 0x00029400016c7983 */ /* 0x0004e80000100600 */
[----:B------:R2:W3:Y:S04]  /*30af0*/  LDL.S16 R101, [R1+0x290] ;  /* 0x0002900001657983 */ /* 0x0004e80000100600 */
[----:B------:R-:W3:Y:S04]  /*30b00*/  LDL.LU R107, [R1+0x88] ;  /* 0x00008800016b7983 */ /* 0x000ee80000300800 */
[----:B------:R-:W3:Y:S01]  /*30b10*/  LDL.LU R235, [R1+0x48] ;  /* 0x0000480001eb7983 */ /* 0x000ee20000300800 */
[----:B-1----:R-:W-:Y:S01]  /*30b20*/  PRMT R2, R198, 0x7610, R2 ;  /* 0x00007610c6027816 */ /* 0x002fe20000000002 */
[----:B------:R-:W-:Y:S02]  /*30b30*/  IMAD.WIDE.U32 R56, R3, -0x2daee0ad, RZ ;  /* 0xd2511f5303387825 */ /* 0x000fe400078e00ff */
[----:B------:R-:W3:Y:S01]  /*30b40*/  LDL.LU R237, [R1+0xa4] ;  /* 0x0000a40001ed7983 */ /* 0x000ee20000300800 */
[----:B------:R-:W-:Y:S03]  /*30b50*/  LOP3.LUT R3, R40, UR12, R51, 0x96, !PT ;  /* 0x0000000c28037c12 */ /* 0x000fe6000f8e9633 */
[----:B------:R1:W-:Y:S01]  /*30b60*/  STG.E.U16 desc[UR22][R116.64+0x62], R0 ;  /* 0x0000620074007986 */ /* 0x0003e2000c101516 */
[----:B------:R-:W-:Y:S02]  /*30b70*/  PRMT R40, R191, 0x7610, R40 ;  /* 0x00007610bf287816 */ /* 0x000fe40000000028 */
[----:B------:R-:W-:Y:S02]  /*30b80*/  LOP3.LUT R48, R48, UR16, R57, 0x96, !PT ;  /* 0x0000001030307c12 */ /* 0x000fe4000f8e9639 */
[----:B-1----:R-:W-:Y:S01]  /*30b90*/  PRMT R0, R198, 0x7632, R0 ;  /* 0x00007632c6007816 */ /* 0x002fe20000000000 */
[----:B----4-:R-:W-:Y:S02]  /*30ba0*/  @!P0 HADD2 R124, -R42.H0_H0, -RZ.H0_H0 ;  /* 0xa00000ff2a7c8230 */ /* 0x010fe40000000900 */
[----:B--2---:R-:W-:Y:S03]  /*30bb0*/  @!P1 HADD2 R52, -R41.H0_H0, -RZ.H0_H0 ;  /* 0xa00000ff29349230 */ /* 0x004fe60000000900 */
[----:B------:R1:W-:Y:S01]  /*30bc0*/  @!P0 STL.S16 [R1+0x2a8], R124 ;  /* 0x0002a87c01008387 */ /* 0x0003e20000100600 */
[----:B------:R-:W-:Y:S03]  /*30bd0*/  PRMT R49, R124, 0x7610, R49 ;  /* 0x000076107c317816 */ /* 0x000fe60000000031 */
[----:B------:R2:W-:Y:S01]  /*30be0*/  @!P1 STL.S16 [R1+0x2a4], R52 ;  /* 0x0002a43401009387 */ /* 0x0005e20000100600 */
[----:B------:R-:W-:Y:S02]  /*30bf0*/  PRMT R43, R52, 0x7610, R43 ;  /* 0x00007610342b7816 */ /* 0x000fe4000000002b */
[----:B------:R-:W-:Y:S01]  /*30c00*/  @!P0 PRMT R42, R49, 0x5410, RZ ;  /* 0x00005410312a8816 */ /* 0x000fe200000000ff */
[----:B------:R-:W4:Y:S01]  /*30c10*/  LDL.LU R64, [R1+0x3e0] ;  /* 0x0003e00001407983 */ /* 0x000f220000300800 */
[----:B------:R-:W-:Y:S01]  /*30c20*/  ISETP.LE.U32.AND P0, PT, R137, UR9, PT ;  /* 0x0000000989007c0c */ /* 0x000fe2000bf03070 */
[----:B------:R-:W-:Y:S01]  /*30c30*/  IMAD.WIDE.U32 R48, R48, -0x326172a9, RZ ;  /* 0xcd9e8d5730307825 */ /* 0x000fe200078e00ff */
[----:B------:R-:W-:Y:S01]  /*30c40*/  @!P1 PRMT R41, R43, 0x5410, RZ ;  /* 0x000054102b299816 */ /* 0x000fe200000000ff */
[----:B------:R4:W4:Y:S01]  /*30c50*/  LDL.S16 R100, [R1+0x28c] ;  /* 0x00028c0001647983 */ /* 0x0009220000100600 */
[----:B---3--:R-:W-:Y:S02]  /*30c60*/  ISETP.GT.U32.AND P1, PT, R241, UR9, PT ;  /* 0x00000009f1007c0c */ /* 0x008fe4000bf24070 */
[----:B------:R-:W-:Y:S01]  /*30c70*/  LOP3.LUT R147, R50, UR11, R49, 0x96, !PT ;  /* 0x0000000b32937c12 */ /* 0x000fe2000f8e9631 */
[----:B------:R3:W-:Y:S04]  /*30c80*/  STG.E.U16 desc[UR22][R46.64+0x60], R42 ;  /* 0x0000602a2e007986 */ /* 0x0007e8000c101516 */
[----:B------:R3:W-:Y:S01]  /*30c90*/  STG.E.U16 desc[UR22][R46.64+0x62], R41 ;  /* 0x000062292e007986 */ /* 0x0007e2000c101516 */
[----:B-1----:R-:W-:Y:S01]  /*30ca0*/  IMAD.WIDE.U32 R124, R3, -0x2daee0ad, RZ ;  /* 0xd2511f53037c7825 */ /* 0x002fe200078e00ff */
[----:B------:R-:W-:Y:S02]  /*30cb0*/  PRMT R3, R191, 0x7632, R3 ;  /* 0x00007632bf037816 */ /* 0x000fe40000000003 */
[----:B--2---:R1:W2:Y:S02]  /*30cc0*/  LDL.S16 R52, [R1+0x288] ;  /* 0x0002880001347983 */ /* 0x0042a40000100600 */
[----:B------:R-:W-:Y:S05]  /*30cd0*/  LOP3.LUT R43, R56, UR15, R125, 0x96, !PT ;  /* 0x0000000f382b7c12 */ /* 0x000fea000f8e967d */
[----:B---3--:R-:W-:Y:S04]  /*30ce0*/  IMAD.WIDE.U32 R42, R43, -0x326172a9, RZ ;  /* 0xcd9e8d572b2a7825 */ /* 0x008fe800078e00ff */
[----:B------:R-:W-:Y:S01]  /*30cf0*/  IMAD.WIDE R46, R250, 0x70, R46 ;  /* 0x00000070fa2e7825 */ /* 0x000fe200078e022e */
[----:B------:R-:W-:Y:S03]  /*30d00*/  PRMT R150, R42, 0x7771, RZ ;  /* 0x000077712a967816 */ /* 0x000fe600000000ff */
[----:B------:R-:W-:Y:S01]  /*30d10*/  @!P0 HADD2 R108, -R40.H0_H0, -RZ.H0_H0 ;  /* 0xa00000ff286c8230 */ /* 0x000fe20000000900 */
[----:B------:R3:W-:Y:S01]  /*30d20*/  STG.E.U16 desc[UR22][R46.64+0x60], R149 ;  /* 0x000060952e007986 */ /* 0x0007e2000c101516 */
[----:B------:R-:W-:Y:S03]  /*30d30*/  @P1 HADD2 R101, -R3.H0_H0, -RZ.H0_H0 ;  /* 0xa00000ff03651230 */ /* 0x000fe60000000900 */
[----:B------:R-:W-:Y:S01]  /*30d40*/  PRMT R55, R108, 0x7610, R55 ;  /* 0x000076106c377816 */ /* 0x000fe20000000037 */
[----:B------:R1:W-:Y:S01]  /*30d50*/  @!P0 STL.S16 [R1+0x294], R108 ;  /* 0x0002946c01008387 */ /* 0x0003e20000100600 */
[----:B------:R-:W-:Y:S02]  /*30d60*/  PRMT R107, R212, 0x5410, R107 ;  /* 0x00005410d46b7816 */ /* 0x000fe4000000006b */
[----:B------:R-:W-:Y:S01]  /*30d70*/  PRMT R45, R101, 0x7610, R45 ;  /* 0x00007610652d7816 */ /* 0x000fe2000000002d */
[----:B------:R1:W-:Y:S01]  /*30d80*/  @P1 STL.S16 [R1+0x290], R101 ;  /* 0x0002906501001387 */ /* 0x0003e20000100600 */
[----:B------:R-:W-:Y:S03]  /*30d90*/  PRMT R50, R235, 0x5410, R220 ;  /* 0x00005410eb327816 */ /* 0x000fe600000000dc */
[----:B------:R-:W2:Y:S04]  /*30da0*/  LDL.LU R212, [R1+0x3dc] ;  /* 0x0003dc0001d47983 */ /* 0x000ea80000300800 */
[----:B------:R-:W2:Y:S04]  /*30db0*/  LDL.LU R220, [R1+0x3d8] ;  /* 0x0003d80001dc7983 */ /* 0x000ea80000300800 */
[----:B------:R1:W-:Y:S04]  /*30dc0*/  STG.E.U16 desc[UR22][R46.64+0x62], R148 ;  /* 0x000062942e007986 */ /* 0x0003e8000c101516 */
[----:B------:R1:W-:Y:S01]  /*30dd0*/  STG.E.U16 desc[UR22][R118.64+0x60], R143 ;  /* 0x0000608f76007986 */ /* 0x0003e2000c101516 */
[----:B---3--:R-:W-:Y:S03]  /*30de0*/  PRMT R149, R44, 0x7772, RZ ;  /* 0x000077722c957816 */ /* 0x008fe600000000ff */
[----:B------:R3:W-:Y:S01]  /*30df0*/  STG.E.U16 desc[UR22][R118.64+0x62], R144 ;  /* 0x0000629076007986 */ /* 0x0007e2000c101516 */
[----:B-1----:R-:W-:Y:S02]  /*30e00*/  LOP3.LUT R108, R48, UR6, R43, 0x96, !PT ;  /* 0x00000006306c7c12 */ /* 0x002fe4000f8e962b */
[----:B------:R-:W-:Y:S01]  /*30e10*/  PRMT R43, R201, 0x5410, R218 ;  /* 0x00005410c92b7816 */ /* 0x000fe200000000da */
[----:B------:R1:W2:Y:S01]  /*30e20*/  LDL.S16 R48, [R1+0x284] ;  /* 0x0002840001307983 */ /* 0x0002a20000100600 */
[----:B------:R-:W-:Y:S02]  /*30e30*/  PRMT R101, R40, 0x5410, R3 ;  /* 0x0000541028657816 */ /* 0x000fe40000000003 */
[----:B------:R-:W-:Y:S01]  /*30e40*/  @!P0 PRMT R40, R55, 0x5410, RZ ;  /* 0x0000541037288816 */ /* 0x000fe200000000ff */
[----:B------:R-:W2:Y:S01]  /*30e50*/  LDL.LU R240, [R1+0x5c] ;  /* 0x00005c0001f07983 */ /* 0x000ea20000300800 */
[----:B------:R-:W-:Y:S02]  /*30e60*/  ISETP.GT.U32.AND P0, PT, R39, UR9, PT ;  /* 0x0000000927007c0c */ /* 0x000fe4000bf04070 */
[----:B------:R-:W-:Y:S01]  /*30e70*/  @P1 PRMT R3, R45, 0x5410, RZ ;  /* 0x000054102d031816 */ /* 0x000fe200000000ff */
[----:B------:R-:W2:Y:S01]  /*30e80*/  LDL.LU R235, [R1+0x60] ;  /* 0x0000600001eb7983 */ /* 0x000ea20000300800 */
[----:B------:R-:W-:Y:S01]  /*30e90*/  ISETP.GT.U32.AND P1, PT, R237, UR9, PT ;  /* 0x00000009ed007c0c */ /* 0x000fe2000bf24070 */
[----:B------:R-:W-:Y:S01]  /*30ea0*/  IMAD.MOV.U32 R45, RZ, RZ, R168 ;  /* 0x000000ffff2d7224 */ /* 0x000fe200078e00a8 */
[----:B------:R-:W-:Y:S01]  /*30eb0*/  PRMT R55, R104, 0x5410, R105 ;  /* 0x0000541068377816 */ /* 0x000fe20000000069 */
[----:B------:R-:W1:Y:S01]  /*30ec0*/  S2R R218, SR_TID.X ;  /* 0x0000000000da7919 */ /* 0x000e620000002100 */
[----:B------:R-:W-:Y:S01]  /*30ed0*/  LOP3.LUT R153, R108, 0xff, RZ, 0xc0, !PT ;  /* 0x000000ff6c997812 */ /* 0x000fe200078ec0ff */
[----:B------:R-:W-:Y:S01]  /*30ee0*/  IMAD.MOV.U32 R168, RZ, RZ, R42 ;  /* 0x000000ffffa87224 */ /* 0x000fe200078e002a */
[----:B------:R-:W-:Y:S01]  /*30ef0*/  PRMT R148, R44, 0x7773, RZ ;  /* 0x000077732c947816 */ /* 0x000fe200000000ff */
[----:B------:R-:W-:Y:S01]  /*30f00*/  STG.E.U16 desc[UR22][R116.64+0x72], R3 ;  /* 0x0000720374007986 */ /* 0x000fe2000c101516 */
[----:B------:R-:W-:Y:S01]  /*30f10*/  IMAD.WIDE R46, R250, -0x70, R46 ;  /* 0xffffff90fa2e7825 */ /* 0x000fe200078e022e */
[----:B------:R-:W-:Y:S02]  /*30f20*/  LOP3.LUT R41, R108, 0xffff, RZ, 0xc0, !PT ;  /* 0x0000ffff6c297812 */ /* 0x000fe400078ec0ff */
[----:B------:R1:W-:Y:S01]  /*30f30*/  STG.E.U16 desc[UR22][R116.64+0x70], R40 ;  /* 0x0000702874007986 */ /* 0x0003e2000c101516 */
[----:B------:R-:W-:Y:S01]  /*30f40*/  LOP3.LUT R143, R131, 0xff, RZ, 0xc0, !PT ;  /* 0x000000ff838f7812 */ /* 0x000fe200078ec0ff */
[----:B------:R-:W-:Y:S01]  /*30f50*/  IMAD.WIDE R56, R250, 0x70, R46 ;  /* 0x00000070fa387825 */ /* 0x000fe200078e022e */
[----:B------:R-:W-:Y:S02]  /*30f60*/  SHF.R.U32.HI R158, RZ, 0x8, R41 ;  /* 0x00000008ff9e7819 */ /* 0x000fe40000011629 */
[----:B---3--:R-:W-:Y:S02]  /*30f70*/  PRMT R144, R42, 0x7773, RZ ;  /* 0x000077732a907816 */ /* 0x008fe400000000ff */
[----:B------:R-:W-:Y:S04]  /*30f80*/  LOP3.LUT R41, R158, 0xffff, RZ, 0xc0, !PT ;  /* 0x0000ffff9e297812 */ /* 0x000fe800078ec0ff */
[----:B------:R-:W-:Y:S01]  /*30f90*/  ISETP.LE.U32.AND P3, PT, R41, UR9, PT ;  /* 0x0000000929007c0c */ /* 0x000fe2000bf63070 */
[----:B------:R-:W-:Y:S01]  /*30fa0*/  IMAD.MOV.U32 R41, RZ, RZ, R59 ;  /* 0x000000ffff297224 */ /* 0x000fe200078e003b */
[----:B-1----:R-:W-:Y:S01]  /*30fb0*/  LOP3.LUT P4, RZ, R218, 0x4, RZ, 0xc0, !PT ;  /* 0x00000004daff7812 */ /* 0x002fe2000788c0ff */
[----:B------:R-:W-:Y:S02]  /*30fc0*/  IMAD.MOV.U32 R40, RZ, RZ, R58 ;  /* 0x000000ffff287224 */ /* 0x000fe400078e003a */
[----:B----4-:R-:W-:Y:S05]  /*30fd0*/  @P0 HADD2 R100, -R2.H0_H0, -RZ.H0_H0 ;  /* 0xa00000ff02640230 */ /* 0x010fea0000000900 */
[----:B------:R1:W-:Y:S01]  /*30fe0*/  @P0 STL.S16 [R1+0x28c], R100 ;  /* 0x00028c6401000387 */ /* 0x0003e20000100600 */
[----:B------:R-:W-:Y:S01]  /*30ff0*/  PRMT R51, R100, 0x7610, R51 ;  /* 0x0000761064337816 */ /* 0x000fe20000000033 */
[----:B--2---:R-:W-:Y:S05]  /*31000*/  @P1 HADD2 R52, -R0.H0_H0, -RZ.H0_H0 ;  /* 0xa00000ff00341230 */ /* 0x004fea0000000900 */
[----:B------:R-:W-:Y:S01]  /*31010*/  @P1 STL.S16 [R1+0x288], R52 ;  /* 0x0002883401001387 */ /* 0x000fe20000100600 */
[----:B------:R-:W-:Y:S03]  /*31020*/  PRMT R49, R52, 0x7610, R49 ;  /* 0x0000761034317816 */ /* 0x000fe60000000031 */
[----:B------:R4:W2:Y:S04]  /*31030*/  LDL.S16 R105, [R1+0x25c] ;  /* 0x00025c0001697983 */ /* 0x0008a80000100600 */
[----:B------:R4:W3:Y:S01]  /*31040*/  LDL.S16 R104, [R1+0x258] ;  /* 0x0002580001687983 */ /* 0x0008e20000100600 */
[----:B-1----:R-:W-:Y:S02]  /*31050*/  PRMT R100, R2, 0x5410, R0 ;  /* 0x0000541002647816 */ /* 0x002fe40000000000 */
[----:B------:R-:W-:Y:S02]  /*31060*/  @P1 PRMT R0, R49, 0x5410, RZ ;  /* 0x0000541031001816 */ /* 0x000fe400000000ff */
[----:B------:R-:W-:Y:S02]  /*31070*/  @P0 PRMT R2, R51, 0x5410, RZ ;  /* 0x0000541033020816 */ /* 0x000fe400000000ff */
[----:B------:R-:W-:Y:S01]  /*31080*/  ISETP.LE.U32.AND P0, PT, R153, UR9, PT ;  /* 0x0000000999007c0c */ /* 0x000fe2000bf03070 */
[----:B------:R1:W-:Y:S01]  /*31090*/  STG.E.U16 desc[UR22][R46.64+0x72], R0 ;  /* 0x000072002e007986 */ /* 0x0003e2000c101516 */
[----:B------:R-:W-:Y:S03]  /*310a0*/  PRMT R51, R197, 0x5410, R195 ;  /* 0x00005410c5337816 */ /* 0x000fe600000000c3 */
[----:B------:R4:W-:Y:S04]  /*310b0*/  STG.E.U16 desc[UR22][R46.64+0x70], R2 ;  /* 0x000070022e007986 */ /* 0x0009e8000c101516 */
[----:B------:R4:W-:Y:S04]  /*310c0*/  STG.E.U16 desc[UR22][R56.64+0x70], R145 ;  /* 0x0000709138007986 */ /* 0x0009e8000c101516 */
[----:B------:R4:W-:Y:S04]  /*310d0*/  STG.E.U16 desc[UR22][R56.64+0x72], R134 ;  /* 0x0000728638007986 */ /* 0x0009e8000c101516 */
[----:B------:R-:W-:Y:S01]  /*310e0*/  STG.E.U16 desc[UR22][R118.64+0x72], R135 ;  /* 0x0000728776007986 */ /* 0x000fe2000c101516 */
[----:B------:R-:W-:Y:S03]  /*310f0*/  PRMT R49, R220, 0x5410, R212 ;  /* 0x00005410dc317816 */ /* 0x000fe600000000d4 */
[----:B------:R4:W-:Y:S01]  /*31100*/  STG.E.U16 desc[UR22][R118.64+0x70], R136 ;  /* 0x0000708876007986 */ /* 0x0009e2000c101516 */
[----:B-1----:R-:W-:Y:S04]  /*31110*/  LOP3.LUT R0, R45, 0xff, RZ, 0xc0, !PT ;  /* 0x000000ff2d007812 */ /* 0x002fe800078ec0ff */
[----:B------:R-:W-:Y:S02]  /*31120*/  PRMT R52, R0, 0x5410, R109 ;  /* 0x0000541000347816 */ /* 0x000fe4000000006d */
[C---:B------:R-:W-:Y:S01]  /*31130*/  PRMT R0, R227.reuse, 0x7610, R0 ;  /* 0x00007610e3007816 */ /* 0x040fe20000000000 */
[----:B------:R-:W-:Y:S01]  /*31140*/  @!P0 HADD2 R48, -R94.H0_H0, -RZ.H0_H0 ;  /* 0xa00000ff5e308230 */ /* 0x000fe20000000900 */
[----:B----4-:R-:W-:Y:S02]  /*31150*/  PRMT R2, R227, 0x7632, R2 ;  /* 0x00007632e3027816 */ /* 0x010fe40000000002 */
[----:B------:R-:W-:Y:S02]  /*31160*/  PRMT R145, R42, 0x7772, RZ ;  /* 0x000077722a917816 */ /* 0x000fe400000000ff */
[----:B------:R1:W-:Y:S01]  /*31170*/  @!P0 STL.S16 [R1+0x284], R48 ;  /* 0x0002843001008387 */ /* 0x0003e20000100600 */
[----:B------:R-:W-:Y:S01]  /*31180*/  PRMT R3, R48, 0x7610, R3 ;  /* 0x0000761030037816 */ /* 0x000fe20000000003 */
[----:B------:R-:W-:Y:S01]  /*31190*/  IMAD.WIDE R56, R250, -0x70, R56 ;  /* 0xffffff90fa387825 */ /* 0x000fe200078e0238 */
[----:B------:R-:W-:Y:S01]  /*311a0*/  PRMT R42, R131, 0x7632, R42 ;  /* 0x00007632832a7816 */ /* 0x000fe2000000002a */
[----:B------:R-:W4:Y:S01]  /*311b0*/  LDL.LU R212, [R1+0x3d4] ;  /* 0x0003d40001d47983 */ /* 0x000f220000300800 */
[----:B------:R-:W-:Y:S01]  /*311c0*/  @!P0 PRMT R163, R3, 0x5410, RZ ;  /* 0x0000541003a38816 */ /* 0x000fe200000000ff */
[----:B------:R-:W-:Y:S01]  /*311d0*/  IMAD.MOV.U32 R3, RZ, RZ, R64 ;  /* 0x000000ffff037224 */ /* 0x000fe200078e0040 */
[----:B------:R-:W-:Y:S01]  /*311e0*/  ISETP.LE.U32.AND P0, PT, R143, UR9, PT ;  /* 0x000000098f007c0c */ /* 0x000fe2000bf03070 */
[----:B------:R-:W4:Y:S01]  /*311f0*/  LDL.LU R220, [R1+0x3d0] ;  /* 0x0003d00001dc7983 */ /* 0x000f220000300800 */
[----:B------:R-:W-:Y:S02]  /*31200*/  PRMT R136, R12, 0x5410, R13 ;  /* 0x000054100c887816 */ /* 0x000fe4000000000d */
[----:B------:R-:W-:Y:S01]  /*31210*/  LOP3.LUT R134, R42, 0xff, RZ, 0xc0, !PT ;  /* 0x000000ff2a867812 */ /* 0x000fe200078ec0ff */
[----:B------:R2:W4:Y:S01]  /*31220*/  LDL.S16 R125, [R1+0x254] ;  /* 0x00025400017d7983 */ /* 0x0005220000100600 */
[----:B------:R-:W-:Y:S02]  /*31230*/  SHF.R.U32.HI R135, RZ, 0x18, R131 ;  /* 0x00000018ff877819 */ /* 0x000fe40000011683 */
[----:B------:R-:W-:Y:S01]  /*31240*/  ISETP.LE.U32.AND P1, PT, R134, UR9, PT ;  /* 0x0000000986007c0c */ /* 0x000fe2000bf23070 */
[----:B------:R2:W4:Y:S01]  /*31250*/  LDL.S16 R109, [R1+0x250] ;  /* 0x00025000016d7983 */ /* 0x0005220000100600 */
[----:B------:R-:W-:Y:S02]  /*31260*/  PRMT R131, R242, 0x5410, R234 ;  /* 0x00005410f2837816 */ /* 0x000fe400000000ea */
[----:B-1----:R-:W-:Y:S01]  /*31270*/  PRMT R48, R235, 0x5410, R240 ;  /* 0x00005410eb307816 */ /* 0x002fe200000000f0 */
[----:B--2---:R-:W-:Y:S02]  /*31280*/  @!P0 HADD2 R105, -R0.H0_H0, -RZ.H0_H0 ;  /* 0xa00000ff00698230 */ /* 0x004fe40000000900 */
[----:B---3--:R-:W-:Y:S03]  /*31290*/  @!P6 HADD2 R104, -R2.H0_H0, -RZ.H0_H0 ;  /* 0xa00000ff0268e230 */ /* 0x008fe60000000900 */
[----:B------:R1:W-:Y:S01]  /*312a0*/  @!P0 STL.S16 [R1+0x25c], R105 ;  /* 0x00025c6901008387 */ /* 0x0003e20000100600 */
[----:B------:R-:W-:Y:S03]  /*312b0*/  PRMT R59, R105, 0x7610, R59 ;  /* 0x00007610693b7816 */ /* 0x000fe6000000003b */
[----:B------:R2:W-:Y:S01]  /*312c0*/  @!P6 STL.S16 [R1+0x258], R104 ;  /* 0x000258680100e387 */ /* 0x0005e20000100600 */
[----:B------:R-:W-:Y:S02]  /*312d0*/  PRMT R58, R104, 0x7610, R58 ;  /* 0x00007610683a7816 */ /* 0x000fe4000000003a */
[----:B-1----:R-:W-:Y:S02]  /*312e0*/  PRMT R105, R0, 0x5410, R2 ;  /* 0x0000541000697816 */ /* 0x002fe40000000002 */
[----:B------:R-:W-:Y:S01]  /*312f0*/  @!P0 PRMT R0, R59, 0x5410, RZ ;  /* 0x000054103b008816 */ /* 0x000fe200000000ff */
[----:B--2---:R-:W2:Y:S01]  /*31300*/  LDL R104, [R1+0x33c] ;  /* 0x00033c0001687983 */ /* 0x004ea20000100800 */
[----:B------:R-:W-:Y:S02]  /*31310*/  ISETP.LE.U32.AND P0, PT, R135, UR9, PT ;  /* 0x0000000987007c0c */ /* 0x000fe4000bf03070 */
[----:B------:R-:W-:Y:S01]  /*31320*/  @!P6 PRMT R2, R58, 0x5410, RZ ;  /* 0x000054103a02e816 */ /* 0x000fe200000000ff */
[----:B------:R1:W3:Y:S01]  /*31330*/  LDL.S16 R59, [R1+0x234] ;  /* 0x00023400013b7983 */ /* 0x0002e20000100600 */
[----:B------:R-:W-:Y:S03]  /*31340*/  ISETP.LE.U32.AND P6, PT, R232, UR9, PT ;  /* 0x00000009e8007c0c */ /* 0x000fe6000bfc3070 */
[----:B------:R1:W3:Y:S04]  /*31350*/  LDL.S16 R58, [R1+0x230] ;  /* 0x00023000013a7983 */ /* 0x0002e80000100600 */
[----:B------:R1:W-:Y:S04]  /*31360*/  STG.E.U16 desc[UR22][R116.64+0x80], R0 ;  /* 0x0000800074007986 */ /* 0x0003e8000c101516 */
[----:B------:R-:W-:Y:S04]  /*31370*/  STG.E.U16 desc[UR22][R116.64+0x82], R2 ;  /* 0x0000820274007986 */ /* 0x000fe8000c101516 */
[----:B----4-:R-:W4:Y:S01]  /*31380*/  LDSM.16.MT88.4 R44, [R212+0x4000] ;  /* 0x00400000d42c783b */ /* 0x010f220000004200 */
[----:B------:R-:W-:Y:S01]  /*31390*/  VIADD R64, R212, 0x4020 ;  /* 0x00004020d4407836 */ /* 0x000fe20000000000 */
[--C-:B------:R-:W-:Y:S02]  /*313a0*/  HSET2.LE.AND R48, R48, R220.reuse, PT ;  /* 0x000000dc30307233 */ /* 0x100fe40003803000 */
[--C-:B------:R-:W-:Y:S02]  /*313b0*/  HSET2.LE.AND R50, R50, R220.reuse, PT ;  /* 0x000000dc32327233 */ /* 0x100fe40003803000 */
[--C-:B------:R-:W-:Y:S02]  /*313c0*/  HSET2.LE.AND R49, R49, R220.reuse, PT ;  /* 0x000000dc31317233 */ /* 0x100fe40003803000 */
[----:B------:R-:W-:Y:S02]  /*313d0*/  LOP3.LUT R48, R3, R48, RZ, 0xc0, !PT ;  /* 0x0000003003307212 */ /* 0x000fe400078ec0ff */
[C---:B------:R-:W-:Y:S02]  /*313e0*/  PRMT R3, R230.reuse, 0x7632, R3 ;  /* 0x00007632e6037816 */ /* 0x040fe40000000003 */
[----:B------:R-:W-:Y:S02]  /*313f0*/  LOP3.LUT R50, R41, R50, RZ, 0xc0, !PT ;  /* 0x0000003229327212 */ /* 0x000fe400078ec0ff */
[--C-:B------:R-:W-:Y:S01]  /*31400*/  HSET2.LE.AND R41, R51, R220.reuse, PT ;  /* 0x000000dc33297233 */ /* 0x100fe20003803000 */
[----:B------:R-:W-:Y:S01]  /*31410*/  @!P0 HADD2 R109, -R3.H0_H0, -RZ.H0_H0 ;  /* 0xa00000ff036d8230 */ /* 0x000fe20000000900 */
[----:B-1----:R-:W-:Y:S02]  /*31420*/  PRMT R0, R230, 0x7610, R0 ;  /* 0x00007610e6007816 */ /* 0x002fe40000000000 */
[----:B------:R-:W-:Y:S02]  /*31430*/  LOP3.LUT R51, R107, 0xff00ff, RZ, 0xc0, !PT ;  /* 0x00ff00ff6b337812 */ /* 0x000fe400078ec0ff */
[----:B------:R-:W-:Y:S01]  /*31440*/  PRMT R111, R109, 0x7610, R111 ;  /* 0x000076106d6f7816 */ /* 0x000fe2000000006f */
[----:B------:R-:W-:Y:S01]  /*31450*/  @!P1 HADD2 R125, -R0.H0_H0, -RZ.H0_H0 ;  /* 0xa00000ff007d9230 */ /* 0x000fe20000000900 */
[----:B------:R-:W-:Y:S02]  /*31460*/  LOP3.LUT R41, R83, R41, RZ, 0xc0, !PT ;  /* 0x0000002953297212 */ /* 0x000fe400078ec0ff */
[--C-:B------:R-:W-:Y:S02]  /*31470*/  HSET2.LE.AND R42, R52, R220.reuse, PT ;  /* 0x000000dc342a7233 */ /* 0x100fe40003803000 */
[----:B------:R1:W-:Y:S01]  /*31480*/  @!P1 STL.S16 [R1+0x254], R125 ;  /* 0x0002547d01009387 */ /* 0x0003e20000100600 */
[----:B------:R-:W-:Y:S02]  /*31490*/  PRMT R123, R125, 0x7610, R123 ;  /* 0x000076107d7b7816 */ /* 0x000fe4000000007b */
[----:B------:R-:W-:Y:S01]  /*314a0*/  LOP3.LUT R42, R53, R42, RZ, 0xc0, !PT ;  /* 0x0000002a352a7212 */ /* 0x000fe200078ec0ff */
[----:B------:R4:W-:Y:S01]  /*314b0*/  @!P0 STL.S16 [R1+0x250], R109 ;  /* 0x0002506d01008387 */ /* 0x0009e20000100600 */
[--C-:B------:R-:W-:Y:S02]  /*314c0*/  HSET2.LE.AND R51, R51, R220.reuse, PT ;  /* 0x000000dc33337233 */ /* 0x100fe40003803000 */
[----:B------:R-:W-:Y:S02]  /*314d0*/  LOP3.LUT R49, R40, R49, RZ, 0xc0, !PT ;  /* 0x0000003128317212 */ /* 0x000fe400078ec0ff */
[--C-:B------:R-:W-:Y:S02]  /*314e0*/  HSET2.LE.AND R40, R43, R220.reuse, PT ;  /* 0x000000dc2b287233 */ /* 0x100fe40003803000 */
[----:B------:R-:W-:Y:S02]  /*314f0*/  LOP3.LUT R51, R60, R51, RZ, 0xc0, !PT ;  /* 0x000000333c337212 */ /* 0x000fe400078ec0ff */
[----:B------:R-:W-:Y:S02]  /*31500*/  PRMT R60, R61, 0x7632, R60 ;  /* 0x000076323d3c7816 */ /* 0x000fe4000000003c */
[----:B------:R-:W-:Y:S02]  /*31510*/  LOP3.LUT R43, R55, 0xff00ff, RZ, 0xc0, !PT ;  /* 0x00ff00ff372b7812 */ /* 0x000fe400078ec0ff */
[----:B------:R-:W-:Y:S02]  /*31520*/  LOP3.LUT R40, R84, R40, RZ, 0xc0, !PT ;  /* 0x0000002854287212 */ /* 0x000fe400078ec0ff */
[----:B------:R-:W-:Y:S02]  /*31530*/  PRMT R84, R61, 0x5410, R60 ;  /* 0x000054103d547816 */ /* 0x000fe4000000003c */
[--C-:B------:R-:W-:Y:S02]  /*31540*/  HSET2.LE.AND R43, R43, R220.reuse, PT ;  /* 0x000000dc2b2b7233 */ /* 0x100fe40003803000 */
[----:B-1----:R-:W-:Y:S03]  /*31550*/  PRMT R125, R126, 0x5410, R112 ;  /* 0x000054107e7d7816 */ /* 0x002fe60000000070 */
[----:B------:R-:W-:Y:S02]  /*31560*/  LOP3.LUT R43, R54, R43, RZ, 0xc0, !PT ;  /* 0x0000002b362b7212 */ /* 0x000fe400078ec0ff */
[----:B----4-:R-:W-:Y:S02]  /*31570*/  LOP3.LUT R109, R9, 0xff, RZ, 0xc0, !PT ;  /* 0x000000ff096d7812 */ /* 0x010fe400078ec0ff */
[----:B------:R-:W4:Y:S03]  /*31580*/  LDL.LU R9, [R1+0x3cc] ;  /* 0x0003cc0001097983 */ /* 0x000f260000300800 */
[-C--:B------:R-:W-:Y:S05]  /*31590*/  HMMA.16816.F32 R4, R40, R44.reuse, R4 ;  /* 0x0000002c2804723c */ /* 0x080fea0000001804 */
[----:B--2---:R-:W-:Y:S01]  /*315a0*/  @P4 VIADD R64, R104, 0xffffffe0 ;  /* 0xffffffe068404836 */ /* 0x004fe20000000000 */
[----:B------:R-:W-:Y:S02]  /*315b0*/  PRMT R104, R0, 0x5410, R3 ;  /* 0x0000541000687816 */ /* 0x000fe40000000003 */
[----:B------:R-:W-:Y:S02]  /*315c0*/  @!P1 PRMT R0, R123, 0x5410, RZ ;  /* 0x000054107b009816 */ /* 0x000fe400000000ff */
[----:B------:R-:W1:Y:S01]  /*315d0*/  LDSM.16.MT88.4 R52, [R64] ;  /* 0x000000004034783b */ /* 0x000e620000004200 */
[----:B------:R-:W-:Y:S02]  /*315e0*/  PRMT R123, R25, 0x5410, R8 ;  /* 0x00005410197b7816 */ /* 0x000fe40000000008 */
[----:B------:R-:W-:Y:S01]  /*315f0*/  @!P0 PRMT R3, R111, 0x5410, RZ ;  /* 0x000054106f038816 */ /* 0x000fe200000000ff */
[----:B---3--:R-:W-:Y:S01]  /*31600*/  @P2 HADD2 R58, -R60.H0_H0, -RZ.H0_H0 ;  /* 0xa00000ff3c3a2230 */ /* 0x008fe20000000900 */
[----:B------:R-:W-:Y:S02]  /*31610*/  ISETP.LE.U32.AND P0, PT, R109, UR9, PT ;  /* 0x000000096d007c0c */ /* 0x000fe4000bf03070 */
[----:B------:R-:W-:Y:S01]  /*31620*/  ISETP.GT.U32.AND P1, PT, R157, UR9, PT ;  /* 0x000000099d007c0c */ /* 0x000fe2000bf24070 */
[----:B------:R-:W4:Y:S01]  /*31630*/  LDL.LU R8, [R1+0x3c8] ;  /* 0x0003c80001087983 */ /* 0x000f220000300800 */
[----:B------:R-:W-:Y:S01]  /*31640*/  PRMT R111, R106, 0x5410, R228 ;  /* 0x000054106a6f7816 */ /* 0x000fe200000000e4 */
[----:B------:R-:W-:Y:S02]  /*31650*/  IMAD.WIDE R106, R250, 0x70, R56 ;  /* 0x00000070fa6a7825 */ /* 0x000fe400078e0238 */
[----:B------:R-:W2:Y:S04]  /*31660*/  LDL.LU R25, [R1+0x3c4] ;  /* 0x0003c40001197983 */ /* 0x000ea80000300800 */
[----:B------:R-:W3:Y:S02]  /*31670*/  LDL.LU R112, [R1+0x3c0] ;  /* 0x0003c00001707983 */ /* 0x000ee40000300800 */
[----:B------:R-:W-:Y:S02]  /*31680*/  @!P0 HADD2 R59, -R61.H0_H0, -RZ.H0_H0 ;  /* 0xa00000ff3d3b8230 */ /* 0x000fe40000000900 */
[----:B------:R-:W2:Y:S04]  /*31690*/  LDL.LU R126, [R1+0x3bc] ;  /* 0x0003bc00017e7983 */ /* 0x000ea80000300800 */
[----:B------:R-:W2:Y:S04]  /*316a0*/  LDL.LU R234, [R1+0x78] ;  /* 0x0000780001ea7983 */ /* 0x000ea80000300800 */
[----:B------:R-:W2:Y:S04]  /*316b0*/  LDL.LU R242, [R1+0x80] ;  /* 0x0000800001f27983 */ /* 0x000ea80000300800 */
[----:B------:R-:W2:Y:S04]  /*316c0*/  LDL.LU R13, [R1+0x3b8] ;  /* 0x0003b800010d7983 */ /* 0x000ea80000300800 */
[----:B------:R-:W2:Y:S04]  /*316d0*/  LDL.LU R12, [R1+0x3b4] ;  /* 0x0003b400010c7983 */ /* 0x000ea80000300800 */
[----:B------:R3:W-:Y:S04]  /*316e0*/  STG.E.U16 desc[UR22][R56.64+0x80], R0 ;  /* 0x0000800038007986 */ /* 0x0007e8000c101516 */
[----:B------:R-:W-:Y:S04]  /*316f0*/  STG.E.U16 desc[UR22][R56.64+0x82], R3 ;  /* 0x0000820338007986 */ /* 0x000fe8000c101516 */
[----:B------:R-:W-:Y:S04]  /*31700*/  @!P0 STL.S16 [R1+0x234], R59 ;  /* 0x0002343b01008387 */ /* 0x000fe80000100600 */
[----:B------:R-:W-:Y:S04]  /*31710*/  @P2 STL.S16 [R1+0x230], R58 ;  /* 0x0002303a01002387 */ /* 0x000fe80000100600 */
[----:B------:R1:W-:Y:S04]  /*31720*/  STG.E.U16 desc[UR22][R106.64+0x80], R154 ;  /* 0x0000809a6a007986 */ /* 0x0003e8000c101516 */
[----:B------:R-:W-:Y:S04]  /*31730*/  STG.E.U16 desc[UR22][R106.64+0x82], R155 ;  /* 0x0000829b6a007986 */ /* 0x000fe8000c101516 */
[----:B------:R-:W-:Y:S04]  /*31740*/  STG.E.U16 desc[UR22][R118.64+0x80], R160 ;  /* 0x000080a076007986 */ /* 0x000fe8000c101516 */
[----:B------:R-:W-:Y:S01]  /*31750*/  STG.E.U16 desc[UR22][R118.64+0x82], R161 ;  /* 0x000082a176007986 */ /* 0x000fe2000c101516 */
[C---:B----4-:R-:W-:Y:S04]  /*31760*/  HMMA.16816.F32 R8, R48.reuse, R44, R8 ;  /* 0x0000002c3008723c */ /* 0x050fe80000001808 */
[----:B------:R-:W-:Y:S02]  /*31770*/  PRMT R45, R59, 0x7610, R45 ;  /* 0x000076103b2d7816 */ /* 0x000fe4000000002d */
[----:B------:R-:W-:Y:S02]  /*31780*/  PRMT R44, R58, 0x7610, R44 ;  /* 0x000076103a2c7816 */ /* 0x000fe4000000002c */
[----:B------:R-:W4:Y:S01]  /*31790*/  LDSM.16.MT88.4 R56, [R212+0x4400] ;  /* 0x00440000d438783b */ /* 0x000f220000004200 */
[----:B---3--:R3:W-:Y:S01]  /*317a0*/  MUFU.EX2 R0, R112 ;  /* 0x0000007000007308 */ /* 0x0087e20000000800 */
[----:B------:R-:W-:Y:S02]  /*317b0*/  @!P0 PRMT R61, R45, 0x5410, RZ ;  /* 0x000054102d3d8816 */ /* 0x000fe400000000ff */
[----:B------:R-:W-:Y:S07]  /*317c0*/  ISETP.GT.U32.AND P0, PT, R156, UR9, PT ;  /* 0x000000099c007c0c */ /* 0x000fee000bf04070 */
[----:B--2---:R-:W2:Y:S01]  /*317d0*/  MUFU.EX2 R2, R126 ;  /* 0x0000007e00027308 */ /* 0x004ea20000000800 */
[----:B------:R-:W-:Y:S01]  /*317e0*/  @P2 PRMT R60, R44, 0x5410, RZ ;  /* 0x000054102c3c2816 */ /* 0x000fe200000000ff */
[----:B------:R-:W-:Y:S01]  /*317f0*/  IMAD.WIDE.U32 R44, R142, -0x2daee0ad, RZ ;  /* 0xd2511f538e2c7825 */ /* 0x000fe200078e00ff */
[----:B------:R-:W-:Y:S02]  /*31800*/  STG.E.U16 desc[UR22][R116.64+0x90], R61 ;  /* 0x0000903d74007986 */ /* 0x000fe4000c101516 */
[----:B------:R-:W-:Y:S01]  /*31810*/  PRMT R156, R157, 0x5410, R156 ;  /* 0x000054109d9c7816 */ /* 0x000fe2000000009c */
[----:B------:R-:W-:Y:S01]  /*31820*/  IMAD.MOV.U32 R177, RZ, RZ, R44 ;  /* 0x000000ffffb17224 */ /* 0x000fe200078e002c */
[----:B------:R-:W-:Y:S01]  /*31830*/  STG.E.U16 desc[UR22][R116.64+0x92], R60 ;  /* 0x0000923c74007986 */ /* 0x000fe2000c101516 */
[C---:B-1----:R-:W-:Y:S02]  /*31840*/  PRMT R154, R44.reuse, 0x7771, RZ ;  /* 0x000077712c9a7816 */ /* 0x042fe400000000ff */
[----:B---3--:R-:W-:Y:S02]  /*31850*/  PRMT R112, R205, 0x5410, R24 ;  /* 0x00005410cd707816 */ /* 0x008fe40000000018 */
[----:B------:R-:W3:Y:S01]  /*31860*/  LDL.LU R24, [R1+0x3b0] ;  /* 0x0003b00001187983 */ /* 0x000ee20000300800 */
[----:B------:R-:W-:Y:S01]  /*31870*/  PRMT R142, R44, 0x7772, RZ ;  /* 0x000077722c8e7816 */ /* 0x000fe200000000ff */
[----:B--2---:R-:W-:Y:S01]  /*31880*/  FADD.FTZ R3, R2, R180 ;  /* 0x000000b402037221 */ /* 0x004fe20000010000 */
[C---:B------:R-:W-:Y:S01]  /*31890*/  F2FP.F16.F32.PACK_AB R83, R0.reuse, R2 ;  /* 0x000000020053723e */ /* 0x040fe200000000ff */
[-C--:B------:R-:W-:Y:S03]  /*318a0*/  HMMA.16816.F32 R12, R48, R46.reuse, R12 ;  /* 0x0000002e300c723c */ /* 0x080fe6000000180c */
[----:B------:R-:W-:Y:S01]  /*318b0*/  FADD.FTZ R0, R0, R3 ;  /* 0x0000000300007221 */ /* 0x000fe20000010000 */
[----:B------:R-:W-:Y:S02]  /*318c0*/  PRMT R2, R28, 0x5410, R29 ;  /* 0x000054101c027816 */ /* 0x000fe4000000001d */
[----:B------:R-:W-:Y:S02]  /*318d0*/  PRMT R157, R44, 0x7773, RZ ;  /* 0x000077732c9d7816 */ /* 0x000fe400000000ff */
[----:B------:R1:W-:Y:S01]  /*318e0*/  STL [R1+0x334], R0 ;  /* 0x0003340001007387 */ /* 0x0003e20000100800 */
[C---:B------:R-:W-:Y:S03]  /*318f0*/  HMMA.16816.F32 R16, R40.reuse, R46, R16 ;  /* 0x0000002e2810723c */ /* 0x040fe60000001810 */
[----:B------:R-:W2:Y:S01]  /*31900*/  LDL.LU R29, [R1+0x3ac] ;  /* 0x0003ac00011d7983 */ /* 0x000ea20000300800 */
[--C-:B------:R-:W-:Y:S02]  /*31910*/  HSET2.LE.AND R46, R111, R220.reuse, PT ;  /* 0x000000dc6f2e7233 */ /* 0x100fe40003803000 */
[----:B------:R-:W-:Y:S01]  /*31920*/  PRMT R44, R122, 0x5410, R129 ;  /* 0x000054107a2c7816 */ /* 0x000fe20000000081 */
[----:B------:R-:W2:Y:S01]  /*31930*/  LDL.LU R28, [R1+0x3a8] ;  /* 0x0003a800011c7983 */ /* 0x000ea20000300800 */
[-C--:B------:R-:W-:Y:S03]  /*31940*/  HMMA.16816.F32 R20, R40, R52.reuse, R20 ;  /* 0x000000342814723c */ /* 0x080fe60000001814 */
[----:B------:R2:W4:Y:S01]  /*31950*/  LDL.S16 R192, [R1+0x1d4] ;  /* 0x0001d40001c07983 */ /* 0x0005220000100600 */
[----:B------:R-:W-:Y:S02]  /*31960*/  LOP3.LUT R46, R76, R46, RZ, 0xc0, !PT ;  /* 0x0000002e4c2e7212 */ /* 0x000fe400078ec0ff */
[----:B------:R-:W-:Y:S01]  /*31970*/  PRMT R76, R231, 0x5410, R114 ;  /* 0x00005410e74c7816 */ /* 0x000fe20000000072 */
[----:B------:R2:W4:Y:S01]  /*31980*/  LDL.S16 R191, [R1+0x1c4] ;  /* 0x0001c40001bf7983 */ /* 0x0005220000100600 */
[----:B------:R-:W-:Y:S02]  /*31990*/  LOP3.LUT R126, R110, UR14, R45, 0x96, !PT ;  /* 0x0000000e6e7e7c12 */ /* 0x000fe4000f8e962d */
[----:B------:R-:W-:Y:S02]  /*319a0*/  PRMT R45, R121, 0x5410, R120 ;  /* 0x00005410792d7816 */ /* 0x000fe40000000078 */
[----:B------:R-:W-:Y:S02]  /*319b0*/  LOP3.LUT R47, R123, 0xff00ff, RZ, 0xc0, !PT ;  /* 0x00ff00ff7b2f7812 */ /* 0x000fe400078ec0ff */
[--C-:B------:R-:W-:Y:S02]  /*319c0*/  HSET2.LE.AND R44, R44, R220.reuse, PT ;  /* 0x000000dc2c2c7233 */ /* 0x100fe40003803000 */
[----:B-1----:R-:W-:Y:S02]  /*319d0*/  PRMT R0, R242, 0x5410, R234 ;  /* 0x00005410f2007816 */ /* 0x002fe400000000ea */
[----:B------:R-:W4:Y:S01]  /*319e0*/  LDL.LU R242, [R1+0xac] ;  /* 0x0000ac0001f27983 */ /* 0x000f220000300800 */
[----:B------:R-:W-:Y:S02]  /*319f0*/  LOP3.LUT R44, R78, R44, RZ, 0xc0, !PT ;  /* 0x0000002c4e2c7212 */ /* 0x000fe400078ec0ff */
[--C-:B------:R-:W-:Y:S01]  /*31a00*/  HSET2.LE.AND R45, R45, R220.reuse, PT ;  /* 0x000000dc2d2d7233 */ /* 0x100fe20003803000 */
[----:B------:R1:W4:Y:S01]  /*31a10*/  LDL.S16 R180, [R1+0x1c0] ;  /* 0x0001c00001b47983 */ /* 0x0003220000100600 */
[--C-:B------:R-:W-:Y:S02]  /*31a20*/  HSET2.LE.AND R47, R47, R220.reuse, PT ;  /* 0x000000dc2f2f7233 */ /* 0x100fe40003803000 */
[----:B------:R-:W-:Y:S02]  /*31a30*/  LOP3.LUT R120, R132, 0xff, RZ, 0xc0, !PT ;  /* 0x000000ff84787812 */ /* 0x000fe400078ec0ff */
[----:B------:R-:W-:Y:S02]  /*31a40*/  LOP3.LUT R45, R77, R45, RZ, 0xc0, !PT ;  /* 0x0000002d4d2d7212 */ /* 0x000fe400078ec0ff */
[----:B------:R-:W-:Y:S02]  /*31a50*/  LOP3.LUT R47, R75, R47, RZ, 0xc0, !PT ;  /* 0x0000002f4b2f7212 */ /* 0x000fe400078ec0ff */
[----:B------:R-:W-:Y:S02]  /*31a60*/  LOP3.LUT R3, R126, 0xffff, RZ, 0xc0, !PT ;  /* 0x0000ffff7e037812 */ /* 0x000fe400078ec0ff */
[C---:B------:R-:W-:Y:S02]  /*31a70*/  PRMT R60, R249.reuse, 0x7632, R60 ;  /* 0x00007632f93c7816 */ /* 0x040fe4000000003c */
[--C-:B------:R-:W-:Y:S02]  /*31a80*/  SHF.R.U32.HI R152, RZ, 0x8, R3.reuse ;  /* 0x00000008ff987819 */ /* 0x100fe40000011603 */
[----:B------:R-:W-:Y:S02]  /*31a90*/  PRMT R3, R249, 0x7610, R3 ;  /* 0x00007610f9037816 */ /* 0x000fe40000000003 */
[----:B------:R-:W-:Y:S02]  /*31aa0*/  PRMT R75, R252, 0x5410, R243 ;  /* 0x00005410fc4b7816 */ /* 0x000fe400000000f3 */
[----:B------:R-:W-:Y:S02]  /*31ab0*/  PRMT R121, R109, 0x5410, R182 ;  /* 0x000054106d797816 */ /* 0x000fe400000000b6 */
[----:B------:R-:W-:Y:S01]  /*31ac0*/  PRMT R109, R93, 0x7632, R109 ;  /* 0x000076325d6d7816 */ /* 0x000fe2000000006d */
[C---:B---3--:R-:W-:Y:S04]  /*31ad0*/  HMMA.16816.F32 R24, R48.reuse, R52, R24 ;  /* 0x000000343018723c */ /* 0x048fe80000001818 */
[--C-:B------:R-:W-:Y:S01]  /*31ae0*/  HSET2.LE.AND R52, R0, R220.reuse, PT ;  /* 0x000000dc00347233 */ /* 0x100fe20003803000 */
[----:B------:R-:W-:Y:S01]  /*31af0*/  IMAD.MOV.U32 R0, RZ, RZ, R73 ;  /* 0x000000ffff007224 */ /* 0x000fe200078e0049 */
[--C-:B------:R-:W-:Y:S02]  /*31b00*/  HSET2.LE.AND R53, R2, R220.reuse, PT ;  /* 0x000000dc02357233 */ /* 0x100fe40003803000 */
[----:B------:R-:W-:Y:S02]  /*31b10*/  PRMT R2, R248, 0x7632, R2 ;  /* 0x00007632f8027816 */ /* 0x000fe40000000002 */
[----:B------:R-:W-:Y:S02]  /*31b20*/  LOP3.LUT R52, R0, R52, RZ, 0xc0, !PT ;  /* 0x0000003400347212 */ /* 0x000fe400078ec0ff */
[----:B------:R-:W-:Y:S02]  /*31b30*/  LOP3.LUT R0, R125, 0xff00ff, RZ, 0xc0, !PT ;  /* 0x00ff00ff7d007812 */ /* 0x000fe400078ec0ff */
[----:B------:R-:W-:Y:S02]  /*31b40*/  LOP3.LUT R53, R65, R53, RZ, 0xc0, !PT ;  /* 0x0000003541357212 */ /* 0x000fe400078ec0ff */
[----:B------:R-:W-:Y:S01]  /*31b50*/  LOP3.LUT R125, R152, 0xffff, RZ, 0xc0, !PT ;  /* 0x0000ffff987d7812 */ /* 0x000fe200078ec0ff */
[-C--:B--2---:R-:W-:Y:S03]  /*31b60*/  HMMA.16816.F32 R28, R48, R54.reuse, R28 ;  /* 0x00000036301c723c */ /* 0x084fe6000000181c */
[----:B------:R-:W-:Y:S05]  /*31b70*/  PRMT R50, R128, 0x5410, R236 ;  /* 0x0000541080327816 */ /* 0x000fea00000000ec */
[----:B------:R-:W-:Y:S01]  /*31b80*/  HMMA.16816.F32 R32, R40, R54, R32 ;  /* 0x000000362820723c */ /* 0x000fe20000001820 */
[----:B------:R-:W2:Y:S03]  /*31b90*/  LDSM.16.MT88.4 R40, [R64+0x400] ;  /* 0x000400004028783b */ /* 0x000ea60000004200 */
[--C-:B------:R-:W-:Y:S01]  /*31ba0*/  HSET2.LE.AND R55, R0, R220.reuse, PT ;  /* 0x000000dc00377233 */ /* 0x100fe20003803000 */
[----:B----4-:R-:W-:Y:S01]  /*31bb0*/  @P0 HADD2 R191, -R2.H0_H0, -RZ.H0_H0 ;  /* 0xa00000ff02bf0230 */ /* 0x010fe20000000900 */
[----:B------:R-:W-:Y:S02]  /*31bc0*/  PRMT R0, R248, 0x7610, R0 ;  /* 0x00007610f8007816 */ /* 0x000fe40000000000 */
[--C-:B------:R-:W-:Y:S01]  /*31bd0*/  HSET2.LE.AND R54, R112, R220.reuse, PT ;  /* 0x000000dc70367233 */ /* 0x100fe20003803000 */
[-C--:B------:R-:W-:Y:S05]  /*31be0*/  HMMA.16816.F32 R4, R44, R56.reuse, R4 ;  /* 0x000000382c04723c */ /* 0x080fea0000001804 */
[----:B------:R-:W-:Y:S01]  /*31bf0*/  @P1 HADD2 R192, -R0.H0_H0, -RZ.H0_H0 ;  /* 0xa00000ff00c01230 */ /* 0x000fe20000000900 */
[----:B------:R-:W-:Y:S01]  /*31c00*/  PRMT R61, R113, 0x5410, R242 ;  /* 0x00005410713d7816 */ /* 0x000fe200000000f2 */
[----:B------:R-:W-:Y:S01]  /*31c10*/  @!P3 HADD2 R180, -R94.H1_H1, -RZ.H0_H0 ;  /* 0xa00000ff5eb4b230 */ /* 0x000fe20000000d00 */
[----:B------:R-:W-:Y:S02]  /*31c20*/  LOP3.LUT R54, R63, R54, RZ, 0xc0, !PT ;  /* 0x000000363f367212 */ /* 0x000fe400078ec0ff */
[----:B------:R-:W-:Y:S01]  /*31c30*/  @P1 STL.S16 [R1+0x1d4], R192 ;  /* 0x0001d4c001001387 */ /* 0x000fe20000100600 */
[----:B------:R-:W-:Y:S01]  /*31c40*/  LOP3.LUT R55, R62, R55, RZ, 0xc0, !PT ;  /* 0x000000373e377212 */ /* 0x000fe200078ec0ff */
[----:B------:R-:W-:Y:S01]  /*31c50*/  IMAD.WIDE R62, R250, -0x70, R106 ;  /* 0xffffff90fa3e7825 */ /* 0x000fe200078e026a */
[----:B------:R-:W-:Y:S01]  /*31c60*/  PRMT R65, R0, 0x5410, R2 ;  /* 0x0000541000417816 */ /* 0x000fe20000000002 */
[----:B------:R-:W3:Y:S01]  /*31c70*/  LDL.LU R114, [R1+0x3a4] ;  /* 0x0003a40001727983 */ /* 0x000ee20000300800 */
[----:B------:R-:W-:Y:S02]  /*31c80*/  PRMT R48, R192, 0x7610, R48 ;  /* 0x00007610c0307816 */ /* 0x000fe40000000030 */
[--C-:B------:R-:W-:Y:S01]  /*31c90*/  HSET2.LE.AND R50, R50, R220.reuse, PT ;  /* 0x000000dc32327233 */ /* 0x100fe20003803000 */
[----:B------:R1:W4:Y:S01]  /*31ca0*/  LDL.S16 R51, [R1+0x1ac] ;  /* 0x0001ac0001337983 */ /* 0x0003220000100600 */
[C---:B------:R-:W-:Y:S03]  /*31cb0*/  HMMA.16816.F32 R8, R52.reuse, R56, R8 ;  /* 0x000000383408723c */ /* 0x040fe60000001808 */
[----:B------:R-:W-:Y:S01]  /*31cc0*/  @P0 STL.S16 [R1+0x1c4], R191 ;  /* 0x0001c4bf01000387 */ /* 0x000fe20000100600 */
[----:B------:R-:W-:Y:S02]  /*31cd0*/  PRMT R56, R191, 0x7610, R56 ;  /* 0x00007610bf387816 */ /* 0x000fe40000000038 */
[----:B------:R-:W-:Y:S01]  /*31ce0*/  @P1 PRMT R0, R48, 0x5410, RZ ;  /* 0x0000541030001816 */ /* 0x000fe200000000ff */
[----:B------:R-:W4:Y:S01]  /*31cf0*/  LDL.LU R113, [R1+0x3a0] ;  /* 0x0003a00001717983 */ /* 0x000f220000300800 */
[----:B------:R-:W-:Y:S01]  /*31d00*/  @P0 PRMT R2, R56, 0x5410, RZ ;  /* 0x0000541038020816 */ /* 0x000fe200000000ff */
[-C--:B------:R-:W-:Y:S02]  /*31d10*/  HMMA.16816.F32 R12, R52, R58.reuse, R12 ;  /* 0x0000003a340c723c */ /* 0x080fe4000000180c */
[----:B------:R-:W-:Y:S01]  /*31d20*/  STG.E.U16 desc[UR22][R62.64+0x90], R0 ;  /* 0x000090003e007986 */ /* 0x000fe2000c101516 */
[----:B------:R-:W-:Y:S01]  /*31d30*/  ISETP.LE.U32.AND P0, PT, R120, UR9, PT ;  /* 0x0000000978007c0c */ /* 0x000fe2000bf03070 */
[----:B------:R-:W-:Y:S01]  /*31d40*/  IMAD.WIDE.U32 R48, R147, -0x2daee0ad, RZ ;  /* 0xd2511f5393307825 */ /* 0x000fe200078e00ff */
[----:B------:R-:W-:Y:S01]  /*31d50*/  LOP3.LUT R50, R90, R50, RZ, 0xc0, !PT ;  /* 0x000000325a327212 */ /* 0x000fe200078ec0ff */
[----:B------:R1:W-:Y:S01]  /*31d60*/  STG.E.U16 desc[UR22][R62.64+0x92], R2 ;  /* 0x000092023e007986 */ /* 0x0003e2000c101516 */
[----:B------:R-:W-:Y:S01]  /*31d70*/  PRMT R106, R93, 0x7610, R106 ;  /* 0x000076105d6a7816 */ /* 0x000fe2000000006a */
[C---:B------:R-:W-:Y:S02]  /*31d80*/  HMMA.16816.F32 R16, R44.reuse, R58, R16 ;  /* 0x0000003a2c10723c */ /* 0x040fe40000001810 */
[----:B------:R-:W4:Y:S02]  /*31d90*/  LDSM.16.MT88.4 R56, [R212+0x4800] ;  /* 0x00480000d438783b */ /* 0x000f240000004200 */
[----:B------:R-:W-:Y:S01]  /*31da0*/  LOP3.LUT R78, R124, UR14, R49, 0x96, !PT ;  /* 0x0000000e7c4e7c12 */ /* 0x000fe2000f8e9631 */
[----:B------:R-:W-:Y:S01]  /*31db0*/  IMAD.MOV.U32 R128, RZ, RZ, R48 ;  /* 0x000000ffff807224 */ /* 0x000fe200078e0030 */
[----:B------:R-:W-:Y:S02]  /*31dc0*/  PRMT R49, R133, 0x5410, R176 ;  /* 0x0000541085317816 */ /* 0x000fe400000000b0 */
[-C--:B--2---:R-:W-:Y:S02]  /*31dd0*/  HMMA.16816.F32 R20, R44, R40.reuse, R20 ;  /* 0x000000282c14723c */ /* 0x084fe40000001814 */
[----:B------:R-:W-:Y:S01]  /*31de0*/  @!P3 STL.S16 [R1+0x1c0], R180 ;  /* 0x0001c0b40100b387 */ /* 0x000fe20000100600 */
[C---:B------:R-:W-:Y:S02]  /*31df0*/  PRMT R122, R48.reuse, 0x7772, RZ ;  /* 0x00007772307a7816 */ /* 0x040fe400000000ff */
[C---:B------:R-:W-:Y:S02]  /*31e00*/  PRMT R124, R48.reuse, 0x7773, RZ ;  /* 0x00007773307c7816 */ /* 0x040fe400000000ff */
[----:B------:R-:W-:Y:S01]  /*31e10*/  PRMT R123, R48, 0x7771, RZ ;  /* 0x00007771307b7816 */ /* 0x000fe200000000ff */
[C---:B------:R-:W-:Y:S04]  /*31e20*/  HMMA.16816.F32 R24, R52.reuse, R40, R24 ;  /* 0x000000283418723c */ /* 0x040fe80000001818 */
[----:B------:R-:W-:Y:S02]  /*31e30*/  PRMT R48, R141, 0x5410, R140 ;  /* 0x000054108d307816 */ /* 0x000fe4000000008c */
[--C-:B------:R-:W-:Y:S02]  /*31e40*/  HSET2.LE.AND R41, R75, R220.reuse, PT ;  /* 0x000000dc4b297233 */ /* 0x100fe40003803000 */
[-C--:B------:R-:W-:Y:S03]  /*31e50*/  HMMA.16816.F32 R28, R52, R42.reuse, R28 ;  /* 0x0000002a341c723c */ /* 0x080fe6000000181c */
[----:B------:R-:W-:Y:S01]  /*31e60*/  IMAD.WIDE R52, R250, 0x70, R62 ;  /* 0x00000070fa347825 */ /* 0x000fe200078e023e */
[----:B-1----:R-:W-:Y:S02]  /*31e70*/  PRMT R63, R3, 0x5410, R60 ;  /* 0x00005410033f7816 */ /* 0x002fe4000000003c */
[--C-:B------:R-:W-:Y:S02]  /*31e80*/  HSET2.LE.AND R48, R48, R220.reuse, PT ;  /* 0x000000dc30307233 */ /* 0x100fe40003803000 */
[----:B------:R-:W-:Y:S01]  /*31e90*/  STG.E.U16 desc[UR22][R52.64+0x90], R179 ;  /* 0x000090b334007986 */ /* 0x000fe2000c101516 */
[----:B------:R-:W-:Y:S03]  /*31ea0*/  HMMA.16816.F32 R32, R44, R42, R32 ;  /* 0x0000002a2c20723c */ /* 0x000fe60000001820 */
[----:B------:R-:W-:Y:S01]  /*31eb0*/  STG.E.U16 desc[UR22][R52.64+0x92], R162 ;  /* 0x000092a234007986 */ /* 0x000fe2000c101516 */
[----:B------:R-:W-:Y:S02]  /*31ec0*/  LOP3.LUT R43, R136, 0xff00ff, RZ, 0xc0, !PT ;  /* 0x00ff00ff882b7812 */ /* 0x000fe400078ec0ff */
[--C-:B------:R-:W-:Y:S01]  /*31ed0*/  HSET2.LE.AND R42, R76, R220.reuse, PT ;  /* 0x000000dc4c2a7233 */ /* 0x100fe20003803000 */
[----:B------:R-:W-:Y:S01]  /*31ee0*/  STG.E.U16 desc[UR22][R118.64+0x90], R165 ;  /* 0x000090a576007986 */ /* 0x000fe2000c101516 */
[----:B------:R-:W-:Y:S02]  /*31ef0*/  PRMT R76, R130, 0x5410, R115 ;  /* 0x00005410824c7816 */ /* 0x000fe40000000073 */
[--C-:B------:R-:W-:Y:S01]  /*31f00*/  HSET2.LE.AND R43, R43, R220.reuse, PT ;  /* 0x000000dc2b2b7233 */ /* 0x100fe20003803000 */
[----:B------:R-:W-:Y:S01]  /*31f10*/  STG.E.U16 desc[UR22][R118.64+0x92], R170 ;  /* 0x000092aa76007986 */ /* 0x000fe2000c101516 */
[----:B------:R-:W-:Y:S02]  /*31f20*/  LOP3.LUT R42, R67, R42, RZ, 0xc0, !PT ;  /* 0x0000002a432a7212 */ /* 0x000fe400078ec0ff */
[----:B------:R-:W-:Y:S02]  /*31f30*/  PRMT R54, R108, 0x7632, R54 ;  /* 0x000076326c367816 */ /* 0x000fe40000000036 */
[----:B------:R-:W-:Y:S02]  /*31f40*/  LOP3.LUT R43, R66, R43, RZ, 0xc0, !PT ;  /* 0x0000002b422b7212 */ /* 0x000fe400078ec0ff */
[--C-:B------:R-:W-:Y:S02]  /*31f50*/  HSET2.LE.AND R49, R49, R220.reuse, PT ;  /* 0x000000dc31317233 */ /* 0x100fe40003803000 */
[----:B------:R-:W-:Y:S02]  /*31f60*/  LOP3.LUT R41, R68, R41, RZ, 0xc0, !PT ;  /* 0x0000002944297212 */ /* 0x000fe400078ec0ff */
[----:B------:R-:W-:Y:S02]  /*31f70*/  LOP3.LUT R48, R96, R48, RZ, 0xc0, !PT ;  /* 0x0000003060307212 */ /* 0x000fe400078ec0ff */
[----:B------:R-:W-:Y:S02]  /*31f80*/  LOP3.LUT R96, R54, 0xff, RZ, 0xc0, !PT ;  /* 0x000000ff36607812 */ /* 0x000fe400078ec0ff */
[----:B------:R-:W-:Y:S02]  /*31f90*/  LOP3.LUT R49, R91, R49, RZ, 0xc0, !PT ;  /* 0x000000315b317212 */ /* 0x000fe400078ec0ff */
[----:B------:R-:W-:Y:S02]  /*31fa0*/  SHF.R.U32.HI R108, RZ, 0x18, R108 ;  /* 0x00000018ff6c7819 */ /* 0x000fe4000001166c */
[----:B------:R-:W-:Y:S02]  /*31fb0*/  LOP3.LUT R91, R168, 0xff, RZ, 0xc0, !PT ;  /* 0x000000ffa85b7812 */ /* 0x000fe400078ec0ff */
[----:B------:R-:W-:Y:S02]  /*31fc0*/  ISETP.LE.U32.AND P2, PT, R108, UR9, PT ;  /* 0x000000096c007c0c */ /* 0x000fe4000bf43070 */
[----:B------:R-:W-:Y:S02]  /*31fd0*/  PRMT R111, R180, 0x7610, R111 ;  /* 0x00007610b46f7816 */ /* 0x000fe4000000006f */
[----:B------:R-:W-:Y:S02]  /*31fe0*/  PRMT R112, R94, 0x7632, R112 ;  /* 0x000076325e707816 */ /* 0x000fe40000000070 */
[----:B------:R-:W-:Y:S02]  /*31ff0*/  @!P3 PRMT R112, R111, 0x5410, RZ ;  /* 0x000054106f70b816 */ /* 0x000fe400000000ff */
[----:B------:R-:W-:Y:S02]  /*32000*/  ISETP.GT.U32.AND P3, PT, R190, UR9, PT ;  /* 0x00000009be007c0c */ /* 0x000fe4000bf64070 */
[----:B------:R-:W-:Y:S01]  /*32010*/  PRMT R111, R193, 0x5410, R194 ;  /* 0x00005410c16f7816 */ /* 0x000fe200000000c2 */
[----:B---3--:R1:W-:Y:S01]  /*32020*/  MUFU.EX2 R0, R114 ;  /* 0x0000007200007308 */ /* 0x0083e20000000800 */
[----:B----4-:R-:W-:Y:S05]  /*32030*/  @!P0 HADD2 R51, -R3.H0_H0, -RZ.H0_H0 ;  /* 0xa00000ff03338230 */ /* 0x010fea0000000900 */
[----:B------:R2:W-:Y:S01]  /*32040*/  @!P0 STL.S16 [R1+0x1ac], R51 ;  /* 0x0001ac3301008387 */ /* 0x0005e20000100600 */
[----:B------:R-:W-:Y:S03]  /*32050*/  PRMT R110, R51, 0x7610, R110 ;  /* 0x00007610336e7816 */ /* 0x000fe6000000006e */
[----:B------:R-:W3:Y:S01]  /*32060*/  MUFU.EX2 R2, R113 ;  /* 0x0000007100027308 */ /* 0x000ee20000000800 */
[----:B------:R4:W4:Y:S01]  /*32070*/  LDL.S16 R44, [R1+0x19c] ;  /* 0x00019c00012c7983 */ /* 0x0009220000100600 */
[----:B------:R-:W-:Y:S02]  /*32080*/  @!P0 PRMT R3, R110, 0x5410, RZ ;  /* 0x000054106e038816 */ /* 0x000fe400000000ff */
[----:B-1----:R-:W-:Y:S01]  /*32090*/  PRMT R114, R92, 0x7610, R114 ;  /* 0x000076105c727816 */ /* 0x002fe20000000072 */
[----:B------:R1:W4:Y:S01]  /*320a0*/  LDL.S16 R90, [R1+0x1a4] ;  /* 0x0001a400015a7983 */ /* 0x0003220000100600 */
[----:B------:R-:W-:Y:S03]  /*320b0*/  PRMT R110, R196, 0x5410, R244 ;  /* 0x00005410c46e7816 */ /* 0x000fe600000000f4 */
[----:B------:R1:W-:Y:S01]  /*320c0*/  STG.E.U16 desc[UR22][R116.64+0xa0], R3 ;  /* 0x0000a00374007986 */ /* 0x0003e2000c101516 */
[----:B---3--:R-:W-:Y:S01]  /*320d0*/  FADD.FTZ R40, R2, R238 ;  /* 0x000000ee02287221 */ /* 0x008fe20000010000 */
[C---:B------:R-:W-:Y:S02]  /*320e0*/  F2FP.F16.F32.PACK_AB R73, R0.reuse, R2 ;  /* 0x000000020049723e */ /* 0x040fe400000000ff */
[----:B------:R-:W-:Y:S01]  /*320f0*/  PRMT R2, R251, 0x7610, R2 ;  /* 0x00007610fb027816 */ /* 0x000fe20000000002 */
[----:B------:R-:W-:Y:S01]  /*32100*/  FADD.FTZ R40, R0, R40 ;  /* 0x0000002800287221 */ /* 0x000fe20000010000 */
[----:B------:R-:W-:Y:S02]  /*32110*/  PRMT R0, R132, 0x7632, R0 ;  /* 0x0000763284007816 */ /* 0x000fe40000000000 */
[----:B------:R-:W-:Y:S02]  /*32120*/  SHF.R.U32.HI R132, RZ, 0x18, R132 ;  /* 0x00000018ff847819 */ /* 0x000fe40000011684 */
[----:B------:R3:W-:Y:S01]  /*32130*/  STL [R1+0x330], R40 ;  /* 0x0003302801007387 */ /* 0x0007e20000100800 */
[----:B--2---:R-:W-:Y:S02]  /*32140*/  LOP3.LUT R51, R131, 0xff00ff, RZ, 0xc0, !PT ;  /* 0x00ff00ff83337812 */ /* 0x004fe400078ec0ff */
[----:B------:R-:W-:Y:S01]  /*32150*/  ISETP.LE.U32.AND P0, PT, R132, UR9, PT ;  /* 0x0000000984007c0c */ /* 0x000fe2000bf03070 */
[----:B------:R2:W2:Y:S01]  /*32160*/  LDL.S16 R77, [R1+0x1a0] ;  /* 0x0001a000014d7983 */ /* 0x0004a20000100600 */
[----:B------:R-:W-:Y:S02]  /*32170*/  LOP3.LUT R107, R0, 0xff, RZ, 0xc0, !PT ;  /* 0x000000ff006b7812 */ /* 0x000fe400078ec0ff */
[----:B------:R-:W-:Y:S01]  /*32180*/  PRMT R0, R36, 0x7610, R0 ;  /* 0x0000761024007816 */ /* 0x000fe20000000000 */
[----:B------:R-:W2:Y:S01]  /*32190*/  LDL.LU R251, [R1+0x39c] ;  /* 0x00039c0001fb7983 */ /* 0x000ea20000300800 */
[----:B------:R-:W-:Y:S02]  /*321a0*/  ISETP.LE.U32.AND P1, PT, R107, UR9, PT ;  /* 0x000000096b007c0c */ /* 0x000fe4000bf23070 */
[--C-:B------:R-:W-:Y:S01]  /*321b0*/  HSET2.LE.AND R51, R51, R220.reuse, PT ;  /* 0x000000dc33337233 */ /* 0x100fe20003803000 */
[----:B------:R-:W2:Y:S01]  /*321c0*/  LDL.LU R36, [R1+0x398] ;  /* 0x0003980001247983 */ /* 0x000ea20000300800 */
[----:B-1----:R-:W-:Y:S02]  /*321d0*/  PRMT R3, R37, 0x7610, R3 ;  /* 0x0000761025037816 */ /* 0x002fe40000000003 */
[----:B------:R-:W-:Y:S02]  /*321e0*/  PRMT R113, R95, 0x7610, R113 ;  /* 0x000076105f717816 */ /* 0x000fe40000000071 */
[----:B------:R-:W-:Y:S07]  /*321f0*/  LOP3.LUT R51, R89, R51, RZ, 0xc0, !PT ;  /* 0x0000003359337212 */ /* 0x000fee00078ec0ff */
[-C--:B------:R-:W-:Y:S05]  /*32200*/  HMMA.16816.F32 R4, R48, R56.reuse, R4 ;  /* 0x000000383004723c */ /* 0x080fea0000001804 */
[--C-:B---3--:R-:W-:Y:S05]  /*32210*/  HSET2.LE.AND R40, R61, R220.reuse, PT ;  /* 0x000000dc3d287233 */ /* 0x108fea0003803000 */
[----:B------:R-:W-:Y:S02]  /*32220*/  LOP3.LUT R40, R69, R40, RZ, 0xc0, !PT ;  /* 0x0000002845287212 */ /* 0x000fe400078ec0ff */
[----:B------:R-:W-:Y:S02]  /*32230*/  PRMT R69, R39, 0x5410, R237 ;  /* 0x0000541027457816 */ /* 0x000fe400000000ed */
[----:B------:R-:W3:Y:S03]  /*32240*/  LDL.LU R39, [R1+0x394] ;  /* 0x0003940001277983 */ /* 0x000ee60000300800 */
[C---:B------:R-:W-:Y:S01]  /*32250*/  HMMA.16816.F32 R8, R40.reuse, R56, R8 ;  /* 0x000000382808723c */ /* 0x040fe20000001808 */
[----:B------:R1:W3:Y:S03]  /*32260*/  LDL.S16 R89, [R1+0x198] ;  /* 0x0001980001597983 */ /* 0x0002e60000100600 */
[----:B------:R-:W-:Y:S01]  /*32270*/  PRMT R56, R209, 0x7610, R56 ;  /* 0x00007610d1387816 */ /* 0x000fe20000000038 */
[----:B------:R1:W3:Y:S01]  /*32280*/  LDL.S16 R67, [R1+0x194] ;  /* 0x0001940001437983 */ /* 0x0002e20000100600 */
[----:B------:R-:W-:Y:S02]  /*32290*/  PRMT R57, R146, 0x5410, R159 ;  /* 0x0000541092397816 */ /* 0x000fe4000000009f */
[-C--:B------:R-:W-:Y:S01]  /*322a0*/  HMMA.16816.F32 R12, R40, R58.reuse, R12 ;  /* 0x0000003a280c723c */ /* 0x080fe2000000180c */
[----:B------:R1:W3:Y:S07]  /*322b0*/  LDL.S16 R66, [R1+0x190] ;  /* 0x0001900001427983 */ /* 0x0002ee0000100600 */
[C---:B------:R-:W-:Y:S04]  /*322c0*/  HMMA.16816.F32 R16, R48.reuse, R58, R16 ;  /* 0x0000003a3010723c */ /* 0x040fe80000001810 */
[----:B------:R-:W-:Y:S01]  /*322d0*/  IMAD.MOV.U32 R58, RZ, RZ, R72 ;  /* 0x000000ffff3a7224 */ /* 0x000fe200078e0048 */
[----:B------:R-:W-:Y:S01]  /*322e0*/  PRMT R72, R134, 0x5410, R135 ;  /* 0x0000541086487816 */ /* 0x000fe20000000087 */
[----:B----4-:R-:W-:Y:S02]  /*322f0*/  @!P6 HADD2 R44, -R60.H0_H0, -RZ.H0_H0 ;  /* 0xa00000ff3c2ce230 */ /* 0x010fe40000000900 */
[----:B------:R-:W-:Y:S03]  /*32300*/  @!P1 HADD2 R90, -R2.H0_H0, -RZ.H0_H0 ;  /* 0xa00000ff025a9230 */ /* 0x000fe60000000900 */
[----:B------:R-:W-:Y:S01]  /*32310*/  @!P6 STL.S16 [R1+0x19c], R44 ;  /* 0x00019c2c0100e387 */ /* 0x000fe20000100600 */
[----:B------:R-:W-:Y:S03]  /*32320*/  PRMT R62, R44, 0x7610, R62 ;  /* 0x000076102c3e7816 */ /* 0x000fe6000000003e */
[----:B------:R-:W4:Y:S01]  /*32330*/  LDSM.16.MT88.4 R44, [R64+0x800] ;  /* 0x00080000402c783b */ /* 0x000f220000004200 */
[----:B------:R-:W-:Y:S02]  /*32340*/  @!P6 PRMT R60, R62, 0x5410, RZ ;  /* 0x000054103e3ce816 */ /* 0x000fe400000000ff */
[----:B------:R-:W-:Y:S02]  /*32350*/  ISETP.GT.U32.AND P6, PT, R154, UR9, PT ;  /* 0x000000099a007c0c */ /* 0x000fe4000bfc4070 */
[----:B------:R-:W-:Y:S02]  /*32360*/  PRMT R68, R90, 0x7610, R68 ;  /* 0x000076105a447816 */ /* 0x000fe40000000044 */
[----:B------:R-:W-:Y:S01]  /*32370*/  PRMT R62, R2, 0x5410, R0 ;  /* 0x00005410023e7816 */ /* 0x000fe20000000000 */
[----:B------:R1:W-:Y:S01]  /*32380*/  @!P1 STL.S16 [R1+0x1a4], R90 ;  /* 0x0001a45a01009387 */ /* 0x0003e20000100600 */
[----:B------:R-:W-:Y:S02]  /*32390*/  @!P1 PRMT R2, R68, 0x5410, RZ ;  /* 0x0000541044029816 */ /* 0x000fe400000000ff */
[C---:B------:R-:W-:Y:S01]  /*323a0*/  ISETP.LE.U32.AND P1, PT, R96.reuse, UR9, PT ;  /* 0x0000000960007c0c */ /* 0x040fe2000bf23070 */
[----:B------:R-:W-:Y:S01]  /*323b0*/  STG.E.U16 desc[UR22][R116.64+0xa2], R60 ;  /* 0x0000a23c74007986 */ /* 0x000fe2000c101516 */
[----:B------:R-:W-:Y:S02]  /*323c0*/  PRMT R68, R137, 0x5410, R241 ;  /* 0x0000541089447816 */ /* 0x000fe400000000f1 */
[----:B------:R-:W-:Y:S01]  /*323d0*/  PRMT R96, R96, 0x5410, R108 ;  /* 0x0000541060607816 */ /* 0x000fe2000000006c */
[----:B--2---:R-:W-:Y:S05]  /*323e0*/  @!P0 HADD2 R77, -R0.H0_H0, -RZ.H0_H0 ;  /* 0xa00000ff004d8230 */ /* 0x004fea0000000900 */
[----:B------:R2:W-:Y:S01]  /*323f0*/  @!P0 STL.S16 [R1+0x1a0], R77 ;  /* 0x0001a04d01008387 */ /* 0x0005e20000100600 */
[----:B------:R-:W-:Y:S03]  /*32400*/  PRMT R61, R77, 0x7610, R61 ;  /* 0x000076104d3d7816 */ /* 0x000fe6000000003d */
[----:B------:R-:W3:Y:S01]  /*32410*/  LDL.LU R115, [R1+0x390] ;  /* 0x0003900001737983 */ /* 0x000ee20000300800 */
[----:B------:R-:W-:Y:S02]  /*32420*/  @!P0 PRMT R0, R61, 0x5410, RZ ;  /* 0x000054103d008816 */ /* 0x000fe400000000ff */
[----:B------:R-:W-:Y:S01]  /*32430*/  ISETP.LE.U32.AND P0, PT, R91, UR9, PT ;  /* 0x000000095b007c0c */ /* 0x000fe2000bf03070 */
[----:B------:R-:W3:Y:S01]  /*32440*/  LDL.LU R130, [R1+0x38c] ;  /* 0x00038c0001827983 */ /* 0x000ee20000300800 */
[----:B------:R-:W-:Y:S02]  /*32450*/  PRMT R61, R139, 0x5410, R138 ;  /* 0x000054108b3d7816 */ /* 0x000fe4000000008a */
[----:B-1----:R-:W-:Y:S02]  /*32460*/  PRMT R90, R245, 0x5410, R38 ;  /* 0x00005410f55a7816 */ /* 0x002fe40000000026 */
[----:B------:R-:W3:Y:S01]  /*32470*/  LDL.LU R38, [R1+0x388] ;  /* 0x0003880001267983 */ /* 0x000ee20000300800 */
[----:B------:R-:W-:Y:S01]  /*32480*/  PRMT R91, R91, 0x5410, R150 ;  /* 0x000054105b5b7816 */ /* 0x000fe20000000096 */
[-C--:B----4-:R-:W-:Y:S03]  /*32490*/  HMMA.16816.F32 R20, R48, R44.reuse, R20 ;  /* 0x0000002c3014723c */ /* 0x090fe60000001814 */
[----:B--2---:R-:W-:Y:S05]  /*324a0*/  PRMT R77, R246, 0x5410, R251 ;  /* 0x00005410f64d7816 */ /* 0x004fea00000000fb */
[C---:B------:R-:W-:Y:S04]  /*324b0*/  HMMA.16816.F32 R24, R40.reuse, R44, R24 ;  /* 0x0000002c2818723c */ /* 0x040fe80000001818 */
[----:B---3--:R-:W-:Y:S02]  /*324c0*/  PRMT R75, R36, 0x5410, R39 ;  /* 0x00005410244b7816 */ /* 0x008fe40000000027 */
[----:B------:R-:W2:Y:S01]  /*324d0*/  LDL.LU R39, [R1+0x384] ;  /* 0x0003840001277983 */ /* 0x000ea20000300800 */
[C---:B------:R-:W-:Y:S01]  /*324e0*/  @!P1 HADD2 R89, -R93.reuse.H0_H0, -RZ.H0_H0 ;  /* 0xa00000ff5d599230 */ /* 0x040fe20000000900 */
[----:B------:R-:W-:Y:S01]  /*324f0*/  LOP3.LUT R44, R69, 0xff00ff, RZ, 0xc0, !PT ;  /* 0x00ff00ff452c7812 */ /* 0x000fe200078ec0ff */
[-C--:B------:R-:W-:Y:S01]  /*32500*/  HMMA.16816.F32 R28, R40, R46.reuse, R28 ;  /* 0x0000002e281c723c */ /* 0x080fe2000000181c */
[----:B------:R-:W3:Y:S02]  /*32510*/  LDL.LU R36, [R1+0x380] ;  /* 0x0003800001247983 */ /* 0x000ee40000300800 */
[----:B------:R-:W-:Y:S01]  /*32520*/  @!P2 HADD2 R67, -R93.H1_H1, -RZ.H0_H0 ;  /* 0xa00000ff5d43a230 */ /* 0x000fe20000000d00 */
[----:B------:R-:W-:Y:S01]  /*32530*/  PRMT R129, R89, 0x7610, R129 ;  /* 0x0000761059817816 */ /* 0x000fe20000000081 */
[----:B------:R1:W4:Y:S01]  /*32540*/  LDL.S16 R137, [R1+0x18c] ;  /* 0x00018c0001897983 */ /* 0x0003220000100600 */
[----:B------:R-:W-:Y:S01]  /*32550*/  @!P0 HADD2 R66, -R92.H0_H0, -RZ.H0_H0 ;  /* 0xa00000ff5c428230 */ /* 0x000fe20000000900 */
[--C-:B------:R-:W-:Y:S01]  /*32560*/  HSET2.LE.AND R43, R44, R220.reuse, PT ;  /* 0x000000dc2c2b7233 */ /* 0x100fe20003803000 */
[----:B------:R-:W-:Y:S01]  /*32570*/  HMMA.16816.F32 R32, R48, R46, R32 ;  /* 0x0000002e3020723c */ /* 0x000fe20000001820 */
[----:B------:R1:W3:Y:S03]  /*32580*/  LDL.S16 R136, [R1+0x188] ;  /* 0x0001880001887983 */ /* 0x0002e60000100600 */
[----:B------:R-:W-:Y:S01]  /*32590*/  PRMT R55, R67, 0x7610, R55 ;  /* 0x0000761043377816 */ /* 0x000fe20000000037 */
[----:B------:R-:W-:Y:S01]  /*325a0*/  LDSM.16.MT88.4 R48, [R64+0xc00] ;  /* 0x000c00004030783b */ /* 0x000fe20000004200 */
[----:B------:R-:W-:Y:S02]  /*325b0*/  PRMT R54, R66, 0x7610, R54 ;  /* 0x0000761042367816 */ /* 0x000fe40000000036 */
[----:B------:R-:W-:Y:S02]  /*325c0*/  @!P1 PRMT R106, R129, 0x5410, RZ ;  /* 0x00005410816a9816 */ /* 0x000fe400000000ff */
[----:B------:R-:W-:Y:S02]  /*325d0*/  @!P2 PRMT R109, R55, 0x5410, RZ ;  /* 0x00005410376da816 */ /* 0x000fe400000000ff */
[----:B------:R-:W-:Y:S01]  /*325e0*/  @!P0 PRMT R114, R54, 0x5410, RZ ;  /* 0x0000541036728816 */ /* 0x000fe200000000ff */
[----:B------:R1:W-:Y:S01]  /*325f0*/  @!P1 STL.S16 [R1+0x198], R89 ;  /* 0x0001985901009387 */ /* 0x0003e20000100600 */
[----:B------:R-:W-:Y:S02]  /*32600*/  LOP3.LUT R47, R76, 0xff00ff, RZ, 0xc0, !PT ;  /* 0x00ff00ff4c2f7812 */ /* 0x000fe400078ec0ff */
[----:B------:R-:W-:Y:S01]  /*32610*/  LOP3.LUT R43, R100, R43, RZ, 0xc0, !PT ;  /* 0x0000002b642b7212 */ /* 0x000fe200078ec0ff */
[----:B------:R-:W-:Y:S01]  /*32620*/  @!P2 STL.S16 [R1+0x194], R67 ;  /* 0x000194430100a387 */ /* 0x000fe20000100600 */
[----:B------:R-:W-:Y:S02]  /*32630*/  ISETP.GT.U32.AND P2, PT, R187, UR9, PT ;  /* 0x00000009bb007c0c */ /* 0x000fe4000bf44070 */
[--C-:B------:R-:W-:Y:S01]  /*32640*/  HSET2.LE.AND R41, R61, R220.reuse, PT ;  /* 0x000000dc3d297233 */ /* 0x100fe20003803000 */
[----:B------:R1:W-:Y:S01]  /*32650*/  @!P0 STL.S16 [R1+0x190], R66 ;  /* 0x0001904201008387 */ /* 0x0003e20000100600 */
[----:B------:R-:W-:Y:S02]  /*32660*/  ISETP.GT.U32.AND P0, PT, R145, UR9, PT ;  /* 0x0000000991007c0c */ /* 0x000fe4000bf04070 */
[--C-:B------:R-:W-:Y:S01]  /*32670*/  HSET2.LE.AND R42, R68, R220.reuse, PT ;  /* 0x000000dc442a7233 */ /* 0x100fe20003803000 */
[----:B------:R2:W3:Y:S01]  /*32680*/  LDL.S16 R59, [R1+0x184] ;  /* 0x00018400013b7983 */ /* 0x0004e20000100600 */
[----:B------:R-:W-:Y:S02]  /*32690*/  LOP3.LUT R41, R102, R41, RZ, 0xc0, !PT ;  /* 0x0000002966297212 */ /* 0x000fe400078ec0ff */
[--C-:B------:R-:W-:Y:S01]  /*326a0*/  HSET2.LE.AND R40, R57, R220.reuse, PT ;  /* 0x000000dc39287233 */ /* 0x100fe20003803000 */
[----:B------:R-:W3:Y:S01]  /*326b0*/  LDL.LU R37, [R1+0x37c] ;  /* 0x00037c0001257983 */ /* 0x000ee20000300800 */
[----:B------:R-:W-:Y:S01]  /*326c0*/  LOP3.LUT R42, R101, R42, RZ, 0xc0, !PT ;  /* 0x0000002a652a7212 */ /* 0x000fe200078ec0ff */
[----:B------:R-:W-:Y:S01]  /*326d0*/  IMAD.MOV.U32 R57, RZ, RZ, R74 ;  /* 0x000000ffff397224 */ /* 0x000fe200078e004a */
[--C-:B------:R-:W-:Y:S02]  /*326e0*/  HSET2.LE.AND R46, R90, R220.reuse, PT ;  /* 0x000000dc5a2e7233 */ /* 0x100fe40003803000 */
[----:B------:R-:W-:Y:S02]  /*326f0*/  LOP3.LUT R40, R103, R40, RZ, 0xc0, !PT ;  /* 0x0000002867287212 */ /* 0x000fe400078ec0ff */
[--C-:B------:R-:W-:Y:S02]  /*32700*/  HSET2.LE.AND R47, R47, R220.reuse, PT ;  /* 0x000000dc2f2f7233 */ /* 0x100fe40003803000 */
[----:B-1----:R-:W-:Y:S02]  /*32710*/  LOP3.LUT R89, R233, 0xff, RZ, 0xc0, !PT ;  /* 0x000000ffe9597812 */ /* 0x002fe400078ec0ff */
[----:B------:R-:W-:Y:S02]  /*32720*/  LOP3.LUT R46, R58, R46, RZ, 0xc0, !PT ;  /* 0x0000002e3a2e7212 */ /* 0x000fe400078ec0ff */
[----:B------:R-:W-:Y:S02]  /*32730*/  ISETP.LE.U32.AND P1, PT, R89, UR9, PT ;  /* 0x0000000959007c0c */ /* 0x000fe4000bf23070 */
[----:B------:R-:W-:Y:S01]  /*32740*/  LOP3.LUT R47, R57, R47, RZ, 0xc0, !PT ;  /* 0x0000002f392f7212 */ /* 0x000fe200078ec0ff */
[----:B------:R-:W-:Y:S01]  /*32750*/  IMAD.WIDE R66, R250, -0x70, R52 ;  /* 0xffffff90fa427825 */ /* 0x000fe200078e0234 */
[----:B------:R-:W-:Y:S01]  /*32760*/  PRMT R100, R92, 0x7632, R100 ;  /* 0x000076325c647816 */ /* 0x000fe20000000064 */
[----:B------:R-:W1:Y:S01]  /*32770*/  LDSM.16.MT88.4 R52, [R212+0x4c00] ;  /* 0x004c0000d434783b */ /* 0x000e620000004200 */
[----:B------:R-:W-:Y:S02]  /*32780*/  PRMT R90, R98, 0x7632, R90 ;  /* 0x00007632625a7816 */ /* 0x000fe4000000005a */
[----:B------:R-:W-:Y:S05]  /*32790*/  PRMT R103, R149, 0x5410, R148 ;  /* 0x0000541095677816 */ /* 0x000fea0000000094 */
[----:B------:R1:W-:Y:S04]  /*327a0*/  STG.E.U16 desc[UR22][R66.64+0xa0], R2 ;  /* 0x0000a00242007986 */ /* 0x0003e8000c101516 */
[----:B------:R1:W-:Y:S02]  /*327b0*/  STG.E.U16 desc[UR22][R66.64+0xa2], R0 ;  /* 0x0000a20042007986 */ /* 0x0003e4000c101516 */
[----:B-1----:R-:W-:Y:S02]  /*327c0*/  PRMT R2, R224, 0x7610, R2 ;  /* 0x00007610e0027816 */ /* 0x002fe40000000002 */
[----:B------:R1:W5:Y:S01]  /*327d0*/  LDL.LU R224, [R1+0x378] ;  /* 0x0003780001e07983 */ /* 0x0003620000300800 */
[----:B------:R-:W-:Y:S01]  /*327e0*/  PRMT R0, R211, 0x7610, R0 ;  /* 0x00007610d3007816 */ /* 0x000fe20000000000 */
[----:B------:R-:W-:Y:S02]  /*327f0*/  IMAD.WIDE R66, R250, 0x70, R66 ;  /* 0x00000070fa427825 */ /* 0x000fe400078e0242 */
[----:B------:R1:W5:Y:S01]  /*32800*/  LDL.LU R211, [R1+0x374] ;  /* 0x0003740001d37983 */ /* 0x0003620000300800 */
[-C--:B------:R-:W-:Y:S03]  /*32810*/  HMMA.16816.F32 R4, R40, R52.reuse, R4 ;  /* 0x000000342804723c */ /* 0x080fe60000001804 */
[----:B------:R1:W5:Y:S02]  /*32820*/  LDL.LU R209, [R1+0x370] ;  /* 0x0003700001d17983 */ /* 0x0003640000300800 */
[----:B------:R-:W-:Y:S02]  /*32830*/  PRMT R61, R0, 0x5410, R56 ;  /* 0x00005410003d7816 */ /* 0x000fe40000000038 */
[----:B------:R1:W3:Y:S04]  /*32840*/  LDL.S16 R133, [R1+0x17c] ;  /* 0x00017c0001857983 */ /* 0x0002e80000100600 */
[----:B------:R1:W3:Y:S04]  /*32850*/  LDL.S16 R131, [R1+0x178] ;  /* 0x0001780001837983 */ /* 0x0002e80000100600 */
[----:B------:R1:W3:Y:S04]  /*32860*/  LDL.S16 R129, [R1+0x180] ;  /* 0x0001800001817983 */ /* 0x0002e80000100600 */
[----:B------:R-:W-:Y:S04]  /*32870*/  STG.E.U16 desc[UR22][R66.64+0xa0], R169 ;  /* 0x0000a0a942007986 */ /* 0x000fe8000c101516 */
[----:B------:R1:W-:Y:S04]  /*32880*/  STG.E.U16 desc[UR22][R66.64+0xa2], R171 ;  /* 0x0000a2ab42007986 */ /* 0x0003e8000c101516 */
[----:B------:R-:W-:Y:S04]  /*32890*/  STG.E.U16 desc[UR22][R118.64+0xa0], R174 ;  /* 0x0000a0ae76007986 */ /* 0x000fe8000c101516 */
[----:B------:R-:W-:Y:S01]  /*328a0*/  STG.E.U16 desc[UR22][R118.64+0xa2], R172 ;  /* 0x0000a2ac76007986 */ /* 0x000fe2000c101516 */
[----:B-1----:R-:W-:Y:S04]  /*328b0*/  IMAD.WIDE R66, R250, -0x70, R66 ;  /* 0xffffff90fa427825 */ /* 0x002fe800078e0242 */
[----:B------:R-:W-:Y:S02]  /*328c0*/  IMAD.MOV.U32 R135, RZ, RZ, R38 ;  /* 0x000000ffff877224 */ /* 0x000fe400078e0026 */
[----:B--2---:R-:W-:Y:S02]  /*328d0*/  IMAD.MOV.U32 R134, RZ, RZ, R39 ;  /* 0x000000ffff867224 */ /* 0x004fe400078e0027 */
[----:B----4-:R-:W-:Y:S02]  /*328e0*/  @!P1 HADD2 R137, -R3.H0_H0, -RZ.H0_H0 ;  /* 0xa00000ff03899230 */ /* 0x010fe40000000900 */
[----:B---3--:R-:W-:Y:S03]  /*328f0*/  @P3 HADD2 R136, -R2.H0_H0, -RZ.H0_H0 ;  /* 0xa00000ff02883230 */ /* 0x008fe60000000900 */
[----:B------:R-:W-:Y:S01]  /*32900*/  @!P1 STL.S16 [R1+0x18c], R137 ;  /* 0x00018c8901009387 */ /* 0x000fe20000100600 */
[----:B------:R-:W-:Y:S03]  /*32910*/  PRMT R60, R137, 0x7610, R60 ;  /* 0x00007610893c7816 */ /* 0x000fe6000000003c */
[----:B------:R-:W-:Y:S01]  /*32920*/  @P3 STL.S16 [R1+0x188], R136 ;  /* 0x0001888801003387 */ /* 0x000fe20000100600 */
[----:B------:R-:W-:Y:S01]  /*32930*/  PRMT R45, R136, 0x7610, R45 ;  /* 0x00007610882d7816 */ /* 0x000fe2000000002d */
[----:B------:R-:W-:Y:S05]  /*32940*/  @P2 HADD2 R59, -R0.H0_H0, -RZ.H0_H0 ;  /* 0xa00000ff003b2230 */ /* 0x000fea0000000900 */
[----:B------:R1:W-:Y:S01]  /*32950*/  @P2 STL.S16 [R1+0x184], R59 ;  /* 0x0001843b01002387 */ /* 0x0003e20000100600 */
[----:B------:R-:W-:Y:S03]  /*32960*/  PRMT R44, R59, 0x7610, R44 ;  /* 0x000076103b2c7816 */ /* 0x000fe6000000002c */
[----:B------:R4:W2:Y:S01]  /*32970*/  LDL.S16 R102, [R1+0x168] ;  /* 0x0001680001667983 */ /* 0x0008a20000100600 */
[----:B------:R-:W-:Y:S02]  /*32980*/  @P2 PRMT R0, R44, 0x5410, RZ ;  /* 0x000054102c002816 */ /* 0x000fe400000000ff */
[----:B------:R-:W-:Y:S02]  /*32990*/  ISETP.GT.U32.AND P2, PT, R186, UR9, PT ;  /* 0x00000009ba007c0c */ /* 0x000fe4000bf44070 */
[--C-:B------:R-:W-:Y:S05]  /*329a0*/  HSET2.LE.AND R44, R75, R220.reuse, PT ;  /* 0x000000dc4b2c7233 */ /* 0x100fea0003803000 */
[----:B------:R-:W-:Y:S02]  /*329b0*/  LOP3.LUT R44, R71, R44, RZ, 0xc0, !PT ;  /* 0x0000002c472c7212 */ /* 0x000fe400078ec0ff */
[----:B------:R-:W-:Y:S02]  /*329c0*/  PRMT R71, R143, 0x5410, R181 ;  /* 0x000054108f477816 */ /* 0x000fe400000000b5 */
[----:B-1----:R-:W-:Y:S02]  /*329d0*/  PRMT R59, R3, 0x5410, R2 ;  /* 0x00005410033b7816 */ /* 0x002fe40000000002 */
[----:B------:R-:W-:Y:S02]  /*329e0*/  @!P1 PRMT R3, R60, 0x5410, RZ ;  /* 0x000054103c039816 */ /* 0x000fe400000000ff */
[----:B------:R4:W3:Y:S01]  /*329f0*/  LDL.S16 R60, [R1+0x16c] ;  /* 0x00016c00013c7983 */ /* 0x0008e20000100600 */
[----:B------:R-:W-:Y:S02]  /*32a00*/  ISETP.GT.U32.AND P1, PT, R150, UR9, PT ;  /* 0x0000000996007c0c */ /* 0x000fe4000bf24070 */
[----:B------:R-:W-:Y:S01]  /*32a10*/  @P3 PRMT R2, R45, 0x5410, RZ ;  /* 0x000054102d023816 */ /* 0x000fe200000000ff */
[----:B------:R1:W-:Y:S01]  /*32a20*/  STG.E.U16 desc[UR22][R116.64+0xb0], R3 ;  /* 0x0000b00374007986 */ /* 0x0003e2000c101516 */
[--C-:B------:R-:W-:Y:S02]  /*32a30*/  HSET2.LE.AND R45, R77, R220.reuse, PT ;  /* 0x000000dc4d2d7233 */ /* 0x100fe40003803000 */
[----:B------:R-:W-:Y:S01]  /*32a40*/  ISETP.GT.U32.AND P3, PT, R149, UR9, PT ;  /* 0x0000000995007c0c */ /* 0x000fe2000bf64070 */
[----:B------:R4:W-:Y:S02]  /*32a50*/  STG.E.U16 desc[UR22][R116.64+0xb2], R2 ;  /* 0x0000b20274007986 */ /* 0x0009e4000c101516 */
[----:B------:R-:W-:Y:S02]  /*32a60*/  LOP3.LUT R45, R70, R45, RZ, 0xc0, !PT ;  /* 0x0000002d462d7212 */ /* 0x000fe400078ec0ff */
[----:B------:R4:W-:Y:S01]  /*32a70*/  STG.E.U16 desc[UR22][R66.64+0xb0], R0 ;  /* 0x0000b00042007986 */ /* 0x0009e2000c101516 */
[----:B------:R-:W-:Y:S04]  /*32a80*/  LOP3.LUT R70, R127, 0xff, RZ, 0xc0, !PT ;  /* 0x000000ff7f467812 */ /* 0x000fe800078ec0ff */
[C---:B------:R-:W-:Y:S08]  /*32a90*/  HMMA.16816.F32 R8, R44.reuse, R52, R8 ;  /* 0x000000342c08723c */ /* 0x040ff00000001808 */
[-C--:B------:R-:W-:Y:S03]  /*32aa0*/  HMMA.16816.F32 R12, R44, R54.reuse, R12 ;  /* 0x000000362c0c723c */ /* 0x080fe6000000180c */
[----:B-1----:R-:W-:Y:S05]  /*32ab0*/  PRMT R3, R210, 0x7610, R3 ;  /* 0x00007610d2037816 */ /* 0x002fea0000000003 */
[C---:B------:R-:W-:Y:S01]  /*32ac0*/  HMMA.16816.F32 R16, R40.reuse, R54, R16 ;  /* 0x000000362810723c */ /* 0x040fe20000001810 */
[----:B------:R-:W1:Y:S03]  /*32ad0*/  LDSM.16.MT88.4 R52, [R212+0x5000] ;  /* 0x00500000d434783b */ /* 0x000e660000004200 */
[----:B----4-:R-:W-:Y:S01]  /*32ae0*/  LOP3.LUT R2, R78, 0xffff, RZ, 0xc0, !PT ;  /* 0x0000ffff4e027812 */ /* 0x010fe200078ec0ff */
[----:B------:R-:W-:Y:S03]  /*32af0*/  @P1 HADD2 R133, -R92.H1_H1, -RZ.H0_H0 ;  /* 0xa00000ff5c851230 */ /* 0x000fe60000000d00 */
[-C--:B------:R-:W-:Y:S02]  /*32b00*/  HMMA.16816.F32 R20, R40, R48.reuse, R20 ;  /* 0x000000302814723c */ /* 0x080fe40000001814 */
[----:B------:R4:W-:Y:S01]  /*32b10*/  @P1 STL.S16 [R1+0x17c], R133 ;  /* 0x00017c8501001387 */ /* 0x0009e20000100600 */
[----:B------:R-:W-:Y:S01]  /*32b20*/  @P0 HADD2 R131, -R95.H0_H0, -RZ.H0_H0 ;  /* 0xa00000ff5f830230 */ /* 0x000fe20000000900 */
[--C-:B------:R-:W-:Y:S01]  /*32b30*/  SHF.R.U32.HI R136, RZ, 0x8, R2.reuse ;  /* 0x00000008ff887819 */ /* 0x100fe20000011602 */
[----:B------:R-:W-:Y:S01]  /*32b40*/  @P2 HADD2 R129, -R56.H0_H0, -RZ.H0_H0 ;  /* 0xa00000ff38812230 */ /* 0x000fe20000000900 */
[----:B------:R-:W-:Y:S02]  /*32b50*/  PRMT R2, R221, 0x7610, R2 ;  /* 0x00007610dd027816 */ /* 0x000fe40000000002 */
[----:B------:R-:W-:Y:S01]  /*32b60*/  @P0 STL.S16 [R1+0x178], R131 ;  /* 0x0001788301000387 */ /* 0x000fe20000100600 */
[----:B------:R-:W-:Y:S01]  /*32b70*/  PRMT R57, R131, 0x7610, R57 ;  /* 0x0000761083397816 */ /* 0x000fe20000000039 */
[C---:B------:R-:W-:Y:S02]  /*32b80*/  HMMA.16816.F32 R24, R44.reuse, R48, R24 ;  /* 0x000000302c18723c */ /* 0x040fe40000001818 */
[----:B------:R-:W-:Y:S02]  /*32b90*/  @P2 STL.S16 [R1+0x180], R129 ;  /* 0x0001808101002387 */ /* 0x000fe40000100600 */
[----:B------:R-:W-:Y:S02]  /*32ba0*/  PRMT R68, R129, 0x7610, R68 ;  /* 0x0000761081447816 */ /* 0x000fe40000000044 */
[----:B------:R-:W-:Y:S01]  /*32bb0*/  @P0 PRMT R113, R57, 0x5410, RZ ;  /* 0x0000541039710816 */ /* 0x000fe200000000ff */
[----:B------:R-:W-:Y:S01]  /*32bc0*/  IMAD.MOV.U32 R57, RZ, RZ, R79 ;  /* 0x000000ffff397224 */ /* 0x000fe200078e004f */
[----:B------:R-:W-:Y:S01]  /*32bd0*/  @P2 PRMT R56, R68, 0x5410, RZ ;  /* 0x0000541044382816 */ /* 0x000fe200000000ff */
[----:B------:R-:W-:Y:S01]  /*32be0*/  IMAD.WIDE R68, R250, 0x70, R66 ;  /* 0x00000070fa447825 */ /* 0x000fe200078e0242 */
[----:B------:R-:W-:Y:S01]  /*32bf0*/  ISETP.GT.U32.AND P2, PT, R144, UR9, PT ;  /* 0x0000000990007c0c */ /* 0x000fe2000bf44070 */
[-C--:B------:R-:W-:Y:S02]  /*32c00*/  HMMA.16816.F32 R28, R44, R50.reuse, R28 ;  /* 0x000000322c1c723c */ /* 0x080fe4000000181c */
[----:B------:R1:W-:Y:S01]  /*32c10*/  STG.E.U16 desc[UR22][R66.64+0xb2], R56 ;  /* 0x0000b23842007986 */ /* 0x0003e2000c101516 */
[----:B------:R-:W-:Y:S02]  /*32c20*/  ISETP.LE.U32.AND P0, PT, R70, UR9, PT ;  /* 0x0000000946007c0c */ /* 0x000fe4000bf03070 */
[----:B------:R-:W-:Y:S01]  /*32c30*/  LOP3.LUT R0, R136, 0xffff, RZ, 0xc0, !PT ;  /* 0x0000ffff88007812 */ /* 0x000fe200078ec0ff */
[----:B------:R-:W-:Y:S01]  /*32c40*/  STG.E.U16 desc[UR22][R68.64+0xb0], R183 ;  /* 0x0000b0b744007986 */ /* 0x000fe2000c101516 */
[--C-:B------:R-:W-:Y:S01]  /*32c50*/  HSET2.LE.AND R48, R110, R220.reuse, PT ;  /* 0x000000dc6e307233 */ /* 0x100fe20003803000 */
[----:B------:R-:W-:Y:S02]  /*32c60*/  HMMA.16816.F32 R32, R40, R50, R32 ;  /* 0x000000322820723c */ /* 0x000fe40000001820 */
[----:B------:R-:W3:Y:S02]  /*32c70*/  LDSM.16.MT88.4 R40, [R64+0x1000] ;  /* 0x001000004028783b */ /* 0x000ee40000004200 */
[----:B------:R-:W-:Y:S01]  /*32c80*/  ISETP.LE.U32.AND P4, PT, R0, UR9, PT ;  /* 0x0000000900007c0c */ /* 0x000fe2000bf83070 */
[----:B------:R-:W-:Y:S01]  /*32c90*/  IMAD.MOV.U32 R0, RZ, RZ, R81 ;  /* 0x000000ffff007224 */ /* 0x000fe200078e0051 */
[--C-:B------:R-:W-:Y:S02]  /*32ca0*/  HSET2.LE.AND R49, R111, R220.reuse, PT ;  /* 0x000000dc6f317233 */ /* 0x100fe40003803000 */
[----:B------:R-:W-:Y:S01]  /*32cb0*/  PRMT R58, R133, 0x7610, R58 ;  /* 0x00007610853a7816 */ /* 0x000fe2000000003a */
[----:B----4-:R-:W-:Y:S01]  /*32cc0*/  IMAD.MOV.U32 R133, RZ, RZ, R36 ;  /* 0x000000ffff857224 */ /* 0x010fe200078e0024 */
[----:B------:R-:W-:Y:S01]  /*32cd0*/  STG.E.U16 desc[UR22][R68.64+0xb2], R184 ;  /* 0x0000b2b844007986 */ /* 0x000fe2000c101516 */
[----:B------:R-:W-:Y:S02]  /*32ce0*/  LOP3.LUT R48, R0, R48, RZ, 0xc0, !PT ;  /* 0x0000003000307212 */ /* 0x000fe400078ec0ff */
[----:B------:R-:W-:Y:S01]  /*32cf0*/  PRMT R0, R208, 0x7610, R0 ;  /* 0x00007610d0007816 */ /* 0x000fe20000000000 */
[----:B------:R-:W-:Y:S01]  /*32d00*/  STG.E.U16 desc[UR22][R118.64+0xb0], R175 ;  /* 0x0000b0af76007986 */ /* 0x000fe2000c101516 */
[--C-:B------:R-:W-:Y:S02]  /*32d10*/  HSET2.LE.AND R44, R71, R220.reuse, PT ;  /* 0x000000dc472c7233 */ /* 0x100fe40003803000 */
[----:B------:R-:W-:Y:S01]  /*32d20*/  @P1 PRMT R100, R58, 0x5410, RZ ;  /* 0x000054103a641816 */ /* 0x000fe200000000ff */
[----:B------:R-:W-:Y:S01]  /*32d30*/  STG.E.U16 desc[UR22][R118.64+0xb2], R178 ;  /* 0x0000b2b276007986 */ /* 0x000fe2000c101516 */
[--C-:B------:R-:W-:Y:S01]  /*32d40*/  HSET2.LE.AND R45, R72, R220.reuse, PT ;  /* 0x000000dc482d7233 */ /* 0x100fe20003803000 */
[----:B------:R-:W-:Y:S01]  /*32d50*/  IMAD.MOV.U32 R58, RZ, RZ, R82 ;  /* 0x000000ffff3a7224 */ /* 0x000fe200078e0052 */
[----:B-1----:R-:W-:Y:S01]  /*32d60*/  PRMT R66, R3, 0x5410, R2 ;  /* 0x0000541003427816 */ /* 0x002fe20000000002 */
[----:B------:R-:W-:Y:S01]  /*32d70*/  IMAD.MOV.U32 R56, RZ, RZ, R80 ;  /* 0x000000ffff387224 */ /* 0x000fe200078e0050 */
[----:B------:R-:W-:Y:S02]  /*32d80*/  PRMT R67, R127, 0x7632, R67 ;  /* 0x000076327f437816 */ /* 0x000fe40000000043 */
[----:B------:R-:W-:Y:S02]  /*32d90*/  LOP3.LUT R45, R104, R45, RZ, 0xc0, !PT ;  /* 0x0000002d682d7212 */ /* 0x000fe400078ec0ff */
[----:B------:R-:W-:Y:S02]  /*32da0*/  LOP3.LUT R49, R56, R49, RZ, 0xc0, !PT ;  /* 0x0000003138317212 */ /* 0x000fe400078ec0ff */
[----:B------:R-:W-:Y:S02]  /*32db0*/  PRMT R56, R225, 0x7610, R56 ;  /* 0x00007610e1387816 */ /* 0x000fe40000000038 */
[----:B------:R-:W-:Y:S02]  /*32dc0*/  LOP3.LUT R67, R67, 0xff, RZ, 0xc0, !PT ;  /* 0x000000ff43437812 */ /* 0x000fe400078ec0ff */
[--C-:B------:R-:W-:Y:S02]  /*32dd0*/  HSET2.LE.AND R46, R121, R220.reuse, PT ;  /* 0x000000dc792e7233 */ /* 0x100fe40003803000 */
[----:B------:R-:W-:Y:S02]  /*32de0*/  LOP3.LUT R51, R166, 0xff00ff, RZ, 0xc0, !PT ;  /* 0x00ff00ffa6337812 */ /* 0x000fe400078ec0ff */
[----:B------:R-:W-:Y:S02]  /*32df0*/  LOP3.LUT R44, R105, R44, RZ, 0xc0, !PT ;  /* 0x0000002c692c7212 */ /* 0x000fe400078ec0ff */
[----:B------:R-:W-:Y:S02]  /*32e00*/  LOP3.LUT R46, R84, R46, RZ, 0xc0, !PT ;  /* 0x0000002e542e7212 */ /* 0x000fe400078ec0ff */
[--C-:B------:R-:W-:Y:S02]  /*32e10*/  HSET2.LE.AND R50, R164, R220.reuse, PT ;  /* 0x000000dca4327233 */ /* 0x100fe40003803000 */
[--C-:B------:R-:W-:Y:S02]  /*32e20*/  HSET2.LE.AND R51, R51, R220.reuse, PT ;  /* 0x000000dc33337233 */ /* 0x100fe40003803000 */
[----:B------:R-:W-:Y:S02]  /*32e30*/  PRMT R84, R98, 0x7610, R84 ;  /* 0x0000761062547816 */ /* 0x000fe40000000054 */
[----:B------:R-:W-:Y:S02]  /*32e40*/  LOP3.LUT R50, R57, R50, RZ, 0xc0, !PT ;  /* 0x0000003239327212 */ /* 0x000fe400078ec0ff */
[----:B------:R-:W-:Y:S01]  /*32e50*/  LOP3.LUT R51, R58, R51, RZ, 0xc0, !PT ;  /* 0x000000333a337212 */ /* 0x000fe200078ec0ff */
[----:B------:R-:W-:Y:S01]  /*32e60*/  IMAD.MOV.U32 R58, RZ, RZ, R85 ;  /* 0x000000ffff3a7224 */ /* 0x000fe200078e0055 */
[----:B------:R-:W-:Y:S02]  /*32e70*/  PRMT R81, R70, 0x5410, R185 ;  /* 0x0000541046517816 */ /* 0x000fe400000000b9 */
[----:B------:R-:W-:Y:S02]  /*32e80*/  PRMT R70, R89, 0x5410, R190 ;  /* 0x0000541059467816 */ /* 0x000fe400000000be */
[----:B------:R-:W-:Y:S02]  /*32e90*/  PRMT R79, R95, 0x7632, R79 ;  /* 0x000076325f4f7816 */ /* 0x000fe4000000004f */
[----:B------:R-:W-:Y:S02]  /*32ea0*/  PRMT R72, R239, 0x5410, R229 ;  /* 0x00005410ef487816 */ /* 0x000fe400000000e5 */
[----:B------:R-:W-:Y:S01]  /*32eb0*/  PRMT R82, R153, 0x5410, R158 ;  /* 0x0000541099527816 */ /* 0x000fe2000000009e */
[----:B--2---:R-:W-:Y:S05]  /*32ec0*/  @!P0 HADD2 R102, -R3.H0_H0, -RZ.H0_H0 ;  /* 0xa00000ff03668230 */ /* 0x004fea0000000900 */
[----:B------:R-:W-:Y:S04]  /*32ed0*/  PRMT R75, R102, 0x7610, R75 ;  /* 0x00007610664b7816 */ /* 0x000fe8000000004b */
[----:B------:R-:W-:Y:S05]  /*32ee0*/  @!P0 PRMT R3, R75, 0x5410, RZ ;  /* 0x000054104b038816 */ /* 0x000fea00000000ff */
[----:B------:R-:W-:Y:S01]  /*32ef0*/  STG.E.U16 desc[UR22][R116.64+0xc0], R3 ;  /* 0x0000c00374007986 */ /* 0x000fe2000c101516 */
[----:B---3--:R-:W-:Y:S05]  /*32f00*/  @P2 HADD2 R60, -R95.H1_H1, -RZ.H0_H0 ;  /* 0xa00000ff5f3c2230 */ /* 0x008fea0000000d00 */
[----:B------:R1:W-:Y:S01]  /*32f10*/  @P2 STL.S16 [R1+0x16c], R60 ;  /* 0x00016c3c01002387 */ /* 0x0003e20000100600 */
[----:B------:R-:W-:Y:S03]  /*32f20*/  PRMT R77, R60, 0x7610, R77 ;  /* 0x000076103c4d7816 */ /* 0x000fe6000000004d */
[----:B------:R4:W2:Y:S01]  /*32f30*/  LDL.S16 R101, [R1+0x160] ;  /* 0x0001600001657983 */ /* 0x0008a20000100600 */
[----:B------:R-:W-:Y:S02]  /*32f40*/  @P2 PRMT R79, R77, 0x5410, RZ ;  /* 0x000054104d4f2816 */ /* 0x000fe400000000ff */
[----:B------:R-:W-:Y:S02]  /*32f50*/  ISETP.GT.U32.AND P2, PT, R148, UR9, PT ;  /* 0x0000000994007c0c */ /* 0x000fe4000bf44070 */
[----:B------:R-:W-:Y:S01]  /*32f60*/  PRMT R77, R202, 0x5410, R200 ;  /* 0x00005410ca4d7816 */ /* 0x000fe200000000c8 */
[----:B-1----:R4:W3:Y:S04]  /*32f70*/  LDL.S16 R60, [R1+0x164] ;  /* 0x00016400013c7983 */ /* 0x0028e80000100600 */
[----:B------:R4:W5:Y:S04]  /*32f80*/  LDL.LU R210, [R1+0x36c] ;  /* 0x00036c0001d27983 */ /* 0x0009680000300800 */
[----:B------:R4:W5:Y:S04]  /*32f90*/  LDL.LU R221, [R1+0x368] ;  /* 0x0003680001dd7983 */ /* 0x0009680000300800 */
[----:B------:R1:W-:Y:S01]  /*32fa0*/  @!P0 STL.S16 [R1+0x168], R102 ;  /* 0x0001686601008387 */ /* 0x0003e20000100600 */
[----:B------:R-:W-:Y:S03]  /*32fb0*/  ISETP.LE.U32.AND P0, PT, R67, UR9, PT ;  /* 0x0000000943007c0c */ /* 0x000fe6000bf03070 */
[----:B------:R4:W5:Y:S04]  /*32fc0*/  LDL.LU R208, [R1+0x364] ;  /* 0x0003640001d07983 */ /* 0x0009680000300800 */
[----:B------:R4:W5:Y:S04]  /*32fd0*/  LDL.LU R225, [R1+0x360] ;  /* 0x0003600001e17983 */ /* 0x0009680000300800 */
[----:B------:R4:W4:Y:S04]  /*32fe0*/  LDL.S16 R80, [R1+0x154] ;  /* 0x0001540001507983 */ /* 0x0009280000100600 */
[----:B------:R2:W4:Y:S04]  /*32ff0*/  LDL.S16 R76, [R1+0x150] ;  /* 0x00015000014c7983 */ /* 0x0005280000100600 */
[----:B------:R2:W4:Y:S01]  /*33000*/  LDL.S16 R75, [R1+0x14c] ;  /* 0x00014c00014b7983 */ /* 0x0005220000100600 */
[----:B-1----:R-:W-:Y:S01]  /*33010*/  PRMT R102, R145, 0x5410, R144 ;  /* 0x0000541091667816 */ /* 0x002fe20000000090 */
[----:B--2---:R-:W-:Y:S05]  /*33020*/  @!P0 HADD2 R101, -R0.H0_H0, -RZ.H0_H0 ;  /* 0xa00000ff00658230 */ /* 0x004fea0000000900 */
[----:B------:R-:W-:Y:S01]  /*33030*/  PRMT R71, R101, 0x7610, R71 ;  /* 0x0000761065477816 */ /* 0x000fe20000000047 */
[----:B---3--:R-:W-:Y:S05]  /*33040*/  @!P5 HADD2 R60, -R2.H0_H0, -RZ.H0_H0 ;  /* 0xa00000ff023cd230 */ /* 0x008fea0000000900 */
[----:B------:R1:W-:Y:S01]  /*33050*/  @!P5 STL.S16 [R1+0x164], R60 ;  /* 0x0001643c0100d387 */ /* 0x0003e20000100600 */
[----:B------:R-:W-:Y:S03]  /*33060*/  PRMT R74, R60, 0x7610, R74 ;  /* 0x000076103c4a7816 */ /* 0x000fe6000000004a */
[----:B------:R-:W-:Y:S01]  /*33070*/  @!P0 STL.S16 [R1+0x160], R101 ;  /* 0x0001606501008387 */ /* 0x000fe20000100600 */
[----:B------:R-:W-:Y:S02]  /*33080*/  @!P5 PRMT R2, R74, 0x5410, RZ ;  /* 0x000054104a02d816 */ /* 0x000fe400000000ff */
[----:B------:R-:W-:Y:S03]  /*33090*/  LOP3.LUT R74, R78, 0xff, RZ, 0xc0, !PT ;  /* 0x000000ff4e4a7812 */ /* 0x000fe600078ec0ff */
[----:B------:R2:W-:Y:S01]  /*330a0*/  STG.E.U16 desc[UR22][R116.64+0xc2], R2 ;  /* 0x0000c20274007986 */ /* 0x0005e2000c101516 */
[----:B------:R-:W-:Y:S05]  /*330b0*/  PRMT R136, R74, 0x5410, R136 ;  /* 0x000054104a887816 */ /* 0x000fea0000000088 */
[--C-:B------:R-:W-:Y:S02]  /*330c0*/  HSET2.LE.AND R136, R136, R220.reuse, PT ;  /* 0x000000dc88887233 */ /* 0x100fe40003803000 */
[----:B-1----:R-:W-:Y:S01]  /*330d0*/  LOP3.LUT R60, R156, 0xff00ff, RZ, 0xc0, !PT ;  /* 0x00ff00ff9c3c7812 */ /* 0x002fe200078ec0ff */
[----:B----4-:R-:W-:Y:S04]  /*330e0*/  @!P4 HADD2 R75, -R98.H1_H1, -RZ.H0_H0 ;  /* 0xa00000ff624bc230 */ /* 0x010fe80000000d00 */
[--C-:B------:R-:W-:Y:S02]  /*330f0*/  HSET2.LE.AND R47, R60, R220.reuse, PT ;  /* 0x000000dc3c2f7233 */ /* 0x100fe40003803000 */
[----:B------:R-:W-:Y:S02]  /*33100*/  PRMT R60, R0, 0x5410, R56 ;  /* 0x00005410003c7816 */ /* 0x000fe40000000038 */
[----:B------:R-:W-:Y:S02]  /*33110*/  @!P0 PRMT R0, R71, 0x5410, RZ ;  /* 0x0000541047008816 */ /* 0x000fe400000000ff */
[----:B------:R-:W-:Y:S01]  /*33120*/  LOP3.LUT R47, R65, R47, RZ, 0xc0, !PT ;  /* 0x0000002f412f7212 */ /* 0x000fe200078ec0ff */
[----:B--2---:R-:W-:Y:S01]  /*33130*/  IMAD.WIDE R2, R250, -0x70, R68 ;  /* 0xffffff90fa027825 */ /* 0x004fe200078e0244 */
[----:B------:R-:W-:Y:S02]  /*33140*/  SHF.R.U32.HI R65, RZ, 0x18, R127 ;  /* 0x00000018ff417819 */ /* 0x000fe4000001167f */
[----:B------:R-:W-:Y:S02]  /*33150*/  ISETP.LE.U32.AND P0, PT, R74, UR9, PT ;  /* 0x000000094a007c0c */ /* 0x000fe4000bf03070 */
[----:B------:R1:W-:Y:S01]  /*33160*/  STG.E.U16 desc[UR22][R2.64+0xc0], R0 ;  /* 0x0000c00002007986 */ /* 0x0003e2000c101516 */
[----:B------:R-:W-:Y:S01]  /*33170*/  ISETP.LE.U32.AND P1, PT, R65, UR9, PT ;  /* 0x0000000941007c0c */ /* 0x000fe2000bf23070 */
[-C--:B------:R-:W-:Y:S05]  /*33180*/  HMMA.16816.F32 R4, R44, R52.reuse, R4 ;  /* 0x000000342c04723c */ /* 0x080fea0000001804 */
[----:B------:R-:W-:Y:S01]  /*33190*/  IMAD.WIDE R68, R250, 0x70, R2 ;  /* 0x00000070fa447825 */ /* 0x000fe200078e0202 */
[----:B------:R-:W-:Y:S02]  /*331a0*/  PRMT R71, R187, 0x5410, R186 ;  /* 0x00005410bb477816 */ /* 0x000fe400000000ba */
[C---:B------:R-:W-:Y:S04]  /*331b0*/  HMMA.16816.F32 R8, R48.reuse, R52, R8 ;  /* 0x000000343008723c */ /* 0x040fe80000001808 */
[----:B------:R-:W-:Y:S01]  /*331c0*/  @!P1 HADD2 R80, -R56.H0_H0, -RZ.H0_H0 ;  /* 0xa00000ff38509230 */ /* 0x000fe20000000900 */
[----:B------:R-:W-:Y:S01]  /*331d0*/  PRMT R52, R75, 0x7610, R52 ;  /* 0x000076104b347816 */ /* 0x000fe20000000034 */
[----:B------:R-:W-:Y:S02]  /*331e0*/  @!P0 HADD2 R76, -R98.H0_H0, -RZ.H0_H0 ;  /* 0xa00000ff624c8230 */ /* 0x000fe40000000900 */
[-C--:B------:R-:W-:Y:S01]  /*331f0*/  HMMA.16816.F32 R12, R48, R54.reuse, R12 ;  /* 0x00000036300c723c */ /* 0x080fe2000000180c */
[----:B------:R-:W-:Y:S02]  /*33200*/  @!P1 STL.S16 [R1+0x154], R80 ;  /* 0x0001545001009387 */ /* 0x000fe40000100600 */
[----:B------:R-:W-:Y:S02]  /*33210*/  @!P4 PRMT R90, R52, 0x5410, RZ ;  /* 0x00005410345ac816 */ /* 0x000fe400000000ff */
[----:B------:R2:W-:Y:S01]  /*33220*/  @!P0 STL.S16 [R1+0x150], R76 ;  /* 0x0001504c01008387 */ /* 0x0005e20000100600 */
[----:B------:R-:W-:Y:S02]  /*33230*/  PRMT R57, R76, 0x7610, R57 ;  /* 0x000076104c397816 */ /* 0x000fe40000000039 */
[C---:B------:R-:W-:Y:S01]  /*33240*/  HMMA.16816.F32 R16, R44.reuse, R54, R16 ;  /* 0x000000362c10723c */ /* 0x040fe20000001810 */
[----:B------:R-:W3:Y:S03]  /*33250*/  LDSM.16.MT88.4 R52, [R212+0x5400] ;  /* 0x00540000d434783b */ /* 0x000ee60000004200 */
[----:B------:R-:W-:Y:S01]  /*33260*/  @!P0 PRMT R84, R57, 0x5410, RZ ;  /* 0x0000541039548816 */ /* 0x000fe200000000ff */
[----:B------:R-:W-:Y:S01]  /*33270*/  IMAD.MOV.U32 R57, RZ, RZ, R86 ;  /* 0x000000ffff397224 */ /* 0x000fe200078e0056 */
[----:B-1----:R-:W-:Y:S02]  /*33280*/  PRMT R0, R80, 0x7610, R0 ;  /* 0x0000761050007816 */ /* 0x002fe40000000000 */
[-C--:B------:R-:W-:Y:S01]  /*33290*/  HMMA.16816.F32 R20, R44, R40.reuse, R20 ;  /* 0x000000282c14723c */ /* 0x080fe20000001814 */
[----:B------:R1:W-:Y:S02]  /*332a0*/  @!P4 STL.S16 [R1+0x14c], R75 ;  /* 0x00014c4b0100c387 */ /* 0x0003e40000100600 */
[----:B------:R-:W-:Y:S02]  /*332b0*/  ISETP.LE.U32.AND P4, PT, R125, UR9, PT ;  /* 0x000000097d007c0c */ /* 0x000fe4000bf83070 */
[----:B------:R4:W4:Y:S01]  /*332c0*/  LDL.S16 R104, [R1+0x148] ;  /* 0x0001480001687983 */ /* 0x0009220000100600 */
[----:B------:R-:W-:Y:S02]  /*332d0*/  @!P1 PRMT R56, R0, 0x5410, RZ ;  /* 0x0000541000389816 */ /* 0x000fe400000000ff */
[----:B------:R-:W-:Y:S01]  /*332e0*/  ISETP.GT.U32.AND P1, PT, R151, UR9, PT ;  /* 0x0000000997007c0c */ /* 0x000fe2000bf24070 */
[C---:B------:R-:W-:Y:S02]  /*332f0*/  HMMA.16816.F32 R24, R48.reuse, R40, R24 ;  /* 0x000000283018723c */ /* 0x040fe40000001818 */
[----:B------:R3:W-:Y:S02]  /*33300*/  STG.E.U16 desc[UR22][R2.64+0xc2], R56 ;  /* 0x0000c23802007986 */ /* 0x0007e4000c101516 */
[----:B------:R-:W-:Y:S02]  /*33310*/  LOP3.LUT R0, R189, 0xff, RZ, 0xc0, !PT ;  /* 0x000000ffbd007812 */ /* 0x000fe400078ec0ff */
[----:B------:R-:W-:Y:S01]  /*33320*/  STG.E.U16 desc[UR22][R68.64+0xc0], R163 ;  /* 0x0000c0a344007986 */ /* 0x000fe2000c101516 */
[--C-:B------:R-:W-:Y:S01]  /*33330*/  HSET2.LE.AND R41, R70, R220.reuse, PT ;  /* 0x000000dc46297233 */ /* 0x100fe20003803000 */
[-C--:B------:R-:W-:Y:S02]  /*33340*/  HMMA.16816.F32 R28, R48, R42.reuse, R28 ;  /* 0x0000002a301c723c */ /* 0x080fe4000000181c */
[----:B------:R-:W-:Y:S01]  /*33350*/  LDSM.16.MT88.4 R160, [R212+0x5c00] ;  /* 0x005c0000d4a0783b */ /* 0x000fe20000004200 */
[C---:B------:R-:W-:Y:S02]  /*33360*/  ISETP.LE.U32.AND P0, PT, R0.reuse, UR9, PT ;  /* 0x0000000900007c0c */ /* 0x040fe4000bf03070 */
[----:B------:R-:W-:Y:S02]  /*33370*/  PRMT R101, R0, 0x5410, R151 ;  /* 0x0000541000657816 */ /* 0x000fe40000000097 */
[----:B------:R-:W-:Y:S01]  /*33380*/  PRMT R0, R223, 0x7610, R0 ;  /* 0x00007610df007816 */ /* 0x000fe20000000000 */
[----:B------:R-:W-:Y:S02]  /*33390*/  HMMA.16816.F32 R32, R44, R42, R32 ;  /* 0x0000002a2c20723c */ /* 0x000fe40000001820 */
[----:B------:R-:W3:Y:S02]  /*333a0*/  LDSM.16.MT88.4 R44, [R64+0x1400] ;  /* 0x00140000402c783b */ /* 0x000ee40000004200 */
[----:B------:R-:W-:Y:S02]  /*333b0*/  LOP3.LUT R50, R59, R41, RZ, 0xc0, !PT ;  /* 0x000000293b327212 */ /* 0x000fe400078ec0ff */
[----:B--2---:R-:W-:Y:S02]  /*333c0*/  PRMT R76, R204, 0x5410, R203 ;  /* 0x00005410cc4c7816 */ /* 0x004fe400000000cb */
[----:B-1----:R-:W-:Y:S02]  /*333d0*/  PRMT R75, R226, 0x5410, R207 ;  /* 0x00005410e24b7816 */ /* 0x002fe400000000cf */
[----:B------:R1:W5:Y:S01]  /*333e0*/  LDL.LU R223, [R1+0x35c] ;  /* 0x00035c0001df7983 */ /* 0x0003620000300800 */
[----:B------:R-:W-:Y:S02]  /*333f0*/  PRMT R80, R67, 0x5410, R65 ;  /* 0x0000541043507816 */ /* 0x000fe40000000041 */
[----:B---3--:R-:W-:Y:S01]  /*33400*/  PRMT R3, R247, 0x7610, R3 ;  /* 0x00007610f7037816 */ /* 0x008fe20000000003 */
[----:B------:R2:W-:Y:S01]  /*33410*/  STG.E.U16 desc[UR22][R68.64+0xc2], R112 ;  /* 0x0000c27044007986 */ /* 0x0005e2000c101516 */
[----:B------:R-:W-:Y:S01]  /*33420*/  IMAD.MOV.U32 R56, RZ, RZ, R87 ;  /* 0x000000ffff387224 */ /* 0x000fe200078e0057 */
[--C-:B------:R-:W-:Y:S02]  /*33430*/  HSET2.LE.AND R41, R75, R220.reuse, PT ;  /* 0x000000dc4b297233 */ /* 0x100fe40003803000 */
[----:B------:R1:W5:Y:S01]  /*33440*/  LDL.LU R247, [R1+0x358] ;  /* 0x0003580001f77983 */ /* 0x0003620000300800 */
[--C-:B------:R-:W-:Y:S02]  /*33450*/  HSET2.LE.AND R42, R76, R220.reuse, PT ;  /* 0x000000dc4c2a7233 */ /* 0x100fe40003803000 */
[----:B------:R-:W-:Y:S01]  /*33460*/  LOP3.LUT R41, R58, R41, RZ, 0xc0, !PT ;  /* 0x000000293a297212 */ /* 0x000fe200078ec0ff */
[----:B------:R1:W3:Y:S01]  /*33470*/  LDL.S16 R87, [R1+0x140] ;  /* 0x0001400001577983 */ /* 0x0002e20000100600 */
[----:B------:R-:W-:Y:S02]  /*33480*/  PRMT R65, R120, 0x5410, R206 ;  /* 0x0000541078417816 */ /* 0x000fe400000000ce */
[----:B------:R-:W-:Y:S01]  /*33490*/  LOP3.LUT R42, R56, R42, RZ, 0xc0, !PT ;  /* 0x0000002a382a7212 */ /* 0x000fe200078ec0ff */
[----:B------:R1:W3:Y:S01]  /*334a0*/  LDL.S16 R86, [R1+0x144] ;  /* 0x0001440001567983 */ /* 0x0002e20000100600 */
[----:B------:R-:W-:Y:S01]  /*334b0*/  PRMT R67, R107, 0x5410, R132 ;  /* 0x000054106b437816 */ /* 0x000fe20000000084 */
[----:B------:R-:W-:Y:S01]  /*334c0*/  IMAD.MOV.U32 R132, RZ, RZ, R37 ;  /* 0x000000ffff847224 */ /* 0x000fe200078e0025 */
[--C-:B------:R-:W-:Y:S01]  /*334d0*/  HSET2.LE.AND R2, R65, R220.reuse, PT ;  /* 0x000000dc41027233 */ /* 0x100fe20003803000 */
[----:B------:R1:W3:Y:S01]  /*334e0*/  LDL.S16 R85, [R1+0x13c] ;  /* 0x00013c0001557983 */ /* 0x0002e20000100600 */
[----:B------:R-:W-:Y:S02]  /*334f0*/  LOP3.LUT R65, R71, 0xff00ff, RZ, 0xc0, !PT ;  /* 0x00ff00ff47417812 */ /* 0x000fe400078ec0ff */
[--C-:B------:R-:W-:Y:S01]  /*33500*/  HSET2.LE.AND R40, R67, R220.reuse, PT ;  /* 0x000000dc43287233 */ /* 0x100fe20003803000 */
[----:B------:R-:W-:Y:S01]  /*33510*/  STG.E.U16 desc[UR22][R118.64+0xc0], R106 ;  /* 0x0000c06a76007986 */ /* 0x000fe2000c101516 */
[----:B------:R-:W-:Y:S02]  /*33520*/  LOP3.LUT R48, R63, R2, RZ, 0xc0, !PT ;  /* 0x000000023f307212 */ /* 0x000fe400078ec0ff */
[--C-:B------:R-:W-:Y:S01]  /*33530*/  HSET2.LE.AND R51, R65, R220.reuse, PT ;  /* 0x000000dc41337233 */ /* 0x100fe20003803000 */
[----:B------:R-:W-:Y:S01]  /*33540*/  STG.E.U16 desc[UR22][R118.64+0xc2], R109 ;  /* 0x0000c26d76007986 */ /* 0x000fe2000c101516 */
[----:B------:R-:W-:Y:S01]  /*33550*/  LOP3.LUT R49, R62, R40, RZ, 0xc0, !PT ;  /* 0x000000283e317212 */ /* 0x000fe200078ec0ff */
[----:B------:R-:W-:Y:S01]  /*33560*/  IMAD.MOV.U32 R65, RZ, RZ, R92 ;  /* 0x000000ffff417224 */ /* 0x000fe200078e005c */
[----:B------:R-:W-:Y:S01]  /*33570*/  PRMT R62, R0, 0x5410, R3 ;  /* 0x00005410003e7816 */ /* 0x000fe20000000003 */
[----:B--2---:R-:W-:Y:S01]  /*33580*/  IMAD.WIDE R68, R250, -0x70, R68 ;  /* 0xffffff90fa447825 */ /* 0x004fe200078e0244 */
[----:B------:R-:W-:Y:S02]  /*33590*/  PRMT R2, R78, 0x7632, R2 ;  /* 0x000076324e027816 */ /* 0x000fe40000000002 */
[----:B------:R-:W-:Y:S02]  /*335a0*/  LOP3.LUT R51, R61, R51, RZ, 0xc0, !PT ;  /* 0x000000333d337212 */ /* 0x000fe400078ec0ff */
[----:B------:R-:W-:Y:S01]  /*335b0*/  LOP3.LUT R61, R2, 0xff, RZ, 0xc0, !PT ;  /* 0x000000ff023d7812 */ /* 0x000fe200078ec0ff */
[----:B------:R-:W-:Y:S01]  /*335c0*/  IMAD.MOV.U32 R2, RZ, RZ, R88 ;  /* 0x000000ffff027224 */ /* 0x000fe200078e0058 */
[----:B------:R-:W-:Y:S02]  /*335d0*/  LOP3.LUT R43, R77, 0xff00ff, RZ, 0xc0, !PT ;  /* 0x00ff00ff4d2b7812 */ /* 0x000fe400078ec0ff */
[--C-:B------:R-:W-:Y:S01]  /*335e0*/  HSET2.LE.AND R40, R72, R220.reuse, PT ;  /* 0x000000dc48287233 */ /* 0x100fe20003803000 */
[-C--:B------:R-:W-:Y:S05]  /*335f0*/  HMMA.16816.F32 R4, R48, R52.reuse, R4 ;  /* 0x000000343004723c */ /* 0x080fea0000001804 */
[--C-:B------:R-:W-:Y:S02]  /*33600*/  HSET2.LE.AND R43, R43, R220.reuse, PT ;  /* 0x000000dc2b2b7233 */ /* 0x100fe40003803000 */
[----:B------:R-:W-:Y:S02]  /*33610*/  LOP3.LUT R40, R57, R40, RZ, 0xc0, !PT ;  /* 0x0000002839287212 */ /* 0x000fe400078ec0ff */
[----:B------:R-:W-:Y:S02]  /*33620*/  PRMT R67, R97, 0x7610, R67 ;  /* 0x0000761061437816 */ /* 0x000fe40000000043 */
[----:B------:R-:W-:Y:S02]  /*33630*/  LOP3.LUT R43, R2, R43, RZ, 0xc0, !PT ;  /* 0x0000002b022b7212 */ /* 0x000fe400078ec0ff */
[----:B------:R-:W-:Y:S05]  /*33640*/  PRMT R2, R216, 0x7610, R2 ;  /* 0x00007610d8027816 */ /* 0x000fea0000000002 */
[C---:B------:R-:W-:Y:S04]  /*33650*/  HMMA.16816.F32 R8, R40.reuse, R52, R8 ;  /* 0x000000342808723c */ /* 0x040fe80000001808 */
[----:B------:R-:W-:Y:S04]  /*33660*/  LOP3.LUT R52, R177, 0xff, RZ, 0xc0, !PT ;  /* 0x000000ffb1347812 */ /* 0x000fe800078ec0ff */
[C---:B------:R-:W-:Y:S01]  /*33670*/  ISETP.LE.U32.AND P5, PT, R52.reuse, UR9, PT ;  /* 0x0000000934007c0c */ /* 0x040fe2000bfa3070 */
[-C--:B------:R-:W-:Y:S03]  /*33680*/  HMMA.16816.F32 R12, R40, R54.reuse, R12 ;  /* 0x00000036280c723c */ /* 0x080fe6000000180c */
[----:B------:R-:W-:Y:S02]  /*33690*/  PRMT R154, R52, 0x5410, R154 ;  /* 0x00005410349a7816 */ /* 0x000fe4000000009a */
[----:B------:R-:W-:Y:S03]  /*336a0*/  SHF.R.U32.HI R52, RZ, 0x18, R78 ;  /* 0x00000018ff347819 */ /* 0x000fe6000001164e */
[C---:B------:R-:W-:Y:S04]  /*336b0*/  HMMA.16816.F32 R16, R48.reuse, R54, R16 ;  /* 0x000000363010723c */ /* 0x040fe80000001810 */
[----:B------:R-:W-:Y:S02]  /*336c0*/  PRMT R137, R61, 0x5410, R52 ;  /* 0x000054103d897816 */ /* 0x000fe40000000034 */
[----:B------:R-:W-:Y:S02]  /*336d0*/  LOP3.LUT R55, R103, 0xff00ff, RZ, 0xc0, !PT ;  /* 0x00ff00ff67377812 */ /* 0x000fe400078ec0ff */
[-C--:B------:R-:W-:Y:S03]  /*336e0*/  HMMA.16816.F32 R20, R48, R44.reuse, R20 ;  /* 0x0000002c3014723c */ /* 0x080fe60000001814 */
[--C-:B------:R-:W-:Y:S02]  /*336f0*/  HSET2.LE.AND R55, R55, R220.reuse, PT ;  /* 0x000000dc37377233 */ /* 0x100fe40003803000 */
[--C-:B------:R-:W-:Y:S02]  /*33700*/  HSET2.LE.AND R54, R101, R220.reuse, PT ;  /* 0x000000dc65367233 */ /* 0x100fe40003803000 */
[--C-:B------:R-:W-:Y:S01]  /*33710*/  HSET2.LE.AND R137, R137, R220.reuse, PT ;  /* 0x000000dc89897233 */ /* 0x100fe20003803000 */
[C---:B------:R-:W-:Y:S04]  /*33720*/  HMMA.16816.F32 R24, R40.reuse, R44, R24 ;  /* 0x0000002c2818723c */ /* 0x040fe80000001818 */
[--C-:B------:R-:W-:Y:S02]  /*33730*/  HSET2.LE.AND R44, R82, R220.reuse, PT ;  /* 0x000000dc522c7233 */ /* 0x100fe40003803000 */
[--C-:B------:R-:W-:Y:S02]  /*33740*/  HSET2.LE.AND R45, R96, R220.reuse, PT ;  /* 0x000000dc602d7233 */ /* 0x100fe40003803000 */
[-C--:B------:R-:W-:Y:S01]  /*33750*/  HMMA.16816.F32 R28, R40, R46.reuse, R28 ;  /* 0x0000002e281c723c */ /* 0x080fe2000000181c */
[----:B------:R-:W-:Y:S02]  /*33760*/  LDSM.16.MT88.4 R40, [R64+0x1800] ;  /* 0x001800004028783b */ /* 0x000fe40000004200 */
[----:B------:R-:W-:Y:S02]  /*33770*/  LOP3.LUT R54, R62, R54, RZ, 0xc0, !PT ;  /* 0x000000363e367212 */ /* 0x000fe400078ec0ff */
[--C-:B------:R-:W-:Y:S03]  /*33780*/  HSET2.LE.AND R154, R154, R220.reuse, PT ;  /* 0x000000dc9a9a7233 */ /* 0x100fe60003803000 */
[----:B------:R-:W-:Y:S04]  /*33790*/  HMMA.16816.F32 R32, R48, R46, R32 ;  /* 0x0000002e3020723c */ /* 0x000fe80000001820 */
[----:B------:R-:W-:Y:S02]  /*337a0*/  PRMT R48, R213, 0x7610, R48 ;  /* 0x00007610d5307816 */ /* 0x000fe40000000030 */
[----:B------:R-:W-:Y:S01]  /*337b0*/  PRMT R51, R97, 0x7632, R51 ;  /* 0x0000763261337816 */ /* 0x000fe20000000033 */
[----:B----4-:R-:W-:Y:S05]  /*337c0*/  @!P0 HADD2 R104, -R0.H0_H0, -RZ.H0_H0 ;  /* 0xa00000ff00688230 */ /* 0x010fea0000000900 */
[----:B------:R-:W-:Y:S01]  /*337d0*/  @!P0 STL.S16 [R1+0x148], R104 ;  /* 0x0001486801008387 */ /* 0x000fe20000100600 */
[----:B------:R-:W-:Y:S03]  /*337e0*/  PRMT R89, R104, 0x7610, R89 ;  /* 0x0000761068597816 */ /* 0x000fe60000000059 */
[----:B------:R1:W2:Y:S01]  /*337f0*/  LDL.S16 R59, [R1+0x138] ;  /* 0x00013800013b7983 */ /* 0x0002a20000100600 */
[----:B------:R-:W-:Y:S02]  /*33800*/  @!P0 PRMT R0, R89, 0x5410, RZ ;  /* 0x0000541059008816 */ /* 0x000fe400000000ff */
[----:B------:R-:W-:Y:S01]  /*33810*/  ISETP.LE.U32.AND P0, PT, R61, UR9, PT ;  /* 0x000000093d007c0c */ /* 0x000fe2000bf03070 */
[----:B------:R1:W4:Y:S01]  /*33820*/  LDL.S16 R63, [R1+0x134] ;  /* 0x00013400013f7983 */ /* 0x0003220000100600 */
[----:B------:R-:W1:Y:S03]  /*33830*/  MUFU.EX2 R61, R130 ;  /* 0x00000082003d7308 */ /* 0x000e660000000800 */
[----:B------:R1:W-:Y:S08]  /*33840*/  STG.E.U16 desc[UR22][R116.64+0xd0], R0 ;  /* 0x0000d00074007986 */ /* 0x0003f0000c101516 */
[----:B---3--:R-:W-:Y:S01]  /*33850*/  @!P0 HADD2 R87, -R97.H0_H0, -RZ.H0_H0 ;  /* 0xa00000ff61578230 */ /* 0x008fe20000000900 */
[----:B-1----:R-:W-:Y:S01]  /*33860*/  PRMT R0, R217, 0x7610, R0 ;  /* 0x00007610d9007816 */ /* 0x002fe20000000000 */
[----:B------:R-:W-:Y:S03]  /*33870*/  @P1 HADD2 R86, -R3.H0_H0, -RZ.H0_H0 ;  /* 0xa00000ff03561230 */ /* 0x000fe60000000900 */
[----:B------:R-:W-:Y:S01]  /*33880*/  @!P0 STL.S16 [R1+0x140], R87 ;  /* 0x0001405701008387 */ /* 0x000fe20000100600 */
[----:B------:R-:W-:Y:S01]  /*33890*/  PRMT R58, R87, 0x7610, R58 ;  /* 0x00007610573a7816 */ /* 0x000fe2000000003a */
[----:B------:R-:W-:Y:S02]  /*338a0*/  @P3 HADD2 R85, -R0.H0_H0, -RZ.H0_H0 ;  /* 0xa00000ff00553230 */ /* 0x000fe40000000900 */
[----:B------:R-:W-:Y:S01]  /*338b0*/  @P1 STL.S16 [R1+0x144], R86 ;  /* 0x0001445601001387 */ /* 0x000fe20000100600 */
[----:B------:R-:W-:Y:S02]  /*338c0*/  @!P0 PRMT R67, R58, 0x5410, RZ ;  /* 0x000054103a438816 */ /* 0x000fe400000000ff */
[----:B------:R-:W-:Y:S01]  /*338d0*/  ISETP.LE.U32.AND P0, PT, R52, UR9, PT ;  /* 0x0000000934007c0c */ /* 0x000fe2000bf03070 */
[----:B------:R1:W5:Y:S01]  /*338e0*/  LDL.LU R217, [R1+0x354] ;  /* 0x0003540001d97983 */ /* 0x0003620000300800 */
[----:B------:R-:W-:Y:S02]  /*338f0*/  PRMT R57, R86, 0x7610, R57 ;  /* 0x0000761056397816 */ /* 0x000fe40000000039 */
[----:B------:R-:W-:Y:S01]  /*33900*/  PRMT R56, R85, 0x7610, R56 ;  /* 0x0000761055387816 */ /* 0x000fe20000000038 */
[----:B------:R1:W5:Y:S01]  /*33910*/  LDL.LU R216, [R1+0x350] ;  /* 0x0003500001d87983 */ /* 0x0003620000300800 */
[----:B------:R-:W-:Y:S02]  /*33920*/  @P1 PRMT R3, R57, 0x5410, RZ ;  /* 0x0000541039031816 */ /* 0x000fe400000000ff */
[--C-:B------:R-:W-:Y:S01]  /*33930*/  HSET2.LE.AND R52, R81, R220.reuse, PT ;  /* 0x000000dc51347233 */ /* 0x100fe20003803000 */
[----:B------:R-:W-:Y:S04]  /*33940*/  @P3 STL.S16 [R1+0x13c], R85 ;  /* 0x00013c5501003387 */ /* 0x000fe80000100600 */
[----:B------:R3:W-:Y:S01]  /*33950*/  STG.E.U16 desc[UR22][R116.64+0xd2], R3 ;  /* 0x0000d20374007986 */ /* 0x0007e2000c101516 */
[----:B------:R-:W-:Y:S02]  /*33960*/  LOP3.LUT R52, R66, R52, RZ, 0xc0, !PT ;  /* 0x0000003442347212 */ /* 0x000fe400078ec0ff */
[----:B---3--:R-:W-:Y:S02]  /*33970*/  PRMT R3, R0, 0x5410, R2 ;  /* 0x0000541000037816 */ /* 0x008fe40000000002 */
[----:B------:R-:W-:Y:S02]  /*33980*/  @P3 PRMT R0, R56, 0x5410, RZ ;  /* 0x0000541038003816 */ /* 0x000fe400000000ff */
[----:B------:R-:W-:Y:S02]  /*33990*/  ISETP.GT.U32.AND P3, PT, R142, UR9, PT ;  /* 0x000000098e007c0c */ /* 0x000fe4000bf64070 */
[----:B------:R-:W-:Y:S01]  /*339a0*/  LOP3.LUT R55, R3, R55, RZ, 0xc0, !PT ;  /* 0x0000003703377212 */ /* 0x000fe200078ec0ff */
[----:B------:R3:W-:Y:S01]  /*339b0*/  STG.E.U16 desc[UR22][R68.64+0xd0], R0 ;  /* 0x0000d00044007986 */ /* 0x0007e2000c101516 */
[----:B------:R-:W-:Y:S04]  /*339c0*/  PRMT R3, R214, 0x7610, R3 ;  /* 0x00007610d6037816 */ /* 0x000fe80000000003 */
[----:B------:R-:W-:Y:S02]  /*339d0*/  PRMT R49, R3, 0x5410, R48 ;  /* 0x0000541003317816 */ /* 0x000fe40000000030 */
[----:B---3--:R-:W-:Y:S04]  /*339e0*/  LOP3.LUT R0, R126, 0xff, RZ, 0xc0, !PT ;  /* 0x000000ff7e007812 */ /* 0x008fe800078ec0ff */
[C---:B------:R-:W-:Y:S02]  /*339f0*/  ISETP.LE.U32.AND P1, PT, R0.reuse, UR9, PT ;  /* 0x0000000900007c0c */ /* 0x040fe4000bf23070 */
[----:B------:R-:W-:Y:S01]  /*33a00*/  PRMT R152, R0, 0x5410, R152 ;  /* 0x0000541000987816 */ /* 0x000fe20000000098 */
[----:B------:R-:W-:Y:S04]  /*33a10*/  IMAD.MOV.U32 R0, RZ, RZ, R94 ;  /* 0x000000ffff007224 */ /* 0x000fe800078e005e */
[--C-:B------:R-:W-:Y:S02]  /*33a20*/  HSET2.LE.AND R152, R152, R220.reuse, PT ;  /* 0x000000dc98987233 */ /* 0x100fe40003803000 */
[----:B------:R-:W-:Y:S02]  /*33a30*/  LOP3.LUT R44, R0, R44, RZ, 0xc0, !PT ;  /* 0x0000002c002c7212 */ /* 0x000fe400078ec0ff */
[--C-:B------:R-:W-:Y:S02]  /*33a40*/  HSET2.LE.AND R0, R91, R220.reuse, PT ;  /* 0x000000dc5b007233 */ /* 0x100fe40003803000 */
[----:B------:R-:W-:Y:S03]  /*33a50*/  LOP3.LUT R152, R49, R152, RZ, 0xc0, !PT ;  /* 0x0000009831987212 */ /* 0x000fe600078ec0ff */
[----:B------:R-:W-:Y:S01]  /*33a60*/  LOP3.LUT R46, R65, R0, RZ, 0xc0, !PT ;  /* 0x00000000412e7212 */ /* 0x000fe200078ec0ff */
[----:B------:R-:W-:Y:S01]  /*33a70*/  FADD.FTZ R0, R61, R215 ;  /* 0x000000d73d007221 */ /* 0x000fe20000010000 */
[----:B--2---:R-:W-:Y:S02]  /*33a80*/  @P2 HADD2 R59, -R2.H0_H0, -RZ.H0_H0 ;  /* 0xa00000ff023b2230 */ /* 0x004fe40000000900 */
[----:B----4-:R-:W-:Y:S03]  /*33a90*/  @!P0 HADD2 R63, -R97.H1_H1, -RZ.H0_H0 ;  /* 0xa00000ff613f8230 */ /* 0x010fe60000000d00 */
[----:B------:R-:W-:Y:S01]  /*33aa0*/  @P2 STL.S16 [R1+0x138], R59 ;  /* 0x0001383b01002387 */ /* 0x000fe20000100600 */
[----:B------:R-:W-:Y:S03]  /*33ab0*/  PRMT R53, R59, 0x7610, R53 ;  /* 0x000076103b357816 */ /* 0x000fe60000000035 */
[----:B------:R1:W2:Y:S01]  /*33ac0*/  LDL.S16 R70, [R1+0x12c] ;  /* 0x00012c0001467983 */ /* 0x0002a20000100600 */
[----:B------:R-:W-:Y:S02]  /*33ad0*/  @P2 PRMT R2, R53, 0x5410, RZ ;  /* 0x0000541035022816 */ /* 0x000fe400000000ff */
[----:B------:R-:W-:Y:S01]  /*33ae0*/  PRMT R71, R63, 0x7610, R71 ;  /* 0x000076103f477816 */ /* 0x000fe20000000047 */
[----:B------:R-:W3:Y:S01]  /*33af0*/  LDSM.16.MT88.4 R56, [R212+0x5800] ;  /* 0x00580000d438783b */ /* 0x000ee20000004200 */
[--C-:B------:R-:W-:Y:S02]  /*33b00*/  HSET2.LE.AND R53, R80, R220.reuse, PT ;  /* 0x000000dc50357233 */ /* 0x100fe40003803000 */
[----:B------:R-:W-:Y:S03]  /*33b10*/  @!P0 PRMT R51, R71, 0x5410, RZ ;  /* 0x0000541047338816 */ /* 0x000fe600000000ff */
[----:B------:R-:W-:Y:S02]  /*33b20*/  LOP3.LUT R53, R60, R53, RZ, 0xc0, !PT ;  /* 0x000000353c357212 */ /* 0x000fe400078ec0ff */
[----:B------:R4:W-:Y:S01]  /*33b30*/  @!P0 STL.S16 [R1+0x134], R63 ;  /* 0x0001343f01008387 */ /* 0x0009e20000100600 */
[----:B------:R-:W1:Y:S03]  /*33b40*/  MUFU.EX2 R60, R115 ;  /* 0x00000073003c7308 */ /* 0x000e660000000800 */
[----:B------:R2:W2:Y:S04]  /*33b50*/  LDL.S16 R72, [R1+0x130] ;  /* 0x0001300001487983 */ /* 0x0004a80000100600 */
[----:B------:R3:W-:Y:S04]  /*33b60*/  STG.E.U16 desc[UR22][R68.64+0xd2], R2 ;  /* 0x0000d20244007986 */ /* 0x0007e8000c101516 */
[----:B------:R2:W5:Y:S01]  /*33b70*/  LDL.LU R215, [R1+0x34c] ;  /* 0x00034c0001d77983 */ /* 0x0005620000300800 */
[C---:B-1----:R-:W-:Y:S03]  /*33b80*/  FADD.FTZ R0, R60.reuse, R0 ;  /* 0x000000003c007221 */ /* 0x042fe60000010000 */
[----:B------:R1:W5:Y:S01]  /*33b90*/  LDL.LU R214, [R1+0x348] ;  /* 0x0003480001d67983 */ /* 0x0003620000300800 */
[----:B------:R-:W-:Y:S03]  /*33ba0*/  F2FP.F16.F32.PACK_AB R61, R60, R61 ;  /* 0x0000003d3c3d723e */ /* 0x000fe600000000ff */
[----:B------:R1:W5:Y:S04]  /*33bb0*/  LDL.LU R213, [R1+0x344] ;  /* 0x0003440001d57983 */ /* 0x0003680000300800 */
[----:B------:R1:W-:Y:S01]  /*33bc0*/  STL [R1+0x32c], R0 ;  /* 0x00032c0001007387 */ /* 0x0003e20000100800 */
[----:B----4-:R-:W-:Y:S01]  /*33bd0*/  IMAD.MOV.U32 R63, RZ, RZ, R95 ;  /* 0x000000ffff3f7224 */ /* 0x010fe200078e005f */
[-C--:B---3--:R-:W-:Y:S05]  /*33be0*/  HMMA.16816.F32 R4, R52, R56.reuse, R4 ;  /* 0x000000383404723c */ /* 0x088fea0000001804 */
[----:B------:R-:W-:Y:S02]  /*33bf0*/  IMAD.MOV.U32 R2, RZ, RZ, R93 ;  /* 0x000000ffff027224 */ /* 0x000fe400078e005d */
[----:B------:R-:W-:Y:S03]  /*33c00*/  IMAD.WIDE R68, R250, 0x70, R68 ;  /* 0x00000070fa447825 */ /* 0x000fe600078e0244 */
[----:B------:R-:W-:Y:S02]  /*33c10*/  LOP3.LUT R45, R2, R45, RZ, 0xc0, !PT ;  /* 0x0000002d022d7212 */ /* 0x000fe400078ec0ff */
[----:B------:R-:W-:Y:S01]  /*33c20*/  STG.E.U16 desc[UR22][R68.64+0xd0], R114 ;  /* 0x0000d07244007986 */ /* 0x000fe2000c101516 */
[----:B------:R-:W-:Y:S03]  /*33c30*/  LOP3.LUT R2, R102, 0xff00ff, RZ, 0xc0, !PT ;  /* 0x00ff00ff66027812 */ /* 0x000fe600078ec0ff */
[----:B------:R-:W-:Y:S01]  /*33c40*/  STG.E.U16 desc[UR22][R68.64+0xd2], R100 ;  /* 0x0000d26444007986 */ /* 0x000fe2000c101516 */
[----:B-1----:R-:W-:Y:S02]  /*33c50*/  SHF.R.U32.HI R0, RZ, 0x18, R126 ;  /* 0x00000018ff007819 */ /* 0x002fe4000001167e */
[--C-:B------:R-:W-:Y:S01]  /*33c60*/  HSET2.LE.AND R2, R2, R220.reuse, PT ;  /* 0x000000dc02027233 */ /* 0x100fe20003803000 */
[----:B------:R-:W-:Y:S01]  /*33c70*/  STG.E.U16 desc[UR22][R118.64+0xd0], R113 ;  /* 0x0000d07176007986 */ /* 0x000fe2000c101516 */
[----:B------:R-:W-:Y:S03]  /*33c80*/  ISETP.LE.U32.AND P0, PT, R0, UR9, PT ;  /* 0x0000000900007c0c */ /* 0x000fe6000bf03070 */
[----:B------:R-:W-:Y:S01]  /*33c90*/  STG.E.U16 desc[UR22][R118.64+0xd2], R79 ;  /* 0x0000d24f76007986 */ /* 0x000fe2000c101516 */
[----:B------:R-:W-:Y:S02]  /*33ca0*/  LOP3.LUT R47, R63, R2, RZ, 0xc0, !PT ;  /* 0x000000023f2f7212 */ /* 0x000fe400078ec0ff */
[----:B------:R-:W-:Y:S04]  /*33cb0*/  PRMT R2, R126, 0x7632, R2 ;  /* 0x000076327e027816 */ /* 0x000fe80000000002 */
[----:B------:R-:W-:Y:S01]  /*33cc0*/  LOP3.LUT R2, R2, 0xff, RZ, 0xc0, !PT ;  /* 0x000000ff02027812 */ /* 0x000fe200078ec0ff */
[C---:B------:R-:W-:Y:S04]  /*33cd0*/  HMMA.16816.F32 R8, R44.reuse, R56, R8 ;  /* 0x000000382c08723c */ /* 0x040fe80000001808 */
[----:B------:R-:W-:Y:S01]  /*33ce0*/  PRMT R153, R2, 0x5410, R0 ;  /* 0x0000541002997816 */ /* 0x000fe20000000000 */
[----:B------:R-:W-:Y:S03]  /*33cf0*/  IMAD.MOV.U32 R0, RZ, RZ, R97 ;  /* 0x000000ffff007224 */ /* 0x000fe600078e0061 */
[-C--:B------:R-:W-:Y:S03]  /*33d00*/  HMMA.16816.F32 R12, R44, R58.reuse, R12 ;  /* 0x0000003a2c0c723c */ /* 0x080fe6000000180c */
[----:B------:R-:W-:Y:S02]  /*33d10*/  LOP3.LUT R137, R0, R137, RZ, 0xc0, !PT ;  /* 0x0000008900897212 */ /* 0x000fe400078ec0ff */
[----:B------:R-:W-:Y:S02]  /*33d20*/  PRMT R0, R188, 0x7610, R0 ;  /* 0x00007610bc007816 */ /* 0x000fe40000000000 */
[--C-:B------:R-:W-:Y:S01]  /*33d30*/  HSET2.LE.AND R153, R153, R220.reuse, PT ;  /* 0x000000dc99997233 */ /* 0x100fe20003803000 */
[C---:B------:R-:W-:Y:S08]  /*33d40*/  HMMA.16816.F32 R16, R52.reuse, R58, R16 ;  /* 0x0000003a3410723c */ /* 0x040ff00000001810 */
[-C--:B------:R-:W-:Y:S08]  /*33d50*/  HMMA.16816.F32 R20, R52, R40.reuse, R20 ;  /* 0x000000283414723c */ /* 0x080ff00000001814 */
[C---:B------:R-:W-:Y:S08]  /*33d60*/  HMMA.16816.F32 R24, R44.reuse, R40, R24 ;  /* 0x000000282c18723c */ /* 0x040ff00000001818 */
[-C--:B------:R-:W-:Y:S01]  /*33d70*/  HMMA.16816.F32 R28, R44, R42.reuse, R28 ;  /* 0x0000002a2c1c723c */ /* 0x080fe2000000181c */
[----:B------:R-:W1:Y:S07]  /*33d80*/  LDSM.16.MT88.4 R44, [R64+0x1c00] ;  /* 0x001c0000402c783b */ /* 0x000e6e0000004200 */
[----:B------:R-:W-:Y:S04]  /*33d90*/  HMMA.16816.F32 R32, R52, R42, R32 ;  /* 0x0000002a3420723c */ /* 0x000fe80000001820 */
[----:B--2---:R-:W-:Y:S05]  /*33da0*/  @!P4 HADD2 R70, -R48.H0_H0, -RZ.H0_H0 ;  /* 0xa00000ff3046c230 */ /* 0x004fea0000000900 */
[----:B------:R-:W-:Y:S04]  /*33db0*/  PRMT R50, R70, 0x7610, R50 ;  /* 0x0000761046327816 */ /* 0x000fe80000000032 */
[----:B------:R-:W-:Y:S01]  /*33dc0*/  @!P4 PRMT R48, R50, 0x5410, RZ ;  /* 0x000054103230c816 */ /* 0x000fe200000000ff */
[----:B------:R-:W-:Y:S04]  /*33dd0*/  IMAD.MOV.U32 R50, RZ, RZ, R73 ;  /* 0x000000ffff327224 */ /* 0x000fe800078e0049 */
[----:B------:R2:W-:Y:S01]  /*33de0*/  STG.E.U16 desc[UR22][R116.64+0xe2], R48 ;  /* 0x0000e23074007986 */ /* 0x0005e2000c101516 */
[----:B------:R-:W-:Y:S01]  /*33df0*/  LOP3.LUT R154, R50, R154, RZ, 0xc0, !PT ;  /* 0x0000009a329a7212 */ /* 0x000fe200078ec0ff */
[----:B------:R-:W-:Y:S05]  /*33e00*/  @!P1 HADD2 R72, -R3.H0_H0, -RZ.H0_H0 ;  /* 0xa00000ff03489230 */ /* 0x000fea0000000900 */
[----:B------:R-:W-:Y:S01]  /*33e10*/  @!P1 STL.S16 [R1+0x130], R72 ;  /* 0x0001304801009387 */ /* 0x000fe20000100600 */
[----:B------:R-:W-:Y:S03]  /*33e20*/  PRMT R60, R72, 0x7610, R60 ;  /* 0x00007610483c7816 */ /* 0x000fe6000000003c */
[----:B------:R4:W3:Y:S01]  /*33e30*/  LDL.S16 R57, [R1+0x128] ;  /* 0x0001280001397983 */ /* 0x0008e20000100600 */
[----:B------:R-:W-:Y:S02]  /*33e40*/  @!P1 PRMT R3, R60, 0x5410, RZ ;  /* 0x000054103c039816 */ /* 0x000fe400000000ff */
[----:B------:R-:W-:Y:S01]  /*33e50*/  ISETP.LE.U32.AND P1, PT, R2, UR9, PT ;  /* 0x0000000902007c0c */ /* 0x000fe2000bf23070 */
[----:B------:R4:W4:Y:S01]  /*33e60*/  LDL.S16 R56, [R1+0x124] ;  /* 0x0001240001387983 */ /* 0x0009220000100600 */
[----:B------:R-:W-:Y:S03]  /*33e70*/  IMAD.MOV.U32 R2, RZ, RZ, R98 ;  /* 0x000000ffff027224 */ /* 0x000fe600078e0062 */
[----:B------:R-:W-:Y:S01]  /*33e80*/  @!P4 STL.S16 [R1+0x12c], R70 ;  /* 0x00012c460100c387 */ /* 0x000fe20000100600 */
[----:B------:R-:W-:Y:S02]  /*33e90*/  ISETP.GT.U32.AND P4, PT, R122, UR9, PT ;  /* 0x000000097a007c0c */ /* 0x000fe4000bf84070 */
[----:B------:R-:W-:Y:S01]  /*33ea0*/  LOP3.LUT R136, R2, R136, RZ, 0xc0, !PT ;  /* 0x0000008802887212 */ /* 0x000fe200078ec0ff */
[----:B------:R1:W5:Y:S01]  /*33eb0*/  LDL.LU R188, [R1+0x340] ;  /* 0x0003400001bc7983 */ /* 0x0003620000300800 */
[----:B------:R-:W-:Y:S03]  /*33ec0*/  PRMT R2, R142, 0x5410, R157 ;  /* 0x000054108e027816 */ /* 0x000fe6000000009d */
[----:B------:R1:W4:Y:S01]  /*33ed0*/  LDL.S16 R60, [R1+0x11c] ;  /* 0x00011c00013c7983 */ /* 0x0003220000100600 */
[----:B------:R-:W-:Y:S02]  /*33ee0*/  LOP3.LUT R155, R2, 0xff00ff, RZ, 0xc0, !PT ;  /* 0x00ff00ff029b7812 */ /* 0x000fe400078ec0ff */
[----:B------:R-:W-:Y:S01]  /*33ef0*/  PRMT R2, R219, 0x7610, R2 ;  /* 0x00007610db027816 */ /* 0x000fe20000000002 */
[----:B------:R1:W4:Y:S01]  /*33f00*/  LDL.S16 R62, [R1+0x120] ;  /* 0x00012000013e7983 */ /* 0x0003220000100600 */
[----:B--2---:R-:W-:Y:S01]  /*33f10*/  LOP3.LUT R48, R128, 0xff, RZ, 0xc0, !PT ;  /* 0x000000ff80307812 */ /* 0x004fe200078ec0ff */
[----:B------:R-:W-:Y:S01]  /*33f20*/  IMAD.SHL.U32 R219, R218, 0x20, RZ ;  /* 0x00000020dadb7824 */ /* 0x000fe200078e00ff */
[--C-:B------:R-:W-:Y:S01]  /*33f30*/  HSET2.LE.AND R155, R155, R220.reuse, PT ;  /* 0x000000dc9b9b7233 */ /* 0x100fe20003803000 */
[----:B------:R2:W2:Y:S01]  /*33f40*/  LDL.S16 R59, [R1+0x118] ;  /* 0x00011800013b7983 */ /* 0x0004a20000100600 */
[C---:B------:R-:W-:Y:S02]  /*33f50*/  ISETP.LE.U32.AND P2, PT, R48.reuse, UR9, PT ;  /* 0x0000000930007c0c */ /* 0x040fe4000bf43070 */
[----:B------:R-:W-:Y:S01]  /*33f60*/  PRMT R138, R48, 0x5410, R123 ;  /* 0x00005410308a7816 */ /* 0x000fe2000000007b */
[----:B------:R1:W-:Y:S01]  /*33f70*/  STG.E.U16 desc[UR22][R116.64+0xe0], R3 ;  /* 0x0000e00374007986 */ /* 0x0003e2000c101516 */
[----:B------:R-:W-:Y:S03]  /*33f80*/  LOP3.LUT R155, R61, R155, RZ, 0xc0, !PT ;  /* 0x0000009b3d9b7212 */ /* 0x000fe600078ec0ff */
[--C-:B------:R-:W-:Y:S02]  /*33f90*/  HSET2.LE.AND R138, R138, R220.reuse, PT ;  /* 0x000000dc8a8a7233 */ /* 0x100fe40003803000 */
[----:B-1----:R-:W-:Y:S04]  /*33fa0*/  PRMT R3, R0, 0x5410, R2 ;  /* 0x0000541000037816 */ /* 0x002fe80000000002 */
[----:B------:R-:W-:Y:S02]  /*33fb0*/  LOP3.LUT R153, R3, R153, RZ, 0xc0, !PT ;  /* 0x0000009903997212 */ /* 0x000fe400078ec0ff */
[----:B------:R-:W-:Y:S04]  /*33fc0*/  PRMT R3, R122, 0x5410, R124 ;  /* 0x000054107a037816 */ /* 0x000fe8000000007c */
[----:B------:R-:W-:Y:S01]  /*33fd0*/  LOP3.LUT R3, R3, 0xff00ff, RZ, 0xc0, !PT ;  /* 0x00ff00ff03037812 */ /* 0x000fe200078ec0ff */
[-C--:B------:R-:W-:Y:S05]  /*33fe0*/  HMMA.16816.F32 R164, R152, R160.reuse, R4 ;  /* 0x000000a098a4723c */ /* 0x080fea0000001804 */
[----:B------:R-:W-:Y:S02]  /*33ff0*/  HSET2.LE.AND R139, R3, R220, PT ;  /* 0x000000dc038b7233 */ /* 0x000fe40003803000 */
[----:B------:R-:W-:Y:S02]  /*34000*/  PRMT R4, R73, 0x7632, R4 ;  /* 0x0000763249047816 */ /* 0x000fe40000000004 */
[----:B------:R-:W-:Y:S02]  /*34010*/  PRMT R7, R61, 0x7610, R7 ;  /* 0x000076103d077816 */ /* 0x000fe40000000007 */
[----:B------:R-:W-:Y:S01]  /*34020*/  PRMT R6, R99, 0x7632, R6 ;  /* 0x0000763263067816 */ /* 0x000fe20000000006 */
[----:B---3--:R-:W-:Y:S02]  /*34030*/  @!P1 HADD2 R57, -R0.H0_H0, -RZ.H0_H0 ;  /* 0xa00000ff00399230 */ /* 0x008fe40000000900 */
[----:B----4-:R-:W-:Y:S03]  /*34040*/  @!P0 HADD2 R56, -R2.H0_H0, -RZ.H0_H0 ;  /* 0xa00000ff02388230 */ /* 0x010fe60000000900 */
[----:B------:R1:W-:Y:S01]  /*34050*/  @!P1 STL.S16 [R1+0x128], R57 ;  /* 0x0001283901009387 */ /* 0x0003e20000100600 */
[----:B------:R-:W-:Y:S03]  /*34060*/  PRMT R41, R57, 0x7610, R41 ;  /* 0x0000761039297816 */ /* 0x000fe60000000029 */
[----:B------:R3:W-:Y:S01]  /*34070*/  @!P0 STL.S16 [R1+0x124], R56 ;  /* 0x0001243801008387 */ /* 0x0007e20000100600 */
[----:B------:R-:W-:Y:S02]  /*34080*/  PRMT R40, R56, 0x7610, R40 ;  /* 0x0000761038287816 */ /* 0x000fe40000000028 */
[----:B------:R-:W-:Y:S01]  /*34090*/  @!P1 PRMT R0, R41, 0x5410, RZ ;  /* 0x0000541029009816 */ /* 0x000fe200000000ff */
[----:B------:R4:W4:Y:S01]  /*340a0*/  LDL.S16 R49, [R1+0x114] ;  /* 0x0001140001317983 */ /* 0x0009220000100600 */
[----:B------:R-:W-:Y:S01]  /*340b0*/  @!P0 PRMT R2, R40, 0x5410, RZ ;  /* 0x0000541028028816 */ /* 0x000fe200000000ff */
[----:B------:R-:W-:Y:S04]  /*340c0*/  IMAD.WIDE R40, R250, -0x70, R68 ;  /* 0xffffff90fa287825 */ /* 0x000fe800078e0244 */
[C---:B------:R-:W-:Y:S01]  /*340d0*/  @P6 HADD2 R60, -R73.reuse.H1_H1, -RZ.H0_H0 ;  /* 0xa00000ff493c6230 */ /* 0x040fe20000000d00 */
[----:B------:R4:W4:Y:S01]  /*340e0*/  LDL.S16 R58, [R1+0x110] ;  /* 0x00011000013a7983 */ /* 0x0009220000100600 */
[----:B------:R-:W-:Y:S01]  /*340f0*/  ISETP.GT.U32.AND P1, PT, R123, UR9, PT ;  /* 0x000000097b007c0c */ /* 0x000fe2000bf24070 */
[----:B------:R-:W-:Y:S02]  /*34100*/  @!P5 HADD2 R62, -R73.H0_H0, -RZ.H0_H0 ;  /* 0xa00000ff493ed230 */ /* 0x000fe40000000900 */
[----:B------:R4:W4:Y:S01]  /*34110*/  LDL.S16 R50, [R1+0xf8] ;  /* 0x0000f80001327983 */ /* 0x0009220000100600 */
[----:B------:R-:W-:Y:S01]  /*34120*/  ISETP.GT.U32.AND P0, PT, R124, UR9, PT ;  /* 0x000000097c007c0c */ /* 0x000fe2000bf04070 */
[C---:B--2---:R-:W-:Y:S02]  /*34130*/  @P3 HADD2 R59, -R61.reuse.H0_H0, -RZ.H0_H0 ;  /* 0xa00000ff3d3b3230 */ /* 0x044fe40000000900 */
[----:B------:R2:W-:Y:S04]  /*34140*/  STG.E.U16 desc[UR22][R40.64+0xe0], R0 ;  /* 0x0000e00028007986 */ /* 0x0005e8000c101516 */
[----:B------:R2:W-:Y:S01]  /*34150*/  STG.E.U16 desc[UR22][R40.64+0xe2], R2 ;  /* 0x0000e20228007986 */ /* 0x0005e2000c101516 */
[----:B------:R-:W-:Y:S03]  /*34160*/  PRMT R5, R59, 0x7610, R5 ;  /* 0x000076103b057816 */ /* 0x000fe60000000005 */
[----:B-1----:R1:W4:Y:S01]  /*34170*/  LDL.S16 R57, [R1+0x10c] ;  /* 0x00010c0001397983 */ /* 0x0023220000100600 */
[----:B------:R-:W-:Y:S03]  /*34180*/  @P3 PRMT R7, R5, 0x5410, RZ ;  /* 0x0000541005073816 */ /* 0x000fe600000000ff */
[----:B---3--:R1:W3:Y:S04]  /*34190*/  LDL.S16 R56, [R1+0x108] ;  /* 0x0001080001387983 */ /* 0x0082e80000100600 */
[----:B------:R-:W-:Y:S04]  /*341a0*/  @!P5 STL.S16 [R1+0x120], R62 ;  /* 0x0001203e0100d387 */ /* 0x000fe80000100600 */
[----:B------:R-:W-:Y:S04]  /*341b0*/  @P6 STL.S16 [R1+0x11c], R60 ;  /* 0x00011c3c01006387 */ /* 0x000fe80000100600 */
[----:B------:R-:W-:Y:S01]  /*341c0*/  @P3 STL.S16 [R1+0x118], R59 ;  /* 0x0001183b01003387 */ /* 0x000fe20000100600 */
[----:B------:R-:W-:Y:S01]  /*341d0*/  ISETP.GT.U32.AND P3, PT, R157, UR9, PT ;  /* 0x000000099d007c0c */ /* 0x000fe2000bf64070 */
[----:B--2---:R-:W-:Y:S02]  /*341e0*/  IMAD.MOV.U32 R0, RZ, RZ, R99 ;  /* 0x000000ffff007224 */ /* 0x004fe400078e0063 */
[----:B------:R-:W-:Y:S03]  /*341f0*/  IMAD.WIDE R2, R250, 0x70, R40 ;  /* 0x00000070fa027825 */ /* 0x000fe600078e0228 */
[----:B------:R-:W-:Y:S02]  /*34200*/  LOP3.LUT R138, R0, R138, RZ, 0xc0, !PT ;  /* 0x0000008a008a7212 */ /* 0x000fe400078ec0ff */
[----:B------:R-:W-:Y:S01]  /*34210*/  PRMT R40, R60, 0x7610, R40 ;  /* 0x000076103c287816 */ /* 0x000fe20000000028 */
[----:B------:R-:W-:Y:S01]  /*34220*/  IMAD.MOV.U32 R0, RZ, RZ, R83 ;  /* 0x000000ffff007224 */ /* 0x000fe200078e0053 */
[----:B------:R-:W-:Y:S01]  /*34230*/  STG.E.U16 desc[UR22][R2.64+0xe0], R84 ;  /* 0x0000e05402007986 */ /* 0x000fe2000c101516 */
[----:B------:R-:W-:Y:S02]  /*34240*/  PRMT R41, R62, 0x7610, R41 ;  /* 0x000076103e297816 */ /* 0x000fe40000000029 */
[----:B------:R-:W-:Y:S01]  /*34250*/  @P6 PRMT R4, R40, 0x5410, RZ ;  /* 0x0000541028046816 */ /* 0x000fe200000000ff */
[----:B------:R2:W-:Y:S01]  /*34260*/  STG.E.U16 desc[UR22][R2.64+0xe2], R90 ;  /* 0x0000e25a02007986 */ /* 0x0005e2000c101516 */
[----:B------:R-:W-:Y:S02]  /*34270*/  LOP3.LUT R139, R0, R139, RZ, 0xc0, !PT ;  /* 0x0000008b008b7212 */ /* 0x000fe400078ec0ff */
[----:B------:R-:W-:Y:S01]  /*34280*/  @!P5 PRMT R73, R41, 0x5410, RZ ;  /* 0x000054102949d816 */ /* 0x000fe200000000ff */
[----:B------:R-:W-:Y:S01]  /*34290*/  STG.E.U16 desc[UR22][R118.64+0xe0], R67 ;  /* 0x0000e04376007986 */ /* 0x000fe2000c101516 */
[----:B------:R-:W-:Y:S03]  /*342a0*/  PRMT R0, R83, 0x7632, R0 ;  /* 0x0000763253007816 */ /* 0x000fe60000000000 */
[C---:B------:R-:W-:Y:S01]  /*342b0*/  HMMA.16816.F32 R148, R136.reuse, R160, R8 ;  /* 0x000000a08894723c */ /* 0x040fe20000001808 */
[----:B------:R-:W-:Y:S04]  /*342c0*/  STG.E.U16 desc[UR22][R118.64+0xe2], R51 ;  /* 0x0000e23376007986 */ /* 0x000fe8000c101516 */
[----:B------:R1:W-:Y:S03]  /*342d0*/  STG.E.U16 desc[UR22][R116.64+0xf2], R4 ;  /* 0x0000f20474007986 */ /* 0x0003e6000c101516 */
[-C--:B------:R-:W-:Y:S01]  /*342e0*/  HMMA.16816.F32 R144, R136, R162.reuse, R12 ;  /* 0x000000a28890723c */ /* 0x080fe2000000180c */
[----:B------:R3:W-:Y:S07]  /*342f0*/  STG.E.U16 desc[UR22][R116.64+0xf0], R73 ;  /* 0x0000f04974007986 */ /* 0x0007ee000c101516 */
[C---:B------:R-:W-:Y:S04]  /*34300*/  HMMA.16816.F32 R160, R152.reuse, R162, R16 ;  /* 0x000000a298a0723c */ /* 0x040fe80000001810 */
[C---:B--2---:R-:W-:Y:S04]  /*34310*/  IMAD.WIDE R2, R250.reuse, -0x70, R2 ;  /* 0xffffff90fa027825 */ /* 0x044fe800078e0202 */
[-C--:B------:R-:W-:Y:S01]  /*34320*/  HMMA.16816.F32 R156, R152, R44.reuse, R20 ;  /* 0x0000002c989c723c */ /* 0x080fe20000001814 */
[----:B------:R2:W-:Y:S02]  /*34330*/  STG.E.U16 desc[UR22][R2.64+0xf0], R7 ;  /* 0x0000f00702007986 */ /* 0x0005e4000c101516 */
[----:B-1----:R-:W-:Y:S05]  /*34340*/  IMAD.WIDE R4, R250, 0x70, R2 ;  /* 0x00000070fa047825 */ /* 0x002fea00078e0202 */
[C---:B------:R-:W-:Y:S08]  /*34350*/  HMMA.16816.F32 R140, R136.reuse, R44, R24 ;  /* 0x0000002c888c723c */ /* 0x040ff00000001818 */
[-C--:B------:R-:W-:Y:S08]  /*34360*/  HMMA.16816.F32 R136, R136, R46.reuse, R28 ;  /* 0x0000002e8888723c */ /* 0x080ff0000000181c */
[----:B------:R-:W-:Y:S04]  /*34370*/  HMMA.16816.F32 R152, R152, R46, R32 ;  /* 0x0000002e9898723c */ /* 0x000fe80000001820 */
[----:B----4-:R-:W-:Y:S01]  /*34380*/  @P3 HADD2 R49, -R61.H1_H1, -RZ.H0_H0 ;  /* 0xa00000ff3d313230 */ /* 0x010fe20000000d00 */
[----:B------:R-:W-:Y:S01]  /*34390*/  PRMT R61, R61, 0x7632, R61 ;  /* 0x000076323d3d7816 */ /* 0x000fe2000000003d */
[----:B------:R-:W-:Y:S03]  /*343a0*/  @!P2 HADD2 R58, -R99.H0_H0, -RZ.H0_H0 ;  /* 0xa00000ff633aa230 */ /* 0x000fe60000000900 */
[----:B------:R-:W-:Y:S01]  /*343b0*/  PRMT R12, R49, 0x7610, R12 ;  /* 0x00007610310c7816 */ /* 0x000fe2000000000c */
[----:B------:R-:W-:Y:S01]  /*343c0*/  @P0 HADD2 R50, -R83.H1_H1, -RZ.H0_H0 ;  /* 0xa00000ff53320230 */ /* 0x000fe20000000d00 */
[----:B------:R2:W-:Y:S02]  /*343d0*/  @!P2 STL.S16 [R1+0x110], R58 ;  /* 0x0001103a0100a387 */ /* 0x0005e40000100600 */
[----:B------:R-:W-:Y:S02]  /*343e0*/  @P3 PRMT R61, R12, 0x5410, RZ ;  /* 0x000054100c3d3816 */ /* 0x000fe400000000ff */
[----:B------:R-:W-:Y:S02]  /*343f0*/  PRMT R11, R58, 0x7610, R11 ;  /* 0x000076103a0b7816 */ /* 0x000fe4000000000b */
[----:B------:R-:W-:Y:S01]  /*34400*/  PRMT R8, R50, 0x7610, R8 ;  /* 0x0000761032087816 */ /* 0x000fe20000000008 */
[----:B------:R2:W-:Y:S03]  /*34410*/  STG.E.U16 desc[UR22][R2.64+0xf2], R61 ;  /* 0x0000f23d02007986 */ /* 0x0005e6000c101516 */
[----:B------:R-:W-:Y:S01]  /*34420*/  @P0 PRMT R0, R8, 0x5410, RZ ;  /* 0x0000541008000816 */ /* 0x000fe200000000ff */
[----:B------:R-:W-:Y:S01]  /*34430*/  @P1 HADD2 R57, -R99.H1_H1, -RZ.H0_H0 ;  /* 0xa00000ff63391230 */ /* 0x000fe20000000d00 */
[----:B------:R-:W-:Y:S01]  /*34440*/  @!P2 PRMT R99, R11, 0x5410, RZ ;  /* 0x000054100b63a816 */ /* 0x000fe200000000ff */
[----:B---3--:R-:W-:Y:S03]  /*34450*/  @P4 HADD2 R56, -R83.H0_H0, -RZ.H0_H0 ;  /* 0xa00000ff53384230 */ /* 0x008fe60000000900 */
[----:B------:R2:W-:Y:S01]  /*34460*/  @P1 STL.S16 [R1+0x10c], R57 ;  /* 0x00010c3901001387 */ /* 0x0005e20000100600 */
[----:B------:R-:W-:Y:S03]  /*34470*/  PRMT R10, R57, 0x7610, R10 ;  /* 0x00007610390a7816 */ /* 0x000fe6000000000a */
[----:B------:R2:W-:Y:S01]  /*34480*/  @P4 STL.S16 [R1+0x108], R56 ;  /* 0x0001083801004387 */ /* 0x0005e20000100600 */
[----:B------:R-:W-:Y:S02]  /*34490*/  @P1 PRMT R6, R10, 0x5410, RZ ;  /* 0x000054100a061816 */ /* 0x000fe400000000ff */
[----:B------:R-:W-:Y:S01]  /*344a0*/  PRMT R9, R56, 0x7610, R9 ;  /* 0x0000761038097816 */ /* 0x000fe20000000009 */
[----:B------:R2:W-:Y:S01]  /*344b0*/  @P0 STL.S16 [R1+0xf8], R50 ;  /* 0x0000f83201000387 */ /* 0x0005e20000100600 */
[----:B------:R-:W-:Y:S02]  /*344c0*/  IADD3 R232, P0, PT, R116, -0x100, RZ ;  /* 0xffffff0074e87810 */ /* 0x000fe40007f1e0ff */
[----:B------:R-:W-:Y:S01]  /*344d0*/  @P4 PRMT R83, R9, 0x5410, RZ ;  /* 0x0000541009534816 */ /* 0x000fe200000000ff */
[----:B------:R2:W-:Y:S01]  /*344e0*/  STG.E.U16 desc[UR22][R4.64+0xf0], R99 ;  /* 0x0000f06304007986 */ /* 0x0005e2000c101516 */
[----:B------:R-:W-:Y:S03]  /*344f0*/  IADD3.X R228, PT, PT, R117, -0x1, RZ, P0, !PT ;  /* 0xffffffff75e47810 */ /* 0x000fe600007fe4ff */
[----:B------:R2:W-:Y:S04]  /*34500*/  STG.E.U16 desc[UR22][R4.64+0xf2], R6 ;  /* 0x0000f20604007986 */ /* 0x0005e8000c101516 */
[----:B------:R2:W-:Y:S04]  /*34510*/  @P3 STL.S16 [R1+0x114], R49 ;  /* 0x0001143101003387 */ /* 0x0005e80000100600 */
[----:B------:R2:W-:Y:S04]  /*34520*/  STG.E.U16 desc[UR22][R118.64+0xf0], R83 ;  /* 0x0000f05376007986 */ /* 0x0005e8000c101516 */
[----:B------:R2:W-:Y:S01]  /*34530*/  STG.E.U16 desc[UR22][R118.64+0xf2], R0 ;  /* 0x0000f20076007986 */ /* 0x0005e2000c101516 */
[----:B------:R-:W-:Y:S05]  /*34540*/  BRA.U UP0, `(.L_x_1264) ;  /* 0xffffff05001c7547 */ /* 0x000fea000b83ffff */
.L_x_1263:
[----:B--2---:R-:W2:Y:S01]  /*34550*/  LDL.LU R0, [R1+0x32c] ;  /* 0x00032c0001007983 */ /* 0x004ea20000300800 */
[----:B------:R-:W1:Y:S03]  /*34560*/  LDCU UR4, c[0x0][0x4fc] ;  /* 0x00009f80ff0477ac */ /* 0x000e660008000800 */
[----:B------:R-:W3:Y:S01]  /*34570*/  LDL.LU R8, [R1+0x330] ;  /* 0x0003300001087983 */ /* 0x000ee20000300800 */
[----:B------:R-:W-:Y:S02]  /*34580*/  SHF.L.U32 R24, R218, 0x3, RZ ;  /* 0x00000003da187819 */ /* 0x000fe400000006ff */
[----:B-----5:R-:W-:Y:S01]  /*34590*/  LOP3.LUT R188, R188, 0x3e00, R215, 0xf8, !PT ;  /* 0x00003e00bcbc7812 */ /* 0x020fe200078ef8d7 */
[----:B------:R-:W4:Y:S01]  /*345a0*/  LDL.LU R7, [R1+0x338] ;  /* 0x0003380001077983 */ /* 0x000f220000300800 */
[----:B------:R-:W-:Y:S01]  /*345b0*/  UISETP.NE.AND UP3, UPT, UR19, -0x1, UPT ;  /* 0xffffffff1300788c */ /* 0x000fe2000bf65270 */
[----:B------:R-:W1:Y:S08]  /*345c0*/  S2UR UR8, SR_CgaCtaId ;  /* 0x00000000000879c3 */ /* 0x000e700000008800 */
[----:B------:R-:W4:Y:S01]  /*345d0*/  S2UR UR9, SR_CTAID.Y ;  /* 0x00000000000979c3 */ /* 0x000f220000002600 */
[----:B------:R-:W4:Y:S01]  /*345e0*/  LDL.LU R6, [R1+0x334] ;  /* 0x0003340001067983 */ /* 0x000f220000300800 */
[----:B------:R-:W-:Y:S01]  /*345f0*/  LOP3.LUT R188, R188, 0x20, R24, 0xf8, !PT ;  /* 0x00000020bcbc7812 */ /* 0x000fe200078ef818 */
[----:B------:R-:W-:Y:S01]  /*34600*/  UMOV UR6, 0x400 ;  /* 0x0000040000067882 */ /* 0x000fe20000000000 */
[----:B------:R-:W1:Y:S01]  /*34610*/  LDCU.U8 UR11, c[0x0][0x549] ;  /* 0x0000a920ff0b77ac */ /* 0x000e620008000000 */
[----:B------:R-:W1:Y:S02]  /*34620*/  LDCU.U8 UR7, c[0x0][0x548] ;  /* 0x0000a900ff0777ac */ /* 0x000e640008000000 */
[----:B-1----:R-:W-:Y:S01]  /*34630*/  ULEA UR8, UR8, UR6, 0x18 ;  /* 0x0000000608087291 */ /* 0x002fe2000f8ec0ff */
[----:B------:R-:W1:Y:S01]  /*34640*/  S2R R25, SR_CTAID.X ;  /* 0x0000000000197919 */ /* 0x000e620000002500 */
[----:B------:R-:W1:Y:S01]  /*34650*/  S2UR UR13, SR_CTAID.Z ;  /* 0x00000000000d79c3 */ /* 0x000e620000002700 */
[----:B------:R-:W1:Y:S01]  /*34660*/  LDCU UR6, c[0x0][0x434] ;  /* 0x00008680ff0677ac */ /* 0x000e620008000800 */
[----:B------:R-:W-:-:S02]  /*34670*/  UISETP.NE.AND UP1, UPT, UR11, URZ, UPT ;  /* 0x000000ff0b00728c */ /* 0x000fc4000bf25270 */
[----:B------:R-:W-:-:S09]  /*34680*/  UISETP.NE.AND UP2, UPT, UR19, -0x1, UPT ;  /* 0xffffffff1300788c */ /* 0x000fd2000bf45270 */
[----:B------:R-:W1:Y:S01]  /*34690*/  @UP1 LDCU UR12, c[0x0][0x430] ;  /* 0x00008600ff0c17ac */ /* 0x000e620008000800 */
[----:B------:R-:W1:Y:S01]  /*346a0*/  LDCU UR11, c[0x0][0x434] ;  /* 0x00008680ff0b77ac */ /* 0x000e620008000800 */
[----:B------:R-:W-:Y:S02]  /*346b0*/  UISETP.NE.AND UP0, UPT, UR7, URZ, !UP1 ;  /* 0x000000ff0700728c */ /* 0x000fe4000cf05270 */
[----:B-1----:R-:W-:Y:S01]  /*346c0*/  @UP1 UIMAD UR11, UR12, UR6, URZ ;  /* 0x000000060c0b12a4 */ /* 0x002fe2000f8e02ff */
[----:B--2---:R-:W-:-:S05]  /*346d0*/  MOV R5, R0 ;  /* 0x0000000000057202 */ /* 0x004fca0000000f00 */
[----:B------:R-:W1:Y:S04]  /*346e0*/  SHFL.BFLY PT, R3, R5, 0x2, 0x1f ;  /* 0x0c401f0005037f89 */ /* 0x000e6800000e0000 */
[----:B---3--:R-:W2:Y:S04]  /*346f0*/  SHFL.BFLY PT, R4, R8, 0x2, 0x1f ;  /* 0x0c401f0008047f89 */ /* 0x008ea800000e0000 */
[----:B----4-:R-:W3:Y:S04]  /*34700*/  SHFL.BFLY PT, R2, R7, 0x2, 0x1f ;  /* 0x0c401f0007027f89 */ /* 0x010ee800000e0000 */
[----:B------:R-:W4:Y:S01]  /*34710*/  SHFL.BFLY PT, R0, R6, 0x2, 0x1f ;  /* 0x0c401f0006007f89 */ /* 0x000f2200000e0000 */
[----:B-1----:R-:W-:Y:S01]  /*34720*/  FADD.FTZ R3, R3, R5 ;  /* 0x0000000503037221 */ /* 0x002fe20000010000 */
[----:B--2---:R-:W-:-:S04]  /*34730*/  FADD.FTZ R4, R4, R8 ;  /* 0x0000000804047221 */ /* 0x004fc80000010000 */
[----:B------:R-:W1:Y:S04]  /*34740*/  SHFL.BFLY PT, R21, R3, 0x1, 0x1f ;  /* 0x0c201f0003157f89 */ /* 0x000e6800000e0000 */
[----:B------:R-:W2:Y:S01]  /*34750*/  SHFL.BFLY PT, R5, R4, 0x1, 0x1f ;  /* 0x0c201f0004057f89 */ /* 0x000ea200000e0000 */
[----:B---3--:R-:W-:Y:S01]  /*34760*/  FADD.FTZ R2, R2, R7 ;  /* 0x0000000702027221 */ /* 0x008fe20000010000 */
[----:B----4-:R-:W-:-:S04]  /*34770*/  FADD.FTZ R0, R0, R6 ;  /* 0x0000000600007221 */ /* 0x010fc80000010000 */
[----:B------:R-:W3:Y:S04]  /*34780*/  SHFL.BFLY PT, R20, R2, 0x1, 0x1f ;  /* 0x0c201f0002147f89 */ /* 0x000ee800000e0000 */
[----:B------:R-:W4:Y:S01]  /*34790*/  SHFL.BFLY PT, R23, R0, 0x1, 0x1f ;  /* 0x0c201f0000177f89 */ /* 0x000f2200000e0000 */
[----:B-1----:R-:W-:Y:S01]  /*347a0*/  FADD.FTZ R21, R3, R21 ;  /* 0x0000001503157221 */ /* 0x002fe20000010000 */
[----:B--2---:R-:W-:-:S03]  /*347b0*/  FADD.FTZ R22, R4, R5 ;  /* 0x0000000504167221 */ /* 0x004fc60000010000 */
[----:B------:R-:W1:Y:S01]  /*347c0*/  MUFU.RCP R4, R21 ;  /* 0x0000001500047308 */ /* 0x000e620000001000 */
[----:B------:R-:W-:-:S07]  /*347d0*/  FSETP.NE.FTZ.AND P2, PT, R21, RZ, PT ;  /* 0x000000ff1500720b */ /* 0x000fce0003f55000 */
[----:B------:R-:W2:Y:S01]  /*347e0*/  MUFU.RCP R6, R22 ;  /* 0x0000001600067308 */ /* 0x000ea20000001000 */
[----:B---3--:R-:W-:Y:S01]  /*347f0*/  FADD.FTZ R20, R2, R20 ;  /* 0x0000001402147221 */ /* 0x008fe20000010000 */
[----:B----4-:R-:W-:Y:S01]  /*34800*/  FADD.FTZ R23, R0, R23 ;  /* 0x0000001700177221 */ /* 0x010fe20000010000 */
[----:B------:R-:W-:-:S05]  /*34810*/  FSETP.NE.FTZ.AND P3, PT, R22, RZ, PT ;  /* 0x000000ff1600720b */ /* 0x000fca0003f75000 */
[----:B------:R-:W3:Y:S01]  /*34820*/  MUFU.RCP R5, R20 ;  /* 0x0000001400057308 */ /* 0x000ee20000001000 */
[----:B-1----:R-:W-:-:S07]  /*34830*/  FSEL R0, R4, 1, P2 ;  /* 0x3f80000004007808 */ /* 0x002fce0001000000 */
[----:B------:R-:W1:Y:S01]  /*34840*/  MUFU.RCP R4, R23 ;  /* 0x0000001700047308 */ /* 0x000e620000001000 */
[----:B------:R-:W-:Y:S02]  /*34850*/  LOP3.LUT R3, R24, 0xc0, RZ, 0xc0, !PT ;  /* 0x000000c018037812 */ /* 0x000fe400078ec0ff */
[----:B--2---:R-:W-:Y:S02]  /*34860*/  FSEL R2, R6, 1, P3 ;  /* 0x3f80000006027808 */ /* 0x004fe40001800000 */
[----:B------:R-:W-:Y:S02]  /*34870*/  LOP3.LUT R3, R3, 0x18, R218, 0xf8, !PT ;  /* 0x0000001803037812 */ /* 0x000fe400078ef8da */
[----:B------:R-:W-:Y:S01]  /*34880*/  FSETP.NE.FTZ.AND P1, PT, R20, RZ, PT ;  /* 0x000000ff1400720b */ /* 0x000fe20003f35000 */
[----:B------:R-:W-:Y:S01]  /*34890*/  FMUL.FTZ R2, R2, UR4 ;  /* 0x0000000402027c20 */ /* 0x000fe20008410000 */
[----:B------:R-:W-:Y:S01]  /*348a0*/  FSETP.NE.FTZ.AND P0, PT, R23, RZ, PT ;  /* 0x000000ff1700720b */ /* 0x000fe20003f15000 */
[----:B------:R-:W-:Y:S01]  /*348b0*/  FMUL.FTZ R0, R0, UR4 ;  /* 0x0000000400007c20 */ /* 0x000fe20008410000 */
        /* <DEDUP_REMOVED lines=9> */
[----:B---3--:R-:W-:-:S02]  /*34950*/  FSEL R3, R5, 1, P1 ;  /* 0x3f80000005037808 */ /* 0x008fc40000800000 */
[----:B-1----:R-:W-:Y:S01]  /*34960*/  FSEL R2, R4, 1, P0 ;  /* 0x3f80000004027808 */ /* 0x002fe20000000000 */
        /* <DEDUP_REMOVED lines=9> */
[----:B------:R-:W-:Y:S01]  /*34a00*/  FMUL.FTZ R2, R2, UR4 ;  /* 0x0000000402027c20 */ /* 0x000fe20008410000 */
[----:B------:R-:W1:Y:S01]  /*34a10*/  @!UP3 LDCU.64 UR4, c[0x0][0x400] ;  /* 0x00008000ff04b7ac */ /* 0x000e620008000a00 */
[----:B------:R-:W-:-:S02]  /*34a20*/  LOP3.LUT R8, R214, 0x20, RZ, 0xc0, !PT ;  /* 0x00000020d6087812 */ /* 0x000fc400078ec0ff */
        /* <DEDUP_REMOVED lines=12> */
[----:B-1----:R-:W-:Y:S01]  /*34af0*/  @!UP3 UIMAD.WIDE.U32 UR14, UR9, UR4, URZ ;  /* 0x00000004090eb2a5 */ /* 0x002fe2000f8e00ff */
[C---:B------:R-:W-:Y:S01]  /*34b00*/  FMUL.FTZ R10, R0.reuse, R145 ;  /* 0x00000091000a7220 */ /* 0x040fe20000410000 */
[C---:B------:R-:W-:Y:S01]  /*34b10*/  FMUL.FTZ R140, R0.reuse, R140 ;  /* 0x0000008c008c7220 */ /* 0x040fe20000410000 */
[C---:B------:R-:W-:Y:S01]  /*34b20*/  FMUL.FTZ R15, R0.reuse, R141 ;  /* 0x0000008d000f7220 */ /* 0x040fe20000410000 */
[C---:B------:R-:W-:Y:S01]  /*34b30*/  FMUL.FTZ R136, R0.reuse, R136 ;  /* 0x0000008800887220 */ /* 0x040fe20000410000 */
[----:B------:R-:W-:Y:S01]  /*34b40*/  FMUL.FTZ R19, R0, R137 ;  /* 0x0000008900137220 */ /* 0x000fe20000410000 */
[----:B------:R-:W-:Y:S01]  /*34b50*/  F2FP.F16.F32.PACK_AB R7, R7, R164 ;  /* 0x000000a40707723e */ /* 0x000fe200000000ff */
[----:B------:R-:W-:Y:S01]  /*34b60*/  @!UP3 UIMAD UR10, UR9, UR5, UR15 ;  /* 0x00000005090ab2a4 */ /* 0x000fe2000f8e020f */
[----:B------:R-:W-:Y:S01]  /*34b70*/  F2FP.F16.F32.PACK_AB R6, R6, R166 ;  /* 0x000000a60606723e */ /* 0x000fe200000000ff */
[----:B------:R-:W1:Y:S01]  /*34b80*/  @UP3 LDCU.64 UR4, c[0x0][0x408] ;  /* 0x00008100ff0437ac */ /* 0x000e620008000a00 */
[----:B------:R-:W-:-:S02]  /*34b90*/  F2FP.F16.F32.PACK_AB R0, R163, R162 ;  /* 0x000000a2a300723e */ /* 0x000fc400000000ff */
[----:B------:R-:W-:Y:S02]  /*34ba0*/  IADD3 R3, PT, PT, R2, -R8, RZ ;  /* 0x8000000802037210 */ /* 0x000fe40007ffe0ff */
[----:B------:R-:W-:Y:S01]  /*34bb0*/  LOP3.LUT R214, R214, 0x40, RZ, 0xc0, !PT ;  /* 0x00000040d6d67812 */ /* 0x000fe200078ec0ff */
[----:B------:R2:W-:Y:S01]  /*34bc0*/  STS [R2], R7 ;  /* 0x0000000702007388 */ /* 0x0005e20000000800 */
[----:B------:R-:W-:Y:S02]  /*34bd0*/  F2FP.F16.F32.PACK_AB R4, R161, R160 ;  /* 0x000000a0a104723e */ /* 0x000fe400000000ff */
[----:B------:R-:W-:Y:S01]  /*34be0*/  F2FP.F16.F32.PACK_AB R5, R5, R148 ;  /* 0x000000940505723e */ /* 0x000fe200000000ff */
[----:B------:R-:W-:Y:S01]  /*34bf0*/  STS [R2+0x200], R6 ;  /* 0x0002000602007388 */ /* 0x000fe20000000800 */
[----:B------:R-:W-:-:S03]  /*34c00*/  F2FP.F16.F32.PACK_AB R11, R11, R150 ;  /* 0x000000960b0b723e */ /* 0x000fc600000000ff */
[----:B------:R3:W-:Y:S01]  /*34c10*/  STS [R3+0x210], R0 ;  /* 0x0002100003007388 */ /* 0x0007e20000000800 */
[----:B------:R-:W-:Y:S02]  /*34c20*/  F2FP.F16.F32.PACK_AB R10, R10, R144 ;  /* 0x000000900a0a723e */ /* 0x000fe400000000ff */
        /* <DEDUP_REMOVED lines=10> */
[----:B------:R-:W-:Y:S01]  /*34cd0*/  STS [R3+0x1010], R10 ;  /* 0x0010100a03007388 */ /* 0x000fe20000000800 */
[----:B-1----:R-:W-:Y:S01]  /*34ce0*/  @UP3 UIMAD.WIDE.U32 UR16, UR19, UR4, URZ ;  /* 0x00000004131032a5 */ /* 0x002fe2000f8e00ff */
[----:B--2---:R-:W1:Y:S01]  /*34cf0*/  @P0 LDC R7, c[0x0][0x458] ;  /* 0x00011600ff070b82 */ /* 0x004e620000000800 */
[----:B---3--:R-:W-:Y:S01]  /*34d00*/  IADD3 R0, PT, PT, R2, -R214, RZ ;  /* 0x800000d602007210 */ /* 0x008fe20007ffe0ff */
[----:B------:R2:W-:Y:S06]  /*34d10*/  STS [R3+0x1210], R9 ;  /* 0x0012100903007388 */ /* 0x0005ec0000000800 */
[----:B----4-:R-:W3:Y:S01]  /*34d20*/  @P2 LDC R4, c[0x0][0x458] ;  /* 0x00011600ff042b82 */ /* 0x010ee20000000800 */
[----:B------:R-:W-:Y:S01]  /*34d30*/  STS [R0+0x20], R17 ;  /* 0x0000201100007388 */ /* 0x000fe20000000800 */
[----:B------:R-:W-:-:S03]  /*34d40*/  IADD3 R2, PT, PT, -R8, R0, RZ ;  /* 0x0000000008027210 */ /* 0x000fc60007ffe1ff */
[----:B------:R-:W-:Y:S03]  /*34d50*/  STS [R0+0x220], R16 ;  /* 0x0002201000007388 */ /* 0x000fe60000000800 */
[----:B------:R-:W4:Y:S01]  /*34d60*/  @P3 LDC R5, c[0x0][0x458] ;  /* 0x00011600ff053b82 */ /* 0x000f220000000800 */
[----:B------:R-:W-:Y:S04]  /*34d70*/  STS [R2+0x30], R13 ;  /* 0x0000300d02007388 */ /* 0x000fe80000000800 */
[----:B------:R-:W-:Y:S03]  /*34d80*/  STS [R2+0x230], R12 ;  /* 0x0002300c02007388 */ /* 0x000fe60000000800 */
[----:B------:R-:W1:Y:S01]  /*34d90*/  S2UR UR4, SR_CTAID.X ;  /* 0x00000000000479c3 */ /* 0x000e620000002500 */
[----:B------:R-:W-:Y:S01]  /*34da0*/  STS [R0+0x1020], R15 ;  /* 0x0010200f00007388 */ /* 0x000fe20000000800 */
[----:B--2---:R-:W-:Y:S03]  /*34db0*/  @P3 MUFU.LG2 R9, R22 ;  /* 0x0000001600093308 */ /* 0x004fe60000000c00 */
[----:B------:R2:W-:Y:S03]  /*34dc0*/  STS [R0+0x1220], R14 ;  /* 0x0012200e00007388 */ /* 0x0005e60000000800 */
[----:B------:R-:W1:Y:S01]  /*34dd0*/  @P1 LDC R8, c[0x0][0x458] ;  /* 0x00011600ff081b82 */ /* 0x000e620000000800 */
[----:B------:R-:W-:Y:S01]  /*34de0*/  F2FP.F16.F32.PACK_AB R19, R19, R136 ;  /* 0x000000881313723e */ /* 0x000fe200000000ff */
[----:B------:R-:W-:Y:S01]  /*34df0*/  @P0 MUFU.LG2 R6, R23 ;  /* 0x0000001700060308 */ /* 0x000fe20000000c00 */
[----:B------:R-:W-:-:S03]  /*34e00*/  F2FP.F16.F32.PACK_AB R18, R18, R138 ;  /* 0x0000008a1212723e */ /* 0x000fc600000000ff */
[----:B------:R-:W-:Y:S04]  /*34e10*/  STS [R2+0x1030], R19 ;  /* 0x0010301302007388 */ /* 0x000fe80000000800 */
[----:B--2---:R-:W2:Y:S01]  /*34e20*/  @P2 MUFU.LG2 R0, R21 ;  /* 0x0000001500002308 */ /* 0x004ea20000000c00 */
[----:B------:R4:W-:Y:S01]  /*34e30*/  STS [R2+0x1230], R18 ;  /* 0x0012301202007388 */ /* 0x0009e20000000800 */
[----:B------:R-:W-:Y:S01]  /*34e40*/  @UP3 UIMAD UR10, UR19, UR5, UR17 ;  /* 0x00000005130a32a4 */ /* 0x000fe2000f8e0211 */
[----:B------:R-:W-:Y:S01]  /*34e50*/  MOV R17, 0x7f800000 ;  /* 0x7f80000000117802 */ /* 0x000fe20000000f00 */
[----:B------:R-:W-:-:S04]  /*34e60*/  @!UP2 UIMAD UR19, UR9, UR6, URZ ;  /* 0x000000060913a2a4 */ /* 0x000fc8000f8e02ff */
[----:B------:R1:W1:Y:S01]  /*34e70*/  @P1 MUFU.LG2 R3, R20 ;  /* 0x0000001400031308 */ /* 0x0002620000000c00 */
[----:B------:R-:W1:Y:S01]  /*34e80*/  @UP1 LDCU UR15, c[0x0][0x430] ;  /* 0x00008600ff0f17ac */ /* 0x000e620008000800 */
[----:B--2---:R-:W-:Y:S01]  /*34e90*/  @P2 FMUL.FTZ R0, R0, 0.69314718246459960938 ;  /* 0x3f31721800002820 */ /* 0x004fe20000410000 */
[----:B------:R-:W-:-:S03]  /*34ea0*/  @UP1 UMOV UR5, 0x1 ;  /* 0x0000000100051882 */ /* 0x000fc60000000000 */
[----:B---3--:R-:W-:Y:S01]  /*34eb0*/  @P2 FFMA.FTZ R17, R38, R4, R0 ;  /* 0x0000000426112223 */ /* 0x008fe20000010000 */
[----:B----4-:R-:W-:Y:S01]  /*34ec0*/  @P3 FMUL.FTZ R2, R9, 0.69314718246459960938 ;  /* 0x3f31721809023820 */ /* 0x010fe20000410000 */
[----:B-1----:R-:W-:-:S03]  /*34ed0*/  MOV R20, 0x7f800000 ;  /* 0x7f80000000147802 */ /* 0x002fc60000000f00 */
[----:B------:R-:W-:Y:S01]  /*34ee0*/  @P3 FFMA.FTZ R20, R39, R5, R2 ;  /* 0x0000000527143223 */ /* 0x000fe20000010002 */
[----:B------:R-:W-:Y:S01]  /*34ef0*/  @UP3 UMOV UR14, UR16 ;  /* 0x00000010000e3c82 */ /* 0x000fe20008000000 */
[----:B------:R-:W-:Y:S01]  /*34f00*/  USHF.R.S32.HI UR12, URZ, 0x1f, UR19 ;  /* 0x0000001fff0c7899 */ /* 0x000fe20008011413 */
[----:B------:R-:W-:Y:S11]  /*34f10*/  BRA.U UP1, `(.L_x_1267) ;  /* 0x0000000101207547 */ /* 0x000ff6000b800000 */
        /* <DEDUP_REMOVED lines=8> */
.L_x_1267:
        /* <DEDUP_REMOVED lines=24> */
[----:B------:R-:W-:Y:S02]  /*35120*/  SHF.R.U32.HI R0, RZ, 0x1, R218 ;  /* 0x00000001ff007819 */ /* 0x000fe400000116da */
        /* <DEDUP_REMOVED lines=38> */
.L_x_1269:
[----:B------:R-:W-:Y:S05]  /*35390*/  BSYNC.RECONVERGENT B0 ;  /* 0x0000000000007941 */ /* 0x000fea0003800200 */
.L_x_1268:
        /* <DEDUP_REMOVED lines=34> */
.L_x_1271:
[----:B------:R-:W-:Y:S05]  /*355c0*/  BSYNC.RECONVERGENT B0 ;  /* 0x0000000000007941 */ /* 0x000fea0003800200 */
.L_x_1270:
        /* <DEDUP_REMOVED lines=16> */
.L_x_1273:
[----:B------:R-:W-:Y:S05]  /*356d0*/  BSYNC.RECONVERGENT B0 ;  /* 0x0000000000007941 */ /* 0x000fea0003800200 */
.L_x_1272:
        /* <DEDUP_REMOVED lines=16> */
.L_x_1275:
[----:B------:R-:W-:Y:S05]  /*357e0*/  BSYNC.RECONVERGENT B0 ;  /* 0x0000000000007941 */ /* 0x000fea0003800200 */
.L_x_1274:
        /* <DEDUP_REMOVED lines=15> */
.L_x_1276:
        /* <DEDUP_REMOVED lines=10> */
.L_x_1371:


//--------------------- .text._ZN5flash16flash_fwd_kernelI23Flash_fwd_kernel_traitsILi32ELi128ELi128ELi4ELb0ELb0EN7cutlass6half_tE19Flash_kernel_traitsILi32ELi128ELi128ELi4ES3_EELb0ELb0ELb1ELb1ELb0ELb0ELb1ELb0EEEvNS_16Flash_fwd_paramsE --------------------------
	.section	.text._ZN5flash16flash_fwd_kernelI23Flash_fwd_kernel_traitsILi32ELi128ELi128ELi4ELb0ELb0EN7cutlass6half_tE19Flash_kernel_traitsILi32ELi128ELi128ELi4ES3_EELb0ELb0ELb1ELb1ELb0ELb0ELb1ELb0EEEvNS_16Flash_fwd_paramsE,"ax",@progbits
	.align	128
        .global         _ZN5flash16flash_fwd_kernelI23Flash_fwd_kernel_traitsILi32ELi128ELi128ELi4ELb0ELb0EN7cutlass6half_tE19Flash_kernel_traitsILi32ELi128ELi128ELi4ES3_EELb0ELb0ELb1ELb1ELb0ELb0ELb1ELb0EEEvNS_16Flash_fwd_paramsE
        .type           _ZN5flash16flash_fwd_kernelI23Flash_fwd_kernel_traitsILi32ELi128ELi128ELi4ELb0ELb0EN7cutlass6half_tE19Flash_kernel_traitsILi32ELi128ELi128ELi4ES3_EELb0ELb0ELb1ELb1ELb0ELb0ELb1ELb0EEEvNS_16Flash_fwd_paramsE,@function
        .size           _ZN5flash16flash_fwd_kernelI23Flash_fwd_kernel_traitsILi32ELi128ELi128ELi4ELb0ELb0EN7cutlass6half_tE19Flash_kernel_traitsILi32ELi128ELi128ELi4ES3_EELb0ELb0ELb1ELb1ELb0ELb0ELb1ELb0EEEvNS_16Flash_fwd_paramsE,(.L_x_1372 - _ZN5flash16flash_fwd_kernelI23Flash_fwd_kernel_traitsILi32ELi128ELi128ELi4ELb0ELb0EN7cutlass6half_tE19Flash_kernel_traitsILi32ELi128ELi128ELi4ES3_EELb0ELb0ELb1ELb1ELb0ELb0ELb1ELb0EEEvNS_16Flash_fwd_paramsE)
        .other          _ZN5flash16flash_fwd_kernelI23Flash_fwd_kernel_traitsILi32ELi128ELi128ELi4ELb0ELb0EN7cutlass6half_tE19Flash_kernel_traitsILi32ELi128ELi128ELi4ES3_EELb0ELb0ELb1ELb1ELb0ELb0ELb1ELb0EEEvNS_16Flash_fwd_paramsE,@"STO_CUDA_ENTRY STV_DEFAULT"
_ZN5flash16flash_fwd_kernelI23Flash_fwd_kernel_traitsILi32ELi128ELi128ELi4ELb0ELb0EN7cutlass6half_tE19Flash_kernel_traitsILi32ELi128ELi128ELi4ES3_EELb0ELb0ELb1ELb1ELb0ELb0ELb1ELb0EEEvNS_16Flash_fwd_paramsE:
.text._ZN5flash16flash_fwd_kernelI23Flash_fwd_kernel_traitsILi32ELi128ELi128ELi4ELb0ELb0EN7cutlass6half_tE19Flash_kernel_traitsILi32ELi128ELi128ELi4ES3_EELb0ELb0ELb1ELb1ELb0ELb0ELb1ELb0EEEvNS_16Flash_fwd_paramsE:
        /* <DEDUP_REMOVED lines=72> */
.L_x_1277:
        /* <DEDUP_REMOVED lines=57> */
.L_x_1279:
        /* <DEDUP_REMOVED lines=53> */
.L_x_1281:
[----:B------:R-:W-:Y:S05]  /*0b60*/  BSYNC.RECONVERGENT B0 ;  /* 0x0000000000007941 */ /* 0x000fea0003800200 */
.L_x_1280:
        /* <DEDUP_REMOVED lines=17> */
.L_x_1283:
[----:B------:R-:W-:Y:S05]  /*0c80*/  BSYNC.RECONVERGENT B0 ;  /* 0x0000000000007941 */ /* 0x000fea0003800200 */
.L_x_1282:
        /* <DEDUP_REMOVED lines=15> */
.L_x_1285:
[----:B------:R-:W-:Y:S05]  /*0d80*/  BSYNC.RECONVERGENT B0 ;  /* 0x0000000000007941 */ /* 0x000fea0003800200 */
.L_x_1284:
        /* <DEDUP_REMOVED lines=14> */
.L_x_1287:
[----:B------:R-:W-:Y:S05]  /*0e70*/  BSYNC.RECONVERGENT B0 ;  /* 0x0000000000007941 */ /* 0x000fea0003800200 */
.L_x_1286:
        /* <DEDUP_REMOVED lines=10> */
.L_x_1289:
[----:B------:R-:W-:Y:S05]  /*0f20*/  BSYNC.RECONVERGENT B0 ;  /* 0x0000000000007941 */ /* 0x000fea0003800200 */
.L_x_1288:
        /* <DEDUP_REMOVED lines=10> */
.L_x_1291:
[----:B------:R-:W-:Y:S05]  /*0fd0*/  BSYNC.RECONVERGENT B0 ;  /* 0x0000000000007941 */ /* 0x000fea0003800200 */
.L_x_1290:
        /* <DEDUP_REMOVED lines=10> */
.L_x_1293:
[----:B------:R-:W-:Y:S05]  /*1080*/  BSYNC.RECONVERGENT B0 ;  /* 0x0000000000007941 */ /* 0x000fea0003800200 */
.L_x_1292:
        /* <DEDUP_REMOVED lines=10> */
.L_x_1278:
        /* <DEDUP_REMOVED lines=21> */
.L_x_1294:
[----:B------:R-:W1:Y:S01]  /*1280*/  LDCU.64 UR14, c[0x0][0x3b8] ;  /* 0x00007700ff0e77ac */ /* 0x000e620008000a00 */
[----:B------:R-:W-:-:S04]  /*1290*/  UIADD3 UR9, UPT, UPT, UR8, UR10, URZ ;  /* 0x0000000a08097290 */ /* 0x000fc8000fffe0ff */
[----:B-1----:R-:W-:Y:S02]  /*12a0*/  UIMAD.WIDE.U32 UR6, UR9, UR14, URZ ;  /* 0x0000000e090672a5 */ /* 0x002fe4000f8e00ff */
[----:B------:R-:W-:-:S04]  /*12b0*/  UIMAD UR9, UR9, UR15, URZ ;  /* 0x0000000f090972a4 */ /* 0x000fc8000f8e02ff */
[----:B------:R-:W-:Y:S02]  /*12c0*/  UIADD3 UR9, UPT, UPT, UR7, UR9, URZ ;  /* 0x0000000907097290 */ /* 0x000fe4000fffe0ff */
.L_x_1295:
        /* <DEDUP_REMOVED lines=39> */
.L_x_1296:
[----:B------:R-:W1:Y:S01]  /*1540*/  LDCU.64 UR12, c[0x0][0x3c0] ;  /* 0x00007800ff0c77ac */ /* 0x000e620008000a00 */
[----:B------:R-:W-:-:S04]  /*1550*/  UIADD3 UR8, UPT, UPT, UR8, UR10, URZ ;  /* 0x0000000a08087290 */ /* 0x000fc8000fffe0ff */
[----:B-1----:R-:W-:Y:S02]  /*1560*/  UIMAD.WIDE.U32 UR4, UR8, UR12, URZ ;  /* 0x0000000c080472a5 */ /* 0x002fe4000f8e00ff */
[----:B------:R-:W-:-:S04]  /*1570*/  UIMAD UR8, UR8, UR13, URZ ;  /* 0x0000000d080872a4 */ /* 0x000fc8000f8e02ff */
[----:B------:R-:W-:-:S12]  /*1580*/  UIADD3 UR8, UPT, UPT, UR5, UR8, URZ ;  /* 0x0000000805087290 */ /* 0x000fd8000fffe0ff */
.L_x_1297:
[----:B------:R-:W-:Y:S01]  /*1590*/  IMAD.SHL.U32 R221, R182, 0x8, RZ ;  /* 0x00000008b6dd7824 */ /* 0x000fe200078e00ff */
[----:B------:R-:W-:Y:S01]  /*15a0*/  SHF.R.U32.HI R180, RZ, 0x2, R182 ;  /* 0x00000002ffb47819 */ /* 0x000fe200000116b6 */
        /* <DEDUP_REMOVED lines=68> */
.L_x_1300:
[----:B------:R2:W-:Y:S02]  /*19f0*/  STS.128 [R221], RZ ;  /* 0x000000ffdd007388 */ /* 0x0005e40000000c00 */
.L_x_1299:
[----:B------:R-:W-:Y:S05]  /*1a00*/  BSYNC.RECONVERGENT B0 ;  /* 0x0000000000007941 */ /* 0x000fea0003800200 */
.L_x_1298:
        /* <DEDUP_REMOVED lines=34> */
.L_x_1302:
[----:B------:R-:W-:Y:S05]  /*1c30*/  BSYNC.RECONVERGENT B0 ;  /* 0x0000000000007941 */ /* 0x000fea0003800200 */
.L_x_1301:
        /* <DEDUP_REMOVED lines=22> */
.L_x_1304:
[----:B------:R-:W-:Y:S05]  /*1da0*/  BSYNC.RECONVERGENT B0 ;  /* 0x0000000000007941 */ /* 0x000fea0003800200 */
.L_x_1303:
        /* <DEDUP_REMOVED lines=22> */
.L_x_1306:
[----:B------:R-:W-:Y:S05]  /*1f10*/  BSYNC.RECONVERGENT B0 ;  /* 0x0000000000007941 */ /* 0x000fea0003800200 */
.L_x_1305:
        /* <DEDUP_REMOVED lines=18> */
.L_x_1309:
[----:B------:R1:W-:Y:S02]  /*2040*/  STS.128 [R221+0x2000], RZ ;  /* 0x002000ffdd007388 */ /* 0x0003e40000000c00 */
.L_x_1308:
[----:B------:R-:W-:Y:S05]  /*2050*/  BSYNC.RECONVERGENT B0 ;  /* 0x0000000000007941 */ /* 0x000fea0003800200 */
.L_x_1307:
        /* <DEDUP_REMOVED lines=21> */
.L_x_1311:
[----:B------:R-:W-:Y:S05]  /*21b0*/  BSYNC.RECONVERGENT B0 ;  /* 0x0000000000007941 */ /* 0x000fea0003800200 */
.L_x_1310:
        /* <DEDUP_REMOVED lines=16> */
.L_x_1313:
[----:B------:R-:W-:Y:S05]  /*22c0*/  BSYNC.RECONVERGENT B0 ;  /* 0x0000000000007941 */ /* 0x000fea0003800200 */
.L_x_1312:
        /* <DEDUP_REMOVED lines=20> */
.L_x_1315:
[----:B------:R-:W-:Y:S05]  /*2410*/  BSYNC.RECONVERGENT B0 ;  /* 0x0000000000007941 */ /* 0x000fea0003800200 */
.L_x_1314:
        /* <DEDUP_REMOVED lines=43> */
.L_x_1318:
[----:B------:R3:W-:Y:S01]  /*26d0*/  STS.128 [R221+0x4000], RZ ;  /* 0x004000ffdd007388 */ /* 0x0007e20000000c00 */
[----:B------:R-:W-:Y:S05]  /*26e0*/  BRA `(.L_x_1319) ;  /* 0x0000000000047947 */ /* 0x000fea0003800000 */
.L_x_1317:
[----:B------:R3:W-:Y:S02]  /*26f0*/  STS.128 [R221+0x4000], RZ ;  /* 0x004000ffdd007388 */ /* 0x0007e40000000c00 */
.L_x_1319:
[----:B------:R-:W-:Y:S05]  /*2700*/  BSYNC.RECONVERGENT B0 ;  /* 0x0000000000007941 */ /* 0x000fea0003800200 */
.L_x_1316:
        /* <DEDUP_REMOVED lines=36> */
.L_x_1321:
[----:B------:R-:W-:Y:S05]  /*2950*/  BSYNC.RECONVERGENT B0 ;  /* 0x0000000000007941 */ /* 0x000fea0003800200 */
.L_x_1320:
        /* <DEDUP_REMOVED lines=19> */
.L_x_1323:
[----:B------:R-:W-:Y:S05]  /*2a90*/  BSYNC.RECONVERGENT B0 ;  /* 0x0000000000007941 */ /* 0x000fea0003800200 */
.L_x_1322:
        /* <DEDUP_REMOVED lines=21> */
.L_x_1325:
[----:B------:R-:W-:Y:S05]  /*2bf0*/  BSYNC.RECONVERGENT B0 ;  /* 0x0000000000007941 */ /* 0x000fea0003800200 */
.L_x_1324:
[----:B-1----:R-:W-:Y:S01]  /*2c00*/  LDSM.16.M88.4 R12, [R211] ;  /* 0x00000000d30c783b */ /* 0x002fe20000000200 */
[----:B------:R-:W-:Y:S01]  /*2c10*/  IMAD.MOV.U32 R189, RZ, RZ, 0x20 ;  /* 0x00000020ffbd7424 */ /* 0x000fe200078e00ff */
[----:B------:R-:W-:Y:S01]  /*2c20*/  LOP3.LUT P1, RZ, R182, 0x4, RZ, 0xc0, !PT ;  /* 0x00000004b6ff7812 */ /* 0x000fe2000782c0ff */
[----:B------:R-:W1:Y:S01]  /*2c30*/  LDCU UR5, c[0x0][0x50c] ;  /* 0x0000a180ff0577ac */ /* 0x000e620008000800 */
[----:B------:R-:W5:Y:S01]  /*2c40*/  LDSM.16.M88.4 R4, [R209+0x2000] ;  /* 0x00200000d104783b */ /* 0x000f620000000200 */
[----:B------:R-:W-:Y:S01]  /*2c50*/  LOP3.LUT R180, R180, 0x7, RZ, 0xc0, !PT ;  /* 0x00000007b4b47812 */ /* 0x000fe200078ec0ff */
[----:B------:R-:W-:Y:S01]  /*2c60*/  IMAD.MOV.U32 R215, RZ, RZ, 0x1 ;  /* 0x00000001ffd77424 */ /* 0x000fe200078e00ff */
[----:B------:R-:W-:Y:S01]  /*2c70*/  SEL R189, R189, 0xffffffe0, !P1 ;  /* 0xffffffe0bdbd7807 */ /* 0x000fe20004800000 */
[----:B------:R-:W2:Y:S01]  /*2c80*/  LDSM.16.M88.4 R8, [R211+0x1000] ;  /* 0x00100000d308783b */ /* 0x000ea20000000200 */
[----:B------:R-:W-:Y:S01]  /*2c90*/  LOP3.LUT R2, R181, 0x1f0, RZ, 0xc0, !PT ;  /* 0x000001f0b5027812 */ /* 0x000fe200078ec0ff */
[----:B------:R-:W-:Y:S01]  /*2ca0*/  UIADD3 UR23, UPT, UPT, UR30, UR23, -UR21 ;  /* 0x000000171e177290 */ /* 0x000fe2000fffe815 */
[----:B------:R-:W-:Y:S01]  /*2cb0*/  IMAD.MOV.U32 R216, RZ, RZ, 0x9 ;  /* 0x00000009ffd87424 */ /* 0x000fe200078e00ff */
[----:B------:R-:W3:Y:S01]  /*2cc0*/  LDSM.16.M88.4 R44, [R209+0x3c00] ;  /* 0x003c0000d12c783b */ /* 0x000ee20000000200 */
[--C-:B------:R-:W-:Y:S01]  /*2cd0*/  IMAD.IADD R188, R209, 0x1, R189.reuse ;  /* 0x00000001d1bc7824 */ /* 0x100fe200078e02bd */
[----:B------:R-:W-:Y:S01]  /*2ce0*/  IADD3 R2, PT, PT, R180, UR29, R2 ;  /* 0x0000001db4027c10 */ /* 0x000fe2000fffe002 */
[----:B------:R-:W-:Y:S01]  /*2cf0*/  IMAD.IADD R204, R211, 0x1, R189 ;  /* 0x00000001d3cc7824 */ /* 0x000fe200078e02bd */
[----:B------:R-:W4:Y:S01]  /*2d00*/  LDSM.16.M88.4 R36, [R209+0x2400] ;  /* 0x00240000d124783b */ /* 0x000f220000000200 */
[----:B------:R-:W-:Y:S01]  /*2d10*/  IMAD.MOV.U32 R214, RZ, RZ, 0x41 ;  /* 0x00000041ffd67424 */ /* 0x000fe200078e00ff */
[----:B------:R-:W-:Y:S01]  /*2d20*/  UISETP.GT.U32.AND UP0, UPT, UR11, UR19, UPT ;  /* 0x000000130b00728c */ /* 0x000fe2000bf04070 */
[----:B------:R-:W-:Y:S01]  /*2d30*/  VIADD R0, R2, UR23 ;  /* 0x0000001702007c36 */ /* 0x000fe20008000000 */
[----:B------:R-:W1:Y:S01]  /*2d40*/  LDSM.16.M88.4 R32, [R209+0x2800] ;  /* 0x00280000d120783b */ /* 0x000e620000000200 */
[----:B------:R-:W-:-:S02]  /*2d50*/  IMAD.MOV.U32 R217, RZ, RZ, 0x49 ;  /* 0x00000049ffd97424 */ /* 0x000fc400078e00ff */
[----:B------:R-:W-:Y:S01]  /*2d60*/  VIADD R213, R2, UR30 ;  /* 0x0000001e02d57c36 */ /* 0x000fe20008000000 */
[----:B------:R-:W1:Y:S01]  /*2d70*/  LDSM.16.M88.4 R28, [R209+0x2c00] ;  /* 0x002c0000d11c783b */ /* 0x000e620000000200 */
[C---:B------:R-:W-:Y:S02]  /*2d80*/  VIADDMNMX R215, R0.reuse, R215, UR30, PT ;  /* 0x0000001e00d77e46 */ /* 0x040fe4000b8001d7 */
[C---:B------:R-:W-:Y:S01]  /*2d90*/  VIADDMNMX R216, R0.reuse, R216, UR30, PT ;  /* 0x0000001e00d87e46 */ /* 0x040fe2000b8001d8 */
[----:B------:R-:W1:Y:S01]  /*2da0*/  LDSM.16.M88.4 R24, [R209+0x3000] ;  /* 0x00300000d118783b */ /* 0x000e620000000200 */
[C---:B------:R-:W-:Y:S02]  /*2db0*/  VIADDMNMX R214, R0.reuse, R214, UR30, PT ;  /* 0x0000001e00d67e46 */ /* 0x040fe4000b8001d6 */
[----:B------:R-:W-:Y:S01]  /*2dc0*/  VIADDMNMX R217, R0, R217, UR30, PT ;  /* 0x0000001e00d97e46 */ /* 0x000fe2000b8001d9 */
[----:B------:R-:W1:Y:S04]  /*2dd0*/  LDSM.16.M88.4 R20, [R209+0x3400] ;  /* 0x00340000d114783b */ /* 0x000e680000000200 */
[----:B------:R-:W1:Y:S04]  /*2de0*/  LDSM.16.M88.4 R16, [R209+0x3800] ;  /* 0x00380000d110783b */ /* 0x000e680000000200 */
[----:B------:R-:W-:Y:S01]  /*2df0*/  LDSM.16.M88.4 R40, [R188+0x2000] ;  /* 0x00200000bc28783b */ /* 0x000fe20000000200 */
[-C--:B-----5:R-:W-:Y:S03]  /*2e00*/  HMMA.16816.F32 R172, R12, R4.reuse, RZ ;  /* 0x000000040cac723c */ /* 0x0a0fe600000018ff */
[----:B------:R-:W-:Y:S04]  /*2e10*/  LDSM.16.M88.4 R176, [R188+0x3c00] ;  /* 0x003c0000bcb0783b */ /* 0x000fe80000000200 */
[----:B------:R-:W-:Y:S01]  /*2e20*/  LDSM.16.M88.4 R64, [R188+0x2400] ;  /* 0x00240000bc40783b */ /* 0x000fe20000000200 */
[C---:B--2---:R-:W-:Y:S03]  /*2e30*/  HMMA.16816.F32 R104, R8.reuse, R4, RZ ;  /* 0x000000040868723c */ /* 0x044fe600000018ff */
[----:B------:R-:W-:Y:S04]  /*2e40*/  LDSM.16.M88.4 R60, [R188+0x2800] ;  /* 0x00280000bc3c783b */ /* 0x000fe80000000200 */
[----:B------:R-:W-:Y:S01]  /*2e50*/  LDSM.16.M88.4 R56, [R188+0x2c00] ;  /* 0x002c0000bc38783b */ /* 0x000fe20000000200 */
[-C--:B------:R-:W-:Y:S03]  /*2e60*/  HMMA.16816.F32 R164, R8, R6.reuse, RZ ;  /* 0x0000000608a4723c */ /* 0x080fe600000018ff */
[----:B------:R-:W-:Y:S04]  /*2e70*/  LDSM.16.M88.4 R52, [R188+0x3000] ;  /* 0x00300000bc34783b */ /* 0x000fe80000000200 */
[----:B------:R-:W-:Y:S01]  /*2e80*/  LDSM.16.M88.4 R48, [R188+0x3400] ;  /* 0x00340000bc30783b */ /* 0x000fe20000000200 */
[----:B------:R-:W-:Y:S03]  /*2e90*/  HMMA.16816.F32 R168, R12, R6, RZ ;  /* 0x000000060ca8723c */ /* 0x000fe600000018ff */
[----:B------:R-:W2:Y:S04]  /*2ea0*/  LDSM.16.M88.4 R4, [R204+0x1000] ;  /* 0x00100000cc04783b */ /* 0x000ea80000000200 */
[----:B------:R-:W5:Y:S01]  /*2eb0*/  LDSM.16.M88.4 R68, [R188+0x3800] ;  /* 0x00380000bc44783b */ /* 0x000f620000000200 */
[C---:B---3--:R-:W-:Y:S03]  /*2ec0*/  HMMA.16816.F32 R108, R8.reuse, R44, RZ ;  /* 0x0000002c086c723c */ /* 0x048fe600000018ff */
[----:B------:R-:W3:Y:S04]  /*2ed0*/  LDSM.16.M88.4 R96, [R204] ;  /* 0x00000000cc60783b */ /* 0x000ee80000000200 */
[----:B------:R-:W0:Y:S01]  /*2ee0*/  LDGDEPBAR ;  /* 0x00000000000079af */ /* 0x000e220000000000 */
[C---:B----4-:R-:W-:Y:S08]  /*2ef0*/  HMMA.16816.F32 R160, R8.reuse, R36, RZ ;  /* 0x0000002408a0723c */ /* 0x050ff000000018ff */
[C---:B-1----:R-:W-:Y:S08]  /*2f00*/  HMMA.16816.F32 R148, R8.reuse, R32, RZ ;  /* 0x000000200894723c */ /* 0x042ff000000018ff */
        /* <DEDUP_REMOVED lines=20> */
[C---:B--2---:R-:W-:Y:S08]  /*3050*/  HMMA.16816.F32 R28, R4.reuse, R40, R104 ;  /* 0x00000028041c723c */ /* 0x044ff00000001868 */
[C---:B------:R-:W-:Y:S08]  /*3060*/  HMMA.16816.F32 R240, R4.reuse, R176, R108 ;  /* 0x000000b004f0723c */ /* 0x040ff0000000186c */
[----:B------:R-:W-:Y:S03]  /*3070*/  HMMA.16816.F32 R160, R4, R64, R160 ;  /* 0x0000004004a0723c */ /* 0x000fe600000018a0 */
[----:B------:R-:W-:-:S05]  /*3080*/  FMUL.FTZ R2, R28, UR5 ;  /* 0x000000051c027c20 */ /* 0x000fca0008410000 */
        /* <DEDUP_REMOVED lines=13> */
[----:B---3--:R-:W-:Y:S08]  /*3160*/  HMMA.16816.F32 R4, R96, R40, R172 ;  /* 0x000000286004723c */ /* 0x008ff000000018ac */
[C---:B------:R-:W-:Y:S08]  /*3170*/  HMMA.16816.F32 R88, R12.reuse, R32, RZ ;  /* 0x000000200c58723c */ /* 0x040ff000000018ff */
[----:B------:R-:W-:Y:S03]  /*3180*/  HMMA.16816.F32 R84, R12, R34, RZ ;  /* 0x000000220c54723c */ /* 0x000fe600000018ff */
[----:B------:R-:W-:Y:S01]  /*3190*/  FMUL.FTZ R0, R6, UR5 ;  /* 0x0000000506007c20 */ /* 0x000fe20008410000 */
[----:B------:R-:W-:Y:S01]  /*31a0*/  FMUL.FTZ R3, R4, UR5 ;  /* 0x0000000504037c20 */ /* 0x000fe20008410000 */
[----:B------:R-:W-:-:S03]  /*31b0*/  FMUL.FTZ R4, R30, UR5 ;  /* 0x000000051e047c20 */ /* 0x000fc60008410000 */
[C---:B------:R-:W-:Y:S08]  /*31c0*/  HMMA.16816.F32 R32, R12.reuse, R20, RZ ;  /* 0x000000140c20723c */ /* 0x040ff000000018ff */
[----:B------:R-:W-:Y:S08]  /*31d0*/  HMMA.16816.F32 R20, R12, R16, RZ ;  /* 0x000000100c14723c */ /* 0x000ff000000018ff */
[----:B------:R-:W-:Y:S01]  /*31e0*/  HMMA.16816.F32 R228, R96, R176, R8 ;  /* 0x000000b060e4723c */ /* 0x000fe20000001808 */
[----:B------:R-:W-:Y:S01]  /*31f0*/  IMAD.SHL.U32 R8, R182, 0x2, RZ ;  /* 0x00000002b6087824 */ /* 0x000fe200078e00ff */
[----:B------:R1:W-:Y:S04]  /*3200*/  MUFU.TANH R11, R0 ;  /* 0x00000000000b7308 */ /* 0x0003e80000002400 */
[----:B------:R-:W-:-:S02]  /*3210*/  LOP3.LUT R9, R8, 0x6, RZ, 0xc0, !PT ;  /* 0x0000000608097812 */ /* 0x000fc400078ec0ff */
[----:B------:R-:W-:Y:S03]  /*3220*/  HMMA.16816.F32 R16, R12, R18, RZ ;  /* 0x000000120c10723c */ /* 0x000fe600000018ff */
[----:B------:R2:W-:Y:S05]  /*3230*/  STL [R1+0x2c], R9 ;  /* 0x00002c0901007387 */ /* 0x0005ea0000100800 */
[----:B------:R-:W-:Y:S01]  /*3240*/  HMMA.16816.F32 R184, R96, R50, R24 ;  /* 0x0000003260b8723c */ /* 0x000fe20000001818 */
[----:B------:R-:W-:Y:S01]  /*3250*/  LOP3.LUT R24, R9, UR10, RZ, 0xfc, !PT ;  /* 0x0000000a09187c12 */ /* 0x000fe2000f8efcff */
[----:B------:R-:W-:-:S02]  /*3260*/  VIADD R25, R213, 0x8 ;  /* 0x00000008d5197836 */ /* 0x000fc40000000000 */
[C---:B------:R-:W-:Y:S01]  /*3270*/  VIADD R27, R213.reuse, 0x48 ;  /* 0x00000048d51b7836 */ /* 0x040fe20000000000 */
[C---:B------:R-:W-:Y:S01]  /*3280*/  ISETP.GE.AND P5, PT, R24.reuse, R215, PT ;  /* 0x000000d71800720c */ /* 0x040fe20003fa6270 */
[C---:B-1----:R-:W-:Y:S02]  /*3290*/  VIADD R0, R24.reuse, UR21 ;  /* 0x0000001518007c36 */ /* 0x042fe40008000000 */
[----:B------:R-:W-:Y:S01]  /*32a0*/  HMMA.16816.F32 R236, R12, R46, RZ ;  /* 0x0000002e0cec723c */ /* 0x000fe200000018ff */
[----:B------:R-:W-:Y:S01]  /*32b0*/  VIADD R28, R24, 0x78 ;  /* 0x00000078181c7836 */ /* 0x000fe20000000000 */
[----:B------:R1:W-:Y:S01]  /*32c0*/  MUFU.TANH R13, R2 ;  /* 0x00000002000d7308 */ /* 0x0003e20000002400 */
[----:B------:R-:W-:Y:S02]  /*32d0*/  VIADD R26, R213, 0x40 ;  /* 0x00000040d51a7836 */ /* 0x000fe40000000000 */
[----:B------:R-:W-:Y:S02]  /*32e0*/  FMUL.FTZ R15, R29, UR5 ;  /* 0x000000051d0f7c20 */ /* 0x000fe40008410000 */
[C-C-:B------:R-:W-:Y:S01]  /*32f0*/  IMAD.IADD R6, R26.reuse, 0x1, -R0.reuse ;  /* 0x000000011a067824 */ /* 0x140fe200078e0a00 */
[----:B------:R-:W-:Y:S01]  /*3300*/  HMMA.16816.F32 R200, R96, R68, R20 ;  /* 0x0000004460c8723c */ /* 0x000fe20000001814 */
[----:B------:R-:W-:Y:S01]  /*3310*/  VIADD R41, R26, -UR28 ;  /* 0x8000001c1a297c36 */ /* 0x000fe20008000000 */
[----:B------:R3:W4:Y:S01]  /*3320*/  MUFU.TANH R14, R3 ;  /* 0x00000003000e7308 */ /* 0x0007220000002400 */
[----:B--2---:R-:W-:Y:S01]  /*3330*/  FMUL.FTZ R9, R5, UR5 ;  /* 0x0000000505097c20 */ /* 0x004fe20008410000 */
[----:B------:R-:W-:-:S02]  /*3340*/  IMAD.IADD R5, R27, 0x1, -R0 ;  /* 0x000000011b057824 */ /* 0x000fc400078e0a00 */
[----:B------:R-:W-:Y:S02]  /*3350*/  ISETP.GT.AND P3, PT, R41, R24, PT ;  /* 0x000000182900720c */ /* 0x000fe40003f64270 */
[C---:B------:R-:W-:Y:S01]  /*3360*/  HMMA.16816.F32 R68, R96.reuse, R70, R16 ;  /* 0x000000466044723c */ /* 0x040fe20000001810 */
[----:B------:R-:W-:Y:S01]  /*3370*/  VIADD R18, R28, UR21 ;  /* 0x000000151c127c36 */ /* 0x000fe20008000000 */
[----:B------:R2:W5:Y:S01]  /*3380*/  MUFU.TANH R12, R4 ;  /* 0x00000004000c7308 */ /* 0x0005620000002400 */
[----:B------:R-:W-:Y:S01]  /*3390*/  FMUL.FTZ R16, R7, UR5 ;  /* 0x0000000507107c20 */ /* 0x000fe20008410000 */
[----:B-1----:R-:W-:Y:S01]  /*33a0*/  IMAD.IADD R2, R213, 0x1, -R0 ;  /* 0x00000001d5027824 */ /* 0x002fe200078e0a00 */
[----:B------:R-:W-:Y:S01]  /*33b0*/  IABS R7, R5 ;  /* 0x0000000500077213 */ /* 0x000fe20000000000 */
[----:B------:R-:W-:Y:S02]  /*33c0*/  VIADD R8, R18, 0xffffff89 ;  /* 0xffffff8912087836 */ /* 0x000fe40000000000 */
[----:B------:R-:W-:Y:S01]  /*33d0*/  FMUL.FTZ R17, R31, UR5 ;  /* 0x000000051f117c20 */ /* 0x000fe20008410000 */
[----:B------:R-:W-:Y:S01]  /*33e0*/  HMMA.16816.F32 R20, R96, R42, R168 ;  /* 0x0000002a6014723c */ /* 0x000fe200000018a8 */
[----:B------:R-:W-:Y:S01]  /*33f0*/  IABS R2, R2 ;  /* 0x0000000200027213 */ /* 0x000fe20000000000 */
[----:B------:R1:W5:Y:S01]  /*3400*/  MUFU.TANH R10, R9 ;  /* 0x00000009000a7308 */ /* 0x0003620000002400 */
[----:B------:R-:W-:-:S02]  /*3410*/  VIADD R42, R213, -UR28 ;  /* 0x8000001cd52a7c36 */ /* 0x000fc40008000000 */
[----:B---3--:R-:W-:Y:S02]  /*3420*/  IMAD.IADD R3, R25, 0x1, -R0 ;  /* 0x0000000119037824 */ /* 0x008fe400078e0a00 */
[----:B------:R-:W-:Y:S01]  /*3430*/  IMAD.MOV.U32 R0, RZ, RZ, R2 ;  /* 0x000000ffff007224 */ /* 0x000fe200078e0002 */
[C---:B------:R-:W-:Y:S01]  /*3440*/  HMMA.16816.F32 R72, R96.reuse, R52, R72 ;  /* 0x000000346048723c */ /* 0x040fe20000001848 */
[----:B------:R-:W-:Y:S01]  /*3450*/  IMAD.IADD R2, R213, 0x1, -R8 ;  /* 0x00000001d5027824 */ /* 0x000fe200078e0a08 */
[----:B------:R-:W-:Y:S01]  /*3460*/  ISETP.GT.AND P4, PT, R42, R24, PT ;  /* 0x000000182a00720c */ /* 0x000fe20003f84270 */
[----:B------:R-:W3:Y:S01]  /*3470*/  MUFU.TANH R16, R16 ;  /* 0x0000001000107308 */ /* 0x000ee20000002400 */
[----:B--2---:R-:W-:Y:S01]  /*3480*/  IABS R4, R3 ;  /* 0x0000000300047213 */ /* 0x004fe20000000000 */
[----:B------:R-:W-:Y:S01]  /*3490*/  VIADD R19, R27, -UR28 ;  /* 0x8000001c1b137c36 */ /* 0x000fe20008000000 */
[----:B------:R-:W-:Y:S02]  /*34a0*/  IABS R3, R6 ;  /* 0x0000000600037213 */ /* 0x000fe40000000000 */
[----:B------:R-:W-:Y:S01]  /*34b0*/  I2FP.F32.S32 R6, R0 ;  /* 0x0000000000067245 */ /* 0x000fe20000201400 */
[----:B------:R-:W-:Y:S01]  /*34c0*/  IMAD.MOV.U32 R5, RZ, RZ, R4 ;  /* 0x000000ffff057224 */ /* 0x000fe200078e0004 */
[----:B------:R-:W-:Y:S01]  /*34d0*/  IABS R0, R2 ;  /* 0x0000000200007213 */ /* 0x000fe20000000000 */
[----:B------:R-:W-:Y:S01]  /*34e0*/  IMAD.MOV.U32 R4, RZ, RZ, R3 ;  /* 0x000000ffff047224 */ /* 0x000fe200078e0003 */
[C---:B------:R-:W-:Y:S01]  /*34f0*/  HMMA.16816.F32 R52, R96.reuse, R54, R36 ;  /* 0x000000366034723c */ /* 0x040fe20000001824 */
[----:B------:R-:W-:Y:S01]  /*3500*/  IMAD.MOV.U32 R3, RZ, RZ, R7 ;  /* 0x000000ffff037224 */ /* 0x000fe200078e0007 */
[----:B------:R-:W-:Y:S01]  /*3510*/  I2FP.F32.S32 R2, R5 ;  /* 0x0000000500027245 */ /* 0x000fe20000201400 */
[C---:B------:R-:W-:Y:S01]  /*3520*/  VIADD R36, R25.reuse, -UR28 ;  /* 0x8000001c19247c36 */ /* 0x040fe20008000000 */
[----:B------:R-:W-:Y:S01]  /*3530*/  I2FP.F32.S32 R4, R4 ;  /* 0x0000000400047245 */ /* 0x000fe20000201400 */
[----:B----4-:R-:W-:Y:S01]  /*3540*/  FFMA.FTZ R6, R6, -UR6, R14 ;  /* 0x8000000606067c23 */ /* 0x010fe2000801000e */
[----:B------:R-:W-:Y:S01]  /*3550*/  I2FP.F32.S32 R0, R0 ;  /* 0x0000000000007245 */ /* 0x000fe20000201400 */
[----:B------:R-:W-:Y:S01]  /*3560*/  FFMA.FTZ R5, R2, -UR6, R11 ;  /* 0x8000000602057c23 */ /* 0x000fe2000801000b */
[----:B------:R-:W-:Y:S01]  /*3570*/  I2FP.F32.S32 R2, R3 ;  /* 0x0000000300027245 */ /* 0x000fe20000201400 */
[----:B-1----:R-:W-:Y:S01]  /*3580*/  FFMA.FTZ R9, R4, -UR6, R13 ;  /* 0x8000000604097c23 */ /* 0x002fe2000801000d */
[----:B------:R-:W-:Y:S01]  /*3590*/  ISETP.GT.AND P0, PT, R36, R24, PT ;  /* 0x000000182400720c */ /* 0x000fe20003f04270 */
[----:B------:R-:W-:Y:S01]  /*35a0*/  IMAD.IADD R4, R25, 0x1, -R8 ;  /* 0x0000000119047824 */ /* 0x000fe200078e0a08 */
[C---:B------:R-:W-:Y:S01]  /*35b0*/  HMMA.16816.F32 R100, R96.reuse, R64, R100 ;  /* 0x000000406064723c */ /* 0x040fe20000001864 */
[----:B-----5:R-:W-:Y:S01]  /*35c0*/  FFMA.FTZ R11, R2, -UR6, R12 ;  /* 0x80000006020b7c23 */ /* 0x020fe2000801000c */
[----:B------:R-:W-:Y:S01]  /*35d0*/  FFMA.FTZ R12, R0, -UR6, R10 ;  /* 0x80000006000c7c23 */ /* 0x000fe2000801000a */
[----:B------:R-:W-:Y:S01]  /*35e0*/  FSEL R2, R6, -INF , !P4 ;  /* 0xff80000006027808 */ /* 0x000fe20006000000 */
[--C-:B------:R-:W-:Y:S01]  /*35f0*/  IMAD.IADD R7, R26, 0x1, -R8.reuse ;  /* 0x000000011a077824 */ /* 0x100fe200078e0a08 */
[----:B------:R-:W-:Y:S01]  /*3600*/  ISETP.GE.AND P4, PT, R24, R216, PT ;  /* 0x000000d81800720c */ /* 0x000fe20003f86270 */
[----:B------:R-:W-:Y:S01]  /*3610*/  VIADD R13, R18, 0xffffff90 ;  /* 0xffffff90120d7836 */ /* 0x000fe20000000000 */
[----:B------:R-:W-:Y:S01]  /*3620*/  FSEL R0, R5, -INF , !P0 ;  /* 0xff80000005007808 */ /* 0x000fe20004000000 */
[C---:B------:R-:W-:Y:S01]  /*3630*/  HMMA.16816.F32 R152, R96.reuse, R66, R152 ;  /* 0x000000426098723c */ /* 0x040fe20000001898 */
[----:B------:R-:W-:Y:S01]  /*3640*/  IMAD.IADD R6, R27, 0x1, -R8 ;  /* 0x000000011b067824 */ /* 0x000fe200078e0a08 */
[----:B------:R-:W-:Y:S01]  /*3650*/  FSEL R64, R2, -INF , !P5 ;  /* 0xff80000002407808 */ /* 0x000fe20006800000 */
[----:B------:R-:W-:Y:S01]  /*3660*/  FMUL.FTZ R10, R20, UR5 ;  /* 0x00000005140a7c20 */ /* 0x000fe20008410000 */
[----:B------:R-:W-:Y:S01]  /*3670*/  FSEL R66, R0, -INF , !P4 ;  /* 0xff80000000427808 */ /* 0x000fe20006000000 */
[----:B------:R-:W-:Y:S01]  /*3680*/  IMAD.IADD R0, R213, 0x1, -R13 ;  /* 0x00000001d5007824 */ /* 0x000fe200078e0a0d */
[----:B------:R-:W-:Y:S01]  /*3690*/  IABS R4, R4 ;  /* 0x0000000400047213 */ /* 0x000fe20000000000 */
[C---:B------:R-:W-:Y:S01]  /*36a0*/  VIADD R3, R24.reuse, 0x1 ;  /* 0x0000000118037836 */ /* 0x040fe20000000000 */
[----:B------:R-:W-:Y:S01]  /*36b0*/  IABS R2, R7 ;  /* 0x0000000700027213 */ /* 0x000fe20000000000 */
[----:B------:R-:W1:Y:S01]  /*36c0*/  MUFU.TANH R15, R15 ;  /* 0x0000000f000f7308 */ /* 0x000e620000002400 */
[----:B------:R-:W-:Y:S01]  /*36d0*/  IABS R5, R6 ;  /* 0x0000000600057213 */ /* 0x000fe20000000000 */
[----:B------:R-:W-:Y:S01]  /*36e0*/  IMAD.MOV.U32 R6, RZ, RZ, R4 ;  /* 0x000000ffff067224 */ /* 0x000fe200078e0004 */
[----:B------:R-:W-:Y:S01]  /*36f0*/  IABS R0, R0 ;  /* 0x0000000000007213 */ /* 0x000fe20000000000 */
[----:B------:R-:W-:Y:S01]  /*3700*/  IMAD.MOV.U32 R4, RZ, RZ, R2 ;  /* 0x000000ffff047224 */ /* 0x000fe200078e0002 */
[----:B------:R-:W-:Y:S01]  /*3710*/  FSEL R2, R9, -INF , !P3 ;  /* 0xff80000009027808 */ /* 0x000fe20005800000 */
[----:B------:R-:W-:Y:S01]  /*3720*/  IMAD.MOV.U32 R8, RZ, RZ, R5 ;  /* 0x000000ffff087224 */ /* 0x000fe200078e0005 */
[----:B------:R-:W-:Y:S01]  /*3730*/  ISETP.GT.AND P2, PT, R19, R24, PT ;  /* 0x000000181300720c */ /* 0x000fe20003f44270 */
[----:B------:R-:W2:Y:S01]  /*3740*/  MUFU.TANH R10, R10 ;  /* 0x0000000a000a7308 */ /* 0x000ea20000002400 */
[----:B------:R-:W-:Y:S01]  /*3750*/  ISETP.GE.AND P3, PT, R24, R214, PT ;  /* 0x000000d61800720c */ /* 0x000fe20003f66270 */
[----:B------:R-:W-:Y:S01]  /*3760*/  HMMA.16816.F32 R76, R96, R58, R76 ;  /* 0x0000003a604c723c */ /* 0x000fe2000000184c */
[----:B------:R-:W-:Y:S01]  /*3770*/  ISETP.GT.AND P6, PT, R42, R3, PT ;  /* 0x000000032a00720c */ /* 0x000fe20003fc4270 */
[----:B------:R-:W-:Y:S01]  /*3780*/  IMAD.MOV.U32 R5, RZ, RZ, R0 ;  /* 0x000000ffff057224 */ /* 0x000fe200078e0000 */
[----:B------:R-:W-:-:S02]  /*3790*/  FSEL R59, R2, -INF , !P3 ;  /* 0xff800000023b7808 */ /* 0x000fc40005800000 */
[----:B------:R-:W-:Y:S01]  /*37a0*/  FSEL R0, R11, -INF , !P2 ;  /* 0xff8000000b007808 */ /* 0x000fe20005000000 */
[----:B------:R4:W5:Y:S01]  /*37b0*/  MUFU.TANH R14, R17 ;  /* 0x00000011000e7308 */ /* 0x0009620000002400 */
[----:B------:R-:W-:Y:S01]  /*37c0*/  ISETP.GE.AND P3, PT, R24, R217, PT ;  /* 0x000000d91800720c */ /* 0x000fe20003f66270 */
[C---:B------:R-:W-:Y:S01]  /*37d0*/  HMMA.16816.F32 R84, R96.reuse, R62, R84 ;  /* 0x0000003e6054723c */ /* 0x040fe20000001854 */
[----:B------:R-:W-:Y:S01]  /*37e0*/  ISETP.GE.AND P2, PT, R3, R215, PT ;  /* 0x000000d70300720c */ /* 0x000fe20003f46270 */
[----:B------:R-:W-:Y:S01]  /*37f0*/  FMUL.FTZ R11, R165, UR5 ;  /* 0x00000005a50b7c20 */ /* 0x000fe20008410000 */
[----:B------:R-:W-:Y:S01]  /*3800*/  FSEL R2, R12, -INF , !P6 ;  /* 0xff8000000c027808 */ /* 0x000fe20007000000 */
[----:B------:R-:W-:Y:S01]  /*3810*/  FMUL.FTZ R12, R23, UR5 ;  /* 0x00000005170c7c20 */ /* 0x000fe20008410000 */
[----:B------:R-:W-:Y:S02]  /*3820*/  I2FP.F32.S32 R7, R6 ;  /* 0x0000000600077245 */ /* 0x000fe40000201400 */
[----:B------:R-:W-:Y:S01]  /*3830*/  I2FP.F32.S32 R6, R4 ;  /* 0x0000000400067245 */ /* 0x000fe20000201400 */
[C---:B------:R-:W-:Y:S01]  /*3840*/  HMMA.16816.F32 R80, R96.reuse, R56, R80 ;  /* 0x000000386050723c */ /* 0x040fe20000001850 */
[----:B------:R-:W-:Y:S01]  /*3850*/  FSEL R63, R0, -INF , !P3 ;  /* 0xff800000003f7808 */ /* 0x000fe20005800000 */
[----:B------:R-:W-:Y:S01]  /*3860*/  VIADD R0, R24, 0x8 ;  /* 0x0000000818007836 */ /* 0x000fe20000000000 */
[----:B------:R-:W-:Y:S01]  /*3870*/  FSEL R65, R2, -INF , !P2 ;  /* 0xff80000002417808 */ /* 0x000fe20005000000 */
[----:B---3--:R-:W-:Y:S01]  /*3880*/  FFMA.FTZ R2, R7, -UR6, R16 ;  /* 0x8000000607027c23 */ /* 0x008fe20008010010 */
[-C--:B------:R-:W-:Y:S01]  /*3890*/  ISETP.GT.AND P5, PT, R36, R3.reuse, PT ;  /* 0x000000032400720c */ /* 0x080fe20003fa4270 */
[----:B------:R-:W-:Y:S01]  /*38a0*/  FMUL.FTZ R7, R164, UR5 ;  /* 0x00000005a4077c20 */ /* 0x000fe20008410000 */
[-C--:B------:R-:W-:Y:S01]  /*38b0*/  ISETP.GT.AND P0, PT, R41, R3.reuse, PT ;  /* 0x000000032900720c */ /* 0x080fe20003f04270 */
[----:B------:R-:W-:Y:S01]  /*38c0*/  HMMA.16816.F32 R92, R96, R48, R32 ;  /* 0x00000030605c723c */ /* 0x000fe20000001820 */
[----:B------:R-:W-:Y:S01]  /*38d0*/  ISETP.GT.AND P4, PT, R19, R3, PT ;  /* 0x000000031300720c */ /* 0x000fe20003f84270 */
[----:B------:R-:W-:Y:S01]  /*38e0*/  FMUL.FTZ R16, R167, UR5 ;  /* 0x00000005a7107c20 */ /* 0x000fe20008410000 */
[----:B------:R-:W-:Y:S01]  /*38f0*/  BAR.SYNC.DEFER_BLOCKING 0x0 ;  /* 0x0000000000007b1d */ /* 0x000fe20000010000 */
[C---:B------:R-:W-:Y:S01]  /*3900*/  ISETP.GE.AND P6, PT, R3.reuse, R216, PT ;  /* 0x000000d80300720c */ /* 0x040fe20003fc6270 */
[----:B----4-:R-:W-:Y:S01]  /*3910*/  VIADD R17, R24, 0x79 ;  /* 0x0000007918117836 */ /* 0x010fe20000000000 */
[----:B------:R-:W-:-:S02]  /*3920*/  ISETP.GE.AND P3, PT, R3, R214, PT ;  /* 0x000000d60300720c */ /* 0x000fc40003f66270 */
[----:B------:R-:W-:Y:S01]  /*3930*/  ISETP.GE.AND P2, PT, R3, R217, PT ;  /* 0x000000d90300720c */ /* 0x000fe20003f46270 */
[----:B------:R-:W-:Y:S01]  /*3940*/  HMMA.16816.F32 R88, R96, R60, R88 ;  /* 0x0000003c6058723c */ /* 0x000fe20000001858 */
[----:B------:R-:W-:Y:S01]  /*3950*/  I2FP.F32.S32 R3, R5 ;  /* 0x0000000500037245 */ /* 0x000fe20000201400 */
[----:B-1----:R-:W-:Y:S01]  /*3960*/  FFMA.FTZ R5, R6, -UR6, R15 ;  /* 0x8000000606057c23 */ /* 0x002fe2000801000f */
[----:B------:R-:W-:Y:S01]  /*3970*/  I2FP.F32.S32 R4, R8 ;  /* 0x0000000800047245 */ /* 0x000fe20000201400 */
[----:B------:R1:W-:Y:S02]  /*3980*/  MUFU.TANH R15, R11 ;  /* 0x0000000b000f7308 */ /* 0x0003e40000002400 */
[----:B--2---:R-:W-:Y:S01]  /*3990*/  FFMA.FTZ R6, R3, -UR6, R10 ;  /* 0x8000000603067c23 */ /* 0x004fe2000801000a */
[----:B------:R-:W-:Y:S01]  /*39a0*/  FSEL R3, R2, -INF , !P5 ;  /* 0xff80000002037808 */ /* 0x000fe20006800000 */
[----:B-----5:R-:W-:Y:S01]  /*39b0*/  FFMA.FTZ R4, R4, -UR6, R14 ;  /* 0x8000000604047c23 */ /* 0x020fe2000801000e */
[----:B------:R-:W-:Y:S01]  /*39c0*/  FSEL R2, R5, -INF , !P0 ;  /* 0xff80000005027808 */ /* 0x000fe20004000000 */
[----:B------:R-:W-:Y:S01]  /*39d0*/  FMUL.FTZ R5, R22, UR5 ;  /* 0x0000000516057c20 */ /* 0x000fe20008410000 */
[----:B------:R-:W-:Y:S01]  /*39e0*/  FSEL R62, R3, -INF , !P6 ;  /* 0xff800000033e7808 */ /* 0x000fe20007000000 */
[----:B------:R-:W-:Y:S01]  /*39f0*/  FMUL.FTZ R3, R166, UR5 ;  /* 0x00000005a6037c20 */ /* 0x000fe20008410000 */
[----:B------:R-:W-:Y:S01]  /*3a00*/  ISETP.GT.AND P5, PT, R42, R0, PT ;  /* 0x000000002a00720c */ /* 0x000fe20003fa4270 */
[----:B------:R2:W3:Y:S01]  /*3a10*/  MUFU.TANH R8, R5 ;  /* 0x0000000500087308 */ /* 0x0004e20000002400 */
[----:B------:R-:W-:-:S02]  /*3a20*/  FSEL R56, R2, -INF , !P3 ;  /* 0xff80000002387808 */ /* 0x000fc40005800000 */
[----:B------:R-:W-:Y:S01]  /*3a30*/  FSEL R2, R4, -INF , !P4 ;  /* 0xff80000004027808 */ /* 0x000fe20006000000 */
[--C-:B------:R-:W-:Y:S01]  /*3a40*/  IMAD.IADD R4, R26, 0x1, -R13.reuse ;  /* 0x000000011a047824 */ /* 0x100fe200078e0a0d */
[----:B------:R-:W-:Y:S02]  /*3a50*/  ISETP.GE.AND P4, PT, R0, R215, PT ;  /* 0x000000d70000720c */ /* 0x000fe40003f86270 */
[----:B------:R-:W-:Y:S01]  /*3a60*/  FSEL R57, R2, -INF , !P2 ;  /* 0xff80000002397808 */ /* 0x000fe20005000000 */
[----:B------:R4:W-:Y:S01]  /*3a70*/  MUFU.TANH R9, R3 ;  /* 0x0000000300097308 */ /* 0x0009e20000002400 */
[----:B------:R-:W-:Y:S01]  /*3a80*/  IMAD.IADD R2, R25, 0x1, -R13 ;  /* 0x0000000119027824 */ /* 0x000fe200078e0a0d */
[-C--:B------:R-:W-:Y:S01]  /*3a90*/  ISETP.GT.AND P6, PT, R36, R0.reuse, PT ;  /* 0x000000002400720c */ /* 0x080fe20003fc4270 */
[----:B-1----:R-:W-:Y:S01]  /*3aa0*/  VIADD R11, R18, 0xffffff98 ;  /* 0xffffff98120b7836 */ /* 0x002fe20000000000 */
[-C--:B------:R-:W-:Y:S02]  /*3ab0*/  ISETP.GT.AND P0, PT, R41, R0.reuse, PT ;  /* 0x000000002900720c */ /* 0x080fe40003f04270 */
[----:B------:R-:W-:-:S02]  /*3ac0*/  ISETP.GT.AND P3, PT, R19, R0, PT ;  /* 0x000000001300720c */ /* 0x000fc40003f64270 */
[----:B------:R1:W5:Y:S01]  /*3ad0*/  MUFU.TANH R14, R7 ;  /* 0x00000007000e7308 */ /* 0x0003620000002400 */
[----:B------:R-:W-:Y:S01]  /*3ae0*/  ISETP.GE.AND P2, PT, R0, R214, PT ;  /* 0x000000d60000720c */ /* 0x000fe20003f46270 */
[----:B--2---:R-:W-:Y:S01]  /*3af0*/  FMUL.FTZ R5, R21, UR5 ;  /* 0x0000000515057c20 */ /* 0x004fe20008410000 */
[----:B------:R-:W-:Y:S01]  /*3b00*/  IABS R4, R4 ;  /* 0x0000000400047213 */ /* 0x000fe20000000000 */
[----:B------:R-:W-:Y:S01]  /*3b10*/  HMMA.16816.F32 R20, R96, R178, R236 ;  /* 0x000000b26014723c */ /* 0x000fe200000018ec */
[----:B------:R-:W-:-:S03]  /*3b20*/  IABS R2, R2 ;  /* 0x0000000200027213 */ /* 0x000fc60000000000 */
[----:B------:R2:W2:Y:S01]  /*3b30*/  MUFU.TANH R10, R5 ;  /* 0x00000005000a7308 */ /* 0x0004a20000002400 */
[----:B------:R-:W-:Y:S02]  /*3b40*/  I2FP.F32.S32 R2, R2 ;  /* 0x0000000200027245 */ /* 0x000fe40000201400 */
[----:B----4-:R-:W-:Y:S01]  /*3b50*/  FSEL R3, R6, -INF , !P5 ;  /* 0xff80000006037808 */ /* 0x010fe20006800000 */
[----:B------:R-:W-:Y:S01]  /*3b60*/  IMAD.MOV.U32 R6, RZ, RZ, R4 ;  /* 0x000000ffff067224 */ /* 0x000fe200078e0004 */
[----:B------:R-:W-:Y:S01]  /*3b70*/  ISETP.GE.AND P5, PT, R0, R216, PT ;  /* 0x000000d80000720c */ /* 0x000fe20003fa6270 */
[----:B---3--:R-:W-:Y:S01]  /*3b80*/  FFMA.FTZ R4, R2, -UR6, R8 ;  /* 0x8000000602047c23 */ /* 0x008fe20008010008 */
[----:B------:R-:W-:Y:S01]  /*3b90*/  FSEL R58, R3, -INF , !P4 ;  /* 0xff800000033a7808 */ /* 0x000fe20006000000 */
[----:B------:R-:W-:Y:S01]  /*3ba0*/  IMAD.IADD R3, R27, 0x1, -R13 ;  /* 0x000000011b037824 */ /* 0x000fe200078e0a0d */
[----:B------:R-:W-:Y:S01]  /*3bb0*/  ISETP.GE.AND P4, PT, R0, R217, PT ;  /* 0x000000d90000720c */ /* 0x000fe20003f86270 */
[----:B-1----:R-:W-:Y:S01]  /*3bc0*/  VIADD R7, R18, 0xffffff91 ;  /* 0xffffff9112077836 */ /* 0x002fe20000000000 */
[----:B------:R-:W-:Y:S01]  /*3bd0*/  I2FP.F32.S32 R6, R6 ;  /* 0x0000000600067245 */ /* 0x000fe20000201400 */
[----:B------:R-:W1:Y:S01]  /*3be0*/  MUFU.TANH R13, R12 ;  /* 0x0000000c000d7308 */ /* 0x000e620000002400 */
[----:B------:R-:W-:Y:S01]  /*3bf0*/  IABS R3, R3 ;  /* 0x0000000300037213 */ /* 0x000fe20000000000 */
[----:B------:R-:W-:-:S02]  /*3c00*/  IMAD.IADD R0, R213, 0x1, -R7 ;  /* 0x00000001d5007824 */ /* 0x000fc400078e0a07 */
[----:B-----5:R-:W-:Y:S01]  /*3c10*/  FFMA.FTZ R2, R6, -UR6, R14 ;  /* 0x8000000606027c23 */ /* 0x020fe2000801000e */
[----:B------:R-:W-:Y:S01]  /*3c20*/  IMAD.IADD R6, R27, 0x1, -R7 ;  /* 0x000000011b067824 */ /* 0x000fe200078e0a07 */
[----:B--2---:R-:W-:Y:S02]  /*3c30*/  I2FP.F32.S32 R5, R3 ;  /* 0x0000000300057245 */ /* 0x004fe40000201400 */
[----:B------:R-:W-:Y:S01]  /*3c40*/  IABS R0, R0 ;  /* 0x0000000000007213 */ /* 0x000fe20000000000 */
[----:B------:R2:W-:Y:S01]  /*3c50*/  MUFU.TANH R14, R16 ;  /* 0x00000010000e7308 */ /* 0x0005e20000002400 */
[----:B------:R-:W-:Y:S01]  /*3c60*/  FSEL R2, R2, -INF , !P0 ;  /* 0xff80000002027808 */ /* 0x000fe20004000000 */
[----:B------:R-:W-:Y:S01]  /*3c70*/  FFMA.FTZ R9, R5, -UR6, R9 ;  /* 0x8000000605097c23 */ /* 0x000fe20008010009 */
[----:B------:R-:W-:Y:S01]  /*3c80*/  I2FP.F32.S32 R3, R0 ;  /* 0x0000000000037245 */ /* 0x000fe20000201400 */
[----:B------:R-:W-:Y:S01]  /*3c90*/  IMAD.IADD R5, R26, 0x1, -R7 ;  /* 0x000000011a057824 */ /* 0x000fe200078e0a07 */
[----:B------:R-:W-:Y:S01]  /*3ca0*/  FSEL R32, R2, -INF , !P2 ;  /* 0xff80000002207808 */ /* 0x000fe20005000000 */
[----:B------:R-:W-:-:S02]  /*3cb0*/  IMAD.IADD R2, R213, 0x1, -R11 ;  /* 0x00000001d5027824 */ /* 0x000fc400078e0a0b */
[----:B------:R-:W-:Y:S01]  /*3cc0*/  FFMA.FTZ R10, R3, -UR6, R10 ;  /* 0x80000006030a7c23 */ /* 0x000fe2000801000a */
[----:B------:R-:W-:Y:S01]  /*3cd0*/  FSEL R3, R4, -INF , !P6 ;  /* 0xff80000004037808 */ /* 0x000fe20007000000 */
[----:B------:R-:W-:Y:S01]  /*3ce0*/  IMAD.IADD R4, R25, 0x1, -R7 ;  /* 0x0000000119047824 */ /* 0x000fe200078e0a07 */
[----:B------:R-:W-:Y:S01]  /*3cf0*/  IABS R2, R2 ;  /* 0x0000000200027213 */ /* 0x000fe20000000000 */
[----:B------:R-:W-:Y:S01]  /*3d00*/  VIADD R0, R24, 0x9 ;  /* 0x0000000918007836 */ /* 0x000fe20000000000 */
[----:B------:R-:W-:Y:S02]  /*3d10*/  FSEL R50, R3, -INF , !P5 ;  /* 0xff80000003327808 */ /* 0x000fe40006800000 */
[----:B------:R-:W-:Y:S02]  /*3d20*/  IABS R3, R4 ;  /* 0x0000000400037213 */ /* 0x000fe40000000000 */
[----:B------:R-:W-:Y:S01]  /*3d30*/  IABS R4, R5 ;  /* 0x0000000500047213 */ /* 0x000fe20000000000 */
[----:B--2---:R-:W-:Y:S01]  /*3d40*/  FMUL.FTZ R16, R159, UR5 ;  /* 0x000000059f107c20 */ /* 0x004fe20008410000 */
[----:B------:R-:W-:Y:S01]  /*3d50*/  IABS R5, R6 ;  /* 0x0000000600057213 */ /* 0x000fe20000000000 */
[----:B------:R-:W-:Y:S01]  /*3d60*/  FMUL.FTZ R6, R100, UR5 ;  /* 0x0000000564067c20 */ /* 0x000fe20008410000 */
[----:B------:R-:W-:-:S02]  /*3d70*/  ISETP.GT.AND P6, PT, R42, R0, PT ;  /* 0x000000002a00720c */ /* 0x000fc40003fc4270 */
[----:B------:R-:W-:Y:S01]  /*3d80*/  I2FP.F32.S32 R7, R3 ;  /* 0x0000000300077245 */ /* 0x000fe20000201400 */
[----:B------:R2:W3:Y:S01]  /*3d90*/  MUFU.TANH R12, R6 ;  /* 0x00000006000c7308 */ /* 0x0004e20000002400 */
[----:B------:R-:W-:Y:S01]  /*3da0*/  IMAD.MOV.U32 R8, RZ, RZ, R5 ;  /* 0x000000ffff087224 */ /* 0x000fe200078e0005 */
[----:B------:R-:W-:Y:S01]  /*3db0*/  FSEL R3, R10, -INF , !P6 ;  /* 0xff8000000a037808 */ /* 0x000fe20007000000 */
[----:B------:R-:W-:Y:S01]  /*3dc0*/  IMAD.MOV.U32 R5, RZ, RZ, R2 ;  /* 0x000000ffff057224 */ /* 0x000fe200078e0002 */
[----:B------:R-:W-:Y:S02]  /*3dd0*/  FSEL R2, R9, -INF , !P3 ;  /* 0xff80000009027808 */ /* 0x000fe40005800000 */
[----:B------:R-:W-:Y:S02]  /*3de0*/  ISETP.GE.AND P3, PT, R0, R215, PT ;  /* 0x000000d70000720c */ /* 0x000fe40003f66270 */
[----:B------:R-:W-:Y:S01]  /*3df0*/  FSEL R47, R2, -INF , !P4 ;  /* 0xff800000022f7808 */ /* 0x000fe20006000000 */
[----:B-1----:R-:W-:Y:S01]  /*3e00*/  FFMA.FTZ R2, R7, -UR6, R13 ;  /* 0x8000000607027c23 */ /* 0x002fe2000801000d */
[----:B------:R-:W-:Y:S01]  /*3e10*/  FSEL R51, R3, -INF , !P3 ;  /* 0xff80000003337808 */ /* 0x000fe20005800000 */
[----:B------:R-:W-:Y:S01]  /*3e20*/  FMUL.FTZ R7, R102, UR5 ;  /* 0x0000000566077c20 */ /* 0x000fe20008410000 */
[----:B------:R-:W-:-:S02]  /*3e30*/  I2FP.F32.S32 R3, R5 ;  /* 0x0000000500037245 */ /* 0x000fc40000201400 */
[-C--:B------:R-:W-:Y:S02]  /*3e40*/  ISETP.GT.AND P5, PT, R36, R0.reuse, PT ;  /* 0x000000002400720c */ /* 0x080fe40003fa4270 */
[----:B------:R-:W-:Y:S02]  /*3e50*/  ISETP.GT.AND P0, PT, R41, R0, PT ;  /* 0x000000002900720c */ /* 0x000fe40003f04270 */
[----:B--2---:R-:W-:Y:S02]  /*3e60*/  I2FP.F32.S32 R6, R4 ;  /* 0x0000000400067245 */ /* 0x004fe40000201400 */
[----:B------:R-:W-:Y:S01]  /*3e70*/  I2FP.F32.S32 R4, R8 ;  /* 0x0000000800047245 */ /* 0x000fe20000201400 */
[----:B------:R-:W-:Y:S01]  /*3e80*/  FMUL.FTZ R8, R161, UR5 ;  /* 0x00000005a1087c20 */ /* 0x000fe20008410000 */
[----:B------:R-:W-:Y:S01]  /*3e90*/  ISETP.GT.AND P2, PT, R19, R0, PT ;  /* 0x000000001300720c */ /* 0x000fe20003f44270 */
[----:B------:R-:W-:Y:S01]  /*3ea0*/  FFMA.FTZ R5, R6, -UR6, R15 ;  /* 0x8000000606057c23 */ /* 0x000fe2000801000f */
[----:B---3--:R-:W-:Y:S01]  /*3eb0*/  FFMA.FTZ R6, R3, -UR6, R12 ;  /* 0x8000000603067c23 */ /* 0x008fe2000801000c */
[----:B------:R-:W-:Y:S01]  /*3ec0*/  ISETP.GE.AND P6, PT, R0, R216, PT ;  /* 0x000000d80000720c */ /* 0x000fe20003fc6270 */
[----:B------:R-:W-:Y:S01]  /*3ed0*/  FFMA.FTZ R4, R4, -UR6, R14 ;  /* 0x8000000604047c23 */ /* 0x000fe2000801000e */
[C---:B------:R-:W-:Y:S01]  /*3ee0*/  ISETP.GE.AND P4, PT, R0.reuse, R214, PT ;  /* 0x000000d60000720c */ /* 0x040fe20003f86270 */
[----:B------:R1:W2:Y:S01]  /*3ef0*/  MUFU.TANH R14, R7 ;  /* 0x00000007000e7308 */ /* 0x0002a20000002400 */
[----:B------:R-:W-:Y:S01]  /*3f00*/  ISETP.GE.AND P3, PT, R0, R217, PT ;  /* 0x000000d90000720c */ /* 0x000fe20003f66270 */
[----:B------:R-:W-:Y:S01]  /*3f10*/  VIADD R0, R24, 0x10 ;  /* 0x0000001018007836 */ /* 0x000fe20000000000 */
[----:B------:R-:W-:Y:S01]  /*3f20*/  FSEL R3, R2, -INF , !P5 ;  /* 0xff80000002037808 */ /* 0x000fe20006800000 */
[----:B------:R-:W-:Y:S01]  /*3f30*/  FMUL.FTZ R15, R103, UR5 ;  /* 0x00000005670f7c20 */ /* 0x000fe20008410000 */
[----:B------:R-:W-:Y:S01]  /*3f40*/  FSEL R2, R5, -INF , !P0 ;  /* 0xff80000005027808 */ /* 0x000fe20004000000 */
[----:B------:R-:W-:Y:S01]  /*3f50*/  FMUL.FTZ R5, R162, UR5 ;  /* 0x00000005a2057c20 */ /* 0x000fe20008410000 */
[----:B------:R-:W-:Y:S01]  /*3f60*/  FSEL R49, R3, -INF , !P6 ;  /* 0xff80000003317808 */ /* 0x000fe20007000000 */
[----:B------:R-:W-:Y:S01]  /*3f70*/  FMUL.FTZ R3, R160, UR5 ;  /* 0x00000005a0037c20 */ /* 0x000fe20008410000 */
[----:B------:R-:W-:Y:S01]  /*3f80*/  ISETP.GT.AND P5, PT, R42, R0, PT ;  /* 0x000000002a00720c */ /* 0x000fe20003fa4270 */
[----:B------:R-:W3:Y:S01]  /*3f90*/  MUFU.TANH R9, R5 ;  /* 0x0000000500097308 */ /* 0x000ee20000002400 */
[----:B------:R-:W-:Y:S01]  /*3fa0*/  FSEL R38, R2, -INF , !P4 ;  /* 0xff80000002267808 */ /* 0x000fe20006000000 */
[----:B------:R-:W-:Y:S01]  /*3fb0*/  FMUL.FTZ R12, R163, UR5 ;  /* 0x00000005a30c7c20 */ /* 0x000fe20008410000 */
[----:B------:R-:W-:Y:S01]  /*3fc0*/  FSEL R2, R4, -INF , !P2 ;  /* 0xff80000004027808 */ /* 0x000fe20005000000 */
[----:B------:R-:W-:Y:S01]  /*3fd0*/  IMAD.IADD R4, R27, 0x1, -R11 ;  /* 0x000000011b047824 */ /* 0x000fe200078e0a0b */
[----:B------:R-:W-:-:S02]  /*3fe0*/  ISETP.GE.AND P2, PT, R0, R215, PT ;  /* 0x000000d70000720c */ /* 0x000fc40003f46270 */
[----:B------:R-:W-:Y:S01]  /*3ff0*/  FSEL R48, R2, -INF , !P3 ;  /* 0xff80000002307808 */ /* 0x000fe20005800000 */
[----:B------:R4:W5:Y:S01]  /*4000*/  MUFU.TANH R13, R3 ;  /* 0x00000003000d7308 */ /* 0x0009620000002400 */
[----:B------:R-:W-:Y:S01]  /*4010*/  IMAD.IADD R2, R26, 0x1, -R11 ;  /* 0x000000011a027824 */ /* 0x000fe200078e0a0b */
[-C--:B------:R-:W-:Y:S01]  /*4020*/  ISETP.GT.AND P6, PT, R36, R0.reuse, PT ;  /* 0x000000002400720c */ /* 0x080fe20003fc4270 */
[----:B-1----:R-:W-:Y:S01]  /*4030*/  VIADD R7, R18, 0xffffff99 ;  /* 0xffffff9912077836 */ /* 0x002fe20000000000 */
[-C--:B------:R-:W-:Y:S02]  /*4040*/  ISETP.GT.AND P0, PT, R41, R0.reuse, PT ;  /* 0x000000002900720c */ /* 0x080fe40003f04270 */
[----:B------:R-:W-:Y:S02]  /*4050*/  ISETP.GT.AND P4, PT, R19, R0, PT ;  /* 0x000000001300720c */ /* 0x000fe40003f84270 */
[----:B------:R-:W-:Y:S01]  /*4060*/  ISETP.GE.AND P3, PT, R0, R214, PT ;  /* 0x000000d60000720c */ /* 0x000fe20003f66270 */
[----:B------:R-:W-:Y:S01]  /*4070*/  MUFU.TANH R15, R15 ;  /* 0x0000000f000f7308 */ /* 0x000fe20000002400 */
[----:B----4-:R-:W-:Y:S01]  /*4080*/  FSEL R3, R6, -INF , !P5 ;  /* 0xff80000006037808 */ /* 0x010fe20006800000 */
[----:B------:R-:W-:Y:S01]  /*4090*/  FMUL.FTZ R6, R101, UR5 ;  /* 0x0000000565067c20 */ /* 0x000fe20008410000 */
[----:B------:R-:W-:-:S02]  /*40a0*/  ISETP.GE.AND P5, PT, R0, R216, PT ;  /* 0x000000d80000720c */ /* 0x000fc40003fa6270 */
[----:B------:R-:W-:Y:S01]  /*40b0*/  FSEL R182, R3, -INF , !P2 ;  /* 0xff80000003b67808 */ /* 0x000fe20005000000 */
[----:B------:R-:W-:Y:S02]  /*40c0*/  IMAD.IADD R3, R25, 0x1, -R11 ;  /* 0x0000000119037824 */ /* 0x000fe400078e0a0b */
[----:B------:R1:W4:Y:S01]  /*40d0*/  MUFU.TANH R10, R6 ;  /* 0x00000006000a7308 */ /* 0x0003220000002400 */
[----:B------:R-:W-:Y:S01]  /*40e0*/  ISETP.GE.AND P2, PT, R0, R217, PT ;  /* 0x000000d90000720c */ /* 0x000fe20003f46270 */
[----:B------:R-:W-:Y:S01]  /*40f0*/  IMAD.IADD R0, R213, 0x1, -R7 ;  /* 0x00000001d5007824 */ /* 0x000fe200078e0a07 */
[----:B------:R-:W-:Y:S01]  /*4100*/  IABS R5, R3 ;  /* 0x0000000300057213 */ /* 0x000fe20000000000 */
[----:B------:R-:W-:Y:S01]  /*4110*/  VIADD R11, R18, 0xffffffa0 ;  /* 0xffffffa0120b7836 */ /* 0x000fe20000000000 */
[----:B------:R-:W-:Y:S02]  /*4120*/  IABS R3, R2 ;  /* 0x0000000200037213 */ /* 0x000fe40000000000 */
[----:B------:R-:W-:-:S02]  /*4130*/  IABS R2, R4 ;  /* 0x0000000400027213 */ /* 0x000fc40000000000 */
[----:B------:R-:W-:Y:S01]  /*4140*/  IABS R0, R0 ;  /* 0x0000000000007213 */ /* 0x000fe20000000000 */
[----:B------:R-:W-:Y:S02]  /*4150*/  IMAD.MOV.U32 R4, RZ, RZ, R3 ;  /* 0x000000ffff047224 */ /* 0x000fe400078e0003 */
[----:B------:R-:W-:Y:S01]  /*4160*/  IMAD.MOV.U32 R3, RZ, RZ, R2 ;  /* 0x000000ffff037224 */ /* 0x000fe200078e0002 */
[----:B------:R-:W-:-:S04]  /*4170*/  I2FP.F32.S32 R2, R5 ;  /* 0x0000000500027245 */ /* 0x000fc80000201400 */
[----:B------:R-:W-:Y:S02]  /*4180*/  I2FP.F32.S32 R5, R3 ;  /* 0x0000000300057245 */ /* 0x000fe40000201400 */
[----:B-1----:R-:W-:Y:S01]  /*4190*/  I2FP.F32.S32 R6, R4 ;  /* 0x0000000400067245 */ /* 0x002fe20000201400 */
[----:B--2---:R-:W-:Y:S01]  /*41a0*/  FFMA.FTZ R4, R2, -UR6, R14 ;  /* 0x8000000602047c23 */ /* 0x004fe2000801000e */
[----:B------:R-:W-:Y:S01]  /*41b0*/  I2FP.F32.S32 R3, R0 ;  /* 0x0000000000037245 */ /* 0x000fe20000201400 */
[----:B---3--:R-:W-:Y:S01]  /*41c0*/  FFMA.FTZ R9, R5, -UR6, R9 ;  /* 0x8000000605097c23 */ /* 0x008fe20008010009 */
[----:B------:R-:W-:Y:S02]  /*41d0*/  IMAD.IADD R5, R26, 0x1, -R7 ;  /* 0x000000011a057824 */ /* 0x000fe400078e0a07 */
[----:B-----5:R-:W-:Y:S01]  /*41e0*/  FFMA.FTZ R2, R6, -UR6, R13 ;  /* 0x8000000606027c23 */ /* 0x020fe2000801000d */
[--C-:B------:R-:W-:Y:S02]  /*41f0*/  IMAD.IADD R6, R27, 0x1, -R7.reuse ;  /* 0x000000011b067824 */ /* 0x100fe400078e0a07 */
[----:B----4-:R-:W-:Y:S01]  /*4200*/  FFMA.FTZ R10, R3, -UR6, R10 ;  /* 0x80000006030a7c23 */ /* 0x010fe2000801000a */
[----:B------:R-:W-:Y:S01]  /*4210*/  FSEL R3, R4, -INF , !P6 ;  /* 0xff80000004037808 */ /* 0x000fe20007000000 */
[----:B------:R-:W-:Y:S01]  /*4220*/  IMAD.IADD R4, R25, 0x1, -R7 ;  /* 0x0000000119047824 */ /* 0x000fe200078e0a07 */
[----:B------:R-:W-:Y:S01]  /*4230*/  FSEL R2, R2, -INF , !P0 ;  /* 0xff80000002027808 */ /* 0x000fe20004000000 */
[----:B------:R1:W2:Y:S01]  /*4240*/  MUFU.TANH R14, R8 ;  /* 0x00000008000e7308 */ /* 0x0002a20000002400 */
[----:B------:R-:W-:Y:S01]  /*4250*/  FSEL R181, R3, -INF , !P5 ;  /* 0xff80000003b57808 */ /* 0x000fe20006800000 */
[----:B------:R-:W-:Y:S01]  /*4260*/  VIADD R0, R24, 0x11 ;  /* 0x0000001118007836 */ /* 0x000fe20000000000 */
[----:B------:R-:W-:-:S02]  /*4270*/  IABS R3, R4 ;  /* 0x0000000400037213 */ /* 0x000fc40000000000 */
[----:B------:R-:W-:Y:S02]  /*4280*/  IABS R4, R5 ;  /* 0x0000000500047213 */ /* 0x000fe40000000000 */
[----:B------:R-:W-:Y:S01]  /*4290*/  FSEL R46, R2, -INF , !P3 ;  /* 0xff800000022e7808 */ /* 0x000fe20005800000 */
[----:B------:R-:W-:Y:S01]  /*42a0*/  IMAD.IADD R2, R213, 0x1, -R11 ;  /* 0x00000001d5027824 */ /* 0x000fe200078e0a0b */
[----:B------:R-:W-:Y:S01]  /*42b0*/  IABS R5, R6 ;  /* 0x0000000600057213 */ /* 0x000fe20000000000 */
[----:B------:R-:W-:Y:S01]  /*42c0*/  FMUL.FTZ R6, R152, UR5 ;  /* 0x0000000598067c20 */ /* 0x000fe20008410000 */
[----:B------:R-:W-:Y:S01]  /*42d0*/  MUFU.TANH R13, R12 ;  /* 0x0000000c000d7308 */ /* 0x000fe20000002400 */
[----:B------:R-:W-:Y:S02]  /*42e0*/  ISETP.GT.AND P6, PT, R42, R0, PT ;  /* 0x000000002a00720c */ /* 0x000fe40003fc4270 */
[----:B------:R-:W-:Y:S02]  /*42f0*/  IABS R2, R2 ;  /* 0x0000000200027213 */ /* 0x000fe40000000000 */
[----:B------:R-:W-:Y:S01]  /*4300*/  I2FP.F32.S32 R7, R3 ;  /* 0x0000000300077245 */ /* 0x000fe20000201400 */
[----:B-1----:R-:W-:-:S02]  /*4310*/  IMAD.MOV.U32 R8, RZ, RZ, R5 ;  /* 0x000000ffff087224 */ /* 0x002fc400078e0005 */
[----:B------:R1:W3:Y:S01]  /*4320*/  MUFU.TANH R12, R6 ;  /* 0x00000006000c7308 */ /* 0x0002e20000002400 */
[----:B------:R-:W-:Y:S01]  /*4330*/  IMAD.MOV.U32 R5, RZ, RZ, R2 ;  /* 0x000000ffff057224 */ /* 0x000fe200078e0002 */
[----:B------:R-:W-:Y:S02]  /*4340*/  FSEL R2, R9, -INF , !P4 ;  /* 0xff80000009027808 */ /* 0x000fe40006000000 */
[----:B------:R-:W-:Y:S02]  /*4350*/  ISETP.GE.AND P4, PT, R0, R215, PT ;  /* 0x000000d70000720c */ /* 0x000fe40003f86270 */
[----:B------:R-:W-:Y:S02]  /*4360*/  FSEL R3, R10, -INF , !P6 ;  /* 0xff8000000a037808 */ /* 0x000fe40007000000 */
[----:B------:R-:W-:Y:S01]  /*4370*/  FSEL R45, R2, -INF , !P2 ;  /* 0xff800000022d7808 */ /* 0x000fe20005000000 */
[----:B------:R-:W-:Y:S01]  /*4380*/  FFMA.FTZ R2, R7, -UR6, R15 ;  /* 0x8000000607027c23 */ /* 0x000fe2000801000f */
[----:B------:R-:W-:Y:S01]  /*4390*/  FSEL R180, R3, -INF , !P4 ;  /* 0xff80000003b47808 */ /* 0x000fe20006000000 */
[----:B------:R-:W-:Y:S01]  /*43a0*/  FMUL.FTZ R7, R156, UR5 ;  /* 0x000000059c077c20 */ /* 0x000fe20008410000 */
[----:B------:R-:W-:-:S02]  /*43b0*/  I2FP.F32.S32 R3, R5 ;  /* 0x0000000500037245 */ /* 0x000fc40000201400 */
[-C--:B------:R-:W-:Y:S02]  /*43c0*/  ISETP.GT.AND P5, PT, R36, R0.reuse, PT ;  /* 0x000000002400720c */ /* 0x080fe40003fa4270 */
[----:B------:R-:W-:Y:S02]  /*43d0*/  ISETP.GT.AND P0, PT, R41, R0, PT ;  /* 0x000000002900720c */ /* 0x000fe40003f04270 */
[----:B-1----:R-:W-:Y:S02]  /*43e0*/  I2FP.F32.S32 R6, R4 ;  /* 0x0000000400067245 */ /* 0x002fe40000201400 */
[----:B------:R-:W-:Y:S02]  /*43f0*/  I2FP.F32.S32 R4, R8 ;  /* 0x0000000800047245 */ /* 0x000fe40000201400 */
[----:B------:R-:W-:Y:S01]  /*4400*/  ISETP.GT.AND P3, PT, R19, R0, PT ;  /* 0x000000001300720c */ /* 0x000fe20003f64270 */
[----:B--2---:R-:W-:Y:S01]  /*4410*/  FFMA.FTZ R5, R6, -UR6, R14 ;  /* 0x8000000606057c23 */ /* 0x004fe2000801000e */
[----:B---3--:R-:W-:Y:S01]  /*4420*/  FFMA.FTZ R6, R3, -UR6, R12 ;  /* 0x8000000603067c23 */ /* 0x008fe2000801000c */
[----:B------:R-:W-:Y:S01]  /*4430*/  ISETP.GE.AND P6, PT, R0, R216, PT ;  /* 0x000000d80000720c */ /* 0x000fe20003fc6270 */
[----:B------:R-:W-:Y:S01]  /*4440*/  FFMA.FTZ R4, R4, -UR6, R13 ;  /* 0x8000000604047c23 */ /* 0x000fe2000801000d */
[C---:B------:R-:W-:Y:S01]  /*4450*/  ISETP.GE.AND P2, PT, R0.reuse, R214, PT ;  /* 0x000000d60000720c */ /* 0x040fe20003f46270 */
[----:B------:R1:W-:Y:S01]  /*4460*/  MUFU.TANH R14, R7 ;  /* 0x00000007000e7308 */ /* 0x0003e20000002400 */
        /* <DEDUP_REMOVED lines=9> */
[----:B------:R2:W3:Y:S01]  /*4500*/  MUFU.TANH R8, R5 ;  /* 0x0000000500087308 */ /* 0x0004e20000002400 */
[----:B------:R-:W-:Y:S01]  /*4510*/  FSEL R31, R2, -INF , !P2 ;  /* 0xff800000021f7808 */ /* 0x000fe20005000000 */
[----:B------:R-:W-:Y:S01]  /*4520*/  FMUL.FTZ R12, R155, UR5 ;  /* 0x000000059b0c7c20 */ /* 0x000fe20008410000 */
[----:B------:R-:W-:Y:S01]  /*4530*/  FSEL R2, R4, -INF , !P3 ;  /* 0xff80000004027808 */ /* 0x000fe20005800000 */
[----:B------:R-:W-:Y:S01]  /*4540*/  IMAD.IADD R4, R26, 0x1, -R11 ;  /* 0x000000011a047824 */ /* 0x000fe200078e0a0b */
[----:B------:R-:W-:-:S02]  /*4550*/  ISETP.GE.AND P3, PT, R0, R215, PT ;  /* 0x000000d70000720c */ /* 0x000fc40003f66270 */
[----:B------:R-:W-:Y:S01]  /*4560*/  FSEL R44, R2, -INF , !P4 ;  /* 0xff800000022c7808 */ /* 0x000fe20006000000 */
[----:B------:R4:W5:Y:S01]  /*4570*/  MUFU.TANH R9, R3 ;  /* 0x0000000300097308 */ /* 0x0009620000002400 */
[----:B-1----:R-:W-:Y:S01]  /*4580*/  VIADD R7, R18, 0xffffffa1 ;  /* 0xffffffa112077836 */ /* 0x002fe20000000000 */
[-C--:B------:R-:W-:Y:S01]  /*4590*/  ISETP.GT.AND P6, PT, R36, R0.reuse, PT ;  /* 0x000000002400720c */ /* 0x080fe20003fc4270 */
[----:B------:R-:W-:Y:S01]  /*45a0*/  IMAD.IADD R2, R25, 0x1, -R11 ;  /* 0x0000000119027824 */ /* 0x000fe200078e0a0b */
[-C--:B------:R-:W-:Y:S02]  /*45b0*/  ISETP.GT.AND P0, PT, R41, R0.reuse, PT ;  /* 0x000000002900720c */ /* 0x080fe40003f04270 */
[----:B------:R-:W-:Y:S02]  /*45c0*/  ISETP.GT.AND P2, PT, R19, R0, PT ;  /* 0x000000001300720c */ /* 0x000fe40003f44270 */
[----:B------:R-:W-:Y:S01]  /*45d0*/  ISETP.GE.AND P4, PT, R0, R214, PT ;  /* 0x000000d60000720c */ /* 0x000fe20003f86270 */
[----:B------:R-:W-:Y:S01]  /*45e0*/  MUFU.TANH R15, R13 ;  /* 0x0000000d000f7308 */ /* 0x000fe20000002400 */
[----:B--2---:R-:W-:Y:S01]  /*45f0*/  FMUL.FTZ R5, R153, UR5 ;  /* 0x0000000599057c20 */ /* 0x004fe20008410000 */
[----:B------:R-:W-:-:S02]  /*4600*/  IABS R4, R4 ;  /* 0x0000000400047213 */ /* 0x000fc40000000000 */
[----:B------:R-:W-:-:S04]  /*4610*/  IABS R2, R2 ;  /* 0x0000000200027213 */ /* 0x000fc80000000000 */
[----:B------:R1:W2:Y:S01]  /*4620*/  MUFU.TANH R10, R5 ;  /* 0x00000005000a7308 */ /* 0x0002a20000002400 */
[----:B----4-:R-:W-:Y:S01]  /*4630*/  FSEL R3, R6, -INF , !P5 ;  /* 0xff80000006037808 */ /* 0x010fe20006800000 */
[----:B------:R-:W-:Y:S01]  /*4640*/  IMAD.MOV.U32 R6, RZ, RZ, R4 ;  /* 0x000000ffff067224 */ /* 0x000fe200078e0004 */
[C---:B------:R-:W-:Y:S02]  /*4650*/  ISETP.GE.AND P5, PT, R0.reuse, R216, PT ;  /* 0x000000d80000720c */ /* 0x040fe40003fa6270 */
[----:B------:R-:W-:Y:S01]  /*4660*/  FSEL R176, R3, -INF , !P3 ;  /* 0xff80000003b07808 */ /* 0x000fe20005800000 */
[----:B------:R-:W-:Y:S01]  /*4670*/  IMAD.IADD R3, R27, 0x1, -R11 ;  /* 0x000000011b037824 */ /* 0x000fe200078e0a0b */
[----:B------:R-:W-:Y:S01]  /*4680*/  ISETP.GE.AND P3, PT, R0, R217, PT ;  /* 0x000000d90000720c */ /* 0x000fe20003f66270 */
[----:B------:R-:W-:Y:S01]  /*4690*/  IMAD.IADD R0, R213, 0x1, -R7 ;  /* 0x00000001d5007824 */ /* 0x000fe200078e0a07 */
[----:B------:R-:W-:Y:S01]  /*46a0*/  I2FP.F32.S32 R2, R2 ;  /* 0x0000000200027245 */ /* 0x000fe20000201400 */
[----:B------:R-:W-:Y:S01]  /*46b0*/  VIADD R11, R18, 0xffffffa8 ;  /* 0xffffffa8120b7836 */ /* 0x000fe20000000000 */
[----:B------:R-:W-:Y:S01]  /*46c0*/  IABS R3, R3 ;  /* 0x0000000300037213 */ /* 0x000fe20000000000 */
[----:B------:R-:W4:Y:S01]  /*46d0*/  MUFU.TANH R13, R12 ;  /* 0x0000000c000d7308 */ /* 0x000f220000002400 */
[----:B------:R-:W-:Y:S01]  /*46e0*/  IABS R0, R0 ;  /* 0x0000000000007213 */ /* 0x000fe20000000000 */
[----:B---3--:R-:W-:Y:S01]  /*46f0*/  FFMA.FTZ R4, R2, -UR6, R8 ;  /* 0x8000000602047c23 */ /* 0x008fe20008010008 */
[----:B------:R-:W-:-:S02]  /*4700*/  I2FP.F32.S32 R6, R6 ;  /* 0x0000000600067245 */ /* 0x000fc40000201400 */
[----:B-1----:R-:W-:Y:S02]  /*4710*/  I2FP.F32.S32 R5, R3 ;  /* 0x0000000300057245 */ /* 0x002fe40000201400 */
[----:B------:R-:W-:Y:S01]  /*4720*/  I2FP.F32.S32 R3, R0 ;  /* 0x0000000000037245 */ /* 0x000fe20000201400 */
[----:B------:R-:W-:Y:S01]  /*4730*/  FFMA.FTZ R2, R6, -UR6, R14 ;  /* 0x8000000606027c23 */ /* 0x000fe2000801000e */
[----:B------:R-:W-:Y:S02]  /*4740*/  IMAD.IADD R6, R27, 0x1, -R7 ;  /* 0x000000011b067824 */ /* 0x000fe400078e0a07 */
[----:B-----5:R-:W-:Y:S01]  /*4750*/  FFMA.FTZ R9, R5, -UR6, R9 ;  /* 0x8000000605097c23 */ /* 0x020fe20008010009 */
[--C-:B------:R-:W-:Y:S02]  /*4760*/  IMAD.IADD R5, R26, 0x1, -R7.reuse ;  /* 0x000000011a057824 */ /* 0x100fe400078e0a07 */
[----:B--2---:R-:W-:Y:S01]  /*4770*/  FFMA.FTZ R10, R3, -UR6, R10 ;  /* 0x80000006030a7c23 */ /* 0x004fe2000801000a */
[----:B------:R-:W-:Y:S01]  /*4780*/  FSEL R3, R4, -INF , !P6 ;  /* 0xff80000004037808 */ /* 0x000fe20007000000 */
[----:B------:R-:W-:Y:S01]  /*4790*/  IMAD.IADD R4, R25, 0x1, -R7 ;  /* 0x0000000119047824 */ /* 0x000fe200078e0a07 */
[----:B------:R-:W-:Y:S01]  /*47a0*/  FSEL R2, R2, -INF , !P0 ;  /* 0xff80000002027808 */ /* 0x000fe20004000000 */
[----:B------:R-:W-:Y:S01]  /*47b0*/  VIADD R0, R24, 0x19 ;  /* 0x0000001918007836 */ /* 0x000fe20000000000 */
[----:B------:R-:W-:Y:S01]  /*47c0*/  FSEL R174, R3, -INF , !P5 ;  /* 0xff80000003ae7808 */ /* 0x000fe20006800000 */
[----:B------:R1:W-:Y:S01]  /*47d0*/  MUFU.TANH R14, R16 ;  /* 0x00000010000e7308 */ /* 0x0003e20000002400 */
[----:B------:R-:W-:-:S02]  /*47e0*/  IABS R3, R4 ;  /* 0x0000000400037213 */ /* 0x000fc40000000000 */
[----:B------:R-:W-:Y:S02]  /*47f0*/  IABS R4, R5 ;  /* 0x0000000500047213 */ /* 0x000fe40000000000 */
[----:B------:R-:W-:Y:S01]  /*4800*/  FSEL R30, R2, -INF , !P4 ;  /* 0xff800000021e7808 */ /* 0x000fe20006000000 */
[----:B------:R-:W-:Y:S01]  /*4810*/  IMAD.IADD R2, R213, 0x1, -R11 ;  /* 0x00000001d5027824 */ /* 0x000fe200078e0a0b */
[----:B------:R-:W-:Y:S01]  /*4820*/  IABS R5, R6 ;  /* 0x0000000600057213 */ /* 0x000fe20000000000 */
[----:B------:R-:W-:Y:S01]  /*4830*/  FMUL.FTZ R6, R88, UR5 ;  /* 0x0000000558067c20 */ /* 0x000fe20008410000 */
[----:B------:R-:W-:Y:S02]  /*4840*/  ISETP.GT.AND P6, PT, R42, R0, PT ;  /* 0x000000002a00720c */ /* 0x000fe40003fc4270 */
[----:B------:R-:W-:Y:S01]  /*4850*/  IABS R2, R2 ;  /* 0x0000000200027213 */ /* 0x000fe20000000000 */
[----:B------:R2:W3:Y:S01]  /*4860*/  MUFU.TANH R12, R6 ;  /* 0x00000006000c7308 */ /* 0x0004e20000002400 */
[----:B------:R-:W-:Y:S01]  /*4870*/  IMAD.MOV.U32 R8, RZ, RZ, R5 ;  /* 0x000000ffff087224 */ /* 0x000fe200078e0005 */
[----:B------:R-:W-:-:S02]  /*4880*/  I2FP.F32.S32 R7, R3 ;  /* 0x0000000300077245 */ /* 0x000fc40000201400 */
[----:B------:R-:W-:Y:S01]  /*4890*/  IMAD.MOV.U32 R5, RZ, RZ, R2 ;  /* 0x000000ffff057224 */ /* 0x000fe200078e0002 */
[----:B------:R-:W-:Y:S01]  /*48a0*/  FSEL R2, R9, -INF , !P2 ;  /* 0xff80000009027808 */ /* 0x000fe20005000000 */
[----:B-1----:R-:W-:Y:S01]  /*48b0*/  FMUL.FTZ R16, R147, UR5 ;  /* 0x0000000593107c20 */ /* 0x002fe20008410000 */
[----:B------:R-:W-:Y:S02]  /*48c0*/  ISETP.GE.AND P2, PT, R0, R215, PT ;  /* 0x000000d70000720c */ /* 0x000fe40003f46270 */
[----:B------:R-:W-:Y:S02]  /*48d0*/  FSEL R3, R10, -INF , !P6 ;  /* 0xff8000000a037808 */ /* 0x000fe40007000000 */
[----:B------:R-:W-:Y:S01]  /*48e0*/  FSEL R61, R2, -INF , !P3 ;  /* 0xff800000023d7808 */ /* 0x000fe20005800000 */
[----:B----4-:R-:W-:Y:S01]  /*48f0*/  FFMA.FTZ R2, R7, -UR6, R13 ;  /* 0x8000000607027c23 */ /* 0x010fe2000801000d */
[----:B------:R-:W-:Y:S01]  /*4900*/  FSEL R172, R3, -INF , !P2 ;  /* 0xff80000003ac7808 */ /* 0x000fe20005000000 */
[----:B------:R-:W-:Y:S01]  /*4910*/  FMUL.FTZ R7, R90, UR5 ;  /* 0x000000055a077c20 */ /* 0x000fe20008410000 */
[----:B------:R-:W-:-:S02]  /*4920*/  I2FP.F32.S32 R3, R5 ;  /* 0x0000000500037245 */ /* 0x000fc40000201400 */
[----:B------:R-:W-:Y:S02]  /*4930*/  ISETP.GT.AND P5, PT, R36, R0, PT ;  /* 0x000000002400720c */ /* 0x000fe40003fa4270 */
[----:B--2---:R-:W-:Y:S02]  /*4940*/  I2FP.F32.S32 R6, R4 ;  /* 0x0000000400067245 */ /* 0x004fe40000201400 */
[----:B------:R-:W-:Y:S01]  /*4950*/  I2FP.F32.S32 R4, R8 ;  /* 0x0000000800047245 */ /* 0x000fe20000201400 */
[----:B------:R-:W-:Y:S01]  /*4960*/  FMUL.FTZ R8, R149, UR5 ;  /* 0x0000000595087c20 */ /* 0x000fe20008410000 */
[-C--:B------:R-:W-:Y:S01]  /*4970*/  ISETP.GT.AND P0, PT, R41, R0.reuse, PT ;  /* 0x000000002900720c */ /* 0x080fe20003f04270 */
[----:B------:R-:W-:Y:S01]  /*4980*/  FFMA.FTZ R5, R6, -UR6, R15 ;  /* 0x8000000606057c23 */ /* 0x000fe2000801000f */
[----:B---3--:R-:W-:Y:S01]  /*4990*/  FFMA.FTZ R6, R3, -UR6, R12 ;  /* 0x8000000603067c23 */ /* 0x008fe2000801000c */
[----:B------:R-:W-:Y:S01]  /*49a0*/  ISETP.GT.AND P4, PT, R19, R0, PT ;  /* 0x000000001300720c */ /* 0x000fe20003f84270 */
[----:B------:R-:W-:Y:S01]  /*49b0*/  FFMA.FTZ R4, R4, -UR6, R14 ;  /* 0x8000000604047c23 */ /* 0x000fe2000801000e */
[C---:B------:R-:W-:Y:S01]  /*49c0*/  ISETP.GE.AND P6, PT, R0.reuse, R216, PT ;  /* 0x000000d80000720c */ /* 0x040fe20003fc6270 */
[----:B------:R1:W2:Y:S01]  /*49d0*/  MUFU.TANH R14, R7 ;  /* 0x00000007000e7308 */ /* 0x0002a20000002400 */
[C---:B------:R-:W-:Y:S01]  /*49e0*/  ISETP.GE.AND P3, PT, R0.reuse, R214, PT ;  /* 0x000000d60000720c */ /* 0x040fe20003f66270 */
[----:B------:R-:W-:Y:S01]  /*49f0*/  FMUL.FTZ R15, R91, UR5 ;  /* 0x000000055b0f7c20 */ /* 0x000fe20008410000 */
        /* <DEDUP_REMOVED lines=10> */
[----:B------:R-:W-:-:S02]  /*4aa0*/  FSEL R29, R2, -INF , !P3 ;  /* 0xff800000021d7808 */ /* 0x000fc40005800000 */
[----:B------:R-:W-:Y:S01]  /*4ab0*/  FSEL R2, R4, -INF , !P4 ;  /* 0xff80000004027808 */ /* 0x000fe20006000000 */
[--C-:B------:R-:W-:Y:S01]  /*4ac0*/  IMAD.IADD R4, R27, 0x1, -R11.reuse ;  /* 0x000000011b047824 */ /* 0x100fe200078e0a0b */
[----:B------:R-:W-:Y:S01]  /*4ad0*/  ISETP.GE.AND P4, PT, R0, R215, PT ;  /* 0x000000d70000720c */ /* 0x000fe20003f86270 */
[----:B-1----:R-:W-:Y:S01]  /*4ae0*/  VIADD R7, R18, 0xffffffa9 ;  /* 0xffffffa912077836 */ /* 0x002fe20000000000 */
[----:B------:R-:W-:Y:S01]  /*4af0*/  FSEL R60, R2, -INF , !P2 ;  /* 0xff800000023c7808 */ /* 0x000fe20005000000 */
[----:B------:R1:W4:Y:S01]  /*4b00*/  MUFU.TANH R13, R3 ;  /* 0x00000003000d7308 */ /* 0x0003220000002400 */
[----:B------:R-:W-:Y:S01]  /*4b10*/  IMAD.IADD R2, R26, 0x1, -R11 ;  /* 0x000000011a027824 */ /* 0x000fe200078e0a0b */
[-C--:B------:R-:W-:Y:S02]  /*4b20*/  ISETP.GT.AND P6, PT, R36, R0.reuse, PT ;  /* 0x000000002400720c */ /* 0x080fe40003fc4270 */
[-C--:B------:R-:W-:Y:S02]  /*4b30*/  ISETP.GT.AND P0, PT, R41, R0.reuse, PT ;  /* 0x000000002900720c */ /* 0x080fe40003f04270 */
[----:B------:R-:W-:-:S02]  /*4b40*/  ISETP.GT.AND P3, PT, R19, R0, PT ;  /* 0x000000001300720c */ /* 0x000fc40003f64270 */
[----:B------:R-:W-:Y:S01]  /*4b50*/  ISETP.GE.AND P2, PT, R0, R214, PT ;  /* 0x000000d60000720c */ /* 0x000fe20003f46270 */
[----:B------:R-:W-:Y:S01]  /*4b60*/  MUFU.TANH R15, R15 ;  /* 0x0000000f000f7308 */ /* 0x000fe20000002400 */
[----:B-1----:R-:W-:Y:S01]  /*4b70*/  FSEL R3, R6, -INF , !P5 ;  /* 0xff80000006037808 */ /* 0x002fe20006800000 */
[----:B------:R-:W-:Y:S01]  /*4b80*/  FMUL.FTZ R6, R89, UR5 ;  /* 0x0000000559067c20 */ /* 0x000fe20008410000 */
[C---:B------:R-:W-:Y:S02]  /*4b90*/  ISETP.GE.AND P5, PT, R0.reuse, R216, PT ;  /* 0x000000d80000720c */ /* 0x040fe40003fa6270 */
[----:B------:R-:W-:Y:S01]  /*4ba0*/  FSEL R175, R3, -INF , !P4 ;  /* 0xff80000003af7808 */ /* 0x000fe20006000000 */
[----:B------:R-:W-:Y:S02]  /*4bb0*/  IMAD.IADD R3, R25, 0x1, -R11 ;  /* 0x0000000119037824 */ /* 0x000fe400078e0a0b */
[----:B------:R1:W5:Y:S01]  /*4bc0*/  MUFU.TANH R10, R6 ;  /* 0x00000006000a7308 */ /* 0x0003620000002400 */
[----:B------:R-:W-:Y:S01]  /*4bd0*/  ISETP.GE.AND P4, PT, R0, R217, PT ;  /* 0x000000d90000720c */ /* 0x000fe20003f86270 */
[----:B------:R-:W-:Y:S01]  /*4be0*/  IMAD.IADD R0, R213, 0x1, -R7 ;  /* 0x00000001d5007824 */ /* 0x000fe200078e0a07 */
[----:B------:R-:W-:Y:S01]  /*4bf0*/  IABS R5, R3 ;  /* 0x0000000300057213 */ /* 0x000fe20000000000 */
[----:B------:R-:W-:Y:S01]  /*4c00*/  VIADD R11, R18, 0xffffffb0 ;  /* 0xffffffb0120b7836 */ /* 0x000fe20000000000 */
[----:B------:R-:W-:-:S02]  /*4c10*/  IABS R3, R2 ;  /* 0x0000000200037213 */ /* 0x000fc40000000000 */
[----:B------:R-:W-:Y:S02]  /*4c20*/  IABS R2, R4 ;  /* 0x0000000400027213 */ /* 0x000fe40000000000 */
        /* <DEDUP_REMOVED lines=10> */
[----:B----4-:R-:W-:Y:S01]  /*4cd0*/  FFMA.FTZ R2, R6, -UR6, R13 ;  /* 0x8000000606027c23 */ /* 0x010fe2000801000d */
[--C-:B------:R-:W-:Y:S02]  /*4ce0*/  IMAD.IADD R6, R27, 0x1, -R7.reuse ;  /* 0x000000011b067824 */ /* 0x100fe400078e0a07 */
[----:B-----5:R-:W-:Y:S01]  /*4cf0*/  FFMA.FTZ R10, R3, -UR6, R10 ;  /* 0x80000006030a7c23 */ /* 0x020fe2000801000a */
        /* <DEDUP_REMOVED lines=617> */
[----:B------:R-:W-:Y:S01]  /*7390*/  MUFU.TANH R14, R16 ;  /* 0x00000010000e7308 */ /* 0x000fe20000002400 */
        /* <DEDUP_REMOVED lines=8> */
[----:B------:R1:W2:Y:S01]  /*7420*/  MUFU.TANH R12, R6 ;  /* 0x00000006000c7308 */ /* 0x0002a20000002400 */
[----:B------:R-:W-:Y:S01]  /*7430*/  IMAD.MOV.U32 R8, RZ, RZ, R5 ;  /* 0x000000ffff087224 */ /* 0x000fe200078e0005 */
[----:B------:R-:W-:-:S02]  /*7440*/  I2FP.F32.S32 R7, R3 ;  /* 0x0000000300077245 */ /* 0x000fc40000201400 */
[----:B------:R-:W-:Y:S01]  /*7450*/  IMAD.MOV.U32 R5, RZ, RZ, R2 ;  /* 0x000000ffff057224 */ /* 0x000fe200078e0002 */
[----:B------:R-:W-:Y:S01]  /*7460*/  FSEL R2, R9, -INF , !P4 ;  /* 0xff80000009027808 */ /* 0x000fe20006000000 */
[----:B------:R-:W-:Y:S01]  /*7470*/  VIADD R9, R18, 0xffffffe9 ;  /* 0xffffffe912097836 */ /* 0x000fe20000000000 */
[----:B------:R-:W-:Y:S02]  /*7480*/  ISETP.GE.AND P4, PT, R0, R215, PT ;  /* 0x000000d70000720c */ /* 0x000fe40003f86270 */
[----:B------:R-:W-:Y:S01]  /*7490*/  FSEL R3, R10, -INF , !P6 ;  /* 0xff8000000a037808 */ /* 0x000fe20007000000 */
[----:B------:R-:W-:Y:S01]  /*74a0*/  FMUL.FTZ R10, R225, UR5 ;  /* 0x00000005e10a7c20 */ /* 0x000fe20008410000 */
[----:B------:R-:W-:Y:S01]  /*74b0*/  FSEL R109, R2, -INF , !P2 ;  /* 0xff800000026d7808 */ /* 0x000fe20005000000 */
[----:B----4-:R-:W-:Y:S01]  /*74c0*/  FFMA.FTZ R2, R7, -UR6, R13 ;  /* 0x8000000607027c23 */ /* 0x010fe2000801000d */
[----:B------:R-:W-:Y:S01]  /*74d0*/  FSEL R113, R3, -INF , !P4 ;  /* 0xff80000003717808 */ /* 0x000fe20006000000 */
[----:B------:R-:W-:Y:S01]  /*74e0*/  FMUL.FTZ R7, R202, UR5 ;  /* 0x00000005ca077c20 */ /* 0x000fe20008410000 */
[----:B------:R-:W-:-:S02]  /*74f0*/  I2FP.F32.S32 R3, R5 ;  /* 0x0000000500037245 */ /* 0x000fc40000201400 */
[----:B------:R-:W-:Y:S02]  /*7500*/  ISETP.GT.AND P5, PT, R36, R0, PT ;  /* 0x000000002400720c */ /* 0x000fe40003fa4270 */
[----:B-1----:R-:W-:Y:S02]  /*7510*/  I2FP.F32.S32 R6, R4 ;  /* 0x0000000400067245 */ /* 0x002fe40000201400 */
[----:B------:R-:W-:Y:S02]  /*7520*/  I2FP.F32.S32 R4, R8 ;  /* 0x0000000800047245 */ /* 0x000fe40000201400 */
[-C--:B------:R-:W-:Y:S01]  /*7530*/  ISETP.GT.AND P0, PT, R41, R0.reuse, PT ;  /* 0x000000002900720c */ /* 0x080fe20003f04270 */
[----:B------:R-:W-:Y:S01]  /*7540*/  FFMA.FTZ R5, R6, -UR6, R15 ;  /* 0x8000000606057c23 */ /* 0x000fe2000801000f */
[----:B------:R-:W-:Y:S01]  /*7550*/  ISETP.GT.AND P3, PT, R19, R0, PT ;  /* 0x000000001300720c */ /* 0x000fe20003f64270 */
[----:B--2---:R-:W-:Y:S01]  /*7560*/  FFMA.FTZ R6, R3, -UR6, R12 ;  /* 0x8000000603067c23 */ /* 0x004fe2000801000c */
[----:B------:R-:W-:Y:S01]  /*7570*/  ISETP.GE.AND P6, PT, R0, R216, PT ;  /* 0x000000d80000720c */ /* 0x000fe20003fc6270 */
[----:B------:R-:W-:Y:S01]  /*7580*/  FFMA.FTZ R4, R4, -UR6, R14 ;  /* 0x8000000604047c23 */ /* 0x000fe2000801000e */
[C---:B------:R-:W-:Y:S01]  /*7590*/  ISETP.GE.AND P2, PT, R0.reuse, R214, PT ;  /* 0x000000d60000720c */ /* 0x040fe20003f46270 */
[----:B------:R-:W1:Y:S01]  /*75a0*/  MUFU.TANH R15, R7 ;  /* 0x00000007000f7308 */ /* 0x000e620000002400 */
[----:B------:R-:W-:Y:S01]  /*75b0*/  ISETP.GE.AND P4, PT, R0, R217, PT ;  /* 0x000000d90000720c */ /* 0x000fe20003f86270 */
[----:B------:R-:W-:Y:S01]  /*75c0*/  VIADD R0, R24, 0x60 ;  /* 0x0000006018007836 */ /* 0x000fe20000000000 */
[----:B------:R-:W-:Y:S01]  /*75d0*/  FSEL R3, R2, -INF , !P5 ;  /* 0xff80000002037808 */ /* 0x000fe20006800000 */
[----:B------:R-:W-:Y:S01]  /*75e0*/  FMUL.FTZ R14, R203, UR5 ;  /* 0x00000005cb0e7c20 */ /* 0x000fe20008410000 */
[----:B------:R-:W-:Y:S01]  /*75f0*/  FSEL R2, R5, -INF , !P0 ;  /* 0xff80000005027808 */ /* 0x000fe20004000000 */
[----:B------:R-:W-:Y:S01]  /*7600*/  IMAD.IADD R5, R27, 0x1, -R11 ;  /* 0x000000011b057824 */ /* 0x000fe200078e0a0b */
[----:B------:R-:W-:Y:S01]  /*7610*/  ISETP.GT.AND P5, PT, R42, R0, PT ;  /* 0x000000002a00720c */ /* 0x000fe20003fa4270 */
[----:B------:R-:W-:Y:S01]  /*7620*/  FMUL.FTZ R12, R227, UR5 ;  /* 0x00000005e30c7c20 */ /* 0x000fe20008410000 */
[----:B------:R-:W-:-:S02]  /*7630*/  FSEL R102, R2, -INF , !P2 ;  /* 0xff80000002667808 */ /* 0x000fc40005000000 */
[----:B------:R-:W-:Y:S02]  /*7640*/  FSEL R112, R3, -INF , !P6 ;  /* 0xff80000003707808 */ /* 0x000fe40007000000 */
[----:B------:R-:W-:Y:S01]  /*7650*/  FSEL R2, R4, -INF , !P3 ;  /* 0xff80000004027808 */ /* 0x000fe20005800000 */
[----:B------:R-:W-:Y:S01]  /*7660*/  FMUL.FTZ R4, R224, UR5 ;  /* 0x00000005e0047c20 */ /* 0x000fe20008410000 */
[----:B------:R-:W-:Y:S02]  /*7670*/  ISETP.GE.AND P3, PT, R0, R215, PT ;  /* 0x000000d70000720c */ /* 0x000fe40003f66270 */
[----:B------:R-:W-:Y:S01]  /*7680*/  FSEL R3, R6, -INF , !P5 ;  /* 0xff80000006037808 */ /* 0x000fe20006800000 */
[----:B------:R2:W3:Y:S01]  /*7690*/  MUFU.TANH R13, R4 ;  /* 0x00000004000d7308 */ /* 0x0004e20000002400 */
[----:B------:R-:W-:Y:S01]  /*76a0*/  FSEL R104, R2, -INF , !P4 ;  /* 0xff80000002687808 */ /* 0x000fe20006000000 */
[----:B------:R-:W-:Y:S01]  /*76b0*/  FMUL.FTZ R6, R201, UR5 ;  /* 0x00000005c9067c20 */ /* 0x000fe20008410000 */
[----:B------:R-:W-:Y:S01]  /*76c0*/  FSEL R111, R3, -INF , !P3 ;  /* 0xff800000036f7808 */ /* 0x000fe20005800000 */
[----:B------:R-:W-:Y:S01]  /*76d0*/  IMAD.IADD R3, R26, 0x1, -R11 ;  /* 0x000000011a037824 */ /* 0x000fe200078e0a0b */
[----:B------:R-:W-:-:S02]  /*76e0*/  ISETP.GT.AND P6, PT, R36, R0, PT ;  /* 0x000000002400720c */ /* 0x000fc40003fc4270 */
[-C--:B------:R-:W-:Y:S01]  /*76f0*/  ISETP.GT.AND P0, PT, R41, R0.reuse, PT ;  /* 0x000000002900720c */ /* 0x080fe20003f04270 */
[----:B------:R-:W-:Y:S01]  /*7700*/  MUFU.TANH R8, R6 ;  /* 0x0000000600087308 */ /* 0x000fe20000002400 */
[----:B------:R-:W-:Y:S02]  /*7710*/  ISETP.GT.AND P2, PT, R19, R0, PT ;  /* 0x000000001300720c */ /* 0x000fe40003f44270 */
[C---:B------:R-:W-:Y:S02]  /*7720*/  ISETP.GE.AND P5, PT, R0.reuse, R216, PT ;  /* 0x000000d80000720c */ /* 0x040fe40003fa6270 */
[C---:B------:R-:W-:Y:S02]  /*7730*/  ISETP.GE.AND P4, PT, R0.reuse, R214, PT ;  /* 0x000000d60000720c */ /* 0x040fe40003f86270 */
[----:B------:R-:W-:Y:S01]  /*7740*/  ISETP.GE.AND P3, PT, R0, R217, PT ;  /* 0x000000d90000720c */ /* 0x000fe20003f66270 */
[----:B------:R-:W-:Y:S01]  /*7750*/  FMUL.FTZ R0, R226, UR5 ;  /* 0x00000005e2007c20 */ /* 0x000fe20008410000 */
[----:B------:R-:W-:Y:S01]  /*7760*/  IABS R5, R5 ;  /* 0x0000000500057213 */ /* 0x000fe20000000000 */
[----:B--2---:R-:W-:-:S02]  /*7770*/  IMAD.IADD R4, R213, 0x1, -R9 ;  /* 0x00000001d5047824 */ /* 0x004fc400078e0a09 */
[----:B------:R2:W4:Y:S02]  /*7780*/  MUFU.TANH R7, R0 ;  /* 0x0000000000077308 */ /* 0x0005240000002400 */
[----:B--2---:R-:W-:-:S06]  /*7790*/  IMAD.IADD R0, R25, 0x1, -R11 ;  /* 0x0000000119007824 */ /* 0x004fcc00078e0a0b */
[----:B------:R-:W2:Y:S01]  /*77a0*/  MUFU.TANH R11, R14 ;  /* 0x0000000e000b7308 */ /* 0x000ea20000002400 */
[----:B------:R-:W-:Y:S02]  /*77b0*/  IABS R2, R0 ;  /* 0x0000000000027213 */ /* 0x000fe40000000000 */
[----:B------:R-:W-:-:S03]  /*77c0*/  IABS R0, R3 ;  /* 0x0000000300007213 */ /* 0x000fc60000000000 */
[----:B------:R-:W-:Y:S02]  /*77d0*/  IMAD.MOV.U32 R3, RZ, RZ, R2 ;  /* 0x000000ffff037224 */ /* 0x000fe400078e0002 */
[----:B------:R2:W-:Y:S01]  /*77e0*/  MUFU.TANH R14, R10 ;  /* 0x0000000a000e7308 */ /* 0x0005e20000002400 */
[----:B------:R-:W-:Y:S01]  /*77f0*/  IMAD.MOV.U32 R2, RZ, RZ, R0 ;  /* 0x000000ffff027224 */ /* 0x000fe200078e0000 */
[----:B------:R-:W-:Y:S02]  /*7800*/  IABS R0, R4 ;  /* 0x0000000400007213 */ /* 0x000fe40000000000 */
[----:B------:R-:W-:Y:S02]  /*7810*/  I2FP.F32.S32 R4, R3 ;  /* 0x0000000300047245 */ /* 0x000fe40000201400 */
[----:B------:R-:W-:Y:S02]  /*7820*/  I2FP.F32.S32 R2, R2 ;  /* 0x0000000200027245 */ /* 0x000fe40000201400 */
[----:B------:R-:W-:Y:S01]  /*7830*/  I2FP.F32.S32 R3, R5 ;  /* 0x0000000500037245 */ /* 0x000fe20000201400 */
[----:B-1----:R-:W-:Y:S01]  /*7840*/  FFMA.FTZ R4, R4, -UR6, R15 ;  /* 0x8000000604047c23 */ /* 0x002fe2000801000f */
[----:B------:R-:W-:-:S02]  /*7850*/  IMAD.IADD R5, R25, 0x1, -R9 ;  /* 0x0000000119057824 */ /* 0x000fc400078e0a09 */
[----:B---3--:R-:W-:Y:S01]  /*7860*/  FFMA.FTZ R6, R2, -UR6, R13 ;  /* 0x8000000602067c23 */ /* 0x008fe2000801000d */
[----:B------:R-:W-:Y:S01]  /*7870*/  I2FP.F32.S32 R2, R0 ;  /* 0x0000000000027245 */ /* 0x000fe20000201400 */
[----:B----4-:R-:W-:Y:S01]  /*7880*/  FFMA.FTZ R7, R3, -UR6, R7 ;  /* 0x8000000603077c23 */ /* 0x010fe20008010007 */
[----:B------:R-:W-:Y:S01]  /*7890*/  FSEL R3, R4, -INF , !P6 ;  /* 0xff80000004037808 */ /* 0x000fe20007000000 */
[----:B------:R-:W-:Y:S01]  /*78a0*/  VIADD R0, R24, 0x61 ;  /* 0x0000006118007836 */ /* 0x000fe20000000000 */
[----:B------:R-:W-:Y:S01]  /*78b0*/  IABS R4, R5 ;  /* 0x0000000500047213 */ /* 0x000fe20000000000 */
[----:B------:R-:W-:Y:S01]  /*78c0*/  FFMA.FTZ R8, R2, -UR6, R8 ;  /* 0x8000000602087c23 */ /* 0x000fe20008010008 */
[----:B------:R-:W-:Y:S01]  /*78d0*/  FSEL R114, R3, -INF , !P5 ;  /* 0xff80000003727808 */ /* 0x000fe20006800000 */
[----:B------:R-:W-:Y:S01]  /*78e0*/  FMUL.FTZ R5, R232, UR5 ;  /* 0x00000005e8057c20 */ /* 0x000fe20008410000 */
[----:B------:R-:W-:Y:S01]  /*78f0*/  FSEL R2, R6, -INF , !P0 ;  /* 0xff80000006027808 */ /* 0x000fe20004000000 */
[----:B------:R-:W-:Y:S01]  /*7900*/  IMAD.MOV.U32 R3, RZ, RZ, R4 ;  /* 0x000000ffff037224 */ /* 0x000fe200078e0004 */
[-C--:B------:R-:W-:Y:S01]  /*7910*/  ISETP.GT.AND P6, PT, R42, R0.reuse, PT ;  /* 0x000000002a00720c */ /* 0x080fe20003fc4270 */
[----:B------:R-:W-:Y:S01]  /*7920*/  FMUL.FTZ R6, R68, UR5 ;  /* 0x0000000544067c20 */ /* 0x000fe20008410000 */
[----:B------:R-:W-:Y:S01]  /*7930*/  FSEL R108, R2, -INF , !P4 ;  /* 0xff800000026c7808 */ /* 0x000fe20006000000 */
[----:B------:R-:W-:Y:S01]  /*7940*/  MUFU.TANH R13, R12 ;  /* 0x0000000c000d7308 */ /* 0x000fe20000002400 */
[----:B------:R-:W-:Y:S01]  /*7950*/  I2FP.F32.S32 R4, R3 ;  /* 0x0000000300047245 */ /* 0x000fe20000201400 */
[----:B------:R-:W-:Y:S01]  /*7960*/  VIADD R15, R24, 0x71 ;  /* 0x00000071180f7836 */ /* 0x000fe20000000000 */
[----:B------:R-:W-:Y:S01]  /*7970*/  FSEL R2, R7, -INF , !P2 ;  /* 0xff80000007027808 */ /* 0x000fe20005000000 */
[----:B------:R-:W-:Y:S01]  /*7980*/  VIADD R7, R18, 0xfffffff0 ;  /* 0xfffffff012077836 */ /* 0x000fe20000000000 */
[----:B------:R-:W-:Y:S01]  /*7990*/  ISETP.GE.AND P2, PT, R0, R215, PT ;  /* 0x000000d70000720c */ /* 0x000fe20003f46270 */
[----:B--2---:R-:W-:Y:S01]  /*79a0*/  FFMA.FTZ R10, R4, -UR6, R11 ;  /* 0x80000006040a7c23 */ /* 0x004fe2000801000b */
[----:B------:R-:W-:Y:S01]  /*79b0*/  FSEL R3, R8, -INF , !P6 ;  /* 0xff80000008037808 */ /* 0x000fe20007000000 */
[----:B------:R-:W-:Y:S01]  /*79c0*/  IMAD.IADD R4, R26, 0x1, -R7 ;  /* 0x000000011a047824 */ /* 0x000fe200078e0a07 */
[----:B------:R-:W-:Y:S01]  /*79d0*/  FSEL R110, R2, -INF , !P3 ;  /* 0xff800000026e7808 */ /* 0x000fe20005800000 */
[----:B------:R-:W-:Y:S01]  /*79e0*/  IMAD.IADD R2, R26, 0x1, -R9 ;  /* 0x000000011a027824 */ /* 0x000fe200078e0a09 */
[----:B------:R-:W-:Y:S01]  /*79f0*/  FSEL R105, R3, -INF , !P2 ;  /* 0xff80000003697808 */ /* 0x000fe20005000000 */
[----:B------:R-:W-:Y:S01]  /*7a00*/  IMAD.IADD R3, R25, 0x1, -R7 ;  /* 0x0000000119037824 */ /* 0x000fe200078e0a07 */
[-C--:B------:R-:W-:Y:S01]  /*7a10*/  ISETP.GT.AND P5, PT, R36, R0.reuse, PT ;  /* 0x000000002400720c */ /* 0x080fe20003fa4270 */
[----:B------:R1:W-:Y:S01]  /*7a20*/  MUFU.TANH R12, R5 ;  /* 0x00000005000c7308 */ /* 0x0003e20000002400 */
[----:B------:R-:W-:-:S02]  /*7a30*/  ISETP.GT.AND P0, PT, R41, R0, PT ;  /* 0x000000002900720c */ /* 0x000fc40003f04270 */
[----:B------:R-:W-:Y:S02]  /*7a40*/  ISETP.GT.AND P4, PT, R19, R0, PT ;  /* 0x000000001300720c */ /* 0x000fe40003f84270 */
[C---:B------:R-:W-:Y:S02]  /*7a50*/  ISETP.GE.AND P6, PT, R0.reuse, R216, PT ;  /* 0x000000d80000720c */ /* 0x040fe40003fc6270 */
[C---:B------:R-:W-:Y:S01]  /*7a60*/  ISETP.GE.AND P3, PT, R0.reuse, R214, PT ;  /* 0x000000d60000720c */ /* 0x040fe20003f66270 */
[----:B------:R2:W-:Y:S01]  /*7a70*/  MUFU.TANH R11, R6 ;  /* 0x00000006000b7308 */ /* 0x0005e20000002400 */
[----:B------:R-:W-:Y:S01]  /*7a80*/  ISETP.GE.AND P2, PT, R0, R217, PT ;  /* 0x000000d90000720c */ /* 0x000fe20003f46270 */
[----:B------:R-:W-:Y:S01]  /*7a90*/  FMUL.FTZ R0, R70, UR5 ;  /* 0x0000000546007c20 */ /* 0x000fe20008410000 */
[----:B------:R-:W-:Y:S02]  /*7aa0*/  IABS R3, R3 ;  /* 0x0000000300037213 */ /* 0x000fe40000000000 */
[----:B------:R-:W-:-:S02]  /*7ab0*/  IABS R2, R2 ;  /* 0x0000000200027213 */ /* 0x000fc40000000000 */
[----:B------:R-:W-:Y:S01]  /*7ac0*/  IABS R4, R4 ;  /* 0x0000000400047213 */ /* 0x000fe20000000000 */
[----:B------:R3:W4:Y:S01]  /*7ad0*/  MUFU.TANH R8, R0 ;  /* 0x0000000000087308 */ /* 0x0007220000002400 */
[----:B-1----:R-:W-:-:S05]  /*7ae0*/  IMAD.IADD R5, R27, 0x1, -R9 ;  /* 0x000000011b057824 */ /* 0x002fca00078e0a09 */
[----:B------:R-:W-:Y:S01]  /*7af0*/  IABS R5, R5 ;  /* 0x0000000500057213 */ /* 0x000fe20000000000 */
[----:B--2---:R-:W-:Y:S02]  /*7b00*/  IMAD.MOV.U32 R6, RZ, RZ, R3 ;  /* 0x000000ffff067224 */ /* 0x004fe400078e0003 */
[----:B------:R-:W-:Y:S02]  /*7b10*/  IMAD.MOV.U32 R3, RZ, RZ, R2 ;  /* 0x000000ffff037224 */ /* 0x000fe400078e0002 */
[----:B------:R-:W-:Y:S01]  /*7b20*/  IMAD.MOV.U32 R2, RZ, RZ, R4 ;  /* 0x000000ffff027224 */ /* 0x000fe200078e0004 */
[----:B------:R-:W-:Y:S02]  /*7b30*/  I2FP.F32.S32 R6, R6 ;  /* 0x0000000600067245 */ /* 0x000fe40000201400 */
[----:B------:R-:W-:Y:S01]  /*7b40*/  I2FP.F32.S32 R4, R3 ;  /* 0x0000000300047245 */ /* 0x000fe20000201400 */
[----:B---3--:R-:W-:Y:S01]  /*7b50*/  IMAD.IADD R0, R213, 0x1, -R7 ;  /* 0x00000001d5007824 */ /* 0x008fe200078e0a07 */
[----:B------:R-:W-:Y:S01]  /*7b60*/  I2FP.F32.S32 R3, R2 ;  /* 0x0000000200037245 */ /* 0x000fe20000201400 */
[----:B----4-:R-:W-:Y:S01]  /*7b70*/  FFMA.FTZ R8, R6, -UR6, R8 ;  /* 0x8000000606087c23 */ /* 0x010fe20008010008 */
[----:B------:R-:W-:Y:S01]  /*7b80*/  I2FP.F32.S32 R2, R5 ;  /* 0x0000000500027245 */ /* 0x000fe20000201400 */
[----:B------:R-:W-:Y:S01]  /*7b90*/  FFMA.FTZ R5, R4, -UR6, R14 ;  /* 0x8000000604057c23 */ /* 0x000fe2000801000e */
[----:B------:R-:W-:Y:S01]  /*7ba0*/  IABS R0, R0 ;  /* 0x0000000000007213 */ /* 0x000fe20000000000 */
[----:B------:R-:W-:Y:S01]  /*7bb0*/  FFMA.FTZ R9, R3, -UR6, R12 ;  /* 0x8000000603097c23 */ /* 0x000fe2000801000c */
[----:B------:R-:W-:-:S02]  /*7bc0*/  VIADD R6, R24, 0x68 ;  /* 0x0000006818067836 */ /* 0x000fc40000000000 */
[----:B------:R-:W-:Y:S01]  /*7bd0*/  FFMA.FTZ R3, R2, -UR6, R13 ;  /* 0x8000000602037c23 */ /* 0x000fe2000801000d */
[----:B------:R-:W-:Y:S01]  /*7be0*/  I2FP.F32.S32 R0, R0 ;  /* 0x0000000000007245 */ /* 0x000fe20000201400 */
[----:B------:R-:W-:Y:S01]  /*7bf0*/  IMAD.IADD R7, R27, 0x1, -R7 ;  /* 0x000000011b077824 */ /* 0x000fe200078e0a07 */
[----:B------:R-:W-:Y:S01]  /*7c00*/  FSEL R2, R10, -INF , !P5 ;  /* 0xff8000000a027808 */ /* 0x000fe20006800000 */
[----:B------:R-:W-:Y:S01]  /*7c10*/  VIADD R12, R24, 0x69 ;  /* 0x00000069180c7836 */ /* 0x000fe20000000000 */
[----:B------:R-:W-:Y:S01]  /*7c20*/  ISETP.GT.AND P5, PT, R42, R6, PT ;  /* 0x000000062a00720c */ /* 0x000fe20003fa4270 */
[----:B------:R-:W-:Y:S01]  /*7c30*/  FFMA.FTZ R4, R0, -UR6, R11 ;  /* 0x8000000600047c23 */ /* 0x000fe2000801000b */
[----:B------:R-:W-:Y:S01]  /*7c40*/  FSEL R0, R5, -INF , !P0 ;  /* 0xff80000005007808 */ /* 0x000fe20004000000 */
[----:B------:R-:W-:Y:S01]  /*7c50*/  VIADD R11, R18, 0xfffffff1 ;  /* 0xfffffff1120b7836 */ /* 0x000fe20000000000 */
[----:B------:R-:W-:Y:S01]  /*7c60*/  FSEL R106, R2, -INF , !P6 ;  /* 0xff800000026a7808 */ /* 0x000fe20007000000 */
[----:B------:R-:W-:Y:S01]  /*7c70*/  FMUL.FTZ R5, R69, UR5 ;  /* 0x0000000545057c20 */ /* 0x000fe20008410000 */
[----:B------:R-:W-:Y:S01]  /*7c80*/  FSEL R100, R0, -INF , !P3 ;  /* 0xff80000000647808 */ /* 0x000fe20005800000 */
[----:B------:R-:W-:Y:S01]  /*7c90*/  VIADD R13, R24, 0x70 ;  /* 0x00000070180d7836 */ /* 0x000fe20000000000 */
[----:B------:R-:W-:Y:S01]  /*7ca0*/  FSEL R0, R3, -INF , !P4 ;  /* 0xff80000003007808 */ /* 0x000fe20006000000 */
[----:B------:R-:W-:Y:S01]  /*7cb0*/  FMUL.FTZ R3, R234, UR5 ;  /* 0x00000005ea037c20 */ /* 0x000fe20008410000 */
[----:B------:R-:W-:-:S02]  /*7cc0*/  ISETP.GE.AND P4, PT, R6, R215, PT ;  /* 0x000000d70600720c */ /* 0x000fc40003f86270 */
[----:B------:R-:W-:Y:S01]  /*7cd0*/  FSEL R2, R4, -INF , !P5 ;  /* 0xff80000004027808 */ /* 0x000fe20006800000 */
[----:B------:R1:W2:Y:S01]  /*7ce0*/  MUFU.TANH R10, R3 ;  /* 0x00000003000a7308 */ /* 0x0002a20000002400 */
[----:B------:R-:W-:Y:S01]  /*7cf0*/  ISETP.GT.AND P0, PT, R36, R6, PT ;  /* 0x000000062400720c */ /* 0x000fe20003f04270 */
[----:B------:R-:W-:Y:S01]  /*7d00*/  IMAD.IADD R4, R213, 0x1, -R11 ;  /* 0x00000001d5047824 */ /* 0x000fe200078e0a0b */
[----:B------:R-:W-:Y:S02]  /*7d10*/  FSEL R92, R2, -INF , !P4 ;  /* 0xff800000025c7808 */ /* 0x000fe40006000000 */
[----:B------:R-:W-:Y:S02]  /*7d20*/  IABS R2, R7 ;  /* 0x0000000700027213 */ /* 0x000fe40000000000 */
[----:B------:R-:W-:Y:S02]  /*7d30*/  FSEL R101, R0, -INF , !P2 ;  /* 0xff80000000657808 */ /* 0x000fe40005000000 */
[----:B------:R-:W-:-:S02]  /*7d40*/  FSEL R0, R8, -INF , !P0 ;  /* 0xff80000008007808 */ /* 0x000fc40004000000 */
[----:B------:R-:W-:Y:S01]  /*7d50*/  ISETP.GE.AND P0, PT, R6, R216, PT ;  /* 0x000000d80600720c */ /* 0x000fe20003f06270 */
[----:B------:R3:W4:Y:S01]  /*7d60*/  MUFU.TANH R8, R5 ;  /* 0x0000000500087308 */ /* 0x0007220000002400 */
[----:B------:R-:W-:Y:S02]  /*7d70*/  ISETP.GT.AND P6, PT, R41, R6, PT ;  /* 0x000000062900720c */ /* 0x000fe40003fc4270 */
[----:B------:R-:W-:Y:S02]  /*7d80*/  FSEL R103, R0, -INF , !P0 ;  /* 0xff80000000677808 */ /* 0x000fe40004000000 */
[----:B------:R-:W-:Y:S01]  /*7d90*/  IABS R0, R4 ;  /* 0x0000000400007213 */ /* 0x000fe20000000000 */
[----:B-1----:R-:W-:Y:S02]  /*7da0*/  IMAD.MOV.U32 R3, RZ, RZ, R2 ;  /* 0x000000ffff037224 */ /* 0x002fe400078e0002 */
[----:B------:R-:W-:Y:S01]  /*7db0*/  FMUL.FTZ R4, R71, UR5 ;  /* 0x0000000547047c20 */ /* 0x000fe20008410000 */
[----:B------:R-:W-:-:S02]  /*7dc0*/  ISETP.GE.AND P0, PT, R6, R214, PT ;  /* 0x000000d60600720c */ /* 0x000fc40003f06270 */
[----:B------:R-:W-:Y:S01]  /*7dd0*/  FSEL R2, R9, -INF , !P6 ;  /* 0xff80000009027808 */ /* 0x000fe20007000000 */
[----:B------:R1:W5:Y:S01]  /*7de0*/  MUFU.TANH R7, R4 ;  /* 0x0000000400077308 */ /* 0x0003620000002400 */
[----:B------:R-:W-:Y:S02]  /*7df0*/  I2FP.F32.S32 R3, R3 ;  /* 0x0000000300037245 */ /* 0x000fe40000201400 */
[----:B------:R-:W-:Y:S02]  /*7e00*/  FSEL R95, R2, -INF , !P0 ;  /* 0xff800000025f7808 */ /* 0x000fe40004000000 */
[----:B------:R-:W-:Y:S01]  /*7e10*/  ISETP.GT.AND P3, PT, R19, R6, PT ;  /* 0x000000061300720c */ /* 0x000fe20003f64270 */
[----:B--2---:R-:W-:Y:S01]  /*7e20*/  FFMA.FTZ R2, R3, -UR6, R10 ;  /* 0x8000000603027c23 */ /* 0x004fe2000801000a */
[----:B------:R-:W-:Y:S01]  /*7e30*/  IMAD.IADD R3, R25, 0x1, -R11 ;  /* 0x0000000119037824 */ /* 0x000fe200078e0a0b */
[----:B------:R-:W-:Y:S01]  /*7e40*/  I2FP.F32.S32 R0, R0 ;  /* 0x0000000000007245 */ /* 0x000fe20000201400 */
[----:B---3--:R-:W-:Y:S01]  /*7e50*/  FMUL.FTZ R5, R233, UR5 ;  /* 0x00000005e9057c20 */ /* 0x008fe20008410000 */
[----:B------:R-:W-:-:S02]  /*7e60*/  ISETP.GT.AND P5, PT, R19, R12, PT ;  /* 0x0000000c1300720c */ /* 0x000fc40003fa4270 */
[----:B------:R-:W-:Y:S01]  /*7e70*/  FSEL R2, R2, -INF , !P3 ;  /* 0xff80000002027808 */ /* 0x000fe20005800000 */
[----:B----4-:R-:W-:Y:S01]  /*7e80*/  FFMA.FTZ R0, R0, -UR6, R8 ;  /* 0x8000000600007c23 */ /* 0x010fe20008010008 */
[----:B------:R-:W-:Y:S01]  /*7e90*/  ISETP.GE.AND P3, PT, R6, R217, PT ;  /* 0x000000d90600720c */ /* 0x000fe20003f66270 */
[----:B------:R-:W-:Y:S01]  /*7ea0*/  FMUL.FTZ R8, R240, UR5 ;  /* 0x00000005f0087c20 */ /* 0x000fe20008410000 */
[----:B------:R-:W-:Y:S01]  /*7eb0*/  IABS R3, R3 ;  /* 0x0000000300037213 */ /* 0x000fe20000000000 */
[----:B------:R2:W3:Y:S01]  /*7ec0*/  MUFU.TANH R6, R5 ;  /* 0x0000000500067308 */ /* 0x0004e20000002400 */
[----:B-1----:R-:W-:Y:S01]  /*7ed0*/  IMAD.IADD R4, R26, 0x1, -R11 ;  /* 0x000000011a047824 */ /* 0x002fe200078e0a0b */
[----:B------:R-:W-:Y:S02]  /*7ee0*/  FSEL R94, R2, -INF , !P3 ;  /* 0xff800000025e7808 */ /* 0x000fe40005800000 */
[----:B------:R-:W-:Y:S02]  /*7ef0*/  ISETP.GT.AND P3, PT, R42, R12, PT ;  /* 0x0000000c2a00720c */ /* 0x000fe40003f64270 */
[----:B------:R-:W-:-:S02]  /*7f00*/  I2FP.F32.S32 R3, R3 ;  /* 0x0000000300037245 */ /* 0x000fc40000201400 */
[----:B------:R-:W-:Y:S01]  /*7f10*/  IABS R4, R4 ;  /* 0x0000000400047213 */ /* 0x000fe20000000000 */
[----:B------:R1:W-:Y:S01]  /*7f20*/  MUFU.TANH R10, R8 ;  /* 0x00000008000a7308 */ /* 0x0003e20000002400 */
[----:B------:R-:W-:Y:S01]  /*7f30*/  FSEL R2, R0, -INF , !P3 ;  /* 0xff80000000027808 */ /* 0x000fe20005800000 */
[----:B-----5:R-:W-:Y:S01]  /*7f40*/  FFMA.FTZ R0, R3, -UR6, R7 ;  /* 0x8000000603007c23 */ /* 0x020fe20008010007 */
[----:B------:R-:W-:Y:S01]  /*7f50*/  ISETP.GE.AND P3, PT, R12, R215, PT ;  /* 0x000000d70c00720c */ /* 0x000fe20003f66270 */
[----:B------:R-:W-:Y:S02]  /*7f60*/  IMAD.MOV.U32 R3, RZ, RZ, R4 ;  /* 0x000000ffff037224 */ /* 0x000fe400078e0004 */
[----:B------:R-:W-:Y:S01]  /*7f70*/  FMUL.FTZ R4, R230, UR5 ;  /* 0x00000005e6047c20 */ /* 0x000fe20008410000 */
[----:B------:R-:W-:Y:S01]  /*7f80*/  VIADD R7, R18, 0xfffffff8 ;  /* 0xfffffff812077836 */ /* 0x000fe20000000000 */
[----:B------:R-:W-:Y:S01]  /*7f90*/  FSEL R87, R2, -INF , !P3 ;  /* 0xff80000002577808 */ /* 0x000fe20005800000 */
[----:B--2---:R-:W-:Y:S01]  /*7fa0*/  FMUL.FTZ R5, R228, UR5 ;  /* 0x00000005e4057c20 */ /* 0x004fe20008410000 */
[----:B------:R-:W-:Y:S01]  /*7fb0*/  I2FP.F32.S32 R2, R3 ;  /* 0x0000000300027245 */ /* 0x000fe20000201400 */
[----:B------:R2:W-:Y:S01]  /*7fc0*/  MUFU.TANH R14, R4 ;  /* 0x00000004000e7308 */ /* 0x0005e20000002400 */
[----:B------:R-:W-:-:S02]  /*7fd0*/  ISETP.GT.AND P3, PT, R36, R12, PT ;  /* 0x0000000c2400720c */ /* 0x000fc40003f64270 */
[----:B------:R-:W-:Y:S01]  /*7fe0*/  ISETP.GT.AND P2, PT, R19, R13, PT ;  /* 0x0000000d1300720c */ /* 0x000fe20003f44270 */
[----:B---3--:R-:W-:Y:S01]  /*7ff0*/  FFMA.FTZ R3, R2, -UR6, R6 ;  /* 0x8000000602037c23 */ /* 0x008fe20008010006 */
[----:B------:R-:W-:Y:S01]  /*8000*/  IMAD.IADD R2, R27, 0x1, -R11 ;  /* 0x000000011b027824 */ /* 0x000fe200078e0a0b */
[----:B------:R-:W-:Y:S01]  /*8010*/  FSEL R0, R0, -INF , !P3 ;  /* 0xff80000000007808 */ /* 0x000fe20005800000 */
[----:B-1----:R-:W-:Y:S01]  /*8020*/  FMUL.FTZ R8, R231, UR5 ;  /* 0x00000005e7087c20 */ /* 0x002fe20008410000 */
[----:B------:R1:W-:Y:S01]  /*8030*/  MUFU.TANH R16, R5 ;  /* 0x0000000500107308 */ /* 0x0003e20000002400 */
[----:B------:R-:W-:Y:S02]  /*8040*/  ISETP.GE.AND P3, PT, R12, R216, PT ;  /* 0x000000d80c00720c */ /* 0x000fe40003f66270 */
[----:B------:R-:W-:Y:S02]  /*8050*/  IABS R2, R2 ;  /* 0x0000000200027213 */ /* 0x000fe40000000000 */
[----:B------:R-:W-:Y:S01]  /*8060*/  FSEL R91, R0, -INF , !P3 ;  /* 0xff800000005b7808 */ /* 0x000fe20005800000 */
[----:B------:R-:W-:Y:S01]  /*8070*/  IMAD.IADD R0, R213, 0x1, -R7 ;  /* 0x00000001d5007824 */ /* 0x000fe200078e0a07 */
[----:B------:R-:W-:-:S02]  /*8080*/  ISETP.GT.AND P3, PT, R41, R12, PT ;  /* 0x0000000c2900720c */ /* 0x000fc40003f64270 */
[----:B------:R-:W-:Y:S01]  /*8090*/  ISETP.GT.AND P4, PT, R19, R15, PT ;  /* 0x0000000f1300720c */ /* 0x000fe20003f84270 */
[----:B--2---:R-:W-:Y:S01]  /*80a0*/  IMAD.IADD R4, R25, 0x1, -R7 ;  /* 0x0000000119047824 */ /* 0x004fe200078e0a07 */
[----:B------:R-:W-:Y:S02]  /*80b0*/  IABS R0, R0 ;  /* 0x0000000000007213 */ /* 0x000fe40000000000 */
[----:B------:R-:W-:Y:S02]  /*80c0*/  ISETP.GT.AND P6, PT, R19, R28, PT ;  /* 0x0000001c1300720c */ /* 0x000fe40003fc4270 */
[----:B------:R-:W-:Y:S01]  /*80d0*/  IABS R6, R4 ;  /* 0x0000000400067213 */ /* 0x000fe20000000000 */
[----:B------:R-:W-:Y:S01]  /*80e0*/  IMAD.MOV.U32 R4, RZ, RZ, R2 ;  /* 0x000000ffff047224 */ /* 0x000fe200078e0002 */
[----:B------:R-:W-:Y:S01]  /*80f0*/  FSEL R2, R3, -INF , !P3 ;  /* 0xff80000003027808 */ /* 0x000fe20005800000 */
[----:B-1----:R-:W-:Y:S01]  /*8100*/  FMUL.FTZ R5, R235, UR5 ;  /* 0x00000005eb057c20 */ /* 0x002fe20008410000 */
[----:B------:R-:W-:-:S02]  /*8110*/  ISETP.GE.AND P3, PT, R12, R214, PT ;  /* 0x000000d60c00720c */ /* 0x000fc40003f66270 */
[----:B------:R-:W-:Y:S01]  /*8120*/  I2FP.F32.S32 R3, R4 ;  /* 0x0000000400037245 */ /* 0x000fe20000201400 */
[----:B------:R1:W2:Y:S01]  /*8130*/  MUFU.TANH R9, R5 ;  /* 0x0000000500097308 */ /* 0x0002a20000002400 */
[----:B------:R-:W-:Y:S01]  /*8140*/  FSEL R89, R2, -INF , !P3 ;  /* 0xff80000002597808 */ /* 0x000fe20005800000 */
[----:B------:R-:W-:Y:S01]  /*8150*/  IMAD.MOV.U32 R2, RZ, RZ, R6 ;  /* 0x000000ffff027224 */ /* 0x000fe200078e0006 */
[----:B------:R-:W-:Y:S02]  /*8160*/  I2FP.F32.S32 R0, R0 ;  /* 0x0000000000007245 */ /* 0x000fe40000201400 */
[----:B------:R-:W-:Y:S02]  /*8170*/  ISETP.GE.AND P3, PT, R12, R217, PT ;  /* 0x000000d90c00720c */ /* 0x000fe40003f66270 */
[----:B------:R-:W-:Y:S01]  /*8180*/  ISETP.GT.AND P0, PT, R19, R17, PT ;  /* 0x000000111300720c */ /* 0x000fe20003f04270 */
[----:B-1----:R-:W-:Y:S02]  /*8190*/  IMAD.IADD R5, R26, 0x1, -R7 ;  /* 0x000000011a057824 */ /* 0x002fe400078e0a07 */
[----:B--2---:R-:W-:Y:S01]  /*81a0*/  FFMA.FTZ R4, R3, -UR6, R9 ;  /* 0x8000000603047c23 */ /* 0x004fe20008010009 */
[----:B------:R-:W-:Y:S01]  /*81b0*/  I2FP.F32.S32 R3, R2 ;  /* 0x0000000200037245 */ /* 0x000fe20000201400 */
[----:B------:R-:W-:Y:S01]  /*81c0*/  FMUL.FTZ R9, R229, UR5 ;  /* 0x00000005e5097c20 */ /* 0x000fe20008410000 */
[----:B------:R-:W-:-:S04]  /*81d0*/  IABS R5, R5 ;  /* 0x0000000500057213 */ /* 0x000fc80000000000 */
[----:B------:R-:W-:Y:S01]  /*81e0*/  I2FP.F32.S32 R2, R5 ;  /* 0x0000000500027245 */ /* 0x000fe20000201400 */
[----:B------:R-:W-:Y:S01]  /*81f0*/  FFMA.FTZ R5, R3, -UR6, R14 ;  /* 0x8000000603057c23 */ /* 0x000fe2000801000e */
[----:B------:R-:W-:Y:S01]  /*8200*/  FMUL.FTZ R3, R242, UR5 ;  /* 0x00000005f2037c20 */ /* 0x000fe20008410000 */
[----:B------:R-:W-:Y:S02]  /*8210*/  MUFU.TANH R9, R9 ;  /* 0x0000000900097308 */ /* 0x000fe40000002400 */
[----:B------:R-:W-:Y:S01]  /*8220*/  FFMA.FTZ R6, R2, -UR6, R10 ;  /* 0x8000000602067c23 */ /* 0x000fe2000801000a */
[----:B------:R-:W-:Y:S01]  /*8230*/  FFMA.FTZ R2, R0, -UR6, R16 ;  /* 0x8000000600027c23 */ /* 0x000fe20008010010 */
[----:B------:R-:W-:Y:S01]  /*8240*/  FSEL R0, R4, -INF , !P5 ;  /* 0xff80000004007808 */ /* 0x000fe20006800000 */
[----:B------:R-:W-:Y:S01]  /*8250*/  IMAD.IADD R4, R27, 0x1, -R7 ;  /* 0x000000011b047824 */ /* 0x000fe200078e0a07 */
[----:B------:R-:W-:Y:S02]  /*8260*/  ISETP.GT.AND P5, PT, R42, R13, PT ;  /* 0x0000000d2a00720c */ /* 0x000fe40003fa4270 */
[----:B------:R1:W-:Y:S01]  /*8270*/  MUFU.TANH R10, R8 ;  /* 0x00000008000a7308 */ /* 0x0003e20000002400 */
[----:B------:R-:W-:-:S02]  /*8280*/  FSEL R85, R0, -INF , !P3 ;  /* 0xff80000000557808 */ /* 0x000fc40005800000 */
[----:B------:R-:W-:Y:S02]  /*8290*/  FSEL R2, R2, -INF , !P5 ;  /* 0xff80000002027808 */ /* 0x000fe40006800000 */
[----:B------:R-:W-:Y:S02]  /*82a0*/  ISETP.GE.AND P5, PT, R13, R215, PT ;  /* 0x000000d70d00720c */ /* 0x000fe40003fa6270 */
[-C--:B------:R-:W-:Y:S01]  /*82b0*/  ISETP.GT.AND P3, PT, R36, R13.reuse, PT ;  /* 0x0000000d2400720c */ /* 0x080fe20003f64270 */
[----:B------:R2:W3:Y:S01]  /*82c0*/  MUFU.TANH R7, R3 ;  /* 0x0000000300077308 */ /* 0x0004e20000002400 */
[----:B------:R-:W-:Y:S02]  /*82d0*/  FSEL R97, R2, -INF , !P5 ;  /* 0xff80000002617808 */ /* 0x000fe40006800000 */
[----:B------:R-:W-:Y:S02]  /*82e0*/  IABS R2, R4 ;  /* 0x0000000400027213 */ /* 0x000fe40000000000 */
[----:B------:R-:W-:Y:S01]  /*82f0*/  ISETP.GT.AND P5, PT, R41, R13, PT ;  /* 0x0000000d2900720c */ /* 0x000fe20003fa4270 */
[----:B-1----:R-:W-:-:S04]  /*8300*/  VIADD R8, R18, 0xfffffff9 ;  /* 0xfffffff912087836 */ /* 0x002fc80000000000 */
[--C-:B------:R-:W-:Y:S02]  /*8310*/  IMAD.IADD R0, R213, 0x1, -R8.reuse ;  /* 0x00000001d5007824 */ /* 0x100fe400078e0a08 */
[----:B--2---:R-:W-:-:S03]  /*8320*/  IMAD.IADD R3, R25, 0x1, -R8 ;  /* 0x0000000119037824 */ /* 0x004fc600078e0a08 */
[----:B------:R-:W-:Y:S02]  /*8330*/  IABS R0, R0 ;  /* 0x0000000000007213 */ /* 0x000fe40000000000 */
[----:B------:R-:W-:Y:S01]  /*8340*/  IABS R4, R3 ;  /* 0x0000000300047213 */ /* 0x000fe20000000000 */
[----:B------:R-:W-:Y:S01]  /*8350*/  IMAD.MOV.U32 R3, RZ, RZ, R2 ;  /* 0x000000ffff037224 */ /* 0x000fe200078e0002 */
[----:B------:R-:W-:Y:S02]  /*8360*/  FSEL R2, R5, -INF , !P3 ;  /* 0xff80000005027808 */ /* 0x000fe40005800000 */
[----:B------:R-:W-:Y:S02]  /*8370*/  ISETP.GE.AND P3, PT, R13, R216, PT ;  /* 0x000000d80d00720c */ /* 0x000fe40003f66270 */
[----:B------:R-:W-:Y:S02]  /*8380*/  I2FP.F32.S32 R3, R3 ;  /* 0x0000000300037245 */ /* 0x000fe40000201400 */
[----:B------:R-:W-:-:S02]  /*8390*/  FSEL R98, R2, -INF , !P3 ;  /* 0xff80000002627808 */ /* 0x000fc40005800000 */
[----:B------:R-:W-:Y:S01]  /*83a0*/  I2FP.F32.S32 R2, R0 ;  /* 0x0000000000027245 */ /* 0x000fe20000201400 */
[----:B---3--:R-:W-:Y:S01]  /*83b0*/  FFMA.FTZ R0, R3, -UR6, R7 ;  /* 0x8000000603007c23 */ /* 0x008fe20008010007 */
[----:B------:R-:W-:Y:S01]  /*83c0*/  I2FP.F32.S32 R4, R4 ;  /* 0x0000000400047245 */ /* 0x000fe20000201400 */
[----:B------:R-:W-:Y:S01]  /*83d0*/  FMUL.FTZ R7, R243, UR5 ;  /* 0x00000005f3077c20 */ /* 0x000fe20008410000 */
[C---:B------:R-:W-:Y:S01]  /*83e0*/  ISETP.GE.AND P3, PT, R13.reuse, R214, PT ;  /* 0x000000d60d00720c */ /* 0x040fe20003f66270 */
[----:B------:R-:W-:Y:S01]  /*83f0*/  FFMA.FTZ R2, R2, -UR6, R9 ;  /* 0x8000000602027c23 */ /* 0x000fe20008010009 */
[----:B------:R-:W-:Y:S01]  /*8400*/  FSEL R5, R6, -INF , !P5 ;  /* 0xff80000006057808 */ /* 0x000fe20006800000 */
[----:B------:R-:W-:Y:S01]  /*8410*/  FFMA.FTZ R3, R4, -UR6, R10 ;  /* 0x8000000604037c23 */ /* 0x000fe2000801000a */
[----:B------:R-:W-:Y:S01]  /*8420*/  ISETP.GE.AND P5, PT, R13, R217, PT ;  /* 0x000000d90d00720c */ /* 0x000fe20003fa6270 */
[----:B------:R-:W-:Y:S01]  /*8430*/  FMUL.FTZ R6, R241, UR5 ;  /* 0x00000005f1067c20 */ /* 0x000fe20008410000 */
[----:B------:R-:W-:Y:S01]  /*8440*/  FSEL R0, R0, -INF , !P2 ;  /* 0xff80000000007808 */ /* 0x000fe20005000000 */
[----:B------:R-:W-:Y:S01]  /*8450*/  FMUL.FTZ R4, R22, UR5 ;  /* 0x0000000516047c20 */ /* 0x000fe20008410000 */
[----:B------:R-:W-:Y:S01]  /*8460*/  FSEL R88, R5, -INF , !P3 ;  /* 0xff80000005587808 */ /* 0x000fe20005800000 */
[----:B------:R-:W-:Y:S01]  /*8470*/  FMUL.FTZ R5, R20, UR5 ;  /* 0x0000000514057c20 */ /* 0x000fe20008410000 */
[-C--:B------:R-:W-:Y:S01]  /*8480*/  ISETP.GT.AND P2, PT, R42, R15.reuse, PT ;  /* 0x0000000f2a00720c */ /* 0x080fe20003f44270 */
[----:B------:R-:W-:Y:S01]  /*8490*/  MUFU.TANH R10, R6 ;  /* 0x00000006000a7308 */ /* 0x000fe20000002400 */
[----:B------:R-:W-:-:S02]  /*84a0*/  ISETP.GT.AND P3, PT, R36, R15, PT ;  /* 0x0000000f2400720c */ /* 0x000fc40003f64270 */
[----:B------:R-:W-:Y:S02]  /*84b0*/  FSEL R90, R0, -INF , !P5 ;  /* 0xff800000005a7808 */ /* 0x000fe40006800000 */
[----:B------:R-:W-:Y:S02]  /*84c0*/  ISETP.GE.AND P5, PT, R15, R215, PT ;  /* 0x000000d70f00720c */ /* 0x000fe40003fa6270 */
[----:B------:R-:W-:Y:S01]  /*84d0*/  FSEL R2, R2, -INF , !P2 ;  /* 0xff80000002027808 */ /* 0x000fe20005000000 */
[----:B------:R-:W-:Y:S01]  /*84e0*/  MUFU.TANH R9, R7 ;  /* 0x0000000700097308 */ /* 0x000fe20000002400 */
[----:B------:R-:W-:Y:S01]  /*84f0*/  FSEL R0, R3, -INF , !P3 ;  /* 0xff80000003007808 */ /* 0x000fe20005800000 */
[----:B------:R-:W-:Y:S01]  /*8500*/  IMAD.IADD R3, R25, 0x1, -R18 ;  /* 0x0000000119037824 */ /* 0x000fe200078e0a12 */
[----:B------:R-:W-:Y:S02]  /*8510*/  ISETP.GE.AND P2, PT, R15, R216, PT ;  /* 0x000000d80f00720c */ /* 0x000fe40003f46270 */
[----:B------:R-:W-:Y:S01]  /*8520*/  FSEL R93, R2, -INF , !P5 ;  /* 0xff800000025d7808 */ /* 0x000fe20006800000 */
[----:B------:R-:W-:Y:S01]  /*8530*/  IMAD.IADD R2, R26, 0x1, -R8 ;  /* 0x000000011a027824 */ /* 0x000fe200078e0a08 */
[----:B------:R-:W-:Y:S01]  /*8540*/  IABS R3, R3 ;  /* 0x0000000300037213 */ /* 0x000fe20000000000 */
[----:B------:R1:W2:Y:S01]  /*8550*/  MUFU.TANH R6, R4 ;  /* 0x0000000400067308 */ /* 0x0002a20000002400 */
[----:B------:R-:W-:Y:S01]  /*8560*/  FSEL R96, R0, -INF , !P2 ;  /* 0xff80000000607808 */ /* 0x000fe20005000000 */
[----:B------:R-:W-:Y:S01]  /*8570*/  IMAD.IADD R0, R213, 0x1, -R18 ;  /* 0x00000001d5007824 */ /* 0x000fe200078e0a12 */
[----:B------:R-:W-:-:S02]  /*8580*/  IABS R2, R2 ;  /* 0x0000000200027213 */ /* 0x000fc40000000000 */
[----:B------:R-:W-:Y:S02]  /*8590*/  ISETP.GT.AND P5, PT, R41, R15, PT ;  /* 0x0000000f2900720c */ /* 0x000fe40003fa4270 */
[----:B------:R-:W-:Y:S01]  /*85a0*/  IABS R0, R0 ;  /* 0x0000000000007213 */ /* 0x000fe20000000000 */
[----:B------:R3:W4:Y:S01]  /*85b0*/  MUFU.TANH R7, R5 ;  /* 0x0000000500077308 */ /* 0x0007220000002400 */
[C---:B------:R-:W-:Y:S02]  /*85c0*/  ISETP.GE.AND P3, PT, R15.reuse, R214, PT ;  /* 0x000000d60f00720c */ /* 0x040fe40003f66270 */
[----:B------:R-:W-:Y:S02]  /*85d0*/  I2FP.F32.S32 R0, R0 ;  /* 0x0000000000007245 */ /* 0x000fe40000201400 */
[----:B------:R-:W-:Y:S01]  /*85e0*/  ISETP.GE.AND P2, PT, R15, R217, PT ;  /* 0x000000d90f00720c */ /* 0x000fe20003f46270 */
[----:B-1----:R-:W-:Y:S02]  /*85f0*/  IMAD.IADD R4, R27, 0x1, -R8 ;  /* 0x000000011b047824 */ /* 0x002fe400078e0a08 */
[----:B------:R-:W-:-:S03]  /*8600*/  FMUL.FTZ R8, R247, UR5 ;  /* 0x00000005f7087c20 */ /* 0x000fc60008410000 */
[----:B------:R-:W-:-:S03]  /*8610*/  IABS R4, R4 ;  /* 0x0000000400047213 */ /* 0x000fc60000000000 */
[----:B------:R-:W-:Y:S01]  /*8620*/  MUFU.TANH R8, R8 ;  /* 0x0000000800087308 */ /* 0x000fe20000002400 */
[----:B---3--:R-:W-:Y:S02]  /*8630*/  IMAD.MOV.U32 R5, RZ, RZ, R3 ;  /* 0x000000ffff057224 */ /* 0x008fe400078e0003 */
[----:B------:R-:W-:Y:S02]  /*8640*/  IMAD.MOV.U32 R3, RZ, RZ, R2 ;  /* 0x000000ffff037224 */ /* 0x000fe400078e0002 */
[----:B------:R-:W-:Y:S01]  /*8650*/  IMAD.MOV.U32 R2, RZ, RZ, R4 ;  /* 0x000000ffff027224 */ /* 0x000fe200078e0004 */
[----:B------:R-:W-:Y:S01]  /*8660*/  I2FP.F32.S32 R4, R5 ;  /* 0x0000000500047245 */ /* 0x000fe20000201400 */
[----:B------:R-:W-:Y:S01]  /*8670*/  FMUL.FTZ R5, R244, UR5 ;  /* 0x00000005f4057c20 */ /* 0x000fe20008410000 */
[----:B------:R-:W-:Y:S02]  /*8680*/  I2FP.F32.S32 R3, R3 ;  /* 0x0000000300037245 */ /* 0x000fe40000201400 */
[----:B------:R-:W-:Y:S01]  /*8690*/  I2FP.F32.S32 R2, R2 ;  /* 0x0000000200027245 */ /* 0x000fe20000201400 */
[----:B------:R4:W-:Y:S01]  /*86a0*/  MUFU.TANH R14, R5 ;  /* 0x00000005000e7308 */ /* 0x0009e20000002400 */
[----:B--2---:R-:W-:Y:S01]  /*86b0*/  FFMA.FTZ R6, R4, -UR6, R6 ;  /* 0x8000000604067c23 */ /* 0x004fe20008010006 */
[----:B------:R-:W-:-:S02]  /*86c0*/  FFMA.FTZ R4, R3, -UR6, R10 ;  /* 0x8000000603047c23 */ /* 0x000fc4000801000a */
[----:B------:R-:W-:-:S03]  /*86d0*/  FFMA.FTZ R3, R2, -UR6, R9 ;  /* 0x8000000602037c23 */ /* 0x000fc60008010009 */
[----:B------:R-:W-:Y:S02]  /*86e0*/  FSEL R2, R4, -INF , !P5 ;  /* 0xff80000004027808 */ /* 0x000fe40006800000 */
[-C--:B------:R-:W-:Y:S02]  /*86f0*/  ISETP.GT.AND P5, PT, R42, R28.reuse, PT ;  /* 0x0000001c2a00720c */ /* 0x080fe40003fa4270 */
[----:B------:R-:W-:Y:S02]  /*8700*/  FSEL R35, R2, -INF , !P3 ;  /* 0xff80000002237808 */ /* 0x000fe40005800000 */
[----:B------:R-:W-:Y:S02]  /*8710*/  FSEL R2, R3, -INF , !P4 ;  /* 0xff80000003027808 */ /* 0x000fe40006000000 */
[----:B------:R-:W-:Y:S02]  /*8720*/  ISETP.GT.AND P3, PT, R36, R28, PT ;  /* 0x0000001c2400720c */ /* 0x000fe40003f64270 */
[----:B------:R-:W-:Y:S01]  /*8730*/  FSEL R84, R2, -INF , !P2 ;  /* 0xff80000002547808 */ /* 0x000fe20005000000 */
[----:B----4-:R-:W-:Y:S01]  /*8740*/  FFMA.FTZ R5, R0, -UR6, R7 ;  /* 0x8000000600057c23 */ /* 0x010fe20008010007 */
[----:B------:R-:W-:Y:S01]  /*8750*/  FMUL.FTZ R7, R245, UR5 ;  /* 0x00000005f5077c20 */ /* 0x000fe20008410000 */
[----:B------:R-:W-:Y:S01]  /*8760*/  VIADD R0, R18, 0x1 ;  /* 0x0000000112007836 */ /* 0x000fe20000000000 */
[----:B------:R-:W-:-:S02]  /*8770*/  ISETP.GE.AND P2, PT, R28, R215, PT ;  /* 0x000000d71c00720c */ /* 0x000fc40003f46270 */
[----:B------:R1:W-:Y:S01]  /*8780*/  MUFU.TANH R13, R7 ;  /* 0x00000007000d7308 */ /* 0x0003e20000002400 */
[--C-:B------:R-:W-:Y:S01]  /*8790*/  IMAD.IADD R4, R25, 0x1, -R0.reuse ;  /* 0x0000000119047824 */ /* 0x100fe200078e0a00 */
[----:B------:R-:W-:Y:S01]  /*87a0*/  FSEL R2, R5, -INF , !P5 ;  /* 0xff80000005027808 */ /* 0x000fe20006800000 */
[----:B------:R-:W-:Y:S01]  /*87b0*/  FMUL.FTZ R5, R21, UR5 ;  /* 0x0000000515057c20 */ /* 0x000fe20008410000 */
[----:B------:R-:W-:Y:S01]  /*87c0*/  FSEL R10, R6, -INF , !P3 ;  /* 0xff800000060a7808 */ /* 0x000fe20005800000 */
[----:B------:R-:W-:Y:S01]  /*87d0*/  IMAD.IADD R6, R26, 0x1, -R0 ;  /* 0x000000011a067824 */ /* 0x000fe200078e0a00 */
[----:B------:R-:W-:Y:S01]  /*87e0*/  IABS R3, R4 ;  /* 0x0000000400037213 */ /* 0x000fe20000000000 */
[----:B------:R-:W-:Y:S01]  /*87f0*/  FMUL.FTZ R4, R246, UR5 ;  /* 0x00000005f6047c20 */ /* 0x000fe20008410000 */
[----:B------:R-:W-:Y:S01]  /*8800*/  FSEL R86, R2, -INF , !P2 ;  /* 0xff80000002567808 */ /* 0x000fe20005000000 */
[----:B------:R2:W-:Y:S01]  /*8810*/  MUFU.TANH R11, R5 ;  /* 0x00000005000b7308 */ /* 0x0005e20000002400 */
[----:B------:R-:W-:Y:S01]  /*8820*/  I2FP.F32.S32 R2, R3 ;  /* 0x0000000300027245 */ /* 0x000fe20000201400 */
[----:B------:R-:W-:Y:S01]  /*8830*/  IMAD.IADD R3, R26, 0x1, -R18 ;  /* 0x000000011a037824 */ /* 0x000fe200078e0a12 */
[----:B------:R-:W-:-:S02]  /*8840*/  ISETP.GT.AND P4, PT, R41, R28, PT ;  /* 0x0000001c2900720c */ /* 0x000fc40003f84270 */
[C---:B------:R-:W-:Y:S02]  /*8850*/  ISETP.GE.AND P5, PT, R28.reuse, R216, PT ;  /* 0x000000d81c00720c */ /* 0x040fe40003fa6270 */
[----:B------:R-:W-:Y:S01]  /*8860*/  ISETP.GE.AND P2, PT, R28, R214, PT ;  /* 0x000000d61c00720c */ /* 0x000fe20003f46270 */
[----:B------:R3:W-:Y:S01]  /*8870*/  MUFU.TANH R12, R4 ;  /* 0x00000004000c7308 */ /* 0x0007e20000002400 */
[----:B-1----:R-:W-:Y:S01]  /*8880*/  FMUL.FTZ R7, R23, UR5 ;  /* 0x0000000517077c20 */ /* 0x002fe20008410000 */
[----:B------:R-:W-:Y:S02]  /*8890*/  FSEL R83, R10, -INF , !P5 ;  /* 0xff8000000a537808 */ /* 0x000fe40006800000 */
[----:B------:R-:W-:Y:S02]  /*88a0*/  ISETP.GT.AND P5, PT, R42, R17, PT ;  /* 0x000000112a00720c */ /* 0x000fe40003fa4270 */
[----:B------:R-:W-:Y:S02]  /*88b0*/  ISETP.GE.AND P3, PT, R28, R217, PT ;  /* 0x000000d91c00720c */ /* 0x000fe40003f66270 */
[----:B------:R-:W1:Y:S01]  /*88c0*/  MUFU.TANH R7, R7 ;  /* 0x0000000700077308 */ /* 0x000e620000002400 */
[----:B--2---:R-:W-:-:S02]  /*88d0*/  IMAD.IADD R5, R27, 0x1, -R0 ;  /* 0x000000011b057824 */ /* 0x004fc400078e0a00 */
[----:B------:R-:W-:Y:S02]  /*88e0*/  IMAD.IADD R0, R213, 0x1, -R0 ;  /* 0x00000001d5007824 */ /* 0x000fe400078e0a00 */
[----:B---3--:R-:W-:-:S05]  /*88f0*/  IMAD.IADD R4, R27, 0x1, -R18 ;  /* 0x000000011b047824 */ /* 0x008fca00078e0a12 */
[----:B------:R-:W-:Y:S01]  /*8900*/  IABS R4, R4 ;  /* 0x0000000400047213 */ /* 0x000fe20000000000 */
[----:B-1----:R-:W-:Y:S01]  /*8910*/  FFMA.FTZ R9, R2, -UR6, R7 ;  /* 0x8000000602097c23 */ /* 0x002fe20008010007 */
[----:B------:R-:W-:Y:S02]  /*8920*/  IABS R2, R3 ;  /* 0x0000000300027213 */ /* 0x000fe40000000000 */
[----:B------:R-:W-:Y:S02]  /*8930*/  IABS R7, R0 ;  /* 0x0000000000077213 */ /* 0x000fe40000000000 */
[----:B------:R-:W-:Y:S01]  /*8940*/  IABS R0, R5 ;  /* 0x0000000500007213 */ /* 0x000fe20000000000 */
[----:B------:R-:W-:Y:S01]  /*8950*/  IMAD.MOV.U32 R3, RZ, RZ, R2 ;  /* 0x000000ffff037224 */ /* 0x000fe200078e0002 */
[----:B------:R-:W-:Y:S01]  /*8960*/  IABS R2, R6 ;  /* 0x0000000600027213 */ /* 0x000fe20000000000 */
[----:B------:R-:W-:Y:S02]  /*8970*/  IMAD.MOV.U32 R6, RZ, RZ, R4 ;  /* 0x000000ffff067224 */ /* 0x000fe400078e0004 */
[----:B------:R-:W-:Y:S01]  /*8980*/  IMAD.MOV.U32 R5, RZ, RZ, R7 ;  /* 0x000000ffff057224 */ /* 0x000fe200078e0007 */
[----:B------:R-:W-:-:S02]  /*8990*/  I2FP.F32.S32 R4, R3 ;  /* 0x0000000300047245 */ /* 0x000fc40000201400 */
[----:B------:R-:W-:Y:S02]  /*89a0*/  I2FP.F32.S32 R3, R6 ;  /* 0x0000000600037245 */ /* 0x000fe40000201400 */
[----:B------:R-:W-:Y:S02]  /*89b0*/  I2FP.F32.S32 R6, R5 ;  /* 0x0000000500067245 */ /* 0x000fe40000201400 */
[----:B------:R-:W-:Y:S01]  /*89c0*/  I2FP.F32.S32 R5, R0 ;  /* 0x0000000000057245 */ /* 0x000fe20000201400 */
[----:B------:R-:W-:Y:S01]  /*89d0*/  FFMA.FTZ R0, R4, -UR6, R14 ;  /* 0x8000000604007c23 */ /* 0x000fe2000801000e */
[----:B------:R-:W-:Y:S01]  /*89e0*/  I2FP.F32.S32 R2, R2 ;  /* 0x0000000200027245 */ /* 0x000fe20000201400 */
[----:B------:R-:W-:Y:S02]  /*89f0*/  FFMA.FTZ R4, R6, -UR6, R11 ;  /* 0x8000000606047c23 */ /* 0x000fe4000801000b */
[----:B------:R-:W-:Y:S01]  /*8a00*/  FFMA.FTZ R6, R5, -UR6, R8 ;  /* 0x8000000605067c23 */ /* 0x000fe20008010008 */
[----:B------:R-:W-:Y:S01]  /*8a10*/  FSEL R0, R0, -INF , !P4 ;  /* 0xff80000000007808 */ /* 0x000fe20006000000 */
[----:B------:R-:W-:Y:S01]  /*8a20*/  FFMA.FTZ R7, R2, -UR6, R13 ;  /* 0x8000000602077c23 */ /* 0x000fe2000801000d */
[----:B------:R-:W-:Y:S01]  /*8a30*/  FFMA.FTZ R2, R3, -UR6, R12 ;  /* 0x8000000603027c23 */ /* 0x000fe2000801000c */
[----:B------:R-:W-:-:S02]  /*8a40*/  ISETP.GT.AND P4, PT, R36, R17, PT ;  /* 0x000000112400720c */ /* 0x000fc40003f84270 */
        /* <DEDUP_REMOVED lines=14> */
[----:B------:R-:W-:Y:S02]  /*8b30*/  FSEL R33, R2, -INF , !P4 ;  /* 0xff80000002217808 */ /* 0x000fe40006000000 */
        /* <DEDUP_REMOVED lines=16> */
[----:B------:R-:W-:-:S11]  /*8c40*/  ISETP.GE.AND P2, PT, R206, UR7, PT ;  /* 0x00000007ce007c0c */ /* 0x000fd6000bf46270 */
[----:B------:R-:W-:Y:S02]  /*8c50*/  @!P0 LEA R5, P4, R2, UR8, 0x5 ;  /* 0x0000000802058c11 */ /* 0x000fe4000f8828ff */
[----:B------:R-:W-:Y:S01]  /*8c60*/  @!P0 LEA R3, P3, R0, UR8, 0x6 ;  /* 0x0000000800038c11 */ /* 0x000fe2000f8630ff */
[----:B------:R-:W-:Y:S01]  /*8c70*/  IMAD.U32 R0, RZ, RZ, UR8 ;  /* 0x00000008ff007e24 */ /* 0x000fe2000f8e00ff */
[----:B------:R-:W-:Y:S01]  /*8c80*/  @!P0 LEA.HI.X R9, R8, UR9, R7, 0x5, P4 ;  /* 0x0000000908098c11 */ /* 0x000fe2000a0f2c07 */
[----:B------:R-:W-:Y:S01]  /*8c90*/  IMAD.U32 R7, RZ, RZ, UR9 ;  /* 0x00000009ff077e24 */ /* 0x000fe2000f8e00ff */
[----:B------:R-:W-:Y:S02]  /*8ca0*/  @!P0 LEA.HI.X R8, R6, UR9, R4, 0x6, P3 ;  /* 0x0000000906088c11 */ /* 0x000fe400098f3404 */
[-C--:B------:R-:W-:Y:S02]  /*8cb0*/  @!P2 LEA R6, P5, R0, R205.reuse, 0x1 ;  /* 0x000000cd0006a211 */ /* 0x080fe400078a08ff */
[----:B------:R-:W-:-:S02]  /*8cc0*/  @!P0 LEA R4, P4, R5, R205, 0x1 ;  /* 0x000000cd05048211 */ /* 0x000fc400078808ff */
        /* <DEDUP_REMOVED lines=33> */
.L_x_1328:
[----:B------:R-:W-:Y:S05]  /*8ee0*/  BSYNC.RECONVERGENT B0 ;  /* 0x0000000000007941 */ /* 0x000fea0003800200 */
.L_x_1327:
[----:B------:R-:W0:Y:S02]  /*8ef0*/  LDGDEPBAR ;  /* 0x00000000000079af */ /* 0x000e240000000000 */
.L_x_1326:
[----:B-1----:R-:W-:Y:S01]  /*8f00*/  FMNMX3.FTZ R2, R64, R65, R58, !PT ;  /* 0x0000004140027276 */ /* 0x002fe2000781003a */
[----:B------:R-:W1:Y:S01]  /*8f10*/  LDCU UR7, c[0x0][0x45c] ;  /* 0x00008b80ff0777ac */ /* 0x000e620008000800 */
[----:B------:R-:W-:Y:S02]  /*8f20*/  FMNMX3.FTZ R0, R59, R56, R32, !PT ;  /* 0x000000383b007276 */ /* 0x000fe40007810020 */
[----:B------:R-:W-:Y:S01]  /*8f30*/  FMNMX3.FTZ R2, R2, R51, R182, !PT ;  /* 0x0000003302027276 */ /* 0x000fe200078100b6 */
[----:B------:R-:W-:Y:S01]  /*8f40*/  UISETP.GT.U32.AND UP0, UPT, UR11, UR19, UPT ;  /* 0x000000130b00728c */ /* 0x000fe2000bf04070 */
        /* <DEDUP_REMOVED lines=17> */
[----:B--2---:R-:W-:Y:S02]  /*9060*/  FMNMX3.FTZ R4, R3, R142, R139, !PT ;  /* 0x0000008e03047276 */ /* 0x004fe4000781008b */
        /* <DEDUP_REMOVED lines=32> */
[----:B------:R-:W2:Y:S01]  /*9270*/  SHFL.BFLY PT, R3, R40, 0x2, 0x1f ;  /* 0x0c401f0028037f89 */ /* 0x000ea200000e0000 */
[----:B------:R-:W-:-:S02]  /*9280*/  FMNMX3.FTZ R0, R0, R101, R94, !PT ;  /* 0x0000006500007276 */ /* 0x000fc4000781005e */
[----:B------:R-:W-:Y:S01]  /*9290*/  FMNMX3.FTZ R2, R2, R127, R131, !PT ;  /* 0x0000007f02027276 */ /* 0x000fe20007810083 */
[----:B------:R-:W3:Y:S01]  /*92a0*/  SHFL.BFLY PT, R39, R4, 0x2, 0x1f ;  /* 0x0c401f0004277f89 */ /* 0x000ee200000e0000 */
[----:B------:R-:W-:Y:S02]  /*92b0*/  FMNMX3.FTZ R0, R0, R85, R90, !PT ;  /* 0x0000005500007276 */ /* 0x000fe4000781005a */
[----:B------:R-:W-:Y:S02]  /*92c0*/  FMNMX3.FTZ R2, R2, R125, R118, !PT ;  /* 0x0000007d02027276 */ /* 0x000fe40007810076 */
[----:B------:R-:W-:Y:S02]  /*92d0*/  FMNMX3.FTZ R0, R0, R84, R80, !PT ;  /* 0x0000005400007276 */ /* 0x000fe40007810050 */
[----:B------:R-:W-:Y:S02]  /*92e0*/  FMNMX3.FTZ R2, R2, R112, R114, !PT ;  /* 0x0000007002027276 */ /* 0x000fe40007810072 */
[----:B------:R-:W-:-:S02]  /*92f0*/  FMNMX.FTZ R0, R43, R0, !PT ;  /* 0x000000002b007209 */ /* 0x000fc40007810000 */
[----:B------:R-:W-:-:S03]  /*9300*/  FMNMX3.FTZ R2, R2, R106, R103, !PT ;  /* 0x0000006a02027276 */ /* 0x000fc60007810067 */
[----:B------:R-:W4:Y:S01]  /*9310*/  SHFL.BFLY PT, R37, R0, 0x2, 0x1f ;  /* 0x0c401f0000257f89 */ /* 0x000f2200000e0000 */
[----:B------:R-:W-:-:S04]  /*9320*/  FMNMX3.FTZ R2, R2, R91, R98, !PT ;  /* 0x0000005b02027276 */ /* 0x000fc80007810062 */
[----:B------:R-:W-:Y:S02]  /*9330*/  FMNMX3.FTZ R2, R2, R96, R83, !PT ;  /* 0x0000006002027276 */ /* 0x000fe40007810053 */
[----:B--2---:R-:W-:Y:S02]  /*9340*/  FMNMX.FTZ R40, R40, R3, !PT ;  /* 0x0000000328287209 */ /* 0x004fe40007810000 */
[----:B------:R-:W-:Y:S02]  /*9350*/  FMNMX.FTZ R2, R82, R2, !PT ;  /* 0x0000000252027209 */ /* 0x000fe40007810000 */
[----:B---3--:R-:W-:Y:S02]  /*9360*/  FMNMX.FTZ R39, R4, R39, !PT ;  /* 0x0000002704277209 */ /* 0x008fe40007810000 */
[----:B------:R-:W2:Y:S04]  /*9370*/  SHFL.BFLY PT, R4, R40, 0x1, 0x1f ;  /* 0x0c201f0028047f89 */ /* 0x000ea800000e0000 */
[----:B------:R-:W3:Y:S04]  /*9380*/  SHFL.BFLY PT, R5, R2, 0x2, 0x1f ;  /* 0x0c401f0002057f89 */ /* 0x000ee800000e0000 */
[----:B------:R-:W5:Y:S01]  /*9390*/  SHFL.BFLY PT, R3, R39, 0x1, 0x1f ;  /* 0x0c201f0027037f89 */ /* 0x000f6200000e0000 */
[----:B----4-:R-:W-:-:S02]  /*93a0*/  FMNMX.FTZ R37, R0, R37, !PT ;  /* 0x0000002500257209 */ /* 0x010fc40007810000 */
[----:B------:R-:W-:-:S03]  /*93b0*/  IADD3 R0, PT, PT, R190, R183, RZ ;  /* 0x000000b7be007210 */ /* 0x000fc60007ffe0ff */
[----:B------:R-:W4:Y:S01]  /*93c0*/  SHFL.BFLY PT, R6, R37, 0x1, 0x1f ;  /* 0x0c201f0025067f89 */ /* 0x000f2200000e0000 */
[----:B------:R-:W-:-:S05]  /*93d0*/  LEA R208, R0, UR4, 0x1 ;  /* 0x0000000400d07c11 */ /* 0x000fca000f8e08ff */
[----:B------:R-:W-:Y:S01]  /*93e0*/  LDSM.16.MT88.4 R20, [R208+0x4000] ;  /* 0x00400000d014783b */ /* 0x000fe20000004200 */
[----:B--2---:R-:W-:-:S03]  /*93f0*/  FMNMX.FTZ R40, R40, R4, !PT ;  /* 0x0000000428287209 */ /* 0x004fc60007810000 */
[----:B------:R-:W-:Y:S01]  /*9400*/  LDSM.16.MT88.4 R24, [R208+0x4400] ;  /* 0x00440000d018783b */ /* 0x000fe20000004200 */
[----:B---3--:R-:W-:Y:S01]  /*9410*/  FMNMX.FTZ R4, R2, R5, !PT ;  /* 0x0000000502047209 */ /* 0x008fe20007810000 */
[C---:B-1----:R-:W-:Y:S01]  /*9420*/  FMUL.FTZ R2, R40.reuse, UR7 ;  /* 0x0000000728027c20 */ /* 0x042fe20008410000 */
[----:B------:R-:W-:Y:S02]  /*9430*/  FSETP.NEU.FTZ.AND P0, PT, R40, -INF , PT ;  /* 0xff8000002800780b */ /* 0x000fe40003f1d000 */
[----:B-----5:R-:W-:Y:S01]  /*9440*/  FMNMX.FTZ R39, R39, R3, !PT ;  /* 0x0000000327277209 */ /* 0x020fe20007810000 */
[----:B------:R-:W1:Y:S01]  /*9450*/  SHFL.BFLY PT, R7, R4, 0x1, 0x1f ;  /* 0x0c201f0004077f89 */ /* 0x000e6200000e0000 */
[----:B------:R-:W-:Y:S02]  /*9460*/  FSEL R2, R2, RZ, P0 ;  /* 0x000000ff02027208 */ /* 0x000fe40000000000 */
[C---:B------:R-:W-:Y:S01]  /*9470*/  FSETP.NEU.FTZ.AND P2, PT, R39.reuse, -INF , PT ;  /* 0xff8000002700780b */ /* 0x040fe20003f5d000 */
[----:B------:R-:W-:Y:S01]  /*9480*/  FMUL.FTZ R3, R39, UR7 ;  /* 0x0000000727037c20 */ /* 0x000fe20008410000 */
[----:B----4-:R-:W-:Y:S01]  /*9490*/  FMNMX.FTZ R37, R37, R6, !PT ;  /* 0x0000000625257209 */ /* 0x010fe20007810000 */
[----:B------:R-:W-:-:S03]  /*94a0*/  FFMA.FTZ R6, R59, UR7, -R2 ;  /* 0x000000073b067c23 */ /* 0x000fc60008010802 */
[----:B------:R-:W-:Y:S02]  /*94b0*/  FSEL R3, R3, RZ, P2 ;  /* 0x000000ff03037208 */ /* 0x000fe40001000000 */
[C---:B------:R-:W-:Y:S01]  /*94c0*/  FSETP.NEU.FTZ.AND P0, PT, R37.reuse, -INF , PT ;  /* 0xff8000002500780b */ /* 0x040fe20003f1d000 */
[----:B------:R-:W-:Y:S01]  /*94d0*/  FMUL.FTZ R0, R37, UR7 ;  /* 0x0000000725007c20 */ /* 0x000fe20008410000 */
[----:B------:R2:W-:Y:S01]  /*94e0*/  MUFU.EX2 R247, R6 ;  /* 0x0000000600f77308 */ /* 0x0005e20000000800 */
[----:B------:R-:W-:-:S03]  /*94f0*/  FFMA.FTZ R5, R64, UR7, -R3 ;  /* 0x0000000740057c23 */ /* 0x000fc60008010803 */
[----:B------:R-:W-:Y:S01]  /*9500*/  FSEL R0, R0, RZ, P0 ;  /* 0x000000ff00007208 */ /* 0x000fe20000000000 */
[----:B------:R3:W-:Y:S01]  /*9510*/  MUFU.EX2 R248, R5 ;  /* 0x0000000500f87308 */ /* 0x0007e20000000800 */
[----:B--2---:R-:W-:Y:S01]  /*9520*/  FFMA.FTZ R6, R32, UR7, -R2 ;  /* 0x0000000720067c23 */ /* 0x004fe20008010802 */
[----:B------:R-:W-:-:S03]  /*9530*/  IADD3 R32, PT, PT, R189, R208, RZ ;  /* 0x000000d0bd207210 */ /* 0x000fc60007ffe0ff */
[----:B------:R2:W-:Y:S01]  /*9540*/  MUFU.EX2 R251, R6 ;  /* 0x0000000600fb7308 */ /* 0x0005e20000000800 */
[----:B---3--:R-:W-:Y:S01]  /*9550*/  FFMA.FTZ R5, R56, UR7, -R2 ;  /* 0x0000000738057c23 */ /* 0x008fe20008010802 */
[----:B------:R-:W3:Y:S03]  /*9560*/  LDSM.16.MT88.4 R16, [R32+0x4000] ;  /* 0x004000002010783b */ /* 0x000ee60000004200 */
[----:B------:R4:W5:Y:S01]  /*9570*/  MUFU.EX2 R246, R5 ;  /* 0x0000000500f67308 */ /* 0x0009620000000800 */
[----:B--2---:R-:W-:-:S04]  /*9580*/  FFMA.FTZ R6, R63, UR7, -R0 ;  /* 0x000000073f067c23 */ /* 0x004fc80008010800 */
[----:B------:R2:W-:Y:S01]  /*9590*/  MUFU.EX2 R239, R6 ;  /* 0x0000000600ef7308 */ /* 0x0005e20000000800 */
[----:B----4-:R-:W-:Y:S01]  /*95a0*/  FFMA.FTZ R5, R38, UR7, -R2 ;  /* 0x0000000726057c23 */ /* 0x010fe20008010802 */
[----:B-1----:R-:W-:Y:S01]  /*95b0*/  FMNMX.FTZ R38, R4, R7, !PT ;  /* 0x0000000704267209 */ /* 0x002fe20007810000 */
[--C-:B------:R-:W-:Y:S01]  /*95c0*/  FFMA.FTZ R4, R57, UR7, -R0.reuse ;  /* 0x0000000739047c23 */ /* 0x100fe20008010800 */
[----:B-----5:R-:W-:Y:S01]  /*95d0*/  F2FP.F16.F32.PACK_AB R8, R246, R247 ;  /* 0x000000f7f608723e */ /* 0x020fe200000000ff */
[----:B------:R1:W4:Y:S01]  /*95e0*/  MUFU.EX2 R252, R5 ;  /* 0x0000000500fc7308 */ /* 0x0003220000000800 */
[----:B------:R-:W-:Y:S01]  /*95f0*/  FSETP.NEU.FTZ.AND P0, PT, R38, -INF , PT ;  /* 0xff8000002600780b */ /* 0x000fe20003f1d000 */
[--C-:B------:R-:W-:Y:S02]  /*9600*/  FFMA.FTZ R7, R44, UR7, -R0.reuse ;  /* 0x000000072c077c23 */ /* 0x100fe40008010800 */
[----:B------:R5:W3:Y:S04]  /*9610*/  MUFU.EX2 R238, R4 ;  /* 0x0000000400ee7308 */ /* 0x000ae80000000800 */
[----:B------:R-:W-:Y:S01]  /*9620*/  MUFU.EX2 R236, R7 ;  /* 0x0000000700ec7308 */ /* 0x000fe20000000800 */
[----:B--2---:R-:W-:-:S04]  /*9630*/  FFMA.FTZ R6, R47, UR7, -R0 ;  /* 0x000000072f067c23 */ /* 0x004fc80008010800 */
[----:B------:R2:W-:Y:S01]  /*9640*/  MUFU.EX2 R244, R6 ;  /* 0x0000000600f47308 */ /* 0x0005e20000000800 */
[----:B-1----:R-:W-:Y:S01]  /*9650*/  FMUL.FTZ R5, R38, UR7 ;  /* 0x0000000726057c20 */ /* 0x002fe20008410000 */
[----:B----4-:R-:W-:Y:S01]  /*9660*/  F2FP.F16.F32.PACK_AB R10, R252, R251 ;  /* 0x000000fbfc0a723e */ /* 0x010fe200000000ff */
[----:B-----5:R-:W-:Y:S01]  /*9670*/  FFMA.FTZ R4, R48, UR7, -R0 ;  /* 0x0000000730047c23 */ /* 0x020fe20008010800 */
[----:B---3--:R-:W-:-:S03]  /*9680*/  F2FP.F16.F32.PACK_AB R9, R238, R239 ;  /* 0x000000efee09723e */ /* 0x008fc600000000ff */
[----:B------:R1:W3:Y:S01]  /*9690*/  MUFU.EX2 R249, R4 ;  /* 0x0000000400f97308 */ /* 0x0002e20000000800 */
[----:B--2---:R-:W-:-:S04]  /*96a0*/  FFMA.FTZ R6, R65, UR7, -R3 ;  /* 0x0000000741067c23 */ /* 0x004fc80008010803 */
[----:B------:R2:W4:Y:S01]  /*96b0*/  MUFU.EX2 R231, R6 ;  /* 0x0000000600e77308 */ /* 0x0005220000000800 */
[----:B-1----:R-:W-:Y:S01]  /*96c0*/  FSEL R4, R5, RZ, P0 ;  /* 0x000000ff05047208 */ /* 0x002fe20000000000 */
[----:B------:R-:W-:Y:S01]  /*96d0*/  FFMA.FTZ R5, R58, UR7, -R3 ;  /* 0x000000073a057c23 */ /* 0x000fe20008010803 */
[----:B---3--:R-:W-:-:S03]  /*96e0*/  F2FP.F16.F32.PACK_AB R11, R249, R244 ;  /* 0x000000f4f90b723e */ /* 0x008fc600000000ff */
[----:B------:R1:W-:Y:S01]  /*96f0*/  MUFU.EX2 R232, R5 ;  /* 0x0000000500e87308 */ /* 0x0003e20000000800 */
[--C-:B------:R-:W-:Y:S01]  /*9700*/  FFMA.FTZ R7, R177, UR7, -R4.reuse ;  /* 0x00000007b1077c23 */ /* 0x100fe20008010804 */
[----:B--2---:R-:W-:Y:S02]  /*9710*/  FFMA.FTZ R6, R51, UR7, -R3 ;  /* 0x0000000733067c23 */ /* 0x004fe40008010803 */
[C---:B------:R-:W-:Y:S01]  /*9720*/  HMMA.16816.F32 R56, R8.reuse, R20, RZ ;  /* 0x000000140838723c */ /* 0x040fe200000018ff */
[----:B----4-:R-:W-:Y:S01]  /*9730*/  F2FP.F16.F32.PACK_AB R12, R231, R248 ;  /* 0x000000f8e70c723e */ /* 0x010fe200000000ff */
[----:B------:R2:W-:Y:S04]  /*9740*/  MUFU.EX2 R210, R7 ;  /* 0x0000000700d27308 */ /* 0x0005e80000000800 */
[----:B------:R3:W4:Y:S02]  /*9750*/  MUFU.EX2 R241, R6 ;  /* 0x0000000600f17308 */ /* 0x0007240000000800 */
[----:B------:R-:W-:Y:S01]  /*9760*/  HMMA.16816.F32 R52, R8, R22, RZ ;  /* 0x000000160834723c */ /* 0x000fe200000018ff */
[----:B-1----:R-:W-:-:S04]  /*9770*/  FFMA.FTZ R5, R66, UR7, -R4 ;  /* 0x0000000742057c23 */ /* 0x002fc80008010804 */
[----:B------:R1:W-:Y:S01]  /*9780*/  MUFU.EX2 R230, R5 ;  /* 0x0000000500e67308 */ /* 0x0003e20000000800 */
[----:B--2---:R-:W-:Y:S01]  /*9790*/  FFMA.FTZ R7, R164, UR7, -R0 ;  /* 0x00000007a4077c23 */ /* 0x004fe20008010800 */
[--C-:B---3--:R-:W-:Y:S01]  /*97a0*/  FFMA.FTZ R6, R62, UR7, -R4.reuse ;  /* 0x000000073e067c23 */ /* 0x108fe20008010804 */
[----:B----4-:R-:W-:Y:S02]  /*97b0*/  F2FP.F16.F32.PACK_AB R14, R241, R232 ;  /* 0x000000e8f10e723e */ /* 0x010fe400000000ff */
[----:B------:R2:W-:Y:S04]  /*97c0*/  MUFU.EX2 R206, R7 ;  /* 0x0000000700ce7308 */ /* 0x0005e80000000800 */
[----:B------:R3:W4:Y:S01]  /*97d0*/  MUFU.EX2 R229, R6 ;  /* 0x0000000600e57308 */ /* 0x0007220000000800 */
[----:B-1----:R-:W-:-:S04]  /*97e0*/  FFMA.FTZ R5, R50, UR7, -R4 ;  /* 0x0000000732057c23 */ /* 0x002fc80008010804 */
[----:B------:R1:W-:Y:S01]  /*97f0*/  MUFU.EX2 R233, R5 ;  /* 0x0000000500e97308 */ /* 0x0003e20000000800 */
[----:B--2---:R-:W-:Y:S01]  /*9800*/  FFMA.FTZ R7, R147, UR7, -R0 ;  /* 0x0000000793077c23 */ /* 0x004fe20008010800 */
[----:B---3--:R-:W-:Y:S01]  /*9810*/  FFMA.FTZ R6, R49, UR7, -R4 ;  /* 0x0000000731067c23 */ /* 0x008fe20008010804 */
[----:B----4-:R-:W-:Y:S01]  /*9820*/  F2FP.F16.F32.PACK_AB R13, R229, R230 ;  /* 0x000000e6e50d723e */ /* 0x010fe200000000ff */
[----:B------:R-:W-:Y:S01]  /*9830*/  HMMA.16816.F32 R48, R8, R16, RZ ;  /* 0x000000100830723c */ /* 0x000fe200000018ff */
[----:B------:R2:W-:Y:S01]  /*9840*/  MUFU.EX2 R187, R7 ;  /* 0x0000000700bb7308 */ /* 0x0005e20000000800 */
[----:B-1----:R-:W-:-:S03]  /*9850*/  FFMA.FTZ R5, R46, UR7, -R2 ;  /* 0x000000072e057c23 */ /* 0x002fc60008010802 */
[----:B------:R1:W3:Y:S04]  /*9860*/  MUFU.EX2 R235, R6 ;  /* 0x0000000600eb7308 */ /* 0x0002e80000000800 */
[----:B------:R4:W-:Y:S01]  /*9870*/  MUFU.EX2 R240, R5 ;  /* 0x0000000500f07308 */ /* 0x0009e20000000800 */
[----:B--2---:R-:W-:Y:S01]  /*9880*/  FFMA.FTZ R7, R130, UR7, -R0 ;  /* 0x0000000782077c23 */ /* 0x004fe20008010800 */
[--C-:B-1----:R-:W-:Y:S01]  /*9890*/  FFMA.FTZ R6, R31, UR7, -R2.reuse ;  /* 0x000000071f067c23 */ /* 0x102fe20008010802 */
[----:B---3--:R-:W-:Y:S01]  /*98a0*/  F2FP.F16.F32.PACK_AB R15, R235, R233 ;  /* 0x000000e9eb0f723e */ /* 0x008fe200000000ff */
[--C-:B----4-:R-:W-:Y:S02]  /*98b0*/  FFMA.FTZ R5, R30, UR7, -R2.reuse ;  /* 0x000000071e057c23 */ /* 0x110fe40008010802 */
[----:B------:R1:W2:Y:S04]  /*98c0*/  MUFU.EX2 R243, R6 ;  /* 0x0000000600f37308 */ /* 0x0002a80000000800 */
[C---:B------:R-:W-:Y:S01]  /*98d0*/  HMMA.16816.F32 R68, R12.reuse, R22, RZ ;  /* 0x000000160c44723c */ /* 0x040fe200000018ff */
[----:B------:R3:W-:Y:S07]  /*98e0*/  MUFU.EX2 R245, R5 ;  /* 0x0000000500f57308 */ /* 0x0007ee0000000800 */
[----:B------:R-:W-:Y:S01]  /*98f0*/  HMMA.16816.F32 R64, R12, R16, RZ ;  /* 0x000000100c40723c */ /* 0x000fe200000018ff */
[----:B-1----:R-:W-:-:S02]  /*9900*/  FFMA.FTZ R6, R29, UR7, -R2 ;  /* 0x000000071d067c23 */ /* 0x002fc40008010802 */
[----:B------:R-:W1:Y:S01]  /*9910*/  LDSM.16.MT88.4 R28, [R32+0x4400] ;  /* 0x00440000201c783b */ /* 0x000e620000004200 */
[--C-:B---3--:R-:W-:Y:S01]  /*9920*/  FFMA.FTZ R5, R45, UR7, -R0.reuse ;  /* 0x000000072d057c23 */ /* 0x108fe20008010800 */
[----:B------:R3:W4:Y:S03]  /*9930*/  MUFU.EX2 R250, R6 ;  /* 0x0000000600fa7308 */ /* 0x0007260000000800 */
[----:B------:R-:W-:Y:S01]  /*9940*/  HMMA.16816.F32 R44, R8, R18, RZ ;  /* 0x00000012082c723c */ /* 0x000fe200000018ff */
[----:B--2---:R-:W-:Y:S01]  /*9950*/  F2FP.F16.F32.PACK_AB R8, R243, R240 ;  /* 0x000000f0f308723e */ /* 0x004fe200000000ff */
[----:B------:R2:W5:Y:S01]  /*9960*/  MUFU.EX2 R234, R5 ;  /* 0x0000000500ea7308 */ /* 0x0005620000000800 */
[--C-:B---3--:R-:W-:Y:S01]  /*9970*/  FFMA.FTZ R6, R61, UR7, -R0.reuse ;  /* 0x000000073d067c23 */ /* 0x108fe20008010800 */
[----:B----4-:R-:W-:Y:S01]  /*9980*/  F2FP.F16.F32.PACK_AB R10, R250, R245 ;  /* 0x000000f5fa0a723e */ /* 0x010fe200000000ff */
[----:B--2---:R-:W-:-:S02]  /*9990*/  FFMA.FTZ R5, R60, UR7, -R0 ;  /* 0x000000073c057c23 */ /* 0x004fc40008010800 */
[----:B------:R2:W-:Y:S01]  /*99a0*/  MUFU.EX2 R237, R6 ;  /* 0x0000000600ed7308 */ /* 0x0005e20000000800 */
[C---:B------:R-:W-:Y:S01]  /*99b0*/  HMMA.16816.F32 R60, R12.reuse, R20, RZ ;  /* 0x000000140c3c723c */ /* 0x040fe200000018ff */
[----:B-----5:R-:W-:Y:S02]  /*99c0*/  F2FP.F16.F32.PACK_AB R9, R236, R234 ;  /* 0x000000eaec09723e */ /* 0x020fe400000000ff */
[----:B------:R3:W4:Y:S05]  /*99d0*/  MUFU.EX2 R242, R5 ;  /* 0x0000000500f27308 */ /* 0x00072a0000000800 */
[----:B------:R-:W-:Y:S01]  /*99e0*/  HMMA.16816.F32 R20, R12, R18, RZ ;  /* 0x000000120c14723c */ /* 0x000fe200000018ff */
[----:B------:R-:W5:Y:S01]  /*99f0*/  LDSM.16.MT88.4 R16, [R208+0x4800] ;  /* 0x00480000d010783b */ /* 0x000f620000004200 */
[----:B--2---:R-:W-:-:S03]  /*9a00*/  FFMA.FTZ R6, R180, UR7, -R3 ;  /* 0x00000007b4067c23 */ /* 0x004fc60008010803 */
[----:B------:R-:W2:Y:S01]  /*9a10*/  LDSM.16.MT88.4 R12, [R32+0x4800] ;  /* 0x00480000200c783b */ /* 0x000ea20000004200 */
[----:B---3--:R-:W-:Y:S01]  /*9a20*/  FFMA.FTZ R5, R182, UR7, -R3 ;  /* 0x00000007b6057c23 */ /* 0x008fe20008010803 */
[----:B------:R3:W-:Y:S01]  /*9a30*/  MUFU.EX2 R226, R6 ;  /* 0x0000000600e27308 */ /* 0x0007e20000000800 */
[----:B----4-:R-:W-:-:S03]  /*9a40*/  F2FP.F16.F32.PACK_AB R11, R242, R237 ;  /* 0x000000edf20b723e */ /* 0x010fc600000000ff */
[----:B------:R4:W5:Y:S04]  /*9a50*/  MUFU.EX2 R225, R5 ;  /* 0x0000000500e17308 */ /* 0x0009680000000800 */
[----:B------:R-:W-:Y:S01]  /*9a60*/  HMMA.16816.F32 R76, R8, R24, R56 ;  /* 0x00000018084c723c */ /* 0x000fe20000001838 */
[----:B---3--:R-:W-:-:S07]  /*9a70*/  FFMA.FTZ R6, R172, UR7, -R3 ;  /* 0x00000007ac067c23 */ /* 0x008fce0008010803 */
[C---:B-1----:R-:W-:Y:S01]  /*9a80*/  HMMA.16816.F32 R72, R8.reuse, R28, R48 ;  /* 0x0000001c0848723c */ /* 0x042fe20000001830 */
[----:B----4-:R-:W-:Y:S01]  /*9a90*/  FFMA.FTZ R5, R176, UR7, -R3 ;  /* 0x00000007b0057c23 */ /* 0x010fe20008010803 */
[----:B------:R1:W-:Y:S04]  /*9aa0*/  MUFU.EX2 R228, R6 ;  /* 0x0000000600e47308 */ /* 0x0003e80000000800 */
[----:B------:R3:W4:Y:S02]  /*9ab0*/  MUFU.EX2 R227, R5 ;  /* 0x0000000500e37308 */ /* 0x0007240000000800 */
[C---:B------:R-:W-:Y:S08]  /*9ac0*/  HMMA.16816.F32 R52, R8.reuse, R26, R52 ;  /* 0x0000001a0834723c */ /* 0x040ff00000001834 */
[----:B------:R-:W-:Y:S01]  /*9ad0*/  HMMA.16816.F32 R44, R8, R30, R44 ;  /* 0x0000001e082c723c */ /* 0x000fe2000000182c */
[--C-:B-1----:R-:W-:Y:S01]  /*9ae0*/  FFMA.FTZ R6, R174, UR7, -R4.reuse ;  /* 0x00000007ae067c23 */ /* 0x102fe20008010804 */
[----:B-----5:R-:W-:Y:S01]  /*9af0*/  F2FP.F16.F32.PACK_AB R8, R226, R225 ;  /* 0x000000e1e208723e */ /* 0x020fe200000000ff */
[----:B---3--:R-:W-:-:S02]  /*9b00*/  FFMA.FTZ R5, R181, UR7, -R4 ;  /* 0x00000007b5057c23 */ /* 0x008fc40008010804 */
        /* <DEDUP_REMOVED lines=8> */
[----:B------:R5:W-:Y:S01]  /*9b90*/  MUFU.EX2 R171, R7 ;  /* 0x0000000700ab7308 */ /* 0x000be20000000800 */
[--C-:B-1----:R-:W-:Y:S01]  /*9ba0*/  FFMA.FTZ R6, R149, UR7, -R2.reuse ;  /* 0x0000000795067c23 */ /* 0x102fe20008010802 */
[----:B---3--:R-:W-:-:S03]  /*9bb0*/  FFMA.FTZ R5, R166, UR7, -R2 ;  /* 0x00000007a6057c23 */ /* 0x008fc60008010802 */
[----:B------:R1:W-:Y:S01]  /*9bc0*/  MUFU.EX2 R224, R6 ;  /* 0x0000000600e07308 */ /* 0x0003e20000000800 */
[----:B----4-:R-:W-:Y:S01]  /*9bd0*/  F2FP.F16.F32.PACK_AB R11, R220, R218 ;  /* 0x000000dadc0b723e */ /* 0x010fe200000000ff */
[--C-:B-----5:R-:W-:Y:S02]  /*9be0*/  FFMA.FTZ R7, R116, UR7, -R0.reuse ;  /* 0x0000000774077c23 */ /* 0x120fe40008010800 */
[----:B------:R3:W4:Y:S04]  /*9bf0*/  MUFU.EX2 R223, R5 ;  /* 0x0000000500df7308 */ /* 0x0007280000000800 */
[----:B------:R-:W-:Y:S01]  /*9c00*/  HMMA.16816.F32 R56, R8, R24, R60 ;  /* 0x000000180838723c */ /* 0x000fe2000000183c */
[----:B-1----:R-:W-:-:S07]  /*9c10*/  FFMA.FTZ R6, R156, UR7, -R0 ;  /* 0x000000079c067c23 */ /* 0x002fce0008010800 */
[C---:B------:R-:W-:Y:S01]  /*9c20*/  HMMA.16816.F32 R60, R8.reuse, R28, R64 ;  /* 0x0000001c083c723c */ /* 0x040fe20000001840 */
[----:B---3--:R-:W-:Y:S01]  /*9c30*/  FFMA.FTZ R5, R157, UR7, -R2 ;  /* 0x000000079d057c23 */ /* 0x008fe20008010802 */
[----:B------:R1:W-:Y:S04]  /*9c40*/  MUFU.EX2 R207, R6 ;  /* 0x0000000600cf7308 */ /* 0x0003e80000000800 */
[----:B------:R3:W5:Y:S02]  /*9c50*/  MUFU.EX2 R222, R5 ;  /* 0x0000000500de7308 */ /* 0x0007640000000800 */
[C---:B------:R-:W-:Y:S01]  /*9c60*/  HMMA.16816.F32 R48, R8.reuse, R26, R68 ;  /* 0x0000001a0830723c */ /* 0x040fe20000001844 */
[----:B------:R-:W2:Y:S07]  /*9c70*/  LDSM.16.MT88.4 R24, [R208+0x4c00] ;  /* 0x004c0000d018783b */ /* 0x000eae0000004200 */
[----:B------:R-:W-:Y:S01]  /*9c80*/  HMMA.16816.F32 R28, R8, R30, R20 ;  /* 0x0000001e081c723c */ /* 0x000fe20000001814 */
[----:B-1----:R-:W-:Y:S01]  /*9c90*/  FFMA.FTZ R6, R170, UR7, -R3 ;  /* 0x00000007aa067c23 */ /* 0x002fe20008010803 */
[----:B------:R-:W1:Y:S01]  /*9ca0*/  LDSM.16.MT88.4 R20, [R32+0x4c00] ;  /* 0x004c00002014783b */ /* 0x000e620000004200 */
[----:B----4-:R-:W-:Y:S01]  /*9cb0*/  F2FP.F16.F32.PACK_AB R8, R219, R223 ;  /* 0x000000dfdb08723e */ /* 0x010fe200000000ff */
        /* <DEDUP_REMOVED lines=24> */
[----:B----4-:R-:W-:-:S02]  /*9e40*/  FFMA.FTZ R5, R173, UR7, -R4 ;  /* 0x00000007ad057c23 */ /* 0x010fc40008010804 */
[----:B------:R2:W-:Y:S01]  /*9e50*/  MUFU.EX2 R198, R6 ;  /* 0x0000000600c67308 */ /* 0x0005e20000000800 */
[----:B-1----:R-:W-:-:S03]  /*9e60*/  F2FP.F16.F32.PACK_AB R10, R201, R200 ;  /* 0x000000c8c90a723e */ /* 0x002fc600000000ff */
[----:B------:R1:W3:Y:S01]  /*9e70*/  MUFU.EX2 R191, R5 ;  /* 0x0000000500bf7308 */ /* 0x0002e20000000800 */
[----:B--2---:R-:W-:Y:S01]  /*9e80*/  FFMA.FTZ R6, R132, UR7, -R2 ;  /* 0x0000000784067c23 */ /* 0x004fe20008010802 */
[----:B-1----:R-:W-:-:S03]  /*9e90*/  FFMA.FTZ R5, R163, UR7, -R4 ;  /* 0x00000007a3057c23 */ /* 0x002fc60008010804 */
[----:B------:R1:W-:Y:S01]  /*9ea0*/  MUFU.EX2 R195, R6 ;  /* 0x0000000600c37308 */ /* 0x0003e20000000800 */
[----:B---3--:R-:W-:-:S03]  /*9eb0*/  F2FP.F16.F32.PACK_AB R9, R194, R191 ;  /* 0x000000bfc209723e */ /* 0x008fc600000000ff */
[----:B------:R2:W3:Y:S01]  /*9ec0*/  MUFU.EX2 R196, R5 ;  /* 0x0000000500c47308 */ /* 0x0004e20000000800 */
[----:B-1----:R-:W-:Y:S01]  /*9ed0*/  FFMA.FTZ R6, R140, UR7, -R0 ;  /* 0x000000078c067c23 */ /* 0x002fe20008010800 */
[----:B--2---:R-:W-:-:S03]  /*9ee0*/  FFMA.FTZ R5, R151, UR7, -R2 ;  /* 0x0000000797057c23 */ /* 0x004fc60008010802 */
[----:B------:R1:W-:Y:S01]  /*9ef0*/  MUFU.EX2 R189, R6 ;  /* 0x0000000600bd7308 */ /* 0x0003e20000000800 */
[----:B---3--:R-:W-:-:S03]  /*9f00*/  F2FP.F16.F32.PACK_AB R11, R193, R196 ;  /* 0x000000c4c10b723e */ /* 0x008fc600000000ff */
        /* <DEDUP_REMOVED lines=60> */
[----:B---3--:R-:W-:Y:S01]  /*a2d0*/  FFMA.FTZ R6, R141, UR7, -R4 ;  /* 0x000000078d067c23 */ /* 0x008fe20008010804 */
[----:B------:R-:W3:Y:S01]  /*a2e0*/  LDSM.16.MT88.4 R20, [R32+0x5400] ;  /* 0x005400002014783b */ /* 0x000ee20000004200 */
[----:B----4-:R-:W-:Y:S01]  /*a2f0*/  F2FP.F16.F32.PACK_AB R8, R181, R180 ;  /* 0x000000b4b508723e */ /* 0x010fe200000000ff */
        /* <DEDUP_REMOVED lines=8> */
[----:B------:R4:W5:Y:S04]  /*a380*/  MUFU.EX2 R170, R5 ;  /* 0x0000000500aa7308 */ /* 0x0009680000000800 */
[----:B------:R1:W-:Y:S01]  /*a390*/  MUFU.EX2 R119, R7 ;  /* 0x0000000700777308 */ /* 0x0003e20000000800 */
[----:B--2---:R-:W-:Y:S01]  /*a3a0*/  FFMA.FTZ R6, R115, UR7, -R2 ;  /* 0x0000000773067c23 */ /* 0x004fe20008010802 */
[----:B----4-:R-:W-:Y:S01]  /*a3b0*/  FFMA.FTZ R5, R150, UR7, -R3 ;  /* 0x0000000796057c23 */ /* 0x010fe20008010803 */
[----:B-----5:R-:W-:Y:S01]  /*a3c0*/  F2FP.F16.F32.PACK_AB R11, R170, R172 ;  /* 0x000000acaa0b723e */ /* 0x020fe200000000ff */
[----:B------:R-:W-:Y:S02]  /*a3d0*/  LDSM.16.MT88.4 R148, [R208+0x5c00] ;  /* 0x005c0000d094783b */ /* 0x000fe40000004200 */
[----:B------:R2:W4:Y:S01]  /*a3e0*/  MUFU.EX2 R135, R5 ;  /* 0x0000000500877308 */ /* 0x0005220000000800 */
[----:B-1----:R-:W-:-:S03]  /*a3f0*/  FFMA.FTZ R7, R125, UR7, -R4 ;  /* 0x000000077d077c23 */ /* 0x002fc60008010804 */
[C---:B------:R-:W-:Y:S01]  /*a400*/  HMMA.16816.F32 R56, R8.reuse, R16, R56 ;  /* 0x000000100838723c */ /* 0x040fe20000001838 */
[----:B------:R-:W-:Y:S07]  /*a410*/  MUFU.EX2 R79, R7 ;  /* 0x00000007004f7308 */ /* 0x000fee0000000800 */
[----:B------:R-:W-:Y:S01]  /*a420*/  HMMA.16816.F32 R48, R8, R18, R48 ;  /* 0x000000120830723c */ /* 0x000fe20000001830 */
[----:B--2---:R-:W-:-:S04]  /*a430*/  FFMA.FTZ R5, R139, UR7, -R3 ;  /* 0x000000078b057c23 */ /* 0x004fc80008010803 */
[----:B------:R1:W2:Y:S03]  /*a440*/  MUFU.EX2 R134, R5 ;  /* 0x0000000500867308 */ /* 0x0002a60000000800 */
[C---:B------:R-:W-:Y:S08]  /*a450*/  HMMA.16816.F32 R52, R8.reuse, R12, R52 ;  /* 0x0000000c0834723c */ /* 0x040ff00000001834 */
[----:B------:R-:W-:Y:S01]  /*a460*/  HMMA.16816.F32 R44, R8, R14, R44 ;  /* 0x0000000e082c723c */ /* 0x000fe2000000182c */
[----:B----4-:R-:W-:Y:S01]  /*a470*/  F2FP.F16.F32.PACK_AB R8, R169, R135 ;  /* 0x00000087a908723e */ /* 0x010fe200000000ff */
[----:B-1----:R-:W-:Y:S01]  /*a480*/  FFMA.FTZ R5, R146, UR7, -R4 ;  /* 0x0000000792057c23 */ /* 0x002fe20008010804 */
[----:B--2---:R-:W-:-:S03]  /*a490*/  F2FP.F16.F32.PACK_AB R10, R168, R134 ;  /* 0x00000086a80a723e */ /* 0x004fc600000000ff */
[----:B------:R1:W2:Y:S02]  /*a4a0*/  MUFU.EX2 R130, R5 ;  /* 0x0000000500827308 */ /* 0x0002a40000000800 */
[----:B-1----:R-:W-:Y:S01]  /*a4b0*/  FFMA.FTZ R5, R133, UR7, -R4 ;  /* 0x0000000785057c23 */ /* 0x002fe20008010804 */
[----:B--2---:R-:W-:Y:S01]  /*a4c0*/  F2FP.F16.F32.PACK_AB R9, R128, R130 ;  /* 0x000000828009723e */ /* 0x004fe200000000ff */
[----:B------:R1:W-:Y:S04]  /*a4d0*/  MUFU.EX2 R133, R6 ;  /* 0x0000000600857308 */ /* 0x0003e80000000800 */
[----:B------:R2:W4:Y:S01]  /*a4e0*/  MUFU.EX2 R129, R5 ;  /* 0x0000000500817308 */ /* 0x0005220000000800 */
[--C-:B-1----:R-:W-:Y:S01]  /*a4f0*/  FFMA.FTZ R6, R102, UR7, -R2.reuse ;  /* 0x0000000766067c23 */ /* 0x102fe20008010802 */
[----:B--2---:R-:W-:-:S03]  /*a500*/  FFMA.FTZ R5, R120, UR7, -R2 ;  /* 0x0000000778057c23 */ /* 0x004fc60008010802 */
[----:B------:R1:W-:Y:S01]  /*a510*/  MUFU.EX2 R127, R6 ;  /* 0x00000006007f7308 */ /* 0x0003e20000000800 */
[----:B----4-:R-:W-:-:S03]  /*a520*/  F2FP.F16.F32.PACK_AB R11, R124, R129 ;  /* 0x000000817c0b723e */ /* 0x010fc600000000ff */
[----:B------:R2:W4:Y:S04]  /*a530*/  MUFU.EX2 R132, R5 ;  /* 0x0000000500847308 */ /* 0x0005280000000800 */
[----:B------:R-:W-:Y:S01]  /*a540*/  HMMA.16816.F32 R72, R8, R16, R72 ;  /* 0x000000100848723c */ /* 0x000fe20000001848 */
[----:B-1----:R-:W-:-:S07]  /*a550*/  FFMA.FTZ R6, R109, UR7, -R0 ;  /* 0x000000076d067c23 */ /* 0x002fce0008010800 */
[C---:B------:R-:W-:Y:S01]  /*a560*/  HMMA.16816.F32 R68, R8.reuse, R18, R64 ;  /* 0x000000120844723c */ /* 0x040fe20000001840 */
[----:B------:R-:W-:Y:S01]  /*a570*/  LDSM.16.MT88.4 R16, [R32+0x5800] ;  /* 0x005800002010783b */ /* 0x000fe20000004200 */
[----:B--2---:R-:W-:Y:S01]  /*a580*/  FFMA.FTZ R5, R107, UR7, -R2 ;  /* 0x000000076b057c23 */ /* 0x004fe20008010802 */
[----:B------:R1:W-:Y:S04]  /*a590*/  MUFU.EX2 R120, R6 ;  /* 0x0000000600787308 */ /* 0x0003e80000000800 */
[----:B------:R2:W5:Y:S01]  /*a5a0*/  MUFU.EX2 R122, R5 ;  /* 0x00000005007a7308 */ /* 0x0005620000000800 */
[C---:B------:R-:W-:Y:S08]  /*a5b0*/  HMMA.16816.F32 R64, R8.reuse, R12, R60 ;  /* 0x0000000c0840723c */ /* 0x040ff0000000183c */
[----:B------:R-:W-:Y:S01]  /*a5c0*/  HMMA.16816.F32 R60, R8, R14, R28 ;  /* 0x0000000e083c723c */ /* 0x000fe2000000181c */
[----:B-1----:R-:W-:Y:S01]  /*a5d0*/  FFMA.FTZ R6, R126, UR7, -R3 ;  /* 0x000000077e067c23 */ /* 0x002fe20008010803 */
[----:B----4-:R-:W-:Y:S01]  /*a5e0*/  F2FP.F16.F32.PACK_AB R8, R133, R132 ;  /* 0x000000848508723e */ /* 0x010fe200000000ff */
[----:B------:R-:W1:Y:S01]  /*a5f0*/  LDSM.16.MT88.4 R12, [R208+0x5800] ;  /* 0x00580000d00c783b */ /* 0x000e620000004200 */
[----:B--2---:R-:W-:Y:S01]  /*a600*/  FFMA.FTZ R5, R121, UR7, -R0 ;  /* 0x0000000779057c23 */ /* 0x004fe20008010800 */
[----:B------:R2:W-:Y:S01]  /*a610*/  MUFU.EX2 R116, R6 ;  /* 0x0000000600747308 */ /* 0x0005e20000000800 */
[----:B-----5:R-:W-:-:S03]  /*a620*/  F2FP.F16.F32.PACK_AB R10, R127, R122 ;  /* 0x0000007a7f0a723e */ /* 0x020fc600000000ff */
[----:B------:R4:W5:Y:S01]  /*a630*/  MUFU.EX2 R121, R5 ;  /* 0x0000000500797308 */ /* 0x0009620000000800 */
[----:B--2---:R-:W-:Y:S01]  /*a640*/  FFMA.FTZ R6, R113, UR7, -R3 ;  /* 0x0000000771067c23 */ /* 0x004fe20008010803 */
[----:B----4-:R-:W-:-:S03]  /*a650*/  FFMA.FTZ R5, R104, UR7, -R0 ;  /* 0x0000000768057c23 */ /* 0x010fc60008010800 */
[----:B------:R2:W-:Y:S01]  /*a660*/  MUFU.EX2 R113, R6 ;  /* 0x0000000600717308 */ /* 0x0005e20000000800 */
[----:B-----5:R-:W-:-:S03]  /*a670*/  F2FP.F16.F32.PACK_AB R9, R119, R121 ;  /* 0x000000797709723e */ /* 0x020fc600000000ff */
[----:B------:R4:W5:Y:S01]  /*a680*/  MUFU.EX2 R117, R5 ;  /* 0x0000000500757308 */ /* 0x0009620000000800 */
[----:B--2---:R-:W-:Y:S01]  /*a690*/  FFMA.FTZ R6, R118, UR7, -R4 ;  /* 0x0000000776067c23 */ /* 0x004fe20008010804 */
[----:B----4-:R-:W-:-:S03]  /*a6a0*/  FFMA.FTZ R5, R136, UR7, -R3 ;  /* 0x0000000788057c23 */ /* 0x010fc60008010803 */
[----:B------:R2:W-:Y:S01]  /*a6b0*/  MUFU.EX2 R102, R6 ;  /* 0x0000000600667308 */ /* 0x0005e20000000800 */
[----:B-----5:R-:W-:-:S03]  /*a6c0*/  F2FP.F16.F32.PACK_AB R11, R117, R120 ;  /* 0x00000078750b723e */ /* 0x020fc600000000ff */
[----:B------:R4:W5:Y:S04]  /*a6d0*/  MUFU.EX2 R115, R5 ;  /* 0x0000000500737308 */ /* 0x0009680000000800 */
[----:B------:R-:W-:Y:S01]  /*a6e0*/  HMMA.16816.F32 R56, R8, R24, R56 ;  /* 0x000000180838723c */ /* 0x000fe20000001838 */
[----:B--2---:R-:W-:-:S07]  /*a6f0*/  FFMA.FTZ R6, R111, UR7, -R3 ;  /* 0x000000076f067c23 */ /* 0x004fce0008010803 */
[C---:B------:R-:W-:Y:S01]  /*a700*/  HMMA.16816.F32 R144, R8.reuse, R26, R48 ;  /* 0x0000001a0890723c */ /* 0x040fe20000001830 */
[--C-:B----4-:R-:W-:Y:S01]  /*a710*/  FFMA.FTZ R5, R123, UR7, -R3.reuse ;  /* 0x000000077b057c23 */ /* 0x110fe20008010803 */
[----:B------:R2:W-:Y:S04]  /*a720*/  MUFU.EX2 R99, R6 ;  /* 0x0000000600637308 */ /* 0x0005e80000000800 */
[----:B------:R4:W1:Y:S02]  /*a730*/  MUFU.EX2 R109, R5 ;  /* 0x00000005006d7308 */ /* 0x0008640000000800 */
[C---:B---3--:R-:W-:Y:S08]  /*a740*/  HMMA.16816.F32 R52, R8.reuse, R20, R52 ;  /* 0x000000140834723c */ /* 0x048ff00000001834 */
[----:B------:R-:W-:Y:S01]  /*a750*/  HMMA.16816.F32 R28, R8, R22, R44 ;  /* 0x00000016081c723c */ /* 0x000fe2000000182c */
[----:B--2---:R-:W-:Y:S01]  /*a760*/  FFMA.FTZ R6, R92, UR7, -R3 ;  /* 0x000000075c067c23 */ /* 0x004fe20008010803 */
[----:B-----5:R-:W-:Y:S01]  /*a770*/  F2FP.F16.F32.PACK_AB R8, R116, R115 ;  /* 0x000000737408723e */ /* 0x020fe200000000ff */
[----:B----4-:R-:W-:Y:S01]  /*a780*/  FFMA.FTZ R5, R131, UR7, -R4 ;  /* 0x0000000783057c23 */ /* 0x010fe20008010804 */
[----:B-1----:R-:W-:-:S03]  /*a790*/  F2FP.F16.F32.PACK_AB R10, R113, R109 ;  /* 0x0000006d710a723e */ /* 0x002fc600000000ff */
[----:B------:R1:W2:Y:S02]  /*a7a0*/  MUFU.EX2 R104, R5 ;  /* 0x0000000500687308 */ /* 0x0002a40000000800 */
[----:B-1----:R-:W-:Y:S01]  /*a7b0*/  FFMA.FTZ R5, R112, UR7, -R4 ;  /* 0x0000000770057c23 */ /* 0x002fe20008010804 */
[----:B--2---:R-:W-:-:S03]  /*a7c0*/  F2FP.F16.F32.PACK_AB R9, R79, R104 ;  /* 0x000000684f09723e */ /* 0x004fc600000000ff */
[----:B------:R1:W2:Y:S02]  /*a7d0*/  MUFU.EX2 R107, R5 ;  /* 0x00000005006b7308 */ /* 0x0002a40000000800 */
[----:B-1----:R-:W-:Y:S01]  /*a7e0*/  FFMA.FTZ R5, R105, UR7, -R3 ;  /* 0x0000000769057c23 */ /* 0x002fe20008010803 */
[----:B--2---:R-:W-:-:S03]  /*a7f0*/  F2FP.F16.F32.PACK_AB R11, R107, R102 ;  /* 0x000000666b0b723e */ /* 0x004fc600000000ff */
[----:B------:R1:W-:Y:S04]  /*a800*/  MUFU.EX2 R92, R5 ;  /* 0x00000005005c7308 */ /* 0x0003e80000000800 */
[C---:B------:R-:W-:Y:S08]  /*a810*/  HMMA.16816.F32 R44, R8.reuse, R24, R72 ;  /* 0x00000018082c723c */ /* 0x040ff00000001848 */
[----:B------:R-:W-:Y:S01]  /*a820*/  HMMA.16816.F32 R24, R8, R26, R68 ;  /* 0x0000001a0818723c */ /* 0x000fe20000001844 */
[----:B-1----:R-:W-:-:S02]  /*a830*/  FFMA.FTZ R5, R87, UR7, -R3 ;  /* 0x0000000757057c23 */ /* 0x002fc40008010803 */
[----:B------:R1:W-:Y:S04]  /*a840*/  MUFU.EX2 R87, R6 ;  /* 0x0000000600577308 */ /* 0x0003e80000000800 */
[----:B------:R2:W-:Y:S01]  /*a850*/  MUFU.EX2 R78, R5 ;  /* 0x00000005004e7308 */ /* 0x0005e20000000800 */
[C---:B------:R-:W-:Y:S08]  /*a860*/  HMMA.16816.F32 R48, R8.reuse, R20, R64 ;  /* 0x000000140830723c */ /* 0x040ff00000001840 */
[----:B------:R-:W-:Y:S01]  /*a870*/  HMMA.16816.F32 R20, R8, R22, R60 ;  /* 0x000000160814723c */ /* 0x000fe2000000183c */
[--C-:B-1----:R-:W-:Y:S01]  /*a880*/  FFMA.FTZ R6, R108, UR7, -R2.reuse ;  /* 0x000000076c067c23 */ /* 0x102fe20008010802 */
[----:B--2---:R-:W-:-:S03]  /*a890*/  FFMA.FTZ R5, R100, UR7, -R2 ;  /* 0x0000000764057c23 */ /* 0x004fc60008010802 */
[----:B------:R1:W-:Y:S04]  /*a8a0*/  MUFU.EX2 R76, R6 ;  /* 0x00000006004c7308 */ /* 0x0003e80000000800 */
[----:B------:R2:W3:Y:S01]  /*a8b0*/  MUFU.EX2 R77, R5 ;  /* 0x00000005004d7308 */ /* 0x0004e20000000800 */
[--C-:B-1----:R-:W-:Y:S01]  /*a8c0*/  FFMA.FTZ R6, R95, UR7, -R2.reuse ;  /* 0x000000075f067c23 */ /* 0x102fe20008010802 */
[----:B--2---:R-:W-:-:S03]  /*a8d0*/  FFMA.FTZ R5, R89, UR7, -R2 ;  /* 0x0000000759057c23 */ /* 0x004fc60008010802 */
[----:B------:R1:W-:Y:S01]  /*a8e0*/  MUFU.EX2 R73, R6 ;  /* 0x0000000600497308 */ /* 0x0003e20000000800 */
[----:B---3--:R-:W-:-:S03]  /*a8f0*/  F2FP.F16.F32.PACK_AB R8, R77, R76 ;  /* 0x0000004c4d08723e */ /* 0x008fc600000000ff */
        /* <DEDUP_REMOVED lines=22> */
[C---:B------:R-:W-:Y:S08]  /*aa60*/  HMMA.16816.F32 R52, R8.reuse, R16, R52 ;  /* 0x000000100834723c */ /* 0x040ff00000001834 */
[----:B------:R-:W-:Y:S01]  /*aa70*/  HMMA.16816.F32 R28, R8, R18, R28 ;  /* 0x00000012081c723c */ /* 0x000fe2000000181c */
[----:B-1----:R-:W-:Y:S01]  /*aa80*/  FFMA.FTZ R6, R35, UR7, -R2 ;  /* 0x0000000723067c23 */ /* 0x002fe20008010802 */
[----:B------:R-:W-:-:S02]  /*aa90*/  F2FP.F16.F32.PACK_AB R8, R92, R99 ;  /* 0x000000635c08723e */ /* 0x000fc400000000ff */
[----:B---3--:R-:W-:Y:S01]  /*aaa0*/  F2FP.F16.F32.PACK_AB R9, R65, R64 ;  /* 0x000000404109723e */ /* 0x008fe200000000ff */
[----:B--2---:R-:W-:Y:S01]  /*aab0*/  FFMA.FTZ R5, R88, UR7, -R2 ;  /* 0x0000000758057c23 */ /* 0x004fe20008010802 */
[----:B------:R-:W-:Y:S01]  /*aac0*/  F2FP.F16.F32.PACK_AB R10, R78, R87 ;  /* 0x000000574e0a723e */ /* 0x000fe200000000ff */
[----:B------:R1:W-:Y:S01]  /*aad0*/  MUFU.EX2 R58, R6 ;  /* 0x00000006003a7308 */ /* 0x0003e20000000800 */
[----:B----4-:R-:W-:-:S03]  /*aae0*/  F2FP.F16.F32.PACK_AB R11, R62, R66 ;  /* 0x000000423e0b723e */ /* 0x010fc600000000ff */
[----:B------:R2:W3:Y:S04]  /*aaf0*/  MUFU.EX2 R61, R5 ;  /* 0x00000005003d7308 */ /* 0x0004e80000000800 */
[----:B------:R-:W-:Y:S01]  /*ab00*/  HMMA.16816.F32 R48, R8, R16, R48 ;  /* 0x000000100830723c */ /* 0x000fe20000001830 */
[----:B-1----:R-:W-:-:S07]  /*ab10*/  FADD.FTZ R6, R239, R238 ;  /* 0x000000eeef067221 */ /* 0x002fce0000010000 */
[C---:B------:R-:W-:Y:S01]  /*ab20*/  HMMA.16816.F32 R24, R8.reuse, R14, R24 ;  /* 0x0000000e0818723c */ /* 0x040fe20000001818 */
[--C-:B--2---:R-:W-:Y:S01]  /*ab30*/  FFMA.FTZ R5, R34, UR7, -R2.reuse ;  /* 0x0000000722057c23 */ /* 0x104fe20008010802 */
[----:B------:R-:W-:Y:S01]  /*ab40*/  FFMA.FTZ R2, R33, UR7, -R2 ;  /* 0x0000000721027c23 */ /* 0x000fe20008010802 */
[----:B------:R-:W-:Y:S01]  /*ab50*/  FADD.FTZ R6, R244, R6 ;  /* 0x00000006f4067221 */ /* 0x000fe20000010000 */
[----:B------:R-:W1:Y:S01]  /*ab60*/  LDSM.16.MT88.4 R32, [R32+0x5c00] ;  /* 0x005c00002020783b */ /* 0x000e620000004200 */
[----:B------:R2:W-:Y:S01]  /*ab70*/  MUFU.EX2 R59, R5 ;  /* 0x00000005003b7308 */ /* 0x0005e20000000800 */
[----:B---3--:R-:W-:Y:S02]  /*ab80*/  F2FP.F16.F32.PACK_AB R160, R58, R61 ;  /* 0x0000003d3aa0723e */ /* 0x008fe400000000ff */
[----:B------:R-:W-:Y:S01]  /*ab90*/  HMMA.16816.F32 R44, R8, R12, R44 ;  /* 0x0000000c082c723c */ /* 0x000fe2000000182c */
[----:B------:R-:W-:Y:S01]  /*aba0*/  FADD.FTZ R6, R249, R6 ;  /* 0x00000006f9067221 */ /* 0x000fe20000010000 */
[----:B------:R3:W4:Y:S03]  /*abb0*/  MUFU.EX2 R60, R2 ;  /* 0x00000002003c7308 */ /* 0x0007260000000800 */
[----:B------:R-:W-:-:S03]  /*abc0*/  FADD.FTZ R6, R234, R6 ;  /* 0x00000006ea067221 */ /* 0x000fc60000010000 */
[----:B------:R-:W-:Y:S01]  /*abd0*/  HMMA.16816.F32 R20, R8, R18, R20 ;  /* 0x000000120814723c */ /* 0x000fe20000001814 */
[----:B--2---:R-:W-:-:S04]  /*abe0*/  FFMA.FTZ R5, R90, UR7, -R0 ;  /* 0x000000075a057c23 */ /* 0x004fc80008010800 */
        /* <DEDUP_REMOVED lines=15> */
[C---:B------:R-:W-:Y:S01]  /*ace0*/  HMMA.16816.F32 R140, R160.reuse, R148, R140 ;  /* 0x00000094a08c723c */ /* 0x040fe2000000188c */
[----:B------:R4:W-:Y:S07]  /*acf0*/  MUFU.EX2 R8, R2 ;  /* 0x0000000200087308 */ /* 0x0009ee0000000800 */
[----:B------:R-:W-:Y:S01]  /*ad00*/  HMMA.16816.F32 R144, R160, R150, R144 ;  /* 0x00000096a090723c */ /* 0x000fe20000001890 */
[--C-:B--2---:R-:W-:Y:S01]  /*ad10*/  FFMA.FTZ R0, R86, UR7, -R3.reuse ;  /* 0x0000000756007c23 */ /* 0x104fe20008010803 */
[----:B------:R-:W-:Y:S01]  /*ad20*/  FFMA.FTZ R3, R81, UR7, -R3 ;  /* 0x0000000751037c23 */ /* 0x000fe20008010803 */
[----:B---3--:R-:W-:-:S02]  /*ad30*/  F2FP.F16.F32.PACK_AB R164, R15, R14 ;  /* 0x0000000e0fa4723e */ /* 0x008fc400000000ff */
[----:B------:R2:W-:Y:S01]  /*ad40*/  MUFU.EX2 R12, R0 ;  /* 0x00000000000c7308 */ /* 0x0005e20000000800 */
[--C-:B----4-:R-:W-:Y:S02]  /*ad50*/  FFMA.FTZ R2, R82, UR7, -R4.reuse ;  /* 0x0000000752027c23 */ /* 0x110fe40008010804 */
[C---:B-1----:R-:W-:Y:S01]  /*ad60*/  HMMA.16816.F32 R156, R160.reuse, R32, R52 ;  /* 0x00000020a09c723c */ /* 0x042fe20000001834 */
[----:B------:R-:W1:Y:S04]  /*ad70*/  MUFU.EX2 R13, R3 ;  /* 0x00000003000d7308 */ /* 0x000e680000000800 */
[----:B------:R3:W-:Y:S03]  /*ad80*/  MUFU.EX2 R9, R2 ;  /* 0x0000000200097308 */ /* 0x0007e60000000800 */
[----:B------:R-:W-:Y:S01]  /*ad90*/  HMMA.16816.F32 R160, R160, R34, R28 ;  /* 0x00000022a0a0723c */ /* 0x000fe2000000181c */
[----:B--2---:R-:W-:-:S04]  /*ada0*/  FFMA.FTZ R0, R98, UR7, -R4 ;  /* 0x0000000762007c23 */ /* 0x004fc80008010804 */
[----:B------:R2:W4:Y:S01]  /*adb0*/  MUFU.EX2 R10, R0 ;  /* 0x00000000000a7308 */ /* 0x0005220000000800 */
[----:B-1----:R-:W-:Y:S01]  /*adc0*/  F2FP.F16.F32.PACK_AB R166, R13, R12 ;  /* 0x0000000c0da6723e */ /* 0x002fe200000000ff */
[----:B---3--:R-:W-:-:S04]  /*add0*/  FADD.FTZ R2, R230, R229 ;  /* 0x000000e5e6027221 */ /* 0x008fc80000010000 */
[----:B------:R-:W-:Y:S01]  /*ade0*/  FADD.FTZ R2, R233, R2 ;  /* 0x00000002e9027221 */ /* 0x000fe20000010000 */
[----:B--2---:R-:W-:Y:S01]  /*adf0*/  FFMA.FTZ R0, R83, UR7, -R4 ;  /* 0x0000000753007c23 */ /* 0x004fe20008010804 */
        /* <DEDUP_REMOVED lines=135> */
[----:B------:R-:W4:Y:S04]  /*b670*/  LDL R123, [R1+0x10] ;  /* 0x00001000017b7983 */ /* 0x000f280000100800 */
[----:B------:R-:W5:Y:S01]  /*b680*/  LDL R126, [R1+0x2c] ;  /* 0x00002c00017e7983 */ /* 0x000f620000100800 */
[----:B------:R-:W-:-:S04]  /*b690*/  UIADD3 UR4, UPT, UPT, UR22, -0x2, URZ ;  /* 0xfffffffe16047890 */ /* 0x000fc8000fffe0ff */
[----:B------:R-:W-:Y:S01]  /*b6a0*/  UIMAD.WIDE.U32 UR10, UR4, UR12, URZ ;  /* 0x0000000c040a72a5 */ /* 0x000fe2000f8e00ff */
[----:B-1----:R-:W-:Y:S02]  /*b6b0*/  IMAD.U32 R4, RZ, RZ, UR12 ;  /* 0x0000000cff047e24 */ /* 0x002fe4000f8e00ff */
[----:B------:R-:W-:Y:S02]  /*b6c0*/  IMAD.U32 R5, RZ, RZ, UR12 ;  /* 0x0000000cff057e24 */ /* 0x000fe4000f8e00ff */
        /* <DEDUP_REMOVED lines=20> */
[----:B------:R-:W-:Y:S01]  /*b810*/  IMAD.U32 R0, RZ, RZ, UR12 ;  /* 0x0000000cff007e24 */ /* 0x000fe2000f8e00ff */
[-C--:B------:R-:W-:Y:S02]  /*b820*/  @!P0 LEA R8, P3, R4, R131.reuse, 0x1 ;  /* 0x0000008304088211 */ /* 0x080fe400078608ff */
[----:B------:R-:W-:Y:S01]  /*b830*/  @!P0 LEA R6, P2, R5, R131, 0x1 ;  /* 0x0000008305068211 */ /* 0x000fe200078408ff */
[----:B------:R-:W-:-:S04]  /*b840*/  @!P0 IMAD.WIDE.U32 R2, R0, 0x60, R2 ;  /* 0x0000006000028825 */ /* 0x000fc800078e0002 */
[----:B------:R-:W-:Y:S01]  /*b850*/  @!P0 IMAD R0, R12, 0x60, RZ ;  /* 0x000000600c008824 */ /* 0x000fe200078e02ff */
[-C--:B------:R-:W-:Y:S02]  /*b860*/  @!P0 LEA.HI.X R9, R4, R123.reuse, R9, 0x1, P3 ;  /* 0x0000007b04098211 */ /* 0x080fe400018f0c09 */
[----:B------:R-:W-:Y:S01]  /*b870*/  @!P0 LEA.HI.X R7, R5, R123, R7, 0x1, P2 ;  /* 0x0000007b05078211 */ /* 0x000fe200010f0c07 */
[----:B------:R-:W-:Y:S01]  /*b880*/  @!P0 IMAD.IADD R0, R0, 0x1, R3 ;  /* 0x0000000100008824 */ /* 0x000fe200078e0203 */
        /* <DEDUP_REMOVED lines=23> */
[----:B------:R-:W-:Y:S04]  /*ba00*/  LDSM.16.M88.4 R52, [R209+0x2400] ;  /* 0x00240000d134783b */ /* 0x000fe80000000200 */
[----:B-1----:R-:W-:Y:S04]  /*ba10*/  LDSM.16.M88.4 R8, [R211+0x1000] ;  /* 0x00100000d308783b */ /* 0x002fe80000000200 */
[----:B------:R-:W-:Y:S04]  /*ba20*/  LDSM.16.M88.4 R48, [R209+0x2800] ;  /* 0x00280000d130783b */ /* 0x000fe80000000200 */
[----:B------:R-:W-:Y:S04]  /*ba30*/  LDSM.16.M88.4 R44, [R209+0x2c00] ;  /* 0x002c0000d12c783b */ /* 0x000fe80000000200 */
[----:B------:R-:W-:Y:S04]  /*ba40*/  LDSM.16.M88.4 R32, [R209+0x3000] ;  /* 0x00300000d120783b */ /* 0x000fe80000000200 */
[----:B--2---:R-:W1:Y:S04]  /*ba50*/  LDSM.16.M88.4 R4, [R209+0x2000] ;  /* 0x00200000d104783b */ /* 0x004e680000000200 */
[----:B------:R-:W2:Y:S04]  /*ba60*/  LDSM.16.M88.4 R28, [R209+0x3400] ;  /* 0x00340000d11c783b */ /* 0x000ea80000000200 */
[----:B------:R-:W3:Y:S04]  /*ba70*/  LDSM.16.M88.4 R24, [R209+0x3800] ;  /* 0x00380000d118783b */ /* 0x000ee80000000200 */
[----:B------:R-:W4:Y:S04]  /*ba80*/  LDSM.16.M88.4 R20, [R209+0x3c00] ;  /* 0x003c0000d114783b */ /* 0x000f280000000200 */
[----:B------:R-:W-:Y:S04]  /*ba90*/  LDSM.16.M88.4 R60, [R188+0x3400] ;  /* 0x00340000bc3c783b */ /* 0x000fe80000000200 */
[----:B------:R-:W-:Y:S04]  /*baa0*/  LDSM.16.M88.4 R16, [R204] ;  /* 0x00000000cc10783b */ /* 0x000fe80000000200 */
[----:B------:R-:W-:Y:S01]  /*bab0*/  LDSM.16.M88.4 R184, [R188+0x3000] ;  /* 0x00300000bcb8783b */ /* 0x000fe20000000200 */
[----:B-----5:R-:W-:-:S03]  /*bac0*/  IMAD.MOV.U32 R246, RZ, RZ, R126 ;  /* 0x000000fffff67224 */ /* 0x020fc600078e007e */
[----:B------:R-:W-:Y:S04]  /*bad0*/  LDSM.16.M88.4 R56, [R188+0x2400] ;  /* 0x00240000bc38783b */ /* 0x000fe80000000200 */
[----:B------:R-:W-:Y:S04]  /*bae0*/  LDSM.16.M88.4 R104, [R188+0x2800] ;  /* 0x00280000bc68783b */ /* 0x000fe80000000200 */
[----:B------:R-:W-:Y:S01]  /*baf0*/  LDSM.16.M88.4 R64, [R188+0x2000] ;  /* 0x00200000bc40783b */ /* 0x000fe20000000200 */
[-C--:B-1----:R-:W-:Y:S03]  /*bb00*/  HMMA.16816.F32 R176, R12, R4.reuse, RZ ;  /* 0x000000040cb0723c */ /* 0x082fe600000018ff */
[----:B------:R-:W-:Y:S04]  /*bb10*/  LDSM.16.M88.4 R192, [R188+0x3800] ;  /* 0x00380000bcc0783b */ /* 0x000fe80000000200 */
[----:B------:R-:W-:Y:S01]  /*bb20*/  LDSM.16.M88.4 R180, [R188+0x2c00] ;  /* 0x002c0000bcb4783b */ /* 0x000fe20000000200 */
[----:B------:R-:W-:Y:S03]  /*bb30*/  HMMA.16816.F32 R172, R8, R4, RZ ;  /* 0x0000000408ac723c */ /* 0x000fe600000018ff */
[----:B------:R-:W-:Y:S01]  /*bb40*/  LDSM.16.M88.4 R72, [R188+0x3c00] ;  /* 0x003c0000bc48783b */ /* 0x000fe20000000200 */
[----:B------:R-:W-:-:S02]  /*bb50*/  IMAD.U32 R0, RZ, RZ, UR22 ;  /* 0x00000016ff007e24 */ /* 0x000fc4000f8e00ff */
[----:B------:R-:W-:Y:S01]  /*bb60*/  VIADD R43, R213, 0x8 ;  /* 0x00000008d52b7836 */ /* 0x000fe20000000000 */
[----:B------:R-:W0:Y:S01]  /*bb70*/  LDGDEPBAR ;  /* 0x00000000000079af */ /* 0x000e220000000000 */
[-C--:B------:R-:W-:Y:S08]  /*bb80*/  HMMA.16816.F32 R168, R8, R6.reuse, RZ ;  /* 0x0000000608a8723c */ /* 0x080ff000000018ff */
[----:B------:R-:W-:Y:S01]  /*bb90*/  HMMA.16816.F32 R200, R12, R6, RZ ;  /* 0x000000060cc8723c */ /* 0x000fe200000018ff */
[----:B------:R-:W1:Y:S07]  /*bba0*/  LDSM.16.M88.4 R4, [R204+0x1000] ;  /* 0x00100000cc04783b */ /* 0x000e6e0000000200 */
[C---:B------:R-:W-:Y:S08]  /*bbb0*/  HMMA.16816.F32 R128, R8.reuse, R52, RZ ;  /* 0x000000340880723c */ /* 0x040ff000000018ff */
[C---:B------:R-:W-:Y:S08]  /*bbc0*/  HMMA.16816.F32 R120, R8.reuse, R48, RZ ;  /* 0x000000300878723c */ /* 0x040ff000000018ff */
[C---:B------:R-:W-:Y:S08]  /*bbd0*/  HMMA.16816.F32 R112, R8.reuse, R44, RZ ;  /* 0x0000002c0870723c */ /* 0x040ff000000018ff */
[C---:B------:R-:W-:Y:S08]  /*bbe0*/  HMMA.16816.F32 R100, R8.reuse, R32, RZ ;  /* 0x000000200864723c */ /* 0x040ff000000018ff */
        /* <DEDUP_REMOVED lines=14> */
[----:B------:R-:W-:Y:S01]  /*bcd0*/  HMMA.16816.F32 R224, R12, R46, RZ ;  /* 0x0000002e0ce0723c */ /* 0x000fe200000018ff */
[----:B------:R-:W-:Y:S01]  /*bce0*/  IMAD.MOV.U32 R212, RZ, RZ, R246 ;  /* 0x000000ffffd47224 */ /* 0x000fe200078e00f6 */
[----:B------:R-:W-:-:S06]  /*bcf0*/  DEPBAR.LE SB0, 0x0 ;  /* 0x000080000000791a */ /* 0x000fcc0000000000 */
[----:B------:R-:W-:Y:S08]  /*bd00*/  HMMA.16816.F32 R8, R12, R30, RZ ;  /* 0x0000001e0c08723c */ /* 0x000ff000000018ff */
[----:B-1----:R-:W-:-:S12]  /*bd10*/  HMMA.16816.F32 R236, R4, R62, R88 ;  /* 0x0000003e04ec723c */ /* 0x002fd80000001858 */
[----:B------:R-:W-:Y:S08]  /*bd20*/  HMMA.16816.F32 R88, R16, R62, R8 ;  /* 0x0000003e1058723c */ /* 0x000ff00000001808 */
        /* <DEDUP_REMOVED lines=12> */
[----:B------:R-:W-:Y:S10]  /*bdf0*/  HMMA.16816.F32 R236, R4, R64, R172 ;  /* 0x0000004004ec723c */ /* 0x000ff400000018ac */
[----:B------:R-:W-:-:S02]  /*be00*/  IMAD.MOV.U32 R103, RZ, RZ, R11 ;  /* 0x000000ffff677224 */ /* 0x000fc400078e000b */
[----:B------:R-:W-:Y:S02]  /*be10*/  IMAD.MOV.U32 R174, RZ, RZ, R9 ;  /* 0x000000ffffae7224 */ /* 0x000fe400078e0009 */
[----:B------:R-:W-:Y:S02]  /*be20*/  IMAD.MOV.U32 R93, RZ, RZ, R10 ;  /* 0x000000ffff5d7224 */ /* 0x000fe400078e000a */
[----:B------:R-:W-:Y:S02]  /*be30*/  IMAD.MOV.U32 R101, RZ, RZ, R8 ;  /* 0x000000ffff657224 */ /* 0x000fe400078e0008 */
[----:B------:R-:W-:Y:S08]  /*be40*/  HMMA.16816.F32 R8, R4, R192, R84 ;  /* 0x000000c00408723c */ /* 0x000ff00000001854 */
[C---:B------:R-:W-:Y:S08]  /*be50*/  HMMA.16816.F32 R188, R12.reuse, R54, RZ ;  /* 0x000000360cbc723c */ /* 0x040ff000000018ff */
[----:B------:R-:W-:Y:S03]  /*be60*/  HMMA.16816.F32 R52, R12, R48, RZ ;  /* 0x000000300c34723c */ /* 0x000fe600000018ff */
[----:B------:R-:W-:-:S05]  /*be70*/  IMAD.MOV.U32 R87, RZ, RZ, R11 ;  /* 0x000000ffff577224 */ /* 0x000fca00078e000b */
[----:B------:R-:W-:Y:S01]  /*be80*/  HMMA.16816.F32 R204, R12, R50, RZ ;  /* 0x000000320ccc723c */ /* 0x000fe200000018ff */
[----:B------:R-:W-:Y:S02]  /*be90*/  IMAD.MOV.U32 R122, RZ, RZ, R10 ;  /* 0x000000ffff7a7224 */ /* 0x000fe400078e000a */
[----:B------:R-:W-:-:S05]  /*bea0*/  IMAD.MOV.U32 R129, RZ, RZ, R9 ;  /* 0x000000ffff817224 */ /* 0x000fca00078e0009 */
[C---:B------:R-:W-:Y:S08]  /*beb0*/  HMMA.16816.F32 R32, R12.reuse, R24, RZ ;  /* 0x000000180c20723c */ /* 0x040ff000000018ff */
[C---:B------:R-:W-:Y:S08]  /*bec0*/  HMMA.16816.F32 R48, R12.reuse, R44, RZ ;  /* 0x0000002c0c30723c */ /* 0x040ff000000018ff */
[C---:B------:R-:W-:Y:S08]  /*bed0*/  HMMA.16816.F32 R28, R12.reuse, R28, RZ ;  /* 0x0000001c0c1c723c */ /* 0x040ff000000018ff */
[C---:B------:R-:W-:Y:S08]  /*bee0*/  HMMA.16816.F32 R24, R12.reuse, R20, RZ ;  /* 0x000000140c18723c */ /* 0x040ff000000018ff */
[----:B------:R-:W-:Y:S08]  /*bef0*/  HMMA.16816.F32 R12, R12, R22, RZ ;  /* 0x000000160c0c723c */ /* 0x000ff000000018ff */
[----:B------:R-:W-:Y:S01]  /*bf00*/  HMMA.16816.F32 R20, R4, R180, R112 ;  /* 0x000000b40414723c */ /* 0x000fe20000001870 */
        /* <DEDUP_REMOVED lines=31> */
[C---:B------:R-:W-:Y:S08]  /*c100*/  HMMA.16816.F32 R8, R4.reuse, R194, R80 ;  /* 0x000000c20408723c */ /* 0x040ff00000001850 */
[----:B------:R-:W-:Y:S01]  /*c110*/  HMMA.16816.F32 R4, R4, R74, R68 ;  /* 0x0000004a0404723c */ /* 0x000fe20000001844 */
[----:B------:R-:W-:-:S02]  /*c120*/  IMAD R0, R0, 0x80, R212 ;  /* 0x0000008000007824 */ /* 0x000fc400078e02d4 */
[----:B------:R-:W-:-:S08]  /*c130*/  FMUL.FTZ R2, R88, UR5 ;  /* 0x0000000558027c20 */ /* 0x000fd00008410000 */
[----:B------:R-:W-:Y:S02]  /*c140*/  IMAD.MOV.U32 R102, RZ, RZ, R10 ;  /* 0x000000ffff667224 */ /* 0x000fe400078e000a */
[----:B------:R-:W-:-:S04]  /*c150*/  VIADD R10, R0, UR21 ;  /* 0x00000015000a7c36 */ /* 0x000fc80008000000 */
[----:B------:R-:W-:Y:S02]  /*c160*/  VIADD R212, R10, 0xffffff58 ;  /* 0xffffff580ad47836 */ /* 0x000fe40000000000 */
[----:B------:R-:W-:Y:S02]  /*c170*/  IMAD.MOV.U32 R78, RZ, RZ, R4 ;  /* 0x000000ffff4e7224 */ /* 0x000fe400078e0004 */
[----:B------:R1:W2:Y:S01]  /*c180*/  MUFU.TANH R4, R2 ;  /* 0x0000000200047308 */ /* 0x0002a20000002400 */
[----:B------:R-:W-:Y:S01]  /*c190*/  HMMA.16816.F32 R44, R16, R74, R12 ;  /* 0x0000004a102c723c */ /* 0x000fe2000000180c */
[----:B------:R-:W-:Y:S02]  /*c1a0*/  IMAD.MOV.U32 R80, RZ, RZ, R8 ;  /* 0x000000ffff507224 */ /* 0x000fe400078e0008 */
[----:B-1----:R-:W-:-:S05]  /*c1b0*/  IMAD.IADD R2, R213, 0x1, -R212 ;  /* 0x00000001d5027824 */ /* 0x002fca00078e0ad4 */
[----:B------:R-:W-:-:S04]  /*c1c0*/  IABS R2, R2 ;  /* 0x0000000200027213 */ /* 0x000fc80000000000 */
[----:B------:R-:W-:Y:S01]  /*c1d0*/  I2FP.F32.S32 R2, R2 ;  /* 0x0000000200027245 */ /* 0x000fe20000201400 */
[----:B------:R-:W-:-:S04]  /*c1e0*/  IMAD.MOV.U32 R111, RZ, RZ, R11 ;  /* 0x000000ffff6f7224 */ /* 0x000fc800078e000b */
[----:B--2---:R-:W-:Y:S01]  /*c1f0*/  FFMA.FTZ R8, R2, -UR6, R4 ;  /* 0x8000000602087c23 */ /* 0x004fe20008010004 */
[----:B------:R-:W-:Y:S01]  /*c200*/  FMUL.FTZ R4, R90, UR5 ;  /* 0x000000055a047c20 */ /* 0x000fe20008410000 */
[----:B------:R-:W-:Y:S02]  /*c210*/  VIADD R2, R0, UR21 ;  /* 0x0000001500027c36 */ /* 0x000fe40008000000 */
[----:B------:R-:W-:Y:S01]  /*c220*/  VIADD R118, R213, 0x40 ;  /* 0x00000040d5767836 */ /* 0x000fe20000000000 */
[----:B------:R1:W2:Y:S01]  /*c230*/  MUFU.TANH R11, R4 ;  /* 0x00000004000b7308 */ /* 0x0002a20000002400 */
[----:B------:R-:W-:Y:S02]  /*c240*/  VIADD R210, R2, 0xffffff78 ;  /* 0xffffff7802d27836 */ /* 0x000fe40000000000 */
[----:B------:R-:W-:Y:S01]  /*c250*/  FMUL.FTZ R3, R3, UR5 ;  /* 0x0000000503037c20 */ /* 0x000fe20008410000 */
[----:B------:R-:W-:Y:S02]  /*c260*/  IMAD.MOV.U32 R82, RZ, RZ, R6 ;  /* 0x000000ffff527224 */ /* 0x000fe400078e0006 */
[----:B------:R-:W-:-:S02]  /*c270*/  IMAD.MOV.U32 R170, RZ, RZ, R7 ;  /* 0x000000ffffaa7224 */ /* 0x000fc400078e0007 */
[----:B------:R-:W-:Y:S02]  /*c280*/  IMAD.IADD R6, R118, 0x1, -R212 ;  /* 0x0000000176067824 */ /* 0x000fe400078e0ad4 */
[----:B------:R-:W-:Y:S02]  /*c290*/  IMAD.MOV.U32 R81, RZ, RZ, R9 ;  /* 0x000000ffff517224 */ /* 0x000fe400078e0009 */
[----:B------:R-:W-:Y:S01]  /*c2a0*/  FMUL.FTZ R9, R44, UR5 ;  /* 0x000000052c097c20 */ /* 0x000fe20008410000 */
[----:B------:R-:W-:Y:S02]  /*c2b0*/  IMAD.MOV.U32 R168, RZ, RZ, R5 ;  /* 0x000000ffffa87224 */ /* 0x000fe400078e0005 */
[----:B------:R-:W-:Y:S02]  /*c2c0*/  IMAD.IADD R7, R213, 0x1, -R210 ;  /* 0x00000001d5077824 */ /* 0x000fe400078e0ad2 */
[----:B-1----:R-:W-:Y:S01]  /*c2d0*/  IMAD.IADD R4, R43, 0x1, -R212 ;  /* 0x000000012b047824 */ /* 0x002fe200078e0ad4 */
[----:B------:R1:W-:Y:S01]  /*c2e0*/  MUFU.TANH R13, R3 ;  /* 0x00000003000d7308 */ /* 0x0003e20000002400 */
[----:B------:R-:W-:-:S03]  /*c2f0*/  VIADD R128, R213, -UR28 ;  /* 0x8000001cd5807c36 */ /* 0x000fc60008000000 */
[----:B------:R-:W-:Y:S02]  /*c300*/  IABS R5, R4 ;  /* 0x0000000400057213 */ /* 0x000fe40000000000 */
[----:B------:R-:W-:Y:S02]  /*c310*/  IABS R4, R6 ;  /* 0x0000000600047213 */ /* 0x000fe40000000000 */
[----:B------:R3:W4:Y:S01]  /*c320*/  MUFU.TANH R12, R9 ;  /* 0x00000009000c7308 */ /* 0x0007220000002400 */
[----:B------:R-:W-:Y:S01]  /*c330*/  IABS R6, R7 ;  /* 0x0000000700067213 */ /* 0x000fe20000000000 */
[----:B------:R-:W-:Y:S02]  /*c340*/  IMAD.MOV.U32 R7, RZ, RZ, R5 ;  /* 0x000000ffff077224 */ /* 0x000fe400078e0005 */
[----:B-1----:R-:W-:-:S03]  /*c350*/  VIADD R3, R0, 0xffffff58 ;  /* 0xffffff5800037836 */ /* 0x002fc60000000000 */
[----:B------:R-:W-:Y:S02]  /*c360*/  I2FP.F32.S32 R7, R7 ;  /* 0x0000000700077245 */ /* 0x000fe40000201400 */
[----:B------:R-:W-:Y:S01]  /*c370*/  ISETP.GT.AND P5, PT, R128, R3, PT ;  /* 0x000000038000720c */ /* 0x000fe20003fa4270 */
[----:B------:R-:W-:Y:S01]  /*c380*/  IMAD.MOV.U32 R5, RZ, RZ, R6 ;  /* 0x000000ffff057224 */ /* 0x000fe200078e0006 */
[C---:B------:R-:W-:Y:S02]  /*c390*/  ISETP.GE.AND P3, PT, R3.reuse, R215, PT ;  /* 0x000000d70300720c */ /* 0x040fe40003f66270 */
[----:B------:R-:W-:Y:S02]  /*c3a0*/  FSEL R8, R8, -INF , !P5 ;  /* 0xff80000008087808 */ /* 0x000fe40006800000 */
[----:B------:R-:W-:Y:S02]  /*c3b0*/  ISETP.GT.AND P6, PT, R36, R3, PT ;  /* 0x000000032400720c */ /* 0x000fe40003fc4270 */
[----:B------:R-:W-:-:S02]  /*c3c0*/  ISETP.GE.AND P2, PT, R3, R216, PT ;  /* 0x000000d80300720c */ /* 0x000fc40003f46270 */
[----:B------:R-:W-:Y:S02]  /*c3d0*/  ISETP.GE.AND P4, PT, R3, R214, PT ;  /* 0x000000d60300720c */ /* 0x000fe40003f86270 */
[----:B------:R-:W-:Y:S02]  /*c3e0*/  ISETP.GT.AND P5, PT, R41, R3, PT ;  /* 0x000000032900720c */ /* 0x000fe40003fa4270 */
[----:B------:R-:W-:Y:S01]  /*c3f0*/  I2FP.F32.S32 R3, R4 ;  /* 0x0000000400037245 */ /* 0x000fe20000201400 */
[----:B--2---:R-:W-:Y:S01]  /*c400*/  FFMA.FTZ R4, R7, -UR6, R11 ;  /* 0x8000000607047c23 */ /* 0x004fe2000801000b */
[----:B------:R-:W-:Y:S01]  /*c410*/  I2FP.F32.S32 R5, R5 ;  /* 0x0000000500057245 */ /* 0x000fe20000201400 */
[----:B------:R-:W-:Y:S02]  /*c420*/  IMAD.MOV.U32 R121, RZ, RZ, R22 ;  /* 0x000000ffff797224 */ /* 0x000fe400078e0016 */
[----:B------:R-:W-:Y:S01]  /*c430*/  IMAD.MOV.U32 R113, RZ, RZ, R23 ;  /* 0x000000ffff717224 */ /* 0x000fe200078e0017 */
[----:B------:R-:W-:Y:S01]  /*c440*/  FSEL R4, R4, -INF , !P6 ;  /* 0xff80000004047808 */ /* 0x000fe20007000000 */
[----:B------:R-:W-:-:S02]  /*c450*/  IMAD.MOV.U32 R173, RZ, RZ, R20 ;  /* 0x000000ffffad7224 */ /* 0x000fc400078e0014 */
[----:B------:R-:W-:Y:S02]  /*c460*/  IMAD.MOV.U32 R114, RZ, RZ, R21 ;  /* 0x000000ffff727224 */ /* 0x000fe400078e0015 */
[----:B------:R-:W-:Y:S01]  /*c470*/  HMMA.16816.F32 R20, R16, R64, R176 ;  /* 0x000000401014723c */ /* 0x000fe200000018b0 */
[----:B---3--:R-:W-:Y:S01]  /*c480*/  FMUL.FTZ R9, R78, UR5 ;  /* 0x000000054e097c20 */ /* 0x008fe20008410000 */
[----:B----4-:R-:W-:Y:S01]  /*c490*/  FFMA.FTZ R7, R5, -UR6, R12 ;  /* 0x8000000605077c23 */ /* 0x010fe2000801000c */
[----:B------:R-:W-:Y:S01]  /*c4a0*/  FSEL R5, R8, -INF , !P3 ;  /* 0xff80000008057808 */ /* 0x000fe20005800000 */
[----:B------:R-:W-:Y:S01]  /*c4b0*/  FFMA.FTZ R6, R3, -UR6, R13 ;  /* 0x8000000603067c23 */ /* 0x000fe2000801000d */
[----:B------:R-:W-:Y:S01]  /*c4c0*/  FMUL.FTZ R8, R46, UR5 ;  /* 0x000000052e087c20 */ /* 0x000fe20008410000 */
[----:B------:R-:W-:Y:S01]  /*c4d0*/  FSEL R4, R4, -INF , !P2 ;  /* 0xff80000004047808 */ /* 0x000fe20005000000 */
[----:B------:R-:W-:Y:S01]  /*c4e0*/  MUFU.TANH R11, R9 ;  /* 0x00000009000b7308 */ /* 0x000fe20000002400 */
[----:B------:R1:W-:Y:S01]  /*c4f0*/  STL [R1+0x4], R5 ;  /* 0x0000040501007387 */ /* 0x0003e20000100800 */
[----:B------:R-:W-:-:S03]  /*c500*/  FSEL R6, R6, -INF , !P5 ;  /* 0xff80000006067808 */ /* 0x000fc60006800000 */
[----:B------:R2:W-:Y:S03]  /*c510*/  STL [R1+0x30], R4 ;  /* 0x0000300401007387 */ /* 0x0005e60000100800 */
[----:B------:R-:W3:Y:S01]  /*c520*/  MUFU.TANH R9, R8 ;  /* 0x0000000800097308 */ /* 0x000ee20000002400 */
[----:B------:R-:W-:Y:S01]  /*c530*/  VIADD R3, R0, 0xffffff78 ;  /* 0xffffff7800037836 */ /* 0x000fe20000000000 */
[----:B------:R-:W-:Y:S01]  /*c540*/  FSEL R6, R6, -INF , !P4 ;  /* 0xff80000006067808 */ /* 0x000fe20006000000 */
[C---:B------:R-:W-:Y:S03]  /*c550*/  HMMA.16816.F32 R132, R16.reuse, R56, R132 ;  /* 0x000000381084723c */ /* 0x040fe60000001884 */
[----:B------:R-:W-:Y:S01]  /*c560*/  ISETP.GT.AND P3, PT, R128, R3, PT ;  /* 0x000000038000720c */ /* 0x000fe20003f64270 */
[----:B------:R4:W-:Y:S04]  /*c570*/  STL [R1], R6 ;  /* 0x0000000601007387 */ /* 0x0009e80000100800 */
[----:B------:R-:W-:Y:S01]  /*c580*/  HMMA.16816.F32 R56, R16, R58, R188 ;  /* 0x0000003a1038723c */ /* 0x000fe200000018bc */
[----:B-1----:R-:W-:-:S02]  /*c590*/  IMAD.IADD R5, R43, 0x1, -R210 ;  /* 0x000000012b057824 */ /* 0x002fc400078e0ad2 */
[----:B--2---:R-:W-:-:S03]  /*c5a0*/  IMAD.IADD R4, R118, 0x1, -R210 ;  /* 0x0000000176047824 */ /* 0x004fc600078e0ad2 */
[----:B------:R-:W-:Y:S02]  /*c5b0*/  IABS R5, R5 ;  /* 0x0000000500057213 */ /* 0x000fe40000000000 */
[----:B------:R-:W-:Y:S02]  /*c5c0*/  IABS R4, R4 ;  /* 0x0000000400047213 */ /* 0x000fe40000000000 */
[----:B------:R-:W-:Y:S02]  /*c5d0*/  ISETP.GE.AND P6, PT, R3, R215, PT ;  /* 0x000000d70300720c */ /* 0x000fe40003fc6270 */
[----:B------:R-:W-:Y:S01]  /*c5e0*/  I2FP.F32.S32 R4, R4 ;  /* 0x0000000400047245 */ /* 0x000fe20000201400 */
[----:B----4-:R-:W-:Y:S01]  /*c5f0*/  FMUL.FTZ R6, R21, UR5 ;  /* 0x0000000515067c20 */ /* 0x010fe20008410000 */
[----:B------:R-:W-:Y:S02]  /*c600*/  I2FP.F32.S32 R5, R5 ;  /* 0x0000000500057245 */ /* 0x000fe40000201400 */
[----:B------:R-:W-:Y:S01]  /*c610*/  FSEL R7, R7, -INF , !P3 ;  /* 0xff80000007077808 */ /* 0x000fe20005800000 */
[----:B------:R1:W-:Y:S01]  /*c620*/  MUFU.TANH R15, R6 ;  /* 0x00000006000f7308 */ /* 0x0003e20000002400 */
[----:B------:R-:W-:Y:S01]  /*c630*/  ISETP.GT.AND P2, PT, R36, R3, PT ;  /* 0x000000032400720c */ /* 0x000fe20003f44270 */
[----:B---3--:R-:W-:Y:S01]  /*c640*/  FFMA.FTZ R5, R5, -UR6, R9 ;  /* 0x8000000605057c23 */ /* 0x008fe20008010009 */
[----:B------:R-:W-:Y:S01]  /*c650*/  FMUL.FTZ R8, R20, UR5 ;  /* 0x0000000514087c20 */ /* 0x000fe20008410000 */
[----:B------:R-:W-:Y:S01]  /*c660*/  ISETP.GE.AND P5, PT, R3, R216, PT ;  /* 0x000000d80300720c */ /* 0x000fe20003fa6270 */
[----:B------:R-:W-:-:S03]  /*c670*/  VIADD R175, R2, 0xffffff19 ;  /* 0xffffff1902af7836 */ /* 0x000fc60000000000 */
[----:B------:R2:W-:Y:S01]  /*c680*/  MUFU.TANH R14, R8 ;  /* 0x00000008000e7308 */ /* 0x0005e20000002400 */
[----:B-1----:R-:W-:Y:S01]  /*c690*/  FFMA.FTZ R6, R4, -UR6, R11 ;  /* 0x8000000604067c23 */ /* 0x002fe2000801000b */
[----:B------:R-:W-:Y:S01]  /*c6a0*/  FSEL R4, R7, -INF , !P6 ;  /* 0xff80000007047808 */ /* 0x000fe20007000000 */
[----:B------:R-:W-:-:S04]  /*c6b0*/  FMUL.FTZ R7, R77, UR5 ;  /* 0x000000054d077c20 */ /* 0x000fc80008410000 */
[----:B------:R1:W-:Y:S01]  /*c6c0*/  STL [R1+0x38], R4 ;  /* 0x0000380401007387 */ /* 0x0003e20000100800 */
[----:B--2---:R-:W-:Y:S01]  /*c6d0*/  FMUL.FTZ R8, R59, UR5 ;  /* 0x000000053b087c20 */ /* 0x004fe20008410000 */
[----:B------:R-:W2:Y:S01]  /*c6e0*/  MUFU.TANH R12, R7 ;  /* 0x00000007000c7308 */ /* 0x000ea20000002400 */
[----:B------:R-:W-:Y:S02]  /*c6f0*/  ISETP.GE.AND P4, PT, R3, R214, PT ;  /* 0x000000d60300720c */ /* 0x000fe40003f86270 */
[----:B------:R-:W-:Y:S01]  /*c700*/  ISETP.GT.AND P3, PT, R41, R3, PT ;  /* 0x000000032900720c */ /* 0x000fe20003f64270 */
[----:B------:R-:W-:-:S04]  /*c710*/  VIADD R3, R0, 0xffffff19 ;  /* 0xffffff1900037836 */ /* 0x000fc80000000000 */
[----:B------:R3:W4:Y:S01]  /*c720*/  MUFU.TANH R13, R8 ;  /* 0x00000008000d7308 */ /* 0x0007220000002400 */
[----:B-1----:R-:W-:Y:S01]  /*c730*/  FSEL R4, R5, -INF , !P2 ;  /* 0xff80000005047808 */ /* 0x002fe20005000000 */
[----:B------:R-:W-:-:S03]  /*c740*/  IMAD.IADD R5, R43, 0x1, -R175 ;  /* 0x000000012b057824 */ /* 0x000fc600078e0aaf */
[----:B------:R-:W-:Y:S02]  /*c750*/  FSEL R4, R4, -INF , !P5 ;  /* 0xff80000004047808 */ /* 0x000fe40006800000 */
[----:B------:R-:W-:-:S03]  /*c760*/  IABS R5, R5 ;  /* 0x0000000500057213 */ /* 0x000fc60000000000 */
[----:B------:R1:W-:Y:S01]  /*c770*/  STL [R1+0x3c], R4 ;  /* 0x00003c0401007387 */ /* 0x0003e20000100800 */
[----:B---3--:R-:W-:Y:S02]  /*c780*/  FSEL R8, R6, -INF , !P3 ;  /* 0xff80000006087808 */ /* 0x008fe40005800000 */
[-C--:B------:R-:W-:Y:S02]  /*c790*/  ISETP.GT.AND P6, PT, R36, R3.reuse, PT ;  /* 0x000000032400720c */ /* 0x080fe40003fc4270 */
[C---:B------:R-:W-:Y:S02]  /*c7a0*/  ISETP.GE.AND P2, PT, R3.reuse, R216, PT ;  /* 0x000000d80300720c */ /* 0x040fe40003f46270 */
[----:B------:R-:W-:Y:S02]  /*c7b0*/  ISETP.GE.AND P5, PT, R3, R214, PT ;  /* 0x000000d60300720c */ /* 0x000fe40003fa6270 */
[----:B------:R-:W-:Y:S01]  /*c7c0*/  ISETP.GT.AND P3, PT, R41, R3, PT ;  /* 0x000000032900720c */ /* 0x000fe20003f64270 */
[----:B------:R-:W-:Y:S01]  /*c7d0*/  FMUL.FTZ R7, R22, UR5 ;  /* 0x0000000516077c20 */ /* 0x000fe20008410000 */
[----:B------:R-:W-:Y:S01]  /*c7e0*/  FMUL.FTZ R6, R58, UR5 ;  /* 0x000000053a067c20 */ /* 0x000fe20008410000 */
[----:B-1----:R-:W-:-:S05]  /*c7f0*/  IMAD.IADD R4, R118, 0x1, -R175 ;  /* 0x0000000176047824 */ /* 0x002fca00078e0aaf */
[----:B------:R-:W-:Y:S01]  /*c800*/  IABS R3, R4 ;  /* 0x0000000400037213 */ /* 0x000fe20000000000 */
[----:B------:R-:W-:-:S03]  /*c810*/  IMAD.MOV.U32 R4, RZ, RZ, R5 ;  /* 0x000000ffff047224 */ /* 0x000fc600078e0005 */
[----:B------:R-:W-:Y:S02]  /*c820*/  I2FP.F32.S32 R5, R3 ;  /* 0x0000000300057245 */ /* 0x000fe40000201400 */
[----:B------:R-:W-:Y:S01]  /*c830*/  I2FP.F32.S32 R4, R4 ;  /* 0x0000000400047245 */ /* 0x000fe20000201400 */
[----:B------:R2:W-:Y:S01]  /*c840*/  MUFU.TANH R78, R7 ;  /* 0x00000007004e7308 */ /* 0x0005e20000002400 */
[----:B------:R-:W-:-:S07]  /*c850*/  VIADD R172, R2, 0xffffff18 ;  /* 0xffffff1802ac7836 */ /* 0x000fce0000000000 */
[----:B------:R4:W1:Y:S01]  /*c860*/  MUFU.TANH R11, R6 ;  /* 0x00000006000b7308 */ /* 0x0008620000002400 */
[----:B------:R-:W-:Y:S01]  /*c870*/  FMUL.FTZ R9, R23, UR5 ;  /* 0x0000000517097c20 */ /* 0x000fe20008410000 */
[----:B--2---:R-:W-:Y:S01]  /*c880*/  FFMA.FTZ R7, R5, -UR6, R12 ;  /* 0x8000000605077c23 */ /* 0x004fe2000801000c */
[----:B------:R-:W-:Y:S01]  /*c890*/  FSEL R5, R8, -INF , !P4 ;  /* 0xff80000008057808 */ /* 0x000fe20006000000 */
[----:B----4-:R-:W-:-:S04]  /*c8a0*/  FFMA.FTZ R6, R4, -UR6, R13 ;  /* 0x8000000604067c23 */ /* 0x010fc8000801000d */
[----:B------:R2:W-:Y:S01]  /*c8b0*/  STL [R1+0x34], R5 ;  /* 0x0000340501007387 */ /* 0x0005e20000100800 */
[----:B------:R-:W-:Y:S02]  /*c8c0*/  IMAD.IADD R4, R43, 0x1, -R172 ;  /* 0x000000012b047824 */ /* 0x000fe400078e0aac */
[----:B------:R-:W-:Y:S02]  /*c8d0*/  VIADD R3, R0, 0xffffff18 ;  /* 0xffffff1800037836 */ /* 0x000fe40000000000 */
[----:B------:R-:W-:Y:S01]  /*c8e0*/  IMAD.MOV.U32 R169, RZ, RZ, R76 ;  /* 0x000000ffffa97224 */ /* 0x000fe200078e004c */
[----:B------:R-:W-:Y:S01]  /*c8f0*/  IABS R4, R4 ;  /* 0x0000000400047213 */ /* 0x000fe20000000000 */
[----:B------:R-:W-:Y:S01]  /*c900*/  MUFU.TANH R76, R9 ;  /* 0x00000009004c7308 */ /* 0x000fe20000002400 */
[----:B------:R-:W-:Y:S02]  /*c910*/  FSEL R7, R7, -INF , !P3 ;  /* 0xff80000007077808 */ /* 0x000fe40005800000 */
[----:B------:R-:W-:-:S02]  /*c920*/  ISETP.GT.AND P4, PT, R36, R3, PT ;  /* 0x000000032400720c */ /* 0x000fc40003f84270 */
[----:B------:R-:W-:Y:S02]  /*c930*/  I2FP.F32.S32 R4, R4 ;  /* 0x0000000400047245 */ /* 0x000fe40000201400 */
[----:B------:R-:W-:Y:S02]  /*c940*/  ISETP.GT.AND P3, PT, R41, R3, PT ;  /* 0x000000032900720c */ /* 0x000fe40003f64270 */
[----:B--2---:R-:W-:Y:S01]  /*c950*/  FSEL R5, R6, -INF , !P6 ;  /* 0xff80000006057808 */ /* 0x004fe20007000000 */
[----:B------:R-:W-:-:S03]  /*c960*/  FMUL.FTZ R6, R62, UR5 ;  /* 0x000000053e067c20 */ /* 0x000fc60008410000 */
[----:B------:R-:W-:Y:S01]  /*c970*/  FSEL R223, R5, -INF , !P2 ;  /* 0xff80000005df7808 */ /* 0x000fe20005000000 */
[----:B------:R-:W-:Y:S01]  /*c980*/  IMAD.IADD R5, R118, 0x1, -R172 ;  /* 0x0000000176057824 */ /* 0x000fe200078e0aac */
[----:B------:R1:W2:Y:S01]  /*c990*/  MUFU.TANH R9, R6 ;  /* 0x0000000600097308 */ /* 0x0002a20000002400 */
[C---:B------:R-:W-:Y:S02]  /*c9a0*/  ISETP.GE.AND P6, PT, R3.reuse, R216, PT ;  /* 0x000000d80300720c */ /* 0x040fe40003fc6270 */
[----:B------:R-:W-:Y:S02]  /*c9b0*/  ISETP.GE.AND P2, PT, R3, R214, PT ;  /* 0x000000d60300720c */ /* 0x000fe40003f46270 */
[----:B------:R-:W-:Y:S01]  /*c9c0*/  IABS R3, R5 ;  /* 0x0000000500037213 */ /* 0x000fe20000000000 */
[----:B------:R-:W-:Y:S01]  /*c9d0*/  FMUL.FTZ R8, R236, UR5 ;  /* 0x00000005ec087c20 */ /* 0x000fe20008410000 */
[----:B------:R-:W-:-:S03]  /*c9e0*/  IMAD.MOV.U32 R171, RZ, RZ, R220 ;  /* 0x000000ffffab7224 */ /* 0x000fc600078e00dc */
[----:B------:R-:W-:Y:S01]  /*c9f0*/  IMAD.MOV.U32 R5, RZ, RZ, R3 ;  /* 0x000000ffff057224 */ /* 0x000fe200078e0003 */
[----:B------:R-:W-:Y:S01]  /*ca00*/  HMMA.16816.F32 R64, R16, R66, R200 ;  /* 0x000000421040723c */ /* 0x000fe200000018c8 */
[----:B------:R-:W-:Y:S01]  /*ca10*/  VIADD R3, R2, 0xffffff00 ;  /* 0xffffff0002037836 */ /* 0x000fe20000000000 */
[----:B------:R3:W-:Y:S01]  /*ca20*/  MUFU.TANH R74, R8 ;  /* 0x00000008004a7308 */ /* 0x0007e20000002400 */
[----:B-1----:R-:W-:Y:S01]  /*ca30*/  FFMA.FTZ R6, R4, -UR6, R11 ;  /* 0x8000000604067c23 */ /* 0x002fe2000801000b */
[----:B------:R-:W-:Y:S01]  /*ca40*/  VIADD R4, R0, 0xffffff00 ;  /* 0xffffff0000047836 */ /* 0x000fe20000000000 */
[----:B------:R-:W-:Y:S02]  /*ca50*/  FSEL R220, R7, -INF , !P5 ;  /* 0xff80000007dc7808 */ /* 0x000fe40006800000 */
[----:B------:R-:W-:Y:S02]  /*ca60*/  I2FP.F32.S32 R5, R5 ;  /* 0x0000000500057245 */ /* 0x000fe40000201400 */
[----:B------:R-:W-:-:S02]  /*ca70*/  FSEL R6, R6, -INF , !P4 ;  /* 0xff80000006067808 */ /* 0x000fc40006000000 */
[----:B------:R-:W-:Y:S02]  /*ca80*/  ISETP.GT.AND P5, PT, R42, R4, PT ;  /* 0x000000042a00720c */ /* 0x000fe40003fa4270 */
[----:B------:R-:W-:Y:S01]  /*ca90*/  ISETP.GE.AND P4, PT, R4, R215, PT ;  /* 0x000000d70400720c */ /* 0x000fe20003f86270 */
[----:B------:R-:W-:Y:S02]  /*caa0*/  IMAD.IADD R4, R213, 0x1, -R3 ;  /* 0x00000001d5047824 */ /* 0x000fe400078e0a03 */
[----:B---3--:R-:W-:Y:S01]  /*cab0*/  FMUL.FTZ R8, R237, UR5 ;  /* 0x00000005ed087c20 */ /* 0x008fe20008410000 */
[----:B------:R-:W-:Y:S01]  /*cac0*/  VIADD R110, R2, 0xffffff01 ;  /* 0xffffff01026e7836 */ /* 0x000fe20000000000 */
[----:B------:R-:W-:Y:S01]  /*cad0*/  HMMA.16816.F32 R68, R16, R104, R52 ;  /* 0x000000681044723c */ /* 0x000fe20000001834 */
[----:B------:R-:W-:Y:S01]  /*cae0*/  IMAD.MOV.U32 R104, RZ, RZ, R222 ;  /* 0x000000ffff687224 */ /* 0x000fe200078e00de */
[----:B------:R2:W-:Y:S01]  /*caf0*/  MUFU.TANH R77, R8 ;  /* 0x00000008004d7308 */ /* 0x0005e20000002400 */
[----:B------:R-:W-:Y:S01]  /*cb00*/  FMUL.FTZ R7, R238, UR5 ;  /* 0x00000005ee077c20 */ /* 0x000fe20008410000 */
[----:B------:R-:W-:Y:S01]  /*cb10*/  FSEL R222, R6, -INF , !P6 ;  /* 0xff80000006de7808 */ /* 0x000fe20007000000 */
[----:B------:R-:W-:-:S05]  /*cb20*/  IMAD.IADD R6, R213, 0x1, -R110 ;  /* 0x00000001d5067824 */ /* 0x000fca00078e0a6e */
[----:B------:R1:W-:Y:S01]  /*cb30*/  MUFU.TANH R75, R7 ;  /* 0x00000007004b7308 */ /* 0x0003e20000002400 */
[----:B--2---:R-:W-:Y:S01]  /*cb40*/  FFMA.FTZ R8, R5, -UR6, R9 ;  /* 0x8000000605087c23 */ /* 0x004fe20008010009 */
[----:B------:R-:W-:Y:S01]  /*cb50*/  IABS R5, R4 ;  /* 0x0000000400057213 */ /* 0x000fe20000000000 */
[----:B------:R-:W-:Y:S02]  /*cb60*/  VIADD R4, R0, 0xffffff01 ;  /* 0xffffff0100047836 */ /* 0x000fe40000000000 */
[----:B------:R-:W-:Y:S01]  /*cb70*/  FMUL.FTZ R9, R132, UR5 ;  /* 0x0000000584097c20 */ /* 0x000fe20008410000 */
[----:B-1----:R-:W-:Y:S02]  /*cb80*/  I2FP.F32.S32 R7, R5 ;  /* 0x0000000500077245 */ /* 0x002fe40000201400 */
[----:B------:R-:W-:Y:S01]  /*cb90*/  IABS R5, R6 ;  /* 0x0000000600057213 */ /* 0x000fe20000000000 */
[----:B------:R-:W-:Y:S01]  /*cba0*/  FMUL.FTZ R6, R133, UR5 ;  /* 0x0000000585067c20 */ /* 0x000fe20008410000 */
[----:B------:R-:W-:-:S02]  /*cbb0*/  FSEL R8, R8, -INF , !P3 ;  /* 0xff80000008087808 */ /* 0x000fc40005800000 */
[----:B------:R-:W-:Y:S01]  /*cbc0*/  I2FP.F32.S32 R5, R5 ;  /* 0x0000000500057245 */ /* 0x000fe20000201400 */
[----:B------:R1:W-:Y:S01]  /*cbd0*/  MUFU.TANH R44, R6 ;  /* 0x00000006002c7308 */ /* 0x0003e20000002400 */
[----:B------:R-:W-:Y:S01]  /*cbe0*/  VIADD R108, R2, 0xffffff08 ;  /* 0xffffff08026c7836 */ /* 0x000fe20000000000 */
[----:B------:R-:W-:Y:S01]  /*cbf0*/  ISETP.GT.AND P6, PT, R42, R4, PT ;  /* 0x000000042a00720c */ /* 0x000fe20003fc4270 */
[----:B------:R-:W-:Y:S01]  /*cc00*/  FFMA.FTZ R7, R7, -UR6, R14 ;  /* 0x8000000607077c23 */ /* 0x000fe2000801000e */
[----:B------:R-:W-:Y:S01]  /*cc10*/  ISETP.GE.AND P3, PT, R4, R215, PT ;  /* 0x000000d70400720c */ /* 0x000fe20003f66270 */
[----:B------:R-:W-:Y:S01]  /*cc20*/  VIADD R4, R0, 0xffffff08 ;  /* 0xffffff0800047836 */ /* 0x000fe20000000000 */
[----:B------:R-:W-:Y:S02]  /*cc30*/  HMMA.16816.F32 R52, R16, R180, R48 ;  /* 0x000000b41034723c */ /* 0x000fe40000001830 */
[----:B------:R-:W-:Y:S01]  /*cc40*/  MUFU.TANH R46, R9 ;  /* 0x00000009002e7308 */ /* 0x000fe20000002400 */
[----:B------:R-:W-:Y:S01]  /*cc50*/  FSEL R7, R7, -INF , !P5 ;  /* 0xff80000007077808 */ /* 0x000fe20006800000 */
[----:B-1----:R-:W-:-:S04]  /*cc60*/  FMUL.FTZ R6, R64, UR5 ;  /* 0x0000000540067c20 */ /* 0x002fc80008410000 */
[----:B------:R-:W-:Y:S02]  /*cc70*/  HMMA.16816.F32 R48, R16, R184, R196 ;  /* 0x000000b81030723c */ /* 0x000fe400000018c4 */
[----:B------:R1:W2:Y:S01]  /*cc80*/  MUFU.TANH R9, R6 ;  /* 0x0000000600097308 */ /* 0x0002a20000002400 */
[----:B------:R-:W-:Y:S01]  /*cc90*/  IMAD.MOV.U32 R197, RZ, RZ, R219 ;  /* 0x000000ffffc57224 */ /* 0x000fe200078e00db */
[----:B------:R-:W-:Y:S02]  /*cca0*/  FSEL R219, R8, -INF , !P2 ;  /* 0xff80000008db7808 */ /* 0x000fe40005000000 */
[----:B------:R-:W-:Y:S02]  /*ccb0*/  ISETP.GT.AND P2, PT, R42, R4, PT ;  /* 0x000000042a00720c */ /* 0x000fe40003f44270 */
[----:B------:R-:W-:Y:S01]  /*ccc0*/  ISETP.GE.AND P5, PT, R4, R215, PT ;  /* 0x000000d70400720c */ /* 0x000fe20003fa6270 */
[----:B------:R-:W-:Y:S02]  /*ccd0*/  VIADD R4, R0, 0xffffff09 ;  /* 0xffffff0900047836 */ /* 0x000fe40000000000 */
[----:B------:R-:W-:-:S02]  /*cce0*/  IMAD.MOV.U32 R196, RZ, RZ, R95 ;  /* 0x000000ffffc47224 */ /* 0x000fc400078e005f */
[----:B------:R-:W-:Y:S02]  /*ccf0*/  IMAD.MOV.U32 R95, RZ, RZ, R218 ;  /* 0x000000ffff5f7224 */ /* 0x000fe400078e00da */
[----:B-1----:R-:W-:Y:S01]  /*cd00*/  FFMA.FTZ R6, R5, -UR6, R15 ;  /* 0x8000000605067c23 */ /* 0x002fe2000801000f */
[----:B------:R-:W-:Y:S01]  /*cd10*/  IMAD.IADD R5, R213, 0x1, -R108 ;  /* 0x00000001d5057824 */ /* 0x000fe200078e0a6c */
[----:B------:R-:W-:-:S04]  /*cd20*/  FSEL R218, R7, -INF , !P4 ;  /* 0xff80000007da7808 */ /* 0x000fc80006000000 */
[----:B------:R-:W-:Y:S01]  /*cd30*/  IABS R5, R5 ;  /* 0x0000000500057213 */ /* 0x000fe20000000000 */
[----:B------:R-:W-:Y:S01]  /*cd40*/  IMAD.MOV.U32 R127, RZ, RZ, R63 ;  /* 0x000000ffff7f7224 */ /* 0x000fe200078e003f */
[----:B------:R-:W-:Y:S01]  /*cd50*/  FSEL R7, R6, -INF , !P6 ;  /* 0xff80000006077808 */ /* 0x000fe20007000000 */
[C---:B------:R-:W-:Y:S01]  /*cd60*/  HMMA.16816.F32 R60, R16.reuse, R60, R28 ;  /* 0x0000003c103c723c */ /* 0x040fe2000000181c */
[----:B------:R-:W-:Y:S02]  /*cd70*/  ISETP.GT.AND P4, PT, R42, R4, PT ;  /* 0x000000042a00720c */ /* 0x000fe40003f84270 */
[----:B------:R-:W-:Y:S01]  /*cd80*/  ISETP.GE.AND P6, PT, R4, R215, PT ;  /* 0x000000d70400720c */ /* 0x000fe20003fc6270 */
[----:B------:R-:W-:Y:S02]  /*cd90*/  IMAD.MOV.U32 R4, RZ, RZ, R5 ;  /* 0x000000ffff047224 */ /* 0x000fe400078e0005 */
[----:B------:R-:W-:Y:S02]  /*cda0*/  FMUL.FTZ R5, R65, UR5 ;  /* 0x0000000541057c20 */ /* 0x000fe40008410000 */
[C---:B------:R-:W-:Y:S01]  /*cdb0*/  HMMA.16816.F32 R28, R16.reuse, R72, R24 ;  /* 0x00000048101c723c */ /* 0x040fe20000001818 */
[----:B------:R-:W-:Y:S01]  /*cdc0*/  I2FP.F32.S32 R6, R4 ;  /* 0x0000000400067245 */ /* 0x000fe20000201400 */
[----:B------:R1:W3:Y:S06]  /*cdd0*/  MUFU.TANH R11, R5 ;  /* 0x00000005000b7308 */ /* 0x0002ec0000002400 */
[----:B------:R-:W-:Y:S01]  /*cde0*/  HMMA.16816.F32 R24, R16, R106, R204 ;  /* 0x0000006a1018723c */ /* 0x000fe200000018cc */
[----:B------:R-:W-:-:S02]  /*cdf0*/  VIADD R106, R2, 0xffffff09 ;  /* 0xffffff09026a7836 */ /* 0x000fc40000000000 */
[----:B--2---:R-:W-:Y:S01]  /*ce00*/  FFMA.FTZ R6, R6, -UR6, R9 ;  /* 0x8000000606067c23 */ /* 0x004fe20008010009 */
[----:B------:R-:W-:Y:S01]  /*ce10*/  VIADD R4, R0, 0xffffff10 ;  /* 0xffffff1000047836 */ /* 0x000fe20000000000 */
[----:B------:R-:W-:Y:S01]  /*ce20*/  FSEL R203, R7, -INF , !P3 ;  /* 0xff80000007cb7808 */ /* 0x000fe20005800000 */
[----:B-1----:R-:W-:Y:S02]  /*ce30*/  IMAD.IADD R5, R213, 0x1, -R106 ;  /* 0x00000001d5057824 */ /* 0x002fe400078e0a6a */
[----:B------:R-:W-:-:S03]  /*ce40*/  FSEL R9, R6, -INF , !P2 ;  /* 0xff80000006097808 */ /* 0x000fc60005000000 */
[----:B------:R-:W-:Y:S01]  /*ce50*/  IABS R5, R5 ;  /* 0x0000000500057213 */ /* 0x000fe20000000000 */
[----:B------:R-:W-:Y:S01]  /*ce60*/  IMAD.MOV.U32 R201, RZ, RZ, R87 ;  /* 0x000000ffffc97224 */ /* 0x000fe200078e0057 */
[----:B------:R-:W-:Y:S02]  /*ce70*/  ISETP.GT.AND P3, PT, R42, R4, PT ;  /* 0x000000042a00720c */ /* 0x000fe40003f64270 */
[----:B------:R-:W-:Y:S01]  /*ce80*/  ISETP.GE.AND P2, PT, R4, R215, PT ;  /* 0x000000d70400720c */ /* 0x000fe20003f46270 */
[----:B------:R-:W-:Y:S02]  /*ce90*/  IMAD.MOV.U32 R4, RZ, RZ, R5 ;  /* 0x000000ffff047224 */ /* 0x000fe400078e0005 */
[----:B------:R-:W-:Y:S02]  /*cea0*/  IMAD.MOV.U32 R87, RZ, RZ, R103 ;  /* 0x000000ffff577224 */ /* 0x000fe400078e0067 */
[----:B------:R-:W-:Y:S01]  /*ceb0*/  FMUL.FTZ R8, R134, UR5 ;  /* 0x0000000586087c20 */ /* 0x000fe20008410000 */
[C---:B------:R-:W-:Y:S01]  /*cec0*/  VIADD R103, R2.reuse, 0xffffff10 ;  /* 0xffffff1002677836 */ /* 0x040fe20000000000 */
[----:B------:R-:W-:Y:S01]  /*ced0*/  I2FP.F32.S32 R5, R4 ;  /* 0x0000000400057245 */ /* 0x000fe20000201400 */
[----:B------:R-:W-:-:S02]  /*cee0*/  VIADD R107, R2, 0xffffff11 ;  /* 0xffffff11026b7836 */ /* 0x000fc40000000000 */
[----:B------:R-:W-:Y:S01]  /*cef0*/  FMUL.FTZ R6, R240, UR5 ;  /* 0x00000005f0067c20 */ /* 0x000fe20008410000 */
[C---:B------:R-:W-:Y:S01]  /*cf00*/  IMAD.IADD R4, R213.reuse, 0x1, -R103 ;  /* 0x00000001d5047824 */ /* 0x040fe200078e0a67 */
[----:B------:R1:W-:Y:S01]  /*cf10*/  MUFU.TANH R72, R8 ;  /* 0x0000000800487308 */ /* 0x0003e20000002400 */
[----:B------:R-:W-:-:S07]  /*cf20*/  IMAD.IADD R7, R213, 0x1, -R107 ;  /* 0x00000001d5077824 */ /* 0x000fce00078e0a6b */
[----:B------:R2:W-:Y:S01]  /*cf30*/  MUFU.TANH R64, R6 ;  /* 0x0000000600407308 */ /* 0x0005e20000002400 */
[----:B-1----:R-:W-:-:S07]  /*cf40*/  FMUL.FTZ R8, R135, UR5 ;  /* 0x0000000587087c20 */ /* 0x002fce0008410000 */
[----:B------:R3:W-:Y:S01]  /*cf50*/  MUFU.TANH R65, R8 ;  /* 0x0000000800417308 */ /* 0x0007e20000002400 */
[----:B--2---:R-:W-:-:S04]  /*cf60*/  IABS R6, R4 ;  /* 0x0000000400067213 */ /* 0x004fc80000000000 */
[----:B------:R-:W-:Y:S01]  /*cf70*/  I2FP.F32.S32 R6, R6 ;  /* 0x0000000600067245 */ /* 0x000fe20000201400 */
[----:B------:R-:W-:Y:S02]  /*cf80*/  VIADD R4, R0, 0xffffff11 ;  /* 0xffffff1100047836 */ /* 0x000fe40000000000 */
[----:B---3--:R-:W-:Y:S01]  /*cf90*/  FFMA.FTZ R8, R5, -UR6, R11 ;  /* 0x8000000605087c23 */ /* 0x008fe2000801000b */
[----:B------:R-:W-:Y:S01]  /*cfa0*/  IABS R5, R7 ;  /* 0x0000000700057213 */ /* 0x000fe20000000000 */
[----:B------:R-:W-:-:S03]  /*cfb0*/  FMUL.FTZ R7, R68, UR5 ;  /* 0x0000000544077c20 */ /* 0x000fc60008410000 */
[----:B------:R-:W-:Y:S01]  /*cfc0*/  I2FP.F32.S32 R5, R5 ;  /* 0x0000000500057245 */ /* 0x000fe20000201400 */
[----:B------:R1:W-:Y:S01]  /*cfd0*/  MUFU.TANH R68, R7 ;  /* 0x0000000700447308 */ /* 0x0003e20000002400 */
[C---:B------:R-:W-:Y:S01]  /*cfe0*/  HMMA.16816.F32 R32, R16.reuse, R192, R32 ;  /* 0x000000c01020723c */ /* 0x040fe20000001820 */
[----:B------:R-:W-:Y:S02]  /*cff0*/  FSEL R204, R9, -INF , !P5 ;  /* 0xff80000009cc7808 */ /* 0x000fe40006800000 */
[----:B------:R-:W-:Y:S02]  /*d000*/  FSEL R8, R8, -INF , !P4 ;  /* 0xff80000008087808 */ /* 0x000fe40006000000 */
[----:B------:R-:W-:Y:S02]  /*d010*/  ISETP.GT.AND P5, PT, R42, R4, PT ;  /* 0x000000042a00720c */ /* 0x000fe40003fa4270 */
[----:B------:R-:W-:Y:S01]  /*d020*/  ISETP.GE.AND P4, PT, R4, R215, PT ;  /* 0x000000d70400720c */ /* 0x000fe20003f86270 */
[----:B------:R-:W-:Y:S01]  /*d030*/  HMMA.16816.F32 R20, R16, R182, R224 ;  /* 0x000000b61014723c */ /* 0x000fe200000018e0 */
[----:B------:R-:W-:-:S02]  /*d040*/  VIADD R4, R0, 0xffffff19 ;  /* 0xffffff1900047836 */ /* 0x000fc40000000000 */
[----:B-1----:R-:W-:Y:S01]  /*d050*/  FFMA.FTZ R7, R6, -UR6, R46 ;  /* 0x8000000606077c23 */ /* 0x002fe2000801002e */
[----:B------:R-:W-:Y:S01]  /*d060*/  FFMA.FTZ R6, R5, -UR6, R44 ;  /* 0x8000000605067c23 */ /* 0x000fe2000801002c */
[----:B------:R-:W-:-:S03]  /*d070*/  FSEL R202, R8, -INF , !P6 ;  /* 0xff80000008ca7808 */ /* 0x000fc60007000000 */
[----:B------:R-:W-:Y:S01]  /*d080*/  FSEL R7, R7, -INF , !P3 ;  /* 0xff80000007077808 */ /* 0x000fe20005800000 */
[----:B------:R-:W-:Y:S01]  /*d090*/  FMUL.FTZ R8, R70, UR5 ;  /* 0x0000000546087c20 */ /* 0x000fe20008410000 */
[----:B------:R-:W-:Y:S02]  /*d0a0*/  FSEL R105, R6, -INF , !P5 ;  /* 0xff80000006697808 */ /* 0x000fe40006800000 */
[----:B------:R-:W-:Y:S02]  /*d0b0*/  FSEL R205, R7, -INF , !P2 ;  /* 0xff80000007cd7808 */ /* 0x000fe40005000000 */
[----:B------:R-:W-:Y:S02]  /*d0c0*/  ISETP.GT.AND P2, PT, R42, R4, PT ;  /* 0x000000042a00720c */ /* 0x000fe40003f44270 */
[----:B------:R-:W-:Y:S01]  /*d0d0*/  ISETP.GE.AND P5, PT, R4, R215, PT ;  /* 0x000000d70400720c */ /* 0x000fe20003fa6270 */
[----:B------:R-:W-:Y:S01]  /*d0e0*/  FMUL.FTZ R4, R71, UR5 ;  /* 0x0000000547047c20 */ /* 0x000fe20008410000 */
[----:B------:R1:W-:Y:S01]  /*d0f0*/  MUFU.TANH R58, R8 ;  /* 0x00000008003a7308 */ /* 0x0003e20000002400 */
[----:B------:R-:W-:-:S02]  /*d100*/  VIADD R5, R0, 0xffffff18 ;  /* 0xffffff1800057836 */ /* 0x000fc40000000000 */
[----:B------:R-:W-:Y:S01]  /*d110*/  FMUL.FTZ R44, R48, UR5 ;  /* 0x00000005302c7c20 */ /* 0x000fe20008410000 */
[----:B------:R-:W-:Y:S02]  /*d120*/  IMAD.MOV.U32 R224, RZ, RZ, R87 ;  /* 0x000000ffffe07224 */ /* 0x000fe400078e0057 */
[----:B------:R-:W-:Y:S02]  /*d130*/  ISETP.GT.AND P3, PT, R42, R5, PT ;  /* 0x000000052a00720c */ /* 0x000fe40003f64270 */
[----:B------:R-:W-:Y:S01]  /*d140*/  ISETP.GE.AND P6, PT, R5, R215, PT ;  /* 0x000000d70500720c */ /* 0x000fe20003fc6270 */
[----:B------:R-:W-:Y:S01]  /*d150*/  FMUL.FTZ R5, R54, UR5 ;  /* 0x0000000536057c20 */ /* 0x000fe20008410000 */
[----:B------:R-:W-:Y:S01]  /*d160*/  FMUL.FTZ R7, R53, UR5 ;  /* 0x0000000535077c20 */ /* 0x000fe20008410000 */
[----:B-1----:R-:W-:Y:S02]  /*d170*/  FMUL.FTZ R8, R52, UR5 ;  /* 0x0000000534087c20 */ /* 0x002fe40008410000 */
[----:B------:R1:W-:Y:S01]  /*d180*/  MUFU.TANH R52, R4 ;  /* 0x0000000400347308 */ /* 0x0003e20000002400 */
[----:B------:R-:W-:Y:S01]  /*d190*/  FMUL.FTZ R87, R35, UR5 ;  /* 0x0000000523577c20 */ /* 0x000fe20008410000 */
[----:B------:R-:W-:Y:S01]  /*d1a0*/  FMUL.FTZ R35, R22, UR5 ;  /* 0x0000000516237c20 */ /* 0x000fe20008410000 */
[----:B------:R-:W-:Y:S01]  /*d1b0*/  HMMA.16816.F32 R12, R16, R186, R228 ;  /* 0x000000ba100c723c */ /* 0x000fe200000018e4 */
[----:B------:R-:W-:Y:S01]  /*d1c0*/  FMUL.FTZ R70, R32, UR5 ;  /* 0x0000000520467c20 */ /* 0x000fe20008410000 */
[----:B------:R-:W-:Y:S01]  /*d1d0*/  FMUL.FTZ R6, R55, UR5 ;  /* 0x0000000537067c20 */ /* 0x000fe20008410000 */
[----:B------:R-:W-:-:S02]  /*d1e0*/  FMUL.FTZ R90, R30, UR5 ;  /* 0x000000051e5a7c20 */ /* 0x000fc40008410000 */
[----:B------:R2:W-:Y:S01]  /*d1f0*/  MUFU.TANH R22, R5 ;  /* 0x0000000500167308 */ /* 0x0005e20000002400 */
[----:B-1----:R-:W-:-:S07]  /*d200*/  FMUL.FTZ R4, R248, UR5 ;  /* 0x00000005f8047c20 */ /* 0x002fce0008410000 */
[----:B------:R1:W-:Y:S01]  /*d210*/  MUFU.TANH R48, R4 ;  /* 0x0000000400307308 */ /* 0x0003e20000002400 */
[----:B------:R-:W-:Y:S01]  /*d220*/  FMUL.FTZ R55, R23, UR5 ;  /* 0x0000000517377c20 */ /* 0x000fe20008410000 */
[----:B--2---:R-:W-:Y:S01]  /*d230*/  IMAD.IADD R5, R43, 0x1, -R3 ;  /* 0x000000012b057824 */ /* 0x004fe200078e0a03 */
[----:B------:R-:W-:Y:S05]  /*d240*/  HMMA.16816.F32 R16, R16, R194, R232 ;  /* 0x000000c21010723c */ /* 0x000fea00000018e8 */
[----:B------:R2:W-:Y:S01]  /*d250*/  MUFU.TANH R30, R7 ;  /* 0x00000007001e7308 */ /* 0x0005e20000002400 */
[----:B-1----:R-:W-:-:S07]  /*d260*/  FMUL.FTZ R4, R249, UR5 ;  /* 0x00000005f9047c20 */ /* 0x002fce0008410000 */
[----:B------:R1:W-:Y:S01]  /*d270*/  MUFU.TANH R32, R4 ;  /* 0x0000000400207308 */ /* 0x0003e20000002400 */
[----:B--2---:R-:W-:-:S07]  /*d280*/  IMAD.IADD R7, R118, 0x1, -R3 ;  /* 0x0000000176077824 */ /* 0x004fce00078e0a03 */
[----:B------:R2:W-:Y:S01]  /*d290*/  MUFU.TANH R23, R6 ;  /* 0x0000000600177308 */ /* 0x0005e20000002400 */
[----:B-1----:R-:W-:Y:S02]  /*d2a0*/  IMAD.IADD R4, R43, 0x1, -R110 ;  /* 0x000000012b047824 */ /* 0x002fe400078e0a6e */
[----:B------:R-:W-:Y:S01]  /*d2b0*/  FMUL.FTZ R11, R241, UR5 ;  /* 0x00000005f10b7c20 */ /* 0x000fe20008410000 */
[----:B--2---:R-:W-:Y:S02]  /*d2c0*/  IABS R6, R5 ;  /* 0x0000000500067213 */ /* 0x004fe40000000000 */
[----:B------:R-:W-:Y:S02]  /*d2d0*/  IABS R5, R4 ;  /* 0x0000000400057213 */ /* 0x000fe40000000000 */
[----:B------:R-:W-:Y:S01]  /*d2e0*/  IABS R4, R7 ;  /* 0x0000000700047213 */ /* 0x000fe20000000000 */
[----:B------:R-:W-:Y:S01]  /*d2f0*/  IMAD.MOV.U32 R198, RZ, RZ, R97 ;  /* 0x000000ffffc67224 */ /* 0x000fe200078e0061 */
[----:B------:R-:W-:-:S02]  /*d300*/  I2FP.F32.S32 R6, R6 ;  /* 0x0000000600067245 */ /* 0x000fc40000201400 */
[----:B------:R-:W-:Y:S01]  /*d310*/  I2FP.F32.S32 R4, R4 ;  /* 0x0000000400047245 */ /* 0x000fe20000201400 */
[----:B------:R-:W-:Y:S01]  /*d320*/  IMAD.MOV.U32 R97, RZ, RZ, R114 ;  /* 0x000000ffff617224 */ /* 0x000fe200078e0072 */
[----:B------:R1:W-:Y:S01]  /*d330*/  MUFU.TANH R59, R11 ;  /* 0x0000000b003b7308 */ /* 0x0003e20000002400 */
[----:B------:R-:W-:Y:S01]  /*d340*/  FMUL.FTZ R9, R69, UR5 ;  /* 0x0000000545097c20 */ /* 0x000fe20008410000 */
[----:B------:R-:W-:Y:S01]  /*d350*/  FMUL.FTZ R99, R31, UR5 ;  /* 0x000000051f637c20 */ /* 0x000fe20008410000 */
[----:B------:R-:W-:Y:S01]  /*d360*/  FMUL.FTZ R7, R244, UR5 ;  /* 0x00000005f4077c20 */ /* 0x000fe20008410000 */
[----:B------:R-:W-:Y:S02]  /*d370*/  VIADD R114, R213, 0x48 ;  /* 0x00000048d5727836 */ /* 0x000fe40000000000 */
[----:B------:R-:W-:Y:S01]  /*d380*/  FFMA.FTZ R189, R4, -UR6, R74 ;  /* 0x8000000604bd7c23 */ /* 0x000fe2000801004a */
[----:B------:R-:W-:Y:S01]  /*d390*/  IMAD.IADD R4, R118, 0x1, -R110 ;  /* 0x0000000176047824 */ /* 0x000fe200078e0a6e */
[----:B------:R2:W-:Y:S01]  /*d3a0*/  MUFU.TANH R31, R8 ;  /* 0x00000008001f7308 */ /* 0x0005e20000002400 */
[----:B------:R-:W-:Y:S01]  /*d3b0*/  FMUL.FTZ R116, R13, UR5 ;  /* 0x000000050d747c20 */ /* 0x000fe20008410000 */
[----:B------:R-:W-:Y:S01]  /*d3c0*/  IMAD.IADD R3, R114, 0x1, -R3 ;  /* 0x0000000172037824 */ /* 0x000fe200078e0a03 */
[----:B------:R-:W-:Y:S01]  /*d3d0*/  I2FP.F32.S32 R5, R5 ;  /* 0x0000000500057245 */ /* 0x000fe20000201400 */
[----:B------:R-:W-:-:S02]  /*d3e0*/  IMAD.MOV.U32 R233, RZ, RZ, R113 ;  /* 0x000000ffffe97224 */ /* 0x000fc400078e0071 */
[----:B-1----:R-:W-:Y:S02]  /*d3f0*/  FMUL.FTZ R11, R67, UR5 ;  /* 0x00000005430b7c20 */ /* 0x002fe40008410000 */
[----:B------:R1:W-:Y:S01]  /*d400*/  MUFU.TANH R69, R9 ;  /* 0x0000000900457308 */ /* 0x0003e20000002400 */
[----:B------:R-:W-:Y:S01]  /*d410*/  IABS R4, R4 ;  /* 0x0000000400047213 */ /* 0x000fe20000000000 */
[----:B--2---:R-:W-:Y:S01]  /*d420*/  FMUL.FTZ R8, R173, UR5 ;  /* 0x00000005ad087c20 */ /* 0x004fe20008410000 */
[----:B------:R-:W-:-:S05]  /*d430*/  FFMA.FTZ R173, R6, -UR6, R78 ;  /* 0x8000000606ad7c23 */ /* 0x000fca000801004e */
[----:B------:R2:W-:Y:S01]  /*d440*/  MUFU.TANH R13, R7 ;  /* 0x00000007000d7308 */ /* 0x0005e20000002400 */
[----:B------:R-:W-:Y:S02]  /*d450*/  IMAD.IADD R6, R118, 0x1, -R108 ;  /* 0x0000000176067824 */ /* 0x000fe400078e0a6c */
[----:B------:R-:W-:Y:S01]  /*d460*/  FMUL.FTZ R113, R12, UR5 ;  /* 0x000000050c717c20 */ /* 0x000fe20008410000 */
[----:B------:R-:W-:Y:S01]  /*d470*/  FMUL.FTZ R88, R19, UR5 ;  /* 0x0000000513587c20 */ /* 0x000fe20008410000 */
[----:B------:R-:W-:Y:S01]  /*d480*/  IABS R3, R3 ;  /* 0x0000000300037213 */ /* 0x000fe20000000000 */
[----:B-1----:R-:W-:Y:S02]  /*d490*/  FMUL.FTZ R9, R66, UR5 ;  /* 0x0000000542097c20 */ /* 0x002fe40008410000 */
[----:B------:R-:W1:Y:S01]  /*d4a0*/  MUFU.TANH R11, R11 ;  /* 0x0000000b000b7308 */ /* 0x000e620000002400 */
[----:B------:R-:W-:Y:S01]  /*d4b0*/  IABS R6, R6 ;  /* 0x0000000600067213 */ /* 0x000fe20000000000 */
[----:B------:R-:W-:-:S02]  /*d4c0*/  IMAD.MOV.U32 R176, RZ, RZ, R169 ;  /* 0x000000ffffb07224 */ /* 0x000fc400078e00a9 */
[----:B--2---:R-:W-:-:S04]  /*d4d0*/  IMAD.IADD R7, R43, 0x1, -R106 ;  /* 0x000000012b077824 */ /* 0x004fc800078e0a6a */
[----:B------:R2:W-:Y:S01]  /*d4e0*/  MUFU.TANH R19, R8 ;  /* 0x0000000800137308 */ /* 0x0005e20000002400 */
[----:B------:R-:W-:Y:S01]  /*d4f0*/  FFMA.FTZ R169, R5, -UR6, R76 ;  /* 0x8000000605a97c23 */ /* 0x000fe2000801004c */
[----:B------:R-:W-:-:S06]  /*d500*/  IMAD.IADD R5, R43, 0x1, -R108 ;  /* 0x000000012b057824 */ /* 0x000fcc00078e0a6c */
[----:B------:R3:W4:Y:S01]  /*d510*/  MUFU.TANH R12, R9 ;  /* 0x00000009000c7308 */ /* 0x0007220000002400 */
[----:B------:R-:W-:Y:S02]  /*d520*/  IABS R5, R5 ;  /* 0x0000000500057213 */ /* 0x000fe40000000000 */
[----:B--2---:R-:W-:Y:S01]  /*d530*/  IABS R8, R7 ;  /* 0x0000000700087213 */ /* 0x004fe20000000000 */
[----:B------:R-:W-:Y:S01]  /*d540*/  IMAD.MOV.U32 R7, RZ, RZ, R4 ;  /* 0x000000ffff077224 */ /* 0x000fe200078e0004 */
[----:B------:R-:W-:Y:S01]  /*d550*/  I2FP.F32.S32 R4, R3 ;  /* 0x0000000300047245 */ /* 0x000fe20000201400 */
[----:B------:R-:W-:Y:S02]  /*d560*/  IMAD.MOV.U32 R3, RZ, RZ, R6 ;  /* 0x000000ffff037224 */ /* 0x000fe400078e0006 */
[----:B------:R-:W-:Y:S02]  /*d570*/  IMAD.MOV.U32 R6, RZ, RZ, R8 ;  /* 0x000000ffff067224 */ /* 0x000fe400078e0008 */
[----:B------:R-:W-:Y:S01]  /*d580*/  FFMA.FTZ R190, R4, -UR6, R75 ;  /* 0x8000000604be7c23 */ /* 0x000fe2000801004b */
[----:B------:R-:W-:-:S02]  /*d590*/  I2FP.F32.S32 R5, R5 ;  /* 0x0000000500057245 */ /* 0x000fc40000201400 */
[----:B------:R-:W-:Y:S02]  /*d5a0*/  I2FP.F32.S32 R4, R6 ;  /* 0x0000000600047245 */ /* 0x000fe40000201400 */
[----:B------:R-:W-:Y:S01]  /*d5b0*/  I2FP.F32.S32 R3, R3 ;  /* 0x0000000300037245 */ /* 0x000fe20000201400 */
[----:B------:R-:W-:Y:S01]  /*d5c0*/  FMUL.FTZ R6, R245, UR5 ;  /* 0x00000005f5067c20 */ /* 0x000fe20008410000 */
[----:B------:R-:W-:Y:S01]  /*d5d0*/  I2FP.F32.S32 R7, R7 ;  /* 0x0000000700077245 */ /* 0x000fe20000201400 */
[----:B-1----:R-:W-:Y:S01]  /*d5e0*/  FFMA.FTZ R186, R4, -UR6, R11 ;  /* 0x8000000604ba7c23 */ /* 0x002fe2000801000b */
[C---:B------:R-:W-:Y:S02]  /*d5f0*/  IMAD.IADD R4, R118.reuse, 0x1, -R106 ;  /* 0x0000000176047824 */ /* 0x040fe400078e0a6a */
[----:B---3--:R-:W-:Y:S01]  /*d600*/  FMUL.FTZ R9, R97, UR5 ;  /* 0x0000000561097c20 */ /* 0x008fe20008410000 */
[----:B----4-:R-:W-:Y:S01]  /*d610*/  FFMA.FTZ R135, R5, -UR6, R12 ;  /* 0x8000000605877c23 */ /* 0x010fe2000801000c */
[----:B------:R-:W-:Y:S01]  /*d620*/  FFMA.FTZ R187, R3, -UR6, R13 ;  /* 0x8000000603bb7c23 */ /* 0x000fe2000801000d */
[--C-:B------:R-:W-:Y:S01]  /*d630*/  IMAD.IADD R5, R43, 0x1, -R103.reuse ;  /* 0x000000012b057824 */ /* 0x100fe200078e0a67 */
[----:B------:R1:W2:Y:S01]  /*d640*/  MUFU.TANH R11, R6 ;  /* 0x00000006000b7308 */ /* 0x0002a20000002400 */
[----:B------:R-:W-:-:S02]  /*d650*/  IMAD.IADD R3, R118, 0x1, -R103 ;  /* 0x0000000176037824 */ /* 0x000fc400078e0a67 */
[----:B------:R-:W-:Y:S01]  /*d660*/  FFMA.FTZ R188, R7, -UR6, R77 ;  /* 0x8000000607bc7c23 */ /* 0x000fe2000801004d */
[----:B------:R-:W-:Y:S02]  /*d670*/  IMAD.MOV.U32 R200, RZ, RZ, R125 ;  /* 0x000000ffffc87224 */ /* 0x000fe400078e007d */
[----:B------:R-:W-:Y:S01]  /*d680*/  FMUL.FTZ R125, R16, UR5 ;  /* 0x00000005107d7c20 */ /* 0x000fe20008410000 */
[----:B------:R-:W-:Y:S01]  /*d690*/  IABS R7, R4 ;  /* 0x0000000400077213 */ /* 0x000fe20000000000 */
[----:B------:R3:W-:Y:S01]  /*d6a0*/  MUFU.TANH R16, R9 ;  /* 0x0000000900107308 */ /* 0x0007e20000002400 */
[----:B------:R-:W-:Y:S02]  /*d6b0*/  IABS R8, R5 ;  /* 0x0000000500087213 */ /* 0x000fe40000000000 */
[----:B------:R-:W-:Y:S01]  /*d6c0*/  IABS R4, R3 ;  /* 0x0000000300047213 */ /* 0x000fe20000000000 */
[----:B-1----:R-:W-:-:S05]  /*d6d0*/  IMAD.IADD R6, R43, 0x1, -R107 ;  /* 0x000000012b067824 */ /* 0x002fca00078e0a6b */
[----:B------:R-:W-:Y:S01]  /*d6e0*/  IABS R5, R6 ;  /* 0x0000000600057213 */ /* 0x000fe20000000000 */
[----:B---3--:R-:W-:Y:S02]  /*d6f0*/  IMAD.IADD R9, R118, 0x1, -R107 ;  /* 0x0000000176097824 */ /* 0x008fe400078e0a6b */
[----:B------:R-:W-:Y:S02]  /*d700*/  IMAD.MOV.U32 R6, RZ, RZ, R7 ;  /* 0x000000ffff067224 */ /* 0x000fe400078e0007 */
[----:B------:R-:W-:Y:S01]  /*d710*/  IMAD.MOV.U32 R7, RZ, RZ, R4 ;  /* 0x000000ffff077224 */ /* 0x000fe200078e0004 */
[----:B------:R-:W-:Y:S01]  /*d720*/  IABS R3, R9 ;  /* 0x0000000900037213 */ /* 0x000fe20000000000 */
[----:B------:R-:W-:Y:S02]  /*d730*/  IMAD.MOV.U32 R9, RZ, RZ, R8 ;  /* 0x000000ffff097224 */ /* 0x000fe400078e0008 */
[----:B------:R-:W-:Y:S01]  /*d740*/  IMAD.MOV.U32 R8, RZ, RZ, R5 ;  /* 0x000000ffff087224 */ /* 0x000fe200078e0005 */
[----:B------:R-:W-:-:S02]  /*d750*/  I2FP.F32.S32 R4, R6 ;  /* 0x0000000600047245 */ /* 0x000fc40000201400 */
[----:B------:R-:W-:Y:S01]  /*d760*/  I2FP.F32.S32 R3, R3 ;  /* 0x0000000300037245 */ /* 0x000fe20000201400 */
[----:B------:R-:W-:Y:S01]  /*d770*/  IMAD.MOV.U32 R236, RZ, RZ, R80 ;  /* 0x000000ffffec7224 */ /* 0x000fe200078e0050 */
[----:B------:R-:W-:Y:S02]  /*d780*/  I2FP.F32.S32 R5, R9 ;  /* 0x0000000900057245 */ /* 0x000fe40000201400 */
[----:B------:R-:W-:Y:S01]  /*d790*/  I2FP.F32.S32 R6, R7 ;  /* 0x0000000700067245 */ /* 0x000fe20000201400 */
[----:B------:R-:W-:Y:S01]  /*d7a0*/  VIADD R80, R2, 0xffffff20 ;  /* 0xffffff2002507836 */ /* 0x000fe20000000000 */
[----:B------:R-:W-:Y:S01]  /*d7b0*/  I2FP.F32.S32 R7, R8 ;  /* 0x0000000800077245 */ /* 0x000fe20000201400 */
[----:B--2---:R-:W-:Y:S01]  /*d7c0*/  FFMA.FTZ R185, R4, -UR6, R11 ;  /* 0x8000000604b97c23 */ /* 0x004fe2000801000b */
[----:B------:R-:W-:Y:S02]  /*d7d0*/  IMAD.MOV.U32 R97, RZ, RZ, R95 ;  /* 0x000000ffff617224 */ /* 0x000fe400078e005f */
[----:B------:R-:W-:Y:S01]  /*d7e0*/  FFMA.FTZ R183, R3, -UR6, R59 ;  /* 0x8000000603b77c23 */ /* 0x000fe2000801003b */
[----:B------:R-:W-:-:S02]  /*d7f0*/  IMAD.IADD R4, R213, 0x1, -R172 ;  /* 0x00000001d5047824 */ /* 0x000fc400078e0aac */
[----:B------:R-:W-:Y:S01]  /*d800*/  FMUL.FTZ R133, R29, UR5 ;  /* 0x000000051d857c20 */ /* 0x000fe20008410000 */
[----:B------:R-:W-:Y:S02]  /*d810*/  IMAD.MOV.U32 R95, RZ, RZ, R130 ;  /* 0x000000ffff5f7224 */ /* 0x000fe400078e0082 */
[----:B------:R-:W-:Y:S01]  /*d820*/  FFMA.FTZ R132, R5, -UR6, R72 ;  /* 0x8000000605847c23 */ /* 0x000fe20008010048 */
[----:B------:R-:W-:Y:S02]  /*d830*/  IMAD.IADD R3, R213, 0x1, -R175 ;  /* 0x00000001d5037824 */ /* 0x000fe400078e0aaf */
[----:B------:R-:W-:Y:S01]  /*d840*/  FMUL.FTZ R29, R57, UR5 ;  /* 0x00000005391d7c20 */ /* 0x000fe20008410000 */
[----:B------:R-:W-:Y:S01]  /*d850*/  FFMA.FTZ R130, R7, -UR6, R65 ;  /* 0x8000000607827c23 */ /* 0x000fe20008010041 */
[----:B------:R-:W-:Y:S02]  /*d860*/  IMAD.IADD R5, R213, 0x1, -R80 ;  /* 0x00000001d5057824 */ /* 0x000fe400078e0a50 */
[----:B------:R-:W-:Y:S01]  /*d870*/  FFMA.FTZ R184, R6, -UR6, R64 ;  /* 0x8000000606b87c23 */ /* 0x000fe20008010040 */
[----:B------:R-:W-:Y:S01]  /*d880*/  IMAD.IADD R7, R43, 0x1, -R80 ;  /* 0x000000012b077824 */ /* 0x000fe200078e0a50 */
[----:B------:R-:W-:Y:S01]  /*d890*/  IABS R6, R4 ;  /* 0x0000000400067213 */ /* 0x000fe20000000000 */
[----:B------:R-:W-:-:S02]  /*d8a0*/  IMAD.MOV.U32 R191, RZ, RZ, R127 ;  /* 0x000000ffffbf7224 */ /* 0x000fc400078e007f */
[----:B------:R-:W-:Y:S01]  /*d8b0*/  FMUL.FTZ R127, R28, UR5 ;  /* 0x000000051c7f7c20 */ /* 0x000fe20008410000 */
[----:B------:R-:W1:Y:S01]  /*d8c0*/  MUFU.TANH R8, R29 ;  /* 0x0000001d00087308 */ /* 0x000e620000002400 */
[----:B------:R-:W-:Y:S01]  /*d8d0*/  IABS R4, R3 ;  /* 0x0000000300047213 */ /* 0x000fe20000000000 */
[----:B------:R-:W-:Y:S01]  /*d8e0*/  FMUL.FTZ R28, R56, UR5 ;  /* 0x00000005381c7c20 */ /* 0x000fe20008410000 */
[----:B------:R-:W-:Y:S02]  /*d8f0*/  IABS R3, R5 ;  /* 0x0000000500037213 */ /* 0x000fe40000000000 */
[----:B------:R-:W-:Y:S01]  /*d900*/  IABS R5, R7 ;  /* 0x0000000700057213 */ /* 0x000fe20000000000 */
[----:B------:R-:W-:Y:S02]  /*d910*/  IMAD.MOV.U32 R7, RZ, RZ, R6 ;  /* 0x000000ffff077224 */ /* 0x000fe400078e0006 */
[----:B------:R-:W2:Y:S01]  /*d920*/  MUFU.TANH R9, R28 ;  /* 0x0000001c00097308 */ /* 0x000ea20000002400 */
[----:B------:R-:W-:-:S02]  /*d930*/  IMAD.MOV.U32 R6, RZ, RZ, R4 ;  /* 0x000000ffff067224 */ /* 0x000fc400078e0004 */
[----:B------:R-:W-:Y:S02]  /*d940*/  IMAD.MOV.U32 R4, RZ, RZ, R3 ;  /* 0x000000ffff047224 */ /* 0x000fe400078e0003 */
[----:B------:R-:W-:Y:S02]  /*d950*/  IMAD.MOV.U32 R3, RZ, RZ, R5 ;  /* 0x000000ffff037224 */ /* 0x000fe400078e0005 */
[----:B------:R-:W-:Y:S01]  /*d960*/  FMUL.FTZ R5, R95, UR5 ;  /* 0x000000055f057c20 */ /* 0x000fe20008410000 */
[----:B------:R-:W-:Y:S02]  /*d970*/  I2FP.F32.S32 R6, R6 ;  /* 0x0000000600067245 */ /* 0x000fe40000201400 */
[----:B------:R-:W-:Y:S02]  /*d980*/  I2FP.F32.S32 R4, R4 ;  /* 0x0000000400047245 */ /* 0x000fe40000201400 */
[----:B------:R-:W-:Y:S01]  /*d990*/  I2FP.F32.S32 R3, R3 ;  /* 0x0000000300037245 */ /* 0x000fe20000201400 */
[----:B------:R-:W-:-:S02]  /*d9a0*/  IMAD.MOV.U32 R98, RZ, RZ, R85 ;  /* 0x000000ffff627224 */ /* 0x000fc400078e0055 */
[----:B------:R-:W-:Y:S01]  /*d9b0*/  FMUL.FTZ R85, R18, UR5 ;  /* 0x0000000512557c20 */ /* 0x000fe20008410000 */
[----:B------:R-:W-:Y:S01]  /*d9c0*/  VIADD R78, R2, 0xffffff21 ;  /* 0xffffff21024e7836 */ /* 0x000fe20000000000 */
[----:B------:R3:W-:Y:S01]  /*d9d0*/  MUFU.TANH R18, R5 ;  /* 0x0000000500127308 */ /* 0x0007e20000002400 */
[----:B------:R-:W-:Y:S02]  /*d9e0*/  IMAD.MOV.U32 R199, RZ, RZ, R81 ;  /* 0x000000ffffc77224 */ /* 0x000fe400078e0051 */
[----:B------:R-:W-:Y:S02]  /*d9f0*/  IMAD.MOV.U32 R81, RZ, RZ, R126 ;  /* 0x000000ffff517224 */ /* 0x000fe400078e007e */
[----:B------:R-:W-:Y:S01]  /*da00*/  FFMA.FTZ R126, R3, -UR6, R58 ;  /* 0x80000006037e7c23 */ /* 0x000fe2000801003a */
[----:B------:R-:W-:Y:S02]  /*da10*/  IMAD.MOV.U32 R179, RZ, RZ, R92 ;  /* 0x000000ffffb37224 */ /* 0x000fe400078e005c */
[----:B------:R-:W-:Y:S01]  /*da20*/  FFMA.FTZ R92, R4, -UR6, R68 ;  /* 0x80000006045c7c23 */ /* 0x000fe20008010044 */
[----:B------:R-:W-:Y:S01]  /*da30*/  I2FP.F32.S32 R7, R7 ;  /* 0x0000000700077245 */ /* 0x000fe20000201400 */
[----:B-1----:R-:W-:Y:S01]  /*da40*/  FFMA.FTZ R95, R6, -UR6, R8 ;  /* 0x80000006065f7c23 */ /* 0x002fe20008010008 */
[----:B------:R-:W-:-:S02]  /*da50*/  IMAD.IADD R3, R118, 0x1, -R80 ;  /* 0x0000000176037824 */ /* 0x000fc400078e0a50 */
[--C-:B------:R-:W-:Y:S02]  /*da60*/  IMAD.IADD R4, R213, 0x1, -R78.reuse ;  /* 0x00000001d5047824 */ /* 0x100fe400078e0a4e */
[----:B------:R-:W-:Y:S01]  /*da70*/  FMUL.FTZ R66, R15, UR5 ;  /* 0x000000050f427c20 */ /* 0x000fe20008410000 */
[----:B------:R-:W-:Y:S02]  /*da80*/  IMAD.IADD R6, R43, 0x1, -R78 ;  /* 0x000000012b067824 */ /* 0x000fe400078e0a4e */
[----:B------:R-:W-:Y:S01]  /*da90*/  FMUL.FTZ R24, R24, UR5 ;  /* 0x0000000518187c20 */ /* 0x000fe20008410000 */
[----:B---3--:R-:W-:Y:S01]  /*daa0*/  FMUL.FTZ R5, R79, UR5 ;  /* 0x000000054f057c20 */ /* 0x008fe20008410000 */
[----:B------:R-:W-:Y:S01]  /*dab0*/  VIADD R79, R2, 0xffffff28 ;  /* 0xffffff28024f7836 */ /* 0x000fe20000000000 */
[----:B------:R-:W-:Y:S01]  /*dac0*/  IABS R3, R3 ;  /* 0x0000000300037213 */ /* 0x000fe20000000000 */
[----:B------:R-:W-:Y:S01]  /*dad0*/  IMAD.MOV.U32 R178, RZ, RZ, R98 ;  /* 0x000000ffffb27224 */ /* 0x000fe200078e0062 */
[----:B------:R1:W-:Y:S01]  /*dae0*/  MUFU.TANH R15, R5 ;  /* 0x00000005000f7308 */ /* 0x0003e20000002400 */
[----:B--2---:R-:W-:Y:S01]  /*daf0*/  FFMA.FTZ R98, R7, -UR6, R9 ;  /* 0x8000000607627c23 */ /* 0x004fe20008010009 */
[----:B------:R-:W-:Y:S01]  /*db00*/  IMAD.IADD R8, R213, 0x1, -R79 ;  /* 0x00000001d5087824 */ /* 0x000fe200078e0a4f */
[----:B------:R-:W-:-:S02]  /*db10*/  IABS R4, R4 ;  /* 0x0000000400047213 */ /* 0x000fc40000000000 */
[----:B------:R-:W-:-:S03]  /*db20*/  IABS R7, R6 ;  /* 0x0000000600077213 */ /* 0x000fc60000000000 */
[----:B------:R-:W2:Y:S01]  /*db30*/  MUFU.TANH R11, R24 ;  /* 0x00000018000b7308 */ /* 0x000ea20000002400 */
[----:B------:R-:W-:Y:S02]  /*db40*/  I2FP.F32.S32 R3, R3 ;  /* 0x0000000300037245 */ /* 0x000fe40000201400 */
[----:B------:R-:W-:Y:S01]  /*db50*/  IABS R8, R8 ;  /* 0x0000000800087213 */ /* 0x000fe20000000000 */
[----:B-1----:R-:W-:-:S05]  /*db60*/  IMAD.IADD R5, R118, 0x1, -R78 ;  /* 0x0000000176057824 */ /* 0x002fca00078e0a4e */
[----:B------:R-:W-:Y:S01]  /*db70*/  IABS R6, R5 ;  /* 0x0000000500067213 */ /* 0x000fe20000000000 */
[----:B------:R-:W-:Y:S02]  /*db80*/  IMAD.MOV.U32 R5, RZ, RZ, R4 ;  /* 0x000000ffff057224 */ /* 0x000fe400078e0004 */
[----:B------:R-:W-:Y:S02]  /*db90*/  IMAD.MOV.U32 R4, RZ, RZ, R7 ;  /* 0x000000ffff047224 */ /* 0x000fe400078e0007 */
[----:B------:R-:W-:Y:S01]  /*dba0*/  FFMA.FTZ R181, R3, -UR6, R48 ;  /* 0x8000000603b57c23 */ /* 0x000fe20008010030 */
[----:B------:R-:W-:Y:S01]  /*dbb0*/  IMAD.MOV.U32 R3, RZ, RZ, R8 ;  /* 0x000000ffff037224 */ /* 0x000fe200078e0008 */
[----:B------:R-:W-:Y:S02]  /*dbc0*/  I2FP.F32.S32 R7, R5 ;  /* 0x0000000500077245 */ /* 0x000fe40000201400 */
[----:B------:R-:W-:Y:S02]  /*dbd0*/  I2FP.F32.S32 R5, R4 ;  /* 0x0000000400057245 */ /* 0x000fe40000201400 */
[----:B------:R-:W-:Y:S01]  /*dbe0*/  I2FP.F32.S32 R4, R6 ;  /* 0x0000000600047245 */ /* 0x000fe20000201400 */
[----:B------:R-:W-:Y:S01]  /*dbf0*/  IMAD.MOV.U32 R192, RZ, RZ, R84 ;  /* 0x000000ffffc07224 */ /* 0x000fe200078e0054 */
[----:B------:R-:W-:Y:S01]  /*dc00*/  I2FP.F32.S32 R3, R3 ;  /* 0x0000000300037245 */ /* 0x000fe20000201400 */
[----:B------:R-:W-:-:S02]  /*dc10*/  VIADD R75, R2, 0xffffff29 ;  /* 0xffffff29024b7836 */ /* 0x000fc40000000000 */
[----:B------:R-:W-:Y:S01]  /*dc20*/  FMUL.FTZ R9, R178, UR5 ;  /* 0x00000005b2097c20 */ /* 0x000fe20008410000 */
[----:B------:R-:W-:Y:S02]  /*dc30*/  IMAD.MOV.U32 R84, RZ, RZ, R131 ;  /* 0x000000ffff547224 */ /* 0x000fe400078e0083 */
[----:B------:R-:W-:Y:S01]  /*dc40*/  FFMA.FTZ R180, R4, -UR6, R32 ;  /* 0x8000000604b47c23 */ /* 0x000fe20008010020 */
[----:B------:R-:W-:Y:S02]  /*dc50*/  IMAD.MOV.U32 R237, RZ, RZ, R123 ;  /* 0x000000ffffed7224 */ /* 0x000fe400078e007b */
[----:B------:R-:W-:Y:S01]  /*dc60*/  FFMA.FTZ R123, R5, -UR6, R52 ;  /* 0x80000006057b7c23 */ /* 0x000fe20008010034 */
[----:B------:R-:W-:Y:S02]  /*dc70*/  IMAD.MOV.U32 R178, RZ, RZ, R81 ;  /* 0x000000ffffb27224 */ /* 0x000fe400078e0051 */
[----:B------:R-:W-:Y:S01]  /*dc80*/  FFMA.FTZ R81, R7, -UR6, R69 ;  /* 0x8000000607517c23 */ /* 0x000fe20008010045 */
[----:B------:R-:W-:-:S02]  /*dc90*/  IMAD.IADD R4, R43, 0x1, -R79 ;  /* 0x000000012b047824 */ /* 0x000fc400078e0a4f */
[----:B------:R-:W-:Y:S01]  /*dca0*/  FMUL.FTZ R27, R27, UR5 ;  /* 0x000000051b1b7c20 */ /* 0x000fe20008410000 */
[----:B------:R-:W-:Y:S02]  /*dcb0*/  IMAD.IADD R5, R213, 0x1, -R75 ;  /* 0x00000001d5057824 */ /* 0x000fe400078e0a4b */
[----:B------:R-:W-:Y:S02]  /*dcc0*/  IMAD.MOV.U32 R177, RZ, RZ, R84 ;  /* 0x000000ffffb17224 */ /* 0x000fe400078e0054 */
[----:B--2---:R-:W-:Y:S01]  /*dcd0*/  FFMA.FTZ R84, R3, -UR6, R11 ;  /* 0x8000000603547c23 */ /* 0x004fe2000801000b */
[----:B------:R-:W-:Y:S02]  /*dce0*/  IMAD.IADD R7, R43, 0x1, -R75 ;  /* 0x000000012b077824 */ /* 0x000fe400078e0a4b */
[----:B------:R-:W-:Y:S01]  /*dcf0*/  FMUL.FTZ R46, R49, UR5 ;  /* 0x00000005312e7c20 */ /* 0x000fe20008410000 */
[----:B------:R-:W-:Y:S02]  /*dd00*/  IMAD.IADD R3, R118, 0x1, -R79 ;  /* 0x0000000176037824 */ /* 0x000fe400078e0a4f */
[----:B------:R-:W-:Y:S01]  /*dd10*/  FMUL.FTZ R49, R60, UR5 ;  /* 0x000000053c317c20 */ /* 0x000fe20008410000 */
[----:B------:R-:W-:Y:S01]  /*dd20*/  FMUL.FTZ R25, R25, UR5 ;  /* 0x0000000519197c20 */ /* 0x000fe20008410000 */
[----:B------:R-:W-:-:S02]  /*dd30*/  IMAD.IADD R8, R118, 0x1, -R75 ;  /* 0x0000000176087824 */ /* 0x000fc400078e0a4b */
[----:B------:R-:W-:Y:S01]  /*dd40*/  FMUL.FTZ R60, R14, UR5 ;  /* 0x000000050e3c7c20 */ /* 0x000fe20008410000 */
[----:B------:R-:W-:Y:S01]  /*dd50*/  IABS R6, R4 ;  /* 0x0000000400067213 */ /* 0x000fe20000000000 */
[----:B------:R-:W1:Y:S01]  /*dd60*/  MUFU.TANH R11, R27 ;  /* 0x0000001b000b7308 */ /* 0x000e620000002400 */
[----:B------:R-:W-:Y:S01]  /*dd70*/  IABS R5, R5 ;  /* 0x0000000500057213 */ /* 0x000fe20000000000 */
[----:B------:R-:W-:Y:S01]  /*dd80*/  FMUL.FTZ R26, R26, UR5 ;  /* 0x000000051a1a7c20 */ /* 0x000fe20008410000 */
[----:B------:R-:W-:Y:S02]  /*dd90*/  IABS R4, R7 ;  /* 0x0000000700047213 */ /* 0x000fe40000000000 */
[----:B------:R-:W-:-:S03]  /*dda0*/  IABS R3, R3 ;  /* 0x0000000300037213 */ /* 0x000fc60000000000 */
[----:B------:R-:W2:Y:S01]  /*ddb0*/  MUFU.TANH R14, R9 ;  /* 0x00000009000e7308 */ /* 0x000ea20000002400 */
[----:B------:R-:W-:Y:S01]  /*ddc0*/  IABS R8, R8 ;  /* 0x0000000800087213 */ /* 0x000fe20000000000 */
[----:B------:R-:W-:Y:S02]  /*ddd0*/  IMAD.MOV.U32 R7, RZ, RZ, R5 ;  /* 0x000000ffff077224 */ /* 0x000fe400078e0005 */
[----:B------:R-:W-:-:S04]  /*dde0*/  IMAD.MOV.U32 R5, RZ, RZ, R4 ;  /* 0x000000ffff057224 */ /* 0x000fc800078e0004 */
[----:B------:R-:W3:Y:S01]  /*ddf0*/  MUFU.TANH R13, R25 ;  /* 0x00000019000d7308 */ /* 0x000ee20000002400 */
[----:B------:R-:W-:Y:S01]  /*de00*/  I2FP.F32.S32 R4, R3 ;  /* 0x0000000300047245 */ /* 0x000fe20000201400 */
[----:B------:R-:W-:-:S06]  /*de10*/  IMAD.MOV.U32 R3, RZ, RZ, R8 ;  /* 0x000000ffff037224 */ /* 0x000fcc00078e0008 */
[----:B------:R-:W4:Y:S01]  /*de20*/  MUFU.TANH R12, R26 ;  /* 0x0000001a000c7308 */ /* 0x000f220000002400 */
[----:B------:R-:W-:Y:S02]  /*de30*/  IMAD.MOV.U32 R206, RZ, RZ, R179 ;  /* 0x000000ffffce7224 */ /* 0x000fe400078e00b3 */
[----:B------:R-:W-:Y:S01]  /*de40*/  FFMA.FTZ R179, R4, -UR6, R15 ;  /* 0x8000000604b37c23 */ /* 0x000fe2000801000f */
[----:B------:R-:W-:Y:S01]  /*de50*/  I2FP.F32.S32 R4, R5 ;  /* 0x0000000500047245 */ /* 0x000fe20000201400 */
[----:B------:R-:W-:Y:S01]  /*de60*/  VIADD R69, R2, 0xffffff30 ;  /* 0xffffff3002457836 */ /* 0x000fe20000000000 */
[----:B------:R-:W-:Y:S01]  /*de70*/  I2FP.F32.S32 R3, R3 ;  /* 0x0000000300037245 */ /* 0x000fe20000201400 */
[----:B------:R-:W-:Y:S01]  /*de80*/  IMAD.MOV.U32 R227, RZ, RZ, R120 ;  /* 0x000000ffffe37224 */ /* 0x000fe200078e0078 */
[----:B------:R-:W-:Y:S01]  /*de90*/  I2FP.F32.S32 R7, R7 ;  /* 0x0000000700077245 */ /* 0x000fe20000201400 */
[----:B------:R-:W-:Y:S01]  /*dea0*/  IMAD.MOV.U32 R240, RZ, RZ, R178 ;  /* 0x000000fffff07224 */ /* 0x000fe200078e00b2 */
[----:B------:R-:W-:Y:S01]  /*deb0*/  I2FP.F32.S32 R6, R6 ;  /* 0x0000000600067245 */ /* 0x000fe20000201400 */
[----:B-1----:R-:W-:Y:S01]  /*dec0*/  FFMA.FTZ R120, R4, -UR6, R11 ;  /* 0x8000000604787c23 */ /* 0x002fe2000801000b */
[----:B------:R-:W-:-:S02]  /*ded0*/  VIADD R73, R2, 0xffffff31 ;  /* 0xffffff3102497836 */ /* 0x000fc40000000000 */
[----:B--2---:R-:W-:Y:S01]  /*dee0*/  FFMA.FTZ R178, R3, -UR6, R14 ;  /* 0x8000000603b27c23 */ /* 0x004fe2000801000e */
[----:B------:R-:W-:Y:S02]  /*def0*/  IMAD.IADD R4, R213, 0x1, -R69 ;  /* 0x00000001d5047824 */ /* 0x000fe400078e0a45 */
[----:B------:R-:W-:Y:S02]  /*df00*/  IMAD.MOV.U32 R193, RZ, RZ, R86 ;  /* 0x000000ffffc17224 */ /* 0x000fe400078e0056 */
[----:B---3--:R-:W-:Y:S01]  /*df10*/  FFMA.FTZ R86, R7, -UR6, R13 ;  /* 0x8000000607567c23 */ /* 0x008fe2000801000d */
[--C-:B------:R-:W-:Y:S02]  /*df20*/  IMAD.IADD R3, R43, 0x1, -R69.reuse ;  /* 0x000000012b037824 */ /* 0x100fe400078e0a45 */
[----:B------:R-:W-:Y:S02]  /*df30*/  IMAD.IADD R5, R118, 0x1, -R69 ;  /* 0x0000000176057824 */ /* 0x000fe400078e0a45 */
[----:B------:R-:W-:-:S02]  /*df40*/  IMAD.MOV.U32 R207, RZ, RZ, R122 ;  /* 0x000000ffffcf7224 */ /* 0x000fc400078e007a */
[----:B----4-:R-:W-:Y:S01]  /*df50*/  FFMA.FTZ R122, R6, -UR6, R12 ;  /* 0x80000006067a7c23 */ /* 0x010fe2000801000c */
[----:B------:R-:W-:Y:S01]  /*df60*/  IMAD.IADD R7, R213, 0x1, -R73 ;  /* 0x00000001d5077824 */ /* 0x000fe200078e0a49 */
[----:B------:R-:W-:Y:S02]  /*df70*/  IABS R6, R4 ;  /* 0x0000000400067213 */ /* 0x000fe40000000000 */
[----:B------:R-:W-:Y:S02]  /*df80*/  IABS R4, R3 ;  /* 0x0000000300047213 */ /* 0x000fe40000000000 */
[----:B------:R-:W-:Y:S02]  /*df90*/  IABS R3, R5 ;  /* 0x0000000500037213 */ /* 0x000fe40000000000 */
[----:B------:R-:W-:Y:S01]  /*dfa0*/  IABS R5, R7 ;  /* 0x0000000700057213 */ /* 0x000fe20000000000 */
[----:B------:R-:W-:Y:S02]  /*dfb0*/  IMAD.MOV.U32 R7, RZ, RZ, R6 ;  /* 0x000000ffff077224 */ /* 0x000fe400078e0006 */
[----:B------:R-:W-:-:S02]  /*dfc0*/  IMAD.MOV.U32 R6, RZ, RZ, R4 ;  /* 0x000000ffff067224 */ /* 0x000fc400078e0004 */
[----:B------:R-:W-:Y:S01]  /*dfd0*/  IMAD.MOV.U32 R4, RZ, RZ, R5 ;  /* 0x000000ffff047224 */ /* 0x000fe200078e0005 */
[----:B------:R-:W-:Y:S01]  /*dfe0*/  I2FP.F32.S32 R5, R3 ;  /* 0x0000000300057245 */ /* 0x000fe20000201400 */
[----:B------:R-:W-:Y:S01]  /*dff0*/  VIADD R67, R2, 0xffffff38 ;  /* 0xffffff3802437836 */ /* 0x000fe20000000000 */
[----:B------:R-:W-:Y:S02]  /*e000*/  I2FP.F32.S32 R7, R7 ;  /* 0x0000000700077245 */ /* 0x000fe40000201400 */
[----:B------:R-:W-:Y:S01]  /*e010*/  I2FP.F32.S32 R3, R4 ;  /* 0x0000000400037245 */ /* 0x000fe20000201400 */
[----:B------:R-:W-:Y:S01]  /*e020*/  FMUL.FTZ R9, R237, UR5 ;  /* 0x00000005ed097c20 */ /* 0x000fe20008410000 */
[----:B------:R-:W-:Y:S01]  /*e030*/  IMAD.MOV.U32 R134, RZ, RZ, R177 ;  /* 0x000000ffff867224 */ /* 0x000fe200078e00b1 */
[----:B------:R-:W-:Y:S01]  /*e040*/  I2FP.F32.S32 R6, R6 ;  /* 0x0000000600067245 */ /* 0x000fe20000201400 */
[----:B------:R-:W-:Y:S02]  /*e050*/  IMAD.MOV.U32 R237, RZ, RZ, R82 ;  /* 0x000000ffffed7224 */ /* 0x000fe400078e0052 */
[----:B------:R-:W-:Y:S01]  /*e060*/  FFMA.FTZ R177, R5, -UR6, R19 ;  /* 0x8000000605b17c23 */ /* 0x000fe20008010013 */
[----:B------:R-:W-:Y:S01]  /*e070*/  FFMA.FTZ R56, R3, -UR6, R30 ;  /* 0x8000000603387c23 */ /* 0x000fe2000801001e */
[----:B------:R-:W-:-:S02]  /*e080*/  IMAD.IADD R4, R43, 0x1, -R73 ;  /* 0x000000012b047824 */ /* 0x000fc400078e0a49 */
[----:B------:R-:W-:Y:S01]  /*e090*/  FFMA.FTZ R82, R7, -UR6, R31 ;  /* 0x8000000607527c23 */ /* 0x000fe2000801001f */
[----:B------:R-:W-:Y:S02]  /*e0a0*/  IMAD.IADD R3, R118, 0x1, -R73 ;  /* 0x0000000176037824 */ /* 0x000fe400078e0a49 */
[----:B------:R-:W-:Y:S01]  /*e0b0*/  FMUL.FTZ R131, R17, UR5 ;  /* 0x0000000511837c20 */ /* 0x000fe20008410000 */
[--C-:B------:R-:W-:Y:S02]  /*e0c0*/  IMAD.IADD R5, R213, 0x1, -R67.reuse ;  /* 0x00000001d5057824 */ /* 0x100fe400078e0a43 */
[----:B------:R-:W-:Y:S01]  /*e0d0*/  FMUL.FTZ R71, R34, UR5 ;  /* 0x0000000522477c20 */ /* 0x000fe20008410000 */
[----:B------:R-:W-:Y:S01]  /*e0e0*/  IMAD.IADD R7, R43, 0x1, -R67 ;  /* 0x000000012b077824 */ /* 0x000fe200078e0a43 */
[----:B------:R-:W-:Y:S01]  /*e0f0*/  MUFU.TANH R17, R9 ;  /* 0x0000000900117308 */ /* 0x000fe20000002400 */
[----:B------:R-:W-:Y:S01]  /*e100*/  FMUL.FTZ R8, R117, UR5 ;  /* 0x0000000575087c20 */ /* 0x000fe20008410000 */
[----:B------:R-:W-:Y:S01]  /*e110*/  FMUL.FTZ R34, R20, UR5 ;  /* 0x0000000514227c20 */ /* 0x000fe20008410000 */
[----:B------:R-:W-:Y:S01]  /*e120*/  FFMA.FTZ R117, R6, -UR6, R22 ;  /* 0x8000000606757c23 */ /* 0x000fe20008010016 */
[----:B------:R-:W-:-:S02]  /*e130*/  IABS R6, R4 ;  /* 0x0000000400067213 */ /* 0x000fc40000000000 */
[----:B------:R-:W-:Y:S02]  /*e140*/  IABS R3, R3 ;  /* 0x0000000300037213 */ /* 0x000fe40000000000 */
[----:B------:R-:W1:Y:S01]  /*e150*/  MUFU.TANH R9, R35 ;  /* 0x0000002300097308 */ /* 0x000e620000002400 */
[----:B------:R-:W-:Y:S02]  /*e160*/  IABS R4, R5 ;  /* 0x0000000500047213 */ /* 0x000fe40000000000 */
[----:B------:R-:W-:Y:S01]  /*e170*/  IABS R5, R7 ;  /* 0x0000000700057213 */ /* 0x000fe20000000000 */
[----:B------:R-:W-:-:S04]  /*e180*/  IMAD.MOV.U32 R7, RZ, RZ, R6 ;  /* 0x000000ffff077224 */ /* 0x000fc800078e0006 */
[----:B------:R-:W2:Y:S01]  /*e190*/  MUFU.TANH R11, R34 ;  /* 0x00000022000b7308 */ /* 0x000ea20000002400 */
[----:B------:R-:W-:Y:S02]  /*e1a0*/  IMAD.MOV.U32 R6, RZ, RZ, R3 ;  /* 0x000000ffff067224 */ /* 0x000fe400078e0003 */
[----:B------:R-:W-:Y:S02]  /*e1b0*/  IMAD.MOV.U32 R3, RZ, RZ, R5 ;  /* 0x000000ffff037224 */ /* 0x000fe400078e0005 */
[----:B------:R-:W-:-:S03]  /*e1c0*/  FMUL.FTZ R51, R51, UR5 ;  /* 0x0000000533337c20 */ /* 0x000fc60008410000 */
[----:B------:R-:W-:Y:S01]  /*e1d0*/  I2FP.F32.S32 R3, R3 ;  /* 0x0000000300037245 */ /* 0x000fe20000201400 */
[----:B------:R3:W4:Y:S01]  /*e1e0*/  MUFU.TANH R14, R8 ;  /* 0x00000008000e7308 */ /* 0x0007220000002400 */
[----:B------:R-:W-:Y:S01]  /*e1f0*/  IMAD.MOV.U32 R226, RZ, RZ, R97 ;  /* 0x000000ffffe27224 */ /* 0x000fe200078e0061 */
[----:B------:R-:W-:Y:S01]  /*e200*/  I2FP.F32.S32 R4, R4 ;  /* 0x0000000400047245 */ /* 0x000fe20000201400 */
[----:B------:R-:W-:Y:S02]  /*e210*/  VIADD R64, R2, 0xffffff39 ;  /* 0xffffff3902407836 */ /* 0x000fe40000000000 */
[----:B-1----:R-:W-:Y:S01]  /*e220*/  FFMA.FTZ R97, R3, -UR6, R9 ;  /* 0x8000000603617c23 */ /* 0x002fe20008010009 */
[----:B------:R-:W-:Y:S02]  /*e230*/  IMAD.IADD R3, R118, 0x1, -R67 ;  /* 0x0000000176037824 */ /* 0x000fe400078e0a43 */
[----:B------:R-:W-:Y:S01]  /*e240*/  FMUL.FTZ R54, R21, UR5 ;  /* 0x0000000515367c20 */ /* 0x000fe20008410000 */
[----:B------:R-:W-:Y:S01]  /*e250*/  I2FP.F32.S32 R7, R7 ;  /* 0x0000000700077245 */ /* 0x000fe20000201400 */
[----:B------:R2:W-:Y:S01]  /*e260*/  MUFU.TANH R20, R51 ;  /* 0x0000003300147308 */ /* 0x0005e20000002400 */
[----:B------:R-:W-:Y:S01]  /*e270*/  I2FP.F32.S32 R6, R6 ;  /* 0x0000000600067245 */ /* 0x000fe20000201400 */
[----:B------:R-:W-:-:S02]  /*e280*/  IMAD.IADD R5, R213, 0x1, -R64 ;  /* 0x00000001d5057824 */ /* 0x000fc400078e0a40 */
[----:B---3--:R-:W-:Y:S01]  /*e290*/  FMUL.FTZ R8, R227, UR5 ;  /* 0x00000005e3087c20 */ /* 0x008fe20008410000 */
[----:B------:R-:W-:-:S03]  /*e2a0*/  IABS R3, R3 ;  /* 0x0000000300037213 */ /* 0x000fc60000000000 */
[----:B------:R-:W-:Y:S01]  /*e2b0*/  MUFU.TANH R13, R8 ;  /* 0x00000008000d7308 */ /* 0x000fe20000002400 */
[----:B------:R-:W-:Y:S02]  /*e2c0*/  IMAD.MOV.U32 R241, RZ, RZ, R174 ;  /* 0x000000fffff17224 */ /* 0x000fe400078e00ae */
[----:B--2---:R-:W-:Y:S01]  /*e2d0*/  FFMA.FTZ R51, R4, -UR6, R11 ;  /* 0x8000000604337c23 */ /* 0x004fe2000801000b */
[----:B------:R-:W-:-:S04]  /*e2e0*/  IMAD.IADD R4, R43, 0x1, -R64 ;  /* 0x000000012b047824 */ /* 0x000fc800078e0a40 */
[----:B------:R-:W1:Y:S01]  /*e2f0*/  MUFU.TANH R8, R55 ;  /* 0x0000003700087308 */ /* 0x000e620000002400 */
[----:B------:R-:W-:Y:S02]  /*e300*/  IMAD.MOV.U32 R182, RZ, RZ, R93 ;  /* 0x000000ffffb67224 */ /* 0x000fe400078e005d */
[----:B------:R-:W-:Y:S01]  /*e310*/  FFMA.FTZ R93, R7, -UR6, R23 ;  /* 0x80000006075d7c23 */ /* 0x000fe20008010017 */
[----:B------:R-:W-:Y:S01]  /*e320*/  FFMA.FTZ R174, R6, -UR6, R16 ;  /* 0x8000000606ae7c23 */ /* 0x000fe20008010010 */
[----:B------:R-:W-:Y:S01]  /*e330*/  IMAD.IADD R7, R118, 0x1, -R64 ;  /* 0x0000000176077824 */ /* 0x000fe200078e0a40 */
[----:B------:R-:W-:Y:S02]  /*e340*/  IABS R6, R5 ;  /* 0x0000000500067213 */ /* 0x000fe40000000000 */
[----:B------:R-:W2:Y:S01]  /*e350*/  MUFU.TANH R12, R54 ;  /* 0x00000036000c7308 */ /* 0x000ea20000002400 */
[----:B------:R-:W-:Y:S01]  /*e360*/  IABS R5, R4 ;  /* 0x0000000400057213 */ /* 0x000fe20000000000 */
[----:B------:R-:W-:Y:S01]  /*e370*/  IMAD.MOV.U32 R4, RZ, RZ, R3 ;  /* 0x000000ffff047224 */ /* 0x000fe200078e0003 */
[----:B------:R-:W-:Y:S01]  /*e380*/  IABS R3, R7 ;  /* 0x0000000700037213 */ /* 0x000fe20000000000 */
[----:B------:R-:W-:-:S02]  /*e390*/  IMAD.MOV.U32 R109, RZ, RZ, R171 ;  /* 0x000000ffff6d7224 */ /* 0x000fc400078e00ab */
[----:B------:R-:W-:Y:S01]  /*e3a0*/  IMAD.MOV.U32 R171, RZ, RZ, R121 ;  /* 0x000000ffffab7224 */ /* 0x000fe200078e0079 */
[----:B------:R-:W-:Y:S02]  /*e3b0*/  I2FP.F32.S32 R7, R4 ;  /* 0x0000000400077245 */ /* 0x000fe40000201400 */
[----:B------:R-:W-:Y:S01]  /*e3c0*/  I2FP.F32.S32 R4, R5 ;  /* 0x0000000500047245 */ /* 0x000fe20000201400 */
[----:B------:R-:W-:Y:S01]  /*e3d0*/  VIADD R57, R2, 0xffffff40 ;  /* 0xffffff4002397836 */ /* 0x000fe20000000000 */
[----:B------:R-:W-:Y:S01]  /*e3e0*/  I2FP.F32.S32 R3, R3 ;  /* 0x0000000300037245 */ /* 0x000fe20000201400 */
[----:B------:R-:W-:Y:S01]  /*e3f0*/  FMUL.FTZ R5, R101, UR5 ;  /* 0x0000000565057c20 */ /* 0x000fe20008410000 */
[----:B------:R-:W-:Y:S01]  /*e400*/  I2FP.F32.S32 R6, R6 ;  /* 0x0000000600067245 */ /* 0x000fe20000201400 */
[----:B------:R-:W-:Y:S01]  /*e410*/  FMUL.FTZ R53, R61, UR5 ;  /* 0x000000053d357c20 */ /* 0x000fe20008410000 */
[----:B------:R-:W-:Y:S02]  /*e420*/  IMAD.MOV.U32 R225, RZ, RZ, R171 ;  /* 0x000000ffffe17224 */ /* 0x000fe400078e00ab */
[----:B----4-:R-:W-:Y:S01]  /*e430*/  FFMA.FTZ R171, R7, -UR6, R14 ;  /* 0x8000000607ab7c23 */ /* 0x010fe2000801000e */
[----:B------:R-:W-:-:S02]  /*e440*/  IMAD.MOV.U32 R227, RZ, RZ, R134 ;  /* 0x000000ffffe37224 */ /* 0x000fc400078e0086 */
[----:B-1----:R-:W-:Y:S01]  /*e450*/  FFMA.FTZ R101, R4, -UR6, R8 ;  /* 0x8000000604657c23 */ /* 0x002fe20008010008 */
[----:B------:R-:W-:Y:S02]  /*e460*/  VIADD R61, R2, 0xffffff41 ;  /* 0xffffff41023d7836 */ /* 0x000fe40000000000 */
[----:B------:R-:W-:Y:S01]  /*e470*/  FFMA.FTZ R134, R3, -UR6, R13 ;  /* 0x8000000603867c23 */ /* 0x000fe2000801000d */
[--C-:B------:R-:W-:Y:S02]  /*e480*/  IMAD.IADD R4, R213, 0x1, -R57.reuse ;  /* 0x00000001d5047824 */ /* 0x100fe400078e0a39 */
[----:B------:R-:W-:Y:S01]  /*e490*/  FMUL.FTZ R7, R241, UR5 ;  /* 0x00000005f1077c20 */ /* 0x000fe20008410000 */
[----:B------:R2:W-:Y:S01]  /*e4a0*/  MUFU.TANH R26, R49 ;  /* 0x00000031001a7308 */ /* 0x0005e20000002400 */
[----:B------:R-:W-:Y:S02]  /*e4b0*/  IMAD.IADD R3, R43, 0x1, -R57 ;  /* 0x000000012b037824 */ /* 0x000fe400078e0a39 */
[----:B------:R-:W-:Y:S01]  /*e4c0*/  FMUL.FTZ R121, R33, UR5 ;  /* 0x0000000521797c20 */ /* 0x000fe20008410000 */
[----:B------:R-:W-:-:S04]  /*e4d0*/  IMAD.IADD R8, R43, 0x1, -R61 ;  /* 0x000000012b087824 */ /* 0x000fc800078e0a3d */
[----:B------:R1:W-:Y:S08]  /*e4e0*/  MUFU.TANH R19, R5 ;  /* 0x0000000500137308 */ /* 0x0003f00000002400 */
[----:B------:R3:W-:Y:S01]  /*e4f0*/  MUFU.TANH R22, R7 ;  /* 0x0000000700167308 */ /* 0x0007e20000002400 */
[----:B--2---:R-:W-:Y:S01]  /*e500*/  FFMA.FTZ R49, R6, -UR6, R12 ;  /* 0x8000000606317c23 */ /* 0x004fe2000801000c */
[----:B------:R-:W-:-:S02]  /*e510*/  IMAD.IADD R6, R213, 0x1, -R61 ;  /* 0x00000001d5067824 */ /* 0x000fc400078e0a3d */
[----:B-1----:R-:W-:-:S04]  /*e520*/  IMAD.IADD R5, R118, 0x1, -R57 ;  /* 0x0000000176057824 */ /* 0x002fc800078e0a39 */
[----:B------:R-:W1:Y:S01]  /*e530*/  MUFU.TANH R33, R46 ;  /* 0x0000002e00217308 */ /* 0x000e620000002400 */
[----:B---3--:R-:W-:Y:S02]  /*e540*/  IABS R7, R4 ;  /* 0x0000000400077213 */ /* 0x008fe40000000000 */
[----:B------:R-:W-:Y:S02]  /*e550*/  IABS R4, R3 ;  /* 0x0000000300047213 */ /* 0x000fe40000000000 */
[----:B------:R-:W-:Y:S02]  /*e560*/  IABS R3, R5 ;  /* 0x0000000500037213 */ /* 0x000fe40000000000 */
[----:B------:R-:W-:Y:S02]  /*e570*/  IABS R5, R6 ;  /* 0x0000000600057213 */ /* 0x000fe40000000000 */
[----:B------:R-:W-:Y:S01]  /*e580*/  IABS R6, R8 ;  /* 0x0000000800067213 */ /* 0x000fe20000000000 */
[----:B------:R-:W-:-:S02]  /*e590*/  IMAD.MOV.U32 R8, RZ, RZ, R7 ;  /* 0x000000ffff087224 */ /* 0x000fc400078e0007 */
[----:B------:R-:W-:Y:S01]  /*e5a0*/  FMUL.FTZ R50, R50, UR5 ;  /* 0x0000000532327c20 */ /* 0x000fe20008410000 */
[----:B------:R-:W2:Y:S01]  /*e5b0*/  MUFU.TANH R44, R44 ;  /* 0x0000002c002c7308 */ /* 0x000ea20000002400 */
[----:B------:R-:W-:Y:S02]  /*e5c0*/  IMAD.MOV.U32 R7, RZ, RZ, R4 ;  /* 0x000000ffff077224 */ /* 0x000fe400078e0004 */
[----:B------:R-:W-:Y:S02]  /*e5d0*/  IMAD.MOV.U32 R4, RZ, RZ, R5 ;  /* 0x000000ffff047224 */ /* 0x000fe400078e0005 */
[----:B------:R-:W-:Y:S02]  /*e5e0*/  IMAD.MOV.U32 R5, RZ, RZ, R6 ;  /* 0x000000ffff057224 */ /* 0x000fe400078e0006 */
[----:B------:R-:W-:Y:S01]  /*e5f0*/  FMUL.FTZ R62, R62, UR5 ;  /* 0x000000053e3e7c20 */ /* 0x000fe20008410000 */
[----:B------:R-:W3:Y:S01]  /*e600*/  MUFU.TANH R21, R50 ;  /* 0x0000003200157308 */ /* 0x000ee20000002400 */
[----:B------:R-:W-:-:S02]  /*e610*/  I2FP.F32.S32 R6, R3 ;  /* 0x0000000300067245 */ /* 0x000fc40000201400 */
[----:B------:R-:W-:Y:S01]  /*e620*/  I2FP.F32.S32 R4, R4 ;  /* 0x0000000400047245 */ /* 0x000fe20000201400 */
[----:B------:R-:W-:Y:S01]  /*e630*/  IMAD.MOV.U32 R229, RZ, RZ, R226 ;  /* 0x000000ffffe57224 */ /* 0x000fe200078e00e2 */
[----:B------:R-:W-:Y:S01]  /*e640*/  I2FP.F32.S32 R3, R5 ;  /* 0x0000000500037245 */ /* 0x000fe20000201400 */
[C---:B------:R-:W-:Y:S02]  /*e650*/  VIADD R55, R2.reuse, 0xffffff48 ;  /* 0xffffff4802377836 */ /* 0x040fe40000000000 */
[----:B------:R4:W-:Y:S01]  /*e660*/  MUFU.TANH R16, R62 ;  /* 0x0000003e00107308 */ /* 0x0009e20000002400 */
[----:B------:R-:W-:Y:S02]  /*e670*/  IMAD.MOV.U32 R226, RZ, RZ, R201 ;  /* 0x000000ffffe27224 */ /* 0x000fe400078e00c9 */
[----:B------:R-:W-:Y:S02]  /*e680*/  VIADD R58, R2, 0xffffff49 ;  /* 0xffffff49023a7836 */ /* 0x000fe40000000000 */
[----:B------:R-:W-:Y:S01]  /*e690*/  FMUL.FTZ R63, R63, UR5 ;  /* 0x000000053f3f7c20 */ /* 0x000fe20008410000 */
[----:B------:R-:W-:-:S02]  /*e6a0*/  IMAD.MOV.U32 R194, RZ, RZ, R240 ;  /* 0x000000ffffc27224 */ /* 0x000fc400078e00f0 */
[----:B-1----:R-:W-:Y:S01]  /*e6b0*/  FFMA.FTZ R46, R4, -UR6, R33 ;  /* 0x80000006042e7c23 */ /* 0x002fe20008010021 */
[----:B------:R-:W-:Y:S02]  /*e6c0*/  IMAD.MOV.U32 R201, RZ, RZ, R236 ;  /* 0x000000ffffc97224 */ /* 0x000fe400078e00ec */
[----:B------:R-:W-:Y:S02]  /*e6d0*/  IMAD.MOV.U32 R236, RZ, RZ, R196 ;  /* 0x000000ffffec7224 */ /* 0x000fe400078e00c4 */
[----:B------:R-:W-:Y:S02]  /*e6e0*/  IMAD.MOV.U32 R240, RZ, RZ, R115 ;  /* 0x000000fffff07224 */ /* 0x000fe400078e0073 */
[----:B------:R-:W-:Y:S01]  /*e6f0*/  FFMA.FTZ R115, R3, -UR6, R20 ;  /* 0x8000000603737c23 */ /* 0x000fe20008010014 */
[----:B------:R-:W-:Y:S01]  /*e700*/  IMAD.MOV.U32 R196, RZ, RZ, R129 ;  /* 0x000000ffffc47224 */ /* 0x000fe200078e0081 */
[----:B------:R-:W-:Y:S01]  /*e710*/  I2FP.F32.S32 R8, R8 ;  /* 0x0000000800087245 */ /* 0x000fe20000201400 */
[----:B------:R-:W-:-:S02]  /*e720*/  IMAD.IADD R4, R43, 0x1, -R55 ;  /* 0x000000012b047824 */ /* 0x000fc400078e0a37 */
[----:B----4-:R-:W-:Y:S02]  /*e730*/  VIADD R62, R2, 0xffffff50 ;  /* 0xffffff50023e7836 */ /* 0x010fe40000000000 */
[----:B------:R-:W-:Y:S01]  /*e740*/  FFMA.FTZ R129, R6, -UR6, R18 ;  /* 0x8000000606817c23 */ /* 0x000fe20008010012 */
[C---:B------:R-:W-:Y:S01]  /*e750*/  IMAD.IADD R3, R43.reuse, 0x1, -R58 ;  /* 0x000000012b037824 */ /* 0x040fe200078e0a3a */
[----:B------:R-:W1:Y:S01]  /*e760*/  MUFU.TANH R15, R63 ;  /* 0x0000003f000f7308 */ /* 0x000e620000002400 */
[----:B------:R-:W-:Y:S02]  /*e770*/  IMAD.IADD R6, R43, 0x1, -R62 ;  /* 0x000000012b067824 */ /* 0x000fe400078e0a3e */
[----:B------:R-:W-:Y:S01]  /*e780*/  FMUL.FTZ R119, R89, UR5 ;  /* 0x0000000559777c20 */ /* 0x000fe20008410000 */
[----:B------:R-:W-:Y:S02]  /*e790*/  VIADD R65, R2, 0xffffff51 ;  /* 0xffffff5102417836 */ /* 0x000fe40000000000 */
[----:B------:R-:W-:Y:S01]  /*e7a0*/  FMUL.FTZ R89, R47, UR5 ;  /* 0x000000052f597c20 */ /* 0x000fe20008410000 */
[----:B------:R-:W-:Y:S01]  /*e7b0*/  I2FP.F32.S32 R7, R7 ;  /* 0x0000000700077245 */ /* 0x000fe20000201400 */
[----:B------:R-:W-:Y:S01]  /*e7c0*/  IMAD.MOV.U32 R195, RZ, RZ, R206 ;  /* 0x000000ffffc37224 */ /* 0x000fe200078e00ce */
[----:B------:R-:W-:Y:S01]  /*e7d0*/  IABS R5, R4 ;  /* 0x0000000400057213 */ /* 0x000fe20000000000 */
[----:B------:R4:W5:Y:S01]  /*e7e0*/  MUFU.TANH R11, R60 ;  /* 0x0000003c000b7308 */ /* 0x0009620000002400 */
[----:B--2---:R-:W-:Y:S01]  /*e7f0*/  FFMA.FTZ R47, R8, -UR6, R44 ;  /* 0x80000006082f7c23 */ /* 0x004fe2000801002c */
[----:B------:R-:W-:Y:S01]  /*e800*/  IMAD.IADD R2, R118, 0x1, -R61 ;  /* 0x0000000176027824 */ /* 0x000fe200078e0a3d */
[----:B------:R-:W-:Y:S01]  /*e810*/  IABS R4, R3 ;  /* 0x0000000300047213 */ /* 0x000fe20000000000 */
[----:B------:R-:W-:Y:S01]  /*e820*/  IMAD.MOV.U32 R206, RZ, RZ, R192 ;  /* 0x000000ffffce7224 */ /* 0x000fe200078e00c0 */
[----:B------:R-:W-:Y:S01]  /*e830*/  IABS R3, R6 ;  /* 0x0000000600037213 */ /* 0x000fe20000000000 */
[----:B------:R-:W-:-:S02]  /*e840*/  IMAD.IADD R8, R43, 0x1, -R65 ;  /* 0x000000012b087824 */ /* 0x000fc400078e0a41 */
[----:B------:R2:W5:Y:S01]  /*e850*/  MUFU.TANH R9, R66 ;  /* 0x0000004200097308 */ /* 0x0005620000002400 */
[----:B------:R-:W-:Y:S02]  /*e860*/  IMAD.MOV.U32 R192, RZ, RZ, R197 ;  /* 0x000000ffffc07224 */ /* 0x000fe400078e00c5 */
[----:B------:R-:W-:Y:S02]  /*e870*/  IMAD.MOV.U32 R197, RZ, RZ, R111 ;  /* 0x000000ffffc57224 */ /* 0x000fe400078e006f */
[----:B---3--:R-:W-:Y:S01]  /*e880*/  FFMA.FTZ R111, R7, -UR6, R21 ;  /* 0x80000006076f7c23 */ /* 0x008fe20008010015 */
[----:B------:R-:W-:Y:S01]  /*e890*/  IMAD.MOV.U32 R6, RZ, RZ, R5 ;  /* 0x000000ffff067224 */ /* 0x000fe200078e0005 */
[----:B------:R-:W-:Y:S01]  /*e8a0*/  IABS R7, R2 ;  /* 0x0000000200077213 */ /* 0x000fe20000000000 */
[----:B------:R-:W-:Y:S01]  /*e8b0*/  IMAD.MOV.U32 R5, RZ, RZ, R4 ;  /* 0x000000ffff057224 */ /* 0x000fe200078e0004 */
[----:B------:R-:W-:Y:S01]  /*e8c0*/  IABS R2, R8 ;  /* 0x0000000800027213 */ /* 0x000fe20000000000 */
[----:B------:R-:W-:Y:S01]  /*e8d0*/  IMAD.MOV.U32 R4, RZ, RZ, R3 ;  /* 0x000000ffff047224 */ /* 0x000fe200078e0003 */
[----:B------:R-:W-:Y:S01]  /*e8e0*/  I2FP.F32.S32 R3, R7 ;  /* 0x0000000700037245 */ /* 0x000fe20000201400 */
[----:B------:R-:W-:Y:S01]  /*e8f0*/  FMUL.FTZ R8, R240, UR5 ;  /* 0x00000005f0087c20 */ /* 0x000fe20008410000 */
[----:B------:R-:W-:Y:S01]  /*e900*/  I2FP.F32.S32 R2, R2 ;  /* 0x0000000200027245 */ /* 0x000fe20000201400 */
[C---:B------:R-:W-:Y:S01]  /*e910*/  VIADD R59, R10.reuse, 0xffffff59 ;  /* 0xffffff590a3b7836 */ /* 0x040fe20000000000 */
[----:B------:R-:W-:Y:S01]  /*e920*/  I2FP.F32.S32 R4, R4 ;  /* 0x0000000400047245 */ /* 0x000fe20000201400 */
[----:B------:R-:W-:Y:S01]  /*e930*/  IMAD.MOV.U32 R232, RZ, RZ, R225 ;  /* 0x000000ffffe87224 */ /* 0x000fe200078e00e1 */
[----:B------:R-:W-:Y:S01]  /*e940*/  I2FP.F32.S32 R6, R6 ;  /* 0x0000000600067245 */ /* 0x000fe20000201400 */
[----:B------:R-:W-:Y:S01]  /*e950*/  IMAD.MOV.U32 R240, RZ, RZ, R104 ;  /* 0x000000fffff07224 */ /* 0x000fe200078e0068 */
[----:B------:R3:W-:Y:S01]  /*e960*/  MUFU.TANH R23, R70 ;  /* 0x0000004600177308 */ /* 0x0007e20000002400 */
[----:B----4-:R-:W-:Y:S01]  /*e970*/  VIADD R60, R10, 0xffffff60 ;  /* 0xffffff600a3c7836 */ /* 0x010fe20000000000 */
[----:B------:R-:W-:Y:S01]  /*e980*/  I2FP.F32.S32 R5, R5 ;  /* 0x0000000500057245 */ /* 0x000fe20000201400 */
[----:B------:R-:W-:-:S02]  /*e990*/  IMAD.MOV.U32 R225, RZ, RZ, R196 ;  /* 0x000000ffffe17224 */ /* 0x000fc400078e00c4 */
[----:B------:R-:W-:Y:S02]  /*e9a0*/  IMAD.MOV.U32 R104, RZ, RZ, R112 ;  /* 0x000000ffff687224 */ /* 0x000fe400078e0070 */
[----:B------:R-:W-:Y:S01]  /*e9b0*/  FFMA.FTZ R112, R3, -UR6, R17 ;  /* 0x8000000603707c23 */ /* 0x000fe20008010011 */
[----:B--2---:R-:W-:Y:S02]  /*e9c0*/  VIADD R66, R10, 0xffffff61 ;  /* 0xffffff610a427836 */ /* 0x004fe40000000000 */
[----:B------:R-:W-:Y:S02]  /*e9d0*/  IMAD.MOV.U32 R196, RZ, RZ, R199 ;  /* 0x000000ffffc47224 */ /* 0x000fe400078e00c7 */
[----:B------:R-:W-:Y:S02]  /*e9e0*/  IMAD.MOV.U32 R231, RZ, RZ, R94 ;  /* 0x000000ffffe77224 */ /* 0x000fe400078e005e */
[----:B-1----:R-:W-:Y:S01]  /*e9f0*/  FFMA.FTZ R94, R2, -UR6, R15 ;  /* 0x80000006025e7c23 */ /* 0x002fe2000801000f */
[----:B------:R-:W-:-:S02]  /*ea00*/  IMAD.MOV.U32 R228, RZ, RZ, R227 ;  /* 0x000000ffffe47224 */ /* 0x000fc400078e00e3 */
[----:B------:R-:W-:Y:S02]  /*ea10*/  IMAD.MOV.U32 R199, RZ, RZ, R96 ;  /* 0x000000ffffc77224 */ /* 0x000fe400078e0060 */
[----:B------:R-:W-:Y:S01]  /*ea20*/  FFMA.FTZ R96, R4, -UR6, R16 ;  /* 0x8000000604607c23 */ /* 0x000fe20008010010 */
[C---:B------:R-:W-:Y:S02]  /*ea30*/  IMAD.IADD R3, R43.reuse, 0x1, -R59 ;  /* 0x000000012b037824 */ /* 0x040fe400078e0a3b */
[----:B---3--:R-:W-:Y:S02]  /*ea40*/  VIADD R70, R10, 0xffffff68 ;  /* 0xffffff680a467836 */ /* 0x008fe40000000000 */
[----:B------:R-:W-:Y:S02]  /*ea50*/  IMAD.MOV.U32 R227, RZ, RZ, R109 ;  /* 0x000000ffffe37224 */ /* 0x000fe400078e006d */
[----:B-----5:R-:W-:Y:S01]  /*ea60*/  FFMA.FTZ R109, R6, -UR6, R11 ;  /* 0x80000006066d7c23 */ /* 0x020fe2000801000b */
[----:B------:R-:W-:-:S02]  /*ea70*/  IMAD.IADD R2, R43, 0x1, -R60 ;  /* 0x000000012b027824 */ /* 0x000fc400078e0a3c */
[----:B------:R-:W-:Y:S02]  /*ea80*/  IMAD.MOV.U32 R241, RZ, RZ, R182 ;  /* 0x000000fffff17224 */ /* 0x000fe400078e00b6 */
[----:B------:R-:W-:Y:S02]  /*ea90*/  IMAD.IADD R4, R43, 0x1, -R66 ;  /* 0x000000012b047824 */ /* 0x000fe400078e0a42 */
[----:B------:R-:W-:Y:S02]  /*eaa0*/  IMAD.MOV.U32 R182, RZ, RZ, R100 ;  /* 0x000000ffffb67224 */ /* 0x000fe400078e0064 */
[----:B------:R-:W-:Y:S01]  /*eab0*/  FFMA.FTZ R100, R5, -UR6, R9 ;  /* 0x8000000605647c23 */ /* 0x000fe20008010009 */
[----:B------:R-:W-:Y:S01]  /*eac0*/  IMAD.IADD R6, R43, 0x1, -R70 ;  /* 0x000000012b067824 */ /* 0x000fe200078e0a46 */
[----:B------:R-:W-:Y:S01]  /*ead0*/  MUFU.TANH R7, R85 ;  /* 0x0000005500077308 */ /* 0x000fe20000002400 */
[----:B------:R-:W-:Y:S02]  /*eae0*/  IABS R5, R3 ;  /* 0x0000000300057213 */ /* 0x000fe40000000000 */
[----:B------:R-:W-:-:S02]  /*eaf0*/  IABS R3, R2 ;  /* 0x0000000200037213 */ /* 0x000fc40000000000 */
[----:B------:R-:W-:-:S03]  /*eb00*/  IABS R2, R4 ;  /* 0x0000000400027213 */ /* 0x000fc60000000000 */
[----:B------:R-:W1:Y:S01]  /*eb10*/  MUFU.TANH R13, R87 ;  /* 0x00000057000d7308 */ /* 0x000e620000002400 */
[----:B------:R-:W-:Y:S01]  /*eb20*/  IABS R4, R6 ;  /* 0x0000000600047213 */ /* 0x000fe20000000000 */
[----:B------:R-:W-:Y:S02]  /*eb30*/  IMAD.MOV.U32 R6, RZ, RZ, R5 ;  /* 0x000000ffff067224 */ /* 0x000fe400078e0005 */
[----:B------:R-:W-:-:S04]  /*eb40*/  IMAD.MOV.U32 R5, RZ, RZ, R3 ;  /* 0x000000ffff057224 */ /* 0x000fc800078e0003 */
[----:B------:R-:W2:Y:S01]  /*eb50*/  MUFU.TANH R14, R71 ;  /* 0x00000047000e7308 */ /* 0x000ea20000002400 */
[----:B------:R-:W-:Y:S02]  /*eb60*/  IMAD.MOV.U32 R3, RZ, RZ, R2 ;  /* 0x000000ffff037224 */ /* 0x000fe400078e0002 */
[----:B------:R-:W-:Y:S02]  /*eb70*/  IMAD.MOV.U32 R2, RZ, RZ, R4 ;  /* 0x000000ffff027224 */ /* 0x000fe400078e0004 */
[----:B------:R-:W-:Y:S01]  /*eb80*/  FMUL.FTZ R83, R91, UR5 ;  /* 0x000000055b537c20 */ /* 0x000fe20008410000 */
[----:B------:R-:W-:Y:S02]  /*eb90*/  I2FP.F32.S32 R3, R3 ;  /* 0x0000000300037245 */ /* 0x000fe40000201400 */
[----:B------:R-:W-:Y:S01]  /*eba0*/  I2FP.F32.S32 R2, R2 ;  /* 0x0000000200027245 */ /* 0x000fe20000201400 */
[----:B------:R-:W-:Y:S01]  /*ebb0*/  MUFU.TANH R18, R8 ;  /* 0x0000000800127308 */ /* 0x000fe20000002400 */
[----:B------:R-:W-:Y:S01]  /*ebc0*/  I2FP.F32.S32 R5, R5 ;  /* 0x0000000500057245 */ /* 0x000fe20000201400 */
[----:B------:R-:W-:-:S02]  /*ebd0*/  VIADD R63, R10, 0xffffff69 ;  /* 0xffffff690a3f7836 */ /* 0x000fc40000000000 */
[----:B------:R-:W-:-:S04]  /*ebe0*/  VIADD R68, R10, 0xffffff70 ;  /* 0xffffff700a447836 */ /* 0x000fc80000000000 */
[----:B------:R2:W3:Y:S01]  /*ebf0*/  MUFU.TANH R8, R83 ;  /* 0x0000005300087308 */ /* 0x0004e20000002400 */
[----:B------:R-:W-:Y:S02]  /*ec00*/  VIADD R72, R10, 0xffffff71 ;  /* 0xffffff710a487836 */ /* 0x000fe40000000000 */
[----:B-1----:R-:W-:Y:S01]  /*ec10*/  FFMA.FTZ R54, R3, -UR6, R13 ;  /* 0x8000000603367c23 */ /* 0x002fe2000801000d */
[----:B------:R-:W-:-:S04]  /*ec20*/  IMAD.IADD R3, R43, 0x1, -R63 ;  /* 0x000000012b037824 */ /* 0x000fc800078e0a3f */
[----:B------:R1:W-:Y:S08]  /*ec30*/  MUFU.TANH R24, R53 ;  /* 0x0000003500187308 */ /* 0x0003f00000002400 */
[----:B------:R-:W4:Y:S01]  /*ec40*/  MUFU.TANH R12, R90 ;  /* 0x0000005a000c7308 */ /* 0x000f220000002400 */
[----:B--2---:R-:W-:Y:S01]  /*ec50*/  FFMA.FTZ R83, R5, -UR6, R14 ;  /* 0x8000000605537c23 */ /* 0x004fe2000801000e */
[----:B------:R-:W-:-:S06]  /*ec60*/  IMAD.IADD R5, R43, 0x1, -R72 ;  /* 0x000000012b057824 */ /* 0x000fcc00078e0a48 */
[----:B------:R-:W2:Y:S01]  /*ec70*/  MUFU.TANH R9, R99 ;  /* 0x0000006300097308 */ /* 0x000ea20000002400 */
[----:B-1----:R-:W-:Y:S01]  /*ec80*/  FFMA.FTZ R53, R2, -UR6, R7 ;  /* 0x8000000602357c23 */ /* 0x002fe20008010007 */
[----:B------:R-:W-:-:S06]  /*ec90*/  IMAD.IADD R2, R43, 0x1, -R68 ;  /* 0x000000012b027824 */ /* 0x000fcc00078e0a44 */
[----:B------:R-:W1:Y:S01]  /*eca0*/  MUFU.TANH R7, R88 ;  /* 0x0000005800077308 */ /* 0x000e620000002400 */
[----:B------:R-:W-:Y:S02]  /*ecb0*/  IABS R4, R3 ;  /* 0x0000000300047213 */ /* 0x000fe40000000000 */
[----:B------:R-:W-:Y:S02]  /*ecc0*/  IABS R3, R2 ;  /* 0x0000000200037213 */ /* 0x000fe40000000000 */
[----:B------:R-:W-:Y:S02]  /*ecd0*/  IABS R2, R5 ;  /* 0x0000000500027213 */ /* 0x000fe40000000000 */
[----:B------:R-:W-:Y:S02]  /*ece0*/  I2FP.F32.S32 R6, R6 ;  /* 0x0000000600067245 */ /* 0x000fe40000201400 */
[----:B------:R-:W-:Y:S01]  /*ecf0*/  I2FP.F32.S32 R3, R3 ;  /* 0x0000000300037245 */ /* 0x000fe20000201400 */
[----:B------:R-:W-:Y:S01]  /*ed00*/  VIADD R76, R10, 0xffffff79 ;  /* 0xffffff790a4c7836 */ /* 0x000fe20000000000 */
[----:B------:R-:W-:Y:S01]  /*ed10*/  I2FP.F32.S32 R2, R2 ;  /* 0x0000000200027245 */ /* 0x000fe20000201400 */
[----:B---3--:R-:W-:Y:S01]  /*ed20*/  FFMA.FTZ R85, R6, -UR6, R8 ;  /* 0x8000000606557c23 */ /* 0x008fe20008010008 */
[----:B------:R-:W-:Y:S01]  /*ed30*/  I2FP.F32.S32 R4, R4 ;  /* 0x0000000400047245 */ /* 0x000fe20000201400 */
[----:B------:R-:W-:-:S02]  /*ed40*/  IMAD.MOV.U32 R238, RZ, RZ, R124 ;  /* 0x000000ffffee7224 */ /* 0x000fc400078e007c */
[----:B------:R-:W-:Y:S01]  /*ed50*/  FMUL.FTZ R6, R231, UR5 ;  /* 0x00000005e7067c20 */ /* 0x000fe20008410000 */
[----:B------:R-:W-:Y:S01]  /*ed60*/  FMUL.FTZ R124, R45, UR5 ;  /* 0x000000052d7c7c20 */ /* 0x000fe20008410000 */
[----:B----4-:R-:W-:Y:S01]  /*ed70*/  FFMA.FTZ R48, R3, -UR6, R12 ;  /* 0x8000000603307c23 */ /* 0x010fe2000801000c */
[----:B------:R-:W-:Y:S01]  /*ed80*/  FMUL.FTZ R5, R182, UR5 ;  /* 0x00000005b6057c20 */ /* 0x000fe20008410000 */
[----:B--2---:R-:W-:Y:S01]  /*ed90*/  FFMA.FTZ R45, R2, -UR6, R9 ;  /* 0x80000006022d7c23 */ /* 0x004fe20008010009 */
[----:B------:R-:W-:Y:S02]  /*eda0*/  IMAD.IADD R3, R43, 0x1, -R76 ;  /* 0x000000012b037824 */ /* 0x000fe400078e0a4c */
[----:B-1----:R-:W-:Y:S01]  /*edb0*/  FFMA.FTZ R50, R4, -UR6, R7 ;  /* 0x8000000604327c23 */ /* 0x002fe20008010007 */
[C---:B------:R-:W-:Y:S01]  /*edc0*/  IMAD.IADD R2, R118.reuse, 0x1, -R55 ;  /* 0x0000000176027824 */ /* 0x040fe200078e0a37 */
[----:B------:R1:W2:Y:S01]  /*edd0*/  MUFU.TANH R13, R6 ;  /* 0x00000006000d7308 */ /* 0x0002a20000002400 */
[----:B------:R-:W-:-:S07]  /*ede0*/  IMAD.IADD R4, R118, 0x1, -R58 ;  /* 0x0000000176047824 */ /* 0x000fce00078e0a3a */
[----:B------:R3:W-:Y:S01]  /*edf0*/  MUFU.TANH R11, R5 ;  /* 0x00000005000b7308 */ /* 0x0007e20000002400 */
[----:B-1----:R-:W-:-:S07]  /*ee00*/  IMAD.IADD R6, R118, 0x1, -R62 ;  /* 0x0000000176067824 */ /* 0x002fce00078e0a3e */
[----:B------:R-:W1:Y:S01]  /*ee10*/  MUFU.TANH R8, R89 ;  /* 0x0000005900087308 */ /* 0x000e620000002400 */
[----:B---3--:R-:W-:Y:S02]  /*ee20*/  IABS R5, R3 ;  /* 0x0000000300057213 */ /* 0x008fe40000000000 */
[----:B------:R-:W-:Y:S02]  /*ee30*/  IABS R3, R2 ;  /* 0x0000000200037213 */ /* 0x000fe40000000000 */
[----:B------:R-:W-:Y:S02]  /*ee40*/  IABS R2, R4 ;  /* 0x0000000400027213 */ /* 0x000fe40000000000 */
[----:B------:R-:W-:Y:S01]  /*ee50*/  IABS R4, R6 ;  /* 0x0000000600047213 */ /* 0x000fe20000000000 */
[----:B------:R-:W-:Y:S02]  /*ee60*/  IMAD.MOV.U32 R6, RZ, RZ, R5 ;  /* 0x000000ffff067224 */ /* 0x000fe400078e0005 */
[----:B------:R-:W-:-:S02]  /*ee70*/  IMAD.MOV.U32 R5, RZ, RZ, R3 ;  /* 0x000000ffff057224 */ /* 0x000fc400078e0003 */
[----:B------:R-:W-:Y:S02]  /*ee80*/  IMAD.MOV.U32 R3, RZ, RZ, R2 ;  /* 0x000000ffff037224 */ /* 0x000fe400078e0002 */
[----:B------:R-:W-:Y:S02]  /*ee90*/  IMAD.MOV.U32 R2, RZ, RZ, R4 ;  /* 0x000000ffff027224 */ /* 0x000fe400078e0004 */
[----:B------:R-:W-:Y:S01]  /*eea0*/  FMUL.FTZ R4, R104, UR5 ;  /* 0x0000000568047c20 */ /* 0x000fe20008410000 */
[----:B------:R-:W-:Y:S02]  /*eeb0*/  I2FP.F32.S32 R5, R5 ;  /* 0x0000000500057245 */ /* 0x000fe40000201400 */
[----:B------:R-:W-:Y:S02]  /*eec0*/  I2FP.F32.S32 R3, R3 ;  /* 0x0000000300037245 */ /* 0x000fe40000201400 */
[----:B------:R-:W-:Y:S01]  /*eed0*/  I2FP.F32.S32 R2, R2 ;  /* 0x0000000200027245 */ /* 0x000fe20000201400 */
[----:B------:R3:W-:Y:S01]  /*eee0*/  MUFU.TANH R15, R4 ;  /* 0x00000004000f7308 */ /* 0x0007e20000002400 */
[----:B------:R-:W-:Y:S01]  /*eef0*/  I2FP.F32.S32 R6, R6 ;  /* 0x0000000600067245 */ /* 0x000fe20000201400 */
[----:B------:R-:W-:Y:S01]  /*ef00*/  FMUL.FTZ R9, R201, UR5 ;  /* 0x00000005c9097c20 */ /* 0x000fe20008410000 */
[----:B------:R-:W-:Y:S01]  /*ef10*/  FMUL.FTZ R7, R225, UR5 ;  /* 0x00000005e1077c20 */ /* 0x000fe20008410000 */
[----:B------:R-:W-:Y:S01]  /*ef20*/  FFMA.FTZ R99, R2, -UR6, R19 ;  /* 0x8000000602637c23 */ /* 0x000fe20008010013 */
[----:B--2---:R-:W-:Y:S01]  /*ef30*/  FFMA.FTZ R104, R5, -UR6, R13 ;  /* 0x8000000605687c23 */ /* 0x004fe2000801000d */
[----:B------:R-:W-:-:S02]  /*ef40*/  IMAD.IADD R2, R118, 0x1, -R59 ;  /* 0x0000000176027824 */ /* 0x000fc400078e0a3b */
[----:B-1----:R-:W-:Y:S01]  /*ef50*/  FFMA.FTZ R44, R6, -UR6, R8 ;  /* 0x80000006062c7c23 */ /* 0x002fe20008010008 */
[C---:B------:R-:W-:Y:S02]  /*ef60*/  IMAD.IADD R5, R118.reuse, 0x1, -R60 ;  /* 0x0000000176057824 */ /* 0x040fe400078e0a3c */
[C---:B------:R-:W-:Y:S01]  /*ef70*/  IMAD.IADD R6, R118.reuse, 0x1, -R66 ;  /* 0x0000000176067824 */ /* 0x040fe200078e0a42 */
[----:B------:R1:W2:Y:S01]  /*ef80*/  MUFU.TANH R14, R7 ;  /* 0x00000007000e7308 */ /* 0x0002a20000002400 */
[C---:B------:R-:W-:Y:S02]  /*ef90*/  IMAD.IADD R8, R118.reuse, 0x1, -R70 ;  /* 0x0000000176087824 */ /* 0x040fe400078e0a46 */
[----:B---3--:R-:W-:Y:S01]  /*efa0*/  FMUL.FTZ R4, R227, UR5 ;  /* 0x00000005e3047c20 */ /* 0x008fe20008410000 */
[----:B------:R-:W-:Y:S02]  /*efb0*/  IMAD.MOV.U32 R227, RZ, RZ, R102 ;  /* 0x000000ffffe37224 */ /* 0x000fe400078e0066 */
[----:B------:R-:W-:Y:S01]  /*efc0*/  FFMA.FTZ R102, R3, -UR6, R11 ;  /* 0x8000000603667c23 */ /* 0x000fe2000801000b */
[----:B------:R-:W-:Y:S01]  /*efd0*/  IMAD.IADD R3, R118, 0x1, -R65 ;  /* 0x0000000176037824 */ /* 0x000fe200078e0a41 */
[----:B------:R3:W-:Y:S04]  /*efe0*/  MUFU.TANH R10, R4 ;  /* 0x00000004000a7308 */ /* 0x0007e80000002400 */
[----:B-1----:R-:W-:-:S04]  /*eff0*/  IABS R7, R3 ;  /* 0x0000000300077213 */ /* 0x002fc80000000000 */
[----:B------:R-:W1:Y:S01]  /*f000*/  MUFU.TANH R9, R9 ;  /* 0x0000000900097308 */ /* 0x000e620000002400 */
[----:B------:R-:W-:Y:S02]  /*f010*/  IABS R3, R5 ;  /* 0x0000000500037213 */ /* 0x000fe40000000000 */
[----:B------:R-:W-:Y:S02]  /*f020*/  IABS R5, R8 ;  /* 0x0000000800057213 */ /* 0x000fe40000000000 */
[----:B---3--:R-:W-:Y:S02]  /*f030*/  IABS R4, R2 ;  /* 0x0000000200047213 */ /* 0x008fe40000000000 */
[----:B------:R-:W-:-:S03]  /*f040*/  IABS R2, R6 ;  /* 0x0000000600027213 */ /* 0x000fc60000000000 */
[----:B------:R-:W-:Y:S02]  /*f050*/  IMAD.MOV.U32 R6, RZ, RZ, R4 ;  /* 0x000000ffff067224 */ /* 0x000fe400078e0004 */
[----:B------:R-:W-:Y:S02]  /*f060*/  IMAD.MOV.U32 R4, RZ, RZ, R3 ;  /* 0x000000ffff047224 */ /* 0x000fe400078e0003 */
[----:B------:R-:W-:Y:S02]  /*f070*/  IMAD.MOV.U32 R3, RZ, RZ, R2 ;  /* 0x000000ffff037224 */ /* 0x000fe400078e0002 */
[----:B------:R-:W-:Y:S02]  /*f080*/  IMAD.MOV.U32 R2, RZ, RZ, R5 ;  /* 0x000000ffff027224 */ /* 0x000fe400078e0005 */
[----:B------:R-:W-:Y:S01]  /*f090*/  FMUL.FTZ R5, R196, UR5 ;  /* 0x00000005c4057c20 */ /* 0x000fe20008410000 */
[----:B------:R-:W-:Y:S02]  /*f0a0*/  I2FP.F32.S32 R3, R3 ;  /* 0x0000000300037245 */ /* 0x000fe40000201400 */
[----:B------:R-:W-:Y:S01]  /*f0b0*/  I2FP.F32.S32 R2, R2 ;  /* 0x0000000200027245 */ /* 0x000fe20000201400 */
[----:B------:R3:W4:Y:S01]  /*f0c0*/  MUFU.TANH R11, R5 ;  /* 0x00000005000b7308 */ /* 0x0007220000002400 */
[----:B------:R-:W-:Y:S01]  /*f0d0*/  I2FP.F32.S32 R6, R6 ;  /* 0x0000000600067245 */ /* 0x000fe20000201400 */
[----:B------:R-:W-:Y:S01]  /*f0e0*/  FMUL.FTZ R8, R236, UR5 ;  /* 0x00000005ec087c20 */ /* 0x000fe20008410000 */
[----:B------:R-:W-:Y:S01]  /*f0f0*/  I2FP.F32.S32 R7, R7 ;  /* 0x0000000700077245 */ /* 0x000fe20000201400 */
[----:B--2---:R-:W-:Y:S01]  /*f100*/  FFMA.FTZ R88, R3, -UR6, R14 ;  /* 0x8000000603587c23 */ /* 0x004fe2000801000e */
[----:B------:R-:W-:Y:S01]  /*f110*/  I2FP.F32.S32 R4, R4 ;  /* 0x0000000400047245 */ /* 0x000fe20000201400 */
[----:B-1----:R-:W-:Y:S01]  /*f120*/  FFMA.FTZ R87, R2, -UR6, R9 ;  /* 0x8000000602577c23 */ /* 0x002fe20008010009 */
[----:B------:R-:W-:-:S02]  /*f130*/  IMAD.IADD R3, R118, 0x1, -R63 ;  /* 0x0000000176037824 */ /* 0x000fc400078e0a3f */
[----:B------:R-:W-:Y:S01]  /*f140*/  FFMA.FTZ R90, R6, -UR6, R10 ;  /* 0x80000006065a7c23 */ /* 0x000fe2000801000a */
[----:B------:R-:W-:Y:S01]  /*f150*/  IMAD.IADD R2, R118, 0x1, -R68 ;  /* 0x0000000176027824 */ /* 0x000fe200078e0a44 */
[----:B------:R-:W-:Y:S01]  /*f160*/  MUFU.TANH R12, R8 ;  /* 0x00000008000c7308 */ /* 0x000fe20000002400 */
[----:B------:R-:W-:Y:S02]  /*f170*/  IMAD.IADD R6, R213, 0x1, -R55 ;  /* 0x00000001d5067824 */ /* 0x000fe400078e0a37 */
[----:B------:R-:W-:Y:S01]  /*f180*/  FFMA.FTZ R91, R7, -UR6, R22 ;  /* 0x80000006075b7c23 */ /* 0x000fe20008010016 */
[----:B------:R-:W-:Y:S01]  /*f190*/  FFMA.FTZ R89, R4, -UR6, R18 ;  /* 0x8000000604597c23 */ /* 0x000fe20008010012 */
[----:B------:R-:W-:Y:S01]  /*f1a0*/  IMAD.IADD R7, R213, 0x1, -R58 ;  /* 0x00000001d5077824 */ /* 0x000fe200078e0a3a */
[----:B------:R-:W-:Y:S02]  /*f1b0*/  IABS R4, R3 ;  /* 0x0000000300047213 */ /* 0x000fe40000000000 */
[----:B------:R-:W1:Y:S01]  /*f1c0*/  MUFU.TANH R9, R113 ;  /* 0x0000007100097308 */ /* 0x000e620000002400 */
[----:B---3--:R-:W-:Y:S01]  /*f1d0*/  IMAD.IADD R5, R118, 0x1, -R72 ;  /* 0x0000000176057824 */ /* 0x008fe200078e0a48 */
[----:B------:R-:W-:-:S02]  /*f1e0*/  IABS R3, R2 ;  /* 0x0000000200037213 */ /* 0x000fc40000000000 */
[----:B------:R-:W-:-:S04]  /*f1f0*/  IABS R6, R6 ;  /* 0x0000000600067213 */ /* 0x000fc80000000000 */
[----:B------:R-:W2:Y:S01]  /*f200*/  MUFU.TANH R8, R116 ;  /* 0x0000007400087308 */ /* 0x000ea20000002400 */
[----:B------:R-:W-:Y:S02]  /*f210*/  IABS R2, R5 ;  /* 0x0000000500027213 */ /* 0x000fe40000000000 */
[----:B------:R-:W-:Y:S01]  /*f220*/  IABS R5, R7 ;  /* 0x0000000700057213 */ /* 0x000fe20000000000 */
[----:B------:R-:W-:Y:S01]  /*f230*/  IMAD.MOV.U32 R7, RZ, RZ, R3 ;  /* 0x000000ffff077224 */ /* 0x000fe200078e0003 */
[----:B------:R-:W-:Y:S01]  /*f240*/  I2FP.F32.S32 R4, R4 ;  /* 0x0000000400047245 */ /* 0x000fe20000201400 */
[----:B------:R-:W-:-:S04]  /*f250*/  IMAD.MOV.U32 R3, RZ, RZ, R6 ;  /* 0x000000ffff037224 */ /* 0x000fc800078e0006 */
[----:B----4-:R-:W-:Y:S01]  /*f260*/  FFMA.FTZ R77, R4, -UR6, R11 ;  /* 0x80000006044d7c23 */ /* 0x010fe2000801000b */
[----:B------:R-:W-:Y:S02]  /*f270*/  I2FP.F32.S32 R4, R2 ;  /* 0x0000000200047245 */ /* 0x000fe40000201400 */
[----:B------:R-:W-:Y:S02]  /*f280*/  I2FP.F32.S32 R3, R3 ;  /* 0x0000000300037245 */ /* 0x000fe40000201400 */
[----:B------:R-:W-:Y:S02]  /*f290*/  I2FP.F32.S32 R2, R5 ;  /* 0x0000000500027245 */ /* 0x000fe40000201400 */
[----:B------:R-:W-:Y:S01]  /*f2a0*/  I2FP.F32.S32 R6, R7 ;  /* 0x0000000700067245 */ /* 0x000fe20000201400 */
[----:B-1----:R-:W-:Y:S01]  /*f2b0*/  FFMA.FTZ R43, R3, -UR6, R9 ;  /* 0x80000006032b7c23 */ /* 0x002fe20008010009 */
[C---:B------:R-:W-:Y:S02]  /*f2c0*/  IMAD.IADD R3, R213.reuse, 0x1, -R62 ;  /* 0x00000001d5037824 */ /* 0x040fe400078e0a3e */
[----:B--2---:R-:W-:Y:S01]  /*f2d0*/  FFMA.FTZ R35, R2, -UR6, R8 ;  /* 0x8000000602237c23 */ /* 0x004fe20008010008 */
[----:B------:R-:W-:-:S02]  /*f2e0*/  IMAD.IADD R2, R213, 0x1, -R65 ;  /* 0x00000001d5027824 */ /* 0x000fc400078e0a41 */
[----:B------:R-:W-:Y:S01]  /*f2f0*/  FFMA.FTZ R74, R6, -UR6, R15 ;  /* 0x80000006064a7c23 */ /* 0x000fe2000801000f */
[C---:B------:R-:W-:Y:S02]  /*f300*/  IMAD.IADD R5, R213.reuse, 0x1, -R59 ;  /* 0x00000001d5057824 */ /* 0x040fe400078e0a3b */
[C---:B------:R-:W-:Y:S02]  /*f310*/  IMAD.IADD R6, R213.reuse, 0x1, -R60 ;  /* 0x00000001d5067824 */ /* 0x040fe400078e0a3c */
[----:B------:R-:W-:Y:S01]  /*f320*/  FFMA.FTZ R71, R4, -UR6, R12 ;  /* 0x8000000604477c23 */ /* 0x000fe2000801000c */
[----:B------:R-:W-:Y:S01]  /*f330*/  IMAD.IADD R8, R213, 0x1, -R66 ;  /* 0x00000001d5087824 */ /* 0x000fe200078e0a42 */
[----:B------:R-:W1:Y:S01]  /*f340*/  MUFU.TANH R32, R121 ;  /* 0x0000007900207308 */ /* 0x000e620000002400 */
[----:B------:R-:W-:Y:S02]  /*f350*/  IABS R7, R3 ;  /* 0x0000000300077213 */ /* 0x000fe40000000000 */
[----:B------:R-:W-:-:S02]  /*f360*/  IABS R4, R2 ;  /* 0x0000000200047213 */ /* 0x000fc40000000000 */
[----:B------:R-:W-:Y:S02]  /*f370*/  IABS R3, R5 ;  /* 0x0000000500037213 */ /* 0x000fe40000000000 */
[----:B------:R-:W-:Y:S02]  /*f380*/  IABS R2, R6 ;  /* 0x0000000600027213 */ /* 0x000fe40000000000 */
[----:B------:R-:W-:Y:S01]  /*f390*/  IABS R5, R8 ;  /* 0x0000000800057213 */ /* 0x000fe20000000000 */
[----:B------:R-:W2:Y:S01]  /*f3a0*/  MUFU.TANH R33, R119 ;  /* 0x0000007700217308 */ /* 0x000ea20000002400 */
        /* <DEDUP_REMOVED lines=8> */
[----:B------:R-:W-:Y:S01]  /*f430*/  FFMA.FTZ R29, R3, -UR6, R23 ;  /* 0x80000006031d7c23 */ /* 0x000fe20008010017 */
[----:B------:R-:W-:Y:S01]  /*f440*/  I2FP.F32.S32 R4, R4 ;  /* 0x0000000400047245 */ /* 0x000fe20000201400 */
[----:B-1----:R-:W-:Y:S01]  /*f450*/  FFMA.FTZ R32, R2, -UR6, R32 ;  /* 0x8000000602207c23 */ /* 0x002fe20008010020 */
[----:B------:R-:W-:-:S02]  /*f460*/  IMAD.IADD R3, R213, 0x1, -R70 ;  /* 0x00000001d5037824 */ /* 0x000fc400078e0a46 */
[----:B------:R-:W-:Y:S01]  /*f470*/  FFMA.FTZ R30, R6, -UR6, R24 ;  /* 0x80000006061e7c23 */ /* 0x000fe20008010018 */
[C---:B------:R-:W-:Y:S02]  /*f480*/  IMAD.IADD R2, R213.reuse, 0x1, -R63 ;  /* 0x00000001d5027824 */ /* 0x040fe400078e0a3f */
[C---:B------:R-:W-:Y:S02]  /*f490*/  IMAD.IADD R5, R213.reuse, 0x1, -R68 ;  /* 0x00000001d5057824 */ /* 0x040fe400078e0a44 */
[----:B------:R-:W-:Y:S01]  /*f4a0*/  IMAD.IADD R6, R213, 0x1, -R72 ;  /* 0x00000001d5067824 */ /* 0x000fe200078e0a48 */
[----:B------:R-:W1:Y:S01]  /*f4b0*/  MUFU.TANH R25, R133 ;  /* 0x0000008500197308 */ /* 0x000e620000002400 */
[----:B------:R-:W-:Y:S01]  /*f4c0*/  FFMA.FTZ R34, R7, -UR6, R26 ;  /* 0x8000000607227c23 */ /* 0x000fe2000801001a */
[----:B--2---:R-:W-:Y:S01]  /*f4d0*/  FFMA.FTZ R33, R4, -UR6, R33 ;  /* 0x8000000604217c23 */ /* 0x004fe20008010021 */
[----:B------:R-:W-:Y:S01]  /*f4e0*/  IABS R7, R3 ;  /* 0x0000000300077213 */ /* 0x000fe20000000000 */
[----:B------:R-:W-:Y:S01]  /*f4f0*/  IMAD.IADD R8, R213, 0x1, -R76 ;  /* 0x00000001d5087824 */ /* 0x000fe200078e0a4c */
[----:B------:R-:W-:-:S02]  /*f500*/  IABS R4, R2 ;  /* 0x0000000200047213 */ /* 0x000fc40000000000 */
[----:B------:R-:W-:Y:S01]  /*f510*/  IABS R3, R5 ;  /* 0x0000000500037213 */ /* 0x000fe20000000000 */
[----:B------:R-:W2:Y:S01]  /*f520*/  MUFU.TANH R31, R124 ;  /* 0x0000007c001f7308 */ /* 0x000ea20000002400 */
[----:B------:R-:W-:Y:S01]  /*f530*/  IABS R2, R6 ;  /* 0x0000000600027213 */ /* 0x000fe20000000000 */
[----:B------:R-:W-:Y:S01]  /*f540*/  IMAD.MOV.U32 R6, RZ, RZ, R4 ;  /* 0x000000ffff067224 */ /* 0x000fe200078e0004 */
[----:B------:R-:W-:Y:S01]  /*f550*/  IABS R5, R8 ;  /* 0x0000000800057213 */ /* 0x000fe20000000000 */
[----:B------:R-:W-:Y:S02]  /*f560*/  IMAD.MOV.U32 R4, RZ, RZ, R3 ;  /* 0x000000ffff047224 */ /* 0x000fe400078e0003 */
[----:B------:R-:W-:Y:S02]  /*f570*/  IMAD.MOV.U32 R3, RZ, RZ, R2 ;  /* 0x000000ffff037224 */ /* 0x000fe400078e0002 */
[----:B------:R-:W-:Y:S01]  /*f580*/  IMAD.MOV.U32 R2, RZ, RZ, R5 ;  /* 0x000000ffff027224 */ /* 0x000fe200078e0005 */
[----:B------:R-:W3:Y:S02]  /*f590*/  MUFU.TANH R28, R125 ;  /* 0x0000007d001c7308 */ /* 0x000ee40000002400 */
[----:B------:R-:W-:-:S02]  /*f5a0*/  I2FP.F32.S32 R3, R3 ;  /* 0x0000000300037245 */ /* 0x000fc40000201400 */
[----:B------:R-:W-:Y:S01]  /*f5b0*/  I2FP.F32.S32 R2, R2 ;  /* 0x0000000200027245 */ /* 0x000fe20000201400 */
[----:B------:R-:W-:Y:S02]  /*f5c0*/  VIADD R22, R0, 0xffffff28 ;  /* 0xffffff2800167836 */ /* 0x000fe40000000000 */
[----:B-1----:R-:W-:Y:S01]  /*f5d0*/  FFMA.FTZ R25, R3, -UR6, R25 ;  /* 0x8000000603197c23 */ /* 0x002fe20008010019 */
[----:B------:R-:W1:Y:S01]  /*f5e0*/  MUFU.TANH R26, R131 ;  /* 0x00000083001a7308 */ /* 0x000e620000002400 */
[----:B------:R-:W-:Y:S01]  /*f5f0*/  FSEL R3, R98, -INF , !P3 ;  /* 0xff80000062037808 */ /* 0x000fe20005800000 */
[----:B------:R-:W-:Y:S02]  /*f600*/  IMAD.MOV.U32 R225, RZ, RZ, R240 ;  /* 0x000000ffffe17224 */ /* 0x000fe400078e00f0 */
[----:B--2---:R-:W-:Y:S01]  /*f610*/  FFMA.FTZ R31, R2, -UR6, R31 ;  /* 0x80000006021f7c23 */ /* 0x004fe2000801001f */
[----:B------:R-:W-:Y:S01]  /*f620*/  IMAD.MOV.U32 R240, RZ, RZ, R197 ;  /* 0x000000fffff07224 */ /* 0x000fe200078e00c5 */
[----:B------:R-:W-:Y:S01]  /*f630*/  FSEL R2, R95, -INF , !P2 ;  /* 0xff8000005f027808 */ /* 0x000fe20005000000 */
[C---:B------:R-:W-:Y:S01]  /*f640*/  VIADD R24, R0.reuse, 0xffffff20 ;  /* 0xffffff2000187836 */ /* 0x040fe20000000000 */
[----:B------:R-:W-:Y:S01]  /*f650*/  FSEL R197, R3, -INF , !P6 ;  /* 0xff80000003c57808 */ /* 0x000fe20007000000 */
[C---:B------:R-:W-:Y:S01]  /*f660*/  VIADD R23, R0.reuse, 0xffffff21 ;  /* 0xffffff2100177836 */ /* 0x040fe20000000000 */
[----:B------:R-:W2:Y:S01]  /*f670*/  MUFU.TANH R27, R127 ;  /* 0x0000007f001b7308 */ /* 0x000ea20000002400 */
[----:B------:R-:W-:Y:S01]  /*f680*/  VIADD R21, R0, 0xffffff29 ;  /* 0xffffff2900157836 */ /* 0x000fe20000000000 */
[----:B------:R-:W-:Y:S01]  /*f690*/  ISETP.GT.AND P6, PT, R42, R22, PT ;  /* 0x000000162a00720c */ /* 0x000fe20003fc4270 */
[----:B------:R-:W-:-:S02]  /*f6a0*/  VIADD R20, R0, 0xffffff30 ;  /* 0xffffff3000147836 */ /* 0x000fc40000000000 */
[----:B------:R-:W-:Y:S01]  /*f6b0*/  VIADD R17, R0, 0xffffff39 ;  /* 0xffffff3900117836 */ /* 0x000fe20000000000 */
[----:B------:R-:W-:Y:S01]  /*f6c0*/  ISETP.GT.AND P3, PT, R42, R24, PT ;  /* 0x000000182a00720c */ /* 0x000fe20003f64270 */
[----:B------:R-:W-:Y:S01]  /*f6d0*/  IMAD.MOV.U32 R231, RZ, RZ, R198 ;  /* 0x000000ffffe77224 */ /* 0x000fe200078e00c6 */
[----:B------:R-:W-:Y:S01]  /*f6e0*/  FSEL R198, R105, -INF , !P4 ;  /* 0xff80000069c67808 */ /* 0x000fe20006000000 */
[----:B------:R-:W-:Y:S01]  /*f6f0*/  IMAD.MOV.U32 R230, RZ, RZ, R199 ;  /* 0x000000ffffe67224 */ /* 0x000fe200078e00c7 */
[----:B------:R-:W-:Y:S01]  /*f700*/  FSEL R199, R2, -INF , !P5 ;  /* 0xff80000002c77808 */ /* 0x000fe20006800000 */
[C---:B------:R-:W-:Y:S01]  /*f710*/  VIADD R19, R0.reuse, 0xffffff31 ;  /* 0xffffff3100137836 */ /* 0x040fe20000000000 */
[----:B------:R-:W-:Y:S01]  /*f720*/  I2FP.F32.S32 R7, R7 ;  /* 0x0000000700077245 */ /* 0x000fe20000201400 */
[----:B------:R-:W-:Y:S01]  /*f730*/  VIADD R18, R0, 0xffffff38 ;  /* 0xffffff3800127836 */ /* 0x000fe20000000000 */
[----:B------:R-:W-:Y:S01]  /*f740*/  ISETP.GT.AND P4, PT, R42, R23, PT ;  /* 0x000000172a00720c */ /* 0x000fe20003f84270 */
[----:B------:R-:W-:Y:S01]  /*f750*/  VIADD R16, R0, 0xffffff40 ;  /* 0xffffff4000107836 */ /* 0x000fe20000000000 */
[----:B------:R-:W-:Y:S01]  /*f760*/  ISETP.GT.AND P2, PT, R42, R21, PT ;  /* 0x000000152a00720c */ /* 0x000fe20003f44270 */
[----:B------:R-:W-:Y:S01]  /*f770*/  VIADD R15, R0, 0xffffff41 ;  /* 0xffffff41000f7836 */ /* 0x000fe20000000000 */
[----:B------:R-:W-:Y:S01]  /*f780*/  ISETP.GT.AND P5, PT, R42, R20, PT ;  /* 0x000000142a00720c */ /* 0x000fe20003fa4270 */
[----:B------:R-:W-:Y:S01]  /*f790*/  VIADD R12, R0, 0xffffff50 ;  /* 0xffffff50000c7836 */ /* 0x000fe20000000000 */
[----:B------:R-:W-:-:S02]  /*f7a0*/  FSEL R84, R84, -INF , !P6 ;  /* 0xff80000054547808 */ /* 0x000fc40007000000 */
[----:B------:R-:W-:Y:S02]  /*f7b0*/  ISETP.GT.AND P6, PT, R42, R17, PT ;  /* 0x000000112a00720c */ /* 0x000fe40003fc4270 */
[----:B------:R-:W-:Y:S01]  /*f7c0*/  FSEL R52, R92, -INF , !P3 ;  /* 0xff8000005c347808 */ /* 0x000fe20005800000 */
[----:B---3--:R-:W-:Y:S01]  /*f7d0*/  FFMA.FTZ R28, R7, -UR6, R28 ;  /* 0x80000006071c7c23 */ /* 0x008fe2000801001c */
[----:B------:R-:W-:Y:S01]  /*f7e0*/  I2FP.F32.S32 R6, R6 ;  /* 0x0000000600067245 */ /* 0x000fe20000201400 */
[C---:B------:R-:W-:Y:S01]  /*f7f0*/  VIADD R14, R0.reuse, 0xffffff48 ;  /* 0xffffff48000e7836 */ /* 0x040fe20000000000 */
[----:B------:R-:W-:Y:S01]  /*f800*/  FSEL R81, R81, -INF , !P4 ;  /* 0xff80000051517808 */ /* 0x000fe20006000000 */
[----:B------:R-:W-:Y:S01]  /*f810*/  VIADD R13, R0, 0xffffff49 ;  /* 0xffffff49000d7836 */ /* 0x000fe20000000000 */
[----:B------:R-:W-:Y:S01]  /*f820*/  FSEL R92, R86, -INF , !P2 ;  /* 0xff800000565c7808 */ /* 0x000fe20005000000 */
[----:B------:R-:W-:Y:S01]  /*f830*/  VIADD R11, R0, 0xffffff51 ;  /* 0xffffff51000b7836 */ /* 0x000fe20000000000 */
[----:B------:R-:W-:Y:S01]  /*f840*/  FSEL R95, R82, -INF , !P5 ;  /* 0xff800000525f7808 */ /* 0x000fe20006800000 */
[----:B------:R-:W-:Y:S01]  /*f850*/  VIADD R10, R0, 0xffffff59 ;  /* 0xffffff59000a7836 */ /* 0x000fe20000000000 */
[----:B------:R-:W-:Y:S01]  /*f860*/  ISETP.GT.AND P3, PT, R42, R19, PT ;  /* 0x000000132a00720c */ /* 0x000fe20003f64270 */
[----:B------:R-:W-:Y:S01]  /*f870*/  VIADD R7, R0, 0xffffff68 ;  /* 0xffffff6800077836 */ /* 0x000fe20000000000 */
[----:B------:R-:W-:-:S02]  /*f880*/  ISETP.GT.AND P4, PT, R42, R18, PT ;  /* 0x000000122a00720c */ /* 0x000fc40003f84270 */
[C---:B------:R-:W-:Y:S02]  /*f890*/  ISETP.GT.AND P2, PT, R42.reuse, R16, PT ;  /* 0x000000102a00720c */ /* 0x040fe40003f44270 */
[C---:B------:R-:W-:Y:S02]  /*f8a0*/  ISETP.GT.AND P5, PT, R42.reuse, R15, PT ;  /* 0x0000000f2a00720c */ /* 0x040fe40003fa4270 */
[----:B------:R-:W-:Y:S02]  /*f8b0*/  FSEL R113, R49, -INF , !P6 ;  /* 0xff80000031717808 */ /* 0x000fe40007000000 */
[----:B------:R-:W-:Y:S01]  /*f8c0*/  ISETP.GT.AND P6, PT, R42, R12, PT ;  /* 0x0000000c2a00720c */ /* 0x000fe20003fc4270 */
[----:B-1----:R-:W-:Y:S01]  /*f8d0*/  FFMA.FTZ R26, R6, -UR6, R26 ;  /* 0x80000006061a7c23 */ /* 0x002fe2000801001a */
[----:B------:R-:W-:Y:S01]  /*f8e0*/  I2FP.F32.S32 R4, R4 ;  /* 0x0000000400047245 */ /* 0x000fe20000201400 */
[----:B------:R-:W-:Y:S01]  /*f8f0*/  VIADD R9, R0, 0xffffff60 ;  /* 0xffffff6000097836 */ /* 0x000fe20000000000 */
[----:B------:R-:W-:Y:S01]  /*f900*/  FSEL R98, R56, -INF , !P3 ;  /* 0xff80000038627808 */ /* 0x000fe20005800000 */
[C---:B------:R-:W-:Y:S01]  /*f910*/  VIADD R8, R0.reuse, 0xffffff61 ;  /* 0xffffff6100087836 */ /* 0x040fe20000000000 */
[----:B------:R-:W-:Y:S01]  /*f920*/  FSEL R105, R51, -INF , !P4 ;  /* 0xff80000033697808 */ /* 0x000fe20006000000 */
[C---:B------:R-:W-:Y:S01]  /*f930*/  VIADD R6, R0.reuse, 0xffffff69 ;  /* 0xffffff6900067836 */ /* 0x040fe20000000000 */
[----:B------:R-:W-:Y:S01]  /*f940*/  FSEL R116, R47, -INF , !P2 ;  /* 0xff8000002f747808 */ /* 0x000fe20005000000 */
[----:B------:R-:W-:Y:S01]  /*f950*/  VIADD R5, R0, 0xffffff70 ;  /* 0xffffff7000057836 */ /* 0x000fe20000000000 */
[----:B------:R-:W-:-:S02]  /*f960*/  FSEL R119, R46, -INF , !P5 ;  /* 0xff8000002e777808 */ /* 0x000fc40006800000 */
[C---:B------:R-:W-:Y:S02]  /*f970*/  ISETP.GT.AND P3, PT, R42.reuse, R14, PT ;  /* 0x0000000e2a00720c */ /* 0x040fe40003f64270 */
[----:B------:R-:W-:Y:S02]  /*f980*/  ISETP.GT.AND P4, PT, R42, R13, PT ;  /* 0x0000000d2a00720c */ /* 0x000fe40003f84270 */
[C---:B------:R-:W-:Y:S02]  /*f990*/  ISETP.GT.AND P2, PT, R128.reuse, R11, PT ;  /* 0x0000000b8000720c */ /* 0x040fe40003f44270 */
[----:B------:R-:W-:Y:S02]  /*f9a0*/  ISETP.GT.AND P5, PT, R128, R10, PT ;  /* 0x0000000a8000720c */ /* 0x000fe40003fa4270 */
[----:B------:R-:W-:Y:S02]  /*f9b0*/  FSEL R125, R34, -INF , !P6 ;  /* 0xff800000227d7808 */ /* 0x000fe40007000000 */
[----:B------:R-:W-:Y:S01]  /*f9c0*/  ISETP.GT.AND P6, PT, R128, R7, PT ;  /* 0x000000078000720c */ /* 0x000fe20003fc4270 */
[----:B------:R-:W-:-:S02]  /*f9d0*/  IMAD.MOV.U32 R236, RZ, RZ, R170 ;  /* 0x000000ffffec7224 */ /* 0x000fc400078e00aa */
[----:B--2---:R-:W-:Y:S01]  /*f9e0*/  FFMA.FTZ R27, R4, -UR6, R27 ;  /* 0x80000006041b7c23 */ /* 0x004fe2000801001b */
[----:B------:R-:W-:Y:S01]  /*f9f0*/  FSEL R121, R43, -INF , !P3 ;  /* 0xff8000002b797808 */ /* 0x000fe20005800000 */
[C---:B------:R-:W-:Y:S01]  /*fa00*/  VIADD R4, R0.reuse, 0xffffff71 ;  /* 0xffffff7100047836 */ /* 0x040fe20000000000 */
[----:B------:R-:W-:Y:S01]  /*fa10*/  FSEL R124, R35, -INF , !P4 ;  /* 0xff800000237c7808 */ /* 0x000fe20006000000 */
[----:B------:R-:W-:Y:S01]  /*fa20*/  VIADD R3, R0, 0xffffff79 ;  /* 0xffffff7900037836 */ /* 0x000fe20000000000 */
[----:B------:R-:W-:Y:S01]  /*fa30*/  FSEL R127, R30, -INF , !P2 ;  /* 0xff8000001e7f7808 */ /* 0x000fe20005000000 */
[----:B------:R-:W-:Y:S01]  /*fa40*/  VIADD R30, R0, 0xffffff00 ;  /* 0xffffff00001e7836 */ /* 0x000fe20000000000 */
[----:B------:R-:W-:Y:S02]  /*fa50*/  FSEL R131, R33, -INF , !P5 ;  /* 0xff80000021837808 */ /* 0x000fe40006800000 */
[C---:B------:R-:W-:Y:S02]  /*fa60*/  ISETP.GT.AND P3, PT, R128.reuse, R9, PT ;  /* 0x000000098000720c */ /* 0x040fe40003f64270 */
[----:B------:R-:W-:-:S02]  /*fa70*/  ISETP.GT.AND P4, PT, R128, R8, PT ;  /* 0x000000088000720c */ /* 0x000fc40003f84270 */
[C---:B------:R-:W-:Y:S02]  /*fa80*/  ISETP.GT.AND P2, PT, R128.reuse, R6, PT ;  /* 0x000000068000720c */ /* 0x040fe40003f44270 */
[----:B------:R-:W-:Y:S02]  /*fa90*/  ISETP.GT.AND P5, PT, R128, R5, PT ;  /* 0x000000058000720c */ /* 0x000fe40003fa4270 */
[----:B------:R-:W-:Y:S01]  /*faa0*/  FSEL R170, R28, -INF , !P6 ;  /* 0xff8000001caa7808 */ /* 0x000fe20007000000 */
[----:B------:R-:W-:Y:S02]  /*fab0*/  VIADD R28, R0, 0xffffff08 ;  /* 0xffffff08001c7836 */ /* 0x000fe40000000000 */
[----:B------:R-:W-:Y:S01]  /*fac0*/  IMAD.MOV.U32 R235, RZ, RZ, R206 ;  /* 0x000000ffffeb7224 */ /* 0x000fe200078e00ce */
[----:B------:R-:W-:Y:S01]  /*fad0*/  FSEL R133, R29, -INF , !P3 ;  /* 0xff8000001d857808 */ /* 0x000fe20005800000 */
[----:B------:R-:W-:Y:S01]  /*fae0*/  IMAD.MOV.U32 R206, RZ, RZ, R176 ;  /* 0x000000ffffce7224 */ /* 0x000fe200078e00b0 */
[----:B------:R-:W-:Y:S01]  /*faf0*/  FSEL R176, R26, -INF , !P2 ;  /* 0xff8000001ab07808 */ /* 0x000fe20005000000 */
[----:B------:R-:W-:Y:S01]  /*fb00*/  IMAD.MOV.U32 R248, RZ, RZ, R168 ;  /* 0x000000fffff87224 */ /* 0x000fe200078e00a8 */
[----:B------:R-:W-:Y:S01]  /*fb10*/  FSEL R168, R32, -INF , !P4 ;  /* 0xff80000020a87808 */ /* 0x000fe20006000000 */
[C---:B------:R-:W-:Y:S01]  /*fb20*/  VIADD R29, R0.reuse, 0xffffff01 ;  /* 0xffffff01001d7836 */ /* 0x040fe20000000000 */
[----:B------:R-:W-:Y:S01]  /*fb30*/  FSEL R182, R27, -INF , !P5 ;  /* 0xff8000001bb67808 */ /* 0x000fe20006800000 */
[----:B------:R-:W-:Y:S01]  /*fb40*/  VIADD R27, R0, 0xffffff10 ;  /* 0xffffff10001b7836 */ /* 0x000fe20000000000 */
[----:B------:R-:W-:Y:S01]  /*fb50*/  ISETP.GT.AND P3, PT, R128, R4, PT ;  /* 0x000000048000720c */ /* 0x000fe20003f64270 */
[----:B------:R-:W-:Y:S01]  /*fb60*/  VIADD R26, R0, 0xffffff11 ;  /* 0xffffff11001a7836 */ /* 0x000fe20000000000 */
[----:B------:R-:W-:Y:S01]  /*fb70*/  BAR.SYNC.DEFER_BLOCKING 0x0 ;  /* 0x0000000000007b1d */ /* 0x000fe20000010000 */
[----:B------:R-:W-:-:S02]  /*fb80*/  ISETP.GT.AND P4, PT, R128, R3, PT ;  /* 0x000000038000720c */ /* 0x000fc40003f84270 */
[C---:B------:R-:W-:Y:S01]  /*fb90*/  ISETP.GT.AND P6, PT, R36.reuse, R30, PT ;  /* 0x0000001e2400720c */ /* 0x040fe20003fc4270 */
[----:B------:R-:W-:Y:S01]  /*fba0*/  IMAD.MOV.U32 R234, RZ, RZ, R193 ;  /* 0x000000ffffea7224 */ /* 0x000fe200078e00c1 */
[C---:B------:R-:W-:Y:S01]  /*fbb0*/  ISETP.GT.AND P5, PT, R36.reuse, R28, PT ;  /* 0x0000001c2400720c */ /* 0x040fe20003fa4270 */
[----:B------:R-:W-:Y:S01]  /*fbc0*/  IMAD.MOV.U32 R193, RZ, RZ, R191 ;  /* 0x000000ffffc17224 */ /* 0x000fe200078e00bf */
[----:B------:R-:W-:Y:S02]  /*fbd0*/  FSEL R191, R25, -INF , !P3 ;  /* 0xff80000019bf7808 */ /* 0x000fe40005800000 */
[----:B------:R-:W-:Y:S02]  /*fbe0*/  FSEL R201, R31, -INF , !P4 ;  /* 0xff8000001fc97808 */ /* 0x000fe40006000000 */
[----:B------:R-:W-:Y:S02]  /*fbf0*/  FSEL R33, R173, -INF , !P6 ;  /* 0xff800000ad217808 */ /* 0x000fe40007000000 */
        /* <DEDUP_REMOVED lines=29> */
[----:B------:R-:W-:Y:S01]  /*fdd0*/  FSEL R117, R109, -INF , !P6 ;  /* 0xff8000006d757808 */ /* 0x000fe20007000000 */
[----:B------:R-:W-:Y:S01]  /*fde0*/  VIADD R25, R0, 0xffffff09 ;  /* 0xffffff0900197836 */ /* 0x000fe20000000000 */
        /* <DEDUP_REMOVED lines=20> */
[----:B------:R-:W-:Y:S02]  /*ff30*/  ISETP.GT.AND P2, PT, R36, R3, PT ;  /* 0x000000032400720c */ /* 0x000fe40003f44270 */
[C---:B------:R-:W-:Y:S02]  /*ff40*/  ISETP.GT.AND P3, PT, R41.reuse, R30, PT ;  /* 0x0000001e2900720c */ /* 0x040fe40003f64270 */
[C---:B------:R-:W-:Y:S02]  /*ff50*/  ISETP.GT.AND P4, PT, R41.reuse, R29, PT ;  /* 0x0000001d2900720c */ /* 0x040fe40003f84270 */
[----:B------:R-:W-:Y:S02]  /*ff60*/  ISETP.GT.AND P6, PT, R41, R28, PT ;  /* 0x0000001c2900720c */ /* 0x000fe40003fc4270 */
[----:B------:R-:W-:-:S02]  /*ff70*/  FSEL R43, R186, -INF , !P5 ;  /* 0xff800000ba2b7808 */ /* 0x000fc40006800000 */
[----:B------:R-:W-:Y:S01]  /*ff80*/  ISETP.GT.AND P5, PT, R41, R25, PT ;  /* 0x000000192900720c */ /* 0x000fe20003fa4270 */
[----:B------:R-:W-:Y:S01]  /*ff90*/  FMUL.FTZ R31, R248, UR5 ;  /* 0x00000005f81f7c20 */ /* 0x000fe20008410000 */
        /* <DEDUP_REMOVED lines=9> */
[----:B------:R-:W-:Y:S01]  /*10030*/  ISETP.GT.AND P5, PT, R41, R22, PT ;  /* 0x000000162900720c */ /* 0x000fe20003fa4270 */
[----:B------:R-:W1:Y:S01]  /*10040*/  MUFU.TANH R31, R31 ;  /* 0x0000001f001f7308 */ /* 0x000e620000002400 */
        /* <DEDUP_REMOVED lines=9> */
[----:B------:R-:W-:Y:S01]  /*100e0*/  ISETP.GT.AND P5, PT, R41, R17, PT ;  /* 0x000000112900720c */ /* 0x000fe20003fa4270 */
[----:B------:R-:W-:Y:S01]  /*100f0*/  IMAD.IADD R2, R118, 0x1, -R76 ;  /* 0x0000000176027824 */ /* 0x000fe200078e0a4c */
        /* <DEDUP_REMOVED lines=13> */
[----:B------:R-:W-:Y:S02]  /*101d0*/  IABS R2, R2 ;  /* 0x0000000200027213 */ /* 0x000fe40000000000 */
[----:B------:R-:W-:-:S02]  /*101e0*/  FSEL R102, R102, -INF , !P6 ;  /* 0xff80000066667808 */ /* 0x000fc40007000000 */
[C---:B------:R-:W-:Y:S02]  /*101f0*/  ISETP.GT.AND P2, PT, R41.reuse, R11, PT ;  /* 0x0000000b2900720c */ /* 0x040fe40003f44270 */
[C---:B------:R-:W-:Y:S02]  /*10200*/  ISETP.GT.AND P3, PT, R41.reuse, R10, PT ;  /* 0x0000000a2900720c */ /* 0x040fe40003f64270 */
[C---:B------:R-:W-:Y:S02]  /*10210*/  ISETP.GT.AND P4, PT, R41.reuse, R9, PT ;  /* 0x000000092900720c */ /* 0x040fe40003f84270 */
[----:B------:R-:W-:Y:S02]  /*10220*/  ISETP.GT.AND P6, PT, R41, R8, PT ;  /* 0x000000082900720c */ /* 0x000fe40003fc4270 */
[----:B------:R-:W-:Y:S02]  /*10230*/  FSEL R99, R99, -INF , !P5 ;  /* 0xff80000063637808 */ /* 0x000fe40006800000 */
[----:B------:R-:W-:-:S02]  /*10240*/  ISETP.GT.AND P5, PT, R41, R7, PT ;  /* 0x000000072900720c */ /* 0x000fc40003fa4270 */
[----:B------:R-:W-:Y:S02]  /*10250*/  I2FP.F32.S32 R2, R2 ;  /* 0x0000000200027245 */ /* 0x000fe40000201400 */
[----:B------:R-:W-:Y:S02]  /*10260*/  FSEL R91, R91, -INF , !P2 ;  /* 0xff8000005b5b7808 */ /* 0x000fe40005000000 */
[----:B------:R-:W-:Y:S02]  /*10270*/  FSEL R90, R90, -INF , !P3 ;  /* 0xff8000005a5a7808 */ /* 0x000fe40005800000 */
[----:B------:R-:W-:Y:S02]  /*10280*/  FSEL R89, R89, -INF , !P4 ;  /* 0xff80000059597808 */ /* 0x000fe40006000000 */
[----:B------:R-:W-:Y:S02]  /*10290*/  FSEL R88, R88, -INF , !P6 ;  /* 0xff80000058587808 */ /* 0x000fe40007000000 */
[----:B------:R-:W-:-:S02]  /*102a0*/  ISETP.GT.AND P2, PT, R41, R6, PT ;  /* 0x000000062900720c */ /* 0x000fc40003f44270 */
[C---:B------:R-:W-:Y:S02]  /*102b0*/  ISETP.GT.AND P3, PT, R41.reuse, R5, PT ;  /* 0x000000052900720c */ /* 0x040fe40003f64270 */
[C---:B------:R-:W-:Y:S02]  /*102c0*/  ISETP.GT.AND P4, PT, R41.reuse, R4, PT ;  /* 0x000000042900720c */ /* 0x040fe40003f84270 */
[----:B------:R-:W-:Y:S01]  /*102d0*/  ISETP.GT.AND P6, PT, R41, R3, PT ;  /* 0x000000032900720c */ /* 0x000fe20003fc4270 */
[----:B------:R-:W-:Y:S01]  /*102e0*/  FMUL.FTZ R41, R239, UR5 ;  /* 0x00000005ef297c20 */ /* 0x000fe20008410000 */
[----:B------:R-:W-:Y:S02]  /*102f0*/  FSEL R87, R87, -INF , !P5 ;  /* 0xff80000057577808 */ /* 0x000fe40006800000 */
[----:B------:R-:W-:Y:S01]  /*10300*/  ISETP.GE.AND P5, PT, R30, R216, PT ;  /* 0x000000d81e00720c */ /* 0x000fe20003fa6270 */
[----:B-1----:R-:W-:Y:S01]  /*10310*/  FFMA.FTZ R31, R2, -UR6, R31 ;  /* 0x80000006021f7c23 */ /* 0x002fe2000801001f */
[----:B------:R-:W-:Y:S01]  /*10320*/  FSEL R129, R74, -INF , !P3 ;  /* 0xff8000004a817808 */ /* 0x000fe20005800000 */
[----:B------:R-:W-:Y:S01]  /*10330*/  VIADD R2, R114, -UR28 ;  /* 0x8000001c72027c36 */ /* 0x000fe20008000000 */
[----:B------:R-:W-:Y:S01]  /*10340*/  FSEL R74, R33, -INF , !P5 ;  /* 0xff800000214a7808 */ /* 0x000fe20006800000 */
[----:B------:R-:W-:Y:S01]  /*10350*/  FMUL.FTZ R33, R246, UR5 ;  /* 0x00000005f6217c20 */ /* 0x000fe20008410000 */
[----:B------:R-:W-:Y:S01]  /*10360*/  FSEL R118, R77, -INF , !P2 ;  /* 0xff8000004d767808 */ /* 0x000fe20005000000 */
[----:B------:R-:W1:Y:S01]  /*10370*/  MUFU.TANH R41, R41 ;  /* 0x0000002900297308 */ /* 0x000e620000002400 */
[----:B------:R-:W-:-:S02]  /*10380*/  ISETP.GE.AND P2, PT, R30, R214, PT ;  /* 0x000000d61e00720c */ /* 0x000fc40003f46270 */
[----:B------:R-:W-:Y:S02]  /*10390*/  FSEL R134, R71, -INF , !P4 ;  /* 0xff80000047867808 */ /* 0x000fe40006000000 */
[----:B------:R-:W-:Y:S02]  /*103a0*/  ISETP.GE.AND P3, PT, R30, R217, PT ;  /* 0x000000d91e00720c */ /* 0x000fe40003f66270 */
[----:B------:R-:W-:Y:S01]  /*103b0*/  ISETP.GT.AND P4, PT, R2, R30, PT ;  /* 0x0000001e0200720c */ /* 0x000fe20003f84270 */
[----:B------:R-:W-:Y:S01]  /*103c0*/  IMAD.IADD R30, R114, 0x1, -R110 ;  /* 0x00000001721e7824 */ /* 0x000fe200078e0a6e */
[----:B------:R-:W-:Y:S01]  /*103d0*/  FSEL R71, R32, -INF , !P2 ;  /* 0xff80000020477808 */ /* 0x000fe20005000000 */
[----:B------:R-:W2:Y:S01]  /*103e0*/  MUFU.TANH R33, R33 ;  /* 0x0000002100217308 */ /* 0x000ea20000002400 */
[----:B------:R-:W-:Y:S02]  /*103f0*/  FSEL R184, R31, -INF , !P6 ;  /* 0xff8000001fb87808 */ /* 0x000fe40007000000 */
[----:B------:R-:W-:-:S02]  /*10400*/  FSEL R32, R190, -INF , !P4 ;  /* 0xff800000be207808 */ /* 0x000fc40006000000 */
[C---:B------:R-:W-:Y:S02]  /*10410*/  ISETP.GE.AND P6, PT, R29.reuse, R216, PT ;  /* 0x000000d81d00720c */ /* 0x040fe40003fc6270 */
[C---:B------:R-:W-:Y:S02]  /*10420*/  ISETP.GE.AND P5, PT, R29.reuse, R214, PT ;  /* 0x000000d61d00720c */ /* 0x040fe40003fa6270 */
[----:B------:R-:W-:Y:S02]  /*10430*/  ISETP.GE.AND P2, PT, R29, R217, PT ;  /* 0x000000d91d00720c */ /* 0x000fe40003f46270 */
[----:B------:R-:W-:Y:S02]  /*10440*/  ISETP.GT.AND P4, PT, R2, R29, PT ;  /* 0x0000001d0200720c */ /* 0x000fe40003f84270 */
[----:B------:R-:W-:Y:S01]  /*10450*/  IABS R29, R30 ;  /* 0x0000001e001d7213 */ /* 0x000fe20000000000 */
[----:B------:R-:W-:-:S03]  /*10460*/  IMAD.IADD R30, R114, 0x1, -R108 ;  /* 0x00000001721e7824 */ /* 0x000fc600078e0a6c */
[----:B------:R-:W-:Y:S02]  /*10470*/  I2FP.F32.S32 R31, R29 ;  /* 0x0000001d001f7245 */ /* 0x000fe40000201400 */
[----:B------:R-:W-:-:S03]  /*10480*/  IABS R29, R30 ;  /* 0x0000001e001d7213 */ /* 0x000fc60000000000 */
[----:B-1----:R-:W-:Y:S01]  /*10490*/  FFMA.FTZ R30, R31, -UR6, R41 ;  /* 0x800000061f1e7c23 */ /* 0x002fe20008010029 */
[----:B------:R-:W-:Y:S01]  /*104a0*/  I2FP.F32.S32 R29, R29 ;  /* 0x0000001d001d7245 */ /* 0x000fe20000201400 */
[----:B------:R-:W-:Y:S01]  /*104b0*/  FMUL.FTZ R31, R247, UR5 ;  /* 0x00000005f71f7c20 */ /* 0x000fe20008410000 */
[----:B------:R-:W-:Y:S02]  /*104c0*/  FSEL R41, R32, -INF , !P3 ;  /* 0xff80000020297808 */ /* 0x000fe40005800000 */
[----:B------:R-:W-:Y:S01]  /*104d0*/  FSEL R30, R30, -INF , !P4 ;  /* 0xff8000001e1e7808 */ /* 0x000fe20006000000 */
[----:B--2---:R-:W-:Y:S01]  /*104e0*/  FFMA.FTZ R29, R29, -UR6, R33 ;  /* 0x800000061d1d7c23 */ /* 0x004fe20008010021 */
[----:B------:R-:W-:Y:S01]  /*104f0*/  ISETP.GT.AND P4, PT, R2, R28, PT ;  /* 0x0000001c0200720c */ /* 0x000fe20003f84270 */
[----:B------:R-:W1:Y:S01]  /*10500*/  MUFU.TANH R32, R31 ;  /* 0x0000001f00207308 */ /* 0x000e620000002400 */
[----:B------:R-:W-:Y:S02]  /*10510*/  FSEL R77, R35, -INF , !P6 ;  /* 0xff800000234d7808 */ /* 0x000fe40007000000 */
[----:B------:R-:W-:-:S02]  /*10520*/  FSEL R34, R34, -INF , !P5 ;  /* 0xff80000022227808 */ /* 0x000fc40006800000 */
[----:B------:R-:W-:Y:S02]  /*10530*/  FSEL R33, R30, -INF , !P2 ;  /* 0xff8000001e217808 */ /* 0x000fe40005000000 */
[C---:B------:R-:W-:Y:S02]  /*10540*/  ISETP.GE.AND P3, PT, R28.reuse, R216, PT ;  /* 0x000000d81c00720c */ /* 0x040fe40003f66270 */
[C---:B------:R-:W-:Y:S02]  /*10550*/  ISETP.GE.AND P6, PT, R28.reuse, R214, PT ;  /* 0x000000d61c00720c */ /* 0x040fe40003fc6270 */
[----:B------:R-:W-:Y:S01]  /*10560*/  ISETP.GE.AND P5, PT, R28, R217, PT ;  /* 0x000000d91c00720c */ /* 0x000fe20003fa6270 */
[----:B------:R-:W-:Y:S01]  /*10570*/  IMAD.IADD R28, R114, 0x1, -R106 ;  /* 0x00000001721c7824 */ /* 0x000fe200078e0a6a */
[----:B------:R-:W-:Y:S01]  /*10580*/  FSEL R30, R29, -INF , !P4 ;  /* 0xff8000001d1e7808 */ /* 0x000fe20006000000 */
[----:B------:R-:W-:Y:S01]  /*10590*/  FMUL.FTZ R29, R242, UR5 ;  /* 0x00000005f21d7c20 */ /* 0x000fe20008410000 */
[----:B------:R-:W-:-:S02]  /*105a0*/  FSEL R108, R42, -INF , !P3 ;  /* 0xff8000002a6c7808 */ /* 0x000fc40005800000 */
[----:B------:R-:W-:Y:S01]  /*105b0*/  FSEL R36, R36, -INF , !P6 ;  /* 0xff80000024247808 */ /* 0x000fe20007000000 */
[----:B------:R2:W3:Y:S01]  /*105c0*/  MUFU.TANH R31, R29 ;  /* 0x0000001d001f7308 */ /* 0x0004e20000002400 */
[C---:B------:R-:W-:Y:S02]  /*105d0*/  ISETP.GE.AND P2, PT, R25.reuse, R216, PT ;  /* 0x000000d81900720c */ /* 0x040fe40003f46270 */
[C---:B------:R-:W-:Y:S02]  /*105e0*/  ISETP.GE.AND P3, PT, R25.reuse, R214, PT ;  /* 0x000000d61900720c */ /* 0x040fe40003f66270 */
[----:B------:R-:W-:Y:S02]  /*105f0*/  ISETP.GE.AND P6, PT, R25, R217, PT ;  /* 0x000000d91900720c */ /* 0x000fe40003fc6270 */
[----:B------:R-:W-:Y:S02]  /*10600*/  ISETP.GT.AND P4, PT, R2, R25, PT ;  /* 0x000000190200720c */ /* 0x000fe40003f84270 */
[----:B------:R-:W-:Y:S01]  /*10610*/  IABS R25, R28 ;  /* 0x0000001c00197213 */ /* 0x000fe20000000000 */
[----:B------:R-:W-:-:S03]  /*10620*/  IMAD.IADD R28, R114, 0x1, -R103 ;  /* 0x00000001721c7824 */ /* 0x000fc600078e0a67 */
[----:B--2---:R-:W-:Y:S02]  /*10630*/  I2FP.F32.S32 R29, R25 ;  /* 0x00000019001d7245 */ /* 0x004fe40000201400 */
[----:B------:R-:W-:-:S03]  /*10640*/  IABS R25, R28 ;  /* 0x0000001c00197213 */ /* 0x000fc60000000000 */
[----:B-1----:R-:W-:Y:S01]  /*10650*/  FFMA.FTZ R28, R29, -UR6, R32 ;  /* 0x800000061d1c7c23 */ /* 0x002fe20008010020 */
[----:B------:R-:W-:Y:S01]  /*10660*/  FMUL.FTZ R29, R243, UR5 ;  /* 0x00000005f31d7c20 */ /* 0x000fe20008410000 */
[----:B------:R-:W-:Y:S02]  /*10670*/  I2FP.F32.S32 R25, R25 ;  /* 0x0000001900197245 */ /* 0x000fe40000201400 */
[----:B------:R-:W-:Y:S02]  /*10680*/  FSEL R32, R30, -INF , !P5 ;  /* 0xff8000001e207808 */ /* 0x000fe40006800000 */
[----:B------:R1:W2:Y:S01]  /*10690*/  MUFU.TANH R30, R29 ;  /* 0x0000001d001e7308 */ /* 0x0002a20000002400 */
[----:B------:R-:W-:Y:S02]  /*106a0*/  FSEL R35, R43, -INF , !P2 ;  /* 0xff8000002b237808 */ /* 0x000fe40005000000 */
[----:B------:R-:W-:Y:S02]  /*106b0*/  FSEL R44, R44, -INF , !P3 ;  /* 0xff8000002c2c7808 */ /* 0x000fe40005800000 */
[----:B------:R-:W-:-:S02]  /*106c0*/  FSEL R28, R28, -INF , !P4 ;  /* 0xff8000001c1c7808 */ /* 0x000fc40006000000 */
[C---:B------:R-:W-:Y:S02]  /*106d0*/  ISETP.GE.AND P5, PT, R27.reuse, R216, PT ;  /* 0x000000d81b00720c */ /* 0x040fe40003fa6270 */
[C---:B------:R-:W-:Y:S02]  /*106e0*/  ISETP.GE.AND P2, PT, R27.reuse, R214, PT ;  /* 0x000000d61b00720c */ /* 0x040fe40003f46270 */
[----:B------:R-:W-:Y:S02]  /*106f0*/  ISETP.GE.AND P3, PT, R27, R217, PT ;  /* 0x000000d91b00720c */ /* 0x000fe40003f66270 */
[----:B------:R-:W-:Y:S01]  /*10700*/  ISETP.GT.AND P4, PT, R2, R27, PT ;  /* 0x0000001b0200720c */ /* 0x000fe20003f84270 */
[----:B---3--:R-:W-:Y:S01]  /*10710*/  FFMA.FTZ R27, R25, -UR6, R31 ;  /* 0x80000006191b7c23 */ /* 0x008fe2000801001f */
[----:B------:R-:W-:Y:S02]  /*10720*/  IMAD.IADD R25, R114, 0x1, -R107 ;  /* 0x0000000172197824 */ /* 0x000fe400078e0a6b */
[----:B-1----:R-:W-:Y:S01]  /*10730*/  FMUL.FTZ R29, R250, UR5 ;  /* 0x00000005fa1d7c20 */ /* 0x002fe20008410000 */
[----:B------:R-:W-:-:S02]  /*10740*/  FSEL R31, R28, -INF , !P6 ;  /* 0xff8000001c1f7808 */ /* 0x000fc40007000000 */
[----:B------:R-:W-:Y:S02]  /*10750*/  FSEL R110, R46, -INF , !P5 ;  /* 0xff8000002e6e7808 */ /* 0x000fe40006800000 */
[----:B------:R-:W-:Y:S01]  /*10760*/  IABS R25, R25 ;  /* 0x0000001900197213 */ /* 0x000fe20000000000 */
[----:B------:R-:W1:Y:S01]  /*10770*/  MUFU.TANH R29, R29 ;  /* 0x0000001d001d7308 */ /* 0x000e620000002400 */
[----:B------:R-:W-:Y:S02]  /*10780*/  FSEL R46, R45, -INF , !P2 ;  /* 0xff8000002d2e7808 */ /* 0x000fe40005000000 */
[----:B------:R-:W-:Y:S02]  /*10790*/  FSEL R28, R27, -INF , !P4 ;  /* 0xff8000001b1c7808 */ /* 0x000fe40006000000 */
[C---:B------:R-:W-:Y:S02]  /*107a0*/  ISETP.GE.AND P6, PT, R26.reuse, R216, PT ;  /* 0x000000d81a00720c */ /* 0x040fe40003fc6270 */
[----:B------:R-:W-:-:S02]  /*107b0*/  ISETP.GE.AND P5, PT, R26, R214, PT ;  /* 0x000000d61a00720c */ /* 0x000fc40003fa6270 */
[----:B------:R-:W-:Y:S02]  /*107c0*/  ISETP.GE.AND P2, PT, R26, R217, PT ;  /* 0x000000d91a00720c */ /* 0x000fe40003f46270 */
[----:B------:R-:W-:Y:S01]  /*107d0*/  ISETP.GT.AND P4, PT, R2, R26, PT ;  /* 0x0000001a0200720c */ /* 0x000fe20003f84270 */
[----:B------:R-:W-:Y:S01]  /*107e0*/  IMAD.IADD R26, R114, 0x1, -R80 ;  /* 0x00000001721a7824 */ /* 0x000fe200078e0a50 */
[----:B------:R-:W-:-:S04]  /*107f0*/  I2FP.F32.S32 R27, R25 ;  /* 0x00000019001b7245 */ /* 0x000fc80000201400 */
[----:B------:R-:W-:Y:S01]  /*10800*/  IABS R25, R26 ;  /* 0x0000001a00197213 */ /* 0x000fe20000000000 */
[----:B--2---:R-:W-:Y:S01]  /*10810*/  FFMA.FTZ R26, R27, -UR6, R30 ;  /* 0x800000061b1a7c23 */ /* 0x004fe2000801001e */
[----:B------:R-:W-:Y:S02]  /*10820*/  FSEL R106, R47, -INF , !P6 ;  /* 0xff8000002f6a7808 */ /* 0x000fe40007000000 */
[----:B------:R-:W-:Y:S02]  /*10830*/  I2FP.F32.S32 R25, R25 ;  /* 0x0000001900197245 */ /* 0x000fe40000201400 */
[----:B------:R-:W-:Y:S02]  /*10840*/  FSEL R26, R26, -INF , !P4 ;  /* 0xff8000001a1a7808 */ /* 0x000fe40006000000 */
[----:B------:R-:W-:Y:S02]  /*10850*/  FSEL R80, R28, -INF , !P3 ;  /* 0xff8000001c507808 */ /* 0x000fe40005800000 */
[----:B------:R-:W-:Y:S01]  /*10860*/  FSEL R47, R26, -INF , !P2 ;  /* 0xff8000001a2f7808 */ /* 0x000fe20005000000 */
[----:B------:R-:W-:Y:S01]  /*10870*/  FMUL.FTZ R26, R251, UR5 ;  /* 0x00000005fb1a7c20 */ /* 0x000fe20008410000 */
[----:B------:R-:W-:Y:S01]  /*10880*/  FSEL R45, R48, -INF , !P5 ;  /* 0xff800000302d7808 */ /* 0x000fe20006800000 */
[----:B-1----:R-:W-:Y:S01]  /*10890*/  FFMA.FTZ R25, R25, -UR6, R29 ;  /* 0x8000000619197c23 */ /* 0x002fe2000801001d */
[----:B------:R-:W-:-:S02]  /*108a0*/  ISETP.GE.AND P3, PT, R24, R215, PT ;  /* 0x000000d71800720c */ /* 0x000fc40003f66270 */
[C---:B------:R-:W-:Y:S02]  /*108b0*/  ISETP.GE.AND P6, PT, R24.reuse, R216, PT ;  /* 0x000000d81800720c */ /* 0x040fe40003fc6270 */
[C---:B------:R-:W-:Y:S02]  /*108c0*/  ISETP.GE.AND P5, PT, R24.reuse, R214, PT ;  /* 0x000000d61800720c */ /* 0x040fe40003fa6270 */
[----:B------:R-:W-:Y:S02]  /*108d0*/  ISETP.GE.AND P4, PT, R24, R217, PT ;  /* 0x000000d91800720c */ /* 0x000fe40003f86270 */
[----:B------:R-:W-:Y:S01]  /*108e0*/  ISETP.GT.AND P2, PT, R2, R24, PT ;  /* 0x000000180200720c */ /* 0x000fe20003f44270 */
[----:B------:R-:W-:Y:S01]  /*108f0*/  IMAD.IADD R24, R114, 0x1, -R78 ;  /* 0x0000000172187824 */ /* 0x000fe200078e0a4e */
[----:B------:R1:W2:Y:S02]  /*10900*/  MUFU.TANH R27, R26 ;  /* 0x0000001a001b7308 */ /* 0x0002a40000002400 */
[----:B------:R-:W-:-:S02]  /*10910*/  FSEL R25, R25, -INF , !P2 ;  /* 0xff80000019197808 */ /* 0x000fc40005000000 */
[----:B------:R-:W-:Y:S02]  /*10920*/  IABS R24, R24 ;  /* 0x0000001800187213 */ /* 0x000fe40000000000 */
[----:B------:R-:W-:Y:S02]  /*10930*/  FSEL R180, R52, -INF , !P3 ;  /* 0xff80000034b47808 */ /* 0x000fe40005800000 */
[----:B------:R-:W-:Y:S02]  /*10940*/  FSEL R186, R49, -INF , !P6 ;  /* 0xff80000031ba7808 */ /* 0x000fe40007000000 */
[----:B------:R-:W-:Y:S02]  /*10950*/  FSEL R103, R50, -INF , !P5 ;  /* 0xff80000032677808 */ /* 0x000fe40006800000 */
[----:B------:R-:W-:Y:S02]  /*10960*/  FSEL R107, R25, -INF , !P4 ;  /* 0xff800000196b7808 */ /* 0x000fe40006000000 */
[----:B------:R-:W-:-:S02]  /*10970*/  ISETP.GE.AND P3, PT, R23, R215, PT ;  /* 0x000000d71700720c */ /* 0x000fc40003f66270 */
[C---:B------:R-:W-:Y:S02]  /*10980*/  ISETP.GE.AND P6, PT, R23.reuse, R216, PT ;  /* 0x000000d81700720c */ /* 0x040fe40003fc6270 */
[C---:B------:R-:W-:Y:S01]  /*10990*/  ISETP.GE.AND P5, PT, R23.reuse, R214, PT ;  /* 0x000000d61700720c */ /* 0x040fe20003fa6270 */
[----:B-1----:R-:W-:Y:S01]  /*109a0*/  FMUL.FTZ R26, R194, UR5 ;  /* 0x00000005c21a7c20 */ /* 0x002fe20008410000 */
[----:B------:R-:W-:Y:S02]  /*109b0*/  ISETP.GE.AND P2, PT, R23, R217, PT ;  /* 0x000000d91700720c */ /* 0x000fe40003f46270 */
[----:B------:R-:W-:Y:S01]  /*109c0*/  ISETP.GT.AND P4, PT, R2, R23, PT ;  /* 0x000000170200720c */ /* 0x000fe20003f84270 */
[----:B------:R-:W-:Y:S02]  /*109d0*/  IMAD.MOV.U32 R23, RZ, RZ, R24 ;  /* 0x000000ffff177224 */ /* 0x000fe400078e0018 */
[----:B------:R-:W-:Y:S01]  /*109e0*/  IMAD.IADD R24, R114, 0x1, -R79 ;  /* 0x0000000172187824 */ /* 0x000fe200078e0a4f */
[----:B------:R-:W1:Y:S02]  /*109f0*/  MUFU.TANH R26, R26 ;  /* 0x0000001a001a7308 */ /* 0x000e640000002400 */
[----:B------:R-:W-:-:S02]  /*10a00*/  I2FP.F32.S32 R25, R23 ;  /* 0x0000001700197245 */ /* 0x000fc40000201400 */
[----:B------:R-:W-:-:S03]  /*10a10*/  IABS R23, R24 ;  /* 0x0000001800177213 */ /* 0x000fc60000000000 */
[----:B--2---:R-:W-:Y:S01]  /*10a20*/  FFMA.FTZ R24, R25, -UR6, R27 ;  /* 0x8000000619187c23 */ /* 0x004fe2000801001b */
[----:B------:R-:W-:Y:S01]  /*10a30*/  FMUL.FTZ R28, R195, UR5 ;  /* 0x00000005c31c7c20 */ /* 0x000fe20008410000 */
[----:B------:R-:W-:-:S03]  /*10a40*/  FSEL R174, R81, -INF , !P3 ;  /* 0xff80000051ae7808 */ /* 0x000fc60005800000 */
[----:B------:R-:W-:Y:S01]  /*10a50*/  FSEL R24, R24, -INF , !P4 ;  /* 0xff80000018187808 */ /* 0x000fe20006000000 */
[----:B------:R-:W2:Y:S01]  /*10a60*/  MUFU.TANH R27, R28 ;  /* 0x0000001c001b7308 */ /* 0x000ea20000002400 */
[----:B------:R-:W-:Y:S02]  /*10a70*/  FSEL R178, R51, -INF , !P6 ;  /* 0xff80000033b27808 */ /* 0x000fe40007000000 */
[----:B------:R-:W-:Y:S02]  /*10a80*/  I2FP.F32.S32 R23, R23 ;  /* 0x0000001700177245 */ /* 0x000fe40000201400 */
[----:B------:R-:W-:Y:S02]  /*10a90*/  FSEL R78, R53, -INF , !P5 ;  /* 0xff800000354e7808 */ /* 0x000fe40006800000 */
[----:B------:R-:W-:Y:S02]  /*10aa0*/  FSEL R81, R24, -INF , !P2 ;  /* 0xff80000018517808 */ /* 0x000fe40005000000 */
[----:B------:R-:W-:-:S02]  /*10ab0*/  ISETP.GE.AND P3, PT, R22, R215, PT ;  /* 0x000000d71600720c */ /* 0x000fc40003f66270 */
[C---:B------:R-:W-:Y:S02]  /*10ac0*/  ISETP.GE.AND P6, PT, R22.reuse, R216, PT ;  /* 0x000000d81600720c */ /* 0x040fe40003fc6270 */
[C---:B------:R-:W-:Y:S02]  /*10ad0*/  ISETP.GE.AND P5, PT, R22.reuse, R214, PT ;  /* 0x000000d61600720c */ /* 0x040fe40003fa6270 */
[----:B------:R-:W-:Y:S02]  /*10ae0*/  ISETP.GE.AND P4, PT, R22, R217, PT ;  /* 0x000000d91600720c */ /* 0x000fe40003f86270 */
[----:B------:R-:W-:Y:S01]  /*10af0*/  ISETP.GT.AND P2, PT, R2, R22, PT ;  /* 0x000000160200720c */ /* 0x000fe20003f44270 */
[----:B------:R-:W-:Y:S02]  /*10b00*/  IMAD.IADD R22, R114, 0x1, -R75 ;  /* 0x0000000172167824 */ /* 0x000fe400078e0a4b */
[----:B-1----:R-:W-:Y:S01]  /*10b10*/  FFMA.FTZ R23, R23, -UR6, R26 ;  /* 0x8000000617177c23 */ /* 0x002fe2000801001a */
[----:B------:R-:W-:-:S02]  /*10b20*/  FMUL.FTZ R26, R232, UR5 ;  /* 0x00000005e81a7c20 */ /* 0x000fc40008410000 */
[----:B------:R-:W-:Y:S01]  /*10b30*/  IABS R22, R22 ;  /* 0x0000001600167213 */ /* 0x000fe20000000000 */
[----:B------:R-:W-:Y:S01]  /*10b40*/  IMAD.IADD R25, R114, 0x1, -R69 ;  /* 0x0000000172197824 */ /* 0x000fe200078e0a45 */
[----:B------:R-:W-:Y:S02]  /*10b50*/  FSEL R24, R23, -INF , !P2 ;  /* 0xff80000017187808 */ /* 0x000fe40005000000 */
[----:B------:R-:W1:Y:S01]  /*10b60*/  MUFU.TANH R26, R26 ;  /* 0x0000001a001a7308 */ /* 0x000e620000002400 */
[----:B------:R-:W-:Y:S02]  /*10b70*/  I2FP.F32.S32 R23, R22 ;  /* 0x0000001600177245 */ /* 0x000fe40000201400 */
[----:B------:R-:W-:Y:S01]  /*10b80*/  IABS R22, R25 ;  /* 0x0000001900167213 */ /* 0x000fe20000000000 */
[----:B------:R-:W-:Y:S01]  /*10b90*/  FMUL.FTZ R25, R233, UR5 ;  /* 0x00000005e9197c20 */ /* 0x000fe20008410000 */
[----:B------:R-:W-:Y:S01]  /*10ba0*/  FSEL R79, R24, -INF , !P4 ;  /* 0xff800000184f7808 */ /* 0x000fe20006000000 */
[----:B--2---:R-:W-:Y:S01]  /*10bb0*/  FFMA.FTZ R23, R23, -UR6, R27 ;  /* 0x8000000617177c23 */ /* 0x004fe2000801001b */
[----:B------:R-:W-:-:S02]  /*10bc0*/  FSEL R177, R56, -INF , !P6 ;  /* 0xff80000038b17808 */ /* 0x000fc40007000000 */
[----:B------:R-:W-:Y:S02]  /*10bd0*/  ISETP.GT.AND P4, PT, R2, R21, PT ;  /* 0x000000150200720c */ /* 0x000fe40003f84270 */
[----:B------:R-:W-:Y:S02]  /*10be0*/  FSEL R171, R84, -INF , !P3 ;  /* 0xff80000054ab7808 */ /* 0x000fe40005800000 */
[----:B------:R-:W-:Y:S02]  /*10bf0*/  FSEL R56, R54, -INF , !P5 ;  /* 0xff80000036387808 */ /* 0x000fe40006800000 */
[C---:B------:R-:W-:Y:S02]  /*10c00*/  ISETP.GE.AND P3, PT, R21.reuse, R215, PT ;  /* 0x000000d71500720c */ /* 0x040fe40003f66270 */
[C---:B------:R-:W-:Y:S02]  /*10c10*/  ISETP.GE.AND P6, PT, R21.reuse, R216, PT ;  /* 0x000000d81500720c */ /* 0x040fe40003fc6270 */
[----:B------:R-:W-:-:S02]  /*10c20*/  ISETP.GE.AND P5, PT, R21, R214, PT ;  /* 0x000000d61500720c */ /* 0x000fc40003fa6270 */
[----:B------:R-:W-:Y:S01]  /*10c30*/  ISETP.GE.AND P2, PT, R21, R217, PT ;  /* 0x000000d91500720c */ /* 0x000fe20003f46270 */
[----:B------:R-:W-:Y:S01]  /*10c40*/  IMAD.MOV.U32 R21, RZ, RZ, R22 ;  /* 0x000000ffff157224 */ /* 0x000fe200078e0016 */
[----:B------:R-:W-:Y:S01]  /*10c50*/  FSEL R22, R23, -INF , !P4 ;  /* 0xff80000017167808 */ /* 0x000fe20006000000 */
[----:B------:R-:W2:Y:S01]  /*10c60*/  MUFU.TANH R25, R25 ;  /* 0x0000001900197308 */ /* 0x000ea20000002400 */
[----:B------:R-:W-:Y:S02]  /*10c70*/  FSEL R92, R92, -INF , !P3 ;  /* 0xff8000005c5c7808 */ /* 0x000fe40005800000 */
[----:B------:R-:W-:Y:S02]  /*10c80*/  FSEL R84, R82, -INF , !P6 ;  /* 0xff80000052547808 */ /* 0x000fe40007000000 */
[----:B------:R-:W-:Y:S02]  /*10c90*/  I2FP.F32.S32 R21, R21 ;  /* 0x0000001500157245 */ /* 0x000fe40000201400 */
[----:B------:R-:W-:-:S02]  /*10ca0*/  FSEL R83, R83, -INF , !P5 ;  /* 0xff80000053537808 */ /* 0x000fc40006800000 */
[----:B------:R-:W-:Y:S02]  /*10cb0*/  FSEL R75, R22, -INF , !P2 ;  /* 0xff800000164b7808 */ /* 0x000fe40005000000 */
[C---:B------:R-:W-:Y:S02]  /*10cc0*/  ISETP.GE.AND P3, PT, R20.reuse, R215, PT ;  /* 0x000000d71400720c */ /* 0x040fe40003f66270 */
[C---:B------:R-:W-:Y:S02]  /*10cd0*/  ISETP.GE.AND P6, PT, R20.reuse, R216, PT ;  /* 0x000000d81400720c */ /* 0x040fe40003fc6270 */
[C---:B------:R-:W-:Y:S02]  /*10ce0*/  ISETP.GE.AND P5, PT, R20.reuse, R214, PT ;  /* 0x000000d61400720c */ /* 0x040fe40003fa6270 */
[----:B------:R-:W-:Y:S02]  /*10cf0*/  ISETP.GE.AND P4, PT, R20, R217, PT ;  /* 0x000000d91400720c */ /* 0x000fe40003f86270 */
[----:B------:R-:W-:Y:S01]  /*10d00*/  ISETP.GT.AND P2, PT, R2, R20, PT ;  /* 0x000000140200720c */ /* 0x000fe20003f44270 */
[----:B------:R-:W-:-:S02]  /*10d10*/  IMAD.IADD R20, R114, 0x1, -R73 ;  /* 0x0000000172147824 */ /* 0x000fc400078e0a49 */
[----:B-1----:R-:W-:Y:S01]  /*10d20*/  FFMA.FTZ R21, R21, -UR6, R26 ;  /* 0x8000000615157c23 */ /* 0x002fe2000801001a */
[----:B------:R-:W-:Y:S02]  /*10d30*/  FMUL.FTZ R24, R234, UR5 ;  /* 0x00000005ea187c20 */ /* 0x000fe40008410000 */
[----:B------:R-:W-:Y:S01]  /*10d40*/  IABS R20, R20 ;  /* 0x0000001400147213 */ /* 0x000fe20000000000 */
[----:B------:R-:W-:Y:S01]  /*10d50*/  IMAD.IADD R23, R114, 0x1, -R67 ;  /* 0x0000000172177824 */ /* 0x000fe200078e0a43 */
[----:B------:R-:W-:Y:S02]  /*10d60*/  FSEL R22, R21, -INF , !P2 ;  /* 0xff80000015167808 */ /* 0x000fe40005000000 */
[----:B------:R-:W1:Y:S01]  /*10d70*/  MUFU.TANH R24, R24 ;  /* 0x0000001800187308 */ /* 0x000e620000002400 */
[----:B------:R-:W-:Y:S02]  /*10d80*/  I2FP.F32.S32 R21, R20 ;  /* 0x0000001400157245 */ /* 0x000fe40000201400 */
[----:B------:R-:W-:-:S02]  /*10d90*/  FSEL R188, R86, -INF , !P6 ;  /* 0xff80000056bc7808 */ /* 0x000fc40007000000 */
[----:B------:R-:W-:Y:S01]  /*10da0*/  IABS R20, R23 ;  /* 0x0000001700147213 */ /* 0x000fe20000000000 */
[----:B--2---:R-:W-:Y:S01]  /*10db0*/  FFMA.FTZ R21, R21, -UR6, R25 ;  /* 0x8000000615157c23 */ /* 0x004fe20008010019 */
[----:B------:R-:W-:Y:S01]  /*10dc0*/  FSEL R86, R22, -INF , !P4 ;  /* 0xff80000016567808 */ /* 0x000fe20006000000 */
[----:B------:R-:W-:Y:S01]  /*10dd0*/  FMUL.FTZ R23, R235, UR5 ;  /* 0x00000005eb177c20 */ /* 0x000fe20008410000 */
[----:B------:R-:W-:Y:S02]  /*10de0*/  ISETP.GT.AND P4, PT, R2, R19, PT ;  /* 0x000000130200720c */ /* 0x000fe40003f84270 */
[----:B------:R-:W-:Y:S02]  /*10df0*/  FSEL R185, R95, -INF , !P3 ;  /* 0xff8000005fb97808 */ /* 0x000fe40005800000 */
[----:B------:R-:W-:Y:S02]  /*10e00*/  FSEL R85, R85, -INF , !P5 ;  /* 0xff80000055557808 */ /* 0x000fe40006800000 */
[----:B------:R-:W-:-:S02]  /*10e10*/  ISETP.GE.AND P3, PT, R19, R215, PT ;  /* 0x000000d71300720c */ /* 0x000fc40003f66270 */
[C---:B------:R-:W-:Y:S02]  /*10e20*/  ISETP.GE.AND P6, PT, R19.reuse, R216, PT ;  /* 0x000000d81300720c */ /* 0x040fe40003fc6270 */
[C---:B------:R-:W-:Y:S02]  /*10e30*/  ISETP.GE.AND P5, PT, R19.reuse, R214, PT ;  /* 0x000000d61300720c */ /* 0x040fe40003fa6270 */
[----:B------:R-:W-:Y:S01]  /*10e40*/  ISETP.GE.AND P2, PT, R19, R217, PT ;  /* 0x000000d91300720c */ /* 0x000fe20003f46270 */
[----:B------:R-:W-:Y:S01]  /*10e50*/  IMAD.MOV.U32 R19, RZ, RZ, R20 ;  /* 0x000000ffff137224 */ /* 0x000fe200078e0014 */
[----:B------:R-:W-:Y:S01]  /*10e60*/  FSEL R20, R21, -INF , !P4 ;  /* 0xff80000015147808 */ /* 0x000fe20006000000 */
[----:B------:R-:W2:Y:S01]  /*10e70*/  MUFU.TANH R23, R23 ;  /* 0x0000001700177308 */ /* 0x000ea20000002400 */
[----:B------:R-:W-:Y:S02]  /*10e80*/  FSEL R179, R98, -INF , !P3 ;  /* 0xff80000062b37808 */ /* 0x000fe40005800000 */
[----:B------:R-:W-:-:S02]  /*10e90*/  FSEL R183, R93, -INF , !P6 ;  /* 0xff8000005db77808 */ /* 0x000fc40007000000 */
[----:B------:R-:W-:Y:S02]  /*10ea0*/  I2FP.F32.S32 R19, R19 ;  /* 0x0000001300137245 */ /* 0x000fe40000201400 */
[----:B------:R-:W-:Y:S02]  /*10eb0*/  FSEL R94, R94, -INF , !P5 ;  /* 0xff8000005e5e7808 */ /* 0x000fe40006800000 */
[----:B------:R-:W-:Y:S02]  /*10ec0*/  FSEL R82, R20, -INF , !P2 ;  /* 0xff80000014527808 */ /* 0x000fe40005000000 */
[C---:B------:R-:W-:Y:S02]  /*10ed0*/  ISETP.GE.AND P3, PT, R18.reuse, R215, PT ;  /* 0x000000d71200720c */ /* 0x040fe40003f66270 */
[C---:B------:R-:W-:Y:S02]  /*10ee0*/  ISETP.GE.AND P6, PT, R18.reuse, R216, PT ;  /* 0x000000d81200720c */ /* 0x040fe40003fc6270 */
[----:B------:R-:W-:-:S02]  /*10ef0*/  ISETP.GE.AND P5, PT, R18, R214, PT ;  /* 0x000000d61200720c */ /* 0x000fc40003fa6270 */
[----:B------:R-:W-:Y:S02]  /*10f00*/  ISETP.GE.AND P4, PT, R18, R217, PT ;  /* 0x000000d91200720c */ /* 0x000fe40003f86270 */
[----:B------:R-:W-:Y:S01]  /*10f10*/  ISETP.GT.AND P2, PT, R2, R18, PT ;  /* 0x000000120200720c */ /* 0x000fe20003f44270 */
[----:B------:R-:W-:Y:S02]  /*10f20*/  IMAD.IADD R18, R114, 0x1, -R64 ;  /* 0x0000000172127824 */ /* 0x000fe400078e0a40 */
[----:B-1----:R-:W-:Y:S01]  /*10f30*/  FFMA.FTZ R19, R19, -UR6, R24 ;  /* 0x8000000613137c23 */ /* 0x002fe20008010018 */
[----:B------:R-:W-:Y:S02]  /*10f40*/  FMUL.FTZ R22, R228, UR5 ;  /* 0x00000005e4167c20 */ /* 0x000fe40008410000 */
[----:B------:R-:W-:Y:S01]  /*10f50*/  IABS R18, R18 ;  /* 0x0000001200127213 */ /* 0x000fe20000000000 */
[----:B------:R-:W-:Y:S01]  /*10f60*/  IMAD.IADD R21, R114, 0x1, -R57 ;  /* 0x0000000172157824 */ /* 0x000fe200078e0a39 */
[----:B------:R-:W-:-:S02]  /*10f70*/  FSEL R20, R19, -INF , !P2 ;  /* 0xff80000013147808 */ /* 0x000fc40005000000 */
[----:B------:R-:W-:Y:S01]  /*10f80*/  I2FP.F32.S32 R19, R18 ;  /* 0x0000001200137245 */ /* 0x000fe20000201400 */
[----:B------:R-:W1:Y:S01]  /*10f90*/  MUFU.TANH R22, R22 ;  /* 0x0000001600167308 */ /* 0x000e620000002400 */
[----:B------:R-:W-:Y:S02]  /*10fa0*/  IABS R18, R21 ;  /* 0x0000001500127213 */ /* 0x000fe40000000000 */
[----:B------:R-:W-:Y:S01]  /*10fb0*/  FSEL R73, R20, -INF , !P4 ;  /* 0xff80000014497808 */ /* 0x000fe20006000000 */
[----:B--2---:R-:W-:Y:S01]  /*10fc0*/  FFMA.FTZ R19, R19, -UR6, R23 ;  /* 0x8000000613137c23 */ /* 0x004fe20008010017 */
[----:B------:R-:W-:Y:S01]  /*10fd0*/  ISETP.GT.AND P4, PT, R2, R17, PT ;  /* 0x000000110200720c */ /* 0x000fe20003f84270 */
[----:B------:R-:W-:Y:S01]  /*10fe0*/  FMUL.FTZ R20, R229, UR5 ;  /* 0x00000005e5147c20 */ /* 0x000fe20008410000 */
[----:B------:R-:W-:Y:S02]  /*10ff0*/  FSEL R105, R105, -INF , !P3 ;  /* 0xff80000069697808 */ /* 0x000fe40005800000 */
[----:B------:R-:W-:-:S02]  /*11000*/  FSEL R181, R97, -INF , !P6 ;  /* 0xff80000061b57808 */ /* 0x000fc40007000000 */
[----:B------:R-:W-:Y:S02]  /*11010*/  FSEL R96, R96, -INF , !P5 ;  /* 0xff80000060607808 */ /* 0x000fe40006800000 */
[C---:B------:R-:W-:Y:S02]  /*11020*/  ISETP.GE.AND P3, PT, R17.reuse, R215, PT ;  /* 0x000000d71100720c */ /* 0x040fe40003f66270 */
[C---:B------:R-:W-:Y:S02]  /*11030*/  ISETP.GE.AND P6, PT, R17.reuse, R216, PT ;  /* 0x000000d81100720c */ /* 0x040fe40003fc6270 */
[C---:B------:R-:W-:Y:S02]  /*11040*/  ISETP.GE.AND P5, PT, R17.reuse, R214, PT ;  /* 0x000000d61100720c */ /* 0x040fe40003fa6270 */
[----:B------:R-:W-:Y:S01]  /*11050*/  ISETP.GE.AND P2, PT, R17, R217, PT ;  /* 0x000000d91100720c */ /* 0x000fe20003f46270 */
[----:B------:R-:W-:Y:S01]  /*11060*/  IMAD.MOV.U32 R17, RZ, RZ, R18 ;  /* 0x000000ffff117224 */ /* 0x000fe200078e0012 */
[----:B------:R-:W-:-:S02]  /*11070*/  FSEL R18, R19, -INF , !P4 ;  /* 0xff80000013127808 */ /* 0x000fc40006000000 */
[----:B------:R2:W3:Y:S01]  /*11080*/  MUFU.TANH R19, R20 ;  /* 0x0000001400137308 */ /* 0x0004e20000002400 */
[----:B------:R-:W-:Y:S02]  /*11090*/  FSEL R113, R113, -INF , !P3 ;  /* 0xff80000071717808 */ /* 0x000fe40005800000 */
[----:B------:R-:W-:Y:S02]  /*110a0*/  FSEL R101, R101, -INF , !P6 ;  /* 0xff80000065657808 */ /* 0x000fe40007000000 */
[----:B------:R-:W-:Y:S02]  /*110b0*/  FSEL R100, R100, -INF , !P5 ;  /* 0xff80000064647808 */ /* 0x000fe40006800000 */
[----:B------:R-:W-:Y:S02]  /*110c0*/  FSEL R57, R18, -INF , !P2 ;  /* 0xff80000012397808 */ /* 0x000fe40005000000 */
[C---:B------:R-:W-:Y:S02]  /*110d0*/  ISETP.GE.AND P3, PT, R16.reuse, R215, PT ;  /* 0x000000d71000720c */ /* 0x040fe40003f66270 */
[----:B------:R-:W-:-:S02]  /*110e0*/  ISETP.GE.AND P6, PT, R16, R216, PT ;  /* 0x000000d81000720c */ /* 0x000fc40003fc6270 */
[C---:B------:R-:W-:Y:S02]  /*110f0*/  ISETP.GE.AND P4, PT, R16.reuse, R214, PT ;  /* 0x000000d61000720c */ /* 0x040fe40003f86270 */
[----:B------:R-:W-:Y:S02]  /*11100*/  ISETP.GE.AND P5, PT, R16, R217, PT ;  /* 0x000000d91000720c */ /* 0x000fe40003fa6270 */
[----:B------:R-:W-:Y:S01]  /*11110*/  ISETP.GT.AND P2, PT, R2, R16, PT ;  /* 0x000000100200720c */ /* 0x000fe20003f44270 */
[----:B------:R-:W-:Y:S01]  /*11120*/  IMAD.IADD R16, R114, 0x1, -R61 ;  /* 0x0000000172107824 */ /* 0x000fe200078e0a3d */
[----:B------:R-:W-:Y:S01]  /*11130*/  I2FP.F32.S32 R17, R17 ;  /* 0x0000001100117245 */ /* 0x000fe20000201400 */
[----:B--2---:R-:W-:-:S03]  /*11140*/  FMUL.FTZ R20, R230, UR5 ;  /* 0x00000005e6147c20 */ /* 0x004fc60008410000 */
[----:B------:R-:W-:Y:S01]  /*11150*/  IABS R16, R16 ;  /* 0x0000001000107213 */ /* 0x000fe20000000000 */
[----:B-1----:R-:W-:Y:S02]  /*11160*/  FFMA.FTZ R17, R17, -UR6, R22 ;  /* 0x8000000611117c23 */ /* 0x002fe40008010016 */
[----:B------:R-:W1:Y:S01]  /*11170*/  MUFU.TANH R20, R20 ;  /* 0x0000001400147308 */ /* 0x000e620000002400 */
[----:B------:R-:W-:Y:S01]  /*11180*/  I2FP.F32.S32 R16, R16 ;  /* 0x0000001000107245 */ /* 0x000fe20000201400 */
[----:B------:R-:W-:Y:S01]  /*11190*/  IMAD.IADD R18, R114, 0x1, -R55 ;  /* 0x0000000172127824 */ /* 0x000fe200078e0a37 */
[----:B------:R-:W-:Y:S02]  /*111a0*/  FSEL R17, R17, -INF , !P2 ;  /* 0xff80000011117808 */ /* 0x000fe40005000000 */
[----:B------:R-:W-:Y:S01]  /*111b0*/  FSEL R187, R111, -INF , !P6 ;  /* 0xff8000006fbb7808 */ /* 0x000fe20007000000 */
[----:B---3--:R-:W-:Y:S01]  /*111c0*/  FFMA.FTZ R16, R16, -UR6, R19 ;  /* 0x8000000610107c23 */ /* 0x008fe20008010013 */
[----:B------:R-:W-:-:S02]  /*111d0*/  FSEL R116, R116, -INF , !P3 ;  /* 0xff80000074747808 */ /* 0x000fc40005800000 */
[----:B------:R-:W-:Y:S02]  /*111e0*/  FSEL R109, R109, -INF , !P4 ;  /* 0xff8000006d6d7808 */ /* 0x000fe40006000000 */
[----:B------:R-:W-:Y:S02]  /*111f0*/  FSEL R111, R17, -INF , !P5 ;  /* 0xff800000116f7808 */ /* 0x000fe40006800000 */
[C---:B------:R-:W-:Y:S02]  /*11200*/  ISETP.GE.AND P3, PT, R15.reuse, R215, PT ;  /* 0x000000d70f00720c */ /* 0x040fe40003f66270 */
[C---:B------:R-:W-:Y:S02]  /*11210*/  ISETP.GE.AND P6, PT, R15.reuse, R216, PT ;  /* 0x000000d80f00720c */ /* 0x040fe40003fc6270 */
[C---:B------:R-:W-:Y:S02]  /*11220*/  ISETP.GE.AND P4, PT, R15.reuse, R214, PT ;  /* 0x000000d60f00720c */ /* 0x040fe40003f86270 */
[----:B------:R-:W-:-:S02]  /*11230*/  ISETP.GE.AND P2, PT, R15, R217, PT ;  /* 0x000000d90f00720c */ /* 0x000fc40003f46270 */
[----:B------:R-:W-:Y:S02]  /*11240*/  ISETP.GT.AND P5, PT, R2, R15, PT ;  /* 0x0000000f0200720c */ /* 0x000fe40003fa4270 */
[----:B------:R-:W-:Y:S02]  /*11250*/  IABS R15, R18 ;  /* 0x00000012000f7213 */ /* 0x000fe40000000000 */
[----:B------:R-:W-:Y:S02]  /*11260*/  FSEL R17, R16, -INF , !P5 ;  /* 0xff80000010117808 */ /* 0x000fe40006800000 */
[----:B------:R-:W-:Y:S01]  /*11270*/  I2FP.F32.S32 R16, R15 ;  /* 0x0000000f00107245 */ /* 0x000fe20000201400 */
[----:B------:R-:W-:Y:S01]  /*11280*/  FMUL.FTZ R21, R231, UR5 ;  /* 0x00000005e7157c20 */ /* 0x000fe20008410000 */
[----:B------:R-:W-:Y:S01]  /*11290*/  IMAD.IADD R15, R114, 0x1, -R58 ;  /* 0x00000001720f7824 */ /* 0x000fe200078e0a3a */
[----:B------:R-:W-:Y:S02]  /*112a0*/  FSEL R95, R17, -INF , !P2 ;  /* 0xff800000115f7808 */ /* 0x000fe40005000000 */
[----:B-1----:R-:W-:Y:S01]  /*112b0*/  FFMA.FTZ R16, R16, -UR6, R20 ;  /* 0x8000000610107c23 */ /* 0x002fe20008010014 */
[----:B------:R-:W-:Y:S01]  /*112c0*/  ISETP.GT.AND P2, PT, R2, R14, PT ;  /* 0x0000000e0200720c */ /* 0x000fe20003f44270 */
[----:B------:R-:W1:Y:S01]  /*112d0*/  MUFU.TANH R17, R21 ;  /* 0x0000001500117308 */ /* 0x000e620000002400 */
[----:B------:R-:W-:-:S02]  /*112e0*/  FSEL R119, R119, -INF , !P3 ;  /* 0xff80000077777808 */ /* 0x000fc40005800000 */
[----:B------:R-:W-:Y:S02]  /*112f0*/  FSEL R115, R115, -INF , !P6 ;  /* 0xff80000073737808 */ /* 0x000fe40007000000 */
[----:B------:R-:W-:Y:S02]  /*11300*/  FSEL R112, R112, -INF , !P4 ;  /* 0xff80000070707808 */ /* 0x000fe40006000000 */
[C---:B------:R-:W-:Y:S02]  /*11310*/  ISETP.GE.AND P3, PT, R14.reuse, R215, PT ;  /* 0x000000d70e00720c */ /* 0x040fe40003f66270 */
[C---:B------:R-:W-:Y:S02]  /*11320*/  ISETP.GE.AND P6, PT, R14.reuse, R216, PT ;  /* 0x000000d80e00720c */ /* 0x040fe40003fc6270 */
[C---:B------:R-:W-:Y:S02]  /*11330*/  ISETP.GE.AND P4, PT, R14.reuse, R214, PT ;  /* 0x000000d60e00720c */ /* 0x040fe40003f86270 */
[----:B------:R-:W-:-:S02]  /*11340*/  ISETP.GE.AND P5, PT, R14, R217, PT ;  /* 0x000000d90e00720c */ /* 0x000fc40003fa6270 */
[----:B------:R-:W-:Y:S02]  /*11350*/  IABS R14, R15 ;  /* 0x0000000f000e7213 */ /* 0x000fe40000000000 */
[----:B------:R-:W-:Y:S01]  /*11360*/  FSEL R15, R16, -INF , !P2 ;  /* 0xff800000100f7808 */ /* 0x000fe20005000000 */
[----:B------:R-:W-:Y:S01]  /*11370*/  FMUL.FTZ R16, R241, UR5 ;  /* 0x00000005f1107c20 */ /* 0x000fe20008410000 */
[----:B------:R-:W-:Y:S02]  /*11380*/  FSEL R121, R121, -INF , !P3 ;  /* 0xff80000079797808 */ /* 0x000fe40005800000 */
[----:B------:R-:W-:-:S03]  /*11390*/  FSEL R117, R117, -INF , !P6 ;  /* 0xff80000075757808 */ /* 0x000fc60007000000 */
[----:B------:R-:W2:Y:S01]  /*113a0*/  MUFU.TANH R16, R16 ;  /* 0x0000001000107308 */ /* 0x000ea20000002400 */
[----:B------:R-:W-:Y:S02]  /*113b0*/  FSEL R104, R104, -INF , !P4 ;  /* 0xff80000068687808 */ /* 0x000fe40006000000 */
[----:B------:R-:W-:Y:S02]  /*113c0*/  I2FP.F32.S32 R14, R14 ;  /* 0x0000000e000e7245 */ /* 0x000fe40000201400 */
[----:B------:R-:W-:Y:S02]  /*113d0*/  FSEL R93, R15, -INF , !P5 ;  /* 0xff8000000f5d7808 */ /* 0x000fe40006800000 */
[C---:B------:R-:W-:Y:S02]  /*113e0*/  ISETP.GE.AND P3, PT, R13.reuse, R215, PT ;  /* 0x000000d70d00720c */ /* 0x040fe40003f66270 */
[C---:B------:R-:W-:Y:S02]  /*113f0*/  ISETP.GE.AND P6, PT, R13.reuse, R216, PT ;  /* 0x000000d80d00720c */ /* 0x040fe40003fc6270 */
[----:B------:R-:W-:-:S02]  /*11400*/  ISETP.GE.AND P4, PT, R13, R214, PT ;  /* 0x000000d60d00720c */ /* 0x000fc40003f86270 */
[----:B------:R-:W-:Y:S02]  /*11410*/  ISETP.GE.AND P2, PT, R13, R217, PT ;  /* 0x000000d90d00720c */ /* 0x000fe40003f46270 */
[----:B------:R-:W-:Y:S01]  /*11420*/  ISETP.GT.AND P5, PT, R2, R13, PT ;  /* 0x0000000d0200720c */ /* 0x000fe20003fa4270 */
[----:B------:R-:W-:Y:S02]  /*11430*/  IMAD.IADD R13, R114, 0x1, -R62 ;  /* 0x00000001720d7824 */ /* 0x000fe400078e0a3e */
[----:B-1----:R-:W-:-:S03]  /*11440*/  FFMA.FTZ R14, R14, -UR6, R17 ;  /* 0x800000060e0e7c23 */ /* 0x002fc60008010011 */
[----:B------:R-:W-:Y:S01]  /*11450*/  IABS R13, R13 ;  /* 0x0000000d000d7213 */ /* 0x000fe20000000000 */
[----:B------:R-:W-:Y:S01]  /*11460*/  FMUL.FTZ R18, R224, UR5 ;  /* 0x00000005e0127c20 */ /* 0x000fe20008410000 */
[----:B------:R-:W-:Y:S02]  /*11470*/  FSEL R15, R14, -INF , !P5 ;  /* 0xff8000000e0f7808 */ /* 0x000fe40006800000 */
[----:B------:R-:W-:Y:S01]  /*11480*/  I2FP.F32.S32 R14, R13 ;  /* 0x0000000d000e7245 */ /* 0x000fe20000201400 */
[----:B------:R-:W-:Y:S01]  /*11490*/  IMAD.IADD R13, R114, 0x1, -R65 ;  /* 0x00000001720d7824 */ /* 0x000fe200078e0a41 */
[----:B------:R-:W1:Y:S01]  /*114a0*/  MUFU.TANH R17, R18 ;  /* 0x0000001200117308 */ /* 0x000e620000002400 */
[----:B------:R-:W-:Y:S02]  /*114b0*/  FSEL R61, R15, -INF , !P2 ;  /* 0xff8000000f3d7808 */ /* 0x000fe40005000000 */
[----:B--2---:R-:W-:Y:S01]  /*114c0*/  FFMA.FTZ R14, R14, -UR6, R16 ;  /* 0x800000060e0e7c23 */ /* 0x004fe20008010010 */
[----:B------:R-:W-:Y:S01]  /*114d0*/  ISETP.GT.AND P2, PT, R2, R12, PT ;  /* 0x0000000c0200720c */ /* 0x000fe20003f44270 */
[----:B------:R-:W-:Y:S01]  /*114e0*/  IMAD.MOV.U32 R224, RZ, RZ, R225 ;  /* 0x000000ffffe07224 */ /* 0x000fe200078e00e1 */
        /* <DEDUP_REMOVED lines=10> */
[----:B------:R-:W-:Y:S01]  /*11590*/  IMAD.MOV.U32 R225, RZ, RZ, R207 ;  /* 0x000000ffffe17224 */ /* 0x000fe200078e00cf */
[----:B------:R-:W-:Y:S01]  /*115a0*/  FSEL R190, R125, -INF , !P3 ;  /* 0xff8000007dbe7808 */ /* 0x000fe20005800000 */
[----:B------:R-:W-:Y:S01]  /*115b0*/  IMAD.MOV.U32 R207, RZ, RZ, R192 ;  /* 0x000000ffffcf7224 */ /* 0x000fe200078e00c0 */
[----:B------:R2:W3:Y:S01]  /*115c0*/  MUFU.TANH R16, R14 ;  /* 0x0000000e00107308 */ /* 0x0004e20000002400 */
[----:B------:R-:W-:Y:S02]  /*115d0*/  FSEL R192, R122, -INF , !P6 ;  /* 0xff8000007ac07808 */ /* 0x000fe40007000000 */
[----:B------:R-:W-:-:S02]  /*115e0*/  FSEL R99, R99, -INF , !P4 ;  /* 0xff80000063637808 */ /* 0x000fc40006000000 */
[----:B------:R-:W-:Y:S02]  /*115f0*/  I2FP.F32.S32 R12, R12 ;  /* 0x0000000c000c7245 */ /* 0x000fe40000201400 */
[----:B------:R-:W-:Y:S02]  /*11600*/  FSEL R62, R13, -INF , !P5 ;  /* 0xff8000000d3e7808 */ /* 0x000fe40006800000 */
[C---:B------:R-:W-:Y:S02]  /*11610*/  ISETP.GE.AND P3, PT, R11.reuse, R215, PT ;  /* 0x000000d70b00720c */ /* 0x040fe40003f66270 */
[C---:B------:R-:W-:Y:S02]  /*11620*/  ISETP.GE.AND P6, PT, R11.reuse, R216, PT ;  /* 0x000000d80b00720c */ /* 0x040fe40003fc6270 */
[C---:B------:R-:W-:Y:S02]  /*11630*/  ISETP.GE.AND P4, PT, R11.reuse, R214, PT ;  /* 0x000000d60b00720c */ /* 0x040fe40003f86270 */
[----:B------:R-:W-:-:S02]  /*11640*/  ISETP.GE.AND P2, PT, R11, R217, PT ;  /* 0x000000d90b00720c */ /* 0x000fc40003f46270 */
[----:B------:R-:W-:Y:S01]  /*11650*/  ISETP.GT.AND P5, PT, R2, R11, PT ;  /* 0x0000000b0200720c */ /* 0x000fe20003fa4270 */
[----:B------:R-:W-:Y:S02]  /*11660*/  IMAD.IADD R11, R114, 0x1, -R59 ;  /* 0x00000001720b7824 */ /* 0x000fe400078e0a3b */
[----:B-1----:R-:W-:Y:S01]  /*11670*/  FFMA.FTZ R12, R12, -UR6, R17 ;  /* 0x800000060c0c7c23 */ /* 0x002fe20008010011 */
[----:B------:R-:W-:Y:S02]  /*11680*/  FMUL.FTZ R15, R225, UR5 ;  /* 0x00000005e10f7c20 */ /* 0x000fe40008410000 */
[----:B------:R-:W-:Y:S01]  /*11690*/  IABS R11, R11 ;  /* 0x0000000b000b7213 */ /* 0x000fe20000000000 */
[----:B--2---:R-:W-:Y:S01]  /*116a0*/  IMAD.IADD R14, R114, 0x1, -R60 ;  /* 0x00000001720e7824 */ /* 0x004fe200078e0a3c */
[----:B------:R-:W-:Y:S02]  /*116b0*/  FSEL R13, R12, -INF , !P5 ;  /* 0xff8000000c0d7808 */ /* 0x000fe40006800000 */
[----:B------:R-:W-:Y:S01]  /*116c0*/  I2FP.F32.S32 R12, R11 ;  /* 0x0000000b000c7245 */ /* 0x000fe20000201400 */
[----:B------:R-:W1:Y:S01]  /*116d0*/  MUFU.TANH R15, R15 ;  /* 0x0000000f000f7308 */ /* 0x000e620000002400 */
[----:B------:R-:W-:-:S02]  /*116e0*/  IABS R11, R14 ;  /* 0x0000000e000b7213 */ /* 0x000fc40000000000 */
[----:B------:R-:W-:Y:S01]  /*116f0*/  FSEL R98, R13, -INF , !P2 ;  /* 0xff8000000d627808 */ /* 0x000fe20005000000 */
[----:B---3--:R-:W-:Y:S01]  /*11700*/  FFMA.FTZ R12, R12, -UR6, R16 ;  /* 0x800000060c0c7c23 */ /* 0x008fe20008010010 */
[----:B------:R-:W-:Y:S01]  /*11710*/  ISETP.GT.AND P2, PT, R2, R10, PT ;  /* 0x0000000a0200720c */ /* 0x000fe20003f44270 */
[----:B------:R-:W-:Y:S01]  /*11720*/  FMUL.FTZ R13, R226, UR5 ;  /* 0x00000005e20d7c20 */ /* 0x000fe20008410000 */
[----:B------:R-:W-:Y:S02]  /*11730*/  FSEL R127, R127, -INF , !P3 ;  /* 0xff8000007f7f7808 */ /* 0x000fe40005800000 */
[----:B------:R-:W-:Y:S02]  /*11740*/  FSEL R189, R123, -INF , !P6 ;  /* 0xff8000007bbd7808 */ /* 0x000fe40007000000 */
[----:B------:R-:W-:Y:S02]  /*11750*/  FSEL R91, R91, -INF , !P4 ;  /* 0xff8000005b5b7808 */ /* 0x000fe40006000000 */
[----:B------:R-:W-:-:S02]  /*11760*/  ISETP.GE.AND P3, PT, R10, R215, PT ;  /* 0x000000d70a00720c */ /* 0x000fc40003f66270 */
[C---:B------:R-:W-:Y:S02]  /*11770*/  ISETP.GE.AND P6, PT, R10.reuse, R216, PT ;  /* 0x000000d80a00720c */ /* 0x040fe40003fc6270 */
[C---:B------:R-:W-:Y:S02]  /*11780*/  ISETP.GE.AND P4, PT, R10.reuse, R214, PT ;  /* 0x000000d60a00720c */ /* 0x040fe40003f86270 */
[----:B------:R-:W-:Y:S01]  /*11790*/  ISETP.GE.AND P5, PT, R10, R217, PT ;  /* 0x000000d90a00720c */ /* 0x000fe20003fa6270 */
[----:B------:R-:W-:Y:S01]  /*117a0*/  IMAD.MOV.U32 R10, RZ, RZ, R11 ;  /* 0x000000ffff0a7224 */ /* 0x000fe200078e000b */
[----:B------:R-:W-:Y:S02]  /*117b0*/  FSEL R11, R12, -INF , !P2 ;  /* 0xff8000000c0b7808 */ /* 0x000fe40005000000 */
[----:B------:R2:W3:Y:S01]  /*117c0*/  MUFU.TANH R12, R13 ;  /* 0x0000000d000c7308 */ /* 0x0004e20000002400 */
        /* <DEDUP_REMOVED lines=9> */
[----:B------:R-:W-:Y:S01]  /*11860*/  IMAD.IADD R9, R114, 0x1, -R66 ;  /* 0x0000000172097824 */ /* 0x000fe200078e0a42 */
[----:B------:R-:W-:Y:S01]  /*11870*/  I2FP.F32.S32 R10, R10 ;  /* 0x0000000a000a7245 */ /* 0x000fe20000201400 */
[----:B--2---:R-:W-:-:S03]  /*11880*/  FMUL.FTZ R13, R227, UR5 ;  /* 0x00000005e30d7c20 */ /* 0x004fc60008410000 */
[----:B------:R-:W-:Y:S01]  /*11890*/  IABS R9, R9 ;  /* 0x0000000900097213 */ /* 0x000fe20000000000 */
[----:B-1----:R-:W-:Y:S02]  /*118a0*/  FFMA.FTZ R10, R10, -UR6, R15 ;  /* 0x800000060a0a7c23 */ /* 0x002fe4000801000f */
[----:B------:R-:W1:Y:S01]  /*118b0*/  MUFU.TANH R13, R13 ;  /* 0x0000000d000d7308 */ /* 0x000e620000002400 */
[----:B------:R-:W-:Y:S02]  /*118c0*/  I2FP.F32.S32 R9, R9 ;  /* 0x0000000900097245 */ /* 0x000fe40000201400 */
[----:B------:R-:W-:Y:S01]  /*118d0*/  FSEL R10, R10, -INF , !P5 ;  /* 0xff8000000a0a7808 */ /* 0x000fe20006800000 */
[----:B------:R-:W-:Y:S01]  /*118e0*/  IMAD.IADD R11, R114, 0x1, -R70 ;  /* 0x00000001720b7824 */ /* 0x000fe200078e0a46 */
[----:B------:R-:W-:Y:S01]  /*118f0*/  FSEL R195, R128, -INF , !P6 ;  /* 0xff80000080c37808 */ /* 0x000fe20007000000 */
[----:B---3--:R-:W-:Y:S01]  /*11900*/  FFMA.FTZ R9, R9, -UR6, R12 ;  /* 0x8000000609097c23 */ /* 0x008fe2000801000c */
[----:B------:R-:W-:-:S02]  /*11910*/  FSEL R128, R10, -INF , !P2 ;  /* 0xff8000000a807808 */ /* 0x000fc40005000000 */
[----:B------:R-:W-:Y:S02]  /*11920*/  ISETP.GT.AND P2, PT, R2, R8, PT ;  /* 0x000000080200720c */ /* 0x000fe40003f44270 */
[----:B------:R-:W-:Y:S02]  /*11930*/  FSEL R133, R133, -INF , !P3 ;  /* 0xff80000085857808 */ /* 0x000fe40005800000 */
[----:B------:R-:W-:Y:S02]  /*11940*/  FSEL R123, R89, -INF , !P4 ;  /* 0xff800000597b7808 */ /* 0x000fe40006000000 */
[C---:B------:R-:W-:Y:S02]  /*11950*/  ISETP.GE.AND P3, PT, R8.reuse, R215, PT ;  /* 0x000000d70800720c */ /* 0x040fe40003f66270 */
[C---:B------:R-:W-:Y:S02]  /*11960*/  ISETP.GE.AND P6, PT, R8.reuse, R216, PT ;  /* 0x000000d80800720c */ /* 0x040fe40003fc6270 */
[----:B------:R-:W-:-:S02]  /*11970*/  ISETP.GE.AND P4, PT, R8, R214, PT ;  /* 0x000000d60800720c */ /* 0x000fc40003f86270 */
[----:B------:R-:W-:Y:S02]  /*11980*/  ISETP.GE.AND P5, PT, R8, R217, PT ;  /* 0x000000d90800720c */ /* 0x000fe40003fa6270 */
[----:B------:R-:W-:Y:S02]  /*11990*/  IABS R8, R11 ;  /* 0x0000000b00087213 */ /* 0x000fe40000000000 */
[----:B------:R-:W-:Y:S01]  /*119a0*/  FSEL R10, R9, -INF , !P2 ;  /* 0xff800000090a7808 */ /* 0x000fe20005000000 */
[----:B------:R-:W-:Y:S01]  /*119b0*/  FMUL.FTZ R14, R240, UR5 ;  /* 0x00000005f00e7c20 */ /* 0x000fe20008410000 */
[----:B------:R-:W-:Y:S02]  /*119c0*/  I2FP.F32.S32 R9, R8 ;  /* 0x0000000800097245 */ /* 0x000fe40000201400 */
[----:B------:R-:W-:Y:S01]  /*119d0*/  FSEL R125, R10, -INF , !P5 ;  /* 0xff8000000a7d7808 */ /* 0x000fe20006800000 */
[----:B------:R-:W-:Y:S01]  /*119e0*/  IMAD.IADD R8, R114, 0x1, -R63 ;  /* 0x0000000172087824 */ /* 0x000fe200078e0a3f */
[----:B------:R-:W2:Y:S01]  /*119f0*/  MUFU.TANH R10, R14 ;  /* 0x0000000e000a7308 */ /* 0x000ea20000002400 */
[----:B-1----:R-:W-:Y:S01]  /*11a00*/  FFMA.FTZ R9, R9, -UR6, R13 ;  /* 0x8000000609097c23 */ /* 0x002fe2000801000d */
        /* <DEDUP_REMOVED lines=12> */
[----:B------:R-:W-:Y:S01]  /*11ad0*/  I2FP.F32.S32 R7, R7 ;  /* 0x0000000700077245 */ /* 0x000fe20000201400 */
[----:B------:R-:W-:Y:S01]  /*11ae0*/  IMAD.MOV.U32 R206, RZ, RZ, R193 ;  /* 0x000000ffffce7224 */ /* 0x000fe200078e00c1 */
[----:B------:R-:W-:-:S03]  /*11af0*/  FSEL R170, R170, -INF , !P3 ;  /* 0xff800000aaaa7808 */ /* 0x000fc60005800000 */
[----:B------:R-:W1:Y:S01]  /*11b00*/  MUFU.TANH R9, R9 ;  /* 0x0000000900097308 */ /* 0x000e620000002400 */
[----:B------:R-:W-:Y:S02]  /*11b10*/  FSEL R193, R132, -INF , !P6 ;  /* 0xff80000084c17808 */ /* 0x000fe40007000000 */
[----:B------:R-:W-:Y:S02]  /*11b20*/  FSEL R87, R87, -INF , !P4 ;  /* 0xff80000057577808 */ /* 0x000fe40006000000 */
[----:B------:R-:W-:Y:S01]  /*11b30*/  FSEL R122, R8, -INF , !P2 ;  /* 0xff800000087a7808 */ /* 0x000fe20005000000 */
[----:B--2---:R-:W-:Y:S01]  /*11b40*/  FFMA.FTZ R7, R7, -UR6, R10 ;  /* 0x8000000607077c23 */ /* 0x004fe2000801000a */
[C---:B------:R-:W-:Y:S02]  /*11b50*/  ISETP.GE.AND P3, PT, R6.reuse, R215, PT ;  /* 0x000000d70600720c */ /* 0x040fe40003f66270 */
[C---:B------:R-:W-:Y:S02]  /*11b60*/  ISETP.GE.AND P6, PT, R6.reuse, R216, PT ;  /* 0x000000d80600720c */ /* 0x040fe40003fc6270 */
[----:B------:R-:W-:-:S02]  /*11b70*/  ISETP.GE.AND P4, PT, R6, R214, PT ;  /* 0x000000d60600720c */ /* 0x000fc40003f86270 */
[----:B------:R-:W-:Y:S02]  /*11b80*/  ISETP.GE.AND P5, PT, R6, R217, PT ;  /* 0x000000d90600720c */ /* 0x000fe40003fa6270 */
[----:B------:R-:W-:Y:S01]  /*11b90*/  ISETP.GT.AND P2, PT, R2, R6, PT ;  /* 0x000000060200720c */ /* 0x000fe20003f44270 */
[----:B------:R-:W-:Y:S02]  /*11ba0*/  IMAD.IADD R6, R114, 0x1, -R68 ;  /* 0x0000000172067824 */ /* 0x000fe400078e0a44 */
[----:B------:R-:W-:Y:S01]  /*11bb0*/  FMUL.FTZ R8, R206, UR5 ;  /* 0x00000005ce087c20 */ /* 0x000fe20008410000 */
[----:B------:R-:W-:Y:S02]  /*11bc0*/  FSEL R7, R7, -INF , !P2 ;  /* 0xff80000007077808 */ /* 0x000fe40005000000 */
[----:B------:R-:W-:-:S03]  /*11bd0*/  IABS R6, R6 ;  /* 0x0000000600067213 */ /* 0x000fc60000000000 */
[----:B------:R-:W2:Y:S01]  /*11be0*/  MUFU.TANH R8, R8 ;  /* 0x0000000800087308 */ /* 0x000ea20000002400 */
[----:B------:R-:W-:Y:S02]  /*11bf0*/  FSEL R176, R176, -INF , !P3 ;  /* 0xff800000b0b07808 */ /* 0x000fe40005800000 */
[----:B------:R-:W-:Y:S02]  /*11c00*/  FSEL R135, R135, -INF , !P6 ;  /* 0xff80000087877808 */ /* 0x000fe40007000000 */
[----:B------:R-:W-:Y:S02]  /*11c10*/  FSEL R118, R118, -INF , !P4 ;  /* 0xff80000076767808 */ /* 0x000fe40006000000 */
[----:B------:R-:W-:Y:S02]  /*11c20*/  I2FP.F32.S32 R6, R6 ;  /* 0x0000000600067245 */ /* 0x000fe40000201400 */
        /* <DEDUP_REMOVED lines=11> */
[----:B------:R-:W-:Y:S01]  /*11ce0*/  FSEL R6, R6, -INF , !P5 ;  /* 0xff80000006067808 */ /* 0x000fe20006800000 */
[----:B------:R-:W1:Y:S01]  /*11cf0*/  MUFU.TANH R9, R10 ;  /* 0x0000000a00097308 */ /* 0x000e620000002400 */
[----:B------:R-:W-:Y:S01]  /*11d00*/  I2FP.F32.S32 R5, R5 ;  /* 0x0000000500057245 */ /* 0x000fe20000201400 */
[----:B------:R-:W-:Y:S01]  /*11d10*/  IMAD.MOV.U32 R207, RZ, RZ, R200 ;  /* 0x000000ffffcf7224 */ /* 0x000fe200078e00c8 */
[----:B------:R-:W-:Y:S02]  /*11d20*/  FSEL R200, R169, -INF , !P6 ;  /* 0xff800000a9c87808 */ /* 0x000fe40007000000 */
[----:B------:R-:W-:Y:S02]  /*11d30*/  FSEL R169, R6, -INF , !P4 ;  /* 0xff80000006a97808 */ /* 0x000fe40006000000 */
[----:B------:R-:W-:Y:S01]  /*11d40*/  IABS R6, R7 ;  /* 0x0000000700067213 */ /* 0x000fe20000000000 */
[----:B--2---:R-:W-:Y:S01]  /*11d50*/  FFMA.FTZ R7, R5, -UR6, R8 ;  /* 0x8000000605077c23 */ /* 0x004fe20008010008 */
[----:B------:R-:W-:Y:S01]  /*11d60*/  FSEL R182, R182, -INF , !P3 ;  /* 0xff800000b6b67808 */ /* 0x000fe20005800000 */
[----:B------:R-:W-:Y:S01]  /*11d70*/  VIADD R5, R0, 0xffffff58 ;  /* 0xffffff5800057836 */ /* 0x000fe20000000000 */
[----:B------:R-:W-:-:S02]  /*11d80*/  ISETP.GE.AND P3, PT, R4, R215, PT ;  /* 0x000000d70400720c */ /* 0x000fc40003f66270 */
[----:B------:R-:W-:Y:S02]  /*11d90*/  ISETP.GE.AND P6, PT, R4, R216, PT ;  /* 0x000000d80400720c */ /* 0x000fe40003fc6270 */
[----:B------:R-:W-:Y:S02]  /*11da0*/  FSEL R191, R191, -INF , !P3 ;  /* 0xff800000bfbf7808 */ /* 0x000fe40005800000 */
[----:B------:R-:W-:Y:S02]  /*11db0*/  FSEL R173, R173, -INF , !P6 ;  /* 0xff800000adad7808 */ /* 0x000fe40007000000 */
[----:B------:R-:W-:Y:S02]  /*11dc0*/  ISETP.GE.AND P3, PT, R5, R217, PT ;  /* 0x000000d90500720c */ /* 0x000fe40003f66270 */
[----:B------:R-:W-:Y:S02]  /*11dd0*/  ISETP.GT.AND P6, PT, R2, R5, PT ;  /* 0x000000050200720c */ /* 0x000fe40003fc4270 */
[----:B------:R-:W-:-:S02]  /*11de0*/  I2FP.F32.S32 R5, R6 ;  /* 0x0000000600057245 */ /* 0x000fc40000201400 */
[----:B------:R-:W-:Y:S01]  /*11df0*/  FSEL R132, R129, -INF , !P2 ;  /* 0xff80000081847808 */ /* 0x000fe20005000000 */
[----:B------:R-:W-:Y:S01]  /*11e00*/  FMUL.FTZ R8, R207, UR5 ;  /* 0x00000005cf087c20 */ /* 0x000fe20008410000 */
[C---:B------:R-:W-:Y:S02]  /*11e10*/  ISETP.GE.AND P2, PT, R4.reuse, R214, PT ;  /* 0x000000d60400720c */ /* 0x040fe40003f46270 */
[----:B------:R-:W-:Y:S02]  /*11e20*/  ISETP.GE.AND P5, PT, R4, R217, PT ;  /* 0x000000d90400720c */ /* 0x000fe40003fa6270 */
[----:B------:R-:W-:Y:S01]  /*11e30*/  ISETP.GT.AND P4, PT, R2, R4, PT ;  /* 0x000000040200720c */ /* 0x000fe20003f84270 */
[----:B------:R-:W-:Y:S02]  /*11e40*/  VIADD R4, R0, 0xffffff18 ;  /* 0xffffff1800047836 */ /* 0x000fe40000000000 */
[----:B-1----:R-:W-:Y:S01]  /*11e50*/  FFMA.FTZ R6, R5, -UR6, R9 ;  /* 0x8000000605067c23 */ /* 0x002fe20008010009 */
[----:B------:R-:W-:Y:S01]  /*11e60*/  IMAD.IADD R5, R114, 0x1, -R172 ;  /* 0x0000000172057824 */ /* 0x000fe200078e0aac */
[----:B------:R-:W-:Y:S01]  /*11e70*/  FSEL R134, R134, -INF , !P2 ;  /* 0xff80000086867808 */ /* 0x000fe20005000000 */
[----:B------:R1:W2:Y:S01]  /*11e80*/  MUFU.TANH R10, R8 ;  /* 0x00000008000a7308 */ /* 0x0002a20000002400 */
[----:B------:R-:W-:-:S02]  /*11e90*/  FSEL R7, R7, -INF , !P4 ;  /* 0xff80000007077808 */ /* 0x000fc40006000000 */
[----:B------:R-:W-:Y:S02]  /*11ea0*/  ISETP.GE.AND P2, PT, R4, R217, PT ;  /* 0x000000d90400720c */ /* 0x000fe40003f46270 */
[----:B------:R-:W-:Y:S01]  /*11eb0*/  ISETP.GT.AND P4, PT, R2, R4, PT ;  /* 0x000000040200720c */ /* 0x000fe20003f84270 */
[----:B------:R-:W-:Y:S01]  /*11ec0*/  VIADD R4, R0, 0xffffff19 ;  /* 0xffffff1900047836 */ /* 0x000fe20000000000 */
[----:B------:R-:W-:Y:S02]  /*11ed0*/  IABS R5, R5 ;  /* 0x0000000500057213 */ /* 0x000fe40000000000 */
[----:B------:R-:W-:Y:S02]  /*11ee0*/  FSEL R129, R7, -INF , !P5 ;  /* 0xff80000007817808 */ /* 0x000fe40006800000 */
[----:B------:R-:W-:Y:S02]  /*11ef0*/  FSEL R9, R6, -INF , !P6 ;  /* 0xff80000006097808 */ /* 0x000fe40007000000 */
[----:B------:R-:W-:-:S02]  /*11f00*/  ISETP.GE.AND P5, PT, R4, R217, PT ;  /* 0x000000d90400720c */ /* 0x000fc40003fa6270 */
[----:B------:R-:W-:Y:S01]  /*11f10*/  ISETP.GT.AND P6, PT, R2, R4, PT ;  /* 0x000000040200720c */ /* 0x000fe20003fc4270 */
[----:B------:R-:W-:Y:S02]  /*11f20*/  IMAD.MOV.U32 R4, RZ, RZ, R5 ;  /* 0x000000ffff047224 */ /* 0x000fe400078e0005 */
[----:B-1----:R-:W-:Y:S01]  /*11f30*/  FMUL.FTZ R8, R238, UR5 ;  /* 0x00000005ee087c20 */ /* 0x002fe20008410000 */
[C---:B------:R-:W-:Y:S02]  /*11f40*/  IMAD.IADD R6, R114.reuse, 0x1, -R210 ;  /* 0x0000000172067824 */ /* 0x040fe400078e0ad2 */
[----:B------:R-:W-:Y:S01]  /*11f50*/  I2FP.F32.S32 R4, R4 ;  /* 0x0000000400047245 */ /* 0x000fe20000201400 */
[----:B------:R1:W3:Y:S01]  /*11f60*/  MUFU.TANH R13, R8 ;  /* 0x00000008000d7308 */ /* 0x0002e20000002400 */
[----:B------:R-:W-:Y:S02]  /*11f70*/  IMAD.IADD R7, R114, 0x1, -R175 ;  /* 0x0000000172077824 */ /* 0x000fe400078e0aaf */
[----:B------:R-:W-:Y:S01]  /*11f80*/  FMUL.FTZ R11, R236, UR5 ;  /* 0x00000005ec0b7c20 */ /* 0x000fe20008410000 */
[----:B------:R-:W-:Y:S01]  /*11f90*/  VIADD R0, R0, 0xffffff78 ;  /* 0xffffff7800007836 */ /* 0x000fe20000000000 */
[----:B------:R-:W-:-:S02]  /*11fa0*/  IABS R6, R6 ;  /* 0x0000000600067213 */ /* 0x000fc40000000000 */
[----:B------:R-:W-:Y:S02]  /*11fb0*/  FSEL R69, R9, -INF , !P3 ;  /* 0xff80000009457808 */ /* 0x000fe40005800000 */
[----:B------:R-:W-:Y:S01]  /*11fc0*/  MUFU.TANH R9, R11 ;  /* 0x0000000b00097308 */ /* 0x000fe20000002400 */
[----:B-1----:R-:W-:-:S07]  /*11fd0*/  FMUL.FTZ R8, R237, UR5 ;  /* 0x00000005ed087c20 */ /* 0x002fce0008410000 */
[----:B------:R2:W1:Y:S01]  /*11fe0*/  MUFU.TANH R12, R8 ;  /* 0x00000008000c7308 */ /* 0x0004620000002400 */
[----:B------:R-:W-:Y:S01]  /*11ff0*/  ISETP.GE.AND P3, PT, R0, R217, PT ;  /* 0x000000d90000720c */ /* 0x000fe20003f66270 */
[----:B------:R-:W-:Y:S02]  /*12000*/  IMAD.IADD R5, R114, 0x1, -R76 ;  /* 0x0000000172057824 */ /* 0x000fe400078e0a4c */
[----:B--2---:R-:W-:Y:S01]  /*12010*/  FFMA.FTZ R8, R4, -UR6, R10 ;  /* 0x8000000604087c23 */ /* 0x004fe2000801000a */
[----:B------:R-:W-:-:S04]  /*12020*/  IABS R4, R7 ;  /* 0x0000000700047213 */ /* 0x000fc80000000000 */
[----:B------:R-:W-:Y:S02]  /*12030*/  FSEL R7, R8, -INF , !P4 ;  /* 0xff80000008077808 */ /* 0x000fe40006000000 */
[C---:B------:R-:W-:Y:S01]  /*12040*/  ISETP.GT.AND P4, PT, R2.reuse, R0, PT ;  /* 0x000000000200720c */ /* 0x040fe20003f84270 */
[----:B------:R-:W-:Y:S01]  /*12050*/  IMAD.MOV.U32 R0, RZ, RZ, R6 ;  /* 0x000000ffff007224 */ /* 0x000fe200078e0006 */
[----:B------:R-:W-:Y:S02]  /*12060*/  FSEL R21, R7, -INF , !P2 ;  /* 0xff80000007157808 */ /* 0x000fe40005000000 */
[----:B------:R-:W-:Y:S02]  /*12070*/  ISETP.GT.AND P2, PT, R2, R3, PT ;  /* 0x000000030200720c */ /* 0x000fe40003f44270 */
[----:B------:R-:W-:Y:S02]  /*12080*/  I2FP.F32.S32 R4, R4 ;  /* 0x0000000400047245 */ /* 0x000fe40000201400 */
[----:B------:R-:W-:-:S02]  /*12090*/  I2FP.F32.S32 R2, R0 ;  /* 0x0000000000027245 */ /* 0x000fc40000201400 */
[----:B------:R-:W-:Y:S01]  /*120a0*/  IABS R5, R5 ;  /* 0x0000000500057213 */ /* 0x000fe20000000000 */
[----:B------:R-:W-:Y:S01]  /*120b0*/  UIADD3 UR11, UPT, UPT, UR22, -0x2, URZ ;  /* 0xfffffffe160b7890 */ /* 0x000fe2000fffe0ff */
[----:B---3--:R-:W-:Y:S01]  /*120c0*/  FFMA.FTZ R4, R4, -UR6, R13 ;  /* 0x8000000604047c23 */ /* 0x008fe2000801000d */
[----:B-1----:R-:W-:Y:S01]  /*120d0*/  FFMA.FTZ R2, R2, -UR6, R12 ;  /* 0x8000000602027c23 */ /* 0x002fe2000801000c */
        /* <DEDUP_REMOVED lines=86> */
.L_x_1332:
[----:B------:R-:W-:Y:S05]  /*12640*/  BSYNC.RECONVERGENT B0 ;  /* 0x0000000000007941 */ /* 0x000fea0003800200 */
.L_x_1331:
[----:B------:R-:W0:Y:S02]  /*12650*/  LDGDEPBAR ;  /* 0x00000000000079af */ /* 0x000e240000000000 */
.L_x_1330:
[----:B------:R-:W3:Y:S04]  /*12660*/  LDL.LU R60, [R1+0x30] ;  /* 0x00003000013c7983 */ /* 0x000ee80000300800 */
[----:B------:R-:W4:Y:S04]  /*12670*/  LDL.LU R63, [R1+0x3c] ;  /* 0x00003c00013f7983 */ /* 0x000f280000300800 */
[----:B------:R-:W5:Y:S04]  /*12680*/  LDL.LU R22, [R1] ;  /* 0x0000000001167983 */ /* 0x000f680000300800 */
[----:B------:R-:W4:Y:S04]  /*12690*/  LDL.LU R23, [R1+0x34] ;  /* 0x0000340001177983 */ /* 0x000f280000300800 */
[----:B------:R-:W4:Y:S04]  /*126a0*/  LDL.LU R24, [R1+0x38] ;  /* 0x0000380001187983 */ /* 0x000f280000300800 */
[----:B------:R-:W4:Y:S04]  /*126b0*/  LDL.LU R184, [R1+0x4] ;  /* 0x0000040001b87983 */ /* 0x000f280000300800 */
[----:B------:R-:W4:Y:S04]  /*126c0*/  LDL.LU R10, [R1+0x28] ;  /* 0x00002800010a7983 */ /* 0x000f280000300800 */
[----:B------:R-:W4:Y:S04]  /*126d0*/  LDL.LU R11, [R1+0x20] ;  /* 0x00002000010b7983 */ /* 0x000f280000300800 */
[----:B------:R-:W4:Y:S01]  /*126e0*/  LDL.LU R28, [R1+0x24] ;  /* 0x00002400011c7983 */ /* 0x000f220000300800 */
        /* <DEDUP_REMOVED lines=49> */
[----:B------:R-:W-:Y:S02]  /*12a00*/  IADD3 R16, PT, PT, R208, 0x4000, RZ ;  /* 0x00004000d0107810 */ /* 0x000fe40007ffe0ff */
[----:B------:R-:W-:-:S04]  /*12a10*/  FMNMX3.FTZ R0, R0, R128, R125, !PT ;  /* 0x0000008000007276 */ /* 0x000fc8000781007d */
[----:B------:R-:W-:-:S04]  /*12a20*/  FMNMX3.FTZ R0, R0, R122, R88, !PT ;  /* 0x0000007a00007276 */ /* 0x000fc80007810058 */
[----:B------:R-:W-:-:S04]  /*12a30*/  FMNMX3.FTZ R5, R0, R169, R129, !PT ;  /* 0x000000a900057276 */ /* 0x000fc80007810081 */
[----:B------:R-:W-:-:S05]  /*12a40*/  FMNMX3.FTZ R5, R5, R76, R72, !PT ;  /* 0x0000004c05057276 */ /* 0x000fca0007810048 */
[----:B------:R-:W-:Y:S01]  /*12a50*/  SHFL.BFLY PT, R8, R5, 0x2, 0x1f ;  /* 0x0c401f0005087f89 */ /* 0x000fe200000e0000 */
[----:B---3--:R-:W-:-:S04]  /*12a60*/  FMNMX3.FTZ R3, R3, R60, R126, !PT ;  /* 0x0000003c03037276 */ /* 0x008fc8000781007e */
[----:B------:R-:W-:Y:S02]  /*12a70*/  FMNMX3.FTZ R6, R3, R195, R194, !PT ;  /* 0x000000c303067276 */ /* 0x000fe400078100c2 */
[----:B-----5:R-:W-:Y:S02]  /*12a80*/  FMNMX3.FTZ R2, R2, R22, R90, !PT ;  /* 0x0000001602027276 */ /* 0x020fe4000781005a */
[----:B------:R-:W-:Y:S02]  /*12a90*/  FMNMX3.FTZ R6, R6, R193, R135, !PT ;  /* 0x000000c106067276 */ /* 0x000fe40007810087 */
[----:B------:R-:W-:Y:S02]  /*12aa0*/  FMNMX3.FTZ R2, R2, R123, R89, !PT ;  /* 0x0000007b02027276 */ /* 0x000fe40007810059 */
[----:B------:R-:W-:Y:S02]  /*12ab0*/  FMNMX3.FTZ R6, R6, R200, R173, !PT ;  /* 0x000000c806067276 */ /* 0x000fe400078100ad */
[----:B------:R-:W-:-:S02]  /*12ac0*/  FMNMX3.FTZ R2, R2, R87, R118, !PT ;  /* 0x0000005702027276 */ /* 0x000fc40007810076 */
[----:B----4-:R-:W-:-:S04]  /*12ad0*/  FMNMX3.FTZ R4, R4, R184, R131, !PT ;  /* 0x000000b804047276 */ /* 0x010fc80007810083 */
[----:B------:R-:W-:Y:S02]  /*12ae0*/  FMNMX3.FTZ R4, R4, R133, R168, !PT ;  /* 0x0000008504047276 */ /* 0x000fe400078100a8 */
[----:B------:R-:W-:Y:S02]  /*12af0*/  MOV R172, R10 ;  /* 0x0000000a00ac7202 */ /* 0x000fe40000000f00 */
[----:B------:R-:W-:Y:S02]  /*12b00*/  FMNMX3.FTZ R4, R4, R170, R176, !PT ;  /* 0x000000aa04047276 */ /* 0x000fe400078100b0 */
[----:B------:R-:W-:Y:S02]  /*12b10*/  MOV R59, R11 ;  /* 0x0000000b003b7202 */ /* 0x000fe40000000f00 */
[----:B------:R-:W-:Y:S02]  /*12b20*/  FMNMX3.FTZ R4, R4, R182, R191, !PT ;  /* 0x000000b604047276 */ /* 0x000fe400078100bf */
[----:B------:R-:W-:-:S02]  /*12b30*/  MOV R58, R28 ;  /* 0x0000001c003a7202 */ /* 0x000fc40000000f00 */
[----:B------:R-:W-:Y:S02]  /*12b40*/  FMNMX3.FTZ R3, R4, R24, R114, !PT ;  /* 0x0000001804037276 */ /* 0x000fe40007810072 */
[----:B------:R-:W-:Y:S02]  /*12b50*/  FMNMX3.FTZ R4, R2, R132, R134, !PT ;  /* 0x0000008402047276 */ /* 0x000fe40007810086 */
[----:B------:R-:W-:Y:S01]  /*12b60*/  FMNMX3.FTZ R2, R6, R63, R130, !PT ;  /* 0x0000003f06027276 */ /* 0x000fe20007810082 */
[----:B------:R-:W1:Y:S01]  /*12b70*/  SHFL.BFLY PT, R9, R3, 0x2, 0x1f ;  /* 0x0c401f0003097f89 */ /* 0x000e6200000e0000 */
[----:B------:R-:W-:-:S03]  /*12b80*/  FMNMX3.FTZ R0, R4, R23, R70, !PT ;  /* 0x0000001704007276 */ /* 0x000fc60007810046 */
[----:B------:R-:W2:Y:S04]  /*12b90*/  SHFL.BFLY PT, R6, R2, 0x2, 0x1f ;  /* 0x0c401f0002067f89 */ /* 0x000ea800000e0000 */
[----:B------:R-:W3:Y:S01]  /*12ba0*/  SHFL.BFLY PT, R7, R0, 0x2, 0x1f ;  /* 0x0c401f0000077f89 */ /* 0x000ee200000e0000 */
        /* <DEDUP_REMOVED lines=20> */
[----:B------:R-:W-:Y:S01]  /*12cf0*/  FSETP.NEU.FTZ.AND P3, PT, R66, -INF , PT ;  /* 0xff8000004200780b */ /* 0x000fe20003f7d000 */
[----:B------:R1:W-:Y:S01]  /*12d00*/  MUFU.EX2 R48, R0 ;  /* 0x0000000000307308 */ /* 0x0003e20000000800 */
[----:B------:R-:W-:Y:S01]  /*12d10*/  FFMA.FTZ R4, R204, UR7, -R8 ;  /* 0x00000007cc047c23 */ /* 0x000fe20008010808 */
[----:B------:R-:W-:-:S02]  /*12d20*/  FSEL R6, R65, RZ, P2 ;  /* 0x000000ff41067208 */ /* 0x000fc40001000000 */
[----:B------:R2:W-:Y:S01]  /*12d30*/  MUFU.EX2 R248, R2 ;  /* 0x0000000200f87308 */ /* 0x0005e20000000800 */
[----:B------:R-:W-:Y:S02]  /*12d40*/  FSEL R3, R3, RZ, P3 ;  /* 0x000000ff03037208 */ /* 0x000fe40001800000 */
[----:B------:R-:W-:Y:S01]  /*12d50*/  FADD.FTZ R7, R40, -R6 ;  /* 0x8000000628077221 */ /* 0x000fe20000010000 */
[----:B------:R3:W-:Y:S01]  /*12d60*/  MUFU.EX2 R49, R4 ;  /* 0x0000000400317308 */ /* 0x0007e20000000800 */
[----:B------:R-:W-:Y:S01]  /*12d70*/  IADD3 R40, PT, PT, R208, 0x4020, RZ ;  /* 0x00004020d0287810 */ /* 0x000fe20007ffe0ff */
[--C-:B------:R-:W-:Y:S01]  /*12d80*/  FFMA.FTZ R10, R35, UR7, -R3.reuse ;  /* 0x00000007230a7c23 */ /* 0x100fe20008010803 */
[----:B------:R-:W-:Y:S01]  /*12d90*/  FFMA.FTZ R5, R74, UR7, -R3 ;  /* 0x000000074a057c23 */ /* 0x000fe20008010803 */
[----:B------:R-:W-:Y:S01]  /*12da0*/  @P1 IADD3 R40, PT, PT, R16, -0x20, RZ ;  /* 0xffffffe010281810 */ /* 0x000fe20007ffe0ff */
[----:B------:R-:W-:Y:S01]  /*12db0*/  FMUL.FTZ R7, R7, UR7 ;  /* 0x0000000707077c20 */ /* 0x000fe20008410000 */
[----:B-1----:R-:W-:Y:S01]  /*12dc0*/  FFMA.FTZ R0, R202, UR7, -R8 ;  /* 0x00000007ca007c23 */ /* 0x002fe20008010808 */
[----:B------:R1:W-:Y:S01]  /*12dd0*/  MUFU.EX2 R246, R10 ;  /* 0x0000000a00f67308 */ /* 0x0003e20000000800 */
[----:B------:R-:W-:Y:S01]  /*12de0*/  MOV R74, R23 ;  /* 0x00000017004a7202 */ /* 0x000fe20000000f00 */
[----:B------:R-:W4:Y:S01]  /*12df0*/  LDSM.16.MT88.4 R16, [R40] ;  /* 0x000000002810783b */ /* 0x000f220000004200 */
[----:B--2---:R-:W-:Y:S01]  /*12e00*/  FMUL.FTZ R2, R65, UR7 ;  /* 0x0000000741027c20 */ /* 0x004fe20008410000 */
[----:B------:R2:W-:Y:S04]  /*12e10*/  MUFU.EX2 R29, R0 ;  /* 0x00000000001d7308 */ /* 0x0005e80000000800 */
[----:B------:R-:W-:Y:S01]  /*12e20*/  FSEL R2, R2, RZ, P2 ;  /* 0x000000ff02027208 */ /* 0x000fe20001000000 */
[----:B------:R5:W-:Y:S04]  /*12e30*/  MUFU.EX2 R52, R5 ;  /* 0x0000000500347308 */ /* 0x000be80000000800 */
[--C-:B---3--:R-:W-:Y:S01]  /*12e40*/  FFMA.FTZ R4, R71, UR7, -R2.reuse ;  /* 0x0000000747047c23 */ /* 0x108fe20008010802 */
[----:B-1----:R-:W-:Y:S01]  /*12e50*/  FFMA.FTZ R10, R46, UR7, -R2 ;  /* 0x000000072e0a7c23 */ /* 0x002fe20008010802 */
[----:B------:R-:W1:Y:S01]  /*12e60*/  MUFU.EX2 R42, R7 ;  /* 0x00000007002a7308 */ /* 0x000e620000000800 */
[----:B------:R-:W-:Y:S01]  /*12e70*/  MOV R71, R24 ;  /* 0x0000001800477202 */ /* 0x000fe20000000f00 */
[----:B--2---:R-:W-:-:S02]  /*12e80*/  FMUL.FTZ R0, R64, UR7 ;  /* 0x0000000740007c20 */ /* 0x004fc40008410000 */
[----:B------:R2:W-:Y:S03]  /*12e90*/  MUFU.EX2 R252, R4 ;  /* 0x0000000400fc7308 */ /* 0x0005e60000000800 */
[----:B------:R-:W-:Y:S01]  /*12ea0*/  FSEL R0, R0, RZ, P0 ;  /* 0x000000ff00007208 */ /* 0x000fe20000000000 */
[----:B------:R3:W-:Y:S01]  /*12eb0*/  MUFU.EX2 R243, R10 ;  /* 0x0000000a00f37308 */ /* 0x0007e20000000800 */
[----:B-----5:R-:W-:-:S03]  /*12ec0*/  FFMA.FTZ R5, R34, UR7, -R2 ;  /* 0x0000000722057c23 */ /* 0x020fc60008010802 */
[--C-:B------:R-:W-:Y:S01]  /*12ed0*/  FFMA.FTZ R9, R33, UR7, -R0.reuse ;  /* 0x0000000721097c23 */ /* 0x100fe20008010800 */
[----:B------:R5:W-:Y:S01]  /*12ee0*/  MUFU.EX2 R27, R5 ;  /* 0x00000005001b7308 */ /* 0x000be20000000800 */
[----:B------:R-:W-:Y:S01]  /*12ef0*/  FFMA.FTZ R6, R32, UR7, -R0 ;  /* 0x0000000720067c23 */ /* 0x000fe20008010800 */
[-C--:B-1----:R-:W-:Y:S01]  /*12f00*/  FMUL.FTZ R144, R144, R42.reuse ;  /* 0x0000002a90907220 */ /* 0x082fe20000410000 */
[-C--:B------:R-:W-:Y:S01]  /*12f10*/  FMUL.FTZ R145, R145, R42.reuse ;  /* 0x0000002a91917220 */ /* 0x080fe20000410000 */
[----:B------:R1:W-:Y:S01]  /*12f20*/  MUFU.EX2 R249, R9 ;  /* 0x0000000900f97308 */ /* 0x0003e20000000800 */
[--C-:B--2---:R-:W-:Y:S01]  /*12f30*/  FFMA.FTZ R4, R36, UR7, -R2.reuse ;  /* 0x0000000724047c23 */ /* 0x104fe20008010802 */
[-C--:B------:R-:W-:Y:S01]  /*12f40*/  FMUL.FTZ R156, R156, R42.reuse ;  /* 0x0000002a9c9c7220 */ /* 0x080fe20000410000 */
[-C--:B------:R-:W-:Y:S01]  /*12f50*/  FMUL.FTZ R157, R157, R42.reuse ;  /* 0x0000002a9d9d7220 */ /* 0x080fe20000410000 */
[----:B------:R2:W-:Y:S01]  /*12f60*/  MUFU.EX2 R250, R6 ;  /* 0x0000000600fa7308 */ /* 0x0005e20000000800 */
[--C-:B---3--:R-:W-:Y:S01]  /*12f70*/  FFMA.FTZ R10, R220, UR7, -R2.reuse ;  /* 0x00000007dc0a7c23 */ /* 0x108fe20008010802 */
[-C--:B------:R-:W-:Y:S01]  /*12f80*/  FMUL.FTZ R160, R160, R42.reuse ;  /* 0x0000002aa0a07220 */ /* 0x080fe20000410000 */
[-C--:B------:R-:W-:Y:S01]  /*12f90*/  FMUL.FTZ R161, R161, R42.reuse ;  /* 0x0000002aa1a17220 */ /* 0x080fe20000410000 */
[----:B------:R3:W-:Y:S01]  /*12fa0*/  MUFU.EX2 R175, R4 ;  /* 0x0000000400af7308 */ /* 0x0007e20000000800 */
[-C--:B------:R-:W-:Y:S01]  /*12fb0*/  FMUL.FTZ R140, R140, R42.reuse ;  /* 0x0000002a8c8c7220 */ /* 0x080fe20000410000 */
[----:B-----5:R-:W-:Y:S01]  /*12fc0*/  FFMA.FTZ R5, R44, UR7, -R2 ;  /* 0x000000072c057c23 */ /* 0x020fe20008010802 */
[----:B------:R-:W-:Y:S01]  /*12fd0*/  FMUL.FTZ R141, R141, R42 ;  /* 0x0000002a8d8d7220 */ /* 0x000fe20000410000 */
[----:B------:R5:W-:Y:S01]  /*12fe0*/  MUFU.EX2 R242, R10 ;  /* 0x0000000a00f27308 */ /* 0x000be20000000800 */
[----:B-1----:R-:W-:-:S03]  /*12ff0*/  FSEL R9, R66, RZ, P3 ;  /* 0x000000ff42097208 */ /* 0x002fc60001800000 */
[----:B------:R1:W4:Y:S01]  /*13000*/  MUFU.EX2 R25, R5 ;  /* 0x0000000500197308 */ /* 0x0003220000000800 */
[----:B--2---:R-:W-:Y:S01]  /*13010*/  FSEL R6, R67, RZ, P4 ;  /* 0x000000ff43067208 */ /* 0x004fe20002000000 */
[----:B------:R-:W-:Y:S01]  /*13020*/  FADD.FTZ R9, R38, -R9 ;  /* 0x8000000926097221 */ /* 0x000fe20000010000 */
[----:B---3--:R-:W-:-:S03]  /*13030*/  FFMA.FTZ R4, R41, UR7, -R0 ;  /* 0x0000000729047c23 */ /* 0x008fc60008010800 */
[----:B------:R-:W-:Y:S01]  /*13040*/  FMUL.FTZ R9, R9, UR7 ;  /* 0x0000000709097c20 */ /* 0x000fe20008410000 */
[----:B------:R-:W-:Y:S01]  /*13050*/  FADD.FTZ R11, R39, -R6 ;  /* 0x80000006270b7221 */ /* 0x000fe20000010000 */
[----:B-----5:R-:W-:Y:S02]  /*13060*/  FFMA.FTZ R10, R21, UR7, -R0 ;  /* 0x00000007150a7c23 */ /* 0x020fe40008010800 */
[----:B------:R2:W3:Y:S01]  /*13070*/  MUFU.EX2 R41, R9 ;  /* 0x0000000900297308 */ /* 0x0004e20000000800 */
[----:B------:R-:W-:Y:S01]  /*13080*/  FMUL.FTZ R11, R11, UR7 ;  /* 0x000000070b0b7c20 */ /* 0x000fe20008410000 */
[----:B-1----:R-:W-:Y:S02]  /*13090*/  FSEL R5, R64, RZ, P0 ;  /* 0x000000ff40057208 */ /* 0x002fe40000000000 */
[----:B------:R1:W-:Y:S01]  /*130a0*/  MUFU.EX2 R239, R10 ;  /* 0x0000000a00ef7308 */ /* 0x0003e20000000800 */
[----:B----4-:R-:W-:Y:S02]  /*130b0*/  F2FP.F16.F32.PACK_AB R6, R25, R175 ;  /* 0x000000af1906723e */ /* 0x010fe400000000ff */
[----:B------:R-:W-:Y:S01]  /*130c0*/  PLOP3.LUT P0, PT, PT, PT, UP0, 0x80, 0x8 ;  /* 0x000000000008781c */ /* 0x000fe20003f0f008 */
[----:B------:R-:W-:Y:S01]  /*130d0*/  FADD.FTZ R5, R37, -R5 ;  /* 0x8000000525057221 */ /* 0x000fe20000010000 */
[----:B------:R4:W-:Y:S03]  /*130e0*/  MUFU.EX2 R247, R4 ;  /* 0x0000000400f77308 */ /* 0x0009e60000000800 */
[----:B------:R-:W-:Y:S01]  /*130f0*/  FMUL.FTZ R43, R5, UR7 ;  /* 0x00000007052b7c20 */ /* 0x000fe20008410000 */
[----:B------:R5:W5:Y:S01]  /*13100*/  MUFU.EX2 R68, R11 ;  /* 0x0000000b00447308 */ /* 0x000b620000000800 */
[----:B--2---:R-:W-:Y:S01]  /*13110*/  FFMA.FTZ R9, R45, UR7, -R2 ;  /* 0x000000072d097c23 */ /* 0x004fe20008010802 */
[--C-:B------:R-:W-:Y:S01]  /*13120*/  FFMA.FTZ R5, R77, UR7, -R3.reuse ;  /* 0x000000074d057c23 */ /* 0x100fe20008010803 */
[----:B------:R-:W-:Y:S01]  /*13130*/  MOV R77, R29 ;  /* 0x0000001d004d7202 */ /* 0x000fe20000000f00 */
[-C--:B---3--:R-:W-:Y:S01]  /*13140*/  FMUL.FTZ R138, R138, R41.reuse ;  /* 0x000000298a8a7220 */ /* 0x088fe20000410000 */
[----:B------:R2:W-:Y:S01]  /*13150*/  MUFU.EX2 R240, R9 ;  /* 0x0000000900f07308 */ /* 0x0005e20000000800 */
[----:B-1----:R-:W-:Y:S01]  /*13160*/  FFMA.FTZ R10, R198, UR7, -R8 ;  /* 0x00000007c60a7c23 */ /* 0x002fe20008010808 */
[-C--:B------:R-:W-:Y:S01]  /*13170*/  FMUL.FTZ R139, R139, R41.reuse ;  /* 0x000000298b8b7220 */ /* 0x080fe20000410000 */
[-C--:B------:R-:W-:Y:S01]  /*13180*/  FMUL.FTZ R154, R154, R41.reuse ;  /* 0x000000299a9a7220 */ /* 0x080fe20000410000 */
[----:B------:R-:W1:Y:S01]  /*13190*/  MUFU.EX2 R43, R43 ;  /* 0x0000002b002b7308 */ /* 0x000e620000000800 */
[----:B----4-:R-:W-:Y:S01]  /*131a0*/  FFMA.FTZ R4, R31, UR7, -R0 ;  /* 0x000000071f047c23 */ /* 0x010fe20008010800 */
[-C--:B------:R-:W-:Y:S01]  /*131b0*/  FMUL.FTZ R155, R155, R41.reuse ;  /* 0x000000299b9b7220 */ /* 0x080fe20000410000 */
[----:B------:R-:W-:Y:S01]  /*131c0*/  FMUL.FTZ R166, R166, R41 ;  /* 0x00000029a6a67220 */ /* 0x000fe20000410000 */
[----:B------:R3:W-:Y:S01]  /*131d0*/  MUFU.EX2 R234, R10 ;  /* 0x0000000a00ea7308 */ /* 0x0007e20000000800 */
[----:B-----5:R-:W-:Y:S01]  /*131e0*/  FFMA.FTZ R11, R219, UR7, -R2 ;  /* 0x00000007db0b7c23 */ /* 0x020fe20008010802 */
[-C--:B------:R-:W-:Y:S01]  /*131f0*/  FMUL.FTZ R136, R136, R68.reuse ;  /* 0x0000004488887220 */ /* 0x080fe20000410000 */
[-C--:B------:R-:W-:Y:S01]  /*13200*/  FMUL.FTZ R137, R137, R68.reuse ;  /* 0x0000004489897220 */ /* 0x080fe20000410000 */
[----:B------:R4:W5:Y:S01]  /*13210*/  MUFU.EX2 R251, R4 ;  /* 0x0000000400fb7308 */ /* 0x0009620000000800 */
[-C--:B------:R-:W-:Y:S01]  /*13220*/  FMUL.FTZ R152, R152, R68.reuse ;  /* 0x0000004498987220 */ /* 0x080fe20000410000 */
[----:B--2---:R-:W-:Y:S01]  /*13230*/  FFMA.FTZ R9, R80, UR7, -R0 ;  /* 0x0000000750097c23 */ /* 0x004fe20008010800 */
[-C--:B------:R-:W-:Y:S01]  /*13240*/  FMUL.FTZ R153, R153, R68.reuse ;  /* 0x0000004499997220 */ /* 0x080fe20000410000 */
[----:B------:R2:W2:Y:S01]  /*13250*/  MUFU.EX2 R244, R5 ;  /* 0x0000000500f47308 */ /* 0x0004a20000000800 */
[----:B------:R-:W-:Y:S01]  /*13260*/  FMUL.FTZ R164, R164, R68 ;  /* 0x00000044a4a47220 */ /* 0x000fe20000410000 */
[-C--:B-1----:R-:W-:Y:S01]  /*13270*/  FMUL.FTZ R146, R146, R43.reuse ;  /* 0x0000002b92927220 */ /* 0x082fe20000410000 */
[-C--:B------:R-:W-:Y:S01]  /*13280*/  FMUL.FTZ R147, R147, R43.reuse ;  /* 0x0000002b93937220 */ /* 0x080fe20000410000 */
[----:B------:R1:W-:Y:S01]  /*13290*/  MUFU.EX2 R237, R9 ;  /* 0x0000000900ed7308 */ /* 0x0003e20000000800 */
[-C--:B------:R-:W-:Y:S01]  /*132a0*/  FMUL.FTZ R158, R158, R43.reuse ;  /* 0x0000002b9e9e7220 */ /* 0x080fe20000410000 */
[----:B---3--:R-:W-:Y:S01]  /*132b0*/  FFMA.FTZ R10, R199, UR7, -R8 ;  /* 0x00000007c70a7c23 */ /* 0x008fe20008010808 */
[-C--:B------:R-:W-:Y:S01]  /*132c0*/  FMUL.FTZ R159, R159, R43.reuse ;  /* 0x0000002b9f9f7220 */ /* 0x080fe20000410000 */
[-C--:B------:R-:W-:Y:S01]  /*132d0*/  FMUL.FTZ R162, R162, R43.reuse ;  /* 0x0000002ba2a27220 */ /* 0x080fe20000410000 */
[-C--:B------:R-:W-:Y:S01]  /*132e0*/  FMUL.FTZ R163, R163, R43.reuse ;  /* 0x0000002ba3a37220 */ /* 0x080fe20000410000 */
[----:B------:R3:W-:Y:S01]  /*132f0*/  MUFU.EX2 R235, R10 ;  /* 0x0000000a00eb7308 */ /* 0x0007e20000000800 */
[--C-:B----4-:R-:W-:Y:S01]  /*13300*/  FFMA.FTZ R4, R108, UR7, -R3.reuse ;  /* 0x000000076c047c23 */ /* 0x110fe20008010803 */
[----:B-----5:R-:W-:Y:S01]  /*13310*/  F2FP.F16.F32.PACK_AB R7, R251, R250 ;  /* 0x000000fafb07723e */ /* 0x020fe200000000ff */
[----:B------:R-:W-:Y:S01]  /*13320*/  FMUL.FTZ R142, R142, R43 ;  /* 0x0000002b8e8e7220 */ /* 0x000fe20000410000 */
[----:B--2---:R-:W-:Y:S01]  /*13330*/  F2FP.F16.F32.PACK_AB R5, R249, R247 ;  /* 0x000000f7f905723e */ /* 0x004fe200000000ff */
[----:B------:R2:W4:Y:S01]  /*13340*/  MUFU.EX2 R245, R4 ;  /* 0x0000000400f57308 */ /* 0x0005220000000800 */
[----:B------:R-:W-:Y:S01]  /*13350*/  FMUL.FTZ R143, R143, R43 ;  /* 0x0000002b8f8f7220 */ /* 0x000fe20000410000 */
[-C--:B------:R-:W-:Y:S01]  /*13360*/  FMUL.FTZ R165, R165, R68.reuse ;  /* 0x00000044a5a57220 */ /* 0x080fe20000410000 */
[----:B-1----:R-:W-:Y:S01]  /*13370*/  FFMA.FTZ R9, R20, UR7, -R0 ;  /* 0x0000000714097c23 */ /* 0x002fe20008010800 */
[----:B------:R1:W-:Y:S01]  /*13380*/  MUFU.EX2 R241, R11 ;  /* 0x0000000b00f17308 */ /* 0x0003e20000000800 */
[-C--:B------:R-:W-:Y:S01]  /*13390*/  FMUL.FTZ R167, R167, R41.reuse ;  /* 0x00000029a7a77220 */ /* 0x080fe20000410000 */
[-C--:B------:R-:W-:Y:S01]  /*133a0*/  FMUL.FTZ R148, R148, R68.reuse ;  /* 0x0000004494947220 */ /* 0x080fe20000410000 */
[----:B------:R-:W-:Y:S01]  /*133b0*/  FMUL.FTZ R149, R149, R68 ;  /* 0x0000004495957220 */ /* 0x000fe20000410000 */
[----:B------:R5:W-:Y:S01]  /*133c0*/  MUFU.EX2 R238, R9 ;  /* 0x0000000900ee7308 */ /* 0x000be20000000800 */
[----:B---3--:R-:W-:Y:S01]  /*133d0*/  FFMA.FTZ R10, R106, UR7, -R3 ;  /* 0x000000076a0a7c23 */ /* 0x008fe20008010803 */
[-C--:B------:R-:W-:Y:S01]  /*133e0*/  FMUL.FTZ R150, R150, R41.reuse ;  /* 0x0000002996967220 */ /* 0x080fe20000410000 */
[----:B------:R-:W-:-:S02]  /*133f0*/  FMUL.FTZ R151, R151, R41 ;  /* 0x0000002997977220 */ /* 0x000fc40000410000 */
[----:B------:R3:W-:Y:S01]  /*13400*/  MUFU.EX2 R225, R10 ;  /* 0x0000000a00e17308 */ /* 0x0007e20000000800 */
[----:B--2---:R-:W-:Y:S01]  /*13410*/  F2FP.F16.F32.PACK_AB R4, R27, R252 ;  /* 0x000000fc1b04723e */ /* 0x004fe200000000ff */
[----:B-1----:R-:W-:-:S06]  /*13420*/  FFMA.FTZ R11, R47, UR7, -R0 ;  /* 0x000000072f0b7c23 */ /* 0x002fcc0008010800 */
[C---:B------:R-:W-:Y:S01]  /*13430*/  HMMA.16816.F32 R28, R4.reuse, R14, R144 ;  /* 0x0000000e041c723c */ /* 0x040fe20000001890 */
[----:B-----5:R-:W-:Y:S01]  /*13440*/  FFMA.FTZ R9, R205, UR7, -R8 ;  /* 0x00000007cd097c23 */ /* 0x020fe20008010808 */
[----:B------:R-:W-:Y:S01]  /*13450*/  MOV R145, R49 ;  /* 0x0000003100917202 */ /* 0x000fe20000000f00 */
[----:B------:R1:W2:Y:S01]  /*13460*/  MUFU.EX2 R236, R11 ;  /* 0x0000000b00ec7308 */ /* 0x0002a20000000800 */
[----:B------:R-:W-:Y:S01]  /*13470*/  MOV R144, R27 ;  /* 0x0000001b00907202 */ /* 0x000fe20000000f00 */
[----:B---3--:R-:W-:Y:S02]  /*13480*/  FFMA.FTZ R10, R223, UR7, -R3 ;  /* 0x00000007df0a7c23 */ /* 0x008fe40008010803 */
[----:B------:R3:W5:Y:S01]  /*13490*/  MUFU.EX2 R230, R9 ;  /* 0x0000000900e67308 */ /* 0x0007620000000800 */
[----:B------:R-:W-:Y:S01]  /*134a0*/  HMMA.16816.F32 R36, R4, R16, R156 ;  /* 0x000000100424723c */ /* 0x000fe2000000189c */
[----:B------:R-:W-:Y:S02]  /*134b0*/  MOV R159, R48 ;  /* 0x00000030009f7202 */ /* 0x000fe40000000f00 */
[----:B------:R4:W-:Y:S01]  /*134c0*/  MUFU.EX2 R226, R10 ;  /* 0x0000000a00e27308 */ /* 0x0009e20000000800 */
[----:B------:R-:W-:-:S02]  /*134d0*/  MOV R146, R26 ;  /* 0x0000001a00927202 */ /* 0x000fc40000000f00 */
[----:B------:R-:W-:Y:S02]  /*134e0*/  MOV R147, R25 ;  /* 0x0000001900937202 */ /* 0x000fe40000000f00 */
[C---:B------:R-:W-:Y:S01]  /*134f0*/  HMMA.16816.F32 R48, R4.reuse, R18, R160 ;  /* 0x000000120430723c */ /* 0x040fe200000018a0 */
[----:B------:R-:W-:Y:S01]  /*13500*/  MOV R161, R22 ;  /* 0x0000001600a17202 */ /* 0x000fe20000000f00 */
[----:B------:R-:W5:Y:S01]  /*13510*/  LDSM.16.MT88.4 R24, [R208+0x4400] ;  /* 0x00440000d018783b */ /* 0x000f620000004200 */
[----:B------:R-:W-:Y:S01]  /*13520*/  MOV R163, R52 ;  /* 0x0000003400a37202 */ /* 0x000fe20000000f00 */
[----:B-1----:R-:W-:Y:S01]  /*13530*/  FFMA.FTZ R11, R81, UR7, -R0 ;  /* 0x00000007510b7c23 */ /* 0x002fe20008010800 */
[----:B---3--:R-:W-:Y:S01]  /*13540*/  FFMA.FTZ R9, R197, UR7, -R8 ;  /* 0x00000007c5097c23 */ /* 0x008fe20008010808 */
[----:B------:R-:W1:Y:S01]  /*13550*/  LDSM.16.MT88.4 R20, [R40+0x400] ;  /* 0x000400002814783b */ /* 0x000e620000004200 */
[----:B------:R-:W-:Y:S01]  /*13560*/  MOV R156, R172 ;  /* 0x000000ac009c7202 */ /* 0x000fe20000000f00 */
[----:B------:R-:W-:Y:S01]  /*13570*/  HMMA.16816.F32 R32, R4, R12, R140 ;  /* 0x0000000c0420723c */ /* 0x000fe2000000188c */
[----:B------:R3:W-:Y:S01]  /*13580*/  MUFU.EX2 R233, R9 ;  /* 0x0000000900e97308 */ /* 0x0007e20000000800 */
[----:B----4-:R-:W-:Y:S01]  /*13590*/  FFMA.FTZ R10, R78, UR7, -R2 ;  /* 0x000000074e0a7c23 */ /* 0x010fe20008010802 */
[----:B------:R-:W-:-:S02]  /*135a0*/  F2FP.F16.F32.PACK_AB R4, R159, R248 ;  /* 0x000000f89f04723e */ /* 0x000fc400000000ff */
[----:B------:R-:W-:Y:S01]  /*135b0*/  F2FP.F16.F32.PACK_AB R5, R244, R163 ;  /* 0x000000a3f405723e */ /* 0x000fe200000000ff */
[----:B------:R4:W-:Y:S01]  /*135c0*/  MUFU.EX2 R232, R10 ;  /* 0x0000000a00e87308 */ /* 0x0009e20000000800 */
[----:B------:R-:W-:Y:S02]  /*135d0*/  F2FP.F16.F32.PACK_AB R6, R77, R145 ;  /* 0x000000914d06723e */ /* 0x000fe400000000ff */
[----:B------:R-:W-:Y:S01]  /*135e0*/  F2FP.F16.F32.PACK_AB R7, R246, R245 ;  /* 0x000000f5f607723e */ /* 0x000fe200000000ff */
[----:B------:R2:W-:Y:S01]  /*135f0*/  MUFU.EX2 R220, R11 ;  /* 0x0000000b00dc7308 */ /* 0x0005e20000000800 */
[----:B------:R-:W-:Y:S02]  /*13600*/  MOV R162, R175 ;  /* 0x000000af00a27202 */ /* 0x000fe40000000f00 */
[----:B------:R-:W-:Y:S01]  /*13610*/  MOV R157, R59 ;  /* 0x0000003b009d7202 */ /* 0x000fe20000000f00 */
[----:B---3--:R-:W-:Y:S02]  /*13620*/  FFMA.FTZ R9, R110, UR7, -R3 ;  /* 0x000000076e097c23 */ /* 0x008fe40008010803 */
[----:B------:R-:W-:Y:S01]  /*13630*/  HMMA.16816.F32 R52, R4, R12, R136 ;  /* 0x0000000c0434723c */ /* 0x000fe20000001888 */
[----:B------:R-:W-:Y:S01]  /*13640*/  MOV R139, R184 ;  /* 0x000000b8008b7202 */ /* 0x000fe20000000f00 */
[----:B------:R3:W1:Y:S01]  /*13650*/  MUFU.EX2 R224, R9 ;  /* 0x0000000900e07308 */ /* 0x0006620000000800 */
[----:B----4-:R-:W-:Y:S01]  /*13660*/  FFMA.FTZ R10, R83, UR7, -R2 ;  /* 0x00000007530a7c23 */ /* 0x010fe20008010802 */
[----:B------:R-:W-:-:S02]  /*13670*/  MOV R158, R58 ;  /* 0x0000003a009e7202 */ /* 0x000fc40000000f00 */
[----:B------:R-:W-:Y:S01]  /*13680*/  MOV R160, R60 ;  /* 0x0000003c00a07202 */ /* 0x000fe20000000f00 */
[----:B------:R4:W-:Y:S01]  /*13690*/  MUFU.EX2 R229, R10 ;  /* 0x0000000a00e57308 */ /* 0x0009e20000000800 */
[C---:B------:R-:W-:Y:S01]  /*136a0*/  HMMA.16816.F32 R152, R4.reuse, R16, R152 ;  /* 0x000000100498723c */ /* 0x040fe20000001898 */
[--C-:B--2---:R-:W-:Y:S01]  /*136b0*/  FFMA.FTZ R11, R82, UR7, -R0.reuse ;  /* 0x00000007520b7c23 */ /* 0x104fe20008010800 */
[----:B------:R-:W-:Y:S02]  /*136c0*/  MOV R137, R144 ;  /* 0x0000009000897202 */ /* 0x000fe40000000f00 */
[----:B------:R-:W-:Y:S02]  /*136d0*/  MOV R138, R145 ;  /* 0x00000091008a7202 */ /* 0x000fe40000000f00 */
[----:B------:R-:W-:Y:S01]  /*136e0*/  MOV R136, R159 ;  /* 0x0000009f00887202 */ /* 0x000fe20000000f00 */
[----:B---3--:R-:W-:Y:S01]  /*136f0*/  FFMA.FTZ R9, R222, UR7, -R3 ;  /* 0x00000007de097c23 */ /* 0x008fe20008010803 */
[----:B------:R-:W-:Y:S01]  /*13700*/  HMMA.16816.F32 R164, R4, R18, R164 ;  /* 0x0000001204a4723c */ /* 0x000fe200000018a4 */
[----:B------:R-:W2:Y:S02]  /*13710*/  LDSM.16.MT88.4 R16, [R208+0x4800] ;  /* 0x00480000d010783b */ /* 0x000ea40000004200 */
[----:B------:R3:W1:Y:S01]  /*13720*/  MUFU.EX2 R227, R9 ;  /* 0x0000000900e37308 */ /* 0x0006620000000800 */
[----:B----4-:R-:W-:-:S04]  /*13730*/  FFMA.FTZ R10, R79, UR7, -R0 ;  /* 0x000000074f0a7c23 */ /* 0x010fc80008010800 */
[----:B------:R4:W-:Y:S01]  /*13740*/  MUFU.EX2 R222, R10 ;  /* 0x0000000a00de7308 */ /* 0x0009e20000000800 */
[----:B------:R-:W-:Y:S01]  /*13750*/  HMMA.16816.F32 R148, R4, R14, R148 ;  /* 0x0000000e0494723c */ /* 0x000fe20000001894 */
[----:B------:R-:W2:Y:S01]  /*13760*/  LDSM.16.MT88.4 R12, [R40+0x800] ;  /* 0x00080000280c783b */ /* 0x000ea20000004200 */
[----:B------:R-:W-:Y:S02]  /*13770*/  F2FP.F16.F32.PACK_AB R4, R240, R243 ;  /* 0x000000f3f004723e */ /* 0x000fe400000000ff */
[----:B------:R-:W-:Y:S02]  /*13780*/  F2FP.F16.F32.PACK_AB R5, R236, R237 ;  /* 0x000000edec05723e */ /* 0x000fe400000000ff */
[----:B------:R-:W-:Y:S01]  /*13790*/  F2FP.F16.F32.PACK_AB R6, R242, R241 ;  /* 0x000000f1f206723e */ /* 0x000fe200000000ff */
[----:B---3--:R-:W-:Y:S01]  /*137a0*/  FFMA.FTZ R9, R103, UR7, -R2 ;  /* 0x0000000767097c23 */ /* 0x008fe20008010802 */
[----:B------:R-:W-:-:S03]  /*137b0*/  F2FP.F16.F32.PACK_AB R7, R238, R239 ;  /* 0x000000efee07723e */ /* 0x000fc600000000ff */
[----:B------:R3:W2:Y:S01]  /*137c0*/  MUFU.EX2 R231, R9 ;  /* 0x0000000900e77308 */ /* 0x0006a20000000800 */
[----:B----4-:R-:W-:-:S03]  /*137d0*/  FFMA.FTZ R10, R174, UR7, -R8 ;  /* 0x00000007ae0a7c23 */ /* 0x010fc60008010808 */
[C---:B-----5:R-:W-:Y:S01]  /*137e0*/  HMMA.16816.F32 R32, R4.reuse, R24, R32 ;  /* 0x000000180420723c */ /* 0x060fe20000001820 */
[----:B------:R4:W-:Y:S07]  /*137f0*/  MUFU.EX2 R218, R10 ;  /* 0x0000000a00da7308 */ /* 0x0009ee0000000800 */
[----:B------:R-:W-:Y:S01]  /*13800*/  HMMA.16816.F32 R28, R4, R26, R28 ;  /* 0x0000001a041c723c */ /* 0x000fe2000000181c */
[----:B---3--:R-:W-:-:S04]  /*13810*/  FFMA.FTZ R9, R56, UR7, -R2 ;  /* 0x0000000738097c23 */ /* 0x008fc80008010802 */
[----:B------:R3:W-:Y:S01]  /*13820*/  MUFU.EX2 R228, R9 ;  /* 0x0000000900e47308 */ /* 0x0007e20000000800 */
[----:B----4-:R-:W-:Y:S02]  /*13830*/  FFMA.FTZ R10, R92, UR7, -R8 ;  /* 0x000000075c0a7c23 */ /* 0x010fe40008010808 */
[C---:B-1----:R-:W-:Y:S02]  /*13840*/  HMMA.16816.F32 R36, R4.reuse, R20, R36 ;  /* 0x000000140424723c */ /* 0x042fe40000001824 */
[----:B------:R1:W-:Y:S06]  /*13850*/  MUFU.EX2 R212, R10 ;  /* 0x0000000a00d47308 */ /* 0x0003ec0000000800 */
[----:B------:R-:W-:Y:S01]  /*13860*/  HMMA.16816.F32 R48, R4, R22, R48 ;  /* 0x000000160430723c */ /* 0x000fe20000001830 */
[----:B------:R-:W-:-:S02]  /*13870*/  F2FP.F16.F32.PACK_AB R4, R234, R230 ;  /* 0x000000e6ea04723e */ /* 0x000fc400000000ff */
[----:B------:R-:W-:Y:S01]  /*13880*/  F2FP.F16.F32.PACK_AB R5, R225, R224 ;  /* 0x000000e0e105723e */ /* 0x000fe200000000ff */
[----:B---3--:R-:W-:Y:S01]  /*13890*/  FFMA.FTZ R9, R107, UR7, -R0 ;  /* 0x000000076b097c23 */ /* 0x008fe20008010800 */
[----:B------:R-:W-:Y:S02]  /*138a0*/  F2FP.F16.F32.PACK_AB R6, R235, R233 ;  /* 0x000000e9eb06723e */ /* 0x000fe400000000ff */
[----:B------:R-:W-:Y:S01]  /*138b0*/  F2FP.F16.F32.PACK_AB R7, R226, R227 ;  /* 0x000000e3e207723e */ /* 0x000fe200000000ff */
[----:B------:R3:W4:Y:S01]  /*138c0*/  MUFU.EX2 R223, R9 ;  /* 0x0000000900df7308 */ /* 0x0007220000000800 */
[----:B-1----:R-:W-:-:S04]  /*138d0*/  FFMA.FTZ R10, R178, UR7, -R3 ;  /* 0x00000007b20a7c23 */ /* 0x002fc80008010803 */
[----:B------:R1:W-:Y:S01]  /*138e0*/  MUFU.EX2 R201, R10 ;  /* 0x0000000a00c97308 */ /* 0x0003e20000000800 */
[----:B------:R-:W-:Y:S01]  /*138f0*/  HMMA.16816.F32 R52, R4, R24, R52 ;  /* 0x000000180434723c */ /* 0x000fe20000001834 */
[----:B---3--:R-:W-:-:S07]  /*13900*/  FFMA.FTZ R9, R75, UR7, -R0 ;  /* 0x000000074b097c23 */ /* 0x008fce0008010800 */
[----:B------:R-:W-:Y:S01]  /*13910*/  HMMA.16816.F32 R148, R4, R26, R148 ;  /* 0x0000001a0494723c */ /* 0x000fe20000001894 */
[----:B------:R-:W3:Y:S01]  /*13920*/  LDSM.16.MT88.4 R24, [R208+0x4c00] ;  /* 0x004c0000d018783b */ /* 0x000ee20000004200 */
[----:B------:R5:W4:Y:S01]  /*13930*/  MUFU.EX2 R219, R9 ;  /* 0x0000000900db7308 */ /* 0x000b220000000800 */
[----:B-1----:R-:W-:-:S04]  /*13940*/  FFMA.FTZ R10, R84, UR7, -R3 ;  /* 0x00000007540a7c23 */ /* 0x002fc80008010803 */
[----:B------:R1:W-:Y:S01]  /*13950*/  MUFU.EX2 R199, R10 ;  /* 0x0000000a00c77308 */ /* 0x0003e20000000800 */
[----:B------:R-:W-:Y:S01]  /*13960*/  HMMA.16816.F32 R152, R4, R20, R152 ;  /* 0x000000140498723c */ /* 0x000fe20000001898 */
[----:B-----5:R-:W-:-:S07]  /*13970*/  FFMA.FTZ R9, R180, UR7, -R8 ;  /* 0x00000007b4097c23 */ /* 0x020fce0008010808 */
[----:B------:R-:W-:Y:S01]  /*13980*/  HMMA.16816.F32 R164, R4, R22, R164 ;  /* 0x0000001604a4723c */ /* 0x000fe200000018a4 */
[----:B------:R-:W5:Y:S01]  /*13990*/  LDSM.16.MT88.4 R20, [R40+0xc00] ;  /* 0x000c00002814783b */ /* 0x000f620000004200 */
[----:B--2---:R-:W-:Y:S01]  /*139a0*/  F2FP.F16.F32.PACK_AB R4, R232, R231 ;  /* 0x000000e7e804723e */ /* 0x004fe200000000ff */
[----:B------:R2:W3:Y:S01]  /*139b0*/  MUFU.EX2 R210, R9 ;  /* 0x0000000900d27308 */ /* 0x0004e20000000800 */
[----:B-1----:R-:W-:Y:S01]  /*139c0*/  FFMA.FTZ R10, R94, UR7, -R2 ;  /* 0x000000075e0a7c23 */ /* 0x002fe20008010802 */
[----:B----4-:R-:W-:Y:S02]  /*139d0*/  F2FP.F16.F32.PACK_AB R5, R220, R223 ;  /* 0x000000dfdc05723e */ /* 0x010fe400000000ff */
[----:B------:R-:W-:Y:S01]  /*139e0*/  F2FP.F16.F32.PACK_AB R6, R229, R228 ;  /* 0x000000e4e506723e */ /* 0x000fe200000000ff */
[----:B------:R1:W-:Y:S01]  /*139f0*/  MUFU.EX2 R206, R10 ;  /* 0x0000000a00ce7308 */ /* 0x0003e20000000800 */
[----:B------:R-:W-:-:S07]  /*13a00*/  F2FP.F16.F32.PACK_AB R7, R219, R222 ;  /* 0x000000dedb07723e */ /* 0x000fce00000000ff */
[----:B------:R-:W-:Y:S01]  /*13a10*/  HMMA.16816.F32 R44, R4, R16, R32 ;  /* 0x00000010042c723c */ /* 0x000fe20000001820 */
[----:B--2---:R-:W-:-:S04]  /*13a20*/  FFMA.FTZ R9, R171, UR7, -R8 ;  /* 0x00000007ab097c23 */ /* 0x004fc80008010808 */
[----:B------:R2:W4:Y:S01]  /*13a30*/  MUFU.EX2 R207, R9 ;  /* 0x0000000900cf7308 */ /* 0x0005220000000800 */
[----:B-1----:R-:W-:Y:S02]  /*13a40*/  FFMA.FTZ R10, R100, UR7, -R2 ;  /* 0x00000007640a7c23 */ /* 0x002fe40008010802 */
[C---:B------:R-:W-:Y:S02]  /*13a50*/  HMMA.16816.F32 R28, R4.reuse, R18, R28 ;  /* 0x00000012041c723c */ /* 0x040fe4000000181c */
[----:B------:R1:W-:Y:S06]  /*13a60*/  MUFU.EX2 R202, R10 ;  /* 0x0000000a00ca7308 */ /* 0x0003ec0000000800 */
[----:B------:R-:W-:Y:S01]  /*13a70*/  HMMA.16816.F32 R36, R4, R12, R36 ;  /* 0x0000000c0424723c */ /* 0x000fe20000001824 */
[----:B--2---:R-:W-:-:S02]  /*13a80*/  FFMA.FTZ R9, R186, UR7, -R3 ;  /* 0x00000007ba097c23 */ /* 0x004fc40008010803 */
[----:B------:R2:W-:Y:S01]  /*13a90*/  MUFU.EX2 R186, R11 ;  /* 0x0000000b00ba7308 */ /* 0x0005e20000000800 */
[----:B-1----:R-:W-:-:S03]  /*13aa0*/  FFMA.FTZ R10, R73, UR7, -R0 ;  /* 0x00000007490a7c23 */ /* 0x002fc60008010800 */
[----:B------:R1:W5:Y:S01]  /*13ab0*/  MUFU.EX2 R204, R9 ;  /* 0x0000000900cc7308 */ /* 0x0003620000000800 */
[----:B------:R-:W-:Y:S01]  /*13ac0*/  HMMA.16816.F32 R32, R4, R14, R48 ;  /* 0x0000000e0420723c */ /* 0x000fe20000001830 */
[----:B---3--:R-:W-:Y:S02]  /*13ad0*/  F2FP.F16.F32.PACK_AB R4, R218, R210 ;  /* 0x000000d2da04723e */ /* 0x008fe400000000ff */
[----:B------:R3:W-:Y:S01]  /*13ae0*/  MUFU.EX2 R196, R10 ;  /* 0x0000000a00c47308 */ /* 0x0007e20000000800 */
[----:B----4-:R-:W-:Y:S01]  /*13af0*/  F2FP.F16.F32.PACK_AB R6, R212, R207 ;  /* 0x000000cfd406723e */ /* 0x010fe200000000ff */
[--C-:B--2---:R-:W-:Y:S01]  /*13b00*/  FFMA.FTZ R11, R183, UR7, -R3.reuse ;  /* 0x00000007b70b7c23 */ /* 0x104fe20008010803 */
[----:B------:R-:W-:Y:S01]  /*13b10*/  MOV R183, R146 ;  /* 0x0000009200b77202 */ /* 0x000fe20000000f00 */
[----:B-1----:R-:W-:Y:S01]  /*13b20*/  FFMA.FTZ R9, R177, UR7, -R3 ;  /* 0x00000007b1097c23 */ /* 0x002fe20008010803 */
[----:B-----5:R-:W-:Y:S01]  /*13b30*/  F2FP.F16.F32.PACK_AB R5, R201, R204 ;  /* 0x000000ccc905723e */ /* 0x020fe200000000ff */
[----:B------:R1:W-:Y:S01]  /*13b40*/  MUFU.EX2 R171, R11 ;  /* 0x0000000b00ab7308 */ /* 0x0003e20000000800 */
[----:B---3--:R-:W-:-:S03]  /*13b50*/  FFMA.FTZ R10, R179, UR7, -R8 ;  /* 0x00000007b30a7c23 */ /* 0x008fc60008010808 */
[----:B------:R2:W3:Y:S04]  /*13b60*/  MUFU.EX2 R203, R9 ;  /* 0x0000000900cb7308 */ /* 0x0004e80000000800 */
[----:B------:R4:W-:Y:S01]  /*13b70*/  MUFU.EX2 R180, R10 ;  /* 0x0000000a00b47308 */ /* 0x0009e20000000800 */
[----:B-1----:R-:W-:Y:S01]  /*13b80*/  FFMA.FTZ R11, R98, UR7, -R0 ;  /* 0x00000007620b7c23 */ /* 0x002fe20008010800 */
[----:B--2---:R-:W-:Y:S01]  /*13b90*/  FFMA.FTZ R9, R85, UR7, -R2 ;  /* 0x0000000755097c23 */ /* 0x004fe20008010802 */
[----:B---3--:R-:W-:Y:S02]  /*13ba0*/  F2FP.F16.F32.PACK_AB R7, R199, R203 ;  /* 0x000000cbc707723e */ /* 0x008fe400000000ff */
[----:B------:R1:W-:Y:S01]  /*13bb0*/  MUFU.EX2 R94, R11 ;  /* 0x0000000b005e7308 */ /* 0x0003e20000000800 */
[----:B----4-:R-:W-:-:S03]  /*13bc0*/  FFMA.FTZ R10, R113, UR7, -R8 ;  /* 0x00000007710a7c23 */ /* 0x010fc60008010808 */
[----:B------:R2:W3:Y:S01]  /*13bd0*/  MUFU.EX2 R205, R9 ;  /* 0x0000000900cd7308 */ /* 0x0004e20000000800 */
[C---:B------:R-:W-:Y:S03]  /*13be0*/  HMMA.16816.F32 R48, R4.reuse, R16, R52 ;  /* 0x000000100430723c */ /* 0x040fe60000001834 */
[----:B------:R4:W-:Y:S05]  /*13bf0*/  MUFU.EX2 R179, R10 ;  /* 0x0000000a00b37308 */ /* 0x0009ea0000000800 */
[----:B------:R-:W-:Y:S01]  /*13c00*/  HMMA.16816.F32 R148, R4, R18, R148 ;  /* 0x000000120494723c */ /* 0x000fe20000001894 */
[----:B------:R-:W-:Y:S01]  /*13c10*/  LDSM.16.MT88.4 R16, [R40+0x1000] ;  /* 0x001000002810783b */ /* 0x000fe20000004200 */
[----:B-1----:R-:W-:Y:S01]  /*13c20*/  FFMA.FTZ R11, R189, UR7, -R3 ;  /* 0x00000007bd0b7c23 */ /* 0x002fe20008010803 */
[----:B--2---:R-:W-:-:S03]  /*13c30*/  FFMA.FTZ R9, R96, UR7, -R2 ;  /* 0x0000000760097c23 */ /* 0x004fc60008010802 */
[----:B------:R1:W-:Y:S01]  /*13c40*/  MUFU.EX2 R81, R11 ;  /* 0x0000000b00517308 */ /* 0x0003e20000000800 */
[----:B----4-:R-:W-:Y:S01]  /*13c50*/  FFMA.FTZ R10, R181, UR7, -R3 ;  /* 0x00000007b50a7c23 */ /* 0x010fe20008010803 */
[----:B------:R-:W-:Y:S02]  /*13c60*/  HMMA.16816.F32 R152, R4, R12, R152 ;  /* 0x0000000c0498723c */ /* 0x000fe40000001898 */
[----:B------:R2:W4:Y:S01]  /*13c70*/  MUFU.EX2 R198, R9 ;  /* 0x0000000900c67308 */ /* 0x0005220000000800 */
[----:B------:R-:W-:-:S03]  /*13c80*/  MOV R181, R71 ;  /* 0x0000004700b57202 */ /* 0x000fc60000000f00 */
[----:B------:R5:W-:Y:S02]  /*13c90*/  MUFU.EX2 R172, R10 ;  /* 0x0000000a00ac7308 */ /* 0x000be40000000800 */
[----:B------:R-:W-:Y:S01]  /*13ca0*/  HMMA.16816.F32 R164, R4, R14, R164 ;  /* 0x0000000e04a4723c */ /* 0x000fe200000018a4 */
[----:B------:R-:W5:Y:S01]  /*13cb0*/  LDSM.16.MT88.4 R12, [R208+0x5000] ;  /* 0x00500000d00c783b */ /* 0x000f620000004200 */
[----:B---3--:R-:W-:Y:S01]  /*13cc0*/  F2FP.F16.F32.PACK_AB R4, R206, R205 ;  /* 0x000000cdce04723e */ /* 0x008fe200000000ff */
[----:B-1----:R-:W-:Y:S01]  /*13cd0*/  FFMA.FTZ R11, R194, UR7, -R3 ;  /* 0x00000007c20b7c23 */ /* 0x002fe20008010803 */
[----:B--2---:R-:W-:Y:S01]  /*13ce0*/  FFMA.FTZ R9, R86, UR7, -R0 ;  /* 0x0000000756097c23 */ /* 0x004fe20008010800 */
[----:B----4-:R-:W-:-:S03]  /*13cf0*/  F2FP.F16.F32.PACK_AB R6, R202, R198 ;  /* 0x000000c6ca06723e */ /* 0x010fc600000000ff */
[----:B------:R1:W2:Y:S01]  /*13d00*/  MUFU.EX2 R197, R9 ;  /* 0x0000000900c57308 */ /* 0x0002a20000000800 */
[----:B-----5:R-:W-:Y:S01]  /*13d10*/  FFMA.FTZ R10, R116, UR7, -R8 ;  /* 0x00000007740a7c23 */ /* 0x020fe20008010808 */
[----:B-1----:R-:W-:Y:S01]  /*13d20*/  FFMA.FTZ R9, R57, UR7, -R0 ;  /* 0x0000000739097c23 */ /* 0x002fe20008010800 */
[----:B--2---:R-:W-:-:S03]  /*13d30*/  F2FP.F16.F32.PACK_AB R5, R186, R197 ;  /* 0x000000c5ba05723e */ /* 0x004fc600000000ff */
[----:B------:R1:W2:Y:S02]  /*13d40*/  MUFU.EX2 R184, R9 ;  /* 0x0000000900b87308 */ /* 0x0002a40000000800 */
[--C-:B-1----:R-:W-:Y:S01]  /*13d50*/  FFMA.FTZ R9, R185, UR7, -R8.reuse ;  /* 0x00000007b9097c23 */ /* 0x102fe20008010808 */
[----:B--2---:R-:W-:Y:S02]  /*13d60*/  F2FP.F16.F32.PACK_AB R7, R184, R196 ;  /* 0x000000c4b807723e */ /* 0x004fe400000000ff */
[----:B------:R-:W-:Y:S01]  /*13d70*/  MOV R185, R147 ;  /* 0x0000009300b97202 */ /* 0x000fe20000000f00 */
[----:B------:R1:W2:Y:S04]  /*13d80*/  MUFU.EX2 R178, R9 ;  /* 0x0000000900b27308 */ /* 0x0002a80000000800 */
[C---:B------:R-:W-:Y:S08]  /*13d90*/  HMMA.16816.F32 R140, R4.reuse, R24, R44 ;  /* 0x00000018048c723c */ /* 0x040ff0000000182c */
[----:B------:R-:W-:Y:S01]  /*13da0*/  HMMA.16816.F32 R56, R4, R26, R28 ;  /* 0x0000001a0438723c */ /* 0x000fe2000000181c */
[----:B-1----:R-:W-:-:S04]  /*13db0*/  FFMA.FTZ R9, R105, UR7, -R8 ;  /* 0x0000000769097c23 */ /* 0x002fc80008010808 */
[----:B------:R1:W3:Y:S03]  /*13dc0*/  MUFU.EX2 R177, R9 ;  /* 0x0000000900b17308 */ /* 0x0002e60000000800 */
[C---:B------:R-:W-:Y:S08]  /*13dd0*/  HMMA.16816.F32 R52, R4.reuse, R20, R36 ;  /* 0x000000140434723c */ /* 0x040ff00000001824 */
[----:B------:R-:W-:Y:S01]  /*13de0*/  HMMA.16816.F32 R32, R4, R22, R32 ;  /* 0x000000160420723c */ /* 0x000fe20000001820 */
[----:B--2---:R-:W-:Y:S01]  /*13df0*/  F2FP.F16.F32.PACK_AB R4, R180, R178 ;  /* 0x000000b2b404723e */ /* 0x004fe200000000ff */
[----:B-1----:R-:W-:Y:S01]  /*13e00*/  FFMA.FTZ R9, R188, UR7, -R3 ;  /* 0x00000007bc097c23 */ /* 0x002fe20008010803 */
[----:B---3--:R-:W-:-:S02]  /*13e10*/  F2FP.F16.F32.PACK_AB R6, R179, R177 ;  /* 0x000000b1b306723e */ /* 0x008fc400000000ff */
[----:B------:R-:W-:Y:S01]  /*13e20*/  MOV R188, R77 ;  /* 0x0000004d00bc7202 */ /* 0x000fe20000000f00 */
[----:B------:R1:W2:Y:S02]  /*13e30*/  MUFU.EX2 R174, R9 ;  /* 0x0000000900ae7308 */ /* 0x0002a40000000800 */
[----:B-1----:R-:W-:Y:S01]  /*13e40*/  FFMA.FTZ R9, R101, UR7, -R3 ;  /* 0x0000000765097c23 */ /* 0x002fe20008010803 */
[----:B--2---:R-:W-:-:S03]  /*13e50*/  F2FP.F16.F32.PACK_AB R5, R171, R174 ;  /* 0x000000aeab05723e */ /* 0x004fc600000000ff */
[----:B------:R1:W2:Y:S02]  /*13e60*/  MUFU.EX2 R175, R9 ;  /* 0x0000000900af7308 */ /* 0x0002a40000000800 */
[--C-:B-1----:R-:W-:Y:S01]  /*13e70*/  FFMA.FTZ R9, R119, UR7, -R8.reuse ;  /* 0x0000000777097c23 */ /* 0x102fe20008010808 */
[----:B--2---:R-:W-:Y:S01]  /*13e80*/  F2FP.F16.F32.PACK_AB R7, R175, R172 ;  /* 0x000000acaf07723e */ /* 0x004fe200000000ff */
[----:B------:R1:W-:Y:S06]  /*13e90*/  MUFU.EX2 R119, R10 ;  /* 0x0000000a00777308 */ /* 0x0003ec0000000800 */
[----:B------:R-:W-:Y:S01]  /*13ea0*/  HMMA.16816.F32 R48, R4, R24, R48 ;  /* 0x000000180430723c */ /* 0x000fe20000001830 */
[----:B-1----:R-:W-:-:S07]  /*13eb0*/  FFMA.FTZ R10, R121, UR7, -R8 ;  /* 0x00000007790a7c23 */ /* 0x002fce0008010808 */
[C---:B------:R-:W-:Y:S01]  /*13ec0*/  HMMA.16816.F32 R36, R4.reuse, R26, R148 ;  /* 0x0000001a0424723c */ /* 0x040fe20000001894 */
[----:B------:R1:W-:Y:S01]  /*13ed0*/  MUFU.EX2 R121, R9 ;  /* 0x0000000900797308 */ /* 0x0003e20000000800 */
[----:B------:R-:W2:Y:S04]  /*13ee0*/  LDSM.16.MT88.4 R24, [R208+0x5400] ;  /* 0x00540000d018783b */ /* 0x000ea80000004200 */
[----:B------:R-:W-:Y:S02]  /*13ef0*/  LDSM.16.MT88.4 R148, [R208+0x5c00] ;  /* 0x005c0000d094783b */ /* 0x000fe40000004200 */
[----:B------:R-:W-:Y:S01]  /*13f00*/  HMMA.16816.F32 R44, R4, R20, R152 ;  /* 0x00000014042c723c */ /* 0x000fe20000001898 */
[----:B------:R-:W-:Y:S01]  /*13f10*/  MOV R155, R74 ;  /* 0x0000004a009b7202 */ /* 0x000fe20000000f00 */
[----:B-1----:R-:W-:-:S06]  /*13f20*/  FFMA.FTZ R9, R124, UR7, -R8 ;  /* 0x000000077c097c23 */ /* 0x002fcc0008010808 */
[----:B------:R-:W-:Y:S01]  /*13f30*/  HMMA.16816.F32 R28, R4, R22, R164 ;  /* 0x00000016041c723c */ /* 0x000fe200000018a4 */
[----:B------:R1:W-:Y:S01]  /*13f40*/  MUFU.EX2 R124, R10 ;  /* 0x0000000a007c7308 */ /* 0x0003e20000000800 */
[----:B------:R-:W3:Y:S03]  /*13f50*/  LDSM.16.MT88.4 R20, [R40+0x1400] ;  /* 0x001400002814783b */ /* 0x000ee60000004200 */
[----:B------:R4:W-:Y:S01]  /*13f60*/  MUFU.EX2 R116, R9 ;  /* 0x0000000900747308 */ /* 0x0009e20000000800 */
[--C-:B-1----:R-:W-:Y:S01]  /*13f70*/  FFMA.FTZ R10, R109, UR7, -R2.reuse ;  /* 0x000000076d0a7c23 */ /* 0x102fe20008010802 */
[----:B----4-:R-:W-:-:S03]  /*13f80*/  FFMA.FTZ R9, R112, UR7, -R2 ;  /* 0x0000000770097c23 */ /* 0x010fc60008010802 */
[----:B------:R1:W-:Y:S04]  /*13f90*/  MUFU.EX2 R112, R10 ;  /* 0x0000000a00707308 */ /* 0x0003e80000000800 */
[----:B------:R4:W5:Y:S01]  /*13fa0*/  MUFU.EX2 R113, R9 ;  /* 0x0000000900717308 */ /* 0x0009620000000800 */
[--C-:B-1----:R-:W-:Y:S01]  /*13fb0*/  FFMA.FTZ R10, R104, UR7, -R2.reuse ;  /* 0x00000007680a7c23 */ /* 0x102fe20008010802 */
[----:B----4-:R-:W-:-:S03]  /*13fc0*/  FFMA.FTZ R9, R102, UR7, -R2 ;  /* 0x0000000766097c23 */ /* 0x010fc60008010802 */
[----:B------:R1:W-:Y:S01]  /*13fd0*/  MUFU.EX2 R110, R10 ;  /* 0x0000000a006e7308 */ /* 0x0003e20000000800 */
[----:B-----5:R-:W-:Y:S01]  /*13fe0*/  F2FP.F16.F32.PACK_AB R4, R113, R112 ;  /* 0x000000707104723e */ /* 0x020fe200000000ff */
[--C-:B-1----:R-:W-:Y:S02]  /*13ff0*/  FFMA.FTZ R10, R111, UR7, -R0.reuse ;  /* 0x000000076f0a7c23 */ /* 0x102fe40008010800 */
[----:B------:R1:W4:Y:S04]  /*14000*/  MUFU.EX2 R111, R9 ;  /* 0x00000009006f7308 */ /* 0x0003280000000800 */
[----:B------:R5:W-:Y:S01]  /*14010*/  MUFU.EX2 R109, R10 ;  /* 0x0000000a006d7308 */ /* 0x000be20000000800 */
[----:B-1----:R-:W-:Y:S01]  /*14020*/  FFMA.FTZ R9, R95, UR7, -R0 ;  /* 0x000000075f097c23 */ /* 0x002fe20008010800 */
[----:B----4-:R-:W-:-:S03]  /*14030*/  F2FP.F16.F32.PACK_AB R6, R111, R110 ;  /* 0x0000006e6f06723e */ /* 0x010fc600000000ff */
[----:B------:R1:W4:Y:S01]  /*14040*/  MUFU.EX2 R106, R9 ;  /* 0x00000009006a7308 */ /* 0x0003220000000800 */
[----:B-----5:R-:W-:-:S04]  /*14050*/  FFMA.FTZ R10, R93, UR7, -R0 ;  /* 0x000000075d0a7c23 */ /* 0x020fc80008010800 */
        /* <DEDUP_REMOVED lines=9> */
[----:B-----5:R-:W-:-:S03]  /*140f0*/  FFMA.FTZ R10, R117, UR7, -R3 ;  /* 0x00000007750a7c23 */ /* 0x020fc60008010803 */
[C---:B------:R-:W-:Y:S01]  /*14100*/  HMMA.16816.F32 R140, R4.reuse, R12, R140 ;  /* 0x0000000c048c723c */ /* 0x040fe2000000188c */
[----:B------:R5:W-:Y:S07]  /*14110*/  MUFU.EX2 R105, R10 ;  /* 0x0000000a00697308 */ /* 0x000bee0000000800 */
[----:B------:R-:W-:Y:S01]  /*14120*/  HMMA.16816.F32 R56, R4, R14, R56 ;  /* 0x0000000e0438723c */ /* 0x000fe20000001838 */
[----:B-1----:R-:W-:-:S04]  /*14130*/  FFMA.FTZ R9, R120, UR7, -R3 ;  /* 0x0000000778097c23 */ /* 0x002fc80008010803 */
[----:B------:R1:W2:Y:S01]  /*14140*/  MUFU.EX2 R102, R9 ;  /* 0x0000000900667308 */ /* 0x0002a20000000800 */
[----:B-----5:R-:W-:Y:S02]  /*14150*/  FFMA.FTZ R10, R91, UR7, -R2 ;  /* 0x000000075b0a7c23 */ /* 0x020fe40008010802 */
[C---:B------:R-:W-:Y:S02]  /*14160*/  HMMA.16816.F32 R52, R4.reuse, R16, R52 ;  /* 0x000000100434723c */ /* 0x040fe40000001834 */
[----:B------:R5:W-:Y:S06]  /*14170*/  MUFU.EX2 R96, R10 ;  /* 0x0000000a00607308 */ /* 0x000bec0000000800 */
[----:B------:R-:W-:Y:S01]  /*14180*/  HMMA.16816.F32 R32, R4, R18, R32 ;  /* 0x000000120420723c */ /* 0x000fe20000001820 */
[----:B------:R-:W-:-:S02]  /*14190*/  F2FP.F16.F32.PACK_AB R4, R121, R119 ;  /* 0x000000777904723e */ /* 0x000fc400000000ff */
[----:B----4-:R-:W-:Y:S01]  /*141a0*/  F2FP.F16.F32.PACK_AB R5, R104, R103 ;  /* 0x000000676805723e */ /* 0x010fe200000000ff */
[--C-:B-1----:R-:W-:Y:S01]  /*141b0*/  FFMA.FTZ R9, R99, UR7, -R2.reuse ;  /* 0x0000000763097c23 */ /* 0x102fe20008010802 */
[----:B------:R-:W-:Y:S02]  /*141c0*/  F2FP.F16.F32.PACK_AB R6, R116, R124 ;  /* 0x0000007c7406723e */ /* 0x000fe400000000ff */
[----:B--2---:R-:W-:Y:S01]  /*141d0*/  F2FP.F16.F32.PACK_AB R7, R102, R105 ;  /* 0x000000696607723e */ /* 0x004fe200000000ff */
[----:B------:R1:W2:Y:S01]  /*141e0*/  MUFU.EX2 R100, R9 ;  /* 0x0000000900647308 */ /* 0x0002a20000000800 */
[----:B-----5:R-:W-:-:S04]  /*141f0*/  FFMA.FTZ R10, R90, UR7, -R2 ;  /* 0x000000075a0a7c23 */ /* 0x020fc80008010802 */
[----:B------:R4:W-:Y:S01]  /*14200*/  MUFU.EX2 R101, R10 ;  /* 0x0000000a00657308 */ /* 0x0009e20000000800 */
[----:B------:R-:W-:Y:S01]  /*14210*/  HMMA.16816.F32 R48, R4, R12, R48 ;  /* 0x0000000c0430723c */ /* 0x000fe20000001830 */
[----:B-1----:R-:W-:Y:S01]  /*14220*/  FFMA.FTZ R9, R161, UR7, -R2 ;  /* 0x00000007a1097c23 */ /* 0x002fe20008010802 */
[----:B------:R-:W-:-:S06]  /*14230*/  MOV R161, R63 ;  /* 0x0000003f00a17202 */ /* 0x000fcc0000000f00 */
[C---:B------:R-:W-:Y:S01]  /*14240*/  HMMA.16816.F32 R44, R4.reuse, R16, R44 ;  /* 0x00000010042c723c */ /* 0x040fe2000000182c */
[----:B------:R1:W5:Y:S01]  /*14250*/  MUFU.EX2 R99, R9 ;  /* 0x0000000900637308 */ /* 0x0003620000000800 */
[--C-:B----4-:R-:W-:Y:S01]  /*14260*/  FFMA.FTZ R10, R69, UR7, -R0.reuse ;  /* 0x00000007450a7c23 */ /* 0x110fe20008010800 */
[----:B------:R-:W-:Y:S02]  /*14270*/  MOV R187, R161 ;  /* 0x000000a100bb7202 */ /* 0x000fe40000000f00 */
[----:B------:R-:W-:Y:S01]  /*14280*/  MOV R161, R157 ;  /* 0x0000009d00a17202 */ /* 0x000fe20000000f00 */
[----:B------:R4:W-:Y:S02]  /*14290*/  MUFU.EX2 R95, R10 ;  /* 0x0000000a005f7308 */ /* 0x0009e40000000800 */
[----:B------:R-:W-:Y:S01]  /*142a0*/  HMMA.16816.F32 R28, R4, R18, R28 ;  /* 0x00000012041c723c */ /* 0x000fe2000000181c */
[----:B------:R-:W-:Y:S01]  /*142b0*/  LDSM.16.MT88.4 R16, [R40+0x1800] ;  /* 0x001800002810783b */ /* 0x000fe20000004200 */
[----:B------:R-:W-:Y:S01]  /*142c0*/  MOV R154, R187 ;  /* 0x000000bb009a7202 */ /* 0x000fe20000000f00 */
[----:B-1----:R-:W-:-:S05]  /*142d0*/  FFMA.FTZ R9, R62, UR7, -R0 ;  /* 0x000000073e097c23 */ /* 0x002fca0008010800 */
[----:B------:R-:W-:Y:S01]  /*142e0*/  HMMA.16816.F32 R60, R4, R14, R36 ;  /* 0x0000000e043c723c */ /* 0x000fe20000001824 */
[----:B--2---:R-:W-:Y:S01]  /*142f0*/  F2FP.F16.F32.PACK_AB R4, R96, R100 ;  /* 0x000000646004723e */ /* 0x004fe200000000ff */
[----:B------:R1:W2:Y:S01]  /*14300*/  MUFU.EX2 R92, R9 ;  /* 0x00000009005c7308 */ /* 0x0002a20000000800 */
[----:B----4-:R-:W-:Y:S01]  /*14310*/  FFMA.FTZ R10, R127, UR7, -R8 ;  /* 0x000000077f0a7c23 */ /* 0x010fe20008010808 */
[----:B-----5:R-:W-:Y:S01]  /*14320*/  F2FP.F16.F32.PACK_AB R6, R101, R99 ;  /* 0x000000636506723e */ /* 0x020fe200000000ff */
[----:B------:R-:W4:Y:S02]  /*14330*/  LDSM.16.MT88.4 R12, [R208+0x5800] ;  /* 0x00580000d00c783b */ /* 0x000f240000004200 */
[----:B------:R5:W-:Y:S01]  /*14340*/  MUFU.EX2 R91, R10 ;  /* 0x0000000a005b7308 */ /* 0x000be20000000800 */
[----:B-1----:R-:W-:Y:S01]  /*14350*/  FFMA.FTZ R9, R97, UR7, -R0 ;  /* 0x0000000761097c23 */ /* 0x002fe20008010800 */
[----:B--2---:R-:W-:-:S03]  /*14360*/  F2FP.F16.F32.PACK_AB R5, R94, R92 ;  /* 0x0000005c5e05723e */ /* 0x004fc600000000ff */
[----:B------:R1:W2:Y:S01]  /*14370*/  MUFU.EX2 R93, R9 ;  /* 0x00000009005d7308 */ /* 0x0002a20000000800 */
[----:B-----5:R-:W-:-:S04]  /*14380*/  FFMA.FTZ R10, R131, UR7, -R8 ;  /* 0x00000007830a7c23 */ /* 0x020fc80008010808 */
[----:B------:R5:W-:Y:S01]  /*14390*/  MUFU.EX2 R86, R10 ;  /* 0x0000000a00567308 */ /* 0x000be20000000800 */
[----:B-1----:R-:W-:Y:S01]  /*143a0*/  FFMA.FTZ R9, R190, UR7, -R8 ;  /* 0x00000007be097c23 */ /* 0x002fe20008010808 */
[----:B--2---:R-:W-:-:S03]  /*143b0*/  F2FP.F16.F32.PACK_AB R7, R93, R95 ;  /* 0x0000005f5d07723e */ /* 0x004fc600000000ff */
[----:B------:R1:W2:Y:S01]  /*143c0*/  MUFU.EX2 R90, R9 ;  /* 0x00000009005a7308 */ /* 0x0002a20000000800 */
[----:B-----5:R-:W-:Y:S01]  /*143d0*/  FFMA.FTZ R10, R160, UR7, -R3 ;  /* 0x00000007a00a7c23 */ /* 0x020fe20008010803 */
[----:B------:R-:W-:Y:S02]  /*143e0*/  MOV R160, R158 ;  /* 0x0000009e00a07202 */ /* 0x000fe40000000f00 */
[C---:B------:R-:W-:Y:S01]  /*143f0*/  HMMA.16816.F32 R140, R4.reuse, R24, R140 ;  /* 0x00000018048c723c */ /* 0x040fe2000000188c */
[----:B------:R5:W-:Y:S07]  /*14400*/  MUFU.EX2 R84, R10 ;  /* 0x0000000a00547308 */ /* 0x000bee0000000800 */
[----:B------:R-:W-:Y:S01]  /*14410*/  HMMA.16816.F32 R144, R4, R26, R56 ;  /* 0x0000001a0490723c */ /* 0x000fe20000001838 */
[----:B------:R-:W-:Y:S01]  /*14420*/  MUFU.EX2 R58, R11 ;  /* 0x0000000b003a7308 */ /* 0x000fe20000000800 */
[----:B-1----:R-:W-:Y:S01]  /*14430*/  FFMA.FTZ R9, R139, UR7, -R8 ;  /* 0x000000078b097c23 */ /* 0x002fe20008010808 */
[----:B------:R-:W-:-:S02]  /*14440*/  MOV R139, R162 ;  /* 0x000000a2008b7202 */ /* 0x000fc40000000f00 */
[----:B------:R-:W-:Y:S01]  /*14450*/  MOV R162, R156 ;  /* 0x0000009c00a27202 */ /* 0x000fe20000000f00 */
[----:B------:R1:W4:Y:S01]  /*14460*/  MUFU.EX2 R85, R9 ;  /* 0x0000000900557308 */ /* 0x0003220000000800 */
[----:B-----5:R-:W-:Y:S01]  /*14470*/  FFMA.FTZ R10, R123, UR7, -R2 ;  /* 0x000000077b0a7c23 */ /* 0x020fe20008010802 */
[C---:B---3--:R-:W-:Y:S01]  /*14480*/  HMMA.16816.F32 R36, R4.reuse, R20, R52 ;  /* 0x000000140424723c */ /* 0x048fe20000001834 */
[----:B------:R-:W-:Y:S02]  /*14490*/  MOV R187, R162 ;  /* 0x000000a200bb7202 */ /* 0x000fe40000000f00 */
[----:B------:R3:W-:Y:S05]  /*144a0*/  MUFU.EX2 R78, R10 ;  /* 0x0000000a004e7308 */ /* 0x0007ea0000000800 */
[----:B------:R-:W-:Y:S01]  /*144b0*/  HMMA.16816.F32 R32, R4, R22, R32 ;  /* 0x000000160420723c */ /* 0x000fe20000001820 */
[----:B--2---:R-:W-:Y:S01]  /*144c0*/  F2FP.F16.F32.PACK_AB R4, R91, R90 ;  /* 0x0000005a5b04723e */ /* 0x004fe200000000ff */
[----:B-1----:R-:W-:Y:S01]  /*144d0*/  FFMA.FTZ R9, R192, UR7, -R3 ;  /* 0x00000007c0097c23 */ /* 0x002fe20008010803 */
[----:B----4-:R-:W-:-:S03]  /*144e0*/  F2FP.F16.F32.PACK_AB R6, R86, R85 ;  /* 0x000000555606723e */ /* 0x010fc600000000ff */
        /* <DEDUP_REMOVED lines=10> */
[----:B------:R1:W-:Y:S01]  /*14590*/  MUFU.EX2 R79, R9 ;  /* 0x00000009004f7308 */ /* 0x0003e20000000800 */
[----:B---3--:R-:W-:-:S03]  /*145a0*/  FFMA.FTZ R10, R122, UR7, -R0 ;  /* 0x000000077a0a7c23 */ /* 0x008fc60008010800 */
[C---:B------:R-:W-:Y:S01]  /*145b0*/  HMMA.16816.F32 R48, R4.reuse, R24, R48 ;  /* 0x000000180430723c */ /* 0x040fe20000001830 */
[----:B------:R2:W-:Y:S07]  /*145c0*/  MUFU.EX2 R71, R10 ;  /* 0x0000000a00477308 */ /* 0x0005ee0000000800 */
[----:B------:R-:W-:Y:S01]  /*145d0*/  HMMA.16816.F32 R24, R4, R26, R60 ;  /* 0x0000001a0418723c */ /* 0x000fe2000000183c */
[----:B-1----:R-:W-:-:S04]  /*145e0*/  FFMA.FTZ R9, R89, UR7, -R2 ;  /* 0x0000000759097c23 */ /* 0x002fc80008010802 */
[----:B------:R1:W3:Y:S01]  /*145f0*/  MUFU.EX2 R80, R9 ;  /* 0x0000000900507308 */ /* 0x0002e20000000800 */
[----:B--2---:R-:W-:Y:S02]  /*14600*/  FFMA.FTZ R10, R168, UR7, -R8 ;  /* 0x00000007a80a7c23 */ /* 0x004fe40008010808 */
[C---:B------:R-:W-:Y:S02]  /*14610*/  HMMA.16816.F32 R44, R4.reuse, R20, R44 ;  /* 0x00000014042c723c */ /* 0x040fe4000000182c */
[----:B------:R2:W-:Y:S06]  /*14620*/  MUFU.EX2 R61, R10 ;  /* 0x0000000a003d7308 */ /* 0x0005ec0000000800 */
[----:B------:R-:W-:Y:S01]  /*14630*/  HMMA.16816.F32 R20, R4, R22, R28 ;  /* 0x000000160414723c */ /* 0x000fe2000000181c */
        /* <DEDUP_REMOVED lines=14> */
[----:B------:R-:W-:Y:S01]  /*14720*/  MUFU.EX2 R56, R10 ;  /* 0x0000000a00387308 */ /* 0x000fe20000000800 */
[----:B-1----:R-:W-:Y:S01]  /*14730*/  FFMA.FTZ R9, R170, UR7, -R8 ;  /* 0x00000007aa097c23 */ /* 0x002fe20008010808 */
[----:B---3--:R-:W-:-:S03]  /*14740*/  F2FP.F16.F32.PACK_AB R7, R74, R71 ;  /* 0x000000474a07723e */ /* 0x008fc600000000ff */
[----:B------:R1:W2:Y:S04]  /*14750*/  MUFU.EX2 R62, R9 ;  /* 0x00000009003e7308 */ /* 0x0002a80000000800 */
[C---:B------:R-:W-:Y:S08]  /*14760*/  HMMA.16816.F32 R140, R4.reuse, R12, R140 ;  /* 0x0000000c048c723c */ /* 0x040ff0000000188c */
[----:B------:R-:W-:Y:S01]  /*14770*/  HMMA.16816.F32 R144, R4, R14, R144 ;  /* 0x0000000e0490723c */ /* 0x000fe20000001890 */
[----:B-1----:R-:W-:-:S04]  /*14780*/  FFMA.FTZ R9, R195, UR7, -R3 ;  /* 0x00000007c3097c23 */ /* 0x002fc80008010803 */
[----:B------:R1:W3:Y:S03]  /*14790*/  MUFU.EX2 R57, R9 ;  /* 0x0000000900397308 */ /* 0x0002e60000000800 */
[C---:B------:R-:W-:Y:S01]  /*147a0*/  HMMA.16816.F32 R156, R4.reuse, R16, R36 ;  /* 0x00000010049c723c */ /* 0x040fe20000001824 */
[----:B------:R-:W-:Y:S02]  /*147b0*/  MOV R37, R64 ;  /* 0x0000004000257202 */ /* 0x000fe40000000f00 */
[----:B------:R-:W-:Y:S02]  /*147c0*/  MOV R38, R66 ;  /* 0x0000004200267202 */ /* 0x000fe40000000f00 */
[----:B------:R-:W-:Y:S02]  /*147d0*/  MOV R39, R67 ;  /* 0x0000004300277202 */ /* 0x000fe40000000f00 */
[----:B------:R-:W-:Y:S01]  /*147e0*/  @P0 MOV R37, R64 ;  /* 0x0000004000250202 */ /* 0x000fe20000000f00 */
[----:B------:R-:W-:Y:S01]  /*147f0*/  HMMA.16816.F32 R32, R4, R18, R32 ;  /* 0x000000120420723c */ /* 0x000fe20000001820 */
[----:B------:R-:W-:-:S02]  /*14800*/  F2FP.F16.F32.PACK_AB R4, R61, R79 ;  /* 0x0000004f3d04723e */ /* 0x000fc400000000ff */
[----:B--2---:R-:W-:Y:S01]  /*14810*/  F2FP.F16.F32.PACK_AB R6, R63, R62 ;  /* 0x0000003e3f06723e */ /* 0x004fe200000000ff */
[----:B-1----:R-:W-:Y:S01]  /*14820*/  FFMA.FTZ R9, R135, UR7, -R3 ;  /* 0x0000000787097c23 */ /* 0x002fe20008010803 */
[----:B---3--:R-:W-:Y:S02]  /*14830*/  F2FP.F16.F32.PACK_AB R5, R58, R57 ;  /* 0x000000393a05723e */ /* 0x008fe400000000ff */
[----:B------:R-:W-:Y:S01]  /*14840*/  @P0 MOV R38, R66 ;  /* 0x0000004200260202 */ /* 0x000fe20000000f00 */
[----:B------:R1:W2:Y:S01]  /*14850*/  MUFU.EX2 R59, R9 ;  /* 0x00000009003b7308 */ /* 0x0002a20000000800 */
[----:B------:R-:W-:Y:S01]  /*14860*/  @P0 MOV R39, R67 ;  /* 0x0000004300270202 */ /* 0x000fe20000000f00 */
[----:B-1----:R-:W-:Y:S01]  /*14870*/  FFMA.FTZ R9, R132, UR7, -R2 ;  /* 0x0000000784097c23 */ /* 0x002fe20008010802 */
[----:B--2---:R-:W-:-:S03]  /*14880*/  F2FP.F16.F32.PACK_AB R7, R59, R60 ;  /* 0x0000003c3b07723e */ /* 0x004fc600000000ff */
[----:B------:R1:W-:Y:S04]  /*14890*/  MUFU.EX2 R55, R9 ;  /* 0x0000000900377308 */ /* 0x0003e80000000800 */
[C---:B------:R-:W-:Y:S08]  /*148a0*/  HMMA.16816.F32 R44, R4.reuse, R16, R44 ;  /* 0x00000010042c723c */ /* 0x040ff0000000182c */
[----:B------:R-:W-:Y:S01]  /*148b0*/  HMMA.16816.F32 R20, R4, R18, R20 ;  /* 0x000000120414723c */ /* 0x000fe20000001814 */
[--C-:B-1----:R-:W-:Y:S01]  /*148c0*/  FFMA.FTZ R9, R155, UR7, -R2.reuse ;  /* 0x000000079b097c23 */ /* 0x102fe20008010802 */
[----:B------:R-:W-:Y:S01]  /*148d0*/  FFMA.FTZ R2, R70, UR7, -R2 ;  /* 0x0000000746027c23 */ /* 0x000fe20008010802 */
[----:B------:R-:W-:-:S02]  /*148e0*/  MOV R155, R163 ;  /* 0x000000a3009b7202 */ /* 0x000fc40000000f00 */
        /* <DEDUP_REMOVED lines=9> */
[----:B------:R2:W3:Y:S01]  /*14980*/  MUFU.EX2 R30, R2 ;  /* 0x00000002001e7308 */ /* 0x0004e20000000800 */
[--C-:B-1----:R-:W-:Y:S01]  /*14990*/  FFMA.FTZ R9, R76, UR7, -R0.reuse ;  /* 0x000000074c097c23 */ /* 0x102fe20008010800 */
[----:B------:R-:W-:Y:S01]  /*149a0*/  FFMA.FTZ R0, R72, UR7, -R0 ;  /* 0x0000000748007c23 */ /* 0x000fe20008010800 */
[-C--:B----4-:R-:W-:Y:S02]  /*149b0*/  MOV R40, R65.reuse ;  /* 0x0000004100287202 */ /* 0x090fe40000000f00 */
[----:B------:R1:W-:Y:S01]  /*149c0*/  MUFU.EX2 R36, R9 ;  /* 0x0000000900247308 */ /* 0x0003e20000000800 */
[--C-:B--2---:R-:W-:Y:S01]  /*149d0*/  FFMA.FTZ R2, R191, UR7, -R8.reuse ;  /* 0x00000007bf027c23 */ /* 0x104fe20008010808 */
[----:B------:R-:W-:Y:S02]  /*149e0*/  @P0 MOV R40, R65 ;  /* 0x0000004100280202 */ /* 0x000fe40000000f00 */
[----:B------:R2:W4:Y:S04]  /*149f0*/  MUFU.EX2 R31, R0 ;  /* 0x00000000001f7308 */ /* 0x0005280000000800 */
[----:B------:R3:W-:Y:S01]  /*14a00*/  MUFU.EX2 R29, R2 ;  /* 0x00000002001d7308 */ /* 0x0007e20000000800 */
[--C-:B-1----:R-:W-:Y:S01]  /*14a10*/  FFMA.FTZ R9, R182, UR7, -R8.reuse ;  /* 0x00000007b6097c23 */ /* 0x102fe20008010808 */
[--C-:B--2---:R-:W-:Y:S01]  /*14a20*/  FFMA.FTZ R0, R181, UR7, -R8.reuse ;  /* 0x00000007b5007c23 */ /* 0x104fe20008010808 */
[----:B------:R-:W-:-:S02]  /*14a30*/  FFMA.FTZ R8, R114, UR7, -R8 ;  /* 0x0000000772087c23 */ /* 0x000fc40008010808 */
[----:B------:R1:W2:Y:S01]  /*14a40*/  MUFU.EX2 R28, R9 ;  /* 0x00000009001c7308 */ /* 0x0002a20000000800 */
[----:B------:R-:W-:Y:S01]  /*14a50*/  MOV R181, R161 ;  /* 0x000000a100b57202 */ /* 0x000fe20000000f00 */
[----:B---3--:R-:W-:Y:S01]  /*14a60*/  FFMA.FTZ R2, R173, UR7, -R3 ;  /* 0x00000007ad027c23 */ /* 0x008fe20008010803 */
[----:B------:R-:W-:Y:S01]  /*14a70*/  F2FP.F16.F32.PACK_AB R161, R30, R52 ;  /* 0x000000341ea1723e */ /* 0x000fe200000000ff */
[----:B------:R3:W-:Y:S01]  /*14a80*/  MUFU.EX2 R17, R0 ;  /* 0x0000000000117308 */ /* 0x0007e20000000800 */
[----:B----4-:R-:W-:-:S03]  /*14a90*/  F2FP.F16.F32.PACK_AB R163, R31, R36 ;  /* 0x000000241fa3723e */ /* 0x010fc600000000ff */
[----:B------:R-:W4:Y:S04]  /*14aa0*/  MUFU.EX2 R18, R8 ;  /* 0x0000000800127308 */ /* 0x000f280000000800 */
[----:B------:R5:W-:Y:S01]  /*14ab0*/  MUFU.EX2 R10, R2 ;  /* 0x00000002000a7308 */ /* 0x000be20000000800 */
[----:B-1----:R-:W-:Y:S01]  /*14ac0*/  FFMA.FTZ R9, R183, R68, R248 ;  /* 0x00000044b7097223 */ /* 0x002fe200000100f8 */
[----:B------:R-:W-:Y:S02]  /*14ad0*/  MOV R183, R160 ;  /* 0x000000a000b77202 */ /* 0x000fe40000000f00 */
[----:B------:R-:W-:Y:S01]  /*14ae0*/  F2FP.F16.F32.PACK_AB R160, R56, R55 ;  /* 0x0000003738a0723e */ /* 0x000fe200000000ff */
[----:B---3--:R-:W-:Y:S01]  /*14af0*/  FFMA.FTZ R0, R200, UR7, -R3 ;  /* 0x00000007c8007c23 */ /* 0x008fe20008010803 */
[----:B------:R-:W-:Y:S01]  /*14b00*/  FADD.FTZ R4, R136, R9 ;  /* 0x0000000988047221 */ /* 0x000fe20000010000 */
[----:B--2---:R-:W-:-:S02]  /*14b10*/  F2FP.F16.F32.PACK_AB R164, R29, R28 ;  /* 0x0000001c1da4723e */ /* 0x004fc400000000ff */
[----:B------:R1:W2:Y:S01]  /*14b20*/  MUFU.EX2 R11, R0 ;  /* 0x00000000000b7308 */ /* 0x0002a20000000800 */
[----:B----4-:R-:W-:Y:S01]  /*14b30*/  F2FP.F16.F32.PACK_AB R166, R18, R17 ;  /* 0x0000001112a6723e */ /* 0x010fe200000000ff */
[----:B------:R-:W-:Y:S01]  /*14b40*/  HMMA.16816.F32 R140, R160, R148, R140 ;  /* 0x00000094a08c723c */ /* 0x000fe2000000188c */
[----:B-----5:R-:W-:-:S07]  /*14b50*/  FFMA.FTZ R2, R181, R42, R252 ;  /* 0x0000002ab5027223 */ /* 0x020fce00000100fc */
[C---:B------:R-:W-:Y:S01]  /*14b60*/  HMMA.16816.F32 R144, R160.reuse, R150, R144 ;  /* 0x00000096a090723c */ /* 0x040fe20000001890 */
[--C-:B-1----:R-:W-:Y:S01]  /*14b70*/  FFMA.FTZ R0, R154, UR7, -R3.reuse ;  /* 0x000000079a007c23 */ /* 0x102fe20008010803 */
[----:B------:R-:W-:Y:S01]  /*14b80*/  FFMA.FTZ R3, R130, UR7, -R3 ;  /* 0x0000000782037c23 */ /* 0x000fe20008010803 */
[----:B--2---:R-:W-:Y:S02]  /*14b90*/  F2FP.F16.F32.PACK_AB R165, R10, R11 ;  /* 0x0000000b0aa5723e */ /* 0x004fe400000000ff */
[----:B------:R1:W-:Y:S03]  /*14ba0*/  MUFU.EX2 R16, R0 ;  /* 0x0000000000107308 */ /* 0x0003e60000000800 */
[C---:B------:R-:W-:Y:S01]  /*14bb0*/  HMMA.16816.F32 R156, R160.reuse, R12, R156 ;  /* 0x0000000ca09c723c */ /* 0x040fe2000000189c */
[----:B------:R2:W3:Y:S07]  /*14bc0*/  MUFU.EX2 R8, R3 ;  /* 0x0000000300087308 */ /* 0x0004ee0000000800 */
[----:B------:R-:W-:Y:S01]  /*14bd0*/  HMMA.16816.F32 R160, R160, R14, R32 ;  /* 0x0000000ea0a0723c */ /* 0x000fe20000001820 */
[----:B-1----:R-:W-:Y:S01]  /*14be0*/  FFMA.FTZ R0, R183, R43, R247 ;  /* 0x0000002bb7007223 */ /* 0x002fe200000100f7 */
[----:B--2---:R-:W-:-:S03]  /*14bf0*/  FFMA.FTZ R3, R187, R41, R155 ;  /* 0x00000029bb037223 */ /* 0x004fc6000001009b */
        /* <DEDUP_REMOVED lines=134> */
.L_x_1329:
[----:B------:R-:W-:-:S12]  /*15460*/  UIADD3 UR22, UPT, UPT, UR11, -0x1, URZ ;  /* 0xffffffff0b167890 */ /* 0x000fd8000fffe0ff */
.L_x_1333:
        /* <DEDUP_REMOVED lines=25> */
.L_x_1337:
        /* <DEDUP_REMOVED lines=26> */
[----:B-----5:R-:W-:Y:S04]  /*157a0*/  @!P0 IMAD.WIDE.U32 R10, R173, R170, RZ ;  /* 0x000000aaad0a8225 */ /* 0x020fe800078e00ff */
[C---:B----4-:R-:W-:Y:S04]  /*157b0*/  @!P5 IMAD.WIDE.U32 R168, R9.reuse, R178, RZ ;  /* 0x000000b209a8d225 */ /* 0x050fe800078e00ff */
[----:B------:R-:W-:Y:S02]  /*157c0*/  @!P5 IMAD R169, R9, R179, R169 ;  /* 0x000000b309a9d224 */ /* 0x000fe400078e02a9 */
[----:B------:R-:W-:Y:S02]  /*157d0*/  @!P0 IMAD R11, R173, R171, R11 ;  /* 0x000000abad0b8224 */ /* 0x000fe400078e020b */
[----:B------:R-:W-:Y:S01]  /*157e0*/  @!P0 IMAD.SHL.U32 R173, R10, 0x80, RZ ;  /* 0x000000800aad8824 */ /* 0x000fe200078e00ff */
[C---:B--2---:R-:W-:Y:S04]  /*157f0*/  @!P0 LEA R174, P1, R8.reuse, R190, 0x1 ;  /* 0x000000be08ae8211 */ /* 0x044fe800078208ff */
[----:B---3--:R-:W-:Y:S01]  /*15800*/  @!P0 LEA.HI.X R175, R8, R189, R175, 0x1, P1 ;  /* 0x000000bd08af8211 */ /* 0x008fe200008f0caf */
[----:B------:R-:W-:Y:S01]  /*15810*/  @!P0 IMAD.WIDE.U32 R8, R172, R176, RZ ;  /* 0x000000b0ac088225 */ /* 0x000fe200078e00ff */
[----:B------:R-:W-:Y:S03]  /*15820*/  @!P5 LEA R178, P1, R168, R190, 0x8 ;  /* 0x000000bea8b2d211 */ /* 0x000fe600078240ff */
        /* <DEDUP_REMOVED lines=8> */
[C---:B------:R-:W-:Y:S01]  /*158b0*/  @!P0 LEA R168, P1, R169.reuse, R190, 0x1 ;  /* 0x000000bea9a88211 */ /* 0x040fe200078208ff */
        /* <DEDUP_REMOVED lines=29> */
.L_x_1335:
        /* <DEDUP_REMOVED lines=38> */
[----:B------:R-:W-:Y:S05]  /*15cf0*/  MOV R0, UR22 ;  /* 0x0000001600007c02 */ /* 0x000fea0008000f00 */
[----:B------:R-:W-:Y:S02]  /*15d00*/  IMAD R0, R0, 0x80, R222 ;  /* 0x0000008000007824 */ /* 0x000fe400078e02de */
[----:B------:R-:W-:Y:S03]  /*15d10*/  @P0 STS.128 [R221+0x4800], RZ ;  /* 0x004800ffdd000388 */ /* 0x000fe60000000c00 */
[----:B------:R-:W-:Y:S04]  /*15d20*/  IADD3 R3, PT, PT, R0, 0x1, RZ ;  /* 0x0000000100037810 */ /* 0x000fe80007ffe0ff */
[----:B------:R-:W-:Y:S01]  /*15d30*/  ISETP.GE.AND P3, PT, R3, R215, PT ;  /* 0x000000d70300720c */ /* 0x000fe20003f66270 */
        /* <DEDUP_REMOVED lines=45> */
[-C--:B-----5:R-:W-:Y:S07]  /*16010*/  HMMA.16816.F32 R52, R128, R64.reuse, RZ ;  /* 0x000000408034723c */ /* 0x0a0fee00000018ff */
[----:B------:R-:W5:Y:S01]  /*16020*/  LDSM.16.M88.4 R204, [R210+0x3800] ;  /* 0x00380000d2cc783b */ /* 0x000f620000000200 */
        /* <DEDUP_REMOVED lines=19> */
[----:B------:R-:W1:Y:S01]  /*16160*/  LDSM.16.M88.4 R168, [R210+0x3c00] ;  /* 0x003c0000d2a8783b */ /* 0x000e620000000200 */
[----:B------:R-:W-:Y:S06]  /*16170*/  DEPBAR.LE SB0, 0x0 ;  /* 0x000080000000791a */ /* 0x000fec0000000000 */
[-C--:B---3--:R-:W-:Y:S01]  /*16180*/  HMMA.16816.F32 R4, R172, R176.reuse, R4 ;  /* 0x000000b0ac04723c */ /* 0x088fe20000001804 */
[----:B------:R-:W-:Y:S07]  /*16190*/  BAR.SYNC.DEFER_BLOCKING 0x0 ;  /* 0x0000000000007b1d */ /* 0x000fee0000010000 */
[C---:B------:R-:W-:Y:S08]  /*161a0*/  HMMA.16816.F32 R8, R180.reuse, R176, R8 ;  /* 0x000000b0b408723c */ /* 0x040ff00000001808 */
[-C--:B------:R-:W-:Y:S03]  /*161b0*/  HMMA.16816.F32 R12, R180, R178.reuse, R12 ;  /* 0x000000b2b40c723c */ /* 0x080fe6000000180c */
[----:B------:R-:W-:Y:S01]  /*161c0*/  FMUL.FTZ R5, R5, UR8 ;  /* 0x0000000805057c20 */ /* 0x000fe20008410000 */
[----:B------:R-:W-:Y:S01]  /*161d0*/  FMUL.FTZ R4, R4, UR8 ;  /* 0x0000000804047c20 */ /* 0x000fe20008410000 */
[----:B------:R-:W-:Y:S01]  /*161e0*/  FMUL.FTZ R176, R6, UR8 ;  /* 0x0000000806b07c20 */ /* 0x000fe20008410000 */
[----:B------:R-:W-:Y:S01]  /*161f0*/  FMUL.FTZ R7, R7, UR8 ;  /* 0x0000000807077c20 */ /* 0x000fe20008410000 */
[----:B------:R-:W-:Y:S01]  /*16200*/  VIADD R6, R213, -UR5 ;  /* 0x80000005d5067c36 */ /* 0x000fe20008000000 */
[C---:B------:R-:W-:Y:S04]  /*16210*/  HMMA.16816.F32 R16, R172.reuse, R178, R16 ;  /* 0x000000b2ac10723c */ /* 0x040fe80000001810 */
[----:B------:R-:W-:Y:S01]  /*16220*/  FMUL.FTZ R8, R8, UR8 ;  /* 0x0000000808087c20 */ /* 0x000fe20008410000 */
[----:B------:R-:W-:Y:S01]  /*16230*/  ISETP.GT.AND P2, PT, R6, R3, PT ;  /* 0x000000030600720c */ /* 0x000fe20003f44270 */
[----:B------:R-:W-:Y:S01]  /*16240*/  FMUL.FTZ R9, R9, UR8 ;  /* 0x0000000809097c20 */ /* 0x000fe20008410000 */
[----:B------:R-:W-:Y:S01]  /*16250*/  IADD3 R3, PT, PT, R0, UR21, RZ ;  /* 0x0000001500037c10 */ /* 0x000fe2000fffe0ff */
[-C--:B------:R-:W-:Y:S03]  /*16260*/  HMMA.16816.F32 R20, R172, R184.reuse, R20 ;  /* 0x000000b8ac14723c */ /* 0x080fe60000001814 */
[----:B------:R-:W-:Y:S01]  /*16270*/  FMUL.FTZ R10, R10, UR8 ;  /* 0x000000080a0a7c20 */ /* 0x000fe20008410000 */
[----:B------:R-:W-:Y:S04]  /*16280*/  ISETP.GT.AND P6, PT, R6, R0, PT ;  /* 0x000000000600720c */ /* 0x000fe80003fc4270 */
[C---:B------:R-:W-:Y:S04]  /*16290*/  HMMA.16816.F32 R24, R180.reuse, R184, R24 ;  /* 0x000000b8b418723c */ /* 0x040fe80000001818 */
[----:B------:R-:W-:Y:S04]  /*162a0*/  VIADD R184, R0, 0x78 ;  /* 0x0000007800b87836 */ /* 0x000fe80000000000 */
[-C--:B------:R-:W-:Y:S03]  /*162b0*/  HMMA.16816.F32 R28, R180, R186.reuse, R28 ;  /* 0x000000bab41c723c */ /* 0x080fe6000000181c */
[----:B------:R-:W-:Y:S05]  /*162c0*/  VIADD R2, R184, UR21 ;  /* 0x00000015b8027c36 */ /* 0x000fea0008000000 */
[C---:B------:R-:W-:Y:S04]  /*162d0*/  HMMA.16816.F32 R32, R172.reuse, R186, R32 ;  /* 0x000000baac20723c */ /* 0x040fe80000001820 */
[----:B------:R-:W-:Y:S04]  /*162e0*/  FMUL.FTZ R186, R11, UR8 ;  /* 0x000000080bba7c20 */ /* 0x000fe80008410000 */
        /* <DEDUP_REMOVED lines=8> */
[-C--:B------:R-:W-:Y:S01]  /*16370*/  HMMA.16816.F32 R68, R172, R196.reuse, R68 ;  /* 0x000000c4ac44723c */ /* 0x080fe20000001844 */
[----:B------:R2:W-:Y:S07]  /*16380*/  MUFU.TANH R187, R5 ;  /* 0x0000000500bb7308 */ /* 0x0005ee0000002400 */
[C---:B------:R-:W-:Y:S03]  /*16390*/  HMMA.16816.F32 R72, R180.reuse, R196, R72 ;  /* 0x000000c4b448723c */ /* 0x040fe60000001848 */
[----:B------:R3:W4:Y:S05]  /*163a0*/  MUFU.TANH R188, R4 ;  /* 0x0000000400bc7308 */ /* 0x00072a0000002400 */
[-C--:B------:R-:W-:Y:S05]  /*163b0*/  HMMA.16816.F32 R76, R180, R198.reuse, R76 ;  /* 0x000000c6b44c723c */ /* 0x080fea000000184c */
[----:B------:R-:W1:Y:S01]  /*163c0*/  MUFU.TANH R177, R176 ;  /* 0x000000b000b17308 */ /* 0x000e620000002400 */
[----:B--2---:R-:W-:Y:S02]  /*163d0*/  IADD3 R5, PT, PT, R0, UR21, RZ ;  /* 0x0000001500057c10 */ /* 0x004fe4000fffe0ff */
[C---:B------:R-:W-:Y:S07]  /*163e0*/  HMMA.16816.F32 R80, R172.reuse, R198, R80 ;  /* 0x000000c6ac50723c */ /* 0x040fee0000001850 */
[----:B------:R2:W-:Y:S01]  /*163f0*/  MUFU.TANH R176, R7 ;  /* 0x0000000700b07308 */ /* 0x0005e20000002400 */
[C---:B---3--:R-:W-:Y:S02]  /*16400*/  VIADD R4, R2.reuse, 0xffffff89 ;  /* 0xffffff8902047836 */ /* 0x048fe40000000000 */
[C---:B------:R-:W-:Y:S01]  /*16410*/  IMAD.IADD R5, R213.reuse, 0x1, -R5 ;  /* 0x00000001d5057824 */ /* 0x040fe200078e0a05 */
[-C--:B------:R-:W-:Y:S06]  /*16420*/  HMMA.16816.F32 R84, R172, R200.reuse, R84 ;  /* 0x000000c8ac54723c */ /* 0x080fec0000001854 */
[----:B------:R-:W-:Y:S01]  /*16430*/  MUFU.TANH R185, R10 ;  /* 0x0000000a00b97308 */ /* 0x000fe20000002400 */
[----:B------:R-:W-:Y:S01]  /*16440*/  IMAD.IADD R4, R213, 0x1, -R4 ;  /* 0x00000001d5047824 */ /* 0x000fe200078e0a04 */
[----:B------:R-:W-:Y:S01]  /*16450*/  IABS R5, R5 ;  /* 0x0000000500057213 */ /* 0x000fe20000000000 */
[C---:B------:R-:W-:Y:S04]  /*16460*/  HMMA.16816.F32 R88, R180.reuse, R200, R88 ;  /* 0x000000c8b458723c */ /* 0x040fe80000001858 */
[----:B------:R-:W-:Y:S01]  /*16470*/  IABS R4, R4 ;  /* 0x0000000400047213 */ /* 0x000fe20000000000 */
[----:B--2---:R-:W-:Y:S01]  /*16480*/  VIADD R7, R2, 0xffffff89 ;  /* 0xffffff8902077836 */ /* 0x004fe20000000000 */
[----:B------:R-:W-:Y:S02]  /*16490*/  I2FP.F32.S32 R5, R5 ;  /* 0x0000000500057245 */ /* 0x000fe40000201400 */
[-C--:B------:R-:W-:Y:S03]  /*164a0*/  HMMA.16816.F32 R92, R180, R202.reuse, R92 ;  /* 0x000000cab45c723c */ /* 0x080fe6000000185c */
[----:B------:R-:W-:Y:S01]  /*164b0*/  I2FP.F32.S32 R4, R4 ;  /* 0x0000000400047245 */ /* 0x000fe20000201400 */
[----:B----4-:R-:W-:Y:S01]  /*164c0*/  FFMA.FTZ R188, R5, -UR6, R188 ;  /* 0x8000000605bc7c23 */ /* 0x010fe200080100bc */
[----:B------:R-:W-:Y:S03]  /*164d0*/  IMAD.IADD R5, R220, 0x1, -R3 ;  /* 0x00000001dc057824 */ /* 0x000fe600078e0a03 */
[C---:B------:R-:W-:Y:S04]  /*164e0*/  HMMA.16816.F32 R96, R172.reuse, R202, R96 ;  /* 0x000000caac60723c */ /* 0x040fe80000001860 */
[----:B------:R-:W-:Y:S01]  /*164f0*/  FFMA.FTZ R187, R4, -UR6, R187 ;  /* 0x8000000604bb7c23 */ /* 0x000fe200080100bb */
[C---:B------:R-:W-:Y:S01]  /*16500*/  IMAD.IADD R4, R218.reuse, 0x1, -R3 ;  /* 0x00000001da047824 */ /* 0x040fe200078e0a03 */
[----:B------:R-:W-:Y:S02]  /*16510*/  IADD3 R3, PT, PT, R219, -R3, RZ ;  /* 0x80000003db037210 */ /* 0x000fe40007ffe0ff */
[-C--:B-----5:R-:W-:Y:S08]  /*16520*/  HMMA.16816.F32 R100, R172, R204.reuse, R100 ;  /* 0x000000ccac64723c */ /* 0x0a0ff00000001864 */
[C---:B------:R-:W-:Y:S08]  /*16530*/  HMMA.16816.F32 R104, R180.reuse, R204, R104 ;  /* 0x000000ccb468723c */ /* 0x040ff00000001868 */
[-C--:B------:R-:W-:Y:S08]  /*16540*/  HMMA.16816.F32 R108, R180, R206.reuse, R108 ;  /* 0x000000ceb46c723c */ /* 0x080ff0000000186c */
[C---:B------:R-:W-:Y:S08]  /*16550*/  HMMA.16816.F32 R112, R172.reuse, R206, R112 ;  /* 0x000000ceac70723c */ /* 0x040ff00000001870 */
[-C--:B-1----:R-:W-:Y:S08]  /*16560*/  HMMA.16816.F32 R116, R172, R168.reuse, R116 ;  /* 0x000000a8ac74723c */ /* 0x082ff00000001874 */
[C---:B------:R-:W-:Y:S01]  /*16570*/  HMMA.16816.F32 R120, R180.reuse, R168, R120 ;  /* 0x000000a8b478723c */ /* 0x040fe20000001878 */
[----:B------:R1:W2:Y:S07]  /*16580*/  MUFU.TANH R168, R8 ;  /* 0x0000000800a87308 */ /* 0x0002ae0000002400 */
[-C--:B------:R-:W-:Y:S03]  /*16590*/  HMMA.16816.F32 R124, R180, R170.reuse, R124 ;  /* 0x000000aab47c723c */ /* 0x080fe6000000187c */
[----:B------:R-:W3:Y:S01]  /*165a0*/  MUFU.TANH R182, R9 ;  /* 0x0000000900b67308 */ /* 0x000ee20000002400 */
[----:B------:R-:W-:Y:S02]  /*165b0*/  IABS R181, R5 ;  /* 0x0000000500b57213 */ /* 0x000fe40000000000 */
[----:B------:R-:W-:Y:S02]  /*165c0*/  IADD3 R5, PT, PT, R218, -R7, RZ ;  /* 0x80000007da057210 */ /* 0x000fe40007ffe0ff */
[----:B------:R-:W-:Y:S01]  /*165d0*/  IABS R183, R4 ;  /* 0x0000000400b77213 */ /* 0x000fe20000000000 */
[----:B------:R-:W-:Y:S04]  /*165e0*/  HMMA.16816.F32 R128, R172, R170, R128 ;  /* 0x000000aaac80723c */ /* 0x000fe80000001880 */
[----:B-1----:R-:W-:Y:S01]  /*165f0*/  IABS R8, R3 ;  /* 0x0000000300087213 */ /* 0x002fe20000000000 */
[----:B------:R-:W-:Y:S01]  /*16600*/  IMAD.IADD R3, R220, 0x1, -R7 ;  /* 0x00000001dc037824 */ /* 0x000fe200078e0a07 */
[----:B------:R-:W-:Y:S02]  /*16610*/  I2FP.F32.S32 R181, R181 ;  /* 0x000000b500b57245 */ /* 0x000fe40000201400 */
[----:B------:R-:W-:Y:S02]  /*16620*/  I2FP.F32.S32 R183, R183 ;  /* 0x000000b700b77245 */ /* 0x000fe40000201400 */
[----:B------:R-:W-:Y:S01]  /*16630*/  IABS R4, R3 ;  /* 0x0000000300047213 */ /* 0x000fe20000000000 */
[----:B------:R-:W-:Y:S01]  /*16640*/  FFMA.FTZ R181, R181, -UR6, R177 ;  /* 0x80000006b5b57c23 */ /* 0x000fe200080100b1 */
[----:B------:R-:W-:Y:S01]  /*16650*/  IABS R3, R5 ;  /* 0x0000000500037213 */ /* 0x000fe20000000000 */
[----:B------:R-:W-:Y:S01]  /*16660*/  IMAD.MOV.U32 R5, RZ, RZ, R8 ;  /* 0x000000ffff057224 */ /* 0x000fe200078e0008 */
[----:B------:R-:W-:Y:S01]  /*16670*/  I2FP.F32.S32 R4, R4 ;  /* 0x0000000400047245 */ /* 0x000fe20000201400 */
[----:B--2---:R-:W-:Y:S01]  /*16680*/  FFMA.FTZ R183, R183, -UR6, R168 ;  /* 0x80000006b7b77c23 */ /* 0x004fe200080100a8 */
[----:B------:R-:W-:Y:S02]  /*16690*/  I2FP.F32.S32 R3, R3 ;  /* 0x0000000300037245 */ /* 0x000fe40000201400 */
[----:B------:R-:W-:Y:S01]  /*166a0*/  I2FP.F32.S32 R5, R5 ;  /* 0x0000000500057245 */ /* 0x000fe20000201400 */
[----:B------:R-:W-:Y:S01]  /*166b0*/  FFMA.FTZ R180, R4, -UR6, R176 ;  /* 0x8000000604b47c23 */ /* 0x000fe200080100b0 */
[----:B------:R-:W-:Y:S01]  /*166c0*/  IADD3 R4, PT, PT, R218, -UR5, RZ ;  /* 0x80000005da047c10 */ /* 0x000fe2000fffe0ff */
[----:B---3--:R-:W-:Y:S01]  /*166d0*/  FFMA.FTZ R182, R3, -UR6, R182 ;  /* 0x8000000603b67c23 */ /* 0x008fe200080100b6 */
[----:B------:R-:W-:Y:S02]  /*166e0*/  VIADD R3, R220, -UR5 ;  /* 0x80000005dc037c36 */ /* 0x000fe40008000000 */
[----:B------:R-:W-:Y:S01]  /*166f0*/  FFMA.FTZ R185, R5, -UR6, R185 ;  /* 0x8000000605b97c23 */ /* 0x000fe200080100b9 */
[----:B------:R-:W-:Y:S01]  /*16700*/  VIADD R5, R219, -UR5 ;  /* 0x80000005db057c36 */ /* 0x000fe20008000000 */
[----:B------:R-:W-:Y:S06]  /*16710*/  BRA.U.ANY UP0, `(.L_x_1337) ;  /* 0xffffffed00b87547 */ /* 0x000fec000b93ffff */
.L_x_1336:
[-C--:B------:R-:W-:Y:S01]  /*16720*/  ISETP.GT.AND P1, PT, R3, R0.reuse, PT ;  /* 0x000000000300720c */ /* 0x080fe20003f24270 */
[----:B------:R-:W-:Y:S01]  /*16730*/  FMUL.FTZ R14, R14, UR8 ;  /* 0x000000080e0e7c20 */ /* 0x000fe20008410000 */
[-C--:B------:R-:W-:Y:S01]  /*16740*/  ISETP.GT.AND P0, PT, R4, R0.reuse, PT ;  /* 0x000000000400720c */ /* 0x080fe20003f04270 */
[----:B------:R-:W-:Y:S01]  /*16750*/  FMUL.FTZ R15, R15, UR8 ;  /* 0x000000080f0f7c20 */ /* 0x000fe20008410000 */
[----:B-1----:R-:W-:Y:S01]  /*16760*/  FSEL R169, R188, -INF , !P6 ;  /* 0xff800000bca97808 */ /* 0x002fe20007000000 */
[----:B------:R1:W-:Y:S01]  /*16770*/  MUFU.TANH R177, R14 ;  /* 0x0000000e00b17308 */ /* 0x0003e20000002400 */
[----:B------:R-:W-:Y:S01]  /*16780*/  FSEL R170, R187, -INF , !P2 ;  /* 0xff800000bbaa7808 */ /* 0x000fe20005000000 */
[----:B------:R-:W-:Y:S01]  /*16790*/  FMUL.FTZ R12, R12, UR8 ;  /* 0x000000080c0c7c20 */ /* 0x000fe20008410000 */
[----:B------:R-:W-:Y:S01]  /*167a0*/  FSEL R172, R181, -INF , !P1 ;  /* 0xff800000b5ac7808 */ /* 0x000fe20004800000 */
[----:B------:R-:W-:Y:S01]  /*167b0*/  FMUL.FTZ R13, R13, UR8 ;  /* 0x000000080d0d7c20 */ /* 0x000fe20008410000 */
[----:B------:R-:W-:Y:S01]  /*167c0*/  ISETP.GT.AND P2, PT, R5, R0, PT ;  /* 0x000000000500720c */ /* 0x000fe20003f44270 */
[----:B------:R-:W-:Y:S01]  /*167d0*/  IMAD.IADD R7, R219, 0x1, -R7 ;  /* 0x00000001db077824 */ /* 0x000fe200078e0a07 */
[----:B------:R-:W-:Y:S03]  /*167e0*/  FSEL R173, R183, -INF , !P0 ;  /* 0xff800000b7ad7808 */ /* 0x000fe60004000000 */
[----:B------:R2:W-:Y:S01]  /*167f0*/  MUFU.TANH R176, R15 ;  /* 0x0000000f00b07308 */ /* 0x0005e20000002400 */
[----:B------:R-:W-:Y:S01]  /*16800*/  FSEL R175, R185, -INF , !P2 ;  /* 0xff800000b9af7808 */ /* 0x000fe20005000000 */
[----:B------:R-:W-:Y:S02]  /*16810*/  VIADD R8, R0, 0x1 ;  /* 0x0000000100087836 */ /* 0x000fe40000000000 */
[----:B------:R-:W-:Y:S01]  /*16820*/  FMUL.FTZ R48, R48, UR8 ;  /* 0x0000000830307c20 */ /* 0x000fe20008410000 */
[----:B------:R-:W-:Y:S01]  /*16830*/  FMUL.FTZ R51, R51, UR8 ;  /* 0x0000000833337c20 */ /* 0x000fe20008410000 */
[----:B------:R-:W-:Y:S01]  /*16840*/  FMUL.FTZ R50, R50, UR8 ;  /* 0x0000000832327c20 */ /* 0x000fe20008410000 */
[----:B------:R-:W-:Y:S01]  /*16850*/  FMUL.FTZ R49, R49, UR8 ;  /* 0x0000000831317c20 */ /* 0x000fe20008410000 */
[-C--:B------:R-:W-:Y:S02]  /*16860*/  ISETP.GT.AND P6, PT, R3, R8.reuse, PT ;  /* 0x000000080300720c */ /* 0x080fe40003fc4270 */
[----:B------:R3:W-:Y:S01]  /*16870*/  MUFU.TANH R179, R12 ;  /* 0x0000000c00b37308 */ /* 0x0007e20000002400 */
[----:B------:R-:W-:Y:S01]  /*16880*/  ISETP.GT.AND P1, PT, R4, R8, PT ;  /* 0x000000080400720c */ /* 0x000fe20003f24270 */
[----:B------:R-:W-:Y:S01]  /*16890*/  FMUL.FTZ R54, R54, UR8 ;  /* 0x0000000836367c20 */ /* 0x000fe20008410000 */
[----:B-1----:R-:W-:Y:S01]  /*168a0*/  IABS R14, R7 ;  /* 0x00000007000e7213 */ /* 0x002fe20000000000 */
[----:B------:R-:W-:Y:S01]  /*168b0*/  VIADD R11, R2, 0xffffff90 ;  /* 0xffffff90020b7836 */ /* 0x000fe20000000000 */
[----:B------:R-:W-:Y:S01]  /*168c0*/  FSEL R171, R180, -INF , !P6 ;  /* 0xff800000b4ab7808 */ /* 0x000fe20007000000 */
[----:B------:R-:W-:Y:S01]  /*168d0*/  VIADD R10, R2, 0xffffff91 ;  /* 0xffffff91020a7836 */ /* 0x000fe20000000000 */
[----:B------:R-:W-:Y:S03]  /*168e0*/  ISETP.GE.AND P0, PT, R8, R216, PT ;  /* 0x000000d80800720c */ /* 0x000fe60003f06270 */
[----:B------:R1:W-:Y:S01]  /*168f0*/  MUFU.TANH R178, R13 ;  /* 0x0000000d00b27308 */ /* 0x0003e20000002400 */
[----:B------:R-:W-:Y:S01]  /*16900*/  FSEL R174, R182, -INF , !P1 ;  /* 0xff800000b6ae7808 */ /* 0x000fe20004800000 */
[----:B--2---:R-:W-:Y:S01]  /*16910*/  IMAD.MOV.U32 R15, RZ, RZ, R14 ;  /* 0x000000ffff0f7224 */ /* 0x004fe200078e000e */
[----:B------:R-:W-:Y:S01]  /*16920*/  ISETP.GT.AND P6, PT, R5, R8, PT ;  /* 0x000000080500720c */ /* 0x000fe20003fc4270 */
[--C-:B------:R-:W-:Y:S01]  /*16930*/  IMAD.IADD R9, R218, 0x1, -R11.reuse ;  /* 0x00000001da097824 */ /* 0x100fe200078e0a0b */
[C---:B------:R-:W-:Y:S01]  /*16940*/  ISETP.GE.AND P1, PT, R8.reuse, R214, PT ;  /* 0x000000d60800720c */ /* 0x040fe20003f26270 */
[----:B------:R-:W-:Y:S01]  /*16950*/  FMUL.FTZ R55, R55, UR8 ;  /* 0x0000000837377c20 */ /* 0x000fe20008410000 */
[----:B------:R-:W-:Y:S03]  /*16960*/  ISETP.GE.AND P2, PT, R8, R217, PT ;  /* 0x000000d90800720c */ /* 0x000fe60003f46270 */
[----:B------:R-:W2:Y:S01]  /*16970*/  MUFU.TANH R168, R186 ;  /* 0x000000ba00a87308 */ /* 0x000ea20000002400 */
[----:B------:R-:W-:Y:S01]  /*16980*/  IABS R9, R9 ;  /* 0x0000000900097213 */ /* 0x000fe20000000000 */
[----:B------:R-:W-:Y:S01]  /*16990*/  FMUL.FTZ R16, R16, UR8 ;  /* 0x0000000810107c20 */ /* 0x000fe20008410000 */
[----:B------:R-:W-:Y:S01]  /*169a0*/  I2FP.F32.S32 R15, R15 ;  /* 0x0000000f000f7245 */ /* 0x000fe20000201400 */
[--C-:B------:R-:W-:Y:S01]  /*169b0*/  IMAD.IADD R8, R218, 0x1, -R10.reuse ;  /* 0x00000001da087824 */ /* 0x100fe200078e0a0a */
[----:B------:R-:W-:Y:S01]  /*169c0*/  FSEL R188, R171, -INF , !P0 ;  /* 0xff800000abbc7808 */ /* 0x000fe20004000000 */
[C-C-:B---3--:R-:W-:Y:S01]  /*169d0*/  IMAD.IADD R12, R219.reuse, 0x1, -R11.reuse ;  /* 0x00000001db0c7824 */ /* 0x148fe200078e0a0b */
[----:B------:R-:W-:Y:S03]  /*169e0*/  I2FP.F32.S32 R14, R9 ;  /* 0x00000009000e7245 */ /* 0x000fe60000201400 */
[----:B------:R-:W-:Y:S01]  /*169f0*/  MUFU.TANH R171, R16 ;  /* 0x0000001000ab7308 */ /* 0x000fe20000002400 */
[----:B------:R-:W-:Y:S01]  /*16a00*/  IABS R7, R8 ;  /* 0x0000000800077213 */ /* 0x000fe20000000000 */
[--C-:B-1----:R-:W-:Y:S01]  /*16a10*/  IMAD.IADD R13, R219, 0x1, -R10.reuse ;  /* 0x00000001db0d7824 */ /* 0x102fe200078e0a0a */
[----:B------:R-:W-:Y:S01]  /*16a20*/  IABS R8, R12 ;  /* 0x0000000c00087213 */ /* 0x000fe20000000000 */
[----:B------:R-:W-:Y:S01]  /*16a30*/  FMUL.FTZ R59, R59, UR8 ;  /* 0x000000083b3b7c20 */ /* 0x000fe20008410000 */
[----:B------:R-:W-:Y:S01]  /*16a40*/  FSEL R182, R170, -INF , !P3 ;  /* 0xff800000aab67808 */ /* 0x000fe20005800000 */
[----:B------:R-:W-:Y:S01]  /*16a50*/  FMUL.FTZ R86, R86, UR8 ;  /* 0x0000000856567c20 */ /* 0x000fe20008410000 */
[----:B------:R-:W-:Y:S03]  /*16a60*/  IABS R12, R13 ;  /* 0x0000000d000c7213 */ /* 0x000fe60000000000 */
[----:B------:R-:W-:Y:S01]  /*16a70*/  MUFU.TANH R50, R50 ;  /* 0x0000003200327308 */ /* 0x000fe20000002400 */
[----:B------:R-:W-:Y:S01]  /*16a80*/  I2FP.F32.S32 R13, R7 ;  /* 0x00000007000d7245 */ /* 0x000fe20000201400 */
[----:B------:R-:W-:Y:S01]  /*16a90*/  FMUL.FTZ R130, R130, UR8 ;  /* 0x0000000882827c20 */ /* 0x000fe20008410000 */
[----:B------:R-:W-:Y:S01]  /*16aa0*/  I2FP.F32.S32 R8, R8 ;  /* 0x0000000800087245 */ /* 0x000fe20000201400 */
[----:B------:R-:W-:Y:S01]  /*16ab0*/  FMUL.FTZ R32, R32, UR8 ;  /* 0x0000000820207c20 */ /* 0x000fe20008410000 */
[----:B------:R-:W-:Y:S01]  /*16ac0*/  ISETP.GE.AND P3, PT, R0, R216, PT ;  /* 0x000000d80000720c */ /* 0x000fe20003f66270 */
[----:B------:R-:W-:Y:S01]  /*16ad0*/  FMUL.FTZ R17, R17, UR8 ;  /* 0x0000000811117c20 */ /* 0x000fe20008410000 */
[----:B------:R-:W-:Y:S03]  /*16ae0*/  I2FP.F32.S32 R7, R12 ;  /* 0x0000000c00077245 */ /* 0x000fe60000201400 */
[----:B------:R-:W-:Y:S01]  /*16af0*/  MUFU.TANH R49, R49 ;  /* 0x0000003100317308 */ /* 0x000fe20000002400 */
[----:B------:R-:W-:Y:S01]  /*16b00*/  FSEL R185, R172, -INF , !P3 ;  /* 0xff800000acb97808 */ /* 0x000fe20005800000 */
[----:B------:R-:W-:Y:S01]  /*16b10*/  FMUL.FTZ R18, R18, UR8 ;  /* 0x0000000812127c20 */ /* 0x000fe20008410000 */
[----:B------:R-:W-:Y:S01]  /*16b20*/  FSEL R180, R174, -INF , !P1 ;  /* 0xff800000aeb47808 */ /* 0x000fe20004800000 */
[----:B------:R-:W-:Y:S01]  /*16b30*/  FMUL.FTZ R19, R19, UR8 ;  /* 0x0000000813137c20 */ /* 0x000fe20008410000 */
[----:B------:R-:W-:Y:S02]  /*16b40*/  IMAD.IADD R10, R220, 0x1, -R10 ;  /* 0x00000001dc0a7824 */ /* 0x000fe400078e0a0a */
[----:B------:R-:W-:Y:S01]  /*16b50*/  FMUL.FTZ R20, R20, UR8 ;  /* 0x0000000814147c20 */ /* 0x000fe20008410000 */
[----:B------:R-:W-:Y:S02]  /*16b60*/  IMAD.IADD R11, R220, 0x1, -R11 ;  /* 0x00000001dc0b7824 */ /* 0x000fe400078e0a0b */
[----:B------:R-:W-:Y:S01]  /*16b70*/  MUFU.TANH R170, R17 ;  /* 0x0000001100aa7308 */ /* 0x000fe20000002400 */
[----:B------:R-:W-:Y:S01]  /*16b80*/  FMUL.FTZ R35, R35, UR8 ;  /* 0x0000000823237c20 */ /* 0x000fe20008410000 */
[----:B------:R-:W-:Y:S01]  /*16b90*/  FMUL.FTZ R52, R52, UR8 ;  /* 0x0000000834347c20 */ /* 0x000fe20008410000 */
[----:B------:R-:W-:Y:S01]  /*16ba0*/  FMUL.FTZ R56, R56, UR8 ;  /* 0x0000000838387c20 */ /* 0x000fe20008410000 */
[----:B------:R-:W-:Y:S01]  /*16bb0*/  IABS R11, R11 ;  /* 0x0000000b000b7213 */ /* 0x000fe20000000000 */
[----:B------:R-:W-:Y:S01]  /*16bc0*/  FMUL.FTZ R53, R53, UR8 ;  /* 0x0000000835357c20 */ /* 0x000fe20008410000 */
[----:B------:R-:W-:Y:S01]  /*16bd0*/  FMUL.FTZ R57, R57, UR8 ;  /* 0x0000000839397c20 */ /* 0x000fe20008410000 */
[----:B------:R-:W-:Y:S01]  /*16be0*/  FMUL.FTZ R58, R58, UR8 ;  /* 0x000000083a3a7c20 */ /* 0x000fe20008410000 */
[----:B------:R-:W-:Y:S02]  /*16bf0*/  I2FP.F32.S32 R11, R11 ;  /* 0x0000000b000b7245 */ /* 0x000fe40000201400 */
[----:B------:R-:W1:Y:S01]  /*16c00*/  MUFU.TANH R18, R18 ;  /* 0x0000001200127308 */ /* 0x000e620000002400 */
        /* <DEDUP_REMOVED lines=9> */
[----:B------:R-:W-:Y:S01]  /*16ca0*/  FMUL.FTZ R31, R31, UR8 ;  /* 0x000000081f1f7c20 */ /* 0x000fe20008410000 */
[----:B------:R-:W-:Y:S01]  /*16cb0*/  FMUL.FTZ R28, R28, UR8 ;  /* 0x000000081c1c7c20 */ /* 0x000fe20008410000 */
[----:B------:R-:W-:Y:S01]  /*16cc0*/  FMUL.FTZ R30, R30, UR8 ;  /* 0x000000081e1e7c20 */ /* 0x000fe20008410000 */
[----:B------:R-:W-:Y:S01]  /*16cd0*/  FMUL.FTZ R34, R34, UR8 ;  /* 0x0000000822227c20 */ /* 0x000fe20008410000 */
[----:B------:R-:W-:Y:S01]  /*16ce0*/  FMUL.FTZ R67, R67, UR8 ;  /* 0x0000000843437c20 */ /* 0x000fe20008410000 */
[----:B------:R-:W-:Y:S03]  /*16cf0*/  FMUL.FTZ R84, R84, UR8 ;  /* 0x0000000854547c20 */ /* 0x000fe60008410000 */
        /* <DEDUP_REMOVED lines=8> */
[----:B------:R-:W4:Y:S01]  /*16d80*/  MUFU.TANH R21, R21 ;  /* 0x0000001500157308 */ /* 0x000f220000002400 */
        /* <DEDUP_REMOVED lines=82> */
[----:B------:R-:W-:Y:S02]  /*172b0*/  UISETP.GT.AND UP0, UPT, UR22, UR19, UPT ;  /* 0x000000131600728c */ /* 0x000fe4000bf04270 */
[----:B------:R-:W-:Y:S05]  /*172c0*/  UIADD3 UR22, UPT, UPT, UR22, -0x1, URZ ;  /* 0xffffffff16167890 */ /* 0x000fea000fffe0ff */
        /* <DEDUP_REMOVED lines=45> */
[----:B------:R-:W-:Y:S01]  /*175a0*/  MUFU.TANH R112, R112 ;  /* 0x0000007000707308 */ /* 0x000fe20000002400 */
[----:B--2---:R-:W-:Y:S01]  /*175b0*/  FFMA.FTZ R9, R15, -UR6, R168 ;  /* 0x800000060f097c23 */ /* 0x004fe200080100a8 */
[----:B------:R-:W-:Y:S01]  /*175c0*/  FFMA.FTZ R12, R7, -UR6, R176 ;  /* 0x80000006070c7c23 */ /* 0x000fe200080100b0 */
[----:B-1----:R-:W-:Y:S01]  /*175d0*/  FFMA.FTZ R11, R11, -UR6, R18 ;  /* 0x800000060b0b7c23 */ /* 0x002fe20008010012 */
[----:B------:R-:W-:Y:S01]  /*175e0*/  FFMA.FTZ R15, R14, -UR6, R179 ;  /* 0x800000060e0f7c23 */ /* 0x000fe200080100b3 */
[----:B------:R-:W-:Y:S01]  /*175f0*/  FFMA.FTZ R14, R13, -UR6, R178 ;  /* 0x800000060d0e7c23 */ /* 0x000fe200080100b2 */
[----:B------:R-:W-:Y:S01]  /*17600*/  FSEL R168, R9, -INF , !P6 ;  /* 0xff80000009a87808 */ /* 0x000fe20007000000 */
[C---:B------:R-:W-:Y:S01]  /*17610*/  VIADD R9, R0.reuse, 0x8 ;  /* 0x0000000800097836 */ /* 0x040fe20000000000 */
[----:B------:R-:W-:Y:S01]  /*17620*/  ISETP.GE.AND P6, PT, R0, R215, PT ;  /* 0x000000d70000720c */ /* 0x000fe20003fc6270 */
[----:B------:R-:W-:Y:S01]  /*17630*/  FFMA.FTZ R13, R8, -UR6, R177 ;  /* 0x80000006080d7c23 */ /* 0x000fe200080100b1 */
[----:B------:R-:W-:Y:S01]  /*17640*/  FSEL R186, R168, -INF , !P2 ;  /* 0xff800000a8ba7808 */ /* 0x000fe20005000000 */
[----:B------:R-:W-:Y:S01]  /*17650*/  VIADD R8, R0, 0x9 ;  /* 0x0000000900087836 */ /* 0x000fe20000000000 */
[-C--:B------:R-:W-:Y:S01]  /*17660*/  ISETP.GT.AND P3, PT, R4, R9.reuse, PT ;  /* 0x000000090400720c */ /* 0x080fe20003f64270 */
[----:B------:R-:W-:Y:S01]  /*17670*/  VIADD R7, R0, 0x8 ;  /* 0x0000000800077836 */ /* 0x000fe20000000000 */
[----:B------:R-:W-:Y:S02]  /*17680*/  FSEL R183, R169, -INF , !P6 ;  /* 0xff800000a9b77808 */ /* 0x000fe40007000000 */
[-C--:B------:R-:W-:Y:S02]  /*17690*/  ISETP.GT.AND P0, PT, R4, R8.reuse, PT ;  /* 0x000000080400720c */ /* 0x080fe40003f04270 */
[----:B------:R-:W-:Y:S02]  /*176a0*/  FSEL R16, R15, -INF , !P3 ;  /* 0xff8000000f107808 */ /* 0x000fe40005800000 */
[----:B------:R-:W-:Y:S02]  /*176b0*/  ISETP.GT.AND P3, PT, R5, R9, PT ;  /* 0x000000090500720c */ /* 0x000fe40003f64270 */
[----:B------:R-:W-:Y:S02]  /*176c0*/  FSEL R15, R14, -INF , !P0 ;  /* 0xff8000000e0f7808 */ /* 0x000fe40004000000 */
[----:B------:R-:W-:Y:S01]  /*176d0*/  FSEL R14, R13, -INF , !P3 ;  /* 0xff8000000d0e7808 */ /* 0x000fe20005800000 */
[----:B------:R-:W-:Y:S01]  /*176e0*/  VIADD R13, R2, 0xffffff90 ;  /* 0xffffff90020d7836 */ /* 0x000fe20000000000 */
[----:B------:R-:W-:Y:S02]  /*176f0*/  ISETP.GT.AND P0, PT, R5, R8, PT ;  /* 0x000000080500720c */ /* 0x000fe40003f04270 */
[----:B------:R-:W-:Y:S01]  /*17700*/  ISETP.GE.AND P6, PT, R0, R214, PT ;  /* 0x000000d60000720c */ /* 0x000fe20003fc6270 */
[C---:B------:R-:W-:Y:S01]  /*17710*/  IMAD.IADD R13, R213.reuse, 0x1, -R13 ;  /* 0x00000001d50d7824 */ /* 0x040fe200078e0a0d */
[----:B------:R-:W-:Y:S01]  /*17720*/  FSEL R169, R12, -INF , !P0 ;  /* 0xff8000000ca97808 */ /* 0x000fe20004000000 */
[----:B------:R-:W-:Y:S01]  /*17730*/  VIADD R12, R2, 0xffffff91 ;  /* 0xffffff91020c7836 */ /* 0x000fe20000000000 */
[----:B------:R-:W-:Y:S02]  /*17740*/  ISETP.GT.AND P3, PT, R6, R7, PT ;  /* 0x000000070600720c */ /* 0x000fe40003f64270 */
[----:B------:R-:W-:Y:S01]  /*17750*/  IABS R17, R13 ;  /* 0x0000000d00117213 */ /* 0x000fe20000000000 */
[----:B------:R-:W-:Y:S01]  /*17760*/  IMAD.IADD R12, R213, 0x1, -R12 ;  /* 0x00000001d50c7824 */ /* 0x000fe200078e0a0c */
[----:B------:R-:W-:Y:S02]  /*17770*/  IABS R13, R10 ;  /* 0x0000000a000d7213 */ /* 0x000fe40000000000 */
[----:B------:R-:W-:Y:S01]  /*17780*/  ISETP.GE.AND P0, PT, R7, R215, PT ;  /* 0x000000d70700720c */ /* 0x000fe20003f06270 */
[----:B------:R-:W-:Y:S01]  /*17790*/  IMAD.MOV.U32 R10, RZ, RZ, R17 ;  /* 0x000000ffff0a7224 */ /* 0x000fe200078e0011 */
[----:B------:R-:W-:Y:S01]  /*177a0*/  FSEL R181, R173, -INF , !P6 ;  /* 0xff800000adb57808 */ /* 0x000fe20007000000 */
[C---:B------:R-:W-:Y:S01]  /*177b0*/  VIADD R7, R0.reuse, 0x9 ;  /* 0x0000000900077836 */ /* 0x040fe20000000000 */
[----:B------:R-:W-:Y:S01]  /*177c0*/  ISETP.GE.AND P6, PT, R0, R217, PT ;  /* 0x000000d90000720c */ /* 0x000fe20003fc6270 */
[----:B------:R-:W-:Y:S01]  /*177d0*/  MUFU.TANH R17, R23 ;  /* 0x0000001700117308 */ /* 0x000fe20000002400 */
[----:B------:R-:W-:Y:S02]  /*177e0*/  I2FP.F32.S32 R10, R10 ;  /* 0x0000000a000a7245 */ /* 0x000fe40000201400 */
[----:B------:R-:W-:Y:S02]  /*177f0*/  FSEL R179, R175, -INF , !P6 ;  /* 0xff800000afb37808 */ /* 0x000fe40007000000 */
[----:B------:R-:W-:Y:S02]  /*17800*/  ISETP.GT.AND P1, PT, R6, R7, PT ;  /* 0x000000070600720c */ /* 0x000fe40003f24270 */
[----:B------:R-:W-:Y:S01]  /*17810*/  ISETP.GE.AND P6, PT, R7, R215, PT ;  /* 0x000000d70700720c */ /* 0x000fe20003fc6270 */
[----:B------:R-:W-:Y:S01]  /*17820*/  FFMA.FTZ R7, R10, -UR6, R171 ;  /* 0x800000060a077c23 */ /* 0x000fe200080100ab */
[----:B------:R-:W-:Y:S02]  /*17830*/  IABS R12, R12 ;  /* 0x0000000c000c7213 */ /* 0x000fe40000000000 */
[----:B------:R-:W-:Y:S02]  /*17840*/  I2FP.F32.S32 R13, R13 ;  /* 0x0000000d000d7245 */ /* 0x000fe40000201400 */
[----:B------:R-:W-:Y:S02]  /*17850*/  I2FP.F32.S32 R12, R12 ;  /* 0x0000000c000c7245 */ /* 0x000fe40000201400 */
[----:B------:R-:W-:Y:S01]  /*17860*/  FSEL R171, R7, -INF , !P3 ;  /* 0xff80000007ab7808 */ /* 0x000fe20005800000 */
[----:B---3--:R-:W-:Y:S01]  /*17870*/  FFMA.FTZ R10, R13, -UR6, R19 ;  /* 0x800000060d0a7c23 */ /* 0x008fe20008010013 */
[C---:B------:R-:W-:Y:S01]  /*17880*/  ISETP.GT.AND P2, PT, R3.reuse, R9, PT ;  /* 0x000000090300720c */ /* 0x040fe20003f44270 */
[----:B------:R-:W-:Y:S01]  /*17890*/  FFMA.FTZ R12, R12, -UR6, R170 ;  /* 0x800000060c0c7c23 */ /* 0x000fe200080100aa */
[----:B------:R-:W-:Y:S02]  /*178a0*/  ISETP.GT.AND P3, PT, R3, R8, PT ;  /* 0x000000080300720c */ /* 0x000fe40003f64270 */
[----:B------:R-:W-:Y:S02]  /*178b0*/  FSEL R168, R11, -INF , !P2 ;  /* 0xff8000000ba87808 */ /* 0x000fe40005000000 */
[----:B------:R-:W-:Y:S01]  /*178c0*/  FSEL R18, R10, -INF , !P3 ;  /* 0xff8000000a127808 */ /* 0x000fe20005800000 */
[----:B------:R-:W-:Y:S01]  /*178d0*/  VIADD R10, R2, 0xffffff99 ;  /* 0xffffff99020a7836 */ /* 0x000fe20000000000 */
[-C--:B------:R-:W-:Y:S02]  /*178e0*/  ISETP.GE.AND P2, PT, R8, R214.reuse, PT ;  /* 0x000000d60800720c */ /* 0x080fe40003f46270 */
[-C--:B------:R-:W-:Y:S01]  /*178f0*/  ISETP.GE.AND P3, PT, R9, R217.reuse, PT ;  /* 0x000000d90900720c */ /* 0x080fe20003f66270 */
[--C-:B------:R-:W-:Y:S01]  /*17900*/  IMAD.IADD R13, R220, 0x1, -R10.reuse ;  /* 0x00000001dc0d7824 */ /* 0x100fe200078e0a0a */
[----:B------:R-:W-:Y:S01]  /*17910*/  FSEL R170, R12, -INF , !P1 ;  /* 0xff8000000caa7808 */ /* 0x000fe20004800000 */
[----:B------:R-:W-:Y:S01]  /*17920*/  IMAD.IADD R7, R213, 0x1, -R10 ;  /* 0x00000001d5077824 */ /* 0x000fe200078e0a0a */
[----:B------:R-:W-:Y:S02]  /*17930*/  ISETP.GE.AND P1, PT, R9, R214, PT ;  /* 0x000000d60900720c */ /* 0x000fe40003f26270 */
[----:B------:R-:W-:Y:S02]  /*17940*/  FSEL R177, R15, -INF , !P2 ;  /* 0xff8000000fb17808 */ /* 0x000fe40005000000 */
[----:B------:R-:W-:Y:S01]  /*17950*/  FSEL R178, R14, -INF , !P3 ;  /* 0xff8000000eb27808 */ /* 0x000fe20005800000 */
[----:B------:R-:W1:Y:S01]  /*17960*/  MUFU.TANH R15, R22 ;  /* 0x00000016000f7308 */ /* 0x000e620000002400 */
[C---:B------:R-:W-:Y:S02]  /*17970*/  ISETP.GE.AND P2, PT, R8.reuse, R217, PT ;  /* 0x000000d90800720c */ /* 0x040fe40003f46270 */
[-C--:B------:R-:W-:Y:S01]  /*17980*/  ISETP.GE.AND P3, PT, R8, R216.reuse, PT ;  /* 0x000000d80800720c */ /* 0x080fe20003f66270 */
[----:B------:R-:W-:Y:S01]  /*17990*/  VIADD R8, R2, 0xffffff98 ;  /* 0xffffff9802087836 */ /* 0x000fe20000000000 */
[----:B------:R-:W-:Y:S02]  /*179a0*/  FSEL R176, R16, -INF , !P1 ;  /* 0xff80000010b07808 */ /* 0x000fe40004800000 */
[----:B------:R-:W-:Y:S01]  /*179b0*/  ISETP.GE.AND P1, PT, R9, R216, PT ;  /* 0x000000d80900720c */ /* 0x000fe20003f26270 */
[----:B------:R-:W-:Y:S01]  /*179c0*/  VIADD R9, R2, 0xffffff98 ;  /* 0xffffff9802097836 */ /* 0x000fe20000000000 */
[----:B------:R-:W-:Y:S01]  /*179d0*/  IABS R12, R7 ;  /* 0x00000007000c7213 */ /* 0x000fe20000000000 */
[----:B------:R-:W-:Y:S01]  /*179e0*/  IMAD.IADD R8, R213, 0x1, -R8 ;  /* 0x00000001d5087824 */ /* 0x000fe200078e0a08 */
[----:B------:R-:W-:Y:S01]  /*179f0*/  IABS R7, R13 ;  /* 0x0000000d00077213 */ /* 0x000fe20000000000 */
[----:B------:R-:W2:Y:S01]  /*17a00*/  MUFU.TANH R16, R24 ;  /* 0x0000001800107308 */ /* 0x000ea20000002400 */
[----:B------:R-:W-:Y:S01]  /*17a10*/  I2FP.F32.S32 R13, R12 ;  /* 0x0000000c000d7245 */ /* 0x000fe20000201400 */
[--C-:B------:R-:W-:Y:S01]  /*17a20*/  IMAD.IADD R14, R218, 0x1, -R9.reuse ;  /* 0x00000001da0e7824 */ /* 0x100fe200078e0a09 */
[----:B------:R-:W-:Y:S01]  /*17a30*/  IABS R19, R8 ;  /* 0x0000000800137213 */ /* 0x000fe20000000000 */
[----:B------:R-:W-:Y:S01]  /*17a40*/  IMAD.IADD R11, R220, 0x1, -R9 ;  /* 0x00000001dc0b7824 */ /* 0x000fe200078e0a09 */
[----:B------:R-:W-:Y:S01]  /*17a50*/  FSEL R175, R169, -INF , !P2 ;  /* 0xff800000a9af7808 */ /* 0x000fe20005000000 */
[----:B----4-:R-:W-:Y:S01]  /*17a60*/  FFMA.FTZ R13, R13, -UR6, R21 ;  /* 0x800000060d0d7c23 */ /* 0x010fe20008010015 */
[----:B------:R-:W-:Y:S01]  /*17a70*/  IABS R8, R14 ;  /* 0x0000000e00087213 */ /* 0x000fe20000000000 */
[----:B------:R-:W-:Y:S01]  /*17a80*/  IMAD.MOV.U32 R14, RZ, RZ, R19 ;  /* 0x000000ffff0e7224 */ /* 0x000fe200078e0013 */
[----:B------:R-:W-:Y:S01]  /*17a90*/  IABS R11, R11 ;  /* 0x0000000b000b7213 */ /* 0x000fe20000000000 */
[----:B------:R-:W-:Y:S01]  /*17aa0*/  IMAD.IADD R9, R219, 0x1, -R9 ;  /* 0x00000001db097824 */ /* 0x000fe200078e0a09 */
[----:B------:R-:W-:Y:S02]  /*17ab0*/  FSEL R173, R168, -INF , !P1 ;  /* 0xff800000a8ad7808 */ /* 0x000fe40004800000 */
[----:B------:R-:W-:Y:S02]  /*17ac0*/  I2FP.F32.S32 R12, R11 ;  /* 0x0000000b000c7245 */ /* 0x000fe40000201400 */
[----:B------:R-:W-:Y:S02]  /*17ad0*/  I2FP.F32.S32 R11, R7 ;  /* 0x00000007000b7245 */ /* 0x000fe40000201400 */
[----:B------:R-:W-:Y:S01]  /*17ae0*/  I2FP.F32.S32 R14, R14 ;  /* 0x0000000e000e7245 */ /* 0x000fe20000201400 */
[----:B-1----:R-:W-:Y:S01]  /*17af0*/  FFMA.FTZ R15, R12, -UR6, R15 ;  /* 0x800000060c0f7c23 */ /* 0x002fe2000801000f */
[----:B------:R-:W-:Y:S01]  /*17b00*/  I2FP.F32.S32 R7, R8 ;  /* 0x0000000800077245 */ /* 0x000fe20000201400 */
[----:B------:R-:W-:Y:S01]  /*17b10*/  VIADD R8, R0, 0x10 ;  /* 0x0000001000087836 */ /* 0x000fe20000000000 */
[----:B------:R-:W-:Y:S01]  /*17b20*/  IABS R9, R9 ;  /* 0x0000000900097213 */ /* 0x000fe20000000000 */
[----:B------:R-:W-:Y:S01]  /*17b30*/  FFMA.FTZ R17, R11, -UR6, R17 ;  /* 0x800000060b117c23 */ /* 0x000fe20008010011 */
[----:B------:R-:W-:Y:S01]  /*17b40*/  FSEL R171, R171, -INF , !P0 ;  /* 0xff800000abab7808 */ /* 0x000fe20004000000 */
[----:B------:R-:W-:Y:S01]  /*17b50*/  FFMA.FTZ R14, R14, -UR6, R20 ;  /* 0x800000060e0e7c23 */ /* 0x000fe20008010014 */
[----:B------:R-:W-:Y:S01]  /*17b60*/  ISETP.GT.AND P2, PT, R6, R8, PT ;  /* 0x000000080600720c */ /* 0x000fe20003f44270 */
[----:B--2---:R-:W-:Y:S01]  /*17b70*/  FFMA.FTZ R16, R7, -UR6, R16 ;  /* 0x8000000607107c23 */ /* 0x004fe20008010010 */
[----:B------:R-:W-:Y:S01]  /*17b80*/  I2FP.F32.S32 R9, R9 ;  /* 0x0000000900097245 */ /* 0x000fe20000201400 */
[----:B------:R-:W-:Y:S01]  /*17b90*/  VIADD R7, R0, 0x11 ;  /* 0x0000001100077836 */ /* 0x000fe20000000000 */
[----:B------:R-:W-:Y:S01]  /*17ba0*/  FSEL R14, R14, -INF , !P2 ;  /* 0xff8000000e0e7808 */ /* 0x000fe20005000000 */
[----:B------:R-:W1:Y:S01]  /*17bb0*/  MUFU.TANH R11, R27 ;  /* 0x0000001b000b7308 */ /* 0x000e620000002400 */
[----:B------:R-:W-:Y:S01]  /*17bc0*/  FSEL R172, R170, -INF , !P6 ;  /* 0xff800000aaac7808 */ /* 0x000fe20007000000 */
[--C-:B------:R-:W-:Y:S01]  /*17bd0*/  IMAD.IADD R12, R218, 0x1, -R10.reuse ;  /* 0x00000001da0c7824 */ /* 0x100fe200078e0a0a */
[-C--:B------:R-:W-:Y:S01]  /*17be0*/  ISETP.GT.AND P2, PT, R6, R7.reuse, PT ;  /* 0x000000070600720c */ /* 0x080fe20003f44270 */
[----:B------:R-:W-:Y:S01]  /*17bf0*/  IMAD.IADD R10, R219, 0x1, -R10 ;  /* 0x00000001db0a7824 */ /* 0x000fe200078e0a0a */
[----:B------:R-:W-:Y:S01]  /*17c00*/  ISETP.GT.AND P1, PT, R5, R7, PT ;  /* 0x000000070500720c */ /* 0x000fe20003f24270 */
[----:B------:R-:W-:Y:S01]  /*17c10*/  FFMA.FTZ R9, R9, -UR6, R26 ;  /* 0x8000000609097c23 */ /* 0x000fe2000801001a */
[----:B------:R-:W-:Y:S02]  /*17c20*/  IABS R12, R12 ;  /* 0x0000000c000c7213 */ /* 0x000fe40000000000 */
[----:B------:R-:W-:Y:S02]  /*17c30*/  IABS R19, R10 ;  /* 0x0000000a00137213 */ /* 0x000fe40000000000 */
[----:B------:R-:W-:Y:S01]  /*17c40*/  FSEL R13, R13, -INF , !P2 ;  /* 0xff8000000d0d7808 */ /* 0x000fe20005000000 */
[----:B------:R-:W-:Y:S01]  /*17c50*/  IMAD.MOV.U32 R10, RZ, RZ, R12 ;  /* 0x000000ffff0a7224 */ /* 0x000fe200078e000c */
[----:B------:R-:W-:Y:S02]  /*17c60*/  ISETP.GT.AND P2, PT, R3, R8, PT ;  /* 0x000000080300720c */ /* 0x000fe40003f44270 */
[----:B------:R-:W-:Y:S02]  /*17c70*/  I2FP.F32.S32 R19, R19 ;  /* 0x0000001300137245 */ /* 0x000fe40000201400 */
[----:B------:R-:W-:Y:S02]  /*17c80*/  FSEL R12, R15, -INF , !P2 ;  /* 0xff8000000f0c7808 */ /* 0x000fe40005000000 */
[----:B------:R-:W-:Y:S01]  /*17c90*/  I2FP.F32.S32 R10, R10 ;  /* 0x0000000a000a7245 */ /* 0x000fe20000201400 */
[----:B-1----:R-:W-:Y:S01]  /*17ca0*/  FFMA.FTZ R11, R19, -UR6, R11 ;  /* 0x80000006130b7c23 */ /* 0x002fe2000801000b */
[-C--:B------:R-:W-:Y:S02]  /*17cb0*/  ISETP.GT.AND P2, PT, R3, R7.reuse, PT ;  /* 0x000000070300720c */ /* 0x080fe40003f44270 */
[----:B------:R-:W-:Y:S01]  /*17cc0*/  ISETP.GT.AND P0, PT, R4, R7, PT ;  /* 0x000000070400720c */ /* 0x000fe20003f04270 */
[----:B------:R-:W-:Y:S01]  /*17cd0*/  FFMA.FTZ R10, R10, -UR6, R25 ;  /* 0x800000060a0a7c23 */ /* 0x000fe20008010019 */
[----:B------:R-:W-:Y:S02]  /*17ce0*/  FSEL R19, R17, -INF , !P2 ;  /* 0xff80000011137808 */ /* 0x000fe40005000000 */
[-C--:B------:R-:W-:Y:S01]  /*17cf0*/  ISETP.GT.AND P2, PT, R4, R8.reuse, PT ;  /* 0x000000080400720c */ /* 0x080fe20003f44270 */
[----:B------:R-:W1:Y:S01]  /*17d00*/  MUFU.TANH R17, R31 ;  /* 0x0000001f00117308 */ /* 0x000e620000002400 */
[----:B------:R-:W-:Y:S02]  /*17d10*/  ISETP.GT.AND P6, PT, R5, R8, PT ;  /* 0x000000080500720c */ /* 0x000fe40003fc4270 */
[----:B------:R-:W-:Y:S02]  /*17d20*/  FSEL R174, R18, -INF , !P3 ;  /* 0xff80000012ae7808 */ /* 0x000fe40005800000 */
[----:B------:R-:W-:Y:S02]  /*17d30*/  FSEL R23, R16, -INF , !P2 ;  /* 0xff80000010177808 */ /* 0x000fe40005000000 */
[----:B------:R-:W-:Y:S03]  /*17d40*/  FSEL R20, R11, -INF , !P1 ;  /* 0xff8000000b147808 */ /* 0x000fe60004800000 */
[----:B------:R-:W-:Y:S01]  /*17d50*/  MUFU.TANH R18, R32 ;  /* 0x0000002000127308 */ /* 0x000fe20000002400 */
[CC--:B------:R-:W-:Y:S02]  /*17d60*/  ISETP.GE.AND P3, PT, R8.reuse, R215.reuse, PT ;  /* 0x000000d70800720c */ /* 0x0c0fe40003f66270 */
[----:B------:R-:W-:Y:S02]  /*17d70*/  ISETP.GE.AND P2, PT, R8, R216, PT ;  /* 0x000000d80800720c */ /* 0x000fe40003f46270 */
[----:B------:R-:W-:Y:S01]  /*17d80*/  FSEL R22, R10, -INF , !P0 ;  /* 0xff8000000a167808 */ /* 0x000fe20004000000 */
[C---:B------:R-:W-:Y:S01]  /*17d90*/  VIADD R10, R2.reuse, 0xffffffa0 ;  /* 0xffffffa0020a7836 */ /* 0x040fe20000000000 */
[----:B------:R-:W-:Y:S03]  /*17da0*/  ISETP.GE.AND P1, PT, R7, R215, PT ;  /* 0x000000d70700720c */ /* 0x000fe60003f26270 */
[----:B------:R-:W2:Y:S01]  /*17db0*/  MUFU.TANH R16, R29 ;  /* 0x0000001d00107308 */ /* 0x000ea20000002400 */
[----:B------:R-:W-:Y:S01]  /*17dc0*/  FSEL R21, R9, -INF , !P6 ;  /* 0xff80000009157808 */ /* 0x000fe20007000000 */
[----:B------:R-:W-:Y:S01]  /*17dd0*/  VIADD R9, R2, 0xffffffa1 ;  /* 0xffffffa102097836 */ /* 0x000fe20000000000 */
[C---:B------:R-:W-:Y:S01]  /*17de0*/  ISETP.GE.AND P0, PT, R8.reuse, R214, PT ;  /* 0x000000d60800720c */ /* 0x040fe20003f06270 */
[--C-:B------:R-:W-:Y:S01]  /*17df0*/  IMAD.IADD R15, R213, 0x1, -R10.reuse ;  /* 0x00000001d50f7824 */ /* 0x100fe200078e0a0a */
[-C--:B------:R-:W-:Y:S01]  /*17e00*/  ISETP.GE.AND P6, PT, R8, R217.reuse, PT ;  /* 0x000000d90800720c */ /* 0x080fe20003fc6270 */
[--C-:B------:R-:W-:Y:S01]  /*17e10*/  IMAD.IADD R8, R218, 0x1, -R10.reuse ;  /* 0x00000001da087824 */ /* 0x100fe200078e0a0a */
[----:B------:R-:W-:Y:S01]  /*17e20*/  FSEL R189, R14, -INF , !P3 ;  /* 0xff8000000ebd7808 */ /* 0x000fe20005800000 */
[--C-:B------:R-:W-:Y:S01]  /*17e30*/  IMAD.IADD R14, R219, 0x1, -R9.reuse ;  /* 0x00000001db0e7824 */ /* 0x100fe200078e0a09 */
[----:B------:R-:W-:Y:S02]  /*17e40*/  FSEL R190, R13, -INF , !P1 ;  /* 0xff8000000dbe7808 */ /* 0x000fe40004800000 */
[----:B------:R-:W-:Y:S01]  /*17e50*/  FSEL R191, R12, -INF , !P2 ;  /* 0xff8000000cbf7808 */ /* 0x000fe20005000000 */
[--C-:B------:R-:W-:Y:S01]  /*17e60*/  IMAD.IADD R12, R219, 0x1, -R10.reuse ;  /* 0x00000001db0c7824 */ /* 0x100fe200078e0a0a */
[C---:B------:R-:W-:Y:S01]  /*17e70*/  ISETP.GE.AND P3, PT, R7.reuse, R216, PT ;  /* 0x000000d80700720c */ /* 0x040fe20003f66270 */
[----:B------:R-:W-:Y:S01]  /*17e80*/  IMAD.IADD R10, R220, 0x1, -R10 ;  /* 0x00000001dc0a7824 */ /* 0x000fe200078e0a0a */
[C---:B------:R-:W-:Y:S02]  /*17e90*/  ISETP.GE.AND P1, PT, R7.reuse, R214, PT ;  /* 0x000000d60700720c */ /* 0x040fe40003f26270 */
[----:B------:R-:W-:Y:S01]  /*17ea0*/  ISETP.GE.AND P2, PT, R7, R217, PT ;  /* 0x000000d90700720c */ /* 0x000fe20003f46270 */
[----:B------:R-:W-:Y:S01]  /*17eb0*/  IMAD.IADD R7, R218, 0x1, -R9 ;  /* 0x00000001da077824 */ /* 0x000fe200078e0a09 */
[----:B------:R-:W-:Y:S02]  /*17ec0*/  IABS R13, R8 ;  /* 0x00000008000d7213 */ /* 0x000fe40000000000 */
[----:B------:R-:W-:Y:S02]  /*17ed0*/  IABS R8, R14 ;  /* 0x0000000e00087213 */ /* 0x000fe40000000000 */
[----:B------:R-:W-:Y:S01]  /*17ee0*/  IABS R11, R7 ;  /* 0x00000007000b7213 */ /* 0x000fe20000000000 */
[----:B------:R-:W3:Y:S01]  /*17ef0*/  MUFU.TANH R14, R35 ;  /* 0x00000023000e7308 */ /* 0x000ee20000002400 */
[----:B------:R-:W-:Y:S02]  /*17f00*/  I2FP.F32.S32 R8, R8 ;  /* 0x0000000800087245 */ /* 0x000fe40000201400 */
[----:B------:R-:W-:Y:S02]  /*17f10*/  I2FP.F32.S32 R11, R11 ;  /* 0x0000000b000b7245 */ /* 0x000fe40000201400 */
[----:B------:R-:W-:Y:S01]  /*17f20*/  IABS R7, R12 ;  /* 0x0000000c00077213 */ /* 0x000fe20000000000 */
[----:B-1----:R-:W-:Y:S01]  /*17f30*/  FFMA.FTZ R17, R8, -UR6, R17 ;  /* 0x8000000608117c23 */ /* 0x002fe20008010011 */
[----:B------:R-:W-:Y:S01]  /*17f40*/  IABS R12, R15 ;  /* 0x0000000f000c7213 */ /* 0x000fe20000000000 */
[----:B------:R-:W-:Y:S01]  /*17f50*/  VIADD R8, R0, 0x18 ;  /* 0x0000001800087836 */ /* 0x000fe20000000000 */
[----:B------:R-:W-:Y:S01]  /*17f60*/  I2FP.F32.S32 R13, R13 ;  /* 0x0000000d000d7245 */ /* 0x000fe20000201400 */
[----:B--2---:R-:W-:Y:S01]  /*17f70*/  FFMA.FTZ R16, R11, -UR6, R16 ;  /* 0x800000060b107c23 */ /* 0x004fe20008010010 */
[----:B------:R-:W-:Y:S02]  /*17f80*/  I2FP.F32.S32 R7, R7 ;  /* 0x0000000700077245 */ /* 0x000fe40000201400 */
[----:B------:R-:W-:Y:S01]  /*17f90*/  I2FP.F32.S32 R11, R12 ;  /* 0x0000000c000b7245 */ /* 0x000fe20000201400 */
[----:B------:R-:W-:Y:S01]  /*17fa0*/  FFMA.FTZ R13, R13, -UR6, R28 ;  /* 0x800000060d0d7c23 */ /* 0x000fe2000801001c */
[----:B------:R-:W-:Y:S01]  /*17fb0*/  FSEL R192, R19, -INF , !P3 ;  /* 0xff80000013c07808 */ /* 0x000fe20005800000 */
[----:B------:R-:W-:Y:S01]  /*17fc0*/  FFMA.FTZ R15, R7, -UR6, R30 ;  /* 0x80000006070f7c23 */ /* 0x000fe2000801001e */
[----:B------:R-:W-:Y:S01]  /*17fd0*/  ISETP.GT.AND P3, PT, R4, R8, PT ;  /* 0x000000080400720c */ /* 0x000fe20003f64270 */
[----:B------:R-:W-:Y:S01]  /*17fe0*/  FFMA.FTZ R18, R11, -UR6, R18 ;  /* 0x800000060b127c23 */ /* 0x000fe20008010012 */
[----:B------:R-:W-:Y:S01]  /*17ff0*/  IABS R12, R10 ;  /* 0x0000000a000c7213 */ /* 0x000fe20000000000 */
[----:B------:R-:W-:Y:S01]  /*18000*/  VIADD R7, R0, 0x19 ;  /* 0x0000001900077836 */ /* 0x000fe20000000000 */
[----:B------:R-:W-:Y:S01]  /*18010*/  FSEL R13, R13, -INF , !P3 ;  /* 0xff8000000d0d7808 */ /* 0x000fe20005800000 */
[--C-:B------:R-:W-:Y:S01]  /*18020*/  IMAD.IADD R11, R213, 0x1, -R9.reuse ;  /* 0x00000001d50b7824 */ /* 0x100fe200078e0a09 */
[----:B------:R-:W-:Y:S01]  /*18030*/  FSEL R168, R21, -INF , !P6 ;  /* 0xff80000015a87808 */ /* 0x000fe20007000000 */
[----:B------:R-:W-:Y:S01]  /*18040*/  IMAD.IADD R9, R220, 0x1, -R9 ;  /* 0x00000001dc097824 */ /* 0x000fe200078e0a09 */
[----:B------:R-:W-:Y:S02]  /*18050*/  ISETP.GT.AND P3, PT, R4, R7, PT ;  /* 0x000000070400720c */ /* 0x000fe40003f64270 */
[----:B------:R-:W-:Y:S02]  /*18060*/  IABS R19, R11 ;  /* 0x0000000b00137213 */ /* 0x000fe40000000000 */
[----:B------:R-:W-:Y:S01]  /*18070*/  IABS R11, R9 ;  /* 0x00000009000b7213 */ /* 0x000fe20000000000 */
[----:B------:R-:W-:Y:S01]  /*18080*/  IMAD.MOV.U32 R9, RZ, RZ, R12 ;  /* 0x000000ffff097224 */ /* 0x000fe200078e000c */
[----:B------:R-:W-:Y:S01]  /*18090*/  FSEL R12, R16, -INF , !P3 ;  /* 0xff800000100c7808 */ /* 0x000fe20005800000 */
[----:B------:R-:W-:Y:S01]  /*180a0*/  IMAD.MOV.U32 R10, RZ, RZ, R19 ;  /* 0x000000ffff0a7224 */ /* 0x000fe200078e0013 */
[----:B------:R-:W-:Y:S02]  /*180b0*/  ISETP.GT.AND P3, PT, R5, R8, PT ;  /* 0x000000080500720c */ /* 0x000fe40003f64270 */
[----:B------:R-:W-:Y:S02]  /*180c0*/  I2FP.F32.S32 R16, R11 ;  /* 0x0000000b00107245 */ /* 0x000fe40000201400 */
[----:B------:R-:W-:Y:S02]  /*180d0*/  FSEL R11, R15, -INF , !P3 ;  /* 0xff8000000f0b7808 */ /* 0x000fe40005800000 */
[----:B------:R-:W-:Y:S01]  /*180e0*/  ISETP.GT.AND P3, PT, R5, R7, PT ;  /* 0x000000070500720c */ /* 0x000fe20003f64270 */
[----:B---3--:R-:W-:Y:S01]  /*180f0*/  FFMA.FTZ R14, R16, -UR6, R14 ;  /* 0x80000006100e7c23 */ /* 0x008fe2000801000e */
[----:B------:R-:W-:Y:S01]  /*18100*/  I2FP.F32.S32 R9, R9 ;  /* 0x0000000900097245 */ /* 0x000fe20000201400 */
[----:B------:R-:W-:Y:S01]  /*18110*/  MUFU.TANH R16, R40 ;  /* 0x0000002800107308 */ /* 0x000fe20000002400 */
[----:B------:R-:W-:Y:S02]  /*18120*/  I2FP.F32.S32 R10, R10 ;  /* 0x0000000a000a7245 */ /* 0x000fe40000201400 */
[----:B------:R-:W-:Y:S01]  /*18130*/  FSEL R19, R17, -INF , !P3 ;  /* 0xff80000011137808 */ /* 0x000fe20005800000 */
[----:B------:R-:W-:Y:S01]  /*18140*/  FFMA.FTZ R9, R9, -UR6, R34 ;  /* 0x8000000609097c23 */ /* 0x000fe20008010022 */
[-C--:B------:R-:W-:Y:S01]  /*18150*/  ISETP.GT.AND P3, PT, R6, R8.reuse, PT ;  /* 0x000000080600720c */ /* 0x080fe20003f64270 */
[----:B------:R-:W-:Y:S01]  /*18160*/  FFMA.FTZ R10, R10, -UR6, R33 ;  /* 0x800000060a0a7c23 */ /* 0x000fe20008010021 */
[-C--:B------:R-:W-:Y:S03]  /*18170*/  ISETP.GT.AND P6, PT, R3, R7.reuse, PT ;  /* 0x000000070300720c */ /* 0x080fe60003fc4270 */
[----:B------:R-:W1:Y:S01]  /*18180*/  MUFU.TANH R17, R39 ;  /* 0x0000002700117308 */ /* 0x000e620000002400 */
[----:B------:R-:W-:Y:S02]  /*18190*/  FSEL R28, R22, -INF , !P1 ;  /* 0xff800000161c7808 */ /* 0x000fe40004800000 */
[----:B------:R-:W-:Y:S02]  /*181a0*/  FSEL R29, R23, -INF , !P0 ;  /* 0xff800000171d7808 */ /* 0x000fe40004000000 */
[----:B------:R-:W-:Y:S02]  /*181b0*/  ISETP.GT.AND P1, PT, R3, R8, PT ;  /* 0x000000080300720c */ /* 0x000fe40003f24270 */
[----:B------:R-:W-:Y:S02]  /*181c0*/  ISETP.GT.AND P0, PT, R6, R7, PT ;  /* 0x000000070600720c */ /* 0x000fe40003f04270 */
[----:B------:R-:W-:Y:S02]  /*181d0*/  FSEL R22, R18, -INF , !P3 ;  /* 0xff80000012167808 */ /* 0x000fe40005800000 */
[----:B------:R-:W-:Y:S02]  /*181e0*/  FSEL R187, R20, -INF , !P2 ;  /* 0xff80000014bb7808 */ /* 0x000fe40005000000 */
[----:B------:R-:W-:Y:S02]  /*181f0*/  FSEL R18, R14, -INF , !P6 ;  /* 0xff8000000e127808 */ /* 0x000fe40007000000 */
[CC--:B------:R-:W-:Y:S02]  /*18200*/  ISETP.GE.AND P2, PT, R8.reuse, R214.reuse, PT ;  /* 0x000000d60800720c */ /* 0x0c0fe40003f46270 */
[-C--:B------:R-:W-:Y:S02]  /*18210*/  ISETP.GE.AND P3, PT, R8, R217.reuse, PT ;  /* 0x000000d90800720c */ /* 0x080fe40003f66270 */
[----:B------:R-:W-:Y:S02]  /*18220*/  ISETP.GE.AND P6, PT, R7, R214, PT ;  /* 0x000000d60700720c */ /* 0x000fe40003fc6270 */
[----:B------:R-:W-:Y:S01]  /*18230*/  FSEL R20, R9, -INF , !P1 ;  /* 0xff80000009147808 */ /* 0x000fe20004800000 */
[----:B------:R-:W-:Y:S01]  /*18240*/  VIADD R9, R2, 0xffffffa9 ;  /* 0xffffffa902097836 */ /* 0x000fe20000000000 */
[----:B------:R-:W-:Y:S01]  /*18250*/  FSEL R21, R10, -INF , !P0 ;  /* 0xff8000000a157808 */ /* 0x000fe20004000000 */
[----:B------:R-:W-:Y:S01]  /*18260*/  VIADD R10, R2, 0xffffffa8 ;  /* 0xffffffa8020a7836 */ /* 0x000fe20000000000 */
[----:B------:R-:W-:Y:S01]  /*18270*/  FSEL R26, R13, -INF , !P2 ;  /* 0xff8000000d1a7808 */ /* 0x000fe20005000000 */
[--C-:B------:R-:W-:Y:S01]  /*18280*/  IMAD.IADD R13, R220, 0x1, -R9.reuse ;  /* 0x00000001dc0d7824 */ /* 0x100fe200078e0a09 */
[----:B------:R-:W-:Y:S01]  /*18290*/  FSEL R27, R12, -INF , !P6 ;  /* 0xff8000000c1b7808 */ /* 0x000fe20007000000 */
[--C-:B------:R-:W-:Y:S01]  /*182a0*/  IMAD.IADD R15, R218, 0x1, -R10.reuse ;  /* 0x00000001da0f7824 */ /* 0x100fe200078e0a0a */
[----:B------:R-:W-:Y:S01]  /*182b0*/  FSEL R32, R11, -INF , !P3 ;  /* 0xff8000000b207808 */ /* 0x000fe20005800000 */
[--C-:B------:R-:W-:Y:S01]  /*182c0*/  IMAD.IADD R11, R220, 0x1, -R10.reuse ;  /* 0x00000001dc0b7824 */ /* 0x100fe200078e0a0a */
[C---:B------:R-:W-:Y:S02]  /*182d0*/  ISETP.GE.AND P2, PT, R7.reuse, R217, PT ;  /* 0x000000d90700720c */ /* 0x040fe40003f46270 */
[CC--:B------:R-:W-:Y:S02]  /*182e0*/  ISETP.GE.AND P6, PT, R7.reuse, R215.reuse, PT ;  /* 0x000000d70700720c */ /* 0x0c0fe40003fc6270 */
[-C--:B------:R-:W-:Y:S01]  /*182f0*/  ISETP.GE.AND P3, PT, R7, R216.reuse, PT ;  /* 0x000000d80700720c */ /* 0x080fe20003f66270 */
[C---:B------:R-:W-:Y:S01]  /*18300*/  IMAD.IADD R7, R213.reuse, 0x1, -R9 ;  /* 0x00000001d5077824 */ /* 0x040fe200078e0a09 */
        /* <DEDUP_REMOVED lines=18> */
[----:B-1----:R-:W-:Y:S01]  /*18430*/  FFMA.FTZ R17, R11, -UR6, R17 ;  /* 0x800000060b117c23 */ /* 0x002fe20008010011 */
[----:B------:R-:W-:Y:S01]  /*18440*/  FSEL R169, R20, -INF , !P1 ;  /* 0xff80000014a97808 */ /* 0x000fe20004800000 */
[----:B------:R-:W-:Y:S01]  /*18450*/  FFMA.FTZ R14, R14, -UR6, R36 ;  /* 0x800000060e0e7c23 */ /* 0x000fe20008010024 */
[-C--:B------:R-:W-:Y:S01]  /*18460*/  ISETP.GT.AND P2, PT, R6, R8.reuse, PT ;  /* 0x000000080600720c */ /* 0x080fe20003f44270 */
[----:B------:R-:W-:Y:S01]  /*18470*/  FFMA.FTZ R16, R7, -UR6, R16 ;  /* 0x8000000607107c23 */ /* 0x000fe20008010010 */
[----:B------:R-:W-:Y:S01]  /*18480*/  FSEL R30, R22, -INF , !P0 ;  /* 0xff800000161e7808 */ /* 0x000fe20004000000 */
[----:B------:R-:W1:Y:S01]  /*18490*/  MUFU.TANH R11, R43 ;  /* 0x0000002b000b7308 */ /* 0x000e620000002400 */
[----:B------:R-:W-:Y:S01]  /*184a0*/  FSEL R14, R14, -INF , !P2 ;  /* 0xff8000000e0e7808 */ /* 0x000fe20005000000 */
[----:B------:R-:W-:Y:S01]  /*184b0*/  VIADD R7, R0, 0x21 ;  /* 0x0000002100077836 */ /* 0x000fe20000000000 */
[----:B------:R-:W-:Y:S01]  /*184c0*/  FSEL R31, R21, -INF , !P6 ;  /* 0xff800000151f7808 */ /* 0x000fe20007000000 */
[--C-:B------:R-:W-:Y:S01]  /*184d0*/  IMAD.IADD R12, R218, 0x1, -R9.reuse ;  /* 0x00000001da0c7824 */ /* 0x100fe200078e0a09 */
[----:B------:R-:W-:Y:S01]  /*184e0*/  ISETP.GT.AND P6, PT, R5, R8, PT ;  /* 0x000000080500720c */ /* 0x000fe20003fc4270 */
[----:B------:R-:W-:Y:S01]  /*184f0*/  IMAD.IADD R9, R219, 0x1, -R9 ;  /* 0x00000001db097824 */ /* 0x000fe200078e0a09 */
[----:B------:R-:W-:Y:S02]  /*18500*/  ISETP.GT.AND P2, PT, R6, R7, PT ;  /* 0x000000070600720c */ /* 0x000fe40003f44270 */
[----:B------:R-:W-:Y:S02]  /*18510*/  IABS R23, R12 ;  /* 0x0000000c00177213 */ /* 0x000fe40000000000 */
        /* <DEDUP_REMOVED lines=8> */
[----:B------:R-:W-:Y:S01]  /*185a0*/  I2FP.F32.S32 R10, R10 ;  /* 0x0000000a000a7245 */ /* 0x000fe20000201400 */
[----:B-1----:R-:W-:Y:S01]  /*185b0*/  FFMA.FTZ R11, R19, -UR6, R11 ;  /* 0x80000006130b7c23 */ /* 0x002fe2000801000b */
[----:B------:R-:W-:Y:S02]  /*185c0*/  ISETP.GT.AND P2, PT, R3, R7, PT ;  /* 0x000000070300720c */ /* 0x000fe40003f44270 */
[----:B------:R-:W-:Y:S01]  /*185d0*/  I2FP.F32.S32 R9, R9 ;  /* 0x0000000900097245 */ /* 0x000fe20000201400 */
[----:B------:R-:W-:Y:S01]  /*185e0*/  FFMA.FTZ R10, R10, -UR6, R41 ;  /* 0x800000060a0a7c23 */ /* 0x000fe20008010029 */
[----:B------:R-:W-:Y:S02]  /*185f0*/  FSEL R19, R17, -INF , !P2 ;  /* 0xff80000011137808 */ /* 0x000fe40005000000 */
[C---:B------:R-:W-:Y:S01]  /*18600*/  ISETP.GT.AND P2, PT, R4.reuse, R8, PT ;  /* 0x000000080400720c */ /* 0x040fe20003f44270 */
[----:B------:R-:W-:Y:S01]  /*18610*/  FFMA.FTZ R9, R9, -UR6, R42 ;  /* 0x8000000609097c23 */ /* 0x000fe2000801002a */
        /* <DEDUP_REMOVED lines=66> */
[----:B------:R1:W-:Y:S01]  /*18a40*/  MUFU.TANH R16, R56 ;  /* 0x0000003800107308 */ /* 0x0003e20000002400 */
[----:B------:R-:W-:Y:S02]  /*18a50*/  I2FP.F32.S32 R10, R10 ;  /* 0x0000000a000a7245 */ /* 0x000fe40000201400 */
[----:B------:R-:W-:Y:S01]  /*18a60*/  FSEL R19, R17, -INF , !P3 ;  /* 0xff80000011137808 */ /* 0x000fe20005800000 */
[----:B------:R-:W-:Y:S01]  /*18a70*/  FFMA.FTZ R9, R9, -UR6, R50 ;  /* 0x8000000609097c23 */ /* 0x000fe20008010032 */
[-C--:B------:R-:W-:Y:S01]  /*18a80*/  ISETP.GT.AND P3, PT, R6, R8.reuse, PT ;  /* 0x000000080600720c */ /* 0x080fe20003f64270 */
[----:B------:R-:W-:Y:S01]  /*18a90*/  FFMA.FTZ R10, R10, -UR6, R49 ;  /* 0x800000060a0a7c23 */ /* 0x000fe20008010031 */
[-C--:B------:R-:W-:Y:S03]  /*18aa0*/  ISETP.GT.AND P6, PT, R3, R7.reuse, PT ;  /* 0x000000070300720c */ /* 0x080fe60003fc4270 */
[----:B------:R2:W3:Y:S01]  /*18ab0*/  MUFU.TANH R17, R55 ;  /* 0x0000003700117308 */ /* 0x0004e20000002400 */
[----:B------:R-:W-:Y:S02]  /*18ac0*/  FSEL R34, R22, -INF , !P1 ;  /* 0xff80000016227808 */ /* 0x000fe40004800000 */
[----:B------:R-:W-:Y:S02]  /*18ad0*/  FSEL R33, R23, -INF , !P0 ;  /* 0xff80000017217808 */ /* 0x000fe40004000000 */
[----:B------:R-:W-:Y:S02]  /*18ae0*/  ISETP.GT.AND P1, PT, R3, R8, PT ;  /* 0x000000080300720c */ /* 0x000fe40003f24270 */
[----:B------:R-:W-:Y:S02]  /*18af0*/  ISETP.GT.AND P0, PT, R6, R7, PT ;  /* 0x000000070600720c */ /* 0x000fe40003f04270 */
[----:B------:R-:W-:Y:S01]  /*18b00*/  FSEL R22, R18, -INF , !P3 ;  /* 0xff80000012167808 */ /* 0x000fe20005800000 */
[----:B-1----:R-:W-:Y:S01]  /*18b10*/  IMAD.MOV.U32 R56, RZ, RZ, R191 ;  /* 0x000000ffff387224 */ /* 0x002fe200078e00bf */
[----:B------:R-:W-:Y:S02]  /*18b20*/  FSEL R40, R20, -INF , !P2 ;  /* 0xff80000014287808 */ /* 0x000fe40005000000 */
[----:B------:R-:W-:Y:S02]  /*18b30*/  FSEL R18, R14, -INF , !P6 ;  /* 0xff8000000e127808 */ /* 0x000fe40007000000 */
[CC--:B------:R-:W-:Y:S02]  /*18b40*/  ISETP.GE.AND P2, PT, R8.reuse, R214.reuse, PT ;  /* 0x000000d60800720c */ /* 0x0c0fe40003f46270 */
[-C--:B------:R-:W-:Y:S01]  /*18b50*/  ISETP.GE.AND P3, PT, R8, R217.reuse, PT ;  /* 0x000000d90800720c */ /* 0x080fe20003f66270 */
[----:B--2---:R-:W-:Y:S01]  /*18b60*/  IMAD.MOV.U32 R55, RZ, RZ, R192 ;  /* 0x000000ffff377224 */ /* 0x004fe200078e00c0 */
        /* <DEDUP_REMOVED lines=33> */
[----:B---3--:R-:W-:Y:S01]  /*18d80*/  FFMA.FTZ R17, R11, -UR6, R17 ;  /* 0x800000060b117c23 */ /* 0x008fe20008010011 */
[----:B------:R-:W-:Y:S01]  /*18d90*/  FSEL R246, R20, -INF , !P1 ;  /* 0xff80000014f67808 */ /* 0x000fe20004800000 */
[----:B------:R-:W-:Y:S01]  /*18da0*/  FFMA.FTZ R14, R14, -UR6, R52 ;  /* 0x800000060e0e7c23 */ /* 0x000fe20008010034 */
[-C--:B------:R-:W-:Y:S01]  /*18db0*/  ISETP.GT.AND P2, PT, R6, R8.reuse, PT ;  /* 0x000000080600720c */ /* 0x080fe20003f44270 */
[----:B------:R-:W-:Y:S01]  /*18dc0*/  FFMA.FTZ R16, R7, -UR6, R16 ;  /* 0x8000000607107c23 */ /* 0x000fe20008010010 */
[----:B------:R-:W-:Y:S01]  /*18dd0*/  FSEL R244, R22, -INF , !P0 ;  /* 0xff80000016f47808 */ /* 0x000fe20004000000 */
[----:B------:R1:W2:Y:S01]  /*18de0*/  MUFU.TANH R11, R59 ;  /* 0x0000003b000b7308 */ /* 0x0002a20000002400 */
[----:B------:R-:W-:Y:S01]  /*18df0*/  FSEL R14, R14, -INF , !P2 ;  /* 0xff8000000e0e7808 */ /* 0x000fe20005000000 */
[----:B------:R-:W-:Y:S01]  /*18e00*/  VIADD R7, R0, 0x31 ;  /* 0x0000003100077836 */ /* 0x000fe20000000000 */
[----:B------:R-:W-:Y:S01]  /*18e10*/  FSEL R245, R21, -INF , !P6 ;  /* 0xff80000015f57808 */ /* 0x000fe20007000000 */
[--C-:B------:R-:W-:Y:S01]  /*18e20*/  IMAD.IADD R12, R218, 0x1, -R9.reuse ;  /* 0x00000001da0c7824 */ /* 0x100fe200078e0a09 */
[----:B------:R-:W-:Y:S01]  /*18e30*/  ISETP.GT.AND P6, PT, R5, R8, PT ;  /* 0x000000080500720c */ /* 0x000fe20003fc4270 */
[----:B------:R-:W-:Y:S01]  /*18e40*/  IMAD.IADD R9, R219, 0x1, -R9 ;  /* 0x00000001db097824 */ /* 0x000fe200078e0a09 */
[----:B------:R-:W-:Y:S01]  /*18e50*/  ISETP.GT.AND P2, PT, R6, R7, PT ;  /* 0x000000070600720c */ /* 0x000fe20003f44270 */
[----:B------:R-:W-:Y:S01]  /*18e60*/  IMAD.MOV.U32 R52, RZ, RZ, R190 ;  /* 0x000000ffff347224 */ /* 0x000fe200078e00be */
[----:B------:R-:W-:Y:S01]  /*18e70*/  IABS R23, R12 ;  /* 0x0000000c00177213 */ /* 0x000fe20000000000 */
[----:B------:R-:W-:Y:S01]  /*18e80*/  IMAD.MOV.U32 R53, RZ, RZ, R189 ;  /* 0x000000ffff357224 */ /* 0x000fe200078e00bd */
[----:B------:R-:W-:Y:S02]  /*18e90*/  IABS R12, R10 ;  /* 0x0000000a000c7213 */ /* 0x000fe40000000000 */
[----:B------:R-:W-:Y:S01]  /*18ea0*/  IABS R19, R9 ;  /* 0x0000000900137213 */ /* 0x000fe20000000000 */
[----:B------:R-:W-:Y:S01]  /*18eb0*/  IMAD.MOV.U32 R10, RZ, RZ, R23 ;  /* 0x000000ffff0a7224 */ /* 0x000fe200078e0017 */
[----:B------:R-:W-:Y:S01]  /*18ec0*/  FSEL R13, R13, -INF , !P2 ;  /* 0xff8000000d0d7808 */ /* 0x000fe20005000000 */
[----:B------:R-:W-:Y:S01]  /*18ed0*/  IMAD.MOV.U32 R9, RZ, RZ, R12 ;  /* 0x000000ffff097224 */ /* 0x000fe200078e000c */
[----:B------:R-:W-:Y:S01]  /*18ee0*/  ISETP.GT.AND P2, PT, R3, R8, PT ;  /* 0x000000080300720c */ /* 0x000fe20003f44270 */
[----:B-1----:R-:W-:Y:S01]  /*18ef0*/  IMAD.MOV.U32 R59, RZ, RZ, R35 ;  /* 0x000000ffff3b7224 */ /* 0x002fe200078e0023 */
[----:B------:R-:W-:Y:S02]  /*18f00*/  I2FP.F32.S32 R19, R19 ;  /* 0x0000001300137245 */ /* 0x000fe40000201400 */
[----:B------:R-:W-:Y:S02]  /*18f10*/  FSEL R12, R15, -INF , !P2 ;  /* 0xff8000000f0c7808 */ /* 0x000fe40005000000 */
[----:B------:R-:W-:Y:S01]  /*18f20*/  I2FP.F32.S32 R10, R10 ;  /* 0x0000000a000a7245 */ /* 0x000fe20000201400 */
[----:B--2---:R-:W-:Y:S01]  /*18f30*/  FFMA.FTZ R11, R19, -UR6, R11 ;  /* 0x80000006130b7c23 */ /* 0x004fe2000801000b */
[----:B------:R-:W-:Y:S02]  /*18f40*/  ISETP.GT.AND P2, PT, R3, R7, PT ;  /* 0x000000070300720c */ /* 0x000fe40003f44270 */
[----:B------:R-:W-:Y:S01]  /*18f50*/  I2FP.F32.S32 R9, R9 ;  /* 0x0000000900097245 */ /* 0x000fe20000201400 */
[----:B------:R-:W-:Y:S01]  /*18f60*/  FFMA.FTZ R10, R10, -UR6, R57 ;  /* 0x800000060a0a7c23 */ /* 0x000fe20008010039 */
[----:B------:R-:W-:Y:S01]  /*18f70*/  FSEL R19, R17, -INF , !P2 ;  /* 0xff80000011137808 */ /* 0x000fe20005000000 */
[----:B------:R-:W-:Y:S01]  /*18f80*/  IMAD.MOV.U32 R57, RZ, RZ, R32 ;  /* 0x000000ffff397224 */ /* 0x000fe200078e0020 */
[C---:B------:R-:W-:Y:S01]  /*18f90*/  ISETP.GT.AND P2, PT, R4.reuse, R8, PT ;  /* 0x000000080400720c */ /* 0x040fe20003f44270 */
[----:B------:R-:W-:Y:S01]  /*18fa0*/  FFMA.FTZ R9, R9, -UR6, R58 ;  /* 0x8000000609097c23 */ /* 0x000fe2000801003a */
[-C--:B------:R-:W-:Y:S01]  /*18fb0*/  ISETP.GT.AND P1, PT, R5, R7.reuse, PT ;  /* 0x000000070500720c */ /* 0x080fe20003f24270 */
[----:B------:R-:W-:Y:S01]  /*18fc0*/  IMAD.MOV.U32 R58, RZ, RZ, R187 ;  /* 0x000000ffff3a7224 */ /* 0x000fe200078e00bb */
[----:B------:R-:W-:Y:S01]  /*18fd0*/  ISETP.GT.AND P0, PT, R4, R7, PT ;  /* 0x000000070400720c */ /* 0x000fe20003f04270 */
[----:B------:R-:W1:Y:S01]  /*18fe0*/  MUFU.TANH R17, R63 ;  /* 0x0000003f00117308 */ /* 0x000e620000002400 */
[----:B------:R-:W-:Y:S02]  /*18ff0*/  FSEL R248, R18, -INF , !P3 ;  /* 0xff80000012f87808 */ /* 0x000fe40005800000 */
[----:B------:R-:W-:Y:S02]  /*19000*/  FSEL R23, R16, -INF , !P2 ;  /* 0xff80000010177808 */ /* 0x000fe40005000000 */
[----:B------:R-:W-:Y:S02]  /*19010*/  FSEL R20, R11, -INF , !P1 ;  /* 0xff8000000b147808 */ /* 0x000fe40004800000 */
[CC--:B------:R-:W-:Y:S03]  /*19020*/  ISETP.GE.AND P3, PT, R8.reuse, R215.reuse, PT ;  /* 0x000000d70800720c */ /* 0x0c0fe60003f66270 */
[----:B------:R-:W2:Y:S01]  /*19030*/  MUFU.TANH R16, R61 ;  /* 0x0000003d00107308 */ /* 0x000ea20000002400 */
[----:B------:R-:W-:Y:S02]  /*19040*/  ISETP.GE.AND P2, PT, R8, R216, PT ;  /* 0x000000d80800720c */ /* 0x000fe40003f46270 */
[----:B------:R-:W-:Y:S01]  /*19050*/  FSEL R22, R10, -INF , !P0 ;  /* 0xff8000000a167808 */ /* 0x000fe20004000000 */
[C---:B------:R-:W-:Y:S01]  /*19060*/  VIADD R10, R2.reuse, 0xffffffc0 ;  /* 0xffffffc0020a7836 */ /* 0x040fe20000000000 */
[----:B------:R-:W-:Y:S02]  /*19070*/  ISETP.GE.AND P1, PT, R7, R215, PT ;  /* 0x000000d70700720c */ /* 0x000fe40003f26270 */
[----:B------:R-:W-:Y:S01]  /*19080*/  FSEL R21, R9, -INF , !P6 ;  /* 0xff80000009157808 */ /* 0x000fe20007000000 */
[----:B------:R-:W-:Y:S01]  /*19090*/  VIADD R9, R2, 0xffffffc1 ;  /* 0xffffffc102097836 */ /* 0x000fe20000000000 */
[C---:B------:R-:W-:Y:S01]  /*190a0*/  ISETP.GE.AND P0, PT, R8.reuse, R214, PT ;  /* 0x000000d60800720c */ /* 0x040fe20003f06270 */
[----:B------:R3:W4:Y:S01]  /*190b0*/  MUFU.TANH R18, R64 ;  /* 0x0000004000127308 */ /* 0x0007220000002400 */
[-C--:B------:R-:W-:Y:S01]  /*190c0*/  ISETP.GE.AND P6, PT, R8, R217.reuse, PT ;  /* 0x000000d90800720c */ /* 0x080fe20003fc6270 */
[--C-:B------:R-:W-:Y:S01]  /*190d0*/  IMAD.IADD R8, R218, 0x1, -R10.reuse ;  /* 0x00000001da087824 */ /* 0x100fe200078e0a0a */
[----:B------:R-:W-:Y:S01]  /*190e0*/  FSEL R38, R14, -INF , !P3 ;  /* 0xff8000000e267808 */ /* 0x000fe20005800000 */
[--C-:B------:R-:W-:Y:S01]  /*190f0*/  IMAD.IADD R14, R219, 0x1, -R9.reuse ;  /* 0x00000001db0e7824 */ /* 0x100fe200078e0a09 */
[----:B------:R-:W-:Y:S01]  /*19100*/  FSEL R43, R13, -INF , !P1 ;  /* 0xff8000000d2b7808 */ /* 0x000fe20004800000 */
[--C-:B------:R-:W-:Y:S01]  /*19110*/  IMAD.IADD R15, R213, 0x1, -R10.reuse ;  /* 0x00000001d50f7824 */ /* 0x100fe200078e0a0a */
        /* <DEDUP_REMOVED lines=8> */
[----:B------:R-:W-:Y:S01]  /*191a0*/  IABS R8, R14 ;  /* 0x0000000e00087213 */ /* 0x000fe20000000000 */
[----:B---3--:R-:W-:Y:S01]  /*191b0*/  IMAD.MOV.U32 R64, RZ, RZ, R34 ;  /* 0x000000ffff407224 */ /* 0x008fe200078e0022 */
[----:B------:R-:W-:Y:S01]  /*191c0*/  IABS R11, R7 ;  /* 0x00000007000b7213 */ /* 0x000fe20000000000 */
[----:B------:R-:W3:Y:S01]  /*191d0*/  MUFU.TANH R14, R67 ;  /* 0x00000043000e7308 */ /* 0x000ee20000002400 */
[----:B------:R-:W-:Y:S02]  /*191e0*/  I2FP.F32.S32 R8, R8 ;  /* 0x0000000800087245 */ /* 0x000fe40000201400 */
[----:B------:R-:W-:Y:S02]  /*191f0*/  I2FP.F32.S32 R11, R11 ;  /* 0x0000000b000b7245 */ /* 0x000fe40000201400 */
[----:B------:R-:W-:Y:S01]  /*19200*/  IABS R7, R12 ;  /* 0x0000000c00077213 */ /* 0x000fe20000000000 */
[----:B-1----:R-:W-:Y:S01]  /*19210*/  FFMA.FTZ R17, R8, -UR6, R17 ;  /* 0x8000000608117c23 */ /* 0x002fe20008010011 */
[----:B------:R-:W-:Y:S01]  /*19220*/  IABS R12, R15 ;  /* 0x0000000f000c7213 */ /* 0x000fe20000000000 */
[----:B--2---:R-:W-:Y:S01]  /*19230*/  FFMA.FTZ R16, R11, -UR6, R16 ;  /* 0x800000060b107c23 */ /* 0x004fe20008010010 */
[----:B------:R-:W-:Y:S01]  /*19240*/  I2FP.F32.S32 R13, R13 ;  /* 0x0000000d000d7245 */ /* 0x000fe20000201400 */
[----:B------:R-:W-:Y:S01]  /*19250*/  VIADD R8, R0, 0x38 ;  /* 0x0000003800087836 */ /* 0x000fe20000000000 */
[----:B------:R-:W-:Y:S02]  /*19260*/  I2FP.F32.S32 R7, R7 ;  /* 0x0000000700077245 */ /* 0x000fe40000201400 */
[----:B------:R-:W-:Y:S01]  /*19270*/  I2FP.F32.S32 R11, R12 ;  /* 0x0000000c000b7245 */ /* 0x000fe20000201400 */
[----:B------:R-:W-:Y:S01]  /*19280*/  FFMA.FTZ R13, R13, -UR6, R60 ;  /* 0x800000060d0d7c23 */ /* 0x000fe2000801003c */
[----:B------:R-:W-:Y:S01]  /*19290*/  FSEL R250, R19, -INF , !P3 ;  /* 0xff80000013fa7808 */ /* 0x000fe20005800000 */
[----:B------:R-:W-:Y:S01]  /*192a0*/  FFMA.FTZ R15, R7, -UR6, R62 ;  /* 0x80000006070f7c23 */ /* 0x000fe2000801003e */
[----:B------:R-:W-:Y:S01]  /*192b0*/  ISETP.GT.AND P3, PT, R4, R8, PT ;  /* 0x000000080400720c */ /* 0x000fe20003f64270 */
[----:B------:R-:W-:Y:S01]  /*192c0*/  VIADD R7, R0, 0x39 ;  /* 0x0000003900077836 */ /* 0x000fe20000000000 */
[----:B------:R-:W-:Y:S01]  /*192d0*/  IABS R12, R10 ;  /* 0x0000000a000c7213 */ /* 0x000fe20000000000 */
[----:B----4-:R-:W-:Y:S01]  /*192e0*/  FFMA.FTZ R18, R11, -UR6, R18 ;  /* 0x800000060b127c23 */ /* 0x010fe20008010012 */
[----:B------:R-:W-:Y:S01]  /*192f0*/  FSEL R13, R13, -INF , !P3 ;  /* 0xff8000000d0d7808 */ /* 0x000fe20005800000 */
[--C-:B------:R-:W-:Y:S01]  /*19300*/  IMAD.IADD R11, R213, 0x1, -R9.reuse ;  /* 0x00000001d50b7824 */ /* 0x100fe200078e0a09 */
[----:B------:R-:W-:Y:S01]  /*19310*/  ISETP.GT.AND P3, PT, R4, R7, PT ;  /* 0x000000070400720c */ /* 0x000fe20003f64270 */
[----:B------:R-:W-:Y:S01]  /*19320*/  IMAD.IADD R9, R220, 0x1, -R9 ;  /* 0x00000001dc097824 */ /* 0x000fe200078e0a09 */
[----:B------:R-:W-:Y:S02]  /*19330*/  FSEL R240, R21, -INF , !P6 ;  /* 0xff80000015f07808 */ /* 0x000fe40007000000 */
        /* <DEDUP_REMOVED lines=17> */
[-C--:B------:R-:W-:Y:S01]  /*19450*/  ISETP.GT.AND P6, PT, R3, R7.reuse, PT ;  /* 0x000000070300720c */ /* 0x080fe20003fc4270 */
[----:B------:R-:W-:Y:S01]  /*19460*/  IMAD.MOV.U32 R65, RZ, RZ, R231 ;  /* 0x000000ffff417224 */ /* 0x000fe200078e00e7 */
[----:B------:R-:W-:Y:S01]  /*19470*/  FSEL R237, R22, -INF , !P1 ;  /* 0xff80000016ed7808 */ /* 0x000fe20004800000 */
[----:B------:R-:W1:Y:S01]  /*19480*/  MUFU.TANH R17, R71 ;  /* 0x0000004700117308 */ /* 0x000e620000002400 */
        /* <DEDUP_REMOVED lines=44> */
[----:B------:R-:W-:Y:S01]  /*19750*/  ISETP.GT.AND P2, PT, R6, R8, PT ;  /* 0x000000080600720c */ /* 0x000fe20003f44270 */
[----:B------:R-:W-:Y:S01]  /*19760*/  FFMA.FTZ R16, R7, -UR6, R16 ;  /* 0x8000000607107c23 */ /* 0x000fe20008010010 */
[----:B------:R-:W-:Y:S01]  /*19770*/  FSEL R226, R22, -INF , !P6 ;  /* 0xff80000016e27808 */ /* 0x000fe20007000000 */
[----:B------:R-:W-:Y:S01]  /*19780*/  VIADD R7, R0, 0x41 ;  /* 0x0000004100077836 */ /* 0x000fe20000000000 */
[----:B------:R-:W-:Y:S01]  /*19790*/  FSEL R14, R14, -INF , !P2 ;  /* 0xff8000000e0e7808 */ /* 0x000fe20005000000 */
[--C-:B------:R-:W-:Y:S01]  /*197a0*/  IMAD.IADD R12, R218, 0x1, -R9.reuse ;  /* 0x00000001da0c7824 */ /* 0x100fe200078e0a09 */
[----:B------:R-:W-:Y:S01]  /*197b0*/  FSEL R225, R23, -INF , !P0 ;  /* 0xff80000017e17808 */ /* 0x000fe20004000000 */
[----:B------:R-:W1:Y:S01]  /*197c0*/  MUFU.TANH R11, R75 ;  /* 0x0000004b000b7308 */ /* 0x000e620000002400 */
[----:B------:R-:W-:Y:S01]  /*197d0*/  ISETP.GT.AND P2, PT, R6, R7, PT ;  /* 0x000000070600720c */ /* 0x000fe20003f44270 */
[----:B------:R-:W-:Y:S01]  /*197e0*/  IMAD.IADD R9, R219, 0x1, -R9 ;  /* 0x00000001db097824 */ /* 0x000fe200078e0a09 */
        /* <DEDUP_REMOVED lines=10> */
[----:B-1----:R-:W-:Y:S01]  /*19890*/  FFMA.FTZ R11, R18, -UR6, R11 ;  /* 0x80000006120b7c23 */ /* 0x002fe2000801000b */
[----:B------:R-:W-:Y:S02]  /*198a0*/  I2FP.F32.S32 R9, R9 ;  /* 0x0000000900097245 */ /* 0x000fe40000201400 */
[----:B------:R-:W-:Y:S02]  /*198b0*/  I2FP.F32.S32 R10, R10 ;  /* 0x0000000a000a7245 */ /* 0x000fe40000201400 */
[----:B------:R-:W-:Y:S01]  /*198c0*/  FSEL R18, R17, -INF , !P2 ;  /* 0xff80000011127808 */ /* 0x000fe20005000000 */
[----:B------:R-:W-:Y:S01]  /*198d0*/  FFMA.FTZ R9, R9, -UR6, R74 ;  /* 0x8000000609097c23 */ /* 0x000fe2000801004a */
[-C--:B------:R-:W-:Y:S01]  /*198e0*/  ISETP.GT.AND P2, PT, R4, R8.reuse, PT ;  /* 0x000000080400720c */ /* 0x080fe20003f44270 */
[----:B------:R-:W-:Y:S01]  /*198f0*/  FFMA.FTZ R10, R10, -UR6, R73 ;  /* 0x800000060a0a7c23 */ /* 0x000fe20008010049 */
[CC--:B------:R-:W-:Y:S01]  /*19900*/  ISETP.GT.AND P1, PT, R5.reuse, R7.reuse, PT ;  /* 0x000000070500720c */ /* 0x0c0fe20003f24270 */
[----:B------:R-:W-:Y:S01]  /*19910*/  MUFU.TANH R17, R79 ;  /* 0x0000004f00117308 */ /* 0x000fe20000002400 */
[----:B------:R-:W-:Y:S02]  /*19920*/  ISETP.GT.AND P6, PT, R5, R8, PT ;  /* 0x000000080500720c */ /* 0x000fe40003fc4270 */
[----:B------:R-:W-:Y:S02]  /*19930*/  ISETP.GT.AND P0, PT, R4, R7, PT ;  /* 0x000000070400720c */ /* 0x000fe40003f04270 */
[----:B------:R-:W-:Y:S02]  /*19940*/  FSEL R229, R20, -INF , !P3 ;  /* 0xff80000014e57808 */ /* 0x000fe40005800000 */
[----:B------:R-:W-:Y:S02]  /*19950*/  FSEL R22, R16, -INF , !P2 ;  /* 0xff80000010167808 */ /* 0x000fe40005000000 */
[----:B------:R-:W-:Y:S01]  /*19960*/  FSEL R19, R11, -INF , !P1 ;  /* 0xff8000000b137808 */ /* 0x000fe20004800000 */
[----:B------:R-:W1:Y:S01]  /*19970*/  MUFU.TANH R16, R77 ;  /* 0x0000004d00107308 */ /* 0x000e620000002400 */
        /* <DEDUP_REMOVED lines=16> */
[----:B------:R-:W-:Y:S01]  /*19a80*/  IMAD.IADD R7, R218, 0x1, -R9 ;  /* 0x00000001da077824 */ /* 0x000fe200078e0a09 */
[C---:B------:R-:W-:Y:S02]  /*19a90*/  ISETP.GE.AND P0, PT, R8.reuse, R214, PT ;  /* 0x000000d60800720c */ /* 0x040fe40003f06270 */
[----:B------:R-:W-:Y:S01]  /*19aa0*/  ISETP.GE.AND P6, PT, R8, R217, PT ;  /* 0x000000d90800720c */ /* 0x000fe20003fc6270 */
[--C-:B------:R-:W-:Y:S01]  /*19ab0*/  IMAD.IADD R8, R218, 0x1, -R10.reuse ;  /* 0x00000001da087824 */ /* 0x100fe200078e0a0a */
[----:B------:R-:W-:Y:S01]  /*19ac0*/  IABS R11, R7 ;  /* 0x00000007000b7213 */ /* 0x000fe20000000000 */
[----:B------:R-:W-:Y:S01]  /*19ad0*/  IMAD.IADD R10, R220, 0x1, -R10 ;  /* 0x00000001dc0a7824 */ /* 0x000fe200078e0a0a */
[----:B------:R-:W-:Y:S02]  /*19ae0*/  IABS R7, R12 ;  /* 0x0000000c00077213 */ /* 0x000fe40000000000 */
[----:B------:R-:W-:Y:S02]  /*19af0*/  IABS R12, R15 ;  /* 0x0000000f000c7213 */ /* 0x000fe40000000000 */
[----:B------:R-:W-:Y:S01]  /*19b00*/  IABS R13, R8 ;  /* 0x00000008000d7213 */ /* 0x000fe20000000000 */
[----:B------:R-:W2:Y:S01]  /*19b10*/  MUFU.TANH R15, R80 ;  /* 0x00000050000f7308 */ /* 0x000ea20000002400 */
[----:B------:R-:W-:Y:S01]  /*19b20*/  IABS R8, R14 ;  /* 0x0000000e00087213 */ /* 0x000fe20000000000 */
[----:B------:R-:W-:Y:S01]  /*19b30*/  IMAD.MOV.U32 R14, RZ, RZ, R12 ;  /* 0x000000ffff0e7224 */ /* 0x000fe200078e000c */
[----:B------:R-:W-:Y:S02]  /*19b40*/  I2FP.F32.S32 R12, R11 ;  /* 0x0000000b000c7245 */ /* 0x000fe40000201400 */
[----:B------:R-:W-:Y:S02]  /*19b50*/  I2FP.F32.S32 R8, R8 ;  /* 0x0000000800087245 */ /* 0x000fe40000201400 */
[----:B------:R-:W-:Y:S01]  /*19b60*/  FSEL R233, R18, -INF , !P3 ;  /* 0xff80000012e97808 */ /* 0x000fe20005800000 */
[----:B-1----:R-:W-:Y:S01]  /*19b70*/  FFMA.FTZ R16, R12, -UR6, R16 ;  /* 0x800000060c107c23 */ /* 0x002fe20008010010 */
[----:B------:R-:W-:Y:S01]  /*19b80*/  I2FP.F32.S32 R12, R14 ;  /* 0x0000000e000c7245 */ /* 0x000fe20000201400 */
[----:B------:R-:W1:Y:S01]  /*19b90*/  MUFU.TANH R11, R81 ;  /* 0x00000051000b7308 */ /* 0x000e620000002400 */
[----:B------:R-:W-:Y:S01]  /*19ba0*/  I2FP.F32.S32 R13, R13 ;  /* 0x0000000d000d7245 */ /* 0x000fe20000201400 */
[----:B------:R-:W-:Y:S01]  /*19bb0*/  FFMA.FTZ R17, R8, -UR6, R17 ;  /* 0x8000000608117c23 */ /* 0x000fe20008010011 */
[----:B------:R-:W-:Y:S01]  /*19bc0*/  I2FP.F32.S32 R7, R7 ;  /* 0x0000000700077245 */ /* 0x000fe20000201400 */
[----:B------:R-:W-:Y:S01]  /*19bd0*/  VIADD R8, R0, 0x48 ;  /* 0x0000004800087836 */ /* 0x000fe20000000000 */
[----:B------:R-:W-:Y:S01]  /*19be0*/  IABS R10, R10 ;  /* 0x0000000a000a7213 */ /* 0x000fe20000000000 */
[----:B------:R-:W-:Y:S01]  /*19bf0*/  FFMA.FTZ R13, R13, -UR6, R76 ;  /* 0x800000060d0d7c23 */ /* 0x000fe2000801004c */
[----:B------:R-:W-:Y:S01]  /*19c00*/  FSEL R205, R20, -INF , !P6 ;  /* 0xff80000014cd7808 */ /* 0x000fe20007000000 */
[----:B--2---:R-:W-:Y:S01]  /*19c10*/  FFMA.FTZ R15, R12, -UR6, R15 ;  /* 0x800000060c0f7c23 */ /* 0x004fe2000801000f */
        /* <DEDUP_REMOVED lines=8> */
[----:B------:R-:W-:Y:S01]  /*19ca0*/  IABS R12, R9 ;  /* 0x00000009000c7213 */ /* 0x000fe20000000000 */
[----:B------:R-:W-:Y:S01]  /*19cb0*/  FFMA.FTZ R10, R10, -UR6, R82 ;  /* 0x800000060a0a7c23 */ /* 0x000fe20008010052 */
[----:B------:R-:W-:Y:S01]  /*19cc0*/  FSEL R230, R19, -INF , !P2 ;  /* 0xff80000013e67808 */ /* 0x000fe20005000000 */
[----:B------:R-:W-:Y:S01]  /*19cd0*/  IMAD.MOV.U32 R9, RZ, RZ, R18 ;  /* 0x000000ffff097224 */ /* 0x000fe200078e0012 */
[----:B------:R-:W-:Y:S02]  /*19ce0*/  ISETP.GT.AND P3, PT, R4, R7, PT ;  /* 0x000000070400720c */ /* 0x000fe40003f64270 */
[----:B------:R-:W-:Y:S02]  /*19cf0*/  I2FP.F32.S32 R12, R12 ;  /* 0x0000000c000c7245 */ /* 0x000fe40000201400 */
[----:B------:R-:W-:Y:S02]  /*19d00*/  I2FP.F32.S32 R9, R9 ;  /* 0x0000000900097245 */ /* 0x000fe40000201400 */
[----:B------:R-:W-:Y:S02]  /*19d10*/  FSEL R16, R16, -INF , !P3 ;  /* 0xff80000010107808 */ /* 0x000fe40005800000 */
[----:B------:R-:W-:Y:S01]  /*19d20*/  ISETP.GT.AND P3, PT, R5, R8, PT ;  /* 0x000000080500720c */ /* 0x000fe20003f64270 */
[----:B-1----:R-:W-:Y:S01]  /*19d30*/  FFMA.FTZ R11, R9, -UR6, R11 ;  /* 0x80000006090b7c23 */ /* 0x002fe2000801000b */
[-C--:B------:R-:W-:Y:S01]  /*19d40*/  ISETP.GT.AND P6, PT, R3, R7.reuse, PT ;  /* 0x000000070300720c */ /* 0x080fe20003fc4270 */
[----:B------:R-:W-:Y:S01]  /*19d50*/  FFMA.FTZ R9, R12, -UR6, R83 ;  /* 0x800000060c097c23 */ /* 0x000fe20008010053 */
[----:B------:R-:W-:Y:S01]  /*19d60*/  FSEL R18, R14, -INF , !P3 ;  /* 0xff8000000e127808 */ /* 0x000fe20005800000 */
[----:B------:R-:W-:Y:S01]  /*19d70*/  MUFU.TANH R12, R84 ;  /* 0x00000054000c7308 */ /* 0x000fe20000002400 */
[-C--:B------:R-:W-:Y:S01]  /*19d80*/  ISETP.GT.AND P3, PT, R5, R7.reuse, PT ;  /* 0x000000070500720c */ /* 0x080fe20003f64270 */
[----:B------:R-:W-:Y:S01]  /*19d90*/  VIADD R14, R2, 0xffffffd9 ;  /* 0xffffffd9020e7836 */ /* 0x000fe20000000000 */
[----:B------:R-:W-:Y:S02]  /*19da0*/  FSEL R19, R9, -INF , !P6 ;  /* 0xff80000009137808 */ /* 0x000fe40007000000 */
[-C--:B------:R-:W-:Y:S02]  /*19db0*/  ISETP.GE.AND P6, PT, R7, R214.reuse, PT ;  /* 0x000000d60700720c */ /* 0x080fe40003fc6270 */
[----:B------:R-:W-:Y:S02]  /*19dc0*/  ISETP.GE.AND P2, PT, R8, R214, PT ;  /* 0x000000d60800720c */ /* 0x000fe40003f46270 */
[----:B------:R-:W-:Y:S02]  /*19dd0*/  FSEL R17, R17, -INF , !P3 ;  /* 0xff80000011117808 */ /* 0x000fe40005800000 */
[----:B------:R-:W-:Y:S02]  /*19de0*/  FSEL R204, R22, -INF , !P0 ;  /* 0xff80000016cc7808 */ /* 0x000fe40004000000 */
[----:B------:R-:W-:Y:S02]  /*19df0*/  FSEL R203, R21, -INF , !P1 ;  /* 0xff80000015cb7808 */ /* 0x000fe40004800000 */
[CC--:B------:R-:W-:Y:S02]  /*19e00*/  ISETP.GT.AND P3, PT, R6.reuse, R8.reuse, PT ;  /* 0x000000080600720c */ /* 0x0c0fe40003f64270 */
[----:B------:R-:W-:Y:S02]  /*19e10*/  ISETP.GT.AND P0, PT, R6, R7, PT ;  /* 0x000000070600720c */ /* 0x000fe40003f04270 */
[----:B------:R-:W-:Y:S02]  /*19e20*/  ISETP.GT.AND P1, PT, R3, R8, PT ;  /* 0x000000080300720c */ /* 0x000fe40003f24270 */
[----:B------:R-:W-:Y:S02]  /*19e30*/  FSEL R202, R16, -INF , !P6 ;  /* 0xff80000010ca7808 */ /* 0x000fe40007000000 */
[----:B------:R-:W-:Y:S01]  /*19e40*/  FSEL R201, R13, -INF , !P2 ;  /* 0xff8000000dc97808 */ /* 0x000fe20005000000 */
[----:B------:R-:W1:Y:S01]  /*19e50*/  MUFU.TANH R16, R86 ;  /* 0x0000005600107308 */ /* 0x000e620000002400 */
[----:B------:R-:W-:Y:S01]  /*19e60*/  FSEL R25, R15, -INF , !P3 ;  /* 0xff8000000f197808 */ /* 0x000fe20005800000 */
[----:B------:R-:W-:Y:S01]  /*19e70*/  VIADD R13, R2, 0xffffffd8 ;  /* 0xffffffd8020d7836 */ /* 0x000fe20000000000 */
[----:B------:R-:W-:Y:S01]  /*19e80*/  FSEL R24, R11, -INF , !P0 ;  /* 0xff8000000b187808 */ /* 0x000fe20004000000 */
[--C-:B------:R-:W-:Y:S01]  /*19e90*/  IMAD.IADD R11, R218, 0x1, -R14.reuse ;  /* 0x00000001da0b7824 */ /* 0x100fe200078e0a0e */
[----:B------:R-:W-:Y:S01]  /*19ea0*/  FSEL R22, R10, -INF , !P1 ;  /* 0xff8000000a167808 */ /* 0x000fe20004800000 */
[C---:B------:R-:W-:Y:S01]  /*19eb0*/  IMAD.IADD R10, R213.reuse, 0x1, -R14 ;  /* 0x00000001d50a7824 */ /* 0x040fe200078e0a0e */
[C---:B------:R-:W-:Y:S03]  /*19ec0*/  ISETP.GE.AND P3, PT, R8.reuse, R217, PT ;  /* 0x000000d90800720c */ /* 0x040fe60003f66270 */
[----:B------:R-:W2:Y:S01]  /*19ed0*/  MUFU.TANH R15, R85 ;  /* 0x00000055000f7308 */ /* 0x000ea20000002400 */
[C---:B------:R-:W-:Y:S01]  /*19ee0*/  ISETP.GE.AND P0, PT, R8.reuse, R215, PT ;  /* 0x000000d70800720c */ /* 0x040fe20003f06270 */
[--C-:B------:R-:W-:Y:S01]  /*19ef0*/  IMAD.IADD R9, R213, 0x1, -R13.reuse ;  /* 0x00000001d5097824 */ /* 0x100fe200078e0a0d */
[-C--:B------:R-:W-:Y:S01]  /*19f00*/  ISETP.GE.AND P1, PT, R8, R216.reuse, PT ;  /* 0x000000d80800720c */ /* 0x080fe20003f26270 */
[----:B------:R-:W-:Y:S01]  /*19f10*/  IMAD.IADD R8, R220, 0x1, -R13 ;  /* 0x00000001dc087824 */ /* 0x000fe200078e0a0d */
[----:B------:R-:W-:Y:S01]  /*19f20*/  FSEL R227, R18, -INF , !P3 ;  /* 0xff80000012e37808 */ /* 0x000fe20005800000 */
[C---:B------:R-:W-:Y:S01]  /*19f30*/  VIADD R18, R0.reuse, 0x51 ;  /* 0x0000005100127836 */ /* 0x040fe20000000000 */
[C---:B------:R-:W-:Y:S02]  /*19f40*/  ISETP.GE.AND P2, PT, R7.reuse, R217, PT ;  /* 0x000000d90700720c */ /* 0x040fe40003f46270 */
[C---:B------:R-:W-:Y:S02]  /*19f50*/  ISETP.GE.AND P6, PT, R7.reuse, R215, PT ;  /* 0x000000d70700720c */ /* 0x040fe40003fc6270 */
[----:B------:R-:W-:Y:S02]  /*19f60*/  ISETP.GE.AND P3, PT, R7, R216, PT ;  /* 0x000000d80700720c */ /* 0x000fe40003f66270 */
[----:B------:R-:W-:Y:S02]  /*19f70*/  IABS R7, R8 ;  /* 0x0000000800077213 */ /* 0x000fe40000000000 */
[----:B------:R-:W-:Y:S02]  /*19f80*/  IABS R10, R10 ;  /* 0x0000000a000a7213 */ /* 0x000fe40000000000 */
[----:B------:R-:W-:Y:S02]  /*19f90*/  I2FP.F32.S32 R7, R7 ;  /* 0x0000000700077245 */ /* 0x000fe40000201400 */
[----:B------:R-:W-:Y:S01]  /*19fa0*/  IABS R9, R9 ;  /* 0x0000000900097213 */ /* 0x000fe20000000000 */
[----:B------:R-:W-:Y:S01]  /*19fb0*/  IMAD.MOV.U32 R8, RZ, RZ, R10 ;  /* 0x000000ffff087224 */ /* 0x000fe200078e000a */
[----:B------:R-:W-:Y:S01]  /*19fc0*/  FSEL R206, R17, -INF , !P2 ;  /* 0xff80000011ce7808 */ /* 0x000fe20005000000 */
[----:B-1----:R-:W-:Y:S01]  /*19fd0*/  FFMA.FTZ R16, R7, -UR6, R16 ;  /* 0x8000000607107c23 */ /* 0x002fe20008010010 */
[----:B------:R-:W-:Y:S01]  /*19fe0*/  I2FP.F32.S32 R9, R9 ;  /* 0x0000000900097245 */ /* 0x000fe20000201400 */
[----:B------:R-:W-:Y:S01]  /*19ff0*/  VIADD R7, R0, 0x50 ;  /* 0x0000005000077836 */ /* 0x000fe20000000000 */
[----:B------:R-:W-:Y:S02]  /*1a000*/  I2FP.F32.S32 R8, R8 ;  /* 0x0000000800087245 */ /* 0x000fe40000201400 */
[----:B------:R-:W-:Y:S01]  /*1a010*/  FSEL R200, R22, -INF , !P1 ;  /* 0xff80000016c87808 */ /* 0x000fe20004800000 */
[----:B------:R-:W-:Y:S01]  /*1a020*/  FFMA.FTZ R12, R9, -UR6, R12 ;  /* 0x80000006090c7c23 */ /* 0x000fe2000801000c */
[----:B------:R-:W-:Y:S01]  /*1a030*/  ISETP.GT.AND P2, PT, R6, R7, PT ;  /* 0x000000070600720c */ /* 0x000fe20003f44270 */
[----:B------:R-:W-:Y:S01]  /*1a040*/  IMAD.IADD R9, R220, 0x1, -R14 ;  /* 0x00000001dc097824 */ /* 0x000fe200078e0a0e */
[----:B------:R-:W-:Y:S01]  /*1a050*/  FSEL R197, R25, -INF , !P0 ;  /* 0xff80000019c57808 */ /* 0x000fe20004000000 */
[----:B--2---:R-:W-:Y:S01]  /*1a060*/  FFMA.FTZ R15, R8, -UR6, R15 ;  /* 0x80000006080f7c23 */ /* 0x004fe2000801000f */
[----:B------:R-:W-:Y:S01]  /*1a070*/  FSEL R23, R12, -INF , !P2 ;  /* 0xff8000000c177808 */ /* 0x000fe20005000000 */
[----:B------:R-:W-:Y:S01]  /*1a080*/  IMAD.IADD R8, R218, 0x1, -R13 ;  /* 0x00000001da087824 */ /* 0x000fe200078e0a0d */
[----:B------:R-:W-:Y:S02]  /*1a090*/  IABS R10, R9 ;  /* 0x00000009000a7213 */ /* 0x000fe40000000000 */
[----:B------:R-:W-:Y:S02]  /*1a0a0*/  ISETP.GT.AND P2, PT, R6, R18, PT ;  /* 0x000000120600720c */ /* 0x000fe40003f44270 */
[----:B------:R-:W-:Y:S02]  /*1a0b0*/  I2FP.F32.S32 R10, R10 ;  /* 0x0000000a000a7245 */ /* 0x000fe40000201400 */
[----:B------:R-:W-:Y:S02]  /*1a0c0*/  FSEL R21, R15, -INF , !P2 ;  /* 0xff8000000f157808 */ /* 0x000fe40005000000 */
[----:B------:R-:W-:Y:S01]  /*1a0d0*/  IABS R9, R8 ;  /* 0x0000000800097213 */ /* 0x000fe20000000000 */
[----:B------:R-:W-:Y:S01]  /*1a0e0*/  FFMA.FTZ R10, R10, -UR6, R87 ;  /* 0x800000060a0a7c23 */ /* 0x000fe20008010057 */
[----:B------:R-:W-:Y:S01]  /*1a0f0*/  ISETP.GT.AND P2, PT, R3, R7, PT ;  /* 0x000000070300720c */ /* 0x000fe20003f44270 */
[----:B------:R-:W-:Y:S01]  /*1a100*/  MUFU.TANH R15, R93 ;  /* 0x0000005d000f7308 */ /* 0x000fe20000002400 */
[----:B------:R-:W-:Y:S02]  /*1a110*/  I2FP.F32.S32 R9, R9 ;  /* 0x0000000900097245 */ /* 0x000fe40000201400 */
[----:B------:R-:W-:Y:S02]  /*1a120*/  FSEL R20, R16, -INF , !P2 ;  /* 0xff80000010147808 */ /* 0x000fe40005000000 */
[----:B------:R-:W-:Y:S01]  /*1a130*/  IABS R8, R11 ;  /* 0x0000000b00087213 */ /* 0x000fe20000000000 */
[----:B------:R-:W-:Y:S01]  /*1a140*/  FFMA.FTZ R9, R9, -UR6, R88 ;  /* 0x8000000609097c23 */ /* 0x000fe20008010058 */
[----:B------:R-:W-:Y:S03]  /*1a150*/  ISETP.GT.AND P2, PT, R3, R18, PT ;  /* 0x000000120300720c */ /* 0x000fe60003f44270 */
[----:B------:R-:W1:Y:S01]  /*1a160*/  MUFU.TANH R16, R92 ;  /* 0x0000005c00107308 */ /* 0x000e620000002400 */
[----:B------:R-:W-:Y:S02]  /*1a170*/  I2FP.F32.S32 R8, R8 ;  /* 0x0000000800087245 */ /* 0x000fe40000201400 */
[----:B------:R-:W-:Y:S01]  /*1a180*/  FSEL R17, R10, -INF , !P2 ;  /* 0xff8000000a117808 */ /* 0x000fe20005000000 */
[----:B------:R-:W-:Y:S01]  /*1a190*/  IMAD.IADD R10, R219, 0x1, -R13 ;  /* 0x00000001db0a7824 */ /* 0x000fe200078e0a0d */
[-C--:B------:R-:W-:Y:S01]  /*1a1a0*/  ISETP.GT.AND P2, PT, R4, R7.reuse, PT ;  /* 0x000000070400720c */ /* 0x080fe20003f44270 */
[----:B------:R-:W-:Y:S01]  /*1a1b0*/  FFMA.FTZ R8, R8, -UR6, R89 ;  /* 0x8000000608087c23 */ /* 0x000fe20008010059 */
[----:B------:R-:W-:Y:S02]  /*1a1c0*/  ISETP.GT.AND P0, PT, R4, R18, PT ;  /* 0x000000120400720c */ /* 0x000fe40003f04270 */
[----:B------:R-:W-:Y:S01]  /*1a1d0*/  FSEL R22, R9, -INF , !P2 ;  /* 0xff80000009167808 */ /* 0x000fe20005000000 */
[----:B------:R-:W-:Y:S01]  /*1a1e0*/  VIADD R9, R2, 0xffffffe0 ;  /* 0xffffffe002097836 */ /* 0x000fe20000000000 */
[----:B------:R-:W-:Y:S02]  /*1a1f0*/  FSEL R198, R24, -INF , !P6 ;  /* 0xff80000018c67808 */ /* 0x000fe40007000000 */
[----:B------:R-:W-:Y:S01]  /*1a200*/  FSEL R199, R19, -INF , !P3 ;  /* 0xff80000013c77808 */ /* 0x000fe20005800000 */
[C-C-:B------:R-:W-:Y:S01]  /*1a210*/  IMAD.IADD R13, R219.reuse, 0x1, -R9.reuse ;  /* 0x00000001db0d7824 */ /* 0x140fe200078e0a09 */
[----:B------:R-:W-:Y:S01]  /*1a220*/  FSEL R24, R8, -INF , !P0 ;  /* 0xff80000008187808 */ /* 0x000fe20004000000 */
[----:B------:R-:W-:Y:S01]  /*1a230*/  IMAD.IADD R8, R219, 0x1, -R14 ;  /* 0x00000001db087824 */ /* 0x000fe200078e0a0e */
[----:B------:R-:W-:Y:S01]  /*1a240*/  ISETP.GT.AND P6, PT, R5, R7, PT ;  /* 0x000000070500720c */ /* 0x000fe20003fc4270 */
[----:B------:R-:W2:Y:S01]  /*1a250*/  MUFU.TANH R14, R94 ;  /* 0x0000005e000e7308 */ /* 0x000ea20000002400 */
[C---:B------:R-:W-:Y:S01]  /*1a260*/  ISETP.GE.AND P1, PT, R7.reuse, R215, PT ;  /* 0x000000d70700720c */ /* 0x040fe20003f26270 */
[----:B------:R-:W-:Y:S01]  /*1a270*/  IMAD.IADD R11, R218, 0x1, -R9 ;  /* 0x00000001da0b7824 */ /* 0x000fe200078e0a09 */
[C---:B------:R-:W-:Y:S02]  /*1a280*/  ISETP.GE.AND P3, PT, R7.reuse, R216, PT ;  /* 0x000000d80700720c */ /* 0x040fe40003f66270 */
[C---:B------:R-:W-:Y:S02]  /*1a290*/  ISETP.GE.AND P2, PT, R7.reuse, R214, PT ;  /* 0x000000d60700720c */ /* 0x040fe40003f46270 */
[----:B------:R-:W-:Y:S01]  /*1a2a0*/  ISETP.GE.AND P0, PT, R7, R217, PT ;  /* 0x000000d90700720c */ /* 0x000fe20003f06270 */
[----:B------:R-:W-:Y:S01]  /*1a2b0*/  VIADD R7, R2, 0xffffffe1 ;  /* 0xffffffe102077836 */ /* 0x000fe20000000000 */
[----:B------:R-:W-:Y:S02]  /*1a2c0*/  IABS R25, R10 ;  /* 0x0000000a00197213 */ /* 0x000fe40000000000 */
[----:B------:R-:W-:Y:S01]  /*1a2d0*/  IABS R10, R13 ;  /* 0x0000000d000a7213 */ /* 0x000fe20000000000 */
[----:B------:R-:W-:Y:S01]  /*1a2e0*/  IMAD.IADD R12, R218, 0x1, -R7 ;  /* 0x00000001da0c7824 */ /* 0x000fe200078e0a07 */
[----:B------:R-:W-:Y:S01]  /*1a2f0*/  IABS R19, R8 ;  /* 0x0000000800137213 */ /* 0x000fe20000000000 */
[----:B------:R-:W-:Y:S01]  /*1a300*/  IMAD.MOV.U32 R13, RZ, RZ, R25 ;  /* 0x000000ffff0d7224 */ /* 0x000fe200078e0019 */
[----:B------:R-:W-:Y:S02]  /*1a310*/  IABS R11, R11 ;  /* 0x0000000b000b7213 */ /* 0x000fe40000000000 */
[----:B------:R-:W-:Y:S02]  /*1a320*/  IABS R8, R12 ;  /* 0x0000000c00087213 */ /* 0x000fe40000000000 */
[----:B------:R-:W-:Y:S02]  /*1a330*/  I2FP.F32.S32 R13, R13 ;  /* 0x0000000d000d7245 */ /* 0x000fe40000201400 */
[----:B------:R-:W-:Y:S02]  /*1a340*/  I2FP.F32.S32 R12, R11 ;  /* 0x0000000b000c7245 */ /* 0x000fe40000201400 */
[----:B------:R-:W-:Y:S01]  /*1a350*/  I2FP.F32.S32 R11, R8 ;  /* 0x00000008000b7245 */ /* 0x000fe20000201400 */
[----:B------:R-:W-:Y:S01]  /*1a360*/  FFMA.FTZ R8, R13, -UR6, R90 ;  /* 0x800000060d087c23 */ /* 0x000fe2000801005a */
[----:B------:R-:W-:Y:S01]  /*1a370*/  I2FP.F32.S32 R19, R19 ;  /* 0x0000001300137245 */ /* 0x000fe20000201400 */
[----:B-1----:R-:W-:Y:S01]  /*1a380*/  FFMA.FTZ R16, R12, -UR6, R16 ;  /* 0x800000060c107c23 */ /* 0x002fe20008010010 */
[----:B------:R-:W-:Y:S01]  /*1a390*/  I2FP.F32.S32 R10, R10 ;  /* 0x0000000a000a7245 */ /* 0x000fe20000201400 */
[----:B------:R-:W-:Y:S01]  /*1a3a0*/  FFMA.FTZ R15, R11, -UR6, R15 ;  /* 0x800000060b0f7c23 */ /* 0x000fe2000801000f */
[----:B------:R-:W-:Y:S01]  /*1a3b0*/  FSEL R25, R8, -INF , !P6 ;  /* 0xff80000008197808 */ /* 0x000fe20007000000 */
[----:B------:R-:W-:Y:S01]  /*1a3c0*/  FFMA.FTZ R13, R19, -UR6, R91 ;  /* 0x80000006130d7c23 */ /* 0x000fe2000801005b */
[----:B------:R-:W-:Y:S01]  /*1a3d0*/  ISETP.GT.AND P6, PT, R5, R18, PT ;  /* 0x000000120500720c */ /* 0x000fe20003fc4270 */
[----:B------:R-:W-:Y:S01]  /*1a3e0*/  IMAD.IADD R11, R219, 0x1, -R7 ;  /* 0x00000001db0b7824 */ /* 0x000fe200078e0a07 */
[----:B------:R-:W-:Y:S01]  /*1a3f0*/  FSEL R207, R23, -INF , !P1 ;  /* 0xff80000017cf7808 */ /* 0x000fe20004800000 */
[----:B------:R-:W-:Y:S01]  /*1a400*/  VIADD R23, R213, -UR5 ;  /* 0x80000005d5177c36 */ /* 0x000fe20008000000 */
[----:B------:R-:W-:Y:S01]  /*1a410*/  FSEL R19, R13, -INF , !P6 ;  /* 0xff8000000d137808 */ /* 0x000fe20007000000 */
[----:B--2---:R-:W-:Y:S01]  /*1a420*/  FFMA.FTZ R14, R10, -UR6, R14 ;  /* 0x800000060a0e7c23 */ /* 0x004fe2000801000e */
[----:B------:R-:W-:Y:S01]  /*1a430*/  ISETP.GE.AND P6, PT, R18, R215, PT ;  /* 0x000000d71200720c */ /* 0x000fe20003fc6270 */
[----:B------:R-:W-:Y:S01]  /*1a440*/  VIADD R10, R0, 0x58 ;  /* 0x00000058000a7836 */ /* 0x000fe20000000000 */
[----:B------:R-:W-:Y:S01]  /*1a450*/  ISETP.GE.AND P1, PT, R18, R216, PT ;  /* 0x000000d81200720c */ /* 0x000fe20003f26270 */
[----:B------:R-:W-:Y:S01]  /*1a460*/  VIADD R8, R0, 0x59 ;  /* 0x0000005900087836 */ /* 0x000fe20000000000 */
[----:B------:R-:W-:Y:S01]  /*1a470*/  IABS R11, R11 ;  /* 0x0000000b000b7213 */ /* 0x000fe20000000000 */
[--C-:B------:R-:W-:Y:S01]  /*1a480*/  IMAD.IADD R13, R213, 0x1, -R9.reuse ;  /* 0x00000001d50d7824 */ /* 0x100fe200078e0a09 */
[----:B------:R-:W-:Y:S01]  /*1a490*/  FSEL R222, R21, -INF , !P6 ;  /* 0xff80000015de7808 */ /* 0x000fe20007000000 */
[----:B------:R-:W-:Y:S01]  /*1a4a0*/  IMAD.IADD R9, R220, 0x1, -R9 ;  /* 0x00000001dc097824 */ /* 0x000fe200078e0a09 */
[----:B------:R-:W-:Y:S02]  /*1a4b0*/  ISETP.GT.AND P6, PT, R4, R10, PT ;  /* 0x0000000a0400720c */ /* 0x000fe40003fc4270 */
[----:B------:R-:W-:Y:S02]  /*1a4c0*/  FSEL R223, R20, -INF , !P3 ;  /* 0xff80000014df7808 */ /* 0x000fe40005800000 */
[----:B------:R-:W-:Y:S02]  /*1a4d0*/  ISETP.GT.AND P3, PT, R4, R8, PT ;  /* 0x000000080400720c */ /* 0x000fe40003f64270 */
[----:B------:R-:W-:Y:S02]  /*1a4e0*/  FSEL R224, R17, -INF , !P1 ;  /* 0xff80000011e07808 */ /* 0x000fe40004800000 */
[----:B------:R-:W-:Y:S02]  /*1a4f0*/  I2FP.F32.S32 R12, R11 ;  /* 0x0000000b000c7245 */ /* 0x000fe40000201400 */
[----:B------:R-:W-:Y:S01]  /*1a500*/  ISETP.GT.AND P1, PT, R5, R10, PT ;  /* 0x0000000a0500720c */ /* 0x000fe20003f24270 */
[----:B------:R-:W1:Y:S01]  /*1a510*/  MUFU.TANH R11, R97 ;  /* 0x00000061000b7308 */ /* 0x000e620000002400 */
[----:B------:R-:W-:Y:S01]  /*1a520*/  FSEL R17, R16, -INF , !P6 ;  /* 0xff80000010117808 */ /* 0x000fe20007000000 */
[----:B------:R-:W-:Y:S01]  /*1a530*/  FFMA.FTZ R12, R12, -UR6, R95 ;  /* 0x800000060c0c7c23 */ /* 0x000fe2000801005f */
[----:B------:R-:W-:Y:S02]  /*1a540*/  FSEL R16, R15, -INF , !P3 ;  /* 0xff8000000f107808 */ /* 0x000fe40005800000 */
[----:B------:R-:W-:Y:S02]  /*1a550*/  FSEL R15, R14, -INF , !P1 ;  /* 0xff8000000e0f7808 */ /* 0x000fe40004800000 */
[----:B------:R-:W-:Y:S02]  /*1a560*/  ISETP.GT.AND P1, PT, R5, R8, PT ;  /* 0x000000080500720c */ /* 0x000fe40003f24270 */
[----:B------:R-:W-:Y:S02]  /*1a570*/  IABS R21, R13 ;  /* 0x0000000d00157213 */ /* 0x000fe40000000000 */
[----:B------:R-:W-:Y:S01]  /*1a580*/  FSEL R14, R12, -INF , !P1 ;  /* 0xff8000000c0e7808 */ /* 0x000fe20004800000 */
[--C-:B------:R-:W-:Y:S01]  /*1a590*/  IMAD.IADD R12, R213, 0x1, -R7.reuse ;  /* 0x00000001d50c7824 */ /* 0x100fe200078e0a07 */
[----:B------:R-:W-:Y:S01]  /*1a5a0*/  ISETP.GE.AND P6, PT, R18, R214, PT ;  /* 0x000000d61200720c */ /* 0x000fe20003fc6270 */
[----:B------:R-:W-:Y:S01]  /*1a5b0*/  IMAD.IADD R7, R220, 0x1, -R7 ;  /* 0x00000001dc077824 */ /* 0x000fe200078e0a07 */
[----:B------:R-:W-:Y:S01]  /*1a5c0*/  ISETP.GE.AND P3, PT, R18, R217, PT ;  /* 0x000000d91200720c */ /* 0x000fe20003f66270 */
[----:B------:R-:W-:Y:S01]  /*1a5d0*/  VIADD R18, R0, 0x60 ;  /* 0x0000006000127836 */ /* 0x000fe20000000000 */
[----:B------:R-:W-:Y:S02]  /*1a5e0*/  IABS R20, R12 ;  /* 0x0000000c00147213 */ /* 0x000fe40000000000 */
[----:B------:R-:W-:Y:S02]  /*1a5f0*/  IABS R12, R9 ;  /* 0x00000009000c7213 */ /* 0x000fe40000000000 */
[----:B------:R-:W-:Y:S01]  /*1a600*/  IABS R13, R7 ;  /* 0x00000007000d7213 */ /* 0x000fe20000000000 */
[----:B------:R-:W-:Y:S01]  /*1a610*/  IMAD.MOV.U32 R9, RZ, RZ, R20 ;  /* 0x000000ffff097224 */ /* 0x000fe200078e0014 */
[----:B------:R-:W-:Y:S01]  /*1a620*/  FSEL R195, R22, -INF , !P2 ;  /* 0xff80000016c37808 */ /* 0x000fe20005000000 */
[----:B------:R-:W-:Y:S01]  /*1a630*/  IMAD.MOV.U32 R7, RZ, RZ, R21 ;  /* 0x000000ffff077224 */ /* 0x000fe200078e0015 */
[----:B------:R-:W-:Y:S02]  /*1a640*/  I2FP.F32.S32 R12, R12 ;  /* 0x0000000c000c7245 */ /* 0x000fe40000201400 */
[----:B------:R-:W-:Y:S02]  /*1a650*/  I2FP.F32.S32 R9, R9 ;  /* 0x0000000900097245 */ /* 0x000fe40000201400 */
[----:B------:R-:W-:Y:S02]  /*1a660*/  ISETP.GT.AND P2, PT, R6, R8, PT ;  /* 0x000000080600720c */ /* 0x000fe40003f44270 */
[----:B------:R-:W-:Y:S01]  /*1a670*/  I2FP.F32.S32 R7, R7 ;  /* 0x0000000700077245 */ /* 0x000fe20000201400 */
[----:B-1----:R-:W-:Y:S01]  /*1a680*/  FFMA.FTZ R11, R9, -UR6, R11 ;  /* 0x80000006090b7c23 */ /* 0x002fe2000801000b */
[----:B------:R-:W-:Y:S01]  /*1a690*/  I2FP.F32.S32 R13, R13 ;  /* 0x0000000d000d7245 */ /* 0x000fe20000201400 */
[----:B------:R-:W-:Y:S01]  /*1a6a0*/  FFMA.FTZ R9, R12, -UR6, R98 ;  /* 0x800000060c097c23 */ /* 0x000fe20008010062 */
[----:B------:R-:W-:Y:S02]  /*1a6b0*/  FSEL R97, R24, -INF , !P6 ;  /* 0xff80000018617808 */ /* 0x000fe40007000000 */
[C---:B------:R-:W-:Y:S02]  /*1a6c0*/  ISETP.GT.AND P1, PT, R6.reuse, R10, PT ;  /* 0x0000000a0600720c */ /* 0x040fe40003f24270 */
[----:B------:R-:W-:Y:S01]  /*1a6d0*/  ISETP.GT.AND P6, PT, R6, R18, PT ;  /* 0x000000120600720c */ /* 0x000fe20003fc4270 */
[----:B------:R-:W-:Y:S01]  /*1a6e0*/  FFMA.FTZ R6, R7, -UR6, R96 ;  /* 0x8000000607067c23 */ /* 0x000fe20008010060 */
[----:B------:R-:W-:Y:S01]  /*1a6f0*/  FSEL R243, R25, -INF , !P0 ;  /* 0xff80000019f37808 */ /* 0x000fe20004000000 */
[----:B------:R-:W-:Y:S01]  /*1a700*/  FFMA.FTZ R7, R13, -UR6, R99 ;  /* 0x800000060d077c23 */ /* 0x000fe20008010063 */
[----:B------:R-:W-:Y:S01]  /*1a710*/  FSEL R22, R11, -INF , !P2 ;  /* 0xff8000000b167808 */ /* 0x000fe20005000000 */
[----:B------:R-:W-:Y:S01]  /*1a720*/  IMAD.MOV.U32 R99, RZ, RZ, R196 ;  /* 0x000000ffff637224 */ /* 0x000fe200078e00c4 */
[----:B------:R-:W-:Y:S02]  /*1a730*/  ISETP.GT.AND P0, PT, R3, R10, PT ;  /* 0x0000000a0300720c */ /* 0x000fe40003f04270 */
[----:B------:R-:W-:Y:S02]  /*1a740*/  ISETP.GE.AND P2, PT, R8, R214, PT ;  /* 0x000000d60800720c */ /* 0x000fe40003f46270 */
[----:B------:R-:W-:Y:S02]  /*1a750*/  FSEL R196, R19, -INF , !P3 ;  /* 0xff80000013c47808 */ /* 0x000fe40005800000 */
[----:B------:R-:W-:Y:S02]  /*1a760*/  ISETP.GT.AND P3, PT, R3, R8, PT ;  /* 0x000000080300720c */ /* 0x000fe40003f64270 */
[----:B------:R-:W-:Y:S02]  /*1a770*/  FSEL R20, R9, -INF , !P0 ;  /* 0xff80000009147808 */ /* 0x000fe40004000000 */
[----:B------:R-:W-:Y:S02]  /*1a780*/  FSEL R90, R16, -INF , !P2 ;  /* 0xff800000105a7808 */ /* 0x000fe40005000000 */
[-C--:B------:R-:W-:Y:S01]  /*1a790*/  ISETP.GE.AND P0, PT, R10, R217.reuse, PT ;  /* 0x000000d90a00720c */ /* 0x080fe20003f06270 */
[----:B------:R1:W2:Y:S01]  /*1a7a0*/  MUFU.TANH R16, R103 ;  /* 0x0000006700107308 */ /* 0x0002a20000002400 */
[----:B------:R-:W-:Y:S02]  /*1a7b0*/  ISETP.GE.AND P2, PT, R8, R217, PT ;  /* 0x000000d90800720c */ /* 0x000fe40003f46270 */
[----:B------:R-:W-:Y:S01]  /*1a7c0*/  FSEL R19, R7, -INF , !P3 ;  /* 0xff80000007137808 */ /* 0x000fe20005800000 */
[----:B------:R-:W-:Y:S01]  /*1a7d0*/  VIADD R7, R2, 0xffffffe9 ;  /* 0xffffffe902077836 */ /* 0x000fe20000000000 */
[----:B------:R-:W-:Y:S02]  /*1a7e0*/  FSEL R98, R15, -INF , !P0 ;  /* 0xff8000000f627808 */ /* 0x000fe40004000000 */
[----:B------:R-:W-:Y:S03]  /*1a7f0*/  FSEL R96, R14, -INF , !P2 ;  /* 0xff8000000e607808 */ /* 0x000fe60005000000 */
[----:B------:R3:W4:Y:S01]  /*1a800*/  MUFU.TANH R15, R104 ;  /* 0x00000068000f7308 */ /* 0x0007220000002400 */
[-C--:B------:R-:W-:Y:S01]  /*1a810*/  ISETP.GE.AND P0, PT, R8, R215.reuse, PT ;  /* 0x000000d70800720c */ /* 0x080fe20003f06270 */
[--C-:B------:R-:W-:Y:S01]  /*1a820*/  IMAD.IADD R13, R220, 0x1, -R7.reuse ;  /* 0x00000001dc0d7824 */ /* 0x100fe200078e0a07 */
[----:B------:R-:W-:Y:S01]  /*1a830*/  ISETP.GE.AND P2, PT, R8, R216, PT ;  /* 0x000000d80800720c */ /* 0x000fe20003f46270 */
[----:B------:R-:W-:Y:S01]  /*1a840*/  VIADD R8, R2, 0xffffffe8 ;  /* 0xffffffe802087836 */ /* 0x000fe20000000000 */
[----:B------:R-:W-:Y:S01]  /*1a850*/  FSEL R24, R6, -INF , !P1 ;  /* 0xff80000006187808 */ /* 0x000fe20004800000 */
[C---:B------:R-:W-:Y:S01]  /*1a860*/  IMAD.IADD R6, R213.reuse, 0x1, -R7 ;  /* 0x00000001d5067824 */ /* 0x040fe200078e0a07 */
[C---:B------:R-:W-:Y:S01]  /*1a870*/  ISETP.GE.AND P1, PT, R10.reuse, R214, PT ;  /* 0x000000d60a00720c */ /* 0x040fe20003f26270 */
[--C-:B------:R-:W-:Y:S01]  /*1a880*/  IMAD.IADD R9, R213, 0x1, -R8.reuse ;  /* 0x00000001d5097824 */ /* 0x100fe200078e0a08 */
[----:B------:R-:W-:Y:S01]  /*1a890*/  ISETP.GE.AND P3, PT, R10, R215, PT ;  /* 0x000000d70a00720c */ /* 0x000fe20003f66270 */
[----:B-1----:R-:W-:Y:S01]  /*1a8a0*/  IMAD.MOV.U32 R103, RZ, RZ, R43 ;  /* 0x000000ffff677224 */ /* 0x002fe200078e002b */
[----:B------:R-:W-:Y:S01]  /*1a8b0*/  FSEL R92, R17, -INF , !P1 ;  /* 0xff800000115c7808 */ /* 0x000fe20004800000 */
[--C-:B------:R-:W-:Y:S01]  /*1a8c0*/  IMAD.IADD R11, R220, 0x1, -R8.reuse ;  /* 0x00000001dc0b7824 */ /* 0x100fe200078e0a08 */
[----:B------:R-:W-:Y:S01]  /*1a8d0*/  ISETP.GE.AND P1, PT, R10, R216, PT ;  /* 0x000000d80a00720c */ /* 0x000fe20003f26270 */
[----:B------:R-:W-:Y:S01]  /*1a8e0*/  VIADD R43, R208, 0x4020 ;  /* 0x00004020d02b7836 */ /* 0x000fe20000000000 */
[----:B------:R-:W-:Y:S01]  /*1a8f0*/  IABS R10, R6 ;  /* 0x00000006000a7213 */ /* 0x000fe20000000000 */
[----:B------:R-:W-:Y:S01]  /*1a900*/  IMAD.IADD R14, R218, 0x1, -R8 ;  /* 0x00000001da0e7824 */ /* 0x000fe200078e0a08 */
[----:B------:R-:W-:Y:S01]  /*1a910*/  IABS R12, R9 ;  /* 0x00000009000c7213 */ /* 0x000fe20000000000 */
[----:B---3--:R-:W-:Y:S01]  /*1a920*/  IMAD.MOV.U32 R104, RZ, RZ, R38 ;  /* 0x000000ffff687224 */ /* 0x008fe200078e0026 */
[----:B------:R-:W-:Y:S01]  /*1a930*/  IABS R9, R11 ;  /* 0x0000000b00097213 */ /* 0x000fe20000000000 */
[----:B------:R-:W-:Y:S01]  /*1a940*/  IMAD.IADD R8, R219, 0x1, -R8 ;  /* 0x00000001db087824 */ /* 0x000fe200078e0a08 */
[----:B------:R-:W-:Y:S01]  /*1a950*/  IABS R6, R13 ;  /* 0x0000000d00067213 */ /* 0x000fe20000000000 */
[----:B------:R-:W-:Y:S01]  /*1a960*/  IMAD.MOV.U32 R13, RZ, RZ, R10 ;  /* 0x000000ffff0d7224 */ /* 0x000fe200078e000a */
[----:B------:R-:W-:Y:S02]  /*1a970*/  I2FP.F32.S32 R10, R12 ;  /* 0x0000000c000a7245 */ /* 0x000fe40000201400 */
[----:B------:R-:W-:Y:S02]  /*1a980*/  I2FP.F32.S32 R12, R9 ;  /* 0x00000009000c7245 */ /* 0x000fe40000201400 */
[----:B------:R-:W-:Y:S02]  /*1a990*/  I2FP.F32.S32 R9, R6 ;  /* 0x0000000600097245 */ /* 0x000fe40000201400 */
[----:B------:R-:W-:Y:S01]  /*1a9a0*/  IABS R11, R14 ;  /* 0x0000000e000b7213 */ /* 0x000fe20000000000 */
[----:B------:R-:W-:Y:S01]  /*1a9b0*/  FFMA.FTZ R14, R10, -UR6, R100 ;  /* 0x800000060a0e7c23 */ /* 0x000fe20008010064 */
[----:B------:R-:W-:Y:S01]  /*1a9c0*/  I2FP.F32.S32 R13, R13 ;  /* 0x0000000d000d7245 */ /* 0x000fe20000201400 */
[--C-:B------:R-:W-:Y:S01]  /*1a9d0*/  IMAD.IADD R10, R218, 0x1, -R7.reuse ;  /* 0x00000001da0a7824 */ /* 0x100fe200078e0a07 */
[----:B------:R-:W-:Y:S01]  /*1a9e0*/  I2FP.F32.S32 R6, R11 ;  /* 0x0000000b00067245 */ /* 0x000fe20000201400 */
[----:B--2---:R-:W-:Y:S01]  /*1a9f0*/  FFMA.FTZ R16, R9, -UR6, R16 ;  /* 0x8000000609107c23 */ /* 0x004fe20008010010 */
[----:B------:R-:W-:Y:S01]  /*1aa00*/  IABS R17, R8 ;  /* 0x0000000800117213 */ /* 0x000fe20000000000 */
[----:B------:R-:W-:Y:S01]  /*1aa10*/  IMAD.IADD R7, R219, 0x1, -R7 ;  /* 0x00000001db077824 */ /* 0x000fe200078e0a07 */
[----:B------:R-:W-:Y:S01]  /*1aa20*/  IABS R21, R10 ;  /* 0x0000000a00157213 */ /* 0x000fe20000000000 */
[----:B------:R-:W1:Y:S01]  /*1aa30*/  MUFU.TANH R9, R107 ;  /* 0x0000006b00097308 */ /* 0x000e620000002400 */
[----:B------:R-:W-:Y:S01]  /*1aa40*/  FSEL R231, R24, -INF , !P3 ;  /* 0xff80000018e77808 */ /* 0x000fe20005800000 */
[----:B------:R-:W-:Y:S01]  /*1aa50*/  VIADD R24, R208, 0x4000 ;  /* 0x00004000d0187836 */ /* 0x000fe20000000000 */
[----:B------:R-:W-:Y:S01]  /*1aa60*/  IABS R10, R7 ;  /* 0x00000007000a7213 */ /* 0x000fe20000000000 */
[----:B----4-:R-:W-:Y:S01]  /*1aa70*/  FFMA.FTZ R15, R6, -UR6, R15 ;  /* 0x80000006060f7c23 */ /* 0x010fe2000801000f */
[----:B------:R-:W-:Y:S01]  /*1aa80*/  FSEL R95, R20, -INF , !P1 ;  /* 0xff800000145f7808 */ /* 0x000fe20004800000 */
[----:B------:R-:W-:Y:S02]  /*1aa90*/  VIADD R6, R0, 0x61 ;  /* 0x0000006100067836 */ /* 0x000fe40000000000 */
[----:B------:R-:W-:Y:S01]  /*1aaa0*/  FFMA.FTZ R11, R13, -UR6, R101 ;  /* 0x800000060d0b7c23 */ /* 0x000fe20008010065 */
[----:B------:R-:W-:Y:S01]  /*1aab0*/  FFMA.FTZ R13, R12, -UR6, R102 ;  /* 0x800000060c0d7c23 */ /* 0x000fe20008010066 */
[----:B------:R-:W-:Y:S01]  /*1aac0*/  FSEL R12, R14, -INF , !P6 ;  /* 0xff8000000e0c7808 */ /* 0x000fe20007000000 */
[----:B------:R-:W-:Y:S01]  /*1aad0*/  IMAD.MOV.U32 R14, RZ, RZ, R10 ;  /* 0x000000ffff0e7224 */ /* 0x000fe200078e000a */
[-C--:B------:R-:W-:Y:S01]  /*1aae0*/  ISETP.GT.AND P6, PT, R23, R6.reuse, PT ;  /* 0x000000061700720c */ /* 0x080fe20003fc4270 */
[----:B------:R-:W-:Y:S01]  /*1aaf0*/  IMAD.MOV.U32 R8, RZ, RZ, R21 ;  /* 0x000000ffff087224 */ /* 0x000fe200078e0015 */
[----:B------:R-:W-:Y:S01]  /*1ab00*/  ISETP.GT.AND P3, PT, R4, R6, PT ;  /* 0x000000060400720c */ /* 0x000fe20003f64270 */
[----:B------:R-:W-:Y:S01]  /*1ab10*/  @P4 VIADD R43, R24, 0xffffffe0 ;  /* 0xffffffe0182b4836 */ /* 0x000fe20000000000 */
[----:B------:R-:W-:Y:S01]  /*1ab20*/  I2FP.F32.S32 R14, R14 ;  /* 0x0000000e000e7245 */ /* 0x000fe20000201400 */
[----:B------:R-:W-:Y:S01]  /*1ab30*/  IMAD.MOV.U32 R101, RZ, RZ, R36 ;  /* 0x000000ffff657224 */ /* 0x000fe200078e0024 */
[----:B------:R-:W-:Y:S01]  /*1ab40*/  FSEL R11, R11, -INF , !P6 ;  /* 0xff8000000b0b7808 */ /* 0x000fe20007000000 */
[----:B------:R-:W-:Y:S01]  /*1ab50*/  IMAD.MOV.U32 R7, RZ, RZ, R17 ;  /* 0x000000ffff077224 */ /* 0x000fe200078e0011 */
[----:B------:R-:W-:Y:S01]  /*1ab60*/  ISETP.GT.AND P6, PT, R3, R18, PT ;  /* 0x000000120300720c */ /* 0x000fe20003fc4270 */
[----:B------:R-:W-:Y:S01]  /*1ab70*/  LDSM.16.MT88.4 R48, [R43] ;  /* 0x000000002b30783b */ /* 0x000fe20000004200 */
[----:B------:R-:W-:Y:S01]  /*1ab80*/  I2FP.F32.S32 R8, R8 ;  /* 0x0000000800087245 */ /* 0x000fe20000201400 */
[----:B-1----:R-:W-:Y:S01]  /*1ab90*/  FFMA.FTZ R9, R14, -UR6, R9 ;  /* 0x800000060e097c23 */ /* 0x002fe20008010009 */
[----:B------:R-:W-:Y:S01]  /*1aba0*/  I2FP.F32.S32 R7, R7 ;  /* 0x0000000700077245 */ /* 0x000fe20000201400 */
[----:B------:R-:W-:Y:S01]  /*1abb0*/  IMAD.MOV.U32 R107, RZ, RZ, R40 ;  /* 0x000000ffff6b7224 */ /* 0x000fe200078e0028 */
[----:B------:R-:W-:Y:S01]  /*1abc0*/  FSEL R10, R13, -INF , !P6 ;  /* 0xff8000000d0a7808 */ /* 0x000fe20007000000 */
[----:B------:R1:W-:Y:S01]  /*1abd0*/  MUFU.TANH R14, R108 ;  /* 0x0000006c000e7308 */ /* 0x0003e20000002400 */
[-C--:B------:R-:W-:Y:S01]  /*1abe0*/  ISETP.GT.AND P6, PT, R3, R6.reuse, PT ;  /* 0x000000060300720c */ /* 0x080fe20003fc4270 */
[----:B------:R-:W-:Y:S01]  /*1abf0*/  FFMA.FTZ R8, R8, -UR6, R105 ;  /* 0x8000000608087c23 */ /* 0x000fe20008010069 */
[----:B------:R-:W-:Y:S01]  /*1ac00*/  ISETP.GT.AND P1, PT, R5, R6, PT ;  /* 0x000000060500720c */ /* 0x000fe20003f24270 */
[----:B------:R-:W-:Y:S01]  /*1ac10*/  IMAD.MOV.U32 R105, RZ, RZ, R232 ;  /* 0x000000ffff697224 */ /* 0x000fe200078e00e8 */
[----:B------:R-:W-:Y:S01]  /*1ac20*/  FSEL R16, R16, -INF , !P6 ;  /* 0xff80000010107808 */ /* 0x000fe20007000000 */
[----:B------:R-:W-:Y:S01]  /*1ac30*/  IMAD.MOV.U32 R100, RZ, RZ, R37 ;  /* 0x000000ffff647224 */ /* 0x000fe200078e0025 */
[----:B------:R-:W-:Y:S01]  /*1ac40*/  FSEL R232, R22, -INF , !P0 ;  /* 0xff80000016e87808 */ /* 0x000fe20004000000 */
[----:B------:R-:W-:Y:S01]  /*1ac50*/  FFMA.FTZ R7, R7, -UR6, R106 ;  /* 0x8000000607077c23 */ /* 0x000fe2000801006a */
[-C--:B------:R-:W-:Y:S01]  /*1ac60*/  ISETP.GT.AND P6, PT, R4, R18.reuse, PT ;  /* 0x000000120400720c */ /* 0x080fe20003fc4270 */
[----:B------:R2:W3:Y:S01]  /*1ac70*/  MUFU.TANH R17, R111 ;  /* 0x0000006f00117308 */ /* 0x0004e20000002400 */
[----:B------:R-:W-:Y:S01]  /*1ac80*/  ISETP.GT.AND P0, PT, R5, R18, PT ;  /* 0x000000120500720c */ /* 0x000fe20003f04270 */
[----:B------:R-:W-:Y:S01]  /*1ac90*/  IMAD.MOV.U32 R106, RZ, RZ, R194 ;  /* 0x000000ffff6a7224 */ /* 0x000fe200078e00c2 */
[----:B------:R-:W-:Y:S02]  /*1aca0*/  FSEL R194, R19, -INF , !P2 ;  /* 0xff80000013c27808 */ /* 0x000fe40005000000 */
[----:B------:R-:W-:Y:S02]  /*1acb0*/  FSEL R21, R15, -INF , !P6 ;  /* 0xff8000000f157808 */ /* 0x000fe40007000000 */
[----:B------:R-:W-:Y:S01]  /*1acc0*/  FSEL R20, R8, -INF , !P3 ;  /* 0xff80000008147808 */ /* 0x000fe20005800000 */
[----:B-1----:R-:W-:Y:S01]  /*1acd0*/  IMAD.MOV.U32 R108, RZ, RZ, R193 ;  /* 0x000000ffff6c7224 */ /* 0x002fe200078e00c1 */
[----:B------:R-:W-:Y:S01]  /*1ace0*/  FSEL R19, R7, -INF , !P0 ;  /* 0xff80000007137808 */ /* 0x000fe20004000000 */
[----:B------:R1:W4:Y:S01]  /*1acf0*/  MUFU.TANH R15, R110 ;  /* 0x0000006e000f7308 */ /* 0x0003220000002400 */
[----:B------:R-:W-:Y:S01]  /*1ad00*/  ISETP.GE.AND P2, PT, R18, R215, PT ;  /* 0x000000d71200720c */ /* 0x000fe20003f46270 */
[----:B------:R-:W-:Y:S01]  /*1ad10*/  VIADD R8, R2, 0xfffffff1 ;  /* 0xfffffff102087836 */ /* 0x000fe20000000000 */
[C---:B------:R-:W-:Y:S02]  /*1ad20*/  ISETP.GE.AND P6, PT, R18.reuse, R216, PT ;  /* 0x000000d81200720c */ /* 0x040fe40003fc6270 */
[CC--:B------:R-:W-:Y:S01]  /*1ad30*/  ISETP.GE.AND P3, PT, R18.reuse, R214.reuse, PT ;  /* 0x000000d61200720c */ /* 0x0c0fe20003f66270 */
[--C-:B------:R-:W-:Y:S01]  /*1ad40*/  IMAD.IADD R13, R219, 0x1, -R8.reuse ;  /* 0x00000001db0d7824 */ /* 0x100fe200078e0a08 */
[----:B------:R-:W-:Y:S01]  /*1ad50*/  ISETP.GE.AND P0, PT, R18, R217, PT ;  /* 0x000000d91200720c */ /* 0x000fe20003f06270 */
[----:B--2---:R-:W-:Y:S01]  /*1ad60*/  IMAD.MOV.U32 R111, RZ, RZ, R33 ;  /* 0x000000ffff6f7224 */ /* 0x004fe200078e0021 */
[----:B------:R-:W-:Y:S01]  /*1ad70*/  FSEL R18, R9, -INF , !P1 ;  /* 0xff80000009127808 */ /* 0x000fe20004800000 */
[----:B------:R-:W-:Y:S01]  /*1ad80*/  VIADD R9, R2, 0xfffffff0 ;  /* 0xfffffff002097836 */ /* 0x000fe20000000000 */
[----:B------:R-:W-:Y:S02]  /*1ad90*/  ISETP.GE.AND P1, PT, R6, R215, PT ;  /* 0x000000d70600720c */ /* 0x000fe40003f26270 */
[----:B------:R-:W-:Y:S01]  /*1ada0*/  FSEL R94, R12, -INF , !P2 ;  /* 0xff8000000c5e7808 */ /* 0x000fe20005000000 */
[--C-:B------:R-:W-:Y:S01]  /*1adb0*/  IMAD.IADD R7, R218, 0x1, -R9.reuse ;  /* 0x00000001da077824 */ /* 0x100fe200078e0a09 */
[----:B------:R-:W-:Y:S01]  /*1adc0*/  FSEL R89, R11, -INF , !P1 ;  /* 0xff8000000b597808 */ /* 0x000fe20004800000 */
[----:B------:R-:W-:Y:S01]  /*1add0*/  IMAD.IADD R11, R219, 0x1, -R9 ;  /* 0x00000001db0b7824 */ /* 0x000fe200078e0a09 */
[----:B------:R-:W-:Y:S01]  /*1ade0*/  FSEL R193, R10, -INF , !P6 ;  /* 0xff8000000ac17808 */ /* 0x000fe20007000000 */
[----:B-1----:R-:W-:Y:S01]  /*1adf0*/  IMAD.MOV.U32 R110, RZ, RZ, R39 ;  /* 0x000000ffff6e7224 */ /* 0x002fe200078e0027 */
[C---:B------:R-:W-:Y:S02]  /*1ae00*/  ISETP.GE.AND P1, PT, R6.reuse, R214, PT ;  /* 0x000000d60600720c */ /* 0x040fe40003f26270 */
[C---:B------:R-:W-:Y:S02]  /*1ae10*/  ISETP.GE.AND P2, PT, R6.reuse, R216, PT ;  /* 0x000000d80600720c */ /* 0x040fe40003f46270 */
[----:B------:R-:W-:Y:S01]  /*1ae20*/  ISETP.GE.AND P6, PT, R6, R217, PT ;  /* 0x000000d90600720c */ /* 0x000fe20003fc6270 */
[--C-:B------:R-:W-:Y:S01]  /*1ae30*/  IMAD.IADD R6, R218, 0x1, -R8.reuse ;  /* 0x00000001da067824 */ /* 0x100fe200078e0a08 */
[----:B------:R-:W-:Y:S02]  /*1ae40*/  IABS R12, R7 ;  /* 0x00000007000c7213 */ /* 0x000fe40000000000 */
[----:B------:R-:W-:Y:S02]  /*1ae50*/  IABS R7, R13 ;  /* 0x0000000d00077213 */ /* 0x000fe40000000000 */
[----:B------:R-:W-:Y:S02]  /*1ae60*/  IABS R10, R6 ;  /* 0x00000006000a7213 */ /* 0x000fe40000000000 */
[----:B------:R-:W-:Y:S02]  /*1ae70*/  I2FP.F32.S32 R7, R7 ;  /* 0x0000000700077245 */ /* 0x000fe40000201400 */
[----:B------:R-:W-:Y:S01]  /*1ae80*/  IABS R6, R11 ;  /* 0x0000000b00067213 */ /* 0x000fe20000000000 */
[----:B------:R-:W-:Y:S01]  /*1ae90*/  IMAD.IADD R11, R213, 0x1, -R8 ;  /* 0x00000001d50b7824 */ /* 0x000fe200078e0a08 */
[----:B------:R-:W-:Y:S01]  /*1aea0*/  I2FP.F32.S32 R12, R12 ;  /* 0x0000000c000c7245 */ /* 0x000fe20000201400 */
[----:B---3--:R-:W-:Y:S01]  /*1aeb0*/  FFMA.FTZ R17, R7, -UR6, R17 ;  /* 0x8000000607117c23 */ /* 0x008fe20008010011 */
[----:B------:R-:W-:Y:S01]  /*1aec0*/  I2FP.F32.S32 R6, R6 ;  /* 0x0000000600067245 */ /* 0x000fe20000201400 */
[----:B------:R-:W-:Y:S01]  /*1aed0*/  VIADD R7, R0, 0x68 ;  /* 0x0000006800077836 */ /* 0x000fe20000000000 */
[----:B------:R-:W-:Y:S01]  /*1aee0*/  I2FP.F32.S32 R10, R10 ;  /* 0x0000000a000a7245 */ /* 0x000fe20000201400 */
[----:B------:R-:W-:Y:S01]  /*1aef0*/  FFMA.FTZ R14, R12, -UR6, R14 ;  /* 0x800000060c0e7c23 */ /* 0x000fe2000801000e */
[----:B------:R-:W-:Y:S02]  /*1af00*/  IMAD.IADD R12, R213, 0x1, -R9 ;  /* 0x00000001d50c7824 */ /* 0x000fe400078e0a09 */
[----:B----4-:R-:W-:Y:S01]  /*1af10*/  FFMA.FTZ R15, R6, -UR6, R15 ;  /* 0x80000006060f7c23 */ /* 0x010fe2000801000f */
[----:B------:R-:W-:Y:S01]  /*1af20*/  FSEL R93, R16, -INF , !P2 ;  /* 0xff800000105d7808 */ /* 0x000fe20005000000 */
[----:B------:R-:W-:Y:S01]  /*1af30*/  FFMA.FTZ R13, R10, -UR6, R109 ;  /* 0x800000060a0d7c23 */ /* 0x000fe2000801006d */
[----:B------:R-:W-:Y:S01]  /*1af40*/  VIADD R6, R0, 0x69 ;  /* 0x0000006900067836 */ /* 0x000fe20000000000 */
[----:B------:R-:W-:Y:S01]  /*1af50*/  ISETP.GT.AND P2, PT, R4, R7, PT ;  /* 0x000000070400720c */ /* 0x000fe20003f44270 */
[C---:B------:R-:W-:Y:S01]  /*1af60*/  IMAD.IADD R10, R220.reuse, 0x1, -R9 ;  /* 0x00000001dc0a7824 */ /* 0x040fe200078e0a09 */
[----:B------:R-:W-:Y:S01]  /*1af70*/  IABS R9, R11 ;  /* 0x0000000b00097213 */ /* 0x000fe20000000000 */
[----:B------:R-:W-:Y:S01]  /*1af80*/  IMAD.IADD R8, R220, 0x1, -R8 ;  /* 0x00000001dc087824 */ /* 0x000fe200078e0a08 */
[----:B------:R-:W1:Y:S01]  /*1af90*/  MUFU.TANH R11, R114 ;  /* 0x00000072000b7308 */ /* 0x000e620000002400 */
[----:B------:R-:W-:Y:S02]  /*1afa0*/  IABS R22, R12 ;  /* 0x0000000c00167213 */ /* 0x000fe40000000000 */
[----:B------:R-:W-:Y:S02]  /*1afb0*/  FSEL R16, R14, -INF , !P2 ;  /* 0xff8000000e107808 */ /* 0x000fe40005000000 */
[----:B------:R-:W-:Y:S02]  /*1afc0*/  ISETP.GT.AND P2, PT, R4, R6, PT ;  /* 0x000000060400720c */ /* 0x000fe40003f44270 */
[----:B------:R-:W-:Y:S01]  /*1afd0*/  IABS R12, R10 ;  /* 0x0000000a000c7213 */ /* 0x000fe20000000000 */
[----:B------:R-:W-:Y:S01]  /*1afe0*/  IMAD.MOV.U32 R10, RZ, RZ, R22 ;  /* 0x000000ffff0a7224 */ /* 0x000fe200078e0016 */
[----:B------:R-:W-:Y:S01]  /*1aff0*/  FSEL R14, R13, -INF , !P2 ;  /* 0xff8000000d0e7808 */ /* 0x000fe20005000000 */
[----:B------:R-:W-:Y:S01]  /*1b000*/  VIADD R13, R2, 0xfffffff9 ;  /* 0xfffffff9020d7836 */ /* 0x000fe20000000000 */
[----:B------:R-:W-:Y:S02]  /*1b010*/  ISETP.GT.AND P2, PT, R5, R7, PT ;  /* 0x000000070500720c */ /* 0x000fe40003f44270 */
[----:B------:R-:W-:Y:S02]  /*1b020*/  I2FP.F32.S32 R9, R9 ;  /* 0x0000000900097245 */ /* 0x000fe40000201400 */
[----:B------:R-:W-:Y:S02]  /*1b030*/  FSEL R15, R15, -INF , !P2 ;  /* 0xff8000000f0f7808 */ /* 0x000fe40005000000 */
[----:B------:R-:W-:Y:S01]  /*1b040*/  I2FP.F32.S32 R10, R10 ;  /* 0x0000000a000a7245 */ /* 0x000fe20000201400 */
[----:B------:R-:W-:Y:S01]  /*1b050*/  FFMA.FTZ R9, R9, -UR6, R113 ;  /* 0x8000000609097c23 */ /* 0x000fe20008010071 */
[----:B------:R-:W-:Y:S02]  /*1b060*/  ISETP.GT.AND P2, PT, R5, R6, PT ;  /* 0x000000060500720c */ /* 0x000fe40003f44270 */
[----:B------:R-:W-:Y:S01]  /*1b070*/  I2FP.F32.S32 R12, R12 ;  /* 0x0000000c000c7245 */ /* 0x000fe20000201400 */
[----:B------:R-:W-:Y:S01]  /*1b080*/  FFMA.FTZ R10, R10, -UR6, R112 ;  /* 0x800000060a0a7c23 */ /* 0x000fe20008010070 */
[----:B------:R-:W-:Y:S02]  /*1b090*/  IABS R8, R8 ;  /* 0x0000000800087213 */ /* 0x000fe40000000000 */
[----:B------:R-:W-:Y:S01]  /*1b0a0*/  FSEL R17, R17, -INF , !P2 ;  /* 0xff80000011117808 */ /* 0x000fe20005000000 */
[----:B-1----:R-:W-:Y:S01]  /*1b0b0*/  FFMA.FTZ R11, R12, -UR6, R11 ;  /* 0x800000060c0b7c23 */ /* 0x002fe2000801000b */
[----:B------:R-:W-:Y:S01]  /*1b0c0*/  FSEL R67, R21, -INF , !P3 ;  /* 0xff80000015437808 */ /* 0x000fe20005800000 */
[----:B------:R-:W1:Y:S01]  /*1b0d0*/  MUFU.TANH R12, R117 ;  /* 0x00000075000c7308 */ /* 0x000e620000002400 */
[CC--:B------:R-:W-:Y:S01]  /*1b0e0*/  ISETP.GT.AND P2, PT, R23.reuse, R7.reuse, PT ;  /* 0x000000071700720c */ /* 0x0c0fe20003f44270 */
[----:B------:R-:W-:Y:S01]  /*1b0f0*/  VIADD R21, R0, 0x79 ;  /* 0x0000007900157836 */ /* 0x000fe20000000000 */
[----:B------:R-:W-:Y:S02]  /*1b100*/  ISETP.GT.AND P3, PT, R23, R6, PT ;  /* 0x000000061700720c */ /* 0x000fe40003f64270 */
[----:B------:R-:W-:Y:S02]  /*1b110*/  FSEL R70, R20, -INF , !P1 ;  /* 0xff80000014467808 */ /* 0x000fe40004800000 */
[----:B------:R-:W-:Y:S02]  /*1b120*/  I2FP.F32.S32 R8, R8 ;  /* 0x0000000800087245 */ /* 0x000fe40000201400 */
[----:B------:R-:W-:Y:S02]  /*1b130*/  ISETP.GT.AND P1, PT, R3, R7, PT ;  /* 0x000000070300720c */ /* 0x000fe40003f24270 */
[----:B------:R-:W-:Y:S02]  /*1b140*/  FSEL R71, R19, -INF , !P0 ;  /* 0xff80000013477808 */ /* 0x000fe40004000000 */
[----:B------:R-:W-:Y:S02]  /*1b150*/  FSEL R72, R18, -INF , !P6 ;  /* 0xff80000012487808 */ /* 0x000fe40007000000 */
[----:B------:R-:W-:Y:S01]  /*1b160*/  FSEL R19, R9, -INF , !P3 ;  /* 0xff80000009137808 */ /* 0x000fe20005800000 */
[----:B------:R-:W-:Y:S01]  /*1b170*/  IMAD.IADD R9, R213, 0x1, -R13 ;  /* 0x00000001d5097824 */ /* 0x000fe200078e0a0d */
[----:B------:R-:W-:Y:S01]  /*1b180*/  FSEL R18, R10, -INF , !P2 ;  /* 0xff8000000a127808 */ /* 0x000fe20005000000 */
[----:B------:R-:W-:Y:S01]  /*1b190*/  VIADD R10, R2, 0xfffffff8 ;  /* 0xfffffff8020a7836 */ /* 0x000fe20000000000 */
[C---:B------:R-:W-:Y:S02]  /*1b1a0*/  ISETP.GE.AND P3, PT, R7.reuse, R216, PT ;  /* 0x000000d80700720c */ /* 0x040fe40003f66270 */
[C---:B------:R-:W-:Y:S02]  /*1b1b0*/  ISETP.GE.AND P0, PT, R7.reuse, R214, PT ;  /* 0x000000d60700720c */ /* 0x040fe40003f06270 */
[C---:B------:R-:W-:Y:S02]  /*1b1c0*/  ISETP.GE.AND P6, PT, R7.reuse, R217, PT ;  /* 0x000000d90700720c */ /* 0x040fe40003fc6270 */
[----:B------:R-:W-:Y:S01]  /*1b1d0*/  ISETP.GE.AND P2, PT, R7, R215, PT ;  /* 0x000000d70700720c */ /* 0x000fe20003f46270 */
[----:B------:R-:W-:Y:S01]  /*1b1e0*/  FFMA.FTZ R7, R8, -UR6, R115 ;  /* 0x8000000608077c23 */ /* 0x000fe20008010073 */
[----:B------:R-:W-:Y:S02]  /*1b1f0*/  FSEL R22, R11, -INF , !P1 ;  /* 0xff8000000b167808 */ /* 0x000fe40004800000 */
[----:B------:R-:W2:Y:S01]  /*1b200*/  MUFU.TANH R11, R116 ;  /* 0x00000074000b7308 */ /* 0x000ea20000002400 */
[----:B------:R-:W-:Y:S02]  /*1b210*/  ISETP.GT.AND P1, PT, R3, R6, PT ;  /* 0x000000060300720c */ /* 0x000fe40003f24270 */
[----:B------:R-:W-:Y:S02]  /*1b220*/  FSEL R74, R16, -INF , !P0 ;  /* 0xff800000104a7808 */ /* 0x000fe40004000000 */
[----:B------:R-:W-:Y:S01]  /*1b230*/  FSEL R20, R7, -INF , !P1 ;  /* 0xff80000007147808 */ /* 0x000fe20004800000 */
[--C-:B------:R-:W-:Y:S01]  /*1b240*/  IMAD.IADD R7, R213, 0x1, -R10.reuse ;  /* 0x00000001d5077824 */ /* 0x100fe200078e0a0a */
[----:B------:R-:W-:Y:S02]  /*1b250*/  ISETP.GE.AND P1, PT, R6, R214, PT ;  /* 0x000000d60600720c */ /* 0x000fe40003f26270 */
[----:B------:R-:W-:Y:S01]  /*1b260*/  FSEL R83, R15, -INF , !P6 ;  /* 0xff8000000f537808 */ /* 0x000fe20007000000 */
[----:B------:R-:W-:Y:S01]  /*1b270*/  VIADD R15, R0, 0x71 ;  /* 0x00000071000f7836 */ /* 0x000fe20000000000 */
[----:B------:R-:W-:Y:S02]  /*1b280*/  IABS R8, R7 ;  /* 0x0000000700087213 */ /* 0x000fe40000000000 */
[----:B------:R-:W-:Y:S01]  /*1b290*/  IABS R7, R9 ;  /* 0x0000000900077213 */ /* 0x000fe20000000000 */
[--C-:B------:R-:W-:Y:S01]  /*1b2a0*/  IMAD.IADD R9, R220, 0x1, -R13.reuse ;  /* 0x00000001dc097824 */ /* 0x100fe200078e0a0d */
[----:B------:R-:W-:Y:S01]  /*1b2b0*/  FSEL R73, R14, -INF , !P1 ;  /* 0xff8000000e497808 */ /* 0x000fe20004800000 */
[----:B------:R-:W-:Y:S01]  /*1b2c0*/  VIADD R14, R0, 0x70 ;  /* 0x00000070000e7836 */ /* 0x000fe20000000000 */
[----:B------:R-:W-:Y:S01]  /*1b2d0*/  ISETP.GE.AND P0, PT, R6, R217, PT ;  /* 0x000000d90600720c */ /* 0x000fe20003f06270 */
[----:B------:R-:W-:Y:S01]  /*1b2e0*/  IMAD.IADD R0, R218, 0x1, -R13 ;  /* 0x00000001da007824 */ /* 0x000fe200078e0a0d */
[C---:B------:R-:W-:Y:S02]  /*1b2f0*/  ISETP.GE.AND P6, PT, R6.reuse, R216, PT ;  /* 0x000000d80600720c */ /* 0x040fe40003fc6270 */
[----:B------:R-:W-:Y:S02]  /*1b300*/  ISETP.GE.AND P1, PT, R6, R215, PT ;  /* 0x000000d70600720c */ /* 0x000fe40003f26270 */
[----:B------:R-:W-:Y:S01]  /*1b310*/  I2FP.F32.S32 R6, R7 ;  /* 0x0000000700067245 */ /* 0x000fe20000201400 */
[----:B------:R-:W-:Y:S01]  /*1b320*/  IMAD.IADD R7, R220, 0x1, -R10 ;  /* 0x00000001dc077824 */ /* 0x000fe200078e0a0a */
[----:B------:R-:W-:Y:S02]  /*1b330*/  I2FP.F32.S32 R8, R8 ;  /* 0x0000000800087245 */ /* 0x000fe40000201400 */
[----:B------:R-:W-:Y:S01]  /*1b340*/  FSEL R84, R17, -INF , !P0 ;  /* 0xff80000011547808 */ /* 0x000fe20004000000 */
[----:B-1----:R-:W-:Y:S01]  /*1b350*/  FFMA.FTZ R12, R6, -UR6, R12 ;  /* 0x80000006060c7c23 */ /* 0x002fe2000801000c */
[----:B------:R-:W-:Y:S01]  /*1b360*/  ISETP.GT.AND P0, PT, R23, R14, PT ;  /* 0x0000000e1700720c */ /* 0x000fe20003f04270 */
[----:B------:R-:W1:Y:S01]  /*1b370*/  MUFU.TANH R6, R119 ;  /* 0x0000007700067308 */ /* 0x000e620000002400 */
[----:B------:R-:W-:Y:S01]  /*1b380*/  IABS R7, R7 ;  /* 0x0000000700077213 */ /* 0x000fe20000000000 */
[----:B--2---:R-:W-:Y:S01]  /*1b390*/  FFMA.FTZ R11, R8, -UR6, R11 ;  /* 0x80000006080b7c23 */ /* 0x004fe2000801000b */
[----:B------:R-:W-:Y:S02]  /*1b3a0*/  IABS R0, R0 ;  /* 0x0000000000007213 */ /* 0x000fe40000000000 */
[----:B------:R-:W-:Y:S01]  /*1b3b0*/  FSEL R192, R22, -INF , !P3 ;  /* 0xff80000016c07808 */ /* 0x000fe20005800000 */
[----:B------:R-:W-:Y:S01]  /*1b3c0*/  IMAD.MOV.U32 R8, RZ, RZ, R7 ;  /* 0x000000ffff087224 */ /* 0x000fe200078e0007 */
[----:B------:R-:W-:Y:S01]  /*1b3d0*/  IABS R7, R9 ;  /* 0x0000000900077213 */ /* 0x000fe20000000000 */
[----:B------:R-:W-:Y:S01]  /*1b3e0*/  FMUL.FTZ R9, R122, UR8 ;  /* 0x000000087a097c20 */ /* 0x000fe20008410000 */
[----:B------:R-:W-:Y:S02]  /*1b3f0*/  FSEL R16, R11, -INF , !P0 ;  /* 0xff8000000b107808 */ /* 0x000fe40004000000 */
[----:B------:R-:W-:Y:S02]  /*1b400*/  I2FP.F32.S32 R8, R8 ;  /* 0x0000000800087245 */ /* 0x000fe40000201400 */
[----:B------:R-:W-:Y:S01]  /*1b410*/  ISETP.GT.AND P0, PT, R23, R15, PT ;  /* 0x0000000f1700720c */ /* 0x000fe20003f04270 */
[----:B------:R-:W-:Y:S01]  /*1b420*/  MUFU.TANH R9, R9 ;  /* 0x0000000900097308 */ /* 0x000fe20000002400 */
[----:B------:R-:W-:Y:S01]  /*1b430*/  I2FP.F32.S32 R7, R7 ;  /* 0x0000000700077245 */ /* 0x000fe20000201400 */
[----:B------:R-:W-:Y:S01]  /*1b440*/  FFMA.FTZ R8, R8, -UR6, R118 ;  /* 0x8000000608087c23 */ /* 0x000fe20008010076 */
[----:B------:R-:W-:Y:S02]  /*1b450*/  FSEL R17, R12, -INF , !P0 ;  /* 0xff8000000c117808 */ /* 0x000fe40004000000 */
[----:B------:R-:W-:Y:S01]  /*1b460*/  ISETP.GT.AND P0, PT, R3, R14, PT ;  /* 0x0000000e0300720c */ /* 0x000fe20003f04270 */
[----:B-1----:R-:W-:Y:S01]  /*1b470*/  FFMA.FTZ R6, R7, -UR6, R6 ;  /* 0x8000000607067c23 */ /* 0x002fe20008010006 */
[----:B------:R-:W-:Y:S03]  /*1b480*/  ISETP.GT.AND P3, PT, R4, R21, PT ;  /* 0x000000150400720c */ /* 0x000fe60003f64270 */
[----:B------:R-:W1:Y:S01]  /*1b490*/  MUFU.TANH R7, R121 ;  /* 0x0000007900077308 */ /* 0x000e620000002400 */
[----:B------:R-:W-:Y:S01]  /*1b4a0*/  FSEL R12, R8, -INF , !P0 ;  /* 0xff800000080c7808 */ /* 0x000fe20004000000 */
[--C-:B------:R-:W-:Y:S01]  /*1b4b0*/  IMAD.IADD R8, R218, 0x1, -R10.reuse ;  /* 0x00000001da087824 */ /* 0x100fe200078e0a0a */
[-C--:B------:R-:W-:Y:S02]  /*1b4c0*/  ISETP.GT.AND P0, PT, R3, R15.reuse, PT ;  /* 0x0000000f0300720c */ /* 0x080fe40003f04270 */
[----:B------:R-:W-:Y:S02]  /*1b4d0*/  FSEL R78, R19, -INF , !P1 ;  /* 0xff800000134e7808 */ /* 0x000fe40004800000 */
[----:B------:R-:W-:Y:S01]  /*1b4e0*/  FSEL R11, R6, -INF , !P0 ;  /* 0xff800000060b7808 */ /* 0x000fe20004000000 */
[C---:B------:R-:W-:Y:S01]  /*1b4f0*/  IMAD.IADD R6, R219.reuse, 0x1, -R10 ;  /* 0x00000001db067824 */ /* 0x040fe200078e0a0a */
[----:B------:R-:W-:Y:S02]  /*1b500*/  IABS R8, R8 ;  /* 0x0000000800087213 */ /* 0x000fe40000000000 */
[----:B------:R-:W-:Y:S02]  /*1b510*/  FSEL R77, R18, -INF , !P2 ;  /* 0xff800000124d7808 */ /* 0x000fe40005000000 */
[----:B------:R-:W-:Y:S02]  /*1b520*/  IABS R10, R6 ;  /* 0x00000006000a7213 */ /* 0x000fe40000000000 */
[----:B------:R-:W-:Y:S02]  /*1b530*/  I2FP.F32.S32 R6, R0 ;  /* 0x0000000000067245 */ /* 0x000fe40000201400 */
[----:B------:R-:W2:Y:S01]  /*1b540*/  MUFU.TANH R0, R123 ;  /* 0x0000007b00007308 */ /* 0x000ea20000002400 */
[----:B------:R-:W-:Y:S02]  /*1b550*/  I2FP.F32.S32 R8, R8 ;  /* 0x0000000800087245 */ /* 0x000fe40000201400 */
[----:B-1----:R-:W-:Y:S01]  /*1b560*/  FFMA.FTZ R7, R6, -UR6, R7 ;  /* 0x8000000606077c23 */ /* 0x002fe20008010007 */
[----:B------:R-:W-:Y:S01]  /*1b570*/  IMAD.IADD R6, R219, 0x1, -R13 ;  /* 0x00000001db067824 */ /* 0x000fe200078e0a0d */
[----:B------:R-:W-:Y:S01]  /*1b580*/  ISETP.GT.AND P1, PT, R4, R184, PT ;  /* 0x000000b80400720c */ /* 0x000fe20003f24270 */
[----:B------:R-:W-:Y:S01]  /*1b590*/  FFMA.FTZ R8, R8, -UR6, R120 ;  /* 0x8000000608087c23 */ /* 0x000fe20008010078 */
[C---:B------:R-:W-:Y:S02]  /*1b5a0*/  ISETP.GT.AND P0, PT, R4.reuse, R14, PT ;  /* 0x0000000e0400720c */ /* 0x040fe40003f04270 */
[----:B------:R-:W-:Y:S02]  /*1b5b0*/  IABS R6, R6 ;  /* 0x0000000600067213 */ /* 0x000fe40000000000 */
[-C--:B------:R-:W-:Y:S01]  /*1b5c0*/  ISETP.GT.AND P2, PT, R4, R15.reuse, PT ;  /* 0x0000000f0400720c */ /* 0x080fe20003f44270 */
[----:B------:R-:W-:Y:S01]  /*1b5d0*/  IMAD.IADD R4, R218, 0x1, -R2 ;  /* 0x00000001da047824 */ /* 0x000fe200078e0a02 */
[----:B------:R-:W-:Y:S02]  /*1b5e0*/  I2FP.F32.S32 R6, R6 ;  /* 0x0000000600067245 */ /* 0x000fe40000201400 */
[----:B------:R-:W-:Y:S01]  /*1b5f0*/  FSEL R18, R8, -INF , !P0 ;  /* 0xff80000008127808 */ /* 0x000fe20004000000 */
[----:B------:R-:W-:Y:S01]  /*1b600*/  VIADD R8, R2, 0x1 ;  /* 0x0000000102087836 */ /* 0x000fe20000000000 */
[----:B------:R-:W-:Y:S01]  /*1b610*/  I2FP.F32.S32 R10, R10 ;  /* 0x0000000a000a7245 */ /* 0x000fe20000201400 */
[----:B--2---:R-:W-:Y:S01]  /*1b620*/  FFMA.FTZ R0, R6, -UR6, R0 ;  /* 0x8000000606007c23 */ /* 0x004fe20008010000 */
[----:B------:R-:W-:Y:S02]  /*1b630*/  ISETP.GT.AND P0, PT, R5, R15, PT ;  /* 0x0000000f0500720c */ /* 0x000fe40003f04270 */
[----:B------:R-:W-:Y:S01]  /*1b640*/  IABS R4, R4 ;  /* 0x0000000400047213 */ /* 0x000fe20000000000 */
[----:B------:R-:W-:Y:S01]  /*1b650*/  FFMA.FTZ R9, R10, -UR6, R9 ;  /* 0x800000060a097c23 */ /* 0x000fe20008010009 */
[----:B------:R-:W-:Y:S01]  /*1b660*/  FSEL R13, R0, -INF , !P0 ;  /* 0xff800000000d7808 */ /* 0x000fe20004000000 */
[----:B------:R-:W-:Y:S01]  /*1b670*/  IMAD.IADD R0, R219, 0x1, -R2 ;  /* 0x00000001db007824 */ /* 0x000fe200078e0a02 */
[----:B------:R-:W-:Y:S02]  /*1b680*/  I2FP.F32.S32 R4, R4 ;  /* 0x0000000400047245 */ /* 0x000fe40000201400 */
[----:B------:R-:W-:Y:S02]  /*1b690*/  FSEL R86, R20, -INF , !P6 ;  /* 0xff80000014567808 */ /* 0x000fe40007000000 */
[----:B------:R-:W-:Y:S02]  /*1b6a0*/  ISETP.GT.AND P6, PT, R5, R14, PT ;  /* 0x0000000e0500720c */ /* 0x000fe40003fc4270 */
[----:B------:R-:W-:Y:S01]  /*1b6b0*/  FSEL R10, R7, -INF , !P2 ;  /* 0xff800000070a7808 */ /* 0x000fe20005000000 */
[----:B------:R-:W-:Y:S01]  /*1b6c0*/  FFMA.FTZ R7, R4, -UR6, R124 ;  /* 0x8000000604077c23 */ /* 0x000fe2000801007c */
[----:B------:R-:W-:Y:S01]  /*1b6d0*/  FSEL R9, R9, -INF , !P6 ;  /* 0xff80000009097808 */ /* 0x000fe20007000000 */
[--C-:B------:R-:W-:Y:S01]  /*1b6e0*/  IMAD.IADD R4, R218, 0x1, -R8.reuse ;  /* 0x00000001da047824 */ /* 0x100fe200078e0a08 */
[----:B------:R-:W-:Y:S02]  /*1b6f0*/  IABS R0, R0 ;  /* 0x0000000000007213 */ /* 0x000fe40000000000 */
[C---:B------:R-:W-:Y:S02]  /*1b700*/  ISETP.GT.AND P6, PT, R5.reuse, R21, PT ;  /* 0x000000150500720c */ /* 0x040fe40003fc4270 */
[----:B------:R-:W-:Y:S01]  /*1b710*/  ISETP.GT.AND P2, PT, R5, R184, PT ;  /* 0x000000b80500720c */ /* 0x000fe20003f44270 */
[----:B------:R-:W-:Y:S01]  /*1b720*/  IMAD.IADD R5, R219, 0x1, -R8 ;  /* 0x00000001db057824 */ /* 0x000fe200078e0a08 */
[----:B------:R-:W-:Y:S01]  /*1b730*/  IABS R4, R4 ;  /* 0x0000000400047213 */ /* 0x000fe20000000000 */
[----:B------:R-:W-:Y:S01]  /*1b740*/  IMAD.MOV.U32 R6, RZ, RZ, R0 ;  /* 0x000000ffff067224 */ /* 0x000fe200078e0000 */
[----:B------:R-:W-:Y:S02]  /*1b750*/  FSEL R7, R7, -INF , !P1 ;  /* 0xff80000007077808 */ /* 0x000fe40004800000 */
[----:B------:R-:W-:Y:S02]  /*1b760*/  IABS R0, R5 ;  /* 0x0000000500007213 */ /* 0x000fe40000000000 */
[----:B------:R-:W-:Y:S02]  /*1b770*/  I2FP.F32.S32 R5, R4 ;  /* 0x0000000400057245 */ /* 0x000fe40000201400 */
[----:B------:R-:W-:Y:S02]  /*1b780*/  I2FP.F32.S32 R4, R6 ;  /* 0x0000000600047245 */ /* 0x000fe40000201400 */
[----:B------:R-:W-:Y:S01]  /*1b790*/  I2FP.F32.S32 R0, R0 ;  /* 0x0000000000007245 */ /* 0x000fe20000201400 */
[----:B------:R-:W-:Y:S01]  /*1b7a0*/  FFMA.FTZ R6, R5, -UR6, R125 ;  /* 0x8000000605067c23 */ /* 0x000fe2000801007d */
[----:B------:R-:W-:Y:S01]  /*1b7b0*/  ISETP.GE.AND P1, PT, R14, R217, PT ;  /* 0x000000d90e00720c */ /* 0x000fe20003f26270 */
[----:B------:R-:W-:Y:S01]  /*1b7c0*/  FFMA.FTZ R5, R4, -UR6, R126 ;  /* 0x8000000604057c23 */ /* 0x000fe2000801007e */
[----:B------:R-:W-:Y:S01]  /*1b7d0*/  ISETP.GE.AND P0, PT, R14, R215, PT ;  /* 0x000000d70e00720c */ /* 0x000fe20003f06270 */
[----:B------:R-:W-:Y:S01]  /*1b7e0*/  FFMA.FTZ R4, R0, -UR6, R127 ;  /* 0x8000000600047c23 */ /* 0x000fe2000801007f */
[--C-:B------:R-:W-:Y:S01]  /*1b7f0*/  IMAD.IADD R0, R213, 0x1, -R2.reuse ;  /* 0x00000001d5007824 */ /* 0x100fe200078e0a02 */
[----:B------:R-:W-:Y:S01]  /*1b800*/  FSEL R6, R6, -INF , !P3 ;  /* 0xff80000006067808 */ /* 0x000fe20005800000 */
[----:B------:R-:W-:Y:S01]  /*1b810*/  IMAD.IADD R2, R220, 0x1, -R2 ;  /* 0x00000001dc027824 */ /* 0x000fe200078e0a02 */
[----:B------:R-:W-:Y:S02]  /*1b820*/  FSEL R76, R9, -INF , !P1 ;  /* 0xff800000094c7808 */ /* 0x000fe40004800000 */
[----:B------:R-:W-:Y:S01]  /*1b830*/  MUFU.TANH R9, R130 ;  /* 0x0000008200097308 */ /* 0x000fe20000002400 */
[-C--:B------:R-:W-:Y:S02]  /*1b840*/  ISETP.GE.AND P3, PT, R15, R214.reuse, PT ;  /* 0x000000d60f00720c */ /* 0x080fe40003f66270 */
[----:B------:R-:W-:Y:S02]  /*1b850*/  ISETP.GE.AND P1, PT, R21, R214, PT ;  /* 0x000000d61500720c */ /* 0x000fe40003f26270 */
[----:B------:R-:W-:Y:S02]  /*1b860*/  IABS R0, R0 ;  /* 0x0000000000007213 */ /* 0x000fe40000000000 */
[----:B------:R-:W-:Y:S02]  /*1b870*/  FSEL R5, R5, -INF , !P2 ;  /* 0xff80000005057808 */ /* 0x000fe40005000000 */
[----:B------:R-:W-:Y:S02]  /*1b880*/  FSEL R109, R10, -INF , !P3 ;  /* 0xff8000000a6d7808 */ /* 0x000fe40005800000 */
[----:B------:R-:W-:Y:S02]  /*1b890*/  ISETP.GE.AND P3, PT, R184, R214, PT ;  /* 0x000000d6b800720c */ /* 0x000fe40003f66270 */
[-C--:B------:R-:W-:Y:S02]  /*1b8a0*/  ISETP.GE.AND P2, PT, R15, R217.reuse, PT ;  /* 0x000000d90f00720c */ /* 0x080fe40003f46270 */
[----:B------:R-:W-:Y:S02]  /*1b8b0*/  FSEL R66, R6, -INF , !P1 ;  /* 0xff80000006427808 */ /* 0x000fe40004800000 */
[----:B------:R-:W1:Y:S01]  /*1b8c0*/  MUFU.TANH R6, R129 ;  /* 0x0000008100067308 */ /* 0x000e620000002400 */
[----:B------:R-:W-:Y:S02]  /*1b8d0*/  ISETP.GE.AND P1, PT, R184, R217, PT ;  /* 0x000000d9b800720c */ /* 0x000fe40003f26270 */
[----:B------:R-:W-:Y:S02]  /*1b8e0*/  I2FP.F32.S32 R0, R0 ;  /* 0x0000000000007245 */ /* 0x000fe40000201400 */
[----:B------:R-:W-:Y:S01]  /*1b8f0*/  FSEL R69, R7, -INF , !P3 ;  /* 0xff80000007457808 */ /* 0x000fe20005800000 */
[----:B------:R-:W-:Y:S01]  /*1b900*/  FMUL.FTZ R7, R131, UR8 ;  /* 0x0000000883077c20 */ /* 0x000fe20008410000 */
[----:B------:R-:W-:Y:S02]  /*1b910*/  FSEL R87, R13, -INF , !P2 ;  /* 0xff8000000d577808 */ /* 0x000fe40005000000 */
[C---:B------:R-:W-:Y:S02]  /*1b920*/  ISETP.GT.AND P3, PT, R3.reuse, R21, PT ;  /* 0x000000150300720c */ /* 0x040fe40003f64270 */
[-C--:B------:R-:W-:Y:S01]  /*1b930*/  ISETP.GT.AND P2, PT, R3, R184.reuse, PT ;  /* 0x000000b80300720c */ /* 0x080fe20003f44270 */
[----:B------:R-:W2:Y:S01]  /*1b940*/  MUFU.TANH R7, R7 ;  /* 0x0000000700077308 */ /* 0x000ea20000002400 */
[----:B------:R-:W-:Y:S01]  /*1b950*/  FSEL R42, R5, -INF , !P1 ;  /* 0xff800000052a7808 */ /* 0x000fe20004800000 */
[----:B------:R-:W-:Y:S01]  /*1b960*/  FFMA.FTZ R3, R0, -UR6, R128 ;  /* 0x8000000600037c23 */ /* 0x000fe20008010080 */
[----:B------:R-:W-:Y:S01]  /*1b970*/  ISETP.GE.AND P1, PT, R21, R217, PT ;  /* 0x000000d91500720c */ /* 0x000fe20003f26270 */
[----:B------:R-:W-:Y:S01]  /*1b980*/  IMAD.IADD R0, R213, 0x1, -R8 ;  /* 0x00000001d5007824 */ /* 0x000fe200078e0a08 */
[----:B------:R-:W-:Y:S02]  /*1b990*/  FSEL R4, R4, -INF , !P6 ;  /* 0xff80000004047808 */ /* 0x000fe40007000000 */
[----:B------:R-:W-:Y:S02]  /*1b9a0*/  ISETP.GT.AND P6, PT, R23, R184, PT ;  /* 0x000000b81700720c */ /* 0x000fe40003fc4270 */
[----:B------:R-:W-:Y:S02]  /*1b9b0*/  FSEL R41, R4, -INF , !P1 ;  /* 0xff80000004297808 */ /* 0x000fe40004800000 */
[----:B------:R-:W-:Y:S02]  /*1b9c0*/  IABS R4, R2 ;  /* 0x0000000200047213 */ /* 0x000fe40000000000 */
[----:B------:R-:W-:Y:S02]  /*1b9d0*/  FMNMX3.FTZ R2, R134, R181, R180, !PT ;  /* 0x000000b586027276 */ /* 0x000fe400078100b4 */
[----:B------:R-:W-:Y:S02]  /*1b9e0*/  IABS R0, R0 ;  /* 0x0000000000007213 */ /* 0x000fe40000000000 */
[----:B------:R-:W-:Y:S02]  /*1b9f0*/  FSEL R10, R3, -INF , !P6 ;  /* 0xff800000030a7808 */ /* 0x000fe40007000000 */
[----:B------:R-:W-:Y:S02]  /*1ba00*/  FMNMX3.FTZ R2, R2, R176, R177, !PT ;  /* 0x000000b002027276 */ /* 0x000fe400078100b1 */
[----:B------:R-:W-:Y:S01]  /*1ba10*/  I2FP.F32.S32 R3, R0 ;  /* 0x0000000000037245 */ /* 0x000fe20000201400 */
[----:B------:R-:W-:Y:S01]  /*1ba20*/  IMAD.IADD R0, R220, 0x1, -R8 ;  /* 0x00000001dc007824 */ /* 0x000fe200078e0a08 */
[----:B------:R-:W-:Y:S02]  /*1ba30*/  FMNMX3.FTZ R2, R2, R29, R28, !PT ;  /* 0x0000001d02027276 */ /* 0x000fe4000781001c */
[----:B------:R-:W-:Y:S01]  /*1ba40*/  FSEL R116, R16, -INF , !P0 ;  /* 0xff80000010747808 */ /* 0x000fe20004000000 */
[----:B-1----:R-:W-:Y:S01]  /*1ba50*/  FFMA.FTZ R6, R3, -UR6, R6 ;  /* 0x8000000603067c23 */ /* 0x002fe20008010006 */
[----:B------:R-:W-:Y:S02]  /*1ba60*/  IABS R3, R0 ;  /* 0x0000000000037213 */ /* 0x000fe40000000000 */
[----:B------:R-:W-:Y:S02]  /*1ba70*/  FMNMX3.FTZ R2, R2, R26, R27, !PT ;  /* 0x0000001a02027276 */ /* 0x000fe4000781001b */
[----:B------:R-:W-:Y:S01]  /*1ba80*/  FMNMX3.FTZ R0, R135, R179, R186, !PT ;  /* 0x000000b387007276 */ /* 0x000fe200078100ba */
[----:B------:R-:W-:Y:S01]  /*1ba90*/  IMAD.MOV.U32 R5, RZ, RZ, R3 ;  /* 0x000000ffff057224 */ /* 0x000fe200078e0003 */
        /* <DEDUP_REMOVED lines=47> */
[----:B------:R-:W-:Y:S02]  /*1bd90*/  I2FP.F32.S32 R4, R4 ;  /* 0x0000000400047245 */ /* 0x000fe40000201400 */
[----:B------:R-:W-:Y:S02]  /*1bda0*/  I2FP.F32.S32 R5, R5 ;  /* 0x0000000500057245 */ /* 0x000fe40000201400 */
[----:B------:R-:W-:Y:S01]  /*1bdb0*/  FMNMX3.FTZ R2, R2, R94, R89, !PT ;  /* 0x0000005e02027276 */ /* 0x000fe20007810059 */
[----:B------:R-:W-:Y:S01]  /*1bdc0*/  FFMA.FTZ R9, R4, -UR6, R9 ;  /* 0x8000000604097c23 */ /* 0x000fe20008010009 */
[----:B------:R-:W-:Y:S01]  /*1bdd0*/  FMNMX3.FTZ R0, R0, R42, R41, !PT ;  /* 0x0000002a00007276 */ /* 0x000fe20007810029 */
[----:B--2---:R-:W-:Y:S01]  /*1bde0*/  FFMA.FTZ R7, R5, -UR6, R7 ;  /* 0x8000000605077c23 */ /* 0x004fe20008010007 */
[----:B------:R-:W-:Y:S02]  /*1bdf0*/  FMNMX3.FTZ R4, R133, R185, R188, !PT ;  /* 0x000000b985047276 */ /* 0x000fe400078100bc */
[----:B------:R-:W-:Y:S02]  /*1be00*/  FMNMX3.FTZ R5, R2, R77, R78, !PT ;  /* 0x0000004d02057276 */ /* 0x000fe4000781004e */
[----:B------:R-:W2:Y:S01]  /*1be10*/  SHFL.BFLY PT, R2, R0, 0x2, 0x1f ;  /* 0x0c401f0000027f89 */ /* 0x000ea200000e0000 */
[----:B------:R-:W-:Y:S02]  /*1be20*/  FMNMX3.FTZ R4, R4, R173, R174, !PT ;  /* 0x000000ad04047276 */ /* 0x000fe400078100ae */
[----:B-1----:R-:W-:Y:S02]  /*1be30*/  FMNMX.FTZ R3, R3, R8, !PT ;  /* 0x0000000803037209 */ /* 0x002fe40007810000 */
[----:B------:R-:W-:Y:S02]  /*1be40*/  FMNMX3.FTZ R4, R4, R56, R55, !PT ;  /* 0x0000003804047276 */ /* 0x000fe40007810037 */
[----:B------:R-:W-:Y:S01]  /*1be50*/  ISETP.GT.AND P0, PT, R23, R21, PT ;  /* 0x000000151700720c */ /* 0x000fe20003f04270 */
[----:B------:R-:W1:Y:S01]  /*1be60*/  SHFL.BFLY PT, R40, R3, 0x1, 0x1f ;  /* 0x0c201f0003287f89 */ /* 0x000e6200000e0000 */
[----:B------:R-:W-:Y:S02]  /*1be70*/  FMNMX3.FTZ R4, R4, R169, R170, !PT ;  /* 0x000000a904047276 */ /* 0x000fe400078100aa */
[----:B------:R-:W-:Y:S02]  /*1be80*/  FSEL R6, R6, -INF , !P0 ;  /* 0xff80000006067808 */ /* 0x000fe40004000000 */
[----:B------:R-:W-:Y:S02]  /*1be90*/  FMNMX3.FTZ R4, R4, R65, R105, !PT ;  /* 0x0000004104047276 */ /* 0x000fe40007810069 */
[-C--:B------:R-:W-:Y:S02]  /*1bea0*/  ISETP.GE.AND P0, PT, R21, R215.reuse, PT ;  /* 0x000000d71500720c */ /* 0x080fe40003f06270 */
[----:B------:R-:W-:Y:S02]  /*1beb0*/  FMNMX3.FTZ R4, R4, R246, R248, !PT ;  /* 0x000000f604047276 */ /* 0x000fe400078100f8 */
[----:B------:R-:W-:Y:S02]  /*1bec0*/  ISETP.GE.AND P1, PT, R184, R215, PT ;  /* 0x000000d7b800720c */ /* 0x000fe40003f26270 */
[----:B------:R-:W-:Y:S02]  /*1bed0*/  FMNMX3.FTZ R4, R4, R99, R250, !PT ;  /* 0x0000006304047276 */ /* 0x000fe400078100fa */
[----:B------:R-:W-:Y:S02]  /*1bee0*/  FSEL R68, R10, -INF , !P1 ;  /* 0xff8000000a447808 */ /* 0x000fe40004800000 */
[----:B--2---:R-:W-:Y:S02]  /*1bef0*/  FMNMX.FTZ R0, R0, R2, !PT ;  /* 0x0000000200007209 */ /* 0x004fe40007810000 */
[----:B------:R-:W-:Y:S02]  /*1bf00*/  FMNMX3.FTZ R4, R4, R228, R229, !PT ;  /* 0x000000e404047276 */ /* 0x000fe400078100e5 */
[----:B------:R-:W-:Y:S01]  /*1bf10*/  FSEL R75, R6, -INF , !P0 ;  /* 0xff800000064b7808 */ /* 0x000fe20004000000 */
[----:B------:R-:W2:Y:S01]  /*1bf20*/  SHFL.BFLY PT, R2, R0, 0x1, 0x1f ;  /* 0x0c201f0000027f89 */ /* 0x000ea200000e0000 */
[----:B------:R-:W-:Y:S02]  /*1bf30*/  FMNMX3.FTZ R4, R4, R242, R233, !PT ;  /* 0x000000f204047276 */ /* 0x000fe400078100e9 */
[----:B------:R-:W-:Y:S02]  /*1bf40*/  FMNMX3.FTZ R5, R5, R116, R119, !PT ;  /* 0x0000007405057276 */ /* 0x000fe40007810077 */
[----:B------:R-:W-:Y:S02]  /*1bf50*/  FMNMX3.FTZ R4, R4, R200, R199, !PT ;  /* 0x000000c804047276 */ /* 0x000fe400078100c7 */
[----:B-1----:R-:W-:Y:S02]  /*1bf60*/  FMNMX.FTZ R40, R3, R40, !PT ;  /* 0x0000002803287209 */ /* 0x002fe40007810000 */
[----:B------:R-:W-:Y:S02]  /*1bf70*/  FMNMX3.FTZ R4, R4, R223, R224, !PT ;  /* 0x000000df04047276 */ /* 0x000fe400078100e0 */
[----:B------:R-:W-:Y:S01]  /*1bf80*/  FMNMX3.FTZ R5, R5, R68, R75, !PT ;  /* 0x0000004405057276 */ /* 0x000fe2000781004b */
[----:B------:R-:W-:Y:S01]  /*1bf90*/  FMUL.FTZ R60, R40, UR4 ;  /* 0x00000004283c7c20 */ /* 0x000fe20008410000 */
[----:B------:R-:W-:Y:S02]  /*1bfa0*/  FMNMX3.FTZ R4, R4, R95, R194, !PT ;  /* 0x0000005f04047276 */ /* 0x000fe400078100c2 */
[----:B------:R-:W-:Y:S01]  /*1bfb0*/  FSETP.NEU.FTZ.AND P1, PT, R40, -INF , PT ;  /* 0xff8000002800780b */ /* 0x000fe20003f3d000 */
[----:B------:R-:W1:Y:S01]  /*1bfc0*/  SHFL.BFLY PT, R6, R5, 0x2, 0x1f ;  /* 0x0c401f0005067f89 */ /* 0x000e6200000e0000 */
[----:B------:R-:W-:Y:S02]  /*1bfd0*/  FMNMX3.FTZ R4, R4, R193, R93, !PT ;  /* 0x000000c104047276 */ /* 0x000fe4000781005d */
[----:B------:R-:W-:Y:S02]  /*1bfe0*/  FSEL R9, R9, -INF , !P2 ;  /* 0xff80000009097808 */ /* 0x000fe40005000000 */
[----:B------:R-:W-:Y:S02]  /*1bff0*/  FSEL R60, R60, RZ, P1 ;  /* 0x000000ff3c3c7208 */ /* 0x000fe40000800000 */
[-C--:B------:R-:W-:Y:S02]  /*1c000*/  ISETP.GE.AND P2, PT, R21, R216.reuse, PT ;  /* 0x000000d81500720c */ /* 0x080fe40003f46270 */
[----:B------:R-:W-:Y:S01]  /*1c010*/  FSEL R7, R7, -INF , !P3 ;  /* 0xff80000007077808 */ /* 0x000fe20005800000 */
[----:B------:R-:W-:Y:S01]  /*1c020*/  FFMA.FTZ R3, R177, UR4, -R60 ;  /* 0x00000004b1037c23 */ /* 0x000fe2000801083c */
[----:B------:R-:W-:Y:S01]  /*1c030*/  ISETP.GE.AND P6, PT, R184, R216, PT ;  /* 0x000000d8b800720c */ /* 0x000fe20003fc6270 */
[----:B------:R-:W-:Y:S01]  /*1c040*/  LDSM.16.MT88.4 R20, [R208+0x4000] ;  /* 0x00400000d014783b */ /* 0x000fe20000004200 */
[----:B------:R-:W-:Y:S01]  /*1c050*/  FMNMX3.FTZ R4, R4, R192, R86, !PT ;  /* 0x000000c004047276 */ /* 0x000fe20007810056 */
[----:B------:R-:W-:Y:S01]  /*1c060*/  MUFU.EX2 R191, R3 ;  /* 0x0000000300bf7308 */ /* 0x000fe20000000800 */
[----:B--2---:R-:W-:Y:S01]  /*1c070*/  FMNMX.FTZ R37, R0, R2, !PT ;  /* 0x0000000200257209 */ /* 0x004fe20007810000 */
[--C-:B------:R-:W-:Y:S01]  /*1c080*/  FFMA.FTZ R0, R181, UR4, -R60.reuse ;  /* 0x00000004b5007c23 */ /* 0x100fe2000801083c */
[----:B------:R-:W-:Y:S01]  /*1c090*/  FSEL R88, R9, -INF , !P6 ;  /* 0xff80000009587808 */ /* 0x000fe20007000000 */
[----:B------:R-:W-:Y:S01]  /*1c0a0*/  FFMA.FTZ R13, R28, UR4, -R60 ;  /* 0x000000041c0d7c23 */ /* 0x000fe2000801083c */
[----:B------:R-:W-:Y:S05]  /*1c0b0*/  FSEL R85, R7, -INF , !P2 ;  /* 0xff80000007557808 */ /* 0x000fea0005000000 */
[----:B------:R2:W-:Y:S01]  /*1c0c0*/  MUFU.EX2 R79, R0 ;  /* 0x00000000004f7308 */ /* 0x0005e20000000800 */
[----:B------:R-:W-:Y:S01]  /*1c0d0*/  FMNMX3.FTZ R4, R4, R112, R126, !PT ;  /* 0x0000007004047276 */ /* 0x000fe2000781007e */
[--C-:B------:R-:W-:Y:S01]  /*1c0e0*/  FFMA.FTZ R2, R180, UR4, -R60.reuse ;  /* 0x00000004b4027c23 */ /* 0x100fe2000801083c */
[C---:B------:R-:W-:Y:S01]  /*1c0f0*/  FMUL.FTZ R61, R37.reuse, UR4 ;  /* 0x00000004253d7c20 */ /* 0x040fe20008410000 */
[----:B------:R-:W-:Y:S01]  /*1c100*/  FSETP.NEU.FTZ.AND P0, PT, R37, -INF , PT ;  /* 0xff8000002500780b */ /* 0x000fe20003f1d000 */
[--C-:B------:R-:W-:Y:S05]  /*1c110*/  FFMA.FTZ R12, R29, UR4, -R60.reuse ;  /* 0x000000041d0c7c23 */ /* 0x100fea000801083c */
[----:B------:R3:W4:Y:S01]  /*1c120*/  MUFU.EX2 R187, R2 ;  /* 0x0000000200bb7308 */ /* 0x0007220000000800 */
[----:B------:R-:W-:Y:S01]  /*1c130*/  FMNMX3.FTZ R4, R4, R88, R85, !PT ;  /* 0x0000005804047276 */ /* 0x000fe20007810055 */
[--C-:B------:R-:W-:Y:S01]  /*1c140*/  FFMA.FTZ R16, R26, UR4, -R60.reuse ;  /* 0x000000041a107c23 */ /* 0x100fe2000801083c */
[----:B-1----:R-:W-:Y:S07]  /*1c150*/  FMNMX.FTZ R5, R5, R6, !PT ;  /* 0x0000000605057209 */ /* 0x002fee0007810000 */
[----:B------:R-:W-:Y:S01]  /*1c160*/  MUFU.EX2 R177, R12 ;  /* 0x0000000c00b17308 */ /* 0x000fe20000000800 */
[----:B------:R-:W-:Y:S01]  /*1c170*/  FSEL R61, R61, RZ, P0 ;  /* 0x000000ff3d3d7208 */ /* 0x000fe20000000000 */
[----:B------:R-:W1:Y:S01]  /*1c180*/  SHFL.BFLY PT, R7, R4, 0x2, 0x1f ;  /* 0x0c401f0004077f89 */ /* 0x000e6200000e0000 */
[--C-:B------:R-:W-:Y:S01]  /*1c190*/  FFMA.FTZ R74, R74, UR4, -R60.reuse ;  /* 0x000000044a4a7c23 */ /* 0x100fe2000801083c */
[--C-:B--2---:R-:W-:Y:S01]  /*1c1a0*/  FFMA.FTZ R0, R176, UR4, -R60.reuse ;  /* 0x00000004b0007c23 */ /* 0x104fe2000801083c */
[--C-:B------:R-:W-:Y:S05]  /*1c1b0*/  FFMA.FTZ R73, R73, UR4, -R60.reuse ;  /* 0x0000000449497c23 */ /* 0x100fea000801083c */
[----:B------:R-:W2:Y:S01]  /*1c1c0*/  SHFL.BFLY PT, R39, R5, 0x1, 0x1f ;  /* 0x0c201f0005277f89 */ /* 0x000ea200000e0000 */
[--C-:B------:R-:W-:Y:S01]  /*1c1d0*/  FFMA.FTZ R72, R72, UR4, -R61.reuse ;  /* 0x0000000448487c23 */ /* 0x100fe2000801083d */
[----:B------:R5:W1:Y:S01]  /*1c1e0*/  MUFU.EX2 R190, R0 ;  /* 0x0000000000be7308 */ /* 0x000a620000000800 */
[--C-:B------:R-:W-:Y:S01]  /*1c1f0*/  FFMA.FTZ R71, R71, UR4, -R61.reuse ;  /* 0x0000000447477c23 */ /* 0x100fe2000801083d */
[--C-:B---3--:R-:W-:Y:S01]  /*1c200*/  FFMA.FTZ R2, R179, UR4, -R61.reuse ;  /* 0x00000004b3027c23 */ /* 0x108fe2000801083d */
[----:B----4-:R-:W-:Y:S07]  /*1c210*/  F2FP.F16.F32.PACK_AB R32, R187, R79 ;  /* 0x0000004fbb20723e */ /* 0x010fee00000000ff */
[----:B------:R-:W-:Y:S01]  /*1c220*/  MUFU.EX2 R179, R16 ;  /* 0x0000001000b37308 */ /* 0x000fe20000000800 */
[--C-:B------:R-:W-:Y:S01]  /*1c230*/  FFMA.FTZ R83, R83, UR4, -R61.reuse ;  /* 0x0000000453537c23 */ /* 0x100fe2000801083d */
[--C-:B------:R-:W-:Y:S01]  /*1c240*/  FFMA.FTZ R84, R84, UR4, -R61.reuse ;  /* 0x0000000454547c23 */ /* 0x100fe2000801083d */
[--C-:B------:R-:W-:Y:S07]  /*1c250*/  FFMA.FTZ R129, R87, UR4, -R61.reuse ;  /* 0x0000000457817c23 */ /* 0x100fee000801083d */
[----:B------:R3:W-:Y:S01]  /*1c260*/  MUFU.EX2 R81, R2 ;  /* 0x0000000200517308 */ /* 0x0007e20000000800 */
[--C-:B------:R-:W-:Y:S01]  /*1c270*/  FFMA.FTZ R67, R67, UR4, -R60.reuse ;  /* 0x0000000443437c23 */ /* 0x100fe2000801083c */
[--C-:B------:R-:W-:Y:S01]  /*1c280*/  FFMA.FTZ R70, R70, UR4, -R60.reuse ;  /* 0x0000000446467c23 */ /* 0x100fe2000801083c */
[--C-:B------:R-:W-:Y:S07]  /*1c290*/  FFMA.FTZ R102, R102, UR4, -R60.reuse ;  /* 0x0000000466667c23 */ /* 0x100fee000801083c */
[----:B------:R-:W-:Y:S01]  /*1c2a0*/  MUFU.EX2 R87, R74 ;  /* 0x0000004a00577308 */ /* 0x000fe20000000800 */
[----:B------:R-:W-:Y:S01]  /*1c2b0*/  FFMA.FTZ R109, R109, UR4, -R60 ;  /* 0x000000046d6d7c23 */ /* 0x000fe2000801083c */
[--C-:B-----5:R-:W-:Y:S01]  /*1c2c0*/  FFMA.FTZ R0, R186, UR4, -R61.reuse ;  /* 0x00000004ba007c23 */ /* 0x120fe2000801083d */
[----:B-1----:R-:W-:Y:S02]  /*1c2d0*/  F2FP.F16.F32.PACK_AB R34, R191, R190 ;  /* 0x000000bebf22723e */ /* 0x002fe400000000ff */
[----:B------:R-:W-:Y:S05]  /*1c2e0*/  FMNMX.FTZ R4, R4, R7, !PT ;  /* 0x0000000704047209 */ /* 0x000fea0007810000 */
[----:B------:R1:W4:Y:S01]  /*1c2f0*/  MUFU.EX2 R91, R0 ;  /* 0x00000000005b7308 */ /* 0x0003220000000800 */
[--C-:B---3--:R-:W-:Y:S01]  /*1c300*/  FFMA.FTZ R2, R178, UR4, -R61.reuse ;  /* 0x00000004b2027c23 */ /* 0x108fe2000801083d */
[----:B------:R-:W3:Y:S01]  /*1c310*/  SHFL.BFLY PT, R38, R4, 0x1, 0x1f ;  /* 0x0c201f0004267f89 */ /* 0x000ee200000e0000 */
[----:B--2---:R-:W-:Y:S07]  /*1c320*/  FMNMX.FTZ R39, R5, R39, !PT ;  /* 0x0000002705277209 */ /* 0x004fee0007810000 */
[----:B------:R-:W-:Y:S01]  /*1c330*/  MUFU.EX2 R178, R13 ;  /* 0x0000000d00b27308 */ /* 0x000fe20000000800 */
[----:B------:R-:W-:Y:S02]  /*1c340*/  FSEL R5, R37, RZ, P0 ;  /* 0x000000ff25057208 */ /* 0x000fe40000000000 */
[C---:B------:R-:W-:Y:S07]  /*1c350*/  FSETP.NEU.FTZ.AND P3, PT, R39.reuse, -INF , PT ;  /* 0xff8000002700780b */ /* 0x040fee0003f7d000 */
[----:B------:R2:W-:Y:S01]  /*1c360*/  MUFU.EX2 R186, R2 ;  /* 0x0000000200ba7308 */ /* 0x0005e20000000800 */
[----:B------:R-:W-:Y:S01]  /*1c370*/  FMUL.FTZ R62, R39, UR4 ;  /* 0x00000004273e7c20 */ /* 0x000fe20008410000 */
[----:B-1----:R-:W-:Y:S01]  /*1c380*/  FFMA.FTZ R0, R175, UR4, -R61 ;  /* 0x00000004af007c23 */ /* 0x002fe2000801083d */
[----:B----4-:R-:W-:Y:S03]  /*1c390*/  F2FP.F16.F32.PACK_AB R33, R91, R81 ;  /* 0x000000515b21723e */ /* 0x010fe600000000ff */
[----:B------:R-:W-:Y:S04]  /*1c3a0*/  FSEL R62, R62, RZ, P3 ;  /* 0x000000ff3e3e7208 */ /* 0x000fe80001800000 */
[----:B------:R1:W4:Y:S01]  /*1c3b0*/  MUFU.EX2 R189, R0 ;  /* 0x0000000000bd7308 */ /* 0x0003220000000800 */
[--C-:B------:R-:W-:Y:S01]  /*1c3c0*/  FFMA.FTZ R3, R171, UR4, -R62.reuse ;  /* 0x00000004ab037c23 */ /* 0x100fe2000801083e */
[--C-:B------:R-:W-:Y:S01]  /*1c3d0*/  FFMA.FTZ R24, R52, UR4, -R62.reuse ;  /* 0x0000000434187c23 */ /* 0x100fe2000801083e */
[--C-:B--2---:R-:W-:Y:S01]  /*1c3e0*/  FFMA.FTZ R2, R183, UR4, -R62.reuse ;  /* 0x00000004b7027c23 */ /* 0x104fe2000801083e */
[--C-:B------:R-:W-:Y:S06]  /*1c3f0*/  FFMA.FTZ R77, R77, UR4, -R62.reuse ;  /* 0x000000044d4d7c23 */ /* 0x100fec000801083e */
[----:B------:R2:W-:Y:S01]  /*1c400*/  MUFU.EX2 R184, R3 ;  /* 0x0000000300b87308 */ /* 0x0005e20000000800 */
[--C-:B------:R-:W-:Y:S01]  /*1c410*/  FFMA.FTZ R78, R78, UR4, -R62.reuse ;  /* 0x000000044e4e7c23 */ /* 0x100fe2000801083e */
[----:B---3--:R-:W-:Y:S01]  /*1c420*/  FMNMX.FTZ R38, R4, R38, !PT ;  /* 0x0000002604267209 */ /* 0x008fe20007810000 */
[--C-:B------:R-:W-:Y:S07]  /*1c430*/  FFMA.FTZ R116, R116, UR4, -R62.reuse ;  /* 0x0000000474747c23 */ /* 0x100fee000801083e */
[----:B------:R3:W-:Y:S01]  /*1c440*/  MUFU.EX2 R80, R2 ;  /* 0x0000000200507308 */ /* 0x0007e20000000800 */
[--C-:B------:R-:W-:Y:S01]  /*1c450*/  FFMA.FTZ R119, R119, UR4, -R62.reuse ;  /* 0x0000000477777c23 */ /* 0x100fe2000801083e */
[C---:B------:R-:W-:Y:S01]  /*1c460*/  FSETP.NEU.FTZ.AND P2, PT, R38.reuse, -INF , PT ;  /* 0xff8000002600780b */ /* 0x040fe20003f5d000 */
[----:B------:R-:W-:Y:S01]  /*1c470*/  FMUL.FTZ R63, R38, UR4 ;  /* 0x00000004263f7c20 */ /* 0x000fe20008410000 */
[----:B-1----:R-:W-:Y:S01]  /*1c480*/  FFMA.FTZ R0, R182, UR4, -R62 ;  /* 0x00000004b6007c23 */ /* 0x002fe2000801083e */
[----:B----4-:R-:W-:Y:S05]  /*1c490*/  F2FP.F16.F32.PACK_AB R35, R189, R186 ;  /* 0x000000babd23723e */ /* 0x010fea00000000ff */
[----:B------:R-:W-:Y:S01]  /*1c4a0*/  MUFU.EX2 R176, R24 ;  /* 0x0000001800b07308 */ /* 0x000fe20000000800 */
[----:B------:R-:W-:Y:S09]  /*1c4b0*/  FSEL R63, R63, RZ, P2 ;  /* 0x000000ff3f3f7208 */ /* 0x000ff20001000000 */
[----:B------:R1:W4:Y:S01]  /*1c4c0*/  MUFU.EX2 R181, R0 ;  /* 0x0000000000b57308 */ /* 0x0003220000000800 */
[----:B--2---:R-:W-:Y:S01]  /*1c4d0*/  FSEL R3, R38, RZ, P2 ;  /* 0x000000ff26037208 */ /* 0x004fe20001000000 */
[--C-:B------:R-:W-:Y:S01]  /*1c4e0*/  FFMA.FTZ R4, R173, UR4, -R63.reuse ;  /* 0x00000004ad047c23 */ /* 0x100fe2000801083f */
[--C-:B---3--:R-:W-:Y:S01]  /*1c4f0*/  FFMA.FTZ R2, R185, UR4, -R63.reuse ;  /* 0x00000004b9027c23 */ /* 0x108fe2000801083f */
[----:B------:R-:W-:Y:S02]  /*1c500*/  FFMA.FTZ R6, R174, UR4, -R63 ;  /* 0x00000004ae067c23 */ /* 0x000fe4000801083f */
[----:B------:R-:W-:Y:S04]  /*1c510*/  FADD.FTZ R3, -R3, R133 ;  /* 0x0000008503037221 */ /* 0x000fe80000010100 */
[----:B------:R-:W-:Y:S01]  /*1c520*/  MUFU.EX2 R183, R4 ;  /* 0x0000000400b77308 */ /* 0x000fe20000000800 */
[--C-:B------:R-:W-:Y:S01]  /*1c530*/  FFMA.FTZ R29, R56, UR4, -R63.reuse ;  /* 0x00000004381d7c23 */ /* 0x100fe2000801083f */
[--C-:B------:R-:W-:Y:S01]  /*1c540*/  FFMA.FTZ R56, R170, UR4, -R63.reuse ;  /* 0x00000004aa387c23 */ /* 0x100fe2000801083f */
[----:B------:R-:W-:Y:S07]  /*1c550*/  FMUL.FTZ R3, R3, UR4 ;  /* 0x0000000403037c20 */ /* 0x000fee0008410000 */
[----:B------:R2:W-:Y:S01]  /*1c560*/  MUFU.EX2 R82, R2 ;  /* 0x0000000200527308 */ /* 0x0005e20000000800 */
[--C-:B------:R-:W-:Y:S01]  /*1c570*/  FFMA.FTZ R28, R55, UR4, -R63.reuse ;  /* 0x00000004371c7c23 */ /* 0x100fe2000801083f */
[--C-:B------:R-:W-:Y:S01]  /*1c580*/  FFMA.FTZ R65, R65, UR4, -R63.reuse ;  /* 0x0000000441417c23 */ /* 0x100fe2000801083f */
[--C-:B-1----:R-:W-:Y:S07]  /*1c590*/  FFMA.FTZ R0, R188, UR4, -R63.reuse ;  /* 0x00000004bc007c23 */ /* 0x102fee000801083f */
[----:B------:R-:W1:Y:S01]  /*1c5a0*/  MUFU.EX2 R185, R6 ;  /* 0x0000000600b97308 */ /* 0x000e620000000800 */
[----:B----4-:R-:W-:Y:S01]  /*1c5b0*/  F2FP.F16.F32.PACK_AB R44, R181, R80 ;  /* 0x00000050b52c723e */ /* 0x010fe200000000ff */
[----:B------:R-:W-:Y:S01]  /*1c5c0*/  FFMA.FTZ R133, R69, UR4, -R60 ;  /* 0x0000000445857c23 */ /* 0x000fe2000801083c */
[--C-:B------:R-:W-:Y:S07]  /*1c5d0*/  FFMA.FTZ R69, R89, UR4, -R62.reuse ;  /* 0x0000000459457c23 */ /* 0x100fee000801083e */
[----:B------:R3:W4:Y:S01]  /*1c5e0*/  MUFU.EX2 R182, R0 ;  /* 0x0000000000b67308 */ /* 0x0007220000000800 */
[--C-:B------:R-:W-:Y:S01]  /*1c5f0*/  FFMA.FTZ R112, R112, UR4, -R63.reuse ;  /* 0x0000000470707c23 */ /* 0x100fe2000801083f */
[----:B------:R-:W-:Y:S08]  /*1c600*/  FFMA.FTZ R126, R126, UR4, -R63 ;  /* 0x000000047e7e7c23 */ /* 0x000ff0000801083f */
[----:B------:R-:W5:Y:S01]  /*1c610*/  MUFU.EX2 R3, R3 ;  /* 0x0000000300037308 */ /* 0x000f620000000800 */
[----:B--2---:R-:W-:Y:S09]  /*1c620*/  FFMA.FTZ R2, R172, UR4, -R62 ;  /* 0x00000004ac027c23 */ /* 0x004ff2000801083e */
[----:B------:R-:W-:Y:S01]  /*1c630*/  MUFU.EX2 R171, R28 ;  /* 0x0000001c00ab7308 */ /* 0x000fe20000000800 */
[----:B-1----:R-:W-:Y:S09]  /*1c640*/  F2FP.F16.F32.PACK_AB R47, R185, R183 ;  /* 0x000000b7b92f723e */ /* 0x002ff200000000ff */
[----:B------:R1:W2:Y:S01]  /*1c650*/  MUFU.EX2 R188, R2 ;  /* 0x0000000200bc7308 */ /* 0x0002a20000000800 */
[----:B---3--:R-:W-:Y:S02]  /*1c660*/  FSEL R0, R39, RZ, P3 ;  /* 0x000000ff27007208 */ /* 0x008fe40001800000 */
[----:B----4-:R-:W-:Y:S07]  /*1c670*/  F2FP.F16.F32.PACK_AB R45, R182, R82 ;  /* 0x00000052b62d723e */ /* 0x010fee00000000ff */
[----:B------:R-:W-:Y:S01]  /*1c680*/  MUFU.EX2 R77, R77 ;  /* 0x0000004d004d7308 */ /* 0x000fe20000000800 */
[C---:B-----5:R-:W-:Y:S01]  /*1c690*/  FMUL.FTZ R6, R3.reuse, R138 ;  /* 0x0000008a03067220 */ /* 0x060fe20000410000 */
[C---:B------:R-:W-:Y:S01]  /*1c6a0*/  FMUL.FTZ R7, R3.reuse, R139 ;  /* 0x0000008b03077220 */ /* 0x040fe20000410000 */
[C---:B------:R-:W-:Y:S01]  /*1c6b0*/  FMUL.FTZ R18, R3.reuse, R150 ;  /* 0x0000009603127220 */ /* 0x040fe20000410000 */
[----:B------:R-:W-:Y:S06]  /*1c6c0*/  FMUL.FTZ R19, R3, R151 ;  /* 0x0000009703137220 */ /* 0x000fec0000410000 */
[----:B------:R-:W-:Y:S01]  /*1c6d0*/  MUFU.EX2 R78, R78 ;  /* 0x0000004e004e7308 */ /* 0x000fe20000000800 */
[----:B-1----:R-:W-:Y:S01]  /*1c6e0*/  FADD.FTZ R2, -R0, R132 ;  /* 0x0000008400027221 */ /* 0x002fe20000010100 */
[----:B------:R-:W-:Y:S01]  /*1c6f0*/  FSEL R0, R40, RZ, P1 ;  /* 0x000000ff28007208 */ /* 0x000fe20000800000 */
[----:B------:R-:W-:Y:S01]  /*1c700*/  FFMA.FTZ R132, R76, UR4, -R61 ;  /* 0x000000044c847c23 */ /* 0x000fe2000801083d */
[----:B--2---:R-:W-:Y:S01]  /*1c710*/  F2FP.F16.F32.PACK_AB R46, R188, R184 ;  /* 0x000000b8bc2e723e */ /* 0x004fe200000000ff */
[----:B------:R-:W-:Y:S01]  /*1c720*/  FMUL.FTZ R4, R2, UR4 ;  /* 0x0000000402047c20 */ /* 0x000fe20008410000 */
[----:B------:R-:W-:Y:S01]  /*1c730*/  FFMA.FTZ R76, R86, UR4, -R63 ;  /* 0x00000004564c7c23 */ /* 0x000fe2000801083f */
[----:B------:R-:W-:Y:S01]  /*1c740*/  FADD.FTZ R2, -R0, R134 ;  /* 0x0000008600027221 */ /* 0x000fe20000010100 */
[----:B------:R-:W-:Y:S02]  /*1c750*/  FADD.FTZ R0, -R5, R135 ;  /* 0x0000008705007221 */ /* 0x000fe40000010100 */
[----:B------:R-:W1:Y:S01]  /*1c760*/  MUFU.EX2 R36, R4 ;  /* 0x0000000400247308 */ /* 0x000e620000000800 */
[----:B------:R-:W-:Y:S01]  /*1c770*/  FMUL.FTZ R2, R2, UR4 ;  /* 0x0000000402027c20 */ /* 0x000fe20008410000 */
[----:B------:R-:W-:Y:S08]  /*1c780*/  FMUL.FTZ R0, R0, UR4 ;  /* 0x0000000400007c20 */ /* 0x000ff00008410000 */
[----:B------:R-:W-:Y:S10]  /*1c790*/  MUFU.EX2 R76, R76 ;  /* 0x0000004c004c7308 */ /* 0x000ff40000000800 */
[----:B------:R-:W2:Y:S10]  /*1c7a0*/  MUFU.EX2 R2, R2 ;  /* 0x0000000200027308 */ /* 0x000eb40000000800 */
[----:B------:R-:W3:Y:S01]  /*1c7b0*/  MUFU.EX2 R0, R0 ;  /* 0x0000000000007308 */ /* 0x000ee20000000800 */
[C---:B-1----:R-:W-:Y:S01]  /*1c7c0*/  FMUL.FTZ R4, R36.reuse, R136 ;  /* 0x0000008824047220 */ /* 0x042fe20000410000 */
[C---:B------:R-:W-:Y:S01]  /*1c7d0*/  FMUL.FTZ R5, R36.reuse, R137 ;  /* 0x0000008924057220 */ /* 0x040fe20000410000 */
[C---:B------:R-:W-:Y:S01]  /*1c7e0*/  FMUL.FTZ R16, R36.reuse, R148 ;  /* 0x0000009424107220 */ /* 0x040fe20000410000 */
[----:B------:R-:W-:Y:S06]  /*1c7f0*/  FMUL.FTZ R17, R36, R149 ;  /* 0x0000009524117220 */ /* 0x000fec0000410000 */
[----:B------:R1:W-:Y:S01]  /*1c800*/  MUFU.EX2 R137, R65 ;  /* 0x0000004100897308 */ /* 0x0003e20000000800 */
[-C--:B------:R-:W-:Y:S09]  /*1c810*/  HMMA.16816.F32 R4, R44, R20.reuse, R4 ;  /* 0x000000142c04723c */ /* 0x080ff20000001804 */
[----:B------:R-:W-:Y:S01]  /*1c820*/  MUFU.EX2 R86, R70 ;  /* 0x0000004600567308 */ /* 0x000fe20000000800 */
[----:B--2---:R-:W-:Y:S01]  /*1c830*/  FMUL.FTZ R8, R2, R140 ;  /* 0x0000008c02087220 */ /* 0x004fe20000410000 */
[----:B---3--:R-:W-:Y:S01]  /*1c840*/  FMUL.FTZ R10, R0, R142 ;  /* 0x0000008e000a7220 */ /* 0x008fe20000410000 */
[----:B------:R-:W-:Y:S01]  /*1c850*/  FMUL.FTZ R9, R2, R141 ;  /* 0x0000008d02097220 */ /* 0x000fe20000410000 */
[----:B------:R-:W-:Y:S01]  /*1c860*/  FMUL.FTZ R11, R0, R143 ;  /* 0x0000008f000b7220 */ /* 0x000fe20000410000 */
[C---:B------:R-:W-:Y:S01]  /*1c870*/  FMUL.FTZ R12, R2.reuse, R144 ;  /* 0x00000090020c7220 */ /* 0x040fe20000410000 */
[----:B------:R-:W-:Y:S01]  /*1c880*/  FMUL.FTZ R13, R2, R145 ;  /* 0x00000091020d7220 */ /* 0x000fe20000410000 */
[C---:B------:R-:W-:Y:S01]  /*1c890*/  FMUL.FTZ R14, R0.reuse, R146 ;  /* 0x00000092000e7220 */ /* 0x040fe20000410000 */
[----:B------:R-:W-:Y:S01]  /*1c8a0*/  FMUL.FTZ R15, R0, R147 ;  /* 0x00000093000f7220 */ /* 0x000fe20000410000 */
[----:B------:R-:W-:Y:S01]  /*1c8b0*/  FMUL.FTZ R28, R2, R160 ;  /* 0x000000a0021c7220 */ /* 0x000fe20000410000 */
[----:B-1----:R-:W-:Y:S01]  /*1c8c0*/  FFMA.FTZ R65, R244, UR4, -R62 ;  /* 0x00000004f4417c23 */ /* 0x002fe2000801083e */
[C---:B------:R-:W-:Y:S01]  /*1c8d0*/  HMMA.16816.F32 R8, R32.reuse, R20, R8 ;  /* 0x000000142008723c */ /* 0x040fe20000001808 */
[----:B------:R-:W-:Y:S03]  /*1c8e0*/  MUFU.EX2 R70, R109 ;  /* 0x0000006d00467308 */ /* 0x000fe60000000800 */
[----:B------:R-:W-:Y:S01]  /*1c8f0*/  FFMA.FTZ R21, R27, UR4, -R60 ;  /* 0x000000041b157c23 */ /* 0x000fe2000801083c */
[----:B------:R-:W-:Y:S06]  /*1c900*/  FFMA.FTZ R20, R168, UR4, -R61 ;  /* 0x00000004a8147c23 */ /* 0x000fec000801083d */
[----:B------:R1:W-:Y:S01]  /*1c910*/  MUFU.EX2 R160, R65 ;  /* 0x0000004100a07308 */ /* 0x0003e20000000800 */
[----:B------:R-:W-:Y:S01]  /*1c920*/  FMUL.FTZ R27, R0, R159 ;  /* 0x0000009f001b7220 */ /* 0x000fe20000410000 */
[-C--:B------:R-:W-:Y:S08]  /*1c930*/  HMMA.16816.F32 R12, R32, R22.reuse, R12 ;  /* 0x00000016200c723c */ /* 0x080ff0000000180c */
[----:B------:R2:W-:Y:S01]  /*1c940*/  MUFU.EX2 R180, R21 ;  /* 0x0000001500b47308 */ /* 0x0005e20000000800 */
[C---:B------:R-:W-:Y:S01]  /*1c950*/  FMUL.FTZ R24, R2.reuse, R156 ;  /* 0x0000009c02187220 */ /* 0x040fe20000410000 */
[----:B------:R-:W-:Y:S01]  /*1c960*/  FMUL.FTZ R25, R2, R157 ;  /* 0x0000009d02197220 */ /* 0x000fe20000410000 */
[----:B------:R-:W-:Y:S07]  /*1c970*/  FMUL.FTZ R26, R0, R158 ;  /* 0x0000009e001a7220 */ /* 0x000fee0000410000 */
[----:B------:R3:W-:Y:S01]  /*1c980*/  MUFU.EX2 R175, R20 ;  /* 0x0000001400af7308 */ /* 0x0007e20000000800 */
[C---:B------:R-:W-:Y:S09]  /*1c990*/  HMMA.16816.F32 R16, R44.reuse, R22, R16 ;  /* 0x000000162c10723c */ /* 0x040ff20000001810 */
[----:B------:R4:W-:Y:S01]  /*1c9a0*/  MUFU.EX2 R168, R29 ;  /* 0x0000001d00a87308 */ /* 0x0009e20000000800 */
[C---:B------:R-:W-:Y:S01]  /*1c9b0*/  FMUL.FTZ R22, R3.reuse, R154 ;  /* 0x0000009a03167220 */ /* 0x040fe20000410000 */
[----:B------:R-:W-:Y:S01]  /*1c9c0*/  FMUL.FTZ R23, R3, R155 ;  /* 0x0000009b03177220 */ /* 0x000fe20000410000 */
[--C-:B-1----:R-:W-:Y:S01]  /*1c9d0*/  FFMA.FTZ R65, R99, UR4, -R63.reuse ;  /* 0x0000000463417c23 */ /* 0x102fe2000801083f */
[--C-:B--2---:R-:W-:Y:S02]  /*1c9e0*/  FFMA.FTZ R21, R53, UR4, -R62.reuse ;  /* 0x0000000435157c23 */ /* 0x104fe4000801083e */
[----:B------:R-:W1:Y:S04]  /*1c9f0*/  LDSM.16.MT88.4 R52, [R208+0x4400] ;  /* 0x00440000d034783b */ /* 0x000e680000004200 */
[----:B------:R2:W-:Y:S01]  /*1ca00*/  MUFU.EX2 R122, R65 ;  /* 0x00000041007a7308 */ /* 0x0005e20000000800 */
[----:B---3--:R-:W-:Y:S09]  /*1ca10*/  FMUL.FTZ R20, R36, R152 ;  /* 0x0000009824147220 */ /* 0x008ff20000410000 */
[----:B------:R3:W5:Y:S01]  /*1ca20*/  MUFU.EX2 R172, R21 ;  /* 0x0000001500ac7308 */ /* 0x0007620000000800 */
[--C-:B----4-:R-:W-:Y:S01]  /*1ca30*/  FFMA.FTZ R29, R30, UR4, -R62.reuse ;  /* 0x000000041e1d7c23 */ /* 0x110fe2000801083e */
[----:B------:R-:W-:Y:S08]  /*1ca40*/  FMUL.FTZ R30, R0, R162 ;  /* 0x000000a2001e7220 */ /* 0x000ff00000410000 */
[----:B------:R4:W-:Y:S01]  /*1ca50*/  MUFU.EX2 R173, R29 ;  /* 0x0000001d00ad7308 */ /* 0x0009e20000000800 */
[--C-:B--2---:R-:W-:Y:S01]  /*1ca60*/  FFMA.FTZ R65, R225, UR4, -R62.reuse ;  /* 0x00000004e1417c23 */ /* 0x104fe2000801083e */
[----:B---3--:R-:W-:Y:S08]  /*1ca70*/  FMUL.FTZ R21, R36, R153 ;  /* 0x0000009924157220 */ /* 0x008ff00000410000 */
[----:B------:R2:W-:Y:S01]  /*1ca80*/  MUFU.EX2 R143, R65 ;  /* 0x00000041008f7308 */ /* 0x0005e20000000800 */
[----:B----4-:R-:W-:Y:S01]  /*1ca90*/  FMUL.FTZ R29, R2, R161 ;  /* 0x000000a1021d7220 */ /* 0x010fe20000410000 */
[-C--:B------:R-:W-:Y:S08]  /*1caa0*/  HMMA.16816.F32 R20, R44, R48.reuse, R20 ;  /* 0x000000302c14723c */ /* 0x080ff00000001814 */
[C---:B------:R-:W-:Y:S04]  /*1cab0*/  HMMA.16816.F32 R24, R32.reuse, R48, R24 ;  /* 0x000000302018723c */ /* 0x040fe80000001818 */
[--C-:B------:R-:W-:Y:S01]  /*1cac0*/  FFMA.FTZ R48, R169, UR4, -R63.reuse ;  /* 0x00000004a9307c23 */ /* 0x100fe2000801083f */
[--C-:B------:R-:W-:Y:S01]  /*1cad0*/  FFMA.FTZ R49, R31, UR4, -R62.reuse ;  /* 0x000000041f317c23 */ /* 0x100fe2000801083e */
[----:B------:R-:W-:Y:S01]  /*1cae0*/  FMUL.FTZ R31, R0, R163 ;  /* 0x000000a3001f7220 */ /* 0x000fe20000410000 */
[----:B------:R-:W-:Y:S01]  /*1caf0*/  MUFU.EX2 R169, R56 ;  /* 0x0000003800a97308 */ /* 0x000fe20000000800 */
[--C-:B--2---:R-:W-:Y:S01]  /*1cb00*/  FFMA.FTZ R65, R242, UR4, -R63.reuse ;  /* 0x00000004f2417c23 */ /* 0x104fe2000801083f */
[----:B------:R-:W-:Y:S08]  /*1cb10*/  FFMA.FTZ R163, R88, UR4, -R63 ;  /* 0x0000000458a37c23 */ /* 0x000ff0000801083f */
[----:B------:R2:W-:Y:S01]  /*1cb20*/  MUFU.EX2 R170, R48 ;  /* 0x0000003000aa7308 */ /* 0x0005e20000000800 */
[-C--:B------:R-:W-:Y:S09]  /*1cb30*/  HMMA.16816.F32 R28, R32, R50.reuse, R28 ;  /* 0x00000032201c723c */ /* 0x080ff2000000181c */
[----:B------:R3:W4:Y:S01]  /*1cb40*/  MUFU.EX2 R174, R49 ;  /* 0x0000003100ae7308 */ /* 0x0007220000000800 */
[C---:B------:R-:W-:Y:S01]  /*1cb50*/  FMUL.FTZ R32, R36.reuse, R164 ;  /* 0x000000a424207220 */ /* 0x040fe20000410000 */
[----:B------:R-:W-:Y:S01]  /*1cb60*/  FMUL.FTZ R33, R36, R165 ;  /* 0x000000a524217220 */ /* 0x000fe20000410000 */
[C---:B------:R-:W-:Y:S01]  /*1cb70*/  FMUL.FTZ R34, R3.reuse, R166 ;  /* 0x000000a603227220 */ /* 0x040fe20000410000 */
[----:B------:R-:W-:Y:S01]  /*1cb80*/  FMUL.FTZ R35, R3, R167 ;  /* 0x000000a703237220 */ /* 0x000fe20000410000 */
[----:B------:R-:W-:Y:S01]  /*1cb90*/  FFMA.FTZ R167, R42, UR4, -R61 ;  /* 0x000000042aa77c23 */ /* 0x000fe2000801083d */
[--C-:B------:R-:W-:Y:S01]  /*1cba0*/  FFMA.FTZ R42, R222, UR4, -R62.reuse ;  /* 0x00000004de2a7c23 */ /* 0x100fe2000801083e */
[----:B------:R-:W-:Y:S01]  /*1cbb0*/  FFMA.FTZ R164, R68, UR4, -R62 ;  /* 0x0000000444a47c23 */ /* 0x000fe2000801083e */
[----:B------:R-:W-:Y:S01]  /*1cbc0*/  FFMA.FTZ R68, R93, UR4, -R63 ;  /* 0x000000045d447c23 */ /* 0x000fe2000801083f */
[--C-:B--2---:R-:W-:Y:S02]  /*1cbd0*/  FFMA.FTZ R48, R58, UR4, -R61.reuse ;  /* 0x000000043a307c23 */ /* 0x104fe4000801083d */
[----:B------:R-:W-:Y:S01]  /*1cbe0*/  HMMA.16816.F32 R32, R44, R50, R32 ;  /* 0x000000322c20723c */ /* 0x000fe20000001820 */
[----:B------:R-:W-:Y:S03]  /*1cbf0*/  MUFU.EX2 R74, R68 ;  /* 0x00000044004a7308 */ /* 0x000fe60000000800 */
[--C-:B---3--:R-:W-:Y:S07]  /*1cc00*/  FFMA.FTZ R49, R57, UR4, -R61.reuse ;  /* 0x0000000439317c23 */ /* 0x108fee000801083d */
[----:B------:R2:W3:Y:S01]  /*1cc10*/  MUFU.EX2 R149, R48 ;  /* 0x0000003000957308 */ /* 0x0004e20000000800 */
[----:B-----5:R-:W-:Y:S02]  /*1cc20*/  F2FP.F16.F32.PACK_AB R44, R176, R172 ;  /* 0x000000acb02c723e */ /* 0x020fe400000000ff */
[----:B------:R-:W-:Y:S07]  /*1cc30*/  F2FP.F16.F32.PACK_AB R45, R171, R168 ;  /* 0x000000a8ab2d723e */ /* 0x000fee00000000ff */
[----:B------:R3:W-:Y:S01]  /*1cc40*/  MUFU.EX2 R152, R49 ;  /* 0x0000003100987308 */ /* 0x0007e20000000800 */
[----:B----4-:R-:W-:Y:S02]  /*1cc50*/  F2FP.F16.F32.PACK_AB R46, R174, R173 ;  /* 0x000000adae2e723e */ /* 0x010fe400000000ff */
[----:B------:R-:W-:Y:S07]  /*1cc60*/  F2FP.F16.F32.PACK_AB R47, R169, R170 ;  /* 0x000000aaa92f723e */ /* 0x000fee00000000ff */
[----:B------:R-:W-:Y:S01]  /*1cc70*/  MUFU.EX2 R68, R83 ;  /* 0x0000005300447308 */ /* 0x000fe20000000800 */
[----:B------:R-:W-:Y:S01]  /*1cc80*/  F2FP.F16.F32.PACK_AB R50, R180, R179 ;  /* 0x000000b3b432723e */ /* 0x000fe200000000ff */
[-C--:B-1----:R-:W-:Y:S03]  /*1cc90*/  HMMA.16816.F32 R4, R44, R52.reuse, R4 ;  /* 0x000000342c04723c */ /* 0x082fe60000001804 */
[--C-:B--2---:R-:W-:Y:S01]  /*1cca0*/  FFMA.FTZ R48, R59, UR4, -R61.reuse ;  /* 0x000000043b307c23 */ /* 0x104fe2000801083d */
[----:B---3--:R-:W-:Y:S01]  /*1ccb0*/  F2FP.F16.F32.PACK_AB R49, R149, R175 ;  /* 0x000000af9531723e */ /* 0x008fe200000000ff */
[----:B------:R-:W1:Y:S03]  /*1ccc0*/  LDSM.16.MT88.4 R56, [R43+0x400] ;  /* 0x000400002b38783b */ /* 0x000e660000004200 */
[----:B------:R2:W3:Y:S02]  /*1ccd0*/  MUFU.EX2 R157, R48 ;  /* 0x00000030009d7308 */ /* 0x0004e40000000800 */
[----:B--2---:R-:W-:Y:S02]  /*1cce0*/  F2FP.F16.F32.PACK_AB R48, R178, R177 ;  /* 0x000000b1b230723e */ /* 0x004fe400000000ff */
[----:B---3--:R-:W-:Y:S07]  /*1ccf0*/  F2FP.F16.F32.PACK_AB R51, R157, R152 ;  /* 0x000000989d33723e */ /* 0x008fee00000000ff */
[C---:B------:R-:W-:Y:S04]  /*1cd00*/  HMMA.16816.F32 R8, R48.reuse, R52, R8 ;  /* 0x000000343008723c */ /* 0x040fe80000001808 */
[--C-:B------:R-:W-:Y:S01]  /*1cd10*/  FFMA.FTZ R53, R111, UR4, -R60.reuse ;  /* 0x000000046f357c23 */ /* 0x100fe2000801083c */
[--C-:B------:R-:W-:Y:S01]  /*1cd20*/  FFMA.FTZ R52, R64, UR4, -R60.reuse ;  /* 0x0000000440347c23 */ /* 0x100fe2000801083c */
[--C-:B------:R-:W-:Y:S02]  /*1cd30*/  FFMA.FTZ R64, R251, UR4, -R60.reuse ;  /* 0x00000004fb407c23 */ /* 0x100fe4000801083c */
[-C--:B------:R-:W-:Y:S01]  /*1cd40*/  HMMA.16816.F32 R12, R48, R54.reuse, R12 ;  /* 0x00000036300c723c */ /* 0x080fe2000000180c */
[----:B------:R2:W-:Y:S10]  /*1cd50*/  MUFU.EX2 R151, R53 ;  /* 0x0000003500977308 */ /* 0x0005f40000000800 */
[----:B------:R3:W-:Y:S01]  /*1cd60*/  MUFU.EX2 R165, R64 ;  /* 0x0000004000a57308 */ /* 0x0007e20000000800 */
[C---:B------:R-:W-:Y:S09]  /*1cd70*/  HMMA.16816.F32 R16, R44.reuse, R54, R16 ;  /* 0x000000362c10723c */ /* 0x040ff20000001810 */
[----:B------:R4:W-:Y:S01]  /*1cd80*/  MUFU.EX2 R161, R52 ;  /* 0x0000003400a17308 */ /* 0x0009e20000000800 */
[----:B--2---:R-:W-:Y:S01]  /*1cd90*/  FFMA.FTZ R53, R252, UR4, -R60 ;  /* 0x00000004fc357c23 */ /* 0x004fe2000801083c */
[-C--:B-1----:R-:W-:Y:S08]  /*1cda0*/  HMMA.16816.F32 R20, R44, R56.reuse, R20 ;  /* 0x000000382c14723c */ /* 0x082ff00000001814 */
[----:B------:R1:W2:Y:S01]  /*1cdb0*/  MUFU.EX2 R166, R53 ;  /* 0x0000003500a67308 */ /* 0x0002a20000000800 */
[--C-:B---3--:R-:W-:Y:S01]  /*1cdc0*/  FFMA.FTZ R64, R106, UR4, -R62.reuse ;  /* 0x000000046a407c23 */ /* 0x108fe2000801083e */
[----:B----4-:R-:W-:Y:S01]  /*1cdd0*/  FFMA.FTZ R52, R110, UR4, -R61 ;  /* 0x000000046e347c23 */ /* 0x010fe2000801083d */
[C---:B------:R-:W-:Y:S07]  /*1cde0*/  HMMA.16816.F32 R24, R48.reuse, R56, R24 ;  /* 0x000000383018723c */ /* 0x040fee0000001818 */
[----:B------:R3:W-:Y:S01]  /*1cdf0*/  MUFU.EX2 R158, R64 ;  /* 0x00000040009e7308 */ /* 0x0007e20000000800 */
[--C-:B------:R-:W-:Y:S09]  /*1ce00*/  FFMA.FTZ R57, R246, UR4, -R63.reuse ;  /* 0x00000004f6397c23 */ /* 0x100ff2000801083f */
[----:B------:R-:W-:Y:S01]  /*1ce10*/  MUFU.EX2 R144, R52 ;  /* 0x0000003400907308 */ /* 0x000fe20000000800 */
[----:B------:R-:W-:Y:S01]  /*1ce20*/  FFMA.FTZ R56, R248, UR4, -R63 ;  /* 0x00000004f8387c23 */ /* 0x000fe2000801083f */
[-C--:B------:R-:W-:Y:S08]  /*1ce30*/  HMMA.16816.F32 R28, R48, R58.reuse, R28 ;  /* 0x0000003a301c723c */ /* 0x080ff0000000181c */
[----:B------:R4:W-:Y:S01]  /*1ce40*/  MUFU.EX2 R155, R57 ;  /* 0x00000039009b7308 */ /* 0x0009e20000000800 */
[--C-:B-1----:R-:W-:Y:S01]  /*1ce50*/  FFMA.FTZ R53, R108, UR4, -R62.reuse ;  /* 0x000000046c357c23 */ /* 0x102fe2000801083e */
[--C-:B------:R-:W-:Y:S08]  /*1ce60*/  FFMA.FTZ R49, R101, UR4, -R61.reuse ;  /* 0x0000000465317c23 */ /* 0x100ff0000801083d */
[----:B------:R-:W1:Y:S01]  /*1ce70*/  MUFU.EX2 R162, R56 ;  /* 0x0000003800a27308 */ /* 0x000e620000000800 */
[----:B------:R-:W-:Y:S01]  /*1ce80*/  FFMA.FTZ R48, R100, UR4, -R61 ;  /* 0x0000000464307c23 */ /* 0x000fe2000801083d */
[----:B---3--:R-:W-:Y:S01]  /*1ce90*/  FFMA.FTZ R64, R105, UR4, -R63 ;  /* 0x0000000469407c23 */ /* 0x008fe2000801083f */
[----:B------:R-:W-:Y:S07]  /*1cea0*/  HMMA.16816.F32 R32, R44, R58, R32 ;  /* 0x0000003a2c20723c */ /* 0x000fee0000001820 */
[----:B------:R3:W5:Y:S01]  /*1ceb0*/  MUFU.EX2 R140, R53 ;  /* 0x00000035008c7308 */ /* 0x0007620000000800 */
[----:B--2---:R-:W-:Y:S09]  /*1cec0*/  F2FP.F16.F32.PACK_AB R50, R166, R165 ;  /* 0x000000a5a632723e */ /* 0x004ff200000000ff */
[----:B------:R2:W2:Y:S01]  /*1ced0*/  MUFU.EX2 R156, R64 ;  /* 0x00000040009c7308 */ /* 0x0004a20000000800 */
[----:B----4-:R-:W-:Y:S09]  /*1cee0*/  FFMA.FTZ R57, R107, UR4, -R61 ;  /* 0x000000046b397c23 */ /* 0x010ff2000801083d */
[----:B------:R4:W-:Y:S01]  /*1cef0*/  MUFU.EX2 R150, R48 ;  /* 0x0000003000967308 */ /* 0x0009e20000000800 */
[----:B-1----:R-:W-:Y:S09]  /*1cf00*/  F2FP.F16.F32.PACK_AB R47, R162, R155 ;  /* 0x0000009ba22f723e */ /* 0x002ff200000000ff */
[----:B------:R1:W-:Y:S01]  /*1cf10*/  MUFU.EX2 R130, R57 ;  /* 0x0000003900827308 */ /* 0x0003e20000000800 */
[----:B---3--:R-:W3:Y:S01]  /*1cf20*/  LDSM.16.MT88.4 R52, [R208+0x4800] ;  /* 0x00480000d034783b */ /* 0x008ee20000004200 */
[----:B-----5:R-:W-:Y:S08]  /*1cf30*/  F2FP.F16.F32.PACK_AB R44, R158, R140 ;  /* 0x0000008c9e2c723e */ /* 0x020ff000000000ff */
[----:B------:R-:W5:Y:S01]  /*1cf40*/  MUFU.EX2 R142, R49 ;  /* 0x00000031008e7308 */ /* 0x000f620000000800 */
[--C-:B--2---:R-:W-:Y:S01]  /*1cf50*/  FFMA.FTZ R64, R245, UR4, -R62.reuse ;  /* 0x00000004f5407c23 */ /* 0x104fe2000801083e */
[----:B------:R-:W-:Y:S08]  /*1cf60*/  F2FP.F16.F32.PACK_AB R45, R156, R137 ;  /* 0x000000899c2d723e */ /* 0x000ff000000000ff */
[----:B------:R2:W-:Y:S01]  /*1cf70*/  MUFU.EX2 R107, R65 ;  /* 0x00000041006b7308 */ /* 0x0005e20000000800 */
[----:B----4-:R-:W-:Y:S09]  /*1cf80*/  F2FP.F16.F32.PACK_AB R48, R161, R151 ;  /* 0x00000097a130723e */ /* 0x010ff200000000ff */
[----:B------:R-:W4:Y:S01]  /*1cf90*/  MUFU.EX2 R159, R64 ;  /* 0x00000040009f7308 */ /* 0x000f220000000800 */
[----:B-1----:R-:W1:Y:S01]  /*1cfa0*/  LDSM.16.MT88.4 R56, [R43+0x800] ;  /* 0x000800002b38783b */ /* 0x002e620000004200 */
[----:B-----5:R-:W-:Y:S02]  /*1cfb0*/  F2FP.F16.F32.PACK_AB R51, R150, R142 ;  /* 0x0000008e9633723e */ /* 0x020fe400000000ff */
[----:B------:R-:W-:Y:S01]  /*1cfc0*/  F2FP.F16.F32.PACK_AB R49, R130, R144 ;  /* 0x000000908231723e */ /* 0x000fe200000000ff */
[----:B--2---:R-:W-:Y:S01]  /*1cfd0*/  FFMA.FTZ R65, R197, UR4, -R62 ;  /* 0x00000004c5417c23 */ /* 0x004fe2000801083e */
[----:B----4-:R-:W-:Y:S01]  /*1cfe0*/  F2FP.F16.F32.PACK_AB R46, R159, R160 ;  /* 0x000000a09f2e723e */ /* 0x010fe200000000ff */
[--C-:B------:R-:W-:Y:S03]  /*1cff0*/  FFMA.FTZ R64, R234, UR4, -R60.reuse ;  /* 0x00000004ea407c23 */ /* 0x100fe6000801083c */
[----:B------:R2:W-:Y:S10]  /*1d000*/  MUFU.EX2 R128, R65 ;  /* 0x0000004100807308 */ /* 0x0005f40000000800 */
[----:B------:R4:W-:Y:S01]  /*1d010*/  MUFU.EX2 R153, R64 ;  /* 0x0000004000997308 */ /* 0x0009e20000000800 */
[-C--:B---3--:R-:W-:Y:S03]  /*1d020*/  HMMA.16816.F32 R4, R44, R52.reuse, R4 ;  /* 0x000000342c04723c */ /* 0x088fe60000001804 */
[----:B--2---:R-:W-:Y:S01]  /*1d030*/  FFMA.FTZ R65, R90, UR4, -R60 ;  /* 0x000000045a417c23 */ /* 0x004fe2000801083c */
[----:B----4-:R-:W-:Y:S05]  /*1d040*/  FFMA.FTZ R64, R103, UR4, -R62 ;  /* 0x0000000467407c23 */ /* 0x010fea000801083e */
[----:B------:R2:W-:Y:S01]  /*1d050*/  MUFU.EX2 R105, R65 ;  /* 0x0000004100697308 */ /* 0x0005e20000000800 */
[C---:B------:R-:W-:Y:S09]  /*1d060*/  HMMA.16816.F32 R8, R48.reuse, R52, R8 ;  /* 0x000000343008723c */ /* 0x040ff20000001808 */
[----:B------:R3:W-:Y:S01]  /*1d070*/  MUFU.EX2 R141, R64 ;  /* 0x00000040008d7308 */ /* 0x0007e20000000800 */
[--C-:B------:R-:W-:Y:S01]  /*1d080*/  FFMA.FTZ R53, R238, UR4, -R60.reuse ;  /* 0x00000004ee357c23 */ /* 0x100fe2000801083c */
[--C-:B------:R-:W-:Y:S01]  /*1d090*/  FFMA.FTZ R52, R237, UR4, -R60.reuse ;  /* 0x00000004ed347c23 */ /* 0x100fe2000801083c */
[----:B------:R-:W4:Y:S01]  /*1d0a0*/  LDL.LU R238, [R1+0x20] ;  /* 0x0000200001ee7983 */ /* 0x000f220000300800 */
[-C--:B------:R-:W-:Y:S06]  /*1d0b0*/  HMMA.16816.F32 R12, R48, R54.reuse, R12 ;  /* 0x00000036300c723c */ /* 0x080fec000000180c */
[----:B------:R5:W-:Y:S01]  /*1d0c0*/  MUFU.EX2 R139, R53 ;  /* 0x00000035008b7308 */ /* 0x000be20000000800 */
[----:B------:R-:W4:Y:S09]  /*1d0d0*/  LDL.LU R237, [R1+0x24] ;  /* 0x0000240001ed7983 */ /* 0x000f320000300800 */
[----:B------:R1:W-:Y:S01]  /*1d0e0*/  MUFU.EX2 R148, R52 ;  /* 0x0000003400947308 */ /* 0x0003e20000000800 */
[--C-:B--2---:R-:W-:Y:S01]  /*1d0f0*/  FFMA.FTZ R65, R193, UR4, -R63.reuse ;  /* 0x00000004c1417c23 */ /* 0x104fe2000801083f */
[C---:B------:R-:W-:Y:S04]  /*1d100*/  HMMA.16816.F32 R16, R44.reuse, R54, R16 ;  /* 0x000000362c10723c */ /* 0x040fe80000001810 */
[----:B---3--:R-:W-:Y:S01]  /*1d110*/  FFMA.FTZ R64, R250, UR4, -R63 ;  /* 0x00000004fa407c23 */ /* 0x008fe2000801083f */
[----:B-----5:R-:W-:Y:S03]  /*1d120*/  FFMA.FTZ R53, R235, UR4, -R60 ;  /* 0x00000004eb357c23 */ /* 0x020fe6000801083c */
[-C--:B-1----:R-:W-:Y:S01]  /*1d130*/  HMMA.16816.F32 R20, R44, R56.reuse, R20 ;  /* 0x000000382c14723c */ /* 0x082fe20000001814 */
[----:B------:R-:W2:Y:S01]  /*1d140*/  LDL.LU R235, [R1+0x1c] ;  /* 0x00001c0001eb7983 */ /* 0x000ea20000300800 */
[----:B------:R1:W3:Y:S01]  /*1d150*/  MUFU.EX2 R136, R64 ;  /* 0x0000004000887308 */ /* 0x0002e20000000800 */
[----:B------:R-:W-:Y:S02]  /*1d160*/  FFMA.FTZ R52, R240, UR4, -R61 ;  /* 0x00000004f0347c23 */ /* 0x000fe4000801083d */
[----:B------:R-:W5:Y:S07]  /*1d170*/  LDL.LU R234, [R1+0x28] ;  /* 0x0000280001ea7983 */ /* 0x000f6e0000300800 */
[----:B------:R3:W3:Y:S01]  /*1d180*/  MUFU.EX2 R154, R53 ;  /* 0x00000035009a7308 */ /* 0x0006e20000000800 */
[C---:B------:R-:W-:Y:S09]  /*1d190*/  HMMA.16816.F32 R24, R48.reuse, R56, R24 ;  /* 0x000000383018723c */ /* 0x040ff20000001818 */
[----:B------:R-:W-:Y:S01]  /*1d1a0*/  MUFU.EX2 R134, R52 ;  /* 0x0000003400867308 */ /* 0x000fe20000000800 */
[--C-:B------:R-:W-:Y:S01]  /*1d1b0*/  FFMA.FTZ R57, R228, UR4, -R63.reuse ;  /* 0x00000004e4397c23 */ /* 0x100fe2000801083f */
[----:B------:R-:W-:Y:S01]  /*1d1c0*/  FFMA.FTZ R56, R229, UR4, -R63 ;  /* 0x00000004e5387c23 */ /* 0x000fe2000801083f */
[-C--:B------:R-:W-:Y:S07]  /*1d1d0*/  HMMA.16816.F32 R28, R48, R58.reuse, R28 ;  /* 0x0000003a301c723c */ /* 0x080fee000000181c */
[----:B------:R3:W-:Y:S01]  /*1d1e0*/  MUFU.EX2 R138, R57 ;  /* 0x00000039008a7308 */ /* 0x0007e20000000800 */
[--C-:B-1----:R-:W-:Y:S01]  /*1d1f0*/  FFMA.FTZ R64, R226, UR4, -R62.reuse ;  /* 0x00000004e2407c23 */ /* 0x102fe2000801083e */
[----:B---3--:R-:W-:Y:S08]  /*1d200*/  FFMA.FTZ R53, R104, UR4, -R62 ;  /* 0x0000000468357c23 */ /* 0x008ff0000801083e */
[----:B------:R-:W1:Y:S01]  /*1d210*/  MUFU.EX2 R145, R56 ;  /* 0x0000003800917308 */ /* 0x000e620000000800 */
[--C-:B------:R-:W-:Y:S01]  /*1d220*/  FFMA.FTZ R48, R236, UR4, -R61.reuse ;  /* 0x00000004ec307c23 */ /* 0x100fe2000801083d */
[--C-:B------:R-:W-:Y:S01]  /*1d230*/  FFMA.FTZ R49, R247, UR4, -R61.reuse ;  /* 0x00000004f7317c23 */ /* 0x100fe2000801083d */
[----:B------:R-:W-:Y:S07]  /*1d240*/  HMMA.16816.F32 R32, R44, R58, R32 ;  /* 0x0000003a2c20723c */ /* 0x000fee0000001820 */
[----:B------:R3:W3:Y:S01]  /*1d250*/  MUFU.EX2 R127, R53 ;  /* 0x00000035007f7308 */ /* 0x0006e20000000800 */
[----:B------:R-:W-:Y:S09]  /*1d260*/  F2FP.F16.F32.PACK_AB R45, R136, R122 ;  /* 0x0000007a882d723e */ /* 0x000ff200000000ff */
[----:B------:R-:W3:Y:S01]  /*1d270*/  MUFU.EX2 R146, R64 ;  /* 0x0000004000927308 */ /* 0x000ee20000000800 */
[----:B------:R-:W-:Y:S01]  /*1d280*/  F2FP.F16.F32.PACK_AB R50, R154, R153 ;  /* 0x000000999a32723e */ /* 0x000fe200000000ff */
[----:B------:R-:W-:Y:S08]  /*1d290*/  FFMA.FTZ R57, R249, UR4, -R61 ;  /* 0x00000004f9397c23 */ /* 0x000ff0000801083d */
[----:B------:R3:W-:Y:S01]  /*1d2a0*/  MUFU.EX2 R131, R48 ;  /* 0x0000003000837308 */ /* 0x0007e20000000800 */
[----:B-1----:R-:W-:Y:S09]  /*1d2b0*/  F2FP.F16.F32.PACK_AB R47, R145, R138 ;  /* 0x0000008a912f723e */ /* 0x002ff200000000ff */
[----:B------:R1:W1:Y:S01]  /*1d2c0*/  MUFU.EX2 R113, R57 ;  /* 0x0000003900717308 */ /* 0x0002620000000800 */
[----:B---3--:R-:W3:Y:S01]  /*1d2d0*/  LDSM.16.MT88.4 R52, [R208+0x4c00] ;  /* 0x004c0000d034783b */ /* 0x008ee20000004200 */
[----:B------:R-:W-:Y:S08]  /*1d2e0*/  F2FP.F16.F32.PACK_AB R44, R141, R127 ;  /* 0x0000007f8d2c723e */ /* 0x000ff000000000ff */
[----:B------:R1:W1:Y:S01]  /*1d2f0*/  MUFU.EX2 R121, R49 ;  /* 0x0000003100797308 */ /* 0x0002620000000800 */
[----:B------:R-:W-:Y:S01]  /*1d300*/  F2FP.F16.F32.PACK_AB R46, R146, R143 ;  /* 0x0000008f922e723e */ /* 0x000fe200000000ff */
[----:B------:R-:W-:Y:S01]  /*1d310*/  FFMA.FTZ R64, R201, UR4, -R60 ;  /* 0x00000004c9407c23 */ /* 0x000fe2000801083c */
[----:B------:R-:W-:Y:S07]  /*1d320*/  F2FP.F16.F32.PACK_AB R48, R148, R139 ;  /* 0x0000008b9430723e */ /* 0x000fee00000000ff */
[----:B------:R3:W-:Y:S01]  /*1d330*/  MUFU.EX2 R135, R64 ;  /* 0x0000004000877308 */ /* 0x0007e20000000800 */
[----:B-1----:R-:W1:Y:S01]  /*1d340*/  LDSM.16.MT88.4 R56, [R43+0xc00] ;  /* 0x000c00002b38783b */ /* 0x002e620000004200 */
[----:B------:R-:W-:Y:S02]  /*1d350*/  F2FP.F16.F32.PACK_AB R49, R113, R134 ;  /* 0x000000867131723e */ /* 0x000fe400000000ff */
[----:B------:R-:W-:Y:S01]  /*1d360*/  F2FP.F16.F32.PACK_AB R51, R131, R121 ;  /* 0x000000798333723e */ /* 0x000fe200000000ff */
[----:B---3--:R-:W-:Y:S05]  /*1d370*/  FFMA.FTZ R64, R241, UR4, -R62 ;  /* 0x00000004f1407c23 */ /* 0x008fea000801083e */
[----:B------:R3:W-:Y:S01]  /*1d380*/  MUFU.EX2 R114, R64 ;  /* 0x0000004000727308 */ /* 0x0007e20000000800 */
[-C--:B------:R-:W-:Y:S03]  /*1d390*/  HMMA.16816.F32 R4, R44, R52.reuse, R4 ;  /* 0x000000342c04723c */ /* 0x080fe60000001804 */
[----:B---3--:R-:W-:Y:S06]  /*1d3a0*/  FFMA.FTZ R64, R233, UR4, -R63 ;  /* 0x00000004e9407c23 */ /* 0x008fec000801083f */
[----:B------:R3:W-:Y:S01]  /*1d3b0*/  MUFU.EX2 R118, R64 ;  /* 0x0000004000767308 */ /* 0x0007e20000000800 */
[C---:B------:R-:W-:Y:S04]  /*1d3c0*/  HMMA.16816.F32 R8, R48.reuse, R52, R8 ;  /* 0x000000343008723c */ /* 0x040fe80000001808 */
[--C-:B------:R-:W-:Y:S01]  /*1d3d0*/  FFMA.FTZ R53, R204, UR4, -R60.reuse ;  /* 0x00000004cc357c23 */ /* 0x100fe2000801083c */
[----:B------:R-:W-:Y:S03]  /*1d3e0*/  FFMA.FTZ R52, R203, UR4, -R60 ;  /* 0x00000004cb347c23 */ /* 0x000fe6000801083c */
[-C--:B------:R-:W-:Y:S01]  /*1d3f0*/  HMMA.16816.F32 R12, R48, R54.reuse, R12 ;  /* 0x00000036300c723c */ /* 0x080fe2000000180c */
[----:B------:R1:W-:Y:S10]  /*1d400*/  MUFU.EX2 R117, R53 ;  /* 0x0000003500757308 */ /* 0x0003f40000000800 */
[----:B------:R1:W-:Y:S01]  /*1d410*/  MUFU.EX2 R123, R52 ;  /* 0x00000034007b7308 */ /* 0x0003e20000000800 */
[----:B---3--:R-:W-:Y:S01]  /*1d420*/  FFMA.FTZ R64, R198, UR4, -R62 ;  /* 0x00000004c6407c23 */ /* 0x008fe2000801083e */
[C---:B------:R-:W-:Y:S08]  /*1d430*/  HMMA.16816.F32 R16, R44.reuse, R54, R16 ;  /* 0x000000362c10723c */ /* 0x040ff00000001810 */
[----:B------:R3:W-:Y:S01]  /*1d440*/  MUFU.EX2 R125, R64 ;  /* 0x00000040007d7308 */ /* 0x0007e20000000800 */
[--C-:B-1----:R-:W-:Y:S01]  /*1d450*/  FFMA.FTZ R53, R202, UR4, -R60.reuse ;  /* 0x00000004ca357c23 */ /* 0x102fe2000801083c */
[-C--:B------:R-:W-:Y:S08]  /*1d460*/  HMMA.16816.F32 R20, R44, R56.reuse, R20 ;  /* 0x000000382c14723c */ /* 0x080ff00000001814 */
[----:B------:R1:W1:Y:S01]  /*1d470*/  MUFU.EX2 R147, R53 ;  /* 0x0000003500937308 */ /* 0x0002620000000800 */
[----:B------:R-:W-:Y:S01]  /*1d480*/  FFMA.FTZ R52, R205, UR4, -R61 ;  /* 0x00000004cd347c23 */ /* 0x000fe2000801083d */
[C---:B------:R-:W-:Y:S08]  /*1d490*/  HMMA.16816.F32 R24, R48.reuse, R56, R24 ;  /* 0x000000383018723c */ /* 0x040ff00000001818 */
[----:B------:R-:W-:Y:S01]  /*1d4a0*/  MUFU.EX2 R111, R52 ;  /* 0x00000034006f7308 */ /* 0x000fe20000000800 */
[--C-:B------:R-:W-:Y:S01]  /*1d4b0*/  FFMA.FTZ R57, R200, UR4, -R63.reuse ;  /* 0x00000004c8397c23 */ /* 0x100fe2000801083f */
[----:B------:R-:W-:Y:S01]  /*1d4c0*/  FFMA.FTZ R56, R199, UR4, -R63 ;  /* 0x00000004c7387c23 */ /* 0x000fe2000801083f */
[----:B---3--:R-:W-:Y:S01]  /*1d4d0*/  FFMA.FTZ R64, R195, UR4, -R60 ;  /* 0x00000004c3407c23 */ /* 0x008fe2000801083c */
[-C--:B------:R-:W-:Y:S06]  /*1d4e0*/  HMMA.16816.F32 R28, R48, R58.reuse, R28 ;  /* 0x0000003a301c723c */ /* 0x080fec000000181c */
[----:B------:R3:W-:Y:S01]  /*1d4f0*/  MUFU.EX2 R120, R57 ;  /* 0x0000003900787308 */ /* 0x0007e20000000800 */
[----:B-1----:R-:W-:Y:S01]  /*1d500*/  FFMA.FTZ R53, R239, UR4, -R62 ;  /* 0x00000004ef357c23 */ /* 0x002fe2000801083e */
[--C-:B------:R-:W-:Y:S08]  /*1d510*/  FFMA.FTZ R49, R227, UR4, -R61.reuse ;  /* 0x00000004e3317c23 */ /* 0x100ff0000801083d */
[----:B------:R-:W1:Y:S01]  /*1d520*/  MUFU.EX2 R124, R56 ;  /* 0x00000038007c7308 */ /* 0x000e620000000800 */
[--C-:B------:R-:W-:Y:S01]  /*1d530*/  FFMA.FTZ R48, R206, UR4, -R61.reuse ;  /* 0x00000004ce307c23 */ /* 0x100fe2000801083d */
[----:B------:R-:W-:Y:S01]  /*1d540*/  F2FP.F16.F32.PACK_AB R50, R147, R135 ;  /* 0x000000879332723e */ /* 0x000fe200000000ff */
[----:B------:R-:W-:Y:S07]  /*1d550*/  HMMA.16816.F32 R32, R44, R58, R32 ;  /* 0x0000003a2c20723c */ /* 0x000fee0000001820 */
[----:B------:R1:W1:Y:S01]  /*1d560*/  MUFU.EX2 R110, R53 ;  /* 0x00000035006e7308 */ /* 0x0002620000000800 */
[----:B------:R-:W-:Y:S09]  /*1d570*/  F2FP.F16.F32.PACK_AB R45, R118, R107 ;  /* 0x0000006b762d723e */ /* 0x000ff200000000ff */
[----:B------:R-:W-:Y:S01]  /*1d580*/  MUFU.EX2 R106, R49 ;  /* 0x00000031006a7308 */ /* 0x000fe20000000800 */
[----:B------:R-:W-:Y:S01]  /*1d590*/  F2FP.F16.F32.PACK_AB R46, R125, R128 ;  /* 0x000000807d2e723e */ /* 0x000fe200000000ff */
[--C-:B---3--:R-:W-:Y:S08]  /*1d5a0*/  FFMA.FTZ R57, R230, UR4, -R61.reuse ;  /* 0x00000004e6397c23 */ /* 0x108ff0000801083d */
[----:B------:R3:W3:Y:S01]  /*1d5b0*/  MUFU.EX2 R115, R48 ;  /* 0x0000003000737308 */ /* 0x0006e20000000800 */
[----:B-1----:R-:W-:Y:S09]  /*1d5c0*/  F2FP.F16.F32.PACK_AB R47, R124, R120 ;  /* 0x000000787c2f723e */ /* 0x002ff200000000ff */
[----:B------:R1:W1:Y:S01]  /*1d5d0*/  MUFU.EX2 R99, R57 ;  /* 0x0000003900637308 */ /* 0x0002620000000800 */
[----:B------:R-:W4:Y:S01]  /*1d5e0*/  LDSM.16.MT88.4 R52, [R208+0x5000] ;  /* 0x00500000d034783b */ /* 0x000f220000004200 */
[----:B------:R-:W-:Y:S08]  /*1d5f0*/  F2FP.F16.F32.PACK_AB R44, R114, R110 ;  /* 0x0000006e722c723e */ /* 0x000ff000000000ff */
[----:B------:R1:W-:Y:S01]  /*1d600*/  MUFU.EX2 R104, R64 ;  /* 0x0000004000687308 */ /* 0x0003e20000000800 */
[----:B---3--:R-:W-:Y:S02]  /*1d610*/  F2FP.F16.F32.PACK_AB R48, R123, R117 ;  /* 0x000000757b30723e */ /* 0x008fe400000000ff */
[----:B------:R-:W-:Y:S01]  /*1d620*/  F2FP.F16.F32.PACK_AB R51, R115, R106 ;  /* 0x0000006a7333723e */ /* 0x000fe200000000ff */
[----:B-1----:R-:W1:Y:S01]  /*1d630*/  LDSM.16.MT88.4 R56, [R43+0x1000] ;  /* 0x001000002b38783b */ /* 0x002e620000004200 */
[----:B------:R-:W-:Y:S01]  /*1d640*/  F2FP.F16.F32.PACK_AB R49, R99, R111 ;  /* 0x0000006f6331723e */ /* 0x000fe200000000ff */
[--C-:B------:R-:W-:Y:S04]  /*1d650*/  FFMA.FTZ R64, R96, UR4, -R61.reuse ;  /* 0x0000000460407c23 */ /* 0x100fe8000801083d */
[----:B------:R-:W-:Y:S10]  /*1d660*/  MUFU.EX2 R88, R64 ;  /* 0x0000004000587308 */ /* 0x000ff40000000800 */
[----:B------:R-:W-:Y:S01]  /*1d670*/  MUFU.EX2 R64, R119 ;  /* 0x0000007700407308 */ /* 0x000fe20000000800 */
[-C--:B----4-:R-:W-:Y:S08]  /*1d680*/  HMMA.16816.F32 R4, R44, R52.reuse, R4 ;  /* 0x000000342c04723c */ /* 0x090ff00000001804 */
[C---:B------:R-:W-:Y:S04]  /*1d690*/  HMMA.16816.F32 R8, R48.reuse, R52, R8 ;  /* 0x000000343008723c */ /* 0x040fe80000001808 */
[--C-:B------:R-:W-:Y:S01]  /*1d6a0*/  FFMA.FTZ R52, R92, UR4, -R60.reuse ;  /* 0x000000045c347c23 */ /* 0x100fe2000801083c */
[--C-:B------:R-:W-:Y:S01]  /*1d6b0*/  FFMA.FTZ R53, R97, UR4, -R60.reuse ;  /* 0x0000000461357c23 */ /* 0x100fe2000801083c */
[----:B------:R3:W-:Y:S01]  /*1d6c0*/  MUFU.EX2 R92, R42 ;  /* 0x0000002a005c7308 */ /* 0x0007e20000000800 */
[----:B------:R-:W-:Y:S01]  /*1d6d0*/  FFMA.FTZ R60, R66, UR4, -R60 ;  /* 0x00000004423c7c23 */ /* 0x000fe2000801083c */
[-C--:B------:R-:W-:Y:S08]  /*1d6e0*/  HMMA.16816.F32 R12, R48, R54.reuse, R12 ;  /* 0x00000036300c723c */ /* 0x080ff0000000180c */
[----:B------:R4:W-:Y:S01]  /*1d6f0*/  MUFU.EX2 R108, R52 ;  /* 0x00000034006c7308 */ /* 0x0009e20000000800 */
[--C-:B------:R-:W-:Y:S09]  /*1d700*/  FFMA.FTZ R66, R94, UR4, -R62.reuse ;  /* 0x000000045e427c23 */ /* 0x100ff2000801083e */
[----:B------:R2:W5:Y:S01]  /*1d710*/  MUFU.EX2 R103, R53 ;  /* 0x0000003500677308 */ /* 0x0005620000000800 */
[C---:B------:R-:W-:Y:S04]  /*1d720*/  HMMA.16816.F32 R16, R44.reuse, R54, R16 ;  /* 0x000000362c10723c */ /* 0x040fe80000001810 */
[----:B------:R-:W-:Y:S01]  /*1d730*/  FFMA.FTZ R54, R98, UR4, -R61 ;  /* 0x0000000462367c23 */ /* 0x000fe2000801083d */
[----:B---3--:R-:W-:Y:S03]  /*1d740*/  FFMA.FTZ R42, R224, UR4, -R63 ;  /* 0x00000004e02a7c23 */ /* 0x008fe6000801083f */
[-C--:B-1----:R-:W-:Y:S01]  /*1d750*/  HMMA.16816.F32 R20, R44, R56.reuse, R20 ;  /* 0x000000382c14723c */ /* 0x082fe20000001814 */
[----:B------:R-:W-:Y:S02]  /*1d760*/  MUFU.EX2 R101, R54 ;  /* 0x0000003600657308 */ /* 0x000fe40000000800 */
[--C-:B----4-:R-:W-:Y:S01]  /*1d770*/  FFMA.FTZ R52, R196, UR4, -R61.reuse ;  /* 0x00000004c4347c23 */ /* 0x110fe2000801083d */
[--C-:B--2---:R-:W-:Y:S01]  /*1d780*/  FFMA.FTZ R53, R243, UR4, -R61.reuse ;  /* 0x00000004f3357c23 */ /* 0x104fe2000801083d */
[----:B------:R-:W-:Y:S01]  /*1d790*/  FFMA.FTZ R61, R41, UR4, -R61 ;  /* 0x00000004293d7c23 */ /* 0x000fe2000801083d */
[--C-:B------:R-:W-:Y:S05]  /*1d7a0*/  FFMA.FTZ R41, R223, UR4, -R63.reuse ;  /* 0x00000004df297c23 */ /* 0x100fea000801083f */
[----:B------:R1:W-:Y:S01]  /*1d7b0*/  MUFU.EX2 R100, R52 ;  /* 0x0000003400647308 */ /* 0x0003e20000000800 */
[C---:B------:R-:W-:Y:S09]  /*1d7c0*/  HMMA.16816.F32 R24, R48.reuse, R56, R24 ;  /* 0x000000383018723c */ /* 0x040ff20000001818 */
[----:B------:R2:W-:Y:S01]  /*1d7d0*/  MUFU.EX2 R90, R41 ;  /* 0x00000029005a7308 */ /* 0x0005e20000000800 */
[--C-:B------:R-:W-:Y:S01]  /*1d7e0*/  FFMA.FTZ R56, R231, UR4, -R62.reuse ;  /* 0x00000004e7387c23 */ /* 0x100fe2000801083e */
[--C-:B------:R-:W-:Y:S08]  /*1d7f0*/  FFMA.FTZ R57, R95, UR4, -R63.reuse ;  /* 0x000000045f397c23 */ /* 0x100ff0000801083f */
[----:B------:R-:W3:Y:S01]  /*1d800*/  MUFU.EX2 R97, R53 ;  /* 0x0000003500617308 */ /* 0x000ee20000000800 */
[-C--:B------:R-:W-:Y:S09]  /*1d810*/  HMMA.16816.F32 R28, R48, R58.reuse, R28 ;  /* 0x0000003a301c723c */ /* 0x080ff2000000181c */
[----:B------:R-:W-:Y:S01]  /*1d820*/  MUFU.EX2 R95, R56 ;  /* 0x00000038005f7308 */ /* 0x000fe20000000800 */
[----:B-----5:R-:W-:Y:S01]  /*1d830*/  F2FP.F16.F32.PACK_AB R48, R103, R104 ;  /* 0x000000686730723e */ /* 0x020fe200000000ff */
[--C-:B-1----:R-:W-:Y:S01]  /*1d840*/  FFMA.FTZ R52, R207, UR4, -R62.reuse ;  /* 0x00000004cf347c23 */ /* 0x102fe2000801083e */
[----:B------:R-:W-:Y:S07]  /*1d850*/  F2FP.F16.F32.PACK_AB R50, R105, R108 ;  /* 0x0000006c6932723e */ /* 0x000fee00000000ff */
[----:B------:R1:W-:Y:S01]  /*1d860*/  MUFU.EX2 R89, R57 ;  /* 0x0000003900597308 */ /* 0x0003e20000000800 */
[----:B------:R-:W-:Y:S09]  /*1d870*/  HMMA.16816.F32 R32, R44, R58, R32 ;  /* 0x0000003a2c20723c */ /* 0x000ff20000001820 */
[----:B------:R-:W4:Y:S01]  /*1d880*/  MUFU.EX2 R96, R52 ;  /* 0x0000003400607308 */ /* 0x000f220000000800 */
[--C-:B--2---:R-:W-:Y:S01]  /*1d890*/  FFMA.FTZ R41, R232, UR4, -R62.reuse ;  /* 0x00000004e8297c23 */ /* 0x104fe2000801083e */
[----:B---3--:R-:W-:Y:S01]  /*1d8a0*/  F2FP.F16.F32.PACK_AB R49, R100, R97 ;  /* 0x000000616431723e */ /* 0x008fe200000000ff */
[----:B------:R-:W-:Y:S07]  /*1d8b0*/  FFMA.FTZ R62, R75, UR4, -R62 ;  /* 0x000000044b3e7c23 */ /* 0x000fee000801083e */
[----:B------:R-:W2:Y:S01]  /*1d8c0*/  MUFU.EX2 R94, R42 ;  /* 0x0000002a005e7308 */ /* 0x000ea20000000800 */
[----:B------:R-:W-:Y:S01]  /*1d8d0*/  F2FP.F16.F32.PACK_AB R51, R88, R101 ;  /* 0x000000655833723e */ /* 0x000fe200000000ff */
[--C-:B------:R-:W-:Y:S08]  /*1d8e0*/  FFMA.FTZ R75, R192, UR4, -R63.reuse ;  /* 0x00000004c04b7c23 */ /* 0x100ff0000801083f */
[----:B------:R3:W5:Y:S01]  /*1d8f0*/  MUFU.EX2 R98, R41 ;  /* 0x0000002900627308 */ /* 0x0007620000000800 */
[----:B-1----:R-:W-:Y:S09]  /*1d900*/  LDSM.16.MT88.4 R56, [R43+0x1400] ;  /* 0x001400002b38783b */ /* 0x002ff20000004200 */
[----:B------:R-:W-:Y:S01]  /*1d910*/  MUFU.EX2 R75, R75 ;  /* 0x0000004b004b7308 */ /* 0x000fe20000000800 */
[----:B----4-:R-:W-:Y:S09]  /*1d920*/  F2FP.F16.F32.PACK_AB R44, R92, R96 ;  /* 0x000000605c2c723e */ /* 0x010ff200000000ff */
[----:B------:R-:W-:Y:S01]  /*1d930*/  MUFU.EX2 R62, R62 ;  /* 0x0000003e003e7308 */ /* 0x000fe20000000800 */
[----:B------:R-:W1:Y:S01]  /*1d940*/  LDSM.16.MT88.4 R52, [R208+0x5400] ;  /* 0x00540000d034783b */ /* 0x000e620000004200 */
[----:B--2---:R-:W-:Y:S08]  /*1d950*/  F2FP.F16.F32.PACK_AB R45, R94, R90 ;  /* 0x0000005a5e2d723e */ /* 0x004ff000000000ff */
[----:B------:R-:W-:Y:S01]  /*1d960*/  MUFU.EX2 R61, R61 ;  /* 0x0000003d003d7308 */ /* 0x000fe20000000800 */
[--C-:B---3--:R-:W-:Y:S01]  /*1d970*/  FFMA.FTZ R41, R194, UR4, -R63.reuse ;  /* 0x00000004c2297c23 */ /* 0x108fe2000801083f */
[----:B-----5:R-:W-:Y:S01]  /*1d980*/  F2FP.F16.F32.PACK_AB R46, R98, R95 ;  /* 0x0000005f622e723e */ /* 0x020fe200000000ff */
[----:B------:R-:W-:Y:S07]  /*1d990*/  FFMA.FTZ R63, R85, UR4, -R63 ;  /* 0x00000004553f7c23 */ /* 0x000fee000801083f */
[----:B------:R-:W2:Y:S10]  /*1d9a0*/  MUFU.EX2 R93, R41 ;  /* 0x00000029005d7308 */ /* 0x000eb40000000800 */
[----:B------:R-:W-:Y:S01]  /*1d9b0*/  MUFU.EX2 R63, R63 ;  /* 0x0000003f003f7308 */ /* 0x000fe20000000800 */
[----:B------:R-:W-:Y:S09]  /*1d9c0*/  FFMA.FTZ R42, R2, R238, R79 ;  /* 0x000000ee022a7223 */ /* 0x000ff2000001004f */
[----:B------:R-:W3:Y:S01]  /*1d9d0*/  MUFU.EX2 R85, R67 ;  /* 0x0000004300557308 */ /* 0x000ee20000000800 */
[----:B------:R-:W-:Y:S09]  /*1d9e0*/  FFMA.FTZ R2, R0, R237, R81 ;  /* 0x000000ed00027223 */ /* 0x000ff20000010051 */
[----:B------:R-:W-:Y:S01]  /*1d9f0*/  MUFU.EX2 R79, R66 ;  /* 0x00000042004f7308 */ /* 0x000fe20000000800 */
[----:B--2---:R-:W-:Y:S09]  /*1da00*/  F2FP.F16.F32.PACK_AB R47, R93, R89 ;  /* 0x000000595d2f723e */ /* 0x004ff200000000ff */
[----:B------:R-:W-:Y:S10]  /*1da10*/  MUFU.EX2 R81, R71 ;  /* 0x0000004700517308 */ /* 0x000ff40000000800 */
[----:B------:R-:W-:Y:S10]  /*1da20*/  MUFU.EX2 R71, R84 ;  /* 0x0000005400477308 */ /* 0x000ff40000000800 */
[----:B------:R-:W-:Y:S01]  /*1da30*/  MUFU.EX2 R66, R129 ;  /* 0x0000008100427308 */ /* 0x000fe20000000800 */
[----:B------:R-:W-:Y:S01]  /*1da40*/  FFMA.FTZ R41, R36, R235, R80 ;  /* 0x000000eb24297223 */ /* 0x000fe20000010050 */
[----:B------:R-:W-:Y:S08]  /*1da50*/  FADD.FTZ R36, R187, R42 ;  /* 0x0000002abb247221 */ /* 0x000ff00000010000 */
[----:B------:R-:W-:Y:S01]  /*1da60*/  MUFU.EX2 R80, R69 ;  /* 0x0000004500507308 */ /* 0x000fe20000000800 */
[----:B------:R-:W-:Y:S01]  /*1da70*/  FFMA.FTZ R0, R3, R234, R82 ;  /* 0x000000ea03007223 */ /* 0x000fe20000010052 */
[----:B------:R-:W-:Y:S01]  /*1da80*/  FADD.FTZ R3, R91, R2 ;  /* 0x000000025b037221 */ /* 0x000fe20000010000 */
[-C--:B-1----:R-:W-:Y:S07]  /*1da90*/  HMMA.16816.F32 R4, R44, R52.reuse, R4 ;  /* 0x000000342c04723c */ /* 0x082fee0000001804 */
[----:B------:R-:W1:Y:S01]  /*1daa0*/  MUFU.EX2 R91, R73 ;  /* 0x00000049005b7308 */ /* 0x000e620000000800 */
[----:B------:R-:W-:Y:S01]  /*1dab0*/  FADD.FTZ R0, R182, R0 ;  /* 0x00000000b6007221 */ /* 0x000fe20000010000 */
[----:B------:R-:W-:Y:S08]  /*1dac0*/  FADD.FTZ R2, R190, R36 ;  /* 0x00000024be027221 */ /* 0x000ff00000010000 */
[----:B------:R-:W2:Y:S01]  /*1dad0*/  MUFU.EX2 R73, R65 ;  /* 0x0000004100497308 */ /* 0x000ea20000000800 */
[----:B------:R-:W-:Y:S01]  /*1dae0*/  FADD.FTZ R3, R186, R3 ;  /* 0x00000003ba037221 */ /* 0x000fe20000010000 */
[----:B------:R-:W-:Y:S01]  /*1daf0*/  FADD.FTZ R41, R181, R41 ;  /* 0x00000029b5297221 */ /* 0x000fe20000010000 */
[C---:B------:R-:W-:Y:S07]  /*1db00*/  HMMA.16816.F32 R8, R48.reuse, R52, R8 ;  /* 0x000000343008723c */ /* 0x040fee0000001808 */
[----:B------:R-:W4:Y:S01]  /*1db10*/  MUFU.EX2 R82, R72 ;  /* 0x0000004800527308 */ /* 0x000f220000000800 */
[----:B------:R-:W-:Y:S09]  /*1db20*/  FADD.FTZ R36, R184, R41 ;  /* 0x00000029b8247221 */ /* 0x000ff20000010000 */
[----:B------:R-:W-:Y:S01]  /*1db30*/  MUFU.EX2 R72, R60 ;  /* 0x0000003c00487308 */ /* 0x000fe20000000800 */
[----:B------:R-:W-:Y:S01]  /*1db40*/  FADD.FTZ R41, R183, R0 ;  /* 0x00000000b7297221 */ /* 0x000fe20000010000 */
[----:B------:R-:W-:Y:S01]  /*1db50*/  FADD.FTZ R0, R191, R2 ;  /* 0x00000002bf007221 */ /* 0x000fe20000010000 */
[-C--:B------:R-:W-:Y:S07]  /*1db60*/  HMMA.16816.F32 R12, R48, R54.reuse, R12 ;  /* 0x00000036300c723c */ /* 0x080fee000000180c */
[----:B------:R-:W-:Y:S01]  /*1db70*/  MUFU.EX2 R69, R133 ;  /* 0x0000008500457308 */ /* 0x000fe20000000800 */
[----:B------:R-:W-:Y:S01]  /*1db80*/  FADD.FTZ R2, R189, R3 ;  /* 0x00000003bd027221 */ /* 0x000fe20000010000 */
[----:B------:R-:W-:Y:S01]  /*1db90*/  FADD.FTZ R3, R185, R41 ;  /* 0x00000029b9037221 */ /* 0x000fe20000010000 */
[----:B------:R-:W-:Y:S01]  /*1dba0*/  FADD.FTZ R41, R177, R0 ;  /* 0x00000000b1297221 */ /* 0x000fe20000010000 */
[----:B------:R-:W-:Y:S01]  /*1dbb0*/  FADD.FTZ R36, R188, R36 ;  /* 0x00000024bc247221 */ /* 0x000fe20000010000 */
[----:B------:R-:W-:Y:S01]  /*1dbc0*/  FADD.FTZ R0, R175, R2 ;  /* 0x00000002af007221 */ /* 0x000fe20000010000 */
[C---:B------:R-:W-:Y:S01]  /*1dbd0*/  HMMA.16816.F32 R16, R44.reuse, R54, R16 ;  /* 0x000000362c10723c */ /* 0x040fe20000001810 */
[----:B------:R-:W5:Y:S03]  /*1dbe0*/  LDSM.16.MT88.4 R52, [R208+0x5800] ;  /* 0x00580000d034783b */ /* 0x000f660000004200 */
[----:B------:R-:W-:Y:S01]  /*1dbf0*/  MUFU.EX2 R60, R116 ;  /* 0x00000074003c7308 */ /* 0x000fe20000000800 */
[----:B------:R-:W-:Y:S01]  /*1dc00*/  FADD.FTZ R0, R149, R0 ;  /* 0x0000000095007221 */ /* 0x000fe20000010000 */
[----:B------:R-:W-:Y:S01]  /*1dc10*/  FADD.FTZ R36, R172, R36 ;  /* 0x00000024ac247221 */ /* 0x000fe20000010000 */
[----:B------:R-:W-:Y:S01]  /*1dc20*/  FADD.FTZ R2, R178, R41 ;  /* 0x00000029b2027221 */ /* 0x000fe20000010000 */
[----:B------:R-:W-:Y:S01]  /*1dc30*/  FADD.FTZ R3, R168, R3 ;  /* 0x00000003a8037221 */ /* 0x000fe20000010000 */
[-C--:B------:R-:W-:Y:S05]  /*1dc40*/  HMMA.16816.F32 R20, R44, R56.reuse, R20 ;  /* 0x000000382c14723c */ /* 0x080fea0000001814 */
[----:B------:R-:W5:Y:S01]  /*1dc50*/  MUFU.EX2 R67, R102 ;  /* 0x0000006600437308 */ /* 0x000f620000000800 */
        /* <DEDUP_REMOVED lines=11> */
[-C--:B------:R-:W-:Y:S03]  /*1dd10*/  HMMA.16816.F32 R28, R48, R58.reuse, R28 ;  /* 0x0000003a301c723c */ /* 0x080fe6000000181c */
[----:B------:R-:W-:Y:S01]  /*1dd20*/  FADD.FTZ R36, R151, R36 ;  /* 0x0000002497247221 */ /* 0x000fe20000010000 */
[----:B---3--:R-:W-:Y:S01]  /*1dd30*/  F2FP.F16.F32.PACK_AB R48, R86, R85 ;  /* 0x000000555630723e */ /* 0x008fe200000000ff */
[----:B------:R-:W-:Y:S01]  /*1dd40*/  FADD.FTZ R0, R169, R41 ;  /* 0x00000029a9007221 */ /* 0x000fe20000010000 */
[----:B-1----:R-:W-:Y:S01]  /*1dd50*/  F2FP.F16.F32.PACK_AB R50, R91, R87 ;  /* 0x000000575b32723e */ /* 0x002fe200000000ff */
[----:B------:R-:W-:Y:S01]  /*1dd60*/  FADD.FTZ R3, R144, R3 ;  /* 0x0000000390037221 */ /* 0x000fe20000010000 */
[----:B------:R-:W-:Y:S01]  /*1dd70*/  HMMA.16816.F32 R32, R44, R58, R32 ;  /* 0x0000003a2c20723c */ /* 0x000fe20000001820 */
[----:B------:R-:W1:Y:S03]  /*1dd80*/  LDSM.16.MT88.4 R56, [R43+0x1800] ;  /* 0x001800002b38783b */ /* 0x000e660000004200 */
[----:B------:R-:W-:Y:S01]  /*1dd90*/  F2FP.F16.F32.PACK_AB R44, R80, R79 ;  /* 0x0000004f502c723e */ /* 0x000fe200000000ff */
[----:B------:R-:W-:Y:S01]  /*1dda0*/  FADD.FTZ R41, R140, R2 ;  /* 0x000000028c297221 */ /* 0x000fe20000010000 */
[----:B--2---:R-:W-:Y:S01]  /*1ddb0*/  F2FP.F16.F32.PACK_AB R45, R74, R73 ;  /* 0x000000494a2d723e */ /* 0x004fe200000000ff */
[----:B------:R-:W-:Y:S01]  /*1ddc0*/  FADD.FTZ R42, R137, R0 ;  /* 0x00000000892a7221 */ /* 0x000fe20000010000 */
[----:B------:R-:W-:Y:S01]  /*1ddd0*/  F2FP.F16.F32.PACK_AB R46, R78, R77 ;  /* 0x0000004d4e2e723e */ /* 0x000fe200000000ff */
[----:B------:R-:W-:Y:S01]  /*1dde0*/  FADD.FTZ R2, R161, R36 ;  /* 0x00000024a1027221 */ /* 0x000fe20000010000 */
[----:B------:R-:W-:Y:S01]  /*1ddf0*/  F2FP.F16.F32.PACK_AB R47, R76, R75 ;  /* 0x0000004b4c2f723e */ /* 0x000fe200000000ff */
[----:B------:R-:W-:Y:S01]  /*1de00*/  FADD.FTZ R0, R130, R3 ;  /* 0x0000000382007221 */ /* 0x000fe20000010000 */
[----:B----4-:R-:W-:Y:S01]  /*1de10*/  F2FP.F16.F32.PACK_AB R49, R82, R81 ;  /* 0x000000515231723e */ /* 0x010fe200000000ff */
[----:B------:R-:W-:Y:S01]  /*1de20*/  FADD.FTZ R3, R158, R41 ;  /* 0x000000299e037221 */ /* 0x000fe20000010000 */
[----:B------:R-:W-:Y:S01]  /*1de30*/  F2FP.F16.F32.PACK_AB R51, R71, R68 ;  /* 0x000000444733723e */ /* 0x000fe200000000ff */
[----:B------:R-:W-:Y:S01]  /*1de40*/  FADD.FTZ R36, R142, R0 ;  /* 0x000000008e247221 */ /* 0x000fe20000010000 */
[----:B------:R-:W-:Y:S01]  /*1de50*/  FADD.FTZ R42, R156, R42 ;  /* 0x0000002a9c2a7221 */ /* 0x000fe20000010000 */
[-C--:B-----5:R-:W-:Y:S03]  /*1de60*/  HMMA.16816.F32 R4, R44, R52.reuse, R4 ;  /* 0x000000342c04723c */ /* 0x0a0fe60000001804 */
[----:B------:R-:W-:Y:S01]  /*1de70*/  FADD.FTZ R36, R150, R36 ;  /* 0x0000002496247221 */ /* 0x000fe20000010000 */
[----:B------:R-:W-:Y:S01]  /*1de80*/  FADD.FTZ R0, R160, R3 ;  /* 0x00000003a0007221 */ /* 0x000fe20000010000 */
[----:B------:R-:W-:Y:S01]  /*1de90*/  FADD.FTZ R41, R165, R2 ;  /* 0x00000002a5297221 */ /* 0x000fe20000010000 */
[----:B------:R-:W-:Y:S01]  /*1dea0*/  FADD.FTZ R2, R155, R42 ;  /* 0x0000002a9b027221 */ /* 0x000fe20000010000 */
[----:B------:R-:W-:Y:S01]  /*1deb0*/  F2FP.F16.F32.PACK_AB R160, R70, R67 ;  /* 0x0000004346a0723e */ /* 0x000fe200000000ff */
[C---:B------:R-:W-:Y:S01]  /*1dec0*/  HMMA.16816.F32 R8, R48.reuse, R52, R8 ;  /* 0x000000343008723c */ /* 0x040fe20000001808 */
[----:B------:R-:W-:Y:S03]  /*1ded0*/  MUFU.EX2 R52, R163 ;  /* 0x000000a300347308 */ /* 0x000fe60000000800 */
[----:B------:R-:W-:Y:S01]  /*1dee0*/  FADD.FTZ R3, R166, R41 ;  /* 0x00000029a6037221 */ /* 0x000fe20000010000 */
[----:B------:R-:W-:Y:S01]  /*1def0*/  FADD.FTZ R41, R159, R0 ;  /* 0x000000009f297221 */ /* 0x000fe20000010000 */
[----:B------:R-:W-:Y:S01]  /*1df00*/  FADD.FTZ R0, R162, R2 ;  /* 0x00000002a2007221 */ /* 0x000fe20000010000 */
[----:B------:R-:W-:Y:S01]  /*1df10*/  FADD.FTZ R2, R134, R36 ;  /* 0x0000002486027221 */ /* 0x000fe20000010000 */
[-C--:B------:R-:W-:Y:S03]  /*1df20*/  HMMA.16816.F32 R12, R48, R54.reuse, R12 ;  /* 0x00000036300c723c */ /* 0x080fe6000000180c */
[----:B------:R-:W-:Y:S01]  /*1df30*/  MUFU.EX2 R53, R112 ;  /* 0x0000007000357308 */ /* 0x000fe20000000800 */
[----:B------:R-:W-:Y:S01]  /*1df40*/  FADD.FTZ R3, R139, R3 ;  /* 0x000000038b037221 */ /* 0x000fe20000010000 */
[----:B------:R-:W-:Y:S01]  /*1df50*/  FADD.FTZ R36, R127, R41 ;  /* 0x000000297f247221 */ /* 0x000fe20000010000 */
[----:B------:R-:W-:Y:S01]  /*1df60*/  FADD.FTZ R41, R122, R0 ;  /* 0x000000007a297221 */ /* 0x000fe20000010000 */
[----:B------:R-:W-:Y:S01]  /*1df70*/  FADD.FTZ R2, R113, R2 ;  /* 0x0000000271027221 */ /* 0x000fe20000010000 */
[----:B------:R-:W-:Y:S01]  /*1df80*/  FADD.FTZ R0, R148, R3 ;  /* 0x0000000394007221 */ /* 0x000fe20000010000 */
[C---:B------:R-:W-:Y:S01]  /*1df90*/  HMMA.16816.F32 R16, R44.reuse, R54, R16 ;  /* 0x000000362c10723c */ /* 0x040fe20000001810 */
[----:B------:R-:W2:Y:S03]  /*1dfa0*/  LDSM.16.MT88.4 R148, [R208+0x5c00] ;  /* 0x005c0000d094783b */ /* 0x000ea60000004200 */
[----:B------:R3:W-:Y:S01]  /*1dfb0*/  MUFU.EX2 R55, R164 ;  /* 0x000000a400377308 */ /* 0x0007e20000000800 */
[----:B------:R-:W-:Y:S01]  /*1dfc0*/  FADD.FTZ R3, R136, R41 ;  /* 0x0000002988037221 */ /* 0x000fe20000010000 */
[----:B------:R-:W-:Y:S08]  /*1dfd0*/  FADD.FTZ R36, R141, R36 ;  /* 0x000000248d247221 */ /* 0x000ff00000010000 */
[----:B------:R-:W4:Y:S01]  /*1dfe0*/  MUFU.EX2 R54, R126 ;  /* 0x0000007e00367308 */ /* 0x000f220000000800 */
[----:B------:R-:W-:Y:S01]  /*1dff0*/  FADD.FTZ R2, R121, R2 ;  /* 0x0000000279027221 */ /* 0x000fe20000010000 */
[-C--:B-1----:R-:W-:Y:S03]  /*1e000*/  HMMA.16816.F32 R20, R44, R56.reuse, R20 ;  /* 0x000000382c14723c */ /* 0x082fe60000001814 */
[----:B------:R-:W-:Y:S01]  /*1e010*/  FADD.FTZ R41, R138, R3 ;  /* 0x000000038a297221 */ /* 0x000fe20000010000 */
[----:B------:R-:W-:Y:S01]  /*1e020*/  FADD.FTZ R42, R143, R36 ;  /* 0x000000248f2a7221 */ /* 0x000fe20000010000 */
[----:B------:R-:W-:Y:S01]  /*1e030*/  FADD.FTZ R0, R153, R0 ;  /* 0x0000000099007221 */ /* 0x000fe20000010000 */
[----:B------:R-:W-:Y:S02]  /*1e040*/  IMAD.MOV.U32 R134, RZ, RZ, R40 ;  /* 0x000000ffff867224 */ /* 0x000fe400078e0028 */
[----:B------:R-:W-:Y:S01]  /*1e050*/  FADD.FTZ R41, R145, R41 ;  /* 0x0000002991297221 */ /* 0x000fe20000010000 */
[C---:B------:R-:W-:Y:S04]  /*1e060*/  HMMA.16816.F32 R24, R48.reuse, R56, R24 ;  /* 0x000000383018723c */ /* 0x040fe80000001818 */
[----:B---3--:R-:W-:Y:S01]  /*1e070*/  F2FP.F16.F32.PACK_AB R164, R64, R60 ;  /* 0x0000003c40a4723e */ /* 0x008fe200000000ff */
[----:B------:R-:W-:Y:S01]  /*1e080*/  FADD.FTZ R3, R146, R42 ;  /* 0x0000002a92037221 */ /* 0x000fe20000010000 */
[----:B----4-:R-:W-:Y:S01]  /*1e090*/  F2FP.F16.F32.PACK_AB R165, R54, R53 ;  /* 0x0000003536a5723e */ /* 0x010fe200000000ff */
[----:B------:R-:W-:Y:S01]  /*1e0a0*/  FADD.FTZ R36, R154, R0 ;  /* 0x000000009a247221 */ /* 0x000fe20000010000 */
[-C--:B------:R-:W-:Y:S01]  /*1e0b0*/  HMMA.16816.F32 R28, R48, R58.reuse, R28 ;  /* 0x0000003a301c723c */ /* 0x080fe2000000181c */
[----:B------:R1:W3:Y:S02]  /*1e0c0*/  MUFU.EX2 R48, R167 ;  /* 0x000000a700307308 */ /* 0x0002e40000000800 */
[----:B------:R-:W-:Y:S01]  /*1e0d0*/  FADD.FTZ R0, R131, R2 ;  /* 0x0000000283007221 */ /* 0x000fe20000010000 */
[----:B------:R-:W-:Y:S01]  /*1e0e0*/  FADD.FTZ R36, R117, R36 ;  /* 0x0000002475247221 */ /* 0x000fe20000010000 */
[----:B------:R-:W-:Y:S01]  /*1e0f0*/  FADD.FTZ R41, R107, R41 ;  /* 0x000000296b297221 */ /* 0x000fe20000010000 */
[----:B------:R-:W-:Y:S01]  /*1e100*/  F2FP.F16.F32.PACK_AB R166, R62, R55 ;  /* 0x000000373ea6723e */ /* 0x000fe200000000ff */
[----:B------:R-:W-:Y:S01]  /*1e110*/  FADD.FTZ R2, R111, R0 ;  /* 0x000000006f027221 */ /* 0x000fe20000010000 */
[----:B------:R-:W-:Y:S01]  /*1e120*/  HMMA.16816.F32 R32, R44, R58, R32 ;  /* 0x0000003a2c20723c */ /* 0x000fe20000001820 */
[----:B------:R-:W4:Y:S03]  /*1e130*/  LDSM.16.MT88.4 R44, [R43+0x1c00] ;  /* 0x001c00002b2c783b */ /* 0x000f260000004200 */
[----:B------:R-:W-:Y:S01]  /*1e140*/  FADD.FTZ R0, R110, R3 ;  /* 0x000000036e007221 */ /* 0x000fe20000010000 */
[----:B------:R-:W-:Y:S01]  /*1e150*/  FADD.FTZ R3, R123, R36 ;  /* 0x000000247b037221 */ /* 0x000fe20000010000 */
[----:B------:R-:W-:Y:S01]  /*1e160*/  FADD.FTZ R2, R99, R2 ;  /* 0x0000000263027221 */ /* 0x000fe20000010000 */
[----:B-1----:R-:W-:Y:S01]  /*1e170*/  F2FP.F16.F32.PACK_AB R167, R63, R52 ;  /* 0x000000343fa7723e */ /* 0x002fe200000000ff */
[----:B------:R-:W-:Y:S01]  /*1e180*/  FADD.FTZ R42, R114, R0 ;  /* 0x00000000722a7221 */ /* 0x000fe20000010000 */
[----:B------:R-:W-:Y:S01]  /*1e190*/  FADD.FTZ R0, R118, R41 ;  /* 0x0000002976007221 */ /* 0x000fe20000010000 */
[----:B------:R-:W-:Y:S01]  /*1e1a0*/  FADD.FTZ R3, R135, R3 ;  /* 0x0000000387037221 */ /* 0x000fe20000010000 */
[----:B------:R-:W-:Y:S01]  /*1e1b0*/  FADD.FTZ R36, R106, R2 ;  /* 0x000000026a247221 */ /* 0x000fe20000010000 */
[----:B------:R-:W-:Y:S01]  /*1e1c0*/  FADD.FTZ R2, R128, R42 ;  /* 0x0000002a80027221 */ /* 0x000fe20000010000 */
[----:B------:R-:W-:Y:S01]  /*1e1d0*/  FADD.FTZ R0, R120, R0 ;  /* 0x0000000078007221 */ /* 0x000fe20000010000 */
[-C--:B--2---:R-:W-:Y:S05]  /*1e1e0*/  HMMA.16816.F32 R136, R164, R148.reuse, R4 ;  /* 0x00000094a488723c */ /* 0x084fea0000001804 */
        /* <DEDUP_REMOVED lines=60> */
[----:B------:R-:W-:Y:S01]  /*1e5b0*/  FADD.FTZ R2, R55, R6 ;  /* 0x0000000637027221 */ /* 0x000fe20000010000 */
[----:B------:R-:W-:Y:S01]  /*1e5c0*/  FADD.FTZ R0, R63, R0 ;  /* 0x000000003f007221 */ /* 0x000fe20000010000 */
[----:B------:R-:W-:Y:S02]  /*1e5d0*/  IMAD.MOV.U32 R135, RZ, RZ, R37 ;  /* 0x000000ffff877224 */ /* 0x000fe400078e0025 */
[----:B------:R3:W-:Y:S01]  /*1e5e0*/  STL [R1+0x24], R3 ;  /* 0x0000240301007387 */ /* 0x0007e20000100800 */
[----:B------:R-:W-:Y:S01]  /*1e5f0*/  FADD.FTZ R2, R62, R2 ;  /* 0x000000023e027221 */ /* 0x000fe20000010000 */
[----:B------:R-:W-:Y:S02]  /*1e600*/  IMAD.MOV.U32 R133, RZ, RZ, R38 ;  /* 0x000000ffff857224 */ /* 0x000fe400078e0026 */
[----:B------:R-:W-:Y:S02]  /*1e610*/  IMAD.MOV.U32 R132, RZ, RZ, R39 ;  /* 0x000000ffff847224 */ /* 0x000fe400078e0027 */
[----:B------:R3:W-:Y:S04]  /*1e620*/  STL [R1+0x1c], R2 ;  /* 0x00001c0201007387 */ /* 0x0007e80000100800 */
[----:B------:R3:W-:Y:S01]  /*1e630*/  STL [R1+0x28], R0 ;  /* 0x0000280001007387 */ /* 0x0007e20000100800 */
[----:B------:R-:W-:Y:S05]  /*1e640*/  BRA.U UP0, `(.L_x_1335) ;  /* 0xffffff7500107547 */ /* 0x000fea000b83ffff */
.L_x_1334:
[----:B------:R-:W1:Y:S04]  /*1e650*/  LDL.LU R9, [R1+0x1c] ;  /* 0x00001c0001097983 */ /* 0x000e680000300800 */
[----:B------:R-:W4:Y:S04]  /*1e660*/  LDL.LU R8, [R1+0x28] ;  /* 0x0000280001087983 */ /* 0x000f280000300800 */
[----:B------:R-:W5:Y:S04]  /*1e670*/  LDL.LU R7, [R1+0x20] ;  /* 0x0000200001077983 */ /* 0x000f680000300800 */
[----:B------:R-:W5:Y:S04]  /*1e680*/  LDL.LU R5, [R1+0x24] ;  /* 0x0000240001057983 */ /* 0x000f680000300800 */
[----:B------:R-:W5:Y:S01]  /*1e690*/  LDL.LU R6, [R1+0x2c] ;  /* 0x00002c0001067983 */ /* 0x000f620000300800 */
[----:B------:R-:W2:Y:S01]  /*1e6a0*/  S2UR UR8, SR_CgaCtaId ;  /* 0x00000000000879c3 */ /* 0x000ea20000008800 */
[----:B------:R-:W-:Y:S01]  /*1e6b0*/  UISETP.NE.AND UP3, UPT, UR20, -0x1, UPT ;  /* 0xffffffff1400788c */ /* 0x000fe2000bf65270 */
[----:B------:R-:W3:Y:S01]  /*1e6c0*/  S2R R27, SR_TID.X ;  /* 0x00000000001b7919 */ /* 0x000ee20000002100 */
[----:B------:R-:W-:Y:S01]  /*1e6d0*/  UMOV UR10, 0x400 ;  /* 0x00000400000a7882 */ /* 0x000fe20000000000 */
[----:B------:R-:W2:Y:S04]  /*1e6e0*/  LDCU.U8 UR12, c[0x0][0x549] ;  /* 0x0000a920ff0c77ac */ /* 0x000ea80008000000 */
[----:B------:R-:W3:Y:S01]  /*1e6f0*/  S2UR UR9, SR_CTAID.Y ;  /* 0x00000000000979c3 */ /* 0x000ee20000002600 */
[----:B------:R-:W-:Y:S01]  /*1e700*/  UISETP.NE.AND UP2, UPT, UR20, -0x1, UPT ;  /* 0xffffffff1400788c */ /* 0x000fe2000bf45270 */
[----:B------:R-:W3:Y:S02]  /*1e710*/  LDCU UR15, c[0x0][0x434] ;  /* 0x00008680ff0f77ac */ /* 0x000ee40008000800 */
[----:B------:R-:W3:Y:S01]  /*1e720*/  @!UP3 LDCU.64 UR6, c[0x0][0x400] ;  /* 0x00008000ff06b7ac */ /* 0x000ee20008000a00 */
[----:B------:R-:W3:Y:S01]  /*1e730*/  @UP3 LDCU.64 UR4, c[0x0][0x408] ;  /* 0x00008100ff0437ac */ /* 0x000ee20008000a00 */
[----:B--2---:R-:W-:-:S02]  /*1e740*/  UISETP.NE.AND UP1, UPT, UR12, URZ, UPT ;  /* 0x000000ff0c00728c */ /* 0x004fc4000bf25270 */
[----:B------:R-:W2:Y:S01]  /*1e750*/  S2UR UR12, SR_CTAID.Z ;  /* 0x00000000000c79c3 */ /* 0x000ea20000002700 */
        /* <DEDUP_REMOVED lines=10> */
[----:B------:R-:W2:Y:S01]  /*1e800*/  @UP1 LDCU UR5, c[0x0][0x430] ;  /* 0x00008600ff0517ac */ /* 0x000ea20008000800 */
[----:B------:R-:W2:Y:S01]  /*1e810*/  LDCU.U8 UR11, c[0x0][0x548] ;  /* 0x0000a900ff0b77ac */ /* 0x000ea20008000000 */
[----:B---3--:R-:W-:Y:S01]  /*1e820*/  @!UP2 UIMAD UR20, UR9, UR6, URZ ;  /* 0x000000060914a2a4 */ /* 0x008fe2000f8e02ff */
[----:B------:R-:W3:Y:S01]  /*1e830*/  @UP1 LDCU UR14, c[0x0][0x430] ;  /* 0x00008600ff0e17ac */ /* 0x000ee20008000800 */
[----:B------:R-:W-:Y:S01]  /*1e840*/  @UP1 UMOV UR13, 0x1 ;  /* 0x00000001000d1882 */ /* 0x000fe20000000000 */
[----:B------:R-:W-:Y:S01]  /*1e850*/  @UP3 UMOV UR10, UR16 ;  /* 0x00000010000a3c82 */ /* 0x000fe20008000000 */
[----:B--2---:R-:W-:-:S02]  /*1e860*/  @UP1 UIMAD UR15, UR5, UR6, URZ ;  /* 0x00000006050f12a4 */ /* 0x004fc4000f8e02ff */
[----:B------:R-:W-:Y:S02]  /*1e870*/  USHF.R.S32.HI UR5, URZ, 0x1f, UR20 ;  /* 0x0000001fff057899 */ /* 0x000fe40008011414 */
[----:B------:R-:W-:Y:S01]  /*1e880*/  UISETP.NE.AND UP0, UPT, UR11, URZ, !UP1 ;  /* 0x000000ff0b00728c */ /* 0x000fe2000cf05270 */
[----:B-1----:R-:W1:Y:S04]  /*1e890*/  SHFL.BFLY PT, R4, R9, 0x2, 0x1f ;  /* 0x0c401f0009047f89 */ /* 0x002e6800000e0000 */
        /* <DEDUP_REMOVED lines=127> */
.L_x_1338:
        /* <DEDUP_REMOVED lines=62> */
.L_x_1340:
[----:B------:R-:W-:Y:S05]  /*1f470*/  BSYNC.RECONVERGENT B0 ;  /* 0x0000000000007941 */ /* 0x000fea0003800200 */
.L_x_1339:
        /* <DEDUP_REMOVED lines=33> */
.L_x_1342:
[----:B------:R-:W-:Y:S05]  /*1f690*/  BSYNC.RECONVERGENT B0 ;  /* 0x0000000000007941 */ /* 0x000fea0003800200 */
.L_x_1341:
        /* <DEDUP_REMOVED lines=16> */
.L_x_1344:
[----:B------:R-:W-:Y:S05]  /*1f7a0*/  BSYNC.RECONVERGENT B0 ;  /* 0x0000000000007941 */ /* 0x000fea0003800200 */
.L_x_1343:
        /* <DEDUP_REMOVED lines=16> */
.L_x_1346:
[----:B------:R-:W-:Y:S05]  /*1f8b0*/  BSYNC.RECONVERGENT B0 ;  /* 0x0000000000007941 */ /* 0x000fea0003800200 */
.L_x_1345:
        /* <DEDUP_REMOVED lines=15> */
.L_x_1347:
        /* <DEDUP_REMOVED lines=13> */
.L_x_1372:


//--------------------- .nv.shared._ZN5flash16flash_fwd_kernelI23Flash_fwd_kernel_traitsILi32ELi128ELi128ELi4ELb0ELb0EN7cutlass6half_tE19Flash_kernel_traitsILi32ELi128ELi128ELi4ES3_EELb0ELb0ELb0ELb0ELb0ELb1ELb0ELb0EEEvNS_16Flash_fwd_paramsE --------------------------
	.section	.nv.shared._ZN5flash16flash_fwd_kernelI23Flash_fwd_kernel_traitsILi32ELi128ELi128ELi4ELb0ELb0EN7cutlass6half_tE19Flash_kernel_traitsILi32ELi128ELi128ELi4ES3_EELb0ELb0ELb0ELb0ELb0ELb1ELb0ELb0EEEvNS_16Flash_fwd_paramsE,"aw",@nobits
	.sectionflags	@""
	.align	16
	.zero		1024


//--------------------- .nv.shared.reserved.0     --------------------------
	.section	.nv.shared.reserved.0,"aw",@nobits
	.weak		__nv_reservedSMEM_offset_0_alias
	.size		__nv_reservedSMEM_offset_0_alias, 0, 64
	.other		__nv_reservedSMEM_offset_0_alias,@"STO_CUDA_RESERVED_SHARED STV_DEFAULT"
__nv_reservedSMEM_offset_0_alias:
	.zero		0
	.zero		64


//--------------------- .nv.global                --------------------------
	.section	.nv.global,"aw",@nobits
.nv.global:
	.type		_ZN65_INTERNAL_adb80482_29_flash_fwd_hdim32_fp16_sm80_cu_e763cb1e_28404cute1_E,@object
	.size		_ZN65_INTERNAL_adb80482_29_flash_fwd_hdim32_fp16_sm80_cu_e763cb1e_28404cute1_E,(_ZN65_INTERNAL_adb80482_29_flash_fwd_hdim32_fp16_sm80_cu_e763cb1e_28404cuda3std3__45__cpo6cbeginE - _ZN65_INTERNAL_adb80482_29_flash_fwd_hdim32_fp16_sm80_cu_e763cb1e_28404cute1_E)
_ZN65_INTERNAL_adb80482_29_flash_fwd_hdim32_fp16_sm80_cu_e763cb1e_28404cute1_E:
	.zero		1
	.type		_ZN65_INTERNAL_adb80482_29_flash_fwd_hdim32_fp16_sm80_cu_e763cb1e_28404cuda3std3__45__cpo6cbeginE,@object
	.size		_ZN65_INTERNAL_adb80482_29_flash_fwd_hdim32_fp16_sm80_cu_e763cb1e_28404cuda3std3__45__cpo6cbeginE,(_ZN65_INTERNAL_adb80482_29_flash_fwd_hdim32_fp16_sm80_cu_e763cb1e_28404cuda3std3__48in_placeE - _ZN65_INTERNAL_adb80482_29_flash_fwd_hdim32_fp16_sm80_cu_e763cb1e_28404cuda3std3__45__cpo6cbeginE)
_ZN65_INTERNAL_adb80482_29_flash_fwd_hdim32_fp16_sm80_cu_e763cb1e_28404cuda3std3__45__cpo6cbeginE:
	.zero		1
	.type		_ZN65_INTERNAL_adb80482_29_flash_fwd_hdim32_fp16_sm80_cu_e763cb1e_28404cuda3std3__48in_placeE,@object
	.size		_ZN65_INTERNAL_adb80482_29_flash_fwd_hdim32_fp16_sm80_cu_e763cb1e_28404cuda3std3__48in_placeE,(_ZN65_INTERNAL_adb80482_29_flash_fwd_hdim32_fp16_sm80_cu_e763cb1e_28404cuda3std6ranges3__45__cpo9iter_moveE - _ZN65_INTERNAL_adb80482_29_flash_fwd_hdim32_fp16_sm80_cu_e763cb1e_28404cuda3std3__48in_placeE)
_ZN65_INTERNAL_adb80482_29_flash_fwd_hdim32_fp16_sm80_cu_e763cb1e_28404cuda3std3__48in_placeE:
	.zero		1
	.type		_ZN65_INTERNAL_adb80482_29_flash_fwd_hdim32_fp16_sm80_cu_e763cb1e_28404cuda3std6ranges3__45__cpo9iter_moveE,@object
	.size		_ZN65_INTERNAL_adb80482_29_flash_fwd_hdim32_fp16_sm80_cu_e763cb1e_28404cuda3std6ranges3__45__cpo9iter_moveE,(_ZN65_INTERNAL_adb80482_29_flash_fwd_hdim32_fp16_sm80_cu_e763cb1e_28404cuda3std3__45__cpo5beginE - _ZN65_INTERNAL_adb80482_29_flash_fwd_hdim32_fp16_sm80_cu_e763cb1e_28404cuda3std6ranges3__45__cpo9iter_moveE)
_ZN65_INTERNAL_adb80482_29_flash_fwd_hdim32_fp16_sm80_cu_e763cb1e_28404cuda3std6ranges3__45__cpo9iter_moveE:
	.zero		1
	.type		_ZN65_INTERNAL_adb80482_29_flash_fwd_hdim32_fp16_sm80_cu_e763cb1e_28404cuda3std3__45__cpo5beginE,@object
	.size		_ZN65_INTERNAL_adb80482_29_flash_fwd_hdim32_fp16_sm80_cu_e763cb1e_28404cuda3std3__45__cpo5beginE,(_ZN65_INTERNAL_adb80482_29_flash_fwd_hdim32_fp16_sm80_cu_e763cb1e_28404cuda3std3__467_GLOBAL__N__adb80482_29_flash_fwd_hdim32_fp16_sm80_cu_e763cb1e_28406ignoreE - _ZN65_INTERNAL_adb80482_29_flash_fwd_hdim32_fp16_sm80_cu_e763cb1e_28404cuda3std3__45__cpo5beginE)
_ZN65_INTERNAL_adb80482_29_flash_fwd_hdim32_fp16_sm80_cu_e763cb1e_28404cuda3std3__45__cpo5beginE:
	.zero		1
	.type		_ZN65_INTERNAL_adb80482_29_flash_fwd_hdim32_fp16_sm80_cu_e763cb1e_28404cuda3std3__467_GLOBAL__N__adb80482_29_flash_fwd_hdim32_fp16_sm80_cu_e763cb1e_28406ignoreE,@object
	.size		_ZN65_INTERNAL_adb80482_29_flash_fwd_hdim32_fp16_sm80_cu_e763cb1e_28404cuda3std3__467_GLOBAL__N__adb80482_29_flash_fwd_hdim32_fp16_sm80_cu_e763cb1e_28406ignoreE,(_ZN65_INTERNAL_adb80482_29_flash_fwd_hdim32_fp16_sm80_cu_e763cb1e_28404cute7productE - _ZN65_INTERNAL_adb80482_29_flash_fwd_hdim32_fp16_sm80_cu_e763cb1e_28404cuda3std3__467_GLOBAL__N__adb80482_29_flash_fwd_hdim32_fp16_sm80_cu_e763cb1e_28406ignoreE)
_ZN65_INTERNAL_adb80482_29_flash_fwd_hdim32_fp16_sm80_cu_e763cb1e_28404cuda3std3__467_GLOBAL__N__adb80482_29_flash_fwd_hdim32_fp16_sm80_cu_e763cb1e_28406ignoreE:
	.zero		1
	.type		_ZN65_INTERNAL_adb80482_29_flash_fwd_hdim32_fp16_sm80_cu_e763cb1e_28404cute7productE,@object
	.size		_ZN65_INTERNAL_adb80482_29_flash_fwd_hdim32_fp16_sm80_cu_e763cb1e_28404cute7productE,(_ZN65_INTERNAL_adb80482_29_flash_fwd_hdim32_fp16_sm80_cu_e763cb1e_28404cuda3std3__45__cpo3endE - _ZN65_INTERNAL_adb80482_29_flash_fwd_hdim32_fp16_sm80_cu_e763cb1e_28404cute7productE)
_ZN65_INTERNAL_adb80482_29_flash_fwd_hdim32_fp16_sm80_cu_e763cb1e_28404cute7productE:
	.zero		1
	.type		_ZN65_INTERNAL_adb80482_29_flash_fwd_hdim32_fp16_sm80_cu_e763cb1e_28404cuda3std3__45__cpo3endE,@object
	.size		_ZN65_INTERNAL_adb80482_29_flash_fwd_hdim32_fp16_sm80_cu_e763cb1e_28404cuda3std3__45__cpo3endE,(_ZN65_INTERNAL_adb80482_29_flash_fwd_hdim32_fp16_sm80_cu_e763cb1e_28404cuda3std3__419piecewise_constructE - _ZN65_INTERNAL_adb80482_29_flash_fwd_hdim32_fp16_sm80_cu_e763cb1e_28404cuda3std3__45__cpo3endE)
_ZN65_INTERNAL_adb80482_29_flash_fwd_hdim32_fp16_sm80_cu_e763cb1e_28404cuda3std3__45__cpo3endE:
	.zero		1
	.type		_ZN65_INTERNAL_adb80482_29_flash_fwd_hdim32_fp16_sm80_cu_e763cb1e_28404cuda3std3__419piecewise_constructE,@object
	.size		_ZN65_INTERNAL_adb80482_29_flash_fwd_hdim32_fp16_sm80_cu_e763cb1e_28404cuda3std3__419piecewise_constructE,(_ZN65_INTERNAL_adb80482_29_flash_fwd_hdim32_fp16_sm80_cu_e763cb1e_28404cuda3std3__45__cpo4cendE - _ZN65_INTERNAL_adb80482_29_flash_fwd_hdim32_fp16_sm80_cu_e763cb1e_28404cuda3std3__419piecewise_constructE)
_ZN65_INTERNAL_adb80482_29_flash_fwd_hdim32_fp16_sm80_cu_e763cb1e_28404cuda3std3__419piecewise_constructE:
	.zero		1
	.type		_ZN65_INTERNAL_adb80482_29_flash_fwd_hdim32_fp16_sm80_cu_e763cb1e_28404cuda3std3__45__cpo4cendE,@object
	.size		_ZN65_INTERNAL_adb80482_29_flash_fwd_hdim32_fp16_sm80_cu_e763cb1e_28404cuda3std3__45__cpo4cendE,(_ZN65_INTERNAL_adb80482_29_flash_fwd_hdim32_fp16_sm80_cu_e763cb1e_28404cuda3std6ranges3__45__cpo4swapE - _ZN65_INTERNAL_adb80482_29_flash_fwd_hdim32_fp16_sm80_cu_e763cb1e_28404cuda3std3__45__cpo4cendE)
_ZN65_INTERNAL_adb80482_29_flash_fwd_hdim32_fp16_sm80_cu_e763cb1e_28404cuda3std3__45__cpo4cendE:
	.zero		1
	.type		_ZN65_INTERNAL_adb80482_29_flash_fwd_hdim32_fp16_sm80_cu_e763cb1e_28404cuda3std6ranges3__45__cpo4swapE,@object
	.size		_ZN65_INTERNAL_adb80482_29_flash_fwd_hdim32_fp16_sm80_cu_e763cb1e_28404cuda3std6ranges3__45__cpo4swapE,(.L_7 - _ZN65_INTERNAL_adb80482_29_flash_fwd_hdim32_fp16_sm80_cu_e763cb1e_28404cuda3std6ranges3__45__cpo4swapE)
_ZN65_INTERNAL_adb80482_29_flash_fwd_hdim32_fp16_sm80_cu_e763cb1e_28404cuda3std6ranges3__45__cpo4swapE:
	.zero		1
.L_7:


//--------------------- .nv.shared._ZN5flash16flash_fwd_kernelI23Flash_fwd_kernel_traitsILi32ELi128ELi128ELi4ELb0ELb0EN7cutlass6half_tE19Flash_kernel_traitsILi32ELi128ELi128ELi4ES3_EELb0ELb0ELb0ELb0ELb1ELb1ELb0ELb0EEEvNS_16Flash_fwd_paramsE --------------------------
	.section	.nv.shared._ZN5flash16flash_fwd_kernelI23Flash_fwd_kernel_traitsILi32ELi128ELi128ELi4ELb0ELb0EN7cutlass6half_tE19Flash_kernel_traitsILi32ELi128ELi128ELi4ES3_EELb0ELb0ELb0ELb0ELb1ELb1ELb0ELb0EEEvNS_16Flash_fwd_paramsE,"aw",@nobits
	.sectionflags	@""
	.align	16
	.zero		1024


//--------------------- .nv.shared._ZN5flash16flash_fwd_kernelI23Flash_fwd_kernel_traitsILi32ELi128ELi128ELi4ELb0ELb0EN7cutlass6half_tE19Flash_kernel_traitsILi32ELi128ELi128ELi4ES3_EELb0ELb0ELb0ELb0ELb0ELb0ELb0ELb0EEEvNS_16Flash_fwd_paramsE --------------------------
	.section	.nv.shared._ZN5flash16flash_fwd_kernelI23Flash_fwd_kernel_traitsILi32ELi128ELi128ELi4ELb0ELb0EN7cutlass6half_tE19Flash_kernel_traitsILi32ELi128ELi128ELi4ES3_EELb0ELb0ELb0ELb0ELb0ELb0ELb0ELb0EEEvNS_16Flash_fwd_paramsE,"aw",@nobits
	.sectionflags	@""
	.align	16
	.zero		1024


//--------------------- .nv.shared._ZN5flash16flash_fwd_kernelI23Flash_fwd_kernel_traitsILi32ELi128ELi128ELi4ELb0ELb0EN7cutlass6half_tE19Flash_kernel_traitsILi32ELi128ELi128ELi4ES3_EELb0ELb0ELb0ELb1ELb0ELb0ELb0ELb0EEEvNS_16Flash_fwd_paramsE --------------------------
	.section	.nv.shared._ZN5flash16flash_fwd_kernelI23Flash_fwd_kernel_traitsILi32ELi128ELi128ELi4ELb0ELb0EN7cutlass6half_tE19Flash_kernel_traitsILi32ELi128ELi128ELi4ES3_EELb0ELb0ELb0ELb1ELb0ELb0ELb0ELb0EEEvNS_16Flash_fwd_paramsE,"aw",@nobits
	.sectionflags	@""
	.align	16
	.zero		1024


//--------------------- .nv.shared._ZN5flash16flash_fwd_kernelI23Flash_fwd_kernel_traitsILi32ELi128ELi128ELi4ELb0ELb0EN7cutlass6half_tE19Flash_kernel_traitsILi32ELi128ELi128ELi4ES3_EELb0ELb0ELb1ELb0ELb0ELb1ELb0ELb0EEEvNS_16Flash_fwd_paramsE --------------------------
	.section	.nv.shared._ZN5flash16flash_fwd_kernelI23Flash_fwd_kernel_traitsILi32ELi128ELi128ELi4ELb0ELb0EN7cutlass6half_tE19Flash_kernel_traitsILi32ELi128ELi128ELi4ES3_EELb0ELb0ELb1ELb0ELb0ELb1ELb0ELb0EEEvNS_16Flash_fwd_paramsE,"aw",@nobits
	.sectionflags	@""
	.align	16
	.zero		1024


//--------------------- .nv.shared._ZN5flash16flash_fwd_kernelI23Flash_fwd_kernel_traitsILi32ELi128ELi128ELi4ELb0ELb0EN7cutlass6half_tE19Flash_kernel_traitsILi32ELi128ELi128ELi4ES3_EELb0ELb0ELb1ELb0ELb0ELb0ELb0ELb0EEEvNS_16Flash_fwd_paramsE --------------------------
	.section	.nv.shared._ZN5flash16flash_fwd_kernelI23Flash_fwd_kernel_traitsILi32ELi128ELi128ELi4ELb0ELb0EN7cutlass6half_tE19Flash_kernel_traitsILi32ELi128ELi128ELi4ES3_EELb0ELb0ELb1ELb0ELb0ELb0ELb0ELb0EEEvNS_16Flash_fwd_paramsE,"aw",@nobits
	.sectionflags	@""
	.align	16
	.zero		1024


//--------------------- .nv.shared._ZN5flash16flash_fwd_kernelI23Flash_fwd_kernel_traitsILi32ELi128ELi128ELi4ELb0ELb0EN7cutlass6half_tE19Flash_kernel_traitsILi32ELi128ELi128ELi4ES3_EELb0ELb0ELb1ELb1ELb0ELb0ELb0ELb0EEEvNS_16Flash_fwd_paramsE --------------------------
	.section	.nv.shared._ZN5flash16flash_fwd_kernelI23Flash_fwd_kernel_traitsILi32ELi128ELi128ELi4ELb0ELb0EN7cutlass6half_tE19Flash_kernel_traitsILi32ELi128ELi128ELi4ES3_EELb0ELb0ELb1ELb1ELb0ELb0ELb0ELb0EEEvNS_16Flash_fwd_paramsE,"aw",@nobits
	.sectionflags	@""
	.align	16
	.zero		1024


//--------------------- .nv.shared._ZN5flash16flash_fwd_kernelI23Flash_fwd_kernel_traitsILi32ELi128ELi128ELi4ELb0ELb0EN7cutlass6half_tE19Flash_kernel_traitsILi32ELi128ELi128ELi4ES3_EELb1ELb0ELb0ELb0ELb0ELb1ELb0ELb0EEEvNS_16Flash_fwd_paramsE --------------------------
	.section	.nv.shared._ZN5flash16flash_fwd_kernelI23Flash_fwd_kernel_traitsILi32ELi128ELi128ELi4ELb0ELb0EN7cutlass6half_tE19Flash_kernel_traitsILi32ELi128ELi128ELi4ES3_EELb1ELb0ELb0ELb0ELb0ELb1ELb0ELb0EEEvNS_16Flash_fwd_paramsE,"aw",@nobits
	.sectionflags	@""
	.align	16
	.zero		1024


//--------------------- .nv.shared._ZN5flash16flash_fwd_kernelI23Flash_fwd_kernel_traitsILi32ELi128ELi128ELi4ELb0ELb0EN7cutlass6half_tE19Flash_kernel_traitsILi32ELi128ELi128ELi4ES3_EELb0ELb0ELb0ELb0ELb0ELb1ELb1ELb0EEEvNS_16Flash_fwd_paramsE --------------------------
	.section	.nv.shared._ZN5flash16flash_fwd_kernelI23Flash_fwd_kernel_traitsILi32ELi128ELi128ELi4ELb0ELb0EN7cutlass6half_tE19Flash_kernel_traitsILi32ELi128ELi128ELi4ES3_EELb0ELb0ELb0ELb0ELb0ELb1ELb1ELb0EEEvNS_16Flash_fwd_paramsE,"aw",@nobits
	.sectionflags	@""
	.align	16
	.zero		1024


//--------------------- .nv.shared._ZN5flash16flash_fwd_kernelI23Flash_fwd_kernel_traitsILi32ELi128ELi128ELi4ELb0ELb0EN7cutlass6half_tE19Flash_kernel_traitsILi32ELi128ELi128ELi4ES3_EELb1ELb0ELb0ELb0ELb0ELb0ELb0ELb0EEEvNS_16Flash_fwd_paramsE --------------------------
	.section	.nv.shared._ZN5flash16flash_fwd_kernelI23Flash_fwd_kernel_traitsILi32ELi128ELi128ELi4ELb0ELb0EN7cutlass6half_tE19Flash_kernel_traitsILi32ELi128ELi128ELi4ES3_EELb1ELb0ELb0ELb0ELb0ELb0ELb0ELb0EEEvNS_16Flash_fwd_paramsE,"aw",@nobits
	.sectionflags	@""
	.align	16
	.zero		1024


//--------------------- .nv.shared._ZN5flash16flash_fwd_kernelI23Flash_fwd_kernel_traitsILi32ELi128ELi128ELi4ELb0ELb0EN7cutlass6half_tE19Flash_kernel_traitsILi32ELi128ELi128ELi4ES3_EELb1ELb0ELb1ELb0ELb0ELb0ELb0ELb0EEEvNS_16Flash_fwd_paramsE --------------------------
	.section	.nv.shared._ZN5flash16flash_fwd_kernelI23Flash_fwd_kernel_traitsILi32ELi128ELi128ELi4ELb0ELb0EN7cutlass6half_tE19Flash_kernel_traitsILi32ELi128ELi128ELi4ES3_EELb1ELb0ELb1ELb0ELb0ELb0ELb0ELb0EEEvNS_16Flash_fwd_paramsE,"aw",@nobits
	.sectionflags	@""
	.align	16
	.zero		1024


//--------------------- .nv.shared._ZN5flash16flash_fwd_kernelI23Flash_fwd_kernel_traitsILi32ELi128ELi128ELi4ELb0ELb0EN7cutlass6half_tE19Flash_kernel_traitsILi32ELi128ELi128ELi4ES3_EELb1ELb0ELb0ELb0ELb1ELb1ELb0ELb0EEEvNS_16Flash_fwd_paramsE --------------------------
	.section	.nv.shared._ZN5flash16flash_fwd_kernelI23Flash_fwd_kernel_traitsILi32ELi128ELi128ELi4ELb0ELb0EN7cutlass6half_tE19Flash_kernel_traitsILi32ELi128ELi128ELi4ES3_EELb1ELb0ELb0ELb0ELb1ELb1ELb0ELb0EEEvNS_16Flash_fwd_paramsE,"aw",@nobits
	.sectionflags	@""
	.align	16
	.zero		1024


//--------------------- .nv.shared._ZN5flash16flash_fwd_kernelI23Flash_fwd_kernel_traitsILi32ELi128ELi128ELi4ELb0ELb0EN7cutlass6half_tE19Flash_kernel_traitsILi32ELi128ELi128ELi4ES3_EELb0ELb0ELb0ELb0ELb1ELb1ELb1ELb0EEEvNS_16Flash_fwd_paramsE --------------------------
	.section	.nv.shared._ZN5flash16flash_fwd_kernelI23Flash_fwd_kernel_traitsILi32ELi128ELi128ELi4ELb0ELb0EN7cutlass6half_tE19Flash_kernel_traitsILi32ELi128ELi128ELi4ES3_EELb0ELb0ELb0ELb0ELb1ELb1ELb1ELb0EEEvNS_16Flash_fwd_paramsE,"aw",@nobits
	.sectionflags	@""
	.align	16
	.zero		1024


//--------------------- .nv.shared._ZN5flash16flash_fwd_kernelI23Flash_fwd_kernel_traitsILi32ELi128ELi128ELi4ELb0ELb0EN7cutlass6half_tE19Flash_kernel_traitsILi32ELi128ELi128ELi4ES3_EELb1ELb0ELb0ELb1ELb0ELb0ELb0ELb0EEEvNS_16Flash_fwd_paramsE --------------------------
	.section	.nv.shared._ZN5flash16flash_fwd_kernelI23Flash_fwd_kernel_traitsILi32ELi128ELi128ELi4ELb0ELb0EN7cutlass6half_tE19Flash_kernel_traitsILi32ELi128ELi128ELi4ES3_EELb1ELb0ELb0ELb1ELb0ELb0ELb0ELb0EEEvNS_16Flash_fwd_paramsE,"aw",@nobits
	.sectionflags	@""
	.align	16
	.zero		1024


//--------------------- .nv.shared._ZN5flash16flash_fwd_kernelI23Flash_fwd_kernel_traitsILi32ELi128ELi128ELi4ELb0ELb0EN7cutlass6half_tE19Flash_kernel_traitsILi32ELi128ELi128ELi4ES3_EELb1ELb0ELb0ELb0ELb0ELb0ELb0ELb1EEEvNS_16Flash_fwd_paramsE --------------------------
	.section	.nv.shared._ZN5flash16flash_fwd_kernelI23Flash_fwd_kernel_traitsILi32ELi128ELi128ELi4ELb0ELb0EN7cutlass6half_tE19Flash_kernel_traitsILi32ELi128ELi128ELi4ES3_EELb1ELb0ELb0ELb0ELb0ELb0ELb0ELb1EEEvNS_16Flash_fwd_paramsE,"aw",@nobits
	.sectionflags	@""
	.align	16
	.zero		1024


//--------------------- .nv.shared._ZN5flash16flash_fwd_kernelI23Flash_fwd_kernel_traitsILi32ELi128ELi128ELi4ELb0ELb0EN7cutlass6half_tE19Flash_kernel_traitsILi32ELi128ELi128ELi4ES3_EELb0ELb0ELb0ELb0ELb0ELb0ELb1ELb0EEEvNS_16Flash_fwd_paramsE --------------------------
	.section	.nv.shared._ZN5flash16flash_fwd_kernelI23Flash_fwd_kernel_traitsILi32ELi128ELi128ELi4ELb0ELb0EN7cutlass6half_tE19Flash_kernel_traitsILi32ELi128ELi128ELi4ES3_EELb0ELb0ELb0ELb0ELb0ELb0ELb1ELb0EEEvNS_16Flash_fwd_paramsE,"aw",@nobits
	.sectionflags	@""
	.align	16
	.zero		1024


//--------------------- .nv.shared._ZN5flash16flash_fwd_kernelI23Flash_fwd_kernel_traitsILi32ELi128ELi128ELi4ELb0ELb0EN7cutlass6half_tE19Flash_kernel_traitsILi32ELi128ELi128ELi4ES3_EELb1ELb0ELb0ELb1ELb0ELb0ELb0ELb1EEEvNS_16Flash_fwd_paramsE --------------------------
	.section	.nv.shared._ZN5flash16flash_fwd_kernelI23Flash_fwd_kernel_traitsILi32ELi128ELi128ELi4ELb0ELb0EN7cutlass6half_tE19Flash_kernel_traitsILi32ELi128ELi128ELi4ES3_EELb1ELb0ELb0ELb1ELb0ELb0ELb0ELb1EEEvNS_16Flash_fwd_paramsE,"aw",@nobits
	.sectionflags	@""
	.align	16
	.zero		1024


//--------------------- .nv.shared._ZN5flash16flash_fwd_kernelI23Flash_fwd_kernel_traitsILi32ELi128ELi128ELi4ELb0ELb0EN7cutlass6half_tE19Flash_kernel_traitsILi32ELi128ELi128ELi4ES3_EELb0ELb0ELb0ELb1ELb0ELb0ELb1ELb0EEEvNS_16Flash_fwd_paramsE --------------------------
	.section	.nv.shared._ZN5flash16flash_fwd_kernelI23Flash_fwd_kernel_traitsILi32ELi128ELi128ELi4ELb0ELb0EN7cutlass6half_tE19Flash_kernel_traitsILi32ELi128ELi128ELi4ES3_EELb0ELb0ELb0ELb1ELb0ELb0ELb1ELb0EEEvNS_16Flash_fwd_paramsE,"aw",@nobits
	.sectionflags	@""
	.align	16
	.zero		1024


//--------------------- .nv.shared._ZN5flash16flash_fwd_kernelI23Flash_fwd_kernel_traitsILi32ELi128ELi128ELi4ELb0ELb0EN7cutlass6half_tE19Flash_kernel_traitsILi32ELi128ELi128ELi4ES3_EELb1ELb0ELb1ELb0ELb0ELb1ELb0ELb0EEEvNS_16Flash_fwd_paramsE --------------------------
	.section	.nv.shared._ZN5flash16flash_fwd_kernelI23Flash_fwd_kernel_traitsILi32ELi128ELi128ELi4ELb0ELb0EN7cutlass6half_tE19Flash_kernel_traitsILi32ELi128ELi128ELi4ES3_EELb1ELb0ELb1ELb0ELb0ELb1ELb0ELb0EEEvNS_16Flash_fwd_paramsE,"aw",@nobits
	.sectionflags	@""
	.align	16
	.zero		1024


//--------------------- .nv.shared._ZN5flash16flash_fwd_kernelI23Flash_fwd_kernel_traitsILi32ELi128ELi128ELi4ELb0ELb0EN7cutlass6half_tE19Flash_kernel_traitsILi32ELi128ELi128ELi4ES3_EELb0ELb0ELb1ELb0ELb0ELb1ELb1ELb0EEEvNS_16Flash_fwd_paramsE --------------------------
	.section	.nv.shared._ZN5flash16flash_fwd_kernelI23Flash_fwd_kernel_traitsILi32ELi128ELi128ELi4ELb0ELb0EN7cutlass6half_tE19Flash_kernel_traitsILi32ELi128ELi128ELi4ES3_EELb0ELb0ELb1ELb0ELb0ELb1ELb1ELb0EEEvNS_16Flash_fwd_paramsE,"aw",@nobits
	.sectionflags	@""
	.align	16
	.zero		1024


//--------------------- .nv.shared._ZN5flash16flash_fwd_kernelI23Flash_fwd_kernel_traitsILi32ELi128ELi128ELi4ELb0ELb0EN7cutlass6half_tE19Flash_kernel_traitsILi32ELi128ELi128ELi4ES3_EELb1ELb0ELb1ELb1ELb0ELb0ELb0ELb0EEEvNS_16Flash_fwd_paramsE --------------------------
	.section	.nv.shared._ZN5flash16flash_fwd_kernelI23Flash_fwd_kernel_traitsILi32ELi128ELi128ELi4ELb0ELb0EN7cutlass6half_tE19Flash_kernel_traitsILi32ELi128ELi128ELi4ES3_EELb1ELb0ELb1ELb1ELb0ELb0ELb0ELb0EEEvNS_16Flash_fwd_paramsE,"aw",@nobits
	.sectionflags	@""
	.align	16
	.zero		1024


//--------------------- .nv.shared._ZN5flash16flash_fwd_kernelI23Flash_fwd_kernel_traitsILi32ELi128ELi128ELi4ELb0ELb0EN7cutlass6half_tE19Flash_kernel_traitsILi32ELi128ELi128ELi4ES3_EELb1ELb0ELb1ELb0ELb0ELb0ELb0ELb1EEEvNS_16Flash_fwd_paramsE --------------------------
	.section	.nv.shared._ZN5flash16flash_fwd_kernelI23Flash_fwd_kernel_traitsILi32ELi128ELi128ELi4ELb0ELb0EN7cutlass6half_tE19Flash_kernel_traitsILi32ELi128ELi128ELi4ES3_EELb1ELb0ELb1ELb0ELb0ELb0ELb0ELb1EEEvNS_16Flash_fwd_paramsE,"aw",@nobits
	.sectionflags	@""
	.align	16
	.zero		1024


//--------------------- .nv.shared._ZN5flash16flash_fwd_kernelI23Flash_fwd_kernel_traitsILi32ELi128ELi128ELi4ELb0ELb0EN7cutlass6half_tE19Flash_kernel_traitsILi32ELi128ELi128ELi4ES3_EELb0ELb0ELb1ELb0ELb0ELb0ELb1ELb0EEEvNS_16Flash_fwd_paramsE --------------------------
	.section	.nv.shared._ZN5flash16flash_fwd_kernelI23Flash_fwd_kernel_traitsILi32ELi128ELi128ELi4ELb0ELb0EN7cutlass6half_tE19Flash_kernel_traitsILi32ELi128ELi128ELi4ES3_EELb0ELb0ELb1ELb0ELb0ELb0ELb1ELb0EEEvNS_16Flash_fwd_paramsE,"aw",@nobits
	.sectionflags	@""
	.align	16
	.zero		1024


//--------------------- .nv.shared._ZN5flash16flash_fwd_kernelI23Flash_fwd_kernel_traitsILi32ELi128ELi128ELi4ELb0ELb0EN7cutlass6half_tE19Flash_kernel_traitsILi32ELi128ELi128ELi4ES3_EELb1ELb0ELb1ELb1ELb0ELb0ELb0ELb1EEEvNS_16Flash_fwd_paramsE --------------------------
	.section	.nv.shared._ZN5flash16flash_fwd_kernelI23Flash_fwd_kernel_traitsILi32ELi128ELi128ELi4ELb0ELb0EN7cutlass6half_tE19Flash_kernel_traitsILi32ELi128ELi128ELi4ES3_EELb1ELb0ELb1ELb1ELb0ELb0ELb0ELb1EEEvNS_16Flash_fwd_paramsE,"aw",@nobits
	.sectionflags	@""
	.align	16
	.zero		1024


//--------------------- .nv.shared._ZN5flash16flash_fwd_kernelI23Flash_fwd_kernel_traitsILi32ELi128ELi128ELi4ELb0ELb0EN7cutlass6half_tE19Flash_kernel_traitsILi32ELi128ELi128ELi4ES3_EELb0ELb0ELb1ELb1ELb0ELb0ELb1ELb0EEEvNS_16Flash_fwd_paramsE --------------------------
	.section	.nv.shared._ZN5flash16flash_fwd_kernelI23Flash_fwd_kernel_traitsILi32ELi128ELi128ELi4ELb0ELb0EN7cutlass6half_tE19Flash_kernel_traitsILi32ELi128ELi128ELi4ES3_EELb0ELb0ELb1ELb1ELb0ELb0ELb1ELb0EEEvNS_16Flash_fwd_paramsE,"aw",@nobits
	.sectionflags	@""
	.align	16
	.zero		1024


//--------------------- .nv.constant0._ZN5flash16flash_fwd_kernelI23Flash_fwd_kernel_traitsILi32ELi128ELi128ELi4ELb0ELb0EN7cutlass6half_tE19Flash_kernel_traitsILi32ELi128ELi128ELi4ES3_EELb0ELb0ELb0ELb0ELb0ELb1ELb0ELb0EEEvNS_16Flash_fwd_paramsE --------------------------
	.section	.nv.constant0._ZN5flash16flash_fwd_kernelI23Flash_fwd_kernel_traitsILi32ELi128ELi128ELi4ELb0ELb0EN7cutlass6half_tE19Flash_kernel_traitsILi32ELi128ELi128ELi4ES3_EELb0ELb0ELb0ELb0ELb0ELb1ELb0ELb0EEEvNS_16Flash_fwd_paramsE,"a",@progbits
	.sectionflags	@""
	.align	4
.nv.constant0._ZN5flash16flash_fwd_kernelI23Flash_fwd_kernel_traitsILi32ELi128ELi128ELi4ELb0ELb0EN7cutlass6half_tE19Flash_kernel_traitsILi32ELi128ELi128ELi4ES3_EELb0ELb0ELb0ELb0ELb0ELb1ELb0ELb0EEEvNS_16Flash_fwd_paramsE:
	.zero		1360


//--------------------- .nv.constant0._ZN5flash16flash_fwd_kernelI23Flash_fwd_kernel_traitsILi32ELi128ELi128ELi4ELb0ELb0EN7cutlass6half_tE19Flash_kernel_traitsILi32ELi128ELi128ELi4ES3_EELb0ELb0ELb0ELb0ELb1ELb1ELb0ELb0EEEvNS_16Flash_fwd_paramsE --------------------------
	.section	.nv.constant0._ZN5flash16flash_fwd_kernelI23Flash_fwd_kernel_traitsILi32ELi128ELi128ELi4ELb0ELb0EN7cutlass6half_tE19Flash_kernel_traitsILi32ELi128ELi128ELi4ES3_EELb0ELb0ELb0ELb0ELb1ELb1ELb0ELb0EEEvNS_16Flash_fwd_paramsE,"a",@progbits
	.sectionflags	@""
	.align	4
.nv.constant0._ZN5flash16flash_fwd_kernelI23Flash_fwd_kernel_traitsILi32ELi128ELi128ELi4ELb0ELb0EN7cutlass6half_tE19Flash_kernel_traitsILi32ELi128ELi128ELi4ES3_EELb0ELb0ELb0ELb0ELb1ELb1ELb0ELb0EEEvNS_16Flash_fwd_paramsE:
	.zero		1360


//--------------------- .nv.constant0._ZN5flash16flash_fwd_kernelI23Flash_fwd_kernel_traitsILi32ELi128ELi128ELi4ELb0ELb0EN7cutlass6half_tE19Flash_kernel_traitsILi32ELi128ELi128ELi4ES3_EELb0ELb0ELb0ELb0ELb0ELb0ELb0ELb0EEEvNS_16Flash_fwd_paramsE --------------------------
	.section	.nv.constant0._ZN5flash16flash_fwd_kernelI23Flash_fwd_kernel_traitsILi32ELi128ELi128ELi4ELb0ELb0EN7cutlass6half_tE19Flash_kernel_traitsILi32ELi128ELi128ELi4ES3_EELb0ELb0ELb0ELb0ELb0ELb0ELb0ELb0EEEvNS_16Flash_fwd_paramsE,"a",@progbits
	.sectionflags	@""
	.align	4
.nv.constant0._ZN5flash16flash_fwd_kernelI23Flash_fwd_kernel_traitsILi32ELi128ELi128ELi4ELb0ELb0EN7cutlass6half_tE19Flash_kernel_traitsILi32ELi128ELi128ELi4ES3_EELb0ELb0ELb0ELb0ELb0ELb0ELb0ELb0EEEvNS_16Flash_fwd_paramsE:
	.zero		1360


//--------------------- .nv.constant0._ZN5flash16flash_fwd_kernelI23Flash_fwd_kernel_traitsILi32ELi128ELi128ELi4ELb0ELb0EN7cutlass6half_tE19Flash_kernel_traitsILi32ELi128ELi128ELi4ES3_EELb0ELb0ELb0ELb1ELb0ELb0ELb0ELb0EEEvNS_16Flash_fwd_paramsE --------------------------
	.section	.nv.constant0._ZN5flash16flash_fwd_kernelI23Flash_fwd_kernel_traitsILi32ELi128ELi128ELi4ELb0ELb0EN7cutlass6half_tE19Flash_kernel_traitsILi32ELi128ELi128ELi4ES3_EELb0ELb0ELb0ELb1ELb0ELb0ELb0ELb0EEEvNS_16Flash_fwd_paramsE,"a",@progbits
	.sectionflags	@""
	.align	4
.nv.constant0._ZN5flash16flash_fwd_kernelI23Flash_fwd_kernel_traitsILi32ELi128ELi128ELi4ELb0ELb0EN7cutlass6half_tE19Flash_kernel_traitsILi32ELi128ELi128ELi4ES3_EELb0ELb0ELb0ELb1ELb0ELb0ELb0ELb0EEEvNS_16Flash_fwd_paramsE:
	.zero		1360


//--------------------- .nv.constant0._ZN5flash16flash_fwd_kernelI23Flash_fwd_kernel_traitsILi32ELi128ELi128ELi4ELb0ELb0EN7cutlass6half_tE19Flash_kernel_traitsILi32ELi128ELi128ELi4ES3_EELb0ELb0ELb1ELb0ELb0ELb1ELb0ELb0EEEvNS_16Flash_fwd_paramsE --------------------------
	.section	.nv.constant0._ZN5flash16flash_fwd_kernelI23Flash_fwd_kernel_traitsILi32ELi128ELi128ELi4ELb0ELb0EN7cutlass6half_tE19Flash_kernel_traitsILi32ELi128ELi128ELi4ES3_EELb0ELb0ELb1ELb0ELb0ELb1ELb0ELb0EEEvNS_16Flash_fwd_paramsE,"a",@progbits
	.sectionflags	@""
	.align	4
.nv.constant0._ZN5flash16flash_fwd_kernelI23Flash_fwd_kernel_traitsILi32ELi128ELi128ELi4ELb0ELb0EN7cutlass6half_tE19Flash_kernel_traitsILi32ELi128ELi128ELi4ES3_EELb0ELb0ELb1ELb0ELb0ELb1ELb0ELb0EEEvNS_16Flash_fwd_paramsE:
	.zero		1360


//--------------------- .nv.constant0._ZN5flash16flash_fwd_kernelI23Flash_fwd_kernel_traitsILi32ELi128ELi128ELi4ELb0ELb0EN7cutlass6half_tE19Flash_kernel_traitsILi32ELi128ELi128ELi4ES3_EELb0ELb0ELb1ELb0ELb0ELb0ELb0ELb0EEEvNS_16Flash_fwd_paramsE --------------------------
	.section	.nv.constant0._ZN5flash16flash_fwd_kernelI23Flash_fwd_kernel_traitsILi32ELi128ELi128ELi4ELb0ELb0EN7cutlass6half_tE19Flash_kernel_traitsILi32ELi128ELi128ELi4ES3_EELb0ELb0ELb1ELb0ELb0ELb0ELb0ELb0EEEvNS_16Flash_fwd_paramsE,"a",@progbits
	.sectionflags	@""
	.align	4
.nv.constant0._ZN5flash16flash_fwd_kernelI23Flash_fwd_kernel_traitsILi32ELi128ELi128ELi4ELb0ELb0EN7cutlass6half_tE19Flash_kernel_traitsILi32ELi128ELi128ELi4ES3_EELb0ELb0ELb1ELb0ELb0ELb0ELb0ELb0EEEvNS_16Flash_fwd_paramsE:
	.zero		1360


//--------------------- .nv.constant0._ZN5flash16flash_fwd_kernelI23Flash_fwd_kernel_traitsILi32ELi128ELi128ELi4ELb0ELb0EN7cutlass6half_tE19Flash_kernel_traitsILi32ELi128ELi128ELi4ES3_EELb0ELb0ELb1ELb1ELb0ELb0ELb0ELb0EEEvNS_16Flash_fwd_paramsE --------------------------
	.section	.nv.constant0._ZN5flash16flash_fwd_kernelI23Flash_fwd_kernel_traitsILi32ELi128ELi128ELi4ELb0ELb0EN7cutlass6half_tE19Flash_kernel_traitsILi32ELi128ELi128ELi4ES3_EELb0ELb0ELb1ELb1ELb0ELb0ELb0ELb0EEEvNS_16Flash_fwd_paramsE,"a",@progbits
	.sectionflags	@""
	.align	4
.nv.constant0._ZN5flash16flash_fwd_kernelI23Flash_fwd_kernel_traitsILi32ELi128ELi128ELi4ELb0ELb0EN7cutlass6half_tE19Flash_kernel_traitsILi32ELi128ELi128ELi4ES3_EELb0ELb0ELb1ELb1ELb0ELb0ELb0ELb0EEEvNS_16Flash_fwd_paramsE:
	.zero		1360


//--------------------- .nv.constant0._ZN5flash16flash_fwd_kernelI23Flash_fwd_kernel_traitsILi32ELi128ELi128ELi4ELb0ELb0EN7cutlass6half_tE19Flash_kernel_traitsILi32ELi128ELi128ELi4ES3_EELb1ELb0ELb0ELb0ELb0ELb1ELb0ELb0EEEvNS_16Flash_fwd_paramsE --------------------------
	.section	.nv.constant0._ZN5flash16flash_fwd_kernelI23Flash_fwd_kernel_traitsILi32ELi128ELi128ELi4ELb0ELb0EN7cutlass6half_tE19Flash_kernel_traitsILi32ELi128ELi128ELi4ES3_EELb1ELb0ELb0ELb0ELb0ELb1ELb0ELb0EEEvNS_16Flash_fwd_paramsE,"a",@progbits
	.sectionflags	@""
	.align	4
.nv.constant0._ZN5flash16flash_fwd_kernelI23Flash_fwd_kernel_traitsILi32ELi128ELi128ELi4ELb0ELb0EN7cutlass6half_tE19Flash_kernel_traitsILi32ELi128ELi128ELi4ES3_EELb1ELb0ELb0ELb0ELb0ELb1ELb0ELb0EEEvNS_16Flash_fwd_paramsE:
	.zero		1360


//--------------------- .nv.constant0._ZN5flash16flash_fwd_kernelI23Flash_fwd_kernel_traitsILi32ELi128ELi128ELi4ELb0ELb0EN7cutlass6half_tE19Flash_kernel_traitsILi32ELi128ELi128ELi4ES3_EELb0ELb0ELb0ELb0ELb0ELb1ELb1ELb0EEEvNS_16Flash_fwd_paramsE --------------------------
	.section	.nv.constant0._ZN5flash16flash_fwd_kernelI23Flash_fwd_kernel_traitsILi32ELi128ELi128ELi4ELb0ELb0EN7cutlass6half_tE19Flash_kernel_traitsILi32ELi128ELi128ELi4ES3_EELb0ELb0ELb0ELb0ELb0ELb1ELb1ELb0EEEvNS_16Flash_fwd_paramsE,"a",@progbits
	.sectionflags	@""
	.align	4
.nv.constant0._ZN5flash16flash_fwd_kernelI23Flash_fwd_kernel_traitsILi32ELi128ELi128ELi4ELb0ELb0EN7cutlass6half_tE19Flash_kernel_traitsILi32ELi128ELi128ELi4ES3_EELb0ELb0ELb0ELb0ELb0ELb1ELb1ELb0EEEvNS_16Flash_fwd_paramsE:
	.zero		1360


//--------------------- .nv.constant0._ZN5flash16flash_fwd_kernelI23Flash_fwd_kernel_traitsILi32ELi128ELi128ELi4ELb0ELb0EN7cutlass6half_tE19Flash_kernel_traitsILi32ELi128ELi128ELi4ES3_EELb1ELb0ELb0ELb0ELb0ELb0ELb0ELb0EEEvNS_16Flash_fwd_paramsE --------------------------
	.section	.nv.constant0._ZN5flash16flash_fwd_kernelI23Flash_fwd_kernel_traitsILi32ELi128ELi128ELi4ELb0ELb0EN7cutlass6half_tE19Flash_kernel_traitsILi32ELi128ELi128ELi4ES3_EELb1ELb0ELb0ELb0ELb0ELb0ELb0ELb0EEEvNS_16Flash_fwd_paramsE,"a",@progbits
	.sectionflags	@""
	.align	4
.nv.constant0._ZN5flash16flash_fwd_kernelI23Flash_fwd_kernel_traitsILi32ELi128ELi128ELi4ELb0ELb0EN7cutlass6half_tE19Flash_kernel_traitsILi32ELi128ELi128ELi4ES3_EELb1ELb0ELb0ELb0ELb0ELb0ELb0ELb0EEEvNS_16Flash_fwd_paramsE:
	.zero		1360


//--------------------- .nv.constant0._ZN5flash16flash_fwd_kernelI23Flash_fwd_kernel_traitsILi32ELi128ELi128ELi4ELb0ELb0EN7cutlass6half_tE19Flash_kernel_traitsILi32ELi128ELi128ELi4ES3_EELb1ELb0ELb1ELb0ELb0ELb0ELb0ELb0EEEvNS_16Flash_fwd_paramsE --------------------------
	.section	.nv.constant0._ZN5flash16flash_fwd_kernelI23Flash_fwd_kernel_traitsILi32ELi128ELi128ELi4ELb0ELb0EN7cutlass6half_tE19Flash_kernel_traitsILi32ELi128ELi128ELi4ES3_EELb1ELb0ELb1ELb0ELb0ELb0ELb0ELb0EEEvNS_16Flash_fwd_paramsE,"a",@progbits
	.sectionflags	@""
	.align	4
.nv.constant0._ZN5flash16flash_fwd_kernelI23Flash_fwd_kernel_traitsILi32ELi128ELi128ELi4ELb0ELb0EN7cutlass6half_tE19Flash_kernel_traitsILi32ELi128ELi128ELi4ES3_EELb1ELb0ELb1ELb0ELb0ELb0ELb0ELb0EEEvNS_16Flash_fwd_paramsE:
	.zero		1360


//--------------------- .nv.constant0._ZN5flash16flash_fwd_kernelI23Flash_fwd_kernel_traitsILi32ELi128ELi128ELi4ELb0ELb0EN7cutlass6half_tE19Flash_kernel_traitsILi32ELi128ELi128ELi4ES3_EELb1ELb0ELb0ELb0ELb1ELb1ELb0ELb0EEEvNS_16Flash_fwd_paramsE --------------------------
	.section	.nv.constant0._ZN5flash16flash_fwd_kernelI23Flash_fwd_kernel_traitsILi32ELi128ELi128ELi4ELb0ELb0EN7cutlass6half_tE19Flash_kernel_traitsILi32ELi128ELi128ELi4ES3_EELb1ELb0ELb0ELb0ELb1ELb1ELb0ELb0EEEvNS_16Flash_fwd_paramsE,"a",@progbits
	.sectionflags	@""
	.align	4
.nv.constant0._ZN5flash16flash_fwd_kernelI23Flash_fwd_kernel_traitsILi32ELi128ELi128ELi4ELb0ELb0EN7cutlass6half_tE19Flash_kernel_traitsILi32ELi128ELi128ELi4ES3_EELb1ELb0ELb0ELb0ELb1ELb1ELb0ELb0EEEvNS_16Flash_fwd_paramsE:
	.zero		1360


//--------------------- .nv.constant0._ZN5flash16flash_fwd_kernelI23Flash_fwd_kernel_traitsILi32ELi128ELi128ELi4ELb0ELb0EN7cutlass6half_tE19Flash_kernel_traitsILi32ELi128ELi128ELi4ES3_EELb0ELb0ELb0ELb0ELb1ELb1ELb1ELb0EEEvNS_16Flash_fwd_paramsE --------------------------
	.section	.nv.constant0._ZN5flash16flash_fwd_kernelI23Flash_fwd_kernel_traitsILi32ELi128ELi128ELi4ELb0ELb0EN7cutlass6half_tE19Flash_kernel_traitsILi32ELi128ELi128ELi4ES3_EELb0ELb0ELb0ELb0ELb1ELb1ELb1ELb0EEEvNS_16Flash_fwd_paramsE,"a",@progbits
	.sectionflags	@""
	.align	4
.nv.constant0._ZN5flash16flash_fwd_kernelI23Flash_fwd_kernel_traitsILi32ELi128ELi128ELi4ELb0ELb0EN7cutlass6half_tE19Flash_kernel_traitsILi32ELi128ELi128ELi4ES3_EELb0ELb0ELb0ELb0ELb1ELb1ELb1ELb0EEEvNS_16Flash_fwd_paramsE:
	.zero		1360


//--------------------- .nv.constant0._ZN5flash16flash_fwd_kernelI23Flash_fwd_kernel_traitsILi32ELi128ELi128ELi4ELb0ELb0EN7cutlass6half_tE19Flash_kernel_traitsILi32ELi128ELi128ELi4ES3_EELb1ELb0ELb0ELb1ELb0ELb0ELb0ELb0EEEvNS_16Flash_fwd_paramsE --------------------------
	.section	.nv.constant0._ZN5flash16flash_fwd_kernelI23Flash_fwd_kernel_traitsILi32ELi128ELi128ELi4ELb0ELb0EN7cutlass6half_tE19Flash_kernel_traitsILi32ELi128ELi128ELi4ES3_EELb1ELb0ELb0ELb1ELb0ELb0ELb0ELb0EEEvNS_16Flash_fwd_paramsE,"a",@progbits
	.sectionflags	@""
	.align	4
.nv.constant0._ZN5flash16flash_fwd_kernelI23Flash_fwd_kernel_traitsILi32ELi128ELi128ELi4ELb0ELb0EN7cutlass6half_tE19Flash_kernel_traitsILi32ELi128ELi128ELi4ES3_EELb1ELb0ELb0ELb1ELb0ELb0ELb0ELb0EEEvNS_16Flash_fwd_paramsE:
	.zero		1360


//--------------------- .nv.constant0._ZN5flash16flash_fwd_kernelI23Flash_fwd_kernel_traitsILi32ELi128ELi128ELi4ELb0ELb0EN7cutlass6half_tE19Flash_kernel_traitsILi32ELi128ELi128ELi4ES3_EELb1ELb0ELb0ELb0ELb0ELb0ELb0ELb1EEEvNS_16Flash_fwd_paramsE --------------------------
	.section	.nv.constant0._ZN5flash16flash_fwd_kernelI23Flash_fwd_kernel_traitsILi32ELi128ELi128ELi4ELb0ELb0EN7cutlass6half_tE19Flash_kernel_traitsILi32ELi128ELi128ELi4ES3_EELb1ELb0ELb0ELb0ELb0ELb0ELb0ELb1EEEvNS_16Flash_fwd_paramsE,"a",@progbits
	.sectionflags	@""
	.align	4
.nv.constant0._ZN5flash16flash_fwd_kernelI23Flash_fwd_kernel_traitsILi32ELi128ELi128ELi4ELb0ELb0EN7cutlass6half_tE19Flash_kernel_traitsILi32ELi128ELi128ELi4ES3_EELb1ELb0ELb0ELb0ELb0ELb0ELb0ELb1EEEvNS_16Flash_fwd_paramsE:
	.zero		1360


//--------------------- .nv.constant0._ZN5flash16flash_fwd_kernelI23Flash_fwd_kernel_traitsILi32ELi128ELi128ELi4ELb0ELb0EN7cutlass6half_tE19Flash_kernel_traitsILi32ELi128ELi128ELi4ES3_EELb0ELb0ELb0ELb0ELb0ELb0ELb1ELb0EEEvNS_16Flash_fwd_paramsE --------------------------
	.section	.nv.constant0._ZN5flash16flash_fwd_kernelI23Flash_fwd_kernel_traitsILi32ELi128ELi128ELi4ELb0ELb0EN7cutlass6half_tE19Flash_kernel_traitsILi32ELi128ELi128ELi4ES3_EELb0ELb0ELb0ELb0ELb0ELb0ELb1ELb0EEEvNS_16Flash_fwd_paramsE,"a",@progbits
	.sectionflags	@""
	.align	4
.nv.constant0._ZN5flash16flash_fwd_kernelI23Flash_fwd_kernel_traitsILi32ELi128ELi128ELi4ELb0ELb0EN7cutlass6half_tE19Flash_kernel_traitsILi32ELi128ELi128ELi4ES3_EELb0ELb0ELb0ELb0ELb0ELb0ELb1ELb0EEEvNS_16Flash_fwd_paramsE:
	.zero		1360


//--------------------- .nv.constant0._ZN5flash16flash_fwd_kernelI23Flash_fwd_kernel_traitsILi32ELi128ELi128ELi4ELb0ELb0EN7cutlass6half_tE19Flash_kernel_traitsILi32ELi128ELi128ELi4ES3_EELb1ELb0ELb0ELb1ELb0ELb0ELb0ELb1EEEvNS_16Flash_fwd_paramsE --------------------------
	.section	.nv.constant0._ZN5flash16flash_fwd_kernelI23Flash_fwd_kernel_traitsILi32ELi128ELi128ELi4ELb0ELb0EN7cutlass6half_tE19Flash_kernel_traitsILi32ELi128ELi128ELi4ES3_EELb1ELb0ELb0ELb1ELb0ELb0ELb0ELb1EEEvNS_16Flash_fwd_paramsE,"a",@progbits
	.sectionflags	@""
	.align	4
.nv.constant0._ZN5flash16flash_fwd_kernelI23Flash_fwd_kernel_traitsILi32ELi128ELi128ELi4ELb0ELb0EN7cutlass6half_tE19Flash_kernel_traitsILi32ELi128ELi128ELi4ES3_EELb1ELb0ELb0ELb1ELb0ELb0ELb0ELb1EEEvNS_16Flash_fwd_paramsE:
	.zero		1360


//--------------------- .nv.constant0._ZN5flash16flash_fwd_kernelI23Flash_fwd_kernel_traitsILi32ELi128ELi128ELi4ELb0ELb0EN7cutlass6half_tE19Flash_kernel_traitsILi32ELi128ELi128ELi4ES3_EELb0ELb0ELb0ELb1ELb0ELb0ELb1ELb0EEEvNS_16Flash_fwd_paramsE --------------------------
	.section	.nv.constant0._ZN5flash16flash_fwd_kernelI23Flash_fwd_kernel_traitsILi32ELi128ELi128ELi4ELb0ELb0EN7cutlass6half_tE19Flash_kernel_traitsILi32ELi128ELi128ELi4ES3_EELb0ELb0ELb0ELb1ELb0ELb0ELb1ELb0EEEvNS_16Flash_fwd_paramsE,"a",@progbits
	.sectionflags	@""
	.align	4
.nv.constant0._ZN5flash16flash_fwd_kernelI23Flash_fwd_kernel_traitsILi32ELi128ELi128ELi4ELb0ELb0EN7cutlass6half_tE19Flash_kernel_traitsILi32ELi128ELi128ELi4ES3_EELb0ELb0ELb0ELb1ELb0ELb0ELb1ELb0EEEvNS_16Flash_fwd_paramsE:
	.zero		1360


//--------------------- .nv.constant0._ZN5flash16flash_fwd_kernelI23Flash_fwd_kernel_traitsILi32ELi128ELi128ELi4ELb0ELb0EN7cutlass6half_tE19Flash_kernel_traitsILi32ELi128ELi128ELi4ES3_EELb1ELb0ELb1ELb0ELb0ELb1ELb0ELb0EEEvNS_16Flash_fwd_paramsE --------------------------
	.section	.nv.constant0._ZN5flash16flash_fwd_kernelI23Flash_fwd_kernel_traitsILi32ELi128ELi128ELi4ELb0ELb0EN7cutlass6half_tE19Flash_kernel_traitsILi32ELi128ELi128ELi4ES3_EELb1ELb0ELb1ELb0ELb0ELb1ELb0ELb0EEEvNS_16Flash_fwd_paramsE,"a",@progbits
	.sectionflags	@""
	.align	4
.nv.constant0._ZN5flash16flash_fwd_kernelI23Flash_fwd_kernel_traitsILi32ELi128ELi128ELi4ELb0ELb0EN7cutlass6half_tE19Flash_kernel_traitsILi32ELi128ELi128ELi4ES3_EELb1ELb0ELb1ELb0ELb0ELb1ELb0ELb0EEEvNS_16Flash_fwd_paramsE:
	.zero		1360


//--------------------- .nv.constant0._ZN5flash16flash_fwd_kernelI23Flash_fwd_kernel_traitsILi32ELi128ELi128ELi4ELb0ELb0EN7cutlass6half_tE19Flash_kernel_traitsILi32ELi128ELi128ELi4ES3_EELb0ELb0ELb1ELb0ELb0ELb1ELb1ELb0EEEvNS_16Flash_fwd_paramsE --------------------------
	.section	.nv.constant0._ZN5flash16flash_fwd_kernelI23Flash_fwd_kernel_traitsILi32ELi128ELi128ELi4ELb0ELb0EN7cutlass6half_tE19Flash_kernel_traitsILi32ELi128ELi128ELi4ES3_EELb0ELb0ELb1ELb0ELb0ELb1ELb1ELb0EEEvNS_16Flash_fwd_paramsE,"a",@progbits
	.sectionflags	@""
	.align	4
.nv.constant0._ZN5flash16flash_fwd_kernelI23Flash_fwd_kernel_traitsILi32ELi128ELi128ELi4ELb0ELb0EN7cutlass6half_tE19Flash_kernel_traitsILi32ELi128ELi128ELi4ES3_EELb0ELb0ELb1ELb0ELb0ELb1ELb1ELb0EEEvNS_16Flash_fwd_paramsE:
	.zero		1360


//--------------------- .nv.constant0._ZN5flash16flash_fwd_kernelI23Flash_fwd_kernel_traitsILi32ELi128ELi128ELi4ELb0ELb0EN7cutlass6half_tE19Flash_kernel_traitsILi32ELi128ELi128ELi4ES3_EELb1ELb0ELb1ELb1ELb0ELb0ELb0ELb0EEEvNS_16Flash_fwd_paramsE --------------------------
	.section	.nv.constant0._ZN5flash16flash_fwd_kernelI23Flash_fwd_kernel_traitsILi32ELi128ELi128ELi4ELb0ELb0EN7cutlass6half_tE19Flash_kernel_traitsILi32ELi128ELi128ELi4ES3_EELb1ELb0ELb1ELb1ELb0ELb0ELb0ELb0EEEvNS_16Flash_fwd_paramsE,"a",@progbits
	.sectionflags	@""
	.align	4
.nv.constant0._ZN5flash16flash_fwd_kernelI23Flash_fwd_kernel_traitsILi32ELi128ELi128ELi4ELb0ELb0EN7cutlass6half_tE19Flash_kernel_traitsILi32ELi128ELi128ELi4ES3_EELb1ELb0ELb1ELb1ELb0ELb0ELb0ELb0EEEvNS_16Flash_fwd_paramsE:
	.zero		1360


//--------------------- .nv.constant0._ZN5flash16flash_fwd_kernelI23Flash_fwd_kernel_traitsILi32ELi128ELi128ELi4ELb0ELb0EN7cutlass6half_tE19Flash_kernel_traitsILi32ELi128ELi128ELi4ES3_EELb1ELb0ELb1ELb0ELb0ELb0ELb0ELb1EEEvNS_16Flash_fwd_paramsE --------------------------
	.section	.nv.constant0._ZN5flash16flash_fwd_kernelI23Flash_fwd_kernel_traitsILi32ELi128ELi128ELi4ELb0ELb0EN7cutlass6half_tE19Flash_kernel_traitsILi32ELi128ELi128ELi4ES3_EELb1ELb0ELb1ELb0ELb0ELb0ELb0ELb1EEEvNS_16Flash_fwd_paramsE,"a",@progbits
	.sectionflags	@""
	.align	4
.nv.constant0._ZN5flash16flash_fwd_kernelI23Flash_fwd_kernel_traitsILi32ELi128ELi128ELi4ELb0ELb0EN7cutlass6half_tE19Flash_kernel_traitsILi32ELi128ELi128ELi4ES3_EELb1ELb0ELb1ELb0ELb0ELb0ELb0ELb1EEEvNS_16Flash_fwd_paramsE:
	.zero		1360


//--------------------- .nv.constant0._ZN5flash16flash_fwd_kernelI23Flash_fwd_kernel_traitsILi32ELi128ELi128ELi4ELb0ELb0EN7cutlass6half_tE19Flash_kernel_traitsILi32ELi128ELi128ELi4ES3_EELb0ELb0ELb1ELb0ELb0ELb0ELb1ELb0EEEvNS_16Flash_fwd_paramsE --------------------------
	.section	.nv.constant0._ZN5flash16flash_fwd_kernelI23Flash_fwd_kernel_traitsILi32ELi128ELi128ELi4ELb0ELb0EN7cutlass6half_tE19Flash_kernel_traitsILi32ELi128ELi128ELi4ES3_EELb0ELb0ELb1ELb0ELb0ELb0ELb1ELb0EEEvNS_16Flash_fwd_paramsE,"a",@progbits
	.sectionflags	@""
	.align	4
.nv.constant0._ZN5flash16flash_fwd_kernelI23Flash_fwd_kernel_traitsILi32ELi128ELi128ELi4ELb0ELb0EN7cutlass6half_tE19Flash_kernel_traitsILi32ELi128ELi128ELi4ES3_EELb0ELb0ELb1ELb0ELb0ELb0ELb1ELb0EEEvNS_16Flash_fwd_paramsE:
	.zero		1360


//--------------------- .nv.constant0._ZN5flash16flash_fwd_kernelI23Flash_fwd_kernel_traitsILi32ELi128ELi128ELi4ELb0ELb0EN7cutlass6half_tE19Flash_kernel_traitsILi32ELi128ELi128ELi4ES3_EELb1ELb0ELb1ELb1ELb0ELb0ELb0ELb1EEEvNS_16Flash_fwd_paramsE --------------------------
	.section	.nv.constant0._ZN5flash16flash_fwd_kernelI23Flash_fwd_kernel_traitsILi32ELi128ELi128ELi4ELb0ELb0EN7cutlass6half_tE19Flash_kernel_traitsILi32ELi128ELi128ELi4ES3_EELb1ELb0ELb1ELb1ELb0ELb0ELb0ELb1EEEvNS_16Flash_fwd_paramsE,"a",@progbits
	.sectionflags	@""
	.align	4
.nv.constant0._ZN5flash16flash_fwd_kernelI23Flash_fwd_kernel_traitsILi32ELi128ELi128ELi4ELb0ELb0EN7cutlass6half_tE19Flash_kernel_traitsILi32ELi128ELi128ELi4ES3_EELb1ELb0ELb1ELb1ELb0ELb0ELb0ELb1EEEvNS_16Flash_fwd_paramsE:
	.zero		1360


//--------------------- .nv.constant0._ZN5flash16flash_fwd_kernelI23Flash_fwd_kernel_traitsILi32ELi128ELi128ELi4ELb0ELb0EN7cutlass6half_tE19Flash_kernel_traitsILi32ELi128ELi128ELi4ES3_EELb0ELb0ELb1ELb1ELb0ELb0ELb1ELb0EEEvNS_16Flash_fwd_paramsE --------------------------
	.section	.nv.constant0._ZN5flash16flash_fwd_kernelI23Flash_fwd_kernel_traitsILi32ELi128ELi128ELi4ELb0ELb0EN7cutlass6half_tE19Flash_kernel_traitsILi32ELi128ELi128ELi4ES3_EELb0ELb0ELb1ELb1ELb0ELb0ELb1ELb0EEEvNS_16Flash_fwd_paramsE,"a",@progbits
	.sectionflags	@""
	.align	4
.nv.constant0._ZN5flash16flash_fwd_kernelI23Flash_fwd_kernel_traitsILi32ELi128ELi128ELi4ELb0ELb0EN7cutlass6half_tE19Flash_kernel_traitsILi32ELi128ELi128ELi4ES3_EELb0ELb0ELb1ELb1ELb0ELb0ELb1ELb0EEEvNS_16Flash_fwd_paramsE:
	.zero		1360


//--------------------- SYMBOLS --------------------------

	.type		.nv.reservedSmem.offset0,@object
	.size		.nv.reservedSmem.offset0,0x4
	.type		.nv.reservedSmem.cap,@object
	.size		.nv.reservedSmem.cap,0x4
